// Copyright (c) 2024, Jay Shah, Ganesh Bikshandi, Ying Zhang, Vijay Thakkar, Pradeep Ramani, Tri Dao.
// Splitting the different template instantiations to different files to speed up compilation.
// This file is auto-generated. See "generate_kernels.py"

#include "flash_fwd_hdim64_256_bf16_packgqa_sm90.cu"
#include "flash_fwd_hdim64_512_bf16_packgqa_sm90.cu"
#include "flash_fwd_hdim192_128_bf16_packgqa_sm90.cu"

// ===== COMPILED SASS (sm_90a) =====

	.target	sm_90a

	.elftype	@"ET_EXEC"


//--------------------- .note.nv.tkinfo           --------------------------
	.section	.note.nv.tkinfo,"",@"SHT_NOTE"
	.sectionflags	@"SHF_NOTE_NV_TKINFO"
	.tkinfo
        /*0018*/ 	.word	0x00000002
        /*0030*/ 	.string	""
        /*0030*/ 	.string	"ptxas"
        /*0030*/ 	.string	"Cuda compilation tools, release 13.0, V13.0.88"
        /*0030*/ 	.string	"Build cuda_13.0.r13.0/compiler.36424714_0"
        /*0030*/ 	.string	"-arch sm_90a -m 64 "



//--------------------- .note.nv.cuinfo           --------------------------
	.section	.note.nv.cuinfo,"",@"SHT_NOTE"
	.sectionflags	@"SHF_NOTE_NV_CUINFO"
        /*0018*/ 	.short	0x0002
        /*001a*/ 	.short	0x005a
        /*001c*/ 	.short	0x0082
	.zero		2


//--------------------- .nv.info                  --------------------------
	.section	.nv.info,"",@"SHT_CUDA_INFO"
	.align	4


	//----- nvinfo : EIATTR_REGCOUNT
	.align		4
        /*0000*/ 	.byte	0x04, 0x2f
        /*0002*/ 	.short	(.L_37 - .L_36)
	.align		4
.L_36:
        /*0004*/ 	.word	index@(_ZN7cutlass13device_kernelIN5flash11enable_sm90INS1_16FlashAttnFwdSm90INS1_25CollectiveMainloopFwdSm90ILi2EN4cute5tupleIJNS5_1CILi1EEES8_S8_EEENS6_IJNS7_ILi128EEENS7_ILi96EEENS7_ILi64EEEEEELi256ENS_10bfloat16_tEfNS_4arch4Sm90ELb1ELb0ELb0ELb1ELb0ELb1ELb1ELb1ELb0ELb1ELb0ELb0EEENS1_21CollectiveEpilogueFwdINS6_IJSA_NS7_ILi256EEESB_EEES9_SE_SG_Li256ELb1ELb1ELb0ELb0EEENS1_36VarlenDynamicPersistentTileSchedulerILi128ELi96ELi256ELi128ELb0ELb1ELb1ELb1ELb1ELb1EEEEEEEEEvNT_6ParamsE)
        /*0008*/ 	.word	0x000000a8


	//----- nvinfo : EIATTR_FRAME_SIZE
	.align		4
.L_37:
        /*000c*/ 	.byte	0x04, 0x11
        /*000e*/ 	.short	(.L_39 - .L_38)
	.align		4
.L_38:
        /*0010*/ 	.word	index@(_ZN7cutlass13device_kernelIN5flash11enable_sm90INS1_16FlashAttnFwdSm90INS1_25CollectiveMainloopFwdSm90ILi2EN4cute5tupleIJNS5_1CILi1EEES8_S8_EEENS6_IJNS7_ILi128EEENS7_ILi96EEENS7_ILi64EEEEEELi256ENS_10bfloat16_tEfNS_4arch4Sm90ELb1ELb0ELb0ELb1ELb0ELb1ELb1ELb1ELb0ELb1ELb0ELb0EEENS1_21CollectiveEpilogueFwdINS6_IJSA_NS7_ILi256EEESB_EEES9_SE_SG_Li256ELb1ELb1ELb0ELb0EEENS1_36VarlenDynamicPersistentTileSchedulerILi128ELi96ELi256ELi128ELb0ELb1ELb1ELb1ELb1ELb1EEEEEEEEEvNT_6ParamsE)
        /*0014*/ 	.word	0x000000b0


	//----- nvinfo : EIATTR_REGCOUNT
	.align		4
.L_39:
        /*0018*/ 	.byte	0x04, 0x2f
        /*001a*/ 	.short	(.L_41 - .L_40)
	.align		4
.L_40:
        /*001c*/ 	.word	index@(_ZN7cutlass13device_kernelIN5flash11enable_sm90INS1_16FlashAttnFwdSm90INS1_25CollectiveMainloopFwdSm90ILi2EN4cute5tupleIJNS5_1CILi1EEES8_S8_EEENS6_IJNS7_ILi128EEENS7_ILi96EEENS7_ILi64EEEEEELi256ENS_10bfloat16_tEfNS_4arch4Sm90ELb1ELb0ELb0ELb1ELb0ELb0ELb1ELb1ELb0ELb1ELb0ELb0EEENS1_21CollectiveEpilogueFwdINS6_IJSA_NS7_ILi256EEESB_EEES9_SE_SG_Li256ELb1ELb1ELb0ELb0EEENS1_36VarlenDynamicPersistentTileSchedulerILi128ELi96ELi256ELi128ELb0ELb1ELb1ELb1ELb1ELb1EEEEEEEEEvNT_6ParamsE)
        /*0020*/ 	.word	0x000000a8


	//----- nvinfo : EIATTR_FRAME_SIZE
	.align		4
.L_41:
        /*0024*/ 	.byte	0x04, 0x11
        /*0026*/ 	.short	(.L_43 - .L_42)
	.align		4
.L_42:
        /*0028*/ 	.word	index@(_ZN7cutlass13device_kernelIN5flash11enable_sm90INS1_16FlashAttnFwdSm90INS1_25CollectiveMainloopFwdSm90ILi2EN4cute5tupleIJNS5_1CILi1EEES8_S8_EEENS6_IJNS7_ILi128EEENS7_ILi96EEENS7_ILi64EEEEEELi256ENS_10bfloat16_tEfNS_4arch4Sm90ELb1ELb0ELb0ELb1ELb0ELb0ELb1ELb1ELb0ELb1ELb0ELb0EEENS1_21CollectiveEpilogueFwdINS6_IJSA_NS7_ILi256EEESB_EEES9_SE_SG_Li256ELb1ELb1ELb0ELb0EEENS1_36VarlenDynamicPersistentTileSchedulerILi128ELi96ELi256ELi128ELb0ELb1ELb1ELb1ELb1ELb1EEEEEEEEEvNT_6ParamsE)
        /*002c*/ 	.word	0x00000070


	//----- nvinfo : EIATTR_REGCOUNT
	.align		4
.L_43:
        /*0030*/ 	.byte	0x04, 0x2f
        /*0032*/ 	.short	(.L_45 - .L_44)
	.align		4
.L_44:
        /*0034*/ 	.word	index@(_ZN7cutlass13device_kernelIN5flash11enable_sm90INS1_16FlashAttnFwdSm90INS1_25CollectiveMainloopFwdSm90ILi2EN4cute5tupleIJNS5_1CILi1EEES8_S8_EEENS6_IJNS7_ILi128EEENS7_ILi96EEENS7_ILi64EEEEEELi256ENS_10bfloat16_tEfNS_4arch4Sm90ELb1ELb0ELb0ELb1ELb0ELb1ELb0ELb1ELb0ELb1ELb0ELb0EEENS1_21CollectiveEpilogueFwdINS6_IJSA_NS7_ILi256EEESB_EEES9_SE_SG_Li256ELb1ELb1ELb0ELb0EEENS1_36VarlenDynamicPersistentTileSchedulerILi128ELi96ELi256ELi128ELb0ELb1ELb1ELb1ELb1ELb1EEEEEEEEEvNT_6ParamsE)
        /*0038*/ 	.word	0x000000a8


	//----- nvinfo : EIATTR_FRAME_SIZE
	.align		4
.L_45:
        /*003c*/ 	.byte	0x04, 0x11
        /*003e*/ 	.short	(.L_47 - .L_46)
	.align		4
.L_46:
        /*0040*/ 	.word	index@(_ZN7cutlass13device_kernelIN5flash11enable_sm90INS1_16FlashAttnFwdSm90INS1_25CollectiveMainloopFwdSm90ILi2EN4cute5tupleIJNS5_1CILi1EEES8_S8_EEENS6_IJNS7_ILi128EEENS7_ILi96EEENS7_ILi64EEEEEELi256ENS_10bfloat16_tEfNS_4arch4Sm90ELb1ELb0ELb0ELb1ELb0ELb1ELb0ELb1ELb0ELb1ELb0ELb0EEENS1_21CollectiveEpilogueFwdINS6_IJSA_NS7_ILi256EEESB_EEES9_SE_SG_Li256ELb1ELb1ELb0ELb0EEENS1_36VarlenDynamicPersistentTileSchedulerILi128ELi96ELi256ELi128ELb0ELb1ELb1ELb1ELb1ELb1EEEEEEEEEvNT_6ParamsE)
        /*0044*/ 	.word	0x00000060


	//----- nvinfo : EIATTR_REGCOUNT
	.align		4
.L_47:
        /*0048*/ 	.byte	0x04, 0x2f
        /*004a*/ 	.short	(.L_49 - .L_48)
	.align		4
.L_48:
        /*004c*/ 	.word	index@(_ZN7cutlass13device_kernelIN5flash11enable_sm90INS1_16FlashAttnFwdSm90INS1_25CollectiveMainloopFwdSm90ILi2EN4cute5tupleIJNS5_1CILi1EEES8_S8_EEENS6_IJNS7_ILi128EEENS7_ILi96EEENS7_ILi64EEEEEELi256ENS_10bfloat16_tEfNS_4arch4Sm90ELb1ELb0ELb0ELb1ELb0ELb0ELb0ELb1ELb0ELb1ELb0ELb0EEENS1_21CollectiveEpilogueFwdINS6_IJSA_NS7_ILi256EEESB_EEES9_SE_SG_Li256ELb1ELb1ELb0ELb0EEENS1_36VarlenDynamicPersistentTileSchedulerILi128ELi96ELi256ELi128ELb0ELb1ELb1ELb1ELb1ELb1EEEEEEEEEvNT_6ParamsE)
        /*0050*/ 	.word	0x000000a8


	//----- nvinfo : EIATTR_FRAME_SIZE
	.align		4
.L_49:
        /*0054*/ 	.byte	0x04, 0x11
        /*0056*/ 	.short	(.L_51 - .L_50)
	.align		4
.L_50:
        /*0058*/ 	.word	index@(_ZN7cutlass13device_kernelIN5flash11enable_sm90INS1_16FlashAttnFwdSm90INS1_25CollectiveMainloopFwdSm90ILi2EN4cute5tupleIJNS5_1CILi1EEES8_S8_EEENS6_IJNS7_ILi128EEENS7_ILi96EEENS7_ILi64EEEEEELi256ENS_10bfloat16_tEfNS_4arch4Sm90ELb1ELb0ELb0ELb1ELb0ELb0ELb0ELb1ELb0ELb1ELb0ELb0EEENS1_21CollectiveEpilogueFwdINS6_IJSA_NS7_ILi256EEESB_EEES9_SE_SG_Li256ELb1ELb1ELb0ELb0EEENS1_36VarlenDynamicPersistentTileSchedulerILi128ELi96ELi256ELi128ELb0ELb1ELb1ELb1ELb1ELb1EEEEEEEEEvNT_6ParamsE)
        /*005c*/ 	.word	0x00000058


	//----- nvinfo : EIATTR_REGCOUNT
	.align		4
.L_51:
        /*0060*/ 	.byte	0x04, 0x2f
        /*0062*/ 	.short	(.L_53 - .L_52)
	.align		4
.L_52:
        /*0064*/ 	.word	index@(_ZN7cutlass13device_kernelIN5flash11enable_sm90INS1_16FlashAttnFwdSm90INS1_25CollectiveMainloopFwdSm90ILi2EN4cute5tupleIJNS5_1CILi1EEES8_S8_EEENS6_IJNS7_ILi128EEENS7_ILi96EEENS7_ILi64EEEEEELi256ENS_10bfloat16_tEfNS_4arch4Sm90ELb1ELb0ELb0ELb0ELb0ELb0ELb1ELb1ELb0ELb1ELb0ELb0EEENS1_21CollectiveEpilogueFwdINS6_IJSA_NS7_ILi256EEESB_EEES9_SE_SG_Li256ELb0ELb1ELb0ELb0EEENS1_30DynamicPersistentTileSchedulerILi256ELi128ELb0ELb1ELb1EEEEEEEEEvNT_6ParamsE)
        /*0068*/ 	.word	0x000000a8


	//----- nvinfo : EIATTR_FRAME_SIZE
	.align		4
.L_53:
        /*006c*/ 	.byte	0x04, 0x11
        /*006e*/ 	.short	(.L_55 - .L_54)
	.align		4
.L_54:
        /*0070*/ 	.word	index@(_ZN7cutlass13device_kernelIN5flash11enable_sm90INS1_16FlashAttnFwdSm90INS1_25CollectiveMainloopFwdSm90ILi2EN4cute5tupleIJNS5_1CILi1EEES8_S8_EEENS6_IJNS7_ILi128EEENS7_ILi96EEENS7_ILi64EEEEEELi256ENS_10bfloat16_tEfNS_4arch4Sm90ELb1ELb0ELb0ELb0ELb0ELb0ELb1ELb1ELb0ELb1ELb0ELb0EEENS1_21CollectiveEpilogueFwdINS6_IJSA_NS7_ILi256EEESB_EEES9_SE_SG_Li256ELb0ELb1ELb0ELb0EEENS1_30DynamicPersistentTileSchedulerILi256ELi128ELb0ELb1ELb1EEEEEEEEEvNT_6ParamsE)
        /*0074*/ 	.word	0x00000050


	//----- nvinfo : EIATTR_REGCOUNT
	.align		4
.L_55:
        /*0078*/ 	.byte	0x04, 0x2f
        /*007a*/ 	.short	(.L_57 - .L_56)
	.align		4
.L_56:
        /*007c*/ 	.word	index@(_ZN7cutlass13device_kernelIN5flash11enable_sm90INS1_16FlashAttnFwdSm90INS1_25CollectiveMainloopFwdSm90ILi2EN4cute5tupleIJNS5_1CILi1EEES8_S8_EEENS6_IJNS7_ILi128EEENS7_ILi96EEENS7_ILi64EEEEEELi256ENS_10bfloat16_tEfNS_4arch4Sm90ELb1ELb0ELb0ELb0ELb0ELb0ELb0ELb1ELb0ELb1ELb0ELb0EEENS1_21CollectiveEpilogueFwdINS6_IJSA_NS7_ILi256EEESB_EEES9_SE_SG_Li256ELb0ELb1ELb0ELb0EEENS1_30DynamicPersistentTileSchedulerILi256ELi128ELb0ELb1ELb1EEEEEEEEEvNT_6ParamsE)
        /*0080*/ 	.word	0x000000a8


	//----- nvinfo : EIATTR_FRAME_SIZE
	.align		4
.L_57:
        /*0084*/ 	.byte	0x04, 0x11
        /*0086*/ 	.short	(.L_59 - .L_58)
	.align		4
.L_58:
        /*0088*/ 	.word	index@(_ZN7cutlass13device_kernelIN5flash11enable_sm90INS1_16FlashAttnFwdSm90INS1_25CollectiveMainloopFwdSm90ILi2EN4cute5tupleIJNS5_1CILi1EEES8_S8_EEENS6_IJNS7_ILi128EEENS7_ILi96EEENS7_ILi64EEEEEELi256ENS_10bfloat16_tEfNS_4arch4Sm90ELb1ELb0ELb0ELb0ELb0ELb0ELb0ELb1ELb0ELb1ELb0ELb0EEENS1_21CollectiveEpilogueFwdINS6_IJSA_NS7_ILi256EEESB_EEES9_SE_SG_Li256ELb0ELb1ELb0ELb0EEENS1_30DynamicPersistentTileSchedulerILi256ELi128ELb0ELb1ELb1EEEEEEEEEvNT_6ParamsE)
        /*008c*/ 	.word	0x00000028


	//----- nvinfo : EIATTR_REGCOUNT
	.align		4
.L_59:
        /*0090*/ 	.byte	0x04, 0x2f
        /*0092*/ 	.short	(.L_61 - .L_60)
	.align		4
.L_60:
        /*0094*/ 	.word	index@(_ZN7cutlass13device_kernelIN5flash11enable_sm90INS1_16FlashAttnFwdSm90INS1_25CollectiveMainloopFwdSm90ILi2EN4cute5tupleIJNS5_1CILi1EEES8_S8_EEENS6_IJNS7_ILi128EEENS7_ILi96EEENS7_ILi64EEEEEELi256ENS_10bfloat16_tEfNS_4arch4Sm90ELb0ELb1ELb0ELb1ELb0ELb1ELb1ELb1ELb0ELb1ELb0ELb0EEENS1_21CollectiveEpilogueFwdINS6_IJSA_NS7_ILi256EEESB_EEES9_SE_SG_Li256ELb1ELb1ELb0ELb0EEENS1_36VarlenDynamicPersistentTileSchedulerILi128ELi96ELi256ELi128ELb0ELb1ELb1ELb1ELb0ELb1EEEEEEEEEvNT_6ParamsE)
        /*0098*/ 	.word	0x000000a8


	//----- nvinfo : EIATTR_FRAME_SIZE
	.align		4
.L_61:
        /*009c*/ 	.byte	0x04, 0x11
        /*009e*/ 	.short	(.L_63 - .L_62)
	.align		4
.L_62:
        /*00a0*/ 	.word	index@($_ZN7cutlass13device_kernelIN5flash11enable_sm90INS1_16FlashAttnFwdSm90INS1_25CollectiveMainloopFwdSm90ILi2EN4cute5tupleIJNS5_1CILi1EEES8_S8_EEENS6_IJNS7_ILi128EEENS7_ILi96EEENS7_ILi64EEEEEELi256ENS_10bfloat16_tEfNS_4arch4Sm90ELb0ELb1ELb0ELb1ELb0ELb1ELb1ELb1ELb0ELb1ELb0ELb0EEENS1_21CollectiveEpilogueFwdINS6_IJSA_NS7_ILi256EEESB_EEES9_SE_SG_Li256ELb1ELb1ELb0ELb0EEENS1_36VarlenDynamicPersistentTileSchedulerILi128ELi96ELi256ELi128ELb0ELb1ELb1ELb1ELb0ELb1EEEEEEEEEvNT_6ParamsE$_ZZN5flash25CollectiveMainloopFwdSm90ILi2EN4cute5tupleIJNS1_1CILi1EEES4_S4_EEENS2_IJNS3_ILi128EEENS3_ILi96EEENS3_ILi64EEEEEELi256EN7cutlass10bfloat16_tEfNSA_4arch4Sm90ELb0ELb1ELb0ELb1ELb0ELb1ELb1ELb1ELb0ELb1ELb0ELb0EE3mmaINS_16FlashAttnFwdSm90ISE_NS_21CollectiveEpilogueFwdINS2_IJS6_NS3_ILi256EEES7_EEES5_SB_SD_Li256ELb1ELb1ELb0ELb0EEENS_36VarlenDynamicPersistentTileSchedulerILi128ELi96ELi256ELi128ELb0ELb1ELb1ELb1ELb0ELb1EEEE13SharedStorageENS1_6TensorINS1_11ArrayEngineIfLm128EEENS1_6LayoutINS2_IJNS2_IJNS3_ILi2EEEST_NS3_ILi32EEEEEES4_S4_EEENS2_IJNS2_IJS4_ST_NS3_ILi4EEEEEENS3_ILi0EEESZ_EEEEEEENS_7SoftmaxILi2ELi0EEEEEbRKNSE_6ParamsENSA_25PipelineTmaAsyncNoClusterILi2ENSA_16PipelineTmaAsyncILi2EEEEES1B_RNSA_13PipelineStateILj2EEERT0_RT1_iRiRKNS_16SeqlenInfoQKNewKILb1ELb1EEENS2_IJiiiiEEERT_ENKUliT_T0_T1_E_clIZSF_ISO_S12_S14_EbS17_S1B_S1B_S1E_S1G_S1I_iS1J_S1N_S1O_S1Q_EUlRS1R_iE0_NS3_ILb1EEES1Y_EEDaiS1R_S1S_S1T_)
        /*00a4*/ 	.word	0x000004e0


	//----- nvinfo : EIATTR_FRAME_SIZE
	.align		4
.L_63:
        /*00a8*/ 	.byte	0x04, 0x11
        /*00aa*/ 	.short	(.L_65 - .L_64)
	.align		4
.L_64:
        /*00ac*/ 	.word	index@(_ZN7cutlass13device_kernelIN5flash11enable_sm90INS1_16FlashAttnFwdSm90INS1_25CollectiveMainloopFwdSm90ILi2EN4cute5tupleIJNS5_1CILi1EEES8_S8_EEENS6_IJNS7_ILi128EEENS7_ILi96EEENS7_ILi64EEEEEELi256ENS_10bfloat16_tEfNS_4arch4Sm90ELb0ELb1ELb0ELb1ELb0ELb1ELb1ELb1ELb0ELb1ELb0ELb0EEENS1_21CollectiveEpilogueFwdINS6_IJSA_NS7_ILi256EEESB_EEES9_SE_SG_Li256ELb1ELb1ELb0ELb0EEENS1_36VarlenDynamicPersistentTileSchedulerILi128ELi96ELi256ELi128ELb0ELb1ELb1ELb1ELb0ELb1EEEEEEEEEvNT_6ParamsE)
        /*00b0*/ 	.word	0x000004e0


	//----- nvinfo : EIATTR_REGCOUNT
	.align		4
.L_65:
        /*00b4*/ 	.byte	0x04, 0x2f
        /*00b6*/ 	.short	(.L_67 - .L_66)
	.align		4
.L_66:
        /*00b8*/ 	.word	index@(_ZN7cutlass13device_kernelIN5flash11enable_sm90INS1_16FlashAttnFwdSm90INS1_25CollectiveMainloopFwdSm90ILi2EN4cute5tupleIJNS5_1CILi1EEES8_S8_EEENS6_IJNS7_ILi128EEENS7_ILi96EEENS7_ILi64EEEEEELi256ENS_10bfloat16_tEfNS_4arch4Sm90ELb0ELb1ELb0ELb1ELb0ELb0ELb1ELb1ELb0ELb1ELb0ELb0EEENS1_21CollectiveEpilogueFwdINS6_IJSA_NS7_ILi256EEESB_EEES9_SE_SG_Li256ELb1ELb1ELb0ELb0EEENS1_36VarlenDynamicPersistentTileSchedulerILi128ELi96ELi256ELi128ELb0ELb1ELb1ELb1ELb0ELb1EEEEEEEEEvNT_6ParamsE)
        /*00bc*/ 	.word	0x000000a8


	//----- nvinfo : EIATTR_FRAME_SIZE
	.align		4
.L_67:
        /*00c0*/ 	.byte	0x04, 0x11
        /*00c2*/ 	.short	(.L_69 - .L_68)
	.align		4
.L_68:
        /*00c4*/ 	.word	index@($_ZN7cutlass13device_kernelIN5flash11enable_sm90INS1_16FlashAttnFwdSm90INS1_25CollectiveMainloopFwdSm90ILi2EN4cute5tupleIJNS5_1CILi1EEES8_S8_EEENS6_IJNS7_ILi128EEENS7_ILi96EEENS7_ILi64EEEEEELi256ENS_10bfloat16_tEfNS_4arch4Sm90ELb0ELb1ELb0ELb1ELb0ELb0ELb1ELb1ELb0ELb1ELb0ELb0EEENS1_21CollectiveEpilogueFwdINS6_IJSA_NS7_ILi256EEESB_EEES9_SE_SG_Li256ELb1ELb1ELb0ELb0EEENS1_36VarlenDynamicPersistentTileSchedulerILi128ELi96ELi256ELi128ELb0ELb1ELb1ELb1ELb0ELb1EEEEEEEEEvNT_6ParamsE$_ZZN5flash25CollectiveMainloopFwdSm90ILi2EN4cute5tupleIJNS1_1CILi1EEES4_S4_EEENS2_IJNS3_ILi128EEENS3_ILi96EEENS3_ILi64EEEEEELi256EN7cutlass10bfloat16_tEfNSA_4arch4Sm90ELb0ELb1ELb0ELb1ELb0ELb0ELb1ELb1ELb0ELb1ELb0ELb0EE3mmaINS_16FlashAttnFwdSm90ISE_NS_21CollectiveEpilogueFwdINS2_IJS6_NS3_ILi256EEES7_EEES5_SB_SD_Li256ELb1ELb1ELb0ELb0EEENS_36VarlenDynamicPersistentTileSchedulerILi128ELi96ELi256ELi128ELb0ELb1ELb1ELb1ELb0ELb1EEEE13SharedStorageENS1_6TensorINS1_11ArrayEngineIfLm128EEENS1_6LayoutINS2_IJNS2_IJNS3_ILi2EEEST_NS3_ILi32EEEEEES4_S4_EEENS2_IJNS2_IJS4_ST_NS3_ILi4EEEEEENS3_ILi0EEESZ_EEEEEEENS_7SoftmaxILi2ELi0EEEEEbRKNSE_6ParamsENSA_25PipelineTmaAsyncNoClusterILi2ENSA_16PipelineTmaAsyncILi2EEEEES1B_RNSA_13PipelineStateILj2EEERT0_RT1_iRiRKNS_16SeqlenInfoQKNewKILb1ELb0EEENS2_IJiiiiEEERT_ENKUliT_T0_T1_E_clIZSF_ISO_S12_S14_EbS17_S1B_S1B_S1E_S1G_S1I_iS1J_S1N_S1O_S1Q_EUlRS1R_iE1_NS3_ILb0EEENS3_ILb1EEEEEDaiS1R_S1S_S1T_)
        /*00c8*/ 	.word	0x000004d0


	//----- nvinfo : EIATTR_FRAME_SIZE
	.align		4
.L_69:
        /*00cc*/ 	.byte	0x04, 0x11
        /*00ce*/ 	.short	(.L_71 - .L_70)
	.align		4
.L_70:
        /*00d0*/ 	.word	index@(_ZN7cutlass13device_kernelIN5flash11enable_sm90INS1_16FlashAttnFwdSm90INS1_25CollectiveMainloopFwdSm90ILi2EN4cute5tupleIJNS5_1CILi1EEES8_S8_EEENS6_IJNS7_ILi128EEENS7_ILi96EEENS7_ILi64EEEEEELi256ENS_10bfloat16_tEfNS_4arch4Sm90ELb0ELb1ELb0ELb1ELb0ELb0ELb1ELb1ELb0ELb1ELb0ELb0EEENS1_21CollectiveEpilogueFwdINS6_IJSA_NS7_ILi256EEESB_EEES9_SE_SG_Li256ELb1ELb1ELb0ELb0EEENS1_36VarlenDynamicPersistentTileSchedulerILi128ELi96ELi256ELi128ELb0ELb1ELb1ELb1ELb0ELb1EEEEEEEEEvNT_6ParamsE)
        /*00d4*/ 	.word	0x000004d0


	//----- nvinfo : EIATTR_REGCOUNT
	.align		4
.L_71:
        /*00d8*/ 	.byte	0x04, 0x2f
        /*00da*/ 	.short	(.L_73 - .L_72)
	.align		4
.L_72:
        /*00dc*/ 	.word	index@(_ZN7cutlass13device_kernelIN5flash11enable_sm90INS1_16FlashAttnFwdSm90INS1_25CollectiveMainloopFwdSm90ILi2EN4cute5tupleIJNS5_1CILi1EEES8_S8_EEENS6_IJNS7_ILi128EEENS7_ILi96EEENS7_ILi64EEEEEELi256ENS_10bfloat16_tEfNS_4arch4Sm90ELb0ELb1ELb0ELb1ELb0ELb1ELb0ELb1ELb0ELb1ELb0ELb0EEENS1_21CollectiveEpilogueFwdINS6_IJSA_NS7_ILi256EEESB_EEES9_SE_SG_Li256ELb1ELb1ELb0ELb0EEENS1_36VarlenDynamicPersistentTileSchedulerILi128ELi96ELi256ELi128ELb0ELb1ELb1ELb1ELb0ELb1EEEEEEEEEvNT_6ParamsE)
        /*00e0*/ 	.word	0x000000a8


	//----- nvinfo : EIATTR_FRAME_SIZE
	.align		4
.L_73:
        /*00e4*/ 	.byte	0x04, 0x11
        /*00e6*/ 	.short	(.L_75 - .L_74)
	.align		4
.L_74:
        /*00e8*/ 	.word	index@(_ZN7cutlass13device_kernelIN5flash11enable_sm90INS1_16FlashAttnFwdSm90INS1_25CollectiveMainloopFwdSm90ILi2EN4cute5tupleIJNS5_1CILi1EEES8_S8_EEENS6_IJNS7_ILi128EEENS7_ILi96EEENS7_ILi64EEEEEELi256ENS_10bfloat16_tEfNS_4arch4Sm90ELb0ELb1ELb0ELb1ELb0ELb1ELb0ELb1ELb0ELb1ELb0ELb0EEENS1_21CollectiveEpilogueFwdINS6_IJSA_NS7_ILi256EEESB_EEES9_SE_SG_Li256ELb1ELb1ELb0ELb0EEENS1_36VarlenDynamicPersistentTileSchedulerILi128ELi96ELi256ELi128ELb0ELb1ELb1ELb1ELb0ELb1EEEEEEEEEvNT_6ParamsE)
        /*00ec*/ 	.word	0x00000058


	//----- nvinfo : EIATTR_REGCOUNT
	.align		4
.L_75:
        /*00f0*/ 	.byte	0x04, 0x2f
        /*00f2*/ 	.short	(.L_77 - .L_76)
	.align		4
.L_76:
        /*00f4*/ 	.word	index@(_ZN7cutlass13device_kernelIN5flash11enable_sm90INS1_16FlashAttnFwdSm90INS1_25CollectiveMainloopFwdSm90ILi2EN4cute5tupleIJNS5_1CILi1EEES8_S8_EEENS6_IJNS7_ILi128EEENS7_ILi96EEENS7_ILi64EEEEEELi256ENS_10bfloat16_tEfNS_4arch4Sm90ELb0ELb1ELb0ELb1ELb0ELb0ELb0ELb1ELb0ELb1ELb0ELb0EEENS1_21CollectiveEpilogueFwdINS6_IJSA_NS7_ILi256EEESB_EEES9_SE_SG_Li256ELb1ELb1ELb0ELb0EEENS1_36VarlenDynamicPersistentTileSchedulerILi128ELi96ELi256ELi128ELb0ELb1ELb1ELb1ELb0ELb1EEEEEEEEEvNT_6ParamsE)
        /*00f8*/ 	.word	0x000000a8


	//----- nvinfo : EIATTR_FRAME_SIZE
	.align		4
.L_77:
        /*00fc*/ 	.byte	0x04, 0x11
        /*00fe*/ 	.short	(.L_79 - .L_78)
	.align		4
.L_78:
        /*0100*/ 	.word	index@(_ZN7cutlass13device_kernelIN5flash11enable_sm90INS1_16FlashAttnFwdSm90INS1_25CollectiveMainloopFwdSm90ILi2EN4cute5tupleIJNS5_1CILi1EEES8_S8_EEENS6_IJNS7_ILi128EEENS7_ILi96EEENS7_ILi64EEEEEELi256ENS_10bfloat16_tEfNS_4arch4Sm90ELb0ELb1ELb0ELb1ELb0ELb0ELb0ELb1ELb0ELb1ELb0ELb0EEENS1_21CollectiveEpilogueFwdINS6_IJSA_NS7_ILi256EEESB_EEES9_SE_SG_Li256ELb1ELb1ELb0ELb0EEENS1_36VarlenDynamicPersistentTileSchedulerILi128ELi96ELi256ELi128ELb0ELb1ELb1ELb1ELb0ELb1EEEEEEEEEvNT_6ParamsE)
        /*0104*/ 	.word	0x00000048


	//----- nvinfo : EIATTR_REGCOUNT
	.align		4
.L_79:
        /*0108*/ 	.byte	0x04, 0x2f
        /*010a*/ 	.short	(.L_81 - .L_80)
	.align		4
.L_80:
        /*010c*/ 	.word	index@(_ZN7cutlass13device_kernelIN5flash11enable_sm90INS1_16FlashAttnFwdSm90INS1_25CollectiveMainloopFwdSm90ILi2EN4cute5tupleIJNS5_1CILi1EEES8_S8_EEENS6_IJNS7_ILi128EEENS7_ILi96EEENS7_ILi64EEEEEELi256ENS_10bfloat16_tEfNS_4arch4Sm90ELb0ELb1ELb0ELb0ELb0ELb0ELb1ELb1ELb0ELb1ELb0ELb0EEENS1_21CollectiveEpilogueFwdINS6_IJSA_NS7_ILi256EEESB_EEES9_SE_SG_Li256ELb0ELb1ELb0ELb0EEENS1_30DynamicPersistentTileSchedulerILi256ELi128ELb0ELb1ELb1EEEEEEEEEvNT_6ParamsE)
        /*0110*/ 	.word	0x000000a8


	//----- nvinfo : EIATTR_FRAME_SIZE
	.align		4
.L_81:
        /*0114*/ 	.byte	0x04, 0x11
        /*0116*/ 	.short	(.L_83 - .L_82)
	.align		4
.L_82:
        /*0118*/ 	.word	index@($_ZN7cutlass13device_kernelIN5flash11enable_sm90INS1_16FlashAttnFwdSm90INS1_25CollectiveMainloopFwdSm90ILi2EN4cute5tupleIJNS5_1CILi1EEES8_S8_EEENS6_IJNS7_ILi128EEENS7_ILi96EEENS7_ILi64EEEEEELi256ENS_10bfloat16_tEfNS_4arch4Sm90ELb0ELb1ELb0ELb0ELb0ELb0ELb1ELb1ELb0ELb1ELb0ELb0EEENS1_21CollectiveEpilogueFwdINS6_IJSA_NS7_ILi256EEESB_EEES9_SE_SG_Li256ELb0ELb1ELb0ELb0EEENS1_30DynamicPersistentTileSchedulerILi256ELi128ELb0ELb1ELb1EEEEEEEEEvNT_6ParamsE$_ZZN5flash25CollectiveMainloopFwdSm90ILi2EN4cute5tupleIJNS1_1CILi1EEES4_S4_EEENS2_IJNS3_ILi128EEENS3_ILi96EEENS3_ILi64EEEEEELi256EN7cutlass10bfloat16_tEfNSA_4arch4Sm90ELb0ELb1ELb0ELb0ELb0ELb0ELb1ELb1ELb0ELb1ELb0ELb0EE3mmaINS_16FlashAttnFwdSm90ISE_NS_21CollectiveEpilogueFwdINS2_IJS6_NS3_ILi256EEES7_EEES5_SB_SD_Li256ELb0ELb1ELb0ELb0EEENS_30DynamicPersistentTileSchedulerILi256ELi128ELb0ELb1ELb1EEEE13SharedStorageENS1_6TensorINS1_11ArrayEngineIfLm128EEENS1_6LayoutINS2_IJNS2_IJNS3_ILi2EEEST_NS3_ILi32EEEEEES4_S4_EEENS2_IJNS2_IJS4_ST_NS3_ILi4EEEEEENS3_ILi0EEESZ_EEEEEEENS_7SoftmaxILi2ELi0EEEEEbRKNSE_6ParamsENSA_25PipelineTmaAsyncNoClusterILi2ENSA_16PipelineTmaAsyncILi2EEEEES1B_RNSA_13PipelineStateILj2EEERT0_RT1_iRiRKNS_16SeqlenInfoQKNewKILb0ELb0EEENS2_IJiiiiEEERT_ENKUliT_T0_T1_E_clIZSF_ISO_S12_S14_EbS17_S1B_S1B_S1E_S1G_S1I_iS1J_S1N_S1O_S1Q_EUlRS1R_iE1_NS3_ILb0EEENS3_ILb1EEEEEDaiS1R_S1S_S1T_)
        /*011c*/ 	.word	0x000004b0


	//----- nvinfo : EIATTR_FRAME_SIZE
	.align		4
.L_83:
        /*0120*/ 	.byte	0x04, 0x11
        /*0122*/ 	.short	(.L_85 - .L_84)
	.align		4
.L_84:
        /*0124*/ 	.word	index@(_ZN7cutlass13device_kernelIN5flash11enable_sm90INS1_16FlashAttnFwdSm90INS1_25CollectiveMainloopFwdSm90ILi2EN4cute5tupleIJNS5_1CILi1EEES8_S8_EEENS6_IJNS7_ILi128EEENS7_ILi96EEENS7_ILi64EEEEEELi256ENS_10bfloat16_tEfNS_4arch4Sm90ELb0ELb1ELb0ELb0ELb0ELb0ELb1ELb1ELb0ELb1ELb0ELb0EEENS1_21CollectiveEpilogueFwdINS6_IJSA_NS7_ILi256EEESB_EEES9_SE_SG_Li256ELb0ELb1ELb0ELb0EEENS1_30DynamicPersistentTileSchedulerILi256ELi128ELb0ELb1ELb1EEEEEEEEEvNT_6ParamsE)
        /*0128*/ 	.word	0x000004b0


	//----- nvinfo : EIATTR_REGCOUNT
	.align		4
.L_85:
        /*012c*/ 	.byte	0x04, 0x2f
        /*012e*/ 	.short	(.L_87 - .L_86)
	.align		4
.L_86:
        /*0130*/ 	.word	index@(_ZN7cutlass13device_kernelIN5flash11enable_sm90INS1_16FlashAttnFwdSm90INS1_25CollectiveMainloopFwdSm90ILi2EN4cute5tupleIJNS5_1CILi1EEES8_S8_EEENS6_IJNS7_ILi128EEENS7_ILi96EEENS7_ILi64EEEEEELi256ENS_10bfloat16_tEfNS_4arch4Sm90ELb0ELb1ELb0ELb0ELb0ELb0ELb0ELb1ELb0ELb1ELb0ELb0EEENS1_21CollectiveEpilogueFwdINS6_IJSA_NS7_ILi256EEESB_EEES9_SE_SG_Li256ELb0ELb1ELb0ELb0EEENS1_30DynamicPersistentTileSchedulerILi256ELi128ELb0ELb1ELb1EEEEEEEEEvNT_6ParamsE)
        /*0134*/ 	.word	0x000000a8


	//----- nvinfo : EIATTR_FRAME_SIZE
	.align		4
.L_87:
        /*0138*/ 	.byte	0x04, 0x11
        /*013a*/ 	.short	(.L_89 - .L_88)
	.align		4
.L_88:
        /*013c*/ 	.word	index@(_ZN7cutlass13device_kernelIN5flash11enable_sm90INS1_16FlashAttnFwdSm90INS1_25CollectiveMainloopFwdSm90ILi2EN4cute5tupleIJNS5_1CILi1EEES8_S8_EEENS6_IJNS7_ILi128EEENS7_ILi96EEENS7_ILi64EEEEEELi256ENS_10bfloat16_tEfNS_4arch4Sm90ELb0ELb1ELb0ELb0ELb0ELb0ELb0ELb1ELb0ELb1ELb0ELb0EEENS1_21CollectiveEpilogueFwdINS6_IJSA_NS7_ILi256EEESB_EEES9_SE_SG_Li256ELb0ELb1ELb0ELb0EEENS1_30DynamicPersistentTileSchedulerILi256ELi128ELb0ELb1ELb1EEEEEEEEEvNT_6ParamsE)
        /*0140*/ 	.word	0x00000020


	//----- nvinfo : EIATTR_REGCOUNT
	.align		4
.L_89:
        /*0144*/ 	.byte	0x04, 0x2f
        /*0146*/ 	.short	(.L_91 - .L_90)
	.align		4
.L_90:
        /*0148*/ 	.word	index@(_ZN7cutlass13device_kernelIN5flash11enable_sm90INS1_16FlashAttnFwdSm90INS1_25CollectiveMainloopFwdSm90ILi2EN4cute5tupleIJNS5_1CILi1EEES8_S8_EEENS6_IJNS7_ILi128EEENS7_ILi96EEENS7_ILi64EEEEEELi256ENS_10bfloat16_tEfNS_4arch4Sm90ELb0ELb0ELb0ELb1ELb0ELb1ELb1ELb1ELb0ELb1ELb0ELb0EEENS1_21CollectiveEpilogueFwdINS6_IJSA_NS7_ILi256EEESB_EEES9_SE_SG_Li256ELb1ELb1ELb0ELb0EEENS1_36VarlenDynamicPersistentTileSchedulerILi128ELi96ELi256ELi128ELb0ELb1ELb1ELb0ELb1ELb1EEEEEEEEEvNT_6ParamsE)
        /*014c*/ 	.word	0x000000a8


	//----- nvinfo : EIATTR_FRAME_SIZE
	.align		4
.L_91:
        /*0150*/ 	.byte	0x04, 0x11
        /*0152*/ 	.short	(.L_93 - .L_92)
	.align		4
.L_92:
        /*0154*/ 	.word	index@(_ZN7cutlass13device_kernelIN5flash11enable_sm90INS1_16FlashAttnFwdSm90INS1_25CollectiveMainloopFwdSm90ILi2EN4cute5tupleIJNS5_1CILi1EEES8_S8_EEENS6_IJNS7_ILi128EEENS7_ILi96EEENS7_ILi64EEEEEELi256ENS_10bfloat16_tEfNS_4arch4Sm90ELb0ELb0ELb0ELb1ELb0ELb1ELb1ELb1ELb0ELb1ELb0ELb0EEENS1_21CollectiveEpilogueFwdINS6_IJSA_NS7_ILi256EEESB_EEES9_SE_SG_Li256ELb1ELb1ELb0ELb0EEENS1_36VarlenDynamicPersistentTileSchedulerILi128ELi96ELi256ELi128ELb0ELb1ELb1ELb0ELb1ELb1EEEEEEEEEvNT_6ParamsE)
        /*0158*/ 	.word	0x00000090


	//----- nvinfo : EIATTR_REGCOUNT
	.align		4
.L_93:
        /*015c*/ 	.byte	0x04, 0x2f
        /*015e*/ 	.short	(.L_95 - .L_94)
	.align		4
.L_94:
        /*0160*/ 	.word	index@(_ZN7cutlass13device_kernelIN5flash11enable_sm90INS1_16FlashAttnFwdSm90INS1_25CollectiveMainloopFwdSm90ILi2EN4cute5tupleIJNS5_1CILi1EEES8_S8_EEENS6_IJNS7_ILi128EEENS7_ILi96EEENS7_ILi64EEEEEELi256ENS_10bfloat16_tEfNS_4arch4Sm90ELb0ELb0ELb0ELb1ELb0ELb0ELb1ELb1ELb0ELb1ELb0ELb0EEENS1_21CollectiveEpilogueFwdINS6_IJSA_NS7_ILi256EEESB_EEES9_SE_SG_Li256ELb1ELb1ELb0ELb0EEENS1_36VarlenDynamicPersistentTileSchedulerILi128ELi96ELi256ELi128ELb0ELb1ELb1ELb0ELb1ELb1EEEEEEEEEvNT_6ParamsE)
        /*0164*/ 	.word	0x000000a8


	//----- nvinfo : EIATTR_FRAME_SIZE
	.align		4
.L_95:
        /*0168*/ 	.byte	0x04, 0x11
        /*016a*/ 	.short	(.L_97 - .L_96)
	.align		4
.L_96:
        /*016c*/ 	.word	index@(_ZN7cutlass13device_kernelIN5flash11enable_sm90INS1_16FlashAttnFwdSm90INS1_25CollectiveMainloopFwdSm90ILi2EN4cute5tupleIJNS5_1CILi1EEES8_S8_EEENS6_IJNS7_ILi128EEENS7_ILi96EEENS7_ILi64EEEEEELi256ENS_10bfloat16_tEfNS_4arch4Sm90ELb0ELb0ELb0ELb1ELb0ELb0ELb1ELb1ELb0ELb1ELb0ELb0EEENS1_21CollectiveEpilogueFwdINS6_IJSA_NS7_ILi256EEESB_EEES9_SE_SG_Li256ELb1ELb1ELb0ELb0EEENS1_36VarlenDynamicPersistentTileSchedulerILi128ELi96ELi256ELi128ELb0ELb1ELb1ELb0ELb1ELb1EEEEEEEEEvNT_6ParamsE)
        /*0170*/ 	.word	0x00000078


	//----- nvinfo : EIATTR_REGCOUNT
	.align		4
.L_97:
        /*0174*/ 	.byte	0x04, 0x2f
        /*0176*/ 	.short	(.L_99 - .L_98)
	.align		4
.L_98:
        /*0178*/ 	.word	index@(_ZN7cutlass13device_kernelIN5flash11enable_sm90INS1_16FlashAttnFwdSm90INS1_25CollectiveMainloopFwdSm90ILi2EN4cute5tupleIJNS5_1CILi1EEES8_S8_EEENS6_IJNS7_ILi128EEENS7_ILi96EEENS7_ILi64EEEEEELi256ENS_10bfloat16_tEfNS_4arch4Sm90ELb0ELb0ELb0ELb1ELb0ELb1ELb0ELb1ELb0ELb1ELb0ELb0EEENS1_21CollectiveEpilogueFwdINS6_IJSA_NS7_ILi256EEESB_EEES9_SE_SG_Li256ELb1ELb1ELb0ELb0EEENS1_36VarlenDynamicPersistentTileSchedulerILi128ELi96ELi256ELi128ELb0ELb1ELb1ELb0ELb1ELb1EEEEEEEEEvNT_6ParamsE)
        /*017c*/ 	.word	0x000000a8


	//----- nvinfo : EIATTR_FRAME_SIZE
	.align		4
.L_99:
        /*0180*/ 	.byte	0x04, 0x11
        /*0182*/ 	.short	(.L_101 - .L_100)
	.align		4
.L_100:
        /*0184*/ 	.word	index@(_ZN7cutlass13device_kernelIN5flash11enable_sm90INS1_16FlashAttnFwdSm90INS1_25CollectiveMainloopFwdSm90ILi2EN4cute5tupleIJNS5_1CILi1EEES8_S8_EEENS6_IJNS7_ILi128EEENS7_ILi96EEENS7_ILi64EEEEEELi256ENS_10bfloat16_tEfNS_4arch4Sm90ELb0ELb0ELb0ELb1ELb0ELb1ELb0ELb1ELb0ELb1ELb0ELb0EEENS1_21CollectiveEpilogueFwdINS6_IJSA_NS7_ILi256EEESB_EEES9_SE_SG_Li256ELb1ELb1ELb0ELb0EEENS1_36VarlenDynamicPersistentTileSchedulerILi128ELi96ELi256ELi128ELb0ELb1ELb1ELb0ELb1ELb1EEEEEEEEEvNT_6ParamsE)
        /*0188*/ 	.word	0x00000068


	//----- nvinfo : EIATTR_REGCOUNT
	.align		4
.L_101:
        /*018c*/ 	.byte	0x04, 0x2f
        /*018e*/ 	.short	(.L_103 - .L_102)
	.align		4
.L_102:
        /*0190*/ 	.word	index@(_ZN7cutlass13device_kernelIN5flash11enable_sm90INS1_16FlashAttnFwdSm90INS1_25CollectiveMainloopFwdSm90ILi2EN4cute5tupleIJNS5_1CILi1EEES8_S8_EEENS6_IJNS7_ILi128EEENS7_ILi96EEENS7_ILi64EEEEEELi256ENS_10bfloat16_tEfNS_4arch4Sm90ELb0ELb0ELb0ELb1ELb0ELb0ELb0ELb1ELb0ELb1ELb0ELb0EEENS1_21CollectiveEpilogueFwdINS6_IJSA_NS7_ILi256EEESB_EEES9_SE_SG_Li256ELb1ELb1ELb0ELb0EEENS1_36VarlenDynamicPersistentTileSchedulerILi128ELi96ELi256ELi128ELb0ELb1ELb1ELb0ELb1ELb1EEEEEEEEEvNT_6ParamsE)
        /*0194*/ 	.word	0x000000a8


	//----- nvinfo : EIATTR_FRAME_SIZE
	.align		4
.L_103:
        /*0198*/ 	.byte	0x04, 0x11
        /*019a*/ 	.short	(.L_105 - .L_104)
	.align		4
.L_104:
        /*019c*/ 	.word	index@(_ZN7cutlass13device_kernelIN5flash11enable_sm90INS1_16FlashAttnFwdSm90INS1_25CollectiveMainloopFwdSm90ILi2EN4cute5tupleIJNS5_1CILi1EEES8_S8_EEENS6_IJNS7_ILi128EEENS7_ILi96EEENS7_ILi64EEEEEELi256ENS_10bfloat16_tEfNS_4arch4Sm90ELb0ELb0ELb0ELb1ELb0ELb0ELb0ELb1ELb0ELb1ELb0ELb0EEENS1_21CollectiveEpilogueFwdINS6_IJSA_NS7_ILi256EEESB_EEES9_SE_SG_Li256ELb1ELb1ELb0ELb0EEENS1_36VarlenDynamicPersistentTileSchedulerILi128ELi96ELi256ELi128ELb0ELb1ELb1ELb0ELb1ELb1EEEEEEEEEvNT_6ParamsE)
        /*01a0*/ 	.word	0x00000060


	//----- nvinfo : EIATTR_REGCOUNT
	.align		4
.L_105:
        /*01a4*/ 	.byte	0x04, 0x2f
        /*01a6*/ 	.short	(.L_107 - .L_106)
	.align		4
.L_106:
        /*01a8*/ 	.word	index@(_ZN7cutlass13device_kernelIN5flash11enable_sm90INS1_16FlashAttnFwdSm90INS1_25CollectiveMainloopFwdSm90ILi2EN4cute5tupleIJNS5_1CILi1EEES8_S8_EEENS6_IJNS7_ILi128EEENS7_ILi96EEENS7_ILi64EEEEEELi256ENS_10bfloat16_tEfNS_4arch4Sm90ELb0ELb0ELb0ELb0ELb0ELb0ELb1ELb1ELb0ELb1ELb0ELb0EEENS1_21CollectiveEpilogueFwdINS6_IJSA_NS7_ILi256EEESB_EEES9_SE_SG_Li256ELb0ELb1ELb0ELb0EEENS1_29StaticPersistentTileSchedulerILb0EEEEEEEEEvNT_6ParamsE)
        /*01ac*/ 	.word	0x000000a8


	//----- nvinfo : EIATTR_FRAME_SIZE
	.align		4
.L_107:
        /*01b0*/ 	.byte	0x04, 0x11
        /*01b2*/ 	.short	(.L_109 - .L_108)
	.align		4
.L_108:
        /*01b4*/ 	.word	index@(_ZN7cutlass13device_kernelIN5flash11enable_sm90INS1_16FlashAttnFwdSm90INS1_25CollectiveMainloopFwdSm90ILi2EN4cute5tupleIJNS5_1CILi1EEES8_S8_EEENS6_IJNS7_ILi128EEENS7_ILi96EEENS7_ILi64EEEEEELi256ENS_10bfloat16_tEfNS_4arch4Sm90ELb0ELb0ELb0ELb0ELb0ELb0ELb1ELb1ELb0ELb1ELb0ELb0EEENS1_21CollectiveEpilogueFwdINS6_IJSA_NS7_ILi256EEESB_EEES9_SE_SG_Li256ELb0ELb1ELb0ELb0EEENS1_29StaticPersistentTileSchedulerILb0EEEEEEEEEvNT_6ParamsE)
        /*01b8*/ 	.word	0x00000068


	//----- nvinfo : EIATTR_REGCOUNT
	.align		4
.L_109:
        /*01bc*/ 	.byte	0x04, 0x2f
        /*01be*/ 	.short	(.L_111 - .L_110)
	.align		4
.L_110:
        /*01c0*/ 	.word	index@(_ZN7cutlass13device_kernelIN5flash11enable_sm90INS1_16FlashAttnFwdSm90INS1_25CollectiveMainloopFwdSm90ILi2EN4cute5tupleIJNS5_1CILi1EEES8_S8_EEENS6_IJNS7_ILi128EEENS7_ILi96EEENS7_ILi64EEEEEELi256ENS_10bfloat16_tEfNS_4arch4Sm90ELb0ELb0ELb0ELb0ELb0ELb0ELb0ELb1ELb0ELb1ELb0ELb0EEENS1_21CollectiveEpilogueFwdINS6_IJSA_NS7_ILi256EEESB_EEES9_SE_SG_Li256ELb0ELb1ELb0ELb0EEENS1_29StaticPersistentTileSchedulerILb0EEEEEEEEEvNT_6ParamsE)
        /*01c4*/ 	.word	0x000000a8


	//----- nvinfo : EIATTR_FRAME_SIZE
	.align		4
.L_111:
        /*01c8*/ 	.byte	0x04, 0x11
        /*01ca*/ 	.short	(.L_113 - .L_112)
	.align		4
.L_112:
        /*01cc*/ 	.word	index@(_ZN7cutlass13device_kernelIN5flash11enable_sm90INS1_16FlashAttnFwdSm90INS1_25CollectiveMainloopFwdSm90ILi2EN4cute5tupleIJNS5_1CILi1EEES8_S8_EEENS6_IJNS7_ILi128EEENS7_ILi96EEENS7_ILi64EEEEEELi256ENS_10bfloat16_tEfNS_4arch4Sm90ELb0ELb0ELb0ELb0ELb0ELb0ELb0ELb1ELb0ELb1ELb0ELb0EEENS1_21CollectiveEpilogueFwdINS6_IJSA_NS7_ILi256EEESB_EEES9_SE_SG_Li256ELb0ELb1ELb0ELb0EEENS1_29StaticPersistentTileSchedulerILb0EEEEEEEEEvNT_6ParamsE)
        /*01d0*/ 	.word	0x00000038


	//----- nvinfo : EIATTR_REGCOUNT
	.align		4
.L_113:
        /*01d4*/ 	.byte	0x04, 0x2f
        /*01d6*/ 	.short	(.L_115 - .L_114)
	.align		4
.L_114:
        /*01d8*/ 	.word	index@(_ZN7cutlass13device_kernelIN5flash11enable_sm90INS1_16FlashAttnFwdSm90INS1_25CollectiveMainloopFwdSm90ILi2EN4cute5tupleIJNS5_1CILi1EEES8_S8_EEENS6_IJNS7_ILi64EEESA_SA_EEELi512ENS_10bfloat16_tEfNS_4arch4Sm90ELb1ELb0ELb0ELb1ELb0ELb1ELb1ELb0ELb0ELb1ELb0ELb0EEENS1_21CollectiveEpilogueFwdINS6_IJSA_NS7_ILi512EEESA_EEES9_SC_SE_Li256ELb1ELb1ELb0ELb0EEENS1_36VarlenDynamicPersistentTileSchedulerILi64ELi64ELi256ELi128ELb0ELb1ELb1ELb1ELb1ELb1EEEEEEEEEvNT_6ParamsE)
        /*01dc*/ 	.word	0x000000a8


	//----- nvinfo : EIATTR_FRAME_SIZE
	.align		4
.L_115:
        /*01e0*/ 	.byte	0x04, 0x11
        /*01e2*/ 	.short	(.L_117 - .L_116)
	.align		4
.L_116:
        /*01e4*/ 	.word	index@(_ZN7cutlass13device_kernelIN5flash11enable_sm90INS1_16FlashAttnFwdSm90INS1_25CollectiveMainloopFwdSm90ILi2EN4cute5tupleIJNS5_1CILi1EEES8_S8_EEENS6_IJNS7_ILi64EEESA_SA_EEELi512ENS_10bfloat16_tEfNS_4arch4Sm90ELb1ELb0ELb0ELb1ELb0ELb1ELb1ELb0ELb0ELb1ELb0ELb0EEENS1_21CollectiveEpilogueFwdINS6_IJSA_NS7_ILi512EEESA_EEES9_SC_SE_Li256ELb1ELb1ELb0ELb0EEENS1_36VarlenDynamicPersistentTileSchedulerILi64ELi64ELi256ELi128ELb0ELb1ELb1ELb1ELb1ELb1EEEEEEEEEvNT_6ParamsE)
        /*01e8*/ 	.word	0x00000070


	//----- nvinfo : EIATTR_REGCOUNT
	.align		4
.L_117:
        /*01ec*/ 	.byte	0x04, 0x2f
        /*01ee*/ 	.short	(.L_119 - .L_118)
	.align		4
.L_118:
        /*01f0*/ 	.word	index@(_ZN7cutlass13device_kernelIN5flash11enable_sm90INS1_16FlashAttnFwdSm90INS1_25CollectiveMainloopFwdSm90ILi2EN4cute5tupleIJNS5_1CILi1EEES8_S8_EEENS6_IJNS7_ILi64EEESA_SA_EEELi512ENS_10bfloat16_tEfNS_4arch4Sm90ELb1ELb0ELb0ELb1ELb0ELb0ELb1ELb0ELb0ELb1ELb0ELb0EEENS1_21CollectiveEpilogueFwdINS6_IJSA_NS7_ILi512EEESA_EEES9_SC_SE_Li256ELb1ELb1ELb0ELb0EEENS1_36VarlenDynamicPersistentTileSchedulerILi64ELi64ELi256ELi128ELb0ELb1ELb1ELb1ELb1ELb1EEEEEEEEEvNT_6ParamsE)
        /*01f4*/ 	.word	0x000000a8


	//----- nvinfo : EIATTR_FRAME_SIZE
	.align		4
.L_119:
        /*01f8*/ 	.byte	0x04, 0x11
        /*01fa*/ 	.short	(.L_121 - .L_120)
	.align		4
.L_120:
        /*01fc*/ 	.word	index@(_ZN7cutlass13device_kernelIN5flash11enable_sm90INS1_16FlashAttnFwdSm90INS1_25CollectiveMainloopFwdSm90ILi2EN4cute5tupleIJNS5_1CILi1EEES8_S8_EEENS6_IJNS7_ILi64EEESA_SA_EEELi512ENS_10bfloat16_tEfNS_4arch4Sm90ELb1ELb0ELb0ELb1ELb0ELb0ELb1ELb0ELb0ELb1ELb0ELb0EEENS1_21CollectiveEpilogueFwdINS6_IJSA_NS7_ILi512EEESA_EEES9_SC_SE_Li256ELb1ELb1ELb0ELb0EEENS1_36VarlenDynamicPersistentTileSchedulerILi64ELi64ELi256ELi128ELb0ELb1ELb1ELb1ELb1ELb1EEEEEEEEEvNT_6ParamsE)
        /*0200*/ 	.word	0x00000068


	//----- nvinfo : EIATTR_REGCOUNT
	.align		4
.L_121:
        /*0204*/ 	.byte	0x04, 0x2f
        /*0206*/ 	.short	(.L_123 - .L_122)
	.align		4
.L_122:
        /*0208*/ 	.word	index@(_ZN7cutlass13device_kernelIN5flash11enable_sm90INS1_16FlashAttnFwdSm90INS1_25CollectiveMainloopFwdSm90ILi2EN4cute5tupleIJNS5_1CILi1EEES8_S8_EEENS6_IJNS7_ILi64EEESA_SA_EEELi512ENS_10bfloat16_tEfNS_4arch4Sm90ELb1ELb0ELb0ELb1ELb0ELb1ELb0ELb0ELb0ELb1ELb0ELb0EEENS1_21CollectiveEpilogueFwdINS6_IJSA_NS7_ILi512EEESA_EEES9_SC_SE_Li256ELb1ELb1ELb0ELb0EEENS1_36VarlenDynamicPersistentTileSchedulerILi64ELi64ELi256ELi128ELb0ELb1ELb1ELb1ELb1ELb1EEEEEEEEEvNT_6ParamsE)
        /*020c*/ 	.word	0x000000a8


	//----- nvinfo : EIATTR_FRAME_SIZE
	.align		4
.L_123:
        /*0210*/ 	.byte	0x04, 0x11
        /*0212*/ 	.short	(.L_125 - .L_124)
	.align		4
.L_124:
        /*0214*/ 	.word	index@(_ZN7cutlass13device_kernelIN5flash11enable_sm90INS1_16FlashAttnFwdSm90INS1_25CollectiveMainloopFwdSm90ILi2EN4cute5tupleIJNS5_1CILi1EEES8_S8_EEENS6_IJNS7_ILi64EEESA_SA_EEELi512ENS_10bfloat16_tEfNS_4arch4Sm90ELb1ELb0ELb0ELb1ELb0ELb1ELb0ELb0ELb0ELb1ELb0ELb0EEENS1_21CollectiveEpilogueFwdINS6_IJSA_NS7_ILi512EEESA_EEES9_SC_SE_Li256ELb1ELb1ELb0ELb0EEENS1_36VarlenDynamicPersistentTileSchedulerILi64ELi64ELi256ELi128ELb0ELb1ELb1ELb1ELb1ELb1EEEEEEEEEvNT_6ParamsE)
        /*0218*/ 	.word	0x00000060


	//----- nvinfo : EIATTR_REGCOUNT
	.align		4
.L_125:
        /*021c*/ 	.byte	0x04, 0x2f
        /*021e*/ 	.short	(.L_127 - .L_126)
	.align		4
.L_126:
        /*0220*/ 	.word	index@(_ZN7cutlass13device_kernelIN5flash11enable_sm90INS1_16FlashAttnFwdSm90INS1_25CollectiveMainloopFwdSm90ILi2EN4cute5tupleIJNS5_1CILi1EEES8_S8_EEENS6_IJNS7_ILi64EEESA_SA_EEELi512ENS_10bfloat16_tEfNS_4arch4Sm90ELb1ELb0ELb0ELb1ELb0ELb0ELb0ELb0ELb0ELb1ELb0ELb0EEENS1_21CollectiveEpilogueFwdINS6_IJSA_NS7_ILi512EEESA_EEES9_SC_SE_Li256ELb1ELb1ELb0ELb0EEENS1_36VarlenDynamicPersistentTileSchedulerILi64ELi64ELi256ELi128ELb0ELb1ELb1ELb1ELb1ELb1EEEEEEEEEvNT_6ParamsE)
        /*0224*/ 	.word	0x000000a8


	//----- nvinfo : EIATTR_FRAME_SIZE
	.align		4
.L_127:
        /*0228*/ 	.byte	0x04, 0x11
        /*022a*/ 	.short	(.L_129 - .L_128)
	.align		4
.L_128:
        /*022c*/ 	.word	index@(_ZN7cutlass13device_kernelIN5flash11enable_sm90INS1_16FlashAttnFwdSm90INS1_25CollectiveMainloopFwdSm90ILi2EN4cute5tupleIJNS5_1CILi1EEES8_S8_EEENS6_IJNS7_ILi64EEESA_SA_EEELi512ENS_10bfloat16_tEfNS_4arch4Sm90ELb1ELb0ELb0ELb1ELb0ELb0ELb0ELb0ELb0ELb1ELb0ELb0EEENS1_21CollectiveEpilogueFwdINS6_IJSA_NS7_ILi512EEESA_EEES9_SC_SE_Li256ELb1ELb1ELb0ELb0EEENS1_36VarlenDynamicPersistentTileSchedulerILi64ELi64ELi256ELi128ELb0ELb1ELb1ELb1ELb1ELb1EEEEEEEEEvNT_6ParamsE)
        /*0230*/ 	.word	0x00000058


	//----- nvinfo : EIATTR_REGCOUNT
	.align		4
.L_129:
        /*0234*/ 	.byte	0x04, 0x2f
        /*0236*/ 	.short	(.L_131 - .L_130)
	.align		4
.L_130:
        /*0238*/ 	.word	index@(_ZN7cutlass13device_kernelIN5flash11enable_sm90INS1_16FlashAttnFwdSm90INS1_25CollectiveMainloopFwdSm90ILi2EN4cute5tupleIJNS5_1CILi1EEES8_S8_EEENS6_IJNS7_ILi64EEESA_SA_EEELi512ENS_10bfloat16_tEfNS_4arch4Sm90ELb1ELb0ELb0ELb0ELb0ELb0ELb1ELb0ELb0ELb1ELb0ELb0EEENS1_21CollectiveEpilogueFwdINS6_IJSA_NS7_ILi512EEESA_EEES9_SC_SE_Li256ELb0ELb1ELb0ELb0EEENS1_30DynamicPersistentTileSchedulerILi256ELi128ELb0ELb1ELb1EEEEEEEEEvNT_6ParamsE)
        /*023c*/ 	.word	0x000000a8


	//----- nvinfo : EIATTR_FRAME_SIZE
	.align		4
.L_131:
        /*0240*/ 	.byte	0x04, 0x11
        /*0242*/ 	.short	(.L_133 - .L_132)
	.align		4
.L_132:
        /*0244*/ 	.word	index@(_ZN7cutlass13device_kernelIN5flash11enable_sm90INS1_16FlashAttnFwdSm90INS1_25CollectiveMainloopFwdSm90ILi2EN4cute5tupleIJNS5_1CILi1EEES8_S8_EEENS6_IJNS7_ILi64EEESA_SA_EEELi512ENS_10bfloat16_tEfNS_4arch4Sm90ELb1ELb0ELb0ELb0ELb0ELb0ELb1ELb0ELb0ELb1ELb0ELb0EEENS1_21CollectiveEpilogueFwdINS6_IJSA_NS7_ILi512EEESA_EEES9_SC_SE_Li256ELb0ELb1ELb0ELb0EEENS1_30DynamicPersistentTileSchedulerILi256ELi128ELb0ELb1ELb1EEEEEEEEEvNT_6ParamsE)
        /*0248*/ 	.word	0x00000048


	//----- nvinfo : EIATTR_REGCOUNT
	.align		4
.L_133:
        /*024c*/ 	.byte	0x04, 0x2f
        /*024e*/ 	.short	(.L_135 - .L_134)
	.align		4
.L_134:
        /*0250*/ 	.word	index@(_ZN7cutlass13device_kernelIN5flash11enable_sm90INS1_16FlashAttnFwdSm90INS1_25CollectiveMainloopFwdSm90ILi2EN4cute5tupleIJNS5_1CILi1EEES8_S8_EEENS6_IJNS7_ILi64EEESA_SA_EEELi512ENS_10bfloat16_tEfNS_4arch4Sm90ELb1ELb0ELb0ELb0ELb0ELb0ELb0ELb0ELb0ELb1ELb0ELb0EEENS1_21CollectiveEpilogueFwdINS6_IJSA_NS7_ILi512EEESA_EEES9_SC_SE_Li256ELb0ELb1ELb0ELb0EEENS1_30DynamicPersistentTileSchedulerILi256ELi128ELb0ELb1ELb1EEEEEEEEEvNT_6ParamsE)
        /*0254*/ 	.word	0x000000a8


	//----- nvinfo : EIATTR_FRAME_SIZE
	.align		4
.L_135:
        /*0258*/ 	.byte	0x04, 0x11
        /*025a*/ 	.short	(.L_137 - .L_136)
	.align		4
.L_136:
        /*025c*/ 	.word	index@(_ZN7cutlass13device_kernelIN5flash11enable_sm90INS1_16FlashAttnFwdSm90INS1_25CollectiveMainloopFwdSm90ILi2EN4cute5tupleIJNS5_1CILi1EEES8_S8_EEENS6_IJNS7_ILi64EEESA_SA_EEELi512ENS_10bfloat16_tEfNS_4arch4Sm90ELb1ELb0ELb0ELb0ELb0ELb0ELb0ELb0ELb0ELb1ELb0ELb0EEENS1_21CollectiveEpilogueFwdINS6_IJSA_NS7_ILi512EEESA_EEES9_SC_SE_Li256ELb0ELb1ELb0ELb0EEENS1_30DynamicPersistentTileSchedulerILi256ELi128ELb0ELb1ELb1EEEEEEEEEvNT_6ParamsE)
        /*0260*/ 	.word	0x00000028


	//----- nvinfo : EIATTR_REGCOUNT
	.align		4
.L_137:
        /*0264*/ 	.byte	0x04, 0x2f
        /*0266*/ 	.short	(.L_139 - .L_138)
	.align		4
.L_138:
        /*0268*/ 	.word	index@(_ZN7cutlass13device_kernelIN5flash11enable_sm90INS1_16FlashAttnFwdSm90INS1_25CollectiveMainloopFwdSm90ILi2EN4cute5tupleIJNS5_1CILi1EEES8_S8_EEENS6_IJNS7_ILi64EEESA_SA_EEELi512ENS_10bfloat16_tEfNS_4arch4Sm90ELb0ELb1ELb0ELb1ELb0ELb1ELb1ELb0ELb0ELb1ELb0ELb0EEENS1_21CollectiveEpilogueFwdINS6_IJSA_NS7_ILi512EEESA_EEES9_SC_SE_Li256ELb1ELb1ELb0ELb0EEENS1_36VarlenDynamicPersistentTileSchedulerILi64ELi64ELi256ELi128ELb0ELb1ELb1ELb1ELb0ELb1EEEEEEEEEvNT_6ParamsE)
        /*026c*/ 	.word	0x000000a8


	//----- nvinfo : EIATTR_FRAME_SIZE
	.align		4
.L_139:
        /*0270*/ 	.byte	0x04, 0x11
        /*0272*/ 	.short	(.L_141 - .L_140)
	.align		4
.L_140:
        /*0274*/ 	.word	index@(_ZN7cutlass13device_kernelIN5flash11enable_sm90INS1_16FlashAttnFwdSm90INS1_25CollectiveMainloopFwdSm90ILi2EN4cute5tupleIJNS5_1CILi1EEES8_S8_EEENS6_IJNS7_ILi64EEESA_SA_EEELi512ENS_10bfloat16_tEfNS_4arch4Sm90ELb0ELb1ELb0ELb1ELb0ELb1ELb1ELb0ELb0ELb1ELb0ELb0EEENS1_21CollectiveEpilogueFwdINS6_IJSA_NS7_ILi512EEESA_EEES9_SC_SE_Li256ELb1ELb1ELb0ELb0EEENS1_36VarlenDynamicPersistentTileSchedulerILi64ELi64ELi256ELi128ELb0ELb1ELb1ELb1ELb0ELb1EEEEEEEEEvNT_6ParamsE)
        /*0278*/ 	.word	0x00000078


	//----- nvinfo : EIATTR_REGCOUNT
	.align		4
.L_141:
        /*027c*/ 	.byte	0x04, 0x2f
        /*027e*/ 	.short	(.L_143 - .L_142)
	.align		4
.L_142:
        /*0280*/ 	.word	index@(_ZN7cutlass13device_kernelIN5flash11enable_sm90INS1_16FlashAttnFwdSm90INS1_25CollectiveMainloopFwdSm90ILi2EN4cute5tupleIJNS5_1CILi1EEES8_S8_EEENS6_IJNS7_ILi64EEESA_SA_EEELi512ENS_10bfloat16_tEfNS_4arch4Sm90ELb0ELb1ELb0ELb1ELb0ELb0ELb1ELb0ELb0ELb1ELb0ELb0EEENS1_21CollectiveEpilogueFwdINS6_IJSA_NS7_ILi512EEESA_EEES9_SC_SE_Li256ELb1ELb1ELb0ELb0EEENS1_36VarlenDynamicPersistentTileSchedulerILi64ELi64ELi256ELi128ELb0ELb1ELb1ELb1ELb0ELb1EEEEEEEEEvNT_6ParamsE)
        /*0284*/ 	.word	0x000000a8


	//----- nvinfo : EIATTR_FRAME_SIZE
	.align		4
.L_143:
        /*0288*/ 	.byte	0x04, 0x11
        /*028a*/ 	.short	(.L_145 - .L_144)
	.align		4
.L_144:
        /*028c*/ 	.word	index@(_ZN7cutlass13device_kernelIN5flash11enable_sm90INS1_16FlashAttnFwdSm90INS1_25CollectiveMainloopFwdSm90ILi2EN4cute5tupleIJNS5_1CILi1EEES8_S8_EEENS6_IJNS7_ILi64EEESA_SA_EEELi512ENS_10bfloat16_tEfNS_4arch4Sm90ELb0ELb1ELb0ELb1ELb0ELb0ELb1ELb0ELb0ELb1ELb0ELb0EEENS1_21CollectiveEpilogueFwdINS6_IJSA_NS7_ILi512EEESA_EEES9_SC_SE_Li256ELb1ELb1ELb0ELb0EEENS1_36VarlenDynamicPersistentTileSchedulerILi64ELi64ELi256ELi128ELb0ELb1ELb1ELb1ELb0ELb1EEEEEEEEEvNT_6ParamsE)
        /*0290*/ 	.word	0x00000070


	//----- nvinfo : EIATTR_REGCOUNT
	.align		4
.L_145:
        /*0294*/ 	.byte	0x04, 0x2f
        /*0296*/ 	.short	(.L_147 - .L_146)
	.align		4
.L_146:
        /*0298*/ 	.word	index@(_ZN7cutlass13device_kernelIN5flash11enable_sm90INS1_16FlashAttnFwdSm90INS1_25CollectiveMainloopFwdSm90ILi2EN4cute5tupleIJNS5_1CILi1EEES8_S8_EEENS6_IJNS7_ILi64EEESA_SA_EEELi512ENS_10bfloat16_tEfNS_4arch4Sm90ELb0ELb1ELb0ELb1ELb0ELb1ELb0ELb0ELb0ELb1ELb0ELb0EEENS1_21CollectiveEpilogueFwdINS6_IJSA_NS7_ILi512EEESA_EEES9_SC_SE_Li256ELb1ELb1ELb0ELb0EEENS1_36VarlenDynamicPersistentTileSchedulerILi64ELi64ELi256ELi128ELb0ELb1ELb1ELb1ELb0ELb1EEEEEEEEEvNT_6ParamsE)
        /*029c*/ 	.word	0x000000a8


	//----- nvinfo : EIATTR_FRAME_SIZE
	.align		4
.L_147:
        /*02a0*/ 	.byte	0x04, 0x11
        /*02a2*/ 	.short	(.L_149 - .L_148)
	.align		4
.L_148:
        /*02a4*/ 	.word	index@(_ZN7cutlass13device_kernelIN5flash11enable_sm90INS1_16FlashAttnFwdSm90INS1_25CollectiveMainloopFwdSm90ILi2EN4cute5tupleIJNS5_1CILi1EEES8_S8_EEENS6_IJNS7_ILi64EEESA_SA_EEELi512ENS_10bfloat16_tEfNS_4arch4Sm90ELb0ELb1ELb0ELb1ELb0ELb1ELb0ELb0ELb0ELb1ELb0ELb0EEENS1_21CollectiveEpilogueFwdINS6_IJSA_NS7_ILi512EEESA_EEES9_SC_SE_Li256ELb1ELb1ELb0ELb0EEENS1_36VarlenDynamicPersistentTileSchedulerILi64ELi64ELi256ELi128ELb0ELb1ELb1ELb1ELb0ELb1EEEEEEEEEvNT_6ParamsE)
        /*02a8*/ 	.word	0x00000050


	//----- nvinfo : EIATTR_REGCOUNT
	.align		4
.L_149:
        /*02ac*/ 	.byte	0x04, 0x2f
        /*02ae*/ 	.short	(.L_151 - .L_150)
	.align		4
.L_150:
        /*02b0*/ 	.word	index@(_ZN7cutlass13device_kernelIN5flash11enable_sm90INS1_16FlashAttnFwdSm90INS1_25CollectiveMainloopFwdSm90ILi2EN4cute5tupleIJNS5_1CILi1EEES8_S8_EEENS6_IJNS7_ILi64EEESA_SA_EEELi512ENS_10bfloat16_tEfNS_4arch4Sm90ELb0ELb1ELb0ELb1ELb0ELb0ELb0ELb0ELb0ELb1ELb0ELb0EEENS1_21CollectiveEpilogueFwdINS6_IJSA_NS7_ILi512EEESA_EEES9_SC_SE_Li256ELb1ELb1ELb0ELb0EEENS1_36VarlenDynamicPersistentTileSchedulerILi64ELi64ELi256ELi128ELb0ELb1ELb1ELb1ELb0ELb1EEEEEEEEEvNT_6ParamsE)
        /*02b4*/ 	.word	0x000000a8


	//----- nvinfo : EIATTR_FRAME_SIZE
	.align		4
.L_151:
        /*02b8*/ 	.byte	0x04, 0x11
        /*02ba*/ 	.short	(.L_153 - .L_152)
	.align		4
.L_152:
        /*02bc*/ 	.word	index@(_ZN7cutlass13device_kernelIN5flash11enable_sm90INS1_16FlashAttnFwdSm90INS1_25CollectiveMainloopFwdSm90ILi2EN4cute5tupleIJNS5_1CILi1EEES8_S8_EEENS6_IJNS7_ILi64EEESA_SA_EEELi512ENS_10bfloat16_tEfNS_4arch4Sm90ELb0ELb1ELb0ELb1ELb0ELb0ELb0ELb0ELb0ELb1ELb0ELb0EEENS1_21CollectiveEpilogueFwdINS6_IJSA_NS7_ILi512EEESA_EEES9_SC_SE_Li256ELb1ELb1ELb0ELb0EEENS1_36VarlenDynamicPersistentTileSchedulerILi64ELi64ELi256ELi128ELb0ELb1ELb1ELb1ELb0ELb1EEEEEEEEEvNT_6ParamsE)
        /*02c0*/ 	.word	0x00000048


	//----- nvinfo : EIATTR_REGCOUNT
	.align		4
.L_153:
        /*02c4*/ 	.byte	0x04, 0x2f
        /*02c6*/ 	.short	(.L_155 - .L_154)
	.align		4
.L_154:
        /*02c8*/ 	.word	index@(_ZN7cutlass13device_kernelIN5flash11enable_sm90INS1_16FlashAttnFwdSm90INS1_25CollectiveMainloopFwdSm90ILi2EN4cute5tupleIJNS5_1CILi1EEES8_S8_EEENS6_IJNS7_ILi64EEESA_SA_EEELi512ENS_10bfloat16_tEfNS_4arch4Sm90ELb0ELb1ELb0ELb0ELb0ELb0ELb1ELb0ELb0ELb1ELb0ELb0EEENS1_21CollectiveEpilogueFwdINS6_IJSA_NS7_ILi512EEESA_EEES9_SC_SE_Li256ELb0ELb1ELb0ELb0EEENS1_30DynamicPersistentTileSchedulerILi256ELi128ELb0ELb1ELb1EEEEEEEEEvNT_6ParamsE)
        /*02cc*/ 	.word	0x000000a8


	//----- nvinfo : EIATTR_FRAME_SIZE
	.align		4
.L_155:
        /*02d0*/ 	.byte	0x04, 0x11
        /*02d2*/ 	.short	(.L_157 - .L_156)
	.align		4
.L_156:
        /*02d4*/ 	.word	index@(_ZN7cutlass13device_kernelIN5flash11enable_sm90INS1_16FlashAttnFwdSm90INS1_25CollectiveMainloopFwdSm90ILi2EN4cute5tupleIJNS5_1CILi1EEES8_S8_EEENS6_IJNS7_ILi64EEESA_SA_EEELi512ENS_10bfloat16_tEfNS_4arch4Sm90ELb0ELb1ELb0ELb0ELb0ELb0ELb1ELb0ELb0ELb1ELb0ELb0EEENS1_21CollectiveEpilogueFwdINS6_IJSA_NS7_ILi512EEESA_EEES9_SC_SE_Li256ELb0ELb1ELb0ELb0EEENS1_30DynamicPersistentTileSchedulerILi256ELi128ELb0ELb1ELb1EEEEEEEEEvNT_6ParamsE)
        /*02d8*/ 	.word	0x00000048


	//----- nvinfo : EIATTR_REGCOUNT
	.align		4
.L_157:
        /*02dc*/ 	.byte	0x04, 0x2f
        /*02de*/ 	.short	(.L_159 - .L_158)
	.align		4
.L_158:
        /*02e0*/ 	.word	index@(_ZN7cutlass13device_kernelIN5flash11enable_sm90INS1_16FlashAttnFwdSm90INS1_25CollectiveMainloopFwdSm90ILi2EN4cute5tupleIJNS5_1CILi1EEES8_S8_EEENS6_IJNS7_ILi64EEESA_SA_EEELi512ENS_10bfloat16_tEfNS_4arch4Sm90ELb0ELb1ELb0ELb0ELb0ELb0ELb0ELb0ELb0ELb1ELb0ELb0EEENS1_21CollectiveEpilogueFwdINS6_IJSA_NS7_ILi512EEESA_EEES9_SC_SE_Li256ELb0ELb1ELb0ELb0EEENS1_30DynamicPersistentTileSchedulerILi256ELi128ELb0ELb1ELb1EEEEEEEEEvNT_6ParamsE)
        /*02e4*/ 	.word	0x000000a8


	//----- nvinfo : EIATTR_FRAME_SIZE
	.align		4
.L_159:
        /*02e8*/ 	.byte	0x04, 0x11
        /*02ea*/ 	.short	(.L_161 - .L_160)
	.align		4
.L_160:
        /*02ec*/ 	.word	index@(_ZN7cutlass13device_kernelIN5flash11enable_sm90INS1_16FlashAttnFwdSm90INS1_25CollectiveMainloopFwdSm90ILi2EN4cute5tupleIJNS5_1CILi1EEES8_S8_EEENS6_IJNS7_ILi64EEESA_SA_EEELi512ENS_10bfloat16_tEfNS_4arch4Sm90ELb0ELb1ELb0ELb0ELb0ELb0ELb0ELb0ELb0ELb1ELb0ELb0EEENS1_21CollectiveEpilogueFwdINS6_IJSA_NS7_ILi512EEESA_EEES9_SC_SE_Li256ELb0ELb1ELb0ELb0EEENS1_30DynamicPersistentTileSchedulerILi256ELi128ELb0ELb1ELb1EEEEEEEEEvNT_6ParamsE)
        /*02f0*/ 	.word	0x00000028


	//----- nvinfo : EIATTR_REGCOUNT
	.align		4
.L_161:
        /*02f4*/ 	.byte	0x04, 0x2f
        /*02f6*/ 	.short	(.L_163 - .L_162)
	.align		4
.L_162:
        /*02f8*/ 	.word	index@(_ZN7cutlass13device_kernelIN5flash11enable_sm90INS1_16FlashAttnFwdSm90INS1_25CollectiveMainloopFwdSm90ILi2EN4cute5tupleIJNS5_1CILi1EEES8_S8_EEENS6_IJNS7_ILi64EEESA_SA_EEELi512ENS_10bfloat16_tEfNS_4arch4Sm90ELb0ELb0ELb0ELb1ELb0ELb1ELb1ELb0ELb0ELb1ELb0ELb0EEENS1_21CollectiveEpilogueFwdINS6_IJSA_NS7_ILi512EEESA_EEES9_SC_SE_Li256ELb1ELb1ELb0ELb0EEENS1_36VarlenDynamicPersistentTileSchedulerILi64ELi64ELi256ELi128ELb0ELb1ELb1ELb0ELb1ELb1EEEEEEEEEvNT_6ParamsE)
        /*02fc*/ 	.word	0x000000a8


	//----- nvinfo : EIATTR_FRAME_SIZE
	.align		4
.L_163:
        /*0300*/ 	.byte	0x04, 0x11
        /*0302*/ 	.short	(.L_165 - .L_164)
	.align		4
.L_164:
        /*0304*/ 	.word	index@(_ZN7cutlass13device_kernelIN5flash11enable_sm90INS1_16FlashAttnFwdSm90INS1_25CollectiveMainloopFwdSm90ILi2EN4cute5tupleIJNS5_1CILi1EEES8_S8_EEENS6_IJNS7_ILi64EEESA_SA_EEELi512ENS_10bfloat16_tEfNS_4arch4Sm90ELb0ELb0ELb0ELb1ELb0ELb1ELb1ELb0ELb0ELb1ELb0ELb0EEENS1_21CollectiveEpilogueFwdINS6_IJSA_NS7_ILi512EEESA_EEES9_SC_SE_Li256ELb1ELb1ELb0ELb0EEENS1_36VarlenDynamicPersistentTileSchedulerILi64ELi64ELi256ELi128ELb0ELb1ELb1ELb0ELb1ELb1EEEEEEEEEvNT_6ParamsE)
        /*0308*/ 	.word	0x00000078


	//----- nvinfo : EIATTR_REGCOUNT
	.align		4
.L_165:
        /*030c*/ 	.byte	0x04, 0x2f
        /*030e*/ 	.short	(.L_167 - .L_166)
	.align		4
.L_166:
        /*0310*/ 	.word	index@(_ZN7cutlass13device_kernelIN5flash11enable_sm90INS1_16FlashAttnFwdSm90INS1_25CollectiveMainloopFwdSm90ILi2EN4cute5tupleIJNS5_1CILi1EEES8_S8_EEENS6_IJNS7_ILi64EEESA_SA_EEELi512ENS_10bfloat16_tEfNS_4arch4Sm90ELb0ELb0ELb0ELb1ELb0ELb0ELb1ELb0ELb0ELb1ELb0ELb0EEENS1_21CollectiveEpilogueFwdINS6_IJSA_NS7_ILi512EEESA_EEES9_SC_SE_Li256ELb1ELb1ELb0ELb0EEENS1_36VarlenDynamicPersistentTileSchedulerILi64ELi64ELi256ELi128ELb0ELb1ELb1ELb0ELb1ELb1EEEEEEEEEvNT_6ParamsE)
        /*0314*/ 	.word	0x000000a8


	//----- nvinfo : EIATTR_FRAME_SIZE
	.align		4
.L_167:
        /*0318*/ 	.byte	0x04, 0x11
        /*031a*/ 	.short	(.L_169 - .L_168)
	.align		4
.L_168:
        /*031c*/ 	.word	index@(_ZN7cutlass13device_kernelIN5flash11enable_sm90INS1_16FlashAttnFwdSm90INS1_25CollectiveMainloopFwdSm90ILi2EN4cute5tupleIJNS5_1CILi1EEES8_S8_EEENS6_IJNS7_ILi64EEESA_SA_EEELi512ENS_10bfloat16_tEfNS_4arch4Sm90ELb0ELb0ELb0ELb1ELb0ELb0ELb1ELb0ELb0ELb1ELb0ELb0EEENS1_21CollectiveEpilogueFwdINS6_IJSA_NS7_ILi512EEESA_EEES9_SC_SE_Li256ELb1ELb1ELb0ELb0EEENS1_36VarlenDynamicPersistentTileSchedulerILi64ELi64ELi256ELi128ELb0ELb1ELb1ELb0ELb1ELb1EEEEEEEEEvNT_6ParamsE)
        /*0320*/ 	.word	0x00000070


	//----- nvinfo : EIATTR_REGCOUNT
	.align		4
.L_169:
        /*0324*/ 	.byte	0x04, 0x2f
        /*0326*/ 	.short	(.L_171 - .L_170)
	.align		4
.L_170:
        /*0328*/ 	.word	index@(_ZN7cutlass13device_kernelIN5flash11enable_sm90INS1_16FlashAttnFwdSm90INS1_25CollectiveMainloopFwdSm90ILi2EN4cute5tupleIJNS5_1CILi1EEES8_S8_EEENS6_IJNS7_ILi64EEESA_SA_EEELi512ENS_10bfloat16_tEfNS_4arch4Sm90ELb0ELb0ELb0ELb1ELb0ELb1ELb0ELb0ELb0ELb1ELb0ELb0EEENS1_21CollectiveEpilogueFwdINS6_IJSA_NS7_ILi512EEESA_EEES9_SC_SE_Li256ELb1ELb1ELb0ELb0EEENS1_36VarlenDynamicPersistentTileSchedulerILi64ELi64ELi256ELi128ELb0ELb1ELb1ELb0ELb1ELb1EEEEEEEEEvNT_6ParamsE)
        /*032c*/ 	.word	0x000000a8


	//----- nvinfo : EIATTR_FRAME_SIZE
	.align		4
.L_171:
        /*0330*/ 	.byte	0x04, 0x11
        /*0332*/ 	.short	(.L_173 - .L_172)
	.align		4
.L_172:
        /*0334*/ 	.word	index@(_ZN7cutlass13device_kernelIN5flash11enable_sm90INS1_16FlashAttnFwdSm90INS1_25CollectiveMainloopFwdSm90ILi2EN4cute5tupleIJNS5_1CILi1EEES8_S8_EEENS6_IJNS7_ILi64EEESA_SA_EEELi512ENS_10bfloat16_tEfNS_4arch4Sm90ELb0ELb0ELb0ELb1ELb0ELb1ELb0ELb0ELb0ELb1ELb0ELb0EEENS1_21CollectiveEpilogueFwdINS6_IJSA_NS7_ILi512EEESA_EEES9_SC_SE_Li256ELb1ELb1ELb0ELb0EEENS1_36VarlenDynamicPersistentTileSchedulerILi64ELi64ELi256ELi128ELb0ELb1ELb1ELb0ELb1ELb1EEEEEEEEEvNT_6ParamsE)
        /*0338*/ 	.word	0x00000068


	//----- nvinfo : EIATTR_REGCOUNT
	.align		4
.L_173:
        /*033c*/ 	.byte	0x04, 0x2f
        /*033e*/ 	.short	(.L_175 - .L_174)
	.align		4
.L_174:
        /*0340*/ 	.word	index@(_ZN7cutlass13device_kernelIN5flash11enable_sm90INS1_16FlashAttnFwdSm90INS1_25CollectiveMainloopFwdSm90ILi2EN4cute5tupleIJNS5_1CILi1EEES8_S8_EEENS6_IJNS7_ILi64EEESA_SA_EEELi512ENS_10bfloat16_tEfNS_4arch4Sm90ELb0ELb0ELb0ELb1ELb0ELb0ELb0ELb0ELb0ELb1ELb0ELb0EEENS1_21CollectiveEpilogueFwdINS6_IJSA_NS7_ILi512EEESA_EEES9_SC_SE_Li256ELb1ELb1ELb0ELb0EEENS1_36VarlenDynamicPersistentTileSchedulerILi64ELi64ELi256ELi128ELb0ELb1ELb1ELb0ELb1ELb1EEEEEEEEEvNT_6ParamsE)
        /*0344*/ 	.word	0x000000a8


	//----- nvinfo : EIATTR_FRAME_SIZE
	.align		4
.L_175:
        /*0348*/ 	.byte	0x04, 0x11
        /*034a*/ 	.short	(.L_177 - .L_176)
	.align		4
.L_176:
        /*034c*/ 	.word	index@(_ZN7cutlass13device_kernelIN5flash11enable_sm90INS1_16FlashAttnFwdSm90INS1_25CollectiveMainloopFwdSm90ILi2EN4cute5tupleIJNS5_1CILi1EEES8_S8_EEENS6_IJNS7_ILi64EEESA_SA_EEELi512ENS_10bfloat16_tEfNS_4arch4Sm90ELb0ELb0ELb0ELb1ELb0ELb0ELb0ELb0ELb0ELb1ELb0ELb0EEENS1_21CollectiveEpilogueFwdINS6_IJSA_NS7_ILi512EEESA_EEES9_SC_SE_Li256ELb1ELb1ELb0ELb0EEENS1_36VarlenDynamicPersistentTileSchedulerILi64ELi64ELi256ELi128ELb0ELb1ELb1ELb0ELb1ELb1EEEEEEEEEvNT_6ParamsE)
        /*0350*/ 	.word	0x00000060


	//----- nvinfo : EIATTR_REGCOUNT
	.align		4
.L_177:
        /*0354*/ 	.byte	0x04, 0x2f
        /*0356*/ 	.short	(.L_179 - .L_178)
	.align		4
.L_178:
        /*0358*/ 	.word	index@(_ZN7cutlass13device_kernelIN5flash11enable_sm90INS1_16FlashAttnFwdSm90INS1_25CollectiveMainloopFwdSm90ILi2EN4cute5tupleIJNS5_1CILi1EEES8_S8_EEENS6_IJNS7_ILi64EEESA_SA_EEELi512ENS_10bfloat16_tEfNS_4arch4Sm90ELb0ELb0ELb0ELb0ELb0ELb0ELb1ELb0ELb0ELb1ELb0ELb0EEENS1_21CollectiveEpilogueFwdINS6_IJSA_NS7_ILi512EEESA_EEES9_SC_SE_Li256ELb0ELb1ELb0ELb0EEENS1_29StaticPersistentTileSchedulerILb0EEEEEEEEEvNT_6ParamsE)
        /*035c*/ 	.word	0x000000a8


	//----- nvinfo : EIATTR_FRAME_SIZE
	.align		4
.L_179:
        /*0360*/ 	.byte	0x04, 0x11
        /*0362*/ 	.short	(.L_181 - .L_180)
	.align		4
.L_180:
        /*0364*/ 	.word	index@(_ZN7cutlass13device_kernelIN5flash11enable_sm90INS1_16FlashAttnFwdSm90INS1_25CollectiveMainloopFwdSm90ILi2EN4cute5tupleIJNS5_1CILi1EEES8_S8_EEENS6_IJNS7_ILi64EEESA_SA_EEELi512ENS_10bfloat16_tEfNS_4arch4Sm90ELb0ELb0ELb0ELb0ELb0ELb0ELb1ELb0ELb0ELb1ELb0ELb0EEENS1_21CollectiveEpilogueFwdINS6_IJSA_NS7_ILi512EEESA_EEES9_SC_SE_Li256ELb0ELb1ELb0ELb0EEENS1_29StaticPersistentTileSchedulerILb0EEEEEEEEEvNT_6ParamsE)
        /*0368*/ 	.word	0x00000058


	//----- nvinfo : EIATTR_REGCOUNT
	.align		4
.L_181:
        /*036c*/ 	.byte	0x04, 0x2f
        /*036e*/ 	.short	(.L_183 - .L_182)
	.align		4
.L_182:
        /*0370*/ 	.word	index@(_ZN7cutlass13device_kernelIN5flash11enable_sm90INS1_16FlashAttnFwdSm90INS1_25CollectiveMainloopFwdSm90ILi2EN4cute5tupleIJNS5_1CILi1EEES8_S8_EEENS6_IJNS7_ILi64EEESA_SA_EEELi512ENS_10bfloat16_tEfNS_4arch4Sm90ELb0ELb0ELb0ELb0ELb0ELb0ELb0ELb0ELb0ELb1ELb0ELb0EEENS1_21CollectiveEpilogueFwdINS6_IJSA_NS7_ILi512EEESA_EEES9_SC_SE_Li256ELb0ELb1ELb0ELb0EEENS1_29StaticPersistentTileSchedulerILb0EEEEEEEEEvNT_6ParamsE)
        /*0374*/ 	.word	0x000000a8


	//----- nvinfo : EIATTR_FRAME_SIZE
	.align		4
.L_183:
        /*0378*/ 	.byte	0x04, 0x11
        /*037a*/ 	.short	(.L_185 - .L_184)
	.align		4
.L_184:
        /*037c*/ 	.word	index@(_ZN7cutlass13device_kernelIN5flash11enable_sm90INS1_16FlashAttnFwdSm90INS1_25CollectiveMainloopFwdSm90ILi2EN4cute5tupleIJNS5_1CILi1EEES8_S8_EEENS6_IJNS7_ILi64EEESA_SA_EEELi512ENS_10bfloat16_tEfNS_4arch4Sm90ELb0ELb0ELb0ELb0ELb0ELb0ELb0ELb0ELb0ELb1ELb0ELb0EEENS1_21CollectiveEpilogueFwdINS6_IJSA_NS7_ILi512EEESA_EEES9_SC_SE_Li256ELb0ELb1ELb0ELb0EEENS1_29StaticPersistentTileSchedulerILb0EEEEEEEEEvNT_6ParamsE)
        /*0380*/ 	.word	0x00000038


	//----- nvinfo : EIATTR_REGCOUNT
	.align		4
.L_185:
        /*0384*/ 	.byte	0x04, 0x2f
        /*0386*/ 	.short	(.L_187 - .L_186)
	.align		4
.L_186:
        /*0388*/ 	.word	index@(_ZN7cutlass13device_kernelIN5flash11enable_sm90INS1_16FlashAttnFwdSm90INS1_25CollectiveMainloopFwdSm90ILi2EN4cute5tupleIJNS5_1CILi1EEES8_S8_EEENS6_IJNS7_ILi128EEESA_NS7_ILi192EEEEEELi128ENS_10bfloat16_tEfNS_4arch4Sm90ELb1ELb0ELb0ELb1ELb0ELb1ELb0ELb1ELb1ELb1ELb0ELb0EEENS1_21CollectiveEpilogueFwdINS6_IJSA_SA_SA_EEES9_SD_SF_Li256ELb1ELb1ELb0ELb0EEENS1_36VarlenDynamicPersistentTileSchedulerILi128ELi128ELi256ELi128ELb0ELb1ELb1ELb1ELb1ELb1EEEEEEEEEvNT_6ParamsE)
        /*038c*/ 	.word	0x000000a8


	//----- nvinfo : EIATTR_FRAME_SIZE
	.align		4
.L_187:
        /*0390*/ 	.byte	0x04, 0x11
        /*0392*/ 	.short	(.L_189 - .L_188)
	.align		4
.L_188:
        /*0394*/ 	.word	index@(_ZN7cutlass13device_kernelIN5flash11enable_sm90INS1_16FlashAttnFwdSm90INS1_25CollectiveMainloopFwdSm90ILi2EN4cute5tupleIJNS5_1CILi1EEES8_S8_EEENS6_IJNS7_ILi128EEESA_NS7_ILi192EEEEEELi128ENS_10bfloat16_tEfNS_4arch4Sm90ELb1ELb0ELb0ELb1ELb0ELb1ELb0ELb1ELb1ELb1ELb0ELb0EEENS1_21CollectiveEpilogueFwdINS6_IJSA_SA_SA_EEES9_SD_SF_Li256ELb1ELb1ELb0ELb0EEENS1_36VarlenDynamicPersistentTileSchedulerILi128ELi128ELi256ELi128ELb0ELb1ELb1ELb1ELb1ELb1EEEEEEEEEvNT_6ParamsE)
        /*0398*/ 	.word	0x00000078


	//----- nvinfo : EIATTR_REGCOUNT
	.align		4
.L_189:
        /*039c*/ 	.byte	0x04, 0x2f
        /*039e*/ 	.short	(.L_191 - .L_190)
	.align		4
.L_190:
        /*03a0*/ 	.word	index@(_ZN7cutlass13device_kernelIN5flash11enable_sm90INS1_16FlashAttnFwdSm90INS1_25CollectiveMainloopFwdSm90ILi2EN4cute5tupleIJNS5_1CILi1EEES8_S8_EEENS6_IJNS7_ILi128EEESA_NS7_ILi192EEEEEELi128ENS_10bfloat16_tEfNS_4arch4Sm90ELb1ELb0ELb0ELb1ELb0ELb0ELb0ELb1ELb1ELb1ELb0ELb0EEENS1_21CollectiveEpilogueFwdINS6_IJSA_SA_SA_EEES9_SD_SF_Li256ELb1ELb1ELb0ELb0EEENS1_36VarlenDynamicPersistentTileSchedulerILi128ELi128ELi256ELi128ELb0ELb1ELb1ELb1ELb1ELb1EEEEEEEEEvNT_6ParamsE)
        /*03a4*/ 	.word	0x000000a8


	//----- nvinfo : EIATTR_FRAME_SIZE
	.align		4
.L_191:
        /*03a8*/ 	.byte	0x04, 0x11
        /*03aa*/ 	.short	(.L_193 - .L_192)
	.align		4
.L_192:
        /*03ac*/ 	.word	index@(_ZN7cutlass13device_kernelIN5flash11enable_sm90INS1_16FlashAttnFwdSm90INS1_25CollectiveMainloopFwdSm90ILi2EN4cute5tupleIJNS5_1CILi1EEES8_S8_EEENS6_IJNS7_ILi128EEESA_NS7_ILi192EEEEEELi128ENS_10bfloat16_tEfNS_4arch4Sm90ELb1ELb0ELb0ELb1ELb0ELb0ELb0ELb1ELb1ELb1ELb0ELb0EEENS1_21CollectiveEpilogueFwdINS6_IJSA_SA_SA_EEES9_SD_SF_Li256ELb1ELb1ELb0ELb0EEENS1_36VarlenDynamicPersistentTileSchedulerILi128ELi128ELi256ELi128ELb0ELb1ELb1ELb1ELb1ELb1EEEEEEEEEvNT_6ParamsE)
        /*03b0*/ 	.word	0x00000058


	//----- nvinfo : EIATTR_REGCOUNT
	.align		4
.L_193:
        /*03b4*/ 	.byte	0x04, 0x2f
        /*03b6*/ 	.short	(.L_195 - .L_194)
	.align		4
.L_194:
        /*03b8*/ 	.word	index@(_ZN7cutlass13device_kernelIN5flash11enable_sm90INS1_16FlashAttnFwdSm90INS1_25CollectiveMainloopFwdSm90ILi2EN4cute5tupleIJNS5_1CILi1EEES8_S8_EEENS6_IJNS7_ILi128EEESA_NS7_ILi192EEEEEELi128ENS_10bfloat16_tEfNS_4arch4Sm90ELb1ELb0ELb0ELb0ELb0ELb0ELb0ELb1ELb1ELb1ELb0ELb0EEENS1_21CollectiveEpilogueFwdINS6_IJSA_SA_SA_EEES9_SD_SF_Li256ELb0ELb1ELb0ELb0EEENS1_30DynamicPersistentTileSchedulerILi256ELi128ELb0ELb1ELb1EEEEEEEEEvNT_6ParamsE)
        /*03bc*/ 	.word	0x000000a8


	//----- nvinfo : EIATTR_FRAME_SIZE
	.align		4
.L_195:
        /*03c0*/ 	.byte	0x04, 0x11
        /*03c2*/ 	.short	(.L_197 - .L_196)
	.align		4
.L_196:
        /*03c4*/ 	.word	index@(_ZN7cutlass13device_kernelIN5flash11enable_sm90INS1_16FlashAttnFwdSm90INS1_25CollectiveMainloopFwdSm90ILi2EN4cute5tupleIJNS5_1CILi1EEES8_S8_EEENS6_IJNS7_ILi128EEESA_NS7_ILi192EEEEEELi128ENS_10bfloat16_tEfNS_4arch4Sm90ELb1ELb0ELb0ELb0ELb0ELb0ELb0ELb1ELb1ELb1ELb0ELb0EEENS1_21CollectiveEpilogueFwdINS6_IJSA_SA_SA_EEES9_SD_SF_Li256ELb0ELb1ELb0ELb0EEENS1_30DynamicPersistentTileSchedulerILi256ELi128ELb0ELb1ELb1EEEEEEEEEvNT_6ParamsE)
        /*03c8*/ 	.word	0x00000028


	//----- nvinfo : EIATTR_REGCOUNT
	.align		4
.L_197:
        /*03cc*/ 	.byte	0x04, 0x2f
        /*03ce*/ 	.short	(.L_199 - .L_198)
	.align		4
.L_198:
        /*03d0*/ 	.word	index@(_ZN7cutlass13device_kernelIN5flash11enable_sm90INS1_16FlashAttnFwdSm90INS1_25CollectiveMainloopFwdSm90ILi2EN4cute5tupleIJNS5_1CILi1EEES8_S8_EEENS6_IJNS7_ILi128EEENS7_ILi96EEENS7_ILi192EEEEEELi128ENS_10bfloat16_tEfNS_4arch4Sm90ELb0ELb1ELb0ELb1ELb0ELb1ELb0ELb1ELb1ELb1ELb0ELb0EEENS1_21CollectiveEpilogueFwdINS6_IJSA_SA_SB_EEES9_SE_SG_Li256ELb1ELb1ELb0ELb0EEENS1_36VarlenDynamicPersistentTileSchedulerILi128ELi96ELi256ELi128ELb0ELb1ELb1ELb1ELb0ELb1EEEEEEEEEvNT_6ParamsE)
        /*03d4*/ 	.word	0x000000a8


	//----- nvinfo : EIATTR_FRAME_SIZE
	.align		4
.L_199:
        /*03d8*/ 	.byte	0x04, 0x11
        /*03da*/ 	.short	(.L_201 - .L_200)
	.align		4
.L_200:
        /*03dc*/ 	.word	index@(_ZN7cutlass13device_kernelIN5flash11enable_sm90INS1_16FlashAttnFwdSm90INS1_25CollectiveMainloopFwdSm90ILi2EN4cute5tupleIJNS5_1CILi1EEES8_S8_EEENS6_IJNS7_ILi128EEENS7_ILi96EEENS7_ILi192EEEEEELi128ENS_10bfloat16_tEfNS_4arch4Sm90ELb0ELb1ELb0ELb1ELb0ELb1ELb0ELb1ELb1ELb1ELb0ELb0EEENS1_21CollectiveEpilogueFwdINS6_IJSA_SA_SB_EEES9_SE_SG_Li256ELb1ELb1ELb0ELb0EEENS1_36VarlenDynamicPersistentTileSchedulerILi128ELi96ELi256ELi128ELb0ELb1ELb1ELb1ELb0ELb1EEEEEEEEEvNT_6ParamsE)
        /*03e0*/ 	.word	0x00000050


	//----- nvinfo : EIATTR_REGCOUNT
	.align		4
.L_201:
        /*03e4*/ 	.byte	0x04, 0x2f
        /*03e6*/ 	.short	(.L_203 - .L_202)
	.align		4
.L_202:
        /*03e8*/ 	.word	index@(_ZN7cutlass13device_kernelIN5flash11enable_sm90INS1_16FlashAttnFwdSm90INS1_25CollectiveMainloopFwdSm90ILi2EN4cute5tupleIJNS5_1CILi1EEES8_S8_EEENS6_IJNS7_ILi128EEENS7_ILi96EEENS7_ILi192EEEEEELi128ENS_10bfloat16_tEfNS_4arch4Sm90ELb0ELb1ELb0ELb1ELb0ELb0ELb0ELb1ELb1ELb1ELb0ELb0EEENS1_21CollectiveEpilogueFwdINS6_IJSA_SA_SB_EEES9_SE_SG_Li256ELb1ELb1ELb0ELb0EEENS1_36VarlenDynamicPersistentTileSchedulerILi128ELi96ELi256ELi128ELb0ELb1ELb1ELb1ELb0ELb1EEEEEEEEEvNT_6ParamsE)
        /*03ec*/ 	.word	0x000000a8


	//----- nvinfo : EIATTR_FRAME_SIZE
	.align		4
.L_203:
        /*03f0*/ 	.byte	0x04, 0x11
        /*03f2*/ 	.short	(.L_205 - .L_204)
	.align		4
.L_204:
        /*03f4*/ 	.word	index@(_ZN7cutlass13device_kernelIN5flash11enable_sm90INS1_16FlashAttnFwdSm90INS1_25CollectiveMainloopFwdSm90ILi2EN4cute5tupleIJNS5_1CILi1EEES8_S8_EEENS6_IJNS7_ILi128EEENS7_ILi96EEENS7_ILi192EEEEEELi128ENS_10bfloat16_tEfNS_4arch4Sm90ELb0ELb1ELb0ELb1ELb0ELb0ELb0ELb1ELb1ELb1ELb0ELb0EEENS1_21CollectiveEpilogueFwdINS6_IJSA_SA_SB_EEES9_SE_SG_Li256ELb1ELb1ELb0ELb0EEENS1_36VarlenDynamicPersistentTileSchedulerILi128ELi96ELi256ELi128ELb0ELb1ELb1ELb1ELb0ELb1EEEEEEEEEvNT_6ParamsE)
        /*03f8*/ 	.word	0x00000050


	//----- nvinfo : EIATTR_REGCOUNT
	.align		4
.L_205:
        /*03fc*/ 	.byte	0x04, 0x2f
        /*03fe*/ 	.short	(.L_207 - .L_206)
	.align		4
.L_206:
        /*0400*/ 	.word	index@(_ZN7cutlass13device_kernelIN5flash11enable_sm90INS1_16FlashAttnFwdSm90INS1_25CollectiveMainloopFwdSm90ILi2EN4cute5tupleIJNS5_1CILi1EEES8_S8_EEENS6_IJNS7_ILi128EEENS7_ILi96EEENS7_ILi192EEEEEELi128ENS_10bfloat16_tEfNS_4arch4Sm90ELb0ELb1ELb0ELb0ELb0ELb0ELb0ELb1ELb1ELb1ELb0ELb0EEENS1_21CollectiveEpilogueFwdINS6_IJSA_SA_SB_EEES9_SE_SG_Li256ELb0ELb1ELb0ELb0EEENS1_30DynamicPersistentTileSchedulerILi256ELi128ELb0ELb1ELb1EEEEEEEEEvNT_6ParamsE)
        /*0404*/ 	.word	0x000000a8


	//----- nvinfo : EIATTR_FRAME_SIZE
	.align		4
.L_207:
        /*0408*/ 	.byte	0x04, 0x11
        /*040a*/ 	.short	(.L_209 - .L_208)
	.align		4
.L_208:
        /*040c*/ 	.word	index@(_ZN7cutlass13device_kernelIN5flash11enable_sm90INS1_16FlashAttnFwdSm90INS1_25CollectiveMainloopFwdSm90ILi2EN4cute5tupleIJNS5_1CILi1EEES8_S8_EEENS6_IJNS7_ILi128EEENS7_ILi96EEENS7_ILi192EEEEEELi128ENS_10bfloat16_tEfNS_4arch4Sm90ELb0ELb1ELb0ELb0ELb0ELb0ELb0ELb1ELb1ELb1ELb0ELb0EEENS1_21CollectiveEpilogueFwdINS6_IJSA_SA_SB_EEES9_SE_SG_Li256ELb0ELb1ELb0ELb0EEENS1_30DynamicPersistentTileSchedulerILi256ELi128ELb0ELb1ELb1EEEEEEEEEvNT_6ParamsE)
        /*0410*/ 	.word	0x00000020


	//----- nvinfo : EIATTR_REGCOUNT
	.align		4
.L_209:
        /*0414*/ 	.byte	0x04, 0x2f
        /*0416*/ 	.short	(.L_211 - .L_210)
	.align		4
.L_210:
        /*0418*/ 	.word	index@(_ZN7cutlass13device_kernelIN5flash11enable_sm90INS1_16FlashAttnFwdSm90INS1_25CollectiveMainloopFwdSm90ILi2EN4cute5tupleIJNS5_1CILi1EEES8_S8_EEENS6_IJNS7_ILi128EEESA_NS7_ILi192EEEEEELi128ENS_10bfloat16_tEfNS_4arch4Sm90ELb0ELb0ELb0ELb1ELb0ELb1ELb0ELb1ELb1ELb1ELb0ELb0EEENS1_21CollectiveEpilogueFwdINS6_IJSA_SA_SA_EEES9_SD_SF_Li256ELb1ELb1ELb0ELb0EEENS1_36VarlenDynamicPersistentTileSchedulerILi128ELi128ELi256ELi128ELb0ELb1ELb1ELb0ELb1ELb1EEEEEEEEEvNT_6ParamsE)
        /*041c*/ 	.word	0x000000a8


	//----- nvinfo : EIATTR_FRAME_SIZE
	.align		4
.L_211:
        /*0420*/ 	.byte	0x04, 0x11
        /*0422*/ 	.short	(.L_213 - .L_212)
	.align		4
.L_212:
        /*0424*/ 	.word	index@(_ZN7cutlass13device_kernelIN5flash11enable_sm90INS1_16FlashAttnFwdSm90INS1_25CollectiveMainloopFwdSm90ILi2EN4cute5tupleIJNS5_1CILi1EEES8_S8_EEENS6_IJNS7_ILi128EEESA_NS7_ILi192EEEEEELi128ENS_10bfloat16_tEfNS_4arch4Sm90ELb0ELb0ELb0ELb1ELb0ELb1ELb0ELb1ELb1ELb1ELb0ELb0EEENS1_21CollectiveEpilogueFwdINS6_IJSA_SA_SA_EEES9_SD_SF_Li256ELb1ELb1ELb0ELb0EEENS1_36VarlenDynamicPersistentTileSchedulerILi128ELi128ELi256ELi128ELb0ELb1ELb1ELb0ELb1ELb1EEEEEEEEEvNT_6ParamsE)
        /*0428*/ 	.word	0x00000090


	//----- nvinfo : EIATTR_REGCOUNT
	.align		4
.L_213:
        /*042c*/ 	.byte	0x04, 0x2f
        /*042e*/ 	.short	(.L_215 - .L_214)
	.align		4
.L_214:
        /*0430*/ 	.word	index@(_ZN7cutlass13device_kernelIN5flash11enable_sm90INS1_16FlashAttnFwdSm90INS1_25CollectiveMainloopFwdSm90ILi2EN4cute5tupleIJNS5_1CILi1EEES8_S8_EEENS6_IJNS7_ILi128EEESA_NS7_ILi192EEEEEELi128ENS_10bfloat16_tEfNS_4arch4Sm90ELb0ELb0ELb0ELb1ELb0ELb0ELb0ELb1ELb1ELb1ELb0ELb0EEENS1_21CollectiveEpilogueFwdINS6_IJSA_SA_SA_EEES9_SD_SF_Li256ELb1ELb1ELb0ELb0EEENS1_36VarlenDynamicPersistentTileSchedulerILi128ELi128ELi256ELi128ELb0ELb1ELb1ELb0ELb1ELb1EEEEEEEEEvNT_6ParamsE)
        /*0434*/ 	.word	0x000000a8


	//----- nvinfo : EIATTR_FRAME_SIZE
	.align		4
.L_215:
        /*0438*/ 	.byte	0x04, 0x11
        /*043a*/ 	.short	(.L_217 - .L_216)
	.align		4
.L_216:
        /*043c*/ 	.word	index@(_ZN7cutlass13device_kernelIN5flash11enable_sm90INS1_16FlashAttnFwdSm90INS1_25CollectiveMainloopFwdSm90ILi2EN4cute5tupleIJNS5_1CILi1EEES8_S8_EEENS6_IJNS7_ILi128EEESA_NS7_ILi192EEEEEELi128ENS_10bfloat16_tEfNS_4arch4Sm90ELb0ELb0ELb0ELb1ELb0ELb0ELb0ELb1ELb1ELb1ELb0ELb0EEENS1_21CollectiveEpilogueFwdINS6_IJSA_SA_SA_EEES9_SD_SF_Li256ELb1ELb1ELb0ELb0EEENS1_36VarlenDynamicPersistentTileSchedulerILi128ELi128ELi256ELi128ELb0ELb1ELb1ELb0ELb1ELb1EEEEEEEEEvNT_6ParamsE)
        /*0440*/ 	.word	0x00000060


	//----- nvinfo : EIATTR_REGCOUNT
	.align		4
.L_217:
        /*0444*/ 	.byte	0x04, 0x2f
        /*0446*/ 	.short	(.L_219 - .L_218)
	.align		4
.L_218:
        /*0448*/ 	.word	index@(_ZN7cutlass13device_kernelIN5flash11enable_sm90INS1_16FlashAttnFwdSm90INS1_25CollectiveMainloopFwdSm90ILi2EN4cute5tupleIJNS5_1CILi2EEENS7_ILi1EEES9_EEENS6_IJNS7_ILi128EEESB_NS7_ILi192EEEEEELi128ENS_10bfloat16_tEfNS_4arch4Sm90ELb0ELb0ELb0ELb0ELb0ELb0ELb0ELb1ELb1ELb1ELb0ELb0EEENS1_21CollectiveEpilogueFwdINS6_IJSB_SB_SB_EEESA_SE_SG_Li256ELb0ELb1ELb0ELb0EEENS1_29StaticPersistentTileSchedulerILb0EEEEEEEEEvNT_6ParamsE)
        /*044c*/ 	.word	0x000000a8


	//----- nvinfo : EIATTR_FRAME_SIZE
	.align		4
.L_219:
        /*0450*/ 	.byte	0x04, 0x11
        /*0452*/ 	.short	(.L_221 - .L_220)
	.align		4
.L_220:
        /*0454*/ 	.word	index@(_ZN7cutlass13device_kernelIN5flash11enable_sm90INS1_16FlashAttnFwdSm90INS1_25CollectiveMainloopFwdSm90ILi2EN4cute5tupleIJNS5_1CILi2EEENS7_ILi1EEES9_EEENS6_IJNS7_ILi128EEESB_NS7_ILi192EEEEEELi128ENS_10bfloat16_tEfNS_4arch4Sm90ELb0ELb0ELb0ELb0ELb0ELb0ELb0ELb1ELb1ELb1ELb0ELb0EEENS1_21CollectiveEpilogueFwdINS6_IJSB_SB_SB_EEESA_SE_SG_Li256ELb0ELb1ELb0ELb0EEENS1_29StaticPersistentTileSchedulerILb0EEEEEEEEEvNT_6ParamsE)
        /*0458*/ 	.word	0x00000038


	//----- nvinfo : EIATTR_REGCOUNT
	.align		4
.L_221:
        /*045c*/ 	.byte	0x04, 0x2f
        /*045e*/ 	.short	(.L_223 - .L_222)
	.align		4
.L_222:
        /*0460*/ 	.word	index@(_ZN7cutlass13device_kernelIN5flash11enable_sm90INS1_16FlashAttnFwdSm90INS1_25CollectiveMainloopFwdSm90ILi2EN4cute5tupleIJNS5_1CILi1EEES8_S8_EEENS6_IJNS7_ILi128EEESA_NS7_ILi192EEEEEELi128ENS_10bfloat16_tEfNS_4arch4Sm90ELb0ELb0ELb0ELb0ELb0ELb0ELb0ELb1ELb1ELb1ELb0ELb0EEENS1_21CollectiveEpilogueFwdINS6_IJSA_SA_SA_EEES9_SD_SF_Li256ELb0ELb1ELb0ELb0EEENS1_29StaticPersistentTileSchedulerILb0EEEEEEEEEvNT_6ParamsE)
        /*0464*/ 	.word	0x000000a8


	//----- nvinfo : EIATTR_FRAME_SIZE
	.align		4
.L_223:
        /*0468*/ 	.byte	0x04, 0x11
        /*046a*/ 	.short	(.L_225 - .L_224)
	.align		4
.L_224:
        /*046c*/ 	.word	index@(_ZN7cutlass13device_kernelIN5flash11enable_sm90INS1_16FlashAttnFwdSm90INS1_25CollectiveMainloopFwdSm90ILi2EN4cute5tupleIJNS5_1CILi1EEES8_S8_EEENS6_IJNS7_ILi128EEESA_NS7_ILi192EEEEEELi128ENS_10bfloat16_tEfNS_4arch4Sm90ELb0ELb0ELb0ELb0ELb0ELb0ELb0ELb1ELb1ELb1ELb0ELb0EEENS1_21CollectiveEpilogueFwdINS6_IJSA_SA_SA_EEES9_SD_SF_Li256ELb0ELb1ELb0ELb0EEENS1_29StaticPersistentTileSchedulerILb0EEEEEEEEEvNT_6ParamsE)
        /*0470*/ 	.word	0x00000038


	//----- nvinfo : EIATTR_MIN_STACK_SIZE
	.align		4
.L_225:
        /*0474*/ 	.byte	0x04, 0x12
        /*0476*/ 	.short	(.L_227 - .L_226)
	.align		4
.L_226:
        /*0478*/ 	.word	index@(_ZN7cutlass13device_kernelIN5flash11enable_sm90INS1_16FlashAttnFwdSm90INS1_25CollectiveMainloopFwdSm90ILi2EN4cute5tupleIJNS5_1CILi1EEES8_S8_EEENS6_IJNS7_ILi128EEESA_NS7_ILi192EEEEEELi128ENS_10bfloat16_tEfNS_4arch4Sm90ELb0ELb0ELb0ELb0ELb0ELb0ELb0ELb1ELb1ELb1ELb0ELb0EEENS1_21CollectiveEpilogueFwdINS6_IJSA_SA_SA_EEES9_SD_SF_Li256ELb0ELb1ELb0ELb0EEENS1_29StaticPersistentTileSchedulerILb0EEEEEEEEEvNT_6ParamsE)
        /*047c*/ 	.word	0x00000038


	//----- nvinfo : EIATTR_MIN_STACK_SIZE
	.align		4
.L_227:
        /*0480*/ 	.byte	0x04, 0x12
        /*0482*/ 	.short	(.L_229 - .L_228)
	.align		4
.L_228:
        /*0484*/ 	.word	index@(_ZN7cutlass13device_kernelIN5flash11enable_sm90INS1_16FlashAttnFwdSm90INS1_25CollectiveMainloopFwdSm90ILi2EN4cute5tupleIJNS5_1CILi2EEENS7_ILi1EEES9_EEENS6_IJNS7_ILi128EEESB_NS7_ILi192EEEEEELi128ENS_10bfloat16_tEfNS_4arch4Sm90ELb0ELb0ELb0ELb0ELb0ELb0ELb0ELb1ELb1ELb1ELb0ELb0EEENS1_21CollectiveEpilogueFwdINS6_IJSB_SB_SB_EEESA_SE_SG_Li256ELb0ELb1ELb0ELb0EEENS1_29StaticPersistentTileSchedulerILb0EEEEEEEEEvNT_6ParamsE)
        /*0488*/ 	.word	0x00000038


	//----- nvinfo : EIATTR_MIN_STACK_SIZE
	.align		4
.L_229:
        /*048c*/ 	.byte	0x04, 0x12
        /*048e*/ 	.short	(.L_231 - .L_230)
	.align		4
.L_230:
        /*0490*/ 	.word	index@(_ZN7cutlass13device_kernelIN5flash11enable_sm90INS1_16FlashAttnFwdSm90INS1_25CollectiveMainloopFwdSm90ILi2EN4cute5tupleIJNS5_1CILi1EEES8_S8_EEENS6_IJNS7_ILi128EEESA_NS7_ILi192EEEEEELi128ENS_10bfloat16_tEfNS_4arch4Sm90ELb0ELb0ELb0ELb1ELb0ELb0ELb0ELb1ELb1ELb1ELb0ELb0EEENS1_21CollectiveEpilogueFwdINS6_IJSA_SA_SA_EEES9_SD_SF_Li256ELb1ELb1ELb0ELb0EEENS1_36VarlenDynamicPersistentTileSchedulerILi128ELi128ELi256ELi128ELb0ELb1ELb1ELb0ELb1ELb1EEEEEEEEEvNT_6ParamsE)
        /*0494*/ 	.word	0x00000060


	//----- nvinfo : EIATTR_MIN_STACK_SIZE
	.align		4
.L_231:
        /*0498*/ 	.byte	0x04, 0x12
        /*049a*/ 	.short	(.L_233 - .L_232)
	.align		4
.L_232:
        /*049c*/ 	.word	index@(_ZN7cutlass13device_kernelIN5flash11enable_sm90INS1_16FlashAttnFwdSm90INS1_25CollectiveMainloopFwdSm90ILi2EN4cute5tupleIJNS5_1CILi1EEES8_S8_EEENS6_IJNS7_ILi128EEESA_NS7_ILi192EEEEEELi128ENS_10bfloat16_tEfNS_4arch4Sm90ELb0ELb0ELb0ELb1ELb0ELb1ELb0ELb1ELb1ELb1ELb0ELb0EEENS1_21CollectiveEpilogueFwdINS6_IJSA_SA_SA_EEES9_SD_SF_Li256ELb1ELb1ELb0ELb0EEENS1_36VarlenDynamicPersistentTileSchedulerILi128ELi128ELi256ELi128ELb0ELb1ELb1ELb0ELb1ELb1EEEEEEEEEvNT_6ParamsE)
        /*04a0*/ 	.word	0x00000090


	//----- nvinfo : EIATTR_MIN_STACK_SIZE
	.align		4
.L_233:
        /*04a4*/ 	.byte	0x04, 0x12
        /*04a6*/ 	.short	(.L_235 - .L_234)
	.align		4
.L_234:
        /*04a8*/ 	.word	index@(_ZN7cutlass13device_kernelIN5flash11enable_sm90INS1_16FlashAttnFwdSm90INS1_25CollectiveMainloopFwdSm90ILi2EN4cute5tupleIJNS5_1CILi1EEES8_S8_EEENS6_IJNS7_ILi128EEENS7_ILi96EEENS7_ILi192EEEEEELi128ENS_10bfloat16_tEfNS_4arch4Sm90ELb0ELb1ELb0ELb0ELb0ELb0ELb0ELb1ELb1ELb1ELb0ELb0EEENS1_21CollectiveEpilogueFwdINS6_IJSA_SA_SB_EEES9_SE_SG_Li256ELb0ELb1ELb0ELb0EEENS1_30DynamicPersistentTileSchedulerILi256ELi128ELb0ELb1ELb1EEEEEEEEEvNT_6ParamsE)
        /*04ac*/ 	.word	0x00000020


	//----- nvinfo : EIATTR_MIN_STACK_SIZE
	.align		4
.L_235:
        /*04b0*/ 	.byte	0x04, 0x12
        /*04b2*/ 	.short	(.L_237 - .L_236)
	.align		4
.L_236:
        /*04b4*/ 	.word	index@(_ZN7cutlass13device_kernelIN5flash11enable_sm90INS1_16FlashAttnFwdSm90INS1_25CollectiveMainloopFwdSm90ILi2EN4cute5tupleIJNS5_1CILi1EEES8_S8_EEENS6_IJNS7_ILi128EEENS7_ILi96EEENS7_ILi192EEEEEELi128ENS_10bfloat16_tEfNS_4arch4Sm90ELb0ELb1ELb0ELb1ELb0ELb0ELb0ELb1ELb1ELb1ELb0ELb0EEENS1_21CollectiveEpilogueFwdINS6_IJSA_SA_SB_EEES9_SE_SG_Li256ELb1ELb1ELb0ELb0EEENS1_36VarlenDynamicPersistentTileSchedulerILi128ELi96ELi256ELi128ELb0ELb1ELb1ELb1ELb0ELb1EEEEEEEEEvNT_6ParamsE)
        /*04b8*/ 	.word	0x00000050


	//----- nvinfo : EIATTR_MIN_STACK_SIZE
	.align		4
.L_237:
        /*04bc*/ 	.byte	0x04, 0x12
        /*04be*/ 	.short	(.L_239 - .L_238)
	.align		4
.L_238:
        /*04c0*/ 	.word	index@(_ZN7cutlass13device_kernelIN5flash11enable_sm90INS1_16FlashAttnFwdSm90INS1_25CollectiveMainloopFwdSm90ILi2EN4cute5tupleIJNS5_1CILi1EEES8_S8_EEENS6_IJNS7_ILi128EEENS7_ILi96EEENS7_ILi192EEEEEELi128ENS_10bfloat16_tEfNS_4arch4Sm90ELb0ELb1ELb0ELb1ELb0ELb1ELb0ELb1ELb1ELb1ELb0ELb0EEENS1_21CollectiveEpilogueFwdINS6_IJSA_SA_SB_EEES9_SE_SG_Li256ELb1ELb1ELb0ELb0EEENS1_36VarlenDynamicPersistentTileSchedulerILi128ELi96ELi256ELi128ELb0ELb1ELb1ELb1ELb0ELb1EEEEEEEEEvNT_6ParamsE)
        /*04c4*/ 	.word	0x00000050


	//----- nvinfo : EIATTR_MIN_STACK_SIZE
	.align		4
.L_239:
        /*04c8*/ 	.byte	0x04, 0x12
        /*04ca*/ 	.short	(.L_241 - .L_240)
	.align		4
.L_240:
        /*04cc*/ 	.word	index@(_ZN7cutlass13device_kernelIN5flash11enable_sm90INS1_16FlashAttnFwdSm90INS1_25CollectiveMainloopFwdSm90ILi2EN4cute5tupleIJNS5_1CILi1EEES8_S8_EEENS6_IJNS7_ILi128EEESA_NS7_ILi192EEEEEELi128ENS_10bfloat16_tEfNS_4arch4Sm90ELb1ELb0ELb0ELb0ELb0ELb0ELb0ELb1ELb1ELb1ELb0ELb0EEENS1_21CollectiveEpilogueFwdINS6_IJSA_SA_SA_EEES9_SD_SF_Li256ELb0ELb1ELb0ELb0EEENS1_30DynamicPersistentTileSchedulerILi256ELi128ELb0ELb1ELb1EEEEEEEEEvNT_6ParamsE)
        /*04d0*/ 	.word	0x00000028


	//----- nvinfo : EIATTR_MIN_STACK_SIZE
	.align		4
.L_241:
        /*04d4*/ 	.byte	0x04, 0x12
        /*04d6*/ 	.short	(.L_243 - .L_242)
	.align		4
.L_242:
        /*04d8*/ 	.word	index@(_ZN7cutlass13device_kernelIN5flash11enable_sm90INS1_16FlashAttnFwdSm90INS1_25CollectiveMainloopFwdSm90ILi2EN4cute5tupleIJNS5_1CILi1EEES8_S8_EEENS6_IJNS7_ILi128EEESA_NS7_ILi192EEEEEELi128ENS_10bfloat16_tEfNS_4arch4Sm90ELb1ELb0ELb0ELb1ELb0ELb0ELb0ELb1ELb1ELb1ELb0ELb0EEENS1_21CollectiveEpilogueFwdINS6_IJSA_SA_SA_EEES9_SD_SF_Li256ELb1ELb1ELb0ELb0EEENS1_36VarlenDynamicPersistentTileSchedulerILi128ELi128ELi256ELi128ELb0ELb1ELb1ELb1ELb1ELb1EEEEEEEEEvNT_6ParamsE)
        /*04dc*/ 	.word	0x00000058


	//----- nvinfo : EIATTR_MIN_STACK_SIZE
	.align		4
.L_243:
        /*04e0*/ 	.byte	0x04, 0x12
        /*04e2*/ 	.short	(.L_245 - .L_244)
	.align		4
.L_244:
        /*04e4*/ 	.word	index@(_ZN7cutlass13device_kernelIN5flash11enable_sm90INS1_16FlashAttnFwdSm90INS1_25CollectiveMainloopFwdSm90ILi2EN4cute5tupleIJNS5_1CILi1EEES8_S8_EEENS6_IJNS7_ILi128EEESA_NS7_ILi192EEEEEELi128ENS_10bfloat16_tEfNS_4arch4Sm90ELb1ELb0ELb0ELb1ELb0ELb1ELb0ELb1ELb1ELb1ELb0ELb0EEENS1_21CollectiveEpilogueFwdINS6_IJSA_SA_SA_EEES9_SD_SF_Li256ELb1ELb1ELb0ELb0EEENS1_36VarlenDynamicPersistentTileSchedulerILi128ELi128ELi256ELi128ELb0ELb1ELb1ELb1ELb1ELb1EEEEEEEEEvNT_6ParamsE)
        /*04e8*/ 	.word	0x00000078


	//----- nvinfo : EIATTR_MIN_STACK_SIZE
	.align		4
.L_245:
        /*04ec*/ 	.byte	0x04, 0x12
        /*04ee*/ 	.short	(.L_247 - .L_246)
	.align		4
.L_246:
        /*04f0*/ 	.word	index@(_ZN7cutlass13device_kernelIN5flash11enable_sm90INS1_16FlashAttnFwdSm90INS1_25CollectiveMainloopFwdSm90ILi2EN4cute5tupleIJNS5_1CILi1EEES8_S8_EEENS6_IJNS7_ILi64EEESA_SA_EEELi512ENS_10bfloat16_tEfNS_4arch4Sm90ELb0ELb0ELb0ELb0ELb0ELb0ELb0ELb0ELb0ELb1ELb0ELb0EEENS1_21CollectiveEpilogueFwdINS6_IJSA_NS7_ILi512EEESA_EEES9_SC_SE_Li256ELb0ELb1ELb0ELb0EEENS1_29StaticPersistentTileSchedulerILb0EEEEEEEEEvNT_6ParamsE)
        /*04f4*/ 	.word	0x00000038


	//----- nvinfo : EIATTR_MIN_STACK_SIZE
	.align		4
.L_247:
        /*04f8*/ 	.byte	0x04, 0x12
        /*04fa*/ 	.short	(.L_249 - .L_248)
	.align		4
.L_248:
        /*04fc*/ 	.word	index@(_ZN7cutlass13device_kernelIN5flash11enable_sm90INS1_16FlashAttnFwdSm90INS1_25CollectiveMainloopFwdSm90ILi2EN4cute5tupleIJNS5_1CILi1EEES8_S8_EEENS6_IJNS7_ILi64EEESA_SA_EEELi512ENS_10bfloat16_tEfNS_4arch4Sm90ELb0ELb0ELb0ELb0ELb0ELb0ELb1ELb0ELb0ELb1ELb0ELb0EEENS1_21CollectiveEpilogueFwdINS6_IJSA_NS7_ILi512EEESA_EEES9_SC_SE_Li256ELb0ELb1ELb0ELb0EEENS1_29StaticPersistentTileSchedulerILb0EEEEEEEEEvNT_6ParamsE)
        /*0500*/ 	.word	0x00000058


	//----- nvinfo : EIATTR_MIN_STACK_SIZE
	.align		4
.L_249:
        /*0504*/ 	.byte	0x04, 0x12
        /*0506*/ 	.short	(.L_251 - .L_250)
	.align		4
.L_250:
        /*0508*/ 	.word	index@(_ZN7cutlass13device_kernelIN5flash11enable_sm90INS1_16FlashAttnFwdSm90INS1_25CollectiveMainloopFwdSm90ILi2EN4cute5tupleIJNS5_1CILi1EEES8_S8_EEENS6_IJNS7_ILi64EEESA_SA_EEELi512ENS_10bfloat16_tEfNS_4arch4Sm90ELb0ELb0ELb0ELb1ELb0ELb0ELb0ELb0ELb0ELb1ELb0ELb0EEENS1_21CollectiveEpilogueFwdINS6_IJSA_NS7_ILi512EEESA_EEES9_SC_SE_Li256ELb1ELb1ELb0ELb0EEENS1_36VarlenDynamicPersistentTileSchedulerILi64ELi64ELi256ELi128ELb0ELb1ELb1ELb0ELb1ELb1EEEEEEEEEvNT_6ParamsE)
        /*050c*/ 	.word	0x00000060


	//----- nvinfo : EIATTR_MIN_STACK_SIZE
	.align		4
.L_251:
        /*0510*/ 	.byte	0x04, 0x12
        /*0512*/ 	.short	(.L_253 - .L_252)
	.align		4
.L_252:
        /*0514*/ 	.word	index@(_ZN7cutlass13device_kernelIN5flash11enable_sm90INS1_16FlashAttnFwdSm90INS1_25CollectiveMainloopFwdSm90ILi2EN4cute5tupleIJNS5_1CILi1EEES8_S8_EEENS6_IJNS7_ILi64EEESA_SA_EEELi512ENS_10bfloat16_tEfNS_4arch4Sm90ELb0ELb0ELb0ELb1ELb0ELb1ELb0ELb0ELb0ELb1ELb0ELb0EEENS1_21CollectiveEpilogueFwdINS6_IJSA_NS7_ILi512EEESA_EEES9_SC_SE_Li256ELb1ELb1ELb0ELb0EEENS1_36VarlenDynamicPersistentTileSchedulerILi64ELi64ELi256ELi128ELb0ELb1ELb1ELb0ELb1ELb1EEEEEEEEEvNT_6ParamsE)
        /*0518*/ 	.word	0x00000068


	//----- nvinfo : EIATTR_MIN_STACK_SIZE
	.align		4
.L_253:
        /*051c*/ 	.byte	0x04, 0x12
        /*051e*/ 	.short	(.L_255 - .L_254)
	.align		4
.L_254:
        /*0520*/ 	.word	index@(_ZN7cutlass13device_kernelIN5flash11enable_sm90INS1_16FlashAttnFwdSm90INS1_25CollectiveMainloopFwdSm90ILi2EN4cute5tupleIJNS5_1CILi1EEES8_S8_EEENS6_IJNS7_ILi64EEESA_SA_EEELi512ENS_10bfloat16_tEfNS_4arch4Sm90ELb0ELb0ELb0ELb1ELb0ELb0ELb1ELb0ELb0ELb1ELb0ELb0EEENS1_21CollectiveEpilogueFwdINS6_IJSA_NS7_ILi512EEESA_EEES9_SC_SE_Li256ELb1ELb1ELb0ELb0EEENS1_36VarlenDynamicPersistentTileSchedulerILi64ELi64ELi256ELi128ELb0ELb1ELb1ELb0ELb1ELb1EEEEEEEEEvNT_6ParamsE)
        /*0524*/ 	.word	0x00000070


	//----- nvinfo : EIATTR_MIN_STACK_SIZE
	.align		4
.L_255:
        /*0528*/ 	.byte	0x04, 0x12
        /*052a*/ 	.short	(.L_257 - .L_256)
	.align		4
.L_256:
        /*052c*/ 	.word	index@(_ZN7cutlass13device_kernelIN5flash11enable_sm90INS1_16FlashAttnFwdSm90INS1_25CollectiveMainloopFwdSm90ILi2EN4cute5tupleIJNS5_1CILi1EEES8_S8_EEENS6_IJNS7_ILi64EEESA_SA_EEELi512ENS_10bfloat16_tEfNS_4arch4Sm90ELb0ELb0ELb0ELb1ELb0ELb1ELb1ELb0ELb0ELb1ELb0ELb0EEENS1_21CollectiveEpilogueFwdINS6_IJSA_NS7_ILi512EEESA_EEES9_SC_SE_Li256ELb1ELb1ELb0ELb0EEENS1_36VarlenDynamicPersistentTileSchedulerILi64ELi64ELi256ELi128ELb0ELb1ELb1ELb0ELb1ELb1EEEEEEEEEvNT_6ParamsE)
        /*0530*/ 	.word	0x00000078


	//----- nvinfo : EIATTR_MIN_STACK_SIZE
	.align		4
.L_257:
        /*0534*/ 	.byte	0x04, 0x12
        /*0536*/ 	.short	(.L_259 - .L_258)
	.align		4
.L_258:
        /*0538*/ 	.word	index@(_ZN7cutlass13device_kernelIN5flash11enable_sm90INS1_16FlashAttnFwdSm90INS1_25CollectiveMainloopFwdSm90ILi2EN4cute5tupleIJNS5_1CILi1EEES8_S8_EEENS6_IJNS7_ILi64EEESA_SA_EEELi512ENS_10bfloat16_tEfNS_4arch4Sm90ELb0ELb1ELb0ELb0ELb0ELb0ELb0ELb0ELb0ELb1ELb0ELb0EEENS1_21CollectiveEpilogueFwdINS6_IJSA_NS7_ILi512EEESA_EEES9_SC_SE_Li256ELb0ELb1ELb0ELb0EEENS1_30DynamicPersistentTileSchedulerILi256ELi128ELb0ELb1ELb1EEEEEEEEEvNT_6ParamsE)
        /*053c*/ 	.word	0x00000028


	//----- nvinfo : EIATTR_MIN_STACK_SIZE
	.align		4
.L_259:
        /*0540*/ 	.byte	0x04, 0x12
        /*0542*/ 	.short	(.L_261 - .L_260)
	.align		4
.L_260:
        /*0544*/ 	.word	index@(_ZN7cutlass13device_kernelIN5flash11enable_sm90INS1_16FlashAttnFwdSm90INS1_25CollectiveMainloopFwdSm90ILi2EN4cute5tupleIJNS5_1CILi1EEES8_S8_EEENS6_IJNS7_ILi64EEESA_SA_EEELi512ENS_10bfloat16_tEfNS_4arch4Sm90ELb0ELb1ELb0ELb0ELb0ELb0ELb1ELb0ELb0ELb1ELb0ELb0EEENS1_21CollectiveEpilogueFwdINS6_IJSA_NS7_ILi512EEESA_EEES9_SC_SE_Li256ELb0ELb1ELb0ELb0EEENS1_30DynamicPersistentTileSchedulerILi256ELi128ELb0ELb1ELb1EEEEEEEEEvNT_6ParamsE)
        /*0548*/ 	.word	0x00000048


	//----- nvinfo : EIATTR_MIN_STACK_SIZE
	.align		4
.L_261:
        /*054c*/ 	.byte	0x04, 0x12
        /*054e*/ 	.short	(.L_263 - .L_262)
	.align		4
.L_262:
        /*0550*/ 	.word	index@(_ZN7cutlass13device_kernelIN5flash11enable_sm90INS1_16FlashAttnFwdSm90INS1_25CollectiveMainloopFwdSm90ILi2EN4cute5tupleIJNS5_1CILi1EEES8_S8_EEENS6_IJNS7_ILi64EEESA_SA_EEELi512ENS_10bfloat16_tEfNS_4arch4Sm90ELb0ELb1ELb0ELb1ELb0ELb0ELb0ELb0ELb0ELb1ELb0ELb0EEENS1_21CollectiveEpilogueFwdINS6_IJSA_NS7_ILi512EEESA_EEES9_SC_SE_Li256ELb1ELb1ELb0ELb0EEENS1_36VarlenDynamicPersistentTileSchedulerILi64ELi64ELi256ELi128ELb0ELb1ELb1ELb1ELb0ELb1EEEEEEEEEvNT_6ParamsE)
        /*0554*/ 	.word	0x00000048


	//----- nvinfo : EIATTR_MIN_STACK_SIZE
	.align		4
.L_263:
        /*0558*/ 	.byte	0x04, 0x12
        /*055a*/ 	.short	(.L_265 - .L_264)
	.align		4
.L_264:
        /*055c*/ 	.word	index@(_ZN7cutlass13device_kernelIN5flash11enable_sm90INS1_16FlashAttnFwdSm90INS1_25CollectiveMainloopFwdSm90ILi2EN4cute5tupleIJNS5_1CILi1EEES8_S8_EEENS6_IJNS7_ILi64EEESA_SA_EEELi512ENS_10bfloat16_tEfNS_4arch4Sm90ELb0ELb1ELb0ELb1ELb0ELb1ELb0ELb0ELb0ELb1ELb0ELb0EEENS1_21CollectiveEpilogueFwdINS6_IJSA_NS7_ILi512EEESA_EEES9_SC_SE_Li256ELb1ELb1ELb0ELb0EEENS1_36VarlenDynamicPersistentTileSchedulerILi64ELi64ELi256ELi128ELb0ELb1ELb1ELb1ELb0ELb1EEEEEEEEEvNT_6ParamsE)
        /*0560*/ 	.word	0x00000050


	//----- nvinfo : EIATTR_MIN_STACK_SIZE
	.align		4
.L_265:
        /*0564*/ 	.byte	0x04, 0x12
        /*0566*/ 	.short	(.L_267 - .L_266)
	.align		4
.L_266:
        /*0568*/ 	.word	index@(_ZN7cutlass13device_kernelIN5flash11enable_sm90INS1_16FlashAttnFwdSm90INS1_25CollectiveMainloopFwdSm90ILi2EN4cute5tupleIJNS5_1CILi1EEES8_S8_EEENS6_IJNS7_ILi64EEESA_SA_EEELi512ENS_10bfloat16_tEfNS_4arch4Sm90ELb0ELb1ELb0ELb1ELb0ELb0ELb1ELb0ELb0ELb1ELb0ELb0EEENS1_21CollectiveEpilogueFwdINS6_IJSA_NS7_ILi512EEESA_EEES9_SC_SE_Li256ELb1ELb1ELb0ELb0EEENS1_36VarlenDynamicPersistentTileSchedulerILi64ELi64ELi256ELi128ELb0ELb1ELb1ELb1ELb0ELb1EEEEEEEEEvNT_6ParamsE)
        /*056c*/ 	.word	0x00000070


	//----- nvinfo : EIATTR_MIN_STACK_SIZE
	.align		4
.L_267:
        /*0570*/ 	.byte	0x04, 0x12
        /*0572*/ 	.short	(.L_269 - .L_268)
	.align		4
.L_268:
        /*0574*/ 	.word	index@(_ZN7cutlass13device_kernelIN5flash11enable_sm90INS1_16FlashAttnFwdSm90INS1_25CollectiveMainloopFwdSm90ILi2EN4cute5tupleIJNS5_1CILi1EEES8_S8_EEENS6_IJNS7_ILi64EEESA_SA_EEELi512ENS_10bfloat16_tEfNS_4arch4Sm90ELb0ELb1ELb0ELb1ELb0ELb1ELb1ELb0ELb0ELb1ELb0ELb0EEENS1_21CollectiveEpilogueFwdINS6_IJSA_NS7_ILi512EEESA_EEES9_SC_SE_Li256ELb1ELb1ELb0ELb0EEENS1_36VarlenDynamicPersistentTileSchedulerILi64ELi64ELi256ELi128ELb0ELb1ELb1ELb1ELb0ELb1EEEEEEEEEvNT_6ParamsE)
        /*0578*/ 	.word	0x00000078


	//----- nvinfo : EIATTR_MIN_STACK_SIZE
	.align		4
.L_269:
        /*057c*/ 	.byte	0x04, 0x12
        /*057e*/ 	.short	(.L_271 - .L_270)
	.align		4
.L_270:
        /*0580*/ 	.word	index@(_ZN7cutlass13device_kernelIN5flash11enable_sm90INS1_16FlashAttnFwdSm90INS1_25CollectiveMainloopFwdSm90ILi2EN4cute5tupleIJNS5_1CILi1EEES8_S8_EEENS6_IJNS7_ILi64EEESA_SA_EEELi512ENS_10bfloat16_tEfNS_4arch4Sm90ELb1ELb0ELb0ELb0ELb0ELb0ELb0ELb0ELb0ELb1ELb0ELb0EEENS1_21CollectiveEpilogueFwdINS6_IJSA_NS7_ILi512EEESA_EEES9_SC_SE_Li256ELb0ELb1ELb0ELb0EEENS1_30DynamicPersistentTileSchedulerILi256ELi128ELb0ELb1ELb1EEEEEEEEEvNT_6ParamsE)
        /*0584*/ 	.word	0x00000028


	//----- nvinfo : EIATTR_MIN_STACK_SIZE
	.align		4
.L_271:
        /*0588*/ 	.byte	0x04, 0x12
        /*058a*/ 	.short	(.L_273 - .L_272)
	.align		4
.L_272:
        /*058c*/ 	.word	index@(_ZN7cutlass13device_kernelIN5flash11enable_sm90INS1_16FlashAttnFwdSm90INS1_25CollectiveMainloopFwdSm90ILi2EN4cute5tupleIJNS5_1CILi1EEES8_S8_EEENS6_IJNS7_ILi64EEESA_SA_EEELi512ENS_10bfloat16_tEfNS_4arch4Sm90ELb1ELb0ELb0ELb0ELb0ELb0ELb1ELb0ELb0ELb1ELb0ELb0EEENS1_21CollectiveEpilogueFwdINS6_IJSA_NS7_ILi512EEESA_EEES9_SC_SE_Li256ELb0ELb1ELb0ELb0EEENS1_30DynamicPersistentTileSchedulerILi256ELi128ELb0ELb1ELb1EEEEEEEEEvNT_6ParamsE)
        /*0590*/ 	.word	0x00000048


	//----- nvinfo : EIATTR_MIN_STACK_SIZE
	.align		4
.L_273:
        /*0594*/ 	.byte	0x04, 0x12
        /*0596*/ 	.short	(.L_275 - .L_274)
	.align		4
.L_274:
        /*0598*/ 	.word	index@(_ZN7cutlass13device_kernelIN5flash11enable_sm90INS1_16FlashAttnFwdSm90INS1_25CollectiveMainloopFwdSm90ILi2EN4cute5tupleIJNS5_1CILi1EEES8_S8_EEENS6_IJNS7_ILi64EEESA_SA_EEELi512ENS_10bfloat16_tEfNS_4arch4Sm90ELb1ELb0ELb0ELb1ELb0ELb0ELb0ELb0ELb0ELb1ELb0ELb0EEENS1_21CollectiveEpilogueFwdINS6_IJSA_NS7_ILi512EEESA_EEES9_SC_SE_Li256ELb1ELb1ELb0ELb0EEENS1_36VarlenDynamicPersistentTileSchedulerILi64ELi64ELi256ELi128ELb0ELb1ELb1ELb1ELb1ELb1EEEEEEEEEvNT_6ParamsE)
        /*059c*/ 	.word	0x00000058


	//----- nvinfo : EIATTR_MIN_STACK_SIZE
	.align		4
.L_275:
        /*05a0*/ 	.byte	0x04, 0x12
        /*05a2*/ 	.short	(.L_277 - .L_276)
	.align		4
.L_276:
        /*05a4*/ 	.word	index@(_ZN7cutlass13device_kernelIN5flash11enable_sm90INS1_16FlashAttnFwdSm90INS1_25CollectiveMainloopFwdSm90ILi2EN4cute5tupleIJNS5_1CILi1EEES8_S8_EEENS6_IJNS7_ILi64EEESA_SA_EEELi512ENS_10bfloat16_tEfNS_4arch4Sm90ELb1ELb0ELb0ELb1ELb0ELb1ELb0ELb0ELb0ELb1ELb0ELb0EEENS1_21CollectiveEpilogueFwdINS6_IJSA_NS7_ILi512EEESA_EEES9_SC_SE_Li256ELb1ELb1ELb0ELb0EEENS1_36VarlenDynamicPersistentTileSchedulerILi64ELi64ELi256ELi128ELb0ELb1ELb1ELb1ELb1ELb1EEEEEEEEEvNT_6ParamsE)
        /*05a8*/ 	.word	0x00000060


	//----- nvinfo : EIATTR_MIN_STACK_SIZE
	.align		4
.L_277:
        /*05ac*/ 	.byte	0x04, 0x12
        /*05ae*/ 	.short	(.L_279 - .L_278)
	.align		4
.L_278:
        /*05b0*/ 	.word	index@(_ZN7cutlass13device_kernelIN5flash11enable_sm90INS1_16FlashAttnFwdSm90INS1_25CollectiveMainloopFwdSm90ILi2EN4cute5tupleIJNS5_1CILi1EEES8_S8_EEENS6_IJNS7_ILi64EEESA_SA_EEELi512ENS_10bfloat16_tEfNS_4arch4Sm90ELb1ELb0ELb0ELb1ELb0ELb0ELb1ELb0ELb0ELb1ELb0ELb0EEENS1_21CollectiveEpilogueFwdINS6_IJSA_NS7_ILi512EEESA_EEES9_SC_SE_Li256ELb1ELb1ELb0ELb0EEENS1_36VarlenDynamicPersistentTileSchedulerILi64ELi64ELi256ELi128ELb0ELb1ELb1ELb1ELb1ELb1EEEEEEEEEvNT_6ParamsE)
        /*05b4*/ 	.word	0x00000068


	//----- nvinfo : EIATTR_MIN_STACK_SIZE
	.align		4
.L_279:
        /*05b8*/ 	.byte	0x04, 0x12
        /*05ba*/ 	.short	(.L_281 - .L_280)
	.align		4
.L_280:
        /*05bc*/ 	.word	index@(_ZN7cutlass13device_kernelIN5flash11enable_sm90INS1_16FlashAttnFwdSm90INS1_25CollectiveMainloopFwdSm90ILi2EN4cute5tupleIJNS5_1CILi1EEES8_S8_EEENS6_IJNS7_ILi64EEESA_SA_EEELi512ENS_10bfloat16_tEfNS_4arch4Sm90ELb1ELb0ELb0ELb1ELb0ELb1ELb1ELb0ELb0ELb1ELb0ELb0EEENS1_21CollectiveEpilogueFwdINS6_IJSA_NS7_ILi512EEESA_EEES9_SC_SE_Li256ELb1ELb1ELb0ELb0EEENS1_36VarlenDynamicPersistentTileSchedulerILi64ELi64ELi256ELi128ELb0ELb1ELb1ELb1ELb1ELb1EEEEEEEEEvNT_6ParamsE)
        /*05c0*/ 	.word	0x00000070


	//----- nvinfo : EIATTR_MIN_STACK_SIZE
	.align		4
.L_281:
        /*05c4*/ 	.byte	0x04, 0x12
        /*05c6*/ 	.short	(.L_283 - .L_282)
	.align		4
.L_282:
        /*05c8*/ 	.word	index@(_ZN7cutlass13device_kernelIN5flash11enable_sm90INS1_16FlashAttnFwdSm90INS1_25CollectiveMainloopFwdSm90ILi2EN4cute5tupleIJNS5_1CILi1EEES8_S8_EEENS6_IJNS7_ILi128EEENS7_ILi96EEENS7_ILi64EEEEEELi256ENS_10bfloat16_tEfNS_4arch4Sm90ELb0ELb0ELb0ELb0ELb0ELb0ELb0ELb1ELb0ELb1ELb0ELb0EEENS1_21CollectiveEpilogueFwdINS6_IJSA_NS7_ILi256EEESB_EEES9_SE_SG_Li256ELb0ELb1ELb0ELb0EEENS1_29StaticPersistentTileSchedulerILb0EEEEEEEEEvNT_6ParamsE)
        /*05cc*/ 	.word	0x00000038


	//----- nvinfo : EIATTR_MIN_STACK_SIZE
	.align		4
.L_283:
        /*05d0*/ 	.byte	0x04, 0x12
        /*05d2*/ 	.short	(.L_285 - .L_284)
	.align		4
.L_284:
        /*05d4*/ 	.word	index@(_ZN7cutlass13device_kernelIN5flash11enable_sm90INS1_16FlashAttnFwdSm90INS1_25CollectiveMainloopFwdSm90ILi2EN4cute5tupleIJNS5_1CILi1EEES8_S8_EEENS6_IJNS7_ILi128EEENS7_ILi96EEENS7_ILi64EEEEEELi256ENS_10bfloat16_tEfNS_4arch4Sm90ELb0ELb0ELb0ELb0ELb0ELb0ELb1ELb1ELb0ELb1ELb0ELb0EEENS1_21CollectiveEpilogueFwdINS6_IJSA_NS7_ILi256EEESB_EEES9_SE_SG_Li256ELb0ELb1ELb0ELb0EEENS1_29StaticPersistentTileSchedulerILb0EEEEEEEEEvNT_6ParamsE)
        /*05d8*/ 	.word	0x00000068


	//----- nvinfo : EIATTR_MIN_STACK_SIZE
	.align		4
.L_285:
        /*05dc*/ 	.byte	0x04, 0x12
        /*05de*/ 	.short	(.L_287 - .L_286)
	.align		4
.L_286:
        /*05e0*/ 	.word	index@(_ZN7cutlass13device_kernelIN5flash11enable_sm90INS1_16FlashAttnFwdSm90INS1_25CollectiveMainloopFwdSm90ILi2EN4cute5tupleIJNS5_1CILi1EEES8_S8_EEENS6_IJNS7_ILi128EEENS7_ILi96EEENS7_ILi64EEEEEELi256ENS_10bfloat16_tEfNS_4arch4Sm90ELb0ELb0ELb0ELb1ELb0ELb0ELb0ELb1ELb0ELb1ELb0ELb0EEENS1_21CollectiveEpilogueFwdINS6_IJSA_NS7_ILi256EEESB_EEES9_SE_SG_Li256ELb1ELb1ELb0ELb0EEENS1_36VarlenDynamicPersistentTileSchedulerILi128ELi96ELi256ELi128ELb0ELb1ELb1ELb0ELb1ELb1EEEEEEEEEvNT_6ParamsE)
        /*05e4*/ 	.word	0x00000060


	//----- nvinfo : EIATTR_MIN_STACK_SIZE
	.align		4
.L_287:
        /*05e8*/ 	.byte	0x04, 0x12
        /*05ea*/ 	.short	(.L_289 - .L_288)
	.align		4
.L_288:
        /*05ec*/ 	.word	index@(_ZN7cutlass13device_kernelIN5flash11enable_sm90INS1_16FlashAttnFwdSm90INS1_25CollectiveMainloopFwdSm90ILi2EN4cute5tupleIJNS5_1CILi1EEES8_S8_EEENS6_IJNS7_ILi128EEENS7_ILi96EEENS7_ILi64EEEEEELi256ENS_10bfloat16_tEfNS_4arch4Sm90ELb0ELb0ELb0ELb1ELb0ELb1ELb0ELb1ELb0ELb1ELb0ELb0EEENS1_21CollectiveEpilogueFwdINS6_IJSA_NS7_ILi256EEESB_EEES9_SE_SG_Li256ELb1ELb1ELb0ELb0EEENS1_36VarlenDynamicPersistentTileSchedulerILi128ELi96ELi256ELi128ELb0ELb1ELb1ELb0ELb1ELb1EEEEEEEEEvNT_6ParamsE)
        /*05f0*/ 	.word	0x00000068


	//----- nvinfo : EIATTR_MIN_STACK_SIZE
	.align		4
.L_289:
        /*05f4*/ 	.byte	0x04, 0x12
        /*05f6*/ 	.short	(.L_291 - .L_290)
	.align		4
.L_290:
        /*05f8*/ 	.word	index@(_ZN7cutlass13device_kernelIN5flash11enable_sm90INS1_16FlashAttnFwdSm90INS1_25CollectiveMainloopFwdSm90ILi2EN4cute5tupleIJNS5_1CILi1EEES8_S8_EEENS6_IJNS7_ILi128EEENS7_ILi96EEENS7_ILi64EEEEEELi256ENS_10bfloat16_tEfNS_4arch4Sm90ELb0ELb0ELb0ELb1ELb0ELb0ELb1ELb1ELb0ELb1ELb0ELb0EEENS1_21CollectiveEpilogueFwdINS6_IJSA_NS7_ILi256EEESB_EEES9_SE_SG_Li256ELb1ELb1ELb0ELb0EEENS1_36VarlenDynamicPersistentTileSchedulerILi128ELi96ELi256ELi128ELb0ELb1ELb1ELb0ELb1ELb1EEEEEEEEEvNT_6ParamsE)
        /*05fc*/ 	.word	0x00000078


	//----- nvinfo : EIATTR_MIN_STACK_SIZE
	.align		4
.L_291:
        /*0600*/ 	.byte	0x04, 0x12
        /*0602*/ 	.short	(.L_293 - .L_292)
	.align		4
.L_292:
        /*0604*/ 	.word	index@(_ZN7cutlass13device_kernelIN5flash11enable_sm90INS1_16FlashAttnFwdSm90INS1_25CollectiveMainloopFwdSm90ILi2EN4cute5tupleIJNS5_1CILi1EEES8_S8_EEENS6_IJNS7_ILi128EEENS7_ILi96EEENS7_ILi64EEEEEELi256ENS_10bfloat16_tEfNS_4arch4Sm90ELb0ELb0ELb0ELb1ELb0ELb1ELb1ELb1ELb0ELb1ELb0ELb0EEENS1_21CollectiveEpilogueFwdINS6_IJSA_NS7_ILi256EEESB_EEES9_SE_SG_Li256ELb1ELb1ELb0ELb0EEENS1_36VarlenDynamicPersistentTileSchedulerILi128ELi96ELi256ELi128ELb0ELb1ELb1ELb0ELb1ELb1EEEEEEEEEvNT_6ParamsE)
        /*0608*/ 	.word	0x00000090


	//----- nvinfo : EIATTR_MIN_STACK_SIZE
	.align		4
.L_293:
        /*060c*/ 	.byte	0x04, 0x12
        /*060e*/ 	.short	(.L_295 - .L_294)
	.align		4
.L_294:
        /*0610*/ 	.word	index@(_ZN7cutlass13device_kernelIN5flash11enable_sm90INS1_16FlashAttnFwdSm90INS1_25CollectiveMainloopFwdSm90ILi2EN4cute5tupleIJNS5_1CILi1EEES8_S8_EEENS6_IJNS7_ILi128EEENS7_ILi96EEENS7_ILi64EEEEEELi256ENS_10bfloat16_tEfNS_4arch4Sm90ELb0ELb1ELb0ELb0ELb0ELb0ELb0ELb1ELb0ELb1ELb0ELb0EEENS1_21CollectiveEpilogueFwdINS6_IJSA_NS7_ILi256EEESB_EEES9_SE_SG_Li256ELb0ELb1ELb0ELb0EEENS1_30DynamicPersistentTileSchedulerILi256ELi128ELb0ELb1ELb1EEEEEEEEEvNT_6ParamsE)
        /*0614*/ 	.word	0x00000020


	//----- nvinfo : EIATTR_MIN_STACK_SIZE
	.align		4
.L_295:
        /*0618*/ 	.byte	0x04, 0x12
        /*061a*/ 	.short	(.L_297 - .L_296)
	.align		4
.L_296:
        /*061c*/ 	.word	index@(_ZN7cutlass13device_kernelIN5flash11enable_sm90INS1_16FlashAttnFwdSm90INS1_25CollectiveMainloopFwdSm90ILi2EN4cute5tupleIJNS5_1CILi1EEES8_S8_EEENS6_IJNS7_ILi128EEENS7_ILi96EEENS7_ILi64EEEEEELi256ENS_10bfloat16_tEfNS_4arch4Sm90ELb0ELb1ELb0ELb0ELb0ELb0ELb1ELb1ELb0ELb1ELb0ELb0EEENS1_21CollectiveEpilogueFwdINS6_IJSA_NS7_ILi256EEESB_EEES9_SE_SG_Li256ELb0ELb1ELb0ELb0EEENS1_30DynamicPersistentTileSchedulerILi256ELi128ELb0ELb1ELb1EEEEEEEEEvNT_6ParamsE)
        /*0620*/ 	.word	0x000004b0


	//----- nvinfo : EIATTR_MIN_STACK_SIZE
	.align		4
.L_297:
        /*0624*/ 	.byte	0x04, 0x12
        /*0626*/ 	.short	(.L_299 - .L_298)
	.align		4
.L_298:
        /*0628*/ 	.word	index@(_ZN7cutlass13device_kernelIN5flash11enable_sm90INS1_16FlashAttnFwdSm90INS1_25CollectiveMainloopFwdSm90ILi2EN4cute5tupleIJNS5_1CILi1EEES8_S8_EEENS6_IJNS7_ILi128EEENS7_ILi96EEENS7_ILi64EEEEEELi256ENS_10bfloat16_tEfNS_4arch4Sm90ELb0ELb1ELb0ELb1ELb0ELb0ELb0ELb1ELb0ELb1ELb0ELb0EEENS1_21CollectiveEpilogueFwdINS6_IJSA_NS7_ILi256EEESB_EEES9_SE_SG_Li256ELb1ELb1ELb0ELb0EEENS1_36VarlenDynamicPersistentTileSchedulerILi128ELi96ELi256ELi128ELb0ELb1ELb1ELb1ELb0ELb1EEEEEEEEEvNT_6ParamsE)
        /*062c*/ 	.word	0x00000048


	//----- nvinfo : EIATTR_MIN_STACK_SIZE
	.align		4
.L_299:
        /*0630*/ 	.byte	0x04, 0x12
        /*0632*/ 	.short	(.L_301 - .L_300)
	.align		4
.L_300:
        /*0634*/ 	.word	index@(_ZN7cutlass13device_kernelIN5flash11enable_sm90INS1_16FlashAttnFwdSm90INS1_25CollectiveMainloopFwdSm90ILi2EN4cute5tupleIJNS5_1CILi1EEES8_S8_EEENS6_IJNS7_ILi128EEENS7_ILi96EEENS7_ILi64EEEEEELi256ENS_10bfloat16_tEfNS_4arch4Sm90ELb0ELb1ELb0ELb1ELb0ELb1ELb0ELb1ELb0ELb1ELb0ELb0EEENS1_21CollectiveEpilogueFwdINS6_IJSA_NS7_ILi256EEESB_EEES9_SE_SG_Li256ELb1ELb1ELb0ELb0EEENS1_36VarlenDynamicPersistentTileSchedulerILi128ELi96ELi256ELi128ELb0ELb1ELb1ELb1ELb0ELb1EEEEEEEEEvNT_6ParamsE)
        /*0638*/ 	.word	0x00000058


	//----- nvinfo : EIATTR_MIN_STACK_SIZE
	.align		4
.L_301:
        /*063c*/ 	.byte	0x04, 0x12
        /*063e*/ 	.short	(.L_303 - .L_302)
	.align		4
.L_302:
        /*0640*/ 	.word	index@(_ZN7cutlass13device_kernelIN5flash11enable_sm90INS1_16FlashAttnFwdSm90INS1_25CollectiveMainloopFwdSm90ILi2EN4cute5tupleIJNS5_1CILi1EEES8_S8_EEENS6_IJNS7_ILi128EEENS7_ILi96EEENS7_ILi64EEEEEELi256ENS_10bfloat16_tEfNS_4arch4Sm90ELb0ELb1ELb0ELb1ELb0ELb0ELb1ELb1ELb0ELb1ELb0ELb0EEENS1_21CollectiveEpilogueFwdINS6_IJSA_NS7_ILi256EEESB_EEES9_SE_SG_Li256ELb1ELb1ELb0ELb0EEENS1_36VarlenDynamicPersistentTileSchedulerILi128ELi96ELi256ELi128ELb0ELb1ELb1ELb1ELb0ELb1EEEEEEEEEvNT_6ParamsE)
        /*0644*/ 	.word	0x000004d0


	//----- nvinfo : EIATTR_MIN_STACK_SIZE
	.align		4
.L_303:
        /*0648*/ 	.byte	0x04, 0x12
        /*064a*/ 	.short	(.L_305 - .L_304)
	.align		4
.L_304:
        /*064c*/ 	.word	index@(_ZN7cutlass13device_kernelIN5flash11enable_sm90INS1_16FlashAttnFwdSm90INS1_25CollectiveMainloopFwdSm90ILi2EN4cute5tupleIJNS5_1CILi1EEES8_S8_EEENS6_IJNS7_ILi128EEENS7_ILi96EEENS7_ILi64EEEEEELi256ENS_10bfloat16_tEfNS_4arch4Sm90ELb0ELb1ELb0ELb1ELb0ELb1ELb1ELb1ELb0ELb1ELb0ELb0EEENS1_21CollectiveEpilogueFwdINS6_IJSA_NS7_ILi256EEESB_EEES9_SE_SG_Li256ELb1ELb1ELb0ELb0EEENS1_36VarlenDynamicPersistentTileSchedulerILi128ELi96ELi256ELi128ELb0ELb1ELb1ELb1ELb0ELb1EEEEEEEEEvNT_6ParamsE)
        /*0650*/ 	.word	0x000004e0


	//----- nvinfo : EIATTR_MIN_STACK_SIZE
	.align		4
.L_305:
        /*0654*/ 	.byte	0x04, 0x12
        /*0656*/ 	.short	(.L_307 - .L_306)
	.align		4
.L_306:
        /*0658*/ 	.word	index@(_ZN7cutlass13device_kernelIN5flash11enable_sm90INS1_16FlashAttnFwdSm90INS1_25CollectiveMainloopFwdSm90ILi2EN4cute5tupleIJNS5_1CILi1EEES8_S8_EEENS6_IJNS7_ILi128EEENS7_ILi96EEENS7_ILi64EEEEEELi256ENS_10bfloat16_tEfNS_4arch4Sm90ELb1ELb0ELb0ELb0ELb0ELb0ELb0ELb1ELb0ELb1ELb0ELb0EEENS1_21CollectiveEpilogueFwdINS6_IJSA_NS7_ILi256EEESB_EEES9_SE_SG_Li256ELb0ELb1ELb0ELb0EEENS1_30DynamicPersistentTileSchedulerILi256ELi128ELb0ELb1ELb1EEEEEEEEEvNT_6ParamsE)
        /*065c*/ 	.word	0x00000028


	//----- nvinfo : EIATTR_MIN_STACK_SIZE
	.align		4
.L_307:
        /*0660*/ 	.byte	0x04, 0x12
        /*0662*/ 	.short	(.L_309 - .L_308)
	.align		4
.L_308:
        /*0664*/ 	.word	index@(_ZN7cutlass13device_kernelIN5flash11enable_sm90INS1_16FlashAttnFwdSm90INS1_25CollectiveMainloopFwdSm90ILi2EN4cute5tupleIJNS5_1CILi1EEES8_S8_EEENS6_IJNS7_ILi128EEENS7_ILi96EEENS7_ILi64EEEEEELi256ENS_10bfloat16_tEfNS_4arch4Sm90ELb1ELb0ELb0ELb0ELb0ELb0ELb1ELb1ELb0ELb1ELb0ELb0EEENS1_21CollectiveEpilogueFwdINS6_IJSA_NS7_ILi256EEESB_EEES9_SE_SG_Li256ELb0ELb1ELb0ELb0EEENS1_30DynamicPersistentTileSchedulerILi256ELi128ELb0ELb1ELb1EEEEEEEEEvNT_6ParamsE)
        /*0668*/ 	.word	0x00000050


	//----- nvinfo : EIATTR_MIN_STACK_SIZE
	.align		4
.L_309:
        /*066c*/ 	.byte	0x04, 0x12
        /*066e*/ 	.short	(.L_311 - .L_310)
	.align		4
.L_310:
        /*0670*/ 	.word	index@(_ZN7cutlass13device_kernelIN5flash11enable_sm90INS1_16FlashAttnFwdSm90INS1_25CollectiveMainloopFwdSm90ILi2EN4cute5tupleIJNS5_1CILi1EEES8_S8_EEENS6_IJNS7_ILi128EEENS7_ILi96EEENS7_ILi64EEEEEELi256ENS_10bfloat16_tEfNS_4arch4Sm90ELb1ELb0ELb0ELb1ELb0ELb0ELb0ELb1ELb0ELb1ELb0ELb0EEENS1_21CollectiveEpilogueFwdINS6_IJSA_NS7_ILi256EEESB_EEES9_SE_SG_Li256ELb1ELb1ELb0ELb0EEENS1_36VarlenDynamicPersistentTileSchedulerILi128ELi96ELi256ELi128ELb0ELb1ELb1ELb1ELb1ELb1EEEEEEEEEvNT_6ParamsE)
        /*0674*/ 	.word	0x00000058


	//----- nvinfo : EIATTR_MIN_STACK_SIZE
	.align		4
.L_311:
        /*0678*/ 	.byte	0x04, 0x12
        /*067a*/ 	.short	(.L_313 - .L_312)
	.align		4
.L_312:
        /*067c*/ 	.word	index@(_ZN7cutlass13device_kernelIN5flash11enable_sm90INS1_16FlashAttnFwdSm90INS1_25CollectiveMainloopFwdSm90ILi2EN4cute5tupleIJNS5_1CILi1EEES8_S8_EEENS6_IJNS7_ILi128EEENS7_ILi96EEENS7_ILi64EEEEEELi256ENS_10bfloat16_tEfNS_4arch4Sm90ELb1ELb0ELb0ELb1ELb0ELb1ELb0ELb1ELb0ELb1ELb0ELb0EEENS1_21CollectiveEpilogueFwdINS6_IJSA_NS7_ILi256EEESB_EEES9_SE_SG_Li256ELb1ELb1ELb0ELb0EEENS1_36VarlenDynamicPersistentTileSchedulerILi128ELi96ELi256ELi128ELb0ELb1ELb1ELb1ELb1ELb1EEEEEEEEEvNT_6ParamsE)
        /*0680*/ 	.word	0x00000060


	//----- nvinfo : EIATTR_MIN_STACK_SIZE
	.align		4
.L_313:
        /*0684*/ 	.byte	0x04, 0x12
        /*0686*/ 	.short	(.L_315 - .L_314)
	.align		4
.L_314:
        /*0688*/ 	.word	index@(_ZN7cutlass13device_kernelIN5flash11enable_sm90INS1_16FlashAttnFwdSm90INS1_25CollectiveMainloopFwdSm90ILi2EN4cute5tupleIJNS5_1CILi1EEES8_S8_EEENS6_IJNS7_ILi128EEENS7_ILi96EEENS7_ILi64EEEEEELi256ENS_10bfloat16_tEfNS_4arch4Sm90ELb1ELb0ELb0ELb1ELb0ELb0ELb1ELb1ELb0ELb1ELb0ELb0EEENS1_21CollectiveEpilogueFwdINS6_IJSA_NS7_ILi256EEESB_EEES9_SE_SG_Li256ELb1ELb1ELb0ELb0EEENS1_36VarlenDynamicPersistentTileSchedulerILi128ELi96ELi256ELi128ELb0ELb1ELb1ELb1ELb1ELb1EEEEEEEEEvNT_6ParamsE)
        /*068c*/ 	.word	0x00000070


	//----- nvinfo : EIATTR_MIN_STACK_SIZE
	.align		4
.L_315:
        /*0690*/ 	.byte	0x04, 0x12
        /*0692*/ 	.short	(.L_317 - .L_316)
	.align		4
.L_316:
        /*0694*/ 	.word	index@(_ZN7cutlass13device_kernelIN5flash11enable_sm90INS1_16FlashAttnFwdSm90INS1_25CollectiveMainloopFwdSm90ILi2EN4cute5tupleIJNS5_1CILi1EEES8_S8_EEENS6_IJNS7_ILi128EEENS7_ILi96EEENS7_ILi64EEEEEELi256ENS_10bfloat16_tEfNS_4arch4Sm90ELb1ELb0ELb0ELb1ELb0ELb1ELb1ELb1ELb0ELb1ELb0ELb0EEENS1_21CollectiveEpilogueFwdINS6_IJSA_NS7_ILi256EEESB_EEES9_SE_SG_Li256ELb1ELb1ELb0ELb0EEENS1_36VarlenDynamicPersistentTileSchedulerILi128ELi96ELi256ELi128ELb0ELb1ELb1ELb1ELb1ELb1EEEEEEEEEvNT_6ParamsE)
        /*0698*/ 	.word	0x000000b0
.L_317:


//--------------------- .nv.compat                --------------------------
	.section	.nv.compat,"",@"SHT_CUDA_COMPAT_INFO"
	.align	4
        /*0000*/ 	.byte	0x02, 0x09, 0x01, 0x00, 0x02, 0x02, 0x04, 0x00, 0x02, 0x05, 0x05, 0x00, 0x03, 0x07, 0x01, 0x01
        /*0010*/ 	.byte	0x02, 0x03, 0x01, 0x00, 0x02, 0x06, 0x01, 0x00, 0x04, 0x0b, 0x08, 0x00, 0x00, 0x00, 0x00, 0x00
        /*0020*/ 	.byte	0x00, 0x00, 0x00, 0x00


//--------------------- .nv.info._ZN7cutlass13device_kernelIN5flash11enable_sm90INS1_16FlashAttnFwdSm90INS1_25CollectiveMainloopFwdSm90ILi2EN4cute5tupleIJNS5_1CILi1EEES8_S8_EEENS6_IJNS7_ILi128EEESA_NS7_ILi192EEEEEELi128ENS_10bfloat16_tEfNS_4arch4Sm90ELb0ELb0ELb0ELb0ELb0ELb0ELb0ELb1ELb1ELb1ELb0ELb0EEENS1_21CollectiveEpilogueFwdINS6_IJSA_SA_SA_EEES9_SD_SF_Li256ELb0ELb1ELb0ELb0EEENS1_29StaticPersistentTileSchedulerILb0EEEEEEEEEvNT_6ParamsE --------------------------
	.section	.nv.info._ZN7cutlass13device_kernelIN5flash11enable_sm90INS1_16FlashAttnFwdSm90INS1_25CollectiveMainloopFwdSm90ILi2EN4cute5tupleIJNS5_1CILi1EEES8_S8_EEENS6_IJNS7_ILi128EEESA_NS7_ILi192EEEEEELi128ENS_10bfloat16_tEfNS_4arch4Sm90ELb0ELb0ELb0ELb0ELb0ELb0ELb0ELb1ELb1ELb1ELb0ELb0EEENS1_21CollectiveEpilogueFwdINS6_IJSA_SA_SA_EEES9_SD_SF_Li256ELb0ELb1ELb0ELb0EEENS1_29StaticPersistentTileSchedulerILb0EEEEEEEEEvNT_6ParamsE,"",@"SHT_CUDA_INFO"
	.sectionflags	@""
	.align	4


	//----- nvinfo : EIATTR_CUDA_API_VERSION
	.align		4
        /*0000*/ 	.byte	0x04, 0x37
        /*0002*/ 	.short	(.L_319 - .L_318)
.L_318:
        /*0004*/ 	.word	0x00000082


	//----- nvinfo : EIATTR_KPARAM_INFO
	.align		4
.L_319:
        /*0008*/ 	.byte	0x04, 0x17
        /*000a*/ 	.short	(.L_321 - .L_320)
.L_320:
        /*000c*/ 	.word	0x00000000
        /*0010*/ 	.short	0x0000
        /*0012*/ 	.short	0x0070
        /*0014*/ 	.byte	0x00, 0xf0, 0x01, 0x28


	//----- nvinfo : EIATTR_SPARSE_MMA_MASK
	.align		4
.L_321:
        /*0018*/ 	.byte	0x03, 0x50
        /*001a*/ 	.short	0x0000


	//----- nvinfo : EIATTR_MAXREG_COUNT
	.align		4
        /*001c*/ 	.byte	0x03, 0x1b
        /*001e*/ 	.short	0x00a8


	//----- nvinfo : EIATTR_NUM_BARRIERS
	.align		4
        /*0020*/ 	.byte	0x02, 0x4c
        /*0022*/ 	.byte	0x09
	.zero		1


	//----- nvinfo : EIATTR_EXTERNS
	.align		4
        /*0024*/ 	.byte	0x04, 0x0f
        /*0026*/ 	.short	(.L_323 - .L_322)


	//   ....[0]....
	.align		4
.L_322:
        /*0028*/ 	.word	index@(__assertfail)


	//----- nvinfo : EIATTR_ANNOTATIONS
	.align		4
.L_323:
        /*002c*/ 	.byte	0x04, 0x55
        /*002e*/ 	.short	(.L_325 - .L_324)


	//   ....[0]....
.L_324:
        /*0030*/ 	.word	0x00000001
        /*0034*/ 	.byte	0x30, 0x09, 0x00, 0x00, 0x01, 0x00, 0x00, 0x00, 0xf0, 0x09, 0x00, 0x00, 0x01, 0x00, 0x00, 0x00
        /* <DEDUP_REMOVED lines=27> */
        /*01f4*/ 	.byte	0x60, 0xbc, 0x00, 0x00, 0x01, 0x00, 0x00, 0x00, 0xb0, 0xbc, 0x00, 0x00


	//----- nvinfo : EIATTR_MERCURY_ISA_VERSION
	.align		4
.L_325:
        /*0200*/ 	.byte	0x03, 0x5f
        /*0202*/ 	.short	0x0101


	//----- nvinfo : EIATTR_INT_WARP_WIDE_INSTR_OFFSETS
	.align		4
        /*0204*/ 	.byte	0x04, 0x31
        /*0206*/ 	.short	(.L_327 - .L_326)


	//   ....[0]....
.L_326:
        /*0208*/ 	.word	0x00000120


	//   ....[1]....
        /*020c*/ 	.word	0x00000160


	//   ....[2]....
        /*0210*/ 	.word	0x00000220


	//----- nvinfo : EIATTR_COOP_GROUP_MASK_REGIDS
	.align		4
.L_327:
        /*0214*/ 	.byte	0x04, 0x29
        /*0216*/ 	.short	(.L_329 - .L_328)


	//   ....[0]....
.L_328:
        /*0218*/ 	.word	0xffffffff


	//   ....[1]....
        /*021c*/ 	.word	0xffffffff


	//   ....[2]....
        /*0220*/ 	.word	0xffffffff


	//   ....[3]....
        /*0224*/ 	.word	0xffffffff


	//   ....[4]....
        /*0228*/ 	.word	0xffffffff


	//   ....[5]....
        /*022c*/ 	.word	0xffffffff


	//   ....[6]....
        /*0230*/ 	.word	0xffffffff


	//   ....[7]....
        /*0234*/ 	.word	0xffffffff


	//   ....[8]....
        /*0238*/ 	.word	0xffffffff


	//   ....[9]....
        /*023c*/ 	.word	0xffffffff


	//   ....[10]....
        /*0240*/ 	.word	0xffffffff


	//   ....[11]....
        /*0244*/ 	.word	0xffffffff


	//   ....[12]....
        /*0248*/ 	.word	0xffffffff


	//   ....[13]....
        /*024c*/ 	.word	0xffffffff


	//   ....[14]....
        /*0250*/ 	.word	0xffffffff


	//   ....[15]....
        /*0254*/ 	.word	0xffffffff


	//   ....[16]....
        /*0258*/ 	.word	0xffffffff


	//   ....[17]....
        /*025c*/ 	.word	0xffffffff


	//   ....[18]....
        /*0260*/ 	.word	0xffffffff


	//   ....[19]....
        /*0264*/ 	.word	0xffffffff


	//   ....[20]....
        /*0268*/ 	.word	0xffffffff


	//   ....[21]....
        /*026c*/ 	.word	0xffffffff


	//   ....[22]....
        /*0270*/ 	.word	0xffffffff


	//   ....[23]....
        /*0274*/ 	.word	0xffffffff


	//   ....[24]....
        /*0278*/ 	.word	0xffffffff


	//   ....[25]....
        /*027c*/ 	.word	0xffffffff


	//   ....[26]....
        /*0280*/ 	.word	0xffffffff


	//   ....[27]....
        /*0284*/ 	.word	0xffffffff


	//   ....[28]....
        /*0288*/ 	.word	0xffffffff


	//   ....[29]....
        /*028c*/ 	.word	0xffffffff


	//   ....[30]....
        /*0290*/ 	.word	0xffffffff


	//   ....[31]....
        /*0294*/ 	.word	0xffffffff


	//   ....[32]....
        /*0298*/ 	.word	0xffffffff


	//   ....[33]....
        /*029c*/ 	.word	0xffffffff


	//   ....[34]....
        /*02a0*/ 	.word	0xffffffff


	//   ....[35]....
        /*02a4*/ 	.word	0xffffffff


	//   ....[36]....
        /*02a8*/ 	.word	0xffffffff


	//   ....[37]....
        /*02ac*/ 	.word	0xffffffff


	//   ....[38]....
        /*02b0*/ 	.word	0xffffffff


	//   ....[39]....
        /*02b4*/ 	.word	0xffffffff


	//   ....[40]....
        /*02b8*/ 	.word	0xffffffff


	//   ....[41]....
        /*02bc*/ 	.word	0xffffffff


	//   ....[42]....
        /*02c0*/ 	.word	0xffffffff


	//   ....[43]....
        /*02c4*/ 	.word	0xffffffff


	//   ....[44]....
        /*02c8*/ 	.word	0xffffffff


	//   ....[45]....
        /*02cc*/ 	.word	0xffffffff


	//   ....[46]....
        /*02d0*/ 	.word	0xffffffff


	//   ....[47]....
        /*02d4*/ 	.word	0xffffffff


	//   ....[48]....
        /*02d8*/ 	.word	0xffffffff


	//   ....[49]....
        /*02dc*/ 	.word	0xffffffff


	//   ....[50]....
        /*02e0*/ 	.word	0x0500000f


	//   ....[51]....
        /*02e4*/ 	.word	0x0500000f


	//   ....[52]....
        /*02e8*/ 	.word	0x0500000f


	//   ....[53]....
        /*02ec*/ 	.word	0x0500000f


	//   ....[54]....
        /*02f0*/ 	.word	0x0500000f


	//   ....[55]....
        /*02f4*/ 	.word	0x0500000f


	//   ....[56]....
        /*02f8*/ 	.word	0x0500000f


	//   ....[57]....
        /*02fc*/ 	.word	0x0500000f


	//   ....[58]....
        /*0300*/ 	.word	0x0500000f


	//   ....[59]....
        /*0304*/ 	.word	0x0500000f


	//   ....[60]....
        /*0308*/ 	.word	0x0500000f


	//   ....[61]....
        /*030c*/ 	.word	0x0500000f


	//   ....[62]....
        /*0310*/ 	.word	0x0500000f


	//   ....[63]....
        /*0314*/ 	.word	0x0500000f


	//   ....[64]....
        /*0318*/ 	.word	0x0500000f


	//   ....[65]....
        /*031c*/ 	.word	0x0500000f


	//   ....[66]....
        /*0320*/ 	.word	0x0500000f


	//   ....[67]....
        /*0324*/ 	.word	0x0500000f


	//----- nvinfo : EIATTR_COOP_GROUP_INSTR_OFFSETS
	.align		4
.L_329:
        /*0328*/ 	.byte	0x04, 0x28
        /*032a*/ 	.short	(.L_331 - .L_330)


	//   ....[0]....
.L_330:
        /*032c*/ 	.word	0x00000060


	//   ....[1]....
        /*0330*/ 	.word	0x00000130


	//   ....[2]....
        /*0334*/ 	.word	0x00000230


	//   ....[3]....
        /*0338*/ 	.word	0x000003a0


	//   ....[4]....
        /*033c*/ 	.word	0x00000500


	//   ....[5]....
        /*0340*/ 	.word	0x00000620


	//   ....[6]....
        /*0344*/ 	.word	0x00000780


	//   ....[7]....
        /*0348*/ 	.word	0x00000d70


	//   ....[8]....
        /*034c*/ 	.word	0x00002280


	//   ....[9]....
        /*0350*/ 	.word	0x00002380


	//   ....[10]....
        /*0354*/ 	.word	0x000029e0


	//   ....[11]....
        /*0358*/ 	.word	0x00002a80


	//   ....[12]....
        /*035c*/ 	.word	0x000045f0


	//   ....[13]....
        /*0360*/ 	.word	0x00004630


	//   ....[14]....
        /*0364*/ 	.word	0x00004b10


	//   ....[15]....
        /*0368*/ 	.word	0x00004c00


	//   ....[16]....
        /*036c*/ 	.word	0x00005f50


	//   ....[17]....
        /*0370*/ 	.word	0x00005f90


	//   ....[18]....
        /*0374*/ 	.word	0x000060b0


	//   ....[19]....
        /*0378*/ 	.word	0x000060d0


	//   ....[20]....
        /*037c*/ 	.word	0x00007210


	//   ....[21]....
        /*0380*/ 	.word	0x00007280


	//   ....[22]....
        /*0384*/ 	.word	0x000072b0


	//   ....[23]....
        /*0388*/ 	.word	0x000072f0


	//   ....[24]....
        /*038c*/ 	.word	0x00007790


	//   ....[25]....
        /*0390*/ 	.word	0x000077d0


	//   ....[26]....
        /*0394*/ 	.word	0x000078a0


	//   ....[27]....
        /*0398*/ 	.word	0x000078c0


	//   ....[28]....
        /*039c*/ 	.word	0x00007970


	//   ....[29]....
        /*03a0*/ 	.word	0x00007990


	//   ....[30]....
        /*03a4*/ 	.word	0x00007a50


	//   ....[31]....
        /*03a8*/ 	.word	0x00007a90


	//   ....[32]....
        /*03ac*/ 	.word	0x000084d0


	//   ....[33]....
        /*03b0*/ 	.word	0x00008f70


	//   ....[34]....
        /*03b4*/ 	.word	0x00008f80


	//   ....[35]....
        /*03b8*/ 	.word	0x00008fe0


	//   ....[36]....
        /*03bc*/ 	.word	0x00009020


	//   ....[37]....
        /*03c0*/ 	.word	0x000090f0


	//   ....[38]....
        /*03c4*/ 	.word	0x00009150


	//   ....[39]....
        /*03c8*/ 	.word	0x000091f0


	//   ....[40]....
        /*03cc*/ 	.word	0x00009200


	//   ....[41]....
        /*03d0*/ 	.word	0x00009290


	//   ....[42]....
        /*03d4*/ 	.word	0x000092a0


	//   ....[43]....
        /*03d8*/ 	.word	0x00009330


	//   ....[44]....
        /*03dc*/ 	.word	0x00009340


	//   ....[45]....
        /*03e0*/ 	.word	0x000093d0


	//   ....[46]....
        /*03e4*/ 	.word	0x000093e0


	//   ....[47]....
        /*03e8*/ 	.word	0x000093f0


	//   ....[48]....
        /*03ec*/ 	.word	0x00009400


	//   ....[49]....
        /*03f0*/ 	.word	0x0000bbe0


	//   ....[50]....
        /*03f4*/ 	.word	0x0000c0d0


	//   ....[51]....
        /*03f8*/ 	.word	0x0000c240


	//   ....[52]....
        /*03fc*/ 	.word	0x0000c2a0


	//   ....[53]....
        /*0400*/ 	.word	0x0000c360


	//   ....[54]....
        /*0404*/ 	.word	0x0000c470


	//   ....[55]....
        /*0408*/ 	.word	0x0000c4d0


	//   ....[56]....
        /*040c*/ 	.word	0x0000c5e0


	//   ....[57]....
        /*0410*/ 	.word	0x0000c640


	//   ....[58]....
        /*0414*/ 	.word	0x0000c770


	//   ....[59]....
        /*0418*/ 	.word	0x0000c7f0


	//   ....[60]....
        /*041c*/ 	.word	0x0000c8f0


	//   ....[61]....
        /*0420*/ 	.word	0x0000c950


	//   ....[62]....
        /*0424*/ 	.word	0x0000ca50


	//   ....[63]....
        /*0428*/ 	.word	0x0000cab0


	//   ....[64]....
        /*042c*/ 	.word	0x0000cba0


	//   ....[65]....
        /*0430*/ 	.word	0x0000cc00


	//   ....[66]....
        /*0434*/ 	.word	0x0000cce0


	//   ....[67]....
        /*0438*/ 	.word	0x0000d080


	//----- nvinfo : EIATTR_REG_RECONFIG
	.align		4
.L_331:
        /*043c*/ 	.byte	0x01, 0x54
	.zero		2


	//----- nvinfo : EIATTR_SYSCALL_OFFSETS
	.align		4
        /*0440*/ 	.byte	0x04, 0x46
        /*0442*/ 	.short	(.L_333 - .L_332)


	//   ....[0]....
.L_332:
        /*0444*/ 	.word	0x00001110


	//   ....[1]....
        /*0448*/ 	.word	0x000080f0


	//   ....[2]....
        /*044c*/ 	.word	0x00008230


	//   ....[3]....
        /*0450*/ 	.word	0x00008320


	//   ....[4]....
        /*0454*/ 	.word	0x00008b10


	//----- nvinfo : EIATTR_MBARRIER_INSTR_OFFSETS
	.align		4
.L_333:
        /*0458*/ 	.byte	0x04, 0x39
        /*045a*/ 	.short	(.L_335 - .L_334)


	//   ....[0]....
.L_334:
        /*045c*/ 	.word	0x00000250
        /*0460*/ 	.word	0x000000ff
        /*0464*/ 	.word	0x00034800
        /*0468*/ 	.short	0x0100
        /*046a*/ 	.byte	0x08
	.zero		1


	//   ....[1]....
        /*046c*/ 	.word	0x00000260
        /*0470*/ 	.word	0x000000ff
        /*0474*/ 	.word	0x00034820
        /*0478*/ 	.short	0x0100
        /*047a*/ 	.byte	0x08
	.zero		1


	//   ....[2]....
        /*047c*/ 	.word	0x00000350
        /*0480*/ 	.word	0x000000ff
        /*0484*/ 	.word	0x00034830
        /*0488*/ 	.short	0x0100
        /*048a*/ 	.byte	0x08
	.zero		1


	//   ....[3]....
        /*048c*/ 	.word	0x00000360
        /*0490*/ 	.word	0x000000ff
        /*0494*/ 	.word	0x00034840
        /*0498*/ 	.short	0x0100
        /*049a*/ 	.byte	0x08
	.zero		1


	//   ....[4]....
        /*049c*/ 	.word	0x00000370
        /*04a0*/ 	.word	0x000000ff
        /*04a4*/ 	.word	0x00034838
        /*04a8*/ 	.short	0x0100
        /*04aa*/ 	.byte	0x08
	.zero		1


	//   ....[5]....
        /*04ac*/ 	.word	0x00000380
        /*04b0*/ 	.word	0x000000ff
        /*04b4*/ 	.word	0x00034848
        /*04b8*/ 	.short	0x0100
        /*04ba*/ 	.byte	0x08
	.zero		1


	//   ....[6]....
        /*04bc*/ 	.word	0x000004b0
        /*04c0*/ 	.word	0x000000ff
        /*04c4*/ 	.word	0x00034850
        /*04c8*/ 	.short	0x0100
        /*04ca*/ 	.byte	0x08
	.zero		1


	//   ....[7]....
        /*04cc*/ 	.word	0x000004c0
        /*04d0*/ 	.word	0x000000ff
        /*04d4*/ 	.word	0x00034860
        /*04d8*/ 	.short	0x0100
        /*04da*/ 	.byte	0x08
	.zero		1


	//   ....[8]....
        /*04dc*/ 	.word	0x000004d0
        /*04e0*/ 	.word	0x000000ff
        /*04e4*/ 	.word	0x00034858
        /*04e8*/ 	.short	0x0100
        /*04ea*/ 	.byte	0x08
	.zero		1


	//   ....[9]....
        /*04ec*/ 	.word	0x000004e0
        /*04f0*/ 	.word	0x000000ff
        /*04f4*/ 	.word	0x00034868
        /*04f8*/ 	.short	0x0100
        /*04fa*/ 	.byte	0x08
	.zero		1


	//   ....[10]....
        /*04fc*/ 	.word	0x000005d0
        /*0500*/ 	.word	0x000000ff
        /*0504*/ 	.word	0x00034870
        /*0508*/ 	.short	0x0100
        /*050a*/ 	.byte	0x06
	.zero		1


	//   ....[11]....
        /*050c*/ 	.word	0x000005e0
        /*0510*/ 	.word	0x000000ff
        /*0514*/ 	.word	0x00034880
        /*0518*/ 	.short	0x0100
        /*051a*/ 	.byte	0x06
	.zero		1


	//   ....[12]....
        /*051c*/ 	.word	0x000005f0
        /*0520*/ 	.word	0x000000ff
        /*0524*/ 	.word	0x00034878
        /*0528*/ 	.short	0x0100
        /*052a*/ 	.byte	0x06
	.zero		1


	//   ....[13]....
        /*052c*/ 	.word	0x00000600
        /*0530*/ 	.word	0x000000ff
        /*0534*/ 	.word	0x00034888
        /*0538*/ 	.short	0x0100
        /*053a*/ 	.byte	0x06
	.zero		1


	//   ....[14]....
        /*053c*/ 	.word	0x00000730
        /*0540*/ 	.word	0x000000ff
        /*0544*/ 	.word	0x00034890
        /*0548*/ 	.short	0x0100
        /*054a*/ 	.byte	0x08
	.zero		1


	//   ....[15]....
        /*054c*/ 	.word	0x00000740
        /*0550*/ 	.word	0x000000ff
        /*0554*/ 	.word	0x000348a0
        /*0558*/ 	.short	0x0100
        /*055a*/ 	.byte	0x08
	.zero		1


	//   ....[16]....
        /*055c*/ 	.word	0x00000750
        /*0560*/ 	.word	0x000000ff
        /*0564*/ 	.word	0x00034898
        /*0568*/ 	.short	0x0100
        /*056a*/ 	.byte	0x08
	.zero		1


	//   ....[17]....
        /*056c*/ 	.word	0x00000760
        /*0570*/ 	.word	0x000000ff
        /*0574*/ 	.word	0x000348a8
        /*0578*/ 	.short	0x0100
        /*057a*/ 	.byte	0x08
	.zero		1


	//   ....[18]....
        /*057c*/ 	.word	0x00000890
        /*0580*/ 	.word	0x000000ff
        /*0584*/ 	.word	0x000348b0
        /*0588*/ 	.short	0x0100
        /*058a*/ 	.byte	0x08
	.zero		1


	//   ....[19]....
        /*058c*/ 	.word	0x000008a0
        /*0590*/ 	.word	0x000000ff
        /*0594*/ 	.word	0x000348c0
        /*0598*/ 	.short	0x0100
        /*059a*/ 	.byte	0x08
	.zero		1


	//   ....[20]....
        /*059c*/ 	.word	0x000008b0
        /*05a0*/ 	.word	0x000000ff
        /*05a4*/ 	.word	0x000348b8
        /*05a8*/ 	.short	0x0100
        /*05aa*/ 	.byte	0x08
	.zero		1


	//   ....[21]....
        /*05ac*/ 	.word	0x000008c0
        /*05b0*/ 	.word	0x000000ff
        /*05b4*/ 	.word	0x000348c8
        /*05b8*/ 	.short	0x0100
        /*05ba*/ 	.byte	0x08
	.zero		1


	//   ....[22]....
        /*05bc*/ 	.word	0x00001150
        /*05c0*/ 	.word	0x000000ff
        /*05c4*/ 	.word	0x00034800
        /*05c8*/ 	.short	0x010a
        /*05ca*/ 	.byte	0x26
	.zero		1


	//   ....[23]....
        /*05cc*/ 	.word	0x000011d0
        /*05d0*/ 	.word	0x00000006
        /*05d4*/ 	.word	0x00034830
        /*05d8*/ 	.short	0x010a
        /*05da*/ 	.byte	0x3f
	.zero		1


	//   ....[24]....
        /*05dc*/ 	.word	0x00001250
        /*05e0*/ 	.word	0x00000006
        /*05e4*/ 	.word	0x00034830
        /*05e8*/ 	.short	0x010a
        /*05ea*/ 	.byte	0x3f
	.zero		1


	//   ....[25]....
        /*05ec*/ 	.word	0x000023b0
        /*05f0*/ 	.word	0x00000006
        /*05f4*/ 	.word	0x00000000
        /*05f8*/ 	.short	0x0101
        /*05fa*/ 	.byte	0x3f
	.zero		1


	//   ....[26]....
        /*05fc*/ 	.word	0x00003970
        /*0600*/ 	.word	0x000000ff
        /*0604*/ 	.word	0x00034830
        /*0608*/ 	.short	0x010a
        /*060a*/ 	.byte	0x07
	.zero		1


	//   ....[27]....
        /*060c*/ 	.word	0x000039b0
        /*0610*/ 	.word	0x000000ff
        /*0614*/ 	.word	0x00034830
        /*0618*/ 	.short	0x010a
        /*061a*/ 	.byte	0x07
	.zero		1


	//   ....[28]....
        /*061c*/ 	.word	0x00004290
        /*0620*/ 	.word	0x000000ff
        /*0624*/ 	.word	0x00034850
        /*0628*/ 	.short	0x010a
        /*062a*/ 	.byte	0x0a
	.zero		1


	//   ....[29]....
        /*062c*/ 	.word	0x000042d0
        /*0630*/ 	.word	0x000000ff
        /*0634*/ 	.word	0x00034850
        /*0638*/ 	.short	0x010a
        /*063a*/ 	.byte	0x0a
	.zero		1


	//   ....[30]....
        /*063c*/ 	.word	0x00005430
        /*0640*/ 	.word	0x0000001b
        /*0644*/ 	.word	0x00000000
        /*0648*/ 	.short	0x0101
        /*064a*/ 	.byte	0x3f
	.zero		1


	//   ....[31]....
        /*064c*/ 	.word	0x000054a0
        /*0650*/ 	.word	0x0000001f
        /*0654*/ 	.word	0x00000000
        /*0658*/ 	.short	0x0101
        /*065a*/ 	.byte	0x3f
	.zero		1


	//   ....[32]....
        /*065c*/ 	.word	0x00005ec0
        /*0660*/ 	.word	0x000000ff
        /*0664*/ 	.word	0x00034850
        /*0668*/ 	.short	0x010a
        /*066a*/ 	.byte	0x0c
	.zero		1


	//   ....[33]....
        /*066c*/ 	.word	0x00005f00
        /*0670*/ 	.word	0x000000ff
        /*0674*/ 	.word	0x00034850
        /*0678*/ 	.short	0x010a
        /*067a*/ 	.byte	0x0c
	.zero		1


	//   ....[34]....
        /*067c*/ 	.word	0x00006bb0
        /*0680*/ 	.word	0x00000013
        /*0684*/ 	.word	0x00000000
        /*0688*/ 	.short	0x0101
        /*068a*/ 	.byte	0x3f
	.zero		1


	//   ....[35]....
        /*068c*/ 	.word	0x000077c0
        /*0690*/ 	.word	0x000000ff
        /*0694*/ 	.word	0x00000000
        /*0698*/ 	.short	0x0101
        /*069a*/ 	.byte	0x04
	.zero		1


	//   ....[36]....
        /*069c*/ 	.word	0x00008700
        /*06a0*/ 	.word	0x00000000
        /*06a4*/ 	.word	0x00034840
        /*06a8*/ 	.short	0x010a
        /*06aa*/ 	.byte	0x3f
	.zero		1


	//   ....[37]....
        /*06ac*/ 	.word	0x00009580
        /*06b0*/ 	.word	0x000000ff
        /*06b4*/ 	.word	0x00034800
        /*06b8*/ 	.short	0x0107
        /*06ba*/ 	.byte	0x24
	.zero		1


	//   ....[38]....
        /*06bc*/ 	.word	0x000095f0
        /*06c0*/ 	.word	0x000000ff
        /*06c4*/ 	.word	0x00034800
        /*06c8*/ 	.short	0x0101
        /*06ca*/ 	.byte	0x24
	.zero		1


	//   ....[39]....
        /*06cc*/ 	.word	0x00009620
        /*06d0*/ 	.word	0x000000ff
        /*06d4*/ 	.word	0x00034820
        /*06d8*/ 	.short	0x010a
        /*06da*/ 	.byte	0x24
	.zero		1


	//   ....[40]....
        /*06dc*/ 	.word	0x00009940
        /*06e0*/ 	.word	0x00000003
        /*06e4*/ 	.word	0x00034840
        /*06e8*/ 	.short	0x010a
        /*06ea*/ 	.byte	0x3f
	.zero		1


	//   ....[41]....
        /*06ec*/ 	.word	0x00009dc0
        /*06f0*/ 	.word	0x00000003
        /*06f4*/ 	.word	0x00000060
        /*06f8*/ 	.short	0x010a
        /*06fa*/ 	.byte	0x3f
	.zero		1


	//   ....[42]....
        /*06fc*/ 	.word	0x0000a410
        /*0700*/ 	.word	0x00000003
        /*0704*/ 	.word	0x00034840
        /*0708*/ 	.short	0x010a
        /*070a*/ 	.byte	0x3f
	.zero		1


	//   ....[43]....
        /*070c*/ 	.word	0x0000a890
        /*0710*/ 	.word	0x00000002
        /*0714*/ 	.word	0x00000060
        /*0718*/ 	.short	0x010a
        /*071a*/ 	.byte	0x3f
	.zero		1


	//   ....[44]....
        /*071c*/ 	.word	0x0000ae20
        /*0720*/ 	.word	0x00000002
        /*0724*/ 	.word	0x00034840
        /*0728*/ 	.short	0x010a
        /*072a*/ 	.byte	0x3f
	.zero		1


	//   ....[45]....
        /*072c*/ 	.word	0x0000b2a0
        /*0730*/ 	.word	0x00000002
        /*0734*/ 	.word	0x00000060
        /*0738*/ 	.short	0x010a
        /*073a*/ 	.byte	0x3f
	.zero		1


	//   ....[46]....
        /*073c*/ 	.word	0x0000b6e0
        /*0740*/ 	.word	0x00000003
        /*0744*/ 	.word	0x00034860
        /*0748*/ 	.short	0x010a
        /*074a*/ 	.byte	0x3f
	.zero		1


	//   ....[47]....
        /*074c*/ 	.word	0x0000bb60
        /*0750*/ 	.word	0x00000000
        /*0754*/ 	.word	0x00034820
        /*0758*/ 	.short	0x010a
        /*075a*/ 	.byte	0x3f
	.zero		1


	//   ....[48]....
        /*075c*/ 	.word	0x0000bd30
        /*0760*/ 	.word	0x00000006
        /*0764*/ 	.word	0x00000000
        /*0768*/ 	.short	0x010a
        /*076a*/ 	.byte	0x3f
	.zero		1


	//   ....[49]....
        /*076c*/ 	.word	0x0000bd80
        /*0770*/ 	.word	0x00000003
        /*0774*/ 	.word	0x00000000
        /*0778*/ 	.short	0x010a
        /*077a*/ 	.byte	0x3f
	.zero		1


	//   ....[50]....
        /*077c*/ 	.word	0x0000bde0
        /*0780*/ 	.word	0x00000012
        /*0784*/ 	.word	0x00000000
        /*0788*/ 	.short	0x010a
        /*078a*/ 	.byte	0x3f
	.zero		1


	//   ....[51]....
        /*078c*/ 	.word	0x0000be10
        /*0790*/ 	.word	0x00000003
        /*0794*/ 	.word	0x00000000
        /*0798*/ 	.short	0x010a
        /*079a*/ 	.byte	0x3f
	.zero		1


	//   ....[52]....
        /*079c*/ 	.word	0x0000be80
        /*07a0*/ 	.word	0x00000003
        /*07a4*/ 	.word	0x00034800
        /*07a8*/ 	.short	0x010a
        /*07aa*/ 	.byte	0x3f
	.zero		1


	//   ....[53]....
        /*07ac*/ 	.word	0x0000bed0
        /*07b0*/ 	.word	0x00000006
        /*07b4*/ 	.word	0x00034830
        /*07b8*/ 	.short	0x010a
        /*07ba*/ 	.byte	0x3f
	.zero		1


	//   ....[54]....
        /*07bc*/ 	.word	0x0000bf30
        /*07c0*/ 	.word	0x00000003
        /*07c4*/ 	.word	0x00034830
        /*07c8*/ 	.short	0x010a
        /*07ca*/ 	.byte	0x3f
	.zero		1


	//   ....[55]....
        /*07cc*/ 	.word	0x0000bf90
        /*07d0*/ 	.word	0x00000003
        /*07d4*/ 	.word	0x00034850
        /*07d8*/ 	.short	0x010a
        /*07da*/ 	.byte	0x3f
	.zero		1


	//   ....[56]....
        /*07dc*/ 	.word	0x0000bff0
        /*07e0*/ 	.word	0x00000005
        /*07e4*/ 	.word	0x00034850
        /*07e8*/ 	.short	0x010a
        /*07ea*/ 	.byte	0x3f
	.zero		1


	//   ....[57]....
        /*07ec*/ 	.word	0x0000c190
        /*07f0*/ 	.word	0x00000000
        /*07f4*/ 	.word	0x00034840
        /*07f8*/ 	.short	0x010a
        /*07fa*/ 	.byte	0x3f
	.zero		1


	//   ....[58]....
        /*07fc*/ 	.word	0x0000cd20
        /*0800*/ 	.word	0x0000000e
        /*0804*/ 	.word	0x00034820
        /*0808*/ 	.short	0x010a
        /*080a*/ 	.byte	0x3f
	.zero		1


	//   ....[59]....
        /*080c*/ 	.word	0x0000cd70
        /*0810*/ 	.word	0x00000003
        /*0814*/ 	.word	0x00034840
        /*0818*/ 	.short	0x010a
        /*081a*/ 	.byte	0x3f
	.zero		1


	//   ....[60]....
        /*081c*/ 	.word	0x0000cdc0
        /*0820*/ 	.word	0x00000003
        /*0824*/ 	.word	0x00000060
        /*0828*/ 	.short	0x010a
        /*082a*/ 	.byte	0x3f
	.zero		1


	//   ....[61]....
        /*082c*/ 	.word	0x0000ce10
        /*0830*/ 	.word	0x00000003
        /*0834*/ 	.word	0x00034840
        /*0838*/ 	.short	0x010a
        /*083a*/ 	.byte	0x3f
	.zero		1


	//   ....[62]....
        /*083c*/ 	.word	0x0000ce60
        /*0840*/ 	.word	0x00000002
        /*0844*/ 	.word	0x00000060
        /*0848*/ 	.short	0x010a
        /*084a*/ 	.byte	0x3f
	.zero		1


	//   ....[63]....
        /*084c*/ 	.word	0x0000ceb0
        /*0850*/ 	.word	0x00000002
        /*0854*/ 	.word	0x00034840
        /*0858*/ 	.short	0x010a
        /*085a*/ 	.byte	0x3f
	.zero		1


	//   ....[64]....
        /*085c*/ 	.word	0x0000cf00
        /*0860*/ 	.word	0x00000002
        /*0864*/ 	.word	0x00000060
        /*0868*/ 	.short	0x010a
        /*086a*/ 	.byte	0x3f
	.zero		1


	//   ....[65]....
        /*086c*/ 	.word	0x0000cf50
        /*0870*/ 	.word	0x00000003
        /*0874*/ 	.word	0x00034860
        /*0878*/ 	.short	0x010a
        /*087a*/ 	.byte	0x3f
	.zero		1


	//   ....[66]....
        /*087c*/ 	.word	0x0000cfa0
        /*0880*/ 	.word	0x00000000
        /*0884*/ 	.word	0x00034820
        /*0888*/ 	.short	0x010a
        /*088a*/ 	.byte	0x3f
	.zero		1


	//   ....[67]....
        /*088c*/ 	.word	0x0000d140
        /*0890*/ 	.word	0x00000006
        /*0894*/ 	.word	0x00000000
        /*0898*/ 	.short	0x010a
        /*089a*/ 	.byte	0x3f
	.zero		1


	//   ....[68]....
        /*089c*/ 	.word	0x0000d190
        /*08a0*/ 	.word	0x00000003
        /*08a4*/ 	.word	0x00000000
        /*08a8*/ 	.short	0x010a
        /*08aa*/ 	.byte	0x3f
	.zero		1


	//   ....[69]....
        /*08ac*/ 	.word	0x0000d1e0
        /*08b0*/ 	.word	0x00000012
        /*08b4*/ 	.word	0x00000000
        /*08b8*/ 	.short	0x010a
        /*08ba*/ 	.byte	0x3f
	.zero		1


	//----- nvinfo : EIATTR_NUM_MBARRIERS
	.align		4
.L_335:
        /*08bc*/ 	.byte	0x03, 0x38
        /*08be*/ 	.short	0x0016


	//----- nvinfo : EIATTR_EXIT_INSTR_OFFSETS
	.align		4
        /*08c0*/ 	.byte	0x04, 0x1c
        /*08c2*/ 	.short	(.L_337 - .L_336)


	//   ....[0]....
.L_336:
        /*08c4*/ 	.word	0x000009e0


	//   ....[1]....
        /*08c8*/ 	.word	0x00007b80


	//   ....[2]....
        /*08cc*/ 	.word	0x0000be60


	//----- nvinfo : EIATTR_MAX_THREADS
	.align		4
.L_337:
        /*08d0*/ 	.byte	0x04, 0x05
        /*08d2*/ 	.short	(.L_339 - .L_338)
.L_338:
        /*08d4*/ 	.word	0x00000180
        /*08d8*/ 	.word	0x00000001
        /*08dc*/ 	.word	0x00000001


	//----- nvinfo : EIATTR_CRS_STACK_SIZE
	.align		4
.L_339:
        /*08e0*/ 	.byte	0x04, 0x1e
        /*08e2*/ 	.short	(.L_341 - .L_340)
.L_340:
        /*08e4*/ 	.word	0x00000000


	//----- nvinfo : EIATTR_CBANK_PARAM_SIZE
	.align		4
.L_341:
        /*08e8*/ 	.byte	0x03, 0x19
        /*08ea*/ 	.short	0x0a70


	//----- nvinfo : EIATTR_PARAM_CBANK
	.align		4
        /*08ec*/ 	.byte	0x04, 0x0a
        /*08ee*/ 	.short	(.L_343 - .L_342)
	.align		4
.L_342:
        /*08f0*/ 	.word	index@(.nv.constant0._ZN7cutlass13device_kernelIN5flash11enable_sm90INS1_16FlashAttnFwdSm90INS1_25CollectiveMainloopFwdSm90ILi2EN4cute5tupleIJNS5_1CILi1EEES8_S8_EEENS6_IJNS7_ILi128EEESA_NS7_ILi192EEEEEELi128ENS_10bfloat16_tEfNS_4arch4Sm90ELb0ELb0ELb0ELb0ELb0ELb0ELb0ELb1ELb1ELb1ELb0ELb0EEENS1_21CollectiveEpilogueFwdINS6_IJSA_SA_SA_EEES9_SD_SF_Li256ELb0ELb1ELb0ELb0EEENS1_29StaticPersistentTileSchedulerILb0EEEEEEEEEvNT_6ParamsE)
        /*08f4*/ 	.short	0x0210
        /*08f6*/ 	.short	0x0a70


	//----- nvinfo : EIATTR_SW_WAR
	.align		4
.L_343:
        /*08f8*/ 	.byte	0x04, 0x36
        /*08fa*/ 	.short	(.L_345 - .L_344)
.L_344:
        /*08fc*/ 	.word	0x00000008
.L_345:


//--------------------- .nv.info._ZN7cutlass13device_kernelIN5flash11enable_sm90INS1_16FlashAttnFwdSm90INS1_25CollectiveMainloopFwdSm90ILi2EN4cute5tupleIJNS5_1CILi2EEENS7_ILi1EEES9_EEENS6_IJNS7_ILi128EEESB_NS7_ILi192EEEEEELi128ENS_10bfloat16_tEfNS_4arch4Sm90ELb0ELb0ELb0ELb0ELb0ELb0ELb0ELb1ELb1ELb1ELb0ELb0EEENS1_21CollectiveEpilogueFwdINS6_IJSB_SB_SB_EEESA_SE_SG_Li256ELb0ELb1ELb0ELb0EEENS1_29StaticPersistentTileSchedulerILb0EEEEEEEEEvNT_6ParamsE --------------------------
	.section	.nv.info._ZN7cutlass13device_kernelIN5flash11enable_sm90INS1_16FlashAttnFwdSm90INS1_25CollectiveMainloopFwdSm90ILi2EN4cute5tupleIJNS5_1CILi2EEENS7_ILi1EEES9_EEENS6_IJNS7_ILi128EEESB_NS7_ILi192EEEEEELi128ENS_10bfloat16_tEfNS_4arch4Sm90ELb0ELb0ELb0ELb0ELb0ELb0ELb0ELb1ELb1ELb1ELb0ELb0EEENS1_21CollectiveEpilogueFwdINS6_IJSB_SB_SB_EEESA_SE_SG_Li256ELb0ELb1ELb0ELb0EEENS1_29StaticPersistentTileSchedulerILb0EEEEEEEEEvNT_6ParamsE,"",@"SHT_CUDA_INFO"
	.sectionflags	@""
	.align	4


	//----- nvinfo : EIATTR_CUDA_API_VERSION
	.align		4
        /*0000*/ 	.byte	0x04, 0x37
        /*0002*/ 	.short	(.L_347 - .L_346)
.L_346:
        /*0004*/ 	.word	0x00000082


	//----- nvinfo : EIATTR_KPARAM_INFO
	.align		4
.L_347:
        /*0008*/ 	.byte	0x04, 0x17
        /*000a*/ 	.short	(.L_349 - .L_348)
.L_348:
        /*000c*/ 	.word	0x00000000
        /*0010*/ 	.short	0x0000
        /*0012*/ 	.short	0x0070
        /*0014*/ 	.byte	0x00, 0xf0, 0x01, 0x28


	//----- nvinfo : EIATTR_SPARSE_MMA_MASK
	.align		4
.L_349:
        /*0018*/ 	.byte	0x03, 0x50
        /*001a*/ 	.short	0x0000


	//----- nvinfo : EIATTR_MAXREG_COUNT
	.align		4
        /*001c*/ 	.byte	0x03, 0x1b
        /*001e*/ 	.short	0x00a8


	//----- nvinfo : EIATTR_NUM_BARRIERS
	.align		4
        /*0020*/ 	.byte	0x02, 0x4c
        /*0022*/ 	.byte	0x09
	.zero		1


	//----- nvinfo : EIATTR_EXTERNS
	.align		4
        /*0024*/ 	.byte	0x04, 0x0f
        /*0026*/ 	.short	(.L_351 - .L_350)


	//   ....[0]....
	.align		4
.L_350:
        /*0028*/ 	.word	index@(__assertfail)


	//----- nvinfo : EIATTR_ANNOTATIONS
	.align		4
.L_351:
        /*002c*/ 	.byte	0x04, 0x55
        /*002e*/ 	.short	(.L_353 - .L_352)


	//   ....[0]....
.L_352:
        /* <DEDUP_REMOVED lines=30> */
        /*0204*/ 	.byte	0xe0, 0xc4, 0x00, 0x00


	//----- nvinfo : EIATTR_MERCURY_ISA_VERSION
	.align		4
.L_353:
        /*0208*/ 	.byte	0x03, 0x5f
        /*020a*/ 	.short	0x0101


	//----- nvinfo : EIATTR_INT_WARP_WIDE_INSTR_OFFSETS
	.align		4
        /*020c*/ 	.byte	0x04, 0x31
        /*020e*/ 	.short	(.L_355 - .L_354)


	//   ....[0]....
.L_354:
        /*0210*/ 	.word	0x00000130


	//   ....[1]....
        /*0214*/ 	.word	0x00000170


	//   ....[2]....
        /*0218*/ 	.word	0x000001e0


	//----- nvinfo : EIATTR_COOP_GROUP_MASK_REGIDS
	.align		4
.L_355:
        /*021c*/ 	.byte	0x04, 0x29
        /*021e*/ 	.short	(.L_357 - .L_356)


	//   ....[0]....
.L_356:
        /*0220*/ 	.word	0xffffffff


	//   ....[1]....
        /*0224*/ 	.word	0xffffffff


	//   ....[2]....
        /*0228*/ 	.word	0xffffffff


	//   ....[3]....
        /*022c*/ 	.word	0xffffffff


	//   ....[4]....
        /*0230*/ 	.word	0xffffffff


	//   ....[5]....
        /*0234*/ 	.word	0xffffffff


	//   ....[6]....
        /*0238*/ 	.word	0xffffffff


	//   ....[7]....
        /*023c*/ 	.word	0xffffffff


	//   ....[8]....
        /*0240*/ 	.word	0xffffffff


	//   ....[9]....
        /*0244*/ 	.word	0xffffffff


	//   ....[10]....
        /*0248*/ 	.word	0xffffffff


	//   ....[11]....
        /*024c*/ 	.word	0xffffffff


	//   ....[12]....
        /*0250*/ 	.word	0xffffffff


	//   ....[13]....
        /*0254*/ 	.word	0xffffffff


	//   ....[14]....
        /*0258*/ 	.word	0xffffffff


	//   ....[15]....
        /*025c*/ 	.word	0xffffffff


	//   ....[16]....
        /*0260*/ 	.word	0xffffffff


	//   ....[17]....
        /*0264*/ 	.word	0xffffffff


	//   ....[18]....
        /*0268*/ 	.word	0xffffffff


	//   ....[19]....
        /*026c*/ 	.word	0xffffffff


	//   ....[20]....
        /*0270*/ 	.word	0xffffffff


	//   ....[21]....
        /*0274*/ 	.word	0xffffffff


	//   ....[22]....
        /*0278*/ 	.word	0xffffffff


	//   ....[23]....
        /*027c*/ 	.word	0xffffffff


	//   ....[24]....
        /*0280*/ 	.word	0xffffffff


	//   ....[25]....
        /*0284*/ 	.word	0xffffffff


	//   ....[26]....
        /*0288*/ 	.word	0xffffffff


	//   ....[27]....
        /*028c*/ 	.word	0xffffffff


	//   ....[28]....
        /*0290*/ 	.word	0xffffffff


	//   ....[29]....
        /*0294*/ 	.word	0xffffffff


	//   ....[30]....
        /*0298*/ 	.word	0xffffffff


	//   ....[31]....
        /*029c*/ 	.word	0xffffffff


	//   ....[32]....
        /*02a0*/ 	.word	0xffffffff


	//   ....[33]....
        /*02a4*/ 	.word	0xffffffff


	//   ....[34]....
        /*02a8*/ 	.word	0xffffffff


	//   ....[35]....
        /*02ac*/ 	.word	0xffffffff


	//   ....[36]....
        /*02b0*/ 	.word	0xffffffff


	//   ....[37]....
        /*02b4*/ 	.word	0xffffffff


	//   ....[38]....
        /*02b8*/ 	.word	0xffffffff


	//   ....[39]....
        /*02bc*/ 	.word	0xffffffff


	//   ....[40]....
        /*02c0*/ 	.word	0xffffffff


	//   ....[41]....
        /*02c4*/ 	.word	0xffffffff


	//   ....[42]....
        /*02c8*/ 	.word	0xffffffff


	//   ....[43]....
        /*02cc*/ 	.word	0xffffffff


	//   ....[44]....
        /*02d0*/ 	.word	0xffffffff


	//   ....[45]....
        /*02d4*/ 	.word	0xffffffff


	//   ....[46]....
        /*02d8*/ 	.word	0xffffffff


	//   ....[47]....
        /*02dc*/ 	.word	0xffffffff


	//   ....[48]....
        /*02e0*/ 	.word	0xffffffff


	//   ....[49]....
        /*02e4*/ 	.word	0xffffffff


	//   ....[50]....
        /*02e8*/ 	.word	0xffffffff


	//   ....[51]....
        /*02ec*/ 	.word	0x0500000f


	//   ....[52]....
        /*02f0*/ 	.word	0x0500000f


	//   ....[53]....
        /*02f4*/ 	.word	0x0500000f


	//   ....[54]....
        /*02f8*/ 	.word	0x0500000f


	//   ....[55]....
        /*02fc*/ 	.word	0x0500000f


	//   ....[56]....
        /*0300*/ 	.word	0x0500000f


	//   ....[57]....
        /*0304*/ 	.word	0x0500000f


	//   ....[58]....
        /*0308*/ 	.word	0x0500000f


	//   ....[59]....
        /*030c*/ 	.word	0x0500000f


	//   ....[60]....
        /*0310*/ 	.word	0x0500000f


	//   ....[61]....
        /*0314*/ 	.word	0x0500000f


	//   ....[62]....
        /*0318*/ 	.word	0x0500000f


	//   ....[63]....
        /*031c*/ 	.word	0x0500000f


	//   ....[64]....
        /*0320*/ 	.word	0x0500000f


	//   ....[65]....
        /*0324*/ 	.word	0x0500000f


	//   ....[66]....
        /*0328*/ 	.word	0x0500000f


	//   ....[67]....
        /*032c*/ 	.word	0x0500000f


	//   ....[68]....
        /*0330*/ 	.word	0x0500000f


	//----- nvinfo : EIATTR_COOP_GROUP_INSTR_OFFSETS
	.align		4
.L_357:
        /*0334*/ 	.byte	0x04, 0x28
        /*0336*/ 	.short	(.L_359 - .L_358)


	//   ....[0]....
.L_358:
        /*0338*/ 	.word	0x00000060


	//   ....[1]....
        /*033c*/ 	.word	0x00000140


	//   ....[2]....
        /*0340*/ 	.word	0x00000190


	//   ....[3]....
        /*0344*/ 	.word	0x000003d0


	//   ....[4]....
        /*0348*/ 	.word	0x00000600


	//   ....[5]....
        /*034c*/ 	.word	0x00000830


	//   ....[6]....
        /*0350*/ 	.word	0x00000ac0


	//   ....[7]....
        /*0354*/ 	.word	0x00000dd0


	//   ....[8]....
        /*0358*/ 	.word	0x000012d0


	//   ....[9]....
        /*035c*/ 	.word	0x00002600


	//   ....[10]....
        /*0360*/ 	.word	0x00002700


	//   ....[11]....
        /*0364*/ 	.word	0x00002d30


	//   ....[12]....
        /*0368*/ 	.word	0x00002dd0


	//   ....[13]....
        /*036c*/ 	.word	0x00004ba0


	//   ....[14]....
        /*0370*/ 	.word	0x00004bb0


	//   ....[15]....
        /*0374*/ 	.word	0x00004be0


	//   ....[16]....
        /*0378*/ 	.word	0x00004c00


	//   ....[17]....
        /*037c*/ 	.word	0x00006110


	//   ....[18]....
        /*0380*/ 	.word	0x00006140


	//   ....[19]....
        /*0384*/ 	.word	0x000061f0


	//   ....[20]....
        /*0388*/ 	.word	0x00006200


	//   ....[21]....
        /*038c*/ 	.word	0x00007370


	//   ....[22]....
        /*0390*/ 	.word	0x000073c0


	//   ....[23]....
        /*0394*/ 	.word	0x00007430


	//   ....[24]....
        /*0398*/ 	.word	0x000074a0


	//   ....[25]....
        /*039c*/ 	.word	0x000079e0


	//   ....[26]....
        /*03a0*/ 	.word	0x00007a10


	//   ....[27]....
        /*03a4*/ 	.word	0x00007ae0


	//   ....[28]....
        /*03a8*/ 	.word	0x00007b00


	//   ....[29]....
        /*03ac*/ 	.word	0x00007bb0


	//   ....[30]....
        /*03b0*/ 	.word	0x00007bd0


	//   ....[31]....
        /*03b4*/ 	.word	0x00007c90


	//   ....[32]....
        /*03b8*/ 	.word	0x00007cd0


	//   ....[33]....
        /*03bc*/ 	.word	0x000087a0


	//   ....[34]....
        /*03c0*/ 	.word	0x000092d0


	//   ....[35]....
        /*03c4*/ 	.word	0x00009300


	//   ....[36]....
        /*03c8*/ 	.word	0x000093f0


	//   ....[37]....
        /*03cc*/ 	.word	0x00009400


	//   ....[38]....
        /*03d0*/ 	.word	0x000094b0


	//   ....[39]....
        /*03d4*/ 	.word	0x000094c0


	//   ....[40]....
        /*03d8*/ 	.word	0x00009570


	//   ....[41]....
        /*03dc*/ 	.word	0x00009580


	//   ....[42]....
        /*03e0*/ 	.word	0x00009630


	//   ....[43]....
        /*03e4*/ 	.word	0x00009640


	//   ....[44]....
        /*03e8*/ 	.word	0x000096f0


	//   ....[45]....
        /*03ec*/ 	.word	0x00009700


	//   ....[46]....
        /*03f0*/ 	.word	0x000097a0


	//   ....[47]....
        /*03f4*/ 	.word	0x000097b0


	//   ....[48]....
        /*03f8*/ 	.word	0x000097c0


	//   ....[49]....
        /*03fc*/ 	.word	0x000097d0


	//   ....[50]....
        /*0400*/ 	.word	0x0000c3f0


	//   ....[51]....
        /*0404*/ 	.word	0x0000c900


	//   ....[52]....
        /*0408*/ 	.word	0x0000ca70


	//   ....[53]....
        /*040c*/ 	.word	0x0000cad0


	//   ....[54]....
        /*0410*/ 	.word	0x0000cb90


	//   ....[55]....
        /*0414*/ 	.word	0x0000ccb0


	//   ....[56]....
        /*0418*/ 	.word	0x0000cd10


	//   ....[57]....
        /*041c*/ 	.word	0x0000ce30


	//   ....[58]....
        /*0420*/ 	.word	0x0000ce90


	//   ....[59]....
        /*0424*/ 	.word	0x0000cfb0


	//   ....[60]....
        /*0428*/ 	.word	0x0000d010


	//   ....[61]....
        /*042c*/ 	.word	0x0000d130


	//   ....[62]....
        /*0430*/ 	.word	0x0000d190


	//   ....[63]....
        /*0434*/ 	.word	0x0000d2b0


	//   ....[64]....
        /*0438*/ 	.word	0x0000d310


	//   ....[65]....
        /*043c*/ 	.word	0x0000d420


	//   ....[66]....
        /*0440*/ 	.word	0x0000d480


	//   ....[67]....
        /*0444*/ 	.word	0x0000d520


	//   ....[68]....
        /*0448*/ 	.word	0x0000d930


	//----- nvinfo : EIATTR_REG_RECONFIG
	.align		4
.L_359:
        /*044c*/ 	.byte	0x01, 0x54
	.zero		2


	//----- nvinfo : EIATTR_SYSCALL_OFFSETS
	.align		4
        /*0450*/ 	.byte	0x04, 0x46
        /*0452*/ 	.short	(.L_361 - .L_360)


	//   ....[0]....
.L_360:
        /*0454*/ 	.word	0x00001670


	//   ....[1]....
        /*0458*/ 	.word	0x000083d0


	//   ....[2]....
        /*045c*/ 	.word	0x00008510


	//   ....[3]....
        /*0460*/ 	.word	0x00008600


	//   ....[4]....
        /*0464*/ 	.word	0x00008e80


	//----- nvinfo : EIATTR_MBARRIER_INSTR_OFFSETS
	.align		4
.L_361:
        /*0468*/ 	.byte	0x04, 0x39
        /*046a*/ 	.short	(.L_363 - .L_362)


	//   ....[0]....
.L_362:
        /*046c*/ 	.word	0x00000270
        /*0470*/ 	.word	0x000000ff
        /*0474*/ 	.word	0x00034800
        /*0478*/ 	.short	0x0100
        /*047a*/ 	.byte	0x08
	.zero		1


	//   ....[1]....
        /*047c*/ 	.word	0x00000280
        /*0480*/ 	.word	0x000000ff
        /*0484*/ 	.word	0x00034820
        /*0488*/ 	.short	0x0100
        /*048a*/ 	.byte	0x08
	.zero		1


	//   ....[2]....
        /*048c*/ 	.word	0x00000370
        /*0490*/ 	.word	0x000000ff
        /*0494*/ 	.word	0x00034830
        /*0498*/ 	.short	0x0100
        /*049a*/ 	.byte	0x08
	.zero		1


	//   ....[3]....
        /*049c*/ 	.word	0x00000380
        /*04a0*/ 	.word	0x000000ff
        /*04a4*/ 	.word	0x00034840
        /*04a8*/ 	.short	0x0100
        /*04aa*/ 	.byte	0x08
	.zero		1


	//   ....[4]....
        /*04ac*/ 	.word	0x00000390
        /*04b0*/ 	.word	0x000000ff
        /*04b4*/ 	.word	0x00034838
        /*04b8*/ 	.short	0x0100
        /*04ba*/ 	.byte	0x08
	.zero		1


	//   ....[5]....
        /*04bc*/ 	.word	0x000003a0
        /*04c0*/ 	.word	0x000000ff
        /*04c4*/ 	.word	0x00034848
        /*04c8*/ 	.short	0x0100
        /*04ca*/ 	.byte	0x08
	.zero		1


	//   ....[6]....
        /*04cc*/ 	.word	0x000005b0
        /*04d0*/ 	.word	0x000000ff
        /*04d4*/ 	.word	0x00034850
        /*04d8*/ 	.short	0x0100
        /*04da*/ 	.byte	0x08
	.zero		1


	//   ....[7]....
        /*04dc*/ 	.word	0x000005c0
        /*04e0*/ 	.word	0x000000ff
        /*04e4*/ 	.word	0x00034860
        /*04e8*/ 	.short	0x0100
        /*04ea*/ 	.byte	0x08
	.zero		1


	//   ....[8]....
        /*04ec*/ 	.word	0x000005d0
        /*04f0*/ 	.word	0x000000ff
        /*04f4*/ 	.word	0x00034858
        /*04f8*/ 	.short	0x0100
        /*04fa*/ 	.byte	0x08
	.zero		1


	//   ....[9]....
        /*04fc*/ 	.word	0x000005e0
        /*0500*/ 	.word	0x000000ff
        /*0504*/ 	.word	0x00034868
        /*0508*/ 	.short	0x0100
        /*050a*/ 	.byte	0x08
	.zero		1


	//   ....[10]....
        /*050c*/ 	.word	0x000007e0
        /*0510*/ 	.word	0x000000ff
        /*0514*/ 	.word	0x00034870
        /*0518*/ 	.short	0x0100
        /*051a*/ 	.byte	0x08
	.zero		1


	//   ....[11]....
        /*051c*/ 	.word	0x000007f0
        /*0520*/ 	.word	0x000000ff
        /*0524*/ 	.word	0x00034880
        /*0528*/ 	.short	0x0100
        /*052a*/ 	.byte	0x08
	.zero		1


	//   ....[12]....
        /*052c*/ 	.word	0x00000800
        /*0530*/ 	.word	0x000000ff
        /*0534*/ 	.word	0x00034878
        /*0538*/ 	.short	0x0100
        /*053a*/ 	.byte	0x08
	.zero		1


	//   ....[13]....
        /*053c*/ 	.word	0x00000810
        /*0540*/ 	.word	0x000000ff
        /*0544*/ 	.word	0x00034888
        /*0548*/ 	.short	0x0100
        /*054a*/ 	.byte	0x08
	.zero		1


	//   ....[14]....
        /*054c*/ 	.word	0x00000a70
        /*0550*/ 	.word	0x000000ff
        /*0554*/ 	.word	0x00034890
        /*0558*/ 	.short	0x0100
        /*055a*/ 	.byte	0x08
	.zero		1


	//   ....[15]....
        /*055c*/ 	.word	0x00000a80
        /*0560*/ 	.word	0x000000ff
        /*0564*/ 	.word	0x000348a0
        /*0568*/ 	.short	0x0100
        /*056a*/ 	.byte	0x08
	.zero		1


	//   ....[16]....
        /*056c*/ 	.word	0x00000a90
        /*0570*/ 	.word	0x000000ff
        /*0574*/ 	.word	0x00034898
        /*0578*/ 	.short	0x0100
        /*057a*/ 	.byte	0x08
	.zero		1


	//   ....[17]....
        /*057c*/ 	.word	0x00000aa0
        /*0580*/ 	.word	0x000000ff
        /*0584*/ 	.word	0x000348a8
        /*0588*/ 	.short	0x0100
        /*058a*/ 	.byte	0x08
	.zero		1


	//   ....[18]....
        /*058c*/ 	.word	0x00000d30
        /*0590*/ 	.word	0x000000ff
        /*0594*/ 	.word	0x000348b0
        /*0598*/ 	.short	0x0100
        /*059a*/ 	.byte	0x08
	.zero		1


	//   ....[19]....
        /*059c*/ 	.word	0x00000d40
        /*05a0*/ 	.word	0x000000ff
        /*05a4*/ 	.word	0x000348c0
        /*05a8*/ 	.short	0x0100
        /*05aa*/ 	.byte	0x08
	.zero		1


	//   ....[20]....
        /*05ac*/ 	.word	0x00000d50
        /*05b0*/ 	.word	0x000000ff
        /*05b4*/ 	.word	0x000348b8
        /*05b8*/ 	.short	0x0100
        /*05ba*/ 	.byte	0x08
	.zero		1


	//   ....[21]....
        /*05bc*/ 	.word	0x00000d60
        /*05c0*/ 	.word	0x000000ff
        /*05c4*/ 	.word	0x000348c8
        /*05c8*/ 	.short	0x0100
        /*05ca*/ 	.byte	0x08
	.zero		1


	//   ....[22]....
        /*05cc*/ 	.word	0x000016b0
        /*05d0*/ 	.word	0x000000ff
        /*05d4*/ 	.word	0x00034800
        /*05d8*/ 	.short	0x010a
        /*05da*/ 	.byte	0x26
	.zero		1


	//   ....[23]....
        /*05dc*/ 	.word	0x00001750
        /*05e0*/ 	.word	0x00000006
        /*05e4*/ 	.word	0x00034830
        /*05e8*/ 	.short	0x010a
        /*05ea*/ 	.byte	0x3f
	.zero		1


	//   ....[24]....
        /*05ec*/ 	.word	0x00001790
        /*05f0*/ 	.word	0x00000006
        /*05f4*/ 	.word	0x00034830
        /*05f8*/ 	.short	0x010a
        /*05fa*/ 	.byte	0x3f
	.zero		1


	//   ....[25]....
        /*05fc*/ 	.word	0x00003380
        /*0600*/ 	.word	0x0000001b
        /*0604*/ 	.word	0x00000000
        /*0608*/ 	.short	0x0101
        /*060a*/ 	.byte	0x3f
	.zero		1


	//   ....[26]....
        /*060c*/ 	.word	0x00003b10
        /*0610*/ 	.word	0x000000ff
        /*0614*/ 	.word	0x00034830
        /*0618*/ 	.short	0x010a
        /*061a*/ 	.byte	0x07
	.zero		1


	//   ....[27]....
        /*061c*/ 	.word	0x00003b50
        /*0620*/ 	.word	0x000000ff
        /*0624*/ 	.word	0x00034830
        /*0628*/ 	.short	0x010a
        /*062a*/ 	.byte	0x07
	.zero		1


	//   ....[28]....
        /*062c*/ 	.word	0x00004430
        /*0630*/ 	.word	0x000000ff
        /*0634*/ 	.word	0x00034850
        /*0638*/ 	.short	0x010a
        /*063a*/ 	.byte	0x0e
	.zero		1


	//   ....[29]....
        /*063c*/ 	.word	0x00004470
        /*0640*/ 	.word	0x000000ff
        /*0644*/ 	.word	0x00034850
        /*0648*/ 	.short	0x010a
        /*064a*/ 	.byte	0x0e
	.zero		1


	//   ....[30]....
        /*064c*/ 	.word	0x00005720
        /*0650*/ 	.word	0x00000007
        /*0654*/ 	.word	0x00000000
        /*0658*/ 	.short	0x0101
        /*065a*/ 	.byte	0x3f
	.zero		1


	//   ....[31]....
        /*065c*/ 	.word	0x00005a10
        /*0660*/ 	.word	0x0000000c
        /*0664*/ 	.word	0x00000000
        /*0668*/ 	.short	0x0101
        /*066a*/ 	.byte	0x3f
	.zero		1


	//   ....[32]....
        /*066c*/ 	.word	0x00006060
        /*0670*/ 	.word	0x000000ff
        /*0674*/ 	.word	0x00034850
        /*0678*/ 	.short	0x010a
        /*067a*/ 	.byte	0x09
	.zero		1


	//   ....[33]....
        /*067c*/ 	.word	0x000060a0
        /*0680*/ 	.word	0x000000ff
        /*0684*/ 	.word	0x00034850
        /*0688*/ 	.short	0x010a
        /*068a*/ 	.byte	0x09
	.zero		1


	//   ....[34]....
        /*068c*/ 	.word	0x00006850
        /*0690*/ 	.word	0x00000000
        /*0694*/ 	.word	0x00000000
        /*0698*/ 	.short	0x0101
        /*069a*/ 	.byte	0x3f
	.zero		1


	//   ....[35]....
        /*069c*/ 	.word	0x000079b0
        /*06a0*/ 	.word	0x000000ff
        /*06a4*/ 	.word	0x00000000
        /*06a8*/ 	.short	0x0101
        /*06aa*/ 	.byte	0x05
	.zero		1


	//   ....[36]....
        /*06ac*/ 	.word	0x00007a20
        /*06b0*/ 	.word	0x000000ff
        /*06b4*/ 	.word	0x00000000
        /*06b8*/ 	.short	0x0101
        /*06ba*/ 	.byte	0x04
	.zero		1


	//   ....[37]....
        /*06bc*/ 	.word	0x000089b0
        /*06c0*/ 	.word	0x00000002
        /*06c4*/ 	.word	0x00034840
        /*06c8*/ 	.short	0x010a
        /*06ca*/ 	.byte	0x3f
	.zero		1


	//   ....[38]....
        /*06cc*/ 	.word	0x00009940
        /*06d0*/ 	.word	0x000000ff
        /*06d4*/ 	.word	0x00034800
        /*06d8*/ 	.short	0x0107
        /*06da*/ 	.byte	0x24
	.zero		1


	//   ....[39]....
        /*06dc*/ 	.word	0x000099b0
        /*06e0*/ 	.word	0x000000ff
        /*06e4*/ 	.word	0x00034800
        /*06e8*/ 	.short	0x0101
        /*06ea*/ 	.byte	0x24
	.zero		1


	//   ....[40]....
        /*06ec*/ 	.word	0x000099d0
        /*06f0*/ 	.word	0x000000ff
        /*06f4*/ 	.word	0x00034820
        /*06f8*/ 	.short	0x010a
        /*06fa*/ 	.byte	0x24
	.zero		1


	//   ....[41]....
        /*06fc*/ 	.word	0x00009ce0
        /*0700*/ 	.word	0x00000003
        /*0704*/ 	.word	0x00034840
        /*0708*/ 	.short	0x010a
        /*070a*/ 	.byte	0x3f
	.zero		1


	//   ....[42]....
        /*070c*/ 	.word	0x0000a220
        /*0710*/ 	.word	0x00000002
        /*0714*/ 	.word	0x00034860
        /*0718*/ 	.short	0x010a
        /*071a*/ 	.byte	0x3f
	.zero		1


	//   ....[43]....
        /*071c*/ 	.word	0x0000a8e0
        /*0720*/ 	.word	0x00000003
        /*0724*/ 	.word	0x00034840
        /*0728*/ 	.short	0x010a
        /*072a*/ 	.byte	0x3f
	.zero		1


	//   ....[44]....
        /*072c*/ 	.word	0x0000ae20
        /*0730*/ 	.word	0x00000002
        /*0734*/ 	.word	0x00034860
        /*0738*/ 	.short	0x010a
        /*073a*/ 	.byte	0x3f
	.zero		1


	//   ....[45]....
        /*073c*/ 	.word	0x0000b440
        /*0740*/ 	.word	0x00000003
        /*0744*/ 	.word	0x00034840
        /*0748*/ 	.short	0x010a
        /*074a*/ 	.byte	0x3f
	.zero		1


	//   ....[46]....
        /*074c*/ 	.word	0x0000b970
        /*0750*/ 	.word	0x00000002
        /*0754*/ 	.word	0x00034860
        /*0758*/ 	.short	0x010a
        /*075a*/ 	.byte	0x3f
	.zero		1


	//   ....[47]....
        /*075c*/ 	.word	0x0000be10
        /*0760*/ 	.word	0x00000000
        /*0764*/ 	.word	0x00034860
        /*0768*/ 	.short	0x010a
        /*076a*/ 	.byte	0x3f
	.zero		1


	//   ....[48]....
        /*076c*/ 	.word	0x0000c370
        /*0770*/ 	.word	0x00000000
        /*0774*/ 	.word	0x00034820
        /*0778*/ 	.short	0x010a
        /*077a*/ 	.byte	0x3f
	.zero		1


	//   ....[49]....
        /*077c*/ 	.word	0x0000c580
        /*0780*/ 	.word	0x00000006
        /*0784*/ 	.word	0x00000000
        /*0788*/ 	.short	0x010a
        /*078a*/ 	.byte	0x3f
	.zero		1


	//   ....[50]....
        /*078c*/ 	.word	0x0000c5b0
        /*0790*/ 	.word	0x00000007
        /*0794*/ 	.word	0x00000000
        /*0798*/ 	.short	0x010a
        /*079a*/ 	.byte	0x3f
	.zero		1


	//   ....[51]....
        /*079c*/ 	.word	0x0000c610
        /*07a0*/ 	.word	0x00000004
        /*07a4*/ 	.word	0x00000000
        /*07a8*/ 	.short	0x010a
        /*07aa*/ 	.byte	0x3f
	.zero		1


	//   ....[52]....
        /*07ac*/ 	.word	0x0000c640
        /*07b0*/ 	.word	0x00000003
        /*07b4*/ 	.word	0x00000000
        /*07b8*/ 	.short	0x010a
        /*07ba*/ 	.byte	0x3f
	.zero		1


	//   ....[53]....
        /*07bc*/ 	.word	0x0000c6b0
        /*07c0*/ 	.word	0x00000003
        /*07c4*/ 	.word	0x00034800
        /*07c8*/ 	.short	0x010a
        /*07ca*/ 	.byte	0x3f
	.zero		1


	//   ....[54]....
        /*07cc*/ 	.word	0x0000c700
        /*07d0*/ 	.word	0x00000006
        /*07d4*/ 	.word	0x00034830
        /*07d8*/ 	.short	0x010a
        /*07da*/ 	.byte	0x3f
	.zero		1


	//   ....[55]....
        /*07dc*/ 	.word	0x0000c760
        /*07e0*/ 	.word	0x00000003
        /*07e4*/ 	.word	0x00034830
        /*07e8*/ 	.short	0x010a
        /*07ea*/ 	.byte	0x3f
	.zero		1


	//   ....[56]....
        /*07ec*/ 	.word	0x0000c7c0
        /*07f0*/ 	.word	0x00000003
        /*07f4*/ 	.word	0x00034850
        /*07f8*/ 	.short	0x010a
        /*07fa*/ 	.byte	0x3f
	.zero		1


	//   ....[57]....
        /*07fc*/ 	.word	0x0000c820
        /*0800*/ 	.word	0x00000005
        /*0804*/ 	.word	0x00034850
        /*0808*/ 	.short	0x010a
        /*080a*/ 	.byte	0x3f
	.zero		1


	//   ....[58]....
        /*080c*/ 	.word	0x0000c9c0
        /*0810*/ 	.word	0x00000002
        /*0814*/ 	.word	0x00034840
        /*0818*/ 	.short	0x010a
        /*081a*/ 	.byte	0x3f
	.zero		1


	//   ....[59]....
        /*081c*/ 	.word	0x0000d5d0
        /*0820*/ 	.word	0x00000003
        /*0824*/ 	.word	0x00034820
        /*0828*/ 	.short	0x010a
        /*082a*/ 	.byte	0x3f
	.zero		1


	//   ....[60]....
        /*082c*/ 	.word	0x0000d620
        /*0830*/ 	.word	0x00000003
        /*0834*/ 	.word	0x00034840
        /*0838*/ 	.short	0x010a
        /*083a*/ 	.byte	0x3f
	.zero		1


	//   ....[61]....
        /*083c*/ 	.word	0x0000d670
        /*0840*/ 	.word	0x00000002
        /*0844*/ 	.word	0x00034860
        /*0848*/ 	.short	0x010a
        /*084a*/ 	.byte	0x3f
	.zero		1


	//   ....[62]....
        /*084c*/ 	.word	0x0000d6c0
        /*0850*/ 	.word	0x00000003
        /*0854*/ 	.word	0x00034840
        /*0858*/ 	.short	0x010a
        /*085a*/ 	.byte	0x3f
	.zero		1


	//   ....[63]....
        /*085c*/ 	.word	0x0000d710
        /*0860*/ 	.word	0x00000002
        /*0864*/ 	.word	0x00034860
        /*0868*/ 	.short	0x010a
        /*086a*/ 	.byte	0x3f
	.zero		1


	//   ....[64]....
        /*086c*/ 	.word	0x0000d760
        /*0870*/ 	.word	0x00000003
        /*0874*/ 	.word	0x00034840
        /*0878*/ 	.short	0x010a
        /*087a*/ 	.byte	0x3f
	.zero		1


	//   ....[65]....
        /*087c*/ 	.word	0x0000d7b0
        /*0880*/ 	.word	0x00000002
        /*0884*/ 	.word	0x00034860
        /*0888*/ 	.short	0x010a
        /*088a*/ 	.byte	0x3f
	.zero		1


	//   ....[66]....
        /*088c*/ 	.word	0x0000d800
        /*0890*/ 	.word	0x00000000
        /*0894*/ 	.word	0x00034860
        /*0898*/ 	.short	0x010a
        /*089a*/ 	.byte	0x3f
	.zero		1


	//   ....[67]....
        /*089c*/ 	.word	0x0000d850
        /*08a0*/ 	.word	0x00000000
        /*08a4*/ 	.word	0x00034820
        /*08a8*/ 	.short	0x010a
        /*08aa*/ 	.byte	0x3f
	.zero		1


	//   ....[68]....
        /*08ac*/ 	.word	0x0000d9f0
        /*08b0*/ 	.word	0x00000006
        /*08b4*/ 	.word	0x00000000
        /*08b8*/ 	.short	0x010a
        /*08ba*/ 	.byte	0x3f
	.zero		1


	//   ....[69]....
        /*08bc*/ 	.word	0x0000da40
        /*08c0*/ 	.word	0x00000007
        /*08c4*/ 	.word	0x00000000
        /*08c8*/ 	.short	0x010a
        /*08ca*/ 	.byte	0x3f
	.zero		1


	//   ....[70]....
        /*08cc*/ 	.word	0x0000da90
        /*08d0*/ 	.word	0x00000004
        /*08d4*/ 	.word	0x00000000
        /*08d8*/ 	.short	0x010a
        /*08da*/ 	.byte	0x3f
	.zero		1


	//----- nvinfo : EIATTR_NUM_MBARRIERS
	.align		4
.L_363:
        /*08dc*/ 	.byte	0x03, 0x38
        /*08de*/ 	.short	0x0016


	//----- nvinfo : EIATTR_EXIT_INSTR_OFFSETS
	.align		4
        /*08e0*/ 	.byte	0x04, 0x1c
        /*08e2*/ 	.short	(.L_365 - .L_364)


	//   ....[0]....
.L_364:
        /*08e4*/ 	.word	0x00000f20


	//   ....[1]....
        /*08e8*/ 	.word	0x00007dc0


	//   ....[2]....
        /*08ec*/ 	.word	0x0000c690


	//----- nvinfo : EIATTR_MAX_THREADS
	.align		4
.L_365:
        /*08f0*/ 	.byte	0x04, 0x05
        /*08f2*/ 	.short	(.L_367 - .L_366)
.L_366:
        /*08f4*/ 	.word	0x00000180
        /*08f8*/ 	.word	0x00000001
        /*08fc*/ 	.word	0x00000001


	//----- nvinfo : EIATTR_CRS_STACK_SIZE
	.align		4
.L_367:
        /*0900*/ 	.byte	0x04, 0x1e
        /*0902*/ 	.short	(.L_369 - .L_368)
.L_368:
        /*0904*/ 	.word	0x00000000


	//----- nvinfo : EIATTR_CBANK_PARAM_SIZE
	.align		4
.L_369:
        /*0908*/ 	.byte	0x03, 0x19
        /*090a*/ 	.short	0x0a70


	//----- nvinfo : EIATTR_PARAM_CBANK
	.align		4
        /*090c*/ 	.byte	0x04, 0x0a
        /*090e*/ 	.short	(.L_371 - .L_370)
	.align		4
.L_370:
        /*0910*/ 	.word	index@(.nv.constant0._ZN7cutlass13device_kernelIN5flash11enable_sm90INS1_16FlashAttnFwdSm90INS1_25CollectiveMainloopFwdSm90ILi2EN4cute5tupleIJNS5_1CILi2EEENS7_ILi1EEES9_EEENS6_IJNS7_ILi128EEESB_NS7_ILi192EEEEEELi128ENS_10bfloat16_tEfNS_4arch4Sm90ELb0ELb0ELb0ELb0ELb0ELb0ELb0ELb1ELb1ELb1ELb0ELb0EEENS1_21CollectiveEpilogueFwdINS6_IJSB_SB_SB_EEESA_SE_SG_Li256ELb0ELb1ELb0ELb0EEENS1_29StaticPersistentTileSchedulerILb0EEEEEEEEEvNT_6ParamsE)
        /*0914*/ 	.short	0x0210
        /*0916*/ 	.short	0x0a70


	//----- nvinfo : EIATTR_SW_WAR
	.align		4
.L_371:
        /*0918*/ 	.byte	0x04, 0x36
        /*091a*/ 	.short	(.L_373 - .L_372)
.L_372:
        /*091c*/ 	.word	0x00000008
.L_373:


//--------------------- .nv.info._ZN7cutlass13device_kernelIN5flash11enable_sm90INS1_16FlashAttnFwdSm90INS1_25CollectiveMainloopFwdSm90ILi2EN4cute5tupleIJNS5_1CILi1EEES8_S8_EEENS6_IJNS7_ILi128EEESA_NS7_ILi192EEEEEELi128ENS_10bfloat16_tEfNS_4arch4Sm90ELb0ELb0ELb0ELb1ELb0ELb0ELb0ELb1ELb1ELb1ELb0ELb0EEENS1_21CollectiveEpilogueFwdINS6_IJSA_SA_SA_EEES9_SD_SF_Li256ELb1ELb1ELb0ELb0EEENS1_36VarlenDynamicPersistentTileSchedulerILi128ELi128ELi256ELi128ELb0ELb1ELb1ELb0ELb1ELb1EEEEEEEEEvNT_6ParamsE --------------------------
	.section	.nv.info._ZN7cutlass13device_kernelIN5flash11enable_sm90INS1_16FlashAttnFwdSm90INS1_25CollectiveMainloopFwdSm90ILi2EN4cute5tupleIJNS5_1CILi1EEES8_S8_EEENS6_IJNS7_ILi128EEESA_NS7_ILi192EEEEEELi128ENS_10bfloat16_tEfNS_4arch4Sm90ELb0ELb0ELb0ELb1ELb0ELb0ELb0ELb1ELb1ELb1ELb0ELb0EEENS1_21CollectiveEpilogueFwdINS6_IJSA_SA_SA_EEES9_SD_SF_Li256ELb1ELb1ELb0ELb0EEENS1_36VarlenDynamicPersistentTileSchedulerILi128ELi128ELi256ELi128ELb0ELb1ELb1ELb0ELb1ELb1EEEEEEEEEvNT_6ParamsE,"",@"SHT_CUDA_INFO"
	.sectionflags	@""
	.align	4


	//----- nvinfo : EIATTR_CUDA_API_VERSION
	.align		4
        /*0000*/ 	.byte	0x04, 0x37
        /*0002*/ 	.short	(.L_375 - .L_374)
.L_374:
        /*0004*/ 	.word	0x00000082


	//----- nvinfo : EIATTR_KPARAM_INFO
	.align		4
.L_375:
        /*0008*/ 	.byte	0x04, 0x17
        /*000a*/ 	.short	(.L_377 - .L_376)
.L_376:
        /*000c*/ 	.word	0x00000000
        /*0010*/ 	.short	0x0000
        /*0012*/ 	.short	0x0070
        /*0014*/ 	.byte	0x00, 0xf0, 0x01, 0x2a


	//----- nvinfo : EIATTR_SPARSE_MMA_MASK
	.align		4
.L_377:
        /*0018*/ 	.byte	0x03, 0x50
        /*001a*/ 	.short	0x0000


	//----- nvinfo : EIATTR_MAXREG_COUNT
	.align		4
        /*001c*/ 	.byte	0x03, 0x1b
        /*001e*/ 	.short	0x00a8


	//----- nvinfo : EIATTR_NUM_BARRIERS
	.align		4
        /*0020*/ 	.byte	0x02, 0x4c
        /*0022*/ 	.byte	0x09
	.zero		1


	//----- nvinfo : EIATTR_EXTERNS
	.align		4
        /*0024*/ 	.byte	0x04, 0x0f
        /*0026*/ 	.short	(.L_379 - .L_378)


	//   ....[0]....
	.align		4
.L_378:
        /*0028*/ 	.word	index@(__assertfail)


	//----- nvinfo : EIATTR_ANNOTATIONS
	.align		4
.L_379:
        /*002c*/ 	.byte	0x04, 0x55
        /*002e*/ 	.short	(.L_381 - .L_380)


	//   ....[0]....
.L_380:
        /* <DEDUP_REMOVED lines=78> */


	//----- nvinfo : EIATTR_MERCURY_ISA_VERSION
	.align		4
.L_381:
        /*04f8*/ 	.byte	0x03, 0x5f
        /*04fa*/ 	.short	0x0101


	//----- nvinfo : EIATTR_UNUSED_LOAD_BYTE_OFFSET
	.align		4
        /*04fc*/ 	.byte	0x04, 0x44
        /*04fe*/ 	.short	(.L_383 - .L_382)


	//   ....[0]....
.L_382:
        /*0500*/ 	.word	0x00000a10
        /*0504*/ 	.word	0x0000fff0


	//   ....[1]....
        /*0508*/ 	.word	0x00006e10
        /*050c*/ 	.word	0x0000fff0


	//----- nvinfo : EIATTR_INT_WARP_WIDE_INSTR_OFFSETS
	.align		4
.L_383:
        /*0510*/ 	.byte	0x04, 0x31
        /*0512*/ 	.short	(.L_385 - .L_384)


	//   ....[0]....
.L_384:
        /*0514*/ 	.word	0x00000130


	//   ....[1]....
        /*0518*/ 	.word	0x00000170


	//   ....[2]....
        /*051c*/ 	.word	0x000001e0


	//   ....[3]....
        /*0520*/ 	.word	0x0000a230


	//   ....[4]....
        /*0524*/ 	.word	0x0000a2d0


	//   ....[5]....
        /*0528*/ 	.word	0x0000dfb0


	//   ....[6]....
        /*052c*/ 	.word	0x0000e020


	//----- nvinfo : EIATTR_COOP_GROUP_MASK_REGIDS
	.align		4
.L_385:
        /*0530*/ 	.byte	0x04, 0x29
        /*0532*/ 	.short	(.L_387 - .L_386)


	//   ....[0]....
.L_386:
        /*0534*/ 	.word	0xffffffff


	//   ....[1]....
        /*0538*/ 	.word	0xffffffff


	//   ....[2]....
        /*053c*/ 	.word	0xffffffff


	//   ....[3]....
        /*0540*/ 	.word	0xffffffff


	//   ....[4]....
        /*0544*/ 	.word	0xffffffff


	//   ....[5]....
        /*0548*/ 	.word	0xffffffff


	//   ....[6]....
        /*054c*/ 	.word	0xffffffff


	//   ....[7]....
        /*0550*/ 	.word	0xffffffff


	//   ....[8]....
        /*0554*/ 	.word	0xffffffff


	//   ....[9]....
        /*0558*/ 	.word	0xffffffff


	//   ....[10]....
        /*055c*/ 	.word	0xffffffff


	//   ....[11]....
        /*0560*/ 	.word	0xffffffff


	//   ....[12]....
        /*0564*/ 	.word	0xffffffff


	//   ....[13]....
        /*0568*/ 	.word	0xffffffff


	//   ....[14]....
        /*056c*/ 	.word	0xffffffff


	//   ....[15]....
        /*0570*/ 	.word	0xffffffff


	//   ....[16]....
        /*0574*/ 	.word	0xffffffff


	//   ....[17]....
        /*0578*/ 	.word	0xffffffff


	//   ....[18]....
        /*057c*/ 	.word	0xffffffff


	//   ....[19]....
        /*0580*/ 	.word	0xffffffff


	//   ....[20]....
        /*0584*/ 	.word	0xffffffff


	//   ....[21]....
        /*0588*/ 	.word	0xffffffff


	//   ....[22]....
        /*058c*/ 	.word	0xffffffff


	//   ....[23]....
        /*0590*/ 	.word	0xffffffff


	//   ....[24]....
        /*0594*/ 	.word	0xffffffff


	//   ....[25]....
        /*0598*/ 	.word	0xffffffff


	//   ....[26]....
        /*059c*/ 	.word	0xffffffff


	//   ....[27]....
        /*05a0*/ 	.word	0xffffffff


	//   ....[28]....
        /*05a4*/ 	.word	0xffffffff


	//   ....[29]....
        /*05a8*/ 	.word	0xffffffff


	//   ....[30]....
        /*05ac*/ 	.word	0xffffffff


	//   ....[31]....
        /*05b0*/ 	.word	0xffffffff


	//   ....[32]....
        /*05b4*/ 	.word	0xffffffff


	//   ....[33]....
        /*05b8*/ 	.word	0xffffffff


	//   ....[34]....
        /*05bc*/ 	.word	0xffffffff


	//   ....[35]....
        /*05c0*/ 	.word	0xffffffff


	//   ....[36]....
        /*05c4*/ 	.word	0xffffffff


	//   ....[37]....
        /*05c8*/ 	.word	0xffffffff


	//   ....[38]....
        /*05cc*/ 	.word	0xffffffff


	//   ....[39]....
        /*05d0*/ 	.word	0xffffffff


	//   ....[40]....
        /*05d4*/ 	.word	0xffffffff


	//   ....[41]....
        /*05d8*/ 	.word	0xffffffff


	//   ....[42]....
        /*05dc*/ 	.word	0xffffffff


	//   ....[43]....
        /*05e0*/ 	.word	0xffffffff


	//   ....[44]....
        /*05e4*/ 	.word	0xffffffff


	//   ....[45]....
        /*05e8*/ 	.word	0xffffffff


	//   ....[46]....
        /*05ec*/ 	.word	0xffffffff


	//   ....[47]....
        /*05f0*/ 	.word	0xffffffff


	//   ....[48]....
        /*05f4*/ 	.word	0xffffffff


	//   ....[49]....
        /*05f8*/ 	.word	0xffffffff


	//   ....[50]....
        /*05fc*/ 	.word	0xffffffff


	//   ....[51]....
        /*0600*/ 	.word	0xffffffff


	//   ....[52]....
        /*0604*/ 	.word	0xffffffff


	//   ....[53]....
        /*0608*/ 	.word	0xffffffff


	//   ....[54]....
        /*060c*/ 	.word	0xffffffff


	//   ....[55]....
        /*0610*/ 	.word	0xffffffff


	//   ....[56]....
        /*0614*/ 	.word	0xffffffff


	//   ....[57]....
        /*0618*/ 	.word	0xffffffff


	//   ....[58]....
        /*061c*/ 	.word	0xffffffff


	//   ....[59]....
        /*0620*/ 	.word	0xffffffff


	//   ....[60]....
        /*0624*/ 	.word	0xffffffff


	//   ....[61]....
        /*0628*/ 	.word	0xffffffff


	//   ....[62]....
        /*062c*/ 	.word	0xffffffff


	//   ....[63]....
        /*0630*/ 	.word	0xffffffff


	//   ....[64]....
        /*0634*/ 	.word	0xffffffff


	//   ....[65]....
        /*0638*/ 	.word	0xffffffff


	//   ....[66]....
        /*063c*/ 	.word	0xffffffff


	//   ....[67]....
        /*0640*/ 	.word	0xffffffff


	//   ....[68]....
        /*0644*/ 	.word	0xffffffff


	//   ....[69]....
        /*0648*/ 	.word	0xffffffff


	//   ....[70]....
        /*064c*/ 	.word	0xffffffff


	//   ....[71]....
        /*0650*/ 	.word	0xffffffff


	//   ....[72]....
        /*0654*/ 	.word	0xffffffff


	//   ....[73]....
        /*0658*/ 	.word	0xffffffff


	//   ....[74]....
        /*065c*/ 	.word	0xffffffff


	//   ....[75]....
        /*0660*/ 	.word	0xffffffff


	//   ....[76]....
        /*0664*/ 	.word	0xffffffff


	//   ....[77]....
        /*0668*/ 	.word	0xffffffff


	//   ....[78]....
        /*066c*/ 	.word	0xffffffff


	//   ....[79]....
        /*0670*/ 	.word	0xffffffff


	//   ....[80]....
        /*0674*/ 	.word	0xffffffff


	//   ....[81]....
        /*0678*/ 	.word	0xffffffff


	//   ....[82]....
        /*067c*/ 	.word	0xffffffff


	//   ....[83]....
        /*0680*/ 	.word	0xffffffff


	//   ....[84]....
        /*0684*/ 	.word	0xffffffff


	//   ....[85]....
        /*0688*/ 	.word	0xffffffff


	//   ....[86]....
        /*068c*/ 	.word	0xffffffff


	//   ....[87]....
        /*0690*/ 	.word	0xffffffff


	//   ....[88]....
        /*0694*/ 	.word	0xffffffff


	//   ....[89]....
        /*0698*/ 	.word	0xffffffff


	//   ....[90]....
        /*069c*/ 	.word	0xffffffff


	//   ....[91]....
        /*06a0*/ 	.word	0x0500000f


	//   ....[92]....
        /*06a4*/ 	.word	0x0500000f


	//   ....[93]....
        /*06a8*/ 	.word	0x0500000f


	//   ....[94]....
        /*06ac*/ 	.word	0x0500000f


	//   ....[95]....
        /*06b0*/ 	.word	0x0500000f


	//   ....[96]....
        /*06b4*/ 	.word	0x0500000f


	//   ....[97]....
        /*06b8*/ 	.word	0x0500000f


	//   ....[98]....
        /*06bc*/ 	.word	0x0500000f


	//   ....[99]....
        /*06c0*/ 	.word	0x0500000f


	//   ....[100]....
        /*06c4*/ 	.word	0x0500000f


	//   ....[101]....
        /*06c8*/ 	.word	0x0500000f


	//   ....[102]....
        /*06cc*/ 	.word	0x0500000f


	//   ....[103]....
        /*06d0*/ 	.word	0x0500000f


	//   ....[104]....
        /*06d4*/ 	.word	0x0500000f


	//   ....[105]....
        /*06d8*/ 	.word	0x0500000f


	//   ....[106]....
        /*06dc*/ 	.word	0x0500000f


	//   ....[107]....
        /*06e0*/ 	.word	0x0500000f


	//   ....[108]....
        /*06e4*/ 	.word	0x0500000f


	//   ....[109]....
        /*06e8*/ 	.word	0x0500000f


	//   ....[110]....
        /*06ec*/ 	.word	0x0500000f


	//   ....[111]....
        /*06f0*/ 	.word	0x0500000f


	//   ....[112]....
        /*06f4*/ 	.word	0x0500000f


	//   ....[113]....
        /*06f8*/ 	.word	0x0500000f


	//   ....[114]....
        /*06fc*/ 	.word	0x0500000f


	//   ....[115]....
        /*0700*/ 	.word	0x0500000f


	//   ....[116]....
        /*0704*/ 	.word	0x0500000f


	//   ....[117]....
        /*0708*/ 	.word	0x0500000f


	//   ....[118]....
        /*070c*/ 	.word	0x0500000f


	//   ....[119]....
        /*0710*/ 	.word	0x0500000f


	//   ....[120]....
        /*0714*/ 	.word	0x0500000f


	//   ....[121]....
        /*0718*/ 	.word	0x0500000f


	//   ....[122]....
        /*071c*/ 	.word	0x0500000f


	//   ....[123]....
        /*0720*/ 	.word	0x0500000f


	//   ....[124]....
        /*0724*/ 	.word	0x0500000f


	//   ....[125]....
        /*0728*/ 	.word	0x0500000f


	//----- nvinfo : EIATTR_COOP_GROUP_INSTR_OFFSETS
	.align		4
.L_387:
        /*072c*/ 	.byte	0x04, 0x28
        /*072e*/ 	.short	(.L_389 - .L_388)


	//   ....[0]....
.L_388:
        /*0730*/ 	.word	0x00000060


	//   ....[1]....
        /*0734*/ 	.word	0x00000140


	//   ....[2]....
        /*0738*/ 	.word	0x00000190


	//   ....[3]....
        /*073c*/ 	.word	0x000003c0


	//   ....[4]....
        /*0740*/ 	.word	0x00000520


	//   ....[5]....
        /*0744*/ 	.word	0x00000640


	//   ....[6]....
        /*0748*/ 	.word	0x000007a0


	//   ....[7]....
        /*074c*/ 	.word	0x00001430


	//   ....[8]....
        /*0750*/ 	.word	0x00002840


	//   ....[9]....
        /*0754*/ 	.word	0x00002940


	//   ....[10]....
        /*0758*/ 	.word	0x00002c60


	//   ....[11]....
        /*075c*/ 	.word	0x00002e10


	//   ....[12]....
        /*0760*/ 	.word	0x00004b30


	//   ....[13]....
        /*0764*/ 	.word	0x00004b60


	//   ....[14]....
        /*0768*/ 	.word	0x00005030


	//   ....[15]....
        /*076c*/ 	.word	0x00005100


	//   ....[16]....
        /*0770*/ 	.word	0x00006410


	//   ....[17]....
        /*0774*/ 	.word	0x00006470


	//   ....[18]....
        /*0778*/ 	.word	0x00006550


	//   ....[19]....
        /*077c*/ 	.word	0x000068a0


	//   ....[20]....
        /*0780*/ 	.word	0x00007a30


	//   ....[21]....
        /*0784*/ 	.word	0x00007a70


	//   ....[22]....
        /*0788*/ 	.word	0x00007aa0


	//   ....[23]....
        /*078c*/ 	.word	0x00007ad0


	//   ....[24]....
        /*0790*/ 	.word	0x00008020


	//   ....[25]....
        /*0794*/ 	.word	0x00008060


	//   ....[26]....
        /*0798*/ 	.word	0x00008130


	//   ....[27]....
        /*079c*/ 	.word	0x00008150


	//   ....[28]....
        /*07a0*/ 	.word	0x00008220


	//   ....[29]....
        /*07a4*/ 	.word	0x00008240


	//   ....[30]....
        /*07a8*/ 	.word	0x00008320


	//   ....[31]....
        /*07ac*/ 	.word	0x00008340


	//   ....[32]....
        /*07b0*/ 	.word	0x00008d10


	//   ....[33]....
        /*07b4*/ 	.word	0x00008d30


	//   ....[34]....
        /*07b8*/ 	.word	0x00008e00


	//   ....[35]....
        /*07bc*/ 	.word	0x00008e20


	//   ....[36]....
        /*07c0*/ 	.word	0x00008ef0


	//   ....[37]....
        /*07c4*/ 	.word	0x00008f10


	//   ....[38]....
        /*07c8*/ 	.word	0x00008ff0


	//   ....[39]....
        /*07cc*/ 	.word	0x00009010


	//   ....[40]....
        /*07d0*/ 	.word	0x00009160


	//   ....[41]....
        /*07d4*/ 	.word	0x00009360


	//   ....[42]....
        /*07d8*/ 	.word	0x00009390


	//   ....[43]....
        /*07dc*/ 	.word	0x000093c0


	//   ....[44]....
        /*07e0*/ 	.word	0x000093f0


	//   ....[45]....
        /*07e4*/ 	.word	0x00009420


	//   ....[46]....
        /*07e8*/ 	.word	0x00009450


	//   ....[47]....
        /*07ec*/ 	.word	0x000095d0


	//   ....[48]....
        /*07f0*/ 	.word	0x00009600


	//   ....[49]....
        /*07f4*/ 	.word	0x00009630


	//   ....[50]....
        /*07f8*/ 	.word	0x00009660


	//   ....[51]....
        /*07fc*/ 	.word	0x00009690


	//   ....[52]....
        /*0800*/ 	.word	0x000096c0


	//   ....[53]....
        /*0804*/ 	.word	0x00009760


	//   ....[54]....
        /*0808*/ 	.word	0x00009790


	//   ....[55]....
        /*080c*/ 	.word	0x00009820


	//   ....[56]....
        /*0810*/ 	.word	0x0000a860


	//   ....[57]....
        /*0814*/ 	.word	0x0000b510


	//   ....[58]....
        /*0818*/ 	.word	0x0000b540


	//   ....[59]....
        /*081c*/ 	.word	0x0000b570


	//   ....[60]....
        /*0820*/ 	.word	0x0000b5b0


	//   ....[61]....
        /*0824*/ 	.word	0x0000b680


	//   ....[62]....
        /*0828*/ 	.word	0x0000b6e0


	//   ....[63]....
        /*082c*/ 	.word	0x0000b780


	//   ....[64]....
        /*0830*/ 	.word	0x0000b790


	//   ....[65]....
        /*0834*/ 	.word	0x0000b830


	//   ....[66]....
        /*0838*/ 	.word	0x0000b840


	//   ....[67]....
        /*083c*/ 	.word	0x0000b8e0


	//   ....[68]....
        /*0840*/ 	.word	0x0000b8f0


	//   ....[69]....
        /*0844*/ 	.word	0x0000b970


	//   ....[70]....
        /*0848*/ 	.word	0x0000b9a0


	//   ....[71]....
        /*084c*/ 	.word	0x0000b9b0


	//   ....[72]....
        /*0850*/ 	.word	0x0000b9d0


	//   ....[73]....
        /*0854*/ 	.word	0x0000e6f0


	//   ....[74]....
        /*0858*/ 	.word	0x0000e750


	//   ....[75]....
        /*085c*/ 	.word	0x0000e780


	//   ....[76]....
        /*0860*/ 	.word	0x0000e7b0


	//   ....[77]....
        /*0864*/ 	.word	0x0000e7e0


	//   ....[78]....
        /*0868*/ 	.word	0x0000e810


	//   ....[79]....
        /*086c*/ 	.word	0x0000e840


	//   ....[80]....
        /*0870*/ 	.word	0x0000e850


	//   ....[81]....
        /*0874*/ 	.word	0x0000e9e0


	//   ....[82]....
        /*0878*/ 	.word	0x0000ea10


	//   ....[83]....
        /*087c*/ 	.word	0x0000ea40


	//   ....[84]....
        /*0880*/ 	.word	0x0000ea70


	//   ....[85]....
        /*0884*/ 	.word	0x0000eaa0


	//   ....[86]....
        /*0888*/ 	.word	0x0000ead0


	//   ....[87]....
        /*088c*/ 	.word	0x0000eb90


	//   ....[88]....
        /*0890*/ 	.word	0x0000ebb0


	//   ....[89]....
        /*0894*/ 	.word	0x0000ec20


	//   ....[90]....
        /*0898*/ 	.word	0x0000f0b0


	//   ....[91]....
        /*089c*/ 	.word	0x0000f5b0


	//   ....[92]....
        /*08a0*/ 	.word	0x0000f730


	//   ....[93]....
        /*08a4*/ 	.word	0x0000f780


	//   ....[94]....
        /*08a8*/ 	.word	0x0000f940


	//   ....[95]....
        /*08ac*/ 	.word	0x0000f990


	//   ....[96]....
        /*08b0*/ 	.word	0x0000fac0


	//   ....[97]....
        /*08b4*/ 	.word	0x0000fb10


	//   ....[98]....
        /*08b8*/ 	.word	0x0000fc50


	//   ....[99]....
        /*08bc*/ 	.word	0x0000fca0


	//   ....[100]....
        /*08c0*/ 	.word	0x0000fdd0


	//   ....[101]....
        /*08c4*/ 	.word	0x0000fe20


	//   ....[102]....
        /*08c8*/ 	.word	0x0000ff50


	//   ....[103]....
        /*08cc*/ 	.word	0x0000ffa0


	//   ....[104]....
        /*08d0*/ 	.word	0x000100c0


	//   ....[105]....
        /*08d4*/ 	.word	0x00010110


	//   ....[106]....
        /*08d8*/ 	.word	0x00010220


	//   ....[107]....
        /*08dc*/ 	.word	0x00010270


	//   ....[108]....
        /*08e0*/ 	.word	0x000105a0


	//   ....[109]....
        /*08e4*/ 	.word	0x00010640


	//   ....[110]....
        /*08e8*/ 	.word	0x00010770


	//   ....[111]....
        /*08ec*/ 	.word	0x000107f0


	//   ....[112]....
        /*08f0*/ 	.word	0x00010870


	//   ....[113]....
        /*08f4*/ 	.word	0x000108f0


	//   ....[114]....
        /*08f8*/ 	.word	0x00010970


	//   ....[115]....
        /*08fc*/ 	.word	0x00010a00


	//   ....[116]....
        /*0900*/ 	.word	0x00010aa0


	//   ....[117]....
        /*0904*/ 	.word	0x00010b40


	//   ....[118]....
        /*0908*/ 	.word	0x00010bc0


	//   ....[119]....
        /*090c*/ 	.word	0x00010c40


	//   ....[120]....
        /*0910*/ 	.word	0x00010cc0


	//   ....[121]....
        /*0914*/ 	.word	0x00010d50


	//   ....[122]....
        /*0918*/ 	.word	0x00010dd0


	//   ....[123]....
        /*091c*/ 	.word	0x00010e70


	//   ....[124]....
        /*0920*/ 	.word	0x00010f00


	//   ....[125]....
        /*0924*/ 	.word	0x00011030


	//----- nvinfo : EIATTR_REG_RECONFIG
	.align		4
.L_389:
        /*0928*/ 	.byte	0x01, 0x54
	.zero		2


	//----- nvinfo : EIATTR_SYSCALL_OFFSETS
	.align		4
        /*092c*/ 	.byte	0x04, 0x46
        /*092e*/ 	.short	(.L_391 - .L_390)


	//   ....[0]....
.L_390:
        /*0930*/ 	.word	0x00001620


	//   ....[1]....
        /*0934*/ 	.word	0x0000a440


	//   ....[2]....
        /*0938*/ 	.word	0x0000a5a0


	//   ....[3]....
        /*093c*/ 	.word	0x0000a6a0


	//   ....[4]....
        /*0940*/ 	.word	0x0000b0e0


	//----- nvinfo : EIATTR_MBARRIER_INSTR_OFFSETS
	.align		4
.L_391:
        /*0944*/ 	.byte	0x04, 0x39
        /*0946*/ 	.short	(.L_393 - .L_392)


	//   ....[0]....
.L_392:
        /*0948*/ 	.word	0x00000270
        /*094c*/ 	.word	0x000000ff
        /*0950*/ 	.word	0x00034800
        /*0954*/ 	.short	0x0100
        /*0956*/ 	.byte	0x08
	.zero		1


	//   ....[1]....
        /*0958*/ 	.word	0x00000280
        /*095c*/ 	.word	0x000000ff
        /*0960*/ 	.word	0x00034820
        /*0964*/ 	.short	0x0100
        /*0966*/ 	.byte	0x08
	.zero		1


	//   ....[2]....
        /*0968*/ 	.word	0x00000370
        /*096c*/ 	.word	0x000000ff
        /*0970*/ 	.word	0x00034830
        /*0974*/ 	.short	0x0100
        /*0976*/ 	.byte	0x08
	.zero		1


	//   ....[3]....
        /*0978*/ 	.word	0x00000380
        /*097c*/ 	.word	0x000000ff
        /*0980*/ 	.word	0x00034840
        /*0984*/ 	.short	0x0100
        /*0986*/ 	.byte	0x08
	.zero		1


	//   ....[4]....
        /*0988*/ 	.word	0x00000390
        /*098c*/ 	.word	0x000000ff
        /*0990*/ 	.word	0x00034838
        /*0994*/ 	.short	0x0100
        /*0996*/ 	.byte	0x08
	.zero		1


	//   ....[5]....
        /*0998*/ 	.word	0x000003a0
        /*099c*/ 	.word	0x000000ff
        /*09a0*/ 	.word	0x00034848
        /*09a4*/ 	.short	0x0100
        /*09a6*/ 	.byte	0x08
	.zero		1


	//   ....[6]....
        /*09a8*/ 	.word	0x000004d0
        /*09ac*/ 	.word	0x000000ff
        /*09b0*/ 	.word	0x00034850
        /*09b4*/ 	.short	0x0100
        /*09b6*/ 	.byte	0x08
	.zero		1


	//   ....[7]....
        /*09b8*/ 	.word	0x000004e0
        /*09bc*/ 	.word	0x000000ff
        /*09c0*/ 	.word	0x00034860
        /*09c4*/ 	.short	0x0100
        /*09c6*/ 	.byte	0x08
	.zero		1


	//   ....[8]....
        /*09c8*/ 	.word	0x000004f0
        /*09cc*/ 	.word	0x000000ff
        /*09d0*/ 	.word	0x00034858
        /*09d4*/ 	.short	0x0100
        /*09d6*/ 	.byte	0x08
	.zero		1


	//   ....[9]....
        /*09d8*/ 	.word	0x00000500
        /*09dc*/ 	.word	0x000000ff
        /*09e0*/ 	.word	0x00034868
        /*09e4*/ 	.short	0x0100
        /*09e6*/ 	.byte	0x08
	.zero		1


	//   ....[10]....
        /*09e8*/ 	.word	0x000005f0
        /*09ec*/ 	.word	0x000000ff
        /*09f0*/ 	.word	0x00034870
        /*09f4*/ 	.short	0x0100
        /*09f6*/ 	.byte	0x06
	.zero		1


	//   ....[11]....
        /*09f8*/ 	.word	0x00000600
        /*09fc*/ 	.word	0x000000ff
        /*0a00*/ 	.word	0x00034880
        /*0a04*/ 	.short	0x0100
        /*0a06*/ 	.byte	0x06
	.zero		1


	//   ....[12]....
        /*0a08*/ 	.word	0x00000610
        /*0a0c*/ 	.word	0x000000ff
        /*0a10*/ 	.word	0x00034878
        /*0a14*/ 	.short	0x0100
        /*0a16*/ 	.byte	0x06
	.zero		1


	//   ....[13]....
        /*0a18*/ 	.word	0x00000620
        /*0a1c*/ 	.word	0x000000ff
        /*0a20*/ 	.word	0x00034888
        /*0a24*/ 	.short	0x0100
        /*0a26*/ 	.byte	0x06
	.zero		1


	//   ....[14]....
        /*0a28*/ 	.word	0x00000750
        /*0a2c*/ 	.word	0x000000ff
        /*0a30*/ 	.word	0x00034890
        /*0a34*/ 	.short	0x0100
        /*0a36*/ 	.byte	0x08
	.zero		1


	//   ....[15]....
        /*0a38*/ 	.word	0x00000760
        /*0a3c*/ 	.word	0x000000ff
        /*0a40*/ 	.word	0x000348a0
        /*0a44*/ 	.short	0x0100
        /*0a46*/ 	.byte	0x08
	.zero		1


	//   ....[16]....
        /*0a48*/ 	.word	0x00000770
        /*0a4c*/ 	.word	0x000000ff
        /*0a50*/ 	.word	0x00034898
        /*0a54*/ 	.short	0x0100
        /*0a56*/ 	.byte	0x08
	.zero		1


	//   ....[17]....
        /*0a58*/ 	.word	0x00000780
        /*0a5c*/ 	.word	0x000000ff
        /*0a60*/ 	.word	0x000348a8
        /*0a64*/ 	.short	0x0100
        /*0a66*/ 	.byte	0x08
	.zero		1


	//   ....[18]....
        /*0a68*/ 	.word	0x000008b0
        /*0a6c*/ 	.word	0x000000ff
        /*0a70*/ 	.word	0x000348b0
        /*0a74*/ 	.short	0x0100
        /*0a76*/ 	.byte	0x08
	.zero		1


	//   ....[19]....
        /*0a78*/ 	.word	0x000008c0
        /*0a7c*/ 	.word	0x000000ff
        /*0a80*/ 	.word	0x000348c0
        /*0a84*/ 	.short	0x0100
        /*0a86*/ 	.byte	0x08
	.zero		1


	//   ....[20]....
        /*0a88*/ 	.word	0x000008d0
        /*0a8c*/ 	.word	0x000000ff
        /*0a90*/ 	.word	0x000348b8
        /*0a94*/ 	.short	0x0100
        /*0a96*/ 	.byte	0x08
	.zero		1


	//   ....[21]....
        /*0a98*/ 	.word	0x000008e0
        /*0a9c*/ 	.word	0x000000ff
        /*0aa0*/ 	.word	0x000348c8
        /*0aa4*/ 	.short	0x0100
        /*0aa6*/ 	.byte	0x08
	.zero		1


	//   ....[22]....
        /*0aa8*/ 	.word	0x000016f0
        /*0aac*/ 	.word	0x00000000
        /*0ab0*/ 	.word	0x00034800
        /*0ab4*/ 	.short	0x010a
        /*0ab6*/ 	.byte	0x3f
	.zero		1


	//   ....[23]....
        /*0ab8*/ 	.word	0x00001760
        /*0abc*/ 	.word	0x00000005
        /*0ac0*/ 	.word	0x00034830
        /*0ac4*/ 	.short	0x010a
        /*0ac6*/ 	.byte	0x3f
	.zero		1


	//   ....[24]....
        /*0ac8*/ 	.word	0x000017d0
        /*0acc*/ 	.word	0x00000005
        /*0ad0*/ 	.word	0x00034830
        /*0ad4*/ 	.short	0x010a
        /*0ad6*/ 	.byte	0x3f
	.zero		1


	//   ....[25]....
        /*0ad8*/ 	.word	0x00002a00
        /*0adc*/ 	.word	0x00000005
        /*0ae0*/ 	.word	0x00000000
        /*0ae4*/ 	.short	0x0101
        /*0ae6*/ 	.byte	0x3f
	.zero		1


	//   ....[26]....
        /*0ae8*/ 	.word	0x00003f10
        /*0aec*/ 	.word	0x000000ff
        /*0af0*/ 	.word	0x00034830
        /*0af4*/ 	.short	0x010a
        /*0af6*/ 	.byte	0x06
	.zero		1


	//   ....[27]....
        /*0af8*/ 	.word	0x00003f50
        /*0afc*/ 	.word	0x000000ff
        /*0b00*/ 	.word	0x00034830
        /*0b04*/ 	.short	0x010a
        /*0b06*/ 	.byte	0x06
	.zero		1


	//   ....[28]....
        /*0b08*/ 	.word	0x000047e0
        /*0b0c*/ 	.word	0x00000008
        /*0b10*/ 	.word	0x00034850
        /*0b14*/ 	.short	0x010a
        /*0b16*/ 	.byte	0x3f
	.zero		1


	//   ....[29]....
        /*0b18*/ 	.word	0x00004820
        /*0b1c*/ 	.word	0x00000008
        /*0b20*/ 	.word	0x00034850
        /*0b24*/ 	.short	0x010a
        /*0b26*/ 	.byte	0x3f
	.zero		1


	//   ....[30]....
        /*0b28*/ 	.word	0x000058e0
        /*0b2c*/ 	.word	0x0000001b
        /*0b30*/ 	.word	0x00000000
        /*0b34*/ 	.short	0x0101
        /*0b36*/ 	.byte	0x3f
	.zero		1


	//   ....[31]....
        /*0b38*/ 	.word	0x000059c0
        /*0b3c*/ 	.word	0x0000001b
        /*0b40*/ 	.word	0x00000000
        /*0b44*/ 	.short	0x0101
        /*0b46*/ 	.byte	0x3f
	.zero		1


	//   ....[32]....
        /*0b48*/ 	.word	0x00006370
        /*0b4c*/ 	.word	0x0000000e
        /*0b50*/ 	.word	0x00034850
        /*0b54*/ 	.short	0x010a
        /*0b56*/ 	.byte	0x3f
	.zero		1


	//   ....[33]....
        /*0b58*/ 	.word	0x000063b0
        /*0b5c*/ 	.word	0x0000000e
        /*0b60*/ 	.word	0x00034850
        /*0b64*/ 	.short	0x010a
        /*0b66*/ 	.byte	0x3f
	.zero		1


	//   ....[34]....
        /*0b68*/ 	.word	0x000069d0
        /*0b6c*/ 	.word	0x00000007
        /*0b70*/ 	.word	0x00000000
        /*0b74*/ 	.short	0x0101
        /*0b76*/ 	.byte	0x3f
	.zero		1


	//   ....[35]....
        /*0b78*/ 	.word	0x00008050
        /*0b7c*/ 	.word	0x00000003
        /*0b80*/ 	.word	0x00000000
        /*0b84*/ 	.short	0x0101
        /*0b86*/ 	.byte	0x3f
	.zero		1


	//   ....[36]....
        /*0b88*/ 	.word	0x0000ab10
        /*0b8c*/ 	.word	0x00000000
        /*0b90*/ 	.word	0x00034840
        /*0b94*/ 	.short	0x010a
        /*0b96*/ 	.byte	0x3f
	.zero		1


	//   ....[37]....
        /*0b98*/ 	.word	0x0000bb70
        /*0b9c*/ 	.word	0x0000000a
        /*0ba0*/ 	.word	0x00034800
        /*0ba4*/ 	.short	0x0107
        /*0ba6*/ 	.byte	0x3f
	.zero		1


	//   ....[38]....
        /*0ba8*/ 	.word	0x0000bc80
        /*0bac*/ 	.word	0x00000002
        /*0bb0*/ 	.word	0x00034800
        /*0bb4*/ 	.short	0x0101
        /*0bb6*/ 	.byte	0x3f
	.zero		1


	//   ....[39]....
        /*0bb8*/ 	.word	0x0000bca0
        /*0bbc*/ 	.word	0x00000002
        /*0bc0*/ 	.word	0x00034820
        /*0bc4*/ 	.short	0x010a
        /*0bc6*/ 	.byte	0x3f
	.zero		1


	//   ....[40]....
        /*0bc8*/ 	.word	0x0000c030
        /*0bcc*/ 	.word	0x00000003
        /*0bd0*/ 	.word	0x00034840
        /*0bd4*/ 	.short	0x010a
        /*0bd6*/ 	.byte	0x3f
	.zero		1


	//   ....[41]....
        /*0bd8*/ 	.word	0x0000c4e0
        /*0bdc*/ 	.word	0x00000003
        /*0be0*/ 	.word	0x00000060
        /*0be4*/ 	.short	0x010a
        /*0be6*/ 	.byte	0x3f
	.zero		1


	//   ....[42]....
        /*0be8*/ 	.word	0x0000cbe0
        /*0bec*/ 	.word	0x00000003
        /*0bf0*/ 	.word	0x00034840
        /*0bf4*/ 	.short	0x010a
        /*0bf6*/ 	.byte	0x3f
	.zero		1


	//   ....[43]....
        /*0bf8*/ 	.word	0x0000d090
        /*0bfc*/ 	.word	0x00000002
        /*0c00*/ 	.word	0x00000060
        /*0c04*/ 	.short	0x010a
        /*0c06*/ 	.byte	0x3f
	.zero		1


	//   ....[44]....
        /*0c08*/ 	.word	0x0000d6c0
        /*0c0c*/ 	.word	0x00000002
        /*0c10*/ 	.word	0x00034840
        /*0c14*/ 	.short	0x010a
        /*0c16*/ 	.byte	0x3f
	.zero		1


	//   ....[45]....
        /*0c18*/ 	.word	0x0000db70
        /*0c1c*/ 	.word	0x00000002
        /*0c20*/ 	.word	0x00000060
        /*0c24*/ 	.short	0x010a
        /*0c26*/ 	.byte	0x3f
	.zero		1


	//   ....[46]....
        /*0c28*/ 	.word	0x0000e130
        /*0c2c*/ 	.word	0x00000000
        /*0c30*/ 	.word	0x00034860
        /*0c34*/ 	.short	0x010a
        /*0c36*/ 	.byte	0x3f
	.zero		1


	//   ....[47]....
        /*0c38*/ 	.word	0x0000f030
        /*0c3c*/ 	.word	0x00000000
        /*0c40*/ 	.word	0x00034820
        /*0c44*/ 	.short	0x010a
        /*0c46*/ 	.byte	0x3f
	.zero		1


	//   ....[48]....
        /*0c48*/ 	.word	0x0000f210
        /*0c4c*/ 	.word	0x00000006
        /*0c50*/ 	.word	0x00000000
        /*0c54*/ 	.short	0x010a
        /*0c56*/ 	.byte	0x3f
	.zero		1


	//   ....[49]....
        /*0c58*/ 	.word	0x0000f280
        /*0c5c*/ 	.word	0x00000007
        /*0c60*/ 	.word	0x00000000
        /*0c64*/ 	.short	0x010a
        /*0c66*/ 	.byte	0x3f
	.zero		1


	//   ....[50]....
        /*0c68*/ 	.word	0x0000f2f0
        /*0c6c*/ 	.word	0x00000004
        /*0c70*/ 	.word	0x00000000
        /*0c74*/ 	.short	0x010a
        /*0c76*/ 	.byte	0x3f
	.zero		1


	//   ....[51]....
        /*0c78*/ 	.word	0x0000f320
        /*0c7c*/ 	.word	0x00000003
        /*0c80*/ 	.word	0x00000000
        /*0c84*/ 	.short	0x010a
        /*0c86*/ 	.byte	0x3f
	.zero		1


	//   ....[52]....
        /*0c88*/ 	.word	0x0000f380
        /*0c8c*/ 	.word	0x00000000
        /*0c90*/ 	.word	0x00034800
        /*0c94*/ 	.short	0x010a
        /*0c96*/ 	.byte	0x3f
	.zero		1


	//   ....[53]....
        /*0c98*/ 	.word	0x0000f3d0
        /*0c9c*/ 	.word	0x00000005
        /*0ca0*/ 	.word	0x00034830
        /*0ca4*/ 	.short	0x010a
        /*0ca6*/ 	.byte	0x3f
	.zero		1


	//   ....[54]....
        /*0ca8*/ 	.word	0x0000f430
        /*0cac*/ 	.word	0x00000004
        /*0cb0*/ 	.word	0x00034830
        /*0cb4*/ 	.short	0x010a
        /*0cb6*/ 	.byte	0x3f
	.zero		1


	//   ....[55]....
        /*0cb8*/ 	.word	0x0000f480
        /*0cbc*/ 	.word	0x00000008
        /*0cc0*/ 	.word	0x00034850
        /*0cc4*/ 	.short	0x010a
        /*0cc6*/ 	.byte	0x3f
	.zero		1


	//   ....[56]....
        /*0cc8*/ 	.word	0x0000f4d0
        /*0ccc*/ 	.word	0x0000000e
        /*0cd0*/ 	.word	0x00034850
        /*0cd4*/ 	.short	0x010a
        /*0cd6*/ 	.byte	0x3f
	.zero		1


	//   ....[57]....
        /*0cd8*/ 	.word	0x0000f670
        /*0cdc*/ 	.word	0x00000000
        /*0ce0*/ 	.word	0x00034840
        /*0ce4*/ 	.short	0x010a
        /*0ce6*/ 	.byte	0x3f
	.zero		1


	//   ....[58]....
        /*0ce8*/ 	.word	0x000102c0
        /*0cec*/ 	.word	0x00000002
        /*0cf0*/ 	.word	0x00034820
        /*0cf4*/ 	.short	0x010a
        /*0cf6*/ 	.byte	0x3f
	.zero		1


	//   ....[59]....
        /*0cf8*/ 	.word	0x00010310
        /*0cfc*/ 	.word	0x00000003
        /*0d00*/ 	.word	0x00034840
        /*0d04*/ 	.short	0x010a
        /*0d06*/ 	.byte	0x3f
	.zero		1


	//   ....[60]....
        /*0d08*/ 	.word	0x00010360
        /*0d0c*/ 	.word	0x00000003
        /*0d10*/ 	.word	0x00000060
        /*0d14*/ 	.short	0x010a
        /*0d16*/ 	.byte	0x3f
	.zero		1


	//   ....[61]....
        /*0d18*/ 	.word	0x000103b0
        /*0d1c*/ 	.word	0x00000003
        /*0d20*/ 	.word	0x00034840
        /*0d24*/ 	.short	0x010a
        /*0d26*/ 	.byte	0x3f
	.zero		1


	//   ....[62]....
        /*0d28*/ 	.word	0x00010400
        /*0d2c*/ 	.word	0x00000002
        /*0d30*/ 	.word	0x00000060
        /*0d34*/ 	.short	0x010a
        /*0d36*/ 	.byte	0x3f
	.zero		1


	//   ....[63]....
        /*0d38*/ 	.word	0x00010450
        /*0d3c*/ 	.word	0x00000002
        /*0d40*/ 	.word	0x00034840
        /*0d44*/ 	.short	0x010a
        /*0d46*/ 	.byte	0x3f
	.zero		1


	//   ....[64]....
        /*0d48*/ 	.word	0x000104a0
        /*0d4c*/ 	.word	0x00000002
        /*0d50*/ 	.word	0x00000060
        /*0d54*/ 	.short	0x010a
        /*0d56*/ 	.byte	0x3f
	.zero		1


	//   ....[65]....
        /*0d58*/ 	.word	0x000104f0
        /*0d5c*/ 	.word	0x00000000
        /*0d60*/ 	.word	0x00034860
        /*0d64*/ 	.short	0x010a
        /*0d66*/ 	.byte	0x3f
	.zero		1


	//   ....[66]....
        /*0d68*/ 	.word	0x00010f50
        /*0d6c*/ 	.word	0x00000000
        /*0d70*/ 	.word	0x00034820
        /*0d74*/ 	.short	0x010a
        /*0d76*/ 	.byte	0x3f
	.zero		1


	//   ....[67]....
        /*0d78*/ 	.word	0x000110f0
        /*0d7c*/ 	.word	0x00000006
        /*0d80*/ 	.word	0x00000000
        /*0d84*/ 	.short	0x010a
        /*0d86*/ 	.byte	0x3f
	.zero		1


	//   ....[68]....
        /*0d88*/ 	.word	0x00011140
        /*0d8c*/ 	.word	0x00000007
        /*0d90*/ 	.word	0x00000000
        /*0d94*/ 	.short	0x010a
        /*0d96*/ 	.byte	0x3f
	.zero		1


	//   ....[69]....
        /*0d98*/ 	.word	0x00011190
        /*0d9c*/ 	.word	0x00000004
        /*0da0*/ 	.word	0x00000000
        /*0da4*/ 	.short	0x010a
        /*0da6*/ 	.byte	0x3f
	.zero		1


	//----- nvinfo : EIATTR_NUM_MBARRIERS
	.align		4
.L_393:
        /*0da8*/ 	.byte	0x03, 0x38
        /*0daa*/ 	.short	0x0016


	//----- nvinfo : EIATTR_EXIT_INSTR_OFFSETS
	.align		4
        /*0dac*/ 	.byte	0x04, 0x1c
        /*0dae*/ 	.short	(.L_395 - .L_394)


	//   ....[0]....
.L_394:
        /*0db0*/ 	.word	0x00000a50


	//   ....[1]....
        /*0db4*/ 	.word	0x00009110


	//   ....[2]....
        /*0db8*/ 	.word	0x0000f370


	//----- nvinfo : EIATTR_MAX_THREADS
	.align		4
.L_395:
        /*0dbc*/ 	.byte	0x04, 0x05
        /*0dbe*/ 	.short	(.L_397 - .L_396)
.L_396:
        /*0dc0*/ 	.word	0x00000180
        /*0dc4*/ 	.word	0x00000001
        /*0dc8*/ 	.word	0x00000001


	//----- nvinfo : EIATTR_CRS_STACK_SIZE
	.align		4
.L_397:
        /*0dcc*/ 	.byte	0x04, 0x1e
        /*0dce*/ 	.short	(.L_399 - .L_398)
.L_398:
        /*0dd0*/ 	.word	0x00000000


	//----- nvinfo : EIATTR_CBANK_PARAM_SIZE
	.align		4
.L_399:
        /*0dd4*/ 	.byte	0x03, 0x19
        /*0dd6*/ 	.short	0x0af0


	//----- nvinfo : EIATTR_PARAM_CBANK
	.align		4
        /*0dd8*/ 	.byte	0x04, 0x0a
        /*0dda*/ 	.short	(.L_401 - .L_400)
	.align		4
.L_400:
        /*0ddc*/ 	.word	index@(.nv.constant0._ZN7cutlass13device_kernelIN5flash11enable_sm90INS1_16FlashAttnFwdSm90INS1_25CollectiveMainloopFwdSm90ILi2EN4cute5tupleIJNS5_1CILi1EEES8_S8_EEENS6_IJNS7_ILi128EEESA_NS7_ILi192EEEEEELi128ENS_10bfloat16_tEfNS_4arch4Sm90ELb0ELb0ELb0ELb1ELb0ELb0ELb0ELb1ELb1ELb1ELb0ELb0EEENS1_21CollectiveEpilogueFwdINS6_IJSA_SA_SA_EEES9_SD_SF_Li256ELb1ELb1ELb0ELb0EEENS1_36VarlenDynamicPersistentTileSchedulerILi128ELi128ELi256ELi128ELb0ELb1ELb1ELb0ELb1ELb1EEEEEEEEEvNT_6ParamsE)
        /*0de0*/ 	.short	0x0210
        /*0de2*/ 	.short	0x0af0


	//----- nvinfo : EIATTR_SW_WAR
	.align		4
.L_401:
        /*0de4*/ 	.byte	0x04, 0x36
        /*0de6*/ 	.short	(.L_403 - .L_402)
.L_402:
        /*0de8*/ 	.word	0x00000008
.L_403:


//--------------------- .nv.info._ZN7cutlass13device_kernelIN5flash11enable_sm90INS1_16FlashAttnFwdSm90INS1_25CollectiveMainloopFwdSm90ILi2EN4cute5tupleIJNS5_1CILi1EEES8_S8_EEENS6_IJNS7_ILi128EEESA_NS7_ILi192EEEEEELi128ENS_10bfloat16_tEfNS_4arch4Sm90ELb0ELb0ELb0ELb1ELb0ELb1ELb0ELb1ELb1ELb1ELb0ELb0EEENS1_21CollectiveEpilogueFwdINS6_IJSA_SA_SA_EEES9_SD_SF_Li256ELb1ELb1ELb0ELb0EEENS1_36VarlenDynamicPersistentTileSchedulerILi128ELi128ELi256ELi128ELb0ELb1ELb1ELb0ELb1ELb1EEEEEEEEEvNT_6ParamsE --------------------------
	.section	.nv.info._ZN7cutlass13device_kernelIN5flash11enable_sm90INS1_16FlashAttnFwdSm90INS1_25CollectiveMainloopFwdSm90ILi2EN4cute5tupleIJNS5_1CILi1EEES8_S8_EEENS6_IJNS7_ILi128EEESA_NS7_ILi192EEEEEELi128ENS_10bfloat16_tEfNS_4arch4Sm90ELb0ELb0ELb0ELb1ELb0ELb1ELb0ELb1ELb1ELb1ELb0ELb0EEENS1_21CollectiveEpilogueFwdINS6_IJSA_SA_SA_EEES9_SD_SF_Li256ELb1ELb1ELb0ELb0EEENS1_36VarlenDynamicPersistentTileSchedulerILi128ELi128ELi256ELi128ELb0ELb1ELb1ELb0ELb1ELb1EEEEEEEEEvNT_6ParamsE,"",@"SHT_CUDA_INFO"
	.sectionflags	@""
	.align	4


	//----- nvinfo : EIATTR_CUDA_API_VERSION
	.align		4
        /*0000*/ 	.byte	0x04, 0x37
        /*0002*/ 	.short	(.L_405 - .L_404)
.L_404:
        /*0004*/ 	.word	0x00000082


	//----- nvinfo : EIATTR_KPARAM_INFO
	.align		4
.L_405:
        /*0008*/ 	.byte	0x04, 0x17
        /*000a*/ 	.short	(.L_407 - .L_406)
.L_406:
        /*000c*/ 	.word	0x00000000
        /*0010*/ 	.short	0x0000
        /*0012*/ 	.short	0x0070
        /*0014*/ 	.byte	0x00, 0xf0, 0x01, 0x2a


	//----- nvinfo : EIATTR_SPARSE_MMA_MASK
	.align		4
.L_407:
        /*0018*/ 	.byte	0x03, 0x50
        /*001a*/ 	.short	0x0000


	//----- nvinfo : EIATTR_MAXREG_COUNT
	.align		4
        /*001c*/ 	.byte	0x03, 0x1b
        /*001e*/ 	.short	0x00a8


	//----- nvinfo : EIATTR_NUM_BARRIERS
	.align		4
        /*0020*/ 	.byte	0x02, 0x4c
        /*0022*/ 	.byte	0x10
	.zero		1


	//----- nvinfo : EIATTR_EXTERNS
	.align		4
        /*0024*/ 	.byte	0x04, 0x0f
        /*0026*/ 	.short	(.L_409 - .L_408)


	//   ....[0]....
	.align		4
.L_408:
        /*0028*/ 	.word	index@(__assertfail)


	//----- nvinfo : EIATTR_ANNOTATIONS
	.align		4
.L_409:
        /*002c*/ 	.byte	0x04, 0x55
        /*002e*/ 	.short	(.L_411 - .L_410)


	//   ....[0]....
.L_410:
        /* <DEDUP_REMOVED lines=120> */


	//----- nvinfo : EIATTR_MERCURY_ISA_VERSION
	.align		4
.L_411:
        /*07a0*/ 	.byte	0x03, 0x5f
        /*07a2*/ 	.short	0x0101


	//----- nvinfo : EIATTR_UNUSED_LOAD_BYTE_OFFSET
	.align		4
        /*07a4*/ 	.byte	0x04, 0x44
        /*07a6*/ 	.short	(.L_413 - .L_412)


	//   ....[0]....
.L_412:
        /*07a8*/ 	.word	0x00000a90
        /*07ac*/ 	.word	0x0000fff0


	//   ....[1]....
        /*07b0*/ 	.word	0x00016690
        /*07b4*/ 	.word	0x0000fff0


	//----- nvinfo : EIATTR_INT_WARP_WIDE_INSTR_OFFSETS
	.align		4
.L_413:
        /*07b8*/ 	.byte	0x04, 0x31
        /*07ba*/ 	.short	(.L_415 - .L_414)


	//   ....[0]....
.L_414:
        /*07bc*/ 	.word	0x00000190


	//   ....[1]....
        /*07c0*/ 	.word	0x000001d0


	//   ....[2]....
        /*07c4*/ 	.word	0x00000240


	//   ....[3]....
        /*07c8*/ 	.word	0x0001acc0


	//   ....[4]....
        /*07cc*/ 	.word	0x0001ad50


	//   ....[5]....
        /*07d0*/ 	.word	0x0001ea20


	//   ....[6]....
        /*07d4*/ 	.word	0x0001ea80


	//----- nvinfo : EIATTR_COOP_GROUP_MASK_REGIDS
	.align		4
.L_415:
        /*07d8*/ 	.byte	0x04, 0x29
        /*07da*/ 	.short	(.L_417 - .L_416)


	//   ....[0]....
.L_416:
        /*07dc*/ 	.word	0xffffffff


	//   ....[1]....
        /*07e0*/ 	.word	0xffffffff


	//   ....[2]....
        /*07e4*/ 	.word	0xffffffff


	//   ....[3]....
        /*07e8*/ 	.word	0xffffffff


	//   ....[4]....
        /*07ec*/ 	.word	0xffffffff


	//   ....[5]....
        /*07f0*/ 	.word	0xffffffff


	//   ....[6]....
        /*07f4*/ 	.word	0xffffffff


	//   ....[7]....
        /*07f8*/ 	.word	0xffffffff


	//   ....[8]....
        /*07fc*/ 	.word	0xffffffff


	//   ....[9]....
        /*0800*/ 	.word	0xffffffff


	//   ....[10]....
        /*0804*/ 	.word	0xffffffff


	//   ....[11]....
        /*0808*/ 	.word	0xffffffff


	//   ....[12]....
        /*080c*/ 	.word	0xffffffff


	//   ....[13]....
        /*0810*/ 	.word	0xffffffff


	//   ....[14]....
        /*0814*/ 	.word	0xffffffff


	//   ....[15]....
        /*0818*/ 	.word	0xffffffff


	//   ....[16]....
        /*081c*/ 	.word	0xffffffff


	//   ....[17]....
        /*0820*/ 	.word	0xffffffff


	//   ....[18]....
        /*0824*/ 	.word	0xffffffff


	//   ....[19]....
        /*0828*/ 	.word	0xffffffff


	//   ....[20]....
        /*082c*/ 	.word	0xffffffff


	//   ....[21]....
        /*0830*/ 	.word	0xffffffff


	//   ....[22]....
        /*0834*/ 	.word	0xffffffff


	//   ....[23]....
        /*0838*/ 	.word	0xffffffff


	//   ....[24]....
        /*083c*/ 	.word	0xffffffff


	//   ....[25]....
        /*0840*/ 	.word	0xffffffff


	//   ....[26]....
        /*0844*/ 	.word	0xffffffff


	//   ....[27]....
        /*0848*/ 	.word	0xffffffff


	//   ....[28]....
        /*084c*/ 	.word	0xffffffff


	//   ....[29]....
        /*0850*/ 	.word	0xffffffff


	//   ....[30]....
        /*0854*/ 	.word	0xffffffff


	//   ....[31]....
        /*0858*/ 	.word	0xffffffff


	//   ....[32]....
        /*085c*/ 	.word	0xffffffff


	//   ....[33]....
        /*0860*/ 	.word	0xffffffff


	//   ....[34]....
        /*0864*/ 	.word	0xffffffff


	//   ....[35]....
        /*0868*/ 	.word	0xffffffff


	//   ....[36]....
        /*086c*/ 	.word	0xffffffff


	//   ....[37]....
        /*0870*/ 	.word	0xffffffff


	//   ....[38]....
        /*0874*/ 	.word	0xffffffff


	//   ....[39]....
        /*0878*/ 	.word	0xffffffff


	//   ....[40]....
        /*087c*/ 	.word	0xffffffff


	//   ....[41]....
        /*0880*/ 	.word	0xffffffff


	//   ....[42]....
        /*0884*/ 	.word	0xffffffff


	//   ....[43]....
        /*0888*/ 	.word	0xffffffff


	//   ....[44]....
        /*088c*/ 	.word	0xffffffff


	//   ....[45]....
        /*0890*/ 	.word	0xffffffff


	//   ....[46]....
        /*0894*/ 	.word	0xffffffff


	//   ....[47]....
        /*0898*/ 	.word	0xffffffff


	//   ....[48]....
        /*089c*/ 	.word	0xffffffff


	//   ....[49]....
        /*08a0*/ 	.word	0xffffffff


	//   ....[50]....
        /*08a4*/ 	.word	0xffffffff


	//   ....[51]....
        /*08a8*/ 	.word	0xffffffff


	//   ....[52]....
        /*08ac*/ 	.word	0xffffffff


	//   ....[53]....
        /*08b0*/ 	.word	0xffffffff


	//   ....[54]....
        /*08b4*/ 	.word	0xffffffff


	//   ....[55]....
        /*08b8*/ 	.word	0xffffffff


	//   ....[56]....
        /*08bc*/ 	.word	0xffffffff


	//   ....[57]....
        /*08c0*/ 	.word	0xffffffff


	//   ....[58]....
        /*08c4*/ 	.word	0xffffffff


	//   ....[59]....
        /*08c8*/ 	.word	0xffffffff


	//   ....[60]....
        /*08cc*/ 	.word	0xffffffff


	//   ....[61]....
        /*08d0*/ 	.word	0xffffffff


	//   ....[62]....
        /*08d4*/ 	.word	0xffffffff


	//   ....[63]....
        /*08d8*/ 	.word	0xffffffff


	//   ....[64]....
        /*08dc*/ 	.word	0xffffffff


	//   ....[65]....
        /*08e0*/ 	.word	0xffffffff


	//   ....[66]....
        /*08e4*/ 	.word	0xffffffff


	//   ....[67]....
        /*08e8*/ 	.word	0xffffffff


	//   ....[68]....
        /*08ec*/ 	.word	0xffffffff


	//   ....[69]....
        /*08f0*/ 	.word	0xffffffff


	//   ....[70]....
        /*08f4*/ 	.word	0xffffffff


	//   ....[71]....
        /*08f8*/ 	.word	0xffffffff


	//   ....[72]....
        /*08fc*/ 	.word	0xffffffff


	//   ....[73]....
        /*0900*/ 	.word	0xffffffff


	//   ....[74]....
        /*0904*/ 	.word	0xffffffff


	//   ....[75]....
        /*0908*/ 	.word	0xffffffff


	//   ....[76]....
        /*090c*/ 	.word	0xffffffff


	//   ....[77]....
        /*0910*/ 	.word	0xffffffff


	//   ....[78]....
        /*0914*/ 	.word	0xffffffff


	//   ....[79]....
        /*0918*/ 	.word	0xffffffff


	//   ....[80]....
        /*091c*/ 	.word	0xffffffff


	//   ....[81]....
        /*0920*/ 	.word	0xffffffff


	//   ....[82]....
        /*0924*/ 	.word	0xffffffff


	//   ....[83]....
        /*0928*/ 	.word	0xffffffff


	//   ....[84]....
        /*092c*/ 	.word	0xffffffff


	//   ....[85]....
        /*0930*/ 	.word	0xffffffff


	//   ....[86]....
        /*0934*/ 	.word	0xffffffff


	//   ....[87]....
        /*0938*/ 	.word	0xffffffff


	//   ....[88]....
        /*093c*/ 	.word	0xffffffff


	//   ....[89]....
        /*0940*/ 	.word	0xffffffff


	//   ....[90]....
        /*0944*/ 	.word	0xffffffff


	//   ....[91]....
        /*0948*/ 	.word	0xffffffff


	//   ....[92]....
        /*094c*/ 	.word	0xffffffff


	//   ....[93]....
        /*0950*/ 	.word	0xffffffff


	//   ....[94]....
        /*0954*/ 	.word	0xffffffff


	//   ....[95]....
        /*0958*/ 	.word	0xffffffff


	//   ....[96]....
        /*095c*/ 	.word	0xffffffff


	//   ....[97]....
        /*0960*/ 	.word	0xffffffff


	//   ....[98]....
        /*0964*/ 	.word	0xffffffff


	//   ....[99]....
        /*0968*/ 	.word	0xffffffff


	//   ....[100]....
        /*096c*/ 	.word	0x0500000f


	//   ....[101]....
        /*0970*/ 	.word	0x0500000f


	//   ....[102]....
        /*0974*/ 	.word	0x0500000f


	//   ....[103]....
        /*0978*/ 	.word	0x0500000f


	//   ....[104]....
        /*097c*/ 	.word	0x0500000f


	//   ....[105]....
        /*0980*/ 	.word	0x0500000f


	//   ....[106]....
        /*0984*/ 	.word	0x0500000f


	//   ....[107]....
        /*0988*/ 	.word	0x0500000f


	//   ....[108]....
        /*098c*/ 	.word	0x0500000f


	//   ....[109]....
        /*0990*/ 	.word	0x0500000f


	//   ....[110]....
        /*0994*/ 	.word	0x0500000f


	//   ....[111]....
        /*0998*/ 	.word	0x0500000f


	//   ....[112]....
        /*099c*/ 	.word	0x0500000f


	//   ....[113]....
        /*09a0*/ 	.word	0x0500000f


	//   ....[114]....
        /*09a4*/ 	.word	0x0500000f


	//   ....[115]....
        /*09a8*/ 	.word	0x0500000f


	//   ....[116]....
        /*09ac*/ 	.word	0x0500000f


	//   ....[117]....
        /*09b0*/ 	.word	0x0500000f


	//   ....[118]....
        /*09b4*/ 	.word	0x0500000f


	//   ....[119]....
        /*09b8*/ 	.word	0x0500000f


	//   ....[120]....
        /*09bc*/ 	.word	0x0500000f


	//   ....[121]....
        /*09c0*/ 	.word	0x0500000f


	//   ....[122]....
        /*09c4*/ 	.word	0x0500000f


	//   ....[123]....
        /*09c8*/ 	.word	0x0500000f


	//   ....[124]....
        /*09cc*/ 	.word	0x0500000f


	//   ....[125]....
        /*09d0*/ 	.word	0x0500000f


	//   ....[126]....
        /*09d4*/ 	.word	0x0500000f


	//   ....[127]....
        /*09d8*/ 	.word	0x0500000f


	//   ....[128]....
        /*09dc*/ 	.word	0x0500000f


	//   ....[129]....
        /*09e0*/ 	.word	0x0500000f


	//   ....[130]....
        /*09e4*/ 	.word	0x0500000f


	//   ....[131]....
        /*09e8*/ 	.word	0x0500000f


	//   ....[132]....
        /*09ec*/ 	.word	0x0500000f


	//   ....[133]....
        /*09f0*/ 	.word	0x0500000f


	//   ....[134]....
        /*09f4*/ 	.word	0x0500000f


	//   ....[135]....
        /*09f8*/ 	.word	0x0500000f


	//   ....[136]....
        /*09fc*/ 	.word	0x0500000f


	//   ....[137]....
        /*0a00*/ 	.word	0x0500000f


	//   ....[138]....
        /*0a04*/ 	.word	0x0500000f


	//   ....[139]....
        /*0a08*/ 	.word	0x0500000f


	//   ....[140]....
        /*0a0c*/ 	.word	0x0500000f


	//   ....[141]....
        /*0a10*/ 	.word	0x0500000f


	//   ....[142]....
        /*0a14*/ 	.word	0x0500000f


	//   ....[143]....
        /*0a18*/ 	.word	0x0500000f


	//----- nvinfo : EIATTR_COOP_GROUP_INSTR_OFFSETS
	.align		4
.L_417:
        /*0a1c*/ 	.byte	0x04, 0x28
        /*0a1e*/ 	.short	(.L_419 - .L_418)


	//   ....[0]....
.L_418:
        /*0a20*/ 	.word	0x00000070


	//   ....[1]....
        /*0a24*/ 	.word	0x000001a0


	//   ....[2]....
        /*0a28*/ 	.word	0x000001f0


	//   ....[3]....
        /*0a2c*/ 	.word	0x00000420


	//   ....[4]....
        /*0a30*/ 	.word	0x00000580


	//   ....[5]....
        /*0a34*/ 	.word	0x000006a0


	//   ....[6]....
        /*0a38*/ 	.word	0x00000800


	//   ....[7]....
        /*0a3c*/ 	.word	0x0000ac30


	//   ....[8]....
        /*0a40*/ 	.word	0x0000b1a0


	//   ....[9]....
        /*0a44*/ 	.word	0x0000b1b0


	//   ....[10]....
        /*0a48*/ 	.word	0x0000b1c0


	//   ....[11]....
        /*0a4c*/ 	.word	0x0000b1d0


	//   ....[12]....
        /*0a50*/ 	.word	0x0000dc20


	//   ....[13]....
        /*0a54*/ 	.word	0x0000dc30


	//   ....[14]....
        /*0a58*/ 	.word	0x0000dc40


	//   ....[15]....
        /*0a5c*/ 	.word	0x0000dc50


	//   ....[16]....
        /*0a60*/ 	.word	0x00011c90


	//   ....[17]....
        /*0a64*/ 	.word	0x00011d70


	//   ....[18]....
        /*0a68*/ 	.word	0x00012310


	//   ....[19]....
        /*0a6c*/ 	.word	0x000123b0


	//   ....[20]....
        /*0a70*/ 	.word	0x00014320


	//   ....[21]....
        /*0a74*/ 	.word	0x00014410


	//   ....[22]....
        /*0a78*/ 	.word	0x00014ab0


	//   ....[23]....
        /*0a7c*/ 	.word	0x00014ad0


	//   ....[24]....
        /*0a80*/ 	.word	0x00015cc0


	//   ....[25]....
        /*0a84*/ 	.word	0x00016000


	//   ....[26]....
        /*0a88*/ 	.word	0x00016030


	//   ....[27]....
        /*0a8c*/ 	.word	0x00016050


	//   ....[28]....
        /*0a90*/ 	.word	0x000170c0


	//   ....[29]....
        /*0a94*/ 	.word	0x00017100


	//   ....[30]....
        /*0a98*/ 	.word	0x00017140


	//   ....[31]....
        /*0a9c*/ 	.word	0x00017170


	//   ....[32]....
        /*0aa0*/ 	.word	0x00017710


	//   ....[33]....
        /*0aa4*/ 	.word	0x00017730


	//   ....[34]....
        /*0aa8*/ 	.word	0x000177f0


	//   ....[35]....
        /*0aac*/ 	.word	0x00017810


	//   ....[36]....
        /*0ab0*/ 	.word	0x000178d0


	//   ....[37]....
        /*0ab4*/ 	.word	0x000178f0


	//   ....[38]....
        /*0ab8*/ 	.word	0x000179c0


	//   ....[39]....
        /*0abc*/ 	.word	0x000179e0


	//   ....[40]....
        /*0ac0*/ 	.word	0x00018210


	//   ....[41]....
        /*0ac4*/ 	.word	0x00018230


	//   ....[42]....
        /*0ac8*/ 	.word	0x000182f0


	//   ....[43]....
        /*0acc*/ 	.word	0x00018310


	//   ....[44]....
        /*0ad0*/ 	.word	0x000183d0


	//   ....[45]....
        /*0ad4*/ 	.word	0x000183f0


	//   ....[46]....
        /*0ad8*/ 	.word	0x000184c0


	//   ....[47]....
        /*0adc*/ 	.word	0x000184e0


	//   ....[48]....
        /*0ae0*/ 	.word	0x00018630


	//   ....[49]....
        /*0ae4*/ 	.word	0x00018800


	//   ....[50]....
        /*0ae8*/ 	.word	0x00018830


	//   ....[51]....
        /*0aec*/ 	.word	0x00018860


	//   ....[52]....
        /*0af0*/ 	.word	0x00018890


	//   ....[53]....
        /*0af4*/ 	.word	0x000188c0


	//   ....[54]....
        /*0af8*/ 	.word	0x000188f0


	//   ....[55]....
        /*0afc*/ 	.word	0x00018a60


	//   ....[56]....
        /*0b00*/ 	.word	0x00018a90


	//   ....[57]....
        /*0b04*/ 	.word	0x00018ac0


	//   ....[58]....
        /*0b08*/ 	.word	0x00018af0


	//   ....[59]....
        /*0b0c*/ 	.word	0x00018b20


	//   ....[60]....
        /*0b10*/ 	.word	0x00018b50


	//   ....[61]....
        /*0b14*/ 	.word	0x00018be0


	//   ....[62]....
        /*0b18*/ 	.word	0x00018c10


	//   ....[63]....
        /*0b1c*/ 	.word	0x00018ca0


	//   ....[64]....
        /*0b20*/ 	.word	0x000198d0


	//   ....[65]....
        /*0b24*/ 	.word	0x0001b2d0


	//   ....[66]....
        /*0b28*/ 	.word	0x0001bfa0


	//   ....[67]....
        /*0b2c*/ 	.word	0x0001bfc0


	//   ....[68]....
        /*0b30*/ 	.word	0x0001c070


	//   ....[69]....
        /*0b34*/ 	.word	0x0001c080


	//   ....[70]....
        /*0b38*/ 	.word	0x0001c120


	//   ....[71]....
        /*0b3c*/ 	.word	0x0001c130


	//   ....[72]....
        /*0b40*/ 	.word	0x0001c1d0


	//   ....[73]....
        /*0b44*/ 	.word	0x0001c1e0


	//   ....[74]....
        /*0b48*/ 	.word	0x0001c280


	//   ....[75]....
        /*0b4c*/ 	.word	0x0001c290


	//   ....[76]....
        /*0b50*/ 	.word	0x0001c330


	//   ....[77]....
        /*0b54*/ 	.word	0x0001c340


	//   ....[78]....
        /*0b58*/ 	.word	0x0001c3e0


	//   ....[79]....
        /*0b5c*/ 	.word	0x0001c3f0


	//   ....[80]....
        /*0b60*/ 	.word	0x0001c440


	//   ....[81]....
        /*0b64*/ 	.word	0x0001c480


	//   ....[82]....
        /*0b68*/ 	.word	0x0001f190


	//   ....[83]....
        /*0b6c*/ 	.word	0x0001f1b0


	//   ....[84]....
        /*0b70*/ 	.word	0x0001f1f0


	//   ....[85]....
        /*0b74*/ 	.word	0x0001f220


	//   ....[86]....
        /*0b78*/ 	.word	0x0001f250


	//   ....[87]....
        /*0b7c*/ 	.word	0x0001f280


	//   ....[88]....
        /*0b80*/ 	.word	0x0001f2b0


	//   ....[89]....
        /*0b84*/ 	.word	0x0001f2e0


	//   ....[90]....
        /*0b88*/ 	.word	0x0001f470


	//   ....[91]....
        /*0b8c*/ 	.word	0x0001f4a0


	//   ....[92]....
        /*0b90*/ 	.word	0x0001f4d0


	//   ....[93]....
        /*0b94*/ 	.word	0x0001f500


	//   ....[94]....
        /*0b98*/ 	.word	0x0001f530


	//   ....[95]....
        /*0b9c*/ 	.word	0x0001f560


	//   ....[96]....
        /*0ba0*/ 	.word	0x0001f620


	//   ....[97]....
        /*0ba4*/ 	.word	0x0001f640


	//   ....[98]....
        /*0ba8*/ 	.word	0x0001f6b0


	//   ....[99]....
        /*0bac*/ 	.word	0x0001fb30


	//   ....[100]....
        /*0bb0*/ 	.word	0x0001ff70


	//   ....[101]....
        /*0bb4*/ 	.word	0x00020000


	//   ....[102]....
        /*0bb8*/ 	.word	0x00020050


	//   ....[103]....
        /*0bbc*/ 	.word	0x000200a0


	//   ....[104]....
        /*0bc0*/ 	.word	0x00020190


	//   ....[105]....
        /*0bc4*/ 	.word	0x00020220


	//   ....[106]....
        /*0bc8*/ 	.word	0x00020280


	//   ....[107]....
        /*0bcc*/ 	.word	0x000202e0


	//   ....[108]....
        /*0bd0*/ 	.word	0x00020530


	//   ....[109]....
        /*0bd4*/ 	.word	0x00020830


	//   ....[110]....
        /*0bd8*/ 	.word	0x000209a0


	//   ....[111]....
        /*0bdc*/ 	.word	0x000209f0


	//   ....[112]....
        /*0be0*/ 	.word	0x00020aa0


	//   ....[113]....
        /*0be4*/ 	.word	0x00020bb0


	//   ....[114]....
        /*0be8*/ 	.word	0x00020c10


	//   ....[115]....
        /*0bec*/ 	.word	0x00020d20


	//   ....[116]....
        /*0bf0*/ 	.word	0x00020d80


	//   ....[117]....
        /*0bf4*/ 	.word	0x00020e90


	//   ....[118]....
        /*0bf8*/ 	.word	0x00020ef0


	//   ....[119]....
        /*0bfc*/ 	.word	0x00021000


	//   ....[120]....
        /*0c00*/ 	.word	0x00021060


	//   ....[121]....
        /*0c04*/ 	.word	0x00021170


	//   ....[122]....
        /*0c08*/ 	.word	0x000211d0


	//   ....[123]....
        /*0c0c*/ 	.word	0x000212e0


	//   ....[124]....
        /*0c10*/ 	.word	0x00021340


	//   ....[125]....
        /*0c14*/ 	.word	0x00021420


	//   ....[126]....
        /*0c18*/ 	.word	0x00021790


	//   ....[127]....
        /*0c1c*/ 	.word	0x00021840


	//   ....[128]....
        /*0c20*/ 	.word	0x00021940


	//   ....[129]....
        /*0c24*/ 	.word	0x000219d0


	//   ....[130]....
        /*0c28*/ 	.word	0x00021a50


	//   ....[131]....
        /*0c2c*/ 	.word	0x00021ad0


	//   ....[132]....
        /*0c30*/ 	.word	0x00021b50


	//   ....[133]....
        /*0c34*/ 	.word	0x00021be0


	//   ....[134]....
        /*0c38*/ 	.word	0x00021c80


	//   ....[135]....
        /*0c3c*/ 	.word	0x00021d50


	//   ....[136]....
        /*0c40*/ 	.word	0x00021dd0


	//   ....[137]....
        /*0c44*/ 	.word	0x00021e50


	//   ....[138]....
        /*0c48*/ 	.word	0x00021ed0


	//   ....[139]....
        /*0c4c*/ 	.word	0x00021f60


	//   ....[140]....
        /*0c50*/ 	.word	0x00021fe0


	//   ....[141]....
        /*0c54*/ 	.word	0x00022080


	//   ....[142]....
        /*0c58*/ 	.word	0x00022110


	//   ....[143]....
        /*0c5c*/ 	.word	0x00022240


	//----- nvinfo : EIATTR_REG_RECONFIG
	.align		4
.L_419:
        /*0c60*/ 	.byte	0x01, 0x54
	.zero		2


	//----- nvinfo : EIATTR_SYSCALL_OFFSETS
	.align		4
        /*0c64*/ 	.byte	0x04, 0x46
        /*0c66*/ 	.short	(.L_421 - .L_420)


	//   ....[0]....
.L_420:
        /*0c68*/ 	.word	0x00001a60


	//   ....[1]....
        /*0c6c*/ 	.word	0x00001bb0


	//   ....[2]....
        /*0c70*/ 	.word	0x0000add0


	//   ....[3]....
        /*0c74*/ 	.word	0x0000b120


	//   ....[4]....
        /*0c78*/ 	.word	0x0001aec0


	//   ....[5]....
        /*0c7c*/ 	.word	0x0001b020


	//   ....[6]....
        /*0c80*/ 	.word	0x0001b120


	//   ....[7]....
        /*0c84*/ 	.word	0x0001bb20


	//----- nvinfo : EIATTR_MBARRIER_INSTR_OFFSETS
	.align		4
.L_421:
        /*0c88*/ 	.byte	0x04, 0x39
        /*0c8a*/ 	.short	(.L_423 - .L_422)


	//   ....[0]....
.L_422:
        /*0c8c*/ 	.word	0x000002d0
        /*0c90*/ 	.word	0x000000ff
        /*0c94*/ 	.word	0x00034800
        /*0c98*/ 	.short	0x0100
        /*0c9a*/ 	.byte	0x08
	.zero		1


	//   ....[1]....
        /*0c9c*/ 	.word	0x000002e0
        /*0ca0*/ 	.word	0x000000ff
        /*0ca4*/ 	.word	0x00034820
        /*0ca8*/ 	.short	0x0100
        /*0caa*/ 	.byte	0x08
	.zero		1


	//   ....[2]....
        /*0cac*/ 	.word	0x000003d0
        /*0cb0*/ 	.word	0x000000ff
        /*0cb4*/ 	.word	0x00034830
        /*0cb8*/ 	.short	0x0100
        /*0cba*/ 	.byte	0x08
	.zero		1


	//   ....[3]....
        /*0cbc*/ 	.word	0x000003e0
        /*0cc0*/ 	.word	0x000000ff
        /*0cc4*/ 	.word	0x00034840
        /*0cc8*/ 	.short	0x0100
        /*0cca*/ 	.byte	0x08
	.zero		1


	//   ....[4]....
        /*0ccc*/ 	.word	0x000003f0
        /*0cd0*/ 	.word	0x000000ff
        /*0cd4*/ 	.word	0x00034838
        /*0cd8*/ 	.short	0x0100
        /*0cda*/ 	.byte	0x08
	.zero		1


	//   ....[5]....
        /*0cdc*/ 	.word	0x00000400
        /*0ce0*/ 	.word	0x000000ff
        /*0ce4*/ 	.word	0x00034848
        /*0ce8*/ 	.short	0x0100
        /*0cea*/ 	.byte	0x08
	.zero		1


	//   ....[6]....
        /*0cec*/ 	.word	0x00000530
        /*0cf0*/ 	.word	0x000000ff
        /*0cf4*/ 	.word	0x00034850
        /*0cf8*/ 	.short	0x0100
        /*0cfa*/ 	.byte	0x08
	.zero		1


	//   ....[7]....
        /*0cfc*/ 	.word	0x00000540
        /*0d00*/ 	.word	0x000000ff
        /*0d04*/ 	.word	0x00034860
        /*0d08*/ 	.short	0x0100
        /*0d0a*/ 	.byte	0x08
	.zero		1


	//   ....[8]....
        /*0d0c*/ 	.word	0x00000550
        /*0d10*/ 	.word	0x000000ff
        /*0d14*/ 	.word	0x00034858
        /*0d18*/ 	.short	0x0100
        /*0d1a*/ 	.byte	0x08
	.zero		1


	//   ....[9]....
        /*0d1c*/ 	.word	0x00000560
        /*0d20*/ 	.word	0x000000ff
        /*0d24*/ 	.word	0x00034868
        /*0d28*/ 	.short	0x0100
        /*0d2a*/ 	.byte	0x08
	.zero		1


	//   ....[10]....
        /*0d2c*/ 	.word	0x00000650
        /*0d30*/ 	.word	0x000000ff
        /*0d34*/ 	.word	0x00034870
        /*0d38*/ 	.short	0x0100
        /*0d3a*/ 	.byte	0x06
	.zero		1


	//   ....[11]....
        /*0d3c*/ 	.word	0x00000660
        /*0d40*/ 	.word	0x000000ff
        /*0d44*/ 	.word	0x00034880
        /*0d48*/ 	.short	0x0100
        /*0d4a*/ 	.byte	0x06
	.zero		1


	//   ....[12]....
        /*0d4c*/ 	.word	0x00000670
        /*0d50*/ 	.word	0x000000ff
        /*0d54*/ 	.word	0x00034878
        /*0d58*/ 	.short	0x0100
        /*0d5a*/ 	.byte	0x06
	.zero		1


	//   ....[13]....
        /*0d5c*/ 	.word	0x00000680
        /*0d60*/ 	.word	0x000000ff
        /*0d64*/ 	.word	0x00034888
        /*0d68*/ 	.short	0x0100
        /*0d6a*/ 	.byte	0x06
	.zero		1


	//   ....[14]....
        /*0d6c*/ 	.word	0x000007b0
        /*0d70*/ 	.word	0x000000ff
        /*0d74*/ 	.word	0x00034890
        /*0d78*/ 	.short	0x0100
        /*0d7a*/ 	.byte	0x08
	.zero		1


	//   ....[15]....
        /*0d7c*/ 	.word	0x000007c0
        /*0d80*/ 	.word	0x000000ff
        /*0d84*/ 	.word	0x000348a0
        /*0d88*/ 	.short	0x0100
        /*0d8a*/ 	.byte	0x08
	.zero		1


	//   ....[16]....
        /*0d8c*/ 	.word	0x000007d0
        /*0d90*/ 	.word	0x000000ff
        /*0d94*/ 	.word	0x00034898
        /*0d98*/ 	.short	0x0100
        /*0d9a*/ 	.byte	0x08
	.zero		1


	//   ....[17]....
        /*0d9c*/ 	.word	0x000007e0
        /*0da0*/ 	.word	0x000000ff
        /*0da4*/ 	.word	0x000348a8
        /*0da8*/ 	.short	0x0100
        /*0daa*/ 	.byte	0x08
	.zero		1


	//   ....[18]....
        /*0dac*/ 	.word	0x00000910
        /*0db0*/ 	.word	0x000000ff
        /*0db4*/ 	.word	0x000348b0
        /*0db8*/ 	.short	0x0100
        /*0dba*/ 	.byte	0x08
	.zero		1


	//   ....[19]....
        /*0dbc*/ 	.word	0x00000920
        /*0dc0*/ 	.word	0x000000ff
        /*0dc4*/ 	.word	0x000348c0
        /*0dc8*/ 	.short	0x0100
        /*0dca*/ 	.byte	0x08
	.zero		1


	//   ....[20]....
        /*0dcc*/ 	.word	0x00000930
        /*0dd0*/ 	.word	0x000000ff
        /*0dd4*/ 	.word	0x000348b8
        /*0dd8*/ 	.short	0x0100
        /*0dda*/ 	.byte	0x08
	.zero		1


	//   ....[21]....
        /*0ddc*/ 	.word	0x00000940
        /*0de0*/ 	.word	0x000000ff
        /*0de4*/ 	.word	0x000348c8
        /*0de8*/ 	.short	0x0100
        /*0dea*/ 	.byte	0x08
	.zero		1


	//   ....[22]....
        /*0dec*/ 	.word	0x000037c0
        /*0df0*/ 	.word	0x00000003
        /*0df4*/ 	.word	0x00034890
        /*0df8*/ 	.short	0x010a
        /*0dfa*/ 	.byte	0x3f
	.zero		1


	//   ....[23]....
        /*0dfc*/ 	.word	0x00006d70
        /*0e00*/ 	.word	0x00000003
        /*0e04*/ 	.word	0x00034890
        /*0e08*/ 	.short	0x010a
        /*0e0a*/ 	.byte	0x3f
	.zero		1


	//   ....[24]....
        /*0e0c*/ 	.word	0x0000a040
        /*0e10*/ 	.word	0x00000003
        /*0e14*/ 	.word	0x00034890
        /*0e18*/ 	.short	0x010a
        /*0e1a*/ 	.byte	0x3f
	.zero		1


	//   ....[25]....
        /*0e1c*/ 	.word	0x0000a410
        /*0e20*/ 	.word	0x00000028
        /*0e24*/ 	.word	0x00000000
        /*0e28*/ 	.short	0x0101
        /*0e2a*/ 	.byte	0x3f
	.zero		1


	//   ....[26]....
        /*0e2c*/ 	.word	0x0000a450
        /*0e30*/ 	.word	0x00000003
        /*0e34*/ 	.word	0x000348b0
        /*0e38*/ 	.short	0x010a
        /*0e3a*/ 	.byte	0x3f
	.zero		1


	//   ....[27]....
        /*0e3c*/ 	.word	0x0000a8e0
        /*0e40*/ 	.word	0x00000003
        /*0e44*/ 	.word	0x00000000
        /*0e48*/ 	.short	0x0101
        /*0e4a*/ 	.byte	0x3f
	.zero		1


	//   ....[28]....
        /*0e4c*/ 	.word	0x0000ae50
        /*0e50*/ 	.word	0x00000002
        /*0e54*/ 	.word	0x00034800
        /*0e58*/ 	.short	0x010a
        /*0e5a*/ 	.byte	0x3f
	.zero		1


	//   ....[29]....
        /*0e5c*/ 	.word	0x0000aea0
        /*0e60*/ 	.word	0x00000002
        /*0e64*/ 	.word	0x00034800
        /*0e68*/ 	.short	0x010a
        /*0e6a*/ 	.byte	0x3f
	.zero		1


	//   ....[30]....
        /*0e6c*/ 	.word	0x0000b830
        /*0e70*/ 	.word	0x00000002
        /*0e74*/ 	.word	0x00034800
        /*0e78*/ 	.short	0x010a
        /*0e7a*/ 	.byte	0x3f
	.zero		1


	//   ....[31]....
        /*0e7c*/ 	.word	0x0000e0f0
        /*0e80*/ 	.word	0x00000002
        /*0e84*/ 	.word	0x00034800
        /*0e88*/ 	.short	0x010a
        /*0e8a*/ 	.byte	0x3f
	.zero		1


	//   ....[32]....
        /*0e8c*/ 	.word	0x00010880
        /*0e90*/ 	.word	0x00000004
        /*0e94*/ 	.word	0x00034830
        /*0e98*/ 	.short	0x010a
        /*0e9a*/ 	.byte	0x3f
	.zero		1


	//   ....[33]....
        /*0e9c*/ 	.word	0x00010900
        /*0ea0*/ 	.word	0x00000004
        /*0ea4*/ 	.word	0x00034830
        /*0ea8*/ 	.short	0x010a
        /*0eaa*/ 	.byte	0x3f
	.zero		1


	//   ....[34]....
        /*0eac*/ 	.word	0x00012950
        /*0eb0*/ 	.word	0x00000005
        /*0eb4*/ 	.word	0x00000000
        /*0eb8*/ 	.short	0x0101
        /*0eba*/ 	.byte	0x3f
	.zero		1


	//   ....[35]....
        /*0ebc*/ 	.word	0x00013350
        /*0ec0*/ 	.word	0x0000000f
        /*0ec4*/ 	.word	0x00034830
        /*0ec8*/ 	.short	0x010a
        /*0eca*/ 	.byte	0x3f
	.zero		1


	//   ....[36]....
        /*0ecc*/ 	.word	0x000133d0
        /*0ed0*/ 	.word	0x0000000f
        /*0ed4*/ 	.word	0x00034830
        /*0ed8*/ 	.short	0x010a
        /*0eda*/ 	.byte	0x3f
	.zero		1


	//   ....[37]....
        /*0edc*/ 	.word	0x00013f40
        /*0ee0*/ 	.word	0x00000014
        /*0ee4*/ 	.word	0x00034850
        /*0ee8*/ 	.short	0x010a
        /*0eea*/ 	.byte	0x3f
	.zero		1


	//   ....[38]....
        /*0eec*/ 	.word	0x00013f90
        /*0ef0*/ 	.word	0x00000014
        /*0ef4*/ 	.word	0x00034850
        /*0ef8*/ 	.short	0x010a
        /*0efa*/ 	.byte	0x3f
	.zero		1


	//   ....[39]....
        /*0efc*/ 	.word	0x000154b0
        /*0f00*/ 	.word	0x0000000f
        /*0f04*/ 	.word	0x00000000
        /*0f08*/ 	.short	0x0101
        /*0f0a*/ 	.byte	0x3f
	.zero		1


	//   ....[40]....
        /*0f0c*/ 	.word	0x00015530
        /*0f10*/ 	.word	0x0000000f
        /*0f14*/ 	.word	0x00000000
        /*0f18*/ 	.short	0x0101
        /*0f1a*/ 	.byte	0x3f
	.zero		1


	//   ....[41]....
        /*0f1c*/ 	.word	0x00015bc0
        /*0f20*/ 	.word	0x0000000d
        /*0f24*/ 	.word	0x00034850
        /*0f28*/ 	.short	0x010a
        /*0f2a*/ 	.byte	0x3f
	.zero		1


	//   ....[42]....
        /*0f2c*/ 	.word	0x00015c60
        /*0f30*/ 	.word	0x0000000d
        /*0f34*/ 	.word	0x00034850
        /*0f38*/ 	.short	0x010a
        /*0f3a*/ 	.byte	0x3f
	.zero		1


	//   ....[43]....
        /*0f3c*/ 	.word	0x00016230
        /*0f40*/ 	.word	0x0000000a
        /*0f44*/ 	.word	0x00000000
        /*0f48*/ 	.short	0x0101
        /*0f4a*/ 	.byte	0x3f
	.zero		1


	//   ....[44]....
        /*0f4c*/ 	.word	0x00017700
        /*0f50*/ 	.word	0x00000000
        /*0f54*/ 	.word	0x00000000
        /*0f58*/ 	.short	0x0101
        /*0f5a*/ 	.byte	0x3f
	.zero		1


	//   ....[45]....
        /*0f5c*/ 	.word	0x000199c0
        /*0f60*/ 	.word	0x00000004
        /*0f64*/ 	.word	0x00034820
        /*0f68*/ 	.short	0x010a
        /*0f6a*/ 	.byte	0x3f
	.zero		1


	//   ....[46]....
        /*0f6c*/ 	.word	0x00019aa0
        /*0f70*/ 	.word	0x00000005
        /*0f74*/ 	.word	0x000348a0
        /*0f78*/ 	.short	0x010a
        /*0f7a*/ 	.byte	0x3f
	.zero		1


	//   ....[47]....
        /*0f7c*/ 	.word	0x00019ed0
        /*0f80*/ 	.word	0x00000005
        /*0f84*/ 	.word	0x000348c0
        /*0f88*/ 	.short	0x010a
        /*0f8a*/ 	.byte	0x3f
	.zero		1


	//   ....[48]....
        /*0f8c*/ 	.word	0x0001a3e0
        /*0f90*/ 	.word	0x00000006
        /*0f94*/ 	.word	0x000348a0
        /*0f98*/ 	.short	0x010a
        /*0f9a*/ 	.byte	0x3f
	.zero		1


	//   ....[49]....
        /*0f9c*/ 	.word	0x0001a800
        /*0fa0*/ 	.word	0x00000006
        /*0fa4*/ 	.word	0x000348c0
        /*0fa8*/ 	.short	0x010a
        /*0faa*/ 	.byte	0x3f
	.zero		1


	//   ....[50]....
        /*0fac*/ 	.word	0x0001b570
        /*0fb0*/ 	.word	0x00000000
        /*0fb4*/ 	.word	0x00034840
        /*0fb8*/ 	.short	0x010a
        /*0fba*/ 	.byte	0x3f
	.zero		1


	//   ....[51]....
        /*0fbc*/ 	.word	0x0001c590
        /*0fc0*/ 	.word	0x00000008
        /*0fc4*/ 	.word	0x00034800
        /*0fc8*/ 	.short	0x0107
        /*0fca*/ 	.byte	0x3f
	.zero		1


	//   ....[52]....
        /*0fcc*/ 	.word	0x0001c690
        /*0fd0*/ 	.word	0x00000002
        /*0fd4*/ 	.word	0x00034800
        /*0fd8*/ 	.short	0x0101
        /*0fda*/ 	.byte	0x3f
	.zero		1


	//   ....[53]....
        /*0fdc*/ 	.word	0x0001c6b0
        /*0fe0*/ 	.word	0x00000002
        /*0fe4*/ 	.word	0x00034820
        /*0fe8*/ 	.short	0x010a
        /*0fea*/ 	.byte	0x3f
	.zero		1


	//   ....[54]....
        /*0fec*/ 	.word	0x0001ca30
        /*0ff0*/ 	.word	0x00000003
        /*0ff4*/ 	.word	0x00034840
        /*0ff8*/ 	.short	0x010a
        /*0ffa*/ 	.byte	0x3f
	.zero		1


	//   ....[55]....
        /*0ffc*/ 	.word	0x0001cee0
        /*1000*/ 	.word	0x00000002
        /*1004*/ 	.word	0x00034860
        /*1008*/ 	.short	0x010a
        /*100a*/ 	.byte	0x3f
	.zero		1


	//   ....[56]....
        /*100c*/ 	.word	0x0001d5f0
        /*1010*/ 	.word	0x00000003
        /*1014*/ 	.word	0x00034840
        /*1018*/ 	.short	0x010a
        /*101a*/ 	.byte	0x3f
	.zero		1


	//   ....[57]....
        /*101c*/ 	.word	0x0001daa0
        /*1020*/ 	.word	0x00000002
        /*1024*/ 	.word	0x00034860
        /*1028*/ 	.short	0x010a
        /*102a*/ 	.byte	0x3f
	.zero		1


	//   ....[58]....
        /*102c*/ 	.word	0x0001e100
        /*1030*/ 	.word	0x00000003
        /*1034*/ 	.word	0x00034840
        /*1038*/ 	.short	0x010a
        /*103a*/ 	.byte	0x3f
	.zero		1


	//   ....[59]....
        /*103c*/ 	.word	0x0001e5a0
        /*1040*/ 	.word	0x00000002
        /*1044*/ 	.word	0x00034860
        /*1048*/ 	.short	0x010a
        /*104a*/ 	.byte	0x3f
	.zero		1


	//   ....[60]....
        /*104c*/ 	.word	0x0001eb80
        /*1050*/ 	.word	0x00000000
        /*1054*/ 	.word	0x00034860
        /*1058*/ 	.short	0x010a
        /*105a*/ 	.byte	0x3f
	.zero		1


	//   ....[61]....
        /*105c*/ 	.word	0x0001fab0
        /*1060*/ 	.word	0x00000000
        /*1064*/ 	.word	0x00034820
        /*1068*/ 	.short	0x010a
        /*106a*/ 	.byte	0x3f
	.zero		1


	//   ....[62]....
        /*106c*/ 	.word	0x0001fc60
        /*1070*/ 	.word	0x00000006
        /*1074*/ 	.word	0x00000000
        /*1078*/ 	.short	0x010a
        /*107a*/ 	.byte	0x3f
	.zero		1


	//   ....[63]....
        /*107c*/ 	.word	0x0001fcd0
        /*1080*/ 	.word	0x00000007
        /*1084*/ 	.word	0x00000000
        /*1088*/ 	.short	0x010a
        /*108a*/ 	.byte	0x3f
	.zero		1


	//   ....[64]....
        /*108c*/ 	.word	0x0001fd40
        /*1090*/ 	.word	0x00000004
        /*1094*/ 	.word	0x00000000
        /*1098*/ 	.short	0x010a
        /*109a*/ 	.byte	0x3f
	.zero		1


	//   ....[65]....
        /*109c*/ 	.word	0x0001fd70
        /*10a0*/ 	.word	0x00000003
        /*10a4*/ 	.word	0x00000000
        /*10a8*/ 	.short	0x010a
        /*10aa*/ 	.byte	0x3f
	.zero		1


	//   ....[66]....
        /*10ac*/ 	.word	0x0001fdd0
        /*10b0*/ 	.word	0x00000003
        /*10b4*/ 	.word	0x00034890
        /*10b8*/ 	.short	0x010a
        /*10ba*/ 	.byte	0x3f
	.zero		1


	//   ....[67]....
        /*10bc*/ 	.word	0x0001fe20
        /*10c0*/ 	.word	0x00000003
        /*10c4*/ 	.word	0x00034890
        /*10c8*/ 	.short	0x010a
        /*10ca*/ 	.byte	0x3f
	.zero		1


	//   ....[68]....
        /*10cc*/ 	.word	0x0001fe70
        /*10d0*/ 	.word	0x00000003
        /*10d4*/ 	.word	0x00034890
        /*10d8*/ 	.short	0x010a
        /*10da*/ 	.byte	0x3f
	.zero		1


	//   ....[69]....
        /*10dc*/ 	.word	0x0001fec0
        /*10e0*/ 	.word	0x00000003
        /*10e4*/ 	.word	0x000348b0
        /*10e8*/ 	.short	0x010a
        /*10ea*/ 	.byte	0x3f
	.zero		1


	//   ....[70]....
        /*10ec*/ 	.word	0x000200e0
        /*10f0*/ 	.word	0x00000002
        /*10f4*/ 	.word	0x00034800
        /*10f8*/ 	.short	0x010a
        /*10fa*/ 	.byte	0x3f
	.zero		1


	//   ....[71]....
        /*10fc*/ 	.word	0x00020310
        /*1100*/ 	.word	0x00000002
        /*1104*/ 	.word	0x00034800
        /*1108*/ 	.short	0x010a
        /*110a*/ 	.byte	0x3f
	.zero		1


	//   ....[72]....
        /*110c*/ 	.word	0x00020360
        /*1110*/ 	.word	0x00000004
        /*1114*/ 	.word	0x00034830
        /*1118*/ 	.short	0x010a
        /*111a*/ 	.byte	0x3f
	.zero		1


	//   ....[73]....
        /*111c*/ 	.word	0x000203b0
        /*1120*/ 	.word	0x0000000f
        /*1124*/ 	.word	0x00034830
        /*1128*/ 	.short	0x010a
        /*112a*/ 	.byte	0x3f
	.zero		1


	//   ....[74]....
        /*112c*/ 	.word	0x00020400
        /*1130*/ 	.word	0x00000014
        /*1134*/ 	.word	0x00034850
        /*1138*/ 	.short	0x010a
        /*113a*/ 	.byte	0x3f
	.zero		1


	//   ....[75]....
        /*113c*/ 	.word	0x00020450
        /*1140*/ 	.word	0x0000000d
        /*1144*/ 	.word	0x00034850
        /*1148*/ 	.short	0x010a
        /*114a*/ 	.byte	0x3f
	.zero		1


	//   ....[76]....
        /*114c*/ 	.word	0x00020610
        /*1150*/ 	.word	0x00000003
        /*1154*/ 	.word	0x00034820
        /*1158*/ 	.short	0x010a
        /*115a*/ 	.byte	0x3f
	.zero		1


	//   ....[77]....
        /*115c*/ 	.word	0x00020660
        /*1160*/ 	.word	0x00000005
        /*1164*/ 	.word	0x000348a0
        /*1168*/ 	.short	0x010a
        /*116a*/ 	.byte	0x3f
	.zero		1


	//   ....[78]....
        /*116c*/ 	.word	0x000206b0
        /*1170*/ 	.word	0x00000005
        /*1174*/ 	.word	0x000348c0
        /*1178*/ 	.short	0x010a
        /*117a*/ 	.byte	0x3f
	.zero		1


	//   ....[79]....
        /*117c*/ 	.word	0x00020700
        /*1180*/ 	.word	0x00000006
        /*1184*/ 	.word	0x000348a0
        /*1188*/ 	.short	0x010a
        /*118a*/ 	.byte	0x3f
	.zero		1


	//   ....[80]....
        /*118c*/ 	.word	0x00020750
        /*1190*/ 	.word	0x00000006
        /*1194*/ 	.word	0x000348c0
        /*1198*/ 	.short	0x010a
        /*119a*/ 	.byte	0x3f
	.zero		1


	//   ....[81]....
        /*119c*/ 	.word	0x000208f0
        /*11a0*/ 	.word	0x00000000
        /*11a4*/ 	.word	0x00034840
        /*11a8*/ 	.short	0x010a
        /*11aa*/ 	.byte	0x3f
	.zero		1


	//   ....[82]....
        /*11ac*/ 	.word	0x000214b0
        /*11b0*/ 	.word	0x00000002
        /*11b4*/ 	.word	0x00034820
        /*11b8*/ 	.short	0x010a
        /*11ba*/ 	.byte	0x3f
	.zero		1


	//   ....[83]....
        /*11bc*/ 	.word	0x00021500
        /*11c0*/ 	.word	0x00000003
        /*11c4*/ 	.word	0x00034840
        /*11c8*/ 	.short	0x010a
        /*11ca*/ 	.byte	0x3f
	.zero		1


	//   ....[84]....
        /*11cc*/ 	.word	0x00021550
        /*11d0*/ 	.word	0x00000002
        /*11d4*/ 	.word	0x00034860
        /*11d8*/ 	.short	0x010a
        /*11da*/ 	.byte	0x3f
	.zero		1


	//   ....[85]....
        /*11dc*/ 	.word	0x000215a0
        /*11e0*/ 	.word	0x00000003
        /*11e4*/ 	.word	0x00034840
        /*11e8*/ 	.short	0x010a
        /*11ea*/ 	.byte	0x3f
	.zero		1


	//   ....[86]....
        /*11ec*/ 	.word	0x000215f0
        /*11f0*/ 	.word	0x00000002
        /*11f4*/ 	.word	0x00034860
        /*11f8*/ 	.short	0x010a
        /*11fa*/ 	.byte	0x3f
	.zero		1


	//   ....[87]....
        /*11fc*/ 	.word	0x00021640
        /*1200*/ 	.word	0x00000003
        /*1204*/ 	.word	0x00034840
        /*1208*/ 	.short	0x010a
        /*120a*/ 	.byte	0x3f
	.zero		1


	//   ....[88]....
        /*120c*/ 	.word	0x00021690
        /*1210*/ 	.word	0x00000002
        /*1214*/ 	.word	0x00034860
        /*1218*/ 	.short	0x010a
        /*121a*/ 	.byte	0x3f
	.zero		1


	//   ....[89]....
        /*121c*/ 	.word	0x000216e0
        /*1220*/ 	.word	0x00000000
        /*1224*/ 	.word	0x00034860
        /*1228*/ 	.short	0x010a
        /*122a*/ 	.byte	0x3f
	.zero		1


	//   ....[90]....
        /*122c*/ 	.word	0x00022160
        /*1230*/ 	.word	0x00000000
        /*1234*/ 	.word	0x00034820
        /*1238*/ 	.short	0x010a
        /*123a*/ 	.byte	0x3f
	.zero		1


	//   ....[91]....
        /*123c*/ 	.word	0x00022300
        /*1240*/ 	.word	0x00000006
        /*1244*/ 	.word	0x00000000
        /*1248*/ 	.short	0x010a
        /*124a*/ 	.byte	0x3f
	.zero		1


	//   ....[92]....
        /*124c*/ 	.word	0x00022350
        /*1250*/ 	.word	0x00000007
        /*1254*/ 	.word	0x00000000
        /*1258*/ 	.short	0x010a
        /*125a*/ 	.byte	0x3f
	.zero		1


	//   ....[93]....
        /*125c*/ 	.word	0x000223a0
        /*1260*/ 	.word	0x00000004
        /*1264*/ 	.word	0x00000000
        /*1268*/ 	.short	0x010a
        /*126a*/ 	.byte	0x3f
	.zero		1


	//----- nvinfo : EIATTR_NUM_MBARRIERS
	.align		4
.L_423:
        /*126c*/ 	.byte	0x03, 0x38
        /*126e*/ 	.short	0x0016


	//----- nvinfo : EIATTR_EXIT_INSTR_OFFSETS
	.align		4
        /*1270*/ 	.byte	0x04, 0x1c
        /*1272*/ 	.short	(.L_425 - .L_424)


	//   ....[0]....
.L_424:
        /*1274*/ 	.word	0x0001fdc0


	//----- nvinfo : EIATTR_MAX_THREADS
	.align		4
.L_425:
        /*1278*/ 	.byte	0x04, 0x05
        /*127a*/ 	.short	(.L_427 - .L_426)
.L_426:
        /*127c*/ 	.word	0x00000180
        /*1280*/ 	.word	0x00000001
        /*1284*/ 	.word	0x00000001


	//----- nvinfo : EIATTR_CRS_STACK_SIZE
	.align		4
.L_427:
        /*1288*/ 	.byte	0x04, 0x1e
        /*128a*/ 	.short	(.L_429 - .L_428)
.L_428:
        /*128c*/ 	.word	0x00000000


	//----- nvinfo : EIATTR_CBANK_PARAM_SIZE
	.align		4
.L_429:
        /*1290*/ 	.byte	0x03, 0x19
        /*1292*/ 	.short	0x0af0


	//----- nvinfo : EIATTR_PARAM_CBANK
	.align		4
        /*1294*/ 	.byte	0x04, 0x0a
        /*1296*/ 	.short	(.L_431 - .L_430)
	.align		4
.L_430:
        /*1298*/ 	.word	index@(.nv.constant0._ZN7cutlass13device_kernelIN5flash11enable_sm90INS1_16FlashAttnFwdSm90INS1_25CollectiveMainloopFwdSm90ILi2EN4cute5tupleIJNS5_1CILi1EEES8_S8_EEENS6_IJNS7_ILi128EEESA_NS7_ILi192EEEEEELi128ENS_10bfloat16_tEfNS_4arch4Sm90ELb0ELb0ELb0ELb1ELb0ELb1ELb0ELb1ELb1ELb1ELb0ELb0EEENS1_21CollectiveEpilogueFwdINS6_IJSA_SA_SA_EEES9_SD_SF_Li256ELb1ELb1ELb0ELb0EEENS1_36VarlenDynamicPersistentTileSchedulerILi128ELi128ELi256ELi128ELb0ELb1ELb1ELb0ELb1ELb1EEEEEEEEEvNT_6ParamsE)
        /*129c*/ 	.short	0x0210
        /*129e*/ 	.short	0x0af0


	//----- nvinfo : EIATTR_SW_WAR
	.align		4
.L_431:
        /*12a0*/ 	.byte	0x04, 0x36
        /*12a2*/ 	.short	(.L_433 - .L_432)
.L_432:
        /*12a4*/ 	.word	0x00000008
.L_433:


//--------------------- .nv.info._ZN7cutlass13device_kernelIN5flash11enable_sm90INS1_16FlashAttnFwdSm90INS1_25CollectiveMainloopFwdSm90ILi2EN4cute5tupleIJNS5_1CILi1EEES8_S8_EEENS6_IJNS7_ILi128EEENS7_ILi96EEENS7_ILi192EEEEEELi128ENS_10bfloat16_tEfNS_4arch4Sm90ELb0ELb1ELb0ELb0ELb0ELb0ELb0ELb1ELb1ELb1ELb0ELb0EEENS1_21CollectiveEpilogueFwdINS6_IJSA_SA_SB_EEES9_SE_SG_Li256ELb0ELb1ELb0ELb0EEENS1_30DynamicPersistentTileSchedulerILi256ELi128ELb0ELb1ELb1EEEEEEEEEvNT_6ParamsE --------------------------
	.section	.nv.info._ZN7cutlass13device_kernelIN5flash11enable_sm90INS1_16FlashAttnFwdSm90INS1_25CollectiveMainloopFwdSm90ILi2EN4cute5tupleIJNS5_1CILi1EEES8_S8_EEENS6_IJNS7_ILi128EEENS7_ILi96EEENS7_ILi192EEEEEELi128ENS_10bfloat16_tEfNS_4arch4Sm90ELb0ELb1ELb0ELb0ELb0ELb0ELb0ELb1ELb1ELb1ELb0ELb0EEENS1_21CollectiveEpilogueFwdINS6_IJSA_SA_SB_EEES9_SE_SG_Li256ELb0ELb1ELb0ELb0EEENS1_30DynamicPersistentTileSchedulerILi256ELi128ELb0ELb1ELb1EEEEEEEEEvNT_6ParamsE,"",@"SHT_CUDA_INFO"
	.sectionflags	@""
	.align	4


	//----- nvinfo : EIATTR_CUDA_API_VERSION
	.align		4
        /*0000*/ 	.byte	0x04, 0x37
        /*0002*/ 	.short	(.L_435 - .L_434)
.L_434:
        /*0004*/ 	.word	0x00000082


	//----- nvinfo : EIATTR_KPARAM_INFO
	.align		4
.L_435:
        /*0008*/ 	.byte	0x04, 0x17
        /*000a*/ 	.short	(.L_437 - .L_436)
.L_436:
        /*000c*/ 	.word	0x00000000
        /*0010*/ 	.short	0x0000
        /*0012*/ 	.short	0x0070
        /*0014*/ 	.byte	0x00, 0xf0, 0x01, 0x2a


	//----- nvinfo : EIATTR_SPARSE_MMA_MASK
	.align		4
.L_437:
        /*0018*/ 	.byte	0x03, 0x50
        /*001a*/ 	.short	0x0000


	//----- nvinfo : EIATTR_MAXREG_COUNT
	.align		4
        /*001c*/ 	.byte	0x03, 0x1b
        /*001e*/ 	.short	0x00a8


	//----- nvinfo : EIATTR_NUM_BARRIERS
	.align		4
        /*0020*/ 	.byte	0x02, 0x4c
        /*0022*/ 	.byte	0x09
	.zero		1


	//----- nvinfo : EIATTR_EXTERNS
	.align		4
        /*0024*/ 	.byte	0x04, 0x0f
        /*0026*/ 	.short	(.L_439 - .L_438)


	//   ....[0]....
	.align		4
.L_438:
        /*0028*/ 	.word	index@(__assertfail)


	//----- nvinfo : EIATTR_ANNOTATIONS
	.align		4
.L_439:
        /*002c*/ 	.byte	0x04, 0x55
        /*002e*/ 	.short	(.L_441 - .L_440)


	//   ....[0]....
.L_440:
        /* <DEDUP_REMOVED lines=28> */


	//----- nvinfo : EIATTR_MERCURY_ISA_VERSION
	.align		4
.L_441:
        /*01d8*/ 	.byte	0x03, 0x5f
        /*01da*/ 	.short	0x0101


	//----- nvinfo : EIATTR_INT_WARP_WIDE_INSTR_OFFSETS
	.align		4
        /*01dc*/ 	.byte	0x04, 0x31
        /*01de*/ 	.short	(.L_443 - .L_442)


	//   ....[0]....
.L_442:
        /*01e0*/ 	.word	0x00000130


	//   ....[1]....
        /*01e4*/ 	.word	0x00000170


	//   ....[2]....
        /*01e8*/ 	.word	0x000001e0


	//   ....[3]....
        /*01ec*/ 	.word	0x0000f4f0


	//   ....[4]....
        /*01f0*/ 	.word	0x0000f590


	//   ....[5]....
        /*01f4*/ 	.word	0x00012e30


	//   ....[6]....
        /*01f8*/ 	.word	0x00012ed0


	//----- nvinfo : EIATTR_COOP_GROUP_MASK_REGIDS
	.align		4
.L_443:
        /*01fc*/ 	.byte	0x04, 0x29
        /*01fe*/ 	.short	(.L_445 - .L_444)


	//   ....[0]....
.L_444:
        /*0200*/ 	.word	0xffffffff


	//   ....[1]....
        /*0204*/ 	.word	0xffffffff


	//   ....[2]....
        /*0208*/ 	.word	0xffffffff


	//   ....[3]....
        /*020c*/ 	.word	0xffffffff


	//   ....[4]....
        /*0210*/ 	.word	0xffffffff


	//   ....[5]....
        /*0214*/ 	.word	0xffffffff


	//   ....[6]....
        /*0218*/ 	.word	0xffffffff


	//   ....[7]....
        /*021c*/ 	.word	0xffffffff


	//   ....[8]....
        /*0220*/ 	.word	0xffffffff


	//   ....[9]....
        /*0224*/ 	.word	0xffffffff


	//   ....[10]....
        /*0228*/ 	.word	0xffffffff


	//   ....[11]....
        /*022c*/ 	.word	0xffffffff


	//   ....[12]....
        /*0230*/ 	.word	0xffffffff


	//   ....[13]....
        /*0234*/ 	.word	0xffffffff


	//   ....[14]....
        /*0238*/ 	.word	0xffffffff


	//   ....[15]....
        /*023c*/ 	.word	0xffffffff


	//   ....[16]....
        /*0240*/ 	.word	0xffffffff


	//   ....[17]....
        /*0244*/ 	.word	0xffffffff


	//   ....[18]....
        /*0248*/ 	.word	0xffffffff


	//   ....[19]....
        /*024c*/ 	.word	0xffffffff


	//   ....[20]....
        /*0250*/ 	.word	0xffffffff


	//   ....[21]....
        /*0254*/ 	.word	0xffffffff


	//   ....[22]....
        /*0258*/ 	.word	0xffffffff


	//   ....[23]....
        /*025c*/ 	.word	0xffffffff


	//   ....[24]....
        /*0260*/ 	.word	0xffffffff


	//   ....[25]....
        /*0264*/ 	.word	0xffffffff


	//   ....[26]....
        /*0268*/ 	.word	0xffffffff


	//   ....[27]....
        /*026c*/ 	.word	0xffffffff


	//   ....[28]....
        /*0270*/ 	.word	0xffffffff


	//   ....[29]....
        /*0274*/ 	.word	0xffffffff


	//   ....[30]....
        /*0278*/ 	.word	0xffffffff


	//   ....[31]....
        /*027c*/ 	.word	0xffffffff


	//   ....[32]....
        /*0280*/ 	.word	0xffffffff


	//   ....[33]....
        /*0284*/ 	.word	0xffffffff


	//   ....[34]....
        /*0288*/ 	.word	0xffffffff


	//   ....[35]....
        /*028c*/ 	.word	0xffffffff


	//   ....[36]....
        /*0290*/ 	.word	0xffffffff


	//   ....[37]....
        /*0294*/ 	.word	0xffffffff


	//   ....[38]....
        /*0298*/ 	.word	0xffffffff


	//   ....[39]....
        /*029c*/ 	.word	0xffffffff


	//   ....[40]....
        /*02a0*/ 	.word	0xffffffff


	//   ....[41]....
        /*02a4*/ 	.word	0xffffffff


	//   ....[42]....
        /*02a8*/ 	.word	0xffffffff


	//   ....[43]....
        /*02ac*/ 	.word	0xffffffff


	//   ....[44]....
        /*02b0*/ 	.word	0xffffffff


	//   ....[45]....
        /*02b4*/ 	.word	0xffffffff


	//   ....[46]....
        /*02b8*/ 	.word	0xffffffff


	//   ....[47]....
        /*02bc*/ 	.word	0xffffffff


	//   ....[48]....
        /*02c0*/ 	.word	0xffffffff


	//   ....[49]....
        /*02c4*/ 	.word	0xffffffff


	//   ....[50]....
        /*02c8*/ 	.word	0xffffffff


	//   ....[51]....
        /*02cc*/ 	.word	0xffffffff


	//   ....[52]....
        /*02d0*/ 	.word	0xffffffff


	//   ....[53]....
        /*02d4*/ 	.word	0xffffffff


	//   ....[54]....
        /*02d8*/ 	.word	0xffffffff


	//   ....[55]....
        /*02dc*/ 	.word	0xffffffff


	//   ....[56]....
        /*02e0*/ 	.word	0xffffffff


	//   ....[57]....
        /*02e4*/ 	.word	0xffffffff


	//   ....[58]....
        /*02e8*/ 	.word	0xffffffff


	//   ....[59]....
        /*02ec*/ 	.word	0xffffffff


	//   ....[60]....
        /*02f0*/ 	.word	0xffffffff


	//   ....[61]....
        /*02f4*/ 	.word	0xffffffff


	//   ....[62]....
        /*02f8*/ 	.word	0xffffffff


	//   ....[63]....
        /*02fc*/ 	.word	0xffffffff


	//   ....[64]....
        /*0300*/ 	.word	0xffffffff


	//   ....[65]....
        /*0304*/ 	.word	0xffffffff


	//   ....[66]....
        /*0308*/ 	.word	0xffffffff


	//   ....[67]....
        /*030c*/ 	.word	0xffffffff


	//   ....[68]....
        /*0310*/ 	.word	0xffffffff


	//   ....[69]....
        /*0314*/ 	.word	0xffffffff


	//   ....[70]....
        /*0318*/ 	.word	0xffffffff


	//   ....[71]....
        /*031c*/ 	.word	0xffffffff


	//   ....[72]....
        /*0320*/ 	.word	0xffffffff


	//   ....[73]....
        /*0324*/ 	.word	0xffffffff


	//   ....[74]....
        /*0328*/ 	.word	0x0500000f


	//   ....[75]....
        /*032c*/ 	.word	0x0500000f


	//   ....[76]....
        /*0330*/ 	.word	0x0500000f


	//   ....[77]....
        /*0334*/ 	.word	0x0500000f


	//   ....[78]....
        /*0338*/ 	.word	0x0500000f


	//   ....[79]....
        /*033c*/ 	.word	0x0500000f


	//   ....[80]....
        /*0340*/ 	.word	0x0500000f


	//   ....[81]....
        /*0344*/ 	.word	0x0500000f


	//   ....[82]....
        /*0348*/ 	.word	0x0500000f


	//   ....[83]....
        /*034c*/ 	.word	0x0500000f


	//   ....[84]....
        /*0350*/ 	.word	0x0500000f


	//   ....[85]....
        /*0354*/ 	.word	0x0500000f


	//   ....[86]....
        /*0358*/ 	.word	0x0500000f


	//   ....[87]....
        /*035c*/ 	.word	0x0500000f


	//   ....[88]....
        /*0360*/ 	.word	0x0500000f


	//   ....[89]....
        /*0364*/ 	.word	0x0500000f


	//   ....[90]....
        /*0368*/ 	.word	0x0500000f


	//   ....[91]....
        /*036c*/ 	.word	0x0500000f


	//   ....[92]....
        /*0370*/ 	.word	0x0500000f


	//----- nvinfo : EIATTR_COOP_GROUP_INSTR_OFFSETS
	.align		4
.L_445:
        /*0374*/ 	.byte	0x04, 0x28
        /*0376*/ 	.short	(.L_447 - .L_446)


	//   ....[0]....
.L_446:
        /*0378*/ 	.word	0x00000060


	//   ....[1]....
        /*037c*/ 	.word	0x00000140


	//   ....[2]....
        /*0380*/ 	.word	0x00000190


	//   ....[3]....
        /*0384*/ 	.word	0x000003c0


	//   ....[4]....
        /*0388*/ 	.word	0x00000520


	//   ....[5]....
        /*038c*/ 	.word	0x00000640


	//   ....[6]....
        /*0390*/ 	.word	0x000007a0


	//   ....[7]....
        /*0394*/ 	.word	0x000017a0


	//   ....[8]....
        /*0398*/ 	.word	0x00001fe0


	//   ....[9]....
        /*039c*/ 	.word	0x00002b70


	//   ....[10]....
        /*03a0*/ 	.word	0x00003290


	//   ....[11]....
        /*03a4*/ 	.word	0x00003350


	//   ....[12]....
        /*03a8*/ 	.word	0x00003770


	//   ....[13]....
        /*03ac*/ 	.word	0x00003860


	//   ....[14]....
        /*03b0*/ 	.word	0x000052a0


	//   ....[15]....
        /*03b4*/ 	.word	0x00005480


	//   ....[16]....
        /*03b8*/ 	.word	0x00006230


	//   ....[17]....
        /*03bc*/ 	.word	0x00006330


	//   ....[18]....
        /*03c0*/ 	.word	0x000068c0


	//   ....[19]....
        /*03c4*/ 	.word	0x00006930


	//   ....[20]....
        /*03c8*/ 	.word	0x000081a0


	//   ....[21]....
        /*03cc*/ 	.word	0x000081c0


	//   ....[22]....
        /*03d0*/ 	.word	0x000087f0


	//   ....[23]....
        /*03d4*/ 	.word	0x00008860


	//   ....[24]....
        /*03d8*/ 	.word	0x00009d40


	//   ....[25]....
        /*03dc*/ 	.word	0x0000a140


	//   ....[26]....
        /*03e0*/ 	.word	0x0000aeb0


	//   ....[27]....
        /*03e4*/ 	.word	0x0000b100


	//   ....[28]....
        /*03e8*/ 	.word	0x0000b560


	//   ....[29]....
        /*03ec*/ 	.word	0x0000b5d0


	//   ....[30]....
        /*03f0*/ 	.word	0x0000c450


	//   ....[31]....
        /*03f4*/ 	.word	0x0000c480


	//   ....[32]....
        /*03f8*/ 	.word	0x0000c5a0


	//   ....[33]....
        /*03fc*/ 	.word	0x0000c5b0


	//   ....[34]....
        /*0400*/ 	.word	0x0000d650


	//   ....[35]....
        /*0404*/ 	.word	0x0000d6b0


	//   ....[36]....
        /*0408*/ 	.word	0x0000d710


	//   ....[37]....
        /*040c*/ 	.word	0x0000d840


	//   ....[38]....
        /*0410*/ 	.word	0x0000dc10


	//   ....[39]....
        /*0414*/ 	.word	0x0000dc20


	//   ....[40]....
        /*0418*/ 	.word	0x0000dcf0


	//   ....[41]....
        /*041c*/ 	.word	0x0000dd10


	//   ....[42]....
        /*0420*/ 	.word	0x0000dde0


	//   ....[43]....
        /*0424*/ 	.word	0x0000de00


	//   ....[44]....
        /*0428*/ 	.word	0x0000dee0


	//   ....[45]....
        /*042c*/ 	.word	0x0000df00


	//   ....[46]....
        /*0430*/ 	.word	0x0000e590


	//   ....[47]....
        /*0434*/ 	.word	0x0000e5a0


	//   ....[48]....
        /*0438*/ 	.word	0x0000e670


	//   ....[49]....
        /*043c*/ 	.word	0x0000e690


	//   ....[50]....
        /*0440*/ 	.word	0x0000e760


	//   ....[51]....
        /*0444*/ 	.word	0x0000e780


	//   ....[52]....
        /*0448*/ 	.word	0x0000e860


	//   ....[53]....
        /*044c*/ 	.word	0x0000e880


	//   ....[54]....
        /*0450*/ 	.word	0x0000e9f0


	//   ....[55]....
        /*0454*/ 	.word	0x0000fb30


	//   ....[56]....
        /*0458*/ 	.word	0x000105c0


	//   ....[57]....
        /*045c*/ 	.word	0x000105f0


	//   ....[58]....
        /*0460*/ 	.word	0x000106c0


	//   ....[59]....
        /*0464*/ 	.word	0x000106e0


	//   ....[60]....
        /*0468*/ 	.word	0x00010780


	//   ....[61]....
        /*046c*/ 	.word	0x000107a0


	//   ....[62]....
        /*0470*/ 	.word	0x00010840


	//   ....[63]....
        /*0474*/ 	.word	0x00010860


	//   ....[64]....
        /*0478*/ 	.word	0x00010900


	//   ....[65]....
        /*047c*/ 	.word	0x00010920


	//   ....[66]....
        /*0480*/ 	.word	0x000109c0


	//   ....[67]....
        /*0484*/ 	.word	0x000109e0


	//   ....[68]....
        /*0488*/ 	.word	0x00010a80


	//   ....[69]....
        /*048c*/ 	.word	0x00010aa0


	//   ....[70]....
        /*0490*/ 	.word	0x00010ab0


	//   ....[71]....
        /*0494*/ 	.word	0x00010ac0


	//   ....[72]....
        /*0498*/ 	.word	0x00013430


	//   ....[73]....
        /*049c*/ 	.word	0x00013620


	//   ....[74]....
        /*04a0*/ 	.word	0x00013c70


	//   ....[75]....
        /*04a4*/ 	.word	0x00013df0


	//   ....[76]....
        /*04a8*/ 	.word	0x00013e50


	//   ....[77]....
        /*04ac*/ 	.word	0x00013fb0


	//   ....[78]....
        /*04b0*/ 	.word	0x00014000


	//   ....[79]....
        /*04b4*/ 	.word	0x00014120


	//   ....[80]....
        /*04b8*/ 	.word	0x00014190


	//   ....[81]....
        /*04bc*/ 	.word	0x000142b0


	//   ....[82]....
        /*04c0*/ 	.word	0x00014320


	//   ....[83]....
        /*04c4*/ 	.word	0x00014440


	//   ....[84]....
        /*04c8*/ 	.word	0x000144b0


	//   ....[85]....
        /*04cc*/ 	.word	0x000145d0


	//   ....[86]....
        /*04d0*/ 	.word	0x00014640


	//   ....[87]....
        /*04d4*/ 	.word	0x00014760


	//   ....[88]....
        /*04d8*/ 	.word	0x000147d0


	//   ....[89]....
        /*04dc*/ 	.word	0x000148f0


	//   ....[90]....
        /*04e0*/ 	.word	0x00014940


	//   ....[91]....
        /*04e4*/ 	.word	0x00014c60


	//   ....[92]....
        /*04e8*/ 	.word	0x00014d80


	//----- nvinfo : EIATTR_REG_RECONFIG
	.align		4
.L_447:
        /*04ec*/ 	.byte	0x01, 0x54
	.zero		2


	//----- nvinfo : EIATTR_SYSCALL_OFFSETS
	.align		4
        /*04f0*/ 	.byte	0x04, 0x46
        /*04f2*/ 	.short	(.L_449 - .L_448)


	//   ....[0]....
.L_448:
        /*04f4*/ 	.word	0x00001980


	//   ....[1]....
        /*04f8*/ 	.word	0x0000f700


	//   ....[2]....
        /*04fc*/ 	.word	0x0000f850


	//   ....[3]....
        /*0500*/ 	.word	0x0000f940


	//   ....[4]....
        /*0504*/ 	.word	0x00010190


	//----- nvinfo : EIATTR_MBARRIER_INSTR_OFFSETS
	.align		4
.L_449:
        /*0508*/ 	.byte	0x04, 0x39
        /*050a*/ 	.short	(.L_451 - .L_450)


	//   ....[0]....
.L_450:
        /*050c*/ 	.word	0x00000270
        /*0510*/ 	.word	0x000000ff
        /*0514*/ 	.word	0x0002a800
        /*0518*/ 	.short	0x0100
        /*051a*/ 	.byte	0x08
	.zero		1


	//   ....[1]....
        /*051c*/ 	.word	0x00000280
        /*0520*/ 	.word	0x000000ff
        /*0524*/ 	.word	0x0002a820
        /*0528*/ 	.short	0x0100
        /*052a*/ 	.byte	0x08
	.zero		1


	//   ....[2]....
        /*052c*/ 	.word	0x00000370
        /*0530*/ 	.word	0x000000ff
        /*0534*/ 	.word	0x0002a830
        /*0538*/ 	.short	0x0100
        /*053a*/ 	.byte	0x08
	.zero		1


	//   ....[3]....
        /*053c*/ 	.word	0x00000380
        /*0540*/ 	.word	0x000000ff
        /*0544*/ 	.word	0x0002a840
        /*0548*/ 	.short	0x0100
        /*054a*/ 	.byte	0x08
	.zero		1


	//   ....[4]....
        /*054c*/ 	.word	0x00000390
        /*0550*/ 	.word	0x000000ff
        /*0554*/ 	.word	0x0002a838
        /*0558*/ 	.short	0x0100
        /*055a*/ 	.byte	0x08
	.zero		1


	//   ....[5]....
        /*055c*/ 	.word	0x000003a0
        /*0560*/ 	.word	0x000000ff
        /*0564*/ 	.word	0x0002a848
        /*0568*/ 	.short	0x0100
        /*056a*/ 	.byte	0x08
	.zero		1


	//   ....[6]....
        /*056c*/ 	.word	0x000004d0
        /*0570*/ 	.word	0x000000ff
        /*0574*/ 	.word	0x0002a850
        /*0578*/ 	.short	0x0100
        /*057a*/ 	.byte	0x08
	.zero		1


	//   ....[7]....
        /*057c*/ 	.word	0x000004e0
        /*0580*/ 	.word	0x000000ff
        /*0584*/ 	.word	0x0002a860
        /*0588*/ 	.short	0x0100
        /*058a*/ 	.byte	0x08
	.zero		1


	//   ....[8]....
        /*058c*/ 	.word	0x000004f0
        /*0590*/ 	.word	0x000000ff
        /*0594*/ 	.word	0x0002a858
        /*0598*/ 	.short	0x0100
        /*059a*/ 	.byte	0x08
	.zero		1


	//   ....[9]....
        /*059c*/ 	.word	0x00000500
        /*05a0*/ 	.word	0x000000ff
        /*05a4*/ 	.word	0x0002a868
        /*05a8*/ 	.short	0x0100
        /*05aa*/ 	.byte	0x08
	.zero		1


	//   ....[10]....
        /*05ac*/ 	.word	0x000005f0
        /*05b0*/ 	.word	0x000000ff
        /*05b4*/ 	.word	0x0002a870
        /*05b8*/ 	.short	0x0100
        /*05ba*/ 	.byte	0x06
	.zero		1


	//   ....[11]....
        /*05bc*/ 	.word	0x00000600
        /*05c0*/ 	.word	0x000000ff
        /*05c4*/ 	.word	0x0002a880
        /*05c8*/ 	.short	0x0100
        /*05ca*/ 	.byte	0x06
	.zero		1


	//   ....[12]....
        /*05cc*/ 	.word	0x00000610
        /*05d0*/ 	.word	0x000000ff
        /*05d4*/ 	.word	0x0002a878
        /*05d8*/ 	.short	0x0100
        /*05da*/ 	.byte	0x06
	.zero		1


	//   ....[13]....
        /*05dc*/ 	.word	0x00000620
        /*05e0*/ 	.word	0x000000ff
        /*05e4*/ 	.word	0x0002a888
        /*05e8*/ 	.short	0x0100
        /*05ea*/ 	.byte	0x06
	.zero		1


	//   ....[14]....
        /*05ec*/ 	.word	0x00000750
        /*05f0*/ 	.word	0x000000ff
        /*05f4*/ 	.word	0x0002a890
        /*05f8*/ 	.short	0x0100
        /*05fa*/ 	.byte	0x08
	.zero		1


	//   ....[15]....
        /*05fc*/ 	.word	0x00000760
        /*0600*/ 	.word	0x000000ff
        /*0604*/ 	.word	0x0002a8a0
        /*0608*/ 	.short	0x0100
        /*060a*/ 	.byte	0x08
	.zero		1


	//   ....[16]....
        /*060c*/ 	.word	0x00000770
        /*0610*/ 	.word	0x000000ff
        /*0614*/ 	.word	0x0002a898
        /*0618*/ 	.short	0x0100
        /*061a*/ 	.byte	0x08
	.zero		1


	//   ....[17]....
        /*061c*/ 	.word	0x00000780
        /*0620*/ 	.word	0x000000ff
        /*0624*/ 	.word	0x0002a8a8
        /*0628*/ 	.short	0x0100
        /*062a*/ 	.byte	0x08
	.zero		1


	//   ....[18]....
        /*062c*/ 	.word	0x000008b0
        /*0630*/ 	.word	0x000000ff
        /*0634*/ 	.word	0x0002a8b0
        /*0638*/ 	.short	0x0100
        /*063a*/ 	.byte	0x08
	.zero		1


	//   ....[19]....
        /*063c*/ 	.word	0x000008c0
        /*0640*/ 	.word	0x000000ff
        /*0644*/ 	.word	0x0002a8c0
        /*0648*/ 	.short	0x0100
        /*064a*/ 	.byte	0x08
	.zero		1


	//   ....[20]....
        /*064c*/ 	.word	0x000008d0
        /*0650*/ 	.word	0x000000ff
        /*0654*/ 	.word	0x0002a8b8
        /*0658*/ 	.short	0x0100
        /*065a*/ 	.byte	0x08
	.zero		1


	//   ....[21]....
        /*065c*/ 	.word	0x000008e0
        /*0660*/ 	.word	0x000000ff
        /*0664*/ 	.word	0x0002a8c8
        /*0668*/ 	.short	0x0100
        /*066a*/ 	.byte	0x08
	.zero		1


	//   ....[22]....
        /*066c*/ 	.word	0x000019f0
        /*0670*/ 	.word	0x000000ff
        /*0674*/ 	.word	0x0002a800
        /*0678*/ 	.short	0x010a
        /*067a*/ 	.byte	0x25
	.zero		1


	//   ....[23]....
        /*067c*/ 	.word	0x00001a80
        /*0680*/ 	.word	0x00000007
        /*0684*/ 	.word	0x0002a830
        /*0688*/ 	.short	0x010a
        /*068a*/ 	.byte	0x3f
	.zero		1


	//   ....[24]....
        /*068c*/ 	.word	0x00001b20
        /*0690*/ 	.word	0x00000007
        /*0694*/ 	.word	0x0002a830
        /*0698*/ 	.short	0x010a
        /*069a*/ 	.byte	0x3f
	.zero		1


	//   ....[25]....
        /*069c*/ 	.word	0x000022a0
        /*06a0*/ 	.word	0x00000000
        /*06a4*/ 	.word	0x00000000
        /*06a8*/ 	.short	0x0101
        /*06aa*/ 	.byte	0x3f
	.zero		1


	//   ....[26]....
        /*06ac*/ 	.word	0x00004620
        /*06b0*/ 	.word	0x000000ff
        /*06b4*/ 	.word	0x0002a830
        /*06b8*/ 	.short	0x010a
        /*06ba*/ 	.byte	0x06
	.zero		1


	//   ....[27]....
        /*06bc*/ 	.word	0x00004660
        /*06c0*/ 	.word	0x000000ff
        /*06c4*/ 	.word	0x0002a830
        /*06c8*/ 	.short	0x010a
        /*06ca*/ 	.byte	0x06
	.zero		1


	//   ....[28]....
        /*06cc*/ 	.word	0x00004ee0
        /*06d0*/ 	.word	0x000000ff
        /*06d4*/ 	.word	0x0002a850
        /*06d8*/ 	.short	0x010a
        /*06da*/ 	.byte	0x0b
	.zero		1


	//   ....[29]....
        /*06dc*/ 	.word	0x00004f20
        /*06e0*/ 	.word	0x000000ff
        /*06e4*/ 	.word	0x0002a850
        /*06e8*/ 	.short	0x010a
        /*06ea*/ 	.byte	0x0b
	.zero		1


	//   ....[30]....
        /*06ec*/ 	.word	0x000052b0
        /*06f0*/ 	.word	0x00000000
        /*06f4*/ 	.word	0x00000000
        /*06f8*/ 	.short	0x0101
        /*06fa*/ 	.byte	0x3f
	.zero		1


	//   ....[31]....
        /*06fc*/ 	.word	0x00006cf0
        /*0700*/ 	.word	0x0000006f
        /*0704*/ 	.word	0x00000000
        /*0708*/ 	.short	0x0101
        /*070a*/ 	.byte	0x3f
	.zero		1


	//   ....[32]....
        /*070c*/ 	.word	0x00007600
        /*0710*/ 	.word	0x000000ff
        /*0714*/ 	.word	0x0002a830
        /*0718*/ 	.short	0x010a
        /*071a*/ 	.byte	0x05
	.zero		1


	//   ....[33]....
        /*071c*/ 	.word	0x00007640
        /*0720*/ 	.word	0x000000ff
        /*0724*/ 	.word	0x0002a830
        /*0728*/ 	.short	0x010a
        /*072a*/ 	.byte	0x05
	.zero		1


	//   ....[34]....
        /*072c*/ 	.word	0x00007ec0
        /*0730*/ 	.word	0x000000ff
        /*0734*/ 	.word	0x0002a850
        /*0738*/ 	.short	0x010a
        /*073a*/ 	.byte	0x0a
	.zero		1


	//   ....[35]....
        /*073c*/ 	.word	0x00007f00
        /*0740*/ 	.word	0x000000ff
        /*0744*/ 	.word	0x0002a850
        /*0748*/ 	.short	0x010a
        /*074a*/ 	.byte	0x0a
	.zero		1


	//   ....[36]....
        /*074c*/ 	.word	0x00008e60
        /*0750*/ 	.word	0x0000005a
        /*0754*/ 	.word	0x00000000
        /*0758*/ 	.short	0x0101
        /*075a*/ 	.byte	0x3f
	.zero		1


	//   ....[37]....
        /*075c*/ 	.word	0x00008ed0
        /*0760*/ 	.word	0x0000005a
        /*0764*/ 	.word	0x00000000
        /*0768*/ 	.short	0x0101
        /*076a*/ 	.byte	0x3f
	.zero		1


	//   ....[38]....
        /*076c*/ 	.word	0x000092a0
        /*0770*/ 	.word	0x000000ff
        /*0774*/ 	.word	0x0002a830
        /*0778*/ 	.short	0x010a
        /*077a*/ 	.byte	0x05
	.zero		1


	//   ....[39]....
        /*077c*/ 	.word	0x000092e0
        /*0780*/ 	.word	0x000000ff
        /*0784*/ 	.word	0x0002a830
        /*0788*/ 	.short	0x010a
        /*078a*/ 	.byte	0x05
	.zero		1


	//   ....[40]....
        /*078c*/ 	.word	0x00009b60
        /*0790*/ 	.word	0x000000ff
        /*0794*/ 	.word	0x0002a850
        /*0798*/ 	.short	0x010a
        /*079a*/ 	.byte	0x0e
	.zero		1


	//   ....[41]....
        /*079c*/ 	.word	0x00009ba0
        /*07a0*/ 	.word	0x000000ff
        /*07a4*/ 	.word	0x0002a850
        /*07a8*/ 	.short	0x010a
        /*07aa*/ 	.byte	0x0e
	.zero		1


	//   ....[42]....
        /*07ac*/ 	.word	0x00009f30
        /*07b0*/ 	.word	0x00000000
        /*07b4*/ 	.word	0x00000000
        /*07b8*/ 	.short	0x0101
        /*07ba*/ 	.byte	0x3f
	.zero		1


	//   ....[43]....
        /*07bc*/ 	.word	0x0000b960
        /*07c0*/ 	.word	0x0000006f
        /*07c4*/ 	.word	0x00000000
        /*07c8*/ 	.short	0x0101
        /*07ca*/ 	.byte	0x3f
	.zero		1


	//   ....[44]....
        /*07cc*/ 	.word	0x0000c3c0
        /*07d0*/ 	.word	0x000000ff
        /*07d4*/ 	.word	0x0002a850
        /*07d8*/ 	.short	0x010a
        /*07da*/ 	.byte	0x05
	.zero		1


	//   ....[45]....
        /*07dc*/ 	.word	0x0000c400
        /*07e0*/ 	.word	0x000000ff
        /*07e4*/ 	.word	0x0002a850
        /*07e8*/ 	.short	0x010a
        /*07ea*/ 	.byte	0x05
	.zero		1


	//   ....[46]....
        /*07ec*/ 	.word	0x0000c8a0
        /*07f0*/ 	.word	0x00000002
        /*07f4*/ 	.word	0x00000000
        /*07f8*/ 	.short	0x0101
        /*07fa*/ 	.byte	0x3f
	.zero		1


	//   ....[47]....
        /*07fc*/ 	.word	0x0000dc00
        /*0800*/ 	.word	0x00000010
        /*0804*/ 	.word	0x00000000
        /*0808*/ 	.short	0x0101
        /*080a*/ 	.byte	0x3f
	.zero		1


	//   ....[48]....
        /*080c*/ 	.word	0x0000fd50
        /*0810*/ 	.word	0x00000000
        /*0814*/ 	.word	0x0002a840
        /*0818*/ 	.short	0x010a
        /*081a*/ 	.byte	0x3f
	.zero		1


	//   ....[49]....
        /*081c*/ 	.word	0x00010c30
        /*0820*/ 	.word	0x00000011
        /*0824*/ 	.word	0x0002a800
        /*0828*/ 	.short	0x0107
        /*082a*/ 	.byte	0x3f
	.zero		1


	//   ....[50]....
        /*082c*/ 	.word	0x00010d40
        /*0830*/ 	.word	0x00000011
        /*0834*/ 	.word	0x0002a800
        /*0838*/ 	.short	0x0101
        /*083a*/ 	.byte	0x3f
	.zero		1


	//   ....[51]....
        /*083c*/ 	.word	0x00010d60
        /*0840*/ 	.word	0x00000011
        /*0844*/ 	.word	0x0002a820
        /*0848*/ 	.short	0x010a
        /*084a*/ 	.byte	0x3f
	.zero		1


	//   ....[52]....
        /*084c*/ 	.word	0x000110a0
        /*0850*/ 	.word	0x00000003
        /*0854*/ 	.word	0x0002a840
        /*0858*/ 	.short	0x010a
        /*085a*/ 	.byte	0x3f
	.zero		1


	//   ....[53]....
        /*085c*/ 	.word	0x00011520
        /*0860*/ 	.word	0x00000003
        /*0864*/ 	.word	0x00000060
        /*0868*/ 	.short	0x010a
        /*086a*/ 	.byte	0x3f
	.zero		1


	//   ....[54]....
        /*086c*/ 	.word	0x00011b90
        /*0870*/ 	.word	0x00000003
        /*0874*/ 	.word	0x0002a840
        /*0878*/ 	.short	0x010a
        /*087a*/ 	.byte	0x3f
	.zero		1


	//   ....[55]....
        /*087c*/ 	.word	0x00012010
        /*0880*/ 	.word	0x00000002
        /*0884*/ 	.word	0x00000060
        /*0888*/ 	.short	0x010a
        /*088a*/ 	.byte	0x3f
	.zero		1


	//   ....[56]....
        /*088c*/ 	.word	0x000125c0
        /*0890*/ 	.word	0x00000002
        /*0894*/ 	.word	0x0002a840
        /*0898*/ 	.short	0x010a
        /*089a*/ 	.byte	0x3f
	.zero		1


	//   ....[57]....
        /*089c*/ 	.word	0x00012a40
        /*08a0*/ 	.word	0x00000002
        /*08a4*/ 	.word	0x00000060
        /*08a8*/ 	.short	0x010a
        /*08aa*/ 	.byte	0x3f
	.zero		1


	//   ....[58]....
        /*08ac*/ 	.word	0x00012fa0
        /*08b0*/ 	.word	0x00000002
        /*08b4*/ 	.word	0x0002a860
        /*08b8*/ 	.short	0x010a
        /*08ba*/ 	.byte	0x3f
	.zero		1


	//   ....[59]....
        /*08bc*/ 	.word	0x000135a0
        /*08c0*/ 	.word	0x00000000
        /*08c4*/ 	.word	0x0002a820
        /*08c8*/ 	.short	0x010a
        /*08ca*/ 	.byte	0x3f
	.zero		1


	//   ....[60]....
        /*08cc*/ 	.word	0x00013790
        /*08d0*/ 	.word	0x00000006
        /*08d4*/ 	.word	0x00000000
        /*08d8*/ 	.short	0x010a
        /*08da*/ 	.byte	0x3f
	.zero		1


	//   ....[61]....
        /*08dc*/ 	.word	0x000137e0
        /*08e0*/ 	.word	0x00000003
        /*08e4*/ 	.word	0x00000000
        /*08e8*/ 	.short	0x010a
        /*08ea*/ 	.byte	0x3f
	.zero		1


	//   ....[62]....
        /*08ec*/ 	.word	0x00013840
        /*08f0*/ 	.word	0x00000012
        /*08f4*/ 	.word	0x00000000
        /*08f8*/ 	.short	0x010a
        /*08fa*/ 	.byte	0x3f
	.zero		1


	//   ....[63]....
        /*08fc*/ 	.word	0x00013870
        /*0900*/ 	.word	0x00000003
        /*0904*/ 	.word	0x00000000
        /*0908*/ 	.short	0x010a
        /*090a*/ 	.byte	0x3f
	.zero		1


	//   ....[64]....
        /*090c*/ 	.word	0x000138e0
        /*0910*/ 	.word	0x00000003
        /*0914*/ 	.word	0x0002a800
        /*0918*/ 	.short	0x010a
        /*091a*/ 	.byte	0x3f
	.zero		1


	//   ....[65]....
        /*091c*/ 	.word	0x00013930
        /*0920*/ 	.word	0x00000007
        /*0924*/ 	.word	0x0002a830
        /*0928*/ 	.short	0x010a
        /*092a*/ 	.byte	0x3f
	.zero		1


	//   ....[66]....
        /*092c*/ 	.word	0x00013990
        /*0930*/ 	.word	0x0000000c
        /*0934*/ 	.word	0x0002a830
        /*0938*/ 	.short	0x010a
        /*093a*/ 	.byte	0x3f
	.zero		1


	//   ....[67]....
        /*093c*/ 	.word	0x000139f0
        /*0940*/ 	.word	0x00000009
        /*0944*/ 	.word	0x0002a850
        /*0948*/ 	.short	0x010a
        /*094a*/ 	.byte	0x3f
	.zero		1


	//   ....[68]....
        /*094c*/ 	.word	0x00013a50
        /*0950*/ 	.word	0x00000008
        /*0954*/ 	.word	0x0002a830
        /*0958*/ 	.short	0x010a
        /*095a*/ 	.byte	0x3f
	.zero		1


	//   ....[69]....
        /*095c*/ 	.word	0x00013ab0
        /*0960*/ 	.word	0x00000003
        /*0964*/ 	.word	0x0002a850
        /*0968*/ 	.short	0x010a
        /*096a*/ 	.byte	0x3f
	.zero		1


	//   ....[70]....
        /*096c*/ 	.word	0x00013b10
        /*0970*/ 	.word	0x00000008
        /*0974*/ 	.word	0x0002a830
        /*0978*/ 	.short	0x010a
        /*097a*/ 	.byte	0x3f
	.zero		1


	//   ....[71]....
        /*097c*/ 	.word	0x00013b70
        /*0980*/ 	.word	0x00000003
        /*0984*/ 	.word	0x0002a850
        /*0988*/ 	.short	0x010a
        /*098a*/ 	.byte	0x3f
	.zero		1


	//   ....[72]....
        /*098c*/ 	.word	0x00013bd0
        /*0990*/ 	.word	0x00000005
        /*0994*/ 	.word	0x0002a850
        /*0998*/ 	.short	0x010a
        /*099a*/ 	.byte	0x3f
	.zero		1


	//   ....[73]....
        /*099c*/ 	.word	0x00013d20
        /*09a0*/ 	.word	0x00000000
        /*09a4*/ 	.word	0x0002a840
        /*09a8*/ 	.short	0x010a
        /*09aa*/ 	.byte	0x3f
	.zero		1


	//   ....[74]....
        /*09ac*/ 	.word	0x00014980
        /*09b0*/ 	.word	0x00000011
        /*09b4*/ 	.word	0x0002a820
        /*09b8*/ 	.short	0x010a
        /*09ba*/ 	.byte	0x3f
	.zero		1


	//   ....[75]....
        /*09bc*/ 	.word	0x000149d0
        /*09c0*/ 	.word	0x00000003
        /*09c4*/ 	.word	0x0002a840
        /*09c8*/ 	.short	0x010a
        /*09ca*/ 	.byte	0x3f
	.zero		1


	//   ....[76]....
        /*09cc*/ 	.word	0x00014a20
        /*09d0*/ 	.word	0x00000003
        /*09d4*/ 	.word	0x00000060
        /*09d8*/ 	.short	0x010a
        /*09da*/ 	.byte	0x3f
	.zero		1


	//   ....[77]....
        /*09dc*/ 	.word	0x00014a70
        /*09e0*/ 	.word	0x00000003
        /*09e4*/ 	.word	0x0002a840
        /*09e8*/ 	.short	0x010a
        /*09ea*/ 	.byte	0x3f
	.zero		1


	//   ....[78]....
        /*09ec*/ 	.word	0x00014ac0
        /*09f0*/ 	.word	0x00000002
        /*09f4*/ 	.word	0x00000060
        /*09f8*/ 	.short	0x010a
        /*09fa*/ 	.byte	0x3f
	.zero		1


	//   ....[79]....
        /*09fc*/ 	.word	0x00014b10
        /*0a00*/ 	.word	0x00000002
        /*0a04*/ 	.word	0x0002a840
        /*0a08*/ 	.short	0x010a
        /*0a0a*/ 	.byte	0x3f
	.zero		1


	//   ....[80]....
        /*0a0c*/ 	.word	0x00014b60
        /*0a10*/ 	.word	0x00000002
        /*0a14*/ 	.word	0x00000060
        /*0a18*/ 	.short	0x010a
        /*0a1a*/ 	.byte	0x3f
	.zero		1


	//   ....[81]....
        /*0a1c*/ 	.word	0x00014bb0
        /*0a20*/ 	.word	0x00000002
        /*0a24*/ 	.word	0x0002a860
        /*0a28*/ 	.short	0x010a
        /*0a2a*/ 	.byte	0x3f
	.zero		1


	//   ....[82]....
        /*0a2c*/ 	.word	0x00014ca0
        /*0a30*/ 	.word	0x00000000
        /*0a34*/ 	.word	0x0002a820
        /*0a38*/ 	.short	0x010a
        /*0a3a*/ 	.byte	0x3f
	.zero		1


	//   ....[83]....
        /*0a3c*/ 	.word	0x00014e40
        /*0a40*/ 	.word	0x00000006
        /*0a44*/ 	.word	0x00000000
        /*0a48*/ 	.short	0x010a
        /*0a4a*/ 	.byte	0x3f
	.zero		1


	//   ....[84]....
        /*0a4c*/ 	.word	0x00014e90
        /*0a50*/ 	.word	0x00000003
        /*0a54*/ 	.word	0x00000000
        /*0a58*/ 	.short	0x010a
        /*0a5a*/ 	.byte	0x3f
	.zero		1


	//   ....[85]....
        /*0a5c*/ 	.word	0x00014ee0
        /*0a60*/ 	.word	0x00000012
        /*0a64*/ 	.word	0x00000000
        /*0a68*/ 	.short	0x010a
        /*0a6a*/ 	.byte	0x3f
	.zero		1


	//----- nvinfo : EIATTR_NUM_MBARRIERS
	.align		4
.L_451:
        /*0a6c*/ 	.byte	0x03, 0x38
        /*0a6e*/ 	.short	0x0016


	//----- nvinfo : EIATTR_EXIT_INSTR_OFFSETS
	.align		4
        /*0a70*/ 	.byte	0x04, 0x1c
        /*0a72*/ 	.short	(.L_453 - .L_452)


	//   ....[0]....
.L_452:
        /*0a74*/ 	.word	0x00000a10


	//   ....[1]....
        /*0a78*/ 	.word	0x0000e980


	//   ....[2]....
        /*0a7c*/ 	.word	0x000138c0


	//----- nvinfo : EIATTR_MAX_THREADS
	.align		4
.L_453:
        /*0a80*/ 	.byte	0x04, 0x05
        /*0a82*/ 	.short	(.L_455 - .L_454)
.L_454:
        /*0a84*/ 	.word	0x00000180
        /*0a88*/ 	.word	0x00000001
        /*0a8c*/ 	.word	0x00000001


	//----- nvinfo : EIATTR_CRS_STACK_SIZE
	.align		4
.L_455:
        /*0a90*/ 	.byte	0x04, 0x1e
        /*0a92*/ 	.short	(.L_457 - .L_456)
.L_456:
        /*0a94*/ 	.word	0x00000000


	//----- nvinfo : EIATTR_CBANK_PARAM_SIZE
	.align		4
.L_457:
        /*0a98*/ 	.byte	0x03, 0x19
        /*0a9a*/ 	.short	0x0af0


	//----- nvinfo : EIATTR_PARAM_CBANK
	.align		4
        /*0a9c*/ 	.byte	0x04, 0x0a
        /*0a9e*/ 	.short	(.L_459 - .L_458)
	.align		4
.L_458:
        /*0aa0*/ 	.word	index@(.nv.constant0._ZN7cutlass13device_kernelIN5flash11enable_sm90INS1_16FlashAttnFwdSm90INS1_25CollectiveMainloopFwdSm90ILi2EN4cute5tupleIJNS5_1CILi1EEES8_S8_EEENS6_IJNS7_ILi128EEENS7_ILi96EEENS7_ILi192EEEEEELi128ENS_10bfloat16_tEfNS_4arch4Sm90ELb0ELb1ELb0ELb0ELb0ELb0ELb0ELb1ELb1ELb1ELb0ELb0EEENS1_21CollectiveEpilogueFwdINS6_IJSA_SA_SB_EEES9_SE_SG_Li256ELb0ELb1ELb0ELb0EEENS1_30DynamicPersistentTileSchedulerILi256ELi128ELb0ELb1ELb1EEEEEEEEEvNT_6ParamsE)
        /*0aa4*/ 	.short	0x0210
        /*0aa6*/ 	.short	0x0af0


	//----- nvinfo : EIATTR_SW_WAR
	.align		4
.L_459:
        /*0aa8*/ 	.byte	0x04, 0x36
        /*0aaa*/ 	.short	(.L_461 - .L_460)
.L_460:
        /*0aac*/ 	.word	0x00000008
.L_461:


//--------------------- .nv.info._ZN7cutlass13device_kernelIN5flash11enable_sm90INS1_16FlashAttnFwdSm90INS1_25CollectiveMainloopFwdSm90ILi2EN4cute5tupleIJNS5_1CILi1EEES8_S8_EEENS6_IJNS7_ILi128EEENS7_ILi96EEENS7_ILi192EEEEEELi128ENS_10bfloat16_tEfNS_4arch4Sm90ELb0ELb1ELb0ELb1ELb0ELb0ELb0ELb1ELb1ELb1ELb0ELb0EEENS1_21CollectiveEpilogueFwdINS6_IJSA_SA_SB_EEES9_SE_SG_Li256ELb1ELb1ELb0ELb0EEENS1_36VarlenDynamicPersistentTileSchedulerILi128ELi96ELi256ELi128ELb0ELb1ELb1ELb1ELb0ELb1EEEEEEEEEvNT_6ParamsE --------------------------
	.section	.nv.info._ZN7cutlass13device_kernelIN5flash11enable_sm90INS1_16FlashAttnFwdSm90INS1_25CollectiveMainloopFwdSm90ILi2EN4cute5tupleIJNS5_1CILi1EEES8_S8_EEENS6_IJNS7_ILi128EEENS7_ILi96EEENS7_ILi192EEEEEELi128ENS_10bfloat16_tEfNS_4arch4Sm90ELb0ELb1ELb0ELb1ELb0ELb0ELb0ELb1ELb1ELb1ELb0ELb0EEENS1_21CollectiveEpilogueFwdINS6_IJSA_SA_SB_EEES9_SE_SG_Li256ELb1ELb1ELb0ELb0EEENS1_36VarlenDynamicPersistentTileSchedulerILi128ELi96ELi256ELi128ELb0ELb1ELb1ELb1ELb0ELb1EEEEEEEEEvNT_6ParamsE,"",@"SHT_CUDA_INFO"
	.sectionflags	@""
	.align	4


	//----- nvinfo : EIATTR_CUDA_API_VERSION
	.align		4
        /*0000*/ 	.byte	0x04, 0x37
        /*0002*/ 	.short	(.L_463 - .L_462)
.L_462:
        /*0004*/ 	.word	0x00000082


	//----- nvinfo : EIATTR_KPARAM_INFO
	.align		4
.L_463:
        /*0008*/ 	.byte	0x04, 0x17
        /*000a*/ 	.short	(.L_465 - .L_464)
.L_464:
        /*000c*/ 	.word	0x00000000
        /*0010*/ 	.short	0x0000
        /*0012*/ 	.short	0x0070
        /*0014*/ 	.byte	0x00, 0xf0, 0x01, 0x2a


	//----- nvinfo : EIATTR_SPARSE_MMA_MASK
	.align		4
.L_465:
        /*0018*/ 	.byte	0x03, 0x50
        /*001a*/ 	.short	0x0000


	//----- nvinfo : EIATTR_MAXREG_COUNT
	.align		4
        /*001c*/ 	.byte	0x03, 0x1b
        /*001e*/ 	.short	0x00a8


	//----- nvinfo : EIATTR_NUM_BARRIERS
	.align		4
        /*0020*/ 	.byte	0x02, 0x4c
        /*0022*/ 	.byte	0x09
	.zero		1


	//----- nvinfo : EIATTR_EXTERNS
	.align		4
        /*0024*/ 	.byte	0x04, 0x0f
        /*0026*/ 	.short	(.L_467 - .L_466)


	//   ....[0]....
	.align		4
.L_466:
        /*0028*/ 	.word	index@(__assertfail)


	//----- nvinfo : EIATTR_ANNOTATIONS
	.align		4
.L_467:
        /*002c*/ 	.byte	0x04, 0x55
        /*002e*/ 	.short	(.L_469 - .L_468)


	//   ....[0]....
.L_468:
        /* <DEDUP_REMOVED lines=63> */


	//----- nvinfo : EIATTR_MERCURY_ISA_VERSION
	.align		4
.L_469:
        /*0410*/ 	.byte	0x03, 0x5f
        /*0412*/ 	.short	0x0101


	//----- nvinfo : EIATTR_UNUSED_LOAD_BYTE_OFFSET
	.align		4
        /*0414*/ 	.byte	0x04, 0x44
        /*0416*/ 	.short	(.L_471 - .L_470)


	//   ....[0]....
.L_470:
        /*0418*/ 	.word	0x00000a20
        /*041c*/ 	.word	0x0000fff0


	//   ....[1]....
        /*0420*/ 	.word	0x0000cd00
        /*0424*/ 	.word	0x0000fff0


	//----- nvinfo : EIATTR_INT_WARP_WIDE_INSTR_OFFSETS
	.align		4
.L_471:
        /*0428*/ 	.byte	0x04, 0x31
        /*042a*/ 	.short	(.L_473 - .L_472)


	//   ....[0]....
.L_472:
        /*042c*/ 	.word	0x00000130


	//   ....[1]....
        /*0430*/ 	.word	0x00000170


	//   ....[2]....
        /*0434*/ 	.word	0x000001e0


	//   ....[3]....
        /*0438*/ 	.word	0x000102a0


	//   ....[4]....
        /*043c*/ 	.word	0x00010330


	//   ....[5]....
        /*0440*/ 	.word	0x00013ef0


	//   ....[6]....
        /*0444*/ 	.word	0x00013f50


	//----- nvinfo : EIATTR_COOP_GROUP_MASK_REGIDS
	.align		4
.L_473:
        /*0448*/ 	.byte	0x04, 0x29
        /*044a*/ 	.short	(.L_475 - .L_474)


	//   ....[0]....
.L_474:
        /*044c*/ 	.word	0xffffffff


	//   ....[1]....
        /*0450*/ 	.word	0xffffffff


	//   ....[2]....
        /*0454*/ 	.word	0xffffffff


	//   ....[3]....
        /*0458*/ 	.word	0xffffffff


	//   ....[4]....
        /*045c*/ 	.word	0xffffffff


	//   ....[5]....
        /*0460*/ 	.word	0xffffffff


	//   ....[6]....
        /*0464*/ 	.word	0xffffffff


	//   ....[7]....
        /*0468*/ 	.word	0xffffffff


	//   ....[8]....
        /*046c*/ 	.word	0xffffffff


	//   ....[9]....
        /*0470*/ 	.word	0xffffffff


	//   ....[10]....
        /*0474*/ 	.word	0xffffffff


	//   ....[11]....
        /*0478*/ 	.word	0xffffffff


	//   ....[12]....
        /*047c*/ 	.word	0xffffffff


	//   ....[13]....
        /*0480*/ 	.word	0xffffffff


	//   ....[14]....
        /*0484*/ 	.word	0xffffffff


	//   ....[15]....
        /*0488*/ 	.word	0xffffffff


	//   ....[16]....
        /*048c*/ 	.word	0xffffffff


	//   ....[17]....
        /*0490*/ 	.word	0xffffffff


	//   ....[18]....
        /*0494*/ 	.word	0xffffffff


	//   ....[19]....
        /*0498*/ 	.word	0xffffffff


	//   ....[20]....
        /*049c*/ 	.word	0xffffffff


	//   ....[21]....
        /*04a0*/ 	.word	0xffffffff


	//   ....[22]....
        /*04a4*/ 	.word	0xffffffff


	//   ....[23]....
        /*04a8*/ 	.word	0xffffffff


	//   ....[24]....
        /*04ac*/ 	.word	0xffffffff


	//   ....[25]....
        /*04b0*/ 	.word	0xffffffff


	//   ....[26]....
        /*04b4*/ 	.word	0xffffffff


	//   ....[27]....
        /*04b8*/ 	.word	0xffffffff


	//   ....[28]....
        /*04bc*/ 	.word	0xffffffff


	//   ....[29]....
        /*04c0*/ 	.word	0xffffffff


	//   ....[30]....
        /*04c4*/ 	.word	0xffffffff


	//   ....[31]....
        /*04c8*/ 	.word	0xffffffff


	//   ....[32]....
        /*04cc*/ 	.word	0xffffffff


	//   ....[33]....
        /*04d0*/ 	.word	0xffffffff


	//   ....[34]....
        /*04d4*/ 	.word	0xffffffff


	//   ....[35]....
        /*04d8*/ 	.word	0xffffffff


	//   ....[36]....
        /*04dc*/ 	.word	0xffffffff


	//   ....[37]....
        /*04e0*/ 	.word	0xffffffff


	//   ....[38]....
        /*04e4*/ 	.word	0xffffffff


	//   ....[39]....
        /*04e8*/ 	.word	0xffffffff


	//   ....[40]....
        /*04ec*/ 	.word	0xffffffff


	//   ....[41]....
        /*04f0*/ 	.word	0xffffffff


	//   ....[42]....
        /*04f4*/ 	.word	0xffffffff


	//   ....[43]....
        /*04f8*/ 	.word	0xffffffff


	//   ....[44]....
        /*04fc*/ 	.word	0xffffffff


	//   ....[45]....
        /*0500*/ 	.word	0xffffffff


	//   ....[46]....
        /*0504*/ 	.word	0xffffffff


	//   ....[47]....
        /*0508*/ 	.word	0xffffffff


	//   ....[48]....
        /*050c*/ 	.word	0xffffffff


	//   ....[49]....
        /*0510*/ 	.word	0xffffffff


	//   ....[50]....
        /*0514*/ 	.word	0xffffffff


	//   ....[51]....
        /*0518*/ 	.word	0xffffffff


	//   ....[52]....
        /*051c*/ 	.word	0xffffffff


	//   ....[53]....
        /*0520*/ 	.word	0xffffffff


	//   ....[54]....
        /*0524*/ 	.word	0xffffffff


	//   ....[55]....
        /*0528*/ 	.word	0xffffffff


	//   ....[56]....
        /*052c*/ 	.word	0xffffffff


	//   ....[57]....
        /*0530*/ 	.word	0xffffffff


	//   ....[58]....
        /*0534*/ 	.word	0xffffffff


	//   ....[59]....
        /*0538*/ 	.word	0xffffffff


	//   ....[60]....
        /*053c*/ 	.word	0xffffffff


	//   ....[61]....
        /*0540*/ 	.word	0xffffffff


	//   ....[62]....
        /*0544*/ 	.word	0xffffffff


	//   ....[63]....
        /*0548*/ 	.word	0xffffffff


	//   ....[64]....
        /*054c*/ 	.word	0xffffffff


	//   ....[65]....
        /*0550*/ 	.word	0xffffffff


	//   ....[66]....
        /*0554*/ 	.word	0xffffffff


	//   ....[67]....
        /*0558*/ 	.word	0xffffffff


	//   ....[68]....
        /*055c*/ 	.word	0xffffffff


	//   ....[69]....
        /*0560*/ 	.word	0xffffffff


	//   ....[70]....
        /*0564*/ 	.word	0xffffffff


	//   ....[71]....
        /*0568*/ 	.word	0xffffffff


	//   ....[72]....
        /*056c*/ 	.word	0xffffffff


	//   ....[73]....
        /*0570*/ 	.word	0xffffffff


	//   ....[74]....
        /*0574*/ 	.word	0xffffffff


	//   ....[75]....
        /*0578*/ 	.word	0xffffffff


	//   ....[76]....
        /*057c*/ 	.word	0xffffffff


	//   ....[77]....
        /*0580*/ 	.word	0xffffffff


	//   ....[78]....
        /*0584*/ 	.word	0xffffffff


	//   ....[79]....
        /*0588*/ 	.word	0xffffffff


	//   ....[80]....
        /*058c*/ 	.word	0xffffffff


	//   ....[81]....
        /*0590*/ 	.word	0xffffffff


	//   ....[82]....
        /*0594*/ 	.word	0xffffffff


	//   ....[83]....
        /*0598*/ 	.word	0xffffffff


	//   ....[84]....
        /*059c*/ 	.word	0xffffffff


	//   ....[85]....
        /*05a0*/ 	.word	0xffffffff


	//   ....[86]....
        /*05a4*/ 	.word	0xffffffff


	//   ....[87]....
        /*05a8*/ 	.word	0xffffffff


	//   ....[88]....
        /*05ac*/ 	.word	0xffffffff


	//   ....[89]....
        /*05b0*/ 	.word	0xffffffff


	//   ....[90]....
        /*05b4*/ 	.word	0xffffffff


	//   ....[91]....
        /*05b8*/ 	.word	0xffffffff


	//   ....[92]....
        /*05bc*/ 	.word	0xffffffff


	//   ....[93]....
        /*05c0*/ 	.word	0xffffffff


	//   ....[94]....
        /*05c4*/ 	.word	0xffffffff


	//   ....[95]....
        /*05c8*/ 	.word	0xffffffff


	//   ....[96]....
        /*05cc*/ 	.word	0xffffffff


	//   ....[97]....
        /*05d0*/ 	.word	0xffffffff


	//   ....[98]....
        /*05d4*/ 	.word	0xffffffff


	//   ....[99]....
        /*05d8*/ 	.word	0xffffffff


	//   ....[100]....
        /*05dc*/ 	.word	0xffffffff


	//   ....[101]....
        /*05e0*/ 	.word	0xffffffff


	//   ....[102]....
        /*05e4*/ 	.word	0xffffffff


	//   ....[103]....
        /*05e8*/ 	.word	0xffffffff


	//   ....[104]....
        /*05ec*/ 	.word	0xffffffff


	//   ....[105]....
        /*05f0*/ 	.word	0x0500000f


	//   ....[106]....
        /*05f4*/ 	.word	0x0500000f


	//   ....[107]....
        /*05f8*/ 	.word	0x0500000f


	//   ....[108]....
        /*05fc*/ 	.word	0x0500000f


	//   ....[109]....
        /*0600*/ 	.word	0x0500000f


	//   ....[110]....
        /*0604*/ 	.word	0x0500000f


	//   ....[111]....
        /*0608*/ 	.word	0x0500000f


	//   ....[112]....
        /*060c*/ 	.word	0x0500000f


	//   ....[113]....
        /*0610*/ 	.word	0x0500000f


	//   ....[114]....
        /*0614*/ 	.word	0x0500000f


	//   ....[115]....
        /*0618*/ 	.word	0x0500000f


	//   ....[116]....
        /*061c*/ 	.word	0x0500000f


	//   ....[117]....
        /*0620*/ 	.word	0x0500000f


	//   ....[118]....
        /*0624*/ 	.word	0x0500000f


	//   ....[119]....
        /*0628*/ 	.word	0x0500000f


	//   ....[120]....
        /*062c*/ 	.word	0x0500000f


	//   ....[121]....
        /*0630*/ 	.word	0x0500000f


	//   ....[122]....
        /*0634*/ 	.word	0x0500000f


	//   ....[123]....
        /*0638*/ 	.word	0x0500000f


	//   ....[124]....
        /*063c*/ 	.word	0x0500000f


	//   ....[125]....
        /*0640*/ 	.word	0x0500000f


	//   ....[126]....
        /*0644*/ 	.word	0x0500000f


	//   ....[127]....
        /*0648*/ 	.word	0x0500000f


	//   ....[128]....
        /*064c*/ 	.word	0x0500000f


	//   ....[129]....
        /*0650*/ 	.word	0x0500000f


	//   ....[130]....
        /*0654*/ 	.word	0x0500000f


	//   ....[131]....
        /*0658*/ 	.word	0x0500000f


	//   ....[132]....
        /*065c*/ 	.word	0x0500000f


	//   ....[133]....
        /*0660*/ 	.word	0x0500000f


	//   ....[134]....
        /*0664*/ 	.word	0x0500000f


	//   ....[135]....
        /*0668*/ 	.word	0x0500000f


	//   ....[136]....
        /*066c*/ 	.word	0x0500000f


	//   ....[137]....
        /*0670*/ 	.word	0x0500000f


	//   ....[138]....
        /*0674*/ 	.word	0x0500000f


	//   ....[139]....
        /*0678*/ 	.word	0x0500000f


	//----- nvinfo : EIATTR_COOP_GROUP_INSTR_OFFSETS
	.align		4
.L_475:
        /*067c*/ 	.byte	0x04, 0x28
        /*067e*/ 	.short	(.L_477 - .L_476)


	//   ....[0]....
.L_476:
        /*0680*/ 	.word	0x00000060


	//   ....[1]....
        /*0684*/ 	.word	0x00000140


	//   ....[2]....
        /*0688*/ 	.word	0x00000190


	//   ....[3]....
        /*068c*/ 	.word	0x000003c0


	//   ....[4]....
        /*0690*/ 	.word	0x00000520


	//   ....[5]....
        /*0694*/ 	.word	0x00000640


	//   ....[6]....
        /*0698*/ 	.word	0x000007a0


	//   ....[7]....
        /*069c*/ 	.word	0x00001810


	//   ....[8]....
        /*06a0*/ 	.word	0x00002000


	//   ....[9]....
        /*06a4*/ 	.word	0x00002ba0


	//   ....[10]....
        /*06a8*/ 	.word	0x000032b0


	//   ....[11]....
        /*06ac*/ 	.word	0x00003370


	//   ....[12]....
        /*06b0*/ 	.word	0x00003790


	//   ....[13]....
        /*06b4*/ 	.word	0x00003870


	//   ....[14]....
        /*06b8*/ 	.word	0x000052b0


	//   ....[15]....
        /*06bc*/ 	.word	0x00005490


	//   ....[16]....
        /*06c0*/ 	.word	0x000061e0


	//   ....[17]....
        /*06c4*/ 	.word	0x000062f0


	//   ....[18]....
        /*06c8*/ 	.word	0x000068d0


	//   ....[19]....
        /*06cc*/ 	.word	0x00006940


	//   ....[20]....
        /*06d0*/ 	.word	0x000081b0


	//   ....[21]....
        /*06d4*/ 	.word	0x000081d0


	//   ....[22]....
        /*06d8*/ 	.word	0x000087f0


	//   ....[23]....
        /*06dc*/ 	.word	0x00008860


	//   ....[24]....
        /*06e0*/ 	.word	0x00009d40


	//   ....[25]....
        /*06e4*/ 	.word	0x0000a140


	//   ....[26]....
        /*06e8*/ 	.word	0x0000b0e0


	//   ....[27]....
        /*06ec*/ 	.word	0x0000b190


	//   ....[28]....
        /*06f0*/ 	.word	0x0000b510


	//   ....[29]....
        /*06f4*/ 	.word	0x0000b5c0


	//   ....[30]....
        /*06f8*/ 	.word	0x0000c450


	//   ....[31]....
        /*06fc*/ 	.word	0x0000c480


	//   ....[32]....
        /*0700*/ 	.word	0x0000c580


	//   ....[33]....
        /*0704*/ 	.word	0x0000c590


	//   ....[34]....
        /*0708*/ 	.word	0x0000d770


	//   ....[35]....
        /*070c*/ 	.word	0x0000d7b0


	//   ....[36]....
        /*0710*/ 	.word	0x0000d7f0


	//   ....[37]....
        /*0714*/ 	.word	0x0000d820


	//   ....[38]....
        /*0718*/ 	.word	0x0000dd80


	//   ....[39]....
        /*071c*/ 	.word	0x0000ddc0


	//   ....[40]....
        /*0720*/ 	.word	0x0000de80


	//   ....[41]....
        /*0724*/ 	.word	0x0000dea0


	//   ....[42]....
        /*0728*/ 	.word	0x0000df60


	//   ....[43]....
        /*072c*/ 	.word	0x0000df80


	//   ....[44]....
        /*0730*/ 	.word	0x0000e050


	//   ....[45]....
        /*0734*/ 	.word	0x0000e070


	//   ....[46]....
        /*0738*/ 	.word	0x0000e880


	//   ....[47]....
        /*073c*/ 	.word	0x0000e8a0


	//   ....[48]....
        /*0740*/ 	.word	0x0000e960


	//   ....[49]....
        /*0744*/ 	.word	0x0000e980


	//   ....[50]....
        /*0748*/ 	.word	0x0000ea40


	//   ....[51]....
        /*074c*/ 	.word	0x0000ea60


	//   ....[52]....
        /*0750*/ 	.word	0x0000eb30


	//   ....[53]....
        /*0754*/ 	.word	0x0000eb50


	//   ....[54]....
        /*0758*/ 	.word	0x0000eca0


	//   ....[55]....
        /*075c*/ 	.word	0x0000ee80


	//   ....[56]....
        /*0760*/ 	.word	0x0000eeb0


	//   ....[57]....
        /*0764*/ 	.word	0x0000eee0


	//   ....[58]....
        /*0768*/ 	.word	0x0000ef10


	//   ....[59]....
        /*076c*/ 	.word	0x0000ef40


	//   ....[60]....
        /*0770*/ 	.word	0x0000ef70


	//   ....[61]....
        /*0774*/ 	.word	0x0000f0e0


	//   ....[62]....
        /*0778*/ 	.word	0x0000f110


	//   ....[63]....
        /*077c*/ 	.word	0x0000f140


	//   ....[64]....
        /*0780*/ 	.word	0x0000f170


	//   ....[65]....
        /*0784*/ 	.word	0x0000f1a0


	//   ....[66]....
        /*0788*/ 	.word	0x0000f1d0


	//   ....[67]....
        /*078c*/ 	.word	0x0000f270


	//   ....[68]....
        /*0790*/ 	.word	0x0000f2d0


	//   ....[69]....
        /*0794*/ 	.word	0x0000f360


	//   ....[70]....
        /*0798*/ 	.word	0x00010860


	//   ....[71]....
        /*079c*/ 	.word	0x000114a0


	//   ....[72]....
        /*07a0*/ 	.word	0x000114e0


	//   ....[73]....
        /*07a4*/ 	.word	0x00011500


	//   ....[74]....
        /*07a8*/ 	.word	0x00011540


	//   ....[75]....
        /*07ac*/ 	.word	0x00011670


	//   ....[76]....
        /*07b0*/ 	.word	0x00011680


	//   ....[77]....
        /*07b4*/ 	.word	0x00011720


	//   ....[78]....
        /*07b8*/ 	.word	0x00011730


	//   ....[79]....
        /*07bc*/ 	.word	0x000117d0


	//   ....[80]....
        /*07c0*/ 	.word	0x000117e0


	//   ....[81]....
        /*07c4*/ 	.word	0x00011880


	//   ....[82]....
        /*07c8*/ 	.word	0x00011890


	//   ....[83]....
        /*07cc*/ 	.word	0x00011910


	//   ....[84]....
        /*07d0*/ 	.word	0x00011940


	//   ....[85]....
        /*07d4*/ 	.word	0x00011960


	//   ....[86]....
        /*07d8*/ 	.word	0x00011970


	//   ....[87]....
        /*07dc*/ 	.word	0x000145f0


	//   ....[88]....
        /*07e0*/ 	.word	0x00014650


	//   ....[89]....
        /*07e4*/ 	.word	0x00014680


	//   ....[90]....
        /*07e8*/ 	.word	0x00014690


	//   ....[91]....
        /*07ec*/ 	.word	0x000146c0


	//   ....[92]....
        /*07f0*/ 	.word	0x000146f0


	//   ....[93]....
        /*07f4*/ 	.word	0x00014720


	//   ....[94]....
        /*07f8*/ 	.word	0x00014750


	//   ....[95]....
        /*07fc*/ 	.word	0x000148d0


	//   ....[96]....
        /*0800*/ 	.word	0x00014900


	//   ....[97]....
        /*0804*/ 	.word	0x00014930


	//   ....[98]....
        /*0808*/ 	.word	0x00014960


	//   ....[99]....
        /*080c*/ 	.word	0x00014990


	//   ....[100]....
        /*0810*/ 	.word	0x000149c0


	//   ....[101]....
        /*0814*/ 	.word	0x00014a80


	//   ....[102]....
        /*0818*/ 	.word	0x00014aa0


	//   ....[103]....
        /*081c*/ 	.word	0x00014b10


	//   ....[104]....
        /*0820*/ 	.word	0x000151e0


	//   ....[105]....
        /*0824*/ 	.word	0x00015890


	//   ....[106]....
        /*0828*/ 	.word	0x00015a60


	//   ....[107]....
        /*082c*/ 	.word	0x00015ab0


	//   ....[108]....
        /*0830*/ 	.word	0x00015b10


	//   ....[109]....
        /*0834*/ 	.word	0x00015bb0


	//   ....[110]....
        /*0838*/ 	.word	0x00015c80


	//   ....[111]....
        /*083c*/ 	.word	0x00015d80


	//   ....[112]....
        /*0840*/ 	.word	0x00015e50


	//   ....[113]....
        /*0844*/ 	.word	0x00015f60


	//   ....[114]....
        /*0848*/ 	.word	0x00015fc0


	//   ....[115]....
        /*084c*/ 	.word	0x000160d0


	//   ....[116]....
        /*0850*/ 	.word	0x00016130


	//   ....[117]....
        /*0854*/ 	.word	0x00016240


	//   ....[118]....
        /*0858*/ 	.word	0x000162a0


	//   ....[119]....
        /*085c*/ 	.word	0x00016390


	//   ....[120]....
        /*0860*/ 	.word	0x00016410


	//   ....[121]....
        /*0864*/ 	.word	0x000164f0


	//   ....[122]....
        /*0868*/ 	.word	0x00016860


	//   ....[123]....
        /*086c*/ 	.word	0x00016900


	//   ....[124]....
        /*0870*/ 	.word	0x00016a20


	//   ....[125]....
        /*0874*/ 	.word	0x00016a90


	//   ....[126]....
        /*0878*/ 	.word	0x00016b10


	//   ....[127]....
        /*087c*/ 	.word	0x00016b90


	//   ....[128]....
        /*0880*/ 	.word	0x00016c10


	//   ....[129]....
        /*0884*/ 	.word	0x00016ca0


	//   ....[130]....
        /*0888*/ 	.word	0x00016d40


	//   ....[131]....
        /*088c*/ 	.word	0x00016de0


	//   ....[132]....
        /*0890*/ 	.word	0x00016e50


	//   ....[133]....
        /*0894*/ 	.word	0x00016ec0


	//   ....[134]....
        /*0898*/ 	.word	0x00016f30


	//   ....[135]....
        /*089c*/ 	.word	0x00016fb0


	//   ....[136]....
        /*08a0*/ 	.word	0x00017030


	//   ....[137]....
        /*08a4*/ 	.word	0x000170d0


	//   ....[138]....
        /*08a8*/ 	.word	0x00017160


	//   ....[139]....
        /*08ac*/ 	.word	0x00017290


	//----- nvinfo : EIATTR_REG_RECONFIG
	.align		4
.L_477:
        /*08b0*/ 	.byte	0x01, 0x54
	.zero		2


	//----- nvinfo : EIATTR_SYSCALL_OFFSETS
	.align		4
        /*08b4*/ 	.byte	0x04, 0x46
        /*08b6*/ 	.short	(.L_479 - .L_478)


	//   ....[0]....
.L_478:
        /*08b8*/ 	.word	0x000019f0


	//   ....[1]....
        /*08bc*/ 	.word	0x000104a0


	//   ....[2]....
        /*08c0*/ 	.word	0x000105f0


	//   ....[3]....
        /*08c4*/ 	.word	0x000106e0


	//   ....[4]....
        /*08c8*/ 	.word	0x00011000


	//----- nvinfo : EIATTR_MBARRIER_INSTR_OFFSETS
	.align		4
.L_479:
        /*08cc*/ 	.byte	0x04, 0x39
        /*08ce*/ 	.short	(.L_481 - .L_480)


	//   ....[0]....
.L_480:
        /*08d0*/ 	.word	0x00000270
        /*08d4*/ 	.word	0x000000ff
        /*08d8*/ 	.word	0x0002a800
        /*08dc*/ 	.short	0x0100
        /*08de*/ 	.byte	0x08
	.zero		1


	//   ....[1]....
        /*08e0*/ 	.word	0x00000280
        /*08e4*/ 	.word	0x000000ff
        /*08e8*/ 	.word	0x0002a820
        /*08ec*/ 	.short	0x0100
        /*08ee*/ 	.byte	0x08
	.zero		1


	//   ....[2]....
        /*08f0*/ 	.word	0x00000370
        /*08f4*/ 	.word	0x000000ff
        /*08f8*/ 	.word	0x0002a830
        /*08fc*/ 	.short	0x0100
        /*08fe*/ 	.byte	0x08
	.zero		1


	//   ....[3]....
        /*0900*/ 	.word	0x00000380
        /*0904*/ 	.word	0x000000ff
        /*0908*/ 	.word	0x0002a840
        /*090c*/ 	.short	0x0100
        /*090e*/ 	.byte	0x08
	.zero		1


	//   ....[4]....
        /*0910*/ 	.word	0x00000390
        /*0914*/ 	.word	0x000000ff
        /*0918*/ 	.word	0x0002a838
        /*091c*/ 	.short	0x0100
        /*091e*/ 	.byte	0x08
	.zero		1


	//   ....[5]....
        /*0920*/ 	.word	0x000003a0
        /*0924*/ 	.word	0x000000ff
        /*0928*/ 	.word	0x0002a848
        /*092c*/ 	.short	0x0100
        /*092e*/ 	.byte	0x08
	.zero		1


	//   ....[6]....
        /*0930*/ 	.word	0x000004d0
        /*0934*/ 	.word	0x000000ff
        /*0938*/ 	.word	0x0002a850
        /*093c*/ 	.short	0x0100
        /*093e*/ 	.byte	0x08
	.zero		1


	//   ....[7]....
        /*0940*/ 	.word	0x000004e0
        /*0944*/ 	.word	0x000000ff
        /*0948*/ 	.word	0x0002a860
        /*094c*/ 	.short	0x0100
        /*094e*/ 	.byte	0x08
	.zero		1


	//   ....[8]....
        /*0950*/ 	.word	0x000004f0
        /*0954*/ 	.word	0x000000ff
        /*0958*/ 	.word	0x0002a858
        /*095c*/ 	.short	0x0100
        /*095e*/ 	.byte	0x08
	.zero		1


	//   ....[9]....
        /*0960*/ 	.word	0x00000500
        /*0964*/ 	.word	0x000000ff
        /*0968*/ 	.word	0x0002a868
        /*096c*/ 	.short	0x0100
        /*096e*/ 	.byte	0x08
	.zero		1


	//   ....[10]....
        /*0970*/ 	.word	0x000005f0
        /*0974*/ 	.word	0x000000ff
        /*0978*/ 	.word	0x0002a870
        /*097c*/ 	.short	0x0100
        /*097e*/ 	.byte	0x06
	.zero		1


	//   ....[11]....
        /*0980*/ 	.word	0x00000600
        /*0984*/ 	.word	0x000000ff
        /*0988*/ 	.word	0x0002a880
        /*098c*/ 	.short	0x0100
        /*098e*/ 	.byte	0x06
	.zero		1


	//   ....[12]....
        /*0990*/ 	.word	0x00000610
        /*0994*/ 	.word	0x000000ff
        /*0998*/ 	.word	0x0002a878
        /*099c*/ 	.short	0x0100
        /*099e*/ 	.byte	0x06
	.zero		1


	//   ....[13]....
        /*09a0*/ 	.word	0x00000620
        /*09a4*/ 	.word	0x000000ff
        /*09a8*/ 	.word	0x0002a888
        /*09ac*/ 	.short	0x0100
        /*09ae*/ 	.byte	0x06
	.zero		1


	//   ....[14]....
        /*09b0*/ 	.word	0x00000750
        /*09b4*/ 	.word	0x000000ff
        /*09b8*/ 	.word	0x0002a890
        /*09bc*/ 	.short	0x0100
        /*09be*/ 	.byte	0x08
	.zero		1


	//   ....[15]....
        /*09c0*/ 	.word	0x00000760
        /*09c4*/ 	.word	0x000000ff
        /*09c8*/ 	.word	0x0002a8a0
        /*09cc*/ 	.short	0x0100
        /*09ce*/ 	.byte	0x08
	.zero		1


	//   ....[16]....
        /*09d0*/ 	.word	0x00000770
        /*09d4*/ 	.word	0x000000ff
        /*09d8*/ 	.word	0x0002a898
        /*09dc*/ 	.short	0x0100
        /*09de*/ 	.byte	0x08
	.zero		1


	//   ....[17]....
        /*09e0*/ 	.word	0x00000780
        /*09e4*/ 	.word	0x000000ff
        /*09e8*/ 	.word	0x0002a8a8
        /*09ec*/ 	.short	0x0100
        /*09ee*/ 	.byte	0x08
	.zero		1


	//   ....[18]....
        /*09f0*/ 	.word	0x000008b0
        /*09f4*/ 	.word	0x000000ff
        /*09f8*/ 	.word	0x0002a8b0
        /*09fc*/ 	.short	0x0100
        /*09fe*/ 	.byte	0x08
	.zero		1


	//   ....[19]....
        /*0a00*/ 	.word	0x000008c0
        /*0a04*/ 	.word	0x000000ff
        /*0a08*/ 	.word	0x0002a8c0
        /*0a0c*/ 	.short	0x0100
        /*0a0e*/ 	.byte	0x08
	.zero		1


	//   ....[20]....
        /*0a10*/ 	.word	0x000008d0
        /*0a14*/ 	.word	0x000000ff
        /*0a18*/ 	.word	0x0002a8b8
        /*0a1c*/ 	.short	0x0100
        /*0a1e*/ 	.byte	0x08
	.zero		1


	//   ....[21]....
        /*0a20*/ 	.word	0x000008e0
        /*0a24*/ 	.word	0x000000ff
        /*0a28*/ 	.word	0x0002a8c8
        /*0a2c*/ 	.short	0x0100
        /*0a2e*/ 	.byte	0x08
	.zero		1


	//   ....[22]....
        /*0a30*/ 	.word	0x00001a60
        /*0a34*/ 	.word	0x000000ff
        /*0a38*/ 	.word	0x0002a800
        /*0a3c*/ 	.short	0x010a
        /*0a3e*/ 	.byte	0x25
	.zero		1


	//   ....[23]....
        /*0a40*/ 	.word	0x00001af0
        /*0a44*/ 	.word	0x00000007
        /*0a48*/ 	.word	0x0002a830
        /*0a4c*/ 	.short	0x010a
        /*0a4e*/ 	.byte	0x3f
	.zero		1


	//   ....[24]....
        /*0a50*/ 	.word	0x00001b50
        /*0a54*/ 	.word	0x00000007
        /*0a58*/ 	.word	0x0002a830
        /*0a5c*/ 	.short	0x010a
        /*0a5e*/ 	.byte	0x3f
	.zero		1


	//   ....[25]....
        /*0a60*/ 	.word	0x000022d0
        /*0a64*/ 	.word	0x00000000
        /*0a68*/ 	.word	0x00000000
        /*0a6c*/ 	.short	0x0101
        /*0a6e*/ 	.byte	0x3f
	.zero		1


	//   ....[26]....
        /*0a70*/ 	.word	0x00004630
        /*0a74*/ 	.word	0x000000ff
        /*0a78*/ 	.word	0x0002a830
        /*0a7c*/ 	.short	0x010a
        /*0a7e*/ 	.byte	0x06
	.zero		1


	//   ....[27]....
        /*0a80*/ 	.word	0x00004670
        /*0a84*/ 	.word	0x000000ff
        /*0a88*/ 	.word	0x0002a830
        /*0a8c*/ 	.short	0x010a
        /*0a8e*/ 	.byte	0x06
	.zero		1


	//   ....[28]....
        /*0a90*/ 	.word	0x00004ef0
        /*0a94*/ 	.word	0x000000ff
        /*0a98*/ 	.word	0x0002a850
        /*0a9c*/ 	.short	0x010a
        /*0a9e*/ 	.byte	0x0b
	.zero		1


	//   ....[29]....
        /*0aa0*/ 	.word	0x00004f30
        /*0aa4*/ 	.word	0x000000ff
        /*0aa8*/ 	.word	0x0002a850
        /*0aac*/ 	.short	0x010a
        /*0aae*/ 	.byte	0x0b
	.zero		1


	//   ....[30]....
        /*0ab0*/ 	.word	0x000052c0
        /*0ab4*/ 	.word	0x00000000
        /*0ab8*/ 	.word	0x00000000
        /*0abc*/ 	.short	0x0101
        /*0abe*/ 	.byte	0x3f
	.zero		1


	//   ....[31]....
        /*0ac0*/ 	.word	0x00006d00
        /*0ac4*/ 	.word	0x0000006f
        /*0ac8*/ 	.word	0x00000000
        /*0acc*/ 	.short	0x0101
        /*0ace*/ 	.byte	0x3f
	.zero		1


	//   ....[32]....
        /*0ad0*/ 	.word	0x00007610
        /*0ad4*/ 	.word	0x000000ff
        /*0ad8*/ 	.word	0x0002a830
        /*0adc*/ 	.short	0x010a
        /*0ade*/ 	.byte	0x05
	.zero		1


	//   ....[33]....
        /*0ae0*/ 	.word	0x00007650
        /*0ae4*/ 	.word	0x000000ff
        /*0ae8*/ 	.word	0x0002a830
        /*0aec*/ 	.short	0x010a
        /*0aee*/ 	.byte	0x05
	.zero		1


	//   ....[34]....
        /*0af0*/ 	.word	0x00007ed0
        /*0af4*/ 	.word	0x000000ff
        /*0af8*/ 	.word	0x0002a850
        /*0afc*/ 	.short	0x010a
        /*0afe*/ 	.byte	0x0a
	.zero		1


	//   ....[35]....
        /*0b00*/ 	.word	0x00007f10
        /*0b04*/ 	.word	0x000000ff
        /*0b08*/ 	.word	0x0002a850
        /*0b0c*/ 	.short	0x010a
        /*0b0e*/ 	.byte	0x0a
	.zero		1


	//   ....[36]....
        /*0b10*/ 	.word	0x00008e60
        /*0b14*/ 	.word	0x0000005a
        /*0b18*/ 	.word	0x00000000
        /*0b1c*/ 	.short	0x0101
        /*0b1e*/ 	.byte	0x3f
	.zero		1


	//   ....[37]....
        /*0b20*/ 	.word	0x00008ed0
        /*0b24*/ 	.word	0x0000005a
        /*0b28*/ 	.word	0x00000000
        /*0b2c*/ 	.short	0x0101
        /*0b2e*/ 	.byte	0x3f
	.zero		1


	//   ....[38]....
        /*0b30*/ 	.word	0x00009290
        /*0b34*/ 	.word	0x000000ff
        /*0b38*/ 	.word	0x0002a830
        /*0b3c*/ 	.short	0x010a
        /*0b3e*/ 	.byte	0x05
	.zero		1


	//   ....[39]....
        /*0b40*/ 	.word	0x000092d0
        /*0b44*/ 	.word	0x000000ff
        /*0b48*/ 	.word	0x0002a830
        /*0b4c*/ 	.short	0x010a
        /*0b4e*/ 	.byte	0x05
	.zero		1


	//   ....[40]....
        /*0b50*/ 	.word	0x00009b50
        /*0b54*/ 	.word	0x000000ff
        /*0b58*/ 	.word	0x0002a850
        /*0b5c*/ 	.short	0x010a
        /*0b5e*/ 	.byte	0x0a
	.zero		1


	//   ....[41]....
        /*0b60*/ 	.word	0x00009b90
        /*0b64*/ 	.word	0x000000ff
        /*0b68*/ 	.word	0x0002a850
        /*0b6c*/ 	.short	0x010a
        /*0b6e*/ 	.byte	0x0a
	.zero		1


	//   ....[42]....
        /*0b70*/ 	.word	0x00009f30
        /*0b74*/ 	.word	0x00000000
        /*0b78*/ 	.word	0x00000000
        /*0b7c*/ 	.short	0x0101
        /*0b7e*/ 	.byte	0x3f
	.zero		1


	//   ....[43]....
        /*0b80*/ 	.word	0x0000b620
        /*0b84*/ 	.word	0x0000006f
        /*0b88*/ 	.word	0x00000000
        /*0b8c*/ 	.short	0x0101
        /*0b8e*/ 	.byte	0x3f
	.zero		1


	//   ....[44]....
        /*0b90*/ 	.word	0x0000c3c0
        /*0b94*/ 	.word	0x000000ff
        /*0b98*/ 	.word	0x0002a850
        /*0b9c*/ 	.short	0x010a
        /*0b9e*/ 	.byte	0x05
	.zero		1


	//   ....[45]....
        /*0ba0*/ 	.word	0x0000c400
        /*0ba4*/ 	.word	0x000000ff
        /*0ba8*/ 	.word	0x0002a850
        /*0bac*/ 	.short	0x010a
        /*0bae*/ 	.byte	0x05
	.zero		1


	//   ....[46]....
        /*0bb0*/ 	.word	0x0000c8a0
        /*0bb4*/ 	.word	0x00000009
        /*0bb8*/ 	.word	0x00000000
        /*0bbc*/ 	.short	0x0101
        /*0bbe*/ 	.byte	0x3f
	.zero		1


	//   ....[47]....
        /*0bc0*/ 	.word	0x0000ddb0
        /*0bc4*/ 	.word	0x00000003
        /*0bc8*/ 	.word	0x00000000
        /*0bcc*/ 	.short	0x0101
        /*0bce*/ 	.byte	0x3f
	.zero		1


	//   ....[48]....
        /*0bd0*/ 	.word	0x00010af0
        /*0bd4*/ 	.word	0x00000000
        /*0bd8*/ 	.word	0x0002a840
        /*0bdc*/ 	.short	0x010a
        /*0bde*/ 	.byte	0x3f
	.zero		1


	//   ....[49]....
        /*0be0*/ 	.word	0x00011b00
        /*0be4*/ 	.word	0x0000000a
        /*0be8*/ 	.word	0x0002a800
        /*0bec*/ 	.short	0x0107
        /*0bee*/ 	.byte	0x3f
	.zero		1


	//   ....[50]....
        /*0bf0*/ 	.word	0x00011c10
        /*0bf4*/ 	.word	0x00000002
        /*0bf8*/ 	.word	0x0002a800
        /*0bfc*/ 	.short	0x0101
        /*0bfe*/ 	.byte	0x3f
	.zero		1


	//   ....[51]....
        /*0c00*/ 	.word	0x00011c30
        /*0c04*/ 	.word	0x00000002
        /*0c08*/ 	.word	0x0002a820
        /*0c0c*/ 	.short	0x010a
        /*0c0e*/ 	.byte	0x3f
	.zero		1


	//   ....[52]....
        /*0c10*/ 	.word	0x00011fb0
        /*0c14*/ 	.word	0x00000003
        /*0c18*/ 	.word	0x0002a840
        /*0c1c*/ 	.short	0x010a
        /*0c1e*/ 	.byte	0x3f
	.zero		1


	//   ....[53]....
        /*0c20*/ 	.word	0x00012460
        /*0c24*/ 	.word	0x00000003
        /*0c28*/ 	.word	0x00000060
        /*0c2c*/ 	.short	0x010a
        /*0c2e*/ 	.byte	0x3f
	.zero		1


	//   ....[54]....
        /*0c30*/ 	.word	0x00012b50
        /*0c34*/ 	.word	0x00000003
        /*0c38*/ 	.word	0x0002a840
        /*0c3c*/ 	.short	0x010a
        /*0c3e*/ 	.byte	0x3f
	.zero		1


	//   ....[55]....
        /*0c40*/ 	.word	0x00013000
        /*0c44*/ 	.word	0x00000002
        /*0c48*/ 	.word	0x00000060
        /*0c4c*/ 	.short	0x010a
        /*0c4e*/ 	.byte	0x3f
	.zero		1


	//   ....[56]....
        /*0c50*/ 	.word	0x00013610
        /*0c54*/ 	.word	0x00000002
        /*0c58*/ 	.word	0x0002a840
        /*0c5c*/ 	.short	0x010a
        /*0c5e*/ 	.byte	0x3f
	.zero		1


	//   ....[57]....
        /*0c60*/ 	.word	0x00013ac0
        /*0c64*/ 	.word	0x00000002
        /*0c68*/ 	.word	0x00000060
        /*0c6c*/ 	.short	0x010a
        /*0c6e*/ 	.byte	0x3f
	.zero		1


	//   ....[58]....
        /*0c70*/ 	.word	0x00014060
        /*0c74*/ 	.word	0x00000000
        /*0c78*/ 	.word	0x0002a860
        /*0c7c*/ 	.short	0x010a
        /*0c7e*/ 	.byte	0x3f
	.zero		1


	//   ....[59]....
        /*0c80*/ 	.word	0x00015160
        /*0c84*/ 	.word	0x00000000
        /*0c88*/ 	.word	0x0002a820
        /*0c8c*/ 	.short	0x010a
        /*0c8e*/ 	.byte	0x3f
	.zero		1


	//   ....[60]....
        /*0c90*/ 	.word	0x00015340
        /*0c94*/ 	.word	0x00000006
        /*0c98*/ 	.word	0x00000000
        /*0c9c*/ 	.short	0x010a
        /*0c9e*/ 	.byte	0x3f
	.zero		1


	//   ....[61]....
        /*0ca0*/ 	.word	0x000153b0
        /*0ca4*/ 	.word	0x00000007
        /*0ca8*/ 	.word	0x00000000
        /*0cac*/ 	.short	0x010a
        /*0cae*/ 	.byte	0x3f
	.zero		1


	//   ....[62]....
        /*0cb0*/ 	.word	0x00015420
        /*0cb4*/ 	.word	0x00000004
        /*0cb8*/ 	.word	0x00000000
        /*0cbc*/ 	.short	0x010a
        /*0cbe*/ 	.byte	0x3f
	.zero		1


	//   ....[63]....
        /*0cc0*/ 	.word	0x00015450
        /*0cc4*/ 	.word	0x00000003
        /*0cc8*/ 	.word	0x00000000
        /*0ccc*/ 	.short	0x010a
        /*0cce*/ 	.byte	0x3f
	.zero		1


	//   ....[64]....
        /*0cd0*/ 	.word	0x000154c0
        /*0cd4*/ 	.word	0x00000003
        /*0cd8*/ 	.word	0x0002a800
        /*0cdc*/ 	.short	0x010a
        /*0cde*/ 	.byte	0x3f
	.zero		1


	//   ....[65]....
        /*0ce0*/ 	.word	0x00015510
        /*0ce4*/ 	.word	0x00000007
        /*0ce8*/ 	.word	0x0002a830
        /*0cec*/ 	.short	0x010a
        /*0cee*/ 	.byte	0x3f
	.zero		1


	//   ....[66]....
        /*0cf0*/ 	.word	0x00015570
        /*0cf4*/ 	.word	0x0000000c
        /*0cf8*/ 	.word	0x0002a830
        /*0cfc*/ 	.short	0x010a
        /*0cfe*/ 	.byte	0x3f
	.zero		1


	//   ....[67]....
        /*0d00*/ 	.word	0x000155d0
        /*0d04*/ 	.word	0x00000009
        /*0d08*/ 	.word	0x0002a850
        /*0d0c*/ 	.short	0x010a
        /*0d0e*/ 	.byte	0x3f
	.zero		1


	//   ....[68]....
        /*0d10*/ 	.word	0x00015630
        /*0d14*/ 	.word	0x00000008
        /*0d18*/ 	.word	0x0002a830
        /*0d1c*/ 	.short	0x010a
        /*0d1e*/ 	.byte	0x3f
	.zero		1


	//   ....[69]....
        /*0d20*/ 	.word	0x00015690
        /*0d24*/ 	.word	0x00000003
        /*0d28*/ 	.word	0x0002a850
        /*0d2c*/ 	.short	0x010a
        /*0d2e*/ 	.byte	0x3f
	.zero		1


	//   ....[70]....
        /*0d30*/ 	.word	0x000156f0
        /*0d34*/ 	.word	0x00000008
        /*0d38*/ 	.word	0x0002a830
        /*0d3c*/ 	.short	0x010a
        /*0d3e*/ 	.byte	0x3f
	.zero		1


	//   ....[71]....
        /*0d40*/ 	.word	0x00015750
        /*0d44*/ 	.word	0x00000003
        /*0d48*/ 	.word	0x0002a850
        /*0d4c*/ 	.short	0x010a
        /*0d4e*/ 	.byte	0x3f
	.zero		1


	//   ....[72]....
        /*0d50*/ 	.word	0x000157b0
        /*0d54*/ 	.word	0x00000005
        /*0d58*/ 	.word	0x0002a850
        /*0d5c*/ 	.short	0x010a
        /*0d5e*/ 	.byte	0x3f
	.zero		1


	//   ....[73]....
        /*0d60*/ 	.word	0x00015950
        /*0d64*/ 	.word	0x00000000
        /*0d68*/ 	.word	0x0002a840
        /*0d6c*/ 	.short	0x010a
        /*0d6e*/ 	.byte	0x3f
	.zero		1


	//   ....[74]....
        /*0d70*/ 	.word	0x00016580
        /*0d74*/ 	.word	0x00000002
        /*0d78*/ 	.word	0x0002a820
        /*0d7c*/ 	.short	0x010a
        /*0d7e*/ 	.byte	0x3f
	.zero		1


	//   ....[75]....
        /*0d80*/ 	.word	0x000165d0
        /*0d84*/ 	.word	0x00000003
        /*0d88*/ 	.word	0x0002a840
        /*0d8c*/ 	.short	0x010a
        /*0d8e*/ 	.byte	0x3f
	.zero		1


	//   ....[76]....
        /*0d90*/ 	.word	0x00016620
        /*0d94*/ 	.word	0x00000003
        /*0d98*/ 	.word	0x00000060
        /*0d9c*/ 	.short	0x010a
        /*0d9e*/ 	.byte	0x3f
	.zero		1


	//   ....[77]....
        /*0da0*/ 	.word	0x00016670
        /*0da4*/ 	.word	0x00000003
        /*0da8*/ 	.word	0x0002a840
        /*0dac*/ 	.short	0x010a
        /*0dae*/ 	.byte	0x3f
	.zero		1


	//   ....[78]....
        /*0db0*/ 	.word	0x000166c0
        /*0db4*/ 	.word	0x00000002
        /*0db8*/ 	.word	0x00000060
        /*0dbc*/ 	.short	0x010a
        /*0dbe*/ 	.byte	0x3f
	.zero		1


	//   ....[79]....
        /*0dc0*/ 	.word	0x00016710
        /*0dc4*/ 	.word	0x00000002
        /*0dc8*/ 	.word	0x0002a840
        /*0dcc*/ 	.short	0x010a
        /*0dce*/ 	.byte	0x3f
	.zero		1


	//   ....[80]....
        /*0dd0*/ 	.word	0x00016760
        /*0dd4*/ 	.word	0x00000002
        /*0dd8*/ 	.word	0x00000060
        /*0ddc*/ 	.short	0x010a
        /*0dde*/ 	.byte	0x3f
	.zero		1


	//   ....[81]....
        /*0de0*/ 	.word	0x000167b0
        /*0de4*/ 	.word	0x00000000
        /*0de8*/ 	.word	0x0002a860
        /*0dec*/ 	.short	0x010a
        /*0dee*/ 	.byte	0x3f
	.zero		1


	//   ....[82]....
        /*0df0*/ 	.word	0x000171b0
        /*0df4*/ 	.word	0x00000000
        /*0df8*/ 	.word	0x0002a820
        /*0dfc*/ 	.short	0x010a
        /*0dfe*/ 	.byte	0x3f
	.zero		1


	//   ....[83]....
        /*0e00*/ 	.word	0x00017350
        /*0e04*/ 	.word	0x00000006
        /*0e08*/ 	.word	0x00000000
        /*0e0c*/ 	.short	0x010a
        /*0e0e*/ 	.byte	0x3f
	.zero		1


	//   ....[84]....
        /*0e10*/ 	.word	0x000173a0
        /*0e14*/ 	.word	0x00000007
        /*0e18*/ 	.word	0x00000000
        /*0e1c*/ 	.short	0x010a
        /*0e1e*/ 	.byte	0x3f
	.zero		1


	//   ....[85]....
        /*0e20*/ 	.word	0x000173f0
        /*0e24*/ 	.word	0x00000004
        /*0e28*/ 	.word	0x00000000
        /*0e2c*/ 	.short	0x010a
        /*0e2e*/ 	.byte	0x3f
	.zero		1


	//----- nvinfo : EIATTR_NUM_MBARRIERS
	.align		4
.L_481:
        /*0e30*/ 	.byte	0x03, 0x38
        /*0e32*/ 	.short	0x0016


	//----- nvinfo : EIATTR_EXIT_INSTR_OFFSETS
	.align		4
        /*0e34*/ 	.byte	0x04, 0x1c
        /*0e36*/ 	.short	(.L_483 - .L_482)


	//   ....[0]....
.L_482:
        /*0e38*/ 	.word	0x00000a60


	//   ....[1]....
        /*0e3c*/ 	.word	0x0000ec40


	//   ....[2]....
        /*0e40*/ 	.word	0x000154a0


	//----- nvinfo : EIATTR_MAX_THREADS
	.align		4
.L_483:
        /*0e44*/ 	.byte	0x04, 0x05
        /*0e46*/ 	.short	(.L_485 - .L_484)
.L_484:
        /*0e48*/ 	.word	0x00000180
        /*0e4c*/ 	.word	0x00000001
        /*0e50*/ 	.word	0x00000001


	//----- nvinfo : EIATTR_CRS_STACK_SIZE
	.align		4
.L_485:
        /*0e54*/ 	.byte	0x04, 0x1e
        /*0e56*/ 	.short	(.L_487 - .L_486)
.L_486:
        /*0e58*/ 	.word	0x00000000


	//----- nvinfo : EIATTR_CBANK_PARAM_SIZE
	.align		4
.L_487:
        /*0e5c*/ 	.byte	0x03, 0x19
        /*0e5e*/ 	.short	0x0af0


	//----- nvinfo : EIATTR_PARAM_CBANK
	.align		4
        /*0e60*/ 	.byte	0x04, 0x0a
        /*0e62*/ 	.short	(.L_489 - .L_488)
	.align		4
.L_488:
        /*0e64*/ 	.word	index@(.nv.constant0._ZN7cutlass13device_kernelIN5flash11enable_sm90INS1_16FlashAttnFwdSm90INS1_25CollectiveMainloopFwdSm90ILi2EN4cute5tupleIJNS5_1CILi1EEES8_S8_EEENS6_IJNS7_ILi128EEENS7_ILi96EEENS7_ILi192EEEEEELi128ENS_10bfloat16_tEfNS_4arch4Sm90ELb0ELb1ELb0ELb1ELb0ELb0ELb0ELb1ELb1ELb1ELb0ELb0EEENS1_21CollectiveEpilogueFwdINS6_IJSA_SA_SB_EEES9_SE_SG_Li256ELb1ELb1ELb0ELb0EEENS1_36VarlenDynamicPersistentTileSchedulerILi128ELi96ELi256ELi128ELb0ELb1ELb1ELb1ELb0ELb1EEEEEEEEEvNT_6ParamsE)
        /*0e68*/ 	.short	0x0210
        /*0e6a*/ 	.short	0x0af0


	//----- nvinfo : EIATTR_SW_WAR
	.align		4
.L_489:
        /*0e6c*/ 	.byte	0x04, 0x36
        /*0e6e*/ 	.short	(.L_491 - .L_490)
.L_490:
        /*0e70*/ 	.word	0x00000008
.L_491:


//--------------------- .nv.info._ZN7cutlass13device_kernelIN5flash11enable_sm90INS1_16FlashAttnFwdSm90INS1_25CollectiveMainloopFwdSm90ILi2EN4cute5tupleIJNS5_1CILi1EEES8_S8_EEENS6_IJNS7_ILi128EEENS7_ILi96EEENS7_ILi192EEEEEELi128ENS_10bfloat16_tEfNS_4arch4Sm90ELb0ELb1ELb0ELb1ELb0ELb1ELb0ELb1ELb1ELb1ELb0ELb0EEENS1_21CollectiveEpilogueFwdINS6_IJSA_SA_SB_EEES9_SE_SG_Li256ELb1ELb1ELb0ELb0EEENS1_36VarlenDynamicPersistentTileSchedulerILi128ELi96ELi256ELi128ELb0ELb1ELb1ELb1ELb0ELb1EEEEEEEEEvNT_6ParamsE --------------------------
	.section	.nv.info._ZN7cutlass13device_kernelIN5flash11enable_sm90INS1_16FlashAttnFwdSm90INS1_25CollectiveMainloopFwdSm90ILi2EN4cute5tupleIJNS5_1CILi1EEES8_S8_EEENS6_IJNS7_ILi128EEENS7_ILi96EEENS7_ILi192EEEEEELi128ENS_10bfloat16_tEfNS_4arch4Sm90ELb0ELb1ELb0ELb1ELb0ELb1ELb0ELb1ELb1ELb1ELb0ELb0EEENS1_21CollectiveEpilogueFwdINS6_IJSA_SA_SB_EEES9_SE_SG_Li256ELb1ELb1ELb0ELb0EEENS1_36VarlenDynamicPersistentTileSchedulerILi128ELi96ELi256ELi128ELb0ELb1ELb1ELb1ELb0ELb1EEEEEEEEEvNT_6ParamsE,"",@"SHT_CUDA_INFO"
	.sectionflags	@""
	.align	4


	//----- nvinfo : EIATTR_CUDA_API_VERSION
	.align		4
        /*0000*/ 	.byte	0x04, 0x37
        /*0002*/ 	.short	(.L_493 - .L_492)
.L_492:
        /*0004*/ 	.word	0x00000082


	//----- nvinfo : EIATTR_KPARAM_INFO
	.align		4
.L_493:
        /*0008*/ 	.byte	0x04, 0x17
        /*000a*/ 	.short	(.L_495 - .L_494)
.L_494:
        /*000c*/ 	.word	0x00000000
        /*0010*/ 	.short	0x0000
        /*0012*/ 	.short	0x0070
        /*0014*/ 	.byte	0x00, 0xf0, 0x01, 0x2a


	//----- nvinfo : EIATTR_SPARSE_MMA_MASK
	.align		4
.L_495:
        /*0018*/ 	.byte	0x03, 0x50
        /*001a*/ 	.short	0x0000


	//----- nvinfo : EIATTR_MAXREG_COUNT
	.align		4
        /*001c*/ 	.byte	0x03, 0x1b
        /*001e*/ 	.short	0x00a8


	//----- nvinfo : EIATTR_NUM_BARRIERS
	.align		4
        /*0020*/ 	.byte	0x02, 0x4c
        /*0022*/ 	.byte	0x10
	.zero		1


	//----- nvinfo : EIATTR_EXTERNS
	.align		4
        /*0024*/ 	.byte	0x04, 0x0f
        /*0026*/ 	.short	(.L_497 - .L_496)


	//   ....[0]....
	.align		4
.L_496:
        /*0028*/ 	.word	index@(__assertfail)


	//----- nvinfo : EIATTR_ANNOTATIONS
	.align		4
.L_497:
        /*002c*/ 	.byte	0x04, 0x55
        /*002e*/ 	.short	(.L_499 - .L_498)


	//   ....[0]....
.L_498:
        /* <DEDUP_REMOVED lines=108> */


	//----- nvinfo : EIATTR_MERCURY_ISA_VERSION
	.align		4
.L_499:
        /*06d8*/ 	.byte	0x03, 0x5f
        /*06da*/ 	.short	0x0101


	//----- nvinfo : EIATTR_UNUSED_LOAD_BYTE_OFFSET
	.align		4
        /*06dc*/ 	.byte	0x04, 0x44
        /*06de*/ 	.short	(.L_501 - .L_500)


	//   ....[0]....
.L_500:
        /*06e0*/ 	.word	0x00000a80
        /*06e4*/ 	.word	0x0000fff0


	//   ....[1]....
        /*06e8*/ 	.word	0x0001ef40
        /*06ec*/ 	.word	0x0000fff0


	//----- nvinfo : EIATTR_INT_WARP_WIDE_INSTR_OFFSETS
	.align		4
.L_501:
        /*06f0*/ 	.byte	0x04, 0x31
        /*06f2*/ 	.short	(.L_503 - .L_502)


	//   ....[0]....
.L_502:
        /*06f4*/ 	.word	0x00000190


	//   ....[1]....
        /*06f8*/ 	.word	0x000001d0


	//   ....[2]....
        /*06fc*/ 	.word	0x00000240


	//   ....[3]....
        /*0700*/ 	.word	0x000240a0


	//   ....[4]....
        /*0704*/ 	.word	0x00024140


	//   ....[5]....
        /*0708*/ 	.word	0x00027d80


	//   ....[6]....
        /*070c*/ 	.word	0x00027df0


	//----- nvinfo : EIATTR_COOP_GROUP_MASK_REGIDS
	.align		4
.L_503:
        /*0710*/ 	.byte	0x04, 0x29
        /*0712*/ 	.short	(.L_505 - .L_504)


	//   ....[0]....
.L_504:
        /*0714*/ 	.word	0xffffffff


	//   ....[1]....
        /*0718*/ 	.word	0xffffffff


	//   ....[2]....
        /*071c*/ 	.word	0xffffffff


	//   ....[3]....
        /*0720*/ 	.word	0xffffffff


	//   ....[4]....
        /*0724*/ 	.word	0xffffffff


	//   ....[5]....
        /*0728*/ 	.word	0xffffffff


	//   ....[6]....
        /*072c*/ 	.word	0xffffffff


	//   ....[7]....
        /*0730*/ 	.word	0xffffffff


	//   ....[8]....
        /*0734*/ 	.word	0xffffffff


	//   ....[9]....
        /*0738*/ 	.word	0xffffffff


	//   ....[10]....
        /*073c*/ 	.word	0xffffffff


	//   ....[11]....
        /*0740*/ 	.word	0xffffffff


	//   ....[12]....
        /*0744*/ 	.word	0xffffffff


	//   ....[13]....
        /*0748*/ 	.word	0xffffffff


	//   ....[14]....
        /*074c*/ 	.word	0xffffffff


	//   ....[15]....
        /*0750*/ 	.word	0xffffffff


	//   ....[16]....
        /*0754*/ 	.word	0xffffffff


	//   ....[17]....
        /*0758*/ 	.word	0xffffffff


	//   ....[18]....
        /*075c*/ 	.word	0xffffffff


	//   ....[19]....
        /*0760*/ 	.word	0xffffffff


	//   ....[20]....
        /*0764*/ 	.word	0xffffffff


	//   ....[21]....
        /*0768*/ 	.word	0xffffffff


	//   ....[22]....
        /*076c*/ 	.word	0xffffffff


	//   ....[23]....
        /*0770*/ 	.word	0xffffffff


	//   ....[24]....
        /*0774*/ 	.word	0xffffffff


	//   ....[25]....
        /*0778*/ 	.word	0xffffffff


	//   ....[26]....
        /*077c*/ 	.word	0xffffffff


	//   ....[27]....
        /*0780*/ 	.word	0xffffffff


	//   ....[28]....
        /*0784*/ 	.word	0xffffffff


	//   ....[29]....
        /*0788*/ 	.word	0xffffffff


	//   ....[30]....
        /*078c*/ 	.word	0xffffffff


	//   ....[31]....
        /*0790*/ 	.word	0xffffffff


	//   ....[32]....
        /*0794*/ 	.word	0xffffffff


	//   ....[33]....
        /*0798*/ 	.word	0xffffffff


	//   ....[34]....
        /*079c*/ 	.word	0xffffffff


	//   ....[35]....
        /*07a0*/ 	.word	0xffffffff


	//   ....[36]....
        /*07a4*/ 	.word	0xffffffff


	//   ....[37]....
        /*07a8*/ 	.word	0xffffffff


	//   ....[38]....
        /*07ac*/ 	.word	0xffffffff


	//   ....[39]....
        /*07b0*/ 	.word	0xffffffff


	//   ....[40]....
        /*07b4*/ 	.word	0xffffffff


	//   ....[41]....
        /*07b8*/ 	.word	0xffffffff


	//   ....[42]....
        /*07bc*/ 	.word	0xffffffff


	//   ....[43]....
        /*07c0*/ 	.word	0xffffffff


	//   ....[44]....
        /*07c4*/ 	.word	0xffffffff


	//   ....[45]....
        /*07c8*/ 	.word	0xffffffff


	//   ....[46]....
        /*07cc*/ 	.word	0xffffffff


	//   ....[47]....
        /*07d0*/ 	.word	0xffffffff


	//   ....[48]....
        /*07d4*/ 	.word	0xffffffff


	//   ....[49]....
        /*07d8*/ 	.word	0xffffffff


	//   ....[50]....
        /*07dc*/ 	.word	0xffffffff


	//   ....[51]....
        /*07e0*/ 	.word	0xffffffff


	//   ....[52]....
        /*07e4*/ 	.word	0xffffffff


	//   ....[53]....
        /*07e8*/ 	.word	0xffffffff


	//   ....[54]....
        /*07ec*/ 	.word	0xffffffff


	//   ....[55]....
        /*07f0*/ 	.word	0xffffffff


	//   ....[56]....
        /*07f4*/ 	.word	0xffffffff


	//   ....[57]....
        /*07f8*/ 	.word	0xffffffff


	//   ....[58]....
        /*07fc*/ 	.word	0xffffffff


	//   ....[59]....
        /*0800*/ 	.word	0xffffffff


	//   ....[60]....
        /*0804*/ 	.word	0xffffffff


	//   ....[61]....
        /*0808*/ 	.word	0xffffffff


	//   ....[62]....
        /*080c*/ 	.word	0xffffffff


	//   ....[63]....
        /*0810*/ 	.word	0xffffffff


	//   ....[64]....
        /*0814*/ 	.word	0xffffffff


	//   ....[65]....
        /*0818*/ 	.word	0xffffffff


	//   ....[66]....
        /*081c*/ 	.word	0xffffffff


	//   ....[67]....
        /*0820*/ 	.word	0xffffffff


	//   ....[68]....
        /*0824*/ 	.word	0xffffffff


	//   ....[69]....
        /*0828*/ 	.word	0xffffffff


	//   ....[70]....
        /*082c*/ 	.word	0xffffffff


	//   ....[71]....
        /*0830*/ 	.word	0xffffffff


	//   ....[72]....
        /*0834*/ 	.word	0xffffffff


	//   ....[73]....
        /*0838*/ 	.word	0xffffffff


	//   ....[74]....
        /*083c*/ 	.word	0xffffffff


	//   ....[75]....
        /*0840*/ 	.word	0xffffffff


	//   ....[76]....
        /*0844*/ 	.word	0xffffffff


	//   ....[77]....
        /*0848*/ 	.word	0xffffffff


	//   ....[78]....
        /*084c*/ 	.word	0xffffffff


	//   ....[79]....
        /*0850*/ 	.word	0xffffffff


	//   ....[80]....
        /*0854*/ 	.word	0xffffffff


	//   ....[81]....
        /*0858*/ 	.word	0xffffffff


	//   ....[82]....
        /*085c*/ 	.word	0xffffffff


	//   ....[83]....
        /*0860*/ 	.word	0xffffffff


	//   ....[84]....
        /*0864*/ 	.word	0xffffffff


	//   ....[85]....
        /*0868*/ 	.word	0xffffffff


	//   ....[86]....
        /*086c*/ 	.word	0xffffffff


	//   ....[87]....
        /*0870*/ 	.word	0xffffffff


	//   ....[88]....
        /*0874*/ 	.word	0xffffffff


	//   ....[89]....
        /*0878*/ 	.word	0xffffffff


	//   ....[90]....
        /*087c*/ 	.word	0xffffffff


	//   ....[91]....
        /*0880*/ 	.word	0xffffffff


	//   ....[92]....
        /*0884*/ 	.word	0xffffffff


	//   ....[93]....
        /*0888*/ 	.word	0xffffffff


	//   ....[94]....
        /*088c*/ 	.word	0xffffffff


	//   ....[95]....
        /*0890*/ 	.word	0xffffffff


	//   ....[96]....
        /*0894*/ 	.word	0xffffffff


	//   ....[97]....
        /*0898*/ 	.word	0xffffffff


	//   ....[98]....
        /*089c*/ 	.word	0xffffffff


	//   ....[99]....
        /*08a0*/ 	.word	0xffffffff


	//   ....[100]....
        /*08a4*/ 	.word	0xffffffff


	//   ....[101]....
        /*08a8*/ 	.word	0xffffffff


	//   ....[102]....
        /*08ac*/ 	.word	0xffffffff


	//   ....[103]....
        /*08b0*/ 	.word	0xffffffff


	//   ....[104]....
        /*08b4*/ 	.word	0xffffffff


	//   ....[105]....
        /*08b8*/ 	.word	0xffffffff


	//   ....[106]....
        /*08bc*/ 	.word	0xffffffff


	//   ....[107]....
        /*08c0*/ 	.word	0xffffffff


	//   ....[108]....
        /*08c4*/ 	.word	0xffffffff


	//   ....[109]....
        /*08c8*/ 	.word	0xffffffff


	//   ....[110]....
        /*08cc*/ 	.word	0xffffffff


	//   ....[111]....
        /*08d0*/ 	.word	0xffffffff


	//   ....[112]....
        /*08d4*/ 	.word	0xffffffff


	//   ....[113]....
        /*08d8*/ 	.word	0xffffffff


	//   ....[114]....
        /*08dc*/ 	.word	0xffffffff


	//   ....[115]....
        /*08e0*/ 	.word	0xffffffff


	//   ....[116]....
        /*08e4*/ 	.word	0xffffffff


	//   ....[117]....
        /*08e8*/ 	.word	0xffffffff


	//   ....[118]....
        /*08ec*/ 	.word	0xffffffff


	//   ....[119]....
        /*08f0*/ 	.word	0xffffffff


	//   ....[120]....
        /*08f4*/ 	.word	0xffffffff


	//   ....[121]....
        /*08f8*/ 	.word	0xffffffff


	//   ....[122]....
        /*08fc*/ 	.word	0x0500000f


	//   ....[123]....
        /*0900*/ 	.word	0x0500000f


	//   ....[124]....
        /*0904*/ 	.word	0x0500000f


	//   ....[125]....
        /*0908*/ 	.word	0x0500000f


	//   ....[126]....
        /*090c*/ 	.word	0x0500000f


	//   ....[127]....
        /*0910*/ 	.word	0x0500000f


	//   ....[128]....
        /*0914*/ 	.word	0x0500000f


	//   ....[129]....
        /*0918*/ 	.word	0x0500000f


	//   ....[130]....
        /*091c*/ 	.word	0x0500000f


	//   ....[131]....
        /*0920*/ 	.word	0x0500000f


	//   ....[132]....
        /*0924*/ 	.word	0x0500000f


	//   ....[133]....
        /*0928*/ 	.word	0x0500000f


	//   ....[134]....
        /*092c*/ 	.word	0x0500000f


	//   ....[135]....
        /*0930*/ 	.word	0x0500000f


	//   ....[136]....
        /*0934*/ 	.word	0x0500000f


	//   ....[137]....
        /*0938*/ 	.word	0x0500000f


	//   ....[138]....
        /*093c*/ 	.word	0x0500000f


	//   ....[139]....
        /*0940*/ 	.word	0x0500000f


	//   ....[140]....
        /*0944*/ 	.word	0x0500000f


	//   ....[141]....
        /*0948*/ 	.word	0x0500000f


	//   ....[142]....
        /*094c*/ 	.word	0x0500000f


	//   ....[143]....
        /*0950*/ 	.word	0x0500000f


	//   ....[144]....
        /*0954*/ 	.word	0x0500000f


	//   ....[145]....
        /*0958*/ 	.word	0x0500000f


	//   ....[146]....
        /*095c*/ 	.word	0x0500000f


	//   ....[147]....
        /*0960*/ 	.word	0x0500000f


	//   ....[148]....
        /*0964*/ 	.word	0x0500000f


	//   ....[149]....
        /*0968*/ 	.word	0x0500000f


	//   ....[150]....
        /*096c*/ 	.word	0x0500000f


	//   ....[151]....
        /*0970*/ 	.word	0x0500000f


	//   ....[152]....
        /*0974*/ 	.word	0x0500000f


	//   ....[153]....
        /*0978*/ 	.word	0x0500000f


	//   ....[154]....
        /*097c*/ 	.word	0x0500000f


	//   ....[155]....
        /*0980*/ 	.word	0x0500000f


	//   ....[156]....
        /*0984*/ 	.word	0x0500000f


	//   ....[157]....
        /*0988*/ 	.word	0x0500000f


	//   ....[158]....
        /*098c*/ 	.word	0x0500000f


	//   ....[159]....
        /*0990*/ 	.word	0x0500000f


	//   ....[160]....
        /*0994*/ 	.word	0x0500000f


	//   ....[161]....
        /*0998*/ 	.word	0x0500000f


	//   ....[162]....
        /*099c*/ 	.word	0x0500000f


	//   ....[163]....
        /*09a0*/ 	.word	0x0500000f


	//   ....[164]....
        /*09a4*/ 	.word	0x0500000f


	//   ....[165]....
        /*09a8*/ 	.word	0x0500000f


	//   ....[166]....
        /*09ac*/ 	.word	0x0500000f


	//   ....[167]....
        /*09b0*/ 	.word	0x0500000f


	//   ....[168]....
        /*09b4*/ 	.word	0x0500000f


	//   ....[169]....
        /*09b8*/ 	.word	0x0500000f


	//   ....[170]....
        /*09bc*/ 	.word	0x0500000f


	//   ....[171]....
        /*09c0*/ 	.word	0x0500000f


	//   ....[172]....
        /*09c4*/ 	.word	0x0500000f


	//   ....[173]....
        /*09c8*/ 	.word	0x0500000f


	//----- nvinfo : EIATTR_COOP_GROUP_INSTR_OFFSETS
	.align		4
.L_505:
        /*09cc*/ 	.byte	0x04, 0x28
        /*09ce*/ 	.short	(.L_507 - .L_506)


	//   ....[0]....
.L_506:
        /*09d0*/ 	.word	0x00000060


	//   ....[1]....
        /*09d4*/ 	.word	0x000001a0


	//   ....[2]....
        /*09d8*/ 	.word	0x000001f0


	//   ....[3]....
        /*09dc*/ 	.word	0x00000420


	//   ....[4]....
        /*09e0*/ 	.word	0x00000580


	//   ....[5]....
        /*09e4*/ 	.word	0x000006a0


	//   ....[6]....
        /*09e8*/ 	.word	0x00000800


	//   ....[7]....
        /*09ec*/ 	.word	0x0000b580


	//   ....[8]....
        /*09f0*/ 	.word	0x0000bc80


	//   ....[9]....
        /*09f4*/ 	.word	0x0000bc90


	//   ....[10]....
        /*09f8*/ 	.word	0x0000bca0


	//   ....[11]....
        /*09fc*/ 	.word	0x0000bcb0


	//   ....[12]....
        /*0a00*/ 	.word	0x0000c530


	//   ....[13]....
        /*0a04*/ 	.word	0x0000c540


	//   ....[14]....
        /*0a08*/ 	.word	0x0000c550


	//   ....[15]....
        /*0a0c*/ 	.word	0x0000c560


	//   ....[16]....
        /*0a10*/ 	.word	0x0000f650


	//   ....[17]....
        /*0a14*/ 	.word	0x0000f660


	//   ....[18]....
        /*0a18*/ 	.word	0x0000f670


	//   ....[19]....
        /*0a1c*/ 	.word	0x0000f680


	//   ....[20]....
        /*0a20*/ 	.word	0x0000fd00


	//   ....[21]....
        /*0a24*/ 	.word	0x0000fd10


	//   ....[22]....
        /*0a28*/ 	.word	0x0000fd20


	//   ....[23]....
        /*0a2c*/ 	.word	0x0000fd30


	//   ....[24]....
        /*0a30*/ 	.word	0x000137a0


	//   ....[25]....
        /*0a34*/ 	.word	0x00013b60


	//   ....[26]....
        /*0a38*/ 	.word	0x00014770


	//   ....[27]....
        /*0a3c*/ 	.word	0x00014880


	//   ....[28]....
        /*0a40*/ 	.word	0x00014e30


	//   ....[29]....
        /*0a44*/ 	.word	0x00014f20


	//   ....[30]....
        /*0a48*/ 	.word	0x00016c00


	//   ....[31]....
        /*0a4c*/ 	.word	0x00016ed0


	//   ....[32]....
        /*0a50*/ 	.word	0x00017c10


	//   ....[33]....
        /*0a54*/ 	.word	0x00017d30


	//   ....[34]....
        /*0a58*/ 	.word	0x000182f0


	//   ....[35]....
        /*0a5c*/ 	.word	0x000183b0


	//   ....[36]....
        /*0a60*/ 	.word	0x0001a000


	//   ....[37]....
        /*0a64*/ 	.word	0x0001a080


	//   ....[38]....
        /*0a68*/ 	.word	0x0001a3a0


	//   ....[39]....
        /*0a6c*/ 	.word	0x0001a490


	//   ....[40]....
        /*0a70*/ 	.word	0x0001c080


	//   ....[41]....
        /*0a74*/ 	.word	0x0001c2e0


	//   ....[42]....
        /*0a78*/ 	.word	0x0001d030


	//   ....[43]....
        /*0a7c*/ 	.word	0x0001d140


	//   ....[44]....
        /*0a80*/ 	.word	0x0001d700


	//   ....[45]....
        /*0a84*/ 	.word	0x0001d7a0


	//   ....[46]....
        /*0a88*/ 	.word	0x0001e670


	//   ....[47]....
        /*0a8c*/ 	.word	0x0001e8b0


	//   ....[48]....
        /*0a90*/ 	.word	0x0001e980


	//   ....[49]....
        /*0a94*/ 	.word	0x0001e9b0


	//   ....[50]....
        /*0a98*/ 	.word	0x0001f9b0


	//   ....[51]....
        /*0a9c*/ 	.word	0x0001f9f0


	//   ....[52]....
        /*0aa0*/ 	.word	0x0001fa30


	//   ....[53]....
        /*0aa4*/ 	.word	0x0001fa70


	//   ....[54]....
        /*0aa8*/ 	.word	0x00020010


	//   ....[55]....
        /*0aac*/ 	.word	0x00020020


	//   ....[56]....
        /*0ab0*/ 	.word	0x000200f0


	//   ....[57]....
        /*0ab4*/ 	.word	0x00020110


	//   ....[58]....
        /*0ab8*/ 	.word	0x000201e0


	//   ....[59]....
        /*0abc*/ 	.word	0x00020200


	//   ....[60]....
        /*0ac0*/ 	.word	0x000202e0


	//   ....[61]....
        /*0ac4*/ 	.word	0x00020300


	//   ....[62]....
        /*0ac8*/ 	.word	0x00020b60


	//   ....[63]....
        /*0acc*/ 	.word	0x00020b80


	//   ....[64]....
        /*0ad0*/ 	.word	0x00020c50


	//   ....[65]....
        /*0ad4*/ 	.word	0x00020c70


	//   ....[66]....
        /*0ad8*/ 	.word	0x00020d40


	//   ....[67]....
        /*0adc*/ 	.word	0x00020d60


	//   ....[68]....
        /*0ae0*/ 	.word	0x00020e40


	//   ....[69]....
        /*0ae4*/ 	.word	0x00020e60


	//   ....[70]....
        /*0ae8*/ 	.word	0x00020fc0


	//   ....[71]....
        /*0aec*/ 	.word	0x000211a0


	//   ....[72]....
        /*0af0*/ 	.word	0x000211d0


	//   ....[73]....
        /*0af4*/ 	.word	0x00021200


	//   ....[74]....
        /*0af8*/ 	.word	0x00021230


	//   ....[75]....
        /*0afc*/ 	.word	0x00021260


	//   ....[76]....
        /*0b00*/ 	.word	0x00021290


	//   ....[77]....
        /*0b04*/ 	.word	0x00021410


	//   ....[78]....
        /*0b08*/ 	.word	0x00021440


	//   ....[79]....
        /*0b0c*/ 	.word	0x00021470


	//   ....[80]....
        /*0b10*/ 	.word	0x000214a0


	//   ....[81]....
        /*0b14*/ 	.word	0x000214d0


	//   ....[82]....
        /*0b18*/ 	.word	0x00021500


	//   ....[83]....
        /*0b1c*/ 	.word	0x000215b0


	//   ....[84]....
        /*0b20*/ 	.word	0x00021610


	//   ....[85]....
        /*0b24*/ 	.word	0x000216a0


	//   ....[86]....
        /*0b28*/ 	.word	0x000228c0


	//   ....[87]....
        /*0b2c*/ 	.word	0x00024680


	//   ....[88]....
        /*0b30*/ 	.word	0x000252d0


	//   ....[89]....
        /*0b34*/ 	.word	0x000252f0


	//   ....[90]....
        /*0b38*/ 	.word	0x000253c0


	//   ....[91]....
        /*0b3c*/ 	.word	0x000253d0


	//   ....[92]....
        /*0b40*/ 	.word	0x00025470


	//   ....[93]....
        /*0b44*/ 	.word	0x00025480


	//   ....[94]....
        /*0b48*/ 	.word	0x00025520


	//   ....[95]....
        /*0b4c*/ 	.word	0x00025530


	//   ....[96]....
        /*0b50*/ 	.word	0x000255d0


	//   ....[97]....
        /*0b54*/ 	.word	0x000255e0


	//   ....[98]....
        /*0b58*/ 	.word	0x00025680


	//   ....[99]....
        /*0b5c*/ 	.word	0x00025690


	//   ....[100]....
        /*0b60*/ 	.word	0x00025730


	//   ....[101]....
        /*0b64*/ 	.word	0x00025740


	//   ....[102]....
        /*0b68*/ 	.word	0x00025790


	//   ....[103]....
        /*0b6c*/ 	.word	0x000257d0


	//   ....[104]....
        /*0b70*/ 	.word	0x00028530


	//   ....[105]....
        /*0b74*/ 	.word	0x00028560


	//   ....[106]....
        /*0b78*/ 	.word	0x00028570


	//   ....[107]....
        /*0b7c*/ 	.word	0x000285a0


	//   ....[108]....
        /*0b80*/ 	.word	0x000285d0


	//   ....[109]....
        /*0b84*/ 	.word	0x00028600


	//   ....[110]....
        /*0b88*/ 	.word	0x00028630


	//   ....[111]....
        /*0b8c*/ 	.word	0x00028640


	//   ....[112]....
        /*0b90*/ 	.word	0x000287d0


	//   ....[113]....
        /*0b94*/ 	.word	0x00028810


	//   ....[114]....
        /*0b98*/ 	.word	0x00028840


	//   ....[115]....
        /*0b9c*/ 	.word	0x00028870


	//   ....[116]....
        /*0ba0*/ 	.word	0x000288a0


	//   ....[117]....
        /*0ba4*/ 	.word	0x000288d0


	//   ....[118]....
        /*0ba8*/ 	.word	0x00028990


	//   ....[119]....
        /*0bac*/ 	.word	0x000289b0


	//   ....[120]....
        /*0bb0*/ 	.word	0x00028a20


	//   ....[121]....
        /*0bb4*/ 	.word	0x00029100


	//   ....[122]....
        /*0bb8*/ 	.word	0x00029540


	//   ....[123]....
        /*0bbc*/ 	.word	0x000295d0


	//   ....[124]....
        /*0bc0*/ 	.word	0x00029620


	//   ....[125]....
        /*0bc4*/ 	.word	0x00029670


	//   ....[126]....
        /*0bc8*/ 	.word	0x00029700


	//   ....[127]....
        /*0bcc*/ 	.word	0x00029790


	//   ....[128]....
        /*0bd0*/ 	.word	0x000297e0


	//   ....[129]....
        /*0bd4*/ 	.word	0x00029830


	//   ....[130]....
        /*0bd8*/ 	.word	0x00029920


	//   ....[131]....
        /*0bdc*/ 	.word	0x000299b0


	//   ....[132]....
        /*0be0*/ 	.word	0x00029a10


	//   ....[133]....
        /*0be4*/ 	.word	0x00029a70


	//   ....[134]....
        /*0be8*/ 	.word	0x00029b00


	//   ....[135]....
        /*0bec*/ 	.word	0x00029b90


	//   ....[136]....
        /*0bf0*/ 	.word	0x00029bf0


	//   ....[137]....
        /*0bf4*/ 	.word	0x00029c50


	//   ....[138]....
        /*0bf8*/ 	.word	0x00029fe0


	//   ....[139]....
        /*0bfc*/ 	.word	0x0002a2e0


	//   ....[140]....
        /*0c00*/ 	.word	0x0002a460


	//   ....[141]....
        /*0c04*/ 	.word	0x0002a4b0


	//   ....[142]....
        /*0c08*/ 	.word	0x0002a630


	//   ....[143]....
        /*0c0c*/ 	.word	0x0002a680


	//   ....[144]....
        /*0c10*/ 	.word	0x0002a7b0


	//   ....[145]....
        /*0c14*/ 	.word	0x0002a800


	//   ....[146]....
        /*0c18*/ 	.word	0x0002a930


	//   ....[147]....
        /*0c1c*/ 	.word	0x0002a980


	//   ....[148]....
        /*0c20*/ 	.word	0x0002aab0


	//   ....[149]....
        /*0c24*/ 	.word	0x0002ab00


	//   ....[150]....
        /*0c28*/ 	.word	0x0002ac30


	//   ....[151]....
        /*0c2c*/ 	.word	0x0002ac80


	//   ....[152]....
        /*0c30*/ 	.word	0x0002adb0


	//   ....[153]....
        /*0c34*/ 	.word	0x0002ae00


	//   ....[154]....
        /*0c38*/ 	.word	0x0002af10


	//   ....[155]....
        /*0c3c*/ 	.word	0x0002af60


	//   ....[156]....
        /*0c40*/ 	.word	0x0002b290


	//   ....[157]....
        /*0c44*/ 	.word	0x0002b340


	//   ....[158]....
        /*0c48*/ 	.word	0x0002b450


	//   ....[159]....
        /*0c4c*/ 	.word	0x0002b4e0


	//   ....[160]....
        /*0c50*/ 	.word	0x0002b560


	//   ....[161]....
        /*0c54*/ 	.word	0x0002b5e0


	//   ....[162]....
        /*0c58*/ 	.word	0x0002b660


	//   ....[163]....
        /*0c5c*/ 	.word	0x0002b6f0


	//   ....[164]....
        /*0c60*/ 	.word	0x0002b790


	//   ....[165]....
        /*0c64*/ 	.word	0x0002b850


	//   ....[166]....
        /*0c68*/ 	.word	0x0002b8d0


	//   ....[167]....
        /*0c6c*/ 	.word	0x0002b950


	//   ....[168]....
        /*0c70*/ 	.word	0x0002b9d0


	//   ....[169]....
        /*0c74*/ 	.word	0x0002ba60


	//   ....[170]....
        /*0c78*/ 	.word	0x0002bae0


	//   ....[171]....
        /*0c7c*/ 	.word	0x0002bb80


	//   ....[172]....
        /*0c80*/ 	.word	0x0002bc10


	//   ....[173]....
        /*0c84*/ 	.word	0x0002bd40


	//----- nvinfo : EIATTR_REG_RECONFIG
	.align		4
.L_507:
        /*0c88*/ 	.byte	0x01, 0x54
	.zero		2


	//----- nvinfo : EIATTR_SYSCALL_OFFSETS
	.align		4
        /*0c8c*/ 	.byte	0x04, 0x46
        /*0c8e*/ 	.short	(.L_509 - .L_508)


	//   ....[0]....
.L_508:
        /*0c90*/ 	.word	0x00001dd0


	//   ....[1]....
        /*0c94*/ 	.word	0x00001f20


	//   ....[2]....
        /*0c98*/ 	.word	0x0000b720


	//   ....[3]....
        /*0c9c*/ 	.word	0x0000ba40


	//   ....[4]....
        /*0ca0*/ 	.word	0x000242b0


	//   ....[5]....
        /*0ca4*/ 	.word	0x00024400


	//   ....[6]....
        /*0ca8*/ 	.word	0x000244f0


	//   ....[7]....
        /*0cac*/ 	.word	0x00024e10


	//----- nvinfo : EIATTR_MBARRIER_INSTR_OFFSETS
	.align		4
.L_509:
        /*0cb0*/ 	.byte	0x04, 0x39
        /*0cb2*/ 	.short	(.L_511 - .L_510)


	//   ....[0]....
.L_510:
        /*0cb4*/ 	.word	0x000002d0
        /*0cb8*/ 	.word	0x000000ff
        /*0cbc*/ 	.word	0x0002a800
        /*0cc0*/ 	.short	0x0100
        /*0cc2*/ 	.byte	0x08
	.zero		1


	//   ....[1]....
        /*0cc4*/ 	.word	0x000002e0
        /*0cc8*/ 	.word	0x000000ff
        /*0ccc*/ 	.word	0x0002a820
        /*0cd0*/ 	.short	0x0100
        /*0cd2*/ 	.byte	0x08
	.zero		1


	//   ....[2]....
        /*0cd4*/ 	.word	0x000003d0
        /*0cd8*/ 	.word	0x000000ff
        /*0cdc*/ 	.word	0x0002a830
        /*0ce0*/ 	.short	0x0100
        /*0ce2*/ 	.byte	0x08
	.zero		1


	//   ....[3]....
        /*0ce4*/ 	.word	0x000003e0
        /*0ce8*/ 	.word	0x000000ff
        /*0cec*/ 	.word	0x0002a840
        /*0cf0*/ 	.short	0x0100
        /*0cf2*/ 	.byte	0x08
	.zero		1


	//   ....[4]....
        /*0cf4*/ 	.word	0x000003f0
        /*0cf8*/ 	.word	0x000000ff
        /*0cfc*/ 	.word	0x0002a838
        /*0d00*/ 	.short	0x0100
        /*0d02*/ 	.byte	0x08
	.zero		1


	//   ....[5]....
        /*0d04*/ 	.word	0x00000400
        /*0d08*/ 	.word	0x000000ff
        /*0d0c*/ 	.word	0x0002a848
        /*0d10*/ 	.short	0x0100
        /*0d12*/ 	.byte	0x08
	.zero		1


	//   ....[6]....
        /*0d14*/ 	.word	0x00000530
        /*0d18*/ 	.word	0x000000ff
        /*0d1c*/ 	.word	0x0002a850
        /*0d20*/ 	.short	0x0100
        /*0d22*/ 	.byte	0x08
	.zero		1


	//   ....[7]....
        /*0d24*/ 	.word	0x00000540
        /*0d28*/ 	.word	0x000000ff
        /*0d2c*/ 	.word	0x0002a860
        /*0d30*/ 	.short	0x0100
        /*0d32*/ 	.byte	0x08
	.zero		1


	//   ....[8]....
        /*0d34*/ 	.word	0x00000550
        /*0d38*/ 	.word	0x000000ff
        /*0d3c*/ 	.word	0x0002a858
        /*0d40*/ 	.short	0x0100
        /*0d42*/ 	.byte	0x08
	.zero		1


	//   ....[9]....
        /*0d44*/ 	.word	0x00000560
        /*0d48*/ 	.word	0x000000ff
        /*0d4c*/ 	.word	0x0002a868
        /*0d50*/ 	.short	0x0100
        /*0d52*/ 	.byte	0x08
	.zero		1


	//   ....[10]....
        /*0d54*/ 	.word	0x00000650
        /*0d58*/ 	.word	0x000000ff
        /*0d5c*/ 	.word	0x0002a870
        /*0d60*/ 	.short	0x0100
        /*0d62*/ 	.byte	0x06
	.zero		1


	//   ....[11]....
        /*0d64*/ 	.word	0x00000660
        /*0d68*/ 	.word	0x000000ff
        /*0d6c*/ 	.word	0x0002a880
        /*0d70*/ 	.short	0x0100
        /*0d72*/ 	.byte	0x06
	.zero		1


	//   ....[12]....
        /*0d74*/ 	.word	0x00000670
        /*0d78*/ 	.word	0x000000ff
        /*0d7c*/ 	.word	0x0002a878
        /*0d80*/ 	.short	0x0100
        /*0d82*/ 	.byte	0x06
	.zero		1


	//   ....[13]....
        /*0d84*/ 	.word	0x00000680
        /*0d88*/ 	.word	0x000000ff
        /*0d8c*/ 	.word	0x0002a888
        /*0d90*/ 	.short	0x0100
        /*0d92*/ 	.byte	0x06
	.zero		1


	//   ....[14]....
        /*0d94*/ 	.word	0x000007b0
        /*0d98*/ 	.word	0x000000ff
        /*0d9c*/ 	.word	0x0002a890
        /*0da0*/ 	.short	0x0100
        /*0da2*/ 	.byte	0x08
	.zero		1


	//   ....[15]....
        /*0da4*/ 	.word	0x000007c0
        /*0da8*/ 	.word	0x000000ff
        /*0dac*/ 	.word	0x0002a8a0
        /*0db0*/ 	.short	0x0100
        /*0db2*/ 	.byte	0x08
	.zero		1


	//   ....[16]....
        /*0db4*/ 	.word	0x000007d0
        /*0db8*/ 	.word	0x000000ff
        /*0dbc*/ 	.word	0x0002a898
        /*0dc0*/ 	.short	0x0100
        /*0dc2*/ 	.byte	0x08
	.zero		1


	//   ....[17]....
        /*0dc4*/ 	.word	0x000007e0
        /*0dc8*/ 	.word	0x000000ff
        /*0dcc*/ 	.word	0x0002a8a8
        /*0dd0*/ 	.short	0x0100
        /*0dd2*/ 	.byte	0x08
	.zero		1


	//   ....[18]....
        /*0dd4*/ 	.word	0x00000910
        /*0dd8*/ 	.word	0x000000ff
        /*0ddc*/ 	.word	0x0002a8b0
        /*0de0*/ 	.short	0x0100
        /*0de2*/ 	.byte	0x08
	.zero		1


	//   ....[19]....
        /*0de4*/ 	.word	0x00000920
        /*0de8*/ 	.word	0x000000ff
        /*0dec*/ 	.word	0x0002a8c0
        /*0df0*/ 	.short	0x0100
        /*0df2*/ 	.byte	0x08
	.zero		1


	//   ....[20]....
        /*0df4*/ 	.word	0x00000930
        /*0df8*/ 	.word	0x000000ff
        /*0dfc*/ 	.word	0x0002a8b8
        /*0e00*/ 	.short	0x0100
        /*0e02*/ 	.byte	0x08
	.zero		1


	//   ....[21]....
        /*0e04*/ 	.word	0x00000940
        /*0e08*/ 	.word	0x000000ff
        /*0e0c*/ 	.word	0x0002a8c8
        /*0e10*/ 	.short	0x0100
        /*0e12*/ 	.byte	0x08
	.zero		1


	//   ....[22]....
        /*0e14*/ 	.word	0x00003b70
        /*0e18*/ 	.word	0x00000003
        /*0e1c*/ 	.word	0x0002a890
        /*0e20*/ 	.short	0x010a
        /*0e22*/ 	.byte	0x3f
	.zero		1


	//   ....[23]....
        /*0e24*/ 	.word	0x00007210
        /*0e28*/ 	.word	0x00000003
        /*0e2c*/ 	.word	0x0002a890
        /*0e30*/ 	.short	0x010a
        /*0e32*/ 	.byte	0x3f
	.zero		1


	//   ....[24]....
        /*0e34*/ 	.word	0x0000a540
        /*0e38*/ 	.word	0x00000003
        /*0e3c*/ 	.word	0x0002a890
        /*0e40*/ 	.short	0x010a
        /*0e42*/ 	.byte	0x3f
	.zero		1


	//   ....[25]....
        /*0e44*/ 	.word	0x0000a930
        /*0e48*/ 	.word	0x0000001c
        /*0e4c*/ 	.word	0x00000000
        /*0e50*/ 	.short	0x0101
        /*0e52*/ 	.byte	0x3f
	.zero		1


	//   ....[26]....
        /*0e54*/ 	.word	0x0000a970
        /*0e58*/ 	.word	0x00000003
        /*0e5c*/ 	.word	0x0002a8b0
        /*0e60*/ 	.short	0x010a
        /*0e62*/ 	.byte	0x3f
	.zero		1


	//   ....[27]....
        /*0e64*/ 	.word	0x0000ae20
        /*0e68*/ 	.word	0x00000003
        /*0e6c*/ 	.word	0x00000000
        /*0e70*/ 	.short	0x0101
        /*0e72*/ 	.byte	0x3f
	.zero		1


	//   ....[28]....
        /*0e74*/ 	.word	0x0000b7a0
        /*0e78*/ 	.word	0x00000010
        /*0e7c*/ 	.word	0x0002a800
        /*0e80*/ 	.short	0x010a
        /*0e82*/ 	.byte	0x3f
	.zero		1


	//   ....[29]....
        /*0e84*/ 	.word	0x0000b7f0
        /*0e88*/ 	.word	0x00000010
        /*0e8c*/ 	.word	0x0002a800
        /*0e90*/ 	.short	0x010a
        /*0e92*/ 	.byte	0x3f
	.zero		1


	//   ....[30]....
        /*0e94*/ 	.word	0x0000cc30
        /*0e98*/ 	.word	0x00000010
        /*0e9c*/ 	.word	0x0002a800
        /*0ea0*/ 	.short	0x010a
        /*0ea2*/ 	.byte	0x3f
	.zero		1


	//   ....[31]....
        /*0ea4*/ 	.word	0x00010190
        /*0ea8*/ 	.word	0x00000010
        /*0eac*/ 	.word	0x0002a800
        /*0eb0*/ 	.short	0x010a
        /*0eb2*/ 	.byte	0x3f
	.zero		1


	//   ....[32]....
        /*0eb4*/ 	.word	0x00012d30
        /*0eb8*/ 	.word	0x00000007
        /*0ebc*/ 	.word	0x0002a830
        /*0ec0*/ 	.short	0x010a
        /*0ec2*/ 	.byte	0x3f
	.zero		1


	//   ....[33]....
        /*0ec4*/ 	.word	0x00012da0
        /*0ec8*/ 	.word	0x00000007
        /*0ecc*/ 	.word	0x0002a830
        /*0ed0*/ 	.short	0x010a
        /*0ed2*/ 	.byte	0x3f
	.zero		1


	//   ....[34]....
        /*0ed4*/ 	.word	0x00013850
        /*0ed8*/ 	.word	0x00000000
        /*0edc*/ 	.word	0x00000000
        /*0ee0*/ 	.short	0x0101
        /*0ee2*/ 	.byte	0x3f
	.zero		1


	//   ....[35]....
        /*0ee4*/ 	.word	0x00015c90
        /*0ee8*/ 	.word	0x00000007
        /*0eec*/ 	.word	0x0002a830
        /*0ef0*/ 	.short	0x010a
        /*0ef2*/ 	.byte	0x3f
	.zero		1


	//   ....[36]....
        /*0ef4*/ 	.word	0x00015d00
        /*0ef8*/ 	.word	0x00000007
        /*0efc*/ 	.word	0x0002a830
        /*0f00*/ 	.short	0x010a
        /*0f02*/ 	.byte	0x3f
	.zero		1


	//   ....[37]....
        /*0f04*/ 	.word	0x00016880
        /*0f08*/ 	.word	0x0000000e
        /*0f0c*/ 	.word	0x0002a850
        /*0f10*/ 	.short	0x010a
        /*0f12*/ 	.byte	0x3f
	.zero		1


	//   ....[38]....
        /*0f14*/ 	.word	0x00016920
        /*0f18*/ 	.word	0x0000000e
        /*0f1c*/ 	.word	0x0002a850
        /*0f20*/ 	.short	0x010a
        /*0f22*/ 	.byte	0x3f
	.zero		1


	//   ....[39]....
        /*0f24*/ 	.word	0x00016cf0
        /*0f28*/ 	.word	0x00000007
        /*0f2c*/ 	.word	0x00000000
        /*0f30*/ 	.short	0x0101
        /*0f32*/ 	.byte	0x3f
	.zero		1


	//   ....[40]....
        /*0f34*/ 	.word	0x000183e0
        /*0f38*/ 	.word	0x00000069
        /*0f3c*/ 	.word	0x00000000
        /*0f40*/ 	.short	0x0101
        /*0f42*/ 	.byte	0x3f
	.zero		1


	//   ....[41]....
        /*0f44*/ 	.word	0x000190b0
        /*0f48*/ 	.word	0x00000003
        /*0f4c*/ 	.word	0x0002a830
        /*0f50*/ 	.short	0x010a
        /*0f52*/ 	.byte	0x3f
	.zero		1


	//   ....[42]....
        /*0f54*/ 	.word	0x00019120
        /*0f58*/ 	.word	0x00000003
        /*0f5c*/ 	.word	0x0002a830
        /*0f60*/ 	.short	0x010a
        /*0f62*/ 	.byte	0x3f
	.zero		1


	//   ....[43]....
        /*0f64*/ 	.word	0x00019ca0
        /*0f68*/ 	.word	0x000000c6
        /*0f6c*/ 	.word	0x0002a850
        /*0f70*/ 	.short	0x010a
        /*0f72*/ 	.byte	0x3f
	.zero		1


	//   ....[44]....
        /*0f74*/ 	.word	0x00019cf0
        /*0f78*/ 	.word	0x000000c6
        /*0f7c*/ 	.word	0x0002a850
        /*0f80*/ 	.short	0x010a
        /*0f82*/ 	.byte	0x3f
	.zero		1


	//   ....[45]....
        /*0f84*/ 	.word	0x0001ab20
        /*0f88*/ 	.word	0x0000005b
        /*0f8c*/ 	.word	0x00000000
        /*0f90*/ 	.short	0x0101
        /*0f92*/ 	.byte	0x3f
	.zero		1


	//   ....[46]....
        /*0f94*/ 	.word	0x0001ab90
        /*0f98*/ 	.word	0x000000c6
        /*0f9c*/ 	.word	0x00000000
        /*0fa0*/ 	.short	0x0101
        /*0fa2*/ 	.byte	0x3f
	.zero		1


	//   ....[47]....
        /*0fa4*/ 	.word	0x0001b0b0
        /*0fa8*/ 	.word	0x00000003
        /*0fac*/ 	.word	0x0002a830
        /*0fb0*/ 	.short	0x010a
        /*0fb2*/ 	.byte	0x3f
	.zero		1


	//   ....[48]....
        /*0fb4*/ 	.word	0x0001b120
        /*0fb8*/ 	.word	0x00000003
        /*0fbc*/ 	.word	0x0002a830
        /*0fc0*/ 	.short	0x010a
        /*0fc2*/ 	.byte	0x3f
	.zero		1


	//   ....[49]....
        /*0fc4*/ 	.word	0x0001bca0
        /*0fc8*/ 	.word	0x0000000c
        /*0fcc*/ 	.word	0x0002a850
        /*0fd0*/ 	.short	0x010a
        /*0fd2*/ 	.byte	0x3f
	.zero		1


	//   ....[50]....
        /*0fd4*/ 	.word	0x0001bd40
        /*0fd8*/ 	.word	0x0000000c
        /*0fdc*/ 	.word	0x0002a850
        /*0fe0*/ 	.short	0x010a
        /*0fe2*/ 	.byte	0x3f
	.zero		1


	//   ....[51]....
        /*0fe4*/ 	.word	0x0001c0e0
        /*0fe8*/ 	.word	0x00000000
        /*0fec*/ 	.word	0x00000000
        /*0ff0*/ 	.short	0x0101
        /*0ff2*/ 	.byte	0x3f
	.zero		1


	//   ....[52]....
        /*0ff4*/ 	.word	0x0001d850
        /*0ff8*/ 	.word	0x0000006b
        /*0ffc*/ 	.word	0x00000000
        /*1000*/ 	.short	0x0101
        /*1002*/ 	.byte	0x3f
	.zero		1


	//   ....[53]....
        /*1004*/ 	.word	0x0001e560
        /*1008*/ 	.word	0x0000000d
        /*100c*/ 	.word	0x0002a850
        /*1010*/ 	.short	0x010a
        /*1012*/ 	.byte	0x3f
	.zero		1


	//   ....[54]....
        /*1014*/ 	.word	0x0001e600
        /*1018*/ 	.word	0x0000000d
        /*101c*/ 	.word	0x0002a850
        /*1020*/ 	.short	0x010a
        /*1022*/ 	.byte	0x3f
	.zero		1


	//   ....[55]....
        /*1024*/ 	.word	0x0001ead0
        /*1028*/ 	.word	0x0000000b
        /*102c*/ 	.word	0x00000000
        /*1030*/ 	.short	0x0101
        /*1032*/ 	.byte	0x3f
	.zero		1


	//   ....[56]....
        /*1034*/ 	.word	0x00020000
        /*1038*/ 	.word	0x00000000
        /*103c*/ 	.word	0x00000000
        /*1040*/ 	.short	0x0101
        /*1042*/ 	.byte	0x3f
	.zero		1


	//   ....[57]....
        /*1044*/ 	.word	0x000229b0
        /*1048*/ 	.word	0x00000007
        /*104c*/ 	.word	0x0002a820
        /*1050*/ 	.short	0x010a
        /*1052*/ 	.byte	0x3f
	.zero		1


	//   ....[58]....
        /*1054*/ 	.word	0x00022a90
        /*1058*/ 	.word	0x00000007
        /*105c*/ 	.word	0x0002a8a0
        /*1060*/ 	.short	0x010a
        /*1062*/ 	.byte	0x3f
	.zero		1


	//   ....[59]....
        /*1064*/ 	.word	0x00022ec0
        /*1068*/ 	.word	0x00000007
        /*106c*/ 	.word	0x0002a8c0
        /*1070*/ 	.short	0x010a
        /*1072*/ 	.byte	0x3f
	.zero		1


	//   ....[60]....
        /*1074*/ 	.word	0x00023390
        /*1078*/ 	.word	0x00000008
        /*107c*/ 	.word	0x0002a8a0
        /*1080*/ 	.short	0x010a
        /*1082*/ 	.byte	0x3f
	.zero		1


	//   ....[61]....
        /*1084*/ 	.word	0x000237b0
        /*1088*/ 	.word	0x00000008
        /*108c*/ 	.word	0x0002a8c0
        /*1090*/ 	.short	0x010a
        /*1092*/ 	.byte	0x3f
	.zero		1


	//   ....[62]....
        /*1094*/ 	.word	0x00024920
        /*1098*/ 	.word	0x00000000
        /*109c*/ 	.word	0x0002a840
        /*10a0*/ 	.short	0x010a
        /*10a2*/ 	.byte	0x3f
	.zero		1


	//   ....[63]....
        /*10a4*/ 	.word	0x000258f0
        /*10a8*/ 	.word	0x00000008
        /*10ac*/ 	.word	0x0002a800
        /*10b0*/ 	.short	0x0107
        /*10b2*/ 	.byte	0x3f
	.zero		1


	//   ....[64]....
        /*10b4*/ 	.word	0x000259f0
        /*10b8*/ 	.word	0x00000002
        /*10bc*/ 	.word	0x0002a800
        /*10c0*/ 	.short	0x0101
        /*10c2*/ 	.byte	0x3f
	.zero		1


	//   ....[65]....
        /*10c4*/ 	.word	0x00025a10
        /*10c8*/ 	.word	0x00000002
        /*10cc*/ 	.word	0x0002a820
        /*10d0*/ 	.short	0x010a
        /*10d2*/ 	.byte	0x3f
	.zero		1


	//   ....[66]....
        /*10d4*/ 	.word	0x00025da0
        /*10d8*/ 	.word	0x00000003
        /*10dc*/ 	.word	0x0002a840
        /*10e0*/ 	.short	0x010a
        /*10e2*/ 	.byte	0x3f
	.zero		1


	//   ....[67]....
        /*10e4*/ 	.word	0x00026250
        /*10e8*/ 	.word	0x00000002
        /*10ec*/ 	.word	0x0002a860
        /*10f0*/ 	.short	0x010a
        /*10f2*/ 	.byte	0x3f
	.zero		1


	//   ....[68]....
        /*10f4*/ 	.word	0x00026960
        /*10f8*/ 	.word	0x00000003
        /*10fc*/ 	.word	0x0002a840
        /*1100*/ 	.short	0x010a
        /*1102*/ 	.byte	0x3f
	.zero		1


	//   ....[69]....
        /*1104*/ 	.word	0x00026e10
        /*1108*/ 	.word	0x00000002
        /*110c*/ 	.word	0x0002a860
        /*1110*/ 	.short	0x010a
        /*1112*/ 	.byte	0x3f
	.zero		1


	//   ....[70]....
        /*1114*/ 	.word	0x00027470
        /*1118*/ 	.word	0x00000003
        /*111c*/ 	.word	0x0002a840
        /*1120*/ 	.short	0x010a
        /*1122*/ 	.byte	0x3f
	.zero		1


	//   ....[71]....
        /*1124*/ 	.word	0x00027910
        /*1128*/ 	.word	0x00000002
        /*112c*/ 	.word	0x0002a860
        /*1130*/ 	.short	0x010a
        /*1132*/ 	.byte	0x3f
	.zero		1


	//   ....[72]....
        /*1134*/ 	.word	0x00027ef0
        /*1138*/ 	.word	0x00000000
        /*113c*/ 	.word	0x0002a860
        /*1140*/ 	.short	0x010a
        /*1142*/ 	.byte	0x3f
	.zero		1


	//   ....[73]....
        /*1144*/ 	.word	0x00029080
        /*1148*/ 	.word	0x00000000
        /*114c*/ 	.word	0x0002a820
        /*1150*/ 	.short	0x010a
        /*1152*/ 	.byte	0x3f
	.zero		1


	//   ....[74]....
        /*1154*/ 	.word	0x00029230
        /*1158*/ 	.word	0x00000006
        /*115c*/ 	.word	0x00000000
        /*1160*/ 	.short	0x010a
        /*1162*/ 	.byte	0x3f
	.zero		1


	//   ....[75]....
        /*1164*/ 	.word	0x000292a0
        /*1168*/ 	.word	0x00000007
        /*116c*/ 	.word	0x00000000
        /*1170*/ 	.short	0x010a
        /*1172*/ 	.byte	0x3f
	.zero		1


	//   ....[76]....
        /*1174*/ 	.word	0x00029310
        /*1178*/ 	.word	0x00000004
        /*117c*/ 	.word	0x00000000
        /*1180*/ 	.short	0x010a
        /*1182*/ 	.byte	0x3f
	.zero		1


	//   ....[77]....
        /*1184*/ 	.word	0x00029340
        /*1188*/ 	.word	0x00000003
        /*118c*/ 	.word	0x00000000
        /*1190*/ 	.short	0x010a
        /*1192*/ 	.byte	0x3f
	.zero		1


	//   ....[78]....
        /*1194*/ 	.word	0x000293a0
        /*1198*/ 	.word	0x00000003
        /*119c*/ 	.word	0x0002a890
        /*11a0*/ 	.short	0x010a
        /*11a2*/ 	.byte	0x3f
	.zero		1


	//   ....[79]....
        /*11a4*/ 	.word	0x000293f0
        /*11a8*/ 	.word	0x00000003
        /*11ac*/ 	.word	0x0002a890
        /*11b0*/ 	.short	0x010a
        /*11b2*/ 	.byte	0x3f
	.zero		1


	//   ....[80]....
        /*11b4*/ 	.word	0x00029440
        /*11b8*/ 	.word	0x00000003
        /*11bc*/ 	.word	0x0002a890
        /*11c0*/ 	.short	0x010a
        /*11c2*/ 	.byte	0x3f
	.zero		1


	//   ....[81]....
        /*11c4*/ 	.word	0x00029490
        /*11c8*/ 	.word	0x00000003
        /*11cc*/ 	.word	0x0002a8b0
        /*11d0*/ 	.short	0x010a
        /*11d2*/ 	.byte	0x3f
	.zero		1


	//   ....[82]....
        /*11d4*/ 	.word	0x00029870
        /*11d8*/ 	.word	0x00000010
        /*11dc*/ 	.word	0x0002a800
        /*11e0*/ 	.short	0x010a
        /*11e2*/ 	.byte	0x3f
	.zero		1


	//   ....[83]....
        /*11e4*/ 	.word	0x00029c80
        /*11e8*/ 	.word	0x00000010
        /*11ec*/ 	.word	0x0002a800
        /*11f0*/ 	.short	0x010a
        /*11f2*/ 	.byte	0x3f
	.zero		1


	//   ....[84]....
        /*11f4*/ 	.word	0x00029cd0
        /*11f8*/ 	.word	0x00000007
        /*11fc*/ 	.word	0x0002a830
        /*1200*/ 	.short	0x010a
        /*1202*/ 	.byte	0x3f
	.zero		1


	//   ....[85]....
        /*1204*/ 	.word	0x00029d20
        /*1208*/ 	.word	0x00000007
        /*120c*/ 	.word	0x0002a830
        /*1210*/ 	.short	0x010a
        /*1212*/ 	.byte	0x3f
	.zero		1


	//   ....[86]....
        /*1214*/ 	.word	0x00029d70
        /*1218*/ 	.word	0x0000000e
        /*121c*/ 	.word	0x0002a850
        /*1220*/ 	.short	0x010a
        /*1222*/ 	.byte	0x3f
	.zero		1


	//   ....[87]....
        /*1224*/ 	.word	0x00029dc0
        /*1228*/ 	.word	0x00000003
        /*122c*/ 	.word	0x0002a830
        /*1230*/ 	.short	0x010a
        /*1232*/ 	.byte	0x3f
	.zero		1


	//   ....[88]....
        /*1234*/ 	.word	0x00029e10
        /*1238*/ 	.word	0x000000c6
        /*123c*/ 	.word	0x0002a850
        /*1240*/ 	.short	0x010a
        /*1242*/ 	.byte	0x3f
	.zero		1


	//   ....[89]....
        /*1244*/ 	.word	0x00029e60
        /*1248*/ 	.word	0x00000003
        /*124c*/ 	.word	0x0002a830
        /*1250*/ 	.short	0x010a
        /*1252*/ 	.byte	0x3f
	.zero		1


	//   ....[90]....
        /*1254*/ 	.word	0x00029eb0
        /*1258*/ 	.word	0x0000000c
        /*125c*/ 	.word	0x0002a850
        /*1260*/ 	.short	0x010a
        /*1262*/ 	.byte	0x3f
	.zero		1


	//   ....[91]....
        /*1264*/ 	.word	0x00029f00
        /*1268*/ 	.word	0x0000000d
        /*126c*/ 	.word	0x0002a850
        /*1270*/ 	.short	0x010a
        /*1272*/ 	.byte	0x3f
	.zero		1


	//   ....[92]....
        /*1274*/ 	.word	0x0002a0c0
        /*1278*/ 	.word	0x00000006
        /*127c*/ 	.word	0x0002a820
        /*1280*/ 	.short	0x010a
        /*1282*/ 	.byte	0x3f
	.zero		1


	//   ....[93]....
        /*1284*/ 	.word	0x0002a110
        /*1288*/ 	.word	0x00000007
        /*128c*/ 	.word	0x0002a8a0
        /*1290*/ 	.short	0x010a
        /*1292*/ 	.byte	0x3f
	.zero		1


	//   ....[94]....
        /*1294*/ 	.word	0x0002a160
        /*1298*/ 	.word	0x00000007
        /*129c*/ 	.word	0x0002a8c0
        /*12a0*/ 	.short	0x010a
        /*12a2*/ 	.byte	0x3f
	.zero		1


	//   ....[95]....
        /*12a4*/ 	.word	0x0002a1b0
        /*12a8*/ 	.word	0x00000008
        /*12ac*/ 	.word	0x0002a8a0
        /*12b0*/ 	.short	0x010a
        /*12b2*/ 	.byte	0x3f
	.zero		1


	//   ....[96]....
        /*12b4*/ 	.word	0x0002a200
        /*12b8*/ 	.word	0x00000008
        /*12bc*/ 	.word	0x0002a8c0
        /*12c0*/ 	.short	0x010a
        /*12c2*/ 	.byte	0x3f
	.zero		1


	//   ....[97]....
        /*12c4*/ 	.word	0x0002a3a0
        /*12c8*/ 	.word	0x00000000
        /*12cc*/ 	.word	0x0002a840
        /*12d0*/ 	.short	0x010a
        /*12d2*/ 	.byte	0x3f
	.zero		1


	//   ....[98]....
        /*12d4*/ 	.word	0x0002afb0
        /*12d8*/ 	.word	0x00000002
        /*12dc*/ 	.word	0x0002a820
        /*12e0*/ 	.short	0x010a
        /*12e2*/ 	.byte	0x3f
	.zero		1


	//   ....[99]....
        /*12e4*/ 	.word	0x0002b000
        /*12e8*/ 	.word	0x00000003
        /*12ec*/ 	.word	0x0002a840
        /*12f0*/ 	.short	0x010a
        /*12f2*/ 	.byte	0x3f
	.zero		1


	//   ....[100]....
        /*12f4*/ 	.word	0x0002b050
        /*12f8*/ 	.word	0x00000002
        /*12fc*/ 	.word	0x0002a860
        /*1300*/ 	.short	0x010a
        /*1302*/ 	.byte	0x3f
	.zero		1


	//   ....[101]....
        /*1304*/ 	.word	0x0002b0a0
        /*1308*/ 	.word	0x00000003
        /*130c*/ 	.word	0x0002a840
        /*1310*/ 	.short	0x010a
        /*1312*/ 	.byte	0x3f
	.zero		1


	//   ....[102]....
        /*1314*/ 	.word	0x0002b0f0
        /*1318*/ 	.word	0x00000002
        /*131c*/ 	.word	0x0002a860
        /*1320*/ 	.short	0x010a
        /*1322*/ 	.byte	0x3f
	.zero		1


	//   ....[103]....
        /*1324*/ 	.word	0x0002b140
        /*1328*/ 	.word	0x00000003
        /*132c*/ 	.word	0x0002a840
        /*1330*/ 	.short	0x010a
        /*1332*/ 	.byte	0x3f
	.zero		1


	//   ....[104]....
        /*1334*/ 	.word	0x0002b190
        /*1338*/ 	.word	0x00000002
        /*133c*/ 	.word	0x0002a860
        /*1340*/ 	.short	0x010a
        /*1342*/ 	.byte	0x3f
	.zero		1


	//   ....[105]....
        /*1344*/ 	.word	0x0002b1e0
        /*1348*/ 	.word	0x00000000
        /*134c*/ 	.word	0x0002a860
        /*1350*/ 	.short	0x010a
        /*1352*/ 	.byte	0x3f
	.zero		1


	//   ....[106]....
        /*1354*/ 	.word	0x0002bc60
        /*1358*/ 	.word	0x00000000
        /*135c*/ 	.word	0x0002a820
        /*1360*/ 	.short	0x010a
        /*1362*/ 	.byte	0x3f
	.zero		1


	//   ....[107]....
        /*1364*/ 	.word	0x0002be00
        /*1368*/ 	.word	0x00000006
        /*136c*/ 	.word	0x00000000
        /*1370*/ 	.short	0x010a
        /*1372*/ 	.byte	0x3f
	.zero		1


	//   ....[108]....
        /*1374*/ 	.word	0x0002be50
        /*1378*/ 	.word	0x00000007
        /*137c*/ 	.word	0x00000000
        /*1380*/ 	.short	0x010a
        /*1382*/ 	.byte	0x3f
	.zero		1


	//   ....[109]....
        /*1384*/ 	.word	0x0002bea0
        /*1388*/ 	.word	0x00000004
        /*138c*/ 	.word	0x00000000
        /*1390*/ 	.short	0x010a
        /*1392*/ 	.byte	0x3f
	.zero		1


	//----- nvinfo : EIATTR_NUM_MBARRIERS
	.align		4
.L_511:
        /*1394*/ 	.byte	0x03, 0x38
        /*1396*/ 	.short	0x0016


	//----- nvinfo : EIATTR_EXIT_INSTR_OFFSETS
	.align		4
        /*1398*/ 	.byte	0x04, 0x1c
        /*139a*/ 	.short	(.L_513 - .L_512)


	//   ....[0]....
.L_512:
        /*139c*/ 	.word	0x00029390


	//----- nvinfo : EIATTR_MAX_THREADS
	.align		4
.L_513:
        /*13a0*/ 	.byte	0x04, 0x05
        /*13a2*/ 	.short	(.L_515 - .L_514)
.L_514:
        /*13a4*/ 	.word	0x00000180
        /*13a8*/ 	.word	0x00000001
        /*13ac*/ 	.word	0x00000001


	//----- nvinfo : EIATTR_CRS_STACK_SIZE
	.align		4
.L_515:
        /*13b0*/ 	.byte	0x04, 0x1e
        /*13b2*/ 	.short	(.L_517 - .L_516)
.L_516:
        /*13b4*/ 	.word	0x00000000


	//----- nvinfo : EIATTR_CBANK_PARAM_SIZE
	.align		4
.L_517:
        /*13b8*/ 	.byte	0x03, 0x19
        /*13ba*/ 	.short	0x0af0


	//----- nvinfo : EIATTR_PARAM_CBANK
	.align		4
        /*13bc*/ 	.byte	0x04, 0x0a
        /*13be*/ 	.short	(.L_519 - .L_518)
	.align		4
.L_518:
        /*13c0*/ 	.word	index@(.nv.constant0._ZN7cutlass13device_kernelIN5flash11enable_sm90INS1_16FlashAttnFwdSm90INS1_25CollectiveMainloopFwdSm90ILi2EN4cute5tupleIJNS5_1CILi1EEES8_S8_EEENS6_IJNS7_ILi128EEENS7_ILi96EEENS7_ILi192EEEEEELi128ENS_10bfloat16_tEfNS_4arch4Sm90ELb0ELb1ELb0ELb1ELb0ELb1ELb0ELb1ELb1ELb1ELb0ELb0EEENS1_21CollectiveEpilogueFwdINS6_IJSA_SA_SB_EEES9_SE_SG_Li256ELb1ELb1ELb0ELb0EEENS1_36VarlenDynamicPersistentTileSchedulerILi128ELi96ELi256ELi128ELb0ELb1ELb1ELb1ELb0ELb1EEEEEEEEEvNT_6ParamsE)
        /*13c4*/ 	.short	0x0210
        /*13c6*/ 	.short	0x0af0


	//----- nvinfo : EIATTR_SW_WAR
	.align		4
.L_519:
        /*13c8*/ 	.byte	0x04, 0x36
        /*13ca*/ 	.short	(.L_521 - .L_520)
.L_520:
        /*13cc*/ 	.word	0x00000008
.L_521:


//--------------------- .nv.info._ZN7cutlass13device_kernelIN5flash11enable_sm90INS1_16FlashAttnFwdSm90INS1_25CollectiveMainloopFwdSm90ILi2EN4cute5tupleIJNS5_1CILi1EEES8_S8_EEENS6_IJNS7_ILi128EEESA_NS7_ILi192EEEEEELi128ENS_10bfloat16_tEfNS_4arch4Sm90ELb1ELb0ELb0ELb0ELb0ELb0ELb0ELb1ELb1ELb1ELb0ELb0EEENS1_21CollectiveEpilogueFwdINS6_IJSA_SA_SA_EEES9_SD_SF_Li256ELb0ELb1ELb0ELb0EEENS1_30DynamicPersistentTileSchedulerILi256ELi128ELb0ELb1ELb1EEEEEEEEEvNT_6ParamsE --------------------------
	.section	.nv.info._ZN7cutlass13device_kernelIN5flash11enable_sm90INS1_16FlashAttnFwdSm90INS1_25CollectiveMainloopFwdSm90ILi2EN4cute5tupleIJNS5_1CILi1EEES8_S8_EEENS6_IJNS7_ILi128EEESA_NS7_ILi192EEEEEELi128ENS_10bfloat16_tEfNS_4arch4Sm90ELb1ELb0ELb0ELb0ELb0ELb0ELb0ELb1ELb1ELb1ELb0ELb0EEENS1_21CollectiveEpilogueFwdINS6_IJSA_SA_SA_EEES9_SD_SF_Li256ELb0ELb1ELb0ELb0EEENS1_30DynamicPersistentTileSchedulerILi256ELi128ELb0ELb1ELb1EEEEEEEEEvNT_6ParamsE,"",@"SHT_CUDA_INFO"
	.sectionflags	@""
	.align	4


	//----- nvinfo : EIATTR_CUDA_API_VERSION
	.align		4
        /*0000*/ 	.byte	0x04, 0x37
        /*0002*/ 	.short	(.L_523 - .L_522)
.L_522:
        /*0004*/ 	.word	0x00000082


	//----- nvinfo : EIATTR_KPARAM_INFO
	.align		4
.L_523:
        /*0008*/ 	.byte	0x04, 0x17
        /*000a*/ 	.short	(.L_525 - .L_524)
.L_524:
        /*000c*/ 	.word	0x00000000
        /*0010*/ 	.short	0x0000
        /*0012*/ 	.short	0x0070
        /*0014*/ 	.byte	0x00, 0xf0, 0x01, 0x2a


	//----- nvinfo : EIATTR_SPARSE_MMA_MASK
	.align		4
.L_525:
        /*0018*/ 	.byte	0x03, 0x50
        /*001a*/ 	.short	0x0000


	//----- nvinfo : EIATTR_MAXREG_COUNT
	.align		4
        /*001c*/ 	.byte	0x03, 0x1b
        /*001e*/ 	.short	0x00a8


	//----- nvinfo : EIATTR_NUM_BARRIERS
	.align		4
        /*0020*/ 	.byte	0x02, 0x4c
        /*0022*/ 	.byte	0x09
	.zero		1


	//----- nvinfo : EIATTR_EXTERNS
	.align		4
        /*0024*/ 	.byte	0x04, 0x0f
        /*0026*/ 	.short	(.L_527 - .L_526)


	//   ....[0]....
	.align		4
.L_526:
        /*0028*/ 	.word	index@(__assertfail)


	//----- nvinfo : EIATTR_ANNOTATIONS
	.align		4
.L_527:
        /*002c*/ 	.byte	0x04, 0x55
        /*002e*/ 	.short	(.L_529 - .L_528)


	//   ....[0]....
.L_528:
        /* <DEDUP_REMOVED lines=27> */


	//----- nvinfo : EIATTR_MERCURY_ISA_VERSION
	.align		4
.L_529:
        /*01c8*/ 	.byte	0x03, 0x5f
        /*01ca*/ 	.short	0x0101


	//----- nvinfo : EIATTR_INT_WARP_WIDE_INSTR_OFFSETS
	.align		4
        /*01cc*/ 	.byte	0x04, 0x31
        /*01ce*/ 	.short	(.L_531 - .L_530)


	//   ....[0]....
.L_530:
        /*01d0*/ 	.word	0x00000130


	//   ....[1]....
        /*01d4*/ 	.word	0x00000170


	//   ....[2]....
        /*01d8*/ 	.word	0x000001e0


	//   ....[3]....
        /*01dc*/ 	.word	0x0000be20


	//   ....[4]....
        /*01e0*/ 	.word	0x0000bec0


	//   ....[5]....
        /*01e4*/ 	.word	0x0000f620


	//   ....[6]....
        /*01e8*/ 	.word	0x0000f6c0


	//----- nvinfo : EIATTR_COOP_GROUP_MASK_REGIDS
	.align		4
.L_531:
        /*01ec*/ 	.byte	0x04, 0x29
        /*01ee*/ 	.short	(.L_533 - .L_532)


	//   ....[0]....
.L_532:
        /*01f0*/ 	.word	0xffffffff


	//   ....[1]....
        /*01f4*/ 	.word	0xffffffff


	//   ....[2]....
        /*01f8*/ 	.word	0xffffffff


	//   ....[3]....
        /*01fc*/ 	.word	0xffffffff


	//   ....[4]....
        /*0200*/ 	.word	0xffffffff


	//   ....[5]....
        /*0204*/ 	.word	0xffffffff


	//   ....[6]....
        /*0208*/ 	.word	0xffffffff


	//   ....[7]....
        /*020c*/ 	.word	0xffffffff


	//   ....[8]....
        /*0210*/ 	.word	0xffffffff


	//   ....[9]....
        /*0214*/ 	.word	0xffffffff


	//   ....[10]....
        /*0218*/ 	.word	0xffffffff


	//   ....[11]....
        /*021c*/ 	.word	0xffffffff


	//   ....[12]....
        /*0220*/ 	.word	0xffffffff


	//   ....[13]....
        /*0224*/ 	.word	0xffffffff


	//   ....[14]....
        /*0228*/ 	.word	0xffffffff


	//   ....[15]....
        /*022c*/ 	.word	0xffffffff


	//   ....[16]....
        /*0230*/ 	.word	0xffffffff


	//   ....[17]....
        /*0234*/ 	.word	0xffffffff


	//   ....[18]....
        /*0238*/ 	.word	0xffffffff


	//   ....[19]....
        /*023c*/ 	.word	0xffffffff


	//   ....[20]....
        /*0240*/ 	.word	0xffffffff


	//   ....[21]....
        /*0244*/ 	.word	0xffffffff


	//   ....[22]....
        /*0248*/ 	.word	0xffffffff


	//   ....[23]....
        /*024c*/ 	.word	0xffffffff


	//   ....[24]....
        /*0250*/ 	.word	0xffffffff


	//   ....[25]....
        /*0254*/ 	.word	0xffffffff


	//   ....[26]....
        /*0258*/ 	.word	0xffffffff


	//   ....[27]....
        /*025c*/ 	.word	0xffffffff


	//   ....[28]....
        /*0260*/ 	.word	0xffffffff


	//   ....[29]....
        /*0264*/ 	.word	0xffffffff


	//   ....[30]....
        /*0268*/ 	.word	0xffffffff


	//   ....[31]....
        /*026c*/ 	.word	0xffffffff


	//   ....[32]....
        /*0270*/ 	.word	0xffffffff


	//   ....[33]....
        /*0274*/ 	.word	0xffffffff


	//   ....[34]....
        /*0278*/ 	.word	0xffffffff


	//   ....[35]....
        /*027c*/ 	.word	0xffffffff


	//   ....[36]....
        /*0280*/ 	.word	0xffffffff


	//   ....[37]....
        /*0284*/ 	.word	0xffffffff


	//   ....[38]....
        /*0288*/ 	.word	0xffffffff


	//   ....[39]....
        /*028c*/ 	.word	0xffffffff


	//   ....[40]....
        /*0290*/ 	.word	0xffffffff


	//   ....[41]....
        /*0294*/ 	.word	0xffffffff


	//   ....[42]....
        /*0298*/ 	.word	0xffffffff


	//   ....[43]....
        /*029c*/ 	.word	0xffffffff


	//   ....[44]....
        /*02a0*/ 	.word	0xffffffff


	//   ....[45]....
        /*02a4*/ 	.word	0xffffffff


	//   ....[46]....
        /*02a8*/ 	.word	0xffffffff


	//   ....[47]....
        /*02ac*/ 	.word	0xffffffff


	//   ....[48]....
        /*02b0*/ 	.word	0xffffffff


	//   ....[49]....
        /*02b4*/ 	.word	0xffffffff


	//   ....[50]....
        /*02b8*/ 	.word	0xffffffff


	//   ....[51]....
        /*02bc*/ 	.word	0xffffffff


	//   ....[52]....
        /*02c0*/ 	.word	0xffffffff


	//   ....[53]....
        /*02c4*/ 	.word	0xffffffff


	//   ....[54]....
        /*02c8*/ 	.word	0xffffffff


	//   ....[55]....
        /*02cc*/ 	.word	0xffffffff


	//   ....[56]....
        /*02d0*/ 	.word	0xffffffff


	//   ....[57]....
        /*02d4*/ 	.word	0xffffffff


	//   ....[58]....
        /*02d8*/ 	.word	0xffffffff


	//   ....[59]....
        /*02dc*/ 	.word	0xffffffff


	//   ....[60]....
        /*02e0*/ 	.word	0xffffffff


	//   ....[61]....
        /*02e4*/ 	.word	0xffffffff


	//   ....[62]....
        /*02e8*/ 	.word	0xffffffff


	//   ....[63]....
        /*02ec*/ 	.word	0xffffffff


	//   ....[64]....
        /*02f0*/ 	.word	0xffffffff


	//   ....[65]....
        /*02f4*/ 	.word	0xffffffff


	//   ....[66]....
        /*02f8*/ 	.word	0xffffffff


	//   ....[67]....
        /*02fc*/ 	.word	0xffffffff


	//   ....[68]....
        /*0300*/ 	.word	0x0500000f


	//   ....[69]....
        /*0304*/ 	.word	0x0500000f


	//   ....[70]....
        /*0308*/ 	.word	0x0500000f


	//   ....[71]....
        /*030c*/ 	.word	0x0500000f


	//   ....[72]....
        /*0310*/ 	.word	0x0500000f


	//   ....[73]....
        /*0314*/ 	.word	0x0500000f


	//   ....[74]....
        /*0318*/ 	.word	0x0500000f


	//   ....[75]....
        /*031c*/ 	.word	0x0500000f


	//   ....[76]....
        /*0320*/ 	.word	0x0500000f


	//   ....[77]....
        /*0324*/ 	.word	0x0500000f


	//   ....[78]....
        /*0328*/ 	.word	0x0500000f


	//   ....[79]....
        /*032c*/ 	.word	0x0500000f


	//   ....[80]....
        /*0330*/ 	.word	0x0500000f


	//   ....[81]....
        /*0334*/ 	.word	0x0500000f


	//   ....[82]....
        /*0338*/ 	.word	0x0500000f


	//   ....[83]....
        /*033c*/ 	.word	0x0500000f


	//   ....[84]....
        /*0340*/ 	.word	0x0500000f


	//   ....[85]....
        /*0344*/ 	.word	0x0500000f


	//   ....[86]....
        /*0348*/ 	.word	0x0500000f


	//----- nvinfo : EIATTR_COOP_GROUP_INSTR_OFFSETS
	.align		4
.L_533:
        /*034c*/ 	.byte	0x04, 0x28
        /*034e*/ 	.short	(.L_535 - .L_534)


	//   ....[0]....
.L_534:
        /*0350*/ 	.word	0x00000060


	//   ....[1]....
        /*0354*/ 	.word	0x00000140


	//   ....[2]....
        /*0358*/ 	.word	0x00000190


	//   ....[3]....
        /*035c*/ 	.word	0x000003c0


	//   ....[4]....
        /*0360*/ 	.word	0x00000520


	//   ....[5]....
        /*0364*/ 	.word	0x00000640


	//   ....[6]....
        /*0368*/ 	.word	0x000007a0


	//   ....[7]....
        /*036c*/ 	.word	0x000014a0


	//   ....[8]....
        /*0370*/ 	.word	0x00001da0


	//   ....[9]....
        /*0374*/ 	.word	0x00001dc0


	//   ....[10]....
        /*0378*/ 	.word	0x00002780


	//   ....[11]....
        /*037c*/ 	.word	0x00002820


	//   ....[12]....
        /*0380*/ 	.word	0x00003260


	//   ....[13]....
        /*0384*/ 	.word	0x000032c0


	//   ....[14]....
        /*0388*/ 	.word	0x000049d0


	//   ....[15]....
        /*038c*/ 	.word	0x000051c0


	//   ....[16]....
        /*0390*/ 	.word	0x00005220


	//   ....[17]....
        /*0394*/ 	.word	0x00005230


	//   ....[18]....
        /*0398*/ 	.word	0x00005be0


	//   ....[19]....
        /*039c*/ 	.word	0x00005c80


	//   ....[20]....
        /*03a0*/ 	.word	0x00007660


	//   ....[21]....
        /*03a4*/ 	.word	0x00007690


	//   ....[22]....
        /*03a8*/ 	.word	0x00007c90


	//   ....[23]....
        /*03ac*/ 	.word	0x00007da0


	//   ....[24]....
        /*03b0*/ 	.word	0x00008f70


	//   ....[25]....
        /*03b4*/ 	.word	0x00008fb0


	//   ....[26]....
        /*03b8*/ 	.word	0x000090c0


	//   ....[27]....
        /*03bc*/ 	.word	0x000090e0


	//   ....[28]....
        /*03c0*/ 	.word	0x0000a270


	//   ....[29]....
        /*03c4*/ 	.word	0x0000a2d0


	//   ....[30]....
        /*03c8*/ 	.word	0x0000a340


	//   ....[31]....
        /*03cc*/ 	.word	0x0000a3b0


	//   ....[32]....
        /*03d0*/ 	.word	0x0000a810


	//   ....[33]....
        /*03d4*/ 	.word	0x0000a840


	//   ....[34]....
        /*03d8*/ 	.word	0x0000a910


	//   ....[35]....
        /*03dc*/ 	.word	0x0000a930


	//   ....[36]....
        /*03e0*/ 	.word	0x0000aa00


	//   ....[37]....
        /*03e4*/ 	.word	0x0000aa20


	//   ....[38]....
        /*03e8*/ 	.word	0x0000ab00


	//   ....[39]....
        /*03ec*/ 	.word	0x0000ab20


	//   ....[40]....
        /*03f0*/ 	.word	0x0000b250


	//   ....[41]....
        /*03f4*/ 	.word	0x0000b270


	//   ....[42]....
        /*03f8*/ 	.word	0x0000b340


	//   ....[43]....
        /*03fc*/ 	.word	0x0000b360


	//   ....[44]....
        /*0400*/ 	.word	0x0000b430


	//   ....[45]....
        /*0404*/ 	.word	0x0000b450


	//   ....[46]....
        /*0408*/ 	.word	0x0000b530


	//   ....[47]....
        /*040c*/ 	.word	0x0000b550


	//   ....[48]....
        /*0410*/ 	.word	0x0000b6c0


	//   ....[49]....
        /*0414*/ 	.word	0x0000c440


	//   ....[50]....
        /*0418*/ 	.word	0x0000cea0


	//   ....[51]....
        /*041c*/ 	.word	0x0000cee0


	//   ....[52]....
        /*0420*/ 	.word	0x0000cfb0


	//   ....[53]....
        /*0424*/ 	.word	0x0000cfc0


	//   ....[54]....
        /*0428*/ 	.word	0x0000d050


	//   ....[55]....
        /*042c*/ 	.word	0x0000d060


	//   ....[56]....
        /*0430*/ 	.word	0x0000d0f0


	//   ....[57]....
        /*0434*/ 	.word	0x0000d100


	//   ....[58]....
        /*0438*/ 	.word	0x0000d190


	//   ....[59]....
        /*043c*/ 	.word	0x0000d1a0


	//   ....[60]....
        /*0440*/ 	.word	0x0000d230


	//   ....[61]....
        /*0444*/ 	.word	0x0000d240


	//   ....[62]....
        /*0448*/ 	.word	0x0000d2d0


	//   ....[63]....
        /*044c*/ 	.word	0x0000d2e0


	//   ....[64]....
        /*0450*/ 	.word	0x0000d2f0


	//   ....[65]....
        /*0454*/ 	.word	0x0000d300


	//   ....[66]....
        /*0458*/ 	.word	0x0000fc20


	//   ....[67]....
        /*045c*/ 	.word	0x0000fe10


	//   ....[68]....
        /*0460*/ 	.word	0x000103a0


	//   ....[69]....
        /*0464*/ 	.word	0x00010500


	//   ....[70]....
        /*0468*/ 	.word	0x00010560


	//   ....[71]....
        /*046c*/ 	.word	0x000106b0


	//   ....[72]....
        /*0470*/ 	.word	0x00010700


	//   ....[73]....
        /*0474*/ 	.word	0x00010820


	//   ....[74]....
        /*0478*/ 	.word	0x00010870


	//   ....[75]....
        /*047c*/ 	.word	0x00010990


	//   ....[76]....
        /*0480*/ 	.word	0x000109e0


	//   ....[77]....
        /*0484*/ 	.word	0x00010b00


	//   ....[78]....
        /*0488*/ 	.word	0x00010b50


	//   ....[79]....
        /*048c*/ 	.word	0x00010c70


	//   ....[80]....
        /*0490*/ 	.word	0x00010cc0


	//   ....[81]....
        /*0494*/ 	.word	0x00010de0


	//   ....[82]....
        /*0498*/ 	.word	0x00010e30


	//   ....[83]....
        /*049c*/ 	.word	0x00010f30


	//   ....[84]....
        /*04a0*/ 	.word	0x00010f80


	//   ....[85]....
        /*04a4*/ 	.word	0x000112a0


	//   ....[86]....
        /*04a8*/ 	.word	0x000113c0


	//----- nvinfo : EIATTR_REG_RECONFIG
	.align		4
.L_535:
        /*04ac*/ 	.byte	0x01, 0x54
	.zero		2


	//----- nvinfo : EIATTR_SYSCALL_OFFSETS
	.align		4
        /*04b0*/ 	.byte	0x04, 0x46
        /*04b2*/ 	.short	(.L_537 - .L_536)


	//   ....[0]....
.L_536:
        /*04b4*/ 	.word	0x00001680


	//   ....[1]....
        /*04b8*/ 	.word	0x0000c030


	//   ....[2]....
        /*04bc*/ 	.word	0x0000c180


	//   ....[3]....
        /*04c0*/ 	.word	0x0000c270


	//   ....[4]....
        /*04c4*/ 	.word	0x0000ca70


	//----- nvinfo : EIATTR_MBARRIER_INSTR_OFFSETS
	.align		4
.L_537:
        /*04c8*/ 	.byte	0x04, 0x39
        /*04ca*/ 	.short	(.L_539 - .L_538)


	//   ....[0]....
.L_538:
        /*04cc*/ 	.word	0x00000270
        /*04d0*/ 	.word	0x000000ff
        /*04d4*/ 	.word	0x00034800
        /*04d8*/ 	.short	0x0100
        /*04da*/ 	.byte	0x08
	.zero		1


	//   ....[1]....
        /*04dc*/ 	.word	0x00000280
        /*04e0*/ 	.word	0x000000ff
        /*04e4*/ 	.word	0x00034820
        /*04e8*/ 	.short	0x0100
        /*04ea*/ 	.byte	0x08
	.zero		1


	//   ....[2]....
        /*04ec*/ 	.word	0x00000370
        /*04f0*/ 	.word	0x000000ff
        /*04f4*/ 	.word	0x00034830
        /*04f8*/ 	.short	0x0100
        /*04fa*/ 	.byte	0x08
	.zero		1


	//   ....[3]....
        /*04fc*/ 	.word	0x00000380
        /*0500*/ 	.word	0x000000ff
        /*0504*/ 	.word	0x00034840
        /*0508*/ 	.short	0x0100
        /*050a*/ 	.byte	0x08
	.zero		1


	//   ....[4]....
        /*050c*/ 	.word	0x00000390
        /*0510*/ 	.word	0x000000ff
        /*0514*/ 	.word	0x00034838
        /*0518*/ 	.short	0x0100
        /*051a*/ 	.byte	0x08
	.zero		1


	//   ....[5]....
        /*051c*/ 	.word	0x000003a0
        /*0520*/ 	.word	0x000000ff
        /*0524*/ 	.word	0x00034848
        /*0528*/ 	.short	0x0100
        /*052a*/ 	.byte	0x08
	.zero		1


	//   ....[6]....
        /*052c*/ 	.word	0x000004d0
        /*0530*/ 	.word	0x000000ff
        /*0534*/ 	.word	0x00034850
        /*0538*/ 	.short	0x0100
        /*053a*/ 	.byte	0x08
	.zero		1


	//   ....[7]....
        /*053c*/ 	.word	0x000004e0
        /*0540*/ 	.word	0x000000ff
        /*0544*/ 	.word	0x00034860
        /*0548*/ 	.short	0x0100
        /*054a*/ 	.byte	0x08
	.zero		1


	//   ....[8]....
        /*054c*/ 	.word	0x000004f0
        /*0550*/ 	.word	0x000000ff
        /*0554*/ 	.word	0x00034858
        /*0558*/ 	.short	0x0100
        /*055a*/ 	.byte	0x08
	.zero		1


	//   ....[9]....
        /*055c*/ 	.word	0x00000500
        /*0560*/ 	.word	0x000000ff
        /*0564*/ 	.word	0x00034868
        /*0568*/ 	.short	0x0100
        /*056a*/ 	.byte	0x08
	.zero		1


	//   ....[10]....
        /*056c*/ 	.word	0x000005f0
        /*0570*/ 	.word	0x000000ff
        /*0574*/ 	.word	0x00034870
        /*0578*/ 	.short	0x0100
        /*057a*/ 	.byte	0x06
	.zero		1


	//   ....[11]....
        /*057c*/ 	.word	0x00000600
        /*0580*/ 	.word	0x000000ff
        /*0584*/ 	.word	0x00034880
        /*0588*/ 	.short	0x0100
        /*058a*/ 	.byte	0x06
	.zero		1


	//   ....[12]....
        /*058c*/ 	.word	0x00000610
        /*0590*/ 	.word	0x000000ff
        /*0594*/ 	.word	0x00034878
        /*0598*/ 	.short	0x0100
        /*059a*/ 	.byte	0x06
	.zero		1


	//   ....[13]....
        /*059c*/ 	.word	0x00000620
        /*05a0*/ 	.word	0x000000ff
        /*05a4*/ 	.word	0x00034888
        /*05a8*/ 	.short	0x0100
        /*05aa*/ 	.byte	0x06
	.zero		1


	//   ....[14]....
        /*05ac*/ 	.word	0x00000750
        /*05b0*/ 	.word	0x000000ff
        /*05b4*/ 	.word	0x00034890
        /*05b8*/ 	.short	0x0100
        /*05ba*/ 	.byte	0x08
	.zero		1


	//   ....[15]....
        /*05bc*/ 	.word	0x00000760
        /*05c0*/ 	.word	0x000000ff
        /*05c4*/ 	.word	0x000348a0
        /*05c8*/ 	.short	0x0100
        /*05ca*/ 	.byte	0x08
	.zero		1


	//   ....[16]....
        /*05cc*/ 	.word	0x00000770
        /*05d0*/ 	.word	0x000000ff
        /*05d4*/ 	.word	0x00034898
        /*05d8*/ 	.short	0x0100
        /*05da*/ 	.byte	0x08
	.zero		1


	//   ....[17]....
        /*05dc*/ 	.word	0x00000780
        /*05e0*/ 	.word	0x000000ff
        /*05e4*/ 	.word	0x000348a8
        /*05e8*/ 	.short	0x0100
        /*05ea*/ 	.byte	0x08
	.zero		1


	//   ....[18]....
        /*05ec*/ 	.word	0x000008b0
        /*05f0*/ 	.word	0x000000ff
        /*05f4*/ 	.word	0x000348b0
        /*05f8*/ 	.short	0x0100
        /*05fa*/ 	.byte	0x08
	.zero		1


	//   ....[19]....
        /*05fc*/ 	.word	0x000008c0
        /*0600*/ 	.word	0x000000ff
        /*0604*/ 	.word	0x000348c0
        /*0608*/ 	.short	0x0100
        /*060a*/ 	.byte	0x08
	.zero		1


	//   ....[20]....
        /*060c*/ 	.word	0x000008d0
        /*0610*/ 	.word	0x000000ff
        /*0614*/ 	.word	0x000348b8
        /*0618*/ 	.short	0x0100
        /*061a*/ 	.byte	0x08
	.zero		1


	//   ....[21]....
        /*061c*/ 	.word	0x000008e0
        /*0620*/ 	.word	0x000000ff
        /*0624*/ 	.word	0x000348c8
        /*0628*/ 	.short	0x0100
        /*062a*/ 	.byte	0x08
	.zero		1


	//   ....[22]....
        /*062c*/ 	.word	0x00001720
        /*0630*/ 	.word	0x000000ff
        /*0634*/ 	.word	0x00034800
        /*0638*/ 	.short	0x010a
        /*063a*/ 	.byte	0x26
	.zero		1


	//   ....[23]....
        /*063c*/ 	.word	0x000017a0
        /*0640*/ 	.word	0x00000002
        /*0644*/ 	.word	0x00034830
        /*0648*/ 	.short	0x010a
        /*064a*/ 	.byte	0x3f
	.zero		1


	//   ....[24]....
        /*064c*/ 	.word	0x00001800
        /*0650*/ 	.word	0x00000002
        /*0654*/ 	.word	0x00034830
        /*0658*/ 	.short	0x010a
        /*065a*/ 	.byte	0x3f
	.zero		1


	//   ....[25]....
        /*065c*/ 	.word	0x00002140
        /*0660*/ 	.word	0x00000002
        /*0664*/ 	.word	0x00000000
        /*0668*/ 	.short	0x0101
        /*066a*/ 	.byte	0x3f
	.zero		1


	//   ....[26]....
        /*066c*/ 	.word	0x00003ed0
        /*0670*/ 	.word	0x000000ff
        /*0674*/ 	.word	0x00034830
        /*0678*/ 	.short	0x010a
        /*067a*/ 	.byte	0x07
	.zero		1


	//   ....[27]....
        /*067c*/ 	.word	0x00003f10
        /*0680*/ 	.word	0x000000ff
        /*0684*/ 	.word	0x00034830
        /*0688*/ 	.short	0x010a
        /*068a*/ 	.byte	0x07
	.zero		1


	//   ....[28]....
        /*068c*/ 	.word	0x00004830
        /*0690*/ 	.word	0x000000ff
        /*0694*/ 	.word	0x00034850
        /*0698*/ 	.short	0x010a
        /*069a*/ 	.byte	0x0a
	.zero		1


	//   ....[29]....
        /*069c*/ 	.word	0x00004870
        /*06a0*/ 	.word	0x000000ff
        /*06a4*/ 	.word	0x00034850
        /*06a8*/ 	.short	0x010a
        /*06aa*/ 	.byte	0x0a
	.zero		1


	//   ....[30]....
        /*06ac*/ 	.word	0x000062d0
        /*06b0*/ 	.word	0x0000000a
        /*06b4*/ 	.word	0x00000000
        /*06b8*/ 	.short	0x0101
        /*06ba*/ 	.byte	0x3f
	.zero		1


	//   ....[31]....
        /*06bc*/ 	.word	0x00006320
        /*06c0*/ 	.word	0x00000034
        /*06c4*/ 	.word	0x00000000
        /*06c8*/ 	.short	0x0101
        /*06ca*/ 	.byte	0x3f
	.zero		1


	//   ....[32]....
        /*06cc*/ 	.word	0x000069d0
        /*06d0*/ 	.word	0x000000ff
        /*06d4*/ 	.word	0x00034830
        /*06d8*/ 	.short	0x010a
        /*06da*/ 	.byte	0x07
	.zero		1


	//   ....[33]....
        /*06dc*/ 	.word	0x00006a10
        /*06e0*/ 	.word	0x000000ff
        /*06e4*/ 	.word	0x00034830
        /*06e8*/ 	.short	0x010a
        /*06ea*/ 	.byte	0x07
	.zero		1


	//   ....[34]....
        /*06ec*/ 	.word	0x00007330
        /*06f0*/ 	.word	0x000000ff
        /*06f4*/ 	.word	0x00034850
        /*06f8*/ 	.short	0x010a
        /*06fa*/ 	.byte	0x0b
	.zero		1


	//   ....[35]....
        /*06fc*/ 	.word	0x00007370
        /*0700*/ 	.word	0x000000ff
        /*0704*/ 	.word	0x00034850
        /*0708*/ 	.short	0x010a
        /*070a*/ 	.byte	0x0b
	.zero		1


	//   ....[36]....
        /*070c*/ 	.word	0x00008610
        /*0710*/ 	.word	0x0000001b
        /*0714*/ 	.word	0x00000000
        /*0718*/ 	.short	0x0101
        /*071a*/ 	.byte	0x3f
	.zero		1


	//   ....[37]....
        /*071c*/ 	.word	0x000086a0
        /*0720*/ 	.word	0x0000001f
        /*0724*/ 	.word	0x00000000
        /*0728*/ 	.short	0x0101
        /*072a*/ 	.byte	0x3f
	.zero		1


	//   ....[38]....
        /*072c*/ 	.word	0x00008ee0
        /*0730*/ 	.word	0x000000ff
        /*0734*/ 	.word	0x00034850
        /*0738*/ 	.short	0x010a
        /*073a*/ 	.byte	0x05
	.zero		1


	//   ....[39]....
        /*073c*/ 	.word	0x00008f20
        /*0740*/ 	.word	0x000000ff
        /*0744*/ 	.word	0x00034850
        /*0748*/ 	.short	0x010a
        /*074a*/ 	.byte	0x05
	.zero		1


	//   ....[40]....
        /*074c*/ 	.word	0x00009460
        /*0750*/ 	.word	0x00000000
        /*0754*/ 	.word	0x00000000
        /*0758*/ 	.short	0x0101
        /*075a*/ 	.byte	0x3f
	.zero		1


	//   ....[41]....
        /*075c*/ 	.word	0x0000a800
        /*0760*/ 	.word	0x00000000
        /*0764*/ 	.word	0x00000000
        /*0768*/ 	.short	0x0101
        /*076a*/ 	.byte	0x3f
	.zero		1


	//   ....[42]....
        /*076c*/ 	.word	0x0000c650
        /*0770*/ 	.word	0x00000000
        /*0774*/ 	.word	0x00034840
        /*0778*/ 	.short	0x010a
        /*077a*/ 	.byte	0x3f
	.zero		1


	//   ....[43]....
        /*077c*/ 	.word	0x0000d450
        /*0780*/ 	.word	0x00000011
        /*0784*/ 	.word	0x00034800
        /*0788*/ 	.short	0x0107
        /*078a*/ 	.byte	0x3f
	.zero		1


	//   ....[44]....
        /*078c*/ 	.word	0x0000d560
        /*0790*/ 	.word	0x00000011
        /*0794*/ 	.word	0x00034800
        /*0798*/ 	.short	0x0101
        /*079a*/ 	.byte	0x3f
	.zero		1


	//   ....[45]....
        /*079c*/ 	.word	0x0000d580
        /*07a0*/ 	.word	0x00000011
        /*07a4*/ 	.word	0x00034820
        /*07a8*/ 	.short	0x010a
        /*07aa*/ 	.byte	0x3f
	.zero		1


	//   ....[46]....
        /*07ac*/ 	.word	0x0000d8c0
        /*07b0*/ 	.word	0x00000002
        /*07b4*/ 	.word	0x00034840
        /*07b8*/ 	.short	0x010a
        /*07ba*/ 	.byte	0x3f
	.zero		1


	//   ....[47]....
        /*07bc*/ 	.word	0x0000dd20
        /*07c0*/ 	.word	0x00000003
        /*07c4*/ 	.word	0x00000060
        /*07c8*/ 	.short	0x010a
        /*07ca*/ 	.byte	0x3f
	.zero		1


	//   ....[48]....
        /*07cc*/ 	.word	0x0000e380
        /*07d0*/ 	.word	0x00000003
        /*07d4*/ 	.word	0x00034840
        /*07d8*/ 	.short	0x010a
        /*07da*/ 	.byte	0x3f
	.zero		1


	//   ....[49]....
        /*07dc*/ 	.word	0x0000e800
        /*07e0*/ 	.word	0x00000002
        /*07e4*/ 	.word	0x00000060
        /*07e8*/ 	.short	0x010a
        /*07ea*/ 	.byte	0x3f
	.zero		1


	//   ....[50]....
        /*07ec*/ 	.word	0x0000edb0
        /*07f0*/ 	.word	0x00000002
        /*07f4*/ 	.word	0x00034840
        /*07f8*/ 	.short	0x010a
        /*07fa*/ 	.byte	0x3f
	.zero		1


	//   ....[51]....
        /*07fc*/ 	.word	0x0000f230
        /*0800*/ 	.word	0x00000002
        /*0804*/ 	.word	0x00000060
        /*0808*/ 	.short	0x010a
        /*080a*/ 	.byte	0x3f
	.zero		1


	//   ....[52]....
        /*080c*/ 	.word	0x0000f790
        /*0810*/ 	.word	0x00000000
        /*0814*/ 	.word	0x00034860
        /*0818*/ 	.short	0x010a
        /*081a*/ 	.byte	0x3f
	.zero		1


	//   ....[53]....
        /*081c*/ 	.word	0x0000fd90
        /*0820*/ 	.word	0x00000000
        /*0824*/ 	.word	0x00034820
        /*0828*/ 	.short	0x010a
        /*082a*/ 	.byte	0x3f
	.zero		1


	//   ....[54]....
        /*082c*/ 	.word	0x0000ff80
        /*0830*/ 	.word	0x00000006
        /*0834*/ 	.word	0x00000000
        /*0838*/ 	.short	0x010a
        /*083a*/ 	.byte	0x3f
	.zero		1


	//   ....[55]....
        /*083c*/ 	.word	0x0000ffd0
        /*0840*/ 	.word	0x00000003
        /*0844*/ 	.word	0x00000000
        /*0848*/ 	.short	0x010a
        /*084a*/ 	.byte	0x3f
	.zero		1


	//   ....[56]....
        /*084c*/ 	.word	0x00010030
        /*0850*/ 	.word	0x00000012
        /*0854*/ 	.word	0x00000000
        /*0858*/ 	.short	0x010a
        /*085a*/ 	.byte	0x3f
	.zero		1


	//   ....[57]....
        /*085c*/ 	.word	0x00010060
        /*0860*/ 	.word	0x00000003
        /*0864*/ 	.word	0x00000000
        /*0868*/ 	.short	0x010a
        /*086a*/ 	.byte	0x3f
	.zero		1


	//   ....[58]....
        /*086c*/ 	.word	0x000100d0
        /*0870*/ 	.word	0x00000003
        /*0874*/ 	.word	0x00034800
        /*0878*/ 	.short	0x010a
        /*087a*/ 	.byte	0x3f
	.zero		1


	//   ....[59]....
        /*087c*/ 	.word	0x00010120
        /*0880*/ 	.word	0x00000002
        /*0884*/ 	.word	0x00034830
        /*0888*/ 	.short	0x010a
        /*088a*/ 	.byte	0x3f
	.zero		1


	//   ....[60]....
        /*088c*/ 	.word	0x00010180
        /*0890*/ 	.word	0x00000007
        /*0894*/ 	.word	0x00034830
        /*0898*/ 	.short	0x010a
        /*089a*/ 	.byte	0x3f
	.zero		1


	//   ....[61]....
        /*089c*/ 	.word	0x000101e0
        /*08a0*/ 	.word	0x00000003
        /*08a4*/ 	.word	0x00034850
        /*08a8*/ 	.short	0x010a
        /*08aa*/ 	.byte	0x3f
	.zero		1


	//   ....[62]....
        /*08ac*/ 	.word	0x00010240
        /*08b0*/ 	.word	0x00000007
        /*08b4*/ 	.word	0x00034830
        /*08b8*/ 	.short	0x010a
        /*08ba*/ 	.byte	0x3f
	.zero		1


	//   ....[63]....
        /*08bc*/ 	.word	0x000102a0
        /*08c0*/ 	.word	0x00000003
        /*08c4*/ 	.word	0x00034850
        /*08c8*/ 	.short	0x010a
        /*08ca*/ 	.byte	0x3f
	.zero		1


	//   ....[64]....
        /*08cc*/ 	.word	0x00010300
        /*08d0*/ 	.word	0x00000003
        /*08d4*/ 	.word	0x00034850
        /*08d8*/ 	.short	0x010a
        /*08da*/ 	.byte	0x3f
	.zero		1


	//   ....[65]....
        /*08dc*/ 	.word	0x00010450
        /*08e0*/ 	.word	0x00000000
        /*08e4*/ 	.word	0x00034840
        /*08e8*/ 	.short	0x010a
        /*08ea*/ 	.byte	0x3f
	.zero		1


	//   ....[66]....
        /*08ec*/ 	.word	0x00010fc0
        /*08f0*/ 	.word	0x00000011
        /*08f4*/ 	.word	0x00034820
        /*08f8*/ 	.short	0x010a
        /*08fa*/ 	.byte	0x3f
	.zero		1


	//   ....[67]....
        /*08fc*/ 	.word	0x00011010
        /*0900*/ 	.word	0x00000002
        /*0904*/ 	.word	0x00034840
        /*0908*/ 	.short	0x010a
        /*090a*/ 	.byte	0x3f
	.zero		1


	//   ....[68]....
        /*090c*/ 	.word	0x00011060
        /*0910*/ 	.word	0x00000003
        /*0914*/ 	.word	0x00000060
        /*0918*/ 	.short	0x010a
        /*091a*/ 	.byte	0x3f
	.zero		1


	//   ....[69]....
        /*091c*/ 	.word	0x000110b0
        /*0920*/ 	.word	0x00000003
        /*0924*/ 	.word	0x00034840
        /*0928*/ 	.short	0x010a
        /*092a*/ 	.byte	0x3f
	.zero		1


	//   ....[70]....
        /*092c*/ 	.word	0x00011100
        /*0930*/ 	.word	0x00000002
        /*0934*/ 	.word	0x00000060
        /*0938*/ 	.short	0x010a
        /*093a*/ 	.byte	0x3f
	.zero		1


	//   ....[71]....
        /*093c*/ 	.word	0x00011150
        /*0940*/ 	.word	0x00000002
        /*0944*/ 	.word	0x00034840
        /*0948*/ 	.short	0x010a
        /*094a*/ 	.byte	0x3f
	.zero		1


	//   ....[72]....
        /*094c*/ 	.word	0x000111a0
        /*0950*/ 	.word	0x00000002
        /*0954*/ 	.word	0x00000060
        /*0958*/ 	.short	0x010a
        /*095a*/ 	.byte	0x3f
	.zero		1


	//   ....[73]....
        /*095c*/ 	.word	0x000111f0
        /*0960*/ 	.word	0x00000000
        /*0964*/ 	.word	0x00034860
        /*0968*/ 	.short	0x010a
        /*096a*/ 	.byte	0x3f
	.zero		1


	//   ....[74]....
        /*096c*/ 	.word	0x000112e0
        /*0970*/ 	.word	0x00000000
        /*0974*/ 	.word	0x00034820
        /*0978*/ 	.short	0x010a
        /*097a*/ 	.byte	0x3f
	.zero		1


	//   ....[75]....
        /*097c*/ 	.word	0x00011480
        /*0980*/ 	.word	0x00000006
        /*0984*/ 	.word	0x00000000
        /*0988*/ 	.short	0x010a
        /*098a*/ 	.byte	0x3f
	.zero		1


	//   ....[76]....
        /*098c*/ 	.word	0x000114d0
        /*0990*/ 	.word	0x00000003
        /*0994*/ 	.word	0x00000000
        /*0998*/ 	.short	0x010a
        /*099a*/ 	.byte	0x3f
	.zero		1


	//   ....[77]....
        /*099c*/ 	.word	0x00011520
        /*09a0*/ 	.word	0x00000012
        /*09a4*/ 	.word	0x00000000
        /*09a8*/ 	.short	0x010a
        /*09aa*/ 	.byte	0x3f
	.zero		1


	//----- nvinfo : EIATTR_NUM_MBARRIERS
	.align		4
.L_539:
        /*09ac*/ 	.byte	0x03, 0x38
        /*09ae*/ 	.short	0x0016


	//----- nvinfo : EIATTR_EXIT_INSTR_OFFSETS
	.align		4
        /*09b0*/ 	.byte	0x04, 0x1c
        /*09b2*/ 	.short	(.L_541 - .L_540)


	//   ....[0]....
.L_540:
        /*09b4*/ 	.word	0x00000a10


	//   ....[1]....
        /*09b8*/ 	.word	0x0000b660


	//   ....[2]....
        /*09bc*/ 	.word	0x000100b0


	//----- nvinfo : EIATTR_MAX_THREADS
	.align		4
.L_541:
        /*09c0*/ 	.byte	0x04, 0x05
        /*09c2*/ 	.short	(.L_543 - .L_542)
.L_542:
        /*09c4*/ 	.word	0x00000180
        /*09c8*/ 	.word	0x00000001
        /*09cc*/ 	.word	0x00000001


	//----- nvinfo : EIATTR_CRS_STACK_SIZE
	.align		4
.L_543:
        /*09d0*/ 	.byte	0x04, 0x1e
        /*09d2*/ 	.short	(.L_545 - .L_544)
.L_544:
        /*09d4*/ 	.word	0x00000000


	//----- nvinfo : EIATTR_CBANK_PARAM_SIZE
	.align		4
.L_545:
        /*09d8*/ 	.byte	0x03, 0x19
        /*09da*/ 	.short	0x0af0


	//----- nvinfo : EIATTR_PARAM_CBANK
	.align		4
        /*09dc*/ 	.byte	0x04, 0x0a
        /*09de*/ 	.short	(.L_547 - .L_546)
	.align		4
.L_546:
        /*09e0*/ 	.word	index@(.nv.constant0._ZN7cutlass13device_kernelIN5flash11enable_sm90INS1_16FlashAttnFwdSm90INS1_25CollectiveMainloopFwdSm90ILi2EN4cute5tupleIJNS5_1CILi1EEES8_S8_EEENS6_IJNS7_ILi128EEESA_NS7_ILi192EEEEEELi128ENS_10bfloat16_tEfNS_4arch4Sm90ELb1ELb0ELb0ELb0ELb0ELb0ELb0ELb1ELb1ELb1ELb0ELb0EEENS1_21CollectiveEpilogueFwdINS6_IJSA_SA_SA_EEES9_SD_SF_Li256ELb0ELb1ELb0ELb0EEENS1_30DynamicPersistentTileSchedulerILi256ELi128ELb0ELb1ELb1EEEEEEEEEvNT_6ParamsE)
        /*09e4*/ 	.short	0x0210
        /*09e6*/ 	.short	0x0af0


	//----- nvinfo : EIATTR_SW_WAR
	.align		4
.L_547:
        /*09e8*/ 	.byte	0x04, 0x36
        /*09ea*/ 	.short	(.L_549 - .L_548)
.L_548:
        /*09ec*/ 	.word	0x00000008
.L_549:


//--------------------- .nv.info._ZN7cutlass13device_kernelIN5flash11enable_sm90INS1_16FlashAttnFwdSm90INS1_25CollectiveMainloopFwdSm90ILi2EN4cute5tupleIJNS5_1CILi1EEES8_S8_EEENS6_IJNS7_ILi128EEESA_NS7_ILi192EEEEEELi128ENS_10bfloat16_tEfNS_4arch4Sm90ELb1ELb0ELb0ELb1ELb0ELb0ELb0ELb1ELb1ELb1ELb0ELb0EEENS1_21CollectiveEpilogueFwdINS6_IJSA_SA_SA_EEES9_SD_SF_Li256ELb1ELb1ELb0ELb0EEENS1_36VarlenDynamicPersistentTileSchedulerILi128ELi128ELi256ELi128ELb0ELb1ELb1ELb1ELb1ELb1EEEEEEEEEvNT_6ParamsE --------------------------
	.section	.nv.info._ZN7cutlass13device_kernelIN5flash11enable_sm90INS1_16FlashAttnFwdSm90INS1_25CollectiveMainloopFwdSm90ILi2EN4cute5tupleIJNS5_1CILi1EEES8_S8_EEENS6_IJNS7_ILi128EEESA_NS7_ILi192EEEEEELi128ENS_10bfloat16_tEfNS_4arch4Sm90ELb1ELb0ELb0ELb1ELb0ELb0ELb0ELb1ELb1ELb1ELb0ELb0EEENS1_21CollectiveEpilogueFwdINS6_IJSA_SA_SA_EEES9_SD_SF_Li256ELb1ELb1ELb0ELb0EEENS1_36VarlenDynamicPersistentTileSchedulerILi128ELi128ELi256ELi128ELb0ELb1ELb1ELb1ELb1ELb1EEEEEEEEEvNT_6ParamsE,"",@"SHT_CUDA_INFO"
	.sectionflags	@""
	.align	4


	//----- nvinfo : EIATTR_CUDA_API_VERSION
	.align		4
        /*0000*/ 	.byte	0x04, 0x37
        /*0002*/ 	.short	(.L_551 - .L_550)
.L_550:
        /*0004*/ 	.word	0x00000082


	//----- nvinfo : EIATTR_KPARAM_INFO
	.align		4
.L_551:
        /*0008*/ 	.byte	0x04, 0x17
        /*000a*/ 	.short	(.L_553 - .L_552)
.L_552:
        /*000c*/ 	.word	0x00000000
        /*0010*/ 	.short	0x0000
        /*0012*/ 	.short	0x0070
        /*0014*/ 	.byte	0x00, 0xf0, 0x01, 0x2a


	//----- nvinfo : EIATTR_SPARSE_MMA_MASK
	.align		4
.L_553:
        /*0018*/ 	.byte	0x03, 0x50
        /*001a*/ 	.short	0x0000


	//----- nvinfo : EIATTR_MAXREG_COUNT
	.align		4
        /*001c*/ 	.byte	0x03, 0x1b
        /*001e*/ 	.short	0x00a8


	//----- nvinfo : EIATTR_NUM_BARRIERS
	.align		4
        /*0020*/ 	.byte	0x02, 0x4c
        /*0022*/ 	.byte	0x09
	.zero		1


	//----- nvinfo : EIATTR_EXTERNS
	.align		4
        /*0024*/ 	.byte	0x04, 0x0f
        /*0026*/ 	.short	(.L_555 - .L_554)


	//   ....[0]....
	.align		4
.L_554:
        /*0028*/ 	.word	index@(__assertfail)


	//----- nvinfo : EIATTR_ANNOTATIONS
	.align		4
.L_555:
        /*002c*/ 	.byte	0x04, 0x55
        /*002e*/ 	.short	(.L_557 - .L_556)


	//   ....[0]....
.L_556:
        /* <DEDUP_REMOVED lines=74> */


	//----- nvinfo : EIATTR_MERCURY_ISA_VERSION
	.align		4
.L_557:
        /*04c0*/ 	.byte	0x03, 0x5f
        /*04c2*/ 	.short	0x0101


	//----- nvinfo : EIATTR_UNUSED_LOAD_BYTE_OFFSET
	.align		4
        /*04c4*/ 	.byte	0x04, 0x44
        /*04c6*/ 	.short	(.L_559 - .L_558)


	//   ....[0]....
.L_558:
        /*04c8*/ 	.word	0x000009f0
        /*04cc*/ 	.word	0x0000fff0


	//   ....[1]....
        /*04d0*/ 	.word	0x00009530
        /*04d4*/ 	.word	0x0000fff0


	//----- nvinfo : EIATTR_INT_WARP_WIDE_INSTR_OFFSETS
	.align		4
.L_559:
        /*04d8*/ 	.byte	0x04, 0x31
        /*04da*/ 	.short	(.L_561 - .L_560)


	//   ....[0]....
.L_560:
        /*04dc*/ 	.word	0x00000120


	//   ....[1]....
        /*04e0*/ 	.word	0x00000160


	//   ....[2]....
        /*04e4*/ 	.word	0x00000220


	//   ....[3]....
        /*04e8*/ 	.word	0x0000c800


	//   ....[4]....
        /*04ec*/ 	.word	0x0000c890


	//   ....[5]....
        /*04f0*/ 	.word	0x00010490


	//   ....[6]....
        /*04f4*/ 	.word	0x000104f0


	//----- nvinfo : EIATTR_COOP_GROUP_MASK_REGIDS
	.align		4
.L_561:
        /*04f8*/ 	.byte	0x04, 0x29
        /*04fa*/ 	.short	(.L_563 - .L_562)


	//   ....[0]....
.L_562:
        /*04fc*/ 	.word	0xffffffff


	//   ....[1]....
        /*0500*/ 	.word	0xffffffff


	//   ....[2]....
        /*0504*/ 	.word	0xffffffff


	//   ....[3]....
        /*0508*/ 	.word	0xffffffff


	//   ....[4]....
        /*050c*/ 	.word	0xffffffff


	//   ....[5]....
        /*0510*/ 	.word	0xffffffff


	//   ....[6]....
        /*0514*/ 	.word	0xffffffff


	//   ....[7]....
        /*0518*/ 	.word	0xffffffff


	//   ....[8]....
        /*051c*/ 	.word	0xffffffff


	//   ....[9]....
        /*0520*/ 	.word	0xffffffff


	//   ....[10]....
        /*0524*/ 	.word	0xffffffff


	//   ....[11]....
        /*0528*/ 	.word	0xffffffff


	//   ....[12]....
        /*052c*/ 	.word	0xffffffff


	//   ....[13]....
        /*0530*/ 	.word	0xffffffff


	//   ....[14]....
        /*0534*/ 	.word	0xffffffff


	//   ....[15]....
        /*0538*/ 	.word	0xffffffff


	//   ....[16]....
        /*053c*/ 	.word	0xffffffff


	//   ....[17]....
        /*0540*/ 	.word	0xffffffff


	//   ....[18]....
        /*0544*/ 	.word	0xffffffff


	//   ....[19]....
        /*0548*/ 	.word	0xffffffff


	//   ....[20]....
        /*054c*/ 	.word	0xffffffff


	//   ....[21]....
        /*0550*/ 	.word	0xffffffff


	//   ....[22]....
        /*0554*/ 	.word	0xffffffff


	//   ....[23]....
        /*0558*/ 	.word	0xffffffff


	//   ....[24]....
        /*055c*/ 	.word	0xffffffff


	//   ....[25]....
        /*0560*/ 	.word	0xffffffff


	//   ....[26]....
        /*0564*/ 	.word	0xffffffff


	//   ....[27]....
        /*0568*/ 	.word	0xffffffff


	//   ....[28]....
        /*056c*/ 	.word	0xffffffff


	//   ....[29]....
        /*0570*/ 	.word	0xffffffff


	//   ....[30]....
        /*0574*/ 	.word	0xffffffff


	//   ....[31]....
        /*0578*/ 	.word	0xffffffff


	//   ....[32]....
        /*057c*/ 	.word	0xffffffff


	//   ....[33]....
        /*0580*/ 	.word	0xffffffff


	//   ....[34]....
        /*0584*/ 	.word	0xffffffff


	//   ....[35]....
        /*0588*/ 	.word	0xffffffff


	//   ....[36]....
        /*058c*/ 	.word	0xffffffff


	//   ....[37]....
        /*0590*/ 	.word	0xffffffff


	//   ....[38]....
        /*0594*/ 	.word	0xffffffff


	//   ....[39]....
        /*0598*/ 	.word	0xffffffff


	//   ....[40]....
        /*059c*/ 	.word	0xffffffff


	//   ....[41]....
        /*05a0*/ 	.word	0xffffffff


	//   ....[42]....
        /*05a4*/ 	.word	0xffffffff


	//   ....[43]....
        /*05a8*/ 	.word	0xffffffff


	//   ....[44]....
        /*05ac*/ 	.word	0xffffffff


	//   ....[45]....
        /*05b0*/ 	.word	0xffffffff


	//   ....[46]....
        /*05b4*/ 	.word	0xffffffff


	//   ....[47]....
        /*05b8*/ 	.word	0xffffffff


	//   ....[48]....
        /*05bc*/ 	.word	0xffffffff


	//   ....[49]....
        /*05c0*/ 	.word	0xffffffff


	//   ....[50]....
        /*05c4*/ 	.word	0xffffffff


	//   ....[51]....
        /*05c8*/ 	.word	0xffffffff


	//   ....[52]....
        /*05cc*/ 	.word	0xffffffff


	//   ....[53]....
        /*05d0*/ 	.word	0xffffffff


	//   ....[54]....
        /*05d4*/ 	.word	0xffffffff


	//   ....[55]....
        /*05d8*/ 	.word	0xffffffff


	//   ....[56]....
        /*05dc*/ 	.word	0xffffffff


	//   ....[57]....
        /*05e0*/ 	.word	0xffffffff


	//   ....[58]....
        /*05e4*/ 	.word	0xffffffff


	//   ....[59]....
        /*05e8*/ 	.word	0xffffffff


	//   ....[60]....
        /*05ec*/ 	.word	0xffffffff


	//   ....[61]....
        /*05f0*/ 	.word	0xffffffff


	//   ....[62]....
        /*05f4*/ 	.word	0xffffffff


	//   ....[63]....
        /*05f8*/ 	.word	0xffffffff


	//   ....[64]....
        /*05fc*/ 	.word	0xffffffff


	//   ....[65]....
        /*0600*/ 	.word	0xffffffff


	//   ....[66]....
        /*0604*/ 	.word	0xffffffff


	//   ....[67]....
        /*0608*/ 	.word	0xffffffff


	//   ....[68]....
        /*060c*/ 	.word	0xffffffff


	//   ....[69]....
        /*0610*/ 	.word	0xffffffff


	//   ....[70]....
        /*0614*/ 	.word	0xffffffff


	//   ....[71]....
        /*0618*/ 	.word	0xffffffff


	//   ....[72]....
        /*061c*/ 	.word	0xffffffff


	//   ....[73]....
        /*0620*/ 	.word	0xffffffff


	//   ....[74]....
        /*0624*/ 	.word	0xffffffff


	//   ....[75]....
        /*0628*/ 	.word	0xffffffff


	//   ....[76]....
        /*062c*/ 	.word	0xffffffff


	//   ....[77]....
        /*0630*/ 	.word	0xffffffff


	//   ....[78]....
        /*0634*/ 	.word	0xffffffff


	//   ....[79]....
        /*0638*/ 	.word	0xffffffff


	//   ....[80]....
        /*063c*/ 	.word	0xffffffff


	//   ....[81]....
        /*0640*/ 	.word	0xffffffff


	//   ....[82]....
        /*0644*/ 	.word	0xffffffff


	//   ....[83]....
        /*0648*/ 	.word	0xffffffff


	//   ....[84]....
        /*064c*/ 	.word	0xffffffff


	//   ....[85]....
        /*0650*/ 	.word	0xffffffff


	//   ....[86]....
        /*0654*/ 	.word	0xffffffff


	//   ....[87]....
        /*0658*/ 	.word	0xffffffff


	//   ....[88]....
        /*065c*/ 	.word	0xffffffff


	//   ....[89]....
        /*0660*/ 	.word	0xffffffff


	//   ....[90]....
        /*0664*/ 	.word	0xffffffff


	//   ....[91]....
        /*0668*/ 	.word	0xffffffff


	//   ....[92]....
        /*066c*/ 	.word	0xffffffff


	//   ....[93]....
        /*0670*/ 	.word	0xffffffff


	//   ....[94]....
        /*0674*/ 	.word	0xffffffff


	//   ....[95]....
        /*0678*/ 	.word	0xffffffff


	//   ....[96]....
        /*067c*/ 	.word	0xffffffff


	//   ....[97]....
        /*0680*/ 	.word	0xffffffff


	//   ....[98]....
        /*0684*/ 	.word	0xffffffff


	//   ....[99]....
        /*0688*/ 	.word	0x0500000f


	//   ....[100]....
        /*068c*/ 	.word	0x0500000f


	//   ....[101]....
        /*0690*/ 	.word	0x0500000f


	//   ....[102]....
        /*0694*/ 	.word	0x0500000f


	//   ....[103]....
        /*0698*/ 	.word	0x0500000f


	//   ....[104]....
        /*069c*/ 	.word	0x0500000f


	//   ....[105]....
        /*06a0*/ 	.word	0x0500000f


	//   ....[106]....
        /*06a4*/ 	.word	0x0500000f


	//   ....[107]....
        /*06a8*/ 	.word	0x0500000f


	//   ....[108]....
        /*06ac*/ 	.word	0x0500000f


	//   ....[109]....
        /*06b0*/ 	.word	0x0500000f


	//   ....[110]....
        /*06b4*/ 	.word	0x0500000f


	//   ....[111]....
        /*06b8*/ 	.word	0x0500000f


	//   ....[112]....
        /*06bc*/ 	.word	0x0500000f


	//   ....[113]....
        /*06c0*/ 	.word	0x0500000f


	//   ....[114]....
        /*06c4*/ 	.word	0x0500000f


	//   ....[115]....
        /*06c8*/ 	.word	0x0500000f


	//   ....[116]....
        /*06cc*/ 	.word	0x0500000f


	//   ....[117]....
        /*06d0*/ 	.word	0x0500000f


	//   ....[118]....
        /*06d4*/ 	.word	0x0500000f


	//   ....[119]....
        /*06d8*/ 	.word	0x0500000f


	//   ....[120]....
        /*06dc*/ 	.word	0x0500000f


	//   ....[121]....
        /*06e0*/ 	.word	0x0500000f


	//   ....[122]....
        /*06e4*/ 	.word	0x0500000f


	//   ....[123]....
        /*06e8*/ 	.word	0x0500000f


	//   ....[124]....
        /*06ec*/ 	.word	0x0500000f


	//   ....[125]....
        /*06f0*/ 	.word	0x0500000f


	//   ....[126]....
        /*06f4*/ 	.word	0x0500000f


	//   ....[127]....
        /*06f8*/ 	.word	0x0500000f


	//   ....[128]....
        /*06fc*/ 	.word	0x0500000f


	//   ....[129]....
        /*0700*/ 	.word	0x0500000f


	//   ....[130]....
        /*0704*/ 	.word	0x0500000f


	//   ....[131]....
        /*0708*/ 	.word	0x0500000f


	//   ....[132]....
        /*070c*/ 	.word	0x0500000f


	//   ....[133]....
        /*0710*/ 	.word	0x0500000f


	//----- nvinfo : EIATTR_COOP_GROUP_INSTR_OFFSETS
	.align		4
.L_563:
        /*0714*/ 	.byte	0x04, 0x28
        /*0716*/ 	.short	(.L_565 - .L_564)


	//   ....[0]....
.L_564:
        /*0718*/ 	.word	0x00000060


	//   ....[1]....
        /*071c*/ 	.word	0x00000130


	//   ....[2]....
        /*0720*/ 	.word	0x00000230


	//   ....[3]....
        /*0724*/ 	.word	0x000003a0


	//   ....[4]....
        /*0728*/ 	.word	0x00000500


	//   ....[5]....
        /*072c*/ 	.word	0x00000620


	//   ....[6]....
        /*0730*/ 	.word	0x00000780


	//   ....[7]....
        /*0734*/ 	.word	0x000014c0


	//   ....[8]....
        /*0738*/ 	.word	0x00001d20


	//   ....[9]....
        /*073c*/ 	.word	0x000025f0


	//   ....[10]....
        /*0740*/ 	.word	0x00002610


	//   ....[11]....
        /*0744*/ 	.word	0x00002620


	//   ....[12]....
        /*0748*/ 	.word	0x000030b0


	//   ....[13]....
        /*074c*/ 	.word	0x00003120


	//   ....[14]....
        /*0750*/ 	.word	0x00004790


	//   ....[15]....
        /*0754*/ 	.word	0x00004f70


	//   ....[16]....
        /*0758*/ 	.word	0x00004fd0


	//   ....[17]....
        /*075c*/ 	.word	0x00004fe0


	//   ....[18]....
        /*0760*/ 	.word	0x00005a20


	//   ....[19]....
        /*0764*/ 	.word	0x00005ab0


	//   ....[20]....
        /*0768*/ 	.word	0x00007330


	//   ....[21]....
        /*076c*/ 	.word	0x00007360


	//   ....[22]....
        /*0770*/ 	.word	0x00007960


	//   ....[23]....
        /*0774*/ 	.word	0x000079e0


	//   ....[24]....
        /*0778*/ 	.word	0x00008c00


	//   ....[25]....
        /*077c*/ 	.word	0x00008c30


	//   ....[26]....
        /*0780*/ 	.word	0x00008d30


	//   ....[27]....
        /*0784*/ 	.word	0x00008d40


	//   ....[28]....
        /*0788*/ 	.word	0x00009f70


	//   ....[29]....
        /*078c*/ 	.word	0x00009fb0


	//   ....[30]....
        /*0790*/ 	.word	0x00009ff0


	//   ....[31]....
        /*0794*/ 	.word	0x0000a030


	//   ....[32]....
        /*0798*/ 	.word	0x0000a5b0


	//   ....[33]....
        /*079c*/ 	.word	0x0000a5d0


	//   ....[34]....
        /*07a0*/ 	.word	0x0000a6a0


	//   ....[35]....
        /*07a4*/ 	.word	0x0000a6c0


	//   ....[36]....
        /*07a8*/ 	.word	0x0000a780


	//   ....[37]....
        /*07ac*/ 	.word	0x0000a7a0


	//   ....[38]....
        /*07b0*/ 	.word	0x0000a870


	//   ....[39]....
        /*07b4*/ 	.word	0x0000a890


	//   ....[40]....
        /*07b8*/ 	.word	0x0000b090


	//   ....[41]....
        /*07bc*/ 	.word	0x0000b0c0


	//   ....[42]....
        /*07c0*/ 	.word	0x0000b190


	//   ....[43]....
        /*07c4*/ 	.word	0x0000b1b0


	//   ....[44]....
        /*07c8*/ 	.word	0x0000b270


	//   ....[45]....
        /*07cc*/ 	.word	0x0000b290


	//   ....[46]....
        /*07d0*/ 	.word	0x0000b360


	//   ....[47]....
        /*07d4*/ 	.word	0x0000b380


	//   ....[48]....
        /*07d8*/ 	.word	0x0000b4c0


	//   ....[49]....
        /*07dc*/ 	.word	0x0000b690


	//   ....[50]....
        /*07e0*/ 	.word	0x0000b6c0


	//   ....[51]....
        /*07e4*/ 	.word	0x0000b6f0


	//   ....[52]....
        /*07e8*/ 	.word	0x0000b720


	//   ....[53]....
        /*07ec*/ 	.word	0x0000b750


	//   ....[54]....
        /*07f0*/ 	.word	0x0000b780


	//   ....[55]....
        /*07f4*/ 	.word	0x0000b8f0


	//   ....[56]....
        /*07f8*/ 	.word	0x0000b920


	//   ....[57]....
        /*07fc*/ 	.word	0x0000b950


	//   ....[58]....
        /*0800*/ 	.word	0x0000b980


	//   ....[59]....
        /*0804*/ 	.word	0x0000b9b0


	//   ....[60]....
        /*0808*/ 	.word	0x0000b9e0


	//   ....[61]....
        /*080c*/ 	.word	0x0000ba80


	//   ....[62]....
        /*0810*/ 	.word	0x0000bae0


	//   ....[63]....
        /*0814*/ 	.word	0x0000bb70


	//   ....[64]....
        /*0818*/ 	.word	0x0000ce00


	//   ....[65]....
        /*081c*/ 	.word	0x0000da90


	//   ....[66]....
        /*0820*/ 	.word	0x0000daa0


	//   ....[67]....
        /*0824*/ 	.word	0x0000dab0


	//   ....[68]....
        /*0828*/ 	.word	0x0000db00


	//   ....[69]....
        /*082c*/ 	.word	0x0000dbd0


	//   ....[70]....
        /*0830*/ 	.word	0x0000dc10


	//   ....[71]....
        /*0834*/ 	.word	0x0000dcc0


	//   ....[72]....
        /*0838*/ 	.word	0x0000dce0


	//   ....[73]....
        /*083c*/ 	.word	0x0000dd80


	//   ....[74]....
        /*0840*/ 	.word	0x0000dda0


	//   ....[75]....
        /*0844*/ 	.word	0x0000de40


	//   ....[76]....
        /*0848*/ 	.word	0x0000de60


	//   ....[77]....
        /*084c*/ 	.word	0x0000df00


	//   ....[78]....
        /*0850*/ 	.word	0x0000df20


	//   ....[79]....
        /*0854*/ 	.word	0x0000df30


	//   ....[80]....
        /*0858*/ 	.word	0x0000df40


	//   ....[81]....
        /*085c*/ 	.word	0x00010bb0


	//   ....[82]....
        /*0860*/ 	.word	0x00010c10


	//   ....[83]....
        /*0864*/ 	.word	0x00010c40


	//   ....[84]....
        /*0868*/ 	.word	0x00010c50


	//   ....[85]....
        /*086c*/ 	.word	0x00010c80


	//   ....[86]....
        /*0870*/ 	.word	0x00010cb0


	//   ....[87]....
        /*0874*/ 	.word	0x00010ce0


	//   ....[88]....
        /*0878*/ 	.word	0x00010d10


	//   ....[89]....
        /*087c*/ 	.word	0x00010e90


	//   ....[90]....
        /*0880*/ 	.word	0x00010ec0


	//   ....[91]....
        /*0884*/ 	.word	0x00010ef0


	//   ....[92]....
        /*0888*/ 	.word	0x00010f20


	//   ....[93]....
        /*088c*/ 	.word	0x00010f50


	//   ....[94]....
        /*0890*/ 	.word	0x00010f80


	//   ....[95]....
        /*0894*/ 	.word	0x00011040


	//   ....[96]....
        /*0898*/ 	.word	0x00011060


	//   ....[97]....
        /*089c*/ 	.word	0x000110d0


	//   ....[98]....
        /*08a0*/ 	.word	0x000117a0


	//   ....[99]....
        /*08a4*/ 	.word	0x00011d70


	//   ....[100]....
        /*08a8*/ 	.word	0x00011f30


	//   ....[101]....
        /*08ac*/ 	.word	0x00011f80


	//   ....[102]....
        /*08b0*/ 	.word	0x00011fe0


	//   ....[103]....
        /*08b4*/ 	.word	0x00012080


	//   ....[104]....
        /*08b8*/ 	.word	0x00012150


	//   ....[105]....
        /*08bc*/ 	.word	0x000121f0


	//   ....[106]....
        /*08c0*/ 	.word	0x000122c0


	//   ....[107]....
        /*08c4*/ 	.word	0x000123f0


	//   ....[108]....
        /*08c8*/ 	.word	0x00012450


	//   ....[109]....
        /*08cc*/ 	.word	0x00012570


	//   ....[110]....
        /*08d0*/ 	.word	0x000125d0


	//   ....[111]....
        /*08d4*/ 	.word	0x000126f0


	//   ....[112]....
        /*08d8*/ 	.word	0x00012750


	//   ....[113]....
        /*08dc*/ 	.word	0x00012860


	//   ....[114]....
        /*08e0*/ 	.word	0x000128c0


	//   ....[115]....
        /*08e4*/ 	.word	0x00012960


	//   ....[116]....
        /*08e8*/ 	.word	0x00012cf0


	//   ....[117]....
        /*08ec*/ 	.word	0x00012d90


	//   ....[118]....
        /*08f0*/ 	.word	0x00012eb0


	//   ....[119]....
        /*08f4*/ 	.word	0x00012f20


	//   ....[120]....
        /*08f8*/ 	.word	0x00012fa0


	//   ....[121]....
        /*08fc*/ 	.word	0x00013020


	//   ....[122]....
        /*0900*/ 	.word	0x000130a0


	//   ....[123]....
        /*0904*/ 	.word	0x00013130


	//   ....[124]....
        /*0908*/ 	.word	0x000131d0


	//   ....[125]....
        /*090c*/ 	.word	0x00013270


	//   ....[126]....
        /*0910*/ 	.word	0x000132e0


	//   ....[127]....
        /*0914*/ 	.word	0x00013350


	//   ....[128]....
        /*0918*/ 	.word	0x000133c0


	//   ....[129]....
        /*091c*/ 	.word	0x00013440


	//   ....[130]....
        /*0920*/ 	.word	0x000134c0


	//   ....[131]....
        /*0924*/ 	.word	0x00013560


	//   ....[132]....
        /*0928*/ 	.word	0x000135f0


	//   ....[133]....
        /*092c*/ 	.word	0x00013720


	//----- nvinfo : EIATTR_REG_RECONFIG
	.align		4
.L_565:
        /*0930*/ 	.byte	0x01, 0x54
	.zero		2


	//----- nvinfo : EIATTR_SYSCALL_OFFSETS
	.align		4
        /*0934*/ 	.byte	0x04, 0x46
        /*0936*/ 	.short	(.L_567 - .L_566)


	//   ....[0]....
.L_566:
        /*0938*/ 	.word	0x000016a0


	//   ....[1]....
        /*093c*/ 	.word	0x0000ca00


	//   ....[2]....
        /*0940*/ 	.word	0x0000cb60


	//   ....[3]....
        /*0944*/ 	.word	0x0000cc60


	//   ....[4]....
        /*0948*/ 	.word	0x0000d640


	//----- nvinfo : EIATTR_MBARRIER_INSTR_OFFSETS
	.align		4
.L_567:
        /*094c*/ 	.byte	0x04, 0x39
        /*094e*/ 	.short	(.L_569 - .L_568)


	//   ....[0]....
.L_568:
        /*0950*/ 	.word	0x00000250
        /*0954*/ 	.word	0x000000ff
        /*0958*/ 	.word	0x00034800
        /*095c*/ 	.short	0x0100
        /*095e*/ 	.byte	0x08
	.zero		1


	//   ....[1]....
        /*0960*/ 	.word	0x00000260
        /*0964*/ 	.word	0x000000ff
        /*0968*/ 	.word	0x00034820
        /*096c*/ 	.short	0x0100
        /*096e*/ 	.byte	0x08
	.zero		1


	//   ....[2]....
        /*0970*/ 	.word	0x00000350
        /*0974*/ 	.word	0x000000ff
        /*0978*/ 	.word	0x00034830
        /*097c*/ 	.short	0x0100
        /*097e*/ 	.byte	0x08
	.zero		1


	//   ....[3]....
        /*0980*/ 	.word	0x00000360
        /*0984*/ 	.word	0x000000ff
        /*0988*/ 	.word	0x00034840
        /*098c*/ 	.short	0x0100
        /*098e*/ 	.byte	0x08
	.zero		1


	//   ....[4]....
        /*0990*/ 	.word	0x00000370
        /*0994*/ 	.word	0x000000ff
        /*0998*/ 	.word	0x00034838
        /*099c*/ 	.short	0x0100
        /*099e*/ 	.byte	0x08
	.zero		1


	//   ....[5]....
        /*09a0*/ 	.word	0x00000380
        /*09a4*/ 	.word	0x000000ff
        /*09a8*/ 	.word	0x00034848
        /*09ac*/ 	.short	0x0100
        /*09ae*/ 	.byte	0x08
	.zero		1


	//   ....[6]....
        /*09b0*/ 	.word	0x000004b0
        /*09b4*/ 	.word	0x000000ff
        /*09b8*/ 	.word	0x00034850
        /*09bc*/ 	.short	0x0100
        /*09be*/ 	.byte	0x08
	.zero		1


	//   ....[7]....
        /*09c0*/ 	.word	0x000004c0
        /*09c4*/ 	.word	0x000000ff
        /*09c8*/ 	.word	0x00034860
        /*09cc*/ 	.short	0x0100
        /*09ce*/ 	.byte	0x08
	.zero		1


	//   ....[8]....
        /*09d0*/ 	.word	0x000004d0
        /*09d4*/ 	.word	0x000000ff
        /*09d8*/ 	.word	0x00034858
        /*09dc*/ 	.short	0x0100
        /*09de*/ 	.byte	0x08
	.zero		1


	//   ....[9]....
        /*09e0*/ 	.word	0x000004e0
        /*09e4*/ 	.word	0x000000ff
        /*09e8*/ 	.word	0x00034868
        /*09ec*/ 	.short	0x0100
        /*09ee*/ 	.byte	0x08
	.zero		1


	//   ....[10]....
        /*09f0*/ 	.word	0x000005d0
        /*09f4*/ 	.word	0x000000ff
        /*09f8*/ 	.word	0x00034870
        /*09fc*/ 	.short	0x0100
        /*09fe*/ 	.byte	0x06
	.zero		1


	//   ....[11]....
        /*0a00*/ 	.word	0x000005e0
        /*0a04*/ 	.word	0x000000ff
        /*0a08*/ 	.word	0x00034880
        /*0a0c*/ 	.short	0x0100
        /*0a0e*/ 	.byte	0x06
	.zero		1


	//   ....[12]....
        /*0a10*/ 	.word	0x000005f0
        /*0a14*/ 	.word	0x000000ff
        /*0a18*/ 	.word	0x00034878
        /*0a1c*/ 	.short	0x0100
        /*0a1e*/ 	.byte	0x06
	.zero		1


	//   ....[13]....
        /*0a20*/ 	.word	0x00000600
        /*0a24*/ 	.word	0x000000ff
        /*0a28*/ 	.word	0x00034888
        /*0a2c*/ 	.short	0x0100
        /*0a2e*/ 	.byte	0x06
	.zero		1


	//   ....[14]....
        /*0a30*/ 	.word	0x00000730
        /*0a34*/ 	.word	0x000000ff
        /*0a38*/ 	.word	0x00034890
        /*0a3c*/ 	.short	0x0100
        /*0a3e*/ 	.byte	0x08
	.zero		1


	//   ....[15]....
        /*0a40*/ 	.word	0x00000740
        /*0a44*/ 	.word	0x000000ff
        /*0a48*/ 	.word	0x000348a0
        /*0a4c*/ 	.short	0x0100
        /*0a4e*/ 	.byte	0x08
	.zero		1


	//   ....[16]....
        /*0a50*/ 	.word	0x00000750
        /*0a54*/ 	.word	0x000000ff
        /*0a58*/ 	.word	0x00034898
        /*0a5c*/ 	.short	0x0100
        /*0a5e*/ 	.byte	0x08
	.zero		1


	//   ....[17]....
        /*0a60*/ 	.word	0x00000760
        /*0a64*/ 	.word	0x000000ff
        /*0a68*/ 	.word	0x000348a8
        /*0a6c*/ 	.short	0x0100
        /*0a6e*/ 	.byte	0x08
	.zero		1


	//   ....[18]....
        /*0a70*/ 	.word	0x00000890
        /*0a74*/ 	.word	0x000000ff
        /*0a78*/ 	.word	0x000348b0
        /*0a7c*/ 	.short	0x0100
        /*0a7e*/ 	.byte	0x08
	.zero		1


	//   ....[19]....
        /*0a80*/ 	.word	0x000008a0
        /*0a84*/ 	.word	0x000000ff
        /*0a88*/ 	.word	0x000348c0
        /*0a8c*/ 	.short	0x0100
        /*0a8e*/ 	.byte	0x08
	.zero		1


	//   ....[20]....
        /*0a90*/ 	.word	0x000008b0
        /*0a94*/ 	.word	0x000000ff
        /*0a98*/ 	.word	0x000348b8
        /*0a9c*/ 	.short	0x0100
        /*0a9e*/ 	.byte	0x08
	.zero		1


	//   ....[21]....
        /*0aa0*/ 	.word	0x000008c0
        /*0aa4*/ 	.word	0x000000ff
        /*0aa8*/ 	.word	0x000348c8
        /*0aac*/ 	.short	0x0100
        /*0aae*/ 	.byte	0x08
	.zero		1


	//   ....[22]....
        /*0ab0*/ 	.word	0x00001700
        /*0ab4*/ 	.word	0x000000ff
        /*0ab8*/ 	.word	0x00034800
        /*0abc*/ 	.short	0x010a
        /*0abe*/ 	.byte	0x25
	.zero		1


	//   ....[23]....
        /*0ac0*/ 	.word	0x00001780
        /*0ac4*/ 	.word	0x00000002
        /*0ac8*/ 	.word	0x00034830
        /*0acc*/ 	.short	0x010a
        /*0ace*/ 	.byte	0x3f
	.zero		1


	//   ....[24]....
        /*0ad0*/ 	.word	0x000017e0
        /*0ad4*/ 	.word	0x00000002
        /*0ad8*/ 	.word	0x00034830
        /*0adc*/ 	.short	0x010a
        /*0ade*/ 	.byte	0x3f
	.zero		1


	//   ....[25]....
        /*0ae0*/ 	.word	0x00002020
        /*0ae4*/ 	.word	0x00000002
        /*0ae8*/ 	.word	0x00000000
        /*0aec*/ 	.short	0x0101
        /*0aee*/ 	.byte	0x3f
	.zero		1


	//   ....[26]....
        /*0af0*/ 	.word	0x00003d90
        /*0af4*/ 	.word	0x000000ff
        /*0af8*/ 	.word	0x00034830
        /*0afc*/ 	.short	0x010a
        /*0afe*/ 	.byte	0x3a
	.zero		1


	//   ....[27]....
        /*0b00*/ 	.word	0x00003dd0
        /*0b04*/ 	.word	0x000000ff
        /*0b08*/ 	.word	0x00034830
        /*0b0c*/ 	.short	0x010a
        /*0b0e*/ 	.byte	0x3a
	.zero		1


	//   ....[28]....
        /*0b10*/ 	.word	0x00004600
        /*0b14*/ 	.word	0x000000ff
        /*0b18*/ 	.word	0x00034850
        /*0b1c*/ 	.short	0x010a
        /*0b1e*/ 	.byte	0x07
	.zero		1


	//   ....[29]....
        /*0b20*/ 	.word	0x00004640
        /*0b24*/ 	.word	0x000000ff
        /*0b28*/ 	.word	0x00034850
        /*0b2c*/ 	.short	0x010a
        /*0b2e*/ 	.byte	0x07
	.zero		1


	//   ....[30]....
        /*0b30*/ 	.word	0x00006000
        /*0b34*/ 	.word	0x00000008
        /*0b38*/ 	.word	0x00000000
        /*0b3c*/ 	.short	0x0101
        /*0b3e*/ 	.byte	0x3f
	.zero		1


	//   ....[31]....
        /*0b40*/ 	.word	0x00006060
        /*0b44*/ 	.word	0x00000008
        /*0b48*/ 	.word	0x00000000
        /*0b4c*/ 	.short	0x0101
        /*0b4e*/ 	.byte	0x3f
	.zero		1


	//   ....[32]....
        /*0b50*/ 	.word	0x00006760
        /*0b54*/ 	.word	0x000000ff
        /*0b58*/ 	.word	0x00034830
        /*0b5c*/ 	.short	0x010a
        /*0b5e*/ 	.byte	0x06
	.zero		1


	//   ....[33]....
        /*0b60*/ 	.word	0x000067a0
        /*0b64*/ 	.word	0x000000ff
        /*0b68*/ 	.word	0x00034830
        /*0b6c*/ 	.short	0x010a
        /*0b6e*/ 	.byte	0x06
	.zero		1


	//   ....[34]....
        /*0b70*/ 	.word	0x00006fd0
        /*0b74*/ 	.word	0x000000ff
        /*0b78*/ 	.word	0x00034850
        /*0b7c*/ 	.short	0x010a
        /*0b7e*/ 	.byte	0x07
	.zero		1


	//   ....[35]....
        /*0b80*/ 	.word	0x00007010
        /*0b84*/ 	.word	0x000000ff
        /*0b88*/ 	.word	0x00034850
        /*0b8c*/ 	.short	0x010a
        /*0b8e*/ 	.byte	0x07
	.zero		1


	//   ....[36]....
        /*0b90*/ 	.word	0x000082a0
        /*0b94*/ 	.word	0x0000001b
        /*0b98*/ 	.word	0x00000000
        /*0b9c*/ 	.short	0x0101
        /*0b9e*/ 	.byte	0x3f
	.zero		1


	//   ....[37]....
        /*0ba0*/ 	.word	0x00008330
        /*0ba4*/ 	.word	0x0000001f
        /*0ba8*/ 	.word	0x00000000
        /*0bac*/ 	.short	0x0101
        /*0bae*/ 	.byte	0x3f
	.zero		1


	//   ....[38]....
        /*0bb0*/ 	.word	0x00008b70
        /*0bb4*/ 	.word	0x000000ff
        /*0bb8*/ 	.word	0x00034850
        /*0bbc*/ 	.short	0x010a
        /*0bbe*/ 	.byte	0x05
	.zero		1


	//   ....[39]....
        /*0bc0*/ 	.word	0x00008bb0
        /*0bc4*/ 	.word	0x000000ff
        /*0bc8*/ 	.word	0x00034850
        /*0bcc*/ 	.short	0x010a
        /*0bce*/ 	.byte	0x05
	.zero		1


	//   ....[40]....
        /*0bd0*/ 	.word	0x000090d0
        /*0bd4*/ 	.word	0x00000000
        /*0bd8*/ 	.word	0x00000000
        /*0bdc*/ 	.short	0x0101
        /*0bde*/ 	.byte	0x3f
	.zero		1


	//   ....[41]....
        /*0be0*/ 	.word	0x0000a5a0
        /*0be4*/ 	.word	0x00000000
        /*0be8*/ 	.word	0x00000000
        /*0bec*/ 	.short	0x0101
        /*0bee*/ 	.byte	0x3f
	.zero		1


	//   ....[42]....
        /*0bf0*/ 	.word	0x0000d090
        /*0bf4*/ 	.word	0x00000000
        /*0bf8*/ 	.word	0x00034840
        /*0bfc*/ 	.short	0x010a
        /*0bfe*/ 	.byte	0x3f
	.zero		1


	//   ....[43]....
        /*0c00*/ 	.word	0x0000e0c0
        /*0c04*/ 	.word	0x00000009
        /*0c08*/ 	.word	0x00034800
        /*0c0c*/ 	.short	0x0107
        /*0c0e*/ 	.byte	0x3f
	.zero		1


	//   ....[44]....
        /*0c10*/ 	.word	0x0000e1d0
        /*0c14*/ 	.word	0x00000002
        /*0c18*/ 	.word	0x00034800
        /*0c1c*/ 	.short	0x0101
        /*0c1e*/ 	.byte	0x3f
	.zero		1


	//   ....[45]....
        /*0c20*/ 	.word	0x0000e1f0
        /*0c24*/ 	.word	0x00000002
        /*0c28*/ 	.word	0x00034820
        /*0c2c*/ 	.short	0x010a
        /*0c2e*/ 	.byte	0x3f
	.zero		1


	//   ....[46]....
        /*0c30*/ 	.word	0x0000e550
        /*0c34*/ 	.word	0x00000002
        /*0c38*/ 	.word	0x00034840
        /*0c3c*/ 	.short	0x010a
        /*0c3e*/ 	.byte	0x3f
	.zero		1


	//   ....[47]....
        /*0c40*/ 	.word	0x0000ea00
        /*0c44*/ 	.word	0x00000002
        /*0c48*/ 	.word	0x00000060
        /*0c4c*/ 	.short	0x010a
        /*0c4e*/ 	.byte	0x3f
	.zero		1


	//   ....[48]....
        /*0c50*/ 	.word	0x0000f0d0
        /*0c54*/ 	.word	0x00000003
        /*0c58*/ 	.word	0x00034840
        /*0c5c*/ 	.short	0x010a
        /*0c5e*/ 	.byte	0x3f
	.zero		1


	//   ....[49]....
        /*0c60*/ 	.word	0x0000f580
        /*0c64*/ 	.word	0x00000002
        /*0c68*/ 	.word	0x00000060
        /*0c6c*/ 	.short	0x010a
        /*0c6e*/ 	.byte	0x3f
	.zero		1


	//   ....[50]....
        /*0c70*/ 	.word	0x0000fba0
        /*0c74*/ 	.word	0x00000002
        /*0c78*/ 	.word	0x00034840
        /*0c7c*/ 	.short	0x010a
        /*0c7e*/ 	.byte	0x3f
	.zero		1


	//   ....[51]....
        /*0c80*/ 	.word	0x00010050
        /*0c84*/ 	.word	0x00000002
        /*0c88*/ 	.word	0x00000060
        /*0c8c*/ 	.short	0x010a
        /*0c8e*/ 	.byte	0x3f
	.zero		1


	//   ....[52]....
        /*0c90*/ 	.word	0x00010600
        /*0c94*/ 	.word	0x00000000
        /*0c98*/ 	.word	0x00034860
        /*0c9c*/ 	.short	0x010a
        /*0c9e*/ 	.byte	0x3f
	.zero		1


	//   ....[53]....
        /*0ca0*/ 	.word	0x00011720
        /*0ca4*/ 	.word	0x00000000
        /*0ca8*/ 	.word	0x00034820
        /*0cac*/ 	.short	0x010a
        /*0cae*/ 	.byte	0x3f
	.zero		1


	//   ....[54]....
        /*0cb0*/ 	.word	0x000118e0
        /*0cb4*/ 	.word	0x00000006
        /*0cb8*/ 	.word	0x00000000
        /*0cbc*/ 	.short	0x010a
        /*0cbe*/ 	.byte	0x3f
	.zero		1


	//   ....[55]....
        /*0cc0*/ 	.word	0x00011950
        /*0cc4*/ 	.word	0x00000007
        /*0cc8*/ 	.word	0x00000000
        /*0ccc*/ 	.short	0x010a
        /*0cce*/ 	.byte	0x3f
	.zero		1


	//   ....[56]....
        /*0cd0*/ 	.word	0x000119c0
        /*0cd4*/ 	.word	0x00000004
        /*0cd8*/ 	.word	0x00000000
        /*0cdc*/ 	.short	0x010a
        /*0cde*/ 	.byte	0x3f
	.zero		1


	//   ....[57]....
        /*0ce0*/ 	.word	0x000119f0
        /*0ce4*/ 	.word	0x00000003
        /*0ce8*/ 	.word	0x00000000
        /*0cec*/ 	.short	0x010a
        /*0cee*/ 	.byte	0x3f
	.zero		1


	//   ....[58]....
        /*0cf0*/ 	.word	0x00011a60
        /*0cf4*/ 	.word	0x00000003
        /*0cf8*/ 	.word	0x00034800
        /*0cfc*/ 	.short	0x010a
        /*0cfe*/ 	.byte	0x3f
	.zero		1


	//   ....[59]....
        /*0d00*/ 	.word	0x00011ab0
        /*0d04*/ 	.word	0x00000002
        /*0d08*/ 	.word	0x00034830
        /*0d0c*/ 	.short	0x010a
        /*0d0e*/ 	.byte	0x3f
	.zero		1


	//   ....[60]....
        /*0d10*/ 	.word	0x00011b10
        /*0d14*/ 	.word	0x00000007
        /*0d18*/ 	.word	0x00034830
        /*0d1c*/ 	.short	0x010a
        /*0d1e*/ 	.byte	0x3f
	.zero		1


	//   ....[61]....
        /*0d20*/ 	.word	0x00011b70
        /*0d24*/ 	.word	0x00000003
        /*0d28*/ 	.word	0x00034850
        /*0d2c*/ 	.short	0x010a
        /*0d2e*/ 	.byte	0x3f
	.zero		1


	//   ....[62]....
        /*0d30*/ 	.word	0x00011bd0
        /*0d34*/ 	.word	0x00000007
        /*0d38*/ 	.word	0x00034830
        /*0d3c*/ 	.short	0x010a
        /*0d3e*/ 	.byte	0x3f
	.zero		1


	//   ....[63]....
        /*0d40*/ 	.word	0x00011c30
        /*0d44*/ 	.word	0x00000003
        /*0d48*/ 	.word	0x00034850
        /*0d4c*/ 	.short	0x010a
        /*0d4e*/ 	.byte	0x3f
	.zero		1


	//   ....[64]....
        /*0d50*/ 	.word	0x00011c90
        /*0d54*/ 	.word	0x00000003
        /*0d58*/ 	.word	0x00034850
        /*0d5c*/ 	.short	0x010a
        /*0d5e*/ 	.byte	0x3f
	.zero		1


	//   ....[65]....
        /*0d60*/ 	.word	0x00011e30
        /*0d64*/ 	.word	0x00000000
        /*0d68*/ 	.word	0x00034840
        /*0d6c*/ 	.short	0x010a
        /*0d6e*/ 	.byte	0x3f
	.zero		1


	//   ....[66]....
        /*0d70*/ 	.word	0x00012a10
        /*0d74*/ 	.word	0x00000002
        /*0d78*/ 	.word	0x00034820
        /*0d7c*/ 	.short	0x010a
        /*0d7e*/ 	.byte	0x3f
	.zero		1


	//   ....[67]....
        /*0d80*/ 	.word	0x00012a60
        /*0d84*/ 	.word	0x00000002
        /*0d88*/ 	.word	0x00034840
        /*0d8c*/ 	.short	0x010a
        /*0d8e*/ 	.byte	0x3f
	.zero		1


	//   ....[68]....
        /*0d90*/ 	.word	0x00012ab0
        /*0d94*/ 	.word	0x00000002
        /*0d98*/ 	.word	0x00000060
        /*0d9c*/ 	.short	0x010a
        /*0d9e*/ 	.byte	0x3f
	.zero		1


	//   ....[69]....
        /*0da0*/ 	.word	0x00012b00
        /*0da4*/ 	.word	0x00000003
        /*0da8*/ 	.word	0x00034840
        /*0dac*/ 	.short	0x010a
        /*0dae*/ 	.byte	0x3f
	.zero		1


	//   ....[70]....
        /*0db0*/ 	.word	0x00012b50
        /*0db4*/ 	.word	0x00000002
        /*0db8*/ 	.word	0x00000060
        /*0dbc*/ 	.short	0x010a
        /*0dbe*/ 	.byte	0x3f
	.zero		1


	//   ....[71]....
        /*0dc0*/ 	.word	0x00012ba0
        /*0dc4*/ 	.word	0x00000002
        /*0dc8*/ 	.word	0x00034840
        /*0dcc*/ 	.short	0x010a
        /*0dce*/ 	.byte	0x3f
	.zero		1


	//   ....[72]....
        /*0dd0*/ 	.word	0x00012bf0
        /*0dd4*/ 	.word	0x00000002
        /*0dd8*/ 	.word	0x00000060
        /*0ddc*/ 	.short	0x010a
        /*0dde*/ 	.byte	0x3f
	.zero		1


	//   ....[73]....
        /*0de0*/ 	.word	0x00012c40
        /*0de4*/ 	.word	0x00000000
        /*0de8*/ 	.word	0x00034860
        /*0dec*/ 	.short	0x010a
        /*0dee*/ 	.byte	0x3f
	.zero		1


	//   ....[74]....
        /*0df0*/ 	.word	0x00013640
        /*0df4*/ 	.word	0x00000000
        /*0df8*/ 	.word	0x00034820
        /*0dfc*/ 	.short	0x010a
        /*0dfe*/ 	.byte	0x3f
	.zero		1


	//   ....[75]....
        /*0e00*/ 	.word	0x000137e0
        /*0e04*/ 	.word	0x00000006
        /*0e08*/ 	.word	0x00000000
        /*0e0c*/ 	.short	0x010a
        /*0e0e*/ 	.byte	0x3f
	.zero		1


	//   ....[76]....
        /*0e10*/ 	.word	0x00013830
        /*0e14*/ 	.word	0x00000007
        /*0e18*/ 	.word	0x00000000
        /*0e1c*/ 	.short	0x010a
        /*0e1e*/ 	.byte	0x3f
	.zero		1


	//   ....[77]....
        /*0e20*/ 	.word	0x00013880
        /*0e24*/ 	.word	0x00000004
        /*0e28*/ 	.word	0x00000000
        /*0e2c*/ 	.short	0x010a
        /*0e2e*/ 	.byte	0x3f
	.zero		1


	//----- nvinfo : EIATTR_NUM_MBARRIERS
	.align		4
.L_569:
        /*0e30*/ 	.byte	0x03, 0x38
        /*0e32*/ 	.short	0x0016


	//----- nvinfo : EIATTR_EXIT_INSTR_OFFSETS
	.align		4
        /*0e34*/ 	.byte	0x04, 0x1c
        /*0e36*/ 	.short	(.L_571 - .L_570)


	//   ....[0]....
.L_570:
        /*0e38*/ 	.word	0x00000a30


	//   ....[1]....
        /*0e3c*/ 	.word	0x0000b470


	//   ....[2]....
        /*0e40*/ 	.word	0x00011a40


	//----- nvinfo : EIATTR_MAX_THREADS
	.align		4
.L_571:
        /*0e44*/ 	.byte	0x04, 0x05
        /*0e46*/ 	.short	(.L_573 - .L_572)
.L_572:
        /*0e48*/ 	.word	0x00000180
        /*0e4c*/ 	.word	0x00000001
        /*0e50*/ 	.word	0x00000001


	//----- nvinfo : EIATTR_CRS_STACK_SIZE
	.align		4
.L_573:
        /*0e54*/ 	.byte	0x04, 0x1e
        /*0e56*/ 	.short	(.L_575 - .L_574)
.L_574:
        /*0e58*/ 	.word	0x00000000


	//----- nvinfo : EIATTR_CBANK_PARAM_SIZE
	.align		4
.L_575:
        /*0e5c*/ 	.byte	0x03, 0x19
        /*0e5e*/ 	.short	0x0af0


	//----- nvinfo : EIATTR_PARAM_CBANK
	.align		4
        /*0e60*/ 	.byte	0x04, 0x0a
        /*0e62*/ 	.short	(.L_577 - .L_576)
	.align		4
.L_576:
        /*0e64*/ 	.word	index@(.nv.constant0._ZN7cutlass13device_kernelIN5flash11enable_sm90INS1_16FlashAttnFwdSm90INS1_25CollectiveMainloopFwdSm90ILi2EN4cute5tupleIJNS5_1CILi1EEES8_S8_EEENS6_IJNS7_ILi128EEESA_NS7_ILi192EEEEEELi128ENS_10bfloat16_tEfNS_4arch4Sm90ELb1ELb0ELb0ELb1ELb0ELb0ELb0ELb1ELb1ELb1ELb0ELb0EEENS1_21CollectiveEpilogueFwdINS6_IJSA_SA_SA_EEES9_SD_SF_Li256ELb1ELb1ELb0ELb0EEENS1_36VarlenDynamicPersistentTileSchedulerILi128ELi128ELi256ELi128ELb0ELb1ELb1ELb1ELb1ELb1EEEEEEEEEvNT_6ParamsE)
        /*0e68*/ 	.short	0x0210
        /*0e6a*/ 	.short	0x0af0


	//----- nvinfo : EIATTR_SW_WAR
	.align		4
.L_577:
        /*0e6c*/ 	.byte	0x04, 0x36
        /*0e6e*/ 	.short	(.L_579 - .L_578)
.L_578:
        /*0e70*/ 	.word	0x00000008
.L_579:


//--------------------- .nv.info._ZN7cutlass13device_kernelIN5flash11enable_sm90INS1_16FlashAttnFwdSm90INS1_25CollectiveMainloopFwdSm90ILi2EN4cute5tupleIJNS5_1CILi1EEES8_S8_EEENS6_IJNS7_ILi128EEESA_NS7_ILi192EEEEEELi128ENS_10bfloat16_tEfNS_4arch4Sm90ELb1ELb0ELb0ELb1ELb0ELb1ELb0ELb1ELb1ELb1ELb0ELb0EEENS1_21CollectiveEpilogueFwdINS6_IJSA_SA_SA_EEES9_SD_SF_Li256ELb1ELb1ELb0ELb0EEENS1_36VarlenDynamicPersistentTileSchedulerILi128ELi128ELi256ELi128ELb0ELb1ELb1ELb1ELb1ELb1EEEEEEEEEvNT_6ParamsE --------------------------
	.section	.nv.info._ZN7cutlass13device_kernelIN5flash11enable_sm90INS1_16FlashAttnFwdSm90INS1_25CollectiveMainloopFwdSm90ILi2EN4cute5tupleIJNS5_1CILi1EEES8_S8_EEENS6_IJNS7_ILi128EEESA_NS7_ILi192EEEEEELi128ENS_10bfloat16_tEfNS_4arch4Sm90ELb1ELb0ELb0ELb1ELb0ELb1ELb0ELb1ELb1ELb1ELb0ELb0EEENS1_21CollectiveEpilogueFwdINS6_IJSA_SA_SA_EEES9_SD_SF_Li256ELb1ELb1ELb0ELb0EEENS1_36VarlenDynamicPersistentTileSchedulerILi128ELi128ELi256ELi128ELb0ELb1ELb1ELb1ELb1ELb1EEEEEEEEEvNT_6ParamsE,"",@"SHT_CUDA_INFO"
	.sectionflags	@""
	.align	4


	//----- nvinfo : EIATTR_CUDA_API_VERSION
	.align		4
        /*0000*/ 	.byte	0x04, 0x37
        /*0002*/ 	.short	(.L_581 - .L_580)
.L_580:
        /*0004*/ 	.word	0x00000082


	//----- nvinfo : EIATTR_KPARAM_INFO
	.align		4
.L_581:
        /*0008*/ 	.byte	0x04, 0x17
        /*000a*/ 	.short	(.L_583 - .L_582)
.L_582:
        /*000c*/ 	.word	0x00000000
        /*0010*/ 	.short	0x0000
        /*0012*/ 	.short	0x0070
        /*0014*/ 	.byte	0x00, 0xf0, 0x01, 0x2a


	//----- nvinfo : EIATTR_SPARSE_MMA_MASK
	.align		4
.L_583:
        /*0018*/ 	.byte	0x03, 0x50
        /*001a*/ 	.short	0x0000


	//----- nvinfo : EIATTR_MAXREG_COUNT
	.align		4
        /*001c*/ 	.byte	0x03, 0x1b
        /*001e*/ 	.short	0x00a8


	//----- nvinfo : EIATTR_NUM_BARRIERS
	.align		4
        /*0020*/ 	.byte	0x02, 0x4c
        /*0022*/ 	.byte	0x10
	.zero		1


	//----- nvinfo : EIATTR_EXTERNS
	.align		4
        /*0024*/ 	.byte	0x04, 0x0f
        /*0026*/ 	.short	(.L_585 - .L_584)


	//   ....[0]....
	.align		4
.L_584:
        /*0028*/ 	.word	index@(__assertfail)


	//----- nvinfo : EIATTR_ANNOTATIONS
	.align		4
.L_585:
        /*002c*/ 	.byte	0x04, 0x55
        /*002e*/ 	.short	(.L_587 - .L_586)


	//   ....[0]....
.L_586:
        /* <DEDUP_REMOVED lines=127> */


	//----- nvinfo : EIATTR_MERCURY_ISA_VERSION
	.align		4
.L_587:
        /*0808*/ 	.byte	0x03, 0x5f
        /*080a*/ 	.short	0x0101


	//----- nvinfo : EIATTR_UNUSED_LOAD_BYTE_OFFSET
	.align		4
        /*080c*/ 	.byte	0x04, 0x44
        /*080e*/ 	.short	(.L_589 - .L_588)


	//   ....[0]....
.L_588:
        /*0810*/ 	.word	0x00000ab0
        /*0814*/ 	.word	0x0000fff0


	//   ....[1]....
        /*0818*/ 	.word	0x0001b190
        /*081c*/ 	.word	0x0000fff0


	//----- nvinfo : EIATTR_INT_WARP_WIDE_INSTR_OFFSETS
	.align		4
.L_589:
        /*0820*/ 	.byte	0x04, 0x31
        /*0822*/ 	.short	(.L_591 - .L_590)


	//   ....[0]....
.L_590:
        /*0824*/ 	.word	0x00000190


	//   ....[1]....
        /*0828*/ 	.word	0x000001d0


	//   ....[2]....
        /*082c*/ 	.word	0x00000240


	//   ....[3]....
        /*0830*/ 	.word	0x0001fb90


	//   ....[4]....
        /*0834*/ 	.word	0x0001fc20


	//   ....[5]....
        /*0838*/ 	.word	0x000238f0


	//   ....[6]....
        /*083c*/ 	.word	0x00023950


	//----- nvinfo : EIATTR_COOP_GROUP_MASK_REGIDS
	.align		4
.L_591:
        /*0840*/ 	.byte	0x04, 0x29
        /*0842*/ 	.short	(.L_593 - .L_592)


	//   ....[0]....
.L_592:
        /*0844*/ 	.word	0xffffffff


	//   ....[1]....
        /*0848*/ 	.word	0xffffffff


	//   ....[2]....
        /*084c*/ 	.word	0xffffffff


	//   ....[3]....
        /*0850*/ 	.word	0xffffffff


	//   ....[4]....
        /*0854*/ 	.word	0xffffffff


	//   ....[5]....
        /*0858*/ 	.word	0xffffffff


	//   ....[6]....
        /*085c*/ 	.word	0xffffffff


	//   ....[7]....
        /*0860*/ 	.word	0xffffffff


	//   ....[8]....
        /*0864*/ 	.word	0xffffffff


	//   ....[9]....
        /*0868*/ 	.word	0xffffffff


	//   ....[10]....
        /*086c*/ 	.word	0xffffffff


	//   ....[11]....
        /*0870*/ 	.word	0xffffffff


	//   ....[12]....
        /*0874*/ 	.word	0xffffffff


	//   ....[13]....
        /*0878*/ 	.word	0xffffffff


	//   ....[14]....
        /*087c*/ 	.word	0xffffffff


	//   ....[15]....
        /*0880*/ 	.word	0xffffffff


	//   ....[16]....
        /*0884*/ 	.word	0xffffffff


	//   ....[17]....
        /*0888*/ 	.word	0xffffffff


	//   ....[18]....
        /*088c*/ 	.word	0xffffffff


	//   ....[19]....
        /*0890*/ 	.word	0xffffffff


	//   ....[20]....
        /*0894*/ 	.word	0xffffffff


	//   ....[21]....
        /*0898*/ 	.word	0xffffffff


	//   ....[22]....
        /*089c*/ 	.word	0xffffffff


	//   ....[23]....
        /*08a0*/ 	.word	0xffffffff


	//   ....[24]....
        /*08a4*/ 	.word	0xffffffff


	//   ....[25]....
        /*08a8*/ 	.word	0xffffffff


	//   ....[26]....
        /*08ac*/ 	.word	0xffffffff


	//   ....[27]....
        /*08b0*/ 	.word	0xffffffff


	//   ....[28]....
        /*08b4*/ 	.word	0xffffffff


	//   ....[29]....
        /*08b8*/ 	.word	0xffffffff


	//   ....[30]....
        /*08bc*/ 	.word	0xffffffff


	//   ....[31]....
        /*08c0*/ 	.word	0xffffffff


	//   ....[32]....
        /*08c4*/ 	.word	0xffffffff


	//   ....[33]....
        /*08c8*/ 	.word	0xffffffff


	//   ....[34]....
        /*08cc*/ 	.word	0xffffffff


	//   ....[35]....
        /*08d0*/ 	.word	0xffffffff


	//   ....[36]....
        /*08d4*/ 	.word	0xffffffff


	//   ....[37]....
        /*08d8*/ 	.word	0xffffffff


	//   ....[38]....
        /*08dc*/ 	.word	0xffffffff


	//   ....[39]....
        /*08e0*/ 	.word	0xffffffff


	//   ....[40]....
        /*08e4*/ 	.word	0xffffffff


	//   ....[41]....
        /*08e8*/ 	.word	0xffffffff


	//   ....[42]....
        /*08ec*/ 	.word	0xffffffff


	//   ....[43]....
        /*08f0*/ 	.word	0xffffffff


	//   ....[44]....
        /*08f4*/ 	.word	0xffffffff


	//   ....[45]....
        /*08f8*/ 	.word	0xffffffff


	//   ....[46]....
        /*08fc*/ 	.word	0xffffffff


	//   ....[47]....
        /*0900*/ 	.word	0xffffffff


	//   ....[48]....
        /*0904*/ 	.word	0xffffffff


	//   ....[49]....
        /*0908*/ 	.word	0xffffffff


	//   ....[50]....
        /*090c*/ 	.word	0xffffffff


	//   ....[51]....
        /*0910*/ 	.word	0xffffffff


	//   ....[52]....
        /*0914*/ 	.word	0xffffffff


	//   ....[53]....
        /*0918*/ 	.word	0xffffffff


	//   ....[54]....
        /*091c*/ 	.word	0xffffffff


	//   ....[55]....
        /*0920*/ 	.word	0xffffffff


	//   ....[56]....
        /*0924*/ 	.word	0xffffffff


	//   ....[57]....
        /*0928*/ 	.word	0xffffffff


	//   ....[58]....
        /*092c*/ 	.word	0xffffffff


	//   ....[59]....
        /*0930*/ 	.word	0xffffffff


	//   ....[60]....
        /*0934*/ 	.word	0xffffffff


	//   ....[61]....
        /*0938*/ 	.word	0xffffffff


	//   ....[62]....
        /*093c*/ 	.word	0xffffffff


	//   ....[63]....
        /*0940*/ 	.word	0xffffffff


	//   ....[64]....
        /*0944*/ 	.word	0xffffffff


	//   ....[65]....
        /*0948*/ 	.word	0xffffffff


	//   ....[66]....
        /*094c*/ 	.word	0xffffffff


	//   ....[67]....
        /*0950*/ 	.word	0xffffffff


	//   ....[68]....
        /*0954*/ 	.word	0xffffffff


	//   ....[69]....
        /*0958*/ 	.word	0xffffffff


	//   ....[70]....
        /*095c*/ 	.word	0xffffffff


	//   ....[71]....
        /*0960*/ 	.word	0xffffffff


	//   ....[72]....
        /*0964*/ 	.word	0xffffffff


	//   ....[73]....
        /*0968*/ 	.word	0xffffffff


	//   ....[74]....
        /*096c*/ 	.word	0xffffffff


	//   ....[75]....
        /*0970*/ 	.word	0xffffffff


	//   ....[76]....
        /*0974*/ 	.word	0xffffffff


	//   ....[77]....
        /*0978*/ 	.word	0xffffffff


	//   ....[78]....
        /*097c*/ 	.word	0xffffffff


	//   ....[79]....
        /*0980*/ 	.word	0xffffffff


	//   ....[80]....
        /*0984*/ 	.word	0xffffffff


	//   ....[81]....
        /*0988*/ 	.word	0xffffffff


	//   ....[82]....
        /*098c*/ 	.word	0xffffffff


	//   ....[83]....
        /*0990*/ 	.word	0xffffffff


	//   ....[84]....
        /*0994*/ 	.word	0xffffffff


	//   ....[85]....
        /*0998*/ 	.word	0xffffffff


	//   ....[86]....
        /*099c*/ 	.word	0xffffffff


	//   ....[87]....
        /*09a0*/ 	.word	0xffffffff


	//   ....[88]....
        /*09a4*/ 	.word	0xffffffff


	//   ....[89]....
        /*09a8*/ 	.word	0xffffffff


	//   ....[90]....
        /*09ac*/ 	.word	0xffffffff


	//   ....[91]....
        /*09b0*/ 	.word	0xffffffff


	//   ....[92]....
        /*09b4*/ 	.word	0xffffffff


	//   ....[93]....
        /*09b8*/ 	.word	0xffffffff


	//   ....[94]....
        /*09bc*/ 	.word	0xffffffff


	//   ....[95]....
        /*09c0*/ 	.word	0xffffffff


	//   ....[96]....
        /*09c4*/ 	.word	0xffffffff


	//   ....[97]....
        /*09c8*/ 	.word	0xffffffff


	//   ....[98]....
        /*09cc*/ 	.word	0xffffffff


	//   ....[99]....
        /*09d0*/ 	.word	0xffffffff


	//   ....[100]....
        /*09d4*/ 	.word	0xffffffff


	//   ....[101]....
        /*09d8*/ 	.word	0xffffffff


	//   ....[102]....
        /*09dc*/ 	.word	0xffffffff


	//   ....[103]....
        /*09e0*/ 	.word	0xffffffff


	//   ....[104]....
        /*09e4*/ 	.word	0xffffffff


	//   ....[105]....
        /*09e8*/ 	.word	0xffffffff


	//   ....[106]....
        /*09ec*/ 	.word	0xffffffff


	//   ....[107]....
        /*09f0*/ 	.word	0xffffffff


	//   ....[108]....
        /*09f4*/ 	.word	0xffffffff


	//   ....[109]....
        /*09f8*/ 	.word	0xffffffff


	//   ....[110]....
        /*09fc*/ 	.word	0xffffffff


	//   ....[111]....
        /*0a00*/ 	.word	0xffffffff


	//   ....[112]....
        /*0a04*/ 	.word	0xffffffff


	//   ....[113]....
        /*0a08*/ 	.word	0xffffffff


	//   ....[114]....
        /*0a0c*/ 	.word	0xffffffff


	//   ....[115]....
        /*0a10*/ 	.word	0xffffffff


	//   ....[116]....
        /*0a14*/ 	.word	0x0500000f


	//   ....[117]....
        /*0a18*/ 	.word	0x0500000f


	//   ....[118]....
        /*0a1c*/ 	.word	0x0500000f


	//   ....[119]....
        /*0a20*/ 	.word	0x0500000f


	//   ....[120]....
        /*0a24*/ 	.word	0x0500000f


	//   ....[121]....
        /*0a28*/ 	.word	0x0500000f


	//   ....[122]....
        /*0a2c*/ 	.word	0x0500000f


	//   ....[123]....
        /*0a30*/ 	.word	0x0500000f


	//   ....[124]....
        /*0a34*/ 	.word	0x0500000f


	//   ....[125]....
        /*0a38*/ 	.word	0x0500000f


	//   ....[126]....
        /*0a3c*/ 	.word	0x0500000f


	//   ....[127]....
        /*0a40*/ 	.word	0x0500000f


	//   ....[128]....
        /*0a44*/ 	.word	0x0500000f


	//   ....[129]....
        /*0a48*/ 	.word	0x0500000f


	//   ....[130]....
        /*0a4c*/ 	.word	0x0500000f


	//   ....[131]....
        /*0a50*/ 	.word	0x0500000f


	//   ....[132]....
        /*0a54*/ 	.word	0x0500000f


	//   ....[133]....
        /*0a58*/ 	.word	0x0500000f


	//   ....[134]....
        /*0a5c*/ 	.word	0x0500000f


	//   ....[135]....
        /*0a60*/ 	.word	0x0500000f


	//   ....[136]....
        /*0a64*/ 	.word	0x0500000f


	//   ....[137]....
        /*0a68*/ 	.word	0x0500000f


	//   ....[138]....
        /*0a6c*/ 	.word	0x0500000f


	//   ....[139]....
        /*0a70*/ 	.word	0x0500000f


	//   ....[140]....
        /*0a74*/ 	.word	0x0500000f


	//   ....[141]....
        /*0a78*/ 	.word	0x0500000f


	//   ....[142]....
        /*0a7c*/ 	.word	0x0500000f


	//   ....[143]....
        /*0a80*/ 	.word	0x0500000f


	//   ....[144]....
        /*0a84*/ 	.word	0x0500000f


	//   ....[145]....
        /*0a88*/ 	.word	0x0500000f


	//   ....[146]....
        /*0a8c*/ 	.word	0x0500000f


	//   ....[147]....
        /*0a90*/ 	.word	0x0500000f


	//   ....[148]....
        /*0a94*/ 	.word	0x0500000f


	//   ....[149]....
        /*0a98*/ 	.word	0x0500000f


	//   ....[150]....
        /*0a9c*/ 	.word	0x0500000f


	//   ....[151]....
        /*0aa0*/ 	.word	0x0500000f


	//   ....[152]....
        /*0aa4*/ 	.word	0x0500000f


	//   ....[153]....
        /*0aa8*/ 	.word	0x0500000f


	//   ....[154]....
        /*0aac*/ 	.word	0x0500000f


	//   ....[155]....
        /*0ab0*/ 	.word	0x0500000f


	//   ....[156]....
        /*0ab4*/ 	.word	0x0500000f


	//   ....[157]....
        /*0ab8*/ 	.word	0x0500000f


	//   ....[158]....
        /*0abc*/ 	.word	0x0500000f


	//   ....[159]....
        /*0ac0*/ 	.word	0x0500000f


	//   ....[160]....
        /*0ac4*/ 	.word	0x0500000f


	//   ....[161]....
        /*0ac8*/ 	.word	0x0500000f


	//   ....[162]....
        /*0acc*/ 	.word	0x0500000f


	//   ....[163]....
        /*0ad0*/ 	.word	0x0500000f


	//   ....[164]....
        /*0ad4*/ 	.word	0x0500000f


	//   ....[165]....
        /*0ad8*/ 	.word	0x0500000f


	//   ....[166]....
        /*0adc*/ 	.word	0x0500000f


	//   ....[167]....
        /*0ae0*/ 	.word	0x0500000f


	//----- nvinfo : EIATTR_COOP_GROUP_INSTR_OFFSETS
	.align		4
.L_593:
        /*0ae4*/ 	.byte	0x04, 0x28
        /*0ae6*/ 	.short	(.L_595 - .L_594)


	//   ....[0]....
.L_594:
        /*0ae8*/ 	.word	0x00000060


	//   ....[1]....
        /*0aec*/ 	.word	0x000001a0


	//   ....[2]....
        /*0af0*/ 	.word	0x000001f0


	//   ....[3]....
        /*0af4*/ 	.word	0x00000420


	//   ....[4]....
        /*0af8*/ 	.word	0x00000580


	//   ....[5]....
        /*0afc*/ 	.word	0x000006a0


	//   ....[6]....
        /*0b00*/ 	.word	0x00000800


	//   ....[7]....
        /*0b04*/ 	.word	0x0000adf0


	//   ....[8]....
        /*0b08*/ 	.word	0x0000b4d0


	//   ....[9]....
        /*0b0c*/ 	.word	0x0000b4e0


	//   ....[10]....
        /*0b10*/ 	.word	0x0000b4f0


	//   ....[11]....
        /*0b14*/ 	.word	0x0000b500


	//   ....[12]....
        /*0b18*/ 	.word	0x0000bd70


	//   ....[13]....
        /*0b1c*/ 	.word	0x0000bd80


	//   ....[14]....
        /*0b20*/ 	.word	0x0000bd90


	//   ....[15]....
        /*0b24*/ 	.word	0x0000bda0


	//   ....[16]....
        /*0b28*/ 	.word	0x0000ee80


	//   ....[17]....
        /*0b2c*/ 	.word	0x0000ee90


	//   ....[18]....
        /*0b30*/ 	.word	0x0000eea0


	//   ....[19]....
        /*0b34*/ 	.word	0x0000eeb0


	//   ....[20]....
        /*0b38*/ 	.word	0x0000f520


	//   ....[21]....
        /*0b3c*/ 	.word	0x0000f530


	//   ....[22]....
        /*0b40*/ 	.word	0x0000f540


	//   ....[23]....
        /*0b44*/ 	.word	0x0000f550


	//   ....[24]....
        /*0b48*/ 	.word	0x00012fe0


	//   ....[25]....
        /*0b4c*/ 	.word	0x00013750


	//   ....[26]....
        /*0b50*/ 	.word	0x000137b0


	//   ....[27]....
        /*0b54*/ 	.word	0x00013850


	//   ....[28]....
        /*0b58*/ 	.word	0x000141a0


	//   ....[29]....
        /*0b5c*/ 	.word	0x00014200


	//   ....[30]....
        /*0b60*/ 	.word	0x00015d90


	//   ....[31]....
        /*0b64*/ 	.word	0x000164a0


	//   ....[32]....
        /*0b68*/ 	.word	0x00016560


	//   ....[33]....
        /*0b6c*/ 	.word	0x00016580


	//   ....[34]....
        /*0b70*/ 	.word	0x00016eb0


	//   ....[35]....
        /*0b74*/ 	.word	0x00016f90


	//   ....[36]....
        /*0b78*/ 	.word	0x00018ef0


	//   ....[37]....
        /*0b7c*/ 	.word	0x00018f20


	//   ....[38]....
        /*0b80*/ 	.word	0x00019450


	//   ....[39]....
        /*0b84*/ 	.word	0x000194b0


	//   ....[40]....
        /*0b88*/ 	.word	0x0001ab40


	//   ....[41]....
        /*0b8c*/ 	.word	0x0001ab50


	//   ....[42]....
        /*0b90*/ 	.word	0x0001aba0


	//   ....[43]....
        /*0b94*/ 	.word	0x0001abb0


	//   ....[44]....
        /*0b98*/ 	.word	0x0001bbf0


	//   ....[45]....
        /*0b9c*/ 	.word	0x0001bc30


	//   ....[46]....
        /*0ba0*/ 	.word	0x0001bc70


	//   ....[47]....
        /*0ba4*/ 	.word	0x0001bca0


	//   ....[48]....
        /*0ba8*/ 	.word	0x0001c220


	//   ....[49]....
        /*0bac*/ 	.word	0x0001c230


	//   ....[50]....
        /*0bb0*/ 	.word	0x0001c2f0


	//   ....[51]....
        /*0bb4*/ 	.word	0x0001c310


	//   ....[52]....
        /*0bb8*/ 	.word	0x0001c3d0


	//   ....[53]....
        /*0bbc*/ 	.word	0x0001c3f0


	//   ....[54]....
        /*0bc0*/ 	.word	0x0001c4c0


	//   ....[55]....
        /*0bc4*/ 	.word	0x0001c4e0


	//   ....[56]....
        /*0bc8*/ 	.word	0x0001cce0


	//   ....[57]....
        /*0bcc*/ 	.word	0x0001cd00


	//   ....[58]....
        /*0bd0*/ 	.word	0x0001cdc0


	//   ....[59]....
        /*0bd4*/ 	.word	0x0001cde0


	//   ....[60]....
        /*0bd8*/ 	.word	0x0001cea0


	//   ....[61]....
        /*0bdc*/ 	.word	0x0001cec0


	//   ....[62]....
        /*0be0*/ 	.word	0x0001cf90


	//   ....[63]....
        /*0be4*/ 	.word	0x0001cfb0


	//   ....[64]....
        /*0be8*/ 	.word	0x0001d100


	//   ....[65]....
        /*0bec*/ 	.word	0x0001d2d0


	//   ....[66]....
        /*0bf0*/ 	.word	0x0001d300


	//   ....[67]....
        /*0bf4*/ 	.word	0x0001d330


	//   ....[68]....
        /*0bf8*/ 	.word	0x0001d360


	//   ....[69]....
        /*0bfc*/ 	.word	0x0001d390


	//   ....[70]....
        /*0c00*/ 	.word	0x0001d3c0


	//   ....[71]....
        /*0c04*/ 	.word	0x0001d530


	//   ....[72]....
        /*0c08*/ 	.word	0x0001d560


	//   ....[73]....
        /*0c0c*/ 	.word	0x0001d590


	//   ....[74]....
        /*0c10*/ 	.word	0x0001d5c0


	//   ....[75]....
        /*0c14*/ 	.word	0x0001d5f0


	//   ....[76]....
        /*0c18*/ 	.word	0x0001d620


	//   ....[77]....
        /*0c1c*/ 	.word	0x0001d6c0


	//   ....[78]....
        /*0c20*/ 	.word	0x0001d720


	//   ....[79]....
        /*0c24*/ 	.word	0x0001d7b0


	//   ....[80]....
        /*0c28*/ 	.word	0x0001e6e0


	//   ....[81]....
        /*0c2c*/ 	.word	0x00020190


	//   ....[82]....
        /*0c30*/ 	.word	0x00020e40


	//   ....[83]....
        /*0c34*/ 	.word	0x00020e50


	//   ....[84]....
        /*0c38*/ 	.word	0x00020e70


	//   ....[85]....
        /*0c3c*/ 	.word	0x00020f30


	//   ....[86]....
        /*0c40*/ 	.word	0x00020f60


	//   ....[87]....
        /*0c44*/ 	.word	0x00020ff0


	//   ....[88]....
        /*0c48*/ 	.word	0x00021020


	//   ....[89]....
        /*0c4c*/ 	.word	0x000210b0


	//   ....[90]....
        /*0c50*/ 	.word	0x000210e0


	//   ....[91]....
        /*0c54*/ 	.word	0x00021170


	//   ....[92]....
        /*0c58*/ 	.word	0x000211a0


	//   ....[93]....
        /*0c5c*/ 	.word	0x00021230


	//   ....[94]....
        /*0c60*/ 	.word	0x00021260


	//   ....[95]....
        /*0c64*/ 	.word	0x000212f0


	//   ....[96]....
        /*0c68*/ 	.word	0x00021300


	//   ....[97]....
        /*0c6c*/ 	.word	0x00021390


	//   ....[98]....
        /*0c70*/ 	.word	0x00024060


	//   ....[99]....
        /*0c74*/ 	.word	0x000240b0


	//   ....[100]....
        /*0c78*/ 	.word	0x000240e0


	//   ....[101]....
        /*0c7c*/ 	.word	0x000240f0


	//   ....[102]....
        /*0c80*/ 	.word	0x00024120


	//   ....[103]....
        /*0c84*/ 	.word	0x00024150


	//   ....[104]....
        /*0c88*/ 	.word	0x00024180


	//   ....[105]....
        /*0c8c*/ 	.word	0x000241b0


	//   ....[106]....
        /*0c90*/ 	.word	0x00024330


	//   ....[107]....
        /*0c94*/ 	.word	0x00024370


	//   ....[108]....
        /*0c98*/ 	.word	0x000243a0


	//   ....[109]....
        /*0c9c*/ 	.word	0x000243d0


	//   ....[110]....
        /*0ca0*/ 	.word	0x00024400


	//   ....[111]....
        /*0ca4*/ 	.word	0x00024430


	//   ....[112]....
        /*0ca8*/ 	.word	0x000244f0


	//   ....[113]....
        /*0cac*/ 	.word	0x00024510


	//   ....[114]....
        /*0cb0*/ 	.word	0x00024580


	//   ....[115]....
        /*0cb4*/ 	.word	0x00024c50


	//   ....[116]....
        /*0cb8*/ 	.word	0x000250b0


	//   ....[117]....
        /*0cbc*/ 	.word	0x00025140


	//   ....[118]....
        /*0cc0*/ 	.word	0x00025190


	//   ....[119]....
        /*0cc4*/ 	.word	0x000251e0


	//   ....[120]....
        /*0cc8*/ 	.word	0x00025270


	//   ....[121]....
        /*0ccc*/ 	.word	0x00025300


	//   ....[122]....
        /*0cd0*/ 	.word	0x00025350


	//   ....[123]....
        /*0cd4*/ 	.word	0x000253a0


	//   ....[124]....
        /*0cd8*/ 	.word	0x00025490


	//   ....[125]....
        /*0cdc*/ 	.word	0x00025520


	//   ....[126]....
        /*0ce0*/ 	.word	0x00025570


	//   ....[127]....
        /*0ce4*/ 	.word	0x000255c0


	//   ....[128]....
        /*0ce8*/ 	.word	0x00025670


	//   ....[129]....
        /*0cec*/ 	.word	0x00025700


	//   ....[130]....
        /*0cf0*/ 	.word	0x00025760


	//   ....[131]....
        /*0cf4*/ 	.word	0x000257c0


	//   ....[132]....
        /*0cf8*/ 	.word	0x00025ab0


	//   ....[133]....
        /*0cfc*/ 	.word	0x00025db0


	//   ....[134]....
        /*0d00*/ 	.word	0x00025f20


	//   ....[135]....
        /*0d04*/ 	.word	0x00025f70


	//   ....[136]....
        /*0d08*/ 	.word	0x00026020


	//   ....[137]....
        /*0d0c*/ 	.word	0x000260b0


	//   ....[138]....
        /*0d10*/ 	.word	0x00026190


	//   ....[139]....
        /*0d14*/ 	.word	0x00026230


	//   ....[140]....
        /*0d18*/ 	.word	0x00026310


	//   ....[141]....
        /*0d1c*/ 	.word	0x000263a0


	//   ....[142]....
        /*0d20*/ 	.word	0x00026490


	//   ....[143]....
        /*0d24*/ 	.word	0x00026520


	//   ....[144]....
        /*0d28*/ 	.word	0x00026610


	//   ....[145]....
        /*0d2c*/ 	.word	0x000266a0


	//   ....[146]....
        /*0d30*/ 	.word	0x00026790


	//   ....[147]....
        /*0d34*/ 	.word	0x00026820


	//   ....[148]....
        /*0d38*/ 	.word	0x00026910


	//   ....[149]....
        /*0d3c*/ 	.word	0x00026a10


	//   ....[150]....
        /*0d40*/ 	.word	0x00026d40


	//   ....[151]....
        /*0d44*/ 	.word	0x00026df0


	//   ....[152]....
        /*0d48*/ 	.word	0x00026ef0


	//   ....[153]....
        /*0d4c*/ 	.word	0x00026f80


	//   ....[154]....
        /*0d50*/ 	.word	0x00027000


	//   ....[155]....
        /*0d54*/ 	.word	0x00027080


	//   ....[156]....
        /*0d58*/ 	.word	0x00027100


	//   ....[157]....
        /*0d5c*/ 	.word	0x00027190


	//   ....[158]....
        /*0d60*/ 	.word	0x00027230


	//   ....[159]....
        /*0d64*/ 	.word	0x00027300


	//   ....[160]....
        /*0d68*/ 	.word	0x00027380


	//   ....[161]....
        /*0d6c*/ 	.word	0x00027400


	//   ....[162]....
        /*0d70*/ 	.word	0x00027480


	//   ....[163]....
        /*0d74*/ 	.word	0x00027510


	//   ....[164]....
        /*0d78*/ 	.word	0x00027590


	//   ....[165]....
        /*0d7c*/ 	.word	0x00027630


	//   ....[166]....
        /*0d80*/ 	.word	0x000276c0


	//   ....[167]....
        /*0d84*/ 	.word	0x000277f0


	//----- nvinfo : EIATTR_REG_RECONFIG
	.align		4
.L_595:
        /*0d88*/ 	.byte	0x01, 0x54
	.zero		2


	//----- nvinfo : EIATTR_SYSCALL_OFFSETS
	.align		4
        /*0d8c*/ 	.byte	0x04, 0x46
        /*0d8e*/ 	.short	(.L_597 - .L_596)


	//   ....[0]....
.L_596:
        /*0d90*/ 	.word	0x00001ae0


	//   ....[1]....
        /*0d94*/ 	.word	0x00001c30


	//   ....[2]....
        /*0d98*/ 	.word	0x0000afa0


	//   ....[3]....
        /*0d9c*/ 	.word	0x0000b290


	//   ....[4]....
        /*0da0*/ 	.word	0x0001fd90


	//   ....[5]....
        /*0da4*/ 	.word	0x0001fef0


	//   ....[6]....
        /*0da8*/ 	.word	0x0001fff0


	//   ....[7]....
        /*0dac*/ 	.word	0x000209f0


	//----- nvinfo : EIATTR_MBARRIER_INSTR_OFFSETS
	.align		4
.L_597:
        /*0db0*/ 	.byte	0x04, 0x39
        /*0db2*/ 	.short	(.L_599 - .L_598)


	//   ....[0]....
.L_598:
        /*0db4*/ 	.word	0x000002d0
        /*0db8*/ 	.word	0x000000ff
        /*0dbc*/ 	.word	0x00034800
        /*0dc0*/ 	.short	0x0100
        /*0dc2*/ 	.byte	0x08
	.zero		1


	//   ....[1]....
        /*0dc4*/ 	.word	0x000002e0
        /*0dc8*/ 	.word	0x000000ff
        /*0dcc*/ 	.word	0x00034820
        /*0dd0*/ 	.short	0x0100
        /*0dd2*/ 	.byte	0x08
	.zero		1


	//   ....[2]....
        /*0dd4*/ 	.word	0x000003d0
        /*0dd8*/ 	.word	0x000000ff
        /*0ddc*/ 	.word	0x00034830
        /*0de0*/ 	.short	0x0100
        /*0de2*/ 	.byte	0x08
	.zero		1


	//   ....[3]....
        /*0de4*/ 	.word	0x000003e0
        /*0de8*/ 	.word	0x000000ff
        /*0dec*/ 	.word	0x00034840
        /*0df0*/ 	.short	0x0100
        /*0df2*/ 	.byte	0x08
	.zero		1


	//   ....[4]....
        /*0df4*/ 	.word	0x000003f0
        /*0df8*/ 	.word	0x000000ff
        /*0dfc*/ 	.word	0x00034838
        /*0e00*/ 	.short	0x0100
        /*0e02*/ 	.byte	0x08
	.zero		1


	//   ....[5]....
        /*0e04*/ 	.word	0x00000400
        /*0e08*/ 	.word	0x000000ff
        /*0e0c*/ 	.word	0x00034848
        /*0e10*/ 	.short	0x0100
        /*0e12*/ 	.byte	0x08
	.zero		1


	//   ....[6]....
        /*0e14*/ 	.word	0x00000530
        /*0e18*/ 	.word	0x000000ff
        /*0e1c*/ 	.word	0x00034850
        /*0e20*/ 	.short	0x0100
        /*0e22*/ 	.byte	0x08
	.zero		1


	//   ....[7]....
        /*0e24*/ 	.word	0x00000540
        /*0e28*/ 	.word	0x000000ff
        /*0e2c*/ 	.word	0x00034860
        /*0e30*/ 	.short	0x0100
        /*0e32*/ 	.byte	0x08
	.zero		1


	//   ....[8]....
        /*0e34*/ 	.word	0x00000550
        /*0e38*/ 	.word	0x000000ff
        /*0e3c*/ 	.word	0x00034858
        /*0e40*/ 	.short	0x0100
        /*0e42*/ 	.byte	0x08
	.zero		1


	//   ....[9]....
        /*0e44*/ 	.word	0x00000560
        /*0e48*/ 	.word	0x000000ff
        /*0e4c*/ 	.word	0x00034868
        /*0e50*/ 	.short	0x0100
        /*0e52*/ 	.byte	0x08
	.zero		1


	//   ....[10]....
        /*0e54*/ 	.word	0x00000650
        /*0e58*/ 	.word	0x000000ff
        /*0e5c*/ 	.word	0x00034870
        /*0e60*/ 	.short	0x0100
        /*0e62*/ 	.byte	0x06
	.zero		1


	//   ....[11]....
        /*0e64*/ 	.word	0x00000660
        /*0e68*/ 	.word	0x000000ff
        /*0e6c*/ 	.word	0x00034880
        /*0e70*/ 	.short	0x0100
        /*0e72*/ 	.byte	0x06
	.zero		1


	//   ....[12]....
        /*0e74*/ 	.word	0x00000670
        /*0e78*/ 	.word	0x000000ff
        /*0e7c*/ 	.word	0x00034878
        /*0e80*/ 	.short	0x0100
        /*0e82*/ 	.byte	0x06
	.zero		1


	//   ....[13]....
        /*0e84*/ 	.word	0x00000680
        /*0e88*/ 	.word	0x000000ff
        /*0e8c*/ 	.word	0x00034888
        /*0e90*/ 	.short	0x0100
        /*0e92*/ 	.byte	0x06
	.zero		1


	//   ....[14]....
        /*0e94*/ 	.word	0x000007b0
        /*0e98*/ 	.word	0x000000ff
        /*0e9c*/ 	.word	0x00034890
        /*0ea0*/ 	.short	0x0100
        /*0ea2*/ 	.byte	0x08
	.zero		1


	//   ....[15]....
        /*0ea4*/ 	.word	0x000007c0
        /*0ea8*/ 	.word	0x000000ff
        /*0eac*/ 	.word	0x000348a0
        /*0eb0*/ 	.short	0x0100
        /*0eb2*/ 	.byte	0x08
	.zero		1


	//   ....[16]....
        /*0eb4*/ 	.word	0x000007d0
        /*0eb8*/ 	.word	0x000000ff
        /*0ebc*/ 	.word	0x00034898
        /*0ec0*/ 	.short	0x0100
        /*0ec2*/ 	.byte	0x08
	.zero		1


	//   ....[17]....
        /*0ec4*/ 	.word	0x000007e0
        /*0ec8*/ 	.word	0x000000ff
        /*0ecc*/ 	.word	0x000348a8
        /*0ed0*/ 	.short	0x0100
        /*0ed2*/ 	.byte	0x08
	.zero		1


	//   ....[18]....
        /*0ed4*/ 	.word	0x00000910
        /*0ed8*/ 	.word	0x000000ff
        /*0edc*/ 	.word	0x000348b0
        /*0ee0*/ 	.short	0x0100
        /*0ee2*/ 	.byte	0x08
	.zero		1


	//   ....[19]....
        /*0ee4*/ 	.word	0x00000920
        /*0ee8*/ 	.word	0x000000ff
        /*0eec*/ 	.word	0x000348c0
        /*0ef0*/ 	.short	0x0100
        /*0ef2*/ 	.byte	0x08
	.zero		1


	//   ....[20]....
        /*0ef4*/ 	.word	0x00000930
        /*0ef8*/ 	.word	0x000000ff
        /*0efc*/ 	.word	0x000348b8
        /*0f00*/ 	.short	0x0100
        /*0f02*/ 	.byte	0x08
	.zero		1


	//   ....[21]....
        /*0f04*/ 	.word	0x00000940
        /*0f08*/ 	.word	0x000000ff
        /*0f0c*/ 	.word	0x000348c8
        /*0f10*/ 	.short	0x0100
        /*0f12*/ 	.byte	0x08
	.zero		1


	//   ....[22]....
        /*0f14*/ 	.word	0x00003830
        /*0f18*/ 	.word	0x00000003
        /*0f1c*/ 	.word	0x00034890
        /*0f20*/ 	.short	0x010a
        /*0f22*/ 	.byte	0x3f
	.zero		1


	//   ....[23]....
        /*0f24*/ 	.word	0x00006df0
        /*0f28*/ 	.word	0x00000003
        /*0f2c*/ 	.word	0x00034890
        /*0f30*/ 	.short	0x010a
        /*0f32*/ 	.byte	0x3f
	.zero		1


	//   ....[24]....
        /*0f34*/ 	.word	0x0000a110
        /*0f38*/ 	.word	0x00000003
        /*0f3c*/ 	.word	0x00034890
        /*0f40*/ 	.short	0x010a
        /*0f42*/ 	.byte	0x3f
	.zero		1


	//   ....[25]....
        /*0f44*/ 	.word	0x0000a4e0
        /*0f48*/ 	.word	0x00000020
        /*0f4c*/ 	.word	0x00000000
        /*0f50*/ 	.short	0x0101
        /*0f52*/ 	.byte	0x3f
	.zero		1


	//   ....[26]....
        /*0f54*/ 	.word	0x0000a520
        /*0f58*/ 	.word	0x00000003
        /*0f5c*/ 	.word	0x000348b0
        /*0f60*/ 	.short	0x010a
        /*0f62*/ 	.byte	0x3f
	.zero		1


	//   ....[27]....
        /*0f64*/ 	.word	0x0000a9c0
        /*0f68*/ 	.word	0x00000003
        /*0f6c*/ 	.word	0x00000000
        /*0f70*/ 	.short	0x0101
        /*0f72*/ 	.byte	0x3f
	.zero		1


	//   ....[28]....
        /*0f74*/ 	.word	0x0000b020
        /*0f78*/ 	.word	0x00000010
        /*0f7c*/ 	.word	0x00034800
        /*0f80*/ 	.short	0x010a
        /*0f82*/ 	.byte	0x3f
	.zero		1


	//   ....[29]....
        /*0f84*/ 	.word	0x0000b070
        /*0f88*/ 	.word	0x00000010
        /*0f8c*/ 	.word	0x00034800
        /*0f90*/ 	.short	0x010a
        /*0f92*/ 	.byte	0x3f
	.zero		1


	//   ....[30]....
        /*0f94*/ 	.word	0x0000c420
        /*0f98*/ 	.word	0x00000010
        /*0f9c*/ 	.word	0x00034800
        /*0fa0*/ 	.short	0x010a
        /*0fa2*/ 	.byte	0x3f
	.zero		1


	//   ....[31]....
        /*0fa4*/ 	.word	0x0000f9d0
        /*0fa8*/ 	.word	0x00000010
        /*0fac*/ 	.word	0x00034800
        /*0fb0*/ 	.short	0x010a
        /*0fb2*/ 	.byte	0x3f
	.zero		1


	//   ....[32]....
        /*0fb4*/ 	.word	0x00012580
        /*0fb8*/ 	.word	0x00000003
        /*0fbc*/ 	.word	0x00034830
        /*0fc0*/ 	.short	0x010a
        /*0fc2*/ 	.byte	0x3f
	.zero		1


	//   ....[33]....
        /*0fc4*/ 	.word	0x000125f0
        /*0fc8*/ 	.word	0x00000003
        /*0fcc*/ 	.word	0x00034830
        /*0fd0*/ 	.short	0x010a
        /*0fd2*/ 	.byte	0x3f
	.zero		1


	//   ....[34]....
        /*0fd4*/ 	.word	0x000131c0
        /*0fd8*/ 	.word	0x00000003
        /*0fdc*/ 	.word	0x00000000
        /*0fe0*/ 	.short	0x0101
        /*0fe2*/ 	.byte	0x3f
	.zero		1


	//   ....[35]....
        /*0fe4*/ 	.word	0x00014f20
        /*0fe8*/ 	.word	0x0000000f
        /*0fec*/ 	.word	0x00034830
        /*0ff0*/ 	.short	0x010a
        /*0ff2*/ 	.byte	0x3f
	.zero		1


	//   ....[36]....
        /*0ff4*/ 	.word	0x00014f90
        /*0ff8*/ 	.word	0x0000000f
        /*0ffc*/ 	.word	0x00034830
        /*1000*/ 	.short	0x010a
        /*1002*/ 	.byte	0x3f
	.zero		1


	//   ....[37]....
        /*1004*/ 	.word	0x00015b70
        /*1008*/ 	.word	0x0000000c
        /*100c*/ 	.word	0x00034850
        /*1010*/ 	.short	0x010a
        /*1012*/ 	.byte	0x3f
	.zero		1


	//   ....[38]....
        /*1014*/ 	.word	0x00015bc0
        /*1018*/ 	.word	0x0000000c
        /*101c*/ 	.word	0x00034850
        /*1020*/ 	.short	0x010a
        /*1022*/ 	.byte	0x3f
	.zero		1


	//   ....[39]....
        /*1024*/ 	.word	0x00017730
        /*1028*/ 	.word	0x0000000f
        /*102c*/ 	.word	0x00000000
        /*1030*/ 	.short	0x0101
        /*1032*/ 	.byte	0x3f
	.zero		1


	//   ....[40]....
        /*1034*/ 	.word	0x00017770
        /*1038*/ 	.word	0x00000007
        /*103c*/ 	.word	0x00000000
        /*1040*/ 	.short	0x0101
        /*1042*/ 	.byte	0x3f
	.zero		1


	//   ....[41]....
        /*1044*/ 	.word	0x00017df0
        /*1048*/ 	.word	0x00000000
        /*104c*/ 	.word	0x00034830
        /*1050*/ 	.short	0x010a
        /*1052*/ 	.byte	0x3f
	.zero		1


	//   ....[42]....
        /*1054*/ 	.word	0x00017e60
        /*1058*/ 	.word	0x00000000
        /*105c*/ 	.word	0x00034830
        /*1060*/ 	.short	0x010a
        /*1062*/ 	.byte	0x3f
	.zero		1


	//   ....[43]....
        /*1064*/ 	.word	0x00018a40
        /*1068*/ 	.word	0x0000000f
        /*106c*/ 	.word	0x00034850
        /*1070*/ 	.short	0x010a
        /*1072*/ 	.byte	0x3f
	.zero		1


	//   ....[44]....
        /*1074*/ 	.word	0x00018a90
        /*1078*/ 	.word	0x0000000f
        /*107c*/ 	.word	0x00034850
        /*1080*/ 	.short	0x010a
        /*1082*/ 	.byte	0x3f
	.zero		1


	//   ....[45]....
        /*1084*/ 	.word	0x00019c50
        /*1088*/ 	.word	0x0000000b
        /*108c*/ 	.word	0x00000000
        /*1090*/ 	.short	0x0101
        /*1092*/ 	.byte	0x3f
	.zero		1


	//   ....[46]....
        /*1094*/ 	.word	0x00019ce0
        /*1098*/ 	.word	0x0000000f
        /*109c*/ 	.word	0x00000000
        /*10a0*/ 	.short	0x0101
        /*10a2*/ 	.byte	0x3f
	.zero		1


	//   ....[47]....
        /*10a4*/ 	.word	0x0001a6d0
        /*10a8*/ 	.word	0x0000000b
        /*10ac*/ 	.word	0x00034850
        /*10b0*/ 	.short	0x010a
        /*10b2*/ 	.byte	0x3f
	.zero		1


	//   ....[48]....
        /*10b4*/ 	.word	0x0001a770
        /*10b8*/ 	.word	0x0000000b
        /*10bc*/ 	.word	0x00034850
        /*10c0*/ 	.short	0x010a
        /*10c2*/ 	.byte	0x3f
	.zero		1


	//   ....[49]....
        /*10c4*/ 	.word	0x0001ad20
        /*10c8*/ 	.word	0x00000008
        /*10cc*/ 	.word	0x00000000
        /*10d0*/ 	.short	0x0101
        /*10d2*/ 	.byte	0x3f
	.zero		1


	//   ....[50]....
        /*10d4*/ 	.word	0x0001c210
        /*10d8*/ 	.word	0x00000000
        /*10dc*/ 	.word	0x00000000
        /*10e0*/ 	.short	0x0101
        /*10e2*/ 	.byte	0x3f
	.zero		1


	//   ....[51]....
        /*10e4*/ 	.word	0x0001e7d0
        /*10e8*/ 	.word	0x00000004
        /*10ec*/ 	.word	0x00034820
        /*10f0*/ 	.short	0x010a
        /*10f2*/ 	.byte	0x3f
	.zero		1


	//   ....[52]....
        /*10f4*/ 	.word	0x0001e8b0
        /*10f8*/ 	.word	0x00000004
        /*10fc*/ 	.word	0x000348a0
        /*1100*/ 	.short	0x010a
        /*1102*/ 	.byte	0x3f
	.zero		1


	//   ....[53]....
        /*1104*/ 	.word	0x0001ece0
        /*1108*/ 	.word	0x00000004
        /*110c*/ 	.word	0x000348c0
        /*1110*/ 	.short	0x010a
        /*1112*/ 	.byte	0x3f
	.zero		1


	//   ....[54]....
        /*1114*/ 	.word	0x0001f1f0
        /*1118*/ 	.word	0x00000006
        /*111c*/ 	.word	0x000348a0
        /*1120*/ 	.short	0x010a
        /*1122*/ 	.byte	0x3f
	.zero		1


	//   ....[55]....
        /*1124*/ 	.word	0x0001f610
        /*1128*/ 	.word	0x00000006
        /*112c*/ 	.word	0x000348c0
        /*1130*/ 	.short	0x010a
        /*1132*/ 	.byte	0x3f
	.zero		1


	//   ....[56]....
        /*1134*/ 	.word	0x00020440
        /*1138*/ 	.word	0x00000000
        /*113c*/ 	.word	0x00034840
        /*1140*/ 	.short	0x010a
        /*1142*/ 	.byte	0x3f
	.zero		1


	//   ....[57]....
        /*1144*/ 	.word	0x000214a0
        /*1148*/ 	.word	0x00000008
        /*114c*/ 	.word	0x00034800
        /*1150*/ 	.short	0x0107
        /*1152*/ 	.byte	0x3f
	.zero		1


	//   ....[58]....
        /*1154*/ 	.word	0x000215a0
        /*1158*/ 	.word	0x00000002
        /*115c*/ 	.word	0x00034800
        /*1160*/ 	.short	0x0101
        /*1162*/ 	.byte	0x3f
	.zero		1


	//   ....[59]....
        /*1164*/ 	.word	0x000215c0
        /*1168*/ 	.word	0x00000002
        /*116c*/ 	.word	0x00034820
        /*1170*/ 	.short	0x010a
        /*1172*/ 	.byte	0x3f
	.zero		1


	//   ....[60]....
        /*1174*/ 	.word	0x00021920
        /*1178*/ 	.word	0x00000003
        /*117c*/ 	.word	0x00034840
        /*1180*/ 	.short	0x010a
        /*1182*/ 	.byte	0x3f
	.zero		1


	//   ....[61]....
        /*1184*/ 	.word	0x00021dd0
        /*1188*/ 	.word	0x00000000
        /*118c*/ 	.word	0x00034860
        /*1190*/ 	.short	0x010a
        /*1192*/ 	.byte	0x3f
	.zero		1


	//   ....[62]....
        /*1194*/ 	.word	0x000224c0
        /*1198*/ 	.word	0x00000003
        /*119c*/ 	.word	0x00034840
        /*11a0*/ 	.short	0x010a
        /*11a2*/ 	.byte	0x3f
	.zero		1


	//   ....[63]....
        /*11a4*/ 	.word	0x00022970
        /*11a8*/ 	.word	0x00000002
        /*11ac*/ 	.word	0x00034860
        /*11b0*/ 	.short	0x010a
        /*11b2*/ 	.byte	0x3f
	.zero		1


	//   ....[64]....
        /*11b4*/ 	.word	0x00022fd0
        /*11b8*/ 	.word	0x00000003
        /*11bc*/ 	.word	0x00034840
        /*11c0*/ 	.short	0x010a
        /*11c2*/ 	.byte	0x3f
	.zero		1


	//   ....[65]....
        /*11c4*/ 	.word	0x00023470
        /*11c8*/ 	.word	0x00000002
        /*11cc*/ 	.word	0x00034860
        /*11d0*/ 	.short	0x010a
        /*11d2*/ 	.byte	0x3f
	.zero		1


	//   ....[66]....
        /*11d4*/ 	.word	0x00023a50
        /*11d8*/ 	.word	0x00000000
        /*11dc*/ 	.word	0x00034860
        /*11e0*/ 	.short	0x010a
        /*11e2*/ 	.byte	0x3f
	.zero		1


	//   ....[67]....
        /*11e4*/ 	.word	0x00024bd0
        /*11e8*/ 	.word	0x00000000
        /*11ec*/ 	.word	0x00034820
        /*11f0*/ 	.short	0x010a
        /*11f2*/ 	.byte	0x3f
	.zero		1


	//   ....[68]....
        /*11f4*/ 	.word	0x00024da0
        /*11f8*/ 	.word	0x00000006
        /*11fc*/ 	.word	0x00000000
        /*1200*/ 	.short	0x010a
        /*1202*/ 	.byte	0x3f
	.zero		1


	//   ....[69]....
        /*1204*/ 	.word	0x00024e10
        /*1208*/ 	.word	0x00000007
        /*120c*/ 	.word	0x00000000
        /*1210*/ 	.short	0x010a
        /*1212*/ 	.byte	0x3f
	.zero		1


	//   ....[70]....
        /*1214*/ 	.word	0x00024e80
        /*1218*/ 	.word	0x00000004
        /*121c*/ 	.word	0x00000000
        /*1220*/ 	.short	0x010a
        /*1222*/ 	.byte	0x3f
	.zero		1


	//   ....[71]....
        /*1224*/ 	.word	0x00024eb0
        /*1228*/ 	.word	0x00000003
        /*122c*/ 	.word	0x00000000
        /*1230*/ 	.short	0x010a
        /*1232*/ 	.byte	0x3f
	.zero		1


	//   ....[72]....
        /*1234*/ 	.word	0x00024f10
        /*1238*/ 	.word	0x00000003
        /*123c*/ 	.word	0x00034890
        /*1240*/ 	.short	0x010a
        /*1242*/ 	.byte	0x3f
	.zero		1


	//   ....[73]....
        /*1244*/ 	.word	0x00024f60
        /*1248*/ 	.word	0x00000003
        /*124c*/ 	.word	0x00034890
        /*1250*/ 	.short	0x010a
        /*1252*/ 	.byte	0x3f
	.zero		1


	//   ....[74]....
        /*1254*/ 	.word	0x00024fb0
        /*1258*/ 	.word	0x00000003
        /*125c*/ 	.word	0x00034890
        /*1260*/ 	.short	0x010a
        /*1262*/ 	.byte	0x3f
	.zero		1


	//   ....[75]....
        /*1264*/ 	.word	0x00025000
        /*1268*/ 	.word	0x00000003
        /*126c*/ 	.word	0x000348b0
        /*1270*/ 	.short	0x010a
        /*1272*/ 	.byte	0x3f
	.zero		1


	//   ....[76]....
        /*1274*/ 	.word	0x000253e0
        /*1278*/ 	.word	0x00000010
        /*127c*/ 	.word	0x00034800
        /*1280*/ 	.short	0x010a
        /*1282*/ 	.byte	0x3f
	.zero		1


	//   ....[77]....
        /*1284*/ 	.word	0x000257f0
        /*1288*/ 	.word	0x00000010
        /*128c*/ 	.word	0x00034800
        /*1290*/ 	.short	0x010a
        /*1292*/ 	.byte	0x3f
	.zero		1


	//   ....[78]....
        /*1294*/ 	.word	0x00025840
        /*1298*/ 	.word	0x00000003
        /*129c*/ 	.word	0x00034830
        /*12a0*/ 	.short	0x010a
        /*12a2*/ 	.byte	0x3f
	.zero		1


	//   ....[79]....
        /*12a4*/ 	.word	0x00025890
        /*12a8*/ 	.word	0x0000000f
        /*12ac*/ 	.word	0x00034830
        /*12b0*/ 	.short	0x010a
        /*12b2*/ 	.byte	0x3f
	.zero		1


	//   ....[80]....
        /*12b4*/ 	.word	0x000258e0
        /*12b8*/ 	.word	0x0000000c
        /*12bc*/ 	.word	0x00034850
        /*12c0*/ 	.short	0x010a
        /*12c2*/ 	.byte	0x3f
	.zero		1


	//   ....[81]....
        /*12c4*/ 	.word	0x00025930
        /*12c8*/ 	.word	0x00000000
        /*12cc*/ 	.word	0x00034830
        /*12d0*/ 	.short	0x010a
        /*12d2*/ 	.byte	0x3f
	.zero		1


	//   ....[82]....
        /*12d4*/ 	.word	0x00025980
        /*12d8*/ 	.word	0x0000000f
        /*12dc*/ 	.word	0x00034850
        /*12e0*/ 	.short	0x010a
        /*12e2*/ 	.byte	0x3f
	.zero		1


	//   ....[83]....
        /*12e4*/ 	.word	0x000259d0
        /*12e8*/ 	.word	0x0000000b
        /*12ec*/ 	.word	0x00034850
        /*12f0*/ 	.short	0x010a
        /*12f2*/ 	.byte	0x3f
	.zero		1


	//   ....[84]....
        /*12f4*/ 	.word	0x00025b90
        /*12f8*/ 	.word	0x00000003
        /*12fc*/ 	.word	0x00034820
        /*1300*/ 	.short	0x010a
        /*1302*/ 	.byte	0x3f
	.zero		1


	//   ....[85]....
        /*1304*/ 	.word	0x00025be0
        /*1308*/ 	.word	0x00000004
        /*130c*/ 	.word	0x000348a0
        /*1310*/ 	.short	0x010a
        /*1312*/ 	.byte	0x3f
	.zero		1


	//   ....[86]....
        /*1314*/ 	.word	0x00025c30
        /*1318*/ 	.word	0x00000004
        /*131c*/ 	.word	0x000348c0
        /*1320*/ 	.short	0x010a
        /*1322*/ 	.byte	0x3f
	.zero		1


	//   ....[87]....
        /*1324*/ 	.word	0x00025c80
        /*1328*/ 	.word	0x00000006
        /*132c*/ 	.word	0x000348a0
        /*1330*/ 	.short	0x010a
        /*1332*/ 	.byte	0x3f
	.zero		1


	//   ....[88]....
        /*1334*/ 	.word	0x00025cd0
        /*1338*/ 	.word	0x00000006
        /*133c*/ 	.word	0x000348c0
        /*1340*/ 	.short	0x010a
        /*1342*/ 	.byte	0x3f
	.zero		1


	//   ....[89]....
        /*1344*/ 	.word	0x00025e70
        /*1348*/ 	.word	0x00000000
        /*134c*/ 	.word	0x00034840
        /*1350*/ 	.short	0x010a
        /*1352*/ 	.byte	0x3f
	.zero		1


	//   ....[90]....
        /*1354*/ 	.word	0x00026a60
        /*1358*/ 	.word	0x00000002
        /*135c*/ 	.word	0x00034820
        /*1360*/ 	.short	0x010a
        /*1362*/ 	.byte	0x3f
	.zero		1


	//   ....[91]....
        /*1364*/ 	.word	0x00026ab0
        /*1368*/ 	.word	0x00000003
        /*136c*/ 	.word	0x00034840
        /*1370*/ 	.short	0x010a
        /*1372*/ 	.byte	0x3f
	.zero		1


	//   ....[92]....
        /*1374*/ 	.word	0x00026b00
        /*1378*/ 	.word	0x00000000
        /*137c*/ 	.word	0x00034860
        /*1380*/ 	.short	0x010a
        /*1382*/ 	.byte	0x3f
	.zero		1


	//   ....[93]....
        /*1384*/ 	.word	0x00026b50
        /*1388*/ 	.word	0x00000003
        /*138c*/ 	.word	0x00034840
        /*1390*/ 	.short	0x010a
        /*1392*/ 	.byte	0x3f
	.zero		1


	//   ....[94]....
        /*1394*/ 	.word	0x00026ba0
        /*1398*/ 	.word	0x00000002
        /*139c*/ 	.word	0x00034860
        /*13a0*/ 	.short	0x010a
        /*13a2*/ 	.byte	0x3f
	.zero		1


	//   ....[95]....
        /*13a4*/ 	.word	0x00026bf0
        /*13a8*/ 	.word	0x00000003
        /*13ac*/ 	.word	0x00034840
        /*13b0*/ 	.short	0x010a
        /*13b2*/ 	.byte	0x3f
	.zero		1


	//   ....[96]....
        /*13b4*/ 	.word	0x00026c40
        /*13b8*/ 	.word	0x00000002
        /*13bc*/ 	.word	0x00034860
        /*13c0*/ 	.short	0x010a
        /*13c2*/ 	.byte	0x3f
	.zero		1


	//   ....[97]....
        /*13c4*/ 	.word	0x00026c90
        /*13c8*/ 	.word	0x00000000
        /*13cc*/ 	.word	0x00034860
        /*13d0*/ 	.short	0x010a
        /*13d2*/ 	.byte	0x3f
	.zero		1


	//   ....[98]....
        /*13d4*/ 	.word	0x00027710
        /*13d8*/ 	.word	0x00000000
        /*13dc*/ 	.word	0x00034820
        /*13e0*/ 	.short	0x010a
        /*13e2*/ 	.byte	0x3f
	.zero		1


	//   ....[99]....
        /*13e4*/ 	.word	0x000278b0
        /*13e8*/ 	.word	0x00000006
        /*13ec*/ 	.word	0x00000000
        /*13f0*/ 	.short	0x010a
        /*13f2*/ 	.byte	0x3f
	.zero		1


	//   ....[100]....
        /*13f4*/ 	.word	0x00027900
        /*13f8*/ 	.word	0x00000007
        /*13fc*/ 	.word	0x00000000
        /*1400*/ 	.short	0x010a
        /*1402*/ 	.byte	0x3f
	.zero		1


	//   ....[101]....
        /*1404*/ 	.word	0x00027950
        /*1408*/ 	.word	0x00000004
        /*140c*/ 	.word	0x00000000
        /*1410*/ 	.short	0x010a
        /*1412*/ 	.byte	0x3f
	.zero		1


	//----- nvinfo : EIATTR_NUM_MBARRIERS
	.align		4
.L_599:
        /*1414*/ 	.byte	0x03, 0x38
        /*1416*/ 	.short	0x0016


	//----- nvinfo : EIATTR_EXIT_INSTR_OFFSETS
	.align		4
        /*1418*/ 	.byte	0x04, 0x1c
        /*141a*/ 	.short	(.L_601 - .L_600)


	//   ....[0]....
.L_600:
        /*141c*/ 	.word	0x00024f00


	//----- nvinfo : EIATTR_MAX_THREADS
	.align		4
.L_601:
        /*1420*/ 	.byte	0x04, 0x05
        /*1422*/ 	.short	(.L_603 - .L_602)
.L_602:
        /*1424*/ 	.word	0x00000180
        /*1428*/ 	.word	0x00000001
        /*142c*/ 	.word	0x00000001


	//----- nvinfo : EIATTR_CRS_STACK_SIZE
	.align		4
.L_603:
        /*1430*/ 	.byte	0x04, 0x1e
        /*1432*/ 	.short	(.L_605 - .L_604)
.L_604:
        /*1434*/ 	.word	0x00000000


	//----- nvinfo : EIATTR_CBANK_PARAM_SIZE
	.align		4
.L_605:
        /*1438*/ 	.byte	0x03, 0x19
        /*143a*/ 	.short	0x0af0


	//----- nvinfo : EIATTR_PARAM_CBANK
	.align		4
        /*143c*/ 	.byte	0x04, 0x0a
        /*143e*/ 	.short	(.L_607 - .L_606)
	.align		4
.L_606:
        /*1440*/ 	.word	index@(.nv.constant0._ZN7cutlass13device_kernelIN5flash11enable_sm90INS1_16FlashAttnFwdSm90INS1_25CollectiveMainloopFwdSm90ILi2EN4cute5tupleIJNS5_1CILi1EEES8_S8_EEENS6_IJNS7_ILi128EEESA_NS7_ILi192EEEEEELi128ENS_10bfloat16_tEfNS_4arch4Sm90ELb1ELb0ELb0ELb1ELb0ELb1ELb0ELb1ELb1ELb1ELb0ELb0EEENS1_21CollectiveEpilogueFwdINS6_IJSA_SA_SA_EEES9_SD_SF_Li256ELb1ELb1ELb0ELb0EEENS1_36VarlenDynamicPersistentTileSchedulerILi128ELi128ELi256ELi128ELb0ELb1ELb1ELb1ELb1ELb1EEEEEEEEEvNT_6ParamsE)
        /*1444*/ 	.short	0x0210
        /*1446*/ 	.short	0x0af0


	//----- nvinfo : EIATTR_SW_WAR
	.align		4
.L_607:
        /*1448*/ 	.byte	0x04, 0x36
        /*144a*/ 	.short	(.L_609 - .L_608)
.L_608:
        /*144c*/ 	.word	0x00000008
.L_609:


//--------------------- .nv.info._ZN7cutlass13device_kernelIN5flash11enable_sm90INS1_16FlashAttnFwdSm90INS1_25CollectiveMainloopFwdSm90ILi2EN4cute5tupleIJNS5_1CILi1EEES8_S8_EEENS6_IJNS7_ILi64EEESA_SA_EEELi512ENS_10bfloat16_tEfNS_4arch4Sm90ELb0ELb0ELb0ELb0ELb0ELb0ELb0ELb0ELb0ELb1ELb0ELb0EEENS1_21CollectiveEpilogueFwdINS6_IJSA_NS7_ILi512EEESA_EEES9_SC_SE_Li256ELb0ELb1ELb0ELb0EEENS1_29StaticPersistentTileSchedulerILb0EEEEEEEEEvNT_6ParamsE --------------------------
	.section	.nv.info._ZN7cutlass13device_kernelIN5flash11enable_sm90INS1_16FlashAttnFwdSm90INS1_25CollectiveMainloopFwdSm90ILi2EN4cute5tupleIJNS5_1CILi1EEES8_S8_EEENS6_IJNS7_ILi64EEESA_SA_EEELi512ENS_10bfloat16_tEfNS_4arch4Sm90ELb0ELb0ELb0ELb0ELb0ELb0ELb0ELb0ELb0ELb1ELb0ELb0EEENS1_21CollectiveEpilogueFwdINS6_IJSA_NS7_ILi512EEESA_EEES9_SC_SE_Li256ELb0ELb1ELb0ELb0EEENS1_29StaticPersistentTileSchedulerILb0EEEEEEEEEvNT_6ParamsE,"",@"SHT_CUDA_INFO"
	.sectionflags	@""
	.align	4


	//----- nvinfo : EIATTR_CUDA_API_VERSION
	.align		4
        /*0000*/ 	.byte	0x04, 0x37
        /*0002*/ 	.short	(.L_611 - .L_610)
.L_610:
        /*0004*/ 	.word	0x00000082


	//----- nvinfo : EIATTR_KPARAM_INFO
	.align		4
.L_611:
        /*0008*/ 	.byte	0x04, 0x17
        /*000a*/ 	.short	(.L_613 - .L_612)
.L_612:
        /*000c*/ 	.word	0x00000000
        /*0010*/ 	.short	0x0000
        /*0012*/ 	.short	0x0070
        /*0014*/ 	.byte	0x00, 0xf0, 0x01, 0x28


	//----- nvinfo : EIATTR_SPARSE_MMA_MASK
	.align		4
.L_613:
        /*0018*/ 	.byte	0x03, 0x50
        /*001a*/ 	.short	0x0000


	//----- nvinfo : EIATTR_MAXREG_COUNT
	.align		4
        /*001c*/ 	.byte	0x03, 0x1b
        /*001e*/ 	.short	0x00a8


	//----- nvinfo : EIATTR_NUM_BARRIERS
	.align		4
        /*0020*/ 	.byte	0x02, 0x4c
        /*0022*/ 	.byte	0x10
	.zero		1


	//----- nvinfo : EIATTR_EXTERNS
	.align		4
        /*0024*/ 	.byte	0x04, 0x0f
        /*0026*/ 	.short	(.L_615 - .L_614)


	//   ....[0]....
	.align		4
.L_614:
        /*0028*/ 	.word	index@(__assertfail)


	//----- nvinfo : EIATTR_ANNOTATIONS
	.align		4
.L_615:
        /*002c*/ 	.byte	0x04, 0x55
        /*002e*/ 	.short	(.L_617 - .L_616)


	//   ....[0]....
.L_616:
        /* <DEDUP_REMOVED lines=28> */


	//----- nvinfo : EIATTR_MERCURY_ISA_VERSION
	.align		4
.L_617:
        /*01d8*/ 	.byte	0x03, 0x5f
        /*01da*/ 	.short	0x0101


	//----- nvinfo : EIATTR_INT_WARP_WIDE_INSTR_OFFSETS
	.align		4
        /*01dc*/ 	.byte	0x04, 0x31
        /*01de*/ 	.short	(.L_619 - .L_618)


	//   ....[0]....
.L_618:
        /*01e0*/ 	.word	0x00000130


	//   ....[1]....
        /*01e4*/ 	.word	0x00000170


	//   ....[2]....
        /*01e8*/ 	.word	0x000001e0


	//----- nvinfo : EIATTR_COOP_GROUP_MASK_REGIDS
	.align		4
.L_619:
        /*01ec*/ 	.byte	0x04, 0x29
        /*01ee*/ 	.short	(.L_621 - .L_620)


	//   ....[0]....
.L_620:
        /*01f0*/ 	.word	0xffffffff


	//   ....[1]....
        /*01f4*/ 	.word	0xffffffff


	//   ....[2]....
        /*01f8*/ 	.word	0xffffffff


	//   ....[3]....
        /*01fc*/ 	.word	0xffffffff


	//   ....[4]....
        /*0200*/ 	.word	0xffffffff


	//   ....[5]....
        /*0204*/ 	.word	0xffffffff


	//   ....[6]....
        /*0208*/ 	.word	0xffffffff


	//   ....[7]....
        /*020c*/ 	.word	0xffffffff


	//   ....[8]....
        /*0210*/ 	.word	0xffffffff


	//   ....[9]....
        /*0214*/ 	.word	0xffffffff


	//   ....[10]....
        /*0218*/ 	.word	0xffffffff


	//   ....[11]....
        /*021c*/ 	.word	0xffffffff


	//   ....[12]....
        /*0220*/ 	.word	0xffffffff


	//   ....[13]....
        /*0224*/ 	.word	0xffffffff


	//   ....[14]....
        /*0228*/ 	.word	0xffffffff


	//   ....[15]....
        /*022c*/ 	.word	0xffffffff


	//   ....[16]....
        /*0230*/ 	.word	0xffffffff


	//   ....[17]....
        /*0234*/ 	.word	0xffffffff


	//   ....[18]....
        /*0238*/ 	.word	0xffffffff


	//   ....[19]....
        /*023c*/ 	.word	0xffffffff


	//   ....[20]....
        /*0240*/ 	.word	0xffffffff


	//   ....[21]....
        /*0244*/ 	.word	0xffffffff


	//   ....[22]....
        /*0248*/ 	.word	0xffffffff


	//   ....[23]....
        /*024c*/ 	.word	0xffffffff


	//   ....[24]....
        /*0250*/ 	.word	0xffffffff


	//   ....[25]....
        /*0254*/ 	.word	0xffffffff


	//   ....[26]....
        /*0258*/ 	.word	0xffffffff


	//   ....[27]....
        /*025c*/ 	.word	0xffffffff


	//   ....[28]....
        /*0260*/ 	.word	0xffffffff


	//   ....[29]....
        /*0264*/ 	.word	0xffffffff


	//   ....[30]....
        /*0268*/ 	.word	0xffffffff


	//   ....[31]....
        /*026c*/ 	.word	0xffffffff


	//   ....[32]....
        /*0270*/ 	.word	0xffffffff


	//   ....[33]....
        /*0274*/ 	.word	0xffffffff


	//   ....[34]....
        /*0278*/ 	.word	0xffffffff


	//   ....[35]....
        /*027c*/ 	.word	0xffffffff


	//   ....[36]....
        /*0280*/ 	.word	0xffffffff


	//   ....[37]....
        /*0284*/ 	.word	0xffffffff


	//   ....[38]....
        /*0288*/ 	.word	0xffffffff


	//   ....[39]....
        /*028c*/ 	.word	0xffffffff


	//   ....[40]....
        /*0290*/ 	.word	0xffffffff


	//   ....[41]....
        /*0294*/ 	.word	0xffffffff


	//   ....[42]....
        /*0298*/ 	.word	0x0500000f


	//   ....[43]....
        /*029c*/ 	.word	0x0500000f


	//   ....[44]....
        /*02a0*/ 	.word	0x0500000f


	//   ....[45]....
        /*02a4*/ 	.word	0x0500000f


	//   ....[46]....
        /*02a8*/ 	.word	0x0500000f


	//   ....[47]....
        /*02ac*/ 	.word	0x0500000f


	//   ....[48]....
        /*02b0*/ 	.word	0x0500000f


	//   ....[49]....
        /*02b4*/ 	.word	0x0500000f


	//   ....[50]....
        /*02b8*/ 	.word	0x0500000f


	//   ....[51]....
        /*02bc*/ 	.word	0x0500000f


	//----- nvinfo : EIATTR_COOP_GROUP_INSTR_OFFSETS
	.align		4
.L_621:
        /*02c0*/ 	.byte	0x04, 0x28
        /*02c2*/ 	.short	(.L_623 - .L_622)


	//   ....[0]....
.L_622:
        /*02c4*/ 	.word	0x00000060


	//   ....[1]....
        /*02c8*/ 	.word	0x00000140


	//   ....[2]....
        /*02cc*/ 	.word	0x00000190


	//   ....[3]....
        /*02d0*/ 	.word	0x00000380


	//   ....[4]....
        /*02d4*/ 	.word	0x000004e0


	//   ....[5]....
        /*02d8*/ 	.word	0x00000600


	//   ....[6]....
        /*02dc*/ 	.word	0x00000760


	//   ....[7]....
        /*02e0*/ 	.word	0x000011b0


	//   ....[8]....
        /*02e4*/ 	.word	0x00002ad0


	//   ....[9]....
        /*02e8*/ 	.word	0x000034b0


	//   ....[10]....
        /*02ec*/ 	.word	0x00003500


	//   ....[11]....
        /*02f0*/ 	.word	0x00003710


	//   ....[12]....
        /*02f4*/ 	.word	0x000037c0


	//   ....[13]....
        /*02f8*/ 	.word	0x000040b0


	//   ....[14]....
        /*02fc*/ 	.word	0x00004520


	//   ....[15]....
        /*0300*/ 	.word	0x00004550


	//   ....[16]....
        /*0304*/ 	.word	0x00004780


	//   ....[17]....
        /*0308*/ 	.word	0x000048b0


	//   ....[18]....
        /*030c*/ 	.word	0x000059c0


	//   ....[19]....
        /*0310*/ 	.word	0x00005a00


	//   ....[20]....
        /*0314*/ 	.word	0x00005a40


	//   ....[21]....
        /*0318*/ 	.word	0x00005ac0


	//   ....[22]....
        /*031c*/ 	.word	0x00005ae0


	//   ....[23]....
        /*0320*/ 	.word	0x000064b0


	//   ....[24]....
        /*0324*/ 	.word	0x00007830


	//   ....[25]....
        /*0328*/ 	.word	0x00007860


	//   ....[26]....
        /*032c*/ 	.word	0x00007880


	//   ....[27]....
        /*0330*/ 	.word	0x000078a0


	//   ....[28]....
        /*0334*/ 	.word	0x00007ee0


	//   ....[29]....
        /*0338*/ 	.word	0x00007ef0


	//   ....[30]....
        /*033c*/ 	.word	0x00008130


	//   ....[31]....
        /*0340*/ 	.word	0x00008160


	//   ....[32]....
        /*0344*/ 	.word	0x00008c90


	//   ....[33]....
        /*0348*/ 	.word	0x000095f0


	//   ....[34]....
        /*034c*/ 	.word	0x00009620


	//   ....[35]....
        /*0350*/ 	.word	0x000096f0


	//   ....[36]....
        /*0354*/ 	.word	0x00009700


	//   ....[37]....
        /*0358*/ 	.word	0x00009780


	//   ....[38]....
        /*035c*/ 	.word	0x00009790


	//   ....[39]....
        /*0360*/ 	.word	0x000097a0


	//   ....[40]....
        /*0364*/ 	.word	0x000097b0


	//   ....[41]....
        /*0368*/ 	.word	0x0000ce50


	//   ....[42]....
        /*036c*/ 	.word	0x0000d3e0


	//   ....[43]....
        /*0370*/ 	.word	0x0000d550


	//   ....[44]....
        /*0374*/ 	.word	0x0000d5b0


	//   ....[45]....
        /*0378*/ 	.word	0x0000d670


	//   ....[46]....
        /*037c*/ 	.word	0x0000d770


	//   ....[47]....
        /*0380*/ 	.word	0x0000d7d0


	//   ....[48]....
        /*0384*/ 	.word	0x0000d8c0


	//   ....[49]....
        /*0388*/ 	.word	0x0000d920


	//   ....[50]....
        /*038c*/ 	.word	0x0000d9c0


	//   ....[51]....
        /*0390*/ 	.word	0x0000ddb0


	//----- nvinfo : EIATTR_REG_RECONFIG
	.align		4
.L_623:
        /*0394*/ 	.byte	0x01, 0x54
	.zero		2


	//----- nvinfo : EIATTR_SYSCALL_OFFSETS
	.align		4
        /*0398*/ 	.byte	0x04, 0x46
        /*039a*/ 	.short	(.L_625 - .L_624)


	//   ....[0]....
.L_624:
        /*039c*/ 	.word	0x00002c90


	//   ....[1]....
        /*03a0*/ 	.word	0x000088f0


	//   ....[2]....
        /*03a4*/ 	.word	0x00008a30


	//   ....[3]....
        /*03a8*/ 	.word	0x00008b20


	//   ....[4]....
        /*03ac*/ 	.word	0x00009220


	//----- nvinfo : EIATTR_MBARRIER_INSTR_OFFSETS
	.align		4
.L_625:
        /*03b0*/ 	.byte	0x04, 0x39
        /*03b2*/ 	.short	(.L_627 - .L_626)


	//   ....[0]....
.L_626:
        /*03b4*/ 	.word	0x00000270
        /*03b8*/ 	.word	0x000000ff
        /*03bc*/ 	.word	0x00028c00
        /*03c0*/ 	.short	0x0100
        /*03c2*/ 	.byte	0x08
	.zero		1


	//   ....[1]....
        /*03c4*/ 	.word	0x00000280
        /*03c8*/ 	.word	0x000000ff
        /*03cc*/ 	.word	0x00028c20
        /*03d0*/ 	.short	0x0100
        /*03d2*/ 	.byte	0x08
	.zero		1


	//   ....[2]....
        /*03d4*/ 	.word	0x00000330
        /*03d8*/ 	.word	0x000000ff
        /*03dc*/ 	.word	0x00028c30
        /*03e0*/ 	.short	0x0100
        /*03e2*/ 	.byte	0x06
	.zero		1


	//   ....[3]....
        /*03e4*/ 	.word	0x00000340
        /*03e8*/ 	.word	0x000000ff
        /*03ec*/ 	.word	0x00028c40
        /*03f0*/ 	.short	0x0100
        /*03f2*/ 	.byte	0x06
	.zero		1


	//   ....[4]....
        /*03f4*/ 	.word	0x00000350
        /*03f8*/ 	.word	0x000000ff
        /*03fc*/ 	.word	0x00028c38
        /*0400*/ 	.short	0x0100
        /*0402*/ 	.byte	0x06
	.zero		1


	//   ....[5]....
        /*0404*/ 	.word	0x00000360
        /*0408*/ 	.word	0x000000ff
        /*040c*/ 	.word	0x00028c48
        /*0410*/ 	.short	0x0100
        /*0412*/ 	.byte	0x06
	.zero		1


	//   ....[6]....
        /*0414*/ 	.word	0x00000490
        /*0418*/ 	.word	0x000000ff
        /*041c*/ 	.word	0x00028c50
        /*0420*/ 	.short	0x0100
        /*0422*/ 	.byte	0x08
	.zero		1


	//   ....[7]....
        /*0424*/ 	.word	0x000004a0
        /*0428*/ 	.word	0x000000ff
        /*042c*/ 	.word	0x00028c60
        /*0430*/ 	.short	0x0100
        /*0432*/ 	.byte	0x08
	.zero		1


	//   ....[8]....
        /*0434*/ 	.word	0x000004b0
        /*0438*/ 	.word	0x000000ff
        /*043c*/ 	.word	0x00028c58
        /*0440*/ 	.short	0x0100
        /*0442*/ 	.byte	0x08
	.zero		1


	//   ....[9]....
        /*0444*/ 	.word	0x000004c0
        /*0448*/ 	.word	0x000000ff
        /*044c*/ 	.word	0x00028c68
        /*0450*/ 	.short	0x0100
        /*0452*/ 	.byte	0x08
	.zero		1


	//   ....[10]....
        /*0454*/ 	.word	0x000005b0
        /*0458*/ 	.word	0x000000ff
        /*045c*/ 	.word	0x00028c70
        /*0460*/ 	.short	0x0100
        /*0462*/ 	.byte	0x06
	.zero		1


	//   ....[11]....
        /*0464*/ 	.word	0x000005c0
        /*0468*/ 	.word	0x000000ff
        /*046c*/ 	.word	0x00028c80
        /*0470*/ 	.short	0x0100
        /*0472*/ 	.byte	0x06
	.zero		1


	//   ....[12]....
        /*0474*/ 	.word	0x000005d0
        /*0478*/ 	.word	0x000000ff
        /*047c*/ 	.word	0x00028c78
        /*0480*/ 	.short	0x0100
        /*0482*/ 	.byte	0x06
	.zero		1


	//   ....[13]....
        /*0484*/ 	.word	0x000005e0
        /*0488*/ 	.word	0x000000ff
        /*048c*/ 	.word	0x00028c88
        /*0490*/ 	.short	0x0100
        /*0492*/ 	.byte	0x06
	.zero		1


	//   ....[14]....
        /*0494*/ 	.word	0x00000710
        /*0498*/ 	.word	0x000000ff
        /*049c*/ 	.word	0x00028c90
        /*04a0*/ 	.short	0x0100
        /*04a2*/ 	.byte	0x08
	.zero		1


	//   ....[15]....
        /*04a4*/ 	.word	0x00000720
        /*04a8*/ 	.word	0x000000ff
        /*04ac*/ 	.word	0x00028ca0
        /*04b0*/ 	.short	0x0100
        /*04b2*/ 	.byte	0x08
	.zero		1


	//   ....[16]....
        /*04b4*/ 	.word	0x00000730
        /*04b8*/ 	.word	0x000000ff
        /*04bc*/ 	.word	0x00028c98
        /*04c0*/ 	.short	0x0100
        /*04c2*/ 	.byte	0x08
	.zero		1


	//   ....[17]....
        /*04c4*/ 	.word	0x00000740
        /*04c8*/ 	.word	0x000000ff
        /*04cc*/ 	.word	0x00028ca8
        /*04d0*/ 	.short	0x0100
        /*04d2*/ 	.byte	0x08
	.zero		1


	//   ....[18]....
        /*04d4*/ 	.word	0x00000870
        /*04d8*/ 	.word	0x000000ff
        /*04dc*/ 	.word	0x00028cb0
        /*04e0*/ 	.short	0x0100
        /*04e2*/ 	.byte	0x08
	.zero		1


	//   ....[19]....
        /*04e4*/ 	.word	0x00000880
        /*04e8*/ 	.word	0x000000ff
        /*04ec*/ 	.word	0x00028cc0
        /*04f0*/ 	.short	0x0100
        /*04f2*/ 	.byte	0x08
	.zero		1


	//   ....[20]....
        /*04f4*/ 	.word	0x00000890
        /*04f8*/ 	.word	0x000000ff
        /*04fc*/ 	.word	0x00028cb8
        /*0500*/ 	.short	0x0100
        /*0502*/ 	.byte	0x08
	.zero		1


	//   ....[21]....
        /*0504*/ 	.word	0x000008a0
        /*0508*/ 	.word	0x000000ff
        /*050c*/ 	.word	0x00028cc8
        /*0510*/ 	.short	0x0100
        /*0512*/ 	.byte	0x08
	.zero		1


	//   ....[22]....
        /*0514*/ 	.word	0x000012c0
        /*0518*/ 	.word	0x000000ff
        /*051c*/ 	.word	0x00028c50
        /*0520*/ 	.short	0x010a
        /*0522*/ 	.byte	0x10
	.zero		1


	//   ....[23]....
        /*0524*/ 	.word	0x000015a0
        /*0528*/ 	.word	0x00000000
        /*052c*/ 	.word	0x00000000
        /*0530*/ 	.short	0x0101
        /*0532*/ 	.byte	0x3f
	.zero		1


	//   ....[24]....
        /*0534*/ 	.word	0x00001f30
        /*0538*/ 	.word	0x000000ff
        /*053c*/ 	.word	0x00028c50
        /*0540*/ 	.short	0x010a
        /*0542*/ 	.byte	0x06
	.zero		1


	//   ....[25]....
        /*0544*/ 	.word	0x00001f70
        /*0548*/ 	.word	0x000000ff
        /*054c*/ 	.word	0x00028c50
        /*0550*/ 	.short	0x010a
        /*0552*/ 	.byte	0x06
	.zero		1


	//   ....[26]....
        /*0554*/ 	.word	0x000021c0
        /*0558*/ 	.word	0x00000003
        /*055c*/ 	.word	0x00000000
        /*0560*/ 	.short	0x0101
        /*0562*/ 	.byte	0x3f
	.zero		1


	//   ....[27]....
        /*0564*/ 	.word	0x00002d10
        /*0568*/ 	.word	0x000000ff
        /*056c*/ 	.word	0x00028c00
        /*0570*/ 	.short	0x010a
        /*0572*/ 	.byte	0x29
	.zero		1


	//   ....[28]....
        /*0574*/ 	.word	0x00002d90
        /*0578*/ 	.word	0x00000007
        /*057c*/ 	.word	0x00028c30
        /*0580*/ 	.short	0x010a
        /*0582*/ 	.byte	0x3f
	.zero		1


	//   ....[29]....
        /*0584*/ 	.word	0x00002dd0
        /*0588*/ 	.word	0x00000007
        /*058c*/ 	.word	0x00028c30
        /*0590*/ 	.short	0x010a
        /*0592*/ 	.byte	0x3f
	.zero		1


	//   ....[30]....
        /*0594*/ 	.word	0x000039b0
        /*0598*/ 	.word	0x00000005
        /*059c*/ 	.word	0x00000000
        /*05a0*/ 	.short	0x0101
        /*05a2*/ 	.byte	0x3f
	.zero		1


	//   ....[31]....
        /*05a4*/ 	.word	0x00003e20
        /*05a8*/ 	.word	0x00000007
        /*05ac*/ 	.word	0x00028c50
        /*05b0*/ 	.short	0x010a
        /*05b2*/ 	.byte	0x3f
	.zero		1


	//   ....[32]....
        /*05b4*/ 	.word	0x00003e70
        /*05b8*/ 	.word	0x00000007
        /*05bc*/ 	.word	0x00028c50
        /*05c0*/ 	.short	0x010a
        /*05c2*/ 	.byte	0x3f
	.zero		1


	//   ....[33]....
        /*05c4*/ 	.word	0x000040d0
        /*05c8*/ 	.word	0x00000007
        /*05cc*/ 	.word	0x00000000
        /*05d0*/ 	.short	0x0101
        /*05d2*/ 	.byte	0x3f
	.zero		1


	//   ....[34]....
        /*05d4*/ 	.word	0x00004210
        /*05d8*/ 	.word	0x000000ff
        /*05dc*/ 	.word	0x00028c30
        /*05e0*/ 	.short	0x010a
        /*05e2*/ 	.byte	0x16
	.zero		1


	//   ....[35]....
        /*05e4*/ 	.word	0x00004250
        /*05e8*/ 	.word	0x000000ff
        /*05ec*/ 	.word	0x00028c30
        /*05f0*/ 	.short	0x010a
        /*05f2*/ 	.byte	0x16
	.zero		1


	//   ....[36]....
        /*05f4*/ 	.word	0x00004cd0
        /*05f8*/ 	.word	0x0000009a
        /*05fc*/ 	.word	0x00000000
        /*0600*/ 	.short	0x0101
        /*0602*/ 	.byte	0x3f
	.zero		1


	//   ....[37]....
        /*0604*/ 	.word	0x00005730
        /*0608*/ 	.word	0x000000ff
        /*060c*/ 	.word	0x00028c50
        /*0610*/ 	.short	0x010a
        /*0612*/ 	.byte	0x16
	.zero		1


	//   ....[38]....
        /*0614*/ 	.word	0x00005770
        /*0618*/ 	.word	0x000000ff
        /*061c*/ 	.word	0x00028c50
        /*0620*/ 	.short	0x010a
        /*0622*/ 	.byte	0x16
	.zero		1


	//   ....[39]....
        /*0624*/ 	.word	0x000059e0
        /*0628*/ 	.word	0x000000aa
        /*062c*/ 	.word	0x00000000
        /*0630*/ 	.short	0x0101
        /*0632*/ 	.byte	0x3f
	.zero		1


	//   ....[40]....
        /*0634*/ 	.word	0x00007f00
        /*0638*/ 	.word	0x000000ff
        /*063c*/ 	.word	0x00000000
        /*0640*/ 	.short	0x0101
        /*0642*/ 	.byte	0x04
	.zero		1


	//   ....[41]....
        /*0644*/ 	.word	0x00008ec0
        /*0648*/ 	.word	0x00000000
        /*064c*/ 	.word	0x00028c40
        /*0650*/ 	.short	0x010a
        /*0652*/ 	.byte	0x3f
	.zero		1


	//   ....[42]....
        /*0654*/ 	.word	0x000098b0
        /*0658*/ 	.word	0x000000ff
        /*065c*/ 	.word	0x00028c00
        /*0660*/ 	.short	0x0107
        /*0662*/ 	.byte	0x24
	.zero		1


	//   ....[43]....
        /*0664*/ 	.word	0x00009910
        /*0668*/ 	.word	0x000000ff
        /*066c*/ 	.word	0x00028c00
        /*0670*/ 	.short	0x0101
        /*0672*/ 	.byte	0x24
	.zero		1


	//   ....[44]....
        /*0674*/ 	.word	0x00009930
        /*0678*/ 	.word	0x000000ff
        /*067c*/ 	.word	0x00028c20
        /*0680*/ 	.short	0x010a
        /*0682*/ 	.byte	0x24
	.zero		1


	//   ....[45]....
        /*0684*/ 	.word	0x00009a10
        /*0688*/ 	.word	0x00000003
        /*068c*/ 	.word	0x00028c60
        /*0690*/ 	.short	0x010a
        /*0692*/ 	.byte	0x3f
	.zero		1


	//   ....[46]....
        /*0694*/ 	.word	0x0000a5e0
        /*0698*/ 	.word	0x00000003
        /*069c*/ 	.word	0x00028c40
        /*06a0*/ 	.short	0x010a
        /*06a2*/ 	.byte	0x3f
	.zero		1


	//   ....[47]....
        /*06a4*/ 	.word	0x0000a820
        /*06a8*/ 	.word	0x00000003
        /*06ac*/ 	.word	0x00028c60
        /*06b0*/ 	.short	0x010a
        /*06b2*/ 	.byte	0x3f
	.zero		1


	//   ....[48]....
        /*06b4*/ 	.word	0x0000b3f0
        /*06b8*/ 	.word	0x00000004
        /*06bc*/ 	.word	0x00028c40
        /*06c0*/ 	.short	0x010a
        /*06c2*/ 	.byte	0x3f
	.zero		1


	//   ....[49]....
        /*06c4*/ 	.word	0x0000b610
        /*06c8*/ 	.word	0x00000004
        /*06cc*/ 	.word	0x00028c60
        /*06d0*/ 	.short	0x010a
        /*06d2*/ 	.byte	0x3f
	.zero		1


	//   ....[50]....
        /*06d4*/ 	.word	0x0000c130
        /*06d8*/ 	.word	0x00000004
        /*06dc*/ 	.word	0x00028c40
        /*06e0*/ 	.short	0x010a
        /*06e2*/ 	.byte	0x3f
	.zero		1


	//   ....[51]....
        /*06e4*/ 	.word	0x0000c370
        /*06e8*/ 	.word	0x00000004
        /*06ec*/ 	.word	0x00028c60
        /*06f0*/ 	.short	0x010a
        /*06f2*/ 	.byte	0x3f
	.zero		1


	//   ....[52]....
        /*06f4*/ 	.word	0x0000cdd0
        /*06f8*/ 	.word	0x00000000
        /*06fc*/ 	.word	0x00028c20
        /*0700*/ 	.short	0x010a
        /*0702*/ 	.byte	0x3f
	.zero		1


	//   ....[53]....
        /*0704*/ 	.word	0x0000cfa0
        /*0708*/ 	.word	0x00000006
        /*070c*/ 	.word	0x00000000
        /*0710*/ 	.short	0x010a
        /*0712*/ 	.byte	0x3f
	.zero		1


	//   ....[54]....
        /*0714*/ 	.word	0x0000cff0
        /*0718*/ 	.word	0x00000003
        /*071c*/ 	.word	0x00000000
        /*0720*/ 	.short	0x010a
        /*0722*/ 	.byte	0x3f
	.zero		1


	//   ....[55]....
        /*0724*/ 	.word	0x0000d050
        /*0728*/ 	.word	0x00000012
        /*072c*/ 	.word	0x00000000
        /*0730*/ 	.short	0x010a
        /*0732*/ 	.byte	0x3f
	.zero		1


	//   ....[56]....
        /*0734*/ 	.word	0x0000d080
        /*0738*/ 	.word	0x00000003
        /*073c*/ 	.word	0x00000000
        /*0740*/ 	.short	0x010a
        /*0742*/ 	.byte	0x3f
	.zero		1


	//   ....[57]....
        /*0744*/ 	.word	0x0000d0f0
        /*0748*/ 	.word	0x00000003
        /*074c*/ 	.word	0x00028c50
        /*0750*/ 	.short	0x010a
        /*0752*/ 	.byte	0x3f
	.zero		1


	//   ....[58]....
        /*0754*/ 	.word	0x0000d150
        /*0758*/ 	.word	0x00000004
        /*075c*/ 	.word	0x00028c50
        /*0760*/ 	.short	0x010a
        /*0762*/ 	.byte	0x3f
	.zero		1


	//   ....[59]....
        /*0764*/ 	.word	0x0000d1b0
        /*0768*/ 	.word	0x00000003
        /*076c*/ 	.word	0x00028c00
        /*0770*/ 	.short	0x010a
        /*0772*/ 	.byte	0x3f
	.zero		1


	//   ....[60]....
        /*0774*/ 	.word	0x0000d200
        /*0778*/ 	.word	0x00000007
        /*077c*/ 	.word	0x00028c30
        /*0780*/ 	.short	0x010a
        /*0782*/ 	.byte	0x3f
	.zero		1


	//   ....[61]....
        /*0784*/ 	.word	0x0000d250
        /*0788*/ 	.word	0x00000007
        /*078c*/ 	.word	0x00028c50
        /*0790*/ 	.short	0x010a
        /*0792*/ 	.byte	0x3f
	.zero		1


	//   ....[62]....
        /*0794*/ 	.word	0x0000d2b0
        /*0798*/ 	.word	0x00000000
        /*079c*/ 	.word	0x00028c30
        /*07a0*/ 	.short	0x010a
        /*07a2*/ 	.byte	0x3f
	.zero		1


	//   ....[63]....
        /*07a4*/ 	.word	0x0000d300
        /*07a8*/ 	.word	0x000000aa
        /*07ac*/ 	.word	0x00028c50
        /*07b0*/ 	.short	0x010a
        /*07b2*/ 	.byte	0x3f
	.zero		1


	//   ....[64]....
        /*07b4*/ 	.word	0x0000d4a0
        /*07b8*/ 	.word	0x00000000
        /*07bc*/ 	.word	0x00028c40
        /*07c0*/ 	.short	0x010a
        /*07c2*/ 	.byte	0x3f
	.zero		1


	//   ....[65]....
        /*07c4*/ 	.word	0x0000da50
        /*07c8*/ 	.word	0x00000003
        /*07cc*/ 	.word	0x00028c20
        /*07d0*/ 	.short	0x010a
        /*07d2*/ 	.byte	0x3f
	.zero		1


	//   ....[66]....
        /*07d4*/ 	.word	0x0000daa0
        /*07d8*/ 	.word	0x00000003
        /*07dc*/ 	.word	0x00028c60
        /*07e0*/ 	.short	0x010a
        /*07e2*/ 	.byte	0x3f
	.zero		1


	//   ....[67]....
        /*07e4*/ 	.word	0x0000daf0
        /*07e8*/ 	.word	0x00000003
        /*07ec*/ 	.word	0x00028c40
        /*07f0*/ 	.short	0x010a
        /*07f2*/ 	.byte	0x3f
	.zero		1


	//   ....[68]....
        /*07f4*/ 	.word	0x0000db40
        /*07f8*/ 	.word	0x00000003
        /*07fc*/ 	.word	0x00028c60
        /*0800*/ 	.short	0x010a
        /*0802*/ 	.byte	0x3f
	.zero		1


	//   ....[69]....
        /*0804*/ 	.word	0x0000db90
        /*0808*/ 	.word	0x00000004
        /*080c*/ 	.word	0x00028c40
        /*0810*/ 	.short	0x010a
        /*0812*/ 	.byte	0x3f
	.zero		1


	//   ....[70]....
        /*0814*/ 	.word	0x0000dbe0
        /*0818*/ 	.word	0x00000004
        /*081c*/ 	.word	0x00028c60
        /*0820*/ 	.short	0x010a
        /*0822*/ 	.byte	0x3f
	.zero		1


	//   ....[71]....
        /*0824*/ 	.word	0x0000dc30
        /*0828*/ 	.word	0x00000004
        /*082c*/ 	.word	0x00028c40
        /*0830*/ 	.short	0x010a
        /*0832*/ 	.byte	0x3f
	.zero		1


	//   ....[72]....
        /*0834*/ 	.word	0x0000dc80
        /*0838*/ 	.word	0x00000004
        /*083c*/ 	.word	0x00028c60
        /*0840*/ 	.short	0x010a
        /*0842*/ 	.byte	0x3f
	.zero		1


	//   ....[73]....
        /*0844*/ 	.word	0x0000dcd0
        /*0848*/ 	.word	0x00000000
        /*084c*/ 	.word	0x00028c20
        /*0850*/ 	.short	0x010a
        /*0852*/ 	.byte	0x3f
	.zero		1


	//   ....[74]....
        /*0854*/ 	.word	0x0000de70
        /*0858*/ 	.word	0x00000006
        /*085c*/ 	.word	0x00000000
        /*0860*/ 	.short	0x010a
        /*0862*/ 	.byte	0x3f
	.zero		1


	//   ....[75]....
        /*0864*/ 	.word	0x0000dec0
        /*0868*/ 	.word	0x00000003
        /*086c*/ 	.word	0x00000000
        /*0870*/ 	.short	0x010a
        /*0872*/ 	.byte	0x3f
	.zero		1


	//   ....[76]....
        /*0874*/ 	.word	0x0000df10
        /*0878*/ 	.word	0x00000012
        /*087c*/ 	.word	0x00000000
        /*0880*/ 	.short	0x010a
        /*0882*/ 	.byte	0x3f
	.zero		1


	//----- nvinfo : EIATTR_NUM_MBARRIERS
	.align		4
.L_627:
        /*0884*/ 	.byte	0x03, 0x38
        /*0886*/ 	.short	0x0016


	//----- nvinfo : EIATTR_EXIT_INSTR_OFFSETS
	.align		4
        /*0888*/ 	.byte	0x04, 0x1c
        /*088a*/ 	.short	(.L_629 - .L_628)


	//   ....[0]....
.L_628:
        /*088c*/ 	.word	0x000009f0


	//   ....[1]....
        /*0890*/ 	.word	0x000083b0


	//   ....[2]....
        /*0894*/ 	.word	0x0000d0d0


	//----- nvinfo : EIATTR_MAX_THREADS
	.align		4
.L_629:
        /*0898*/ 	.byte	0x04, 0x05
        /*089a*/ 	.short	(.L_631 - .L_630)
.L_630:
        /*089c*/ 	.word	0x00000180
        /*08a0*/ 	.word	0x00000001
        /*08a4*/ 	.word	0x00000001


	//----- nvinfo : EIATTR_CRS_STACK_SIZE
	.align		4
.L_631:
        /*08a8*/ 	.byte	0x04, 0x1e
        /*08aa*/ 	.short	(.L_633 - .L_632)
.L_632:
        /*08ac*/ 	.word	0x00000000


	//----- nvinfo : EIATTR_CBANK_PARAM_SIZE
	.align		4
.L_633:
        /*08b0*/ 	.byte	0x03, 0x19
        /*08b2*/ 	.short	0x0a70


	//----- nvinfo : EIATTR_PARAM_CBANK
	.align		4
        /*08b4*/ 	.byte	0x04, 0x0a
        /*08b6*/ 	.short	(.L_635 - .L_634)
	.align		4
.L_634:
        /*08b8*/ 	.word	index@(.nv.constant0._ZN7cutlass13device_kernelIN5flash11enable_sm90INS1_16FlashAttnFwdSm90INS1_25CollectiveMainloopFwdSm90ILi2EN4cute5tupleIJNS5_1CILi1EEES8_S8_EEENS6_IJNS7_ILi64EEESA_SA_EEELi512ENS_10bfloat16_tEfNS_4arch4Sm90ELb0ELb0ELb0ELb0ELb0ELb0ELb0ELb0ELb0ELb1ELb0ELb0EEENS1_21CollectiveEpilogueFwdINS6_IJSA_NS7_ILi512EEESA_EEES9_SC_SE_Li256ELb0ELb1ELb0ELb0EEENS1_29StaticPersistentTileSchedulerILb0EEEEEEEEEvNT_6ParamsE)
        /*08bc*/ 	.short	0x0210
        /*08be*/ 	.short	0x0a70


	//----- nvinfo : EIATTR_SW_WAR
	.align		4
.L_635:
        /*08c0*/ 	.byte	0x04, 0x36
        /*08c2*/ 	.short	(.L_637 - .L_636)
.L_636:
        /*08c4*/ 	.word	0x00000008
.L_637:


//--------------------- .nv.info._ZN7cutlass13device_kernelIN5flash11enable_sm90INS1_16FlashAttnFwdSm90INS1_25CollectiveMainloopFwdSm90ILi2EN4cute5tupleIJNS5_1CILi1EEES8_S8_EEENS6_IJNS7_ILi64EEESA_SA_EEELi512ENS_10bfloat16_tEfNS_4arch4Sm90ELb0ELb0ELb0ELb0ELb0ELb0ELb1ELb0ELb0ELb1ELb0ELb0EEENS1_21CollectiveEpilogueFwdINS6_IJSA_NS7_ILi512EEESA_EEES9_SC_SE_Li256ELb0ELb1ELb0ELb0EEENS1_29StaticPersistentTileSchedulerILb0EEEEEEEEEvNT_6ParamsE --------------------------
	.section	.nv.info._ZN7cutlass13device_kernelIN5flash11enable_sm90INS1_16FlashAttnFwdSm90INS1_25CollectiveMainloopFwdSm90ILi2EN4cute5tupleIJNS5_1CILi1EEES8_S8_EEENS6_IJNS7_ILi64EEESA_SA_EEELi512ENS_10bfloat16_tEfNS_4arch4Sm90ELb0ELb0ELb0ELb0ELb0ELb0ELb1ELb0ELb0ELb1ELb0ELb0EEENS1_21CollectiveEpilogueFwdINS6_IJSA_NS7_ILi512EEESA_EEES9_SC_SE_Li256ELb0ELb1ELb0ELb0EEENS1_29StaticPersistentTileSchedulerILb0EEEEEEEEEvNT_6ParamsE,"",@"SHT_CUDA_INFO"
	.sectionflags	@""
	.align	4


	//----- nvinfo : EIATTR_CUDA_API_VERSION
	.align		4
        /*0000*/ 	.byte	0x04, 0x37
        /*0002*/ 	.short	(.L_639 - .L_638)
.L_638:
        /*0004*/ 	.word	0x00000082


	//----- nvinfo : EIATTR_KPARAM_INFO
	.align		4
.L_639:
        /*0008*/ 	.byte	0x04, 0x17
        /*000a*/ 	.short	(.L_641 - .L_640)
.L_640:
        /*000c*/ 	.word	0x00000000
        /*0010*/ 	.short	0x0000
        /*0012*/ 	.short	0x0070
        /*0014*/ 	.byte	0x00, 0xf0, 0x01, 0x2c


	//----- nvinfo : EIATTR_SPARSE_MMA_MASK
	.align		4
.L_641:
        /*0018*/ 	.byte	0x03, 0x50
        /*001a*/ 	.short	0x0000


	//----- nvinfo : EIATTR_MAXREG_COUNT
	.align		4
        /*001c*/ 	.byte	0x03, 0x1b
        /*001e*/ 	.short	0x00a8


	//----- nvinfo : EIATTR_NUM_BARRIERS
	.align		4
        /*0020*/ 	.byte	0x02, 0x4c
        /*0022*/ 	.byte	0x10
	.zero		1


	//----- nvinfo : EIATTR_EXTERNS
	.align		4
        /*0024*/ 	.byte	0x04, 0x0f
        /*0026*/ 	.short	(.L_643 - .L_642)


	//   ....[0]....
	.align		4
.L_642:
        /*0028*/ 	.word	index@(__assertfail)


	//----- nvinfo : EIATTR_ANNOTATIONS
	.align		4
.L_643:
        /*002c*/ 	.byte	0x04, 0x55
        /*002e*/ 	.short	(.L_645 - .L_644)


	//   ....[0]....
.L_644:
        /* <DEDUP_REMOVED lines=43> */


	//----- nvinfo : EIATTR_MERCURY_ISA_VERSION
	.align		4
.L_645:
        /*02d0*/ 	.byte	0x03, 0x5f
        /*02d2*/ 	.short	0x0101


	//----- nvinfo : EIATTR_INT_WARP_WIDE_INSTR_OFFSETS
	.align		4
        /*02d4*/ 	.byte	0x04, 0x31
        /*02d6*/ 	.short	(.L_647 - .L_646)


	//   ....[0]....
.L_646:
        /*02d8*/ 	.word	0x00000130


	//   ....[1]....
        /*02dc*/ 	.word	0x00000170


	//   ....[2]....
        /*02e0*/ 	.word	0x000001e0


	//   ....[3]....
        /*02e4*/ 	.word	0x00000250


	//----- nvinfo : EIATTR_COOP_GROUP_MASK_REGIDS
	.align		4
.L_647:
        /*02e8*/ 	.byte	0x04, 0x29
        /*02ea*/ 	.short	(.L_649 - .L_648)


	//   ....[0]....
.L_648:
        /*02ec*/ 	.word	0xffffffff


	//   ....[1]....
        /*02f0*/ 	.word	0xffffffff


	//   ....[2]....
        /*02f4*/ 	.word	0xffffffff


	//   ....[3]....
        /*02f8*/ 	.word	0xffffffff


	//   ....[4]....
        /*02fc*/ 	.word	0xffffffff


	//   ....[5]....
        /*0300*/ 	.word	0xffffffff


	//   ....[6]....
        /*0304*/ 	.word	0xffffffff


	//   ....[7]....
        /*0308*/ 	.word	0xffffffff


	//   ....[8]....
        /*030c*/ 	.word	0xffffffff


	//   ....[9]....
        /*0310*/ 	.word	0xffffffff


	//   ....[10]....
        /*0314*/ 	.word	0xffffffff


	//   ....[11]....
        /*0318*/ 	.word	0xffffffff


	//   ....[12]....
        /*031c*/ 	.word	0xffffffff


	//   ....[13]....
        /*0320*/ 	.word	0xffffffff


	//   ....[14]....
        /*0324*/ 	.word	0xffffffff


	//   ....[15]....
        /*0328*/ 	.word	0xffffffff


	//   ....[16]....
        /*032c*/ 	.word	0xffffffff


	//   ....[17]....
        /*0330*/ 	.word	0xffffffff


	//   ....[18]....
        /*0334*/ 	.word	0xffffffff


	//   ....[19]....
        /*0338*/ 	.word	0xffffffff


	//   ....[20]....
        /*033c*/ 	.word	0xffffffff


	//   ....[21]....
        /*0340*/ 	.word	0xffffffff


	//   ....[22]....
        /*0344*/ 	.word	0xffffffff


	//   ....[23]....
        /*0348*/ 	.word	0xffffffff


	//   ....[24]....
        /*034c*/ 	.word	0xffffffff


	//   ....[25]....
        /*0350*/ 	.word	0xffffffff


	//   ....[26]....
        /*0354*/ 	.word	0xffffffff


	//   ....[27]....
        /*0358*/ 	.word	0xffffffff


	//   ....[28]....
        /*035c*/ 	.word	0xffffffff


	//   ....[29]....
        /*0360*/ 	.word	0xffffffff


	//   ....[30]....
        /*0364*/ 	.word	0xffffffff


	//   ....[31]....
        /*0368*/ 	.word	0xffffffff


	//   ....[32]....
        /*036c*/ 	.word	0xffffffff


	//   ....[33]....
        /*0370*/ 	.word	0xffffffff


	//   ....[34]....
        /*0374*/ 	.word	0xffffffff


	//   ....[35]....
        /*0378*/ 	.word	0xffffffff


	//   ....[36]....
        /*037c*/ 	.word	0xffffffff


	//   ....[37]....
        /*0380*/ 	.word	0xffffffff


	//   ....[38]....
        /*0384*/ 	.word	0xffffffff


	//   ....[39]....
        /*0388*/ 	.word	0xffffffff


	//   ....[40]....
        /*038c*/ 	.word	0xffffffff


	//   ....[41]....
        /*0390*/ 	.word	0xffffffff


	//   ....[42]....
        /*0394*/ 	.word	0xffffffff


	//   ....[43]....
        /*0398*/ 	.word	0xffffffff


	//   ....[44]....
        /*039c*/ 	.word	0xffffffff


	//   ....[45]....
        /*03a0*/ 	.word	0xffffffff


	//   ....[46]....
        /*03a4*/ 	.word	0xffffffff


	//   ....[47]....
        /*03a8*/ 	.word	0xffffffff


	//   ....[48]....
        /*03ac*/ 	.word	0xffffffff


	//   ....[49]....
        /*03b0*/ 	.word	0xffffffff


	//   ....[50]....
        /*03b4*/ 	.word	0xffffffff


	//   ....[51]....
        /*03b8*/ 	.word	0xffffffff


	//   ....[52]....
        /*03bc*/ 	.word	0x0500000f


	//   ....[53]....
        /*03c0*/ 	.word	0x0500000f


	//   ....[54]....
        /*03c4*/ 	.word	0x0500000f


	//   ....[55]....
        /*03c8*/ 	.word	0x0500000f


	//   ....[56]....
        /*03cc*/ 	.word	0x0500000f


	//   ....[57]....
        /*03d0*/ 	.word	0x0500000f


	//   ....[58]....
        /*03d4*/ 	.word	0x0500000f


	//   ....[59]....
        /*03d8*/ 	.word	0x0500000f


	//   ....[60]....
        /*03dc*/ 	.word	0x0500000f


	//   ....[61]....
        /*03e0*/ 	.word	0x0500000f


	//   ....[62]....
        /*03e4*/ 	.word	0x0500000f


	//   ....[63]....
        /*03e8*/ 	.word	0x0500000f


	//   ....[64]....
        /*03ec*/ 	.word	0x0500000f


	//   ....[65]....
        /*03f0*/ 	.word	0x0500000f


	//   ....[66]....
        /*03f4*/ 	.word	0x0500000f


	//   ....[67]....
        /*03f8*/ 	.word	0x0500000f


	//   ....[68]....
        /*03fc*/ 	.word	0x0500000f


	//   ....[69]....
        /*0400*/ 	.word	0x0500000f


	//----- nvinfo : EIATTR_COOP_GROUP_INSTR_OFFSETS
	.align		4
.L_649:
        /*0404*/ 	.byte	0x04, 0x28
        /*0406*/ 	.short	(.L_651 - .L_650)


	//   ....[0]....
.L_650:
        /*0408*/ 	.word	0x00000060


	//   ....[1]....
        /*040c*/ 	.word	0x00000140


	//   ....[2]....
        /*0410*/ 	.word	0x00000180


	//   ....[3]....
        /*0414*/ 	.word	0x00000390


	//   ....[4]....
        /*0418*/ 	.word	0x000004f0


	//   ....[5]....
        /*041c*/ 	.word	0x00000610


	//   ....[6]....
        /*0420*/ 	.word	0x00000770


	//   ....[7]....
        /*0424*/ 	.word	0x00001150


	//   ....[8]....
        /*0428*/ 	.word	0x000028b0


	//   ....[9]....
        /*042c*/ 	.word	0x00003100


	//   ....[10]....
        /*0430*/ 	.word	0x00004470


	//   ....[11]....
        /*0434*/ 	.word	0x000044d0


	//   ....[12]....
        /*0438*/ 	.word	0x00004710


	//   ....[13]....
        /*043c*/ 	.word	0x000047b0


	//   ....[14]....
        /*0440*/ 	.word	0x00004fa0


	//   ....[15]....
        /*0444*/ 	.word	0x000054b0


	//   ....[16]....
        /*0448*/ 	.word	0x000065b0


	//   ....[17]....
        /*044c*/ 	.word	0x00006650


	//   ....[18]....
        /*0450*/ 	.word	0x000067c0


	//   ....[19]....
        /*0454*/ 	.word	0x000068b0


	//   ....[20]....
        /*0458*/ 	.word	0x00007990


	//   ....[21]....
        /*045c*/ 	.word	0x000079d0


	//   ....[22]....
        /*0460*/ 	.word	0x00007a00


	//   ....[23]....
        /*0464*/ 	.word	0x00007a90


	//   ....[24]....
        /*0468*/ 	.word	0x00007aa0


	//   ....[25]....
        /*046c*/ 	.word	0x00008470


	//   ....[26]....
        /*0470*/ 	.word	0x000097d0


	//   ....[27]....
        /*0474*/ 	.word	0x00009810


	//   ....[28]....
        /*0478*/ 	.word	0x00009830


	//   ....[29]....
        /*047c*/ 	.word	0x00009850


	//   ....[30]....
        /*0480*/ 	.word	0x00009e90


	//   ....[31]....
        /*0484*/ 	.word	0x00009ea0


	//   ....[32]....
        /*0488*/ 	.word	0x0000a0e0


	//   ....[33]....
        /*048c*/ 	.word	0x0000a110


	//   ....[34]....
        /*0490*/ 	.word	0x0000ad00


	//   ....[35]....
        /*0494*/ 	.word	0x0000b6b0


	//   ....[36]....
        /*0498*/ 	.word	0x0000b6e0


	//   ....[37]....
        /*049c*/ 	.word	0x0000b760


	//   ....[38]....
        /*04a0*/ 	.word	0x0000b7e0


	//   ....[39]....
        /*04a4*/ 	.word	0x0000b810


	//   ....[40]....
        /*04a8*/ 	.word	0x0000b870


	//   ....[41]....
        /*04ac*/ 	.word	0x0000b880


	//   ....[42]....
        /*04b0*/ 	.word	0x0000b8f0


	//   ....[43]....
        /*04b4*/ 	.word	0x0000c200


	//   ....[44]....
        /*04b8*/ 	.word	0x0000c220


	//   ....[45]....
        /*04bc*/ 	.word	0x0000c240


	//   ....[46]....
        /*04c0*/ 	.word	0x0000c370


	//   ....[47]....
        /*04c4*/ 	.word	0x0000c530


	//   ....[48]....
        /*04c8*/ 	.word	0x0000c540


	//   ....[49]....
        /*04cc*/ 	.word	0x0000c690


	//   ....[50]....
        /*04d0*/ 	.word	0x0000c6a0


	//   ....[51]....
        /*04d4*/ 	.word	0x0000fe20


	//   ....[52]....
        /*04d8*/ 	.word	0x000102f0


	//   ....[53]....
        /*04dc*/ 	.word	0x00010460


	//   ....[54]....
        /*04e0*/ 	.word	0x000104c0


	//   ....[55]....
        /*04e4*/ 	.word	0x00010580


	//   ....[56]....
        /*04e8*/ 	.word	0x00010610


	//   ....[57]....
        /*04ec*/ 	.word	0x000106e0


	//   ....[58]....
        /*04f0*/ 	.word	0x000107a0


	//   ....[59]....
        /*04f4*/ 	.word	0x00010870


	//   ....[60]....
        /*04f8*/ 	.word	0x00010950


	//   ....[61]....
        /*04fc*/ 	.word	0x000109f0


	//   ....[62]....
        /*0500*/ 	.word	0x00010aa0


	//   ....[63]....
        /*0504*/ 	.word	0x00010d80


	//   ....[64]....
        /*0508*/ 	.word	0x00010dd0


	//   ....[65]....
        /*050c*/ 	.word	0x00010f30


	//   ....[66]....
        /*0510*/ 	.word	0x00011080


	//   ....[67]....
        /*0514*/ 	.word	0x00011250


	//   ....[68]....
        /*0518*/ 	.word	0x000112a0


	//   ....[69]....
        /*051c*/ 	.word	0x00011650


	//----- nvinfo : EIATTR_REG_RECONFIG
	.align		4
.L_651:
        /*0520*/ 	.byte	0x01, 0x54
	.zero		2


	//----- nvinfo : EIATTR_SYSCALL_OFFSETS
	.align		4
        /*0524*/ 	.byte	0x04, 0x46
        /*0526*/ 	.short	(.L_653 - .L_652)


	//   ....[0]....
.L_652:
        /*0528*/ 	.word	0x00002ab0


	//   ....[1]....
        /*052c*/ 	.word	0x0000a920


	//   ....[2]....
        /*0530*/ 	.word	0x0000aa60


	//   ....[3]....
        /*0534*/ 	.word	0x0000ab50


	//   ....[4]....
        /*0538*/ 	.word	0x0000b2d0


	//   ....[5]....
        /*053c*/ 	.word	0x0000bb90


	//----- nvinfo : EIATTR_MBARRIER_INSTR_OFFSETS
	.align		4
.L_653:
        /*0540*/ 	.byte	0x04, 0x39
        /*0542*/ 	.short	(.L_655 - .L_654)


	//   ....[0]....
.L_654:
        /*0544*/ 	.word	0x00000270
        /*0548*/ 	.word	0x000000ff
        /*054c*/ 	.word	0x00038800
        /*0550*/ 	.short	0x0100
        /*0552*/ 	.byte	0x08
	.zero		1


	//   ....[1]....
        /*0554*/ 	.word	0x00000280
        /*0558*/ 	.word	0x000000ff
        /*055c*/ 	.word	0x00038810
        /*0560*/ 	.short	0x0100
        /*0562*/ 	.byte	0x08
	.zero		1


	//   ....[2]....
        /*0564*/ 	.word	0x00000290
        /*0568*/ 	.word	0x000000ff
        /*056c*/ 	.word	0x00038820
        /*0570*/ 	.short	0x0100
        /*0572*/ 	.byte	0x08
	.zero		1


	//   ....[3]....
        /*0574*/ 	.word	0x00000340
        /*0578*/ 	.word	0x000000ff
        /*057c*/ 	.word	0x00038830
        /*0580*/ 	.short	0x0100
        /*0582*/ 	.byte	0x06
	.zero		1


	//   ....[4]....
        /*0584*/ 	.word	0x00000350
        /*0588*/ 	.word	0x000000ff
        /*058c*/ 	.word	0x00038840
        /*0590*/ 	.short	0x0100
        /*0592*/ 	.byte	0x06
	.zero		1


	//   ....[5]....
        /*0594*/ 	.word	0x00000360
        /*0598*/ 	.word	0x000000ff
        /*059c*/ 	.word	0x00038838
        /*05a0*/ 	.short	0x0100
        /*05a2*/ 	.byte	0x06
	.zero		1


	//   ....[6]....
        /*05a4*/ 	.word	0x00000370
        /*05a8*/ 	.word	0x000000ff
        /*05ac*/ 	.word	0x00038848
        /*05b0*/ 	.short	0x0100
        /*05b2*/ 	.byte	0x06
	.zero		1


	//   ....[7]....
        /*05b4*/ 	.word	0x000004a0
        /*05b8*/ 	.word	0x000000ff
        /*05bc*/ 	.word	0x00038850
        /*05c0*/ 	.short	0x0100
        /*05c2*/ 	.byte	0x08
	.zero		1


	//   ....[8]....
        /*05c4*/ 	.word	0x000004b0
        /*05c8*/ 	.word	0x000000ff
        /*05cc*/ 	.word	0x00038860
        /*05d0*/ 	.short	0x0100
        /*05d2*/ 	.byte	0x08
	.zero		1


	//   ....[9]....
        /*05d4*/ 	.word	0x000004c0
        /*05d8*/ 	.word	0x000000ff
        /*05dc*/ 	.word	0x00038858
        /*05e0*/ 	.short	0x0100
        /*05e2*/ 	.byte	0x08
	.zero		1


	//   ....[10]....
        /*05e4*/ 	.word	0x000004d0
        /*05e8*/ 	.word	0x000000ff
        /*05ec*/ 	.word	0x00038868
        /*05f0*/ 	.short	0x0100
        /*05f2*/ 	.byte	0x08
	.zero		1


	//   ....[11]....
        /*05f4*/ 	.word	0x000005c0
        /*05f8*/ 	.word	0x000000ff
        /*05fc*/ 	.word	0x00038870
        /*0600*/ 	.short	0x0100
        /*0602*/ 	.byte	0x06
	.zero		1


	//   ....[12]....
        /*0604*/ 	.word	0x000005d0
        /*0608*/ 	.word	0x000000ff
        /*060c*/ 	.word	0x00038880
        /*0610*/ 	.short	0x0100
        /*0612*/ 	.byte	0x06
	.zero		1


	//   ....[13]....
        /*0614*/ 	.word	0x000005e0
        /*0618*/ 	.word	0x000000ff
        /*061c*/ 	.word	0x00038878
        /*0620*/ 	.short	0x0100
        /*0622*/ 	.byte	0x06
	.zero		1


	//   ....[14]....
        /*0624*/ 	.word	0x000005f0
        /*0628*/ 	.word	0x000000ff
        /*062c*/ 	.word	0x00038888
        /*0630*/ 	.short	0x0100
        /*0632*/ 	.byte	0x06
	.zero		1


	//   ....[15]....
        /*0634*/ 	.word	0x00000720
        /*0638*/ 	.word	0x000000ff
        /*063c*/ 	.word	0x00038890
        /*0640*/ 	.short	0x0100
        /*0642*/ 	.byte	0x08
	.zero		1


	//   ....[16]....
        /*0644*/ 	.word	0x00000730
        /*0648*/ 	.word	0x000000ff
        /*064c*/ 	.word	0x000388a0
        /*0650*/ 	.short	0x0100
        /*0652*/ 	.byte	0x08
	.zero		1


	//   ....[17]....
        /*0654*/ 	.word	0x00000740
        /*0658*/ 	.word	0x000000ff
        /*065c*/ 	.word	0x00038898
        /*0660*/ 	.short	0x0100
        /*0662*/ 	.byte	0x08
	.zero		1


	//   ....[18]....
        /*0664*/ 	.word	0x00000750
        /*0668*/ 	.word	0x000000ff
        /*066c*/ 	.word	0x000388a8
        /*0670*/ 	.short	0x0100
        /*0672*/ 	.byte	0x08
	.zero		1


	//   ....[19]....
        /*0674*/ 	.word	0x00000880
        /*0678*/ 	.word	0x000000ff
        /*067c*/ 	.word	0x000388b0
        /*0680*/ 	.short	0x0100
        /*0682*/ 	.byte	0x08
	.zero		1


	//   ....[20]....
        /*0684*/ 	.word	0x00000890
        /*0688*/ 	.word	0x000000ff
        /*068c*/ 	.word	0x000388c0
        /*0690*/ 	.short	0x0100
        /*0692*/ 	.byte	0x08
	.zero		1


	//   ....[21]....
        /*0694*/ 	.word	0x000008a0
        /*0698*/ 	.word	0x000000ff
        /*069c*/ 	.word	0x000388b8
        /*06a0*/ 	.short	0x0100
        /*06a2*/ 	.byte	0x08
	.zero		1


	//   ....[22]....
        /*06a4*/ 	.word	0x000008b0
        /*06a8*/ 	.word	0x000000ff
        /*06ac*/ 	.word	0x000388c8
        /*06b0*/ 	.short	0x0100
        /*06b2*/ 	.byte	0x08
	.zero		1


	//   ....[23]....
        /*06b4*/ 	.word	0x000014b0
        /*06b8*/ 	.word	0x00000000
        /*06bc*/ 	.word	0x00000000
        /*06c0*/ 	.short	0x0101
        /*06c2*/ 	.byte	0x3f
	.zero		1


	//   ....[24]....
        /*06c4*/ 	.word	0x00001fa0
        /*06c8*/ 	.word	0x00000000
        /*06cc*/ 	.word	0x00000000
        /*06d0*/ 	.short	0x0101
        /*06d2*/ 	.byte	0x3f
	.zero		1


	//   ....[25]....
        /*06d4*/ 	.word	0x00002b10
        /*06d8*/ 	.word	0x000000ff
        /*06dc*/ 	.word	0x00038800
        /*06e0*/ 	.short	0x010a
        /*06e2*/ 	.byte	0x25
	.zero		1


	//   ....[26]....
        /*06e4*/ 	.word	0x00002b90
        /*06e8*/ 	.word	0x00000006
        /*06ec*/ 	.word	0x00038830
        /*06f0*/ 	.short	0x010a
        /*06f2*/ 	.byte	0x3f
	.zero		1


	//   ....[27]....
        /*06f4*/ 	.word	0x00002bd0
        /*06f8*/ 	.word	0x00000006
        /*06fc*/ 	.word	0x00038830
        /*0700*/ 	.short	0x010a
        /*0702*/ 	.byte	0x3f
	.zero		1


	//   ....[28]....
        /*0704*/ 	.word	0x00002e50
        /*0708*/ 	.word	0x000000ff
        /*070c*/ 	.word	0x00038810
        /*0710*/ 	.short	0x010a
        /*0712*/ 	.byte	0x25
	.zero		1


	//   ....[29]....
        /*0714*/ 	.word	0x00002e90
        /*0718*/ 	.word	0x00000006
        /*071c*/ 	.word	0x00038850
        /*0720*/ 	.short	0x010a
        /*0722*/ 	.byte	0x3f
	.zero		1


	//   ....[30]....
        /*0724*/ 	.word	0x00002ed0
        /*0728*/ 	.word	0x00000006
        /*072c*/ 	.word	0x00038850
        /*0730*/ 	.short	0x010a
        /*0732*/ 	.byte	0x3f
	.zero		1


	//   ....[31]....
        /*0734*/ 	.word	0x000049f0
        /*0738*/ 	.word	0x00000018
        /*073c*/ 	.word	0x00000000
        /*0740*/ 	.short	0x0101
        /*0742*/ 	.byte	0x3f
	.zero		1


	//   ....[32]....
        /*0744*/ 	.word	0x00004fc0
        /*0748*/ 	.word	0x00000006
        /*074c*/ 	.word	0x00000000
        /*0750*/ 	.short	0x0101
        /*0752*/ 	.byte	0x3f
	.zero		1


	//   ....[33]....
        /*0754*/ 	.word	0x000050e0
        /*0758*/ 	.word	0x000000ff
        /*075c*/ 	.word	0x00038830
        /*0760*/ 	.short	0x010a
        /*0762*/ 	.byte	0x05
	.zero		1


	//   ....[34]....
        /*0764*/ 	.word	0x00005120
        /*0768*/ 	.word	0x000000ff
        /*076c*/ 	.word	0x00038830
        /*0770*/ 	.short	0x010a
        /*0772*/ 	.byte	0x05
	.zero		1


	//   ....[35]....
        /*0774*/ 	.word	0x00005300
        /*0778*/ 	.word	0x000000ff
        /*077c*/ 	.word	0x00038850
        /*0780*/ 	.short	0x010a
        /*0782*/ 	.byte	0x05
	.zero		1


	//   ....[36]....
        /*0784*/ 	.word	0x00005340
        /*0788*/ 	.word	0x000000ff
        /*078c*/ 	.word	0x00038850
        /*0790*/ 	.short	0x010a
        /*0792*/ 	.byte	0x05
	.zero		1


	//   ....[37]....
        /*0794*/ 	.word	0x00006c50
        /*0798*/ 	.word	0x00000099
        /*079c*/ 	.word	0x00000000
        /*07a0*/ 	.short	0x0101
        /*07a2*/ 	.byte	0x3f
	.zero		1


	//   ....[38]....
        /*07a4*/ 	.word	0x000079b0
        /*07a8*/ 	.word	0x000000b3
        /*07ac*/ 	.word	0x00000000
        /*07b0*/ 	.short	0x0101
        /*07b2*/ 	.byte	0x3f
	.zero		1


	//   ....[39]....
        /*07b4*/ 	.word	0x00009eb0
        /*07b8*/ 	.word	0x000000ff
        /*07bc*/ 	.word	0x00000000
        /*07c0*/ 	.short	0x0101
        /*07c2*/ 	.byte	0x04
	.zero		1


	//   ....[40]....
        /*07c4*/ 	.word	0x0000af20
        /*07c8*/ 	.word	0x00000000
        /*07cc*/ 	.word	0x00038840
        /*07d0*/ 	.short	0x010a
        /*07d2*/ 	.byte	0x3f
	.zero		1


	//   ....[41]....
        /*07d4*/ 	.word	0x0000b9a0
        /*07d8*/ 	.word	0x000000ff
        /*07dc*/ 	.word	0x00038800
        /*07e0*/ 	.short	0x0107
        /*07e2*/ 	.byte	0x24
	.zero		1


	//   ....[42]....
        /*07e4*/ 	.word	0x0000ba10
        /*07e8*/ 	.word	0x000000ff
        /*07ec*/ 	.word	0x00038800
        /*07f0*/ 	.short	0x0101
        /*07f2*/ 	.byte	0x24
	.zero		1


	//   ....[43]....
        /*07f4*/ 	.word	0x0000c8c0
        /*07f8*/ 	.word	0x000000ff
        /*07fc*/ 	.word	0x00038810
        /*0800*/ 	.short	0x0107
        /*0802*/ 	.byte	0x24
	.zero		1


	//   ....[44]....
        /*0804*/ 	.word	0x0000c920
        /*0808*/ 	.word	0x000000ff
        /*080c*/ 	.word	0x00038810
        /*0810*/ 	.short	0x0101
        /*0812*/ 	.byte	0x24
	.zero		1


	//   ....[45]....
        /*0814*/ 	.word	0x0000c940
        /*0818*/ 	.word	0x000000ff
        /*081c*/ 	.word	0x00038820
        /*0820*/ 	.short	0x010a
        /*0822*/ 	.byte	0x24
	.zero		1


	//   ....[46]....
        /*0824*/ 	.word	0x0000ca10
        /*0828*/ 	.word	0x00000003
        /*082c*/ 	.word	0x00038860
        /*0830*/ 	.short	0x010a
        /*0832*/ 	.byte	0x3f
	.zero		1


	//   ....[47]....
        /*0834*/ 	.word	0x0000d5d0
        /*0838*/ 	.word	0x00000003
        /*083c*/ 	.word	0x00038840
        /*0840*/ 	.short	0x010a
        /*0842*/ 	.byte	0x3f
	.zero		1


	//   ....[48]....
        /*0844*/ 	.word	0x0000d810
        /*0848*/ 	.word	0x00000003
        /*084c*/ 	.word	0x00038860
        /*0850*/ 	.short	0x010a
        /*0852*/ 	.byte	0x3f
	.zero		1


	//   ....[49]....
        /*0854*/ 	.word	0x0000e3d0
        /*0858*/ 	.word	0x00000004
        /*085c*/ 	.word	0x00038840
        /*0860*/ 	.short	0x010a
        /*0862*/ 	.byte	0x3f
	.zero		1


	//   ....[50]....
        /*0864*/ 	.word	0x0000e5f0
        /*0868*/ 	.word	0x00000004
        /*086c*/ 	.word	0x00038860
        /*0870*/ 	.short	0x010a
        /*0872*/ 	.byte	0x3f
	.zero		1


	//   ....[51]....
        /*0874*/ 	.word	0x0000f100
        /*0878*/ 	.word	0x00000004
        /*087c*/ 	.word	0x00038840
        /*0880*/ 	.short	0x010a
        /*0882*/ 	.byte	0x3f
	.zero		1


	//   ....[52]....
        /*0884*/ 	.word	0x0000f340
        /*0888*/ 	.word	0x00000004
        /*088c*/ 	.word	0x00038860
        /*0890*/ 	.short	0x010a
        /*0892*/ 	.byte	0x3f
	.zero		1


	//   ....[53]....
        /*0894*/ 	.word	0x0000fda0
        /*0898*/ 	.word	0x00000009
        /*089c*/ 	.word	0x00038820
        /*08a0*/ 	.short	0x010a
        /*08a2*/ 	.byte	0x3f
	.zero		1


	//   ....[54]....
        /*08a4*/ 	.word	0x0000ff20
        /*08a8*/ 	.word	0x00000005
        /*08ac*/ 	.word	0x00000000
        /*08b0*/ 	.short	0x010a
        /*08b2*/ 	.byte	0x3f
	.zero		1


	//   ....[55]....
        /*08b4*/ 	.word	0x0000ff70
        /*08b8*/ 	.word	0x00000007
        /*08bc*/ 	.word	0x00000000
        /*08c0*/ 	.short	0x010a
        /*08c2*/ 	.byte	0x3f
	.zero		1


	//   ....[56]....
        /*08c4*/ 	.word	0x0000ffb0
        /*08c8*/ 	.word	0x00000013
        /*08cc*/ 	.word	0x00000000
        /*08d0*/ 	.short	0x010a
        /*08d2*/ 	.byte	0x3f
	.zero		1


	//   ....[57]....
        /*08d4*/ 	.word	0x0000ffe0
        /*08d8*/ 	.word	0x00000003
        /*08dc*/ 	.word	0x00000000
        /*08e0*/ 	.short	0x010a
        /*08e2*/ 	.byte	0x3f
	.zero		1


	//   ....[58]....
        /*08e4*/ 	.word	0x00010050
        /*08e8*/ 	.word	0x00000003
        /*08ec*/ 	.word	0x00038800
        /*08f0*/ 	.short	0x010a
        /*08f2*/ 	.byte	0x3f
	.zero		1


	//   ....[59]....
        /*08f4*/ 	.word	0x000100a0
        /*08f8*/ 	.word	0x00000006
        /*08fc*/ 	.word	0x00038830
        /*0900*/ 	.short	0x010a
        /*0902*/ 	.byte	0x3f
	.zero		1


	//   ....[60]....
        /*0904*/ 	.word	0x00010100
        /*0908*/ 	.word	0x00000007
        /*090c*/ 	.word	0x00038810
        /*0910*/ 	.short	0x010a
        /*0912*/ 	.byte	0x3f
	.zero		1


	//   ....[61]....
        /*0914*/ 	.word	0x00010150
        /*0918*/ 	.word	0x00000006
        /*091c*/ 	.word	0x00038850
        /*0920*/ 	.short	0x010a
        /*0922*/ 	.byte	0x3f
	.zero		1


	//   ....[62]....
        /*0924*/ 	.word	0x000101b0
        /*0928*/ 	.word	0x00000005
        /*092c*/ 	.word	0x00038830
        /*0930*/ 	.short	0x010a
        /*0932*/ 	.byte	0x3f
	.zero		1


	//   ....[63]....
        /*0934*/ 	.word	0x00010210
        /*0938*/ 	.word	0x00000005
        /*093c*/ 	.word	0x00038850
        /*0940*/ 	.short	0x010a
        /*0942*/ 	.byte	0x3f
	.zero		1


	//   ....[64]....
        /*0944*/ 	.word	0x000103b0
        /*0948*/ 	.word	0x00000000
        /*094c*/ 	.word	0x00038840
        /*0950*/ 	.short	0x010a
        /*0952*/ 	.byte	0x3f
	.zero		1


	//   ....[65]....
        /*0954*/ 	.word	0x000112f0
        /*0958*/ 	.word	0x00000003
        /*095c*/ 	.word	0x00038820
        /*0960*/ 	.short	0x010a
        /*0962*/ 	.byte	0x3f
	.zero		1


	//   ....[66]....
        /*0964*/ 	.word	0x00011340
        /*0968*/ 	.word	0x00000003
        /*096c*/ 	.word	0x00038860
        /*0970*/ 	.short	0x010a
        /*0972*/ 	.byte	0x3f
	.zero		1


	//   ....[67]....
        /*0974*/ 	.word	0x00011390
        /*0978*/ 	.word	0x00000003
        /*097c*/ 	.word	0x00038840
        /*0980*/ 	.short	0x010a
        /*0982*/ 	.byte	0x3f
	.zero		1


	//   ....[68]....
        /*0984*/ 	.word	0x000113e0
        /*0988*/ 	.word	0x00000003
        /*098c*/ 	.word	0x00038860
        /*0990*/ 	.short	0x010a
        /*0992*/ 	.byte	0x3f
	.zero		1


	//   ....[69]....
        /*0994*/ 	.word	0x00011430
        /*0998*/ 	.word	0x00000004
        /*099c*/ 	.word	0x00038840
        /*09a0*/ 	.short	0x010a
        /*09a2*/ 	.byte	0x3f
	.zero		1


	//   ....[70]....
        /*09a4*/ 	.word	0x00011480
        /*09a8*/ 	.word	0x00000004
        /*09ac*/ 	.word	0x00038860
        /*09b0*/ 	.short	0x010a
        /*09b2*/ 	.byte	0x3f
	.zero		1


	//   ....[71]....
        /*09b4*/ 	.word	0x000114d0
        /*09b8*/ 	.word	0x00000004
        /*09bc*/ 	.word	0x00038840
        /*09c0*/ 	.short	0x010a
        /*09c2*/ 	.byte	0x3f
	.zero		1


	//   ....[72]....
        /*09c4*/ 	.word	0x00011520
        /*09c8*/ 	.word	0x00000004
        /*09cc*/ 	.word	0x00038860
        /*09d0*/ 	.short	0x010a
        /*09d2*/ 	.byte	0x3f
	.zero		1


	//   ....[73]....
        /*09d4*/ 	.word	0x00011570
        /*09d8*/ 	.word	0x00000009
        /*09dc*/ 	.word	0x00038820
        /*09e0*/ 	.short	0x010a
        /*09e2*/ 	.byte	0x3f
	.zero		1


	//   ....[74]....
        /*09e4*/ 	.word	0x00011710
        /*09e8*/ 	.word	0x00000005
        /*09ec*/ 	.word	0x00000000
        /*09f0*/ 	.short	0x010a
        /*09f2*/ 	.byte	0x3f
	.zero		1


	//   ....[75]....
        /*09f4*/ 	.word	0x00011760
        /*09f8*/ 	.word	0x00000007
        /*09fc*/ 	.word	0x00000000
        /*0a00*/ 	.short	0x010a
        /*0a02*/ 	.byte	0x3f
	.zero		1


	//   ....[76]....
        /*0a04*/ 	.word	0x000117b0
        /*0a08*/ 	.word	0x00000013
        /*0a0c*/ 	.word	0x00000000
        /*0a10*/ 	.short	0x010a
        /*0a12*/ 	.byte	0x3f
	.zero		1


	//----- nvinfo : EIATTR_NUM_MBARRIERS
	.align		4
.L_655:
        /*0a14*/ 	.byte	0x03, 0x38
        /*0a16*/ 	.short	0x0017


	//----- nvinfo : EIATTR_EXIT_INSTR_OFFSETS
	.align		4
        /*0a18*/ 	.byte	0x04, 0x1c
        /*0a1a*/ 	.short	(.L_657 - .L_656)


	//   ....[0]....
.L_656:
        /*0a1c*/ 	.word	0x000009e0


	//   ....[1]....
        /*0a20*/ 	.word	0x0000a360


	//   ....[2]....
        /*0a24*/ 	.word	0x00010030


	//----- nvinfo : EIATTR_MAX_THREADS
	.align		4
.L_657:
        /*0a28*/ 	.byte	0x04, 0x05
        /*0a2a*/ 	.short	(.L_659 - .L_658)
.L_658:
        /*0a2c*/ 	.word	0x00000180
        /*0a30*/ 	.word	0x00000001
        /*0a34*/ 	.word	0x00000001


	//----- nvinfo : EIATTR_CRS_STACK_SIZE
	.align		4
.L_659:
        /*0a38*/ 	.byte	0x04, 0x1e
        /*0a3a*/ 	.short	(.L_661 - .L_660)
.L_660:
        /*0a3c*/ 	.word	0x00000000


	//----- nvinfo : EIATTR_CBANK_PARAM_SIZE
	.align		4
.L_661:
        /*0a40*/ 	.byte	0x03, 0x19
        /*0a42*/ 	.short	0x0b70


	//----- nvinfo : EIATTR_PARAM_CBANK
	.align		4
        /*0a44*/ 	.byte	0x04, 0x0a
        /*0a46*/ 	.short	(.L_663 - .L_662)
	.align		4
.L_662:
        /*0a48*/ 	.word	index@(.nv.constant0._ZN7cutlass13device_kernelIN5flash11enable_sm90INS1_16FlashAttnFwdSm90INS1_25CollectiveMainloopFwdSm90ILi2EN4cute5tupleIJNS5_1CILi1EEES8_S8_EEENS6_IJNS7_ILi64EEESA_SA_EEELi512ENS_10bfloat16_tEfNS_4arch4Sm90ELb0ELb0ELb0ELb0ELb0ELb0ELb1ELb0ELb0ELb1ELb0ELb0EEENS1_21CollectiveEpilogueFwdINS6_IJSA_NS7_ILi512EEESA_EEES9_SC_SE_Li256ELb0ELb1ELb0ELb0EEENS1_29StaticPersistentTileSchedulerILb0EEEEEEEEEvNT_6ParamsE)
        /*0a4c*/ 	.short	0x0210
        /*0a4e*/ 	.short	0x0b70


	//----- nvinfo : EIATTR_SW_WAR
	.align		4
.L_663:
        /*0a50*/ 	.byte	0x04, 0x36
        /*0a52*/ 	.short	(.L_665 - .L_664)
.L_664:
        /*0a54*/ 	.word	0x00000008
.L_665:


//--------------------- .nv.info._ZN7cutlass13device_kernelIN5flash11enable_sm90INS1_16FlashAttnFwdSm90INS1_25CollectiveMainloopFwdSm90ILi2EN4cute5tupleIJNS5_1CILi1EEES8_S8_EEENS6_IJNS7_ILi64EEESA_SA_EEELi512ENS_10bfloat16_tEfNS_4arch4Sm90ELb0ELb0ELb0ELb1ELb0ELb0ELb0ELb0ELb0ELb1ELb0ELb0EEENS1_21CollectiveEpilogueFwdINS6_IJSA_NS7_ILi512EEESA_EEES9_SC_SE_Li256ELb1ELb1ELb0ELb0EEENS1_36VarlenDynamicPersistentTileSchedulerILi64ELi64ELi256ELi128ELb0ELb1ELb1ELb0ELb1ELb1EEEEEEEEEvNT_6ParamsE --------------------------
	.section	.nv.info._ZN7cutlass13device_kernelIN5flash11enable_sm90INS1_16FlashAttnFwdSm90INS1_25CollectiveMainloopFwdSm90ILi2EN4cute5tupleIJNS5_1CILi1EEES8_S8_EEENS6_IJNS7_ILi64EEESA_SA_EEELi512ENS_10bfloat16_tEfNS_4arch4Sm90ELb0ELb0ELb0ELb1ELb0ELb0ELb0ELb0ELb0ELb1ELb0ELb0EEENS1_21CollectiveEpilogueFwdINS6_IJSA_NS7_ILi512EEESA_EEES9_SC_SE_Li256ELb1ELb1ELb0ELb0EEENS1_36VarlenDynamicPersistentTileSchedulerILi64ELi64ELi256ELi128ELb0ELb1ELb1ELb0ELb1ELb1EEEEEEEEEvNT_6ParamsE,"",@"SHT_CUDA_INFO"
	.sectionflags	@""
	.align	4


	//----- nvinfo : EIATTR_CUDA_API_VERSION
	.align		4
        /*0000*/ 	.byte	0x04, 0x37
        /*0002*/ 	.short	(.L_667 - .L_666)
.L_666:
        /*0004*/ 	.word	0x00000082


	//----- nvinfo : EIATTR_KPARAM_INFO
	.align		4
.L_667:
        /*0008*/ 	.byte	0x04, 0x17
        /*000a*/ 	.short	(.L_669 - .L_668)
.L_668:
        /*000c*/ 	.word	0x00000000
        /*0010*/ 	.short	0x0000
        /*0012*/ 	.short	0x0070
        /*0014*/ 	.byte	0x00, 0xf0, 0x01, 0x2a


	//----- nvinfo : EIATTR_SPARSE_MMA_MASK
	.align		4
.L_669:
        /*0018*/ 	.byte	0x03, 0x50
        /*001a*/ 	.short	0x0000


	//----- nvinfo : EIATTR_MAXREG_COUNT
	.align		4
        /*001c*/ 	.byte	0x03, 0x1b
        /*001e*/ 	.short	0x00a8


	//----- nvinfo : EIATTR_NUM_BARRIERS
	.align		4
        /*0020*/ 	.byte	0x02, 0x4c
        /*0022*/ 	.byte	0x10
	.zero		1


	//----- nvinfo : EIATTR_EXTERNS
	.align		4
        /*0024*/ 	.byte	0x04, 0x0f
        /*0026*/ 	.short	(.L_671 - .L_670)


	//   ....[0]....
	.align		4
.L_670:
        /*0028*/ 	.word	index@(__assertfail)


	//----- nvinfo : EIATTR_ANNOTATIONS
	.align		4
.L_671:
        /*002c*/ 	.byte	0x04, 0x55
        /*002e*/ 	.short	(.L_673 - .L_672)


	//   ....[0]....
.L_672:
        /* <DEDUP_REMOVED lines=81> */


	//----- nvinfo : EIATTR_MERCURY_ISA_VERSION
	.align		4
.L_673:
        /*0530*/ 	.byte	0x03, 0x5f
        /*0532*/ 	.short	0x0101


	//----- nvinfo : EIATTR_UNUSED_LOAD_BYTE_OFFSET
	.align		4
        /*0534*/ 	.byte	0x04, 0x44
        /*0536*/ 	.short	(.L_675 - .L_674)


	//   ....[0]....
.L_674:
        /*0538*/ 	.word	0x00000a20
        /*053c*/ 	.word	0x0000fff0


	//   ....[1]....
        /*0540*/ 	.word	0x00006b50
        /*0544*/ 	.word	0x0000fff0


	//----- nvinfo : EIATTR_INT_WARP_WIDE_INSTR_OFFSETS
	.align		4
.L_675:
        /*0548*/ 	.byte	0x04, 0x31
        /*054a*/ 	.short	(.L_677 - .L_676)


	//   ....[0]....
.L_676:
        /*054c*/ 	.word	0x00000130


	//   ....[1]....
        /*0550*/ 	.word	0x00000170


	//   ....[2]....
        /*0554*/ 	.word	0x000001e0


	//   ....[3]....
        /*0558*/ 	.word	0x0000ab50


	//   ....[4]....
        /*055c*/ 	.word	0x0000abe0


	//   ....[5]....
        /*0560*/ 	.word	0x0000f8d0


	//   ....[6]....
        /*0564*/ 	.word	0x0000f960


	//----- nvinfo : EIATTR_COOP_GROUP_MASK_REGIDS
	.align		4
.L_677:
        /*0568*/ 	.byte	0x04, 0x29
        /*056a*/ 	.short	(.L_679 - .L_678)


	//   ....[0]....
.L_678:
        /*056c*/ 	.word	0xffffffff


	//   ....[1]....
        /*0570*/ 	.word	0xffffffff


	//   ....[2]....
        /*0574*/ 	.word	0xffffffff


	//   ....[3]....
        /*0578*/ 	.word	0xffffffff


	//   ....[4]....
        /*057c*/ 	.word	0xffffffff


	//   ....[5]....
        /*0580*/ 	.word	0xffffffff


	//   ....[6]....
        /*0584*/ 	.word	0xffffffff


	//   ....[7]....
        /*0588*/ 	.word	0xffffffff


	//   ....[8]....
        /*058c*/ 	.word	0xffffffff


	//   ....[9]....
        /*0590*/ 	.word	0xffffffff


	//   ....[10]....
        /*0594*/ 	.word	0xffffffff


	//   ....[11]....
        /*0598*/ 	.word	0xffffffff


	//   ....[12]....
        /*059c*/ 	.word	0xffffffff


	//   ....[13]....
        /*05a0*/ 	.word	0xffffffff


	//   ....[14]....
        /*05a4*/ 	.word	0xffffffff


	//   ....[15]....
        /*05a8*/ 	.word	0xffffffff


	//   ....[16]....
        /*05ac*/ 	.word	0xffffffff


	//   ....[17]....
        /*05b0*/ 	.word	0xffffffff


	//   ....[18]....
        /*05b4*/ 	.word	0xffffffff


	//   ....[19]....
        /*05b8*/ 	.word	0xffffffff


	//   ....[20]....
        /*05bc*/ 	.word	0xffffffff


	//   ....[21]....
        /*05c0*/ 	.word	0xffffffff


	//   ....[22]....
        /*05c4*/ 	.word	0xffffffff


	//   ....[23]....
        /*05c8*/ 	.word	0xffffffff


	//   ....[24]....
        /*05cc*/ 	.word	0xffffffff


	//   ....[25]....
        /*05d0*/ 	.word	0xffffffff


	//   ....[26]....
        /*05d4*/ 	.word	0xffffffff


	//   ....[27]....
        /*05d8*/ 	.word	0xffffffff


	//   ....[28]....
        /*05dc*/ 	.word	0xffffffff


	//   ....[29]....
        /*05e0*/ 	.word	0xffffffff


	//   ....[30]....
        /*05e4*/ 	.word	0xffffffff


	//   ....[31]....
        /*05e8*/ 	.word	0xffffffff


	//   ....[32]....
        /*05ec*/ 	.word	0xffffffff


	//   ....[33]....
        /*05f0*/ 	.word	0xffffffff


	//   ....[34]....
        /*05f4*/ 	.word	0xffffffff


	//   ....[35]....
        /*05f8*/ 	.word	0xffffffff


	//   ....[36]....
        /*05fc*/ 	.word	0xffffffff


	//   ....[37]....
        /*0600*/ 	.word	0xffffffff


	//   ....[38]....
        /*0604*/ 	.word	0xffffffff


	//   ....[39]....
        /*0608*/ 	.word	0xffffffff


	//   ....[40]....
        /*060c*/ 	.word	0xffffffff


	//   ....[41]....
        /*0610*/ 	.word	0xffffffff


	//   ....[42]....
        /*0614*/ 	.word	0xffffffff


	//   ....[43]....
        /*0618*/ 	.word	0xffffffff


	//   ....[44]....
        /*061c*/ 	.word	0xffffffff


	//   ....[45]....
        /*0620*/ 	.word	0xffffffff


	//   ....[46]....
        /*0624*/ 	.word	0xffffffff


	//   ....[47]....
        /*0628*/ 	.word	0xffffffff


	//   ....[48]....
        /*062c*/ 	.word	0xffffffff


	//   ....[49]....
        /*0630*/ 	.word	0xffffffff


	//   ....[50]....
        /*0634*/ 	.word	0xffffffff


	//   ....[51]....
        /*0638*/ 	.word	0xffffffff


	//   ....[52]....
        /*063c*/ 	.word	0xffffffff


	//   ....[53]....
        /*0640*/ 	.word	0xffffffff


	//   ....[54]....
        /*0644*/ 	.word	0xffffffff


	//   ....[55]....
        /*0648*/ 	.word	0xffffffff


	//   ....[56]....
        /*064c*/ 	.word	0xffffffff


	//   ....[57]....
        /*0650*/ 	.word	0xffffffff


	//   ....[58]....
        /*0654*/ 	.word	0xffffffff


	//   ....[59]....
        /*0658*/ 	.word	0xffffffff


	//   ....[60]....
        /*065c*/ 	.word	0xffffffff


	//   ....[61]....
        /*0660*/ 	.word	0xffffffff


	//   ....[62]....
        /*0664*/ 	.word	0xffffffff


	//   ....[63]....
        /*0668*/ 	.word	0xffffffff


	//   ....[64]....
        /*066c*/ 	.word	0xffffffff


	//   ....[65]....
        /*0670*/ 	.word	0xffffffff


	//   ....[66]....
        /*0674*/ 	.word	0xffffffff


	//   ....[67]....
        /*0678*/ 	.word	0xffffffff


	//   ....[68]....
        /*067c*/ 	.word	0xffffffff


	//   ....[69]....
        /*0680*/ 	.word	0xffffffff


	//   ....[70]....
        /*0684*/ 	.word	0xffffffff


	//   ....[71]....
        /*0688*/ 	.word	0xffffffff


	//   ....[72]....
        /*068c*/ 	.word	0xffffffff


	//   ....[73]....
        /*0690*/ 	.word	0xffffffff


	//   ....[74]....
        /*0694*/ 	.word	0xffffffff


	//   ....[75]....
        /*0698*/ 	.word	0xffffffff


	//   ....[76]....
        /*069c*/ 	.word	0xffffffff


	//   ....[77]....
        /*06a0*/ 	.word	0xffffffff


	//   ....[78]....
        /*06a4*/ 	.word	0xffffffff


	//   ....[79]....
        /*06a8*/ 	.word	0x0500000f


	//   ....[80]....
        /*06ac*/ 	.word	0x0500000f


	//   ....[81]....
        /*06b0*/ 	.word	0x0500000f


	//   ....[82]....
        /*06b4*/ 	.word	0x0500000f


	//   ....[83]....
        /*06b8*/ 	.word	0x0500000f


	//   ....[84]....
        /*06bc*/ 	.word	0x0500000f


	//   ....[85]....
        /*06c0*/ 	.word	0x0500000f


	//   ....[86]....
        /*06c4*/ 	.word	0x0500000f


	//   ....[87]....
        /*06c8*/ 	.word	0x0500000f


	//   ....[88]....
        /*06cc*/ 	.word	0x0500000f


	//   ....[89]....
        /*06d0*/ 	.word	0x0500000f


	//   ....[90]....
        /*06d4*/ 	.word	0x0500000f


	//   ....[91]....
        /*06d8*/ 	.word	0x0500000f


	//   ....[92]....
        /*06dc*/ 	.word	0x0500000f


	//   ....[93]....
        /*06e0*/ 	.word	0x0500000f


	//   ....[94]....
        /*06e4*/ 	.word	0x0500000f


	//   ....[95]....
        /*06e8*/ 	.word	0x0500000f


	//   ....[96]....
        /*06ec*/ 	.word	0x0500000f


	//   ....[97]....
        /*06f0*/ 	.word	0x0500000f


	//   ....[98]....
        /*06f4*/ 	.word	0x0500000f


	//   ....[99]....
        /*06f8*/ 	.word	0x0500000f


	//   ....[100]....
        /*06fc*/ 	.word	0x0500000f


	//   ....[101]....
        /*0700*/ 	.word	0x0500000f


	//   ....[102]....
        /*0704*/ 	.word	0x0500000f


	//   ....[103]....
        /*0708*/ 	.word	0x0500000f


	//   ....[104]....
        /*070c*/ 	.word	0x0500000f


	//   ....[105]....
        /*0710*/ 	.word	0x0500000f


	//----- nvinfo : EIATTR_COOP_GROUP_INSTR_OFFSETS
	.align		4
.L_679:
        /*0714*/ 	.byte	0x04, 0x28
        /*0716*/ 	.short	(.L_681 - .L_680)


	//   ....[0]....
.L_680:
        /*0718*/ 	.word	0x00000060


	//   ....[1]....
        /*071c*/ 	.word	0x00000140


	//   ....[2]....
        /*0720*/ 	.word	0x00000190


	//   ....[3]....
        /*0724*/ 	.word	0x00000380


	//   ....[4]....
        /*0728*/ 	.word	0x000004e0


	//   ....[5]....
        /*072c*/ 	.word	0x00000600


	//   ....[6]....
        /*0730*/ 	.word	0x00000760


	//   ....[7]....
        /*0734*/ 	.word	0x00001810


	//   ....[8]....
        /*0738*/ 	.word	0x00003150


	//   ....[9]....
        /*073c*/ 	.word	0x00003b20


	//   ....[10]....
        /*0740*/ 	.word	0x00003b70


	//   ....[11]....
        /*0744*/ 	.word	0x00003d80


	//   ....[12]....
        /*0748*/ 	.word	0x00003e30


	//   ....[13]....
        /*074c*/ 	.word	0x00004710


	//   ....[14]....
        /*0750*/ 	.word	0x00004b70


	//   ....[15]....
        /*0754*/ 	.word	0x00004ba0


	//   ....[16]....
        /*0758*/ 	.word	0x00004e20


	//   ....[17]....
        /*075c*/ 	.word	0x00004ff0


	//   ....[18]....
        /*0760*/ 	.word	0x00006010


	//   ....[19]....
        /*0764*/ 	.word	0x00006050


	//   ....[20]....
        /*0768*/ 	.word	0x00006080


	//   ....[21]....
        /*076c*/ 	.word	0x000060d0


	//   ....[22]....
        /*0770*/ 	.word	0x000060f0


	//   ....[23]....
        /*0774*/ 	.word	0x00007a60


	//   ....[24]....
        /*0778*/ 	.word	0x000080a0


	//   ....[25]....
        /*077c*/ 	.word	0x000080d0


	//   ....[26]....
        /*0780*/ 	.word	0x00008100


	//   ....[27]....
        /*0784*/ 	.word	0x00008120


	//   ....[28]....
        /*0788*/ 	.word	0x000087c0


	//   ....[29]....
        /*078c*/ 	.word	0x000087e0


	//   ....[30]....
        /*0790*/ 	.word	0x00008a10


	//   ....[31]....
        /*0794*/ 	.word	0x00008a30


	//   ....[32]....
        /*0798*/ 	.word	0x00009600


	//   ....[33]....
        /*079c*/ 	.word	0x00009640


	//   ....[34]....
        /*07a0*/ 	.word	0x00009880


	//   ....[35]....
        /*07a4*/ 	.word	0x000098a0


	//   ....[36]....
        /*07a8*/ 	.word	0x00009b30


	//   ....[37]....
        /*07ac*/ 	.word	0x00009d10


	//   ....[38]....
        /*07b0*/ 	.word	0x00009d40


	//   ....[39]....
        /*07b4*/ 	.word	0x00009d70


	//   ....[40]....
        /*07b8*/ 	.word	0x00009da0


	//   ....[41]....
        /*07bc*/ 	.word	0x00009dd0


	//   ....[42]....
        /*07c0*/ 	.word	0x00009e00


	//   ....[43]....
        /*07c4*/ 	.word	0x00009f70


	//   ....[44]....
        /*07c8*/ 	.word	0x00009fa0


	//   ....[45]....
        /*07cc*/ 	.word	0x00009fd0


	//   ....[46]....
        /*07d0*/ 	.word	0x0000a000


	//   ....[47]....
        /*07d4*/ 	.word	0x0000a030


	//   ....[48]....
        /*07d8*/ 	.word	0x0000a060


	//   ....[49]....
        /*07dc*/ 	.word	0x0000a100


	//   ....[50]....
        /*07e0*/ 	.word	0x0000a130


	//   ....[51]....
        /*07e4*/ 	.word	0x0000a1c0


	//   ....[52]....
        /*07e8*/ 	.word	0x0000b160


	//   ....[53]....
        /*07ec*/ 	.word	0x0000bcb0


	//   ....[54]....
        /*07f0*/ 	.word	0x0000bcc0


	//   ....[55]....
        /*07f4*/ 	.word	0x0000bce0


	//   ....[56]....
        /*07f8*/ 	.word	0x0000bd80


	//   ....[57]....
        /*07fc*/ 	.word	0x0000bdb0


	//   ....[58]....
        /*0800*/ 	.word	0x0000be20


	//   ....[59]....
        /*0804*/ 	.word	0x0000be30


	//   ....[60]....
        /*0808*/ 	.word	0x0000bea0


	//   ....[61]....
        /*080c*/ 	.word	0x0000fb60


	//   ....[62]....
        /*0810*/ 	.word	0x0000fb90


	//   ....[63]....
        /*0814*/ 	.word	0x0000fbd0


	//   ....[64]....
        /*0818*/ 	.word	0x0000fc00


	//   ....[65]....
        /*081c*/ 	.word	0x0000fc30


	//   ....[66]....
        /*0820*/ 	.word	0x0000fc60


	//   ....[67]....
        /*0824*/ 	.word	0x0000fc90


	//   ....[68]....
        /*0828*/ 	.word	0x0000fcc0


	//   ....[69]....
        /*082c*/ 	.word	0x0000fe40


	//   ....[70]....
        /*0830*/ 	.word	0x0000fe70


	//   ....[71]....
        /*0834*/ 	.word	0x0000fea0


	//   ....[72]....
        /*0838*/ 	.word	0x0000fed0


	//   ....[73]....
        /*083c*/ 	.word	0x0000ff00


	//   ....[74]....
        /*0840*/ 	.word	0x0000ff30


	//   ....[75]....
        /*0844*/ 	.word	0x0000fff0


	//   ....[76]....
        /*0848*/ 	.word	0x00010010


	//   ....[77]....
        /*084c*/ 	.word	0x00010080


	//   ....[78]....
        /*0850*/ 	.word	0x00010510


	//   ....[79]....
        /*0854*/ 	.word	0x00010ac0


	//   ....[80]....
        /*0858*/ 	.word	0x00010c70


	//   ....[81]....
        /*085c*/ 	.word	0x00010cc0


	//   ....[82]....
        /*0860*/ 	.word	0x00010d20


	//   ....[83]....
        /*0864*/ 	.word	0x00010dc0


	//   ....[84]....
        /*0868*/ 	.word	0x00010e70


	//   ....[85]....
        /*086c*/ 	.word	0x00010f10


	//   ....[86]....
        /*0870*/ 	.word	0x00010fd0


	//   ....[87]....
        /*0874*/ 	.word	0x000110b0


	//   ....[88]....
        /*0878*/ 	.word	0x000113e0


	//   ....[89]....
        /*087c*/ 	.word	0x00011480


	//   ....[90]....
        /*0880*/ 	.word	0x000115a0


	//   ....[91]....
        /*0884*/ 	.word	0x00011610


	//   ....[92]....
        /*0888*/ 	.word	0x00011680


	//   ....[93]....
        /*088c*/ 	.word	0x000116f0


	//   ....[94]....
        /*0890*/ 	.word	0x00011760


	//   ....[95]....
        /*0894*/ 	.word	0x000117e0


	//   ....[96]....
        /*0898*/ 	.word	0x00011870


	//   ....[97]....
        /*089c*/ 	.word	0x00011910


	//   ....[98]....
        /*08a0*/ 	.word	0x00011980


	//   ....[99]....
        /*08a4*/ 	.word	0x000119f0


	//   ....[100]....
        /*08a8*/ 	.word	0x00011a60


	//   ....[101]....
        /*08ac*/ 	.word	0x00011ae0


	//   ....[102]....
        /*08b0*/ 	.word	0x00011b50


	//   ....[103]....
        /*08b4*/ 	.word	0x00011bf0


	//   ....[104]....
        /*08b8*/ 	.word	0x00011c80


	//   ....[105]....
        /*08bc*/ 	.word	0x00011da0


	//----- nvinfo : EIATTR_REG_RECONFIG
	.align		4
.L_681:
        /*08c0*/ 	.byte	0x01, 0x54
	.zero		2


	//----- nvinfo : EIATTR_SYSCALL_OFFSETS
	.align		4
        /*08c4*/ 	.byte	0x04, 0x46
        /*08c6*/ 	.short	(.L_683 - .L_682)


	//   ....[0]....
.L_682:
        /*08c8*/ 	.word	0x00003310


	//   ....[1]....
        /*08cc*/ 	.word	0x0000ad50


	//   ....[2]....
        /*08d0*/ 	.word	0x0000aeb0


	//   ....[3]....
        /*08d4*/ 	.word	0x0000afb0


	//   ....[4]....
        /*08d8*/ 	.word	0x0000b8e0


	//----- nvinfo : EIATTR_MBARRIER_INSTR_OFFSETS
	.align		4
.L_683:
        /*08dc*/ 	.byte	0x04, 0x39
        /*08de*/ 	.short	(.L_685 - .L_684)


	//   ....[0]....
.L_684:
        /*08e0*/ 	.word	0x00000270
        /*08e4*/ 	.word	0x000000ff
        /*08e8*/ 	.word	0x00028c00
        /*08ec*/ 	.short	0x0100
        /*08ee*/ 	.byte	0x08
	.zero		1


	//   ....[1]....
        /*08f0*/ 	.word	0x00000280
        /*08f4*/ 	.word	0x000000ff
        /*08f8*/ 	.word	0x00028c20
        /*08fc*/ 	.short	0x0100
        /*08fe*/ 	.byte	0x08
	.zero		1


	//   ....[2]....
        /*0900*/ 	.word	0x00000330
        /*0904*/ 	.word	0x000000ff
        /*0908*/ 	.word	0x00028c30
        /*090c*/ 	.short	0x0100
        /*090e*/ 	.byte	0x06
	.zero		1


	//   ....[3]....
        /*0910*/ 	.word	0x00000340
        /*0914*/ 	.word	0x000000ff
        /*0918*/ 	.word	0x00028c40
        /*091c*/ 	.short	0x0100
        /*091e*/ 	.byte	0x06
	.zero		1


	//   ....[4]....
        /*0920*/ 	.word	0x00000350
        /*0924*/ 	.word	0x000000ff
        /*0928*/ 	.word	0x00028c38
        /*092c*/ 	.short	0x0100
        /*092e*/ 	.byte	0x06
	.zero		1


	//   ....[5]....
        /*0930*/ 	.word	0x00000360
        /*0934*/ 	.word	0x000000ff
        /*0938*/ 	.word	0x00028c48
        /*093c*/ 	.short	0x0100
        /*093e*/ 	.byte	0x06
	.zero		1


	//   ....[6]....
        /*0940*/ 	.word	0x00000490
        /*0944*/ 	.word	0x000000ff
        /*0948*/ 	.word	0x00028c50
        /*094c*/ 	.short	0x0100
        /*094e*/ 	.byte	0x08
	.zero		1


	//   ....[7]....
        /*0950*/ 	.word	0x000004a0
        /*0954*/ 	.word	0x000000ff
        /*0958*/ 	.word	0x00028c60
        /*095c*/ 	.short	0x0100
        /*095e*/ 	.byte	0x08
	.zero		1


	//   ....[8]....
        /*0960*/ 	.word	0x000004b0
        /*0964*/ 	.word	0x000000ff
        /*0968*/ 	.word	0x00028c58
        /*096c*/ 	.short	0x0100
        /*096e*/ 	.byte	0x08
	.zero		1


	//   ....[9]....
        /*0970*/ 	.word	0x000004c0
        /*0974*/ 	.word	0x000000ff
        /*0978*/ 	.word	0x00028c68
        /*097c*/ 	.short	0x0100
        /*097e*/ 	.byte	0x08
	.zero		1


	//   ....[10]....
        /*0980*/ 	.word	0x000005b0
        /*0984*/ 	.word	0x000000ff
        /*0988*/ 	.word	0x00028c70
        /*098c*/ 	.short	0x0100
        /*098e*/ 	.byte	0x06
	.zero		1


	//   ....[11]....
        /*0990*/ 	.word	0x000005c0
        /*0994*/ 	.word	0x000000ff
        /*0998*/ 	.word	0x00028c80
        /*099c*/ 	.short	0x0100
        /*099e*/ 	.byte	0x06
	.zero		1


	//   ....[12]....
        /*09a0*/ 	.word	0x000005d0
        /*09a4*/ 	.word	0x000000ff
        /*09a8*/ 	.word	0x00028c78
        /*09ac*/ 	.short	0x0100
        /*09ae*/ 	.byte	0x06
	.zero		1


	//   ....[13]....
        /*09b0*/ 	.word	0x000005e0
        /*09b4*/ 	.word	0x000000ff
        /*09b8*/ 	.word	0x00028c88
        /*09bc*/ 	.short	0x0100
        /*09be*/ 	.byte	0x06
	.zero		1


	//   ....[14]....
        /*09c0*/ 	.word	0x00000710
        /*09c4*/ 	.word	0x000000ff
        /*09c8*/ 	.word	0x00028c90
        /*09cc*/ 	.short	0x0100
        /*09ce*/ 	.byte	0x08
	.zero		1


	//   ....[15]....
        /*09d0*/ 	.word	0x00000720
        /*09d4*/ 	.word	0x000000ff
        /*09d8*/ 	.word	0x00028ca0
        /*09dc*/ 	.short	0x0100
        /*09de*/ 	.byte	0x08
	.zero		1


	//   ....[16]....
        /*09e0*/ 	.word	0x00000730
        /*09e4*/ 	.word	0x000000ff
        /*09e8*/ 	.word	0x00028c98
        /*09ec*/ 	.short	0x0100
        /*09ee*/ 	.byte	0x08
	.zero		1


	//   ....[17]....
        /*09f0*/ 	.word	0x00000740
        /*09f4*/ 	.word	0x000000ff
        /*09f8*/ 	.word	0x00028ca8
        /*09fc*/ 	.short	0x0100
        /*09fe*/ 	.byte	0x08
	.zero		1


	//   ....[18]....
        /*0a00*/ 	.word	0x00000870
        /*0a04*/ 	.word	0x000000ff
        /*0a08*/ 	.word	0x00028cb0
        /*0a0c*/ 	.short	0x0100
        /*0a0e*/ 	.byte	0x08
	.zero		1


	//   ....[19]....
        /*0a10*/ 	.word	0x00000880
        /*0a14*/ 	.word	0x000000ff
        /*0a18*/ 	.word	0x00028cc0
        /*0a1c*/ 	.short	0x0100
        /*0a1e*/ 	.byte	0x08
	.zero		1


	//   ....[20]....
        /*0a20*/ 	.word	0x00000890
        /*0a24*/ 	.word	0x000000ff
        /*0a28*/ 	.word	0x00028cb8
        /*0a2c*/ 	.short	0x0100
        /*0a2e*/ 	.byte	0x08
	.zero		1


	//   ....[21]....
        /*0a30*/ 	.word	0x000008a0
        /*0a34*/ 	.word	0x000000ff
        /*0a38*/ 	.word	0x00028cc8
        /*0a3c*/ 	.short	0x0100
        /*0a3e*/ 	.byte	0x08
	.zero		1


	//   ....[22]....
        /*0a40*/ 	.word	0x00001920
        /*0a44*/ 	.word	0x000000ff
        /*0a48*/ 	.word	0x00028c50
        /*0a4c*/ 	.short	0x010a
        /*0a4e*/ 	.byte	0x10
	.zero		1


	//   ....[23]....
        /*0a50*/ 	.word	0x00001bf0
        /*0a54*/ 	.word	0x00000000
        /*0a58*/ 	.word	0x00000000
        /*0a5c*/ 	.short	0x0101
        /*0a5e*/ 	.byte	0x3f
	.zero		1


	//   ....[24]....
        /*0a60*/ 	.word	0x00002570
        /*0a64*/ 	.word	0x000000ff
        /*0a68*/ 	.word	0x00028c50
        /*0a6c*/ 	.short	0x010a
        /*0a6e*/ 	.byte	0x06
	.zero		1


	//   ....[25]....
        /*0a70*/ 	.word	0x000025b0
        /*0a74*/ 	.word	0x000000ff
        /*0a78*/ 	.word	0x00028c50
        /*0a7c*/ 	.short	0x010a
        /*0a7e*/ 	.byte	0x06
	.zero		1


	//   ....[26]....
        /*0a80*/ 	.word	0x00002800
        /*0a84*/ 	.word	0x00000000
        /*0a88*/ 	.word	0x00000000
        /*0a8c*/ 	.short	0x0101
        /*0a8e*/ 	.byte	0x3f
	.zero		1


	//   ....[27]....
        /*0a90*/ 	.word	0x00003390
        /*0a94*/ 	.word	0x000000ff
        /*0a98*/ 	.word	0x00028c00
        /*0a9c*/ 	.short	0x010a
        /*0a9e*/ 	.byte	0x2a
	.zero		1


	//   ....[28]....
        /*0aa0*/ 	.word	0x00003410
        /*0aa4*/ 	.word	0x00000007
        /*0aa8*/ 	.word	0x00028c30
        /*0aac*/ 	.short	0x010a
        /*0aae*/ 	.byte	0x3f
	.zero		1


	//   ....[29]....
        /*0ab0*/ 	.word	0x00003450
        /*0ab4*/ 	.word	0x00000007
        /*0ab8*/ 	.word	0x00028c30
        /*0abc*/ 	.short	0x010a
        /*0abe*/ 	.byte	0x3f
	.zero		1


	//   ....[30]....
        /*0ac0*/ 	.word	0x00004020
        /*0ac4*/ 	.word	0x00000005
        /*0ac8*/ 	.word	0x00000000
        /*0acc*/ 	.short	0x0101
        /*0ace*/ 	.byte	0x3f
	.zero		1


	//   ....[31]....
        /*0ad0*/ 	.word	0x00004490
        /*0ad4*/ 	.word	0x00000007
        /*0ad8*/ 	.word	0x00028c50
        /*0adc*/ 	.short	0x010a
        /*0ade*/ 	.byte	0x3f
	.zero		1


	//   ....[32]....
        /*0ae0*/ 	.word	0x000044e0
        /*0ae4*/ 	.word	0x00000007
        /*0ae8*/ 	.word	0x00028c50
        /*0aec*/ 	.short	0x010a
        /*0aee*/ 	.byte	0x3f
	.zero		1


	//   ....[33]....
        /*0af0*/ 	.word	0x00004730
        /*0af4*/ 	.word	0x00000007
        /*0af8*/ 	.word	0x00000000
        /*0afc*/ 	.short	0x0101
        /*0afe*/ 	.byte	0x3f
	.zero		1


	//   ....[34]....
        /*0b00*/ 	.word	0x00004860
        /*0b04*/ 	.word	0x000000ff
        /*0b08*/ 	.word	0x00028c30
        /*0b0c*/ 	.short	0x010a
        /*0b0e*/ 	.byte	0x16
	.zero		1


	//   ....[35]....
        /*0b10*/ 	.word	0x000048a0
        /*0b14*/ 	.word	0x000000ff
        /*0b18*/ 	.word	0x00028c30
        /*0b1c*/ 	.short	0x010a
        /*0b1e*/ 	.byte	0x16
	.zero		1


	//   ....[36]....
        /*0b20*/ 	.word	0x00005400
        /*0b24*/ 	.word	0x0000009a
        /*0b28*/ 	.word	0x00000000
        /*0b2c*/ 	.short	0x0101
        /*0b2e*/ 	.byte	0x3f
	.zero		1


	//   ....[37]....
        /*0b30*/ 	.word	0x00005d80
        /*0b34*/ 	.word	0x000000ff
        /*0b38*/ 	.word	0x00028c50
        /*0b3c*/ 	.short	0x010a
        /*0b3e*/ 	.byte	0x16
	.zero		1


	//   ....[38]....
        /*0b40*/ 	.word	0x00005dc0
        /*0b44*/ 	.word	0x000000ff
        /*0b48*/ 	.word	0x00028c50
        /*0b4c*/ 	.short	0x010a
        /*0b4e*/ 	.byte	0x16
	.zero		1


	//   ....[39]....
        /*0b50*/ 	.word	0x00006030
        /*0b54*/ 	.word	0x000000ab
        /*0b58*/ 	.word	0x00000000
        /*0b5c*/ 	.short	0x0101
        /*0b5e*/ 	.byte	0x3f
	.zero		1


	//   ....[40]....
        /*0b60*/ 	.word	0x000087d0
        /*0b64*/ 	.word	0x000000ff
        /*0b68*/ 	.word	0x00000000
        /*0b6c*/ 	.short	0x0101
        /*0b6e*/ 	.byte	0x04
	.zero		1


	//   ....[41]....
        /*0b70*/ 	.word	0x0000b3e0
        /*0b74*/ 	.word	0x00000000
        /*0b78*/ 	.word	0x00028c40
        /*0b7c*/ 	.short	0x010a
        /*0b7e*/ 	.byte	0x3f
	.zero		1


	//   ....[42]....
        /*0b80*/ 	.word	0x0000bf50
        /*0b84*/ 	.word	0x00000008
        /*0b88*/ 	.word	0x00028c00
        /*0b8c*/ 	.short	0x0107
        /*0b8e*/ 	.byte	0x3f
	.zero		1


	//   ....[43]....
        /*0b90*/ 	.word	0x0000c050
        /*0b94*/ 	.word	0x00000002
        /*0b98*/ 	.word	0x00028c00
        /*0b9c*/ 	.short	0x0101
        /*0b9e*/ 	.byte	0x3f
	.zero		1


	//   ....[44]....
        /*0ba0*/ 	.word	0x0000c070
        /*0ba4*/ 	.word	0x00000002
        /*0ba8*/ 	.word	0x00028c20
        /*0bac*/ 	.short	0x010a
        /*0bae*/ 	.byte	0x3f
	.zero		1


	//   ....[45]....
        /*0bb0*/ 	.word	0x0000c180
        /*0bb4*/ 	.word	0x00000003
        /*0bb8*/ 	.word	0x00028c60
        /*0bbc*/ 	.short	0x010a
        /*0bbe*/ 	.byte	0x3f
	.zero		1


	//   ....[46]....
        /*0bc0*/ 	.word	0x0000ce90
        /*0bc4*/ 	.word	0x00000003
        /*0bc8*/ 	.word	0x00028c40
        /*0bcc*/ 	.short	0x010a
        /*0bce*/ 	.byte	0x3f
	.zero		1


	//   ....[47]....
        /*0bd0*/ 	.word	0x0000d0f0
        /*0bd4*/ 	.word	0x00000003
        /*0bd8*/ 	.word	0x00028c60
        /*0bdc*/ 	.short	0x010a
        /*0bde*/ 	.byte	0x3f
	.zero		1


	//   ....[48]....
        /*0be0*/ 	.word	0x0000dd90
        /*0be4*/ 	.word	0x00000004
        /*0be8*/ 	.word	0x00028c40
        /*0bec*/ 	.short	0x010a
        /*0bee*/ 	.byte	0x3f
	.zero		1


	//   ....[49]....
        /*0bf0*/ 	.word	0x0000dfe0
        /*0bf4*/ 	.word	0x00000004
        /*0bf8*/ 	.word	0x00028c60
        /*0bfc*/ 	.short	0x010a
        /*0bfe*/ 	.byte	0x3f
	.zero		1


	//   ....[50]....
        /*0c00*/ 	.word	0x0000ebf0
        /*0c04*/ 	.word	0x00000004
        /*0c08*/ 	.word	0x00028c40
        /*0c0c*/ 	.short	0x010a
        /*0c0e*/ 	.byte	0x3f
	.zero		1


	//   ....[51]....
        /*0c10*/ 	.word	0x0000ee50
        /*0c14*/ 	.word	0x00000004
        /*0c18*/ 	.word	0x00028c60
        /*0c1c*/ 	.short	0x010a
        /*0c1e*/ 	.byte	0x3f
	.zero		1


	//   ....[52]....
        /*0c20*/ 	.word	0x00010490
        /*0c24*/ 	.word	0x00000000
        /*0c28*/ 	.word	0x00028c20
        /*0c2c*/ 	.short	0x010a
        /*0c2e*/ 	.byte	0x3f
	.zero		1


	//   ....[53]....
        /*0c30*/ 	.word	0x00010650
        /*0c34*/ 	.word	0x00000006
        /*0c38*/ 	.word	0x00000000
        /*0c3c*/ 	.short	0x010a
        /*0c3e*/ 	.byte	0x3f
	.zero		1


	//   ....[54]....
        /*0c40*/ 	.word	0x000106c0
        /*0c44*/ 	.word	0x00000007
        /*0c48*/ 	.word	0x00000000
        /*0c4c*/ 	.short	0x010a
        /*0c4e*/ 	.byte	0x3f
	.zero		1


	//   ....[55]....
        /*0c50*/ 	.word	0x00010730
        /*0c54*/ 	.word	0x00000004
        /*0c58*/ 	.word	0x00000000
        /*0c5c*/ 	.short	0x010a
        /*0c5e*/ 	.byte	0x3f
	.zero		1


	//   ....[56]....
        /*0c60*/ 	.word	0x00010760
        /*0c64*/ 	.word	0x00000003
        /*0c68*/ 	.word	0x00000000
        /*0c6c*/ 	.short	0x010a
        /*0c6e*/ 	.byte	0x3f
	.zero		1


	//   ....[57]....
        /*0c70*/ 	.word	0x000107d0
        /*0c74*/ 	.word	0x00000003
        /*0c78*/ 	.word	0x00028c50
        /*0c7c*/ 	.short	0x010a
        /*0c7e*/ 	.byte	0x3f
	.zero		1


	//   ....[58]....
        /*0c80*/ 	.word	0x00010830
        /*0c84*/ 	.word	0x00000003
        /*0c88*/ 	.word	0x00028c50
        /*0c8c*/ 	.short	0x010a
        /*0c8e*/ 	.byte	0x3f
	.zero		1


	//   ....[59]....
        /*0c90*/ 	.word	0x00010890
        /*0c94*/ 	.word	0x00000003
        /*0c98*/ 	.word	0x00028c00
        /*0c9c*/ 	.short	0x010a
        /*0c9e*/ 	.byte	0x3f
	.zero		1


	//   ....[60]....
        /*0ca0*/ 	.word	0x000108e0
        /*0ca4*/ 	.word	0x00000007
        /*0ca8*/ 	.word	0x00028c30
        /*0cac*/ 	.short	0x010a
        /*0cae*/ 	.byte	0x3f
	.zero		1


	//   ....[61]....
        /*0cb0*/ 	.word	0x00010930
        /*0cb4*/ 	.word	0x00000007
        /*0cb8*/ 	.word	0x00028c50
        /*0cbc*/ 	.short	0x010a
        /*0cbe*/ 	.byte	0x3f
	.zero		1


	//   ....[62]....
        /*0cc0*/ 	.word	0x00010990
        /*0cc4*/ 	.word	0x00000003
        /*0cc8*/ 	.word	0x00028c30
        /*0ccc*/ 	.short	0x010a
        /*0cce*/ 	.byte	0x3f
	.zero		1


	//   ....[63]....
        /*0cd0*/ 	.word	0x000109e0
        /*0cd4*/ 	.word	0x000000ab
        /*0cd8*/ 	.word	0x00028c50
        /*0cdc*/ 	.short	0x010a
        /*0cde*/ 	.byte	0x3f
	.zero		1


	//   ....[64]....
        /*0ce0*/ 	.word	0x00010b80
        /*0ce4*/ 	.word	0x00000000
        /*0ce8*/ 	.word	0x00028c40
        /*0cec*/ 	.short	0x010a
        /*0cee*/ 	.byte	0x3f
	.zero		1


	//   ....[65]....
        /*0cf0*/ 	.word	0x00011100
        /*0cf4*/ 	.word	0x00000002
        /*0cf8*/ 	.word	0x00028c20
        /*0cfc*/ 	.short	0x010a
        /*0cfe*/ 	.byte	0x3f
	.zero		1


	//   ....[66]....
        /*0d00*/ 	.word	0x00011150
        /*0d04*/ 	.word	0x00000003
        /*0d08*/ 	.word	0x00028c60
        /*0d0c*/ 	.short	0x010a
        /*0d0e*/ 	.byte	0x3f
	.zero		1


	//   ....[67]....
        /*0d10*/ 	.word	0x000111a0
        /*0d14*/ 	.word	0x00000003
        /*0d18*/ 	.word	0x00028c40
        /*0d1c*/ 	.short	0x010a
        /*0d1e*/ 	.byte	0x3f
	.zero		1


	//   ....[68]....
        /*0d20*/ 	.word	0x000111f0
        /*0d24*/ 	.word	0x00000003
        /*0d28*/ 	.word	0x00028c60
        /*0d2c*/ 	.short	0x010a
        /*0d2e*/ 	.byte	0x3f
	.zero		1


	//   ....[69]....
        /*0d30*/ 	.word	0x00011240
        /*0d34*/ 	.word	0x00000004
        /*0d38*/ 	.word	0x00028c40
        /*0d3c*/ 	.short	0x010a
        /*0d3e*/ 	.byte	0x3f
	.zero		1


	//   ....[70]....
        /*0d40*/ 	.word	0x00011290
        /*0d44*/ 	.word	0x00000004
        /*0d48*/ 	.word	0x00028c60
        /*0d4c*/ 	.short	0x010a
        /*0d4e*/ 	.byte	0x3f
	.zero		1


	//   ....[71]....
        /*0d50*/ 	.word	0x000112e0
        /*0d54*/ 	.word	0x00000004
        /*0d58*/ 	.word	0x00028c40
        /*0d5c*/ 	.short	0x010a
        /*0d5e*/ 	.byte	0x3f
	.zero		1


	//   ....[72]....
        /*0d60*/ 	.word	0x00011330
        /*0d64*/ 	.word	0x00000004
        /*0d68*/ 	.word	0x00028c60
        /*0d6c*/ 	.short	0x010a
        /*0d6e*/ 	.byte	0x3f
	.zero		1


	//   ....[73]....
        /*0d70*/ 	.word	0x00011cc0
        /*0d74*/ 	.word	0x00000000
        /*0d78*/ 	.word	0x00028c20
        /*0d7c*/ 	.short	0x010a
        /*0d7e*/ 	.byte	0x3f
	.zero		1


	//   ....[74]....
        /*0d80*/ 	.word	0x00011e60
        /*0d84*/ 	.word	0x00000006
        /*0d88*/ 	.word	0x00000000
        /*0d8c*/ 	.short	0x010a
        /*0d8e*/ 	.byte	0x3f
	.zero		1


	//   ....[75]....
        /*0d90*/ 	.word	0x00011eb0
        /*0d94*/ 	.word	0x00000007
        /*0d98*/ 	.word	0x00000000
        /*0d9c*/ 	.short	0x010a
        /*0d9e*/ 	.byte	0x3f
	.zero		1


	//   ....[76]....
        /*0da0*/ 	.word	0x00011f00
        /*0da4*/ 	.word	0x00000004
        /*0da8*/ 	.word	0x00000000
        /*0dac*/ 	.short	0x010a
        /*0dae*/ 	.byte	0x3f
	.zero		1


	//----- nvinfo : EIATTR_NUM_MBARRIERS
	.align		4
.L_685:
        /*0db0*/ 	.byte	0x03, 0x38
        /*0db2*/ 	.short	0x0016


	//----- nvinfo : EIATTR_EXIT_INSTR_OFFSETS
	.align		4
        /*0db4*/ 	.byte	0x04, 0x1c
        /*0db6*/ 	.short	(.L_687 - .L_686)


	//   ....[0]....
.L_686:
        /*0db8*/ 	.word	0x00000a50


	//   ....[1]....
        /*0dbc*/ 	.word	0x00009af0


	//   ....[2]....
        /*0dc0*/ 	.word	0x000107b0


	//----- nvinfo : EIATTR_MAX_THREADS
	.align		4
.L_687:
        /*0dc4*/ 	.byte	0x04, 0x05
        /*0dc6*/ 	.short	(.L_689 - .L_688)
.L_688:
        /*0dc8*/ 	.word	0x00000180
        /*0dcc*/ 	.word	0x00000001
        /*0dd0*/ 	.word	0x00000001


	//----- nvinfo : EIATTR_CRS_STACK_SIZE
	.align		4
.L_689:
        /*0dd4*/ 	.byte	0x04, 0x1e
        /*0dd6*/ 	.short	(.L_691 - .L_690)
.L_690:
        /*0dd8*/ 	.word	0x00000000


	//----- nvinfo : EIATTR_CBANK_PARAM_SIZE
	.align		4
.L_691:
        /*0ddc*/ 	.byte	0x03, 0x19
        /*0dde*/ 	.short	0x0af0


	//----- nvinfo : EIATTR_PARAM_CBANK
	.align		4
        /*0de0*/ 	.byte	0x04, 0x0a
        /*0de2*/ 	.short	(.L_693 - .L_692)
	.align		4
.L_692:
        /*0de4*/ 	.word	index@(.nv.constant0._ZN7cutlass13device_kernelIN5flash11enable_sm90INS1_16FlashAttnFwdSm90INS1_25CollectiveMainloopFwdSm90ILi2EN4cute5tupleIJNS5_1CILi1EEES8_S8_EEENS6_IJNS7_ILi64EEESA_SA_EEELi512ENS_10bfloat16_tEfNS_4arch4Sm90ELb0ELb0ELb0ELb1ELb0ELb0ELb0ELb0ELb0ELb1ELb0ELb0EEENS1_21CollectiveEpilogueFwdINS6_IJSA_NS7_ILi512EEESA_EEES9_SC_SE_Li256ELb1ELb1ELb0ELb0EEENS1_36VarlenDynamicPersistentTileSchedulerILi64ELi64ELi256ELi128ELb0ELb1ELb1ELb0ELb1ELb1EEEEEEEEEvNT_6ParamsE)
        /*0de8*/ 	.short	0x0210
        /*0dea*/ 	.short	0x0af0


	//----- nvinfo : EIATTR_SW_WAR
	.align		4
.L_693:
        /*0dec*/ 	.byte	0x04, 0x36
        /*0dee*/ 	.short	(.L_695 - .L_694)
.L_694:
        /*0df0*/ 	.word	0x00000008
.L_695:


//--------------------- .nv.info._ZN7cutlass13device_kernelIN5flash11enable_sm90INS1_16FlashAttnFwdSm90INS1_25CollectiveMainloopFwdSm90ILi2EN4cute5tupleIJNS5_1CILi1EEES8_S8_EEENS6_IJNS7_ILi64EEESA_SA_EEELi512ENS_10bfloat16_tEfNS_4arch4Sm90ELb0ELb0ELb0ELb1ELb0ELb1ELb0ELb0ELb0ELb1ELb0ELb0EEENS1_21CollectiveEpilogueFwdINS6_IJSA_NS7_ILi512EEESA_EEES9_SC_SE_Li256ELb1ELb1ELb0ELb0EEENS1_36VarlenDynamicPersistentTileSchedulerILi64ELi64ELi256ELi128ELb0ELb1ELb1ELb0ELb1ELb1EEEEEEEEEvNT_6ParamsE --------------------------
	.section	.nv.info._ZN7cutlass13device_kernelIN5flash11enable_sm90INS1_16FlashAttnFwdSm90INS1_25CollectiveMainloopFwdSm90ILi2EN4cute5tupleIJNS5_1CILi1EEES8_S8_EEENS6_IJNS7_ILi64EEESA_SA_EEELi512ENS_10bfloat16_tEfNS_4arch4Sm90ELb0ELb0ELb0ELb1ELb0ELb1ELb0ELb0ELb0ELb1ELb0ELb0EEENS1_21CollectiveEpilogueFwdINS6_IJSA_NS7_ILi512EEESA_EEES9_SC_SE_Li256ELb1ELb1ELb0ELb0EEENS1_36VarlenDynamicPersistentTileSchedulerILi64ELi64ELi256ELi128ELb0ELb1ELb1ELb0ELb1ELb1EEEEEEEEEvNT_6ParamsE,"",@"SHT_CUDA_INFO"
	.sectionflags	@""
	.align	4


	//----- nvinfo : EIATTR_CUDA_API_VERSION
	.align		4
        /*0000*/ 	.byte	0x04, 0x37
        /*0002*/ 	.short	(.L_697 - .L_696)
.L_696:
        /*0004*/ 	.word	0x00000082


	//----- nvinfo : EIATTR_KPARAM_INFO
	.align		4
.L_697:
        /*0008*/ 	.byte	0x04, 0x17
        /*000a*/ 	.short	(.L_699 - .L_698)
.L_698:
        /*000c*/ 	.word	0x00000000
        /*0010*/ 	.short	0x0000
        /*0012*/ 	.short	0x0070
        /*0014*/ 	.byte	0x00, 0xf0, 0x01, 0x2a


	//----- nvinfo : EIATTR_SPARSE_MMA_MASK
	.align		4
.L_699:
        /*0018*/ 	.byte	0x03, 0x50
        /*001a*/ 	.short	0x0000


	//----- nvinfo : EIATTR_MAXREG_COUNT
	.align		4
        /*001c*/ 	.byte	0x03, 0x1b
        /*001e*/ 	.short	0x00a8


	//----- nvinfo : EIATTR_NUM_BARRIERS
	.align		4
        /*0020*/ 	.byte	0x02, 0x4c
        /*0022*/ 	.byte	0x10
	.zero		1


	//----- nvinfo : EIATTR_EXTERNS
	.align		4
        /*0024*/ 	.byte	0x04, 0x0f
        /*0026*/ 	.short	(.L_701 - .L_700)


	//   ....[0]....
	.align		4
.L_700:
        /*0028*/ 	.word	index@(__assertfail)


	//----- nvinfo : EIATTR_ANNOTATIONS
	.align		4
.L_701:
        /*002c*/ 	.byte	0x04, 0x55
        /*002e*/ 	.short	(.L_703 - .L_702)


	//   ....[0]....
.L_702:
        /* <DEDUP_REMOVED lines=99> */


	//----- nvinfo : EIATTR_MERCURY_ISA_VERSION
	.align		4
.L_703:
        /*0650*/ 	.byte	0x03, 0x5f
        /*0652*/ 	.short	0x0101


	//----- nvinfo : EIATTR_UNUSED_LOAD_BYTE_OFFSET
	.align		4
        /*0654*/ 	.byte	0x04, 0x44
        /*0656*/ 	.short	(.L_705 - .L_704)


	//   ....[0]....
.L_704:
        /*0658*/ 	.word	0x00000ab0
        /*065c*/ 	.word	0x0000fff0


	//   ....[1]....
        /*0660*/ 	.word	0x0000c240
        /*0664*/ 	.word	0x0000fff0


	//----- nvinfo : EIATTR_INT_WARP_WIDE_INSTR_OFFSETS
	.align		4
.L_705:
        /*0668*/ 	.byte	0x04, 0x31
        /*066a*/ 	.short	(.L_707 - .L_706)


	//   ....[0]....
.L_706:
        /*066c*/ 	.word	0x00000190


	//   ....[1]....
        /*0670*/ 	.word	0x000001d0


	//   ....[2]....
        /*0674*/ 	.word	0x000002a0


	//   ....[3]....
        /*0678*/ 	.word	0x00011d50


	//   ....[4]....
        /*067c*/ 	.word	0x00011de0


	//   ....[5]....
        /*0680*/ 	.word	0x00016b10


	//   ....[6]....
        /*0684*/ 	.word	0x00016ba0


	//----- nvinfo : EIATTR_COOP_GROUP_MASK_REGIDS
	.align		4
.L_707:
        /*0688*/ 	.byte	0x04, 0x29
        /*068a*/ 	.short	(.L_709 - .L_708)


	//   ....[0]....
.L_708:
        /*068c*/ 	.word	0xffffffff


	//   ....[1]....
        /*0690*/ 	.word	0xffffffff


	//   ....[2]....
        /*0694*/ 	.word	0xffffffff


	//   ....[3]....
        /*0698*/ 	.word	0xffffffff


	//   ....[4]....
        /*069c*/ 	.word	0xffffffff


	//   ....[5]....
        /*06a0*/ 	.word	0xffffffff


	//   ....[6]....
        /*06a4*/ 	.word	0xffffffff


	//   ....[7]....
        /*06a8*/ 	.word	0xffffffff


	//   ....[8]....
        /*06ac*/ 	.word	0xffffffff


	//   ....[9]....
        /*06b0*/ 	.word	0xffffffff


	//   ....[10]....
        /*06b4*/ 	.word	0xffffffff


	//   ....[11]....
        /*06b8*/ 	.word	0xffffffff


	//   ....[12]....
        /*06bc*/ 	.word	0xffffffff


	//   ....[13]....
        /*06c0*/ 	.word	0xffffffff


	//   ....[14]....
        /*06c4*/ 	.word	0xffffffff


	//   ....[15]....
        /*06c8*/ 	.word	0xffffffff


	//   ....[16]....
        /*06cc*/ 	.word	0xffffffff


	//   ....[17]....
        /*06d0*/ 	.word	0xffffffff


	//   ....[18]....
        /*06d4*/ 	.word	0xffffffff


	//   ....[19]....
        /*06d8*/ 	.word	0xffffffff


	//   ....[20]....
        /*06dc*/ 	.word	0xffffffff


	//   ....[21]....
        /*06e0*/ 	.word	0xffffffff


	//   ....[22]....
        /*06e4*/ 	.word	0xffffffff


	//   ....[23]....
        /*06e8*/ 	.word	0xffffffff


	//   ....[24]....
        /*06ec*/ 	.word	0xffffffff


	//   ....[25]....
        /*06f0*/ 	.word	0xffffffff


	//   ....[26]....
        /*06f4*/ 	.word	0xffffffff


	//   ....[27]....
        /*06f8*/ 	.word	0xffffffff


	//   ....[28]....
        /*06fc*/ 	.word	0xffffffff


	//   ....[29]....
        /*0700*/ 	.word	0xffffffff


	//   ....[30]....
        /*0704*/ 	.word	0xffffffff


	//   ....[31]....
        /*0708*/ 	.word	0xffffffff


	//   ....[32]....
        /*070c*/ 	.word	0xffffffff


	//   ....[33]....
        /*0710*/ 	.word	0xffffffff


	//   ....[34]....
        /*0714*/ 	.word	0xffffffff


	//   ....[35]....
        /*0718*/ 	.word	0xffffffff


	//   ....[36]....
        /*071c*/ 	.word	0xffffffff


	//   ....[37]....
        /*0720*/ 	.word	0xffffffff


	//   ....[38]....
        /*0724*/ 	.word	0xffffffff


	//   ....[39]....
        /*0728*/ 	.word	0xffffffff


	//   ....[40]....
        /*072c*/ 	.word	0xffffffff


	//   ....[41]....
        /*0730*/ 	.word	0xffffffff


	//   ....[42]....
        /*0734*/ 	.word	0xffffffff


	//   ....[43]....
        /*0738*/ 	.word	0xffffffff


	//   ....[44]....
        /*073c*/ 	.word	0xffffffff


	//   ....[45]....
        /*0740*/ 	.word	0xffffffff


	//   ....[46]....
        /*0744*/ 	.word	0xffffffff


	//   ....[47]....
        /*0748*/ 	.word	0xffffffff


	//   ....[48]....
        /*074c*/ 	.word	0xffffffff


	//   ....[49]....
        /*0750*/ 	.word	0xffffffff


	//   ....[50]....
        /*0754*/ 	.word	0xffffffff


	//   ....[51]....
        /*0758*/ 	.word	0xffffffff


	//   ....[52]....
        /*075c*/ 	.word	0xffffffff


	//   ....[53]....
        /*0760*/ 	.word	0xffffffff


	//   ....[54]....
        /*0764*/ 	.word	0xffffffff


	//   ....[55]....
        /*0768*/ 	.word	0xffffffff


	//   ....[56]....
        /*076c*/ 	.word	0xffffffff


	//   ....[57]....
        /*0770*/ 	.word	0xffffffff


	//   ....[58]....
        /*0774*/ 	.word	0xffffffff


	//   ....[59]....
        /*0778*/ 	.word	0xffffffff


	//   ....[60]....
        /*077c*/ 	.word	0xffffffff


	//   ....[61]....
        /*0780*/ 	.word	0xffffffff


	//   ....[62]....
        /*0784*/ 	.word	0xffffffff


	//   ....[63]....
        /*0788*/ 	.word	0xffffffff


	//   ....[64]....
        /*078c*/ 	.word	0xffffffff


	//   ....[65]....
        /*0790*/ 	.word	0xffffffff


	//   ....[66]....
        /*0794*/ 	.word	0xffffffff


	//   ....[67]....
        /*0798*/ 	.word	0xffffffff


	//   ....[68]....
        /*079c*/ 	.word	0xffffffff


	//   ....[69]....
        /*07a0*/ 	.word	0xffffffff


	//   ....[70]....
        /*07a4*/ 	.word	0xffffffff


	//   ....[71]....
        /*07a8*/ 	.word	0xffffffff


	//   ....[72]....
        /*07ac*/ 	.word	0xffffffff


	//   ....[73]....
        /*07b0*/ 	.word	0xffffffff


	//   ....[74]....
        /*07b4*/ 	.word	0xffffffff


	//   ....[75]....
        /*07b8*/ 	.word	0xffffffff


	//   ....[76]....
        /*07bc*/ 	.word	0xffffffff


	//   ....[77]....
        /*07c0*/ 	.word	0xffffffff


	//   ....[78]....
        /*07c4*/ 	.word	0xffffffff


	//   ....[79]....
        /*07c8*/ 	.word	0xffffffff


	//   ....[80]....
        /*07cc*/ 	.word	0xffffffff


	//   ....[81]....
        /*07d0*/ 	.word	0xffffffff


	//   ....[82]....
        /*07d4*/ 	.word	0xffffffff


	//   ....[83]....
        /*07d8*/ 	.word	0xffffffff


	//   ....[84]....
        /*07dc*/ 	.word	0xffffffff


	//   ....[85]....
        /*07e0*/ 	.word	0xffffffff


	//   ....[86]....
        /*07e4*/ 	.word	0xffffffff


	//   ....[87]....
        /*07e8*/ 	.word	0xffffffff


	//   ....[88]....
        /*07ec*/ 	.word	0x0500000f


	//   ....[89]....
        /*07f0*/ 	.word	0x0500000f


	//   ....[90]....
        /*07f4*/ 	.word	0x0500000f


	//   ....[91]....
        /*07f8*/ 	.word	0x0500000f


	//   ....[92]....
        /*07fc*/ 	.word	0x0500000f


	//   ....[93]....
        /*0800*/ 	.word	0x0500000f


	//   ....[94]....
        /*0804*/ 	.word	0x0500000f


	//   ....[95]....
        /*0808*/ 	.word	0x0500000f


	//   ....[96]....
        /*080c*/ 	.word	0x0500000f


	//   ....[97]....
        /*0810*/ 	.word	0x0500000f


	//   ....[98]....
        /*0814*/ 	.word	0x0500000f


	//   ....[99]....
        /*0818*/ 	.word	0x0500000f


	//   ....[100]....
        /*081c*/ 	.word	0x0500000f


	//   ....[101]....
        /*0820*/ 	.word	0x0500000f


	//   ....[102]....
        /*0824*/ 	.word	0x0500000f


	//   ....[103]....
        /*0828*/ 	.word	0x0500000f


	//   ....[104]....
        /*082c*/ 	.word	0x0500000f


	//   ....[105]....
        /*0830*/ 	.word	0x0500000f


	//   ....[106]....
        /*0834*/ 	.word	0x0500000f


	//   ....[107]....
        /*0838*/ 	.word	0x0500000f


	//   ....[108]....
        /*083c*/ 	.word	0x0500000f


	//   ....[109]....
        /*0840*/ 	.word	0x0500000f


	//   ....[110]....
        /*0844*/ 	.word	0x0500000f


	//   ....[111]....
        /*0848*/ 	.word	0x0500000f


	//   ....[112]....
        /*084c*/ 	.word	0x0500000f


	//   ....[113]....
        /*0850*/ 	.word	0x0500000f


	//   ....[114]....
        /*0854*/ 	.word	0x0500000f


	//   ....[115]....
        /*0858*/ 	.word	0x0500000f


	//   ....[116]....
        /*085c*/ 	.word	0x0500000f


	//   ....[117]....
        /*0860*/ 	.word	0x0500000f


	//   ....[118]....
        /*0864*/ 	.word	0x0500000f


	//   ....[119]....
        /*0868*/ 	.word	0x0500000f


	//   ....[120]....
        /*086c*/ 	.word	0x0500000f


	//   ....[121]....
        /*0870*/ 	.word	0x0500000f


	//   ....[122]....
        /*0874*/ 	.word	0x0500000f


	//   ....[123]....
        /*0878*/ 	.word	0x0500000f


	//----- nvinfo : EIATTR_COOP_GROUP_INSTR_OFFSETS
	.align		4
.L_709:
        /*087c*/ 	.byte	0x04, 0x28
        /*087e*/ 	.short	(.L_711 - .L_710)


	//   ....[0]....
.L_710:
        /*0880*/ 	.word	0x00000060


	//   ....[1]....
        /*0884*/ 	.word	0x000001a0


	//   ....[2]....
        /*0888*/ 	.word	0x000001e0


	//   ....[3]....
        /*088c*/ 	.word	0x000003d0


	//   ....[4]....
        /*0890*/ 	.word	0x00000530


	//   ....[5]....
        /*0894*/ 	.word	0x00000650


	//   ....[6]....
        /*0898*/ 	.word	0x000007b0


	//   ....[7]....
        /*089c*/ 	.word	0x00004840


	//   ....[8]....
        /*08a0*/ 	.word	0x00006320


	//   ....[9]....
        /*08a4*/ 	.word	0x000068e0


	//   ....[10]....
        /*08a8*/ 	.word	0x000068f0


	//   ....[11]....
        /*08ac*/ 	.word	0x00006900


	//   ....[12]....
        /*08b0*/ 	.word	0x00006910


	//   ....[13]....
        /*08b4*/ 	.word	0x000078a0


	//   ....[14]....
        /*08b8*/ 	.word	0x000078b0


	//   ....[15]....
        /*08bc*/ 	.word	0x000078c0


	//   ....[16]....
        /*08c0*/ 	.word	0x000078d0


	//   ....[17]....
        /*08c4*/ 	.word	0x00008ff0


	//   ....[18]....
        /*08c8*/ 	.word	0x000090d0


	//   ....[19]....
        /*08cc*/ 	.word	0x00009240


	//   ....[20]....
        /*08d0*/ 	.word	0x00009320


	//   ....[21]....
        /*08d4*/ 	.word	0x00009cb0


	//   ....[22]....
        /*08d8*/ 	.word	0x0000a1e0


	//   ....[23]....
        /*08dc*/ 	.word	0x0000a200


	//   ....[24]....
        /*08e0*/ 	.word	0x0000a9b0


	//   ....[25]....
        /*08e4*/ 	.word	0x0000aa10


	//   ....[26]....
        /*08e8*/ 	.word	0x0000b700


	//   ....[27]....
        /*08ec*/ 	.word	0x0000b750


	//   ....[28]....
        /*08f0*/ 	.word	0x0000b780


	//   ....[29]....
        /*08f4*/ 	.word	0x0000b810


	//   ....[30]....
        /*08f8*/ 	.word	0x0000b820


	//   ....[31]....
        /*08fc*/ 	.word	0x0000d1f0


	//   ....[32]....
        /*0900*/ 	.word	0x0000d6d0


	//   ....[33]....
        /*0904*/ 	.word	0x0000d710


	//   ....[34]....
        /*0908*/ 	.word	0x0000d730


	//   ....[35]....
        /*090c*/ 	.word	0x0000d750


	//   ....[36]....
        /*0910*/ 	.word	0x0000dd50


	//   ....[37]....
        /*0914*/ 	.word	0x0000ddb0


	//   ....[38]....
        /*0918*/ 	.word	0x0000dff0


	//   ....[39]....
        /*091c*/ 	.word	0x0000e010


	//   ....[40]....
        /*0920*/ 	.word	0x0000eb10


	//   ....[41]....
        /*0924*/ 	.word	0x0000eb30


	//   ....[42]....
        /*0928*/ 	.word	0x0000ed60


	//   ....[43]....
        /*092c*/ 	.word	0x0000ed80


	//   ....[44]....
        /*0930*/ 	.word	0x0000f020


	//   ....[45]....
        /*0934*/ 	.word	0x0000f210


	//   ....[46]....
        /*0938*/ 	.word	0x0000f240


	//   ....[47]....
        /*093c*/ 	.word	0x0000f270


	//   ....[48]....
        /*0940*/ 	.word	0x0000f2a0


	//   ....[49]....
        /*0944*/ 	.word	0x0000f2d0


	//   ....[50]....
        /*0948*/ 	.word	0x0000f300


	//   ....[51]....
        /*094c*/ 	.word	0x0000f470


	//   ....[52]....
        /*0950*/ 	.word	0x0000f4a0


	//   ....[53]....
        /*0954*/ 	.word	0x0000f4d0


	//   ....[54]....
        /*0958*/ 	.word	0x0000f500


	//   ....[55]....
        /*095c*/ 	.word	0x0000f530


	//   ....[56]....
        /*0960*/ 	.word	0x0000f560


	//   ....[57]....
        /*0964*/ 	.word	0x0000f600


	//   ....[58]....
        /*0968*/ 	.word	0x0000f630


	//   ....[59]....
        /*096c*/ 	.word	0x0000f6c0


	//   ....[60]....
        /*0970*/ 	.word	0x000101f0


	//   ....[61]....
        /*0974*/ 	.word	0x00012360


	//   ....[62]....
        /*0978*/ 	.word	0x00012ef0


	//   ....[63]....
        /*097c*/ 	.word	0x00012f00


	//   ....[64]....
        /*0980*/ 	.word	0x00012f20


	//   ....[65]....
        /*0984*/ 	.word	0x00012fc0


	//   ....[66]....
        /*0988*/ 	.word	0x00012ff0


	//   ....[67]....
        /*098c*/ 	.word	0x00013060


	//   ....[68]....
        /*0990*/ 	.word	0x00013070


	//   ....[69]....
        /*0994*/ 	.word	0x000130e0


	//   ....[70]....
        /*0998*/ 	.word	0x00016da0


	//   ....[71]....
        /*099c*/ 	.word	0x00016e00


	//   ....[72]....
        /*09a0*/ 	.word	0x00016e30


	//   ....[73]....
        /*09a4*/ 	.word	0x00016e60


	//   ....[74]....
        /*09a8*/ 	.word	0x00016e90


	//   ....[75]....
        /*09ac*/ 	.word	0x00016ec0


	//   ....[76]....
        /*09b0*/ 	.word	0x00016ef0


	//   ....[77]....
        /*09b4*/ 	.word	0x00016f00


	//   ....[78]....
        /*09b8*/ 	.word	0x00017080


	//   ....[79]....
        /*09bc*/ 	.word	0x000170b0


	//   ....[80]....
        /*09c0*/ 	.word	0x000170e0


	//   ....[81]....
        /*09c4*/ 	.word	0x00017110


	//   ....[82]....
        /*09c8*/ 	.word	0x00017140


	//   ....[83]....
        /*09cc*/ 	.word	0x00017170


	//   ....[84]....
        /*09d0*/ 	.word	0x00017230


	//   ....[85]....
        /*09d4*/ 	.word	0x00017250


	//   ....[86]....
        /*09d8*/ 	.word	0x000172c0


	//   ....[87]....
        /*09dc*/ 	.word	0x00017750


	//   ....[88]....
        /*09e0*/ 	.word	0x00017c30


	//   ....[89]....
        /*09e4*/ 	.word	0x00017cc0


	//   ....[90]....
        /*09e8*/ 	.word	0x00017d10


	//   ....[91]....
        /*09ec*/ 	.word	0x00017d60


	//   ....[92]....
        /*09f0*/ 	.word	0x00017e40


	//   ....[93]....
        /*09f4*/ 	.word	0x00017ed0


	//   ....[94]....
        /*09f8*/ 	.word	0x00017f20


	//   ....[95]....
        /*09fc*/ 	.word	0x00017f70


	//   ....[96]....
        /*0a00*/ 	.word	0x000181e0


	//   ....[97]....
        /*0a04*/ 	.word	0x000184d0


	//   ....[98]....
        /*0a08*/ 	.word	0x00018680


	//   ....[99]....
        /*0a0c*/ 	.word	0x000186d0


	//   ....[100]....
        /*0a10*/ 	.word	0x00018730


	//   ....[101]....
        /*0a14*/ 	.word	0x000187d0


	//   ....[102]....
        /*0a18*/ 	.word	0x00018880


	//   ....[103]....
        /*0a1c*/ 	.word	0x00018920


	//   ....[104]....
        /*0a20*/ 	.word	0x000189e0


	//   ....[105]....
        /*0a24*/ 	.word	0x00018ac0


	//   ....[106]....
        /*0a28*/ 	.word	0x00018df0


	//   ....[107]....
        /*0a2c*/ 	.word	0x00018e90


	//   ....[108]....
        /*0a30*/ 	.word	0x00018fb0


	//   ....[109]....
        /*0a34*/ 	.word	0x00019030


	//   ....[110]....
        /*0a38*/ 	.word	0x000190b0


	//   ....[111]....
        /*0a3c*/ 	.word	0x00019130


	//   ....[112]....
        /*0a40*/ 	.word	0x000191b0


	//   ....[113]....
        /*0a44*/ 	.word	0x00019240


	//   ....[114]....
        /*0a48*/ 	.word	0x000192e0


	//   ....[115]....
        /*0a4c*/ 	.word	0x00019380


	//   ....[116]....
        /*0a50*/ 	.word	0x00019400


	//   ....[117]....
        /*0a54*/ 	.word	0x00019480


	//   ....[118]....
        /*0a58*/ 	.word	0x00019500


	//   ....[119]....
        /*0a5c*/ 	.word	0x00019590


	//   ....[120]....
        /*0a60*/ 	.word	0x00019610


	//   ....[121]....
        /*0a64*/ 	.word	0x000196b0


	//   ....[122]....
        /*0a68*/ 	.word	0x00019740


	//   ....[123]....
        /*0a6c*/ 	.word	0x00019870


	//----- nvinfo : EIATTR_REG_RECONFIG
	.align		4
.L_711:
        /*0a70*/ 	.byte	0x01, 0x54
	.zero		2


	//----- nvinfo : EIATTR_SYSCALL_OFFSETS
	.align		4
        /*0a74*/ 	.byte	0x04, 0x46
        /*0a76*/ 	.short	(.L_713 - .L_712)


	//   ....[0]....
.L_712:
        /*0a78*/ 	.word	0x00001980


	//   ....[1]....
        /*0a7c*/ 	.word	0x00001ad0


	//   ....[2]....
        /*0a80*/ 	.word	0x000064d0


	//   ....[3]....
        /*0a84*/ 	.word	0x00006850


	//   ....[4]....
        /*0a88*/ 	.word	0x00011f50


	//   ....[5]....
        /*0a8c*/ 	.word	0x000120b0


	//   ....[6]....
        /*0a90*/ 	.word	0x000121b0


	//   ....[7]....
        /*0a94*/ 	.word	0x00012b20


	//----- nvinfo : EIATTR_MBARRIER_INSTR_OFFSETS
	.align		4
.L_713:
        /*0a98*/ 	.byte	0x04, 0x39
        /*0a9a*/ 	.short	(.L_715 - .L_714)


	//   ....[0]....
.L_714:
        /*0a9c*/ 	.word	0x000002c0
        /*0aa0*/ 	.word	0x000000ff
        /*0aa4*/ 	.word	0x00028c00
        /*0aa8*/ 	.short	0x0100
        /*0aaa*/ 	.byte	0x08
	.zero		1


	//   ....[1]....
        /*0aac*/ 	.word	0x000002d0
        /*0ab0*/ 	.word	0x000000ff
        /*0ab4*/ 	.word	0x00028c20
        /*0ab8*/ 	.short	0x0100
        /*0aba*/ 	.byte	0x08
	.zero		1


	//   ....[2]....
        /*0abc*/ 	.word	0x00000380
        /*0ac0*/ 	.word	0x000000ff
        /*0ac4*/ 	.word	0x00028c30
        /*0ac8*/ 	.short	0x0100
        /*0aca*/ 	.byte	0x06
	.zero		1


	//   ....[3]....
        /*0acc*/ 	.word	0x00000390
        /*0ad0*/ 	.word	0x000000ff
        /*0ad4*/ 	.word	0x00028c40
        /*0ad8*/ 	.short	0x0100
        /*0ada*/ 	.byte	0x06
	.zero		1


	//   ....[4]....
        /*0adc*/ 	.word	0x000003a0
        /*0ae0*/ 	.word	0x000000ff
        /*0ae4*/ 	.word	0x00028c38
        /*0ae8*/ 	.short	0x0100
        /*0aea*/ 	.byte	0x06
	.zero		1


	//   ....[5]....
        /*0aec*/ 	.word	0x000003b0
        /*0af0*/ 	.word	0x000000ff
        /*0af4*/ 	.word	0x00028c48
        /*0af8*/ 	.short	0x0100
        /*0afa*/ 	.byte	0x06
	.zero		1


	//   ....[6]....
        /*0afc*/ 	.word	0x000004e0
        /*0b00*/ 	.word	0x000000ff
        /*0b04*/ 	.word	0x00028c50
        /*0b08*/ 	.short	0x0100
        /*0b0a*/ 	.byte	0x08
	.zero		1


	//   ....[7]....
        /*0b0c*/ 	.word	0x000004f0
        /*0b10*/ 	.word	0x000000ff
        /*0b14*/ 	.word	0x00028c60
        /*0b18*/ 	.short	0x0100
        /*0b1a*/ 	.byte	0x08
	.zero		1


	//   ....[8]....
        /*0b1c*/ 	.word	0x00000500
        /*0b20*/ 	.word	0x000000ff
        /*0b24*/ 	.word	0x00028c58
        /*0b28*/ 	.short	0x0100
        /*0b2a*/ 	.byte	0x08
	.zero		1


	//   ....[9]....
        /*0b2c*/ 	.word	0x00000510
        /*0b30*/ 	.word	0x000000ff
        /*0b34*/ 	.word	0x00028c68
        /*0b38*/ 	.short	0x0100
        /*0b3a*/ 	.byte	0x08
	.zero		1


	//   ....[10]....
        /*0b3c*/ 	.word	0x00000600
        /*0b40*/ 	.word	0x000000ff
        /*0b44*/ 	.word	0x00028c70
        /*0b48*/ 	.short	0x0100
        /*0b4a*/ 	.byte	0x06
	.zero		1


	//   ....[11]....
        /*0b4c*/ 	.word	0x00000610
        /*0b50*/ 	.word	0x000000ff
        /*0b54*/ 	.word	0x00028c80
        /*0b58*/ 	.short	0x0100
        /*0b5a*/ 	.byte	0x06
	.zero		1


	//   ....[12]....
        /*0b5c*/ 	.word	0x00000620
        /*0b60*/ 	.word	0x000000ff
        /*0b64*/ 	.word	0x00028c78
        /*0b68*/ 	.short	0x0100
        /*0b6a*/ 	.byte	0x06
	.zero		1


	//   ....[13]....
        /*0b6c*/ 	.word	0x00000630
        /*0b70*/ 	.word	0x000000ff
        /*0b74*/ 	.word	0x00028c88
        /*0b78*/ 	.short	0x0100
        /*0b7a*/ 	.byte	0x06
	.zero		1


	//   ....[14]....
        /*0b7c*/ 	.word	0x00000760
        /*0b80*/ 	.word	0x000000ff
        /*0b84*/ 	.word	0x00028c90
        /*0b88*/ 	.short	0x0100
        /*0b8a*/ 	.byte	0x08
	.zero		1


	//   ....[15]....
        /*0b8c*/ 	.word	0x00000770
        /*0b90*/ 	.word	0x000000ff
        /*0b94*/ 	.word	0x00028ca0
        /*0b98*/ 	.short	0x0100
        /*0b9a*/ 	.byte	0x08
	.zero		1


	//   ....[16]....
        /*0b9c*/ 	.word	0x00000780
        /*0ba0*/ 	.word	0x000000ff
        /*0ba4*/ 	.word	0x00028c98
        /*0ba8*/ 	.short	0x0100
        /*0baa*/ 	.byte	0x08
	.zero		1


	//   ....[17]....
        /*0bac*/ 	.word	0x00000790
        /*0bb0*/ 	.word	0x000000ff
        /*0bb4*/ 	.word	0x00028ca8
        /*0bb8*/ 	.short	0x0100
        /*0bba*/ 	.byte	0x08
	.zero		1


	//   ....[18]....
        /*0bbc*/ 	.word	0x000008c0
        /*0bc0*/ 	.word	0x000000ff
        /*0bc4*/ 	.word	0x00028cb0
        /*0bc8*/ 	.short	0x0100
        /*0bca*/ 	.byte	0x08
	.zero		1


	//   ....[19]....
        /*0bcc*/ 	.word	0x000008d0
        /*0bd0*/ 	.word	0x000000ff
        /*0bd4*/ 	.word	0x00028cc0
        /*0bd8*/ 	.short	0x0100
        /*0bda*/ 	.byte	0x08
	.zero		1


	//   ....[20]....
        /*0bdc*/ 	.word	0x000008e0
        /*0be0*/ 	.word	0x000000ff
        /*0be4*/ 	.word	0x00028cb8
        /*0be8*/ 	.short	0x0100
        /*0bea*/ 	.byte	0x08
	.zero		1


	//   ....[21]....
        /*0bec*/ 	.word	0x000008f0
        /*0bf0*/ 	.word	0x000000ff
        /*0bf4*/ 	.word	0x00028cc8
        /*0bf8*/ 	.short	0x0100
        /*0bfa*/ 	.byte	0x08
	.zero		1


	//   ....[22]....
        /*0bfc*/ 	.word	0x000026c0
        /*0c00*/ 	.word	0x00000042
        /*0c04*/ 	.word	0x00028c90
        /*0c08*/ 	.short	0x010a
        /*0c0a*/ 	.byte	0x3f
	.zero		1


	//   ....[23]....
        /*0c0c*/ 	.word	0x00003100
        /*0c10*/ 	.word	0x00000042
        /*0c14*/ 	.word	0x00028c90
        /*0c18*/ 	.short	0x010a
        /*0c1a*/ 	.byte	0x3f
	.zero		1


	//   ....[24]....
        /*0c1c*/ 	.word	0x00003a20
        /*0c20*/ 	.word	0x00000042
        /*0c24*/ 	.word	0x00028c90
        /*0c28*/ 	.short	0x010a
        /*0c2a*/ 	.byte	0x3f
	.zero		1


	//   ....[25]....
        /*0c2c*/ 	.word	0x00003c20
        /*0c30*/ 	.word	0x00000004
        /*0c34*/ 	.word	0x00000000
        /*0c38*/ 	.short	0x0101
        /*0c3a*/ 	.byte	0x3f
	.zero		1


	//   ....[26]....
        /*0c3c*/ 	.word	0x00003c60
        /*0c40*/ 	.word	0x00000042
        /*0c44*/ 	.word	0x00028cb0
        /*0c48*/ 	.short	0x010a
        /*0c4a*/ 	.byte	0x3f
	.zero		1


	//   ....[27]....
        /*0c4c*/ 	.word	0x000042c0
        /*0c50*/ 	.word	0x00000042
        /*0c54*/ 	.word	0x00000000
        /*0c58*/ 	.short	0x0101
        /*0c5a*/ 	.byte	0x3f
	.zero		1


	//   ....[28]....
        /*0c5c*/ 	.word	0x00004950
        /*0c60*/ 	.word	0x0000000d
        /*0c64*/ 	.word	0x00028c50
        /*0c68*/ 	.short	0x010a
        /*0c6a*/ 	.byte	0x3f
	.zero		1


	//   ....[29]....
        /*0c6c*/ 	.word	0x00004cf0
        /*0c70*/ 	.word	0x00000000
        /*0c74*/ 	.word	0x00000000
        /*0c78*/ 	.short	0x0101
        /*0c7a*/ 	.byte	0x3f
	.zero		1


	//   ....[30]....
        /*0c7c*/ 	.word	0x00005640
        /*0c80*/ 	.word	0x00000000
        /*0c84*/ 	.word	0x00028c50
        /*0c88*/ 	.short	0x010a
        /*0c8a*/ 	.byte	0x3f
	.zero		1


	//   ....[31]....
        /*0c8c*/ 	.word	0x00005690
        /*0c90*/ 	.word	0x00000000
        /*0c94*/ 	.word	0x00028c50
        /*0c98*/ 	.short	0x010a
        /*0c9a*/ 	.byte	0x3f
	.zero		1


	//   ....[32]....
        /*0c9c*/ 	.word	0x000059e0
        /*0ca0*/ 	.word	0x00000000
        /*0ca4*/ 	.word	0x00000000
        /*0ca8*/ 	.short	0x0101
        /*0caa*/ 	.byte	0x3f
	.zero		1


	//   ....[33]....
        /*0cac*/ 	.word	0x00006560
        /*0cb0*/ 	.word	0x00000002
        /*0cb4*/ 	.word	0x00028c00
        /*0cb8*/ 	.short	0x010a
        /*0cba*/ 	.byte	0x3f
	.zero		1


	//   ....[34]....
        /*0cbc*/ 	.word	0x000065b0
        /*0cc0*/ 	.word	0x00000002
        /*0cc4*/ 	.word	0x00028c00
        /*0cc8*/ 	.short	0x010a
        /*0cca*/ 	.byte	0x3f
	.zero		1


	//   ....[35]....
        /*0ccc*/ 	.word	0x00006b40
        /*0cd0*/ 	.word	0x00000002
        /*0cd4*/ 	.word	0x00028c00
        /*0cd8*/ 	.short	0x010a
        /*0cda*/ 	.byte	0x3f
	.zero		1


	//   ....[36]....
        /*0cdc*/ 	.word	0x00007a80
        /*0ce0*/ 	.word	0x00000002
        /*0ce4*/ 	.word	0x00028c00
        /*0ce8*/ 	.short	0x010a
        /*0cea*/ 	.byte	0x3f
	.zero		1


	//   ....[37]....
        /*0cec*/ 	.word	0x00008840
        /*0cf0*/ 	.word	0x0000000f
        /*0cf4*/ 	.word	0x00028c30
        /*0cf8*/ 	.short	0x010a
        /*0cfa*/ 	.byte	0x3f
	.zero		1


	//   ....[38]....
        /*0cfc*/ 	.word	0x000088f0
        /*0d00*/ 	.word	0x0000000f
        /*0d04*/ 	.word	0x00028c30
        /*0d08*/ 	.short	0x010a
        /*0d0a*/ 	.byte	0x3f
	.zero		1


	//   ....[39]....
        /*0d0c*/ 	.word	0x00009540
        /*0d10*/ 	.word	0x0000000b
        /*0d14*/ 	.word	0x00000000
        /*0d18*/ 	.short	0x0101
        /*0d1a*/ 	.byte	0x3f
	.zero		1


	//   ....[40]....
        /*0d1c*/ 	.word	0x00009990
        /*0d20*/ 	.word	0x0000000f
        /*0d24*/ 	.word	0x00028c50
        /*0d28*/ 	.short	0x010a
        /*0d2a*/ 	.byte	0x3f
	.zero		1


	//   ....[41]....
        /*0d2c*/ 	.word	0x00009a20
        /*0d30*/ 	.word	0x0000000f
        /*0d34*/ 	.word	0x00028c50
        /*0d38*/ 	.short	0x010a
        /*0d3a*/ 	.byte	0x3f
	.zero		1


	//   ....[42]....
        /*0d3c*/ 	.word	0x00009cd0
        /*0d40*/ 	.word	0x0000000f
        /*0d44*/ 	.word	0x00000000
        /*0d48*/ 	.short	0x0101
        /*0d4a*/ 	.byte	0x3f
	.zero		1


	//   ....[43]....
        /*0d4c*/ 	.word	0x00009de0
        /*0d50*/ 	.word	0x000000d8
        /*0d54*/ 	.word	0x00028c30
        /*0d58*/ 	.short	0x010a
        /*0d5a*/ 	.byte	0x3f
	.zero		1


	//   ....[44]....
        /*0d5c*/ 	.word	0x00009e90
        /*0d60*/ 	.word	0x000000d8
        /*0d64*/ 	.word	0x00028c30
        /*0d68*/ 	.short	0x010a
        /*0d6a*/ 	.byte	0x3f
	.zero		1


	//   ....[45]....
        /*0d6c*/ 	.word	0x0000a390
        /*0d70*/ 	.word	0x0000000e
        /*0d74*/ 	.word	0x00000000
        /*0d78*/ 	.short	0x0101
        /*0d7a*/ 	.byte	0x3f
	.zero		1


	//   ....[46]....
        /*0d7c*/ 	.word	0x0000b3f0
        /*0d80*/ 	.word	0x000000d8
        /*0d84*/ 	.word	0x00028c50
        /*0d88*/ 	.short	0x010a
        /*0d8a*/ 	.byte	0x3f
	.zero		1


	//   ....[47]....
        /*0d8c*/ 	.word	0x0000b440
        /*0d90*/ 	.word	0x000000d8
        /*0d94*/ 	.word	0x00028c50
        /*0d98*/ 	.short	0x010a
        /*0d9a*/ 	.byte	0x3f
	.zero		1


	//   ....[48]....
        /*0d9c*/ 	.word	0x0000b720
        /*0da0*/ 	.word	0x000000d8
        /*0da4*/ 	.word	0x00000000
        /*0da8*/ 	.short	0x0101
        /*0daa*/ 	.byte	0x3f
	.zero		1


	//   ....[49]....
        /*0dac*/ 	.word	0x0000dd30
        /*0db0*/ 	.word	0x00000000
        /*0db4*/ 	.word	0x00000000
        /*0db8*/ 	.short	0x0101
        /*0dba*/ 	.byte	0x3f
	.zero		1


	//   ....[50]....
        /*0dbc*/ 	.word	0x000102e0
        /*0dc0*/ 	.word	0x00000006
        /*0dc4*/ 	.word	0x00028c20
        /*0dc8*/ 	.short	0x010a
        /*0dca*/ 	.byte	0x3f
	.zero		1


	//   ....[51]....
        /*0dcc*/ 	.word	0x000103d0
        /*0dd0*/ 	.word	0x00000005
        /*0dd4*/ 	.word	0x00028ca0
        /*0dd8*/ 	.short	0x010a
        /*0dda*/ 	.byte	0x3f
	.zero		1


	//   ....[52]....
        /*0ddc*/ 	.word	0x00010620
        /*0de0*/ 	.word	0x00000005
        /*0de4*/ 	.word	0x00028cc0
        /*0de8*/ 	.short	0x010a
        /*0dea*/ 	.byte	0x3f
	.zero		1


	//   ....[53]....
        /*0dec*/ 	.word	0x000110a0
        /*0df0*/ 	.word	0x00000005
        /*0df4*/ 	.word	0x00028ca0
        /*0df8*/ 	.short	0x010a
        /*0dfa*/ 	.byte	0x3f
	.zero		1


	//   ....[54]....
        /*0dfc*/ 	.word	0x000112e0
        /*0e00*/ 	.word	0x00000005
        /*0e04*/ 	.word	0x00028cc0
        /*0e08*/ 	.short	0x010a
        /*0e0a*/ 	.byte	0x3f
	.zero		1


	//   ....[55]....
        /*0e0c*/ 	.word	0x00012600
        /*0e10*/ 	.word	0x00000000
        /*0e14*/ 	.word	0x00028c40
        /*0e18*/ 	.short	0x010a
        /*0e1a*/ 	.byte	0x3f
	.zero		1


	//   ....[56]....
        /*0e1c*/ 	.word	0x00013190
        /*0e20*/ 	.word	0x00000008
        /*0e24*/ 	.word	0x00028c00
        /*0e28*/ 	.short	0x0107
        /*0e2a*/ 	.byte	0x3f
	.zero		1


	//   ....[57]....
        /*0e2c*/ 	.word	0x00013290
        /*0e30*/ 	.word	0x00000002
        /*0e34*/ 	.word	0x00028c00
        /*0e38*/ 	.short	0x0101
        /*0e3a*/ 	.byte	0x3f
	.zero		1


	//   ....[58]....
        /*0e3c*/ 	.word	0x000132b0
        /*0e40*/ 	.word	0x00000002
        /*0e44*/ 	.word	0x00028c20
        /*0e48*/ 	.short	0x010a
        /*0e4a*/ 	.byte	0x3f
	.zero		1


	//   ....[59]....
        /*0e4c*/ 	.word	0x000133c0
        /*0e50*/ 	.word	0x00000003
        /*0e54*/ 	.word	0x00028c60
        /*0e58*/ 	.short	0x010a
        /*0e5a*/ 	.byte	0x3f
	.zero		1


	//   ....[60]....
        /*0e5c*/ 	.word	0x000140d0
        /*0e60*/ 	.word	0x00000003
        /*0e64*/ 	.word	0x00028c40
        /*0e68*/ 	.short	0x010a
        /*0e6a*/ 	.byte	0x3f
	.zero		1


	//   ....[61]....
        /*0e6c*/ 	.word	0x00014330
        /*0e70*/ 	.word	0x00000003
        /*0e74*/ 	.word	0x00028c60
        /*0e78*/ 	.short	0x010a
        /*0e7a*/ 	.byte	0x3f
	.zero		1


	//   ....[62]....
        /*0e7c*/ 	.word	0x00014fd0
        /*0e80*/ 	.word	0x00000004
        /*0e84*/ 	.word	0x00028c40
        /*0e88*/ 	.short	0x010a
        /*0e8a*/ 	.byte	0x3f
	.zero		1


	//   ....[63]....
        /*0e8c*/ 	.word	0x00015220
        /*0e90*/ 	.word	0x00000004
        /*0e94*/ 	.word	0x00028c60
        /*0e98*/ 	.short	0x010a
        /*0e9a*/ 	.byte	0x3f
	.zero		1


	//   ....[64]....
        /*0e9c*/ 	.word	0x00015e30
        /*0ea0*/ 	.word	0x00000004
        /*0ea4*/ 	.word	0x00028c40
        /*0ea8*/ 	.short	0x010a
        /*0eaa*/ 	.byte	0x3f
	.zero		1


	//   ....[65]....
        /*0eac*/ 	.word	0x00016090
        /*0eb0*/ 	.word	0x00000004
        /*0eb4*/ 	.word	0x00028c60
        /*0eb8*/ 	.short	0x010a
        /*0eba*/ 	.byte	0x3f
	.zero		1


	//   ....[66]....
        /*0ebc*/ 	.word	0x000176d0
        /*0ec0*/ 	.word	0x00000000
        /*0ec4*/ 	.word	0x00028c20
        /*0ec8*/ 	.short	0x010a
        /*0eca*/ 	.byte	0x3f
	.zero		1


	//   ....[67]....
        /*0ecc*/ 	.word	0x00017880
        /*0ed0*/ 	.word	0x00000006
        /*0ed4*/ 	.word	0x00000000
        /*0ed8*/ 	.short	0x010a
        /*0eda*/ 	.byte	0x3f
	.zero		1


	//   ....[68]....
        /*0edc*/ 	.word	0x000178f0
        /*0ee0*/ 	.word	0x00000007
        /*0ee4*/ 	.word	0x00000000
        /*0ee8*/ 	.short	0x010a
        /*0eea*/ 	.byte	0x3f
	.zero		1


	//   ....[69]....
        /*0eec*/ 	.word	0x00017960
        /*0ef0*/ 	.word	0x00000004
        /*0ef4*/ 	.word	0x00000000
        /*0ef8*/ 	.short	0x010a
        /*0efa*/ 	.byte	0x3f
	.zero		1


	//   ....[70]....
        /*0efc*/ 	.word	0x00017990
        /*0f00*/ 	.word	0x00000003
        /*0f04*/ 	.word	0x00000000
        /*0f08*/ 	.short	0x010a
        /*0f0a*/ 	.byte	0x3f
	.zero		1


	//   ....[71]....
        /*0f0c*/ 	.word	0x000179f0
        /*0f10*/ 	.word	0x00000042
        /*0f14*/ 	.word	0x00028c90
        /*0f18*/ 	.short	0x010a
        /*0f1a*/ 	.byte	0x3f
	.zero		1


	//   ....[72]....
        /*0f1c*/ 	.word	0x00017a40
        /*0f20*/ 	.word	0x00000042
        /*0f24*/ 	.word	0x00028c90
        /*0f28*/ 	.short	0x010a
        /*0f2a*/ 	.byte	0x3f
	.zero		1


	//   ....[73]....
        /*0f2c*/ 	.word	0x00017a90
        /*0f30*/ 	.word	0x00000042
        /*0f34*/ 	.word	0x00028c90
        /*0f38*/ 	.short	0x010a
        /*0f3a*/ 	.byte	0x3f
	.zero		1


	//   ....[74]....
        /*0f3c*/ 	.word	0x00017ae0
        /*0f40*/ 	.word	0x00000042
        /*0f44*/ 	.word	0x00028cb0
        /*0f48*/ 	.short	0x010a
        /*0f4a*/ 	.byte	0x3f
	.zero		1


	//   ....[75]....
        /*0f4c*/ 	.word	0x00017b30
        /*0f50*/ 	.word	0x0000000d
        /*0f54*/ 	.word	0x00028c50
        /*0f58*/ 	.short	0x010a
        /*0f5a*/ 	.byte	0x3f
	.zero		1


	//   ....[76]....
        /*0f5c*/ 	.word	0x00017b80
        /*0f60*/ 	.word	0x00000000
        /*0f64*/ 	.word	0x00028c50
        /*0f68*/ 	.short	0x010a
        /*0f6a*/ 	.byte	0x3f
	.zero		1


	//   ....[77]....
        /*0f6c*/ 	.word	0x00017d90
        /*0f70*/ 	.word	0x00000002
        /*0f74*/ 	.word	0x00028c00
        /*0f78*/ 	.short	0x010a
        /*0f7a*/ 	.byte	0x3f
	.zero		1


	//   ....[78]....
        /*0f7c*/ 	.word	0x00017fc0
        /*0f80*/ 	.word	0x00000002
        /*0f84*/ 	.word	0x00028c00
        /*0f88*/ 	.short	0x010a
        /*0f8a*/ 	.byte	0x3f
	.zero		1


	//   ....[79]....
        /*0f8c*/ 	.word	0x00018010
        /*0f90*/ 	.word	0x0000000f
        /*0f94*/ 	.word	0x00028c30
        /*0f98*/ 	.short	0x010a
        /*0f9a*/ 	.byte	0x3f
	.zero		1


	//   ....[80]....
        /*0f9c*/ 	.word	0x00018060
        /*0fa0*/ 	.word	0x0000000f
        /*0fa4*/ 	.word	0x00028c50
        /*0fa8*/ 	.short	0x010a
        /*0faa*/ 	.byte	0x3f
	.zero		1


	//   ....[81]....
        /*0fac*/ 	.word	0x000180b0
        /*0fb0*/ 	.word	0x000000d8
        /*0fb4*/ 	.word	0x00028c30
        /*0fb8*/ 	.short	0x010a
        /*0fba*/ 	.byte	0x3f
	.zero		1


	//   ....[82]....
        /*0fbc*/ 	.word	0x00018100
        /*0fc0*/ 	.word	0x000000d8
        /*0fc4*/ 	.word	0x00028c50
        /*0fc8*/ 	.short	0x010a
        /*0fca*/ 	.byte	0x3f
	.zero		1


	//   ....[83]....
        /*0fcc*/ 	.word	0x000182b0
        /*0fd0*/ 	.word	0x00000005
        /*0fd4*/ 	.word	0x00028c20
        /*0fd8*/ 	.short	0x010a
        /*0fda*/ 	.byte	0x3f
	.zero		1


	//   ....[84]....
        /*0fdc*/ 	.word	0x00018300
        /*0fe0*/ 	.word	0x00000005
        /*0fe4*/ 	.word	0x00028ca0
        /*0fe8*/ 	.short	0x010a
        /*0fea*/ 	.byte	0x3f
	.zero		1


	//   ....[85]....
        /*0fec*/ 	.word	0x00018350
        /*0ff0*/ 	.word	0x00000005
        /*0ff4*/ 	.word	0x00028cc0
        /*0ff8*/ 	.short	0x010a
        /*0ffa*/ 	.byte	0x3f
	.zero		1


	//   ....[86]....
        /*0ffc*/ 	.word	0x000183a0
        /*1000*/ 	.word	0x00000005
        /*1004*/ 	.word	0x00028ca0
        /*1008*/ 	.short	0x010a
        /*100a*/ 	.byte	0x3f
	.zero		1


	//   ....[87]....
        /*100c*/ 	.word	0x000183f0
        /*1010*/ 	.word	0x00000005
        /*1014*/ 	.word	0x00028cc0
        /*1018*/ 	.short	0x010a
        /*101a*/ 	.byte	0x3f
	.zero		1


	//   ....[88]....
        /*101c*/ 	.word	0x00018590
        /*1020*/ 	.word	0x00000000
        /*1024*/ 	.word	0x00028c40
        /*1028*/ 	.short	0x010a
        /*102a*/ 	.byte	0x3f
	.zero		1


	//   ....[89]....
        /*102c*/ 	.word	0x00018b10
        /*1030*/ 	.word	0x00000002
        /*1034*/ 	.word	0x00028c20
        /*1038*/ 	.short	0x010a
        /*103a*/ 	.byte	0x3f
	.zero		1


	//   ....[90]....
        /*103c*/ 	.word	0x00018b60
        /*1040*/ 	.word	0x00000003
        /*1044*/ 	.word	0x00028c60
        /*1048*/ 	.short	0x010a
        /*104a*/ 	.byte	0x3f
	.zero		1


	//   ....[91]....
        /*104c*/ 	.word	0x00018bb0
        /*1050*/ 	.word	0x00000003
        /*1054*/ 	.word	0x00028c40
        /*1058*/ 	.short	0x010a
        /*105a*/ 	.byte	0x3f
	.zero		1


	//   ....[92]....
        /*105c*/ 	.word	0x00018c00
        /*1060*/ 	.word	0x00000003
        /*1064*/ 	.word	0x00028c60
        /*1068*/ 	.short	0x010a
        /*106a*/ 	.byte	0x3f
	.zero		1


	//   ....[93]....
        /*106c*/ 	.word	0x00018c50
        /*1070*/ 	.word	0x00000004
        /*1074*/ 	.word	0x00028c40
        /*1078*/ 	.short	0x010a
        /*107a*/ 	.byte	0x3f
	.zero		1


	//   ....[94]....
        /*107c*/ 	.word	0x00018ca0
        /*1080*/ 	.word	0x00000004
        /*1084*/ 	.word	0x00028c60
        /*1088*/ 	.short	0x010a
        /*108a*/ 	.byte	0x3f
	.zero		1


	//   ....[95]....
        /*108c*/ 	.word	0x00018cf0
        /*1090*/ 	.word	0x00000004
        /*1094*/ 	.word	0x00028c40
        /*1098*/ 	.short	0x010a
        /*109a*/ 	.byte	0x3f
	.zero		1


	//   ....[96]....
        /*109c*/ 	.word	0x00018d40
        /*10a0*/ 	.word	0x00000004
        /*10a4*/ 	.word	0x00028c60
        /*10a8*/ 	.short	0x010a
        /*10aa*/ 	.byte	0x3f
	.zero		1


	//   ....[97]....
        /*10ac*/ 	.word	0x00019790
        /*10b0*/ 	.word	0x00000000
        /*10b4*/ 	.word	0x00028c20
        /*10b8*/ 	.short	0x010a
        /*10ba*/ 	.byte	0x3f
	.zero		1


	//   ....[98]....
        /*10bc*/ 	.word	0x00019930
        /*10c0*/ 	.word	0x00000006
        /*10c4*/ 	.word	0x00000000
        /*10c8*/ 	.short	0x010a
        /*10ca*/ 	.byte	0x3f
	.zero		1


	//   ....[99]....
        /*10cc*/ 	.word	0x00019980
        /*10d0*/ 	.word	0x00000007
        /*10d4*/ 	.word	0x00000000
        /*10d8*/ 	.short	0x010a
        /*10da*/ 	.byte	0x3f
	.zero		1


	//   ....[100]....
        /*10dc*/ 	.word	0x000199d0
        /*10e0*/ 	.word	0x00000004
        /*10e4*/ 	.word	0x00000000
        /*10e8*/ 	.short	0x010a
        /*10ea*/ 	.byte	0x3f
	.zero		1


	//----- nvinfo : EIATTR_NUM_MBARRIERS
	.align		4
.L_715:
        /*10ec*/ 	.byte	0x03, 0x38
        /*10ee*/ 	.short	0x0016


	//----- nvinfo : EIATTR_EXIT_INSTR_OFFSETS
	.align		4
        /*10f0*/ 	.byte	0x04, 0x1c
        /*10f2*/ 	.short	(.L_717 - .L_716)


	//   ....[0]....
.L_716:
        /*10f4*/ 	.word	0x000179e0


	//----- nvinfo : EIATTR_MAX_THREADS
	.align		4
.L_717:
        /*10f8*/ 	.byte	0x04, 0x05
        /*10fa*/ 	.short	(.L_719 - .L_718)
.L_718:
        /*10fc*/ 	.word	0x00000180
        /*1100*/ 	.word	0x00000001
        /*1104*/ 	.word	0x00000001


	//----- nvinfo : EIATTR_CRS_STACK_SIZE
	.align		4
.L_719:
        /*1108*/ 	.byte	0x04, 0x1e
        /*110a*/ 	.short	(.L_721 - .L_720)
.L_720:
        /*110c*/ 	.word	0x00000000


	//----- nvinfo : EIATTR_CBANK_PARAM_SIZE
	.align		4
.L_721:
        /*1110*/ 	.byte	0x03, 0x19
        /*1112*/ 	.short	0x0af0


	//----- nvinfo : EIATTR_PARAM_CBANK
	.align		4
        /*1114*/ 	.byte	0x04, 0x0a
        /*1116*/ 	.short	(.L_723 - .L_722)
	.align		4
.L_722:
        /*1118*/ 	.word	index@(.nv.constant0._ZN7cutlass13device_kernelIN5flash11enable_sm90INS1_16FlashAttnFwdSm90INS1_25CollectiveMainloopFwdSm90ILi2EN4cute5tupleIJNS5_1CILi1EEES8_S8_EEENS6_IJNS7_ILi64EEESA_SA_EEELi512ENS_10bfloat16_tEfNS_4arch4Sm90ELb0ELb0ELb0ELb1ELb0ELb1ELb0ELb0ELb0ELb1ELb0ELb0EEENS1_21CollectiveEpilogueFwdINS6_IJSA_NS7_ILi512EEESA_EEES9_SC_SE_Li256ELb1ELb1ELb0ELb0EEENS1_36VarlenDynamicPersistentTileSchedulerILi64ELi64ELi256ELi128ELb0ELb1ELb1ELb0ELb1ELb1EEEEEEEEEvNT_6ParamsE)
        /*111c*/ 	.short	0x0210
        /*111e*/ 	.short	0x0af0


	//----- nvinfo : EIATTR_SW_WAR
	.align		4
.L_723:
        /*1120*/ 	.byte	0x04, 0x36
        /*1122*/ 	.short	(.L_725 - .L_724)
.L_724:
        /*1124*/ 	.word	0x00000008
.L_725:


//--------------------- .nv.info._ZN7cutlass13device_kernelIN5flash11enable_sm90INS1_16FlashAttnFwdSm90INS1_25CollectiveMainloopFwdSm90ILi2EN4cute5tupleIJNS5_1CILi1EEES8_S8_EEENS6_IJNS7_ILi64EEESA_SA_EEELi512ENS_10bfloat16_tEfNS_4arch4Sm90ELb0ELb0ELb0ELb1ELb0ELb0ELb1ELb0ELb0ELb1ELb0ELb0EEENS1_21CollectiveEpilogueFwdINS6_IJSA_NS7_ILi512EEESA_EEES9_SC_SE_Li256ELb1ELb1ELb0ELb0EEENS1_36VarlenDynamicPersistentTileSchedulerILi64ELi64ELi256ELi128ELb0ELb1ELb1ELb0ELb1ELb1EEEEEEEEEvNT_6ParamsE --------------------------
	.section	.nv.info._ZN7cutlass13device_kernelIN5flash11enable_sm90INS1_16FlashAttnFwdSm90INS1_25CollectiveMainloopFwdSm90ILi2EN4cute5tupleIJNS5_1CILi1EEES8_S8_EEENS6_IJNS7_ILi64EEESA_SA_EEELi512ENS_10bfloat16_tEfNS_4arch4Sm90ELb0ELb0ELb0ELb1ELb0ELb0ELb1ELb0ELb0ELb1ELb0ELb0EEENS1_21CollectiveEpilogueFwdINS6_IJSA_NS7_ILi512EEESA_EEES9_SC_SE_Li256ELb1ELb1ELb0ELb0EEENS1_36VarlenDynamicPersistentTileSchedulerILi64ELi64ELi256ELi128ELb0ELb1ELb1ELb0ELb1ELb1EEEEEEEEEvNT_6ParamsE,"",@"SHT_CUDA_INFO"
	.sectionflags	@""
	.align	4


	//----- nvinfo : EIATTR_CUDA_API_VERSION
	.align		4
        /*0000*/ 	.byte	0x04, 0x37
        /*0002*/ 	.short	(.L_727 - .L_726)
.L_726:
        /*0004*/ 	.word	0x00000082


	//----- nvinfo : EIATTR_KPARAM_INFO
	.align		4
.L_727:
        /*0008*/ 	.byte	0x04, 0x17
        /*000a*/ 	.short	(.L_729 - .L_728)
.L_728:
        /*000c*/ 	.word	0x00000000
        /*0010*/ 	.short	0x0000
        /*0012*/ 	.short	0x0070
        /*0014*/ 	.byte	0x00, 0xf0, 0x01, 0x2e


	//----- nvinfo : EIATTR_SPARSE_MMA_MASK
	.align		4
.L_729:
        /*0018*/ 	.byte	0x03, 0x50
        /*001a*/ 	.short	0x0000


	//----- nvinfo : EIATTR_MAXREG_COUNT
	.align		4
        /*001c*/ 	.byte	0x03, 0x1b
        /*001e*/ 	.short	0x00a8


	//----- nvinfo : EIATTR_NUM_BARRIERS
	.align		4
        /*0020*/ 	.byte	0x02, 0x4c
        /*0022*/ 	.byte	0x10
	.zero		1


	//----- nvinfo : EIATTR_EXTERNS
	.align		4
        /*0024*/ 	.byte	0x04, 0x0f
        /*0026*/ 	.short	(.L_731 - .L_730)


	//   ....[0]....
	.align		4
.L_730:
        /*0028*/ 	.word	index@(__assertfail)


	//----- nvinfo : EIATTR_ANNOTATIONS
	.align		4
.L_731:
        /*002c*/ 	.byte	0x04, 0x55
        /*002e*/ 	.short	(.L_733 - .L_732)


	//   ....[0]....
.L_732:
        /* <DEDUP_REMOVED lines=103> */


	//----- nvinfo : EIATTR_MERCURY_ISA_VERSION
	.align		4
.L_733:
        /*0690*/ 	.byte	0x03, 0x5f
        /*0692*/ 	.short	0x0101


	//----- nvinfo : EIATTR_UNUSED_LOAD_BYTE_OFFSET
	.align		4
        /*0694*/ 	.byte	0x04, 0x44
        /*0696*/ 	.short	(.L_735 - .L_734)


	//   ....[0]....
.L_734:
        /*0698*/ 	.word	0x00000a10
        /*069c*/ 	.word	0x0000fff0


	//   ....[1]....
        /*06a0*/ 	.word	0x00008b70
        /*06a4*/ 	.word	0x0000fff0


	//----- nvinfo : EIATTR_INT_WARP_WIDE_INSTR_OFFSETS
	.align		4
.L_735:
        /*06a8*/ 	.byte	0x04, 0x31
        /*06aa*/ 	.short	(.L_737 - .L_736)


	//   ....[0]....
.L_736:
        /*06ac*/ 	.word	0x00000130


	//   ....[1]....
        /*06b0*/ 	.word	0x00000170


	//   ....[2]....
        /*06b4*/ 	.word	0x000001e0


	//   ....[3]....
        /*06b8*/ 	.word	0x00000250


	//   ....[4]....
        /*06bc*/ 	.word	0x0000cc10


	//   ....[5]....
        /*06c0*/ 	.word	0x0000cc70


	//   ....[6]....
        /*06c4*/ 	.word	0x00012a50


	//   ....[7]....
        /*06c8*/ 	.word	0x00012ab0


	//----- nvinfo : EIATTR_COOP_GROUP_MASK_REGIDS
	.align		4
.L_737:
        /*06cc*/ 	.byte	0x04, 0x29
        /*06ce*/ 	.short	(.L_739 - .L_738)


	//   ....[0]....
.L_738:
        /*06d0*/ 	.word	0xffffffff


	//   ....[1]....
        /*06d4*/ 	.word	0xffffffff


	//   ....[2]....
        /*06d8*/ 	.word	0xffffffff


	//   ....[3]....
        /*06dc*/ 	.word	0xffffffff


	//   ....[4]....
        /*06e0*/ 	.word	0xffffffff


	//   ....[5]....
        /*06e4*/ 	.word	0xffffffff


	//   ....[6]....
        /*06e8*/ 	.word	0xffffffff


	//   ....[7]....
        /*06ec*/ 	.word	0xffffffff


	//   ....[8]....
        /*06f0*/ 	.word	0xffffffff


	//   ....[9]....
        /*06f4*/ 	.word	0xffffffff


	//   ....[10]....
        /*06f8*/ 	.word	0xffffffff


	//   ....[11]....
        /*06fc*/ 	.word	0xffffffff


	//   ....[12]....
        /*0700*/ 	.word	0xffffffff


	//   ....[13]....
        /*0704*/ 	.word	0xffffffff


	//   ....[14]....
        /*0708*/ 	.word	0xffffffff


	//   ....[15]....
        /*070c*/ 	.word	0xffffffff


	//   ....[16]....
        /*0710*/ 	.word	0xffffffff


	//   ....[17]....
        /*0714*/ 	.word	0xffffffff


	//   ....[18]....
        /*0718*/ 	.word	0xffffffff


	//   ....[19]....
        /*071c*/ 	.word	0xffffffff


	//   ....[20]....
        /*0720*/ 	.word	0xffffffff


	//   ....[21]....
        /*0724*/ 	.word	0xffffffff


	//   ....[22]....
        /*0728*/ 	.word	0xffffffff


	//   ....[23]....
        /*072c*/ 	.word	0xffffffff


	//   ....[24]....
        /*0730*/ 	.word	0xffffffff


	//   ....[25]....
        /*0734*/ 	.word	0xffffffff


	//   ....[26]....
        /*0738*/ 	.word	0xffffffff


	//   ....[27]....
        /*073c*/ 	.word	0xffffffff


	//   ....[28]....
        /*0740*/ 	.word	0xffffffff


	//   ....[29]....
        /*0744*/ 	.word	0xffffffff


	//   ....[30]....
        /*0748*/ 	.word	0xffffffff


	//   ....[31]....
        /*074c*/ 	.word	0xffffffff


	//   ....[32]....
        /*0750*/ 	.word	0xffffffff


	//   ....[33]....
        /*0754*/ 	.word	0xffffffff


	//   ....[34]....
        /*0758*/ 	.word	0xffffffff


	//   ....[35]....
        /*075c*/ 	.word	0xffffffff


	//   ....[36]....
        /*0760*/ 	.word	0xffffffff


	//   ....[37]....
        /*0764*/ 	.word	0xffffffff


	//   ....[38]....
        /*0768*/ 	.word	0xffffffff


	//   ....[39]....
        /*076c*/ 	.word	0xffffffff


	//   ....[40]....
        /*0770*/ 	.word	0xffffffff


	//   ....[41]....
        /*0774*/ 	.word	0xffffffff


	//   ....[42]....
        /*0778*/ 	.word	0xffffffff


	//   ....[43]....
        /*077c*/ 	.word	0xffffffff


	//   ....[44]....
        /*0780*/ 	.word	0xffffffff


	//   ....[45]....
        /*0784*/ 	.word	0xffffffff


	//   ....[46]....
        /*0788*/ 	.word	0xffffffff


	//   ....[47]....
        /*078c*/ 	.word	0xffffffff


	//   ....[48]....
        /*0790*/ 	.word	0xffffffff


	//   ....[49]....
        /*0794*/ 	.word	0xffffffff


	//   ....[50]....
        /*0798*/ 	.word	0xffffffff


	//   ....[51]....
        /*079c*/ 	.word	0xffffffff


	//   ....[52]....
        /*07a0*/ 	.word	0xffffffff


	//   ....[53]....
        /*07a4*/ 	.word	0xffffffff


	//   ....[54]....
        /*07a8*/ 	.word	0xffffffff


	//   ....[55]....
        /*07ac*/ 	.word	0xffffffff


	//   ....[56]....
        /*07b0*/ 	.word	0xffffffff


	//   ....[57]....
        /*07b4*/ 	.word	0xffffffff


	//   ....[58]....
        /*07b8*/ 	.word	0xffffffff


	//   ....[59]....
        /*07bc*/ 	.word	0xffffffff


	//   ....[60]....
        /*07c0*/ 	.word	0xffffffff


	//   ....[61]....
        /*07c4*/ 	.word	0xffffffff


	//   ....[62]....
        /*07c8*/ 	.word	0xffffffff


	//   ....[63]....
        /*07cc*/ 	.word	0xffffffff


	//   ....[64]....
        /*07d0*/ 	.word	0xffffffff


	//   ....[65]....
        /*07d4*/ 	.word	0xffffffff


	//   ....[66]....
        /*07d8*/ 	.word	0xffffffff


	//   ....[67]....
        /*07dc*/ 	.word	0xffffffff


	//   ....[68]....
        /*07e0*/ 	.word	0xffffffff


	//   ....[69]....
        /*07e4*/ 	.word	0xffffffff


	//   ....[70]....
        /*07e8*/ 	.word	0xffffffff


	//   ....[71]....
        /*07ec*/ 	.word	0xffffffff


	//   ....[72]....
        /*07f0*/ 	.word	0xffffffff


	//   ....[73]....
        /*07f4*/ 	.word	0xffffffff


	//   ....[74]....
        /*07f8*/ 	.word	0xffffffff


	//   ....[75]....
        /*07fc*/ 	.word	0xffffffff


	//   ....[76]....
        /*0800*/ 	.word	0xffffffff


	//   ....[77]....
        /*0804*/ 	.word	0xffffffff


	//   ....[78]....
        /*0808*/ 	.word	0xffffffff


	//   ....[79]....
        /*080c*/ 	.word	0xffffffff


	//   ....[80]....
        /*0810*/ 	.word	0xffffffff


	//   ....[81]....
        /*0814*/ 	.word	0xffffffff


	//   ....[82]....
        /*0818*/ 	.word	0xffffffff


	//   ....[83]....
        /*081c*/ 	.word	0xffffffff


	//   ....[84]....
        /*0820*/ 	.word	0xffffffff


	//   ....[85]....
        /*0824*/ 	.word	0xffffffff


	//   ....[86]....
        /*0828*/ 	.word	0xffffffff


	//   ....[87]....
        /*082c*/ 	.word	0xffffffff


	//   ....[88]....
        /*0830*/ 	.word	0xffffffff


	//   ....[89]....
        /*0834*/ 	.word	0x0500000f


	//   ....[90]....
        /*0838*/ 	.word	0x0500000f


	//   ....[91]....
        /*083c*/ 	.word	0x0500000f


	//   ....[92]....
        /*0840*/ 	.word	0x0500000f


	//   ....[93]....
        /*0844*/ 	.word	0x0500000f


	//   ....[94]....
        /*0848*/ 	.word	0x0500000f


	//   ....[95]....
        /*084c*/ 	.word	0x0500000f


	//   ....[96]....
        /*0850*/ 	.word	0x0500000f


	//   ....[97]....
        /*0854*/ 	.word	0x0500000f


	//   ....[98]....
        /*0858*/ 	.word	0x0500000f


	//   ....[99]....
        /*085c*/ 	.word	0x0500000f


	//   ....[100]....
        /*0860*/ 	.word	0x0500000f


	//   ....[101]....
        /*0864*/ 	.word	0x0500000f


	//   ....[102]....
        /*0868*/ 	.word	0x0500000f


	//   ....[103]....
        /*086c*/ 	.word	0x0500000f


	//   ....[104]....
        /*0870*/ 	.word	0x0500000f


	//   ....[105]....
        /*0874*/ 	.word	0x0500000f


	//   ....[106]....
        /*0878*/ 	.word	0x0500000f


	//   ....[107]....
        /*087c*/ 	.word	0x0500000f


	//   ....[108]....
        /*0880*/ 	.word	0x0500000f


	//   ....[109]....
        /*0884*/ 	.word	0x0500000f


	//   ....[110]....
        /*0888*/ 	.word	0x0500000f


	//   ....[111]....
        /*088c*/ 	.word	0x0500000f


	//   ....[112]....
        /*0890*/ 	.word	0x0500000f


	//   ....[113]....
        /*0894*/ 	.word	0x0500000f


	//   ....[114]....
        /*0898*/ 	.word	0x0500000f


	//   ....[115]....
        /*089c*/ 	.word	0x0500000f


	//   ....[116]....
        /*08a0*/ 	.word	0x0500000f


	//   ....[117]....
        /*08a4*/ 	.word	0x0500000f


	//   ....[118]....
        /*08a8*/ 	.word	0x0500000f


	//   ....[119]....
        /*08ac*/ 	.word	0x0500000f


	//   ....[120]....
        /*08b0*/ 	.word	0x0500000f


	//   ....[121]....
        /*08b4*/ 	.word	0x0500000f


	//   ....[122]....
        /*08b8*/ 	.word	0x0500000f


	//   ....[123]....
        /*08bc*/ 	.word	0x0500000f


	//----- nvinfo : EIATTR_COOP_GROUP_INSTR_OFFSETS
	.align		4
.L_739:
        /*08c0*/ 	.byte	0x04, 0x28
        /*08c2*/ 	.short	(.L_741 - .L_740)


	//   ....[0]....
.L_740:
        /*08c4*/ 	.word	0x00000060


	//   ....[1]....
        /*08c8*/ 	.word	0x00000140


	//   ....[2]....
        /*08cc*/ 	.word	0x00000180


	//   ....[3]....
        /*08d0*/ 	.word	0x00000390


	//   ....[4]....
        /*08d4*/ 	.word	0x000004f0


	//   ....[5]....
        /*08d8*/ 	.word	0x00000610


	//   ....[6]....
        /*08dc*/ 	.word	0x00000770


	//   ....[7]....
        /*08e0*/ 	.word	0x00001800


	//   ....[8]....
        /*08e4*/ 	.word	0x00002f50


	//   ....[9]....
        /*08e8*/ 	.word	0x000036e0


	//   ....[10]....
        /*08ec*/ 	.word	0x00004ac0


	//   ....[11]....
        /*08f0*/ 	.word	0x00004b40


	//   ....[12]....
        /*08f4*/ 	.word	0x00004d70


	//   ....[13]....
        /*08f8*/ 	.word	0x00004df0


	//   ....[14]....
        /*08fc*/ 	.word	0x00005610


	//   ....[15]....
        /*0900*/ 	.word	0x00005b30


	//   ....[16]....
        /*0904*/ 	.word	0x00006c20


	//   ....[17]....
        /*0908*/ 	.word	0x00006c50


	//   ....[18]....
        /*090c*/ 	.word	0x00006f50


	//   ....[19]....
        /*0910*/ 	.word	0x00007120


	//   ....[20]....
        /*0914*/ 	.word	0x00008030


	//   ....[21]....
        /*0918*/ 	.word	0x00008070


	//   ....[22]....
        /*091c*/ 	.word	0x000080a0


	//   ....[23]....
        /*0920*/ 	.word	0x00008120


	//   ....[24]....
        /*0924*/ 	.word	0x00008150


	//   ....[25]....
        /*0928*/ 	.word	0x00009a80


	//   ....[26]....
        /*092c*/ 	.word	0x0000a0b0


	//   ....[27]....
        /*0930*/ 	.word	0x0000a0e0


	//   ....[28]....
        /*0934*/ 	.word	0x0000a100


	//   ....[29]....
        /*0938*/ 	.word	0x0000a130


	//   ....[30]....
        /*093c*/ 	.word	0x0000a7e0


	//   ....[31]....
        /*0940*/ 	.word	0x0000a800


	//   ....[32]....
        /*0944*/ 	.word	0x0000aa30


	//   ....[33]....
        /*0948*/ 	.word	0x0000aa50


	//   ....[34]....
        /*094c*/ 	.word	0x0000b640


	//   ....[35]....
        /*0950*/ 	.word	0x0000b660


	//   ....[36]....
        /*0954*/ 	.word	0x0000b8a0


	//   ....[37]....
        /*0958*/ 	.word	0x0000b8c0


	//   ....[38]....
        /*095c*/ 	.word	0x0000bb60


	//   ....[39]....
        /*0960*/ 	.word	0x0000bd50


	//   ....[40]....
        /*0964*/ 	.word	0x0000bd80


	//   ....[41]....
        /*0968*/ 	.word	0x0000bdb0


	//   ....[42]....
        /*096c*/ 	.word	0x0000bde0


	//   ....[43]....
        /*0970*/ 	.word	0x0000be10


	//   ....[44]....
        /*0974*/ 	.word	0x0000be40


	//   ....[45]....
        /*0978*/ 	.word	0x0000bfb0


	//   ....[46]....
        /*097c*/ 	.word	0x0000bfe0


	//   ....[47]....
        /*0980*/ 	.word	0x0000c010


	//   ....[48]....
        /*0984*/ 	.word	0x0000c040


	//   ....[49]....
        /*0988*/ 	.word	0x0000c070


	//   ....[50]....
        /*098c*/ 	.word	0x0000c0a0


	//   ....[51]....
        /*0990*/ 	.word	0x0000c140


	//   ....[52]....
        /*0994*/ 	.word	0x0000c170


	//   ....[53]....
        /*0998*/ 	.word	0x0000c200


	//   ....[54]....
        /*099c*/ 	.word	0x0000d220


	//   ....[55]....
        /*09a0*/ 	.word	0x0000dda0


	//   ....[56]....
        /*09a4*/ 	.word	0x0000ddb0


	//   ....[57]....
        /*09a8*/ 	.word	0x0000ddd0


	//   ....[58]....
        /*09ac*/ 	.word	0x0000dea0


	//   ....[59]....
        /*09b0*/ 	.word	0x0000ded0


	//   ....[60]....
        /*09b4*/ 	.word	0x0000df30


	//   ....[61]....
        /*09b8*/ 	.word	0x0000df40


	//   ....[62]....
        /*09bc*/ 	.word	0x0000dfb0


	//   ....[63]....
        /*09c0*/ 	.word	0x0000e900


	//   ....[64]....
        /*09c4*/ 	.word	0x0000e910


	//   ....[65]....
        /*09c8*/ 	.word	0x0000ea40


	//   ....[66]....
        /*09cc*/ 	.word	0x0000ea70


	//   ....[67]....
        /*09d0*/ 	.word	0x0000ecf0


	//   ....[68]....
        /*09d4*/ 	.word	0x0000ed20


	//   ....[69]....
        /*09d8*/ 	.word	0x0000ee90


	//   ....[70]....
        /*09dc*/ 	.word	0x0000eea0


	//   ....[71]....
        /*09e0*/ 	.word	0x00012ce0


	//   ....[72]....
        /*09e4*/ 	.word	0x00012d10


	//   ....[73]....
        /*09e8*/ 	.word	0x00012d50


	//   ....[74]....
        /*09ec*/ 	.word	0x00012d80


	//   ....[75]....
        /*09f0*/ 	.word	0x00012db0


	//   ....[76]....
        /*09f4*/ 	.word	0x00012de0


	//   ....[77]....
        /*09f8*/ 	.word	0x00012e10


	//   ....[78]....
        /*09fc*/ 	.word	0x00012e40


	//   ....[79]....
        /*0a00*/ 	.word	0x00012fc0


	//   ....[80]....
        /*0a04*/ 	.word	0x00012ff0


	//   ....[81]....
        /*0a08*/ 	.word	0x00013020


	//   ....[82]....
        /*0a0c*/ 	.word	0x00013050


	//   ....[83]....
        /*0a10*/ 	.word	0x00013080


	//   ....[84]....
        /*0a14*/ 	.word	0x000130b0


	//   ....[85]....
        /*0a18*/ 	.word	0x00013170


	//   ....[86]....
        /*0a1c*/ 	.word	0x00013190


	//   ....[87]....
        /*0a20*/ 	.word	0x00013200


	//   ....[88]....
        /*0a24*/ 	.word	0x00013690


	//   ....[89]....
        /*0a28*/ 	.word	0x00013b80


	//   ....[90]....
        /*0a2c*/ 	.word	0x00013d00


	//   ....[91]....
        /*0a30*/ 	.word	0x00013d50


	//   ....[92]....
        /*0a34*/ 	.word	0x00013db0


	//   ....[93]....
        /*0a38*/ 	.word	0x00013e10


	//   ....[94]....
        /*0a3c*/ 	.word	0x00013f60


	//   ....[95]....
        /*0a40*/ 	.word	0x00014000


	//   ....[96]....
        /*0a44*/ 	.word	0x000140b0


	//   ....[97]....
        /*0a48*/ 	.word	0x00014190


	//   ....[98]....
        /*0a4c*/ 	.word	0x00014360


	//   ....[99]....
        /*0a50*/ 	.word	0x00014420


	//   ....[100]....
        /*0a54*/ 	.word	0x000146d0


	//   ....[101]....
        /*0a58*/ 	.word	0x000147f0


	//   ....[102]....
        /*0a5c*/ 	.word	0x000149c0


	//   ....[103]....
        /*0a60*/ 	.word	0x00014a90


	//   ....[104]....
        /*0a64*/ 	.word	0x00014c90


	//   ....[105]....
        /*0a68*/ 	.word	0x00014d20


	//   ....[106]....
        /*0a6c*/ 	.word	0x00015050


	//   ....[107]....
        /*0a70*/ 	.word	0x000150f0


	//   ....[108]....
        /*0a74*/ 	.word	0x00015210


	//   ....[109]....
        /*0a78*/ 	.word	0x00015290


	//   ....[110]....
        /*0a7c*/ 	.word	0x00015310


	//   ....[111]....
        /*0a80*/ 	.word	0x00015390


	//   ....[112]....
        /*0a84*/ 	.word	0x00015410


	//   ....[113]....
        /*0a88*/ 	.word	0x000154a0


	//   ....[114]....
        /*0a8c*/ 	.word	0x00015540


	//   ....[115]....
        /*0a90*/ 	.word	0x000155f0


	//   ....[116]....
        /*0a94*/ 	.word	0x00015670


	//   ....[117]....
        /*0a98*/ 	.word	0x000156f0


	//   ....[118]....
        /*0a9c*/ 	.word	0x00015770


	//   ....[119]....
        /*0aa0*/ 	.word	0x00015800


	//   ....[120]....
        /*0aa4*/ 	.word	0x00015880


	//   ....[121]....
        /*0aa8*/ 	.word	0x00015920


	//   ....[122]....
        /*0aac*/ 	.word	0x000159b0


	//   ....[123]....
        /*0ab0*/ 	.word	0x00015ae0


	//----- nvinfo : EIATTR_REG_RECONFIG
	.align		4
.L_741:
        /*0ab4*/ 	.byte	0x01, 0x54
	.zero		2


	//----- nvinfo : EIATTR_SYSCALL_OFFSETS
	.align		4
        /*0ab8*/ 	.byte	0x04, 0x46
        /*0aba*/ 	.short	(.L_743 - .L_742)


	//   ....[0]....
.L_742:
        /*0abc*/ 	.word	0x00003110


	//   ....[1]....
        /*0ac0*/ 	.word	0x0000ce10


	//   ....[2]....
        /*0ac4*/ 	.word	0x0000cf70


	//   ....[3]....
        /*0ac8*/ 	.word	0x0000d070


	//   ....[4]....
        /*0acc*/ 	.word	0x0000d980


	//   ....[5]....
        /*0ad0*/ 	.word	0x0000e2d0


	//----- nvinfo : EIATTR_MBARRIER_INSTR_OFFSETS
	.align		4
.L_743:
        /*0ad4*/ 	.byte	0x04, 0x39
        /*0ad6*/ 	.short	(.L_745 - .L_744)


	//   ....[0]....
.L_744:
        /*0ad8*/ 	.word	0x00000270
        /*0adc*/ 	.word	0x000000ff
        /*0ae0*/ 	.word	0x00038800
        /*0ae4*/ 	.short	0x0100
        /*0ae6*/ 	.byte	0x08
	.zero		1


	//   ....[1]....
        /*0ae8*/ 	.word	0x00000280
        /*0aec*/ 	.word	0x000000ff
        /*0af0*/ 	.word	0x00038810
        /*0af4*/ 	.short	0x0100
        /*0af6*/ 	.byte	0x08
	.zero		1


	//   ....[2]....
        /*0af8*/ 	.word	0x00000290
        /*0afc*/ 	.word	0x000000ff
        /*0b00*/ 	.word	0x00038820
        /*0b04*/ 	.short	0x0100
        /*0b06*/ 	.byte	0x08
	.zero		1


	//   ....[3]....
        /*0b08*/ 	.word	0x00000340
        /*0b0c*/ 	.word	0x000000ff
        /*0b10*/ 	.word	0x00038830
        /*0b14*/ 	.short	0x0100
        /*0b16*/ 	.byte	0x06
	.zero		1


	//   ....[4]....
        /*0b18*/ 	.word	0x00000350
        /*0b1c*/ 	.word	0x000000ff
        /*0b20*/ 	.word	0x00038840
        /*0b24*/ 	.short	0x0100
        /*0b26*/ 	.byte	0x06
	.zero		1


	//   ....[5]....
        /*0b28*/ 	.word	0x00000360
        /*0b2c*/ 	.word	0x000000ff
        /*0b30*/ 	.word	0x00038838
        /*0b34*/ 	.short	0x0100
        /*0b36*/ 	.byte	0x06
	.zero		1


	//   ....[6]....
        /*0b38*/ 	.word	0x00000370
        /*0b3c*/ 	.word	0x000000ff
        /*0b40*/ 	.word	0x00038848
        /*0b44*/ 	.short	0x0100
        /*0b46*/ 	.byte	0x06
	.zero		1


	//   ....[7]....
        /*0b48*/ 	.word	0x000004a0
        /*0b4c*/ 	.word	0x000000ff
        /*0b50*/ 	.word	0x00038850
        /*0b54*/ 	.short	0x0100
        /*0b56*/ 	.byte	0x08
	.zero		1


	//   ....[8]....
        /*0b58*/ 	.word	0x000004b0
        /*0b5c*/ 	.word	0x000000ff
        /*0b60*/ 	.word	0x00038860
        /*0b64*/ 	.short	0x0100
        /*0b66*/ 	.byte	0x08
	.zero		1


	//   ....[9]....
        /*0b68*/ 	.word	0x000004c0
        /*0b6c*/ 	.word	0x000000ff
        /*0b70*/ 	.word	0x00038858
        /*0b74*/ 	.short	0x0100
        /*0b76*/ 	.byte	0x08
	.zero		1


	//   ....[10]....
        /*0b78*/ 	.word	0x000004d0
        /*0b7c*/ 	.word	0x000000ff
        /*0b80*/ 	.word	0x00038868
        /*0b84*/ 	.short	0x0100
        /*0b86*/ 	.byte	0x08
	.zero		1


	//   ....[11]....
        /*0b88*/ 	.word	0x000005c0
        /*0b8c*/ 	.word	0x000000ff
        /*0b90*/ 	.word	0x00038870
        /*0b94*/ 	.short	0x0100
        /*0b96*/ 	.byte	0x06
	.zero		1


	//   ....[12]....
        /*0b98*/ 	.word	0x000005d0
        /*0b9c*/ 	.word	0x000000ff
        /*0ba0*/ 	.word	0x00038880
        /*0ba4*/ 	.short	0x0100
        /*0ba6*/ 	.byte	0x06
	.zero		1


	//   ....[13]....
        /*0ba8*/ 	.word	0x000005e0
        /*0bac*/ 	.word	0x000000ff
        /*0bb0*/ 	.word	0x00038878
        /*0bb4*/ 	.short	0x0100
        /*0bb6*/ 	.byte	0x06
	.zero		1


	//   ....[14]....
        /*0bb8*/ 	.word	0x000005f0
        /*0bbc*/ 	.word	0x000000ff
        /*0bc0*/ 	.word	0x00038888
        /*0bc4*/ 	.short	0x0100
        /*0bc6*/ 	.byte	0x06
	.zero		1


	//   ....[15]....
        /*0bc8*/ 	.word	0x00000720
        /*0bcc*/ 	.word	0x000000ff
        /*0bd0*/ 	.word	0x00038890
        /*0bd4*/ 	.short	0x0100
        /*0bd6*/ 	.byte	0x08
	.zero		1


	//   ....[16]....
        /*0bd8*/ 	.word	0x00000730
        /*0bdc*/ 	.word	0x000000ff
        /*0be0*/ 	.word	0x000388a0
        /*0be4*/ 	.short	0x0100
        /*0be6*/ 	.byte	0x08
	.zero		1


	//   ....[17]....
        /*0be8*/ 	.word	0x00000740
        /*0bec*/ 	.word	0x000000ff
        /*0bf0*/ 	.word	0x00038898
        /*0bf4*/ 	.short	0x0100
        /*0bf6*/ 	.byte	0x08
	.zero		1


	//   ....[18]....
        /*0bf8*/ 	.word	0x00000750
        /*0bfc*/ 	.word	0x000000ff
        /*0c00*/ 	.word	0x000388a8
        /*0c04*/ 	.short	0x0100
        /*0c06*/ 	.byte	0x08
	.zero		1


	//   ....[19]....
        /*0c08*/ 	.word	0x00000880
        /*0c0c*/ 	.word	0x000000ff
        /*0c10*/ 	.word	0x000388b0
        /*0c14*/ 	.short	0x0100
        /*0c16*/ 	.byte	0x08
	.zero		1


	//   ....[20]....
        /*0c18*/ 	.word	0x00000890
        /*0c1c*/ 	.word	0x000000ff
        /*0c20*/ 	.word	0x000388c0
        /*0c24*/ 	.short	0x0100
        /*0c26*/ 	.byte	0x08
	.zero		1


	//   ....[21]....
        /*0c28*/ 	.word	0x000008a0
        /*0c2c*/ 	.word	0x000000ff
        /*0c30*/ 	.word	0x000388b8
        /*0c34*/ 	.short	0x0100
        /*0c36*/ 	.byte	0x08
	.zero		1


	//   ....[22]....
        /*0c38*/ 	.word	0x000008b0
        /*0c3c*/ 	.word	0x000000ff
        /*0c40*/ 	.word	0x000388c8
        /*0c44*/ 	.short	0x0100
        /*0c46*/ 	.byte	0x08
	.zero		1


	//   ....[23]....
        /*0c48*/ 	.word	0x00001b60
        /*0c4c*/ 	.word	0x00000003
        /*0c50*/ 	.word	0x00000000
        /*0c54*/ 	.short	0x0101
        /*0c56*/ 	.byte	0x3f
	.zero		1


	//   ....[24]....
        /*0c58*/ 	.word	0x00002620
        /*0c5c*/ 	.word	0x00000003
        /*0c60*/ 	.word	0x00000000
        /*0c64*/ 	.short	0x0101
        /*0c66*/ 	.byte	0x3f
	.zero		1


	//   ....[25]....
        /*0c68*/ 	.word	0x00003170
        /*0c6c*/ 	.word	0x000000ff
        /*0c70*/ 	.word	0x00038800
        /*0c74*/ 	.short	0x010a
        /*0c76*/ 	.byte	0x25
	.zero		1


	//   ....[26]....
        /*0c78*/ 	.word	0x000031f0
        /*0c7c*/ 	.word	0x00000004
        /*0c80*/ 	.word	0x00038830
        /*0c84*/ 	.short	0x010a
        /*0c86*/ 	.byte	0x3f
	.zero		1


	//   ....[27]....
        /*0c88*/ 	.word	0x00003230
        /*0c8c*/ 	.word	0x00000004
        /*0c90*/ 	.word	0x00038830
        /*0c94*/ 	.short	0x010a
        /*0c96*/ 	.byte	0x3f
	.zero		1


	//   ....[28]....
        /*0c98*/ 	.word	0x000034b0
        /*0c9c*/ 	.word	0x000000ff
        /*0ca0*/ 	.word	0x00038810
        /*0ca4*/ 	.short	0x010a
        /*0ca6*/ 	.byte	0x25
	.zero		1


	//   ....[29]....
        /*0ca8*/ 	.word	0x000034f0
        /*0cac*/ 	.word	0x00000004
        /*0cb0*/ 	.word	0x00038850
        /*0cb4*/ 	.short	0x010a
        /*0cb6*/ 	.byte	0x3f
	.zero		1


	//   ....[30]....
        /*0cb8*/ 	.word	0x00003530
        /*0cbc*/ 	.word	0x00000004
        /*0cc0*/ 	.word	0x00038850
        /*0cc4*/ 	.short	0x010a
        /*0cc6*/ 	.byte	0x3f
	.zero		1


	//   ....[31]....
        /*0cc8*/ 	.word	0x00005040
        /*0ccc*/ 	.word	0x00000018
        /*0cd0*/ 	.word	0x00000000
        /*0cd4*/ 	.short	0x0101
        /*0cd6*/ 	.byte	0x3f
	.zero		1


	//   ....[32]....
        /*0cd8*/ 	.word	0x00005630
        /*0cdc*/ 	.word	0x00000004
        /*0ce0*/ 	.word	0x00000000
        /*0ce4*/ 	.short	0x0101
        /*0ce6*/ 	.byte	0x3f
	.zero		1


	//   ....[33]....
        /*0ce8*/ 	.word	0x00005750
        /*0cec*/ 	.word	0x000000ff
        /*0cf0*/ 	.word	0x00038830
        /*0cf4*/ 	.short	0x010a
        /*0cf6*/ 	.byte	0x05
	.zero		1


	//   ....[34]....
        /*0cf8*/ 	.word	0x00005790
        /*0cfc*/ 	.word	0x000000ff
        /*0d00*/ 	.word	0x00038830
        /*0d04*/ 	.short	0x010a
        /*0d06*/ 	.byte	0x05
	.zero		1


	//   ....[35]....
        /*0d08*/ 	.word	0x00005970
        /*0d0c*/ 	.word	0x000000ff
        /*0d10*/ 	.word	0x00038850
        /*0d14*/ 	.short	0x010a
        /*0d16*/ 	.byte	0x05
	.zero		1


	//   ....[36]....
        /*0d18*/ 	.word	0x000059b0
        /*0d1c*/ 	.word	0x000000ff
        /*0d20*/ 	.word	0x00038850
        /*0d24*/ 	.short	0x010a
        /*0d26*/ 	.byte	0x05
	.zero		1


	//   ....[37]....
        /*0d28*/ 	.word	0x00007500
        /*0d2c*/ 	.word	0x00000099
        /*0d30*/ 	.word	0x00000000
        /*0d34*/ 	.short	0x0101
        /*0d36*/ 	.byte	0x3f
	.zero		1


	//   ....[38]....
        /*0d38*/ 	.word	0x00008050
        /*0d3c*/ 	.word	0x000000b3
        /*0d40*/ 	.word	0x00000000
        /*0d44*/ 	.short	0x0101
        /*0d46*/ 	.byte	0x3f
	.zero		1


	//   ....[39]....
        /*0d48*/ 	.word	0x0000a7f0
        /*0d4c*/ 	.word	0x000000ff
        /*0d50*/ 	.word	0x00000000
        /*0d54*/ 	.short	0x0101
        /*0d56*/ 	.byte	0x04
	.zero		1


	//   ....[40]....
        /*0d58*/ 	.word	0x0000d4c0
        /*0d5c*/ 	.word	0x00000000
        /*0d60*/ 	.word	0x00038840
        /*0d64*/ 	.short	0x010a
        /*0d66*/ 	.byte	0x3f
	.zero		1


	//   ....[41]....
        /*0d68*/ 	.word	0x0000e070
        /*0d6c*/ 	.word	0x00000008
        /*0d70*/ 	.word	0x00038800
        /*0d74*/ 	.short	0x0107
        /*0d76*/ 	.byte	0x3f
	.zero		1


	//   ....[42]....
        /*0d78*/ 	.word	0x0000e120
        /*0d7c*/ 	.word	0x00000000
        /*0d80*/ 	.word	0x00038800
        /*0d84*/ 	.short	0x0101
        /*0d86*/ 	.byte	0x3f
	.zero		1


	//   ....[43]....
        /*0d88*/ 	.word	0x0000f0d0
        /*0d8c*/ 	.word	0x00000000
        /*0d90*/ 	.word	0x00038810
        /*0d94*/ 	.short	0x0107
        /*0d96*/ 	.byte	0x3f
	.zero		1


	//   ....[44]....
        /*0d98*/ 	.word	0x0000f1d0
        /*0d9c*/ 	.word	0x00000002
        /*0da0*/ 	.word	0x00038810
        /*0da4*/ 	.short	0x0101
        /*0da6*/ 	.byte	0x3f
	.zero		1


	//   ....[45]....
        /*0da8*/ 	.word	0x0000f1f0
        /*0dac*/ 	.word	0x00000002
        /*0db0*/ 	.word	0x00038820
        /*0db4*/ 	.short	0x010a
        /*0db6*/ 	.byte	0x3f
	.zero		1


	//   ....[46]....
        /*0db8*/ 	.word	0x0000f300
        /*0dbc*/ 	.word	0x00000003
        /*0dc0*/ 	.word	0x00038860
        /*0dc4*/ 	.short	0x010a
        /*0dc6*/ 	.byte	0x3f
	.zero		1


	//   ....[47]....
        /*0dc8*/ 	.word	0x00010010
        /*0dcc*/ 	.word	0x00000003
        /*0dd0*/ 	.word	0x00038840
        /*0dd4*/ 	.short	0x010a
        /*0dd6*/ 	.byte	0x3f
	.zero		1


	//   ....[48]....
        /*0dd8*/ 	.word	0x00010270
        /*0ddc*/ 	.word	0x00000003
        /*0de0*/ 	.word	0x00038860
        /*0de4*/ 	.short	0x010a
        /*0de6*/ 	.byte	0x3f
	.zero		1


	//   ....[49]....
        /*0de8*/ 	.word	0x00010f10
        /*0dec*/ 	.word	0x00000004
        /*0df0*/ 	.word	0x00038840
        /*0df4*/ 	.short	0x010a
        /*0df6*/ 	.byte	0x3f
	.zero		1


	//   ....[50]....
        /*0df8*/ 	.word	0x00011160
        /*0dfc*/ 	.word	0x00000004
        /*0e00*/ 	.word	0x00038860
        /*0e04*/ 	.short	0x010a
        /*0e06*/ 	.byte	0x3f
	.zero		1


	//   ....[51]....
        /*0e08*/ 	.word	0x00011d70
        /*0e0c*/ 	.word	0x00000004
        /*0e10*/ 	.word	0x00038840
        /*0e14*/ 	.short	0x010a
        /*0e16*/ 	.byte	0x3f
	.zero		1


	//   ....[52]....
        /*0e18*/ 	.word	0x00011fd0
        /*0e1c*/ 	.word	0x00000004
        /*0e20*/ 	.word	0x00038860
        /*0e24*/ 	.short	0x010a
        /*0e26*/ 	.byte	0x3f
	.zero		1


	//   ....[53]....
        /*0e28*/ 	.word	0x00013610
        /*0e2c*/ 	.word	0x00000009
        /*0e30*/ 	.word	0x00038820
        /*0e34*/ 	.short	0x010a
        /*0e36*/ 	.byte	0x3f
	.zero		1


	//   ....[54]....
        /*0e38*/ 	.word	0x00013780
        /*0e3c*/ 	.word	0x00000005
        /*0e40*/ 	.word	0x00000000
        /*0e44*/ 	.short	0x010a
        /*0e46*/ 	.byte	0x3f
	.zero		1


	//   ....[55]....
        /*0e48*/ 	.word	0x00013800
        /*0e4c*/ 	.word	0x00000007
        /*0e50*/ 	.word	0x00000000
        /*0e54*/ 	.short	0x010a
        /*0e56*/ 	.byte	0x3f
	.zero		1


	//   ....[56]....
        /*0e58*/ 	.word	0x00013840
        /*0e5c*/ 	.word	0x00000005
        /*0e60*/ 	.word	0x00000000
        /*0e64*/ 	.short	0x010a
        /*0e66*/ 	.byte	0x3f
	.zero		1


	//   ....[57]....
        /*0e68*/ 	.word	0x00013870
        /*0e6c*/ 	.word	0x00000003
        /*0e70*/ 	.word	0x00000000
        /*0e74*/ 	.short	0x010a
        /*0e76*/ 	.byte	0x3f
	.zero		1


	//   ....[58]....
        /*0e78*/ 	.word	0x000138e0
        /*0e7c*/ 	.word	0x00000000
        /*0e80*/ 	.word	0x00038800
        /*0e84*/ 	.short	0x010a
        /*0e86*/ 	.byte	0x3f
	.zero		1


	//   ....[59]....
        /*0e88*/ 	.word	0x00013930
        /*0e8c*/ 	.word	0x00000004
        /*0e90*/ 	.word	0x00038830
        /*0e94*/ 	.short	0x010a
        /*0e96*/ 	.byte	0x3f
	.zero		1


	//   ....[60]....
        /*0e98*/ 	.word	0x00013990
        /*0e9c*/ 	.word	0x00000006
        /*0ea0*/ 	.word	0x00038810
        /*0ea4*/ 	.short	0x010a
        /*0ea6*/ 	.byte	0x3f
	.zero		1


	//   ....[61]....
        /*0ea8*/ 	.word	0x000139e0
        /*0eac*/ 	.word	0x00000004
        /*0eb0*/ 	.word	0x00038850
        /*0eb4*/ 	.short	0x010a
        /*0eb6*/ 	.byte	0x3f
	.zero		1


	//   ....[62]....
        /*0eb8*/ 	.word	0x00013a40
        /*0ebc*/ 	.word	0x0000000a
        /*0ec0*/ 	.word	0x00038830
        /*0ec4*/ 	.short	0x010a
        /*0ec6*/ 	.byte	0x3f
	.zero		1


	//   ....[63]....
        /*0ec8*/ 	.word	0x00013aa0
        /*0ecc*/ 	.word	0x0000000a
        /*0ed0*/ 	.word	0x00038850
        /*0ed4*/ 	.short	0x010a
        /*0ed6*/ 	.byte	0x3f
	.zero		1


	//   ....[64]....
        /*0ed8*/ 	.word	0x00013c40
        /*0edc*/ 	.word	0x00000000
        /*0ee0*/ 	.word	0x00038840
        /*0ee4*/ 	.short	0x010a
        /*0ee6*/ 	.byte	0x3f
	.zero		1


	//   ....[65]....
        /*0ee8*/ 	.word	0x00014d70
        /*0eec*/ 	.word	0x00000002
        /*0ef0*/ 	.word	0x00038820
        /*0ef4*/ 	.short	0x010a
        /*0ef6*/ 	.byte	0x3f
	.zero		1


	//   ....[66]....
        /*0ef8*/ 	.word	0x00014dc0
        /*0efc*/ 	.word	0x00000003
        /*0f00*/ 	.word	0x00038860
        /*0f04*/ 	.short	0x010a
        /*0f06*/ 	.byte	0x3f
	.zero		1


	//   ....[67]....
        /*0f08*/ 	.word	0x00014e10
        /*0f0c*/ 	.word	0x00000003
        /*0f10*/ 	.word	0x00038840
        /*0f14*/ 	.short	0x010a
        /*0f16*/ 	.byte	0x3f
	.zero		1


	//   ....[68]....
        /*0f18*/ 	.word	0x00014e60
        /*0f1c*/ 	.word	0x00000003
        /*0f20*/ 	.word	0x00038860
        /*0f24*/ 	.short	0x010a
        /*0f26*/ 	.byte	0x3f
	.zero		1


	//   ....[69]....
        /*0f28*/ 	.word	0x00014eb0
        /*0f2c*/ 	.word	0x00000004
        /*0f30*/ 	.word	0x00038840
        /*0f34*/ 	.short	0x010a
        /*0f36*/ 	.byte	0x3f
	.zero		1


	//   ....[70]....
        /*0f38*/ 	.word	0x00014f00
        /*0f3c*/ 	.word	0x00000004
        /*0f40*/ 	.word	0x00038860
        /*0f44*/ 	.short	0x010a
        /*0f46*/ 	.byte	0x3f
	.zero		1


	//   ....[71]....
        /*0f48*/ 	.word	0x00014f50
        /*0f4c*/ 	.word	0x00000004
        /*0f50*/ 	.word	0x00038840
        /*0f54*/ 	.short	0x010a
        /*0f56*/ 	.byte	0x3f
	.zero		1


	//   ....[72]....
        /*0f58*/ 	.word	0x00014fa0
        /*0f5c*/ 	.word	0x00000004
        /*0f60*/ 	.word	0x00038860
        /*0f64*/ 	.short	0x010a
        /*0f66*/ 	.byte	0x3f
	.zero		1


	//   ....[73]....
        /*0f68*/ 	.word	0x00015a00
        /*0f6c*/ 	.word	0x00000009
        /*0f70*/ 	.word	0x00038820
        /*0f74*/ 	.short	0x010a
        /*0f76*/ 	.byte	0x3f
	.zero		1


	//   ....[74]....
        /*0f78*/ 	.word	0x00015ba0
        /*0f7c*/ 	.word	0x00000005
        /*0f80*/ 	.word	0x00000000
        /*0f84*/ 	.short	0x010a
        /*0f86*/ 	.byte	0x3f
	.zero		1


	//   ....[75]....
        /*0f88*/ 	.word	0x00015bf0
        /*0f8c*/ 	.word	0x00000007
        /*0f90*/ 	.word	0x00000000
        /*0f94*/ 	.short	0x010a
        /*0f96*/ 	.byte	0x3f
	.zero		1


	//   ....[76]....
        /*0f98*/ 	.word	0x00015c40
        /*0f9c*/ 	.word	0x00000005
        /*0fa0*/ 	.word	0x00000000
        /*0fa4*/ 	.short	0x010a
        /*0fa6*/ 	.byte	0x3f
	.zero		1


	//----- nvinfo : EIATTR_NUM_MBARRIERS
	.align		4
.L_745:
        /*0fa8*/ 	.byte	0x03, 0x38
        /*0faa*/ 	.short	0x0017


	//----- nvinfo : EIATTR_EXIT_INSTR_OFFSETS
	.align		4
        /*0fac*/ 	.byte	0x04, 0x1c
        /*0fae*/ 	.short	(.L_747 - .L_746)


	//   ....[0]....
.L_746:
        /*0fb0*/ 	.word	0x00000a40


	//   ....[1]....
        /*0fb4*/ 	.word	0x0000bb10


	//   ....[2]....
        /*0fb8*/ 	.word	0x000138c0


	//----- nvinfo : EIATTR_MAX_THREADS
	.align		4
.L_747:
        /*0fbc*/ 	.byte	0x04, 0x05
        /*0fbe*/ 	.short	(.L_749 - .L_748)
.L_748:
        /*0fc0*/ 	.word	0x00000180
        /*0fc4*/ 	.word	0x00000001
        /*0fc8*/ 	.word	0x00000001


	//----- nvinfo : EIATTR_CRS_STACK_SIZE
	.align		4
.L_749:
        /*0fcc*/ 	.byte	0x04, 0x1e
        /*0fce*/ 	.short	(.L_751 - .L_750)
.L_750:
        /*0fd0*/ 	.word	0x00000000


	//----- nvinfo : EIATTR_CBANK_PARAM_SIZE
	.align		4
.L_751:
        /*0fd4*/ 	.byte	0x03, 0x19
        /*0fd6*/ 	.short	0x0bf0


	//----- nvinfo : EIATTR_PARAM_CBANK
	.align		4
        /*0fd8*/ 	.byte	0x04, 0x0a
        /*0fda*/ 	.short	(.L_753 - .L_752)
	.align		4
.L_752:
        /*0fdc*/ 	.word	index@(.nv.constant0._ZN7cutlass13device_kernelIN5flash11enable_sm90INS1_16FlashAttnFwdSm90INS1_25CollectiveMainloopFwdSm90ILi2EN4cute5tupleIJNS5_1CILi1EEES8_S8_EEENS6_IJNS7_ILi64EEESA_SA_EEELi512ENS_10bfloat16_tEfNS_4arch4Sm90ELb0ELb0ELb0ELb1ELb0ELb0ELb1ELb0ELb0ELb1ELb0ELb0EEENS1_21CollectiveEpilogueFwdINS6_IJSA_NS7_ILi512EEESA_EEES9_SC_SE_Li256ELb1ELb1ELb0ELb0EEENS1_36VarlenDynamicPersistentTileSchedulerILi64ELi64ELi256ELi128ELb0ELb1ELb1ELb0ELb1ELb1EEEEEEEEEvNT_6ParamsE)
        /*0fe0*/ 	.short	0x0210
        /*0fe2*/ 	.short	0x0bf0


	//----- nvinfo : EIATTR_SW_WAR
	.align		4
.L_753:
        /*0fe4*/ 	.byte	0x04, 0x36
        /*0fe6*/ 	.short	(.L_755 - .L_754)
.L_754:
        /*0fe8*/ 	.word	0x00000008
.L_755:


//--------------------- .nv.info._ZN7cutlass13device_kernelIN5flash11enable_sm90INS1_16FlashAttnFwdSm90INS1_25CollectiveMainloopFwdSm90ILi2EN4cute5tupleIJNS5_1CILi1EEES8_S8_EEENS6_IJNS7_ILi64EEESA_SA_EEELi512ENS_10bfloat16_tEfNS_4arch4Sm90ELb0ELb0ELb0ELb1ELb0ELb1ELb1ELb0ELb0ELb1ELb0ELb0EEENS1_21CollectiveEpilogueFwdINS6_IJSA_NS7_ILi512EEESA_EEES9_SC_SE_Li256ELb1ELb1ELb0ELb0EEENS1_36VarlenDynamicPersistentTileSchedulerILi64ELi64ELi256ELi128ELb0ELb1ELb1ELb0ELb1ELb1EEEEEEEEEvNT_6ParamsE --------------------------
	.section	.nv.info._ZN7cutlass13device_kernelIN5flash11enable_sm90INS1_16FlashAttnFwdSm90INS1_25CollectiveMainloopFwdSm90ILi2EN4cute5tupleIJNS5_1CILi1EEES8_S8_EEENS6_IJNS7_ILi64EEESA_SA_EEELi512ENS_10bfloat16_tEfNS_4arch4Sm90ELb0ELb0ELb0ELb1ELb0ELb1ELb1ELb0ELb0ELb1ELb0ELb0EEENS1_21CollectiveEpilogueFwdINS6_IJSA_NS7_ILi512EEESA_EEES9_SC_SE_Li256ELb1ELb1ELb0ELb0EEENS1_36VarlenDynamicPersistentTileSchedulerILi64ELi64ELi256ELi128ELb0ELb1ELb1ELb0ELb1ELb1EEEEEEEEEvNT_6ParamsE,"",@"SHT_CUDA_INFO"
	.sectionflags	@""
	.align	4


	//----- nvinfo : EIATTR_CUDA_API_VERSION
	.align		4
        /*0000*/ 	.byte	0x04, 0x37
        /*0002*/ 	.short	(.L_757 - .L_756)
.L_756:
        /*0004*/ 	.word	0x00000082


	//----- nvinfo : EIATTR_KPARAM_INFO
	.align		4
.L_757:
        /*0008*/ 	.byte	0x04, 0x17
        /*000a*/ 	.short	(.L_759 - .L_758)
.L_758:
        /*000c*/ 	.word	0x00000000
        /*0010*/ 	.short	0x0000
        /*0012*/ 	.short	0x0070
        /*0014*/ 	.byte	0x00, 0xf0, 0x01, 0x2e


	//----- nvinfo : EIATTR_SPARSE_MMA_MASK
	.align		4
.L_759:
        /*0018*/ 	.byte	0x03, 0x50
        /*001a*/ 	.short	0x0000


	//----- nvinfo : EIATTR_MAXREG_COUNT
	.align		4
        /*001c*/ 	.byte	0x03, 0x1b
        /*001e*/ 	.short	0x00a8


	//----- nvinfo : EIATTR_NUM_BARRIERS
	.align		4
        /*0020*/ 	.byte	0x02, 0x4c
        /*0022*/ 	.byte	0x10
	.zero		1


	//----- nvinfo : EIATTR_EXTERNS
	.align		4
        /*0024*/ 	.byte	0x04, 0x0f
        /*0026*/ 	.short	(.L_761 - .L_760)


	//   ....[0]....
	.align		4
.L_760:
        /*0028*/ 	.word	index@(__assertfail)


	//----- nvinfo : EIATTR_ANNOTATIONS
	.align		4
.L_761:
        /*002c*/ 	.byte	0x04, 0x55
        /*002e*/ 	.short	(.L_763 - .L_762)


	//   ....[0]....
.L_762:
        /* <DEDUP_REMOVED lines=118> */


	//----- nvinfo : EIATTR_MERCURY_ISA_VERSION
	.align		4
.L_763:
        /*0780*/ 	.byte	0x03, 0x5f
        /*0782*/ 	.short	0x0101


	//----- nvinfo : EIATTR_UNUSED_LOAD_BYTE_OFFSET
	.align		4
        /*0784*/ 	.byte	0x04, 0x44
        /*0786*/ 	.short	(.L_765 - .L_764)


	//   ....[0]....
.L_764:
        /*0788*/ 	.word	0x00000ad0
        /*078c*/ 	.word	0x0000fff0


	//   ....[1]....
        /*0790*/ 	.word	0x0000f2a0
        /*0794*/ 	.word	0x0000fff0


	//----- nvinfo : EIATTR_INT_WARP_WIDE_INSTR_OFFSETS
	.align		4
.L_765:
        /*0798*/ 	.byte	0x04, 0x31
        /*079a*/ 	.short	(.L_767 - .L_766)


	//   ....[0]....
.L_766:
        /*079c*/ 	.word	0x00000190


	//   ....[1]....
        /*07a0*/ 	.word	0x000001d0


	//   ....[2]....
        /*07a4*/ 	.word	0x00000240


	//   ....[3]....
        /*07a8*/ 	.word	0x000002b0


	//   ....[4]....
        /*07ac*/ 	.word	0x00014ed0


	//   ....[5]....
        /*07b0*/ 	.word	0x00014f30


	//   ....[6]....
        /*07b4*/ 	.word	0x0001ad10


	//   ....[7]....
        /*07b8*/ 	.word	0x0001ad70


	//----- nvinfo : EIATTR_COOP_GROUP_MASK_REGIDS
	.align		4
.L_767:
        /*07bc*/ 	.byte	0x04, 0x29
        /*07be*/ 	.short	(.L_769 - .L_768)


	//   ....[0]....
.L_768:
        /*07c0*/ 	.word	0xffffffff


	//   ....[1]....
        /*07c4*/ 	.word	0xffffffff


	//   ....[2]....
        /*07c8*/ 	.word	0xffffffff


	//   ....[3]....
        /*07cc*/ 	.word	0xffffffff


	//   ....[4]....
        /*07d0*/ 	.word	0xffffffff


	//   ....[5]....
        /*07d4*/ 	.word	0xffffffff


	//   ....[6]....
        /*07d8*/ 	.word	0xffffffff


	//   ....[7]....
        /*07dc*/ 	.word	0xffffffff


	//   ....[8]....
        /*07e0*/ 	.word	0xffffffff


	//   ....[9]....
        /*07e4*/ 	.word	0xffffffff


	//   ....[10]....
        /*07e8*/ 	.word	0xffffffff


	//   ....[11]....
        /*07ec*/ 	.word	0xffffffff


	//   ....[12]....
        /*07f0*/ 	.word	0xffffffff


	//   ....[13]....
        /*07f4*/ 	.word	0xffffffff


	//   ....[14]....
        /*07f8*/ 	.word	0xffffffff


	//   ....[15]....
        /*07fc*/ 	.word	0xffffffff


	//   ....[16]....
        /*0800*/ 	.word	0xffffffff


	//   ....[17]....
        /*0804*/ 	.word	0xffffffff


	//   ....[18]....
        /*0808*/ 	.word	0xffffffff


	//   ....[19]....
        /*080c*/ 	.word	0xffffffff


	//   ....[20]....
        /*0810*/ 	.word	0xffffffff


	//   ....[21]....
        /*0814*/ 	.word	0xffffffff


	//   ....[22]....
        /*0818*/ 	.word	0xffffffff


	//   ....[23]....
        /*081c*/ 	.word	0xffffffff


	//   ....[24]....
        /*0820*/ 	.word	0xffffffff


	//   ....[25]....
        /*0824*/ 	.word	0xffffffff


	//   ....[26]....
        /*0828*/ 	.word	0xffffffff


	//   ....[27]....
        /*082c*/ 	.word	0xffffffff


	//   ....[28]....
        /*0830*/ 	.word	0xffffffff


	//   ....[29]....
        /*0834*/ 	.word	0xffffffff


	//   ....[30]....
        /*0838*/ 	.word	0xffffffff


	//   ....[31]....
        /*083c*/ 	.word	0xffffffff


	//   ....[32]....
        /*0840*/ 	.word	0xffffffff


	//   ....[33]....
        /*0844*/ 	.word	0xffffffff


	//   ....[34]....
        /*0848*/ 	.word	0xffffffff


	//   ....[35]....
        /*084c*/ 	.word	0xffffffff


	//   ....[36]....
        /*0850*/ 	.word	0xffffffff


	//   ....[37]....
        /*0854*/ 	.word	0xffffffff


	//   ....[38]....
        /*0858*/ 	.word	0xffffffff


	//   ....[39]....
        /*085c*/ 	.word	0xffffffff


	//   ....[40]....
        /*0860*/ 	.word	0xffffffff


	//   ....[41]....
        /*0864*/ 	.word	0xffffffff


	//   ....[42]....
        /*0868*/ 	.word	0xffffffff


	//   ....[43]....
        /*086c*/ 	.word	0xffffffff


	//   ....[44]....
        /*0870*/ 	.word	0xffffffff


	//   ....[45]....
        /*0874*/ 	.word	0xffffffff


	//   ....[46]....
        /*0878*/ 	.word	0xffffffff


	//   ....[47]....
        /*087c*/ 	.word	0xffffffff


	//   ....[48]....
        /*0880*/ 	.word	0xffffffff


	//   ....[49]....
        /*0884*/ 	.word	0xffffffff


	//   ....[50]....
        /*0888*/ 	.word	0xffffffff


	//   ....[51]....
        /*088c*/ 	.word	0xffffffff


	//   ....[52]....
        /*0890*/ 	.word	0xffffffff


	//   ....[53]....
        /*0894*/ 	.word	0xffffffff


	//   ....[54]....
        /*0898*/ 	.word	0xffffffff


	//   ....[55]....
        /*089c*/ 	.word	0xffffffff


	//   ....[56]....
        /*08a0*/ 	.word	0xffffffff


	//   ....[57]....
        /*08a4*/ 	.word	0xffffffff


	//   ....[58]....
        /*08a8*/ 	.word	0xffffffff


	//   ....[59]....
        /*08ac*/ 	.word	0xffffffff


	//   ....[60]....
        /*08b0*/ 	.word	0xffffffff


	//   ....[61]....
        /*08b4*/ 	.word	0xffffffff


	//   ....[62]....
        /*08b8*/ 	.word	0xffffffff


	//   ....[63]....
        /*08bc*/ 	.word	0xffffffff


	//   ....[64]....
        /*08c0*/ 	.word	0xffffffff


	//   ....[65]....
        /*08c4*/ 	.word	0xffffffff


	//   ....[66]....
        /*08c8*/ 	.word	0xffffffff


	//   ....[67]....
        /*08cc*/ 	.word	0xffffffff


	//   ....[68]....
        /*08d0*/ 	.word	0xffffffff


	//   ....[69]....
        /*08d4*/ 	.word	0xffffffff


	//   ....[70]....
        /*08d8*/ 	.word	0xffffffff


	//   ....[71]....
        /*08dc*/ 	.word	0xffffffff


	//   ....[72]....
        /*08e0*/ 	.word	0xffffffff


	//   ....[73]....
        /*08e4*/ 	.word	0xffffffff


	//   ....[74]....
        /*08e8*/ 	.word	0xffffffff


	//   ....[75]....
        /*08ec*/ 	.word	0xffffffff


	//   ....[76]....
        /*08f0*/ 	.word	0xffffffff


	//   ....[77]....
        /*08f4*/ 	.word	0xffffffff


	//   ....[78]....
        /*08f8*/ 	.word	0xffffffff


	//   ....[79]....
        /*08fc*/ 	.word	0xffffffff


	//   ....[80]....
        /*0900*/ 	.word	0xffffffff


	//   ....[81]....
        /*0904*/ 	.word	0xffffffff


	//   ....[82]....
        /*0908*/ 	.word	0xffffffff


	//   ....[83]....
        /*090c*/ 	.word	0xffffffff


	//   ....[84]....
        /*0910*/ 	.word	0xffffffff


	//   ....[85]....
        /*0914*/ 	.word	0xffffffff


	//   ....[86]....
        /*0918*/ 	.word	0xffffffff


	//   ....[87]....
        /*091c*/ 	.word	0xffffffff


	//   ....[88]....
        /*0920*/ 	.word	0xffffffff


	//   ....[89]....
        /*0924*/ 	.word	0xffffffff


	//   ....[90]....
        /*0928*/ 	.word	0xffffffff


	//   ....[91]....
        /*092c*/ 	.word	0xffffffff


	//   ....[92]....
        /*0930*/ 	.word	0xffffffff


	//   ....[93]....
        /*0934*/ 	.word	0xffffffff


	//   ....[94]....
        /*0938*/ 	.word	0xffffffff


	//   ....[95]....
        /*093c*/ 	.word	0xffffffff


	//   ....[96]....
        /*0940*/ 	.word	0xffffffff


	//   ....[97]....
        /*0944*/ 	.word	0xffffffff


	//   ....[98]....
        /*0948*/ 	.word	0x0500000f


	//   ....[99]....
        /*094c*/ 	.word	0x0500000f


	//   ....[100]....
        /*0950*/ 	.word	0x0500000f


	//   ....[101]....
        /*0954*/ 	.word	0x0500000f


	//   ....[102]....
        /*0958*/ 	.word	0x0500000f


	//   ....[103]....
        /*095c*/ 	.word	0x0500000f


	//   ....[104]....
        /*0960*/ 	.word	0x0500000f


	//   ....[105]....
        /*0964*/ 	.word	0x0500000f


	//   ....[106]....
        /*0968*/ 	.word	0x0500000f


	//   ....[107]....
        /*096c*/ 	.word	0x0500000f


	//   ....[108]....
        /*0970*/ 	.word	0x0500000f


	//   ....[109]....
        /*0974*/ 	.word	0x0500000f


	//   ....[110]....
        /*0978*/ 	.word	0x0500000f


	//   ....[111]....
        /*097c*/ 	.word	0x0500000f


	//   ....[112]....
        /*0980*/ 	.word	0x0500000f


	//   ....[113]....
        /*0984*/ 	.word	0x0500000f


	//   ....[114]....
        /*0988*/ 	.word	0x0500000f


	//   ....[115]....
        /*098c*/ 	.word	0x0500000f


	//   ....[116]....
        /*0990*/ 	.word	0x0500000f


	//   ....[117]....
        /*0994*/ 	.word	0x0500000f


	//   ....[118]....
        /*0998*/ 	.word	0x0500000f


	//   ....[119]....
        /*099c*/ 	.word	0x0500000f


	//   ....[120]....
        /*09a0*/ 	.word	0x0500000f


	//   ....[121]....
        /*09a4*/ 	.word	0x0500000f


	//   ....[122]....
        /*09a8*/ 	.word	0x0500000f


	//   ....[123]....
        /*09ac*/ 	.word	0x0500000f


	//   ....[124]....
        /*09b0*/ 	.word	0x0500000f


	//   ....[125]....
        /*09b4*/ 	.word	0x0500000f


	//   ....[126]....
        /*09b8*/ 	.word	0x0500000f


	//   ....[127]....
        /*09bc*/ 	.word	0x0500000f


	//   ....[128]....
        /*09c0*/ 	.word	0x0500000f


	//   ....[129]....
        /*09c4*/ 	.word	0x0500000f


	//   ....[130]....
        /*09c8*/ 	.word	0x0500000f


	//   ....[131]....
        /*09cc*/ 	.word	0x0500000f


	//   ....[132]....
        /*09d0*/ 	.word	0x0500000f


	//   ....[133]....
        /*09d4*/ 	.word	0x0500000f


	//   ....[134]....
        /*09d8*/ 	.word	0x0500000f


	//   ....[135]....
        /*09dc*/ 	.word	0x0500000f


	//   ....[136]....
        /*09e0*/ 	.word	0x0500000f


	//   ....[137]....
        /*09e4*/ 	.word	0x0500000f


	//   ....[138]....
        /*09e8*/ 	.word	0x0500000f


	//   ....[139]....
        /*09ec*/ 	.word	0x0500000f


	//   ....[140]....
        /*09f0*/ 	.word	0x0500000f


	//   ....[141]....
        /*09f4*/ 	.word	0x0500000f


	//----- nvinfo : EIATTR_COOP_GROUP_INSTR_OFFSETS
	.align		4
.L_769:
        /*09f8*/ 	.byte	0x04, 0x28
        /*09fa*/ 	.short	(.L_771 - .L_770)


	//   ....[0]....
.L_770:
        /*09fc*/ 	.word	0x00000060


	//   ....[1]....
        /*0a00*/ 	.word	0x000001a0


	//   ....[2]....
        /*0a04*/ 	.word	0x000001e0


	//   ....[3]....
        /*0a08*/ 	.word	0x000003f0


	//   ....[4]....
        /*0a0c*/ 	.word	0x00000550


	//   ....[5]....
        /*0a10*/ 	.word	0x00000670


	//   ....[6]....
        /*0a14*/ 	.word	0x000007d0


	//   ....[7]....
        /*0a18*/ 	.word	0x00004850


	//   ....[8]....
        /*0a1c*/ 	.word	0x00006150


	//   ....[9]....
        /*0a20*/ 	.word	0x00006710


	//   ....[10]....
        /*0a24*/ 	.word	0x00006720


	//   ....[11]....
        /*0a28*/ 	.word	0x00006730


	//   ....[12]....
        /*0a2c*/ 	.word	0x00006740


	//   ....[13]....
        /*0a30*/ 	.word	0x000076d0


	//   ....[14]....
        /*0a34*/ 	.word	0x000076e0


	//   ....[15]....
        /*0a38*/ 	.word	0x000076f0


	//   ....[16]....
        /*0a3c*/ 	.word	0x00007700


	//   ....[17]....
        /*0a40*/ 	.word	0x00008da0


	//   ....[18]....
        /*0a44*/ 	.word	0x0000a840


	//   ....[19]....
        /*0a48*/ 	.word	0x0000a920


	//   ....[20]....
        /*0a4c*/ 	.word	0x0000aad0


	//   ....[21]....
        /*0a50*/ 	.word	0x0000ab80


	//   ....[22]....
        /*0a54*/ 	.word	0x0000b450


	//   ....[23]....
        /*0a58*/ 	.word	0x0000bad0


	//   ....[24]....
        /*0a5c*/ 	.word	0x0000d430


	//   ....[25]....
        /*0a60*/ 	.word	0x0000d440


	//   ....[26]....
        /*0a64*/ 	.word	0x0000d470


	//   ....[27]....
        /*0a68*/ 	.word	0x0000d500


	//   ....[28]....
        /*0a6c*/ 	.word	0x0000e770


	//   ....[29]....
        /*0a70*/ 	.word	0x0000e7c0


	//   ....[30]....
        /*0a74*/ 	.word	0x0000e7f0


	//   ....[31]....
        /*0a78*/ 	.word	0x0000e850


	//   ....[32]....
        /*0a7c*/ 	.word	0x0000e870


	//   ....[33]....
        /*0a80*/ 	.word	0x00010250


	//   ....[34]....
        /*0a84*/ 	.word	0x00010720


	//   ....[35]....
        /*0a88*/ 	.word	0x00010760


	//   ....[36]....
        /*0a8c*/ 	.word	0x00010780


	//   ....[37]....
        /*0a90*/ 	.word	0x000107a0


	//   ....[38]....
        /*0a94*/ 	.word	0x00010db0


	//   ....[39]....
        /*0a98*/ 	.word	0x00010e10


	//   ....[40]....
        /*0a9c*/ 	.word	0x00011080


	//   ....[41]....
        /*0aa0*/ 	.word	0x000110a0


	//   ....[42]....
        /*0aa4*/ 	.word	0x00011c00


	//   ....[43]....
        /*0aa8*/ 	.word	0x00011c20


	//   ....[44]....
        /*0aac*/ 	.word	0x00011e50


	//   ....[45]....
        /*0ab0*/ 	.word	0x00011e70


	//   ....[46]....
        /*0ab4*/ 	.word	0x00012110


	//   ....[47]....
        /*0ab8*/ 	.word	0x00012300


	//   ....[48]....
        /*0abc*/ 	.word	0x00012330


	//   ....[49]....
        /*0ac0*/ 	.word	0x00012360


	//   ....[50]....
        /*0ac4*/ 	.word	0x00012390


	//   ....[51]....
        /*0ac8*/ 	.word	0x000123c0


	//   ....[52]....
        /*0acc*/ 	.word	0x000123f0


	//   ....[53]....
        /*0ad0*/ 	.word	0x00012560


	//   ....[54]....
        /*0ad4*/ 	.word	0x00012590


	//   ....[55]....
        /*0ad8*/ 	.word	0x000125c0


	//   ....[56]....
        /*0adc*/ 	.word	0x000125f0


	//   ....[57]....
        /*0ae0*/ 	.word	0x00012620


	//   ....[58]....
        /*0ae4*/ 	.word	0x00012650


	//   ....[59]....
        /*0ae8*/ 	.word	0x000126f0


	//   ....[60]....
        /*0aec*/ 	.word	0x00012720


	//   ....[61]....
        /*0af0*/ 	.word	0x000127b0


	//   ....[62]....
        /*0af4*/ 	.word	0x00013370


	//   ....[63]....
        /*0af8*/ 	.word	0x000154e0


	//   ....[64]....
        /*0afc*/ 	.word	0x00016060


	//   ....[65]....
        /*0b00*/ 	.word	0x00016070


	//   ....[66]....
        /*0b04*/ 	.word	0x00016090


	//   ....[67]....
        /*0b08*/ 	.word	0x00016160


	//   ....[68]....
        /*0b0c*/ 	.word	0x00016190


	//   ....[69]....
        /*0b10*/ 	.word	0x000161f0


	//   ....[70]....
        /*0b14*/ 	.word	0x00016200


	//   ....[71]....
        /*0b18*/ 	.word	0x00016270


	//   ....[72]....
        /*0b1c*/ 	.word	0x00016bc0


	//   ....[73]....
        /*0b20*/ 	.word	0x00016bd0


	//   ....[74]....
        /*0b24*/ 	.word	0x00016d10


	//   ....[75]....
        /*0b28*/ 	.word	0x00016d20


	//   ....[76]....
        /*0b2c*/ 	.word	0x00016fd0


	//   ....[77]....
        /*0b30*/ 	.word	0x00016fe0


	//   ....[78]....
        /*0b34*/ 	.word	0x00017150


	//   ....[79]....
        /*0b38*/ 	.word	0x00017160


	//   ....[80]....
        /*0b3c*/ 	.word	0x0001afa0


	//   ....[81]....
        /*0b40*/ 	.word	0x0001afd0


	//   ....[82]....
        /*0b44*/ 	.word	0x0001b010


	//   ....[83]....
        /*0b48*/ 	.word	0x0001b040


	//   ....[84]....
        /*0b4c*/ 	.word	0x0001b070


	//   ....[85]....
        /*0b50*/ 	.word	0x0001b0a0


	//   ....[86]....
        /*0b54*/ 	.word	0x0001b0d0


	//   ....[87]....
        /*0b58*/ 	.word	0x0001b100


	//   ....[88]....
        /*0b5c*/ 	.word	0x0001b280


	//   ....[89]....
        /*0b60*/ 	.word	0x0001b2b0


	//   ....[90]....
        /*0b64*/ 	.word	0x0001b2e0


	//   ....[91]....
        /*0b68*/ 	.word	0x0001b310


	//   ....[92]....
        /*0b6c*/ 	.word	0x0001b340


	//   ....[93]....
        /*0b70*/ 	.word	0x0001b370


	//   ....[94]....
        /*0b74*/ 	.word	0x0001b430


	//   ....[95]....
        /*0b78*/ 	.word	0x0001b450


	//   ....[96]....
        /*0b7c*/ 	.word	0x0001b4c0


	//   ....[97]....
        /*0b80*/ 	.word	0x0001b960


	//   ....[98]....
        /*0b84*/ 	.word	0x0001bda0


	//   ....[99]....
        /*0b88*/ 	.word	0x0001be30


	//   ....[100]....
        /*0b8c*/ 	.word	0x0001be80


	//   ....[101]....
        /*0b90*/ 	.word	0x0001bed0


	//   ....[102]....
        /*0b94*/ 	.word	0x0001bfb0


	//   ....[103]....
        /*0b98*/ 	.word	0x0001c040


	//   ....[104]....
        /*0b9c*/ 	.word	0x0001c0a0


	//   ....[105]....
        /*0ba0*/ 	.word	0x0001c100


	//   ....[106]....
        /*0ba4*/ 	.word	0x0001c3a0


	//   ....[107]....
        /*0ba8*/ 	.word	0x0001c690


	//   ....[108]....
        /*0bac*/ 	.word	0x0001c810


	//   ....[109]....
        /*0bb0*/ 	.word	0x0001c860


	//   ....[110]....
        /*0bb4*/ 	.word	0x0001c8c0


	//   ....[111]....
        /*0bb8*/ 	.word	0x0001c920


	//   ....[112]....
        /*0bbc*/ 	.word	0x0001ca70


	//   ....[113]....
        /*0bc0*/ 	.word	0x0001cb10


	//   ....[114]....
        /*0bc4*/ 	.word	0x0001cbc0


	//   ....[115]....
        /*0bc8*/ 	.word	0x0001cca0


	//   ....[116]....
        /*0bcc*/ 	.word	0x0001ce70


	//   ....[117]....
        /*0bd0*/ 	.word	0x0001cf30


	//   ....[118]....
        /*0bd4*/ 	.word	0x0001d1e0


	//   ....[119]....
        /*0bd8*/ 	.word	0x0001d300


	//   ....[120]....
        /*0bdc*/ 	.word	0x0001d4d0


	//   ....[121]....
        /*0be0*/ 	.word	0x0001d5a0


	//   ....[122]....
        /*0be4*/ 	.word	0x0001d7a0


	//   ....[123]....
        /*0be8*/ 	.word	0x0001d830


	//   ....[124]....
        /*0bec*/ 	.word	0x0001db60


	//   ....[125]....
        /*0bf0*/ 	.word	0x0001dc00


	//   ....[126]....
        /*0bf4*/ 	.word	0x0001dd20


	//   ....[127]....
        /*0bf8*/ 	.word	0x0001dda0


	//   ....[128]....
        /*0bfc*/ 	.word	0x0001de20


	//   ....[129]....
        /*0c00*/ 	.word	0x0001dea0


	//   ....[130]....
        /*0c04*/ 	.word	0x0001df20


	//   ....[131]....
        /*0c08*/ 	.word	0x0001dfb0


	//   ....[132]....
        /*0c0c*/ 	.word	0x0001e050


	//   ....[133]....
        /*0c10*/ 	.word	0x0001e100


	//   ....[134]....
        /*0c14*/ 	.word	0x0001e180


	//   ....[135]....
        /*0c18*/ 	.word	0x0001e200


	//   ....[136]....
        /*0c1c*/ 	.word	0x0001e280


	//   ....[137]....
        /*0c20*/ 	.word	0x0001e310


	//   ....[138]....
        /*0c24*/ 	.word	0x0001e390


	//   ....[139]....
        /*0c28*/ 	.word	0x0001e430


	//   ....[140]....
        /*0c2c*/ 	.word	0x0001e4c0


	//   ....[141]....
        /*0c30*/ 	.word	0x0001e5f0


	//----- nvinfo : EIATTR_REG_RECONFIG
	.align		4
.L_771:
        /*0c34*/ 	.byte	0x01, 0x54
	.zero		2


	//----- nvinfo : EIATTR_SYSCALL_OFFSETS
	.align		4
        /*0c38*/ 	.byte	0x04, 0x46
        /*0c3a*/ 	.short	(.L_773 - .L_772)


	//   ....[0]....
.L_772:
        /*0c3c*/ 	.word	0x000019a0


	//   ....[1]....
        /*0c40*/ 	.word	0x00001af0


	//   ....[2]....
        /*0c44*/ 	.word	0x00006300


	//   ....[3]....
        /*0c48*/ 	.word	0x00006680


	//   ....[4]....
        /*0c4c*/ 	.word	0x000150d0


	//   ....[5]....
        /*0c50*/ 	.word	0x00015230


	//   ....[6]....
        /*0c54*/ 	.word	0x00015330


	//   ....[7]....
        /*0c58*/ 	.word	0x00015c40


	//   ....[8]....
        /*0c5c*/ 	.word	0x00016590


	//----- nvinfo : EIATTR_MBARRIER_INSTR_OFFSETS
	.align		4
.L_773:
        /*0c60*/ 	.byte	0x04, 0x39
        /*0c62*/ 	.short	(.L_775 - .L_774)


	//   ....[0]....
.L_774:
        /*0c64*/ 	.word	0x000002d0
        /*0c68*/ 	.word	0x000000ff
        /*0c6c*/ 	.word	0x00038800
        /*0c70*/ 	.short	0x0100
        /*0c72*/ 	.byte	0x08
	.zero		1


	//   ....[1]....
        /*0c74*/ 	.word	0x000002e0
        /*0c78*/ 	.word	0x000000ff
        /*0c7c*/ 	.word	0x00038810
        /*0c80*/ 	.short	0x0100
        /*0c82*/ 	.byte	0x08
	.zero		1


	//   ....[2]....
        /*0c84*/ 	.word	0x000002f0
        /*0c88*/ 	.word	0x000000ff
        /*0c8c*/ 	.word	0x00038820
        /*0c90*/ 	.short	0x0100
        /*0c92*/ 	.byte	0x08
	.zero		1


	//   ....[3]....
        /*0c94*/ 	.word	0x000003a0
        /*0c98*/ 	.word	0x000000ff
        /*0c9c*/ 	.word	0x00038830
        /*0ca0*/ 	.short	0x0100
        /*0ca2*/ 	.byte	0x06
	.zero		1


	//   ....[4]....
        /*0ca4*/ 	.word	0x000003b0
        /*0ca8*/ 	.word	0x000000ff
        /*0cac*/ 	.word	0x00038840
        /*0cb0*/ 	.short	0x0100
        /*0cb2*/ 	.byte	0x06
	.zero		1


	//   ....[5]....
        /*0cb4*/ 	.word	0x000003c0
        /*0cb8*/ 	.word	0x000000ff
        /*0cbc*/ 	.word	0x00038838
        /*0cc0*/ 	.short	0x0100
        /*0cc2*/ 	.byte	0x06
	.zero		1


	//   ....[6]....
        /*0cc4*/ 	.word	0x000003d0
        /*0cc8*/ 	.word	0x000000ff
        /*0ccc*/ 	.word	0x00038848
        /*0cd0*/ 	.short	0x0100
        /*0cd2*/ 	.byte	0x06
	.zero		1


	//   ....[7]....
        /*0cd4*/ 	.word	0x00000500
        /*0cd8*/ 	.word	0x000000ff
        /*0cdc*/ 	.word	0x00038850
        /*0ce0*/ 	.short	0x0100
        /*0ce2*/ 	.byte	0x08
	.zero		1


	//   ....[8]....
        /*0ce4*/ 	.word	0x00000510
        /*0ce8*/ 	.word	0x000000ff
        /*0cec*/ 	.word	0x00038860
        /*0cf0*/ 	.short	0x0100
        /*0cf2*/ 	.byte	0x08
	.zero		1


	//   ....[9]....
        /*0cf4*/ 	.word	0x00000520
        /*0cf8*/ 	.word	0x000000ff
        /*0cfc*/ 	.word	0x00038858
        /*0d00*/ 	.short	0x0100
        /*0d02*/ 	.byte	0x08
	.zero		1


	//   ....[10]....
        /*0d04*/ 	.word	0x00000530
        /*0d08*/ 	.word	0x000000ff
        /*0d0c*/ 	.word	0x00038868
        /*0d10*/ 	.short	0x0100
        /*0d12*/ 	.byte	0x08
	.zero		1


	//   ....[11]....
        /*0d14*/ 	.word	0x00000620
        /*0d18*/ 	.word	0x000000ff
        /*0d1c*/ 	.word	0x00038870
        /*0d20*/ 	.short	0x0100
        /*0d22*/ 	.byte	0x06
	.zero		1


	//   ....[12]....
        /*0d24*/ 	.word	0x00000630
        /*0d28*/ 	.word	0x000000ff
        /*0d2c*/ 	.word	0x00038880
        /*0d30*/ 	.short	0x0100
        /*0d32*/ 	.byte	0x06
	.zero		1


	//   ....[13]....
        /*0d34*/ 	.word	0x00000640
        /*0d38*/ 	.word	0x000000ff
        /*0d3c*/ 	.word	0x00038878
        /*0d40*/ 	.short	0x0100
        /*0d42*/ 	.byte	0x06
	.zero		1


	//   ....[14]....
        /*0d44*/ 	.word	0x00000650
        /*0d48*/ 	.word	0x000000ff
        /*0d4c*/ 	.word	0x00038888
        /*0d50*/ 	.short	0x0100
        /*0d52*/ 	.byte	0x06
	.zero		1


	//   ....[15]....
        /*0d54*/ 	.word	0x00000780
        /*0d58*/ 	.word	0x000000ff
        /*0d5c*/ 	.word	0x00038890
        /*0d60*/ 	.short	0x0100
        /*0d62*/ 	.byte	0x08
	.zero		1


	//   ....[16]....
        /*0d64*/ 	.word	0x00000790
        /*0d68*/ 	.word	0x000000ff
        /*0d6c*/ 	.word	0x000388a0
        /*0d70*/ 	.short	0x0100
        /*0d72*/ 	.byte	0x08
	.zero		1


	//   ....[17]....
        /*0d74*/ 	.word	0x000007a0
        /*0d78*/ 	.word	0x000000ff
        /*0d7c*/ 	.word	0x00038898
        /*0d80*/ 	.short	0x0100
        /*0d82*/ 	.byte	0x08
	.zero		1


	//   ....[18]....
        /*0d84*/ 	.word	0x000007b0
        /*0d88*/ 	.word	0x000000ff
        /*0d8c*/ 	.word	0x000388a8
        /*0d90*/ 	.short	0x0100
        /*0d92*/ 	.byte	0x08
	.zero		1


	//   ....[19]....
        /*0d94*/ 	.word	0x000008e0
        /*0d98*/ 	.word	0x000000ff
        /*0d9c*/ 	.word	0x000388b0
        /*0da0*/ 	.short	0x0100
        /*0da2*/ 	.byte	0x08
	.zero		1


	//   ....[20]....
        /*0da4*/ 	.word	0x000008f0
        /*0da8*/ 	.word	0x000000ff
        /*0dac*/ 	.word	0x000388c0
        /*0db0*/ 	.short	0x0100
        /*0db2*/ 	.byte	0x08
	.zero		1


	//   ....[21]....
        /*0db4*/ 	.word	0x00000900
        /*0db8*/ 	.word	0x000000ff
        /*0dbc*/ 	.word	0x000388b8
        /*0dc0*/ 	.short	0x0100
        /*0dc2*/ 	.byte	0x08
	.zero		1


	//   ....[22]....
        /*0dc4*/ 	.word	0x00000910
        /*0dc8*/ 	.word	0x000000ff
        /*0dcc*/ 	.word	0x000388c8
        /*0dd0*/ 	.short	0x0100
        /*0dd2*/ 	.byte	0x08
	.zero		1


	//   ....[23]....
        /*0dd4*/ 	.word	0x000026e0
        /*0dd8*/ 	.word	0x00000042
        /*0ddc*/ 	.word	0x00038890
        /*0de0*/ 	.short	0x010a
        /*0de2*/ 	.byte	0x3f
	.zero		1


	//   ....[24]....
        /*0de4*/ 	.word	0x00003120
        /*0de8*/ 	.word	0x00000042
        /*0dec*/ 	.word	0x00038890
        /*0df0*/ 	.short	0x010a
        /*0df2*/ 	.byte	0x3f
	.zero		1


	//   ....[25]....
        /*0df4*/ 	.word	0x00003a40
        /*0df8*/ 	.word	0x00000042
        /*0dfc*/ 	.word	0x00038890
        /*0e00*/ 	.short	0x010a
        /*0e02*/ 	.byte	0x3f
	.zero		1


	//   ....[26]....
        /*0e04*/ 	.word	0x00003c40
        /*0e08*/ 	.word	0x00000004
        /*0e0c*/ 	.word	0x00000000
        /*0e10*/ 	.short	0x0101
        /*0e12*/ 	.byte	0x3f
	.zero		1


	//   ....[27]....
        /*0e14*/ 	.word	0x00003c80
        /*0e18*/ 	.word	0x00000042
        /*0e1c*/ 	.word	0x000388b0
        /*0e20*/ 	.short	0x010a
        /*0e22*/ 	.byte	0x3f
	.zero		1


	//   ....[28]....
        /*0e24*/ 	.word	0x000042e0
        /*0e28*/ 	.word	0x00000042
        /*0e2c*/ 	.word	0x00000000
        /*0e30*/ 	.short	0x0101
        /*0e32*/ 	.byte	0x3f
	.zero		1


	//   ....[29]....
        /*0e34*/ 	.word	0x00004c90
        /*0e38*/ 	.word	0x00000000
        /*0e3c*/ 	.word	0x00000000
        /*0e40*/ 	.short	0x0101
        /*0e42*/ 	.byte	0x3f
	.zero		1


	//   ....[30]....
        /*0e44*/ 	.word	0x00005800
        /*0e48*/ 	.word	0x00000000
        /*0e4c*/ 	.word	0x00000000
        /*0e50*/ 	.short	0x0101
        /*0e52*/ 	.byte	0x3f
	.zero		1


	//   ....[31]....
        /*0e54*/ 	.word	0x00006390
        /*0e58*/ 	.word	0x00000002
        /*0e5c*/ 	.word	0x00038800
        /*0e60*/ 	.short	0x010a
        /*0e62*/ 	.byte	0x3f
	.zero		1


	//   ....[32]....
        /*0e64*/ 	.word	0x000063e0
        /*0e68*/ 	.word	0x00000002
        /*0e6c*/ 	.word	0x00038800
        /*0e70*/ 	.short	0x010a
        /*0e72*/ 	.byte	0x3f
	.zero		1


	//   ....[33]....
        /*0e74*/ 	.word	0x00006970
        /*0e78*/ 	.word	0x00000002
        /*0e7c*/ 	.word	0x00038800
        /*0e80*/ 	.short	0x010a
        /*0e82*/ 	.byte	0x3f
	.zero		1


	//   ....[34]....
        /*0e84*/ 	.word	0x000078b0
        /*0e88*/ 	.word	0x00000002
        /*0e8c*/ 	.word	0x00038800
        /*0e90*/ 	.short	0x010a
        /*0e92*/ 	.byte	0x3f
	.zero		1


	//   ....[35]....
        /*0e94*/ 	.word	0x00008680
        /*0e98*/ 	.word	0x00000014
        /*0e9c*/ 	.word	0x00038830
        /*0ea0*/ 	.short	0x010a
        /*0ea2*/ 	.byte	0x3f
	.zero		1


	//   ....[36]....
        /*0ea4*/ 	.word	0x00008730
        /*0ea8*/ 	.word	0x00000014
        /*0eac*/ 	.word	0x00038830
        /*0eb0*/ 	.short	0x010a
        /*0eb2*/ 	.byte	0x3f
	.zero		1


	//   ....[37]....
        /*0eb4*/ 	.word	0x00008a40
        /*0eb8*/ 	.word	0x00000002
        /*0ebc*/ 	.word	0x00038810
        /*0ec0*/ 	.short	0x010a
        /*0ec2*/ 	.byte	0x3f
	.zero		1


	//   ....[38]....
        /*0ec4*/ 	.word	0x00008a90
        /*0ec8*/ 	.word	0x00000014
        /*0ecc*/ 	.word	0x00038850
        /*0ed0*/ 	.short	0x010a
        /*0ed2*/ 	.byte	0x3f
	.zero		1


	//   ....[39]....
        /*0ed4*/ 	.word	0x00008b50
        /*0ed8*/ 	.word	0x00000014
        /*0edc*/ 	.word	0x00038850
        /*0ee0*/ 	.short	0x010a
        /*0ee2*/ 	.byte	0x3f
	.zero		1


	//   ....[40]....
        /*0ee4*/ 	.word	0x0000aeb0
        /*0ee8*/ 	.word	0x0000000e
        /*0eec*/ 	.word	0x00000000
        /*0ef0*/ 	.short	0x0101
        /*0ef2*/ 	.byte	0x3f
	.zero		1


	//   ....[41]....
        /*0ef4*/ 	.word	0x0000b470
        /*0ef8*/ 	.word	0x00000014
        /*0efc*/ 	.word	0x00000000
        /*0f00*/ 	.short	0x0101
        /*0f02*/ 	.byte	0x3f
	.zero		1


	//   ....[42]....
        /*0f04*/ 	.word	0x0000b580
        /*0f08*/ 	.word	0x0000000e
        /*0f0c*/ 	.word	0x00038830
        /*0f10*/ 	.short	0x010a
        /*0f12*/ 	.byte	0x3f
	.zero		1


	//   ....[43]....
        /*0f14*/ 	.word	0x0000b630
        /*0f18*/ 	.word	0x0000000e
        /*0f1c*/ 	.word	0x00038830
        /*0f20*/ 	.short	0x010a
        /*0f22*/ 	.byte	0x3f
	.zero		1


	//   ....[44]....
        /*0f24*/ 	.word	0x0000b8a0
        /*0f28*/ 	.word	0x0000000e
        /*0f2c*/ 	.word	0x00038850
        /*0f30*/ 	.short	0x010a
        /*0f32*/ 	.byte	0x3f
	.zero		1


	//   ....[45]....
        /*0f34*/ 	.word	0x0000b8f0
        /*0f38*/ 	.word	0x0000000e
        /*0f3c*/ 	.word	0x00038850
        /*0f40*/ 	.short	0x010a
        /*0f42*/ 	.byte	0x3f
	.zero		1


	//   ....[46]....
        /*0f44*/ 	.word	0x0000d820
        /*0f48*/ 	.word	0x000000a2
        /*0f4c*/ 	.word	0x00000000
        /*0f50*/ 	.short	0x0101
        /*0f52*/ 	.byte	0x3f
	.zero		1


	//   ....[47]....
        /*0f54*/ 	.word	0x0000e790
        /*0f58*/ 	.word	0x0000000e
        /*0f5c*/ 	.word	0x00000000
        /*0f60*/ 	.short	0x0101
        /*0f62*/ 	.byte	0x3f
	.zero		1


	//   ....[48]....
        /*0f64*/ 	.word	0x00010e30
        /*0f68*/ 	.word	0x00000000
        /*0f6c*/ 	.word	0x00000000
        /*0f70*/ 	.short	0x0101
        /*0f72*/ 	.byte	0x3f
	.zero		1


	//   ....[49]....
        /*0f74*/ 	.word	0x00013460
        /*0f78*/ 	.word	0x00000005
        /*0f7c*/ 	.word	0x00038820
        /*0f80*/ 	.short	0x010a
        /*0f82*/ 	.byte	0x3f
	.zero		1


	//   ....[50]....
        /*0f84*/ 	.word	0x00013550
        /*0f88*/ 	.word	0x00000004
        /*0f8c*/ 	.word	0x000388a0
        /*0f90*/ 	.short	0x010a
        /*0f92*/ 	.byte	0x3f
	.zero		1


	//   ....[51]....
        /*0f94*/ 	.word	0x000137a0
        /*0f98*/ 	.word	0x00000004
        /*0f9c*/ 	.word	0x000388c0
        /*0fa0*/ 	.short	0x010a
        /*0fa2*/ 	.byte	0x3f
	.zero		1


	//   ....[52]....
        /*0fa4*/ 	.word	0x00014220
        /*0fa8*/ 	.word	0x00000004
        /*0fac*/ 	.word	0x000388a0
        /*0fb0*/ 	.short	0x010a
        /*0fb2*/ 	.byte	0x3f
	.zero		1


	//   ....[53]....
        /*0fb4*/ 	.word	0x00014460
        /*0fb8*/ 	.word	0x00000004
        /*0fbc*/ 	.word	0x000388c0
        /*0fc0*/ 	.short	0x010a
        /*0fc2*/ 	.byte	0x3f
	.zero		1


	//   ....[54]....
        /*0fc4*/ 	.word	0x00015780
        /*0fc8*/ 	.word	0x00000000
        /*0fcc*/ 	.word	0x00038840
        /*0fd0*/ 	.short	0x010a
        /*0fd2*/ 	.byte	0x3f
	.zero		1


	//   ....[55]....
        /*0fd4*/ 	.word	0x00016330
        /*0fd8*/ 	.word	0x00000008
        /*0fdc*/ 	.word	0x00038800
        /*0fe0*/ 	.short	0x0107
        /*0fe2*/ 	.byte	0x3f
	.zero		1


	//   ....[56]....
        /*0fe4*/ 	.word	0x000163e0
        /*0fe8*/ 	.word	0x00000000
        /*0fec*/ 	.word	0x00038800
        /*0ff0*/ 	.short	0x0101
        /*0ff2*/ 	.byte	0x3f
	.zero		1


	//   ....[57]....
        /*0ff4*/ 	.word	0x00017390
        /*0ff8*/ 	.word	0x00000000
        /*0ffc*/ 	.word	0x00038810
        /*1000*/ 	.short	0x0107
        /*1002*/ 	.byte	0x3f
	.zero		1


	//   ....[58]....
        /*1004*/ 	.word	0x00017490
        /*1008*/ 	.word	0x00000002
        /*100c*/ 	.word	0x00038810
        /*1010*/ 	.short	0x0101
        /*1012*/ 	.byte	0x3f
	.zero		1


	//   ....[59]....
        /*1014*/ 	.word	0x000174b0
        /*1018*/ 	.word	0x00000002
        /*101c*/ 	.word	0x00038820
        /*1020*/ 	.short	0x010a
        /*1022*/ 	.byte	0x3f
	.zero		1


	//   ....[60]....
        /*1024*/ 	.word	0x000175c0
        /*1028*/ 	.word	0x00000003
        /*102c*/ 	.word	0x00038860
        /*1030*/ 	.short	0x010a
        /*1032*/ 	.byte	0x3f
	.zero		1


	//   ....[61]....
        /*1034*/ 	.word	0x000182d0
        /*1038*/ 	.word	0x00000002
        /*103c*/ 	.word	0x00038840
        /*1040*/ 	.short	0x010a
        /*1042*/ 	.byte	0x3f
	.zero		1


	//   ....[62]....
        /*1044*/ 	.word	0x00018530
        /*1048*/ 	.word	0x00000002
        /*104c*/ 	.word	0x00038860
        /*1050*/ 	.short	0x010a
        /*1052*/ 	.byte	0x3f
	.zero		1


	//   ....[63]....
        /*1054*/ 	.word	0x000191d0
        /*1058*/ 	.word	0x00000002
        /*105c*/ 	.word	0x00038840
        /*1060*/ 	.short	0x010a
        /*1062*/ 	.byte	0x3f
	.zero		1


	//   ....[64]....
        /*1064*/ 	.word	0x00019420
        /*1068*/ 	.word	0x00000002
        /*106c*/ 	.word	0x00038860
        /*1070*/ 	.short	0x010a
        /*1072*/ 	.byte	0x3f
	.zero		1


	//   ....[65]....
        /*1074*/ 	.word	0x0001a030
        /*1078*/ 	.word	0x00000002
        /*107c*/ 	.word	0x00038840
        /*1080*/ 	.short	0x010a
        /*1082*/ 	.byte	0x3f
	.zero		1


	//   ....[66]....
        /*1084*/ 	.word	0x0001a290
        /*1088*/ 	.word	0x00000002
        /*108c*/ 	.word	0x00038860
        /*1090*/ 	.short	0x010a
        /*1092*/ 	.byte	0x3f
	.zero		1


	//   ....[67]....
        /*1094*/ 	.word	0x0001b8e0
        /*1098*/ 	.word	0x00000000
        /*109c*/ 	.word	0x00038820
        /*10a0*/ 	.short	0x010a
        /*10a2*/ 	.byte	0x3f
	.zero		1


	//   ....[68]....
        /*10a4*/ 	.word	0x0001ba90
        /*10a8*/ 	.word	0x00000006
        /*10ac*/ 	.word	0x00000000
        /*10b0*/ 	.short	0x010a
        /*10b2*/ 	.byte	0x3f
	.zero		1


	//   ....[69]....
        /*10b4*/ 	.word	0x0001bb00
        /*10b8*/ 	.word	0x00000007
        /*10bc*/ 	.word	0x00000000
        /*10c0*/ 	.short	0x010a
        /*10c2*/ 	.byte	0x3f
	.zero		1


	//   ....[70]....
        /*10c4*/ 	.word	0x0001bb70
        /*10c8*/ 	.word	0x00000004
        /*10cc*/ 	.word	0x00000000
        /*10d0*/ 	.short	0x010a
        /*10d2*/ 	.byte	0x3f
	.zero		1


	//   ....[71]....
        /*10d4*/ 	.word	0x0001bba0
        /*10d8*/ 	.word	0x00000003
        /*10dc*/ 	.word	0x00000000
        /*10e0*/ 	.short	0x010a
        /*10e2*/ 	.byte	0x3f
	.zero		1


	//   ....[72]....
        /*10e4*/ 	.word	0x0001bc00
        /*10e8*/ 	.word	0x00000042
        /*10ec*/ 	.word	0x00038890
        /*10f0*/ 	.short	0x010a
        /*10f2*/ 	.byte	0x3f
	.zero		1


	//   ....[73]....
        /*10f4*/ 	.word	0x0001bc50
        /*10f8*/ 	.word	0x00000042
        /*10fc*/ 	.word	0x00038890
        /*1100*/ 	.short	0x010a
        /*1102*/ 	.byte	0x3f
	.zero		1


	//   ....[74]....
        /*1104*/ 	.word	0x0001bca0
        /*1108*/ 	.word	0x00000042
        /*110c*/ 	.word	0x00038890
        /*1110*/ 	.short	0x010a
        /*1112*/ 	.byte	0x3f
	.zero		1


	//   ....[75]....
        /*1114*/ 	.word	0x0001bcf0
        /*1118*/ 	.word	0x00000042
        /*111c*/ 	.word	0x000388b0
        /*1120*/ 	.short	0x010a
        /*1122*/ 	.byte	0x3f
	.zero		1


	//   ....[76]....
        /*1124*/ 	.word	0x0001bf00
        /*1128*/ 	.word	0x00000002
        /*112c*/ 	.word	0x00038800
        /*1130*/ 	.short	0x010a
        /*1132*/ 	.byte	0x3f
	.zero		1


	//   ....[77]....
        /*1134*/ 	.word	0x0001c130
        /*1138*/ 	.word	0x00000002
        /*113c*/ 	.word	0x00038800
        /*1140*/ 	.short	0x010a
        /*1142*/ 	.byte	0x3f
	.zero		1


	//   ....[78]....
        /*1144*/ 	.word	0x0001c180
        /*1148*/ 	.word	0x00000014
        /*114c*/ 	.word	0x00038830
        /*1150*/ 	.short	0x010a
        /*1152*/ 	.byte	0x3f
	.zero		1


	//   ....[79]....
        /*1154*/ 	.word	0x0001c1d0
        /*1158*/ 	.word	0x00000002
        /*115c*/ 	.word	0x00038810
        /*1160*/ 	.short	0x010a
        /*1162*/ 	.byte	0x3f
	.zero		1


	//   ....[80]....
        /*1164*/ 	.word	0x0001c220
        /*1168*/ 	.word	0x00000014
        /*116c*/ 	.word	0x00038850
        /*1170*/ 	.short	0x010a
        /*1172*/ 	.byte	0x3f
	.zero		1


	//   ....[81]....
        /*1174*/ 	.word	0x0001c270
        /*1178*/ 	.word	0x0000000e
        /*117c*/ 	.word	0x00038830
        /*1180*/ 	.short	0x010a
        /*1182*/ 	.byte	0x3f
	.zero		1


	//   ....[82]....
        /*1184*/ 	.word	0x0001c2c0
        /*1188*/ 	.word	0x0000000e
        /*118c*/ 	.word	0x00038850
        /*1190*/ 	.short	0x010a
        /*1192*/ 	.byte	0x3f
	.zero		1


	//   ....[83]....
        /*1194*/ 	.word	0x0001c470
        /*1198*/ 	.word	0x00000004
        /*119c*/ 	.word	0x00038820
        /*11a0*/ 	.short	0x010a
        /*11a2*/ 	.byte	0x3f
	.zero		1


	//   ....[84]....
        /*11a4*/ 	.word	0x0001c4c0
        /*11a8*/ 	.word	0x00000004
        /*11ac*/ 	.word	0x000388a0
        /*11b0*/ 	.short	0x010a
        /*11b2*/ 	.byte	0x3f
	.zero		1


	//   ....[85]....
        /*11b4*/ 	.word	0x0001c510
        /*11b8*/ 	.word	0x00000004
        /*11bc*/ 	.word	0x000388c0
        /*11c0*/ 	.short	0x010a
        /*11c2*/ 	.byte	0x3f
	.zero		1


	//   ....[86]....
        /*11c4*/ 	.word	0x0001c560
        /*11c8*/ 	.word	0x00000004
        /*11cc*/ 	.word	0x000388a0
        /*11d0*/ 	.short	0x010a
        /*11d2*/ 	.byte	0x3f
	.zero		1


	//   ....[87]....
        /*11d4*/ 	.word	0x0001c5b0
        /*11d8*/ 	.word	0x00000004
        /*11dc*/ 	.word	0x000388c0
        /*11e0*/ 	.short	0x010a
        /*11e2*/ 	.byte	0x3f
	.zero		1


	//   ....[88]....
        /*11e4*/ 	.word	0x0001c750
        /*11e8*/ 	.word	0x00000000
        /*11ec*/ 	.word	0x00038840
        /*11f0*/ 	.short	0x010a
        /*11f2*/ 	.byte	0x3f
	.zero		1


	//   ....[89]....
        /*11f4*/ 	.word	0x0001d880
        /*11f8*/ 	.word	0x00000002
        /*11fc*/ 	.word	0x00038820
        /*1200*/ 	.short	0x010a
        /*1202*/ 	.byte	0x3f
	.zero		1


	//   ....[90]....
        /*1204*/ 	.word	0x0001d8d0
        /*1208*/ 	.word	0x00000003
        /*120c*/ 	.word	0x00038860
        /*1210*/ 	.short	0x010a
        /*1212*/ 	.byte	0x3f
	.zero		1


	//   ....[91]....
        /*1214*/ 	.word	0x0001d920
        /*1218*/ 	.word	0x00000002
        /*121c*/ 	.word	0x00038840
        /*1220*/ 	.short	0x010a
        /*1222*/ 	.byte	0x3f
	.zero		1


	//   ....[92]....
        /*1224*/ 	.word	0x0001d970
        /*1228*/ 	.word	0x00000002
        /*122c*/ 	.word	0x00038860
        /*1230*/ 	.short	0x010a
        /*1232*/ 	.byte	0x3f
	.zero		1


	//   ....[93]....
        /*1234*/ 	.word	0x0001d9c0
        /*1238*/ 	.word	0x00000002
        /*123c*/ 	.word	0x00038840
        /*1240*/ 	.short	0x010a
        /*1242*/ 	.byte	0x3f
	.zero		1


	//   ....[94]....
        /*1244*/ 	.word	0x0001da10
        /*1248*/ 	.word	0x00000002
        /*124c*/ 	.word	0x00038860
        /*1250*/ 	.short	0x010a
        /*1252*/ 	.byte	0x3f
	.zero		1


	//   ....[95]....
        /*1254*/ 	.word	0x0001da60
        /*1258*/ 	.word	0x00000002
        /*125c*/ 	.word	0x00038840
        /*1260*/ 	.short	0x010a
        /*1262*/ 	.byte	0x3f
	.zero		1


	//   ....[96]....
        /*1264*/ 	.word	0x0001dab0
        /*1268*/ 	.word	0x00000002
        /*126c*/ 	.word	0x00038860
        /*1270*/ 	.short	0x010a
        /*1272*/ 	.byte	0x3f
	.zero		1


	//   ....[97]....
        /*1274*/ 	.word	0x0001e510
        /*1278*/ 	.word	0x00000000
        /*127c*/ 	.word	0x00038820
        /*1280*/ 	.short	0x010a
        /*1282*/ 	.byte	0x3f
	.zero		1


	//   ....[98]....
        /*1284*/ 	.word	0x0001e6b0
        /*1288*/ 	.word	0x00000006
        /*128c*/ 	.word	0x00000000
        /*1290*/ 	.short	0x010a
        /*1292*/ 	.byte	0x3f
	.zero		1


	//   ....[99]....
        /*1294*/ 	.word	0x0001e700
        /*1298*/ 	.word	0x00000007
        /*129c*/ 	.word	0x00000000
        /*12a0*/ 	.short	0x010a
        /*12a2*/ 	.byte	0x3f
	.zero		1


	//   ....[100]....
        /*12a4*/ 	.word	0x0001e750
        /*12a8*/ 	.word	0x00000004
        /*12ac*/ 	.word	0x00000000
        /*12b0*/ 	.short	0x010a
        /*12b2*/ 	.byte	0x3f
	.zero		1


	//----- nvinfo : EIATTR_NUM_MBARRIERS
	.align		4
.L_775:
        /*12b4*/ 	.byte	0x03, 0x38
        /*12b6*/ 	.short	0x0017


	//----- nvinfo : EIATTR_EXIT_INSTR_OFFSETS
	.align		4
        /*12b8*/ 	.byte	0x04, 0x1c
        /*12ba*/ 	.short	(.L_777 - .L_776)


	//   ....[0]....
.L_776:
        /*12bc*/ 	.word	0x0001bbf0


	//----- nvinfo : EIATTR_MAX_THREADS
	.align		4
.L_777:
        /*12c0*/ 	.byte	0x04, 0x05
        /*12c2*/ 	.short	(.L_779 - .L_778)
.L_778:
        /*12c4*/ 	.word	0x00000180
        /*12c8*/ 	.word	0x00000001
        /*12cc*/ 	.word	0x00000001


	//----- nvinfo : EIATTR_CRS_STACK_SIZE
	.align		4
.L_779:
        /*12d0*/ 	.byte	0x04, 0x1e
        /*12d2*/ 	.short	(.L_781 - .L_780)
.L_780:
        /*12d4*/ 	.word	0x00000000


	//----- nvinfo : EIATTR_CBANK_PARAM_SIZE
	.align		4
.L_781:
        /*12d8*/ 	.byte	0x03, 0x19
        /*12da*/ 	.short	0x0bf0


	//----- nvinfo : EIATTR_PARAM_CBANK
	.align		4
        /*12dc*/ 	.byte	0x04, 0x0a
        /*12de*/ 	.short	(.L_783 - .L_782)
	.align		4
.L_782:
        /*12e0*/ 	.word	index@(.nv.constant0._ZN7cutlass13device_kernelIN5flash11enable_sm90INS1_16FlashAttnFwdSm90INS1_25CollectiveMainloopFwdSm90ILi2EN4cute5tupleIJNS5_1CILi1EEES8_S8_EEENS6_IJNS7_ILi64EEESA_SA_EEELi512ENS_10bfloat16_tEfNS_4arch4Sm90ELb0ELb0ELb0ELb1ELb0ELb1ELb1ELb0ELb0ELb1ELb0ELb0EEENS1_21CollectiveEpilogueFwdINS6_IJSA_NS7_ILi512EEESA_EEES9_SC_SE_Li256ELb1ELb1ELb0ELb0EEENS1_36VarlenDynamicPersistentTileSchedulerILi64ELi64ELi256ELi128ELb0ELb1ELb1ELb0ELb1ELb1EEEEEEEEEvNT_6ParamsE)
        /*12e4*/ 	.short	0x0210
        /*12e6*/ 	.short	0x0bf0


	//----- nvinfo : EIATTR_SW_WAR
	.align		4
.L_783:
        /*12e8*/ 	.byte	0x04, 0x36
        /*12ea*/ 	.short	(.L_785 - .L_784)
.L_784:
        /*12ec*/ 	.word	0x00000008
.L_785:


//--------------------- .nv.info._ZN7cutlass13device_kernelIN5flash11enable_sm90INS1_16FlashAttnFwdSm90INS1_25CollectiveMainloopFwdSm90ILi2EN4cute5tupleIJNS5_1CILi1EEES8_S8_EEENS6_IJNS7_ILi64EEESA_SA_EEELi512ENS_10bfloat16_tEfNS_4arch4Sm90ELb0ELb1ELb0ELb0ELb0ELb0ELb0ELb0ELb0ELb1ELb0ELb0EEENS1_21CollectiveEpilogueFwdINS6_IJSA_NS7_ILi512EEESA_EEES9_SC_SE_Li256ELb0ELb1ELb0ELb0EEENS1_30DynamicPersistentTileSchedulerILi256ELi128ELb0ELb1ELb1EEEEEEEEEvNT_6ParamsE --------------------------
	.section	.nv.info._ZN7cutlass13device_kernelIN5flash11enable_sm90INS1_16FlashAttnFwdSm90INS1_25CollectiveMainloopFwdSm90ILi2EN4cute5tupleIJNS5_1CILi1EEES8_S8_EEENS6_IJNS7_ILi64EEESA_SA_EEELi512ENS_10bfloat16_tEfNS_4arch4Sm90ELb0ELb1ELb0ELb0ELb0ELb0ELb0ELb0ELb0ELb1ELb0ELb0EEENS1_21CollectiveEpilogueFwdINS6_IJSA_NS7_ILi512EEESA_EEES9_SC_SE_Li256ELb0ELb1ELb0ELb0EEENS1_30DynamicPersistentTileSchedulerILi256ELi128ELb0ELb1ELb1EEEEEEEEEvNT_6ParamsE,"",@"SHT_CUDA_INFO"
	.sectionflags	@""
	.align	4


	//----- nvinfo : EIATTR_CUDA_API_VERSION
	.align		4
        /*0000*/ 	.byte	0x04, 0x37
        /*0002*/ 	.short	(.L_787 - .L_786)
.L_786:
        /*0004*/ 	.word	0x00000082


	//----- nvinfo : EIATTR_KPARAM_INFO
	.align		4
.L_787:
        /*0008*/ 	.byte	0x04, 0x17
        /*000a*/ 	.short	(.L_789 - .L_788)
.L_788:
        /*000c*/ 	.word	0x00000000
        /*0010*/ 	.short	0x0000
        /*0012*/ 	.short	0x0070
        /*0014*/ 	.byte	0x00, 0xf0, 0x01, 0x2a


	//----- nvinfo : EIATTR_SPARSE_MMA_MASK
	.align		4
.L_789:
        /*0018*/ 	.byte	0x03, 0x50
        /*001a*/ 	.short	0x0000


	//----- nvinfo : EIATTR_MAXREG_COUNT
	.align		4
        /*001c*/ 	.byte	0x03, 0x1b
        /*001e*/ 	.short	0x00a8


	//----- nvinfo : EIATTR_NUM_BARRIERS
	.align		4
        /*0020*/ 	.byte	0x02, 0x4c
        /*0022*/ 	.byte	0x10
	.zero		1


	//----- nvinfo : EIATTR_EXTERNS
	.align		4
        /*0024*/ 	.byte	0x04, 0x0f
        /*0026*/ 	.short	(.L_791 - .L_790)


	//   ....[0]....
	.align		4
.L_790:
        /*0028*/ 	.word	index@(__assertfail)


	//----- nvinfo : EIATTR_ANNOTATIONS
	.align		4
.L_791:
        /*002c*/ 	.byte	0x04, 0x55
        /*002e*/ 	.short	(.L_793 - .L_792)


	//   ....[0]....
.L_792:
        /* <DEDUP_REMOVED lines=24> */


	//----- nvinfo : EIATTR_MERCURY_ISA_VERSION
	.align		4
.L_793:
        /*01a0*/ 	.byte	0x03, 0x5f
        /*01a2*/ 	.short	0x0101


	//----- nvinfo : EIATTR_INT_WARP_WIDE_INSTR_OFFSETS
	.align		4
        /*01a4*/ 	.byte	0x04, 0x31
        /*01a6*/ 	.short	(.L_795 - .L_794)


	//   ....[0]....
.L_794:
        /*01a8*/ 	.word	0x00000130


	//   ....[1]....
        /*01ac*/ 	.word	0x00000170


	//   ....[2]....
        /*01b0*/ 	.word	0x000001e0


	//   ....[3]....
        /*01b4*/ 	.word	0x000104f0


	//   ....[4]....
        /*01b8*/ 	.word	0x00010580


	//   ....[5]....
        /*01bc*/ 	.word	0x00014ba0


	//   ....[6]....
        /*01c0*/ 	.word	0x00014c30


	//----- nvinfo : EIATTR_COOP_GROUP_MASK_REGIDS
	.align		4
.L_795:
        /*01c4*/ 	.byte	0x04, 0x29
        /*01c6*/ 	.short	(.L_797 - .L_796)


	//   ....[0]....
.L_796:
        /*01c8*/ 	.word	0xffffffff


	//   ....[1]....
        /*01cc*/ 	.word	0xffffffff


	//   ....[2]....
        /*01d0*/ 	.word	0xffffffff


	//   ....[3]....
        /*01d4*/ 	.word	0xffffffff


	//   ....[4]....
        /*01d8*/ 	.word	0xffffffff


	//   ....[5]....
        /*01dc*/ 	.word	0xffffffff


	//   ....[6]....
        /*01e0*/ 	.word	0xffffffff


	//   ....[7]....
        /*01e4*/ 	.word	0xffffffff


	//   ....[8]....
        /*01e8*/ 	.word	0xffffffff


	//   ....[9]....
        /*01ec*/ 	.word	0xffffffff


	//   ....[10]....
        /*01f0*/ 	.word	0xffffffff


	//   ....[11]....
        /*01f4*/ 	.word	0xffffffff


	//   ....[12]....
        /*01f8*/ 	.word	0xffffffff


	//   ....[13]....
        /*01fc*/ 	.word	0xffffffff


	//   ....[14]....
        /*0200*/ 	.word	0xffffffff


	//   ....[15]....
        /*0204*/ 	.word	0xffffffff


	//   ....[16]....
        /*0208*/ 	.word	0xffffffff


	//   ....[17]....
        /*020c*/ 	.word	0xffffffff


	//   ....[18]....
        /*0210*/ 	.word	0xffffffff


	//   ....[19]....
        /*0214*/ 	.word	0xffffffff


	//   ....[20]....
        /*0218*/ 	.word	0xffffffff


	//   ....[21]....
        /*021c*/ 	.word	0xffffffff


	//   ....[22]....
        /*0220*/ 	.word	0xffffffff


	//   ....[23]....
        /*0224*/ 	.word	0xffffffff


	//   ....[24]....
        /*0228*/ 	.word	0xffffffff


	//   ....[25]....
        /*022c*/ 	.word	0xffffffff


	//   ....[26]....
        /*0230*/ 	.word	0xffffffff


	//   ....[27]....
        /*0234*/ 	.word	0xffffffff


	//   ....[28]....
        /*0238*/ 	.word	0xffffffff


	//   ....[29]....
        /*023c*/ 	.word	0xffffffff


	//   ....[30]....
        /*0240*/ 	.word	0xffffffff


	//   ....[31]....
        /*0244*/ 	.word	0xffffffff


	//   ....[32]....
        /*0248*/ 	.word	0xffffffff


	//   ....[33]....
        /*024c*/ 	.word	0xffffffff


	//   ....[34]....
        /*0250*/ 	.word	0xffffffff


	//   ....[35]....
        /*0254*/ 	.word	0xffffffff


	//   ....[36]....
        /*0258*/ 	.word	0xffffffff


	//   ....[37]....
        /*025c*/ 	.word	0xffffffff


	//   ....[38]....
        /*0260*/ 	.word	0xffffffff


	//   ....[39]....
        /*0264*/ 	.word	0xffffffff


	//   ....[40]....
        /*0268*/ 	.word	0xffffffff


	//   ....[41]....
        /*026c*/ 	.word	0xffffffff


	//   ....[42]....
        /*0270*/ 	.word	0xffffffff


	//   ....[43]....
        /*0274*/ 	.word	0xffffffff


	//   ....[44]....
        /*0278*/ 	.word	0xffffffff


	//   ....[45]....
        /*027c*/ 	.word	0xffffffff


	//   ....[46]....
        /*0280*/ 	.word	0xffffffff


	//   ....[47]....
        /*0284*/ 	.word	0xffffffff


	//   ....[48]....
        /*0288*/ 	.word	0xffffffff


	//   ....[49]....
        /*028c*/ 	.word	0xffffffff


	//   ....[50]....
        /*0290*/ 	.word	0xffffffff


	//   ....[51]....
        /*0294*/ 	.word	0xffffffff


	//   ....[52]....
        /*0298*/ 	.word	0xffffffff


	//   ....[53]....
        /*029c*/ 	.word	0xffffffff


	//   ....[54]....
        /*02a0*/ 	.word	0xffffffff


	//   ....[55]....
        /*02a4*/ 	.word	0xffffffff


	//   ....[56]....
        /*02a8*/ 	.word	0xffffffff


	//   ....[57]....
        /*02ac*/ 	.word	0xffffffff


	//   ....[58]....
        /*02b0*/ 	.word	0xffffffff


	//   ....[59]....
        /*02b4*/ 	.word	0xffffffff


	//   ....[60]....
        /*02b8*/ 	.word	0xffffffff


	//   ....[61]....
        /*02bc*/ 	.word	0xffffffff


	//   ....[62]....
        /*02c0*/ 	.word	0xffffffff


	//   ....[63]....
        /*02c4*/ 	.word	0xffffffff


	//   ....[64]....
        /*02c8*/ 	.word	0x0500000f


	//   ....[65]....
        /*02cc*/ 	.word	0x0500000f


	//   ....[66]....
        /*02d0*/ 	.word	0x0500000f


	//   ....[67]....
        /*02d4*/ 	.word	0x0500000f


	//   ....[68]....
        /*02d8*/ 	.word	0x0500000f


	//   ....[69]....
        /*02dc*/ 	.word	0x0500000f


	//   ....[70]....
        /*02e0*/ 	.word	0x0500000f


	//   ....[71]....
        /*02e4*/ 	.word	0x0500000f


	//   ....[72]....
        /*02e8*/ 	.word	0x0500000f


	//   ....[73]....
        /*02ec*/ 	.word	0x0500000f


	//   ....[74]....
        /*02f0*/ 	.word	0x0500000f


	//----- nvinfo : EIATTR_COOP_GROUP_INSTR_OFFSETS
	.align		4
.L_797:
        /*02f4*/ 	.byte	0x04, 0x28
        /*02f6*/ 	.short	(.L_799 - .L_798)


	//   ....[0]....
.L_798:
        /*02f8*/ 	.word	0x00000060


	//   ....[1]....
        /*02fc*/ 	.word	0x00000140


	//   ....[2]....
        /*0300*/ 	.word	0x00000190


	//   ....[3]....
        /*0304*/ 	.word	0x00000380


	//   ....[4]....
        /*0308*/ 	.word	0x000004e0


	//   ....[5]....
        /*030c*/ 	.word	0x00000600


	//   ....[6]....
        /*0310*/ 	.word	0x00000760


	//   ....[7]....
        /*0314*/ 	.word	0x00001c10


	//   ....[8]....
        /*0318*/ 	.word	0x00003d20


	//   ....[9]....
        /*031c*/ 	.word	0x00004310


	//   ....[10]....
        /*0320*/ 	.word	0x00004650


	//   ....[11]....
        /*0324*/ 	.word	0x00005040


	//   ....[12]....
        /*0328*/ 	.word	0x000050f0


	//   ....[13]....
        /*032c*/ 	.word	0x000056c0


	//   ....[14]....
        /*0330*/ 	.word	0x00005760


	//   ....[15]....
        /*0334*/ 	.word	0x00005f70


	//   ....[16]....
        /*0338*/ 	.word	0x000063e0


	//   ....[17]....
        /*033c*/ 	.word	0x00006710


	//   ....[18]....
        /*0340*/ 	.word	0x00006df0


	//   ....[19]....
        /*0344*/ 	.word	0x00006eb0


	//   ....[20]....
        /*0348*/ 	.word	0x00007270


	//   ....[21]....
        /*034c*/ 	.word	0x00007330


	//   ....[22]....
        /*0350*/ 	.word	0x000084d0


	//   ....[23]....
        /*0354*/ 	.word	0x00008b80


	//   ....[24]....
        /*0358*/ 	.word	0x00008bb0


	//   ....[25]....
        /*035c*/ 	.word	0x00008de0


	//   ....[26]....
        /*0360*/ 	.word	0x00008fb0


	//   ....[27]....
        /*0364*/ 	.word	0x0000a020


	//   ....[28]....
        /*0368*/ 	.word	0x0000a340


	//   ....[29]....
        /*036c*/ 	.word	0x0000a640


	//   ....[30]....
        /*0370*/ 	.word	0x0000ad20


	//   ....[31]....
        /*0374*/ 	.word	0x0000ae20


	//   ....[32]....
        /*0378*/ 	.word	0x0000b0a0


	//   ....[33]....
        /*037c*/ 	.word	0x0000b1f0


	//   ....[34]....
        /*0380*/ 	.word	0x0000c400


	//   ....[35]....
        /*0384*/ 	.word	0x0000c440


	//   ....[36]....
        /*0388*/ 	.word	0x0000c480


	//   ....[37]....
        /*038c*/ 	.word	0x0000c4f0


	//   ....[38]....
        /*0390*/ 	.word	0x0000c520


	//   ....[39]....
        /*0394*/ 	.word	0x0000cfa0


	//   ....[40]....
        /*0398*/ 	.word	0x0000e260


	//   ....[41]....
        /*039c*/ 	.word	0x0000e290


	//   ....[42]....
        /*03a0*/ 	.word	0x0000e2c0


	//   ....[43]....
        /*03a4*/ 	.word	0x0000e2e0


	//   ....[44]....
        /*03a8*/ 	.word	0x0000e930


	//   ....[45]....
        /*03ac*/ 	.word	0x0000e940


	//   ....[46]....
        /*03b0*/ 	.word	0x0000eb70


	//   ....[47]....
        /*03b4*/ 	.word	0x0000eb90


	//   ....[48]....
        /*03b8*/ 	.word	0x0000f520


	//   ....[49]....
        /*03bc*/ 	.word	0x0000f540


	//   ....[50]....
        /*03c0*/ 	.word	0x0000f770


	//   ....[51]....
        /*03c4*/ 	.word	0x0000f790


	//   ....[52]....
        /*03c8*/ 	.word	0x0000fa50


	//   ....[53]....
        /*03cc*/ 	.word	0x00010ae0


	//   ....[54]....
        /*03d0*/ 	.word	0x00011420


	//   ....[55]....
        /*03d4*/ 	.word	0x00011430


	//   ....[56]....
        /*03d8*/ 	.word	0x000114f0


	//   ....[57]....
        /*03dc*/ 	.word	0x00011500


	//   ....[58]....
        /*03e0*/ 	.word	0x00011570


	//   ....[59]....
        /*03e4*/ 	.word	0x00011580


	//   ....[60]....
        /*03e8*/ 	.word	0x00011590


	//   ....[61]....
        /*03ec*/ 	.word	0x000115d0


	//   ....[62]....
        /*03f0*/ 	.word	0x00014d90


	//   ....[63]....
        /*03f4*/ 	.word	0x00014f80


	//   ....[64]....
        /*03f8*/ 	.word	0x00015630


	//   ....[65]....
        /*03fc*/ 	.word	0x00015790


	//   ....[66]....
        /*0400*/ 	.word	0x000157f0


	//   ....[67]....
        /*0404*/ 	.word	0x000158b0


	//   ....[68]....
        /*0408*/ 	.word	0x00015980


	//   ....[69]....
        /*040c*/ 	.word	0x000159e0


	//   ....[70]....
        /*0410*/ 	.word	0x00015ac0


	//   ....[71]....
        /*0414*/ 	.word	0x00015b20


	//   ....[72]....
        /*0418*/ 	.word	0x00015be0


	//   ....[73]....
        /*041c*/ 	.word	0x00015f00


	//   ....[74]....
        /*0420*/ 	.word	0x00016020


	//----- nvinfo : EIATTR_REG_RECONFIG
	.align		4
.L_799:
        /*0424*/ 	.byte	0x01, 0x54
	.zero		2


	//----- nvinfo : EIATTR_SYSCALL_OFFSETS
	.align		4
        /*0428*/ 	.byte	0x04, 0x46
        /*042a*/ 	.short	(.L_801 - .L_800)


	//   ....[0]....
.L_800:
        /*042c*/ 	.word	0x00003ef0


	//   ....[1]....
        /*0430*/ 	.word	0x000106f0


	//   ....[2]....
        /*0434*/ 	.word	0x00010840


	//   ....[3]....
        /*0438*/ 	.word	0x00010930


	//   ....[4]....
        /*043c*/ 	.word	0x00011060


	//----- nvinfo : EIATTR_MBARRIER_INSTR_OFFSETS
	.align		4
.L_801:
        /*0440*/ 	.byte	0x04, 0x39
        /*0442*/ 	.short	(.L_803 - .L_802)


	//   ....[0]....
.L_802:
        /*0444*/ 	.word	0x00000270
        /*0448*/ 	.word	0x000000ff
        /*044c*/ 	.word	0x00028c00
        /*0450*/ 	.short	0x0100
        /*0452*/ 	.byte	0x08
	.zero		1


	//   ....[1]....
        /*0454*/ 	.word	0x00000280
        /*0458*/ 	.word	0x000000ff
        /*045c*/ 	.word	0x00028c20
        /*0460*/ 	.short	0x0100
        /*0462*/ 	.byte	0x08
	.zero		1


	//   ....[2]....
        /*0464*/ 	.word	0x00000330
        /*0468*/ 	.word	0x000000ff
        /*046c*/ 	.word	0x00028c30
        /*0470*/ 	.short	0x0100
        /*0472*/ 	.byte	0x06
	.zero		1


	//   ....[3]....
        /*0474*/ 	.word	0x00000340
        /*0478*/ 	.word	0x000000ff
        /*047c*/ 	.word	0x00028c40
        /*0480*/ 	.short	0x0100
        /*0482*/ 	.byte	0x06
	.zero		1


	//   ....[4]....
        /*0484*/ 	.word	0x00000350
        /*0488*/ 	.word	0x000000ff
        /*048c*/ 	.word	0x00028c38
        /*0490*/ 	.short	0x0100
        /*0492*/ 	.byte	0x06
	.zero		1


	//   ....[5]....
        /*0494*/ 	.word	0x00000360
        /*0498*/ 	.word	0x000000ff
        /*049c*/ 	.word	0x00028c48
        /*04a0*/ 	.short	0x0100
        /*04a2*/ 	.byte	0x06
	.zero		1


	//   ....[6]....
        /*04a4*/ 	.word	0x00000490
        /*04a8*/ 	.word	0x000000ff
        /*04ac*/ 	.word	0x00028c50
        /*04b0*/ 	.short	0x0100
        /*04b2*/ 	.byte	0x08
	.zero		1


	//   ....[7]....
        /*04b4*/ 	.word	0x000004a0
        /*04b8*/ 	.word	0x000000ff
        /*04bc*/ 	.word	0x00028c60
        /*04c0*/ 	.short	0x0100
        /*04c2*/ 	.byte	0x08
	.zero		1


	//   ....[8]....
        /*04c4*/ 	.word	0x000004b0
        /*04c8*/ 	.word	0x000000ff
        /*04cc*/ 	.word	0x00028c58
        /*04d0*/ 	.short	0x0100
        /*04d2*/ 	.byte	0x08
	.zero		1


	//   ....[9]....
        /*04d4*/ 	.word	0x000004c0
        /*04d8*/ 	.word	0x000000ff
        /*04dc*/ 	.word	0x00028c68
        /*04e0*/ 	.short	0x0100
        /*04e2*/ 	.byte	0x08
	.zero		1


	//   ....[10]....
        /*04e4*/ 	.word	0x000005b0
        /*04e8*/ 	.word	0x000000ff
        /*04ec*/ 	.word	0x00028c70
        /*04f0*/ 	.short	0x0100
        /*04f2*/ 	.byte	0x06
	.zero		1


	//   ....[11]....
        /*04f4*/ 	.word	0x000005c0
        /*04f8*/ 	.word	0x000000ff
        /*04fc*/ 	.word	0x00028c80
        /*0500*/ 	.short	0x0100
        /*0502*/ 	.byte	0x06
	.zero		1


	//   ....[12]....
        /*0504*/ 	.word	0x000005d0
        /*0508*/ 	.word	0x000000ff
        /*050c*/ 	.word	0x00028c78
        /*0510*/ 	.short	0x0100
        /*0512*/ 	.byte	0x06
	.zero		1


	//   ....[13]....
        /*0514*/ 	.word	0x000005e0
        /*0518*/ 	.word	0x000000ff
        /*051c*/ 	.word	0x00028c88
        /*0520*/ 	.short	0x0100
        /*0522*/ 	.byte	0x06
	.zero		1


	//   ....[14]....
        /*0524*/ 	.word	0x00000710
        /*0528*/ 	.word	0x000000ff
        /*052c*/ 	.word	0x00028c90
        /*0530*/ 	.short	0x0100
        /*0532*/ 	.byte	0x08
	.zero		1


	//   ....[15]....
        /*0534*/ 	.word	0x00000720
        /*0538*/ 	.word	0x000000ff
        /*053c*/ 	.word	0x00028ca0
        /*0540*/ 	.short	0x0100
        /*0542*/ 	.byte	0x08
	.zero		1


	//   ....[16]....
        /*0544*/ 	.word	0x00000730
        /*0548*/ 	.word	0x000000ff
        /*054c*/ 	.word	0x00028c98
        /*0550*/ 	.short	0x0100
        /*0552*/ 	.byte	0x08
	.zero		1


	//   ....[17]....
        /*0554*/ 	.word	0x00000740
        /*0558*/ 	.word	0x000000ff
        /*055c*/ 	.word	0x00028ca8
        /*0560*/ 	.short	0x0100
        /*0562*/ 	.byte	0x08
	.zero		1


	//   ....[18]....
        /*0564*/ 	.word	0x00000870
        /*0568*/ 	.word	0x000000ff
        /*056c*/ 	.word	0x00028cb0
        /*0570*/ 	.short	0x0100
        /*0572*/ 	.byte	0x08
	.zero		1


	//   ....[19]....
        /*0574*/ 	.word	0x00000880
        /*0578*/ 	.word	0x000000ff
        /*057c*/ 	.word	0x00028cc0
        /*0580*/ 	.short	0x0100
        /*0582*/ 	.byte	0x08
	.zero		1


	//   ....[20]....
        /*0584*/ 	.word	0x00000890
        /*0588*/ 	.word	0x000000ff
        /*058c*/ 	.word	0x00028cb8
        /*0590*/ 	.short	0x0100
        /*0592*/ 	.byte	0x08
	.zero		1


	//   ....[21]....
        /*0594*/ 	.word	0x000008a0
        /*0598*/ 	.word	0x000000ff
        /*059c*/ 	.word	0x00028cc8
        /*05a0*/ 	.short	0x0100
        /*05a2*/ 	.byte	0x08
	.zero		1


	//   ....[22]....
        /*05a4*/ 	.word	0x00001d20
        /*05a8*/ 	.word	0x000000ff
        /*05ac*/ 	.word	0x00028c50
        /*05b0*/ 	.short	0x010a
        /*05b2*/ 	.byte	0x15
	.zero		1


	//   ....[23]....
        /*05b4*/ 	.word	0x00001ff0
        /*05b8*/ 	.word	0x00000000
        /*05bc*/ 	.word	0x00000000
        /*05c0*/ 	.short	0x0101
        /*05c2*/ 	.byte	0x3f
	.zero		1


	//   ....[24]....
        /*05c4*/ 	.word	0x00002930
        /*05c8*/ 	.word	0x000000ff
        /*05cc*/ 	.word	0x00028c50
        /*05d0*/ 	.short	0x010a
        /*05d2*/ 	.byte	0x15
	.zero		1


	//   ....[25]....
        /*05d4*/ 	.word	0x00002970
        /*05d8*/ 	.word	0x000000ff
        /*05dc*/ 	.word	0x00028c50
        /*05e0*/ 	.short	0x010a
        /*05e2*/ 	.byte	0x15
	.zero		1


	//   ....[26]....
        /*05e4*/ 	.word	0x00002b40
        /*05e8*/ 	.word	0x00000000
        /*05ec*/ 	.word	0x00000000
        /*05f0*/ 	.short	0x0101
        /*05f2*/ 	.byte	0x3f
	.zero		1


	//   ....[27]....
        /*05f4*/ 	.word	0x00003f70
        /*05f8*/ 	.word	0x000000ff
        /*05fc*/ 	.word	0x00028c00
        /*0600*/ 	.short	0x010a
        /*0602*/ 	.byte	0x2b
	.zero		1


	//   ....[28]....
        /*0604*/ 	.word	0x00003ff0
        /*0608*/ 	.word	0x00000007
        /*060c*/ 	.word	0x00028c30
        /*0610*/ 	.short	0x010a
        /*0612*/ 	.byte	0x3f
	.zero		1


	//   ....[29]....
        /*0614*/ 	.word	0x00004030
        /*0618*/ 	.word	0x00000007
        /*061c*/ 	.word	0x00028c30
        /*0620*/ 	.short	0x010a
        /*0622*/ 	.byte	0x3f
	.zero		1


	//   ....[30]....
        /*0624*/ 	.word	0x00004450
        /*0628*/ 	.word	0x00000003
        /*062c*/ 	.word	0x00000000
        /*0630*/ 	.short	0x0101
        /*0632*/ 	.byte	0x3f
	.zero		1


	//   ....[31]....
        /*0634*/ 	.word	0x00005cc0
        /*0638*/ 	.word	0x00000007
        /*063c*/ 	.word	0x00028c50
        /*0640*/ 	.short	0x010a
        /*0642*/ 	.byte	0x3f
	.zero		1


	//   ....[32]....
        /*0644*/ 	.word	0x00005d00
        /*0648*/ 	.word	0x00000007
        /*064c*/ 	.word	0x00028c50
        /*0650*/ 	.short	0x010a
        /*0652*/ 	.byte	0x3f
	.zero		1


	//   ....[33]....
        /*0654*/ 	.word	0x00005f90
        /*0658*/ 	.word	0x00000007
        /*065c*/ 	.word	0x00000000
        /*0660*/ 	.short	0x0101
        /*0662*/ 	.byte	0x3f
	.zero		1


	//   ....[34]....
        /*0664*/ 	.word	0x00006250
        /*0668*/ 	.word	0x000000ff
        /*066c*/ 	.word	0x00028c30
        /*0670*/ 	.short	0x010a
        /*0672*/ 	.byte	0x1b
	.zero		1


	//   ....[35]....
        /*0674*/ 	.word	0x00006290
        /*0678*/ 	.word	0x000000ff
        /*067c*/ 	.word	0x00028c30
        /*0680*/ 	.short	0x010a
        /*0682*/ 	.byte	0x1b
	.zero		1


	//   ....[36]....
        /*0684*/ 	.word	0x00006570
        /*0688*/ 	.word	0x00000008
        /*068c*/ 	.word	0x00000000
        /*0690*/ 	.short	0x0101
        /*0692*/ 	.byte	0x3f
	.zero		1


	//   ....[37]....
        /*0694*/ 	.word	0x00008220
        /*0698*/ 	.word	0x000000ff
        /*069c*/ 	.word	0x00028c50
        /*06a0*/ 	.short	0x010a
        /*06a2*/ 	.byte	0x1b
	.zero		1


	//   ....[38]....
        /*06a4*/ 	.word	0x00008260
        /*06a8*/ 	.word	0x000000ff
        /*06ac*/ 	.word	0x00028c50
        /*06b0*/ 	.short	0x010a
        /*06b2*/ 	.byte	0x1b
	.zero		1


	//   ....[39]....
        /*06b4*/ 	.word	0x000084f0
        /*06b8*/ 	.word	0x00000007
        /*06bc*/ 	.word	0x00000000
        /*06c0*/ 	.short	0x0101
        /*06c2*/ 	.byte	0x3f
	.zero		1


	//   ....[40]....
        /*06c4*/ 	.word	0x000088b0
        /*06c8*/ 	.word	0x000000ff
        /*06cc*/ 	.word	0x00028c30
        /*06d0*/ 	.short	0x010a
        /*06d2*/ 	.byte	0x17
	.zero		1


	//   ....[41]....
        /*06d4*/ 	.word	0x000088f0
        /*06d8*/ 	.word	0x000000ff
        /*06dc*/ 	.word	0x00028c30
        /*06e0*/ 	.short	0x010a
        /*06e2*/ 	.byte	0x17
	.zero		1


	//   ....[42]....
        /*06e4*/ 	.word	0x00009350
        /*06e8*/ 	.word	0x0000009a
        /*06ec*/ 	.word	0x00000000
        /*06f0*/ 	.short	0x0101
        /*06f2*/ 	.byte	0x3f
	.zero		1


	//   ....[43]....
        /*06f4*/ 	.word	0x00009d90
        /*06f8*/ 	.word	0x000000ff
        /*06fc*/ 	.word	0x00028c50
        /*0700*/ 	.short	0x010a
        /*0702*/ 	.byte	0x17
	.zero		1


	//   ....[44]....
        /*0704*/ 	.word	0x00009dd0
        /*0708*/ 	.word	0x000000ff
        /*070c*/ 	.word	0x00028c50
        /*0710*/ 	.short	0x010a
        /*0712*/ 	.byte	0x17
	.zero		1


	//   ....[45]....
        /*0714*/ 	.word	0x0000a040
        /*0718*/ 	.word	0x000000ab
        /*071c*/ 	.word	0x00000000
        /*0720*/ 	.short	0x0101
        /*0722*/ 	.byte	0x3f
	.zero		1


	//   ....[46]....
        /*0724*/ 	.word	0x0000a1b0
        /*0728*/ 	.word	0x000000ff
        /*072c*/ 	.word	0x00028c30
        /*0730*/ 	.short	0x010a
        /*0732*/ 	.byte	0x1a
	.zero		1


	//   ....[47]....
        /*0734*/ 	.word	0x0000a1f0
        /*0738*/ 	.word	0x000000ff
        /*073c*/ 	.word	0x00028c30
        /*0740*/ 	.short	0x010a
        /*0742*/ 	.byte	0x1a
	.zero		1


	//   ....[48]....
        /*0744*/ 	.word	0x0000a4a0
        /*0748*/ 	.word	0x00000006
        /*074c*/ 	.word	0x00000000
        /*0750*/ 	.short	0x0101
        /*0752*/ 	.byte	0x3f
	.zero		1


	//   ....[49]....
        /*0754*/ 	.word	0x0000c150
        /*0758*/ 	.word	0x000000ff
        /*075c*/ 	.word	0x00028c50
        /*0760*/ 	.short	0x010a
        /*0762*/ 	.byte	0x1a
	.zero		1


	//   ....[50]....
        /*0764*/ 	.word	0x0000c190
        /*0768*/ 	.word	0x000000ff
        /*076c*/ 	.word	0x00028c50
        /*0770*/ 	.short	0x010a
        /*0772*/ 	.byte	0x1a
	.zero		1


	//   ....[51]....
        /*0774*/ 	.word	0x0000c420
        /*0778*/ 	.word	0x00000008
        /*077c*/ 	.word	0x00000000
        /*0780*/ 	.short	0x0101
        /*0782*/ 	.byte	0x3f
	.zero		1


	//   ....[52]....
        /*0784*/ 	.word	0x0000e8e0
        /*0788*/ 	.word	0x000000ff
        /*078c*/ 	.word	0x00000000
        /*0790*/ 	.short	0x0101
        /*0792*/ 	.byte	0x05
	.zero		1


	//   ....[53]....
        /*0794*/ 	.word	0x00010d40
        /*0798*/ 	.word	0x00000003
        /*079c*/ 	.word	0x00028c40
        /*07a0*/ 	.short	0x010a
        /*07a2*/ 	.byte	0x3f
	.zero		1


	//   ....[54]....
        /*07a4*/ 	.word	0x00011680
        /*07a8*/ 	.word	0x00000011
        /*07ac*/ 	.word	0x00028c00
        /*07b0*/ 	.short	0x0107
        /*07b2*/ 	.byte	0x3f
	.zero		1


	//   ....[55]....
        /*07b4*/ 	.word	0x00011770
        /*07b8*/ 	.word	0x00000011
        /*07bc*/ 	.word	0x00028c00
        /*07c0*/ 	.short	0x0101
        /*07c2*/ 	.byte	0x3f
	.zero		1


	//   ....[56]....
        /*07c4*/ 	.word	0x00011790
        /*07c8*/ 	.word	0x00000011
        /*07cc*/ 	.word	0x00028c20
        /*07d0*/ 	.short	0x010a
        /*07d2*/ 	.byte	0x3f
	.zero		1


	//   ....[57]....
        /*07d4*/ 	.word	0x00011870
        /*07d8*/ 	.word	0x00000000
        /*07dc*/ 	.word	0x00028c60
        /*07e0*/ 	.short	0x010a
        /*07e2*/ 	.byte	0x3f
	.zero		1


	//   ....[58]....
        /*07e4*/ 	.word	0x00012440
        /*07e8*/ 	.word	0x00000002
        /*07ec*/ 	.word	0x00028c40
        /*07f0*/ 	.short	0x010a
        /*07f2*/ 	.byte	0x3f
	.zero		1


	//   ....[59]....
        /*07f4*/ 	.word	0x00012680
        /*07f8*/ 	.word	0x00000002
        /*07fc*/ 	.word	0x00028c60
        /*0800*/ 	.short	0x010a
        /*0802*/ 	.byte	0x3f
	.zero		1


	//   ....[60]....
        /*0804*/ 	.word	0x00013220
        /*0808*/ 	.word	0x00000004
        /*080c*/ 	.word	0x00028c40
        /*0810*/ 	.short	0x010a
        /*0812*/ 	.byte	0x3f
	.zero		1


	//   ....[61]....
        /*0814*/ 	.word	0x00013460
        /*0818*/ 	.word	0x00000004
        /*081c*/ 	.word	0x00028c60
        /*0820*/ 	.short	0x010a
        /*0822*/ 	.byte	0x3f
	.zero		1


	//   ....[62]....
        /*0824*/ 	.word	0x00013f90
        /*0828*/ 	.word	0x00000004
        /*082c*/ 	.word	0x00028c40
        /*0830*/ 	.short	0x010a
        /*0832*/ 	.byte	0x3f
	.zero		1


	//   ....[63]....
        /*0834*/ 	.word	0x000141d0
        /*0838*/ 	.word	0x00000004
        /*083c*/ 	.word	0x00028c60
        /*0840*/ 	.short	0x010a
        /*0842*/ 	.byte	0x3f
	.zero		1


	//   ....[64]....
        /*0844*/ 	.word	0x00014f00
        /*0848*/ 	.word	0x00000000
        /*084c*/ 	.word	0x00028c20
        /*0850*/ 	.short	0x010a
        /*0852*/ 	.byte	0x3f
	.zero		1


	//   ....[65]....
        /*0854*/ 	.word	0x000150d0
        /*0858*/ 	.word	0x00000006
        /*085c*/ 	.word	0x00000000
        /*0860*/ 	.short	0x010a
        /*0862*/ 	.byte	0x3f
	.zero		1


	//   ....[66]....
        /*0864*/ 	.word	0x00015120
        /*0868*/ 	.word	0x00000003
        /*086c*/ 	.word	0x00000000
        /*0870*/ 	.short	0x010a
        /*0872*/ 	.byte	0x3f
	.zero		1


	//   ....[67]....
        /*0874*/ 	.word	0x00015180
        /*0878*/ 	.word	0x00000012
        /*087c*/ 	.word	0x00000000
        /*0880*/ 	.short	0x010a
        /*0882*/ 	.byte	0x3f
	.zero		1


	//   ....[68]....
        /*0884*/ 	.word	0x000151b0
        /*0888*/ 	.word	0x00000003
        /*088c*/ 	.word	0x00000000
        /*0890*/ 	.short	0x010a
        /*0892*/ 	.byte	0x3f
	.zero		1


	//   ....[69]....
        /*0894*/ 	.word	0x00015220
        /*0898*/ 	.word	0x00000003
        /*089c*/ 	.word	0x00028c50
        /*08a0*/ 	.short	0x010a
        /*08a2*/ 	.byte	0x3f
	.zero		1


	//   ....[70]....
        /*08a4*/ 	.word	0x00015280
        /*08a8*/ 	.word	0x00000003
        /*08ac*/ 	.word	0x00028c50
        /*08b0*/ 	.short	0x010a
        /*08b2*/ 	.byte	0x3f
	.zero		1


	//   ....[71]....
        /*08b4*/ 	.word	0x000152e0
        /*08b8*/ 	.word	0x00000003
        /*08bc*/ 	.word	0x00028c00
        /*08c0*/ 	.short	0x010a
        /*08c2*/ 	.byte	0x3f
	.zero		1


	//   ....[72]....
        /*08c4*/ 	.word	0x00015330
        /*08c8*/ 	.word	0x00000007
        /*08cc*/ 	.word	0x00028c30
        /*08d0*/ 	.short	0x010a
        /*08d2*/ 	.byte	0x3f
	.zero		1


	//   ....[73]....
        /*08d4*/ 	.word	0x00015380
        /*08d8*/ 	.word	0x00000007
        /*08dc*/ 	.word	0x00028c50
        /*08e0*/ 	.short	0x010a
        /*08e2*/ 	.byte	0x3f
	.zero		1


	//   ....[74]....
        /*08e4*/ 	.word	0x000153e0
        /*08e8*/ 	.word	0x00000007
        /*08ec*/ 	.word	0x00028c30
        /*08f0*/ 	.short	0x010a
        /*08f2*/ 	.byte	0x3f
	.zero		1


	//   ....[75]....
        /*08f4*/ 	.word	0x00015430
        /*08f8*/ 	.word	0x00000007
        /*08fc*/ 	.word	0x00028c50
        /*0900*/ 	.short	0x010a
        /*0902*/ 	.byte	0x3f
	.zero		1


	//   ....[76]....
        /*0904*/ 	.word	0x00015490
        /*0908*/ 	.word	0x00000005
        /*090c*/ 	.word	0x00028c30
        /*0910*/ 	.short	0x010a
        /*0912*/ 	.byte	0x3f
	.zero		1


	//   ....[77]....
        /*0914*/ 	.word	0x000154e0
        /*0918*/ 	.word	0x000000ab
        /*091c*/ 	.word	0x00028c50
        /*0920*/ 	.short	0x010a
        /*0922*/ 	.byte	0x3f
	.zero		1


	//   ....[78]....
        /*0924*/ 	.word	0x00015540
        /*0928*/ 	.word	0x00000006
        /*092c*/ 	.word	0x00028c30
        /*0930*/ 	.short	0x010a
        /*0932*/ 	.byte	0x3f
	.zero		1


	//   ....[79]....
        /*0934*/ 	.word	0x00015590
        /*0938*/ 	.word	0x00000008
        /*093c*/ 	.word	0x00028c50
        /*0940*/ 	.short	0x010a
        /*0942*/ 	.byte	0x3f
	.zero		1


	//   ....[80]....
        /*0944*/ 	.word	0x000156e0
        /*0948*/ 	.word	0x00000003
        /*094c*/ 	.word	0x00028c40
        /*0950*/ 	.short	0x010a
        /*0952*/ 	.byte	0x3f
	.zero		1


	//   ....[81]....
        /*0954*/ 	.word	0x00015c20
        /*0958*/ 	.word	0x00000011
        /*095c*/ 	.word	0x00028c20
        /*0960*/ 	.short	0x010a
        /*0962*/ 	.byte	0x3f
	.zero		1


	//   ....[82]....
        /*0964*/ 	.word	0x00015c70
        /*0968*/ 	.word	0x00000000
        /*096c*/ 	.word	0x00028c60
        /*0970*/ 	.short	0x010a
        /*0972*/ 	.byte	0x3f
	.zero		1


	//   ....[83]....
        /*0974*/ 	.word	0x00015cc0
        /*0978*/ 	.word	0x00000002
        /*097c*/ 	.word	0x00028c40
        /*0980*/ 	.short	0x010a
        /*0982*/ 	.byte	0x3f
	.zero		1


	//   ....[84]....
        /*0984*/ 	.word	0x00015d10
        /*0988*/ 	.word	0x00000002
        /*098c*/ 	.word	0x00028c60
        /*0990*/ 	.short	0x010a
        /*0992*/ 	.byte	0x3f
	.zero		1


	//   ....[85]....
        /*0994*/ 	.word	0x00015d60
        /*0998*/ 	.word	0x00000004
        /*099c*/ 	.word	0x00028c40
        /*09a0*/ 	.short	0x010a
        /*09a2*/ 	.byte	0x3f
	.zero		1


	//   ....[86]....
        /*09a4*/ 	.word	0x00015db0
        /*09a8*/ 	.word	0x00000004
        /*09ac*/ 	.word	0x00028c60
        /*09b0*/ 	.short	0x010a
        /*09b2*/ 	.byte	0x3f
	.zero		1


	//   ....[87]....
        /*09b4*/ 	.word	0x00015e00
        /*09b8*/ 	.word	0x00000004
        /*09bc*/ 	.word	0x00028c40
        /*09c0*/ 	.short	0x010a
        /*09c2*/ 	.byte	0x3f
	.zero		1


	//   ....[88]....
        /*09c4*/ 	.word	0x00015e50
        /*09c8*/ 	.word	0x00000004
        /*09cc*/ 	.word	0x00028c60
        /*09d0*/ 	.short	0x010a
        /*09d2*/ 	.byte	0x3f
	.zero		1


	//   ....[89]....
        /*09d4*/ 	.word	0x00015f40
        /*09d8*/ 	.word	0x00000000
        /*09dc*/ 	.word	0x00028c20
        /*09e0*/ 	.short	0x010a
        /*09e2*/ 	.byte	0x3f
	.zero		1


	//   ....[90]....
        /*09e4*/ 	.word	0x000160e0
        /*09e8*/ 	.word	0x00000006
        /*09ec*/ 	.word	0x00000000
        /*09f0*/ 	.short	0x010a
        /*09f2*/ 	.byte	0x3f
	.zero		1


	//   ....[91]....
        /*09f4*/ 	.word	0x00016130
        /*09f8*/ 	.word	0x00000003
        /*09fc*/ 	.word	0x00000000
        /*0a00*/ 	.short	0x010a
        /*0a02*/ 	.byte	0x3f
	.zero		1


	//   ....[92]....
        /*0a04*/ 	.word	0x00016180
        /*0a08*/ 	.word	0x00000012
        /*0a0c*/ 	.word	0x00000000
        /*0a10*/ 	.short	0x010a
        /*0a12*/ 	.byte	0x3f
	.zero		1


	//----- nvinfo : EIATTR_NUM_MBARRIERS
	.align		4
.L_803:
        /*0a14*/ 	.byte	0x03, 0x38
        /*0a16*/ 	.short	0x0016


	//----- nvinfo : EIATTR_EXIT_INSTR_OFFSETS
	.align		4
        /*0a18*/ 	.byte	0x04, 0x1c
        /*0a1a*/ 	.short	(.L_805 - .L_804)


	//   ....[0]....
.L_804:
        /*0a1c*/ 	.word	0x00000a00


	//   ....[1]....
        /*0a20*/ 	.word	0x0000f9f0


	//   ....[2]....
        /*0a24*/ 	.word	0x00015200


	//----- nvinfo : EIATTR_MAX_THREADS
	.align		4
.L_805:
        /*0a28*/ 	.byte	0x04, 0x05
        /*0a2a*/ 	.short	(.L_807 - .L_806)
.L_806:
        /*0a2c*/ 	.word	0x00000180
        /*0a30*/ 	.word	0x00000001
        /*0a34*/ 	.word	0x00000001


	//----- nvinfo : EIATTR_CRS_STACK_SIZE
	.align		4
.L_807:
        /*0a38*/ 	.byte	0x04, 0x1e
        /*0a3a*/ 	.short	(.L_809 - .L_808)
.L_808:
        /*0a3c*/ 	.word	0x00000000


	//----- nvinfo : EIATTR_CBANK_PARAM_SIZE
	.align		4
.L_809:
        /*0a40*/ 	.byte	0x03, 0x19
        /*0a42*/ 	.short	0x0af0


	//----- nvinfo : EIATTR_PARAM_CBANK
	.align		4
        /*0a44*/ 	.byte	0x04, 0x0a
        /*0a46*/ 	.short	(.L_811 - .L_810)
	.align		4
.L_810:
        /*0a48*/ 	.word	index@(.nv.constant0._ZN7cutlass13device_kernelIN5flash11enable_sm90INS1_16FlashAttnFwdSm90INS1_25CollectiveMainloopFwdSm90ILi2EN4cute5tupleIJNS5_1CILi1EEES8_S8_EEENS6_IJNS7_ILi64EEESA_SA_EEELi512ENS_10bfloat16_tEfNS_4arch4Sm90ELb0ELb1ELb0ELb0ELb0ELb0ELb0ELb0ELb0ELb1ELb0ELb0EEENS1_21CollectiveEpilogueFwdINS6_IJSA_NS7_ILi512EEESA_EEES9_SC_SE_Li256ELb0ELb1ELb0ELb0EEENS1_30DynamicPersistentTileSchedulerILi256ELi128ELb0ELb1ELb1EEEEEEEEEvNT_6ParamsE)
        /*0a4c*/ 	.short	0x0210
        /*0a4e*/ 	.short	0x0af0


	//----- nvinfo : EIATTR_SW_WAR
	.align		4
.L_811:
        /*0a50*/ 	.byte	0x04, 0x36
        /*0a52*/ 	.short	(.L_813 - .L_812)
.L_812:
        /*0a54*/ 	.word	0x00000008
.L_813:


//--------------------- .nv.info._ZN7cutlass13device_kernelIN5flash11enable_sm90INS1_16FlashAttnFwdSm90INS1_25CollectiveMainloopFwdSm90ILi2EN4cute5tupleIJNS5_1CILi1EEES8_S8_EEENS6_IJNS7_ILi64EEESA_SA_EEELi512ENS_10bfloat16_tEfNS_4arch4Sm90ELb0ELb1ELb0ELb0ELb0ELb0ELb1ELb0ELb0ELb1ELb0ELb0EEENS1_21CollectiveEpilogueFwdINS6_IJSA_NS7_ILi512EEESA_EEES9_SC_SE_Li256ELb0ELb1ELb0ELb0EEENS1_30DynamicPersistentTileSchedulerILi256ELi128ELb0ELb1ELb1EEEEEEEEEvNT_6ParamsE --------------------------
	.section	.nv.info._ZN7cutlass13device_kernelIN5flash11enable_sm90INS1_16FlashAttnFwdSm90INS1_25CollectiveMainloopFwdSm90ILi2EN4cute5tupleIJNS5_1CILi1EEES8_S8_EEENS6_IJNS7_ILi64EEESA_SA_EEELi512ENS_10bfloat16_tEfNS_4arch4Sm90ELb0ELb1ELb0ELb0ELb0ELb0ELb1ELb0ELb0ELb1ELb0ELb0EEENS1_21CollectiveEpilogueFwdINS6_IJSA_NS7_ILi512EEESA_EEES9_SC_SE_Li256ELb0ELb1ELb0ELb0EEENS1_30DynamicPersistentTileSchedulerILi256ELi128ELb0ELb1ELb1EEEEEEEEEvNT_6ParamsE,"",@"SHT_CUDA_INFO"
	.sectionflags	@""
	.align	4


	//----- nvinfo : EIATTR_CUDA_API_VERSION
	.align		4
        /*0000*/ 	.byte	0x04, 0x37
        /*0002*/ 	.short	(.L_815 - .L_814)
.L_814:
        /*0004*/ 	.word	0x00000082


	//----- nvinfo : EIATTR_KPARAM_INFO
	.align		4
.L_815:
        /*0008*/ 	.byte	0x04, 0x17
        /*000a*/ 	.short	(.L_817 - .L_816)
.L_816:
        /*000c*/ 	.word	0x00000000
        /*0010*/ 	.short	0x0000
        /*0012*/ 	.short	0x0070
        /*0014*/ 	.byte	0x00, 0xf0, 0x01, 0x2e


	//----- nvinfo : EIATTR_SPARSE_MMA_MASK
	.align		4
.L_817:
        /*0018*/ 	.byte	0x03, 0x50
        /*001a*/ 	.short	0x0000


	//----- nvinfo : EIATTR_MAXREG_COUNT
	.align		4
        /*001c*/ 	.byte	0x03, 0x1b
        /*001e*/ 	.short	0x00a8


	//----- nvinfo : EIATTR_NUM_BARRIERS
	.align		4
        /*0020*/ 	.byte	0x02, 0x4c
        /*0022*/ 	.byte	0x10
	.zero		1


	//----- nvinfo : EIATTR_EXTERNS
	.align		4
        /*0024*/ 	.byte	0x04, 0x0f
        /*0026*/ 	.short	(.L_819 - .L_818)


	//   ....[0]....
	.align		4
.L_818:
        /*0028*/ 	.word	index@(__assertfail)


	//----- nvinfo : EIATTR_ANNOTATIONS
	.align		4
.L_819:
        /*002c*/ 	.byte	0x04, 0x55
        /*002e*/ 	.short	(.L_821 - .L_820)


	//   ....[0]....
.L_820:
        /* <DEDUP_REMOVED lines=36> */


	//----- nvinfo : EIATTR_MERCURY_ISA_VERSION
	.align		4
.L_821:
        /*0258*/ 	.byte	0x03, 0x5f
        /*025a*/ 	.short	0x0101


	//----- nvinfo : EIATTR_INT_WARP_WIDE_INSTR_OFFSETS
	.align		4
        /*025c*/ 	.byte	0x04, 0x31
        /*025e*/ 	.short	(.L_823 - .L_822)


	//   ....[0]....
.L_822:
        /*0260*/ 	.word	0x00000130


	//   ....[1]....
        /*0264*/ 	.word	0x00000170


	//   ....[2]....
        /*0268*/ 	.word	0x000001e0


	//   ....[3]....
        /*026c*/ 	.word	0x00000250


	//   ....[4]....
        /*0270*/ 	.word	0x00014370


	//   ....[5]....
        /*0274*/ 	.word	0x000143d0


	//   ....[6]....
        /*0278*/ 	.word	0x00019a90


	//   ....[7]....
        /*027c*/ 	.word	0x00019af0


	//----- nvinfo : EIATTR_COOP_GROUP_MASK_REGIDS
	.align		4
.L_823:
        /*0280*/ 	.byte	0x04, 0x29
        /*0282*/ 	.short	(.L_825 - .L_824)


	//   ....[0]....
.L_824:
        /*0284*/ 	.word	0xffffffff


	//   ....[1]....
        /*0288*/ 	.word	0xffffffff


	//   ....[2]....
        /*028c*/ 	.word	0xffffffff


	//   ....[3]....
        /*0290*/ 	.word	0xffffffff


	//   ....[4]....
        /*0294*/ 	.word	0xffffffff


	//   ....[5]....
        /*0298*/ 	.word	0xffffffff


	//   ....[6]....
        /*029c*/ 	.word	0xffffffff


	//   ....[7]....
        /*02a0*/ 	.word	0xffffffff


	//   ....[8]....
        /*02a4*/ 	.word	0xffffffff


	//   ....[9]....
        /*02a8*/ 	.word	0xffffffff


	//   ....[10]....
        /*02ac*/ 	.word	0xffffffff


	//   ....[11]....
        /*02b0*/ 	.word	0xffffffff


	//   ....[12]....
        /*02b4*/ 	.word	0xffffffff


	//   ....[13]....
        /*02b8*/ 	.word	0xffffffff


	//   ....[14]....
        /*02bc*/ 	.word	0xffffffff


	//   ....[15]....
        /*02c0*/ 	.word	0xffffffff


	//   ....[16]....
        /*02c4*/ 	.word	0xffffffff


	//   ....[17]....
        /*02c8*/ 	.word	0xffffffff


	//   ....[18]....
        /*02cc*/ 	.word	0xffffffff


	//   ....[19]....
        /*02d0*/ 	.word	0xffffffff


	//   ....[20]....
        /*02d4*/ 	.word	0xffffffff


	//   ....[21]....
        /*02d8*/ 	.word	0xffffffff


	//   ....[22]....
        /*02dc*/ 	.word	0xffffffff


	//   ....[23]....
        /*02e0*/ 	.word	0xffffffff


	//   ....[24]....
        /*02e4*/ 	.word	0xffffffff


	//   ....[25]....
        /*02e8*/ 	.word	0xffffffff


	//   ....[26]....
        /*02ec*/ 	.word	0xffffffff


	//   ....[27]....
        /*02f0*/ 	.word	0xffffffff


	//   ....[28]....
        /*02f4*/ 	.word	0xffffffff


	//   ....[29]....
        /*02f8*/ 	.word	0xffffffff


	//   ....[30]....
        /*02fc*/ 	.word	0xffffffff


	//   ....[31]....
        /*0300*/ 	.word	0xffffffff


	//   ....[32]....
        /*0304*/ 	.word	0xffffffff


	//   ....[33]....
        /*0308*/ 	.word	0xffffffff


	//   ....[34]....
        /*030c*/ 	.word	0xffffffff


	//   ....[35]....
        /*0310*/ 	.word	0xffffffff


	//   ....[36]....
        /*0314*/ 	.word	0xffffffff


	//   ....[37]....
        /*0318*/ 	.word	0xffffffff


	//   ....[38]....
        /*031c*/ 	.word	0xffffffff


	//   ....[39]....
        /*0320*/ 	.word	0xffffffff


	//   ....[40]....
        /*0324*/ 	.word	0xffffffff


	//   ....[41]....
        /*0328*/ 	.word	0xffffffff


	//   ....[42]....
        /*032c*/ 	.word	0xffffffff


	//   ....[43]....
        /*0330*/ 	.word	0xffffffff


	//   ....[44]....
        /*0334*/ 	.word	0xffffffff


	//   ....[45]....
        /*0338*/ 	.word	0xffffffff


	//   ....[46]....
        /*033c*/ 	.word	0xffffffff


	//   ....[47]....
        /*0340*/ 	.word	0xffffffff


	//   ....[48]....
        /*0344*/ 	.word	0xffffffff


	//   ....[49]....
        /*0348*/ 	.word	0xffffffff


	//   ....[50]....
        /*034c*/ 	.word	0xffffffff


	//   ....[51]....
        /*0350*/ 	.word	0xffffffff


	//   ....[52]....
        /*0354*/ 	.word	0xffffffff


	//   ....[53]....
        /*0358*/ 	.word	0xffffffff


	//   ....[54]....
        /*035c*/ 	.word	0xffffffff


	//   ....[55]....
        /*0360*/ 	.word	0xffffffff


	//   ....[56]....
        /*0364*/ 	.word	0xffffffff


	//   ....[57]....
        /*0368*/ 	.word	0xffffffff


	//   ....[58]....
        /*036c*/ 	.word	0xffffffff


	//   ....[59]....
        /*0370*/ 	.word	0xffffffff


	//   ....[60]....
        /*0374*/ 	.word	0xffffffff


	//   ....[61]....
        /*0378*/ 	.word	0xffffffff


	//   ....[62]....
        /*037c*/ 	.word	0xffffffff


	//   ....[63]....
        /*0380*/ 	.word	0xffffffff


	//   ....[64]....
        /*0384*/ 	.word	0xffffffff


	//   ....[65]....
        /*0388*/ 	.word	0xffffffff


	//   ....[66]....
        /*038c*/ 	.word	0xffffffff


	//   ....[67]....
        /*0390*/ 	.word	0xffffffff


	//   ....[68]....
        /*0394*/ 	.word	0xffffffff


	//   ....[69]....
        /*0398*/ 	.word	0xffffffff


	//   ....[70]....
        /*039c*/ 	.word	0xffffffff


	//   ....[71]....
        /*03a0*/ 	.word	0xffffffff


	//   ....[72]....
        /*03a4*/ 	.word	0xffffffff


	//   ....[73]....
        /*03a8*/ 	.word	0xffffffff


	//   ....[74]....
        /*03ac*/ 	.word	0xffffffff


	//   ....[75]....
        /*03b0*/ 	.word	0xffffffff


	//   ....[76]....
        /*03b4*/ 	.word	0x0500000f


	//   ....[77]....
        /*03b8*/ 	.word	0x0500000f


	//   ....[78]....
        /*03bc*/ 	.word	0x0500000f


	//   ....[79]....
        /*03c0*/ 	.word	0x0500000f


	//   ....[80]....
        /*03c4*/ 	.word	0x0500000f


	//   ....[81]....
        /*03c8*/ 	.word	0x0500000f


	//   ....[82]....
        /*03cc*/ 	.word	0x0500000f


	//   ....[83]....
        /*03d0*/ 	.word	0x0500000f


	//   ....[84]....
        /*03d4*/ 	.word	0x0500000f


	//   ....[85]....
        /*03d8*/ 	.word	0x0500000f


	//   ....[86]....
        /*03dc*/ 	.word	0x0500000f


	//   ....[87]....
        /*03e0*/ 	.word	0x0500000f


	//   ....[88]....
        /*03e4*/ 	.word	0x0500000f


	//   ....[89]....
        /*03e8*/ 	.word	0x0500000f


	//   ....[90]....
        /*03ec*/ 	.word	0x0500000f


	//   ....[91]....
        /*03f0*/ 	.word	0x0500000f


	//   ....[92]....
        /*03f4*/ 	.word	0x0500000f


	//   ....[93]....
        /*03f8*/ 	.word	0x0500000f


	//   ....[94]....
        /*03fc*/ 	.word	0x0500000f


	//----- nvinfo : EIATTR_COOP_GROUP_INSTR_OFFSETS
	.align		4
.L_825:
        /*0400*/ 	.byte	0x04, 0x28
        /*0402*/ 	.short	(.L_827 - .L_826)


	//   ....[0]....
.L_826:
        /*0404*/ 	.word	0x00000060


	//   ....[1]....
        /*0408*/ 	.word	0x00000140


	//   ....[2]....
        /*040c*/ 	.word	0x00000180


	//   ....[3]....
        /*0410*/ 	.word	0x00000390


	//   ....[4]....
        /*0414*/ 	.word	0x000004f0


	//   ....[5]....
        /*0418*/ 	.word	0x00000610


	//   ....[6]....
        /*041c*/ 	.word	0x00000770


	//   ....[7]....
        /*0420*/ 	.word	0x00001c50


	//   ....[8]....
        /*0424*/ 	.word	0x00003c20


	//   ....[9]....
        /*0428*/ 	.word	0x00004400


	//   ....[10]....
        /*042c*/ 	.word	0x000054a0


	//   ....[11]....
        /*0430*/ 	.word	0x00005b90


	//   ....[12]....
        /*0434*/ 	.word	0x000060f0


	//   ....[13]....
        /*0438*/ 	.word	0x00006200


	//   ....[14]....
        /*043c*/ 	.word	0x00006550


	//   ....[15]....
        /*0440*/ 	.word	0x000065f0


	//   ....[16]....
        /*0444*/ 	.word	0x00006da0


	//   ....[17]....
        /*0448*/ 	.word	0x00007360


	//   ....[18]....
        /*044c*/ 	.word	0x00008380


	//   ....[19]....
        /*0450*/ 	.word	0x000085f0


	//   ....[20]....
        /*0454*/ 	.word	0x00008d20


	//   ....[21]....
        /*0458*/ 	.word	0x00008e20


	//   ....[22]....
        /*045c*/ 	.word	0x000091d0


	//   ....[23]....
        /*0460*/ 	.word	0x00009260


	//   ....[24]....
        /*0464*/ 	.word	0x0000a320


	//   ....[25]....
        /*0468*/ 	.word	0x0000a9e0


	//   ....[26]....
        /*046c*/ 	.word	0x0000bad0


	//   ....[27]....
        /*0470*/ 	.word	0x0000bb00


	//   ....[28]....
        /*0474*/ 	.word	0x0000be00


	//   ....[29]....
        /*0478*/ 	.word	0x0000bfd0


	//   ....[30]....
        /*047c*/ 	.word	0x0000ceb0


	//   ....[31]....
        /*0480*/ 	.word	0x0000d330


	//   ....[32]....
        /*0484*/ 	.word	0x0000d440


	//   ....[33]....
        /*0488*/ 	.word	0x0000e590


	//   ....[34]....
        /*048c*/ 	.word	0x0000ecb0


	//   ....[35]....
        /*0490*/ 	.word	0x0000edb0


	//   ....[36]....
        /*0494*/ 	.word	0x0000f170


	//   ....[37]....
        /*0498*/ 	.word	0x0000f1f0


	//   ....[38]....
        /*049c*/ 	.word	0x000102b0


	//   ....[39]....
        /*04a0*/ 	.word	0x000102f0


	//   ....[40]....
        /*04a4*/ 	.word	0x00010320


	//   ....[41]....
        /*04a8*/ 	.word	0x000103a0


	//   ....[42]....
        /*04ac*/ 	.word	0x000103d0


	//   ....[43]....
        /*04b0*/ 	.word	0x00011690


	//   ....[44]....
        /*04b4*/ 	.word	0x000120e0


	//   ....[45]....
        /*04b8*/ 	.word	0x00012120


	//   ....[46]....
        /*04bc*/ 	.word	0x00012150


	//   ....[47]....
        /*04c0*/ 	.word	0x00012170


	//   ....[48]....
        /*04c4*/ 	.word	0x00012780


	//   ....[49]....
        /*04c8*/ 	.word	0x000127a0


	//   ....[50]....
        /*04cc*/ 	.word	0x000129d0


	//   ....[51]....
        /*04d0*/ 	.word	0x000129f0


	//   ....[52]....
        /*04d4*/ 	.word	0x00013310


	//   ....[53]....
        /*04d8*/ 	.word	0x00013340


	//   ....[54]....
        /*04dc*/ 	.word	0x00013580


	//   ....[55]....
        /*04e0*/ 	.word	0x000135a0


	//   ....[56]....
        /*04e4*/ 	.word	0x00013870


	//   ....[57]....
        /*04e8*/ 	.word	0x00014970


	//   ....[58]....
        /*04ec*/ 	.word	0x000152c0


	//   ....[59]....
        /*04f0*/ 	.word	0x000152f0


	//   ....[60]....
        /*04f4*/ 	.word	0x000153f0


	//   ....[61]....
        /*04f8*/ 	.word	0x00015400


	//   ....[62]....
        /*04fc*/ 	.word	0x00015480


	//   ....[63]....
        /*0500*/ 	.word	0x00015490


	//   ....[64]....
        /*0504*/ 	.word	0x000154a0


	//   ....[65]....
        /*0508*/ 	.word	0x000154b0


	//   ....[66]....
        /*050c*/ 	.word	0x00015ef0


	//   ....[67]....
        /*0510*/ 	.word	0x00015f10


	//   ....[68]....
        /*0514*/ 	.word	0x00015f30


	//   ....[69]....
        /*0518*/ 	.word	0x00016060


	//   ....[70]....
        /*051c*/ 	.word	0x00016220


	//   ....[71]....
        /*0520*/ 	.word	0x00016230


	//   ....[72]....
        /*0524*/ 	.word	0x00016380


	//   ....[73]....
        /*0528*/ 	.word	0x00016390


	//   ....[74]....
        /*052c*/ 	.word	0x00019c70


	//   ....[75]....
        /*0530*/ 	.word	0x00019e60


	//   ....[76]....
        /*0534*/ 	.word	0x0001a4e0


	//   ....[77]....
        /*0538*/ 	.word	0x0001a640


	//   ....[78]....
        /*053c*/ 	.word	0x0001a6c0


	//   ....[79]....
        /*0540*/ 	.word	0x0001a770


	//   ....[80]....
        /*0544*/ 	.word	0x0001a860


	//   ....[81]....
        /*0548*/ 	.word	0x0001a8c0


	//   ....[82]....
        /*054c*/ 	.word	0x0001a9b0


	//   ....[83]....
        /*0550*/ 	.word	0x0001aa10


	//   ....[84]....
        /*0554*/ 	.word	0x0001aab0


	//   ....[85]....
        /*0558*/ 	.word	0x0001ab90


	//   ....[86]....
        /*055c*/ 	.word	0x0001ac40


	//   ....[87]....
        /*0560*/ 	.word	0x0001af20


	//   ....[88]....
        /*0564*/ 	.word	0x0001af70


	//   ....[89]....
        /*0568*/ 	.word	0x0001b0d0


	//   ....[90]....
        /*056c*/ 	.word	0x0001b220


	//   ....[91]....
        /*0570*/ 	.word	0x0001b3f0


	//   ....[92]....
        /*0574*/ 	.word	0x0001b440


	//   ....[93]....
        /*0578*/ 	.word	0x0001b760


	//   ....[94]....
        /*057c*/ 	.word	0x0001b880


	//----- nvinfo : EIATTR_REG_RECONFIG
	.align		4
.L_827:
        /*0580*/ 	.byte	0x01, 0x54
	.zero		2


	//----- nvinfo : EIATTR_SYSCALL_OFFSETS
	.align		4
        /*0584*/ 	.byte	0x04, 0x46
        /*0586*/ 	.short	(.L_829 - .L_828)


	//   ....[0]....
.L_828:
        /*0588*/ 	.word	0x00003df0


	//   ....[1]....
        /*058c*/ 	.word	0x00014570


	//   ....[2]....
        /*0590*/ 	.word	0x000146c0


	//   ....[3]....
        /*0594*/ 	.word	0x000147b0


	//   ....[4]....
        /*0598*/ 	.word	0x00014f10


	//   ....[5]....
        /*059c*/ 	.word	0x00015800


	//----- nvinfo : EIATTR_MBARRIER_INSTR_OFFSETS
	.align		4
.L_829:
        /*05a0*/ 	.byte	0x04, 0x39
        /*05a2*/ 	.short	(.L_831 - .L_830)


	//   ....[0]....
.L_830:
        /*05a4*/ 	.word	0x00000270
        /*05a8*/ 	.word	0x000000ff
        /*05ac*/ 	.word	0x00038800
        /*05b0*/ 	.short	0x0100
        /*05b2*/ 	.byte	0x08
	.zero		1


	//   ....[1]....
        /*05b4*/ 	.word	0x00000280
        /*05b8*/ 	.word	0x000000ff
        /*05bc*/ 	.word	0x00038810
        /*05c0*/ 	.short	0x0100
        /*05c2*/ 	.byte	0x08
	.zero		1


	//   ....[2]....
        /*05c4*/ 	.word	0x00000290
        /*05c8*/ 	.word	0x000000ff
        /*05cc*/ 	.word	0x00038820
        /*05d0*/ 	.short	0x0100
        /*05d2*/ 	.byte	0x08
	.zero		1


	//   ....[3]....
        /*05d4*/ 	.word	0x00000340
        /*05d8*/ 	.word	0x000000ff
        /*05dc*/ 	.word	0x00038830
        /*05e0*/ 	.short	0x0100
        /*05e2*/ 	.byte	0x06
	.zero		1


	//   ....[4]....
        /*05e4*/ 	.word	0x00000350
        /*05e8*/ 	.word	0x000000ff
        /*05ec*/ 	.word	0x00038840
        /*05f0*/ 	.short	0x0100
        /*05f2*/ 	.byte	0x06
	.zero		1


	//   ....[5]....
        /*05f4*/ 	.word	0x00000360
        /*05f8*/ 	.word	0x000000ff
        /*05fc*/ 	.word	0x00038838
        /*0600*/ 	.short	0x0100
        /*0602*/ 	.byte	0x06
	.zero		1


	//   ....[6]....
        /*0604*/ 	.word	0x00000370
        /*0608*/ 	.word	0x000000ff
        /*060c*/ 	.word	0x00038848
        /*0610*/ 	.short	0x0100
        /*0612*/ 	.byte	0x06
	.zero		1


	//   ....[7]....
        /*0614*/ 	.word	0x000004a0
        /*0618*/ 	.word	0x000000ff
        /*061c*/ 	.word	0x00038850
        /*0620*/ 	.short	0x0100
        /*0622*/ 	.byte	0x08
	.zero		1


	//   ....[8]....
        /*0624*/ 	.word	0x000004b0
        /*0628*/ 	.word	0x000000ff
        /*062c*/ 	.word	0x00038860
        /*0630*/ 	.short	0x0100
        /*0632*/ 	.byte	0x08
	.zero		1


	//   ....[9]....
        /*0634*/ 	.word	0x000004c0
        /*0638*/ 	.word	0x000000ff
        /*063c*/ 	.word	0x00038858
        /*0640*/ 	.short	0x0100
        /*0642*/ 	.byte	0x08
	.zero		1


	//   ....[10]....
        /*0644*/ 	.word	0x000004d0
        /*0648*/ 	.word	0x000000ff
        /*064c*/ 	.word	0x00038868
        /*0650*/ 	.short	0x0100
        /*0652*/ 	.byte	0x08
	.zero		1


	//   ....[11]....
        /*0654*/ 	.word	0x000005c0
        /*0658*/ 	.word	0x000000ff
        /*065c*/ 	.word	0x00038870
        /*0660*/ 	.short	0x0100
        /*0662*/ 	.byte	0x06
	.zero		1


	//   ....[12]....
        /*0664*/ 	.word	0x000005d0
        /*0668*/ 	.word	0x000000ff
        /*066c*/ 	.word	0x00038880
        /*0670*/ 	.short	0x0100
        /*0672*/ 	.byte	0x06
	.zero		1


	//   ....[13]....
        /*0674*/ 	.word	0x000005e0
        /*0678*/ 	.word	0x000000ff
        /*067c*/ 	.word	0x00038878
        /*0680*/ 	.short	0x0100
        /*0682*/ 	.byte	0x06
	.zero		1


	//   ....[14]....
        /*0684*/ 	.word	0x000005f0
        /*0688*/ 	.word	0x000000ff
        /*068c*/ 	.word	0x00038888
        /*0690*/ 	.short	0x0100
        /*0692*/ 	.byte	0x06
	.zero		1


	//   ....[15]....
        /*0694*/ 	.word	0x00000720
        /*0698*/ 	.word	0x000000ff
        /*069c*/ 	.word	0x00038890
        /*06a0*/ 	.short	0x0100
        /*06a2*/ 	.byte	0x08
	.zero		1


	//   ....[16]....
        /*06a4*/ 	.word	0x00000730
        /*06a8*/ 	.word	0x000000ff
        /*06ac*/ 	.word	0x000388a0
        /*06b0*/ 	.short	0x0100
        /*06b2*/ 	.byte	0x08
	.zero		1


	//   ....[17]....
        /*06b4*/ 	.word	0x00000740
        /*06b8*/ 	.word	0x000000ff
        /*06bc*/ 	.word	0x00038898
        /*06c0*/ 	.short	0x0100
        /*06c2*/ 	.byte	0x08
	.zero		1


	//   ....[18]....
        /*06c4*/ 	.word	0x00000750
        /*06c8*/ 	.word	0x000000ff
        /*06cc*/ 	.word	0x000388a8
        /*06d0*/ 	.short	0x0100
        /*06d2*/ 	.byte	0x08
	.zero		1


	//   ....[19]....
        /*06d4*/ 	.word	0x00000880
        /*06d8*/ 	.word	0x000000ff
        /*06dc*/ 	.word	0x000388b0
        /*06e0*/ 	.short	0x0100
        /*06e2*/ 	.byte	0x08
	.zero		1


	//   ....[20]....
        /*06e4*/ 	.word	0x00000890
        /*06e8*/ 	.word	0x000000ff
        /*06ec*/ 	.word	0x000388c0
        /*06f0*/ 	.short	0x0100
        /*06f2*/ 	.byte	0x08
	.zero		1


	//   ....[21]....
        /*06f4*/ 	.word	0x000008a0
        /*06f8*/ 	.word	0x000000ff
        /*06fc*/ 	.word	0x000388b8
        /*0700*/ 	.short	0x0100
        /*0702*/ 	.byte	0x08
	.zero		1


	//   ....[22]....
        /*0704*/ 	.word	0x000008b0
        /*0708*/ 	.word	0x000000ff
        /*070c*/ 	.word	0x000388c8
        /*0710*/ 	.short	0x0100
        /*0712*/ 	.byte	0x08
	.zero		1


	//   ....[23]....
        /*0714*/ 	.word	0x00001fc0
        /*0718*/ 	.word	0x00000000
        /*071c*/ 	.word	0x00000000
        /*0720*/ 	.short	0x0101
        /*0722*/ 	.byte	0x3f
	.zero		1


	//   ....[24]....
        /*0724*/ 	.word	0x00002a70
        /*0728*/ 	.word	0x00000000
        /*072c*/ 	.word	0x00000000
        /*0730*/ 	.short	0x0101
        /*0732*/ 	.byte	0x3f
	.zero		1


	//   ....[25]....
        /*0734*/ 	.word	0x00003e50
        /*0738*/ 	.word	0x000000ff
        /*073c*/ 	.word	0x00038800
        /*0740*/ 	.short	0x010a
        /*0742*/ 	.byte	0x25
	.zero		1


	//   ....[26]....
        /*0744*/ 	.word	0x00003ec0
        /*0748*/ 	.word	0x00000003
        /*074c*/ 	.word	0x00038830
        /*0750*/ 	.short	0x010a
        /*0752*/ 	.byte	0x3f
	.zero		1


	//   ....[27]....
        /*0754*/ 	.word	0x00003f00
        /*0758*/ 	.word	0x00000003
        /*075c*/ 	.word	0x00038830
        /*0760*/ 	.short	0x010a
        /*0762*/ 	.byte	0x3f
	.zero		1


	//   ....[28]....
        /*0764*/ 	.word	0x00004180
        /*0768*/ 	.word	0x000000ff
        /*076c*/ 	.word	0x00038810
        /*0770*/ 	.short	0x010a
        /*0772*/ 	.byte	0x25
	.zero		1


	//   ....[29]....
        /*0774*/ 	.word	0x000041c0
        /*0778*/ 	.word	0x00000003
        /*077c*/ 	.word	0x00038850
        /*0780*/ 	.short	0x010a
        /*0782*/ 	.byte	0x3f
	.zero		1


	//   ....[30]....
        /*0784*/ 	.word	0x00004200
        /*0788*/ 	.word	0x00000003
        /*078c*/ 	.word	0x00038850
        /*0790*/ 	.short	0x010a
        /*0792*/ 	.byte	0x3f
	.zero		1


	//   ....[31]....
        /*0794*/ 	.word	0x00005500
        /*0798*/ 	.word	0x00000004
        /*079c*/ 	.word	0x00000000
        /*07a0*/ 	.short	0x0101
        /*07a2*/ 	.byte	0x3f
	.zero		1


	//   ....[32]....
        /*07a4*/ 	.word	0x00006dc0
        /*07a8*/ 	.word	0x00000003
        /*07ac*/ 	.word	0x00000000
        /*07b0*/ 	.short	0x0101
        /*07b2*/ 	.byte	0x3f
	.zero		1


	//   ....[33]....
        /*07b4*/ 	.word	0x00007010
        /*07b8*/ 	.word	0x000000ff
        /*07bc*/ 	.word	0x00038830
        /*07c0*/ 	.short	0x010a
        /*07c2*/ 	.byte	0x05
	.zero		1


	//   ....[34]....
        /*07c4*/ 	.word	0x00007050
        /*07c8*/ 	.word	0x000000ff
        /*07cc*/ 	.word	0x00038830
        /*07d0*/ 	.short	0x010a
        /*07d2*/ 	.byte	0x05
	.zero		1


	//   ....[35]....
        /*07d4*/ 	.word	0x000071e0
        /*07d8*/ 	.word	0x000000ff
        /*07dc*/ 	.word	0x00038850
        /*07e0*/ 	.short	0x010a
        /*07e2*/ 	.byte	0x05
	.zero		1


	//   ....[36]....
        /*07e4*/ 	.word	0x00007220
        /*07e8*/ 	.word	0x000000ff
        /*07ec*/ 	.word	0x00038850
        /*07f0*/ 	.short	0x010a
        /*07f2*/ 	.byte	0x05
	.zero		1


	//   ....[37]....
        /*07f4*/ 	.word	0x000083e0
        /*07f8*/ 	.word	0x0000000a
        /*07fc*/ 	.word	0x00000000
        /*0800*/ 	.short	0x0101
        /*0802*/ 	.byte	0x3f
	.zero		1


	//   ....[38]....
        /*0804*/ 	.word	0x0000a340
        /*0808*/ 	.word	0x0000000c
        /*080c*/ 	.word	0x00000000
        /*0810*/ 	.short	0x0101
        /*0812*/ 	.byte	0x3f
	.zero		1


	//   ....[39]....
        /*0814*/ 	.word	0x0000a6e0
        /*0818*/ 	.word	0x000000ff
        /*081c*/ 	.word	0x00038830
        /*0820*/ 	.short	0x010a
        /*0822*/ 	.byte	0x05
	.zero		1


	//   ....[40]....
        /*0824*/ 	.word	0x0000a720
        /*0828*/ 	.word	0x000000ff
        /*082c*/ 	.word	0x00038830
        /*0830*/ 	.short	0x010a
        /*0832*/ 	.byte	0x05
	.zero		1


	//   ....[41]....
        /*0834*/ 	.word	0x0000a8b0
        /*0838*/ 	.word	0x000000ff
        /*083c*/ 	.word	0x00038850
        /*0840*/ 	.short	0x010a
        /*0842*/ 	.byte	0x05
	.zero		1


	//   ....[42]....
        /*0844*/ 	.word	0x0000a8f0
        /*0848*/ 	.word	0x000000ff
        /*084c*/ 	.word	0x00038850
        /*0850*/ 	.short	0x010a
        /*0852*/ 	.byte	0x05
	.zero		1


	//   ....[43]....
        /*0854*/ 	.word	0x0000c380
        /*0858*/ 	.word	0x00000099
        /*085c*/ 	.word	0x00000000
        /*0860*/ 	.short	0x0101
        /*0862*/ 	.byte	0x3f
	.zero		1


	//   ....[44]....
        /*0864*/ 	.word	0x0000ced0
        /*0868*/ 	.word	0x000000b3
        /*086c*/ 	.word	0x00000000
        /*0870*/ 	.short	0x0101
        /*0872*/ 	.byte	0x3f
	.zero		1


	//   ....[45]....
        /*0874*/ 	.word	0x0000cfe0
        /*0878*/ 	.word	0x000000ff
        /*087c*/ 	.word	0x00038830
        /*0880*/ 	.short	0x010a
        /*0882*/ 	.byte	0x05
	.zero		1


	//   ....[46]....
        /*0884*/ 	.word	0x0000d020
        /*0888*/ 	.word	0x000000ff
        /*088c*/ 	.word	0x00038830
        /*0890*/ 	.short	0x010a
        /*0892*/ 	.byte	0x05
	.zero		1


	//   ....[47]....
        /*0894*/ 	.word	0x0000d1b0
        /*0898*/ 	.word	0x000000ff
        /*089c*/ 	.word	0x00038850
        /*08a0*/ 	.short	0x010a
        /*08a2*/ 	.byte	0x05
	.zero		1


	//   ....[48]....
        /*08a4*/ 	.word	0x0000d1f0
        /*08a8*/ 	.word	0x000000ff
        /*08ac*/ 	.word	0x00038850
        /*08b0*/ 	.short	0x010a
        /*08b2*/ 	.byte	0x05
	.zero		1


	//   ....[49]....
        /*08b4*/ 	.word	0x0000e3f0
        /*08b8*/ 	.word	0x00000008
        /*08bc*/ 	.word	0x00000000
        /*08c0*/ 	.short	0x0101
        /*08c2*/ 	.byte	0x3f
	.zero		1


	//   ....[50]....
        /*08c4*/ 	.word	0x000102d0
        /*08c8*/ 	.word	0x0000000a
        /*08cc*/ 	.word	0x00000000
        /*08d0*/ 	.short	0x0101
        /*08d2*/ 	.byte	0x3f
	.zero		1


	//   ....[51]....
        /*08d4*/ 	.word	0x00012770
        /*08d8*/ 	.word	0x000000ff
        /*08dc*/ 	.word	0x00000000
        /*08e0*/ 	.short	0x0101
        /*08e2*/ 	.byte	0x04
	.zero		1


	//   ....[52]....
        /*08e4*/ 	.word	0x00014ba0
        /*08e8*/ 	.word	0x00000000
        /*08ec*/ 	.word	0x00038840
        /*08f0*/ 	.short	0x010a
        /*08f2*/ 	.byte	0x3f
	.zero		1


	//   ....[53]....
        /*08f4*/ 	.word	0x000155d0
        /*08f8*/ 	.word	0x00000011
        /*08fc*/ 	.word	0x00038800
        /*0900*/ 	.short	0x0107
        /*0902*/ 	.byte	0x3f
	.zero		1


	//   ....[54]....
        /*0904*/ 	.word	0x00015670
        /*0908*/ 	.word	0x00000011
        /*090c*/ 	.word	0x00038800
        /*0910*/ 	.short	0x0101
        /*0912*/ 	.byte	0x3f
	.zero		1


	//   ....[55]....
        /*0914*/ 	.word	0x000165a0
        /*0918*/ 	.word	0x00000011
        /*091c*/ 	.word	0x00038810
        /*0920*/ 	.short	0x0107
        /*0922*/ 	.byte	0x3f
	.zero		1


	//   ....[56]....
        /*0924*/ 	.word	0x000166a0
        /*0928*/ 	.word	0x00000011
        /*092c*/ 	.word	0x00038810
        /*0930*/ 	.short	0x0101
        /*0932*/ 	.byte	0x3f
	.zero		1


	//   ....[57]....
        /*0934*/ 	.word	0x000166c0
        /*0938*/ 	.word	0x00000011
        /*093c*/ 	.word	0x00038820
        /*0940*/ 	.short	0x010a
        /*0942*/ 	.byte	0x3f
	.zero		1


	//   ....[58]....
        /*0944*/ 	.word	0x00016790
        /*0948*/ 	.word	0x00000000
        /*094c*/ 	.word	0x00038860
        /*0950*/ 	.short	0x010a
        /*0952*/ 	.byte	0x3f
	.zero		1


	//   ....[59]....
        /*0954*/ 	.word	0x00017350
        /*0958*/ 	.word	0x00000003
        /*095c*/ 	.word	0x00038840
        /*0960*/ 	.short	0x010a
        /*0962*/ 	.byte	0x3f
	.zero		1


	//   ....[60]....
        /*0964*/ 	.word	0x00017590
        /*0968*/ 	.word	0x00000003
        /*096c*/ 	.word	0x00038860
        /*0970*/ 	.short	0x010a
        /*0972*/ 	.byte	0x3f
	.zero		1


	//   ....[61]....
        /*0974*/ 	.word	0x00018120
        /*0978*/ 	.word	0x00000004
        /*097c*/ 	.word	0x00038840
        /*0980*/ 	.short	0x010a
        /*0982*/ 	.byte	0x3f
	.zero		1


	//   ....[62]....
        /*0984*/ 	.word	0x00018360
        /*0988*/ 	.word	0x00000004
        /*098c*/ 	.word	0x00038860
        /*0990*/ 	.short	0x010a
        /*0992*/ 	.byte	0x3f
	.zero		1


	//   ....[63]....
        /*0994*/ 	.word	0x00018e80
        /*0998*/ 	.word	0x00000004
        /*099c*/ 	.word	0x00038840
        /*09a0*/ 	.short	0x010a
        /*09a2*/ 	.byte	0x3f
	.zero		1


	//   ....[64]....
        /*09a4*/ 	.word	0x000190c0
        /*09a8*/ 	.word	0x00000004
        /*09ac*/ 	.word	0x00038860
        /*09b0*/ 	.short	0x010a
        /*09b2*/ 	.byte	0x3f
	.zero		1


	//   ....[65]....
        /*09b4*/ 	.word	0x00019de0
        /*09b8*/ 	.word	0x00000000
        /*09bc*/ 	.word	0x00038820
        /*09c0*/ 	.short	0x010a
        /*09c2*/ 	.byte	0x3f
	.zero		1


	//   ....[66]....
        /*09c4*/ 	.word	0x00019fd0
        /*09c8*/ 	.word	0x00000006
        /*09cc*/ 	.word	0x00000000
        /*09d0*/ 	.short	0x010a
        /*09d2*/ 	.byte	0x3f
	.zero		1


	//   ....[67]....
        /*09d4*/ 	.word	0x0001a000
        /*09d8*/ 	.word	0x00000007
        /*09dc*/ 	.word	0x00000000
        /*09e0*/ 	.short	0x010a
        /*09e2*/ 	.byte	0x3f
	.zero		1


	//   ....[68]....
        /*09e4*/ 	.word	0x0001a060
        /*09e8*/ 	.word	0x00000004
        /*09ec*/ 	.word	0x00000000
        /*09f0*/ 	.short	0x010a
        /*09f2*/ 	.byte	0x3f
	.zero		1


	//   ....[69]....
        /*09f4*/ 	.word	0x0001a090
        /*09f8*/ 	.word	0x00000003
        /*09fc*/ 	.word	0x00000000
        /*0a00*/ 	.short	0x010a
        /*0a02*/ 	.byte	0x3f
	.zero		1


	//   ....[70]....
        /*0a04*/ 	.word	0x0001a100
        /*0a08*/ 	.word	0x00000003
        /*0a0c*/ 	.word	0x00038800
        /*0a10*/ 	.short	0x010a
        /*0a12*/ 	.byte	0x3f
	.zero		1


	//   ....[71]....
        /*0a14*/ 	.word	0x0001a150
        /*0a18*/ 	.word	0x00000003
        /*0a1c*/ 	.word	0x00038830
        /*0a20*/ 	.short	0x010a
        /*0a22*/ 	.byte	0x3f
	.zero		1


	//   ....[72]....
        /*0a24*/ 	.word	0x0001a1b0
        /*0a28*/ 	.word	0x00000005
        /*0a2c*/ 	.word	0x00038810
        /*0a30*/ 	.short	0x010a
        /*0a32*/ 	.byte	0x3f
	.zero		1


	//   ....[73]....
        /*0a34*/ 	.word	0x0001a200
        /*0a38*/ 	.word	0x00000003
        /*0a3c*/ 	.word	0x00038850
        /*0a40*/ 	.short	0x010a
        /*0a42*/ 	.byte	0x3f
	.zero		1


	//   ....[74]....
        /*0a44*/ 	.word	0x0001a260
        /*0a48*/ 	.word	0x00000009
        /*0a4c*/ 	.word	0x00038830
        /*0a50*/ 	.short	0x010a
        /*0a52*/ 	.byte	0x3f
	.zero		1


	//   ....[75]....
        /*0a54*/ 	.word	0x0001a2c0
        /*0a58*/ 	.word	0x00000009
        /*0a5c*/ 	.word	0x00038850
        /*0a60*/ 	.short	0x010a
        /*0a62*/ 	.byte	0x3f
	.zero		1


	//   ....[76]....
        /*0a64*/ 	.word	0x0001a320
        /*0a68*/ 	.word	0x00000006
        /*0a6c*/ 	.word	0x00038830
        /*0a70*/ 	.short	0x010a
        /*0a72*/ 	.byte	0x3f
	.zero		1


	//   ....[77]....
        /*0a74*/ 	.word	0x0001a380
        /*0a78*/ 	.word	0x00000006
        /*0a7c*/ 	.word	0x00038850
        /*0a80*/ 	.short	0x010a
        /*0a82*/ 	.byte	0x3f
	.zero		1


	//   ....[78]....
        /*0a84*/ 	.word	0x0001a3e0
        /*0a88*/ 	.word	0x00000008
        /*0a8c*/ 	.word	0x00038830
        /*0a90*/ 	.short	0x010a
        /*0a92*/ 	.byte	0x3f
	.zero		1


	//   ....[79]....
        /*0a94*/ 	.word	0x0001a440
        /*0a98*/ 	.word	0x00000008
        /*0a9c*/ 	.word	0x00038850
        /*0aa0*/ 	.short	0x010a
        /*0aa2*/ 	.byte	0x3f
	.zero		1


	//   ....[80]....
        /*0aa4*/ 	.word	0x0001a590
        /*0aa8*/ 	.word	0x00000000
        /*0aac*/ 	.word	0x00038840
        /*0ab0*/ 	.short	0x010a
        /*0ab2*/ 	.byte	0x3f
	.zero		1


	//   ....[81]....
        /*0ab4*/ 	.word	0x0001b480
        /*0ab8*/ 	.word	0x00000011
        /*0abc*/ 	.word	0x00038820
        /*0ac0*/ 	.short	0x010a
        /*0ac2*/ 	.byte	0x3f
	.zero		1


	//   ....[82]....
        /*0ac4*/ 	.word	0x0001b4d0
        /*0ac8*/ 	.word	0x00000000
        /*0acc*/ 	.word	0x00038860
        /*0ad0*/ 	.short	0x010a
        /*0ad2*/ 	.byte	0x3f
	.zero		1


	//   ....[83]....
        /*0ad4*/ 	.word	0x0001b520
        /*0ad8*/ 	.word	0x00000003
        /*0adc*/ 	.word	0x00038840
        /*0ae0*/ 	.short	0x010a
        /*0ae2*/ 	.byte	0x3f
	.zero		1


	//   ....[84]....
        /*0ae4*/ 	.word	0x0001b570
        /*0ae8*/ 	.word	0x00000003
        /*0aec*/ 	.word	0x00038860
        /*0af0*/ 	.short	0x010a
        /*0af2*/ 	.byte	0x3f
	.zero		1


	//   ....[85]....
        /*0af4*/ 	.word	0x0001b5c0
        /*0af8*/ 	.word	0x00000004
        /*0afc*/ 	.word	0x00038840
        /*0b00*/ 	.short	0x010a
        /*0b02*/ 	.byte	0x3f
	.zero		1


	//   ....[86]....
        /*0b04*/ 	.word	0x0001b610
        /*0b08*/ 	.word	0x00000004
        /*0b0c*/ 	.word	0x00038860
        /*0b10*/ 	.short	0x010a
        /*0b12*/ 	.byte	0x3f
	.zero		1


	//   ....[87]....
        /*0b14*/ 	.word	0x0001b660
        /*0b18*/ 	.word	0x00000004
        /*0b1c*/ 	.word	0x00038840
        /*0b20*/ 	.short	0x010a
        /*0b22*/ 	.byte	0x3f
	.zero		1


	//   ....[88]....
        /*0b24*/ 	.word	0x0001b6b0
        /*0b28*/ 	.word	0x00000004
        /*0b2c*/ 	.word	0x00038860
        /*0b30*/ 	.short	0x010a
        /*0b32*/ 	.byte	0x3f
	.zero		1


	//   ....[89]....
        /*0b34*/ 	.word	0x0001b7a0
        /*0b38*/ 	.word	0x00000000
        /*0b3c*/ 	.word	0x00038820
        /*0b40*/ 	.short	0x010a
        /*0b42*/ 	.byte	0x3f
	.zero		1


	//   ....[90]....
        /*0b44*/ 	.word	0x0001b940
        /*0b48*/ 	.word	0x00000006
        /*0b4c*/ 	.word	0x00000000
        /*0b50*/ 	.short	0x010a
        /*0b52*/ 	.byte	0x3f
	.zero		1


	//   ....[91]....
        /*0b54*/ 	.word	0x0001b990
        /*0b58*/ 	.word	0x00000007
        /*0b5c*/ 	.word	0x00000000
        /*0b60*/ 	.short	0x010a
        /*0b62*/ 	.byte	0x3f
	.zero		1


	//   ....[92]....
        /*0b64*/ 	.word	0x0001b9e0
        /*0b68*/ 	.word	0x00000004
        /*0b6c*/ 	.word	0x00000000
        /*0b70*/ 	.short	0x010a
        /*0b72*/ 	.byte	0x3f
	.zero		1


	//----- nvinfo : EIATTR_NUM_MBARRIERS
	.align		4
.L_831:
        /*0b74*/ 	.byte	0x03, 0x38
        /*0b76*/ 	.short	0x0017


	//----- nvinfo : EIATTR_EXIT_INSTR_OFFSETS
	.align		4
        /*0b78*/ 	.byte	0x04, 0x1c
        /*0b7a*/ 	.short	(.L_833 - .L_832)


	//   ....[0]....
.L_832:
        /*0b7c*/ 	.word	0x00000a20


	//   ....[1]....
        /*0b80*/ 	.word	0x000137f0


	//   ....[2]....
        /*0b84*/ 	.word	0x0001a0e0


	//----- nvinfo : EIATTR_MAX_THREADS
	.align		4
.L_833:
        /*0b88*/ 	.byte	0x04, 0x05
        /*0b8a*/ 	.short	(.L_835 - .L_834)
.L_834:
        /*0b8c*/ 	.word	0x00000180
        /*0b90*/ 	.word	0x00000001
        /*0b94*/ 	.word	0x00000001


	//----- nvinfo : EIATTR_CRS_STACK_SIZE
	.align		4
.L_835:
        /*0b98*/ 	.byte	0x04, 0x1e
        /*0b9a*/ 	.short	(.L_837 - .L_836)
.L_836:
        /*0b9c*/ 	.word	0x00000000


	//----- nvinfo : EIATTR_CBANK_PARAM_SIZE
	.align		4
.L_837:
        /*0ba0*/ 	.byte	0x03, 0x19
        /*0ba2*/ 	.short	0x0bf0


	//----- nvinfo : EIATTR_PARAM_CBANK
	.align		4
        /*0ba4*/ 	.byte	0x04, 0x0a
        /*0ba6*/ 	.short	(.L_839 - .L_838)
	.align		4
.L_838:
        /*0ba8*/ 	.word	index@(.nv.constant0._ZN7cutlass13device_kernelIN5flash11enable_sm90INS1_16FlashAttnFwdSm90INS1_25CollectiveMainloopFwdSm90ILi2EN4cute5tupleIJNS5_1CILi1EEES8_S8_EEENS6_IJNS7_ILi64EEESA_SA_EEELi512ENS_10bfloat16_tEfNS_4arch4Sm90ELb0ELb1ELb0ELb0ELb0ELb0ELb1ELb0ELb0ELb1ELb0ELb0EEENS1_21CollectiveEpilogueFwdINS6_IJSA_NS7_ILi512EEESA_EEES9_SC_SE_Li256ELb0ELb1ELb0ELb0EEENS1_30DynamicPersistentTileSchedulerILi256ELi128ELb0ELb1ELb1EEEEEEEEEvNT_6ParamsE)
        /*0bac*/ 	.short	0x0210
        /*0bae*/ 	.short	0x0bf0


	//----- nvinfo : EIATTR_SW_WAR
	.align		4
.L_839:
        /*0bb0*/ 	.byte	0x04, 0x36
        /*0bb2*/ 	.short	(.L_841 - .L_840)
.L_840:
        /*0bb4*/ 	.word	0x00000008
.L_841:


//--------------------- .nv.info._ZN7cutlass13device_kernelIN5flash11enable_sm90INS1_16FlashAttnFwdSm90INS1_25CollectiveMainloopFwdSm90ILi2EN4cute5tupleIJNS5_1CILi1EEES8_S8_EEENS6_IJNS7_ILi64EEESA_SA_EEELi512ENS_10bfloat16_tEfNS_4arch4Sm90ELb0ELb1ELb0ELb1ELb0ELb0ELb0ELb0ELb0ELb1ELb0ELb0EEENS1_21CollectiveEpilogueFwdINS6_IJSA_NS7_ILi512EEESA_EEES9_SC_SE_Li256ELb1ELb1ELb0ELb0EEENS1_36VarlenDynamicPersistentTileSchedulerILi64ELi64ELi256ELi128ELb0ELb1ELb1ELb1ELb0ELb1EEEEEEEEEvNT_6ParamsE --------------------------
	.section	.nv.info._ZN7cutlass13device_kernelIN5flash11enable_sm90INS1_16FlashAttnFwdSm90INS1_25CollectiveMainloopFwdSm90ILi2EN4cute5tupleIJNS5_1CILi1EEES8_S8_EEENS6_IJNS7_ILi64EEESA_SA_EEELi512ENS_10bfloat16_tEfNS_4arch4Sm90ELb0ELb1ELb0ELb1ELb0ELb0ELb0ELb0ELb0ELb1ELb0ELb0EEENS1_21CollectiveEpilogueFwdINS6_IJSA_NS7_ILi512EEESA_EEES9_SC_SE_Li256ELb1ELb1ELb0ELb0EEENS1_36VarlenDynamicPersistentTileSchedulerILi64ELi64ELi256ELi128ELb0ELb1ELb1ELb1ELb0ELb1EEEEEEEEEvNT_6ParamsE,"",@"SHT_CUDA_INFO"
	.sectionflags	@""
	.align	4


	//----- nvinfo : EIATTR_CUDA_API_VERSION
	.align		4
        /*0000*/ 	.byte	0x04, 0x37
        /*0002*/ 	.short	(.L_843 - .L_842)
.L_842:
        /*0004*/ 	.word	0x00000082


	//----- nvinfo : EIATTR_KPARAM_INFO
	.align		4
.L_843:
        /*0008*/ 	.byte	0x04, 0x17
        /*000a*/ 	.short	(.L_845 - .L_844)
.L_844:
        /*000c*/ 	.word	0x00000000
        /*0010*/ 	.short	0x0000
        /*0012*/ 	.short	0x0070
        /*0014*/ 	.byte	0x00, 0xf0, 0x01, 0x2a


	//----- nvinfo : EIATTR_SPARSE_MMA_MASK
	.align		4
.L_845:
        /*0018*/ 	.byte	0x03, 0x50
        /*001a*/ 	.short	0x0000


	//----- nvinfo : EIATTR_MAXREG_COUNT
	.align		4
        /*001c*/ 	.byte	0x03, 0x1b
        /*001e*/ 	.short	0x00a8


	//----- nvinfo : EIATTR_NUM_BARRIERS
	.align		4
        /*0020*/ 	.byte	0x02, 0x4c
        /*0022*/ 	.byte	0x10
	.zero		1


	//----- nvinfo : EIATTR_EXTERNS
	.align		4
        /*0024*/ 	.byte	0x04, 0x0f
        /*0026*/ 	.short	(.L_847 - .L_846)


	//   ....[0]....
	.align		4
.L_846:
        /*0028*/ 	.word	index@(__assertfail)


	//----- nvinfo : EIATTR_ANNOTATIONS
	.align		4
.L_847:
        /*002c*/ 	.byte	0x04, 0x55
        /*002e*/ 	.short	(.L_849 - .L_848)


	//   ....[0]....
.L_848:
        /* <DEDUP_REMOVED lines=55> */


	//----- nvinfo : EIATTR_MERCURY_ISA_VERSION
	.align		4
.L_849:
        /*0390*/ 	.byte	0x03, 0x5f
        /*0392*/ 	.short	0x0101


	//----- nvinfo : EIATTR_UNUSED_LOAD_BYTE_OFFSET
	.align		4
        /*0394*/ 	.byte	0x04, 0x44
        /*0396*/ 	.short	(.L_851 - .L_850)


	//   ....[0]....
.L_850:
        /*0398*/ 	.word	0x00000a10
        /*039c*/ 	.word	0x0000fff0


	//   ....[1]....
        /*03a0*/ 	.word	0x0000ce80
        /*03a4*/ 	.word	0x0000fff0


	//----- nvinfo : EIATTR_INT_WARP_WIDE_INSTR_OFFSETS
	.align		4
.L_851:
        /*03a8*/ 	.byte	0x04, 0x31
        /*03aa*/ 	.short	(.L_853 - .L_852)


	//   ....[0]....
.L_852:
        /*03ac*/ 	.word	0x00000130


	//   ....[1]....
        /*03b0*/ 	.word	0x00000170


	//   ....[2]....
        /*03b4*/ 	.word	0x000001e0


	//   ....[3]....
        /*03b8*/ 	.word	0x000113e0


	//   ....[4]....
        /*03bc*/ 	.word	0x00011470


	//   ....[5]....
        /*03c0*/ 	.word	0x00015ea0


	//   ....[6]....
        /*03c4*/ 	.word	0x00015f30


	//----- nvinfo : EIATTR_COOP_GROUP_MASK_REGIDS
	.align		4
.L_853:
        /*03c8*/ 	.byte	0x04, 0x29
        /*03ca*/ 	.short	(.L_855 - .L_854)


	//   ....[0]....
.L_854:
        /*03cc*/ 	.word	0xffffffff


	//   ....[1]....
        /*03d0*/ 	.word	0xffffffff


	//   ....[2]....
        /*03d4*/ 	.word	0xffffffff


	//   ....[3]....
        /*03d8*/ 	.word	0xffffffff


	//   ....[4]....
        /*03dc*/ 	.word	0xffffffff


	//   ....[5]....
        /*03e0*/ 	.word	0xffffffff


	//   ....[6]....
        /*03e4*/ 	.word	0xffffffff


	//   ....[7]....
        /*03e8*/ 	.word	0xffffffff


	//   ....[8]....
        /*03ec*/ 	.word	0xffffffff


	//   ....[9]....
        /*03f0*/ 	.word	0xffffffff


	//   ....[10]....
        /*03f4*/ 	.word	0xffffffff


	//   ....[11]....
        /*03f8*/ 	.word	0xffffffff


	//   ....[12]....
        /*03fc*/ 	.word	0xffffffff


	//   ....[13]....
        /*0400*/ 	.word	0xffffffff


	//   ....[14]....
        /*0404*/ 	.word	0xffffffff


	//   ....[15]....
        /*0408*/ 	.word	0xffffffff


	//   ....[16]....
        /*040c*/ 	.word	0xffffffff


	//   ....[17]....
        /*0410*/ 	.word	0xffffffff


	//   ....[18]....
        /*0414*/ 	.word	0xffffffff


	//   ....[19]....
        /*0418*/ 	.word	0xffffffff


	//   ....[20]....
        /*041c*/ 	.word	0xffffffff


	//   ....[21]....
        /*0420*/ 	.word	0xffffffff


	//   ....[22]....
        /*0424*/ 	.word	0xffffffff


	//   ....[23]....
        /*0428*/ 	.word	0xffffffff


	//   ....[24]....
        /*042c*/ 	.word	0xffffffff


	//   ....[25]....
        /*0430*/ 	.word	0xffffffff


	//   ....[26]....
        /*0434*/ 	.word	0xffffffff


	//   ....[27]....
        /*0438*/ 	.word	0xffffffff


	//   ....[28]....
        /*043c*/ 	.word	0xffffffff


	//   ....[29]....
        /*0440*/ 	.word	0xffffffff


	//   ....[30]....
        /*0444*/ 	.word	0xffffffff


	//   ....[31]....
        /*0448*/ 	.word	0xffffffff


	//   ....[32]....
        /*044c*/ 	.word	0xffffffff


	//   ....[33]....
        /*0450*/ 	.word	0xffffffff


	//   ....[34]....
        /*0454*/ 	.word	0xffffffff


	//   ....[35]....
        /*0458*/ 	.word	0xffffffff


	//   ....[36]....
        /*045c*/ 	.word	0xffffffff


	//   ....[37]....
        /*0460*/ 	.word	0xffffffff


	//   ....[38]....
        /*0464*/ 	.word	0xffffffff


	//   ....[39]....
        /*0468*/ 	.word	0xffffffff


	//   ....[40]....
        /*046c*/ 	.word	0xffffffff


	//   ....[41]....
        /*0470*/ 	.word	0xffffffff


	//   ....[42]....
        /*0474*/ 	.word	0xffffffff


	//   ....[43]....
        /*0478*/ 	.word	0xffffffff


	//   ....[44]....
        /*047c*/ 	.word	0xffffffff


	//   ....[45]....
        /*0480*/ 	.word	0xffffffff


	//   ....[46]....
        /*0484*/ 	.word	0xffffffff


	//   ....[47]....
        /*0488*/ 	.word	0xffffffff


	//   ....[48]....
        /*048c*/ 	.word	0xffffffff


	//   ....[49]....
        /*0490*/ 	.word	0xffffffff


	//   ....[50]....
        /*0494*/ 	.word	0xffffffff


	//   ....[51]....
        /*0498*/ 	.word	0xffffffff


	//   ....[52]....
        /*049c*/ 	.word	0xffffffff


	//   ....[53]....
        /*04a0*/ 	.word	0xffffffff


	//   ....[54]....
        /*04a4*/ 	.word	0xffffffff


	//   ....[55]....
        /*04a8*/ 	.word	0xffffffff


	//   ....[56]....
        /*04ac*/ 	.word	0xffffffff


	//   ....[57]....
        /*04b0*/ 	.word	0xffffffff


	//   ....[58]....
        /*04b4*/ 	.word	0xffffffff


	//   ....[59]....
        /*04b8*/ 	.word	0xffffffff


	//   ....[60]....
        /*04bc*/ 	.word	0xffffffff


	//   ....[61]....
        /*04c0*/ 	.word	0xffffffff


	//   ....[62]....
        /*04c4*/ 	.word	0xffffffff


	//   ....[63]....
        /*04c8*/ 	.word	0xffffffff


	//   ....[64]....
        /*04cc*/ 	.word	0xffffffff


	//   ....[65]....
        /*04d0*/ 	.word	0xffffffff


	//   ....[66]....
        /*04d4*/ 	.word	0xffffffff


	//   ....[67]....
        /*04d8*/ 	.word	0xffffffff


	//   ....[68]....
        /*04dc*/ 	.word	0xffffffff


	//   ....[69]....
        /*04e0*/ 	.word	0xffffffff


	//   ....[70]....
        /*04e4*/ 	.word	0xffffffff


	//   ....[71]....
        /*04e8*/ 	.word	0xffffffff


	//   ....[72]....
        /*04ec*/ 	.word	0xffffffff


	//   ....[73]....
        /*04f0*/ 	.word	0xffffffff


	//   ....[74]....
        /*04f4*/ 	.word	0xffffffff


	//   ....[75]....
        /*04f8*/ 	.word	0xffffffff


	//   ....[76]....
        /*04fc*/ 	.word	0xffffffff


	//   ....[77]....
        /*0500*/ 	.word	0xffffffff


	//   ....[78]....
        /*0504*/ 	.word	0xffffffff


	//   ....[79]....
        /*0508*/ 	.word	0xffffffff


	//   ....[80]....
        /*050c*/ 	.word	0xffffffff


	//   ....[81]....
        /*0510*/ 	.word	0xffffffff


	//   ....[82]....
        /*0514*/ 	.word	0xffffffff


	//   ....[83]....
        /*0518*/ 	.word	0xffffffff


	//   ....[84]....
        /*051c*/ 	.word	0xffffffff


	//   ....[85]....
        /*0520*/ 	.word	0xffffffff


	//   ....[86]....
        /*0524*/ 	.word	0xffffffff


	//   ....[87]....
        /*0528*/ 	.word	0xffffffff


	//   ....[88]....
        /*052c*/ 	.word	0xffffffff


	//   ....[89]....
        /*0530*/ 	.word	0xffffffff


	//   ....[90]....
        /*0534*/ 	.word	0xffffffff


	//   ....[91]....
        /*0538*/ 	.word	0xffffffff


	//   ....[92]....
        /*053c*/ 	.word	0xffffffff


	//   ....[93]....
        /*0540*/ 	.word	0xffffffff


	//   ....[94]....
        /*0544*/ 	.word	0xffffffff


	//   ....[95]....
        /*0548*/ 	.word	0x0500000f


	//   ....[96]....
        /*054c*/ 	.word	0x0500000f


	//   ....[97]....
        /*0550*/ 	.word	0x0500000f


	//   ....[98]....
        /*0554*/ 	.word	0x0500000f


	//   ....[99]....
        /*0558*/ 	.word	0x0500000f


	//   ....[100]....
        /*055c*/ 	.word	0x0500000f


	//   ....[101]....
        /*0560*/ 	.word	0x0500000f


	//   ....[102]....
        /*0564*/ 	.word	0x0500000f


	//   ....[103]....
        /*0568*/ 	.word	0x0500000f


	//   ....[104]....
        /*056c*/ 	.word	0x0500000f


	//   ....[105]....
        /*0570*/ 	.word	0x0500000f


	//   ....[106]....
        /*0574*/ 	.word	0x0500000f


	//   ....[107]....
        /*0578*/ 	.word	0x0500000f


	//   ....[108]....
        /*057c*/ 	.word	0x0500000f


	//   ....[109]....
        /*0580*/ 	.word	0x0500000f


	//   ....[110]....
        /*0584*/ 	.word	0x0500000f


	//   ....[111]....
        /*0588*/ 	.word	0x0500000f


	//   ....[112]....
        /*058c*/ 	.word	0x0500000f


	//   ....[113]....
        /*0590*/ 	.word	0x0500000f


	//   ....[114]....
        /*0594*/ 	.word	0x0500000f


	//   ....[115]....
        /*0598*/ 	.word	0x0500000f


	//   ....[116]....
        /*059c*/ 	.word	0x0500000f


	//   ....[117]....
        /*05a0*/ 	.word	0x0500000f


	//   ....[118]....
        /*05a4*/ 	.word	0x0500000f


	//   ....[119]....
        /*05a8*/ 	.word	0x0500000f


	//   ....[120]....
        /*05ac*/ 	.word	0x0500000f


	//   ....[121]....
        /*05b0*/ 	.word	0x0500000f


	//----- nvinfo : EIATTR_COOP_GROUP_INSTR_OFFSETS
	.align		4
.L_855:
        /*05b4*/ 	.byte	0x04, 0x28
        /*05b6*/ 	.short	(.L_857 - .L_856)


	//   ....[0]....
.L_856:
        /*05b8*/ 	.word	0x00000060


	//   ....[1]....
        /*05bc*/ 	.word	0x00000140


	//   ....[2]....
        /*05c0*/ 	.word	0x00000190


	//   ....[3]....
        /*05c4*/ 	.word	0x00000380


	//   ....[4]....
        /*05c8*/ 	.word	0x000004e0


	//   ....[5]....
        /*05cc*/ 	.word	0x00000600


	//   ....[6]....
        /*05d0*/ 	.word	0x00000760


	//   ....[7]....
        /*05d4*/ 	.word	0x00001da0


	//   ....[8]....
        /*05d8*/ 	.word	0x00003e90


	//   ....[9]....
        /*05dc*/ 	.word	0x000044d0


	//   ....[10]....
        /*05e0*/ 	.word	0x00004c50


	//   ....[11]....
        /*05e4*/ 	.word	0x00005100


	//   ....[12]....
        /*05e8*/ 	.word	0x00005220


	//   ....[13]....
        /*05ec*/ 	.word	0x00005580


	//   ....[14]....
        /*05f0*/ 	.word	0x00005650


	//   ....[15]....
        /*05f4*/ 	.word	0x00005f10


	//   ....[16]....
        /*05f8*/ 	.word	0x000063c0


	//   ....[17]....
        /*05fc*/ 	.word	0x00006670


	//   ....[18]....
        /*0600*/ 	.word	0x00006d50


	//   ....[19]....
        /*0604*/ 	.word	0x00006e50


	//   ....[20]....
        /*0608*/ 	.word	0x000071e0


	//   ....[21]....
        /*060c*/ 	.word	0x000072b0


	//   ....[22]....
        /*0610*/ 	.word	0x00008430


	//   ....[23]....
        /*0614*/ 	.word	0x00008af0


	//   ....[24]....
        /*0618*/ 	.word	0x00008b20


	//   ....[25]....
        /*061c*/ 	.word	0x00008d60


	//   ....[26]....
        /*0620*/ 	.word	0x00008f30


	//   ....[27]....
        /*0624*/ 	.word	0x00009f90


	//   ....[28]....
        /*0628*/ 	.word	0x0000a2f0


	//   ....[29]....
        /*062c*/ 	.word	0x0000a590


	//   ....[30]....
        /*0630*/ 	.word	0x0000ac60


	//   ....[31]....
        /*0634*/ 	.word	0x0000ad20


	//   ....[32]....
        /*0638*/ 	.word	0x0000b110


	//   ....[33]....
        /*063c*/ 	.word	0x0000b1c0


	//   ....[34]....
        /*0640*/ 	.word	0x0000c340


	//   ....[35]....
        /*0644*/ 	.word	0x0000c380


	//   ....[36]....
        /*0648*/ 	.word	0x0000c3b0


	//   ....[37]....
        /*064c*/ 	.word	0x0000c420


	//   ....[38]....
        /*0650*/ 	.word	0x0000c450


	//   ....[39]....
        /*0654*/ 	.word	0x0000dda0


	//   ....[40]....
        /*0658*/ 	.word	0x0000e3e0


	//   ....[41]....
        /*065c*/ 	.word	0x0000e410


	//   ....[42]....
        /*0660*/ 	.word	0x0000e430


	//   ....[43]....
        /*0664*/ 	.word	0x0000e450


	//   ....[44]....
        /*0668*/ 	.word	0x0000eae0


	//   ....[45]....
        /*066c*/ 	.word	0x0000eaf0


	//   ....[46]....
        /*0670*/ 	.word	0x0000ed20


	//   ....[47]....
        /*0674*/ 	.word	0x0000ed40


	//   ....[48]....
        /*0678*/ 	.word	0x0000f8e0


	//   ....[49]....
        /*067c*/ 	.word	0x0000f910


	//   ....[50]....
        /*0680*/ 	.word	0x0000fb50


	//   ....[51]....
        /*0684*/ 	.word	0x0000fb70


	//   ....[52]....
        /*0688*/ 	.word	0x0000fe30


	//   ....[53]....
        /*068c*/ 	.word	0x00010000


	//   ....[54]....
        /*0690*/ 	.word	0x00010030


	//   ....[55]....
        /*0694*/ 	.word	0x00010060


	//   ....[56]....
        /*0698*/ 	.word	0x00010090


	//   ....[57]....
        /*069c*/ 	.word	0x000100c0


	//   ....[58]....
        /*06a0*/ 	.word	0x000100f0


	//   ....[59]....
        /*06a4*/ 	.word	0x00010260


	//   ....[60]....
        /*06a8*/ 	.word	0x00010290


	//   ....[61]....
        /*06ac*/ 	.word	0x000102c0


	//   ....[62]....
        /*06b0*/ 	.word	0x000102f0


	//   ....[63]....
        /*06b4*/ 	.word	0x00010320


	//   ....[64]....
        /*06b8*/ 	.word	0x00010350


	//   ....[65]....
        /*06bc*/ 	.word	0x000103f0


	//   ....[66]....
        /*06c0*/ 	.word	0x00010450


	//   ....[67]....
        /*06c4*/ 	.word	0x000104e0


	//   ....[68]....
        /*06c8*/ 	.word	0x000119a0


	//   ....[69]....
        /*06cc*/ 	.word	0x000124d0


	//   ....[70]....
        /*06d0*/ 	.word	0x000124f0


	//   ....[71]....
        /*06d4*/ 	.word	0x000125a0


	//   ....[72]....
        /*06d8*/ 	.word	0x000125b0


	//   ....[73]....
        /*06dc*/ 	.word	0x00012630


	//   ....[74]....
        /*06e0*/ 	.word	0x00012640


	//   ....[75]....
        /*06e4*/ 	.word	0x00012650


	//   ....[76]....
        /*06e8*/ 	.word	0x00012660


	//   ....[77]....
        /*06ec*/ 	.word	0x00016130


	//   ....[78]....
        /*06f0*/ 	.word	0x00016160


	//   ....[79]....
        /*06f4*/ 	.word	0x000161a0


	//   ....[80]....
        /*06f8*/ 	.word	0x000161d0


	//   ....[81]....
        /*06fc*/ 	.word	0x00016200


	//   ....[82]....
        /*0700*/ 	.word	0x00016230


	//   ....[83]....
        /*0704*/ 	.word	0x00016260


	//   ....[84]....
        /*0708*/ 	.word	0x00016290


	//   ....[85]....
        /*070c*/ 	.word	0x00016410


	//   ....[86]....
        /*0710*/ 	.word	0x00016440


	//   ....[87]....
        /*0714*/ 	.word	0x00016470


	//   ....[88]....
        /*0718*/ 	.word	0x000164a0


	//   ....[89]....
        /*071c*/ 	.word	0x000164d0


	//   ....[90]....
        /*0720*/ 	.word	0x00016500


	//   ....[91]....
        /*0724*/ 	.word	0x000165c0


	//   ....[92]....
        /*0728*/ 	.word	0x000165e0


	//   ....[93]....
        /*072c*/ 	.word	0x00016650


	//   ....[94]....
        /*0730*/ 	.word	0x00016d10


	//   ....[95]....
        /*0734*/ 	.word	0x00017420


	//   ....[96]....
        /*0738*/ 	.word	0x000175e0


	//   ....[97]....
        /*073c*/ 	.word	0x00017630


	//   ....[98]....
        /*0740*/ 	.word	0x00017690


	//   ....[99]....
        /*0744*/ 	.word	0x00017780


	//   ....[100]....
        /*0748*/ 	.word	0x000177e0


	//   ....[101]....
        /*074c*/ 	.word	0x000178d0


	//   ....[102]....
        /*0750*/ 	.word	0x00017930


	//   ....[103]....
        /*0754*/ 	.word	0x00017a00


	//   ....[104]....
        /*0758*/ 	.word	0x00017d30


	//   ....[105]....
        /*075c*/ 	.word	0x00017dd0


	//   ....[106]....
        /*0760*/ 	.word	0x00017ef0


	//   ....[107]....
        /*0764*/ 	.word	0x00017f60


	//   ....[108]....
        /*0768*/ 	.word	0x00017fd0


	//   ....[109]....
        /*076c*/ 	.word	0x00018040


	//   ....[110]....
        /*0770*/ 	.word	0x000180b0


	//   ....[111]....
        /*0774*/ 	.word	0x00018130


	//   ....[112]....
        /*0778*/ 	.word	0x000181c0


	//   ....[113]....
        /*077c*/ 	.word	0x00018250


	//   ....[114]....
        /*0780*/ 	.word	0x000182c0


	//   ....[115]....
        /*0784*/ 	.word	0x00018330


	//   ....[116]....
        /*0788*/ 	.word	0x000183a0


	//   ....[117]....
        /*078c*/ 	.word	0x00018420


	//   ....[118]....
        /*0790*/ 	.word	0x00018490


	//   ....[119]....
        /*0794*/ 	.word	0x00018530


	//   ....[120]....
        /*0798*/ 	.word	0x000185c0


	//   ....[121]....
        /*079c*/ 	.word	0x000186f0


	//----- nvinfo : EIATTR_REG_RECONFIG
	.align		4
.L_857:
        /*07a0*/ 	.byte	0x01, 0x54
	.zero		2


	//----- nvinfo : EIATTR_SYSCALL_OFFSETS
	.align		4
        /*07a4*/ 	.byte	0x04, 0x46
        /*07a6*/ 	.short	(.L_859 - .L_858)


	//   ....[0]....
.L_858:
        /*07a8*/ 	.word	0x00004060


	//   ....[1]....
        /*07ac*/ 	.word	0x000115e0


	//   ....[2]....
        /*07b0*/ 	.word	0x00011730


	//   ....[3]....
        /*07b4*/ 	.word	0x00011820


	//   ....[4]....
        /*07b8*/ 	.word	0x00012090


	//----- nvinfo : EIATTR_MBARRIER_INSTR_OFFSETS
	.align		4
.L_859:
        /*07bc*/ 	.byte	0x04, 0x39
        /*07be*/ 	.short	(.L_861 - .L_860)


	//   ....[0]....
.L_860:
        /*07c0*/ 	.word	0x00000270
        /*07c4*/ 	.word	0x000000ff
        /*07c8*/ 	.word	0x00028c00
        /*07cc*/ 	.short	0x0100
        /*07ce*/ 	.byte	0x08
	.zero		1


	//   ....[1]....
        /*07d0*/ 	.word	0x00000280
        /*07d4*/ 	.word	0x000000ff
        /*07d8*/ 	.word	0x00028c20
        /*07dc*/ 	.short	0x0100
        /*07de*/ 	.byte	0x08
	.zero		1


	//   ....[2]....
        /*07e0*/ 	.word	0x00000330
        /*07e4*/ 	.word	0x000000ff
        /*07e8*/ 	.word	0x00028c30
        /*07ec*/ 	.short	0x0100
        /*07ee*/ 	.byte	0x06
	.zero		1


	//   ....[3]....
        /*07f0*/ 	.word	0x00000340
        /*07f4*/ 	.word	0x000000ff
        /*07f8*/ 	.word	0x00028c40
        /*07fc*/ 	.short	0x0100
        /*07fe*/ 	.byte	0x06
	.zero		1


	//   ....[4]....
        /*0800*/ 	.word	0x00000350
        /*0804*/ 	.word	0x000000ff
        /*0808*/ 	.word	0x00028c38
        /*080c*/ 	.short	0x0100
        /*080e*/ 	.byte	0x06
	.zero		1


	//   ....[5]....
        /*0810*/ 	.word	0x00000360
        /*0814*/ 	.word	0x000000ff
        /*0818*/ 	.word	0x00028c48
        /*081c*/ 	.short	0x0100
        /*081e*/ 	.byte	0x06
	.zero		1


	//   ....[6]....
        /*0820*/ 	.word	0x00000490
        /*0824*/ 	.word	0x000000ff
        /*0828*/ 	.word	0x00028c50
        /*082c*/ 	.short	0x0100
        /*082e*/ 	.byte	0x08
	.zero		1


	//   ....[7]....
        /*0830*/ 	.word	0x000004a0
        /*0834*/ 	.word	0x000000ff
        /*0838*/ 	.word	0x00028c60
        /*083c*/ 	.short	0x0100
        /*083e*/ 	.byte	0x08
	.zero		1


	//   ....[8]....
        /*0840*/ 	.word	0x000004b0
        /*0844*/ 	.word	0x000000ff
        /*0848*/ 	.word	0x00028c58
        /*084c*/ 	.short	0x0100
        /*084e*/ 	.byte	0x08
	.zero		1


	//   ....[9]....
        /*0850*/ 	.word	0x000004c0
        /*0854*/ 	.word	0x000000ff
        /*0858*/ 	.word	0x00028c68
        /*085c*/ 	.short	0x0100
        /*085e*/ 	.byte	0x08
	.zero		1


	//   ....[10]....
        /*0860*/ 	.word	0x000005b0
        /*0864*/ 	.word	0x000000ff
        /*0868*/ 	.word	0x00028c70
        /*086c*/ 	.short	0x0100
        /*086e*/ 	.byte	0x06
	.zero		1


	//   ....[11]....
        /*0870*/ 	.word	0x000005c0
        /*0874*/ 	.word	0x000000ff
        /*0878*/ 	.word	0x00028c80
        /*087c*/ 	.short	0x0100
        /*087e*/ 	.byte	0x06
	.zero		1


	//   ....[12]....
        /*0880*/ 	.word	0x000005d0
        /*0884*/ 	.word	0x000000ff
        /*0888*/ 	.word	0x00028c78
        /*088c*/ 	.short	0x0100
        /*088e*/ 	.byte	0x06
	.zero		1


	//   ....[13]....
        /*0890*/ 	.word	0x000005e0
        /*0894*/ 	.word	0x000000ff
        /*0898*/ 	.word	0x00028c88
        /*089c*/ 	.short	0x0100
        /*089e*/ 	.byte	0x06
	.zero		1


	//   ....[14]....
        /*08a0*/ 	.word	0x00000710
        /*08a4*/ 	.word	0x000000ff
        /*08a8*/ 	.word	0x00028c90
        /*08ac*/ 	.short	0x0100
        /*08ae*/ 	.byte	0x08
	.zero		1


	//   ....[15]....
        /*08b0*/ 	.word	0x00000720
        /*08b4*/ 	.word	0x000000ff
        /*08b8*/ 	.word	0x00028ca0
        /*08bc*/ 	.short	0x0100
        /*08be*/ 	.byte	0x08
	.zero		1


	//   ....[16]....
        /*08c0*/ 	.word	0x00000730
        /*08c4*/ 	.word	0x000000ff
        /*08c8*/ 	.word	0x00028c98
        /*08cc*/ 	.short	0x0100
        /*08ce*/ 	.byte	0x08
	.zero		1


	//   ....[17]....
        /*08d0*/ 	.word	0x00000740
        /*08d4*/ 	.word	0x000000ff
        /*08d8*/ 	.word	0x00028ca8
        /*08dc*/ 	.short	0x0100
        /*08de*/ 	.byte	0x08
	.zero		1


	//   ....[18]....
        /*08e0*/ 	.word	0x00000870
        /*08e4*/ 	.word	0x000000ff
        /*08e8*/ 	.word	0x00028cb0
        /*08ec*/ 	.short	0x0100
        /*08ee*/ 	.byte	0x08
	.zero		1


	//   ....[19]....
        /*08f0*/ 	.word	0x00000880
        /*08f4*/ 	.word	0x000000ff
        /*08f8*/ 	.word	0x00028cc0
        /*08fc*/ 	.short	0x0100
        /*08fe*/ 	.byte	0x08
	.zero		1


	//   ....[20]....
        /*0900*/ 	.word	0x00000890
        /*0904*/ 	.word	0x000000ff
        /*0908*/ 	.word	0x00028cb8
        /*090c*/ 	.short	0x0100
        /*090e*/ 	.byte	0x08
	.zero		1


	//   ....[21]....
        /*0910*/ 	.word	0x000008a0
        /*0914*/ 	.word	0x000000ff
        /*0918*/ 	.word	0x00028cc8
        /*091c*/ 	.short	0x0100
        /*091e*/ 	.byte	0x08
	.zero		1


	//   ....[22]....
        /*0920*/ 	.word	0x00001eb0
        /*0924*/ 	.word	0x000000ff
        /*0928*/ 	.word	0x00028c50
        /*092c*/ 	.short	0x010a
        /*092e*/ 	.byte	0x15
	.zero		1


	//   ....[23]....
        /*0930*/ 	.word	0x00002180
        /*0934*/ 	.word	0x00000000
        /*0938*/ 	.word	0x00000000
        /*093c*/ 	.short	0x0101
        /*093e*/ 	.byte	0x3f
	.zero		1


	//   ....[24]....
        /*0940*/ 	.word	0x00002ac0
        /*0944*/ 	.word	0x000000ff
        /*0948*/ 	.word	0x00028c50
        /*094c*/ 	.short	0x010a
        /*094e*/ 	.byte	0x15
	.zero		1


	//   ....[25]....
        /*0950*/ 	.word	0x00002b00
        /*0954*/ 	.word	0x000000ff
        /*0958*/ 	.word	0x00028c50
        /*095c*/ 	.short	0x010a
        /*095e*/ 	.byte	0x15
	.zero		1


	//   ....[26]....
        /*0960*/ 	.word	0x00002cd0
        /*0964*/ 	.word	0x00000000
        /*0968*/ 	.word	0x00000000
        /*096c*/ 	.short	0x0101
        /*096e*/ 	.byte	0x3f
	.zero		1


	//   ....[27]....
        /*0970*/ 	.word	0x000040e0
        /*0974*/ 	.word	0x000000ff
        /*0978*/ 	.word	0x00028c00
        /*097c*/ 	.short	0x010a
        /*097e*/ 	.byte	0x2e
	.zero		1


	//   ....[28]....
        /*0980*/ 	.word	0x00004160
        /*0984*/ 	.word	0x00000007
        /*0988*/ 	.word	0x00028c30
        /*098c*/ 	.short	0x010a
        /*098e*/ 	.byte	0x3f
	.zero		1


	//   ....[29]....
        /*0990*/ 	.word	0x000041a0
        /*0994*/ 	.word	0x00000007
        /*0998*/ 	.word	0x00028c30
        /*099c*/ 	.short	0x010a
        /*099e*/ 	.byte	0x3f
	.zero		1


	//   ....[30]....
        /*09a0*/ 	.word	0x000045c0
        /*09a4*/ 	.word	0x00000003
        /*09a8*/ 	.word	0x00000000
        /*09ac*/ 	.short	0x0101
        /*09ae*/ 	.byte	0x3f
	.zero		1


	//   ....[31]....
        /*09b0*/ 	.word	0x00005c30
        /*09b4*/ 	.word	0x00000007
        /*09b8*/ 	.word	0x00028c50
        /*09bc*/ 	.short	0x010a
        /*09be*/ 	.byte	0x3f
	.zero		1


	//   ....[32]....
        /*09c0*/ 	.word	0x00005c70
        /*09c4*/ 	.word	0x00000007
        /*09c8*/ 	.word	0x00028c50
        /*09cc*/ 	.short	0x010a
        /*09ce*/ 	.byte	0x3f
	.zero		1


	//   ....[33]....
        /*09d0*/ 	.word	0x00005f30
        /*09d4*/ 	.word	0x00000007
        /*09d8*/ 	.word	0x00000000
        /*09dc*/ 	.short	0x0101
        /*09de*/ 	.byte	0x3f
	.zero		1


	//   ....[34]....
        /*09e0*/ 	.word	0x000061c0
        /*09e4*/ 	.word	0x000000ff
        /*09e8*/ 	.word	0x00028c30
        /*09ec*/ 	.short	0x010a
        /*09ee*/ 	.byte	0x1a
	.zero		1


	//   ....[35]....
        /*09f0*/ 	.word	0x00006200
        /*09f4*/ 	.word	0x000000ff
        /*09f8*/ 	.word	0x00028c30
        /*09fc*/ 	.short	0x010a
        /*09fe*/ 	.byte	0x1a
	.zero		1


	//   ....[36]....
        /*0a00*/ 	.word	0x00006470
        /*0a04*/ 	.word	0x00000008
        /*0a08*/ 	.word	0x00000000
        /*0a0c*/ 	.short	0x0101
        /*0a0e*/ 	.byte	0x3f
	.zero		1


	//   ....[37]....
        /*0a10*/ 	.word	0x00008180
        /*0a14*/ 	.word	0x000000ff
        /*0a18*/ 	.word	0x00028c50
        /*0a1c*/ 	.short	0x010a
        /*0a1e*/ 	.byte	0x1a
	.zero		1


	//   ....[38]....
        /*0a20*/ 	.word	0x000081c0
        /*0a24*/ 	.word	0x000000ff
        /*0a28*/ 	.word	0x00028c50
        /*0a2c*/ 	.short	0x010a
        /*0a2e*/ 	.byte	0x1a
	.zero		1


	//   ....[39]....
        /*0a30*/ 	.word	0x00008450
        /*0a34*/ 	.word	0x0000000a
        /*0a38*/ 	.word	0x00000000
        /*0a3c*/ 	.short	0x0101
        /*0a3e*/ 	.byte	0x3f
	.zero		1


	//   ....[40]....
        /*0a40*/ 	.word	0x00008820
        /*0a44*/ 	.word	0x000000ff
        /*0a48*/ 	.word	0x00028c30
        /*0a4c*/ 	.short	0x010a
        /*0a4e*/ 	.byte	0x17
	.zero		1


	//   ....[41]....
        /*0a50*/ 	.word	0x00008860
        /*0a54*/ 	.word	0x000000ff
        /*0a58*/ 	.word	0x00028c30
        /*0a5c*/ 	.short	0x010a
        /*0a5e*/ 	.byte	0x17
	.zero		1


	//   ....[42]....
        /*0a60*/ 	.word	0x00009280
        /*0a64*/ 	.word	0x0000009a
        /*0a68*/ 	.word	0x00000000
        /*0a6c*/ 	.short	0x0101
        /*0a6e*/ 	.byte	0x3f
	.zero		1


	//   ....[43]....
        /*0a70*/ 	.word	0x00009d00
        /*0a74*/ 	.word	0x000000ff
        /*0a78*/ 	.word	0x00028c50
        /*0a7c*/ 	.short	0x010a
        /*0a7e*/ 	.byte	0x17
	.zero		1


	//   ....[44]....
        /*0a80*/ 	.word	0x00009d40
        /*0a84*/ 	.word	0x000000ff
        /*0a88*/ 	.word	0x00028c50
        /*0a8c*/ 	.short	0x010a
        /*0a8e*/ 	.byte	0x17
	.zero		1


	//   ....[45]....
        /*0a90*/ 	.word	0x00009fb0
        /*0a94*/ 	.word	0x000000aa
        /*0a98*/ 	.word	0x00000000
        /*0a9c*/ 	.short	0x0101
        /*0a9e*/ 	.byte	0x3f
	.zero		1


	//   ....[46]....
        /*0aa0*/ 	.word	0x0000a110
        /*0aa4*/ 	.word	0x000000ff
        /*0aa8*/ 	.word	0x00028c30
        /*0aac*/ 	.short	0x010a
        /*0aae*/ 	.byte	0x19
	.zero		1


	//   ....[47]....
        /*0ab0*/ 	.word	0x0000a150
        /*0ab4*/ 	.word	0x000000ff
        /*0ab8*/ 	.word	0x00028c30
        /*0abc*/ 	.short	0x010a
        /*0abe*/ 	.byte	0x19
	.zero		1


	//   ....[48]....
        /*0ac0*/ 	.word	0x0000a390
        /*0ac4*/ 	.word	0x00000006
        /*0ac8*/ 	.word	0x00000000
        /*0acc*/ 	.short	0x0101
        /*0ace*/ 	.byte	0x3f
	.zero		1


	//   ....[49]....
        /*0ad0*/ 	.word	0x0000c090
        /*0ad4*/ 	.word	0x000000ff
        /*0ad8*/ 	.word	0x00028c50
        /*0adc*/ 	.short	0x010a
        /*0ade*/ 	.byte	0x19
	.zero		1


	//   ....[50]....
        /*0ae0*/ 	.word	0x0000c0d0
        /*0ae4*/ 	.word	0x000000ff
        /*0ae8*/ 	.word	0x00028c50
        /*0aec*/ 	.short	0x010a
        /*0aee*/ 	.byte	0x19
	.zero		1


	//   ....[51]....
        /*0af0*/ 	.word	0x0000c360
        /*0af4*/ 	.word	0x0000000a
        /*0af8*/ 	.word	0x00000000
        /*0afc*/ 	.short	0x0101
        /*0afe*/ 	.byte	0x3f
	.zero		1


	//   ....[52]....
        /*0b00*/ 	.word	0x0000eac0
        /*0b04*/ 	.word	0x000000ff
        /*0b08*/ 	.word	0x00000000
        /*0b0c*/ 	.short	0x0101
        /*0b0e*/ 	.byte	0x04
	.zero		1


	//   ....[53]....
        /*0b10*/ 	.word	0x00011c30
        /*0b14*/ 	.word	0x00000000
        /*0b18*/ 	.word	0x00028c40
        /*0b1c*/ 	.short	0x010a
        /*0b1e*/ 	.byte	0x3f
	.zero		1


	//   ....[54]....
        /*0b20*/ 	.word	0x00012760
        /*0b24*/ 	.word	0x00000008
        /*0b28*/ 	.word	0x00028c00
        /*0b2c*/ 	.short	0x0107
        /*0b2e*/ 	.byte	0x3f
	.zero		1


	//   ....[55]....
        /*0b30*/ 	.word	0x00012860
        /*0b34*/ 	.word	0x00000002
        /*0b38*/ 	.word	0x00028c00
        /*0b3c*/ 	.short	0x0101
        /*0b3e*/ 	.byte	0x3f
	.zero		1


	//   ....[56]....
        /*0b40*/ 	.word	0x00012880
        /*0b44*/ 	.word	0x00000002
        /*0b48*/ 	.word	0x00028c20
        /*0b4c*/ 	.short	0x010a
        /*0b4e*/ 	.byte	0x3f
	.zero		1


	//   ....[57]....
        /*0b50*/ 	.word	0x00012980
        /*0b54*/ 	.word	0x00000000
        /*0b58*/ 	.word	0x00028c60
        /*0b5c*/ 	.short	0x010a
        /*0b5e*/ 	.byte	0x3f
	.zero		1


	//   ....[58]....
        /*0b60*/ 	.word	0x00013600
        /*0b64*/ 	.word	0x00000003
        /*0b68*/ 	.word	0x00028c40
        /*0b6c*/ 	.short	0x010a
        /*0b6e*/ 	.byte	0x3f
	.zero		1


	//   ....[59]....
        /*0b70*/ 	.word	0x00013850
        /*0b74*/ 	.word	0x00000003
        /*0b78*/ 	.word	0x00028c60
        /*0b7c*/ 	.short	0x010a
        /*0b7e*/ 	.byte	0x3f
	.zero		1


	//   ....[60]....
        /*0b80*/ 	.word	0x00014470
        /*0b84*/ 	.word	0x00000004
        /*0b88*/ 	.word	0x00028c40
        /*0b8c*/ 	.short	0x010a
        /*0b8e*/ 	.byte	0x3f
	.zero		1


	//   ....[61]....
        /*0b90*/ 	.word	0x000146b0
        /*0b94*/ 	.word	0x00000004
        /*0b98*/ 	.word	0x00028c60
        /*0b9c*/ 	.short	0x010a
        /*0b9e*/ 	.byte	0x3f
	.zero		1


	//   ....[62]....
        /*0ba0*/ 	.word	0x00015240
        /*0ba4*/ 	.word	0x00000004
        /*0ba8*/ 	.word	0x00028c40
        /*0bac*/ 	.short	0x010a
        /*0bae*/ 	.byte	0x3f
	.zero		1


	//   ....[63]....
        /*0bb0*/ 	.word	0x00015490
        /*0bb4*/ 	.word	0x00000004
        /*0bb8*/ 	.word	0x00028c60
        /*0bbc*/ 	.short	0x010a
        /*0bbe*/ 	.byte	0x3f
	.zero		1


	//   ....[64]....
        /*0bc0*/ 	.word	0x00016c90
        /*0bc4*/ 	.word	0x00000000
        /*0bc8*/ 	.word	0x00028c20
        /*0bcc*/ 	.short	0x010a
        /*0bce*/ 	.byte	0x3f
	.zero		1


	//   ....[65]....
        /*0bd0*/ 	.word	0x00016e50
        /*0bd4*/ 	.word	0x00000006
        /*0bd8*/ 	.word	0x00000000
        /*0bdc*/ 	.short	0x010a
        /*0bde*/ 	.byte	0x3f
	.zero		1


	//   ....[66]....
        /*0be0*/ 	.word	0x00016ec0
        /*0be4*/ 	.word	0x00000007
        /*0be8*/ 	.word	0x00000000
        /*0bec*/ 	.short	0x010a
        /*0bee*/ 	.byte	0x3f
	.zero		1


	//   ....[67]....
        /*0bf0*/ 	.word	0x00016f30
        /*0bf4*/ 	.word	0x00000004
        /*0bf8*/ 	.word	0x00000000
        /*0bfc*/ 	.short	0x010a
        /*0bfe*/ 	.byte	0x3f
	.zero		1


	//   ....[68]....
        /*0c00*/ 	.word	0x00016f60
        /*0c04*/ 	.word	0x00000003
        /*0c08*/ 	.word	0x00000000
        /*0c0c*/ 	.short	0x010a
        /*0c0e*/ 	.byte	0x3f
	.zero		1


	//   ....[69]....
        /*0c10*/ 	.word	0x00016fd0
        /*0c14*/ 	.word	0x00000003
        /*0c18*/ 	.word	0x00028c50
        /*0c1c*/ 	.short	0x010a
        /*0c1e*/ 	.byte	0x3f
	.zero		1


	//   ....[70]....
        /*0c20*/ 	.word	0x00017030
        /*0c24*/ 	.word	0x00000003
        /*0c28*/ 	.word	0x00028c50
        /*0c2c*/ 	.short	0x010a
        /*0c2e*/ 	.byte	0x3f
	.zero		1


	//   ....[71]....
        /*0c30*/ 	.word	0x00017090
        /*0c34*/ 	.word	0x00000003
        /*0c38*/ 	.word	0x00028c00
        /*0c3c*/ 	.short	0x010a
        /*0c3e*/ 	.byte	0x3f
	.zero		1


	//   ....[72]....
        /*0c40*/ 	.word	0x000170e0
        /*0c44*/ 	.word	0x00000007
        /*0c48*/ 	.word	0x00028c30
        /*0c4c*/ 	.short	0x010a
        /*0c4e*/ 	.byte	0x3f
	.zero		1


	//   ....[73]....
        /*0c50*/ 	.word	0x00017130
        /*0c54*/ 	.word	0x00000007
        /*0c58*/ 	.word	0x00028c50
        /*0c5c*/ 	.short	0x010a
        /*0c5e*/ 	.byte	0x3f
	.zero		1


	//   ....[74]....
        /*0c60*/ 	.word	0x00017190
        /*0c64*/ 	.word	0x00000008
        /*0c68*/ 	.word	0x00028c30
        /*0c6c*/ 	.short	0x010a
        /*0c6e*/ 	.byte	0x3f
	.zero		1


	//   ....[75]....
        /*0c70*/ 	.word	0x000171e0
        /*0c74*/ 	.word	0x0000000a
        /*0c78*/ 	.word	0x00028c50
        /*0c7c*/ 	.short	0x010a
        /*0c7e*/ 	.byte	0x3f
	.zero		1


	//   ....[76]....
        /*0c80*/ 	.word	0x00017240
        /*0c84*/ 	.word	0x00000006
        /*0c88*/ 	.word	0x00028c30
        /*0c8c*/ 	.short	0x010a
        /*0c8e*/ 	.byte	0x3f
	.zero		1


	//   ....[77]....
        /*0c90*/ 	.word	0x00017290
        /*0c94*/ 	.word	0x000000aa
        /*0c98*/ 	.word	0x00028c50
        /*0c9c*/ 	.short	0x010a
        /*0c9e*/ 	.byte	0x3f
	.zero		1


	//   ....[78]....
        /*0ca0*/ 	.word	0x000172f0
        /*0ca4*/ 	.word	0x00000006
        /*0ca8*/ 	.word	0x00028c30
        /*0cac*/ 	.short	0x010a
        /*0cae*/ 	.byte	0x3f
	.zero		1


	//   ....[79]....
        /*0cb0*/ 	.word	0x00017340
        /*0cb4*/ 	.word	0x0000000a
        /*0cb8*/ 	.word	0x00028c50
        /*0cbc*/ 	.short	0x010a
        /*0cbe*/ 	.byte	0x3f
	.zero		1


	//   ....[80]....
        /*0cc0*/ 	.word	0x000174e0
        /*0cc4*/ 	.word	0x00000000
        /*0cc8*/ 	.word	0x00028c40
        /*0ccc*/ 	.short	0x010a
        /*0cce*/ 	.byte	0x3f
	.zero		1


	//   ....[81]....
        /*0cd0*/ 	.word	0x00017a50
        /*0cd4*/ 	.word	0x00000002
        /*0cd8*/ 	.word	0x00028c20
        /*0cdc*/ 	.short	0x010a
        /*0cde*/ 	.byte	0x3f
	.zero		1


	//   ....[82]....
        /*0ce0*/ 	.word	0x00017aa0
        /*0ce4*/ 	.word	0x00000000
        /*0ce8*/ 	.word	0x00028c60
        /*0cec*/ 	.short	0x010a
        /*0cee*/ 	.byte	0x3f
	.zero		1


	//   ....[83]....
        /*0cf0*/ 	.word	0x00017af0
        /*0cf4*/ 	.word	0x00000003
        /*0cf8*/ 	.word	0x00028c40
        /*0cfc*/ 	.short	0x010a
        /*0cfe*/ 	.byte	0x3f
	.zero		1


	//   ....[84]....
        /*0d00*/ 	.word	0x00017b40
        /*0d04*/ 	.word	0x00000003
        /*0d08*/ 	.word	0x00028c60
        /*0d0c*/ 	.short	0x010a
        /*0d0e*/ 	.byte	0x3f
	.zero		1


	//   ....[85]....
        /*0d10*/ 	.word	0x00017b90
        /*0d14*/ 	.word	0x00000004
        /*0d18*/ 	.word	0x00028c40
        /*0d1c*/ 	.short	0x010a
        /*0d1e*/ 	.byte	0x3f
	.zero		1


	//   ....[86]....
        /*0d20*/ 	.word	0x00017be0
        /*0d24*/ 	.word	0x00000004
        /*0d28*/ 	.word	0x00028c60
        /*0d2c*/ 	.short	0x010a
        /*0d2e*/ 	.byte	0x3f
	.zero		1


	//   ....[87]....
        /*0d30*/ 	.word	0x00017c30
        /*0d34*/ 	.word	0x00000004
        /*0d38*/ 	.word	0x00028c40
        /*0d3c*/ 	.short	0x010a
        /*0d3e*/ 	.byte	0x3f
	.zero		1


	//   ....[88]....
        /*0d40*/ 	.word	0x00017c80
        /*0d44*/ 	.word	0x00000004
        /*0d48*/ 	.word	0x00028c60
        /*0d4c*/ 	.short	0x010a
        /*0d4e*/ 	.byte	0x3f
	.zero		1


	//   ....[89]....
        /*0d50*/ 	.word	0x00018610
        /*0d54*/ 	.word	0x00000000
        /*0d58*/ 	.word	0x00028c20
        /*0d5c*/ 	.short	0x010a
        /*0d5e*/ 	.byte	0x3f
	.zero		1


	//   ....[90]....
        /*0d60*/ 	.word	0x000187b0
        /*0d64*/ 	.word	0x00000006
        /*0d68*/ 	.word	0x00000000
        /*0d6c*/ 	.short	0x010a
        /*0d6e*/ 	.byte	0x3f
	.zero		1


	//   ....[91]....
        /*0d70*/ 	.word	0x00018800
        /*0d74*/ 	.word	0x00000007
        /*0d78*/ 	.word	0x00000000
        /*0d7c*/ 	.short	0x010a
        /*0d7e*/ 	.byte	0x3f
	.zero		1


	//   ....[92]....
        /*0d80*/ 	.word	0x00018850
        /*0d84*/ 	.word	0x00000004
        /*0d88*/ 	.word	0x00000000
        /*0d8c*/ 	.short	0x010a
        /*0d8e*/ 	.byte	0x3f
	.zero		1


	//----- nvinfo : EIATTR_NUM_MBARRIERS
	.align		4
.L_861:
        /*0d90*/ 	.byte	0x03, 0x38
        /*0d92*/ 	.short	0x0016


	//----- nvinfo : EIATTR_EXIT_INSTR_OFFSETS
	.align		4
        /*0d94*/ 	.byte	0x04, 0x1c
        /*0d96*/ 	.short	(.L_863 - .L_862)


	//   ....[0]....
.L_862:
        /*0d98*/ 	.word	0x00000a40


	//   ....[1]....
        /*0d9c*/ 	.word	0x0000fdd0


	//   ....[2]....
        /*0da0*/ 	.word	0x00016fb0


	//----- nvinfo : EIATTR_MAX_THREADS
	.align		4
.L_863:
        /*0da4*/ 	.byte	0x04, 0x05
        /*0da6*/ 	.short	(.L_865 - .L_864)
.L_864:
        /*0da8*/ 	.word	0x00000180
        /*0dac*/ 	.word	0x00000001
        /*0db0*/ 	.word	0x00000001


	//----- nvinfo : EIATTR_CRS_STACK_SIZE
	.align		4
.L_865:
        /*0db4*/ 	.byte	0x04, 0x1e
        /*0db6*/ 	.short	(.L_867 - .L_866)
.L_866:
        /*0db8*/ 	.word	0x00000000


	//----- nvinfo : EIATTR_CBANK_PARAM_SIZE
	.align		4
.L_867:
        /*0dbc*/ 	.byte	0x03, 0x19
        /*0dbe*/ 	.short	0x0af0


	//----- nvinfo : EIATTR_PARAM_CBANK
	.align		4
        /*0dc0*/ 	.byte	0x04, 0x0a
        /*0dc2*/ 	.short	(.L_869 - .L_868)
	.align		4
.L_868:
        /*0dc4*/ 	.word	index@(.nv.constant0._ZN7cutlass13device_kernelIN5flash11enable_sm90INS1_16FlashAttnFwdSm90INS1_25CollectiveMainloopFwdSm90ILi2EN4cute5tupleIJNS5_1CILi1EEES8_S8_EEENS6_IJNS7_ILi64EEESA_SA_EEELi512ENS_10bfloat16_tEfNS_4arch4Sm90ELb0ELb1ELb0ELb1ELb0ELb0ELb0ELb0ELb0ELb1ELb0ELb0EEENS1_21CollectiveEpilogueFwdINS6_IJSA_NS7_ILi512EEESA_EEES9_SC_SE_Li256ELb1ELb1ELb0ELb0EEENS1_36VarlenDynamicPersistentTileSchedulerILi64ELi64ELi256ELi128ELb0ELb1ELb1ELb1ELb0ELb1EEEEEEEEEvNT_6ParamsE)
        /*0dc8*/ 	.short	0x0210
        /*0dca*/ 	.short	0x0af0


	//----- nvinfo : EIATTR_SW_WAR
	.align		4
.L_869:
        /*0dcc*/ 	.byte	0x04, 0x36
        /*0dce*/ 	.short	(.L_871 - .L_870)
.L_870:
        /*0dd0*/ 	.word	0x00000008
.L_871:


//--------------------- .nv.info._ZN7cutlass13device_kernelIN5flash11enable_sm90INS1_16FlashAttnFwdSm90INS1_25CollectiveMainloopFwdSm90ILi2EN4cute5tupleIJNS5_1CILi1EEES8_S8_EEENS6_IJNS7_ILi64EEESA_SA_EEELi512ENS_10bfloat16_tEfNS_4arch4Sm90ELb0ELb1ELb0ELb1ELb0ELb1ELb0ELb0ELb0ELb1ELb0ELb0EEENS1_21CollectiveEpilogueFwdINS6_IJSA_NS7_ILi512EEESA_EEES9_SC_SE_Li256ELb1ELb1ELb0ELb0EEENS1_36VarlenDynamicPersistentTileSchedulerILi64ELi64ELi256ELi128ELb0ELb1ELb1ELb1ELb0ELb1EEEEEEEEEvNT_6ParamsE --------------------------
	.section	.nv.info._ZN7cutlass13device_kernelIN5flash11enable_sm90INS1_16FlashAttnFwdSm90INS1_25CollectiveMainloopFwdSm90ILi2EN4cute5tupleIJNS5_1CILi1EEES8_S8_EEENS6_IJNS7_ILi64EEESA_SA_EEELi512ENS_10bfloat16_tEfNS_4arch4Sm90ELb0ELb1ELb0ELb1ELb0ELb1ELb0ELb0ELb0ELb1ELb0ELb0EEENS1_21CollectiveEpilogueFwdINS6_IJSA_NS7_ILi512EEESA_EEES9_SC_SE_Li256ELb1ELb1ELb0ELb0EEENS1_36VarlenDynamicPersistentTileSchedulerILi64ELi64ELi256ELi128ELb0ELb1ELb1ELb1ELb0ELb1EEEEEEEEEvNT_6ParamsE,"",@"SHT_CUDA_INFO"
	.sectionflags	@""
	.align	4


	//----- nvinfo : EIATTR_CUDA_API_VERSION
	.align		4
        /*0000*/ 	.byte	0x04, 0x37
        /*0002*/ 	.short	(.L_873 - .L_872)
.L_872:
        /*0004*/ 	.word	0x00000082


	//----- nvinfo : EIATTR_KPARAM_INFO
	.align		4
.L_873:
        /*0008*/ 	.byte	0x04, 0x17
        /*000a*/ 	.short	(.L_875 - .L_874)
.L_874:
        /*000c*/ 	.word	0x00000000
        /*0010*/ 	.short	0x0000
        /*0012*/ 	.short	0x0070
        /*0014*/ 	.byte	0x00, 0xf0, 0x01, 0x2a


	//----- nvinfo : EIATTR_SPARSE_MMA_MASK
	.align		4
.L_875:
        /*0018*/ 	.byte	0x03, 0x50
        /*001a*/ 	.short	0x0000


	//----- nvinfo : EIATTR_MAXREG_COUNT
	.align		4
        /*001c*/ 	.byte	0x03, 0x1b
        /*001e*/ 	.short	0x00a8


	//----- nvinfo : EIATTR_NUM_BARRIERS
	.align		4
        /*0020*/ 	.byte	0x02, 0x4c
        /*0022*/ 	.byte	0x10
	.zero		1


	//----- nvinfo : EIATTR_EXTERNS
	.align		4
        /*0024*/ 	.byte	0x04, 0x0f
        /*0026*/ 	.short	(.L_877 - .L_876)


	//   ....[0]....
	.align		4
.L_876:
        /*0028*/ 	.word	index@(__assertfail)


	//----- nvinfo : EIATTR_ANNOTATIONS
	.align		4
.L_877:
        /*002c*/ 	.byte	0x04, 0x55
        /*002e*/ 	.short	(.L_879 - .L_878)


	//   ....[0]....
.L_878:
        /* <DEDUP_REMOVED lines=69> */


	//----- nvinfo : EIATTR_MERCURY_ISA_VERSION
	.align		4
.L_879:
        /*0470*/ 	.byte	0x03, 0x5f
        /*0472*/ 	.short	0x0101


	//----- nvinfo : EIATTR_UNUSED_LOAD_BYTE_OFFSET
	.align		4
        /*0474*/ 	.byte	0x04, 0x44
        /*0476*/ 	.short	(.L_881 - .L_880)


	//   ....[0]....
.L_880:
        /*0478*/ 	.word	0x00000a80
        /*047c*/ 	.word	0x0000fff0


	//   ....[1]....
        /*0480*/ 	.word	0x00013700
        /*0484*/ 	.word	0x0000fff0


	//----- nvinfo : EIATTR_INT_WARP_WIDE_INSTR_OFFSETS
	.align		4
.L_881:
        /*0488*/ 	.byte	0x04, 0x31
        /*048a*/ 	.short	(.L_883 - .L_882)


	//   ....[0]....
.L_882:
        /*048c*/ 	.word	0x00000190


	//   ....[1]....
        /*0490*/ 	.word	0x000001d0


	//   ....[2]....
        /*0494*/ 	.word	0x00000240


	//   ....[3]....
        /*0498*/ 	.word	0x00019cb0


	//   ....[4]....
        /*049c*/ 	.word	0x00019d40


	//   ....[5]....
        /*04a0*/ 	.word	0x0001e770


	//   ....[6]....
        /*04a4*/ 	.word	0x0001e800


	//----- nvinfo : EIATTR_COOP_GROUP_MASK_REGIDS
	.align		4
.L_883:
        /*04a8*/ 	.byte	0x04, 0x29
        /*04aa*/ 	.short	(.L_885 - .L_884)


	//   ....[0]....
.L_884:
        /*04ac*/ 	.word	0xffffffff


	//   ....[1]....
        /*04b0*/ 	.word	0xffffffff


	//   ....[2]....
        /*04b4*/ 	.word	0xffffffff


	//   ....[3]....
        /*04b8*/ 	.word	0xffffffff


	//   ....[4]....
        /*04bc*/ 	.word	0xffffffff


	//   ....[5]....
        /*04c0*/ 	.word	0xffffffff


	//   ....[6]....
        /*04c4*/ 	.word	0xffffffff


	//   ....[7]....
        /*04c8*/ 	.word	0xffffffff


	//   ....[8]....
        /*04cc*/ 	.word	0xffffffff


	//   ....[9]....
        /*04d0*/ 	.word	0xffffffff


	//   ....[10]....
        /*04d4*/ 	.word	0xffffffff


	//   ....[11]....
        /*04d8*/ 	.word	0xffffffff


	//   ....[12]....
        /*04dc*/ 	.word	0xffffffff


	//   ....[13]....
        /*04e0*/ 	.word	0xffffffff


	//   ....[14]....
        /*04e4*/ 	.word	0xffffffff


	//   ....[15]....
        /*04e8*/ 	.word	0xffffffff


	//   ....[16]....
        /*04ec*/ 	.word	0xffffffff


	//   ....[17]....
        /*04f0*/ 	.word	0xffffffff


	//   ....[18]....
        /*04f4*/ 	.word	0xffffffff


	//   ....[19]....
        /*04f8*/ 	.word	0xffffffff


	//   ....[20]....
        /*04fc*/ 	.word	0xffffffff


	//   ....[21]....
        /*0500*/ 	.word	0xffffffff


	//   ....[22]....
        /*0504*/ 	.word	0xffffffff


	//   ....[23]....
        /*0508*/ 	.word	0xffffffff


	//   ....[24]....
        /*050c*/ 	.word	0xffffffff


	//   ....[25]....
        /*0510*/ 	.word	0xffffffff


	//   ....[26]....
        /*0514*/ 	.word	0xffffffff


	//   ....[27]....
        /*0518*/ 	.word	0xffffffff


	//   ....[28]....
        /*051c*/ 	.word	0xffffffff


	//   ....[29]....
        /*0520*/ 	.word	0xffffffff


	//   ....[30]....
        /*0524*/ 	.word	0xffffffff


	//   ....[31]....
        /*0528*/ 	.word	0xffffffff


	//   ....[32]....
        /*052c*/ 	.word	0xffffffff


	//   ....[33]....
        /*0530*/ 	.word	0xffffffff


	//   ....[34]....
        /*0534*/ 	.word	0xffffffff


	//   ....[35]....
        /*0538*/ 	.word	0xffffffff


	//   ....[36]....
        /*053c*/ 	.word	0xffffffff


	//   ....[37]....
        /*0540*/ 	.word	0xffffffff


	//   ....[38]....
        /*0544*/ 	.word	0xffffffff


	//   ....[39]....
        /*0548*/ 	.word	0xffffffff


	//   ....[40]....
        /*054c*/ 	.word	0xffffffff


	//   ....[41]....
        /*0550*/ 	.word	0xffffffff


	//   ....[42]....
        /*0554*/ 	.word	0xffffffff


	//   ....[43]....
        /*0558*/ 	.word	0xffffffff


	//   ....[44]....
        /*055c*/ 	.word	0xffffffff


	//   ....[45]....
        /*0560*/ 	.word	0xffffffff


	//   ....[46]....
        /*0564*/ 	.word	0xffffffff


	//   ....[47]....
        /*0568*/ 	.word	0xffffffff


	//   ....[48]....
        /*056c*/ 	.word	0xffffffff


	//   ....[49]....
        /*0570*/ 	.word	0xffffffff


	//   ....[50]....
        /*0574*/ 	.word	0xffffffff


	//   ....[51]....
        /*0578*/ 	.word	0xffffffff


	//   ....[52]....
        /*057c*/ 	.word	0xffffffff


	//   ....[53]....
        /*0580*/ 	.word	0xffffffff


	//   ....[54]....
        /*0584*/ 	.word	0xffffffff


	//   ....[55]....
        /*0588*/ 	.word	0xffffffff


	//   ....[56]....
        /*058c*/ 	.word	0xffffffff


	//   ....[57]....
        /*0590*/ 	.word	0xffffffff


	//   ....[58]....
        /*0594*/ 	.word	0xffffffff


	//   ....[59]....
        /*0598*/ 	.word	0xffffffff


	//   ....[60]....
        /*059c*/ 	.word	0xffffffff


	//   ....[61]....
        /*05a0*/ 	.word	0xffffffff


	//   ....[62]....
        /*05a4*/ 	.word	0xffffffff


	//   ....[63]....
        /*05a8*/ 	.word	0xffffffff


	//   ....[64]....
        /*05ac*/ 	.word	0xffffffff


	//   ....[65]....
        /*05b0*/ 	.word	0xffffffff


	//   ....[66]....
        /*05b4*/ 	.word	0xffffffff


	//   ....[67]....
        /*05b8*/ 	.word	0xffffffff


	//   ....[68]....
        /*05bc*/ 	.word	0xffffffff


	//   ....[69]....
        /*05c0*/ 	.word	0xffffffff


	//   ....[70]....
        /*05c4*/ 	.word	0xffffffff


	//   ....[71]....
        /*05c8*/ 	.word	0xffffffff


	//   ....[72]....
        /*05cc*/ 	.word	0xffffffff


	//   ....[73]....
        /*05d0*/ 	.word	0xffffffff


	//   ....[74]....
        /*05d4*/ 	.word	0xffffffff


	//   ....[75]....
        /*05d8*/ 	.word	0xffffffff


	//   ....[76]....
        /*05dc*/ 	.word	0xffffffff


	//   ....[77]....
        /*05e0*/ 	.word	0xffffffff


	//   ....[78]....
        /*05e4*/ 	.word	0xffffffff


	//   ....[79]....
        /*05e8*/ 	.word	0xffffffff


	//   ....[80]....
        /*05ec*/ 	.word	0xffffffff


	//   ....[81]....
        /*05f0*/ 	.word	0xffffffff


	//   ....[82]....
        /*05f4*/ 	.word	0xffffffff


	//   ....[83]....
        /*05f8*/ 	.word	0xffffffff


	//   ....[84]....
        /*05fc*/ 	.word	0xffffffff


	//   ....[85]....
        /*0600*/ 	.word	0xffffffff


	//   ....[86]....
        /*0604*/ 	.word	0xffffffff


	//   ....[87]....
        /*0608*/ 	.word	0xffffffff


	//   ....[88]....
        /*060c*/ 	.word	0xffffffff


	//   ....[89]....
        /*0610*/ 	.word	0xffffffff


	//   ....[90]....
        /*0614*/ 	.word	0xffffffff


	//   ....[91]....
        /*0618*/ 	.word	0xffffffff


	//   ....[92]....
        /*061c*/ 	.word	0xffffffff


	//   ....[93]....
        /*0620*/ 	.word	0xffffffff


	//   ....[94]....
        /*0624*/ 	.word	0xffffffff


	//   ....[95]....
        /*0628*/ 	.word	0xffffffff


	//   ....[96]....
        /*062c*/ 	.word	0xffffffff


	//   ....[97]....
        /*0630*/ 	.word	0xffffffff


	//   ....[98]....
        /*0634*/ 	.word	0xffffffff


	//   ....[99]....
        /*0638*/ 	.word	0xffffffff


	//   ....[100]....
        /*063c*/ 	.word	0xffffffff


	//   ....[101]....
        /*0640*/ 	.word	0xffffffff


	//   ....[102]....
        /*0644*/ 	.word	0xffffffff


	//   ....[103]....
        /*0648*/ 	.word	0xffffffff


	//   ....[104]....
        /*064c*/ 	.word	0xffffffff


	//   ....[105]....
        /*0650*/ 	.word	0xffffffff


	//   ....[106]....
        /*0654*/ 	.word	0xffffffff


	//   ....[107]....
        /*0658*/ 	.word	0xffffffff


	//   ....[108]....
        /*065c*/ 	.word	0xffffffff


	//   ....[109]....
        /*0660*/ 	.word	0xffffffff


	//   ....[110]....
        /*0664*/ 	.word	0xffffffff


	//   ....[111]....
        /*0668*/ 	.word	0xffffffff


	//   ....[112]....
        /*066c*/ 	.word	0x0500000f


	//   ....[113]....
        /*0670*/ 	.word	0x0500000f


	//   ....[114]....
        /*0674*/ 	.word	0x0500000f


	//   ....[115]....
        /*0678*/ 	.word	0x0500000f


	//   ....[116]....
        /*067c*/ 	.word	0x0500000f


	//   ....[117]....
        /*0680*/ 	.word	0x0500000f


	//   ....[118]....
        /*0684*/ 	.word	0x0500000f


	//   ....[119]....
        /*0688*/ 	.word	0x0500000f


	//   ....[120]....
        /*068c*/ 	.word	0x0500000f


	//   ....[121]....
        /*0690*/ 	.word	0x0500000f


	//   ....[122]....
        /*0694*/ 	.word	0x0500000f


	//   ....[123]....
        /*0698*/ 	.word	0x0500000f


	//   ....[124]....
        /*069c*/ 	.word	0x0500000f


	//   ....[125]....
        /*06a0*/ 	.word	0x0500000f


	//   ....[126]....
        /*06a4*/ 	.word	0x0500000f


	//   ....[127]....
        /*06a8*/ 	.word	0x0500000f


	//   ....[128]....
        /*06ac*/ 	.word	0x0500000f


	//   ....[129]....
        /*06b0*/ 	.word	0x0500000f


	//   ....[130]....
        /*06b4*/ 	.word	0x0500000f


	//   ....[131]....
        /*06b8*/ 	.word	0x0500000f


	//   ....[132]....
        /*06bc*/ 	.word	0x0500000f


	//   ....[133]....
        /*06c0*/ 	.word	0x0500000f


	//   ....[134]....
        /*06c4*/ 	.word	0x0500000f


	//   ....[135]....
        /*06c8*/ 	.word	0x0500000f


	//   ....[136]....
        /*06cc*/ 	.word	0x0500000f


	//   ....[137]....
        /*06d0*/ 	.word	0x0500000f


	//   ....[138]....
        /*06d4*/ 	.word	0x0500000f


	//   ....[139]....
        /*06d8*/ 	.word	0x0500000f


	//   ....[140]....
        /*06dc*/ 	.word	0x0500000f


	//   ....[141]....
        /*06e0*/ 	.word	0x0500000f


	//   ....[142]....
        /*06e4*/ 	.word	0x0500000f


	//   ....[143]....
        /*06e8*/ 	.word	0x0500000f


	//   ....[144]....
        /*06ec*/ 	.word	0x0500000f


	//   ....[145]....
        /*06f0*/ 	.word	0x0500000f


	//   ....[146]....
        /*06f4*/ 	.word	0x0500000f


	//   ....[147]....
        /*06f8*/ 	.word	0x0500000f


	//   ....[148]....
        /*06fc*/ 	.word	0x0500000f


	//   ....[149]....
        /*0700*/ 	.word	0x0500000f


	//   ....[150]....
        /*0704*/ 	.word	0x0500000f


	//   ....[151]....
        /*0708*/ 	.word	0x0500000f


	//   ....[152]....
        /*070c*/ 	.word	0x0500000f


	//   ....[153]....
        /*0710*/ 	.word	0x0500000f


	//   ....[154]....
        /*0714*/ 	.word	0x0500000f


	//   ....[155]....
        /*0718*/ 	.word	0x0500000f


	//----- nvinfo : EIATTR_COOP_GROUP_INSTR_OFFSETS
	.align		4
.L_885:
        /*071c*/ 	.byte	0x04, 0x28
        /*071e*/ 	.short	(.L_887 - .L_886)


	//   ....[0]....
.L_886:
        /*0720*/ 	.word	0x00000060


	//   ....[1]....
        /*0724*/ 	.word	0x000001a0


	//   ....[2]....
        /*0728*/ 	.word	0x000001f0


	//   ....[3]....
        /*072c*/ 	.word	0x000003e0


	//   ....[4]....
        /*0730*/ 	.word	0x00000540


	//   ....[5]....
        /*0734*/ 	.word	0x00000660


	//   ....[6]....
        /*0738*/ 	.word	0x000007c0


	//   ....[7]....
        /*073c*/ 	.word	0x00004f90


	//   ....[8]....
        /*0740*/ 	.word	0x00007260


	//   ....[9]....
        /*0744*/ 	.word	0x00007990


	//   ....[10]....
        /*0748*/ 	.word	0x000079a0


	//   ....[11]....
        /*074c*/ 	.word	0x000079b0


	//   ....[12]....
        /*0750*/ 	.word	0x000079c0


	//   ....[13]....
        /*0754*/ 	.word	0x00007cf0


	//   ....[14]....
        /*0758*/ 	.word	0x00007d00


	//   ....[15]....
        /*075c*/ 	.word	0x00007d10


	//   ....[16]....
        /*0760*/ 	.word	0x00007d20


	//   ....[17]....
        /*0764*/ 	.word	0x00009000


	//   ....[18]....
        /*0768*/ 	.word	0x00009010


	//   ....[19]....
        /*076c*/ 	.word	0x00009020


	//   ....[20]....
        /*0770*/ 	.word	0x00009030


	//   ....[21]....
        /*0774*/ 	.word	0x00009270


	//   ....[22]....
        /*0778*/ 	.word	0x00009280


	//   ....[23]....
        /*077c*/ 	.word	0x00009290


	//   ....[24]....
        /*0780*/ 	.word	0x000092a0


	//   ....[25]....
        /*0784*/ 	.word	0x0000a840


	//   ....[26]....
        /*0788*/ 	.word	0x0000aad0


	//   ....[27]....
        /*078c*/ 	.word	0x0000b3e0


	//   ....[28]....
        /*0790*/ 	.word	0x0000b500


	//   ....[29]....
        /*0794*/ 	.word	0x0000b8f0


	//   ....[30]....
        /*0798*/ 	.word	0x0000b970


	//   ....[31]....
        /*079c*/ 	.word	0x0000c2f0


	//   ....[32]....
        /*07a0*/ 	.word	0x0000c810


	//   ....[33]....
        /*07a4*/ 	.word	0x0000cbd0


	//   ....[34]....
        /*07a8*/ 	.word	0x0000d230


	//   ....[35]....
        /*07ac*/ 	.word	0x0000d310


	//   ....[36]....
        /*07b0*/ 	.word	0x0000d8e0


	//   ....[37]....
        /*07b4*/ 	.word	0x0000dab0


	//   ....[38]....
        /*07b8*/ 	.word	0x0000e990


	//   ....[39]....
        /*07bc*/ 	.word	0x0000f170


	//   ....[40]....
        /*07c0*/ 	.word	0x0000f190


	//   ....[41]....
        /*07c4*/ 	.word	0x0000f8e0


	//   ....[42]....
        /*07c8*/ 	.word	0x0000f950


	//   ....[43]....
        /*07cc*/ 	.word	0x00010690


	//   ....[44]....
        /*07d0*/ 	.word	0x00010b00


	//   ....[45]....
        /*07d4*/ 	.word	0x00010d80


	//   ....[46]....
        /*07d8*/ 	.word	0x00011350


	//   ....[47]....
        /*07dc*/ 	.word	0x00011370


	//   ....[48]....
        /*07e0*/ 	.word	0x00011cb0


	//   ....[49]....
        /*07e4*/ 	.word	0x00011e40


	//   ....[50]....
        /*07e8*/ 	.word	0x00012bc0


	//   ....[51]....
        /*07ec*/ 	.word	0x00012c10


	//   ....[52]....
        /*07f0*/ 	.word	0x00012c40


	//   ....[53]....
        /*07f4*/ 	.word	0x00012ca0


	//   ....[54]....
        /*07f8*/ 	.word	0x00012cc0


	//   ....[55]....
        /*07fc*/ 	.word	0x00014690


	//   ....[56]....
        /*0800*/ 	.word	0x00014bb0


	//   ....[57]....
        /*0804*/ 	.word	0x00014bd0


	//   ....[58]....
        /*0808*/ 	.word	0x00014c00


	//   ....[59]....
        /*080c*/ 	.word	0x00014c10


	//   ....[60]....
        /*0810*/ 	.word	0x00015220


	//   ....[61]....
        /*0814*/ 	.word	0x00015280


	//   ....[62]....
        /*0818*/ 	.word	0x00015510


	//   ....[63]....
        /*081c*/ 	.word	0x00015530


	//   ....[64]....
        /*0820*/ 	.word	0x000160b0


	//   ....[65]....
        /*0824*/ 	.word	0x000160d0


	//   ....[66]....
        /*0828*/ 	.word	0x00016300


	//   ....[67]....
        /*082c*/ 	.word	0x00016320


	//   ....[68]....
        /*0830*/ 	.word	0x000165d0


	//   ....[69]....
        /*0834*/ 	.word	0x000167a0


	//   ....[70]....
        /*0838*/ 	.word	0x000167d0


	//   ....[71]....
        /*083c*/ 	.word	0x00016800


	//   ....[72]....
        /*0840*/ 	.word	0x00016830


	//   ....[73]....
        /*0844*/ 	.word	0x00016860


	//   ....[74]....
        /*0848*/ 	.word	0x00016890


	//   ....[75]....
        /*084c*/ 	.word	0x00016a00


	//   ....[76]....
        /*0850*/ 	.word	0x00016a30


	//   ....[77]....
        /*0854*/ 	.word	0x00016a60


	//   ....[78]....
        /*0858*/ 	.word	0x00016a90


	//   ....[79]....
        /*085c*/ 	.word	0x00016ac0


	//   ....[80]....
        /*0860*/ 	.word	0x00016af0


	//   ....[81]....
        /*0864*/ 	.word	0x00016b90


	//   ....[82]....
        /*0868*/ 	.word	0x00016bf0


	//   ....[83]....
        /*086c*/ 	.word	0x00016c80


	//   ....[84]....
        /*0870*/ 	.word	0x00017d30


	//   ....[85]....
        /*0874*/ 	.word	0x0001a270


	//   ....[86]....
        /*0878*/ 	.word	0x0001ada0


	//   ....[87]....
        /*087c*/ 	.word	0x0001adc0


	//   ....[88]....
        /*0880*/ 	.word	0x0001ae70


	//   ....[89]....
        /*0884*/ 	.word	0x0001ae80


	//   ....[90]....
        /*0888*/ 	.word	0x0001af00


	//   ....[91]....
        /*088c*/ 	.word	0x0001af10


	//   ....[92]....
        /*0890*/ 	.word	0x0001af60


	//   ....[93]....
        /*0894*/ 	.word	0x0001af80


	//   ....[94]....
        /*0898*/ 	.word	0x0001ea00


	//   ....[95]....
        /*089c*/ 	.word	0x0001ea30


	//   ....[96]....
        /*08a0*/ 	.word	0x0001ea70


	//   ....[97]....
        /*08a4*/ 	.word	0x0001eaa0


	//   ....[98]....
        /*08a8*/ 	.word	0x0001ead0


	//   ....[99]....
        /*08ac*/ 	.word	0x0001eb00


	//   ....[100]....
        /*08b0*/ 	.word	0x0001eb30


	//   ....[101]....
        /*08b4*/ 	.word	0x0001eb60


	//   ....[102]....
        /*08b8*/ 	.word	0x0001ece0


	//   ....[103]....
        /*08bc*/ 	.word	0x0001ed10


	//   ....[104]....
        /*08c0*/ 	.word	0x0001ed40


	//   ....[105]....
        /*08c4*/ 	.word	0x0001ed70


	//   ....[106]....
        /*08c8*/ 	.word	0x0001eda0


	//   ....[107]....
        /*08cc*/ 	.word	0x0001edd0


	//   ....[108]....
        /*08d0*/ 	.word	0x0001ee90


	//   ....[109]....
        /*08d4*/ 	.word	0x0001eeb0


	//   ....[110]....
        /*08d8*/ 	.word	0x0001ef20


	//   ....[111]....
        /*08dc*/ 	.word	0x0001f5e0


	//   ....[112]....
        /*08e0*/ 	.word	0x0001fac0


	//   ....[113]....
        /*08e4*/ 	.word	0x0001fb50


	//   ....[114]....
        /*08e8*/ 	.word	0x0001fba0


	//   ....[115]....
        /*08ec*/ 	.word	0x0001fbf0


	//   ....[116]....
        /*08f0*/ 	.word	0x0001fc80


	//   ....[117]....
        /*08f4*/ 	.word	0x0001fd10


	//   ....[118]....
        /*08f8*/ 	.word	0x0001fd60


	//   ....[119]....
        /*08fc*/ 	.word	0x0001fdb0


	//   ....[120]....
        /*0900*/ 	.word	0x0001fe90


	//   ....[121]....
        /*0904*/ 	.word	0x0001ff20


	//   ....[122]....
        /*0908*/ 	.word	0x0001ff70


	//   ....[123]....
        /*090c*/ 	.word	0x0001ffd0


	//   ....[124]....
        /*0910*/ 	.word	0x00020070


	//   ....[125]....
        /*0914*/ 	.word	0x00020100


	//   ....[126]....
        /*0918*/ 	.word	0x00020150


	//   ....[127]....
        /*091c*/ 	.word	0x000201a0


	//   ....[128]....
        /*0920*/ 	.word	0x00020550


	//   ....[129]....
        /*0924*/ 	.word	0x00020840


	//   ....[130]....
        /*0928*/ 	.word	0x00020a00


	//   ....[131]....
        /*092c*/ 	.word	0x00020a50


	//   ....[132]....
        /*0930*/ 	.word	0x00020ab0


	//   ....[133]....
        /*0934*/ 	.word	0x00020ba0


	//   ....[134]....
        /*0938*/ 	.word	0x00020c00


	//   ....[135]....
        /*093c*/ 	.word	0x00020cf0


	//   ....[136]....
        /*0940*/ 	.word	0x00020d50


	//   ....[137]....
        /*0944*/ 	.word	0x00020e20


	//   ....[138]....
        /*0948*/ 	.word	0x00021150


	//   ....[139]....
        /*094c*/ 	.word	0x000211f0


	//   ....[140]....
        /*0950*/ 	.word	0x00021310


	//   ....[141]....
        /*0954*/ 	.word	0x00021380


	//   ....[142]....
        /*0958*/ 	.word	0x000213f0


	//   ....[143]....
        /*095c*/ 	.word	0x00021460


	//   ....[144]....
        /*0960*/ 	.word	0x000214d0


	//   ....[145]....
        /*0964*/ 	.word	0x00021550


	//   ....[146]....
        /*0968*/ 	.word	0x000215e0


	//   ....[147]....
        /*096c*/ 	.word	0x00021680


	//   ....[148]....
        /*0970*/ 	.word	0x000216f0


	//   ....[149]....
        /*0974*/ 	.word	0x00021760


	//   ....[150]....
        /*0978*/ 	.word	0x000217d0


	//   ....[151]....
        /*097c*/ 	.word	0x00021850


	//   ....[152]....
        /*0980*/ 	.word	0x000218c0


	//   ....[153]....
        /*0984*/ 	.word	0x00021960


	//   ....[154]....
        /*0988*/ 	.word	0x000219f0


	//   ....[155]....
        /*098c*/ 	.word	0x00021b20


	//----- nvinfo : EIATTR_REG_RECONFIG
	.align		4
.L_887:
        /*0990*/ 	.byte	0x01, 0x54
	.zero		2


	//----- nvinfo : EIATTR_SYSCALL_OFFSETS
	.align		4
        /*0994*/ 	.byte	0x04, 0x46
        /*0996*/ 	.short	(.L_889 - .L_888)


	//   ....[0]....
.L_888:
        /*0998*/ 	.word	0x00001cf0


	//   ....[1]....
        /*099c*/ 	.word	0x00001e40


	//   ....[2]....
        /*09a0*/ 	.word	0x00007420


	//   ....[3]....
        /*09a4*/ 	.word	0x00007740


	//   ....[4]....
        /*09a8*/ 	.word	0x00019eb0


	//   ....[5]....
        /*09ac*/ 	.word	0x0001a000


	//   ....[6]....
        /*09b0*/ 	.word	0x0001a0f0


	//   ....[7]....
        /*09b4*/ 	.word	0x0001a960


	//----- nvinfo : EIATTR_MBARRIER_INSTR_OFFSETS
	.align		4
.L_889:
        /*09b8*/ 	.byte	0x04, 0x39
        /*09ba*/ 	.short	(.L_891 - .L_890)


	//   ....[0]....
.L_890:
        /*09bc*/ 	.word	0x000002d0
        /*09c0*/ 	.word	0x000000ff
        /*09c4*/ 	.word	0x00028c00
        /*09c8*/ 	.short	0x0100
        /*09ca*/ 	.byte	0x08
	.zero		1


	//   ....[1]....
        /*09cc*/ 	.word	0x000002e0
        /*09d0*/ 	.word	0x000000ff
        /*09d4*/ 	.word	0x00028c20
        /*09d8*/ 	.short	0x0100
        /*09da*/ 	.byte	0x08
	.zero		1


	//   ....[2]....
        /*09dc*/ 	.word	0x00000390
        /*09e0*/ 	.word	0x000000ff
        /*09e4*/ 	.word	0x00028c30
        /*09e8*/ 	.short	0x0100
        /*09ea*/ 	.byte	0x06
	.zero		1


	//   ....[3]....
        /*09ec*/ 	.word	0x000003a0
        /*09f0*/ 	.word	0x000000ff
        /*09f4*/ 	.word	0x00028c40
        /*09f8*/ 	.short	0x0100
        /*09fa*/ 	.byte	0x06
	.zero		1


	//   ....[4]....
        /*09fc*/ 	.word	0x000003b0
        /*0a00*/ 	.word	0x000000ff
        /*0a04*/ 	.word	0x00028c38
        /*0a08*/ 	.short	0x0100
        /*0a0a*/ 	.byte	0x06
	.zero		1


	//   ....[5]....
        /*0a0c*/ 	.word	0x000003c0
        /*0a10*/ 	.word	0x000000ff
        /*0a14*/ 	.word	0x00028c48
        /*0a18*/ 	.short	0x0100
        /*0a1a*/ 	.byte	0x06
	.zero		1


	//   ....[6]....
        /*0a1c*/ 	.word	0x000004f0
        /*0a20*/ 	.word	0x000000ff
        /*0a24*/ 	.word	0x00028c50
        /*0a28*/ 	.short	0x0100
        /*0a2a*/ 	.byte	0x08
	.zero		1


	//   ....[7]....
        /*0a2c*/ 	.word	0x00000500
        /*0a30*/ 	.word	0x000000ff
        /*0a34*/ 	.word	0x00028c60
        /*0a38*/ 	.short	0x0100
        /*0a3a*/ 	.byte	0x08
	.zero		1


	//   ....[8]....
        /*0a3c*/ 	.word	0x00000510
        /*0a40*/ 	.word	0x000000ff
        /*0a44*/ 	.word	0x00028c58
        /*0a48*/ 	.short	0x0100
        /*0a4a*/ 	.byte	0x08
	.zero		1


	//   ....[9]....
        /*0a4c*/ 	.word	0x00000520
        /*0a50*/ 	.word	0x000000ff
        /*0a54*/ 	.word	0x00028c68
        /*0a58*/ 	.short	0x0100
        /*0a5a*/ 	.byte	0x08
	.zero		1


	//   ....[10]....
        /*0a5c*/ 	.word	0x00000610
        /*0a60*/ 	.word	0x000000ff
        /*0a64*/ 	.word	0x00028c70
        /*0a68*/ 	.short	0x0100
        /*0a6a*/ 	.byte	0x06
	.zero		1


	//   ....[11]....
        /*0a6c*/ 	.word	0x00000620
        /*0a70*/ 	.word	0x000000ff
        /*0a74*/ 	.word	0x00028c80
        /*0a78*/ 	.short	0x0100
        /*0a7a*/ 	.byte	0x06
	.zero		1


	//   ....[12]....
        /*0a7c*/ 	.word	0x00000630
        /*0a80*/ 	.word	0x000000ff
        /*0a84*/ 	.word	0x00028c78
        /*0a88*/ 	.short	0x0100
        /*0a8a*/ 	.byte	0x06
	.zero		1


	//   ....[13]....
        /*0a8c*/ 	.word	0x00000640
        /*0a90*/ 	.word	0x000000ff
        /*0a94*/ 	.word	0x00028c88
        /*0a98*/ 	.short	0x0100
        /*0a9a*/ 	.byte	0x06
	.zero		1


	//   ....[14]....
        /*0a9c*/ 	.word	0x00000770
        /*0aa0*/ 	.word	0x000000ff
        /*0aa4*/ 	.word	0x00028c90
        /*0aa8*/ 	.short	0x0100
        /*0aaa*/ 	.byte	0x08
	.zero		1


	//   ....[15]....
        /*0aac*/ 	.word	0x00000780
        /*0ab0*/ 	.word	0x000000ff
        /*0ab4*/ 	.word	0x00028ca0
        /*0ab8*/ 	.short	0x0100
        /*0aba*/ 	.byte	0x08
	.zero		1


	//   ....[16]....
        /*0abc*/ 	.word	0x00000790
        /*0ac0*/ 	.word	0x000000ff
        /*0ac4*/ 	.word	0x00028c98
        /*0ac8*/ 	.short	0x0100
        /*0aca*/ 	.byte	0x08
	.zero		1


	//   ....[17]....
        /*0acc*/ 	.word	0x000007a0
        /*0ad0*/ 	.word	0x000000ff
        /*0ad4*/ 	.word	0x00028ca8
        /*0ad8*/ 	.short	0x0100
        /*0ada*/ 	.byte	0x08
	.zero		1


	//   ....[18]....
        /*0adc*/ 	.word	0x000008d0
        /*0ae0*/ 	.word	0x000000ff
        /*0ae4*/ 	.word	0x00028cb0
        /*0ae8*/ 	.short	0x0100
        /*0aea*/ 	.byte	0x08
	.zero		1


	//   ....[19]....
        /*0aec*/ 	.word	0x000008e0
        /*0af0*/ 	.word	0x000000ff
        /*0af4*/ 	.word	0x00028cc0
        /*0af8*/ 	.short	0x0100
        /*0afa*/ 	.byte	0x08
	.zero		1


	//   ....[20]....
        /*0afc*/ 	.word	0x000008f0
        /*0b00*/ 	.word	0x000000ff
        /*0b04*/ 	.word	0x00028cb8
        /*0b08*/ 	.short	0x0100
        /*0b0a*/ 	.byte	0x08
	.zero		1


	//   ....[21]....
        /*0b0c*/ 	.word	0x00000900
        /*0b10*/ 	.word	0x000000ff
        /*0b14*/ 	.word	0x00028cc8
        /*0b18*/ 	.short	0x0100
        /*0b1a*/ 	.byte	0x08
	.zero		1


	//   ....[22]....
        /*0b1c*/ 	.word	0x00002a30
        /*0b20*/ 	.word	0x00000040
        /*0b24*/ 	.word	0x00028c90
        /*0b28*/ 	.short	0x010a
        /*0b2a*/ 	.byte	0x3f
	.zero		1


	//   ....[23]....
        /*0b2c*/ 	.word	0x00003480
        /*0b30*/ 	.word	0x00000040
        /*0b34*/ 	.word	0x00028c90
        /*0b38*/ 	.short	0x010a
        /*0b3a*/ 	.byte	0x3f
	.zero		1


	//   ....[24]....
        /*0b3c*/ 	.word	0x00003db0
        /*0b40*/ 	.word	0x00000040
        /*0b44*/ 	.word	0x00028c90
        /*0b48*/ 	.short	0x010a
        /*0b4a*/ 	.byte	0x3f
	.zero		1


	//   ....[25]....
        /*0b4c*/ 	.word	0x00003fb0
        /*0b50*/ 	.word	0x00000004
        /*0b54*/ 	.word	0x00000000
        /*0b58*/ 	.short	0x0101
        /*0b5a*/ 	.byte	0x3f
	.zero		1


	//   ....[26]....
        /*0b5c*/ 	.word	0x00003ff0
        /*0b60*/ 	.word	0x00000040
        /*0b64*/ 	.word	0x00028cb0
        /*0b68*/ 	.short	0x010a
        /*0b6a*/ 	.byte	0x3f
	.zero		1


	//   ....[27]....
        /*0b6c*/ 	.word	0x00004640
        /*0b70*/ 	.word	0x00000040
        /*0b74*/ 	.word	0x00000000
        /*0b78*/ 	.short	0x0101
        /*0b7a*/ 	.byte	0x3f
	.zero		1


	//   ....[28]....
        /*0b7c*/ 	.word	0x000050b0
        /*0b80*/ 	.word	0x00000016
        /*0b84*/ 	.word	0x00028c50
        /*0b88*/ 	.short	0x010a
        /*0b8a*/ 	.byte	0x3f
	.zero		1


	//   ....[29]....
        /*0b8c*/ 	.word	0x00005470
        /*0b90*/ 	.word	0x00000000
        /*0b94*/ 	.word	0x00000000
        /*0b98*/ 	.short	0x0101
        /*0b9a*/ 	.byte	0x3f
	.zero		1


	//   ....[30]....
        /*0b9c*/ 	.word	0x00005d90
        /*0ba0*/ 	.word	0x00000000
        /*0ba4*/ 	.word	0x00028c50
        /*0ba8*/ 	.short	0x010a
        /*0baa*/ 	.byte	0x3f
	.zero		1


	//   ....[31]....
        /*0bac*/ 	.word	0x00005de0
        /*0bb0*/ 	.word	0x00000000
        /*0bb4*/ 	.word	0x00028c50
        /*0bb8*/ 	.short	0x010a
        /*0bba*/ 	.byte	0x3f
	.zero		1


	//   ....[32]....
        /*0bbc*/ 	.word	0x000060a0
        /*0bc0*/ 	.word	0x00000000
        /*0bc4*/ 	.word	0x00000000
        /*0bc8*/ 	.short	0x0101
        /*0bca*/ 	.byte	0x3f
	.zero		1


	//   ....[33]....
        /*0bcc*/ 	.word	0x000074b0
        /*0bd0*/ 	.word	0x00000002
        /*0bd4*/ 	.word	0x00028c00
        /*0bd8*/ 	.short	0x010a
        /*0bda*/ 	.byte	0x3f
	.zero		1


	//   ....[34]....
        /*0bdc*/ 	.word	0x00007500
        /*0be0*/ 	.word	0x00000002
        /*0be4*/ 	.word	0x00028c00
        /*0be8*/ 	.short	0x010a
        /*0bea*/ 	.byte	0x3f
	.zero		1


	//   ....[35]....
        /*0bec*/ 	.word	0x00007f60
        /*0bf0*/ 	.word	0x00000002
        /*0bf4*/ 	.word	0x00028c00
        /*0bf8*/ 	.short	0x010a
        /*0bfa*/ 	.byte	0x3f
	.zero		1


	//   ....[36]....
        /*0bfc*/ 	.word	0x00009450
        /*0c00*/ 	.word	0x00000002
        /*0c04*/ 	.word	0x00028c00
        /*0c08*/ 	.short	0x010a
        /*0c0a*/ 	.byte	0x3f
	.zero		1


	//   ....[37]....
        /*0c0c*/ 	.word	0x0000a3a0
        /*0c10*/ 	.word	0x0000000e
        /*0c14*/ 	.word	0x00028c30
        /*0c18*/ 	.short	0x010a
        /*0c1a*/ 	.byte	0x3f
	.zero		1


	//   ....[38]....
        /*0c1c*/ 	.word	0x0000a430
        /*0c20*/ 	.word	0x0000000e
        /*0c24*/ 	.word	0x00028c30
        /*0c28*/ 	.short	0x010a
        /*0c2a*/ 	.byte	0x3f
	.zero		1


	//   ....[39]....
        /*0c2c*/ 	.word	0x0000a900
        /*0c30*/ 	.word	0x00000000
        /*0c34*/ 	.word	0x00000000
        /*0c38*/ 	.short	0x0101
        /*0c3a*/ 	.byte	0x3f
	.zero		1


	//   ....[40]....
        /*0c3c*/ 	.word	0x0000bf70
        /*0c40*/ 	.word	0x0000000e
        /*0c44*/ 	.word	0x00028c50
        /*0c48*/ 	.short	0x010a
        /*0c4a*/ 	.byte	0x3f
	.zero		1


	//   ....[41]....
        /*0c4c*/ 	.word	0x0000c020
        /*0c50*/ 	.word	0x0000000e
        /*0c54*/ 	.word	0x00028c50
        /*0c58*/ 	.short	0x010a
        /*0c5a*/ 	.byte	0x3f
	.zero		1


	//   ....[42]....
        /*0c5c*/ 	.word	0x0000c310
        /*0c60*/ 	.word	0x0000000e
        /*0c64*/ 	.word	0x00000000
        /*0c68*/ 	.short	0x0101
        /*0c6a*/ 	.byte	0x3f
	.zero		1


	//   ....[43]....
        /*0c6c*/ 	.word	0x0000c5e0
        /*0c70*/ 	.word	0x000000d4
        /*0c74*/ 	.word	0x00028c30
        /*0c78*/ 	.short	0x010a
        /*0c7a*/ 	.byte	0x3f
	.zero		1


	//   ....[44]....
        /*0c7c*/ 	.word	0x0000c650
        /*0c80*/ 	.word	0x000000d4
        /*0c84*/ 	.word	0x00028c30
        /*0c88*/ 	.short	0x010a
        /*0c8a*/ 	.byte	0x3f
	.zero		1


	//   ....[45]....
        /*0c8c*/ 	.word	0x0000c960
        /*0c90*/ 	.word	0x0000000d
        /*0c94*/ 	.word	0x00000000
        /*0c98*/ 	.short	0x0101
        /*0c9a*/ 	.byte	0x3f
	.zero		1


	//   ....[46]....
        /*0c9c*/ 	.word	0x0000e660
        /*0ca0*/ 	.word	0x000000d4
        /*0ca4*/ 	.word	0x00028c50
        /*0ca8*/ 	.short	0x010a
        /*0caa*/ 	.byte	0x3f
	.zero		1


	//   ....[47]....
        /*0cac*/ 	.word	0x0000e6b0
        /*0cb0*/ 	.word	0x000000d4
        /*0cb4*/ 	.word	0x00028c50
        /*0cb8*/ 	.short	0x010a
        /*0cba*/ 	.byte	0x3f
	.zero		1


	//   ....[48]....
        /*0cbc*/ 	.word	0x0000e9b0
        /*0cc0*/ 	.word	0x000000d4
        /*0cc4*/ 	.word	0x00000000
        /*0cc8*/ 	.short	0x0101
        /*0cca*/ 	.byte	0x3f
	.zero		1


	//   ....[49]....
        /*0ccc*/ 	.word	0x0000eda0
        /*0cd0*/ 	.word	0x0000000e
        /*0cd4*/ 	.word	0x00028c30
        /*0cd8*/ 	.short	0x010a
        /*0cda*/ 	.byte	0x3f
	.zero		1


	//   ....[50]....
        /*0cdc*/ 	.word	0x0000ee10
        /*0ce0*/ 	.word	0x0000000e
        /*0ce4*/ 	.word	0x00028c30
        /*0ce8*/ 	.short	0x010a
        /*0cea*/ 	.byte	0x3f
	.zero		1


	//   ....[51]....
        /*0cec*/ 	.word	0x0000f320
        /*0cf0*/ 	.word	0x00000014
        /*0cf4*/ 	.word	0x00000000
        /*0cf8*/ 	.short	0x0101
        /*0cfa*/ 	.byte	0x3f
	.zero		1


	//   ....[52]....
        /*0cfc*/ 	.word	0x00010380
        /*0d00*/ 	.word	0x0000000e
        /*0d04*/ 	.word	0x00028c50
        /*0d08*/ 	.short	0x010a
        /*0d0a*/ 	.byte	0x3f
	.zero		1


	//   ....[53]....
        /*0d0c*/ 	.word	0x000103d0
        /*0d10*/ 	.word	0x0000000e
        /*0d14*/ 	.word	0x00028c50
        /*0d18*/ 	.short	0x010a
        /*0d1a*/ 	.byte	0x3f
	.zero		1


	//   ....[54]....
        /*0d1c*/ 	.word	0x000106b0
        /*0d20*/ 	.word	0x0000000e
        /*0d24*/ 	.word	0x00000000
        /*0d28*/ 	.short	0x0101
        /*0d2a*/ 	.byte	0x3f
	.zero		1


	//   ....[55]....
        /*0d2c*/ 	.word	0x000107f0
        /*0d30*/ 	.word	0x000000ce
        /*0d34*/ 	.word	0x00028c30
        /*0d38*/ 	.short	0x010a
        /*0d3a*/ 	.byte	0x3f
	.zero		1


	//   ....[56]....
        /*0d3c*/ 	.word	0x00010860
        /*0d40*/ 	.word	0x000000ce
        /*0d44*/ 	.word	0x00028c30
        /*0d48*/ 	.short	0x010a
        /*0d4a*/ 	.byte	0x3f
	.zero		1


	//   ....[57]....
        /*0d4c*/ 	.word	0x00010bd0
        /*0d50*/ 	.word	0x0000000c
        /*0d54*/ 	.word	0x00000000
        /*0d58*/ 	.short	0x0101
        /*0d5a*/ 	.byte	0x3f
	.zero		1


	//   ....[58]....
        /*0d5c*/ 	.word	0x00012890
        /*0d60*/ 	.word	0x000000ce
        /*0d64*/ 	.word	0x00028c50
        /*0d68*/ 	.short	0x010a
        /*0d6a*/ 	.byte	0x3f
	.zero		1


	//   ....[59]....
        /*0d6c*/ 	.word	0x000128e0
        /*0d70*/ 	.word	0x000000ce
        /*0d74*/ 	.word	0x00028c50
        /*0d78*/ 	.short	0x010a
        /*0d7a*/ 	.byte	0x3f
	.zero		1


	//   ....[60]....
        /*0d7c*/ 	.word	0x00012be0
        /*0d80*/ 	.word	0x000000ce
        /*0d84*/ 	.word	0x00000000
        /*0d88*/ 	.short	0x0101
        /*0d8a*/ 	.byte	0x3f
	.zero		1


	//   ....[61]....
        /*0d8c*/ 	.word	0x000152a0
        /*0d90*/ 	.word	0x00000000
        /*0d94*/ 	.word	0x00000000
        /*0d98*/ 	.short	0x0101
        /*0d9a*/ 	.byte	0x3f
	.zero		1


	//   ....[62]....
        /*0d9c*/ 	.word	0x00017e20
        /*0da0*/ 	.word	0x00000007
        /*0da4*/ 	.word	0x00028c20
        /*0da8*/ 	.short	0x010a
        /*0daa*/ 	.byte	0x3f
	.zero		1


	//   ....[63]....
        /*0dac*/ 	.word	0x00017f00
        /*0db0*/ 	.word	0x00000006
        /*0db4*/ 	.word	0x00028ca0
        /*0db8*/ 	.short	0x010a
        /*0dba*/ 	.byte	0x3f
	.zero		1


	//   ....[64]....
        /*0dbc*/ 	.word	0x00018150
        /*0dc0*/ 	.word	0x00000006
        /*0dc4*/ 	.word	0x00028cc0
        /*0dc8*/ 	.short	0x010a
        /*0dca*/ 	.byte	0x3f
	.zero		1


	//   ....[65]....
        /*0dcc*/ 	.word	0x00018bd0
        /*0dd0*/ 	.word	0x00000005
        /*0dd4*/ 	.word	0x00028ca0
        /*0dd8*/ 	.short	0x010a
        /*0dda*/ 	.byte	0x3f
	.zero		1


	//   ....[66]....
        /*0ddc*/ 	.word	0x00018e10
        /*0de0*/ 	.word	0x00000005
        /*0de4*/ 	.word	0x00028cc0
        /*0de8*/ 	.short	0x010a
        /*0dea*/ 	.byte	0x3f
	.zero		1


	//   ....[67]....
        /*0dec*/ 	.word	0x0001a500
        /*0df0*/ 	.word	0x00000000
        /*0df4*/ 	.word	0x00028c40
        /*0df8*/ 	.short	0x010a
        /*0dfa*/ 	.byte	0x3f
	.zero		1


	//   ....[68]....
        /*0dfc*/ 	.word	0x0001b030
        /*0e00*/ 	.word	0x00000008
        /*0e04*/ 	.word	0x00028c00
        /*0e08*/ 	.short	0x0107
        /*0e0a*/ 	.byte	0x3f
	.zero		1


	//   ....[69]....
        /*0e0c*/ 	.word	0x0001b130
        /*0e10*/ 	.word	0x00000002
        /*0e14*/ 	.word	0x00028c00
        /*0e18*/ 	.short	0x0101
        /*0e1a*/ 	.byte	0x3f
	.zero		1


	//   ....[70]....
        /*0e1c*/ 	.word	0x0001b150
        /*0e20*/ 	.word	0x00000002
        /*0e24*/ 	.word	0x00028c20
        /*0e28*/ 	.short	0x010a
        /*0e2a*/ 	.byte	0x3f
	.zero		1


	//   ....[71]....
        /*0e2c*/ 	.word	0x0001b250
        /*0e30*/ 	.word	0x00000000
        /*0e34*/ 	.word	0x00028c60
        /*0e38*/ 	.short	0x010a
        /*0e3a*/ 	.byte	0x3f
	.zero		1


	//   ....[72]....
        /*0e3c*/ 	.word	0x0001bed0
        /*0e40*/ 	.word	0x00000003
        /*0e44*/ 	.word	0x00028c40
        /*0e48*/ 	.short	0x010a
        /*0e4a*/ 	.byte	0x3f
	.zero		1


	//   ....[73]....
        /*0e4c*/ 	.word	0x0001c120
        /*0e50*/ 	.word	0x00000003
        /*0e54*/ 	.word	0x00028c60
        /*0e58*/ 	.short	0x010a
        /*0e5a*/ 	.byte	0x3f
	.zero		1


	//   ....[74]....
        /*0e5c*/ 	.word	0x0001cd40
        /*0e60*/ 	.word	0x00000002
        /*0e64*/ 	.word	0x00028c40
        /*0e68*/ 	.short	0x010a
        /*0e6a*/ 	.byte	0x3f
	.zero		1


	//   ....[75]....
        /*0e6c*/ 	.word	0x0001cf80
        /*0e70*/ 	.word	0x00000002
        /*0e74*/ 	.word	0x00028c60
        /*0e78*/ 	.short	0x010a
        /*0e7a*/ 	.byte	0x3f
	.zero		1


	//   ....[76]....
        /*0e7c*/ 	.word	0x0001db10
        /*0e80*/ 	.word	0x00000003
        /*0e84*/ 	.word	0x00028c40
        /*0e88*/ 	.short	0x010a
        /*0e8a*/ 	.byte	0x3f
	.zero		1


	//   ....[77]....
        /*0e8c*/ 	.word	0x0001dd60
        /*0e90*/ 	.word	0x00000003
        /*0e94*/ 	.word	0x00028c60
        /*0e98*/ 	.short	0x010a
        /*0e9a*/ 	.byte	0x3f
	.zero		1


	//   ....[78]....
        /*0e9c*/ 	.word	0x0001f560
        /*0ea0*/ 	.word	0x00000000
        /*0ea4*/ 	.word	0x00028c20
        /*0ea8*/ 	.short	0x010a
        /*0eaa*/ 	.byte	0x3f
	.zero		1


	//   ....[79]....
        /*0eac*/ 	.word	0x0001f710
        /*0eb0*/ 	.word	0x00000006
        /*0eb4*/ 	.word	0x00000000
        /*0eb8*/ 	.short	0x010a
        /*0eba*/ 	.byte	0x3f
	.zero		1


	//   ....[80]....
        /*0ebc*/ 	.word	0x0001f780
        /*0ec0*/ 	.word	0x00000007
        /*0ec4*/ 	.word	0x00000000
        /*0ec8*/ 	.short	0x010a
        /*0eca*/ 	.byte	0x3f
	.zero		1


	//   ....[81]....
        /*0ecc*/ 	.word	0x0001f7f0
        /*0ed0*/ 	.word	0x00000004
        /*0ed4*/ 	.word	0x00000000
        /*0ed8*/ 	.short	0x010a
        /*0eda*/ 	.byte	0x3f
	.zero		1


	//   ....[82]....
        /*0edc*/ 	.word	0x0001f820
        /*0ee0*/ 	.word	0x00000003
        /*0ee4*/ 	.word	0x00000000
        /*0ee8*/ 	.short	0x010a
        /*0eea*/ 	.byte	0x3f
	.zero		1


	//   ....[83]....
        /*0eec*/ 	.word	0x0001f880
        /*0ef0*/ 	.word	0x00000040
        /*0ef4*/ 	.word	0x00028c90
        /*0ef8*/ 	.short	0x010a
        /*0efa*/ 	.byte	0x3f
	.zero		1


	//   ....[84]....
        /*0efc*/ 	.word	0x0001f8d0
        /*0f00*/ 	.word	0x00000040
        /*0f04*/ 	.word	0x00028c90
        /*0f08*/ 	.short	0x010a
        /*0f0a*/ 	.byte	0x3f
	.zero		1


	//   ....[85]....
        /*0f0c*/ 	.word	0x0001f920
        /*0f10*/ 	.word	0x00000040
        /*0f14*/ 	.word	0x00028c90
        /*0f18*/ 	.short	0x010a
        /*0f1a*/ 	.byte	0x3f
	.zero		1


	//   ....[86]....
        /*0f1c*/ 	.word	0x0001f970
        /*0f20*/ 	.word	0x00000040
        /*0f24*/ 	.word	0x00028cb0
        /*0f28*/ 	.short	0x010a
        /*0f2a*/ 	.byte	0x3f
	.zero		1


	//   ....[87]....
        /*0f2c*/ 	.word	0x0001f9c0
        /*0f30*/ 	.word	0x00000016
        /*0f34*/ 	.word	0x00028c50
        /*0f38*/ 	.short	0x010a
        /*0f3a*/ 	.byte	0x3f
	.zero		1


	//   ....[88]....
        /*0f3c*/ 	.word	0x0001fa10
        /*0f40*/ 	.word	0x00000000
        /*0f44*/ 	.word	0x00028c50
        /*0f48*/ 	.short	0x010a
        /*0f4a*/ 	.byte	0x3f
	.zero		1


	//   ....[89]....
        /*0f4c*/ 	.word	0x0001fde0
        /*0f50*/ 	.word	0x00000002
        /*0f54*/ 	.word	0x00028c00
        /*0f58*/ 	.short	0x010a
        /*0f5a*/ 	.byte	0x3f
	.zero		1


	//   ....[90]....
        /*0f5c*/ 	.word	0x000201f0
        /*0f60*/ 	.word	0x00000002
        /*0f64*/ 	.word	0x00028c00
        /*0f68*/ 	.short	0x010a
        /*0f6a*/ 	.byte	0x3f
	.zero		1


	//   ....[91]....
        /*0f6c*/ 	.word	0x00020240
        /*0f70*/ 	.word	0x0000000e
        /*0f74*/ 	.word	0x00028c30
        /*0f78*/ 	.short	0x010a
        /*0f7a*/ 	.byte	0x3f
	.zero		1


	//   ....[92]....
        /*0f7c*/ 	.word	0x00020290
        /*0f80*/ 	.word	0x0000000e
        /*0f84*/ 	.word	0x00028c50
        /*0f88*/ 	.short	0x010a
        /*0f8a*/ 	.byte	0x3f
	.zero		1


	//   ....[93]....
        /*0f8c*/ 	.word	0x000202e0
        /*0f90*/ 	.word	0x000000d4
        /*0f94*/ 	.word	0x00028c30
        /*0f98*/ 	.short	0x010a
        /*0f9a*/ 	.byte	0x3f
	.zero		1


	//   ....[94]....
        /*0f9c*/ 	.word	0x00020330
        /*0fa0*/ 	.word	0x000000d4
        /*0fa4*/ 	.word	0x00028c50
        /*0fa8*/ 	.short	0x010a
        /*0faa*/ 	.byte	0x3f
	.zero		1


	//   ....[95]....
        /*0fac*/ 	.word	0x00020380
        /*0fb0*/ 	.word	0x0000000e
        /*0fb4*/ 	.word	0x00028c30
        /*0fb8*/ 	.short	0x010a
        /*0fba*/ 	.byte	0x3f
	.zero		1


	//   ....[96]....
        /*0fbc*/ 	.word	0x000203d0
        /*0fc0*/ 	.word	0x0000000e
        /*0fc4*/ 	.word	0x00028c50
        /*0fc8*/ 	.short	0x010a
        /*0fca*/ 	.byte	0x3f
	.zero		1


	//   ....[97]....
        /*0fcc*/ 	.word	0x00020420
        /*0fd0*/ 	.word	0x000000ce
        /*0fd4*/ 	.word	0x00028c30
        /*0fd8*/ 	.short	0x010a
        /*0fda*/ 	.byte	0x3f
	.zero		1


	//   ....[98]....
        /*0fdc*/ 	.word	0x00020470
        /*0fe0*/ 	.word	0x000000ce
        /*0fe4*/ 	.word	0x00028c50
        /*0fe8*/ 	.short	0x010a
        /*0fea*/ 	.byte	0x3f
	.zero		1


	//   ....[99]....
        /*0fec*/ 	.word	0x00020620
        /*0ff0*/ 	.word	0x00000006
        /*0ff4*/ 	.word	0x00028c20
        /*0ff8*/ 	.short	0x010a
        /*0ffa*/ 	.byte	0x3f
	.zero		1


	//   ....[100]....
        /*0ffc*/ 	.word	0x00020670
        /*1000*/ 	.word	0x00000006
        /*1004*/ 	.word	0x00028ca0
        /*1008*/ 	.short	0x010a
        /*100a*/ 	.byte	0x3f
	.zero		1


	//   ....[101]....
        /*100c*/ 	.word	0x000206c0
        /*1010*/ 	.word	0x00000006
        /*1014*/ 	.word	0x00028cc0
        /*1018*/ 	.short	0x010a
        /*101a*/ 	.byte	0x3f
	.zero		1


	//   ....[102]....
        /*101c*/ 	.word	0x00020710
        /*1020*/ 	.word	0x00000005
        /*1024*/ 	.word	0x00028ca0
        /*1028*/ 	.short	0x010a
        /*102a*/ 	.byte	0x3f
	.zero		1


	//   ....[103]....
        /*102c*/ 	.word	0x00020760
        /*1030*/ 	.word	0x00000005
        /*1034*/ 	.word	0x00028cc0
        /*1038*/ 	.short	0x010a
        /*103a*/ 	.byte	0x3f
	.zero		1


	//   ....[104]....
        /*103c*/ 	.word	0x00020900
        /*1040*/ 	.word	0x00000000
        /*1044*/ 	.word	0x00028c40
        /*1048*/ 	.short	0x010a
        /*104a*/ 	.byte	0x3f
	.zero		1


	//   ....[105]....
        /*104c*/ 	.word	0x00020e70
        /*1050*/ 	.word	0x00000002
        /*1054*/ 	.word	0x00028c20
        /*1058*/ 	.short	0x010a
        /*105a*/ 	.byte	0x3f
	.zero		1


	//   ....[106]....
        /*105c*/ 	.word	0x00020ec0
        /*1060*/ 	.word	0x00000000
        /*1064*/ 	.word	0x00028c60
        /*1068*/ 	.short	0x010a
        /*106a*/ 	.byte	0x3f
	.zero		1


	//   ....[107]....
        /*106c*/ 	.word	0x00020f10
        /*1070*/ 	.word	0x00000003
        /*1074*/ 	.word	0x00028c40
        /*1078*/ 	.short	0x010a
        /*107a*/ 	.byte	0x3f
	.zero		1


	//   ....[108]....
        /*107c*/ 	.word	0x00020f60
        /*1080*/ 	.word	0x00000003
        /*1084*/ 	.word	0x00028c60
        /*1088*/ 	.short	0x010a
        /*108a*/ 	.byte	0x3f
	.zero		1


	//   ....[109]....
        /*108c*/ 	.word	0x00020fb0
        /*1090*/ 	.word	0x00000002
        /*1094*/ 	.word	0x00028c40
        /*1098*/ 	.short	0x010a
        /*109a*/ 	.byte	0x3f
	.zero		1


	//   ....[110]....
        /*109c*/ 	.word	0x00021000
        /*10a0*/ 	.word	0x00000002
        /*10a4*/ 	.word	0x00028c60
        /*10a8*/ 	.short	0x010a
        /*10aa*/ 	.byte	0x3f
	.zero		1


	//   ....[111]....
        /*10ac*/ 	.word	0x00021050
        /*10b0*/ 	.word	0x00000003
        /*10b4*/ 	.word	0x00028c40
        /*10b8*/ 	.short	0x010a
        /*10ba*/ 	.byte	0x3f
	.zero		1


	//   ....[112]....
        /*10bc*/ 	.word	0x000210a0
        /*10c0*/ 	.word	0x00000003
        /*10c4*/ 	.word	0x00028c60
        /*10c8*/ 	.short	0x010a
        /*10ca*/ 	.byte	0x3f
	.zero		1


	//   ....[113]....
        /*10cc*/ 	.word	0x00021a40
        /*10d0*/ 	.word	0x00000000
        /*10d4*/ 	.word	0x00028c20
        /*10d8*/ 	.short	0x010a
        /*10da*/ 	.byte	0x3f
	.zero		1


	//   ....[114]....
        /*10dc*/ 	.word	0x00021be0
        /*10e0*/ 	.word	0x00000006
        /*10e4*/ 	.word	0x00000000
        /*10e8*/ 	.short	0x010a
        /*10ea*/ 	.byte	0x3f
	.zero		1


	//   ....[115]....
        /*10ec*/ 	.word	0x00021c30
        /*10f0*/ 	.word	0x00000007
        /*10f4*/ 	.word	0x00000000
        /*10f8*/ 	.short	0x010a
        /*10fa*/ 	.byte	0x3f
	.zero		1


	//   ....[116]....
        /*10fc*/ 	.word	0x00021c80
        /*1100*/ 	.word	0x00000004
        /*1104*/ 	.word	0x00000000
        /*1108*/ 	.short	0x010a
        /*110a*/ 	.byte	0x3f
	.zero		1


	//----- nvinfo : EIATTR_NUM_MBARRIERS
	.align		4
.L_891:
        /*110c*/ 	.byte	0x03, 0x38
        /*110e*/ 	.short	0x0016


	//----- nvinfo : EIATTR_EXIT_INSTR_OFFSETS
	.align		4
        /*1110*/ 	.byte	0x04, 0x1c
        /*1112*/ 	.short	(.L_893 - .L_892)


	//   ....[0]....
.L_892:
        /*1114*/ 	.word	0x0001f870


	//----- nvinfo : EIATTR_MAX_THREADS
	.align		4
.L_893:
        /*1118*/ 	.byte	0x04, 0x05
        /*111a*/ 	.short	(.L_895 - .L_894)
.L_894:
        /*111c*/ 	.word	0x00000180
        /*1120*/ 	.word	0x00000001
        /*1124*/ 	.word	0x00000001


	//----- nvinfo : EIATTR_CRS_STACK_SIZE
	.align		4
.L_895:
        /*1128*/ 	.byte	0x04, 0x1e
        /*112a*/ 	.short	(.L_897 - .L_896)
.L_896:
        /*112c*/ 	.word	0x00000000


	//----- nvinfo : EIATTR_CBANK_PARAM_SIZE
	.align		4
.L_897:
        /*1130*/ 	.byte	0x03, 0x19
        /*1132*/ 	.short	0x0af0


	//----- nvinfo : EIATTR_PARAM_CBANK
	.align		4
        /*1134*/ 	.byte	0x04, 0x0a
        /*1136*/ 	.short	(.L_899 - .L_898)
	.align		4
.L_898:
        /*1138*/ 	.word	index@(.nv.constant0._ZN7cutlass13device_kernelIN5flash11enable_sm90INS1_16FlashAttnFwdSm90INS1_25CollectiveMainloopFwdSm90ILi2EN4cute5tupleIJNS5_1CILi1EEES8_S8_EEENS6_IJNS7_ILi64EEESA_SA_EEELi512ENS_10bfloat16_tEfNS_4arch4Sm90ELb0ELb1ELb0ELb1ELb0ELb1ELb0ELb0ELb0ELb1ELb0ELb0EEENS1_21CollectiveEpilogueFwdINS6_IJSA_NS7_ILi512EEESA_EEES9_SC_SE_Li256ELb1ELb1ELb0ELb0EEENS1_36VarlenDynamicPersistentTileSchedulerILi64ELi64ELi256ELi128ELb0ELb1ELb1ELb1ELb0ELb1EEEEEEEEEvNT_6ParamsE)
        /*113c*/ 	.short	0x0210
        /*113e*/ 	.short	0x0af0


	//----- nvinfo : EIATTR_SW_WAR
	.align		4
.L_899:
        /*1140*/ 	.byte	0x04, 0x36
        /*1142*/ 	.short	(.L_901 - .L_900)
.L_900:
        /*1144*/ 	.word	0x00000008
.L_901:


//--------------------- .nv.info._ZN7cutlass13device_kernelIN5flash11enable_sm90INS1_16FlashAttnFwdSm90INS1_25CollectiveMainloopFwdSm90ILi2EN4cute5tupleIJNS5_1CILi1EEES8_S8_EEENS6_IJNS7_ILi64EEESA_SA_EEELi512ENS_10bfloat16_tEfNS_4arch4Sm90ELb0ELb1ELb0ELb1ELb0ELb0ELb1ELb0ELb0ELb1ELb0ELb0EEENS1_21CollectiveEpilogueFwdINS6_IJSA_NS7_ILi512EEESA_EEES9_SC_SE_Li256ELb1ELb1ELb0ELb0EEENS1_36VarlenDynamicPersistentTileSchedulerILi64ELi64ELi256ELi128ELb0ELb1ELb1ELb1ELb0ELb1EEEEEEEEEvNT_6ParamsE --------------------------
	.section	.nv.info._ZN7cutlass13device_kernelIN5flash11enable_sm90INS1_16FlashAttnFwdSm90INS1_25CollectiveMainloopFwdSm90ILi2EN4cute5tupleIJNS5_1CILi1EEES8_S8_EEENS6_IJNS7_ILi64EEESA_SA_EEELi512ENS_10bfloat16_tEfNS_4arch4Sm90ELb0ELb1ELb0ELb1ELb0ELb0ELb1ELb0ELb0ELb1ELb0ELb0EEENS1_21CollectiveEpilogueFwdINS6_IJSA_NS7_ILi512EEESA_EEES9_SC_SE_Li256ELb1ELb1ELb0ELb0EEENS1_36VarlenDynamicPersistentTileSchedulerILi64ELi64ELi256ELi128ELb0ELb1ELb1ELb1ELb0ELb1EEEEEEEEEvNT_6ParamsE,"",@"SHT_CUDA_INFO"
	.sectionflags	@""
	.align	4


	//----- nvinfo : EIATTR_CUDA_API_VERSION
	.align		4
        /*0000*/ 	.byte	0x04, 0x37
        /*0002*/ 	.short	(.L_903 - .L_902)
.L_902:
        /*0004*/ 	.word	0x00000082


	//----- nvinfo : EIATTR_KPARAM_INFO
	.align		4
.L_903:
        /*0008*/ 	.byte	0x04, 0x17
        /*000a*/ 	.short	(.L_905 - .L_904)
.L_904:
        /*000c*/ 	.word	0x00000000
        /*0010*/ 	.short	0x0000
        /*0012*/ 	.short	0x0070
        /*0014*/ 	.byte	0x00, 0xf0, 0x01, 0x2e


	//----- nvinfo : EIATTR_SPARSE_MMA_MASK
	.align		4
.L_905:
        /*0018*/ 	.byte	0x03, 0x50
        /*001a*/ 	.short	0x0000


	//----- nvinfo : EIATTR_MAXREG_COUNT
	.align		4
        /*001c*/ 	.byte	0x03, 0x1b
        /*001e*/ 	.short	0x00a8


	//----- nvinfo : EIATTR_NUM_BARRIERS
	.align		4
        /*0020*/ 	.byte	0x02, 0x4c
        /*0022*/ 	.byte	0x10
	.zero		1


	//----- nvinfo : EIATTR_EXTERNS
	.align		4
        /*0024*/ 	.byte	0x04, 0x0f
        /*0026*/ 	.short	(.L_907 - .L_906)


	//   ....[0]....
	.align		4
.L_906:
        /*0028*/ 	.word	index@(__assertfail)


	//----- nvinfo : EIATTR_ANNOTATIONS
	.align		4
.L_907:
        /*002c*/ 	.byte	0x04, 0x55
        /*002e*/ 	.short	(.L_909 - .L_908)


	//   ....[0]....
.L_908:
        /* <DEDUP_REMOVED lines=83> */


	//----- nvinfo : EIATTR_MERCURY_ISA_VERSION
	.align		4
.L_909:
        /*0550*/ 	.byte	0x03, 0x5f
        /*0552*/ 	.short	0x0101


	//----- nvinfo : EIATTR_UNUSED_LOAD_BYTE_OFFSET
	.align		4
        /*0554*/ 	.byte	0x04, 0x44
        /*0556*/ 	.short	(.L_911 - .L_910)


	//   ....[0]....
.L_910:
        /*0558*/ 	.word	0x00000a30
        /*055c*/ 	.word	0x0000fff0


	//   ....[1]....
        /*0560*/ 	.word	0x00010d20
        /*0564*/ 	.word	0x0000fff0


	//----- nvinfo : EIATTR_INT_WARP_WIDE_INSTR_OFFSETS
	.align		4
.L_911:
        /*0568*/ 	.byte	0x04, 0x31
        /*056a*/ 	.short	(.L_913 - .L_912)


	//   ....[0]....
.L_912:
        /*056c*/ 	.word	0x00000130


	//   ....[1]....
        /*0570*/ 	.word	0x00000170


	//   ....[2]....
        /*0574*/ 	.word	0x000001e0


	//   ....[3]....
        /*0578*/ 	.word	0x00000250


	//   ....[4]....
        /*057c*/ 	.word	0x00015160


	//   ....[5]....
        /*0580*/ 	.word	0x000151c0


	//   ....[6]....
        /*0584*/ 	.word	0x0001ad50


	//   ....[7]....
        /*0588*/ 	.word	0x0001adb0


	//----- nvinfo : EIATTR_COOP_GROUP_MASK_REGIDS
	.align		4
.L_913:
        /*058c*/ 	.byte	0x04, 0x29
        /*058e*/ 	.short	(.L_915 - .L_914)


	//   ....[0]....
.L_914:
        /*0590*/ 	.word	0xffffffff


	//   ....[1]....
        /*0594*/ 	.word	0xffffffff


	//   ....[2]....
        /*0598*/ 	.word	0xffffffff


	//   ....[3]....
        /*059c*/ 	.word	0xffffffff


	//   ....[4]....
        /*05a0*/ 	.word	0xffffffff


	//   ....[5]....
        /*05a4*/ 	.word	0xffffffff


	//   ....[6]....
        /*05a8*/ 	.word	0xffffffff


	//   ....[7]....
        /*05ac*/ 	.word	0xffffffff


	//   ....[8]....
        /*05b0*/ 	.word	0xffffffff


	//   ....[9]....
        /*05b4*/ 	.word	0xffffffff


	//   ....[10]....
        /*05b8*/ 	.word	0xffffffff


	//   ....[11]....
        /*05bc*/ 	.word	0xffffffff


	//   ....[12]....
        /*05c0*/ 	.word	0xffffffff


	//   ....[13]....
        /*05c4*/ 	.word	0xffffffff


	//   ....[14]....
        /*05c8*/ 	.word	0xffffffff


	//   ....[15]....
        /*05cc*/ 	.word	0xffffffff


	//   ....[16]....
        /*05d0*/ 	.word	0xffffffff


	//   ....[17]....
        /*05d4*/ 	.word	0xffffffff


	//   ....[18]....
        /*05d8*/ 	.word	0xffffffff


	//   ....[19]....
        /*05dc*/ 	.word	0xffffffff


	//   ....[20]....
        /*05e0*/ 	.word	0xffffffff


	//   ....[21]....
        /*05e4*/ 	.word	0xffffffff


	//   ....[22]....
        /*05e8*/ 	.word	0xffffffff


	//   ....[23]....
        /*05ec*/ 	.word	0xffffffff


	//   ....[24]....
        /*05f0*/ 	.word	0xffffffff


	//   ....[25]....
        /*05f4*/ 	.word	0xffffffff


	//   ....[26]....
        /*05f8*/ 	.word	0xffffffff


	//   ....[27]....
        /*05fc*/ 	.word	0xffffffff


	//   ....[28]....
        /*0600*/ 	.word	0xffffffff


	//   ....[29]....
        /*0604*/ 	.word	0xffffffff


	//   ....[30]....
        /*0608*/ 	.word	0xffffffff


	//   ....[31]....
        /*060c*/ 	.word	0xffffffff


	//   ....[32]....
        /*0610*/ 	.word	0xffffffff


	//   ....[33]....
        /*0614*/ 	.word	0xffffffff


	//   ....[34]....
        /*0618*/ 	.word	0xffffffff


	//   ....[35]....
        /*061c*/ 	.word	0xffffffff


	//   ....[36]....
        /*0620*/ 	.word	0xffffffff


	//   ....[37]....
        /*0624*/ 	.word	0xffffffff


	//   ....[38]....
        /*0628*/ 	.word	0xffffffff


	//   ....[39]....
        /*062c*/ 	.word	0xffffffff


	//   ....[40]....
        /*0630*/ 	.word	0xffffffff


	//   ....[41]....
        /*0634*/ 	.word	0xffffffff


	//   ....[42]....
        /*0638*/ 	.word	0xffffffff


	//   ....[43]....
        /*063c*/ 	.word	0xffffffff


	//   ....[44]....
        /*0640*/ 	.word	0xffffffff


	//   ....[45]....
        /*0644*/ 	.word	0xffffffff


	//   ....[46]....
        /*0648*/ 	.word	0xffffffff


	//   ....[47]....
        /*064c*/ 	.word	0xffffffff


	//   ....[48]....
        /*0650*/ 	.word	0xffffffff


	//   ....[49]....
        /*0654*/ 	.word	0xffffffff


	//   ....[50]....
        /*0658*/ 	.word	0xffffffff


	//   ....[51]....
        /*065c*/ 	.word	0xffffffff


	//   ....[52]....
        /*0660*/ 	.word	0xffffffff


	//   ....[53]....
        /*0664*/ 	.word	0xffffffff


	//   ....[54]....
        /*0668*/ 	.word	0xffffffff


	//   ....[55]....
        /*066c*/ 	.word	0xffffffff


	//   ....[56]....
        /*0670*/ 	.word	0xffffffff


	//   ....[57]....
        /*0674*/ 	.word	0xffffffff


	//   ....[58]....
        /*0678*/ 	.word	0xffffffff


	//   ....[59]....
        /*067c*/ 	.word	0xffffffff


	//   ....[60]....
        /*0680*/ 	.word	0xffffffff


	//   ....[61]....
        /*0684*/ 	.word	0xffffffff


	//   ....[62]....
        /*0688*/ 	.word	0xffffffff


	//   ....[63]....
        /*068c*/ 	.word	0xffffffff


	//   ....[64]....
        /*0690*/ 	.word	0xffffffff


	//   ....[65]....
        /*0694*/ 	.word	0xffffffff


	//   ....[66]....
        /*0698*/ 	.word	0xffffffff


	//   ....[67]....
        /*069c*/ 	.word	0xffffffff


	//   ....[68]....
        /*06a0*/ 	.word	0xffffffff


	//   ....[69]....
        /*06a4*/ 	.word	0xffffffff


	//   ....[70]....
        /*06a8*/ 	.word	0xffffffff


	//   ....[71]....
        /*06ac*/ 	.word	0xffffffff


	//   ....[72]....
        /*06b0*/ 	.word	0xffffffff


	//   ....[73]....
        /*06b4*/ 	.word	0xffffffff


	//   ....[74]....
        /*06b8*/ 	.word	0xffffffff


	//   ....[75]....
        /*06bc*/ 	.word	0xffffffff


	//   ....[76]....
        /*06c0*/ 	.word	0xffffffff


	//   ....[77]....
        /*06c4*/ 	.word	0xffffffff


	//   ....[78]....
        /*06c8*/ 	.word	0xffffffff


	//   ....[79]....
        /*06cc*/ 	.word	0xffffffff


	//   ....[80]....
        /*06d0*/ 	.word	0xffffffff


	//   ....[81]....
        /*06d4*/ 	.word	0xffffffff


	//   ....[82]....
        /*06d8*/ 	.word	0xffffffff


	//   ....[83]....
        /*06dc*/ 	.word	0xffffffff


	//   ....[84]....
        /*06e0*/ 	.word	0xffffffff


	//   ....[85]....
        /*06e4*/ 	.word	0xffffffff


	//   ....[86]....
        /*06e8*/ 	.word	0xffffffff


	//   ....[87]....
        /*06ec*/ 	.word	0xffffffff


	//   ....[88]....
        /*06f0*/ 	.word	0xffffffff


	//   ....[89]....
        /*06f4*/ 	.word	0xffffffff


	//   ....[90]....
        /*06f8*/ 	.word	0xffffffff


	//   ....[91]....
        /*06fc*/ 	.word	0xffffffff


	//   ....[92]....
        /*0700*/ 	.word	0xffffffff


	//   ....[93]....
        /*0704*/ 	.word	0xffffffff


	//   ....[94]....
        /*0708*/ 	.word	0xffffffff


	//   ....[95]....
        /*070c*/ 	.word	0xffffffff


	//   ....[96]....
        /*0710*/ 	.word	0xffffffff


	//   ....[97]....
        /*0714*/ 	.word	0xffffffff


	//   ....[98]....
        /*0718*/ 	.word	0xffffffff


	//   ....[99]....
        /*071c*/ 	.word	0xffffffff


	//   ....[100]....
        /*0720*/ 	.word	0xffffffff


	//   ....[101]....
        /*0724*/ 	.word	0xffffffff


	//   ....[102]....
        /*0728*/ 	.word	0xffffffff


	//   ....[103]....
        /*072c*/ 	.word	0xffffffff


	//   ....[104]....
        /*0730*/ 	.word	0xffffffff


	//   ....[105]....
        /*0734*/ 	.word	0xffffffff


	//   ....[106]....
        /*0738*/ 	.word	0xffffffff


	//   ....[107]....
        /*073c*/ 	.word	0x0500000f


	//   ....[108]....
        /*0740*/ 	.word	0x0500000f


	//   ....[109]....
        /*0744*/ 	.word	0x0500000f


	//   ....[110]....
        /*0748*/ 	.word	0x0500000f


	//   ....[111]....
        /*074c*/ 	.word	0x0500000f


	//   ....[112]....
        /*0750*/ 	.word	0x0500000f


	//   ....[113]....
        /*0754*/ 	.word	0x0500000f


	//   ....[114]....
        /*0758*/ 	.word	0x0500000f


	//   ....[115]....
        /*075c*/ 	.word	0x0500000f


	//   ....[116]....
        /*0760*/ 	.word	0x0500000f


	//   ....[117]....
        /*0764*/ 	.word	0x0500000f


	//   ....[118]....
        /*0768*/ 	.word	0x0500000f


	//   ....[119]....
        /*076c*/ 	.word	0x0500000f


	//   ....[120]....
        /*0770*/ 	.word	0x0500000f


	//   ....[121]....
        /*0774*/ 	.word	0x0500000f


	//   ....[122]....
        /*0778*/ 	.word	0x0500000f


	//   ....[123]....
        /*077c*/ 	.word	0x0500000f


	//   ....[124]....
        /*0780*/ 	.word	0x0500000f


	//   ....[125]....
        /*0784*/ 	.word	0x0500000f


	//   ....[126]....
        /*0788*/ 	.word	0x0500000f


	//   ....[127]....
        /*078c*/ 	.word	0x0500000f


	//   ....[128]....
        /*0790*/ 	.word	0x0500000f


	//   ....[129]....
        /*0794*/ 	.word	0x0500000f


	//   ....[130]....
        /*0798*/ 	.word	0x0500000f


	//   ....[131]....
        /*079c*/ 	.word	0x0500000f


	//   ....[132]....
        /*07a0*/ 	.word	0x0500000f


	//   ....[133]....
        /*07a4*/ 	.word	0x0500000f


	//   ....[134]....
        /*07a8*/ 	.word	0x0500000f


	//   ....[135]....
        /*07ac*/ 	.word	0x0500000f


	//   ....[136]....
        /*07b0*/ 	.word	0x0500000f


	//   ....[137]....
        /*07b4*/ 	.word	0x0500000f


	//   ....[138]....
        /*07b8*/ 	.word	0x0500000f


	//   ....[139]....
        /*07bc*/ 	.word	0x0500000f


	//   ....[140]....
        /*07c0*/ 	.word	0x0500000f


	//   ....[141]....
        /*07c4*/ 	.word	0x0500000f


	//----- nvinfo : EIATTR_COOP_GROUP_INSTR_OFFSETS
	.align		4
.L_915:
        /*07c8*/ 	.byte	0x04, 0x28
        /*07ca*/ 	.short	(.L_917 - .L_916)


	//   ....[0]....
.L_916:
        /*07cc*/ 	.word	0x00000060


	//   ....[1]....
        /*07d0*/ 	.word	0x00000140


	//   ....[2]....
        /*07d4*/ 	.word	0x00000180


	//   ....[3]....
        /*07d8*/ 	.word	0x00000390


	//   ....[4]....
        /*07dc*/ 	.word	0x000004f0


	//   ....[5]....
        /*07e0*/ 	.word	0x00000610


	//   ....[6]....
        /*07e4*/ 	.word	0x00000770


	//   ....[7]....
        /*07e8*/ 	.word	0x00001ca0


	//   ....[8]....
        /*07ec*/ 	.word	0x00003c50


	//   ....[9]....
        /*07f0*/ 	.word	0x00004420


	//   ....[10]....
        /*07f4*/ 	.word	0x000054b0


	//   ....[11]....
        /*07f8*/ 	.word	0x00005b60


	//   ....[12]....
        /*07fc*/ 	.word	0x000060c0


	//   ....[13]....
        /*0800*/ 	.word	0x000061c0


	//   ....[14]....
        /*0804*/ 	.word	0x00006530


	//   ....[15]....
        /*0808*/ 	.word	0x000065c0


	//   ....[16]....
        /*080c*/ 	.word	0x00006da0


	//   ....[17]....
        /*0810*/ 	.word	0x00007350


	//   ....[18]....
        /*0814*/ 	.word	0x00008350


	//   ....[19]....
        /*0818*/ 	.word	0x000085b0


	//   ....[20]....
        /*081c*/ 	.word	0x00008cd0


	//   ....[21]....
        /*0820*/ 	.word	0x00008dd0


	//   ....[22]....
        /*0824*/ 	.word	0x00009180


	//   ....[23]....
        /*0828*/ 	.word	0x00009210


	//   ....[24]....
        /*082c*/ 	.word	0x0000a2c0


	//   ....[25]....
        /*0830*/ 	.word	0x0000a970


	//   ....[26]....
        /*0834*/ 	.word	0x0000ba60


	//   ....[27]....
        /*0838*/ 	.word	0x0000ba90


	//   ....[28]....
        /*083c*/ 	.word	0x0000bd90


	//   ....[29]....
        /*0840*/ 	.word	0x0000bf60


	//   ....[30]....
        /*0844*/ 	.word	0x0000ce40


	//   ....[31]....
        /*0848*/ 	.word	0x0000d2b0


	//   ....[32]....
        /*084c*/ 	.word	0x0000d3d0


	//   ....[33]....
        /*0850*/ 	.word	0x0000e4e0


	//   ....[34]....
        /*0854*/ 	.word	0x0000ebf0


	//   ....[35]....
        /*0858*/ 	.word	0x0000ecf0


	//   ....[36]....
        /*085c*/ 	.word	0x0000f0d0


	//   ....[37]....
        /*0860*/ 	.word	0x0000f140


	//   ....[38]....
        /*0864*/ 	.word	0x000101e0


	//   ....[39]....
        /*0868*/ 	.word	0x00010220


	//   ....[40]....
        /*086c*/ 	.word	0x00010250


	//   ....[41]....
        /*0870*/ 	.word	0x000102f0


	//   ....[42]....
        /*0874*/ 	.word	0x00010320


	//   ....[43]....
        /*0878*/ 	.word	0x00011ce0


	//   ....[44]....
        /*087c*/ 	.word	0x000121c0


	//   ....[45]....
        /*0880*/ 	.word	0x000121f0


	//   ....[46]....
        /*0884*/ 	.word	0x00012210


	//   ....[47]....
        /*0888*/ 	.word	0x00012240


	//   ....[48]....
        /*088c*/ 	.word	0x000128b0


	//   ....[49]....
        /*0890*/ 	.word	0x000128c0


	//   ....[50]....
        /*0894*/ 	.word	0x00012af0


	//   ....[51]....
        /*0898*/ 	.word	0x00012b10


	//   ....[52]....
        /*089c*/ 	.word	0x00013600


	//   ....[53]....
        /*08a0*/ 	.word	0x00013630


	//   ....[54]....
        /*08a4*/ 	.word	0x00013870


	//   ....[55]....
        /*08a8*/ 	.word	0x00013890


	//   ....[56]....
        /*08ac*/ 	.word	0x00013b40


	//   ....[57]....
        /*08b0*/ 	.word	0x00013d10


	//   ....[58]....
        /*08b4*/ 	.word	0x00013d40


	//   ....[59]....
        /*08b8*/ 	.word	0x00013d70


	//   ....[60]....
        /*08bc*/ 	.word	0x00013da0


	//   ....[61]....
        /*08c0*/ 	.word	0x00013dd0


	//   ....[62]....
        /*08c4*/ 	.word	0x00013e00


	//   ....[63]....
        /*08c8*/ 	.word	0x00013f70


	//   ....[64]....
        /*08cc*/ 	.word	0x00013fa0


	//   ....[65]....
        /*08d0*/ 	.word	0x00013fd0


	//   ....[66]....
        /*08d4*/ 	.word	0x00014000


	//   ....[67]....
        /*08d8*/ 	.word	0x00014030


	//   ....[68]....
        /*08dc*/ 	.word	0x00014060


	//   ....[69]....
        /*08e0*/ 	.word	0x00014100


	//   ....[70]....
        /*08e4*/ 	.word	0x00014160


	//   ....[71]....
        /*08e8*/ 	.word	0x000141f0


	//   ....[72]....
        /*08ec*/ 	.word	0x00015720


	//   ....[73]....
        /*08f0*/ 	.word	0x00016290


	//   ....[74]....
        /*08f4*/ 	.word	0x000162a0


	//   ....[75]....
        /*08f8*/ 	.word	0x000162d0


	//   ....[76]....
        /*08fc*/ 	.word	0x000163b0


	//   ....[77]....
        /*0900*/ 	.word	0x000163e0


	//   ....[78]....
        /*0904*/ 	.word	0x00016440


	//   ....[79]....
        /*0908*/ 	.word	0x00016450


	//   ....[80]....
        /*090c*/ 	.word	0x000164c0


	//   ....[81]....
        /*0910*/ 	.word	0x00016e80


	//   ....[82]....
        /*0914*/ 	.word	0x00016e90


	//   ....[83]....
        /*0918*/ 	.word	0x00016fb0


	//   ....[84]....
        /*091c*/ 	.word	0x00016fc0


	//   ....[85]....
        /*0920*/ 	.word	0x00017250


	//   ....[86]....
        /*0924*/ 	.word	0x00017260


	//   ....[87]....
        /*0928*/ 	.word	0x000173d0


	//   ....[88]....
        /*092c*/ 	.word	0x000173e0


	//   ....[89]....
        /*0930*/ 	.word	0x0001afe0


	//   ....[90]....
        /*0934*/ 	.word	0x0001b010


	//   ....[91]....
        /*0938*/ 	.word	0x0001b050


	//   ....[92]....
        /*093c*/ 	.word	0x0001b080


	//   ....[93]....
        /*0940*/ 	.word	0x0001b0b0


	//   ....[94]....
        /*0944*/ 	.word	0x0001b0e0


	//   ....[95]....
        /*0948*/ 	.word	0x0001b110


	//   ....[96]....
        /*094c*/ 	.word	0x0001b140


	//   ....[97]....
        /*0950*/ 	.word	0x0001b2c0


	//   ....[98]....
        /*0954*/ 	.word	0x0001b2f0


	//   ....[99]....
        /*0958*/ 	.word	0x0001b320


	//   ....[100]....
        /*095c*/ 	.word	0x0001b350


	//   ....[101]....
        /*0960*/ 	.word	0x0001b380


	//   ....[102]....
        /*0964*/ 	.word	0x0001b3b0


	//   ....[103]....
        /*0968*/ 	.word	0x0001b470


	//   ....[104]....
        /*096c*/ 	.word	0x0001b490


	//   ....[105]....
        /*0970*/ 	.word	0x0001b500


	//   ....[106]....
        /*0974*/ 	.word	0x0001bbd0


	//   ....[107]....
        /*0978*/ 	.word	0x0001c2b0


	//   ....[108]....
        /*097c*/ 	.word	0x0001c440


	//   ....[109]....
        /*0980*/ 	.word	0x0001c4a0


	//   ....[110]....
        /*0984*/ 	.word	0x0001c500


	//   ....[111]....
        /*0988*/ 	.word	0x0001c550


	//   ....[112]....
        /*098c*/ 	.word	0x0001c6b0


	//   ....[113]....
        /*0990*/ 	.word	0x0001c750


	//   ....[114]....
        /*0994*/ 	.word	0x0001c800


	//   ....[115]....
        /*0998*/ 	.word	0x0001c8e0


	//   ....[116]....
        /*099c*/ 	.word	0x0001cac0


	//   ....[117]....
        /*09a0*/ 	.word	0x0001cb90


	//   ....[118]....
        /*09a4*/ 	.word	0x0001ce40


	//   ....[119]....
        /*09a8*/ 	.word	0x0001cf50


	//   ....[120]....
        /*09ac*/ 	.word	0x0001d120


	//   ....[121]....
        /*09b0*/ 	.word	0x0001d1f0


	//   ....[122]....
        /*09b4*/ 	.word	0x0001d420


	//   ....[123]....
        /*09b8*/ 	.word	0x0001d470


	//   ....[124]....
        /*09bc*/ 	.word	0x0001d7a0


	//   ....[125]....
        /*09c0*/ 	.word	0x0001d840


	//   ....[126]....
        /*09c4*/ 	.word	0x0001d960


	//   ....[127]....
        /*09c8*/ 	.word	0x0001d9e0


	//   ....[128]....
        /*09cc*/ 	.word	0x0001da60


	//   ....[129]....
        /*09d0*/ 	.word	0x0001dae0


	//   ....[130]....
        /*09d4*/ 	.word	0x0001db60


	//   ....[131]....
        /*09d8*/ 	.word	0x0001dbf0


	//   ....[132]....
        /*09dc*/ 	.word	0x0001dc90


	//   ....[133]....
        /*09e0*/ 	.word	0x0001dd40


	//   ....[134]....
        /*09e4*/ 	.word	0x0001ddc0


	//   ....[135]....
        /*09e8*/ 	.word	0x0001de40


	//   ....[136]....
        /*09ec*/ 	.word	0x0001dec0


	//   ....[137]....
        /*09f0*/ 	.word	0x0001df50


	//   ....[138]....
        /*09f4*/ 	.word	0x0001dfd0


	//   ....[139]....
        /*09f8*/ 	.word	0x0001e070


	//   ....[140]....
        /*09fc*/ 	.word	0x0001e100


	//   ....[141]....
        /*0a00*/ 	.word	0x0001e230


	//----- nvinfo : EIATTR_REG_RECONFIG
	.align		4
.L_917:
        /*0a04*/ 	.byte	0x01, 0x54
	.zero		2


	//----- nvinfo : EIATTR_SYSCALL_OFFSETS
	.align		4
        /*0a08*/ 	.byte	0x04, 0x46
        /*0a0a*/ 	.short	(.L_919 - .L_918)


	//   ....[0]....
.L_918:
        /*0a0c*/ 	.word	0x00003e20


	//   ....[1]....
        /*0a10*/ 	.word	0x00015360


	//   ....[2]....
        /*0a14*/ 	.word	0x000154b0


	//   ....[3]....
        /*0a18*/ 	.word	0x000155a0


	//   ....[4]....
        /*0a1c*/ 	.word	0x00015e50


	//   ....[5]....
        /*0a20*/ 	.word	0x000167f0


	//----- nvinfo : EIATTR_MBARRIER_INSTR_OFFSETS
	.align		4
.L_919:
        /*0a24*/ 	.byte	0x04, 0x39
        /*0a26*/ 	.short	(.L_921 - .L_920)


	//   ....[0]....
.L_920:
        /*0a28*/ 	.word	0x00000270
        /*0a2c*/ 	.word	0x000000ff
        /*0a30*/ 	.word	0x00038800
        /*0a34*/ 	.short	0x0100
        /*0a36*/ 	.byte	0x08
	.zero		1


	//   ....[1]....
        /*0a38*/ 	.word	0x00000280
        /*0a3c*/ 	.word	0x000000ff
        /*0a40*/ 	.word	0x00038810
        /*0a44*/ 	.short	0x0100
        /*0a46*/ 	.byte	0x08
	.zero		1


	//   ....[2]....
        /*0a48*/ 	.word	0x00000290
        /*0a4c*/ 	.word	0x000000ff
        /*0a50*/ 	.word	0x00038820
        /*0a54*/ 	.short	0x0100
        /*0a56*/ 	.byte	0x08
	.zero		1


	//   ....[3]....
        /*0a58*/ 	.word	0x00000340
        /*0a5c*/ 	.word	0x000000ff
        /*0a60*/ 	.word	0x00038830
        /*0a64*/ 	.short	0x0100
        /*0a66*/ 	.byte	0x06
	.zero		1


	//   ....[4]....
        /*0a68*/ 	.word	0x00000350
        /*0a6c*/ 	.word	0x000000ff
        /*0a70*/ 	.word	0x00038840
        /*0a74*/ 	.short	0x0100
        /*0a76*/ 	.byte	0x06
	.zero		1


	//   ....[5]....
        /*0a78*/ 	.word	0x00000360
        /*0a7c*/ 	.word	0x000000ff
        /*0a80*/ 	.word	0x00038838
        /*0a84*/ 	.short	0x0100
        /*0a86*/ 	.byte	0x06
	.zero		1


	//   ....[6]....
        /*0a88*/ 	.word	0x00000370
        /*0a8c*/ 	.word	0x000000ff
        /*0a90*/ 	.word	0x00038848
        /*0a94*/ 	.short	0x0100
        /*0a96*/ 	.byte	0x06
	.zero		1


	//   ....[7]....
        /*0a98*/ 	.word	0x000004a0
        /*0a9c*/ 	.word	0x000000ff
        /*0aa0*/ 	.word	0x00038850
        /*0aa4*/ 	.short	0x0100
        /*0aa6*/ 	.byte	0x08
	.zero		1


	//   ....[8]....
        /*0aa8*/ 	.word	0x000004b0
        /*0aac*/ 	.word	0x000000ff
        /*0ab0*/ 	.word	0x00038860
        /*0ab4*/ 	.short	0x0100
        /*0ab6*/ 	.byte	0x08
	.zero		1


	//   ....[9]....
        /*0ab8*/ 	.word	0x000004c0
        /*0abc*/ 	.word	0x000000ff
        /*0ac0*/ 	.word	0x00038858
        /*0ac4*/ 	.short	0x0100
        /*0ac6*/ 	.byte	0x08
	.zero		1


	//   ....[10]....
        /*0ac8*/ 	.word	0x000004d0
        /*0acc*/ 	.word	0x000000ff
        /*0ad0*/ 	.word	0x00038868
        /*0ad4*/ 	.short	0x0100
        /*0ad6*/ 	.byte	0x08
	.zero		1


	//   ....[11]....
        /*0ad8*/ 	.word	0x000005c0
        /*0adc*/ 	.word	0x000000ff
        /*0ae0*/ 	.word	0x00038870
        /*0ae4*/ 	.short	0x0100
        /*0ae6*/ 	.byte	0x06
	.zero		1


	//   ....[12]....
        /*0ae8*/ 	.word	0x000005d0
        /*0aec*/ 	.word	0x000000ff
        /*0af0*/ 	.word	0x00038880
        /*0af4*/ 	.short	0x0100
        /*0af6*/ 	.byte	0x06
	.zero		1


	//   ....[13]....
        /*0af8*/ 	.word	0x000005e0
        /*0afc*/ 	.word	0x000000ff
        /*0b00*/ 	.word	0x00038878
        /*0b04*/ 	.short	0x0100
        /*0b06*/ 	.byte	0x06
	.zero		1


	//   ....[14]....
        /*0b08*/ 	.word	0x000005f0
        /*0b0c*/ 	.word	0x000000ff
        /*0b10*/ 	.word	0x00038888
        /*0b14*/ 	.short	0x0100
        /*0b16*/ 	.byte	0x06
	.zero		1


	//   ....[15]....
        /*0b18*/ 	.word	0x00000720
        /*0b1c*/ 	.word	0x000000ff
        /*0b20*/ 	.word	0x00038890
        /*0b24*/ 	.short	0x0100
        /*0b26*/ 	.byte	0x08
	.zero		1


	//   ....[16]....
        /*0b28*/ 	.word	0x00000730
        /*0b2c*/ 	.word	0x000000ff
        /*0b30*/ 	.word	0x000388a0
        /*0b34*/ 	.short	0x0100
        /*0b36*/ 	.byte	0x08
	.zero		1


	//   ....[17]....
        /*0b38*/ 	.word	0x00000740
        /*0b3c*/ 	.word	0x000000ff
        /*0b40*/ 	.word	0x00038898
        /*0b44*/ 	.short	0x0100
        /*0b46*/ 	.byte	0x08
	.zero		1


	//   ....[18]....
        /*0b48*/ 	.word	0x00000750
        /*0b4c*/ 	.word	0x000000ff
        /*0b50*/ 	.word	0x000388a8
        /*0b54*/ 	.short	0x0100
        /*0b56*/ 	.byte	0x08
	.zero		1


	//   ....[19]....
        /*0b58*/ 	.word	0x00000880
        /*0b5c*/ 	.word	0x000000ff
        /*0b60*/ 	.word	0x000388b0
        /*0b64*/ 	.short	0x0100
        /*0b66*/ 	.byte	0x08
	.zero		1


	//   ....[20]....
        /*0b68*/ 	.word	0x00000890
        /*0b6c*/ 	.word	0x000000ff
        /*0b70*/ 	.word	0x000388c0
        /*0b74*/ 	.short	0x0100
        /*0b76*/ 	.byte	0x08
	.zero		1


	//   ....[21]....
        /*0b78*/ 	.word	0x000008a0
        /*0b7c*/ 	.word	0x000000ff
        /*0b80*/ 	.word	0x000388b8
        /*0b84*/ 	.short	0x0100
        /*0b86*/ 	.byte	0x08
	.zero		1


	//   ....[22]....
        /*0b88*/ 	.word	0x000008b0
        /*0b8c*/ 	.word	0x000000ff
        /*0b90*/ 	.word	0x000388c8
        /*0b94*/ 	.short	0x0100
        /*0b96*/ 	.byte	0x08
	.zero		1


	//   ....[23]....
        /*0b98*/ 	.word	0x00002010
        /*0b9c*/ 	.word	0x00000000
        /*0ba0*/ 	.word	0x00000000
        /*0ba4*/ 	.short	0x0101
        /*0ba6*/ 	.byte	0x3f
	.zero		1


	//   ....[24]....
        /*0ba8*/ 	.word	0x00002ac0
        /*0bac*/ 	.word	0x00000000
        /*0bb0*/ 	.word	0x00000000
        /*0bb4*/ 	.short	0x0101
        /*0bb6*/ 	.byte	0x3f
	.zero		1


	//   ....[25]....
        /*0bb8*/ 	.word	0x00003e80
        /*0bbc*/ 	.word	0x000000ff
        /*0bc0*/ 	.word	0x00038800
        /*0bc4*/ 	.short	0x010a
        /*0bc6*/ 	.byte	0x25
	.zero		1


	//   ....[26]....
        /*0bc8*/ 	.word	0x00003ef0
        /*0bcc*/ 	.word	0x00000003
        /*0bd0*/ 	.word	0x00038830
        /*0bd4*/ 	.short	0x010a
        /*0bd6*/ 	.byte	0x3f
	.zero		1


	//   ....[27]....
        /*0bd8*/ 	.word	0x00003f30
        /*0bdc*/ 	.word	0x00000003
        /*0be0*/ 	.word	0x00038830
        /*0be4*/ 	.short	0x010a
        /*0be6*/ 	.byte	0x3f
	.zero		1


	//   ....[28]....
        /*0be8*/ 	.word	0x000041b0
        /*0bec*/ 	.word	0x000000ff
        /*0bf0*/ 	.word	0x00038810
        /*0bf4*/ 	.short	0x010a
        /*0bf6*/ 	.byte	0x25
	.zero		1


	//   ....[29]....
        /*0bf8*/ 	.word	0x000041f0
        /*0bfc*/ 	.word	0x00000003
        /*0c00*/ 	.word	0x00038850
        /*0c04*/ 	.short	0x010a
        /*0c06*/ 	.byte	0x3f
	.zero		1


	//   ....[30]....
        /*0c08*/ 	.word	0x00004230
        /*0c0c*/ 	.word	0x00000003
        /*0c10*/ 	.word	0x00038850
        /*0c14*/ 	.short	0x010a
        /*0c16*/ 	.byte	0x3f
	.zero		1


	//   ....[31]....
        /*0c18*/ 	.word	0x00005500
        /*0c1c*/ 	.word	0x00000004
        /*0c20*/ 	.word	0x00000000
        /*0c24*/ 	.short	0x0101
        /*0c26*/ 	.byte	0x3f
	.zero		1


	//   ....[32]....
        /*0c28*/ 	.word	0x00006dc0
        /*0c2c*/ 	.word	0x00000003
        /*0c30*/ 	.word	0x00000000
        /*0c34*/ 	.short	0x0101
        /*0c36*/ 	.byte	0x3f
	.zero		1


	//   ....[33]....
        /*0c38*/ 	.word	0x00007010
        /*0c3c*/ 	.word	0x000000ff
        /*0c40*/ 	.word	0x00038830
        /*0c44*/ 	.short	0x010a
        /*0c46*/ 	.byte	0x05
	.zero		1


	//   ....[34]....
        /*0c48*/ 	.word	0x00007050
        /*0c4c*/ 	.word	0x000000ff
        /*0c50*/ 	.word	0x00038830
        /*0c54*/ 	.short	0x010a
        /*0c56*/ 	.byte	0x05
	.zero		1


	//   ....[35]....
        /*0c58*/ 	.word	0x000071e0
        /*0c5c*/ 	.word	0x000000ff
        /*0c60*/ 	.word	0x00038850
        /*0c64*/ 	.short	0x010a
        /*0c66*/ 	.byte	0x05
	.zero		1


	//   ....[36]....
        /*0c68*/ 	.word	0x00007220
        /*0c6c*/ 	.word	0x000000ff
        /*0c70*/ 	.word	0x00038850
        /*0c74*/ 	.short	0x010a
        /*0c76*/ 	.byte	0x05
	.zero		1


	//   ....[37]....
        /*0c78*/ 	.word	0x000083b0
        /*0c7c*/ 	.word	0x00000008
        /*0c80*/ 	.word	0x00000000
        /*0c84*/ 	.short	0x0101
        /*0c86*/ 	.byte	0x3f
	.zero		1


	//   ....[38]....
        /*0c88*/ 	.word	0x0000a2e0
        /*0c8c*/ 	.word	0x0000000a
        /*0c90*/ 	.word	0x00000000
        /*0c94*/ 	.short	0x0101
        /*0c96*/ 	.byte	0x3f
	.zero		1


	//   ....[39]....
        /*0c98*/ 	.word	0x0000a670
        /*0c9c*/ 	.word	0x000000ff
        /*0ca0*/ 	.word	0x00038830
        /*0ca4*/ 	.short	0x010a
        /*0ca6*/ 	.byte	0x05
	.zero		1


	//   ....[40]....
        /*0ca8*/ 	.word	0x0000a6b0
        /*0cac*/ 	.word	0x000000ff
        /*0cb0*/ 	.word	0x00038830
        /*0cb4*/ 	.short	0x010a
        /*0cb6*/ 	.byte	0x05
	.zero		1


	//   ....[41]....
        /*0cb8*/ 	.word	0x0000a840
        /*0cbc*/ 	.word	0x000000ff
        /*0cc0*/ 	.word	0x00038850
        /*0cc4*/ 	.short	0x010a
        /*0cc6*/ 	.byte	0x05
	.zero		1


	//   ....[42]....
        /*0cc8*/ 	.word	0x0000a880
        /*0ccc*/ 	.word	0x000000ff
        /*0cd0*/ 	.word	0x00038850
        /*0cd4*/ 	.short	0x010a
        /*0cd6*/ 	.byte	0x05
	.zero		1


	//   ....[43]....
        /*0cd8*/ 	.word	0x0000c310
        /*0cdc*/ 	.word	0x00000099
        /*0ce0*/ 	.word	0x00000000
        /*0ce4*/ 	.short	0x0101
        /*0ce6*/ 	.byte	0x3f
	.zero		1


	//   ....[44]....
        /*0ce8*/ 	.word	0x0000ce60
        /*0cec*/ 	.word	0x000000b3
        /*0cf0*/ 	.word	0x00000000
        /*0cf4*/ 	.short	0x0101
        /*0cf6*/ 	.byte	0x3f
	.zero		1


	//   ....[45]....
        /*0cf8*/ 	.word	0x0000cf70
        /*0cfc*/ 	.word	0x000000ff
        /*0d00*/ 	.word	0x00038830
        /*0d04*/ 	.short	0x010a
        /*0d06*/ 	.byte	0x05
	.zero		1


	//   ....[46]....
        /*0d08*/ 	.word	0x0000cfb0
        /*0d0c*/ 	.word	0x000000ff
        /*0d10*/ 	.word	0x00038830
        /*0d14*/ 	.short	0x010a
        /*0d16*/ 	.byte	0x05
	.zero		1


	//   ....[47]....
        /*0d18*/ 	.word	0x0000d140
        /*0d1c*/ 	.word	0x000000ff
        /*0d20*/ 	.word	0x00038850
        /*0d24*/ 	.short	0x010a
        /*0d26*/ 	.byte	0x05
	.zero		1


	//   ....[48]....
        /*0d28*/ 	.word	0x0000d180
        /*0d2c*/ 	.word	0x000000ff
        /*0d30*/ 	.word	0x00038850
        /*0d34*/ 	.short	0x010a
        /*0d36*/ 	.byte	0x05
	.zero		1


	//   ....[49]....
        /*0d38*/ 	.word	0x0000e2e0
        /*0d3c*/ 	.word	0x00000007
        /*0d40*/ 	.word	0x00000000
        /*0d44*/ 	.short	0x0101
        /*0d46*/ 	.byte	0x3f
	.zero		1


	//   ....[50]....
        /*0d48*/ 	.word	0x00010200
        /*0d4c*/ 	.word	0x0000000a
        /*0d50*/ 	.word	0x00000000
        /*0d54*/ 	.short	0x0101
        /*0d56*/ 	.byte	0x3f
	.zero		1


	//   ....[51]....
        /*0d58*/ 	.word	0x00012860
        /*0d5c*/ 	.word	0x000000ff
        /*0d60*/ 	.word	0x00000000
        /*0d64*/ 	.short	0x0101
        /*0d66*/ 	.byte	0x05
	.zero		1


	//   ....[52]....
        /*0d68*/ 	.word	0x000159b0
        /*0d6c*/ 	.word	0x00000000
        /*0d70*/ 	.word	0x00038840
        /*0d74*/ 	.short	0x010a
        /*0d76*/ 	.byte	0x3f
	.zero		1


	//   ....[53]....
        /*0d78*/ 	.word	0x00016590
        /*0d7c*/ 	.word	0x00000008
        /*0d80*/ 	.word	0x00038800
        /*0d84*/ 	.short	0x0107
        /*0d86*/ 	.byte	0x3f
	.zero		1


	//   ....[54]....
        /*0d88*/ 	.word	0x00016640
        /*0d8c*/ 	.word	0x00000000
        /*0d90*/ 	.word	0x00038800
        /*0d94*/ 	.short	0x0101
        /*0d96*/ 	.byte	0x3f
	.zero		1


	//   ....[55]....
        /*0d98*/ 	.word	0x00017610
        /*0d9c*/ 	.word	0x00000000
        /*0da0*/ 	.word	0x00038810
        /*0da4*/ 	.short	0x0107
        /*0da6*/ 	.byte	0x3f
	.zero		1


	//   ....[56]....
        /*0da8*/ 	.word	0x00017710
        /*0dac*/ 	.word	0x00000002
        /*0db0*/ 	.word	0x00038810
        /*0db4*/ 	.short	0x0101
        /*0db6*/ 	.byte	0x3f
	.zero		1


	//   ....[57]....
        /*0db8*/ 	.word	0x00017730
        /*0dbc*/ 	.word	0x00000002
        /*0dc0*/ 	.word	0x00038820
        /*0dc4*/ 	.short	0x010a
        /*0dc6*/ 	.byte	0x3f
	.zero		1


	//   ....[58]....
        /*0dc8*/ 	.word	0x00017830
        /*0dcc*/ 	.word	0x00000000
        /*0dd0*/ 	.word	0x00038860
        /*0dd4*/ 	.short	0x010a
        /*0dd6*/ 	.byte	0x3f
	.zero		1


	//   ....[59]....
        /*0dd8*/ 	.word	0x000184b0
        /*0ddc*/ 	.word	0x00000003
        /*0de0*/ 	.word	0x00038840
        /*0de4*/ 	.short	0x010a
        /*0de6*/ 	.byte	0x3f
	.zero		1


	//   ....[60]....
        /*0de8*/ 	.word	0x00018700
        /*0dec*/ 	.word	0x00000003
        /*0df0*/ 	.word	0x00038860
        /*0df4*/ 	.short	0x010a
        /*0df6*/ 	.byte	0x3f
	.zero		1


	//   ....[61]....
        /*0df8*/ 	.word	0x00019320
        /*0dfc*/ 	.word	0x00000004
        /*0e00*/ 	.word	0x00038840
        /*0e04*/ 	.short	0x010a
        /*0e06*/ 	.byte	0x3f
	.zero		1


	//   ....[62]....
        /*0e08*/ 	.word	0x00019560
        /*0e0c*/ 	.word	0x00000004
        /*0e10*/ 	.word	0x00038860
        /*0e14*/ 	.short	0x010a
        /*0e16*/ 	.byte	0x3f
	.zero		1


	//   ....[63]....
        /*0e18*/ 	.word	0x0001a0f0
        /*0e1c*/ 	.word	0x00000002
        /*0e20*/ 	.word	0x00038840
        /*0e24*/ 	.short	0x010a
        /*0e26*/ 	.byte	0x3f
	.zero		1


	//   ....[64]....
        /*0e28*/ 	.word	0x0001a340
        /*0e2c*/ 	.word	0x00000002
        /*0e30*/ 	.word	0x00038860
        /*0e34*/ 	.short	0x010a
        /*0e36*/ 	.byte	0x3f
	.zero		1


	//   ....[65]....
        /*0e38*/ 	.word	0x0001bb50
        /*0e3c*/ 	.word	0x00000000
        /*0e40*/ 	.word	0x00038820
        /*0e44*/ 	.short	0x010a
        /*0e46*/ 	.byte	0x3f
	.zero		1


	//   ....[66]....
        /*0e48*/ 	.word	0x0001bd10
        /*0e4c*/ 	.word	0x00000006
        /*0e50*/ 	.word	0x00000000
        /*0e54*/ 	.short	0x010a
        /*0e56*/ 	.byte	0x3f
	.zero		1


	//   ....[67]....
        /*0e58*/ 	.word	0x0001bd80
        /*0e5c*/ 	.word	0x00000007
        /*0e60*/ 	.word	0x00000000
        /*0e64*/ 	.short	0x010a
        /*0e66*/ 	.byte	0x3f
	.zero		1


	//   ....[68]....
        /*0e68*/ 	.word	0x0001bdf0
        /*0e6c*/ 	.word	0x00000004
        /*0e70*/ 	.word	0x00000000
        /*0e74*/ 	.short	0x010a
        /*0e76*/ 	.byte	0x3f
	.zero		1


	//   ....[69]....
        /*0e78*/ 	.word	0x0001be20
        /*0e7c*/ 	.word	0x00000003
        /*0e80*/ 	.word	0x00000000
        /*0e84*/ 	.short	0x010a
        /*0e86*/ 	.byte	0x3f
	.zero		1


	//   ....[70]....
        /*0e88*/ 	.word	0x0001be90
        /*0e8c*/ 	.word	0x00000003
        /*0e90*/ 	.word	0x00038800
        /*0e94*/ 	.short	0x010a
        /*0e96*/ 	.byte	0x3f
	.zero		1


	//   ....[71]....
        /*0e98*/ 	.word	0x0001bee0
        /*0e9c*/ 	.word	0x00000003
        /*0ea0*/ 	.word	0x00038830
        /*0ea4*/ 	.short	0x010a
        /*0ea6*/ 	.byte	0x3f
	.zero		1


	//   ....[72]....
        /*0ea8*/ 	.word	0x0001bf40
        /*0eac*/ 	.word	0x00000005
        /*0eb0*/ 	.word	0x00038810
        /*0eb4*/ 	.short	0x010a
        /*0eb6*/ 	.byte	0x3f
	.zero		1


	//   ....[73]....
        /*0eb8*/ 	.word	0x0001bf90
        /*0ebc*/ 	.word	0x00000003
        /*0ec0*/ 	.word	0x00038850
        /*0ec4*/ 	.short	0x010a
        /*0ec6*/ 	.byte	0x3f
	.zero		1


	//   ....[74]....
        /*0ec8*/ 	.word	0x0001bff0
        /*0ecc*/ 	.word	0x00000009
        /*0ed0*/ 	.word	0x00038830
        /*0ed4*/ 	.short	0x010a
        /*0ed6*/ 	.byte	0x3f
	.zero		1


	//   ....[75]....
        /*0ed8*/ 	.word	0x0001c050
        /*0edc*/ 	.word	0x00000009
        /*0ee0*/ 	.word	0x00038850
        /*0ee4*/ 	.short	0x010a
        /*0ee6*/ 	.byte	0x3f
	.zero		1


	//   ....[76]....
        /*0ee8*/ 	.word	0x0001c0b0
        /*0eec*/ 	.word	0x00000006
        /*0ef0*/ 	.word	0x00038830
        /*0ef4*/ 	.short	0x010a
        /*0ef6*/ 	.byte	0x3f
	.zero		1


	//   ....[77]....
        /*0ef8*/ 	.word	0x0001c110
        /*0efc*/ 	.word	0x00000006
        /*0f00*/ 	.word	0x00038850
        /*0f04*/ 	.short	0x010a
        /*0f06*/ 	.byte	0x3f
	.zero		1


	//   ....[78]....
        /*0f08*/ 	.word	0x0001c170
        /*0f0c*/ 	.word	0x00000008
        /*0f10*/ 	.word	0x00038830
        /*0f14*/ 	.short	0x010a
        /*0f16*/ 	.byte	0x3f
	.zero		1


	//   ....[79]....
        /*0f18*/ 	.word	0x0001c1d0
        /*0f1c*/ 	.word	0x00000008
        /*0f20*/ 	.word	0x00038850
        /*0f24*/ 	.short	0x010a
        /*0f26*/ 	.byte	0x3f
	.zero		1


	//   ....[80]....
        /*0f28*/ 	.word	0x0001c370
        /*0f2c*/ 	.word	0x00000000
        /*0f30*/ 	.word	0x00038840
        /*0f34*/ 	.short	0x010a
        /*0f36*/ 	.byte	0x3f
	.zero		1


	//   ....[81]....
        /*0f38*/ 	.word	0x0001d4c0
        /*0f3c*/ 	.word	0x00000002
        /*0f40*/ 	.word	0x00038820
        /*0f44*/ 	.short	0x010a
        /*0f46*/ 	.byte	0x3f
	.zero		1


	//   ....[82]....
        /*0f48*/ 	.word	0x0001d510
        /*0f4c*/ 	.word	0x00000000
        /*0f50*/ 	.word	0x00038860
        /*0f54*/ 	.short	0x010a
        /*0f56*/ 	.byte	0x3f
	.zero		1


	//   ....[83]....
        /*0f58*/ 	.word	0x0001d560
        /*0f5c*/ 	.word	0x00000003
        /*0f60*/ 	.word	0x00038840
        /*0f64*/ 	.short	0x010a
        /*0f66*/ 	.byte	0x3f
	.zero		1


	//   ....[84]....
        /*0f68*/ 	.word	0x0001d5b0
        /*0f6c*/ 	.word	0x00000003
        /*0f70*/ 	.word	0x00038860
        /*0f74*/ 	.short	0x010a
        /*0f76*/ 	.byte	0x3f
	.zero		1


	//   ....[85]....
        /*0f78*/ 	.word	0x0001d600
        /*0f7c*/ 	.word	0x00000004
        /*0f80*/ 	.word	0x00038840
        /*0f84*/ 	.short	0x010a
        /*0f86*/ 	.byte	0x3f
	.zero		1


	//   ....[86]....
        /*0f88*/ 	.word	0x0001d650
        /*0f8c*/ 	.word	0x00000004
        /*0f90*/ 	.word	0x00038860
        /*0f94*/ 	.short	0x010a
        /*0f96*/ 	.byte	0x3f
	.zero		1


	//   ....[87]....
        /*0f98*/ 	.word	0x0001d6a0
        /*0f9c*/ 	.word	0x00000002
        /*0fa0*/ 	.word	0x00038840
        /*0fa4*/ 	.short	0x010a
        /*0fa6*/ 	.byte	0x3f
	.zero		1


	//   ....[88]....
        /*0fa8*/ 	.word	0x0001d6f0
        /*0fac*/ 	.word	0x00000002
        /*0fb0*/ 	.word	0x00038860
        /*0fb4*/ 	.short	0x010a
        /*0fb6*/ 	.byte	0x3f
	.zero		1


	//   ....[89]....
        /*0fb8*/ 	.word	0x0001e150
        /*0fbc*/ 	.word	0x00000000
        /*0fc0*/ 	.word	0x00038820
        /*0fc4*/ 	.short	0x010a
        /*0fc6*/ 	.byte	0x3f
	.zero		1


	//   ....[90]....
        /*0fc8*/ 	.word	0x0001e2f0
        /*0fcc*/ 	.word	0x00000006
        /*0fd0*/ 	.word	0x00000000
        /*0fd4*/ 	.short	0x010a
        /*0fd6*/ 	.byte	0x3f
	.zero		1


	//   ....[91]....
        /*0fd8*/ 	.word	0x0001e340
        /*0fdc*/ 	.word	0x00000007
        /*0fe0*/ 	.word	0x00000000
        /*0fe4*/ 	.short	0x010a
        /*0fe6*/ 	.byte	0x3f
	.zero		1


	//   ....[92]....
        /*0fe8*/ 	.word	0x0001e390
        /*0fec*/ 	.word	0x00000004
        /*0ff0*/ 	.word	0x00000000
        /*0ff4*/ 	.short	0x010a
        /*0ff6*/ 	.byte	0x3f
	.zero		1


	//----- nvinfo : EIATTR_NUM_MBARRIERS
	.align		4
.L_921:
        /*0ff8*/ 	.byte	0x03, 0x38
        /*0ffa*/ 	.short	0x0017


	//----- nvinfo : EIATTR_EXIT_INSTR_OFFSETS
	.align		4
        /*0ffc*/ 	.byte	0x04, 0x1c
        /*0ffe*/ 	.short	(.L_923 - .L_922)


	//   ....[0]....
.L_922:
        /*1000*/ 	.word	0x00000a60


	//   ....[1]....
        /*1004*/ 	.word	0x00013ae0


	//   ....[2]....
        /*1008*/ 	.word	0x0001be70


	//----- nvinfo : EIATTR_MAX_THREADS
	.align		4
.L_923:
        /*100c*/ 	.byte	0x04, 0x05
        /*100e*/ 	.short	(.L_925 - .L_924)
.L_924:
        /*1010*/ 	.word	0x00000180
        /*1014*/ 	.word	0x00000001
        /*1018*/ 	.word	0x00000001


	//----- nvinfo : EIATTR_CRS_STACK_SIZE
	.align		4
.L_925:
        /*101c*/ 	.byte	0x04, 0x1e
        /*101e*/ 	.short	(.L_927 - .L_926)
.L_926:
        /*1020*/ 	.word	0x00000000


	//----- nvinfo : EIATTR_CBANK_PARAM_SIZE
	.align		4
.L_927:
        /*1024*/ 	.byte	0x03, 0x19
        /*1026*/ 	.short	0x0bf0


	//----- nvinfo : EIATTR_PARAM_CBANK
	.align		4
        /*1028*/ 	.byte	0x04, 0x0a
        /*102a*/ 	.short	(.L_929 - .L_928)
	.align		4
.L_928:
        /*102c*/ 	.word	index@(.nv.constant0._ZN7cutlass13device_kernelIN5flash11enable_sm90INS1_16FlashAttnFwdSm90INS1_25CollectiveMainloopFwdSm90ILi2EN4cute5tupleIJNS5_1CILi1EEES8_S8_EEENS6_IJNS7_ILi64EEESA_SA_EEELi512ENS_10bfloat16_tEfNS_4arch4Sm90ELb0ELb1ELb0ELb1ELb0ELb0ELb1ELb0ELb0ELb1ELb0ELb0EEENS1_21CollectiveEpilogueFwdINS6_IJSA_NS7_ILi512EEESA_EEES9_SC_SE_Li256ELb1ELb1ELb0ELb0EEENS1_36VarlenDynamicPersistentTileSchedulerILi64ELi64ELi256ELi128ELb0ELb1ELb1ELb1ELb0ELb1EEEEEEEEEvNT_6ParamsE)
        /*1030*/ 	.short	0x0210
        /*1032*/ 	.short	0x0bf0


	//----- nvinfo : EIATTR_SW_WAR
	.align		4
.L_929:
        /*1034*/ 	.byte	0x04, 0x36
        /*1036*/ 	.short	(.L_931 - .L_930)
.L_930:
        /*1038*/ 	.word	0x00000008
.L_931:


//--------------------- .nv.info._ZN7cutlass13device_kernelIN5flash11enable_sm90INS1_16FlashAttnFwdSm90INS1_25CollectiveMainloopFwdSm90ILi2EN4cute5tupleIJNS5_1CILi1EEES8_S8_EEENS6_IJNS7_ILi64EEESA_SA_EEELi512ENS_10bfloat16_tEfNS_4arch4Sm90ELb0ELb1ELb0ELb1ELb0ELb1ELb1ELb0ELb0ELb1ELb0ELb0EEENS1_21CollectiveEpilogueFwdINS6_IJSA_NS7_ILi512EEESA_EEES9_SC_SE_Li256ELb1ELb1ELb0ELb0EEENS1_36VarlenDynamicPersistentTileSchedulerILi64ELi64ELi256ELi128ELb0ELb1ELb1ELb1ELb0ELb1EEEEEEEEEvNT_6ParamsE --------------------------
	.section	.nv.info._ZN7cutlass13device_kernelIN5flash11enable_sm90INS1_16FlashAttnFwdSm90INS1_25CollectiveMainloopFwdSm90ILi2EN4cute5tupleIJNS5_1CILi1EEES8_S8_EEENS6_IJNS7_ILi64EEESA_SA_EEELi512ENS_10bfloat16_tEfNS_4arch4Sm90ELb0ELb1ELb0ELb1ELb0ELb1ELb1ELb0ELb0ELb1ELb0ELb0EEENS1_21CollectiveEpilogueFwdINS6_IJSA_NS7_ILi512EEESA_EEES9_SC_SE_Li256ELb1ELb1ELb0ELb0EEENS1_36VarlenDynamicPersistentTileSchedulerILi64ELi64ELi256ELi128ELb0ELb1ELb1ELb1ELb0ELb1EEEEEEEEEvNT_6ParamsE,"",@"SHT_CUDA_INFO"
	.sectionflags	@""
	.align	4


	//----- nvinfo : EIATTR_CUDA_API_VERSION
	.align		4
        /*0000*/ 	.byte	0x04, 0x37
        /*0002*/ 	.short	(.L_933 - .L_932)
.L_932:
        /*0004*/ 	.word	0x00000082


	//----- nvinfo : EIATTR_KPARAM_INFO
	.align		4
.L_933:
        /*0008*/ 	.byte	0x04, 0x17
        /*000a*/ 	.short	(.L_935 - .L_934)
.L_934:
        /*000c*/ 	.word	0x00000000
        /*0010*/ 	.short	0x0000
        /*0012*/ 	.short	0x0070
        /*0014*/ 	.byte	0x00, 0xf0, 0x01, 0x2e


	//----- nvinfo : EIATTR_SPARSE_MMA_MASK
	.align		4
.L_935:
        /*0018*/ 	.byte	0x03, 0x50
        /*001a*/ 	.short	0x0000


	//----- nvinfo : EIATTR_MAXREG_COUNT
	.align		4
        /*001c*/ 	.byte	0x03, 0x1b
        /*001e*/ 	.short	0x00a8


	//----- nvinfo : EIATTR_NUM_BARRIERS
	.align		4
        /*0020*/ 	.byte	0x02, 0x4c
        /*0022*/ 	.byte	0x10
	.zero		1


	//----- nvinfo : EIATTR_EXTERNS
	.align		4
        /*0024*/ 	.byte	0x04, 0x0f
        /*0026*/ 	.short	(.L_937 - .L_936)


	//   ....[0]....
	.align		4
.L_936:
        /*0028*/ 	.word	index@(__assertfail)


	//----- nvinfo : EIATTR_ANNOTATIONS
	.align		4
.L_937:
        /*002c*/ 	.byte	0x04, 0x55
        /*002e*/ 	.short	(.L_939 - .L_938)


	//   ....[0]....
.L_938:
        /* <DEDUP_REMOVED lines=95> */


	//----- nvinfo : EIATTR_MERCURY_ISA_VERSION
	.align		4
.L_939:
        /*0608*/ 	.byte	0x03, 0x5f
        /*060a*/ 	.short	0x0101


	//----- nvinfo : EIATTR_UNUSED_LOAD_BYTE_OFFSET
	.align		4
        /*060c*/ 	.byte	0x04, 0x44
        /*060e*/ 	.short	(.L_941 - .L_940)


	//   ....[0]....
.L_940:
        /*0610*/ 	.word	0x00000ab0
        /*0614*/ 	.word	0x0000fff0


	//   ....[1]....
        /*0618*/ 	.word	0x000196d0
        /*061c*/ 	.word	0x0000fff0


	//----- nvinfo : EIATTR_INT_WARP_WIDE_INSTR_OFFSETS
	.align		4
.L_941:
        /*0620*/ 	.byte	0x04, 0x31
        /*0622*/ 	.short	(.L_943 - .L_942)


	//   ....[0]....
.L_942:
        /*0624*/ 	.word	0x00000190


	//   ....[1]....
        /*0628*/ 	.word	0x000001d0


	//   ....[2]....
        /*062c*/ 	.word	0x00000240


	//   ....[3]....
        /*0630*/ 	.word	0x00000250


	//   ....[4]....
        /*0634*/ 	.word	0x0001fd10


	//   ....[5]....
        /*0638*/ 	.word	0x0001fd70


	//   ....[6]....
        /*063c*/ 	.word	0x00025900


	//   ....[7]....
        /*0640*/ 	.word	0x00025960


	//----- nvinfo : EIATTR_COOP_GROUP_MASK_REGIDS
	.align		4
.L_943:
        /*0644*/ 	.byte	0x04, 0x29
        /*0646*/ 	.short	(.L_945 - .L_944)


	//   ....[0]....
.L_944:
        /*0648*/ 	.word	0xffffffff


	//   ....[1]....
        /*064c*/ 	.word	0xffffffff


	//   ....[2]....
        /*0650*/ 	.word	0xffffffff


	//   ....[3]....
        /*0654*/ 	.word	0xffffffff


	//   ....[4]....
        /*0658*/ 	.word	0xffffffff


	//   ....[5]....
        /*065c*/ 	.word	0xffffffff


	//   ....[6]....
        /*0660*/ 	.word	0xffffffff


	//   ....[7]....
        /*0664*/ 	.word	0xffffffff


	//   ....[8]....
        /*0668*/ 	.word	0xffffffff


	//   ....[9]....
        /*066c*/ 	.word	0xffffffff


	//   ....[10]....
        /*0670*/ 	.word	0xffffffff


	//   ....[11]....
        /*0674*/ 	.word	0xffffffff


	//   ....[12]....
        /*0678*/ 	.word	0xffffffff


	//   ....[13]....
        /*067c*/ 	.word	0xffffffff


	//   ....[14]....
        /*0680*/ 	.word	0xffffffff


	//   ....[15]....
        /*0684*/ 	.word	0xffffffff


	//   ....[16]....
        /*0688*/ 	.word	0xffffffff


	//   ....[17]....
        /*068c*/ 	.word	0xffffffff


	//   ....[18]....
        /*0690*/ 	.word	0xffffffff


	//   ....[19]....
        /*0694*/ 	.word	0xffffffff


	//   ....[20]....
        /*0698*/ 	.word	0xffffffff


	//   ....[21]....
        /*069c*/ 	.word	0xffffffff


	//   ....[22]....
        /*06a0*/ 	.word	0xffffffff


	//   ....[23]....
        /*06a4*/ 	.word	0xffffffff


	//   ....[24]....
        /*06a8*/ 	.word	0xffffffff


	//   ....[25]....
        /*06ac*/ 	.word	0xffffffff


	//   ....[26]....
        /*06b0*/ 	.word	0xffffffff


	//   ....[27]....
        /*06b4*/ 	.word	0xffffffff


	//   ....[28]....
        /*06b8*/ 	.word	0xffffffff


	//   ....[29]....
        /*06bc*/ 	.word	0xffffffff


	//   ....[30]....
        /*06c0*/ 	.word	0xffffffff


	//   ....[31]....
        /*06c4*/ 	.word	0xffffffff


	//   ....[32]....
        /*06c8*/ 	.word	0xffffffff


	//   ....[33]....
        /*06cc*/ 	.word	0xffffffff


	//   ....[34]....
        /*06d0*/ 	.word	0xffffffff


	//   ....[35]....
        /*06d4*/ 	.word	0xffffffff


	//   ....[36]....
        /*06d8*/ 	.word	0xffffffff


	//   ....[37]....
        /*06dc*/ 	.word	0xffffffff


	//   ....[38]....
        /*06e0*/ 	.word	0xffffffff


	//   ....[39]....
        /*06e4*/ 	.word	0xffffffff


	//   ....[40]....
        /*06e8*/ 	.word	0xffffffff


	//   ....[41]....
        /*06ec*/ 	.word	0xffffffff


	//   ....[42]....
        /*06f0*/ 	.word	0xffffffff


	//   ....[43]....
        /*06f4*/ 	.word	0xffffffff


	//   ....[44]....
        /*06f8*/ 	.word	0xffffffff


	//   ....[45]....
        /*06fc*/ 	.word	0xffffffff


	//   ....[46]....
        /*0700*/ 	.word	0xffffffff


	//   ....[47]....
        /*0704*/ 	.word	0xffffffff


	//   ....[48]....
        /*0708*/ 	.word	0xffffffff


	//   ....[49]....
        /*070c*/ 	.word	0xffffffff


	//   ....[50]....
        /*0710*/ 	.word	0xffffffff


	//   ....[51]....
        /*0714*/ 	.word	0xffffffff


	//   ....[52]....
        /*0718*/ 	.word	0xffffffff


	//   ....[53]....
        /*071c*/ 	.word	0xffffffff


	//   ....[54]....
        /*0720*/ 	.word	0xffffffff


	//   ....[55]....
        /*0724*/ 	.word	0xffffffff


	//   ....[56]....
        /*0728*/ 	.word	0xffffffff


	//   ....[57]....
        /*072c*/ 	.word	0xffffffff


	//   ....[58]....
        /*0730*/ 	.word	0xffffffff


	//   ....[59]....
        /*0734*/ 	.word	0xffffffff


	//   ....[60]....
        /*0738*/ 	.word	0xffffffff


	//   ....[61]....
        /*073c*/ 	.word	0xffffffff


	//   ....[62]....
        /*0740*/ 	.word	0xffffffff


	//   ....[63]....
        /*0744*/ 	.word	0xffffffff


	//   ....[64]....
        /*0748*/ 	.word	0xffffffff


	//   ....[65]....
        /*074c*/ 	.word	0xffffffff


	//   ....[66]....
        /*0750*/ 	.word	0xffffffff


	//   ....[67]....
        /*0754*/ 	.word	0xffffffff


	//   ....[68]....
        /*0758*/ 	.word	0xffffffff


	//   ....[69]....
        /*075c*/ 	.word	0xffffffff


	//   ....[70]....
        /*0760*/ 	.word	0xffffffff


	//   ....[71]....
        /*0764*/ 	.word	0xffffffff


	//   ....[72]....
        /*0768*/ 	.word	0xffffffff


	//   ....[73]....
        /*076c*/ 	.word	0xffffffff


	//   ....[74]....
        /*0770*/ 	.word	0xffffffff


	//   ....[75]....
        /*0774*/ 	.word	0xffffffff


	//   ....[76]....
        /*0778*/ 	.word	0xffffffff


	//   ....[77]....
        /*077c*/ 	.word	0xffffffff


	//   ....[78]....
        /*0780*/ 	.word	0xffffffff


	//   ....[79]....
        /*0784*/ 	.word	0xffffffff


	//   ....[80]....
        /*0788*/ 	.word	0xffffffff


	//   ....[81]....
        /*078c*/ 	.word	0xffffffff


	//   ....[82]....
        /*0790*/ 	.word	0xffffffff


	//   ....[83]....
        /*0794*/ 	.word	0xffffffff


	//   ....[84]....
        /*0798*/ 	.word	0xffffffff


	//   ....[85]....
        /*079c*/ 	.word	0xffffffff


	//   ....[86]....
        /*07a0*/ 	.word	0xffffffff


	//   ....[87]....
        /*07a4*/ 	.word	0xffffffff


	//   ....[88]....
        /*07a8*/ 	.word	0xffffffff


	//   ....[89]....
        /*07ac*/ 	.word	0xffffffff


	//   ....[90]....
        /*07b0*/ 	.word	0xffffffff


	//   ....[91]....
        /*07b4*/ 	.word	0xffffffff


	//   ....[92]....
        /*07b8*/ 	.word	0xffffffff


	//   ....[93]....
        /*07bc*/ 	.word	0xffffffff


	//   ....[94]....
        /*07c0*/ 	.word	0xffffffff


	//   ....[95]....
        /*07c4*/ 	.word	0xffffffff


	//   ....[96]....
        /*07c8*/ 	.word	0xffffffff


	//   ....[97]....
        /*07cc*/ 	.word	0xffffffff


	//   ....[98]....
        /*07d0*/ 	.word	0xffffffff


	//   ....[99]....
        /*07d4*/ 	.word	0xffffffff


	//   ....[100]....
        /*07d8*/ 	.word	0xffffffff


	//   ....[101]....
        /*07dc*/ 	.word	0xffffffff


	//   ....[102]....
        /*07e0*/ 	.word	0xffffffff


	//   ....[103]....
        /*07e4*/ 	.word	0xffffffff


	//   ....[104]....
        /*07e8*/ 	.word	0xffffffff


	//   ....[105]....
        /*07ec*/ 	.word	0xffffffff


	//   ....[106]....
        /*07f0*/ 	.word	0xffffffff


	//   ....[107]....
        /*07f4*/ 	.word	0xffffffff


	//   ....[108]....
        /*07f8*/ 	.word	0xffffffff


	//   ....[109]....
        /*07fc*/ 	.word	0xffffffff


	//   ....[110]....
        /*0800*/ 	.word	0xffffffff


	//   ....[111]....
        /*0804*/ 	.word	0xffffffff


	//   ....[112]....
        /*0808*/ 	.word	0xffffffff


	//   ....[113]....
        /*080c*/ 	.word	0xffffffff


	//   ....[114]....
        /*0810*/ 	.word	0xffffffff


	//   ....[115]....
        /*0814*/ 	.word	0xffffffff


	//   ....[116]....
        /*0818*/ 	.word	0xffffffff


	//   ....[117]....
        /*081c*/ 	.word	0xffffffff


	//   ....[118]....
        /*0820*/ 	.word	0xffffffff


	//   ....[119]....
        /*0824*/ 	.word	0xffffffff


	//   ....[120]....
        /*0828*/ 	.word	0xffffffff


	//   ....[121]....
        /*082c*/ 	.word	0xffffffff


	//   ....[122]....
        /*0830*/ 	.word	0xffffffff


	//   ....[123]....
        /*0834*/ 	.word	0xffffffff


	//   ....[124]....
        /*0838*/ 	.word	0x0500000f


	//   ....[125]....
        /*083c*/ 	.word	0x0500000f


	//   ....[126]....
        /*0840*/ 	.word	0x0500000f


	//   ....[127]....
        /*0844*/ 	.word	0x0500000f


	//   ....[128]....
        /*0848*/ 	.word	0x0500000f


	//   ....[129]....
        /*084c*/ 	.word	0x0500000f


	//   ....[130]....
        /*0850*/ 	.word	0x0500000f


	//   ....[131]....
        /*0854*/ 	.word	0x0500000f


	//   ....[132]....
        /*0858*/ 	.word	0x0500000f


	//   ....[133]....
        /*085c*/ 	.word	0x0500000f


	//   ....[134]....
        /*0860*/ 	.word	0x0500000f


	//   ....[135]....
        /*0864*/ 	.word	0x0500000f


	//   ....[136]....
        /*0868*/ 	.word	0x0500000f


	//   ....[137]....
        /*086c*/ 	.word	0x0500000f


	//   ....[138]....
        /*0870*/ 	.word	0x0500000f


	//   ....[139]....
        /*0874*/ 	.word	0x0500000f


	//   ....[140]....
        /*0878*/ 	.word	0x0500000f


	//   ....[141]....
        /*087c*/ 	.word	0x0500000f


	//   ....[142]....
        /*0880*/ 	.word	0x0500000f


	//   ....[143]....
        /*0884*/ 	.word	0x0500000f


	//   ....[144]....
        /*0888*/ 	.word	0x0500000f


	//   ....[145]....
        /*088c*/ 	.word	0x0500000f


	//   ....[146]....
        /*0890*/ 	.word	0x0500000f


	//   ....[147]....
        /*0894*/ 	.word	0x0500000f


	//   ....[148]....
        /*0898*/ 	.word	0x0500000f


	//   ....[149]....
        /*089c*/ 	.word	0x0500000f


	//   ....[150]....
        /*08a0*/ 	.word	0x0500000f


	//   ....[151]....
        /*08a4*/ 	.word	0x0500000f


	//   ....[152]....
        /*08a8*/ 	.word	0x0500000f


	//   ....[153]....
        /*08ac*/ 	.word	0x0500000f


	//   ....[154]....
        /*08b0*/ 	.word	0x0500000f


	//   ....[155]....
        /*08b4*/ 	.word	0x0500000f


	//   ....[156]....
        /*08b8*/ 	.word	0x0500000f


	//   ....[157]....
        /*08bc*/ 	.word	0x0500000f


	//   ....[158]....
        /*08c0*/ 	.word	0x0500000f


	//   ....[159]....
        /*08c4*/ 	.word	0x0500000f


	//   ....[160]....
        /*08c8*/ 	.word	0x0500000f


	//   ....[161]....
        /*08cc*/ 	.word	0x0500000f


	//   ....[162]....
        /*08d0*/ 	.word	0x0500000f


	//   ....[163]....
        /*08d4*/ 	.word	0x0500000f


	//   ....[164]....
        /*08d8*/ 	.word	0x0500000f


	//   ....[165]....
        /*08dc*/ 	.word	0x0500000f


	//   ....[166]....
        /*08e0*/ 	.word	0x0500000f


	//   ....[167]....
        /*08e4*/ 	.word	0x0500000f


	//   ....[168]....
        /*08e8*/ 	.word	0x0500000f


	//   ....[169]....
        /*08ec*/ 	.word	0x0500000f


	//   ....[170]....
        /*08f0*/ 	.word	0x0500000f


	//   ....[171]....
        /*08f4*/ 	.word	0x0500000f


	//   ....[172]....
        /*08f8*/ 	.word	0x0500000f


	//   ....[173]....
        /*08fc*/ 	.word	0x0500000f


	//   ....[174]....
        /*0900*/ 	.word	0x0500000f


	//   ....[175]....
        /*0904*/ 	.word	0x0500000f


	//----- nvinfo : EIATTR_COOP_GROUP_INSTR_OFFSETS
	.align		4
.L_945:
        /*0908*/ 	.byte	0x04, 0x28
        /*090a*/ 	.short	(.L_947 - .L_946)


	//   ....[0]....
.L_946:
        /*090c*/ 	.word	0x00000070


	//   ....[1]....
        /*0910*/ 	.word	0x000001a0


	//   ....[2]....
        /*0914*/ 	.word	0x000001f0


	//   ....[3]....
        /*0918*/ 	.word	0x00000400


	//   ....[4]....
        /*091c*/ 	.word	0x00000560


	//   ....[5]....
        /*0920*/ 	.word	0x00000680


	//   ....[6]....
        /*0924*/ 	.word	0x000007e0


	//   ....[7]....
        /*0928*/ 	.word	0x00004fb0


	//   ....[8]....
        /*092c*/ 	.word	0x000070f0


	//   ....[9]....
        /*0930*/ 	.word	0x00007820


	//   ....[10]....
        /*0934*/ 	.word	0x00007830


	//   ....[11]....
        /*0938*/ 	.word	0x00007840


	//   ....[12]....
        /*093c*/ 	.word	0x00007850


	//   ....[13]....
        /*0940*/ 	.word	0x00007b40


	//   ....[14]....
        /*0944*/ 	.word	0x00007b50


	//   ....[15]....
        /*0948*/ 	.word	0x00007b60


	//   ....[16]....
        /*094c*/ 	.word	0x00007b70


	//   ....[17]....
        /*0950*/ 	.word	0x00008e30


	//   ....[18]....
        /*0954*/ 	.word	0x00008e40


	//   ....[19]....
        /*0958*/ 	.word	0x00008e50


	//   ....[20]....
        /*095c*/ 	.word	0x00008e60


	//   ....[21]....
        /*0960*/ 	.word	0x00009080


	//   ....[22]....
        /*0964*/ 	.word	0x00009090


	//   ....[23]....
        /*0968*/ 	.word	0x000090a0


	//   ....[24]....
        /*096c*/ 	.word	0x000090b0


	//   ....[25]....
        /*0970*/ 	.word	0x0000a870


	//   ....[26]....
        /*0974*/ 	.word	0x0000bfb0


	//   ....[27]....
        /*0978*/ 	.word	0x0000c740


	//   ....[28]....
        /*097c*/ 	.word	0x0000cdc0


	//   ....[29]....
        /*0980*/ 	.word	0x0000ce30


	//   ....[30]....
        /*0984*/ 	.word	0x0000d110


	//   ....[31]....
        /*0988*/ 	.word	0x0000d210


	//   ....[32]....
        /*098c*/ 	.word	0x0000d9b0


	//   ....[33]....
        /*0990*/ 	.word	0x0000e1d0


	//   ....[34]....
        /*0994*/ 	.word	0x0000f780


	//   ....[35]....
        /*0998*/ 	.word	0x0000fb80


	//   ....[36]....
        /*099c*/ 	.word	0x00010260


	//   ....[37]....
        /*09a0*/ 	.word	0x00010350


	//   ....[38]....
        /*09a4*/ 	.word	0x00010920


	//   ....[39]....
        /*09a8*/ 	.word	0x00010af0


	//   ....[40]....
        /*09ac*/ 	.word	0x00011920


	//   ....[41]....
        /*09b0*/ 	.word	0x00012200


	//   ....[42]....
        /*09b4*/ 	.word	0x00013b30


	//   ....[43]....
        /*09b8*/ 	.word	0x00013b40


	//   ....[44]....
        /*09bc*/ 	.word	0x00013b70


	//   ....[45]....
        /*09c0*/ 	.word	0x00013c00


	//   ....[46]....
        /*09c4*/ 	.word	0x00014e70


	//   ....[47]....
        /*09c8*/ 	.word	0x000154c0


	//   ....[48]....
        /*09cc*/ 	.word	0x00016a60


	//   ....[49]....
        /*09d0*/ 	.word	0x00016e20


	//   ....[50]....
        /*09d4*/ 	.word	0x000173e0


	//   ....[51]....
        /*09d8*/ 	.word	0x00017400


	//   ....[52]....
        /*09dc*/ 	.word	0x00017d10


	//   ....[53]....
        /*09e0*/ 	.word	0x00017ee0


	//   ....[54]....
        /*09e4*/ 	.word	0x00018b70


	//   ....[55]....
        /*09e8*/ 	.word	0x00018be0


	//   ....[56]....
        /*09ec*/ 	.word	0x00018c00


	//   ....[57]....
        /*09f0*/ 	.word	0x00018c50


	//   ....[58]....
        /*09f4*/ 	.word	0x00018c70


	//   ....[59]....
        /*09f8*/ 	.word	0x0001a660


	//   ....[60]....
        /*09fc*/ 	.word	0x0001ab60


	//   ....[61]....
        /*0a00*/ 	.word	0x0001ab90


	//   ....[62]....
        /*0a04*/ 	.word	0x0001abc0


	//   ....[63]....
        /*0a08*/ 	.word	0x0001abd0


	//   ....[64]....
        /*0a0c*/ 	.word	0x0001b260


	//   ....[65]....
        /*0a10*/ 	.word	0x0001b290


	//   ....[66]....
        /*0a14*/ 	.word	0x0001b4e0


	//   ....[67]....
        /*0a18*/ 	.word	0x0001b500


	//   ....[68]....
        /*0a1c*/ 	.word	0x0001c070


	//   ....[69]....
        /*0a20*/ 	.word	0x0001c0a0


	//   ....[70]....
        /*0a24*/ 	.word	0x0001c2e0


	//   ....[71]....
        /*0a28*/ 	.word	0x0001c300


	//   ....[72]....
        /*0a2c*/ 	.word	0x0001c5b0


	//   ....[73]....
        /*0a30*/ 	.word	0x0001c780


	//   ....[74]....
        /*0a34*/ 	.word	0x0001c7b0


	//   ....[75]....
        /*0a38*/ 	.word	0x0001c7e0


	//   ....[76]....
        /*0a3c*/ 	.word	0x0001c810


	//   ....[77]....
        /*0a40*/ 	.word	0x0001c840


	//   ....[78]....
        /*0a44*/ 	.word	0x0001c870


	//   ....[79]....
        /*0a48*/ 	.word	0x0001c9e0


	//   ....[80]....
        /*0a4c*/ 	.word	0x0001ca10


	//   ....[81]....
        /*0a50*/ 	.word	0x0001ca40


	//   ....[82]....
        /*0a54*/ 	.word	0x0001ca70


	//   ....[83]....
        /*0a58*/ 	.word	0x0001caa0


	//   ....[84]....
        /*0a5c*/ 	.word	0x0001cad0


	//   ....[85]....
        /*0a60*/ 	.word	0x0001cb70


	//   ....[86]....
        /*0a64*/ 	.word	0x0001cbd0


	//   ....[87]....
        /*0a68*/ 	.word	0x0001cc60


	//   ....[88]....
        /*0a6c*/ 	.word	0x0001dd90


	//   ....[89]....
        /*0a70*/ 	.word	0x000202d0


	//   ....[90]....
        /*0a74*/ 	.word	0x00020e40


	//   ....[91]....
        /*0a78*/ 	.word	0x00020e50


	//   ....[92]....
        /*0a7c*/ 	.word	0x00020e80


	//   ....[93]....
        /*0a80*/ 	.word	0x00020f60


	//   ....[94]....
        /*0a84*/ 	.word	0x00020f90


	//   ....[95]....
        /*0a88*/ 	.word	0x00020ff0


	//   ....[96]....
        /*0a8c*/ 	.word	0x00021000


	//   ....[97]....
        /*0a90*/ 	.word	0x00021070


	//   ....[98]....
        /*0a94*/ 	.word	0x00021a30


	//   ....[99]....
        /*0a98*/ 	.word	0x00021a40


	//   ....[100]....
        /*0a9c*/ 	.word	0x00021b60


	//   ....[101]....
        /*0aa0*/ 	.word	0x00021b70


	//   ....[102]....
        /*0aa4*/ 	.word	0x00021e00


	//   ....[103]....
        /*0aa8*/ 	.word	0x00021e10


	//   ....[104]....
        /*0aac*/ 	.word	0x00021f80


	//   ....[105]....
        /*0ab0*/ 	.word	0x00021f90


	//   ....[106]....
        /*0ab4*/ 	.word	0x00025b90


	//   ....[107]....
        /*0ab8*/ 	.word	0x00025bc0


	//   ....[108]....
        /*0abc*/ 	.word	0x00025c00


	//   ....[109]....
        /*0ac0*/ 	.word	0x00025c30


	//   ....[110]....
        /*0ac4*/ 	.word	0x00025c60


	//   ....[111]....
        /*0ac8*/ 	.word	0x00025c90


	//   ....[112]....
        /*0acc*/ 	.word	0x00025cc0


	//   ....[113]....
        /*0ad0*/ 	.word	0x00025cf0


	//   ....[114]....
        /*0ad4*/ 	.word	0x00025e70


	//   ....[115]....
        /*0ad8*/ 	.word	0x00025ea0


	//   ....[116]....
        /*0adc*/ 	.word	0x00025ed0


	//   ....[117]....
        /*0ae0*/ 	.word	0x00025f00


	//   ....[118]....
        /*0ae4*/ 	.word	0x00025f30


	//   ....[119]....
        /*0ae8*/ 	.word	0x00025f60


	//   ....[120]....
        /*0aec*/ 	.word	0x00026020


	//   ....[121]....
        /*0af0*/ 	.word	0x00026040


	//   ....[122]....
        /*0af4*/ 	.word	0x000260b0


	//   ....[123]....
        /*0af8*/ 	.word	0x00026780


	//   ....[124]....
        /*0afc*/ 	.word	0x00026bc0


	//   ....[125]....
        /*0b00*/ 	.word	0x00026c50


	//   ....[126]....
        /*0b04*/ 	.word	0x00026ca0


	//   ....[127]....
        /*0b08*/ 	.word	0x00026cf0


	//   ....[128]....
        /*0b0c*/ 	.word	0x00026d80


	//   ....[129]....
        /*0b10*/ 	.word	0x00026e10


	//   ....[130]....
        /*0b14*/ 	.word	0x00026e60


	//   ....[131]....
        /*0b18*/ 	.word	0x00026eb0


	//   ....[132]....
        /*0b1c*/ 	.word	0x00026f90


	//   ....[133]....
        /*0b20*/ 	.word	0x00027020


	//   ....[134]....
        /*0b24*/ 	.word	0x00027070


	//   ....[135]....
        /*0b28*/ 	.word	0x000270c0


	//   ....[136]....
        /*0b2c*/ 	.word	0x00027150


	//   ....[137]....
        /*0b30*/ 	.word	0x000271e0


	//   ....[138]....
        /*0b34*/ 	.word	0x00027230


	//   ....[139]....
        /*0b38*/ 	.word	0x00027280


	//   ....[140]....
        /*0b3c*/ 	.word	0x00027660


	//   ....[141]....
        /*0b40*/ 	.word	0x00027950


	//   ....[142]....
        /*0b44*/ 	.word	0x00027ae0


	//   ....[143]....
        /*0b48*/ 	.word	0x00027b40


	//   ....[144]....
        /*0b4c*/ 	.word	0x00027ba0


	//   ....[145]....
        /*0b50*/ 	.word	0x00027bf0


	//   ....[146]....
        /*0b54*/ 	.word	0x00027d50


	//   ....[147]....
        /*0b58*/ 	.word	0x00027df0


	//   ....[148]....
        /*0b5c*/ 	.word	0x00027ea0


	//   ....[149]....
        /*0b60*/ 	.word	0x00027f80


	//   ....[150]....
        /*0b64*/ 	.word	0x00028160


	//   ....[151]....
        /*0b68*/ 	.word	0x00028230


	//   ....[152]....
        /*0b6c*/ 	.word	0x000284e0


	//   ....[153]....
        /*0b70*/ 	.word	0x000285f0


	//   ....[154]....
        /*0b74*/ 	.word	0x000287c0


	//   ....[155]....
        /*0b78*/ 	.word	0x00028890


	//   ....[156]....
        /*0b7c*/ 	.word	0x00028ac0


	//   ....[157]....
        /*0b80*/ 	.word	0x00028b10


	//   ....[158]....
        /*0b84*/ 	.word	0x00028e40


	//   ....[159]....
        /*0b88*/ 	.word	0x00028ee0


	//   ....[160]....
        /*0b8c*/ 	.word	0x00029000


	//   ....[161]....
        /*0b90*/ 	.word	0x00029080


	//   ....[162]....
        /*0b94*/ 	.word	0x00029100


	//   ....[163]....
        /*0b98*/ 	.word	0x00029180


	//   ....[164]....
        /*0b9c*/ 	.word	0x00029200


	//   ....[165]....
        /*0ba0*/ 	.word	0x00029290


	//   ....[166]....
        /*0ba4*/ 	.word	0x00029330


	//   ....[167]....
        /*0ba8*/ 	.word	0x000293e0


	//   ....[168]....
        /*0bac*/ 	.word	0x00029460


	//   ....[169]....
        /*0bb0*/ 	.word	0x000294e0


	//   ....[170]....
        /*0bb4*/ 	.word	0x00029560


	//   ....[171]....
        /*0bb8*/ 	.word	0x000295f0


	//   ....[172]....
        /*0bbc*/ 	.word	0x00029670


	//   ....[173]....
        /*0bc0*/ 	.word	0x00029710


	//   ....[174]....
        /*0bc4*/ 	.word	0x000297a0


	//   ....[175]....
        /*0bc8*/ 	.word	0x000298d0


	//----- nvinfo : EIATTR_REG_RECONFIG
	.align		4
.L_947:
        /*0bcc*/ 	.byte	0x01, 0x54
	.zero		2


	//----- nvinfo : EIATTR_SYSCALL_OFFSETS
	.align		4
        /*0bd0*/ 	.byte	0x04, 0x46
        /*0bd2*/ 	.short	(.L_949 - .L_948)


	//   ....[0]....
.L_948:
        /*0bd4*/ 	.word	0x00001d40


	//   ....[1]....
        /*0bd8*/ 	.word	0x00001e90


	//   ....[2]....
        /*0bdc*/ 	.word	0x000072b0


	//   ....[3]....
        /*0be0*/ 	.word	0x000075d0


	//   ....[4]....
        /*0be4*/ 	.word	0x0001ff10


	//   ....[5]....
        /*0be8*/ 	.word	0x00020060


	//   ....[6]....
        /*0bec*/ 	.word	0x00020150


	//   ....[7]....
        /*0bf0*/ 	.word	0x00020a00


	//   ....[8]....
        /*0bf4*/ 	.word	0x000213a0


	//----- nvinfo : EIATTR_MBARRIER_INSTR_OFFSETS
	.align		4
.L_949:
        /*0bf8*/ 	.byte	0x04, 0x39
        /*0bfa*/ 	.short	(.L_951 - .L_950)


	//   ....[0]....
.L_950:
        /*0bfc*/ 	.word	0x000002e0
        /*0c00*/ 	.word	0x000000ff
        /*0c04*/ 	.word	0x00038800
        /*0c08*/ 	.short	0x0100
        /*0c0a*/ 	.byte	0x08
	.zero		1


	//   ....[1]....
        /*0c0c*/ 	.word	0x000002f0
        /*0c10*/ 	.word	0x000000ff
        /*0c14*/ 	.word	0x00038810
        /*0c18*/ 	.short	0x0100
        /*0c1a*/ 	.byte	0x08
	.zero		1


	//   ....[2]....
        /*0c1c*/ 	.word	0x00000300
        /*0c20*/ 	.word	0x000000ff
        /*0c24*/ 	.word	0x00038820
        /*0c28*/ 	.short	0x0100
        /*0c2a*/ 	.byte	0x08
	.zero		1


	//   ....[3]....
        /*0c2c*/ 	.word	0x000003b0
        /*0c30*/ 	.word	0x000000ff
        /*0c34*/ 	.word	0x00038830
        /*0c38*/ 	.short	0x0100
        /*0c3a*/ 	.byte	0x06
	.zero		1


	//   ....[4]....
        /*0c3c*/ 	.word	0x000003c0
        /*0c40*/ 	.word	0x000000ff
        /*0c44*/ 	.word	0x00038840
        /*0c48*/ 	.short	0x0100
        /*0c4a*/ 	.byte	0x06
	.zero		1


	//   ....[5]....
        /*0c4c*/ 	.word	0x000003d0
        /*0c50*/ 	.word	0x000000ff
        /*0c54*/ 	.word	0x00038838
        /*0c58*/ 	.short	0x0100
        /*0c5a*/ 	.byte	0x06
	.zero		1


	//   ....[6]....
        /*0c5c*/ 	.word	0x000003e0
        /*0c60*/ 	.word	0x000000ff
        /*0c64*/ 	.word	0x00038848
        /*0c68*/ 	.short	0x0100
        /*0c6a*/ 	.byte	0x06
	.zero		1


	//   ....[7]....
        /*0c6c*/ 	.word	0x00000510
        /*0c70*/ 	.word	0x000000ff
        /*0c74*/ 	.word	0x00038850
        /*0c78*/ 	.short	0x0100
        /*0c7a*/ 	.byte	0x08
	.zero		1


	//   ....[8]....
        /*0c7c*/ 	.word	0x00000520
        /*0c80*/ 	.word	0x000000ff
        /*0c84*/ 	.word	0x00038860
        /*0c88*/ 	.short	0x0100
        /*0c8a*/ 	.byte	0x08
	.zero		1


	//   ....[9]....
        /*0c8c*/ 	.word	0x00000530
        /*0c90*/ 	.word	0x000000ff
        /*0c94*/ 	.word	0x00038858
        /*0c98*/ 	.short	0x0100
        /*0c9a*/ 	.byte	0x08
	.zero		1


	//   ....[10]....
        /*0c9c*/ 	.word	0x00000540
        /*0ca0*/ 	.word	0x000000ff
        /*0ca4*/ 	.word	0x00038868
        /*0ca8*/ 	.short	0x0100
        /*0caa*/ 	.byte	0x08
	.zero		1


	//   ....[11]....
        /*0cac*/ 	.word	0x00000630
        /*0cb0*/ 	.word	0x000000ff
        /*0cb4*/ 	.word	0x00038870
        /*0cb8*/ 	.short	0x0100
        /*0cba*/ 	.byte	0x06
	.zero		1


	//   ....[12]....
        /*0cbc*/ 	.word	0x00000640
        /*0cc0*/ 	.word	0x000000ff
        /*0cc4*/ 	.word	0x00038880
        /*0cc8*/ 	.short	0x0100
        /*0cca*/ 	.byte	0x06
	.zero		1


	//   ....[13]....
        /*0ccc*/ 	.word	0x00000650
        /*0cd0*/ 	.word	0x000000ff
        /*0cd4*/ 	.word	0x00038878
        /*0cd8*/ 	.short	0x0100
        /*0cda*/ 	.byte	0x06
	.zero		1


	//   ....[14]....
        /*0cdc*/ 	.word	0x00000660
        /*0ce0*/ 	.word	0x000000ff
        /*0ce4*/ 	.word	0x00038888
        /*0ce8*/ 	.short	0x0100
        /*0cea*/ 	.byte	0x06
	.zero		1


	//   ....[15]....
        /*0cec*/ 	.word	0x00000790
        /*0cf0*/ 	.word	0x000000ff
        /*0cf4*/ 	.word	0x00038890
        /*0cf8*/ 	.short	0x0100
        /*0cfa*/ 	.byte	0x08
	.zero		1


	//   ....[16]....
        /*0cfc*/ 	.word	0x000007a0
        /*0d00*/ 	.word	0x000000ff
        /*0d04*/ 	.word	0x000388a0
        /*0d08*/ 	.short	0x0100
        /*0d0a*/ 	.byte	0x08
	.zero		1


	//   ....[17]....
        /*0d0c*/ 	.word	0x000007b0
        /*0d10*/ 	.word	0x000000ff
        /*0d14*/ 	.word	0x00038898
        /*0d18*/ 	.short	0x0100
        /*0d1a*/ 	.byte	0x08
	.zero		1


	//   ....[18]....
        /*0d1c*/ 	.word	0x000007c0
        /*0d20*/ 	.word	0x000000ff
        /*0d24*/ 	.word	0x000388a8
        /*0d28*/ 	.short	0x0100
        /*0d2a*/ 	.byte	0x08
	.zero		1


	//   ....[19]....
        /*0d2c*/ 	.word	0x000008f0
        /*0d30*/ 	.word	0x000000ff
        /*0d34*/ 	.word	0x000388b0
        /*0d38*/ 	.short	0x0100
        /*0d3a*/ 	.byte	0x08
	.zero		1


	//   ....[20]....
        /*0d3c*/ 	.word	0x00000900
        /*0d40*/ 	.word	0x000000ff
        /*0d44*/ 	.word	0x000388c0
        /*0d48*/ 	.short	0x0100
        /*0d4a*/ 	.byte	0x08
	.zero		1


	//   ....[21]....
        /*0d4c*/ 	.word	0x00000910
        /*0d50*/ 	.word	0x000000ff
        /*0d54*/ 	.word	0x000388b8
        /*0d58*/ 	.short	0x0100
        /*0d5a*/ 	.byte	0x08
	.zero		1


	//   ....[22]....
        /*0d5c*/ 	.word	0x00000920
        /*0d60*/ 	.word	0x000000ff
        /*0d64*/ 	.word	0x000388c8
        /*0d68*/ 	.short	0x0100
        /*0d6a*/ 	.byte	0x08
	.zero		1


	//   ....[23]....
        /*0d6c*/ 	.word	0x00002a90
        /*0d70*/ 	.word	0x00000040
        /*0d74*/ 	.word	0x00038890
        /*0d78*/ 	.short	0x010a
        /*0d7a*/ 	.byte	0x3f
	.zero		1


	//   ....[24]....
        /*0d7c*/ 	.word	0x000034e0
        /*0d80*/ 	.word	0x00000040
        /*0d84*/ 	.word	0x00038890
        /*0d88*/ 	.short	0x010a
        /*0d8a*/ 	.byte	0x3f
	.zero		1


	//   ....[25]....
        /*0d8c*/ 	.word	0x00003e00
        /*0d90*/ 	.word	0x00000040
        /*0d94*/ 	.word	0x00038890
        /*0d98*/ 	.short	0x010a
        /*0d9a*/ 	.byte	0x3f
	.zero		1


	//   ....[26]....
        /*0d9c*/ 	.word	0x00004000
        /*0da0*/ 	.word	0x00000004
        /*0da4*/ 	.word	0x00000000
        /*0da8*/ 	.short	0x0101
        /*0daa*/ 	.byte	0x3f
	.zero		1


	//   ....[27]....
        /*0dac*/ 	.word	0x00004040
        /*0db0*/ 	.word	0x00000040
        /*0db4*/ 	.word	0x000388b0
        /*0db8*/ 	.short	0x010a
        /*0dba*/ 	.byte	0x3f
	.zero		1


	//   ....[28]....
        /*0dbc*/ 	.word	0x00004690
        /*0dc0*/ 	.word	0x00000040
        /*0dc4*/ 	.word	0x00000000
        /*0dc8*/ 	.short	0x0101
        /*0dca*/ 	.byte	0x3f
	.zero		1


	//   ....[29]....
        /*0dcc*/ 	.word	0x00005400
        /*0dd0*/ 	.word	0x00000000
        /*0dd4*/ 	.word	0x00000000
        /*0dd8*/ 	.short	0x0101
        /*0dda*/ 	.byte	0x3f
	.zero		1


	//   ....[30]....
        /*0ddc*/ 	.word	0x00005f70
        /*0de0*/ 	.word	0x00000000
        /*0de4*/ 	.word	0x00000000
        /*0de8*/ 	.short	0x0101
        /*0dea*/ 	.byte	0x3f
	.zero		1


	//   ....[31]....
        /*0dec*/ 	.word	0x00007340
        /*0df0*/ 	.word	0x00000012
        /*0df4*/ 	.word	0x00038800
        /*0df8*/ 	.short	0x010a
        /*0dfa*/ 	.byte	0x3f
	.zero		1


	//   ....[32]....
        /*0dfc*/ 	.word	0x00007390
        /*0e00*/ 	.word	0x00000012
        /*0e04*/ 	.word	0x00038800
        /*0e08*/ 	.short	0x010a
        /*0e0a*/ 	.byte	0x3f
	.zero		1


	//   ....[33]....
        /*0e0c*/ 	.word	0x00007d90
        /*0e10*/ 	.word	0x00000012
        /*0e14*/ 	.word	0x00038800
        /*0e18*/ 	.short	0x010a
        /*0e1a*/ 	.byte	0x3f
	.zero		1


	//   ....[34]....
        /*0e1c*/ 	.word	0x00009240
        /*0e20*/ 	.word	0x00000012
        /*0e24*/ 	.word	0x00038800
        /*0e28*/ 	.short	0x010a
        /*0e2a*/ 	.byte	0x3f
	.zero		1


	//   ....[35]....
        /*0e2c*/ 	.word	0x0000a190
        /*0e30*/ 	.word	0x00000000
        /*0e34*/ 	.word	0x00038830
        /*0e38*/ 	.short	0x010a
        /*0e3a*/ 	.byte	0x3f
	.zero		1


	//   ....[36]....
        /*0e3c*/ 	.word	0x0000a240
        /*0e40*/ 	.word	0x00000000
        /*0e44*/ 	.word	0x00038830
        /*0e48*/ 	.short	0x010a
        /*0e4a*/ 	.byte	0x3f
	.zero		1


	//   ....[37]....
        /*0e4c*/ 	.word	0x0000a550
        /*0e50*/ 	.word	0x00000012
        /*0e54*/ 	.word	0x00038810
        /*0e58*/ 	.short	0x010a
        /*0e5a*/ 	.byte	0x3f
	.zero		1


	//   ....[38]....
        /*0e5c*/ 	.word	0x0000a5a0
        /*0e60*/ 	.word	0x00000000
        /*0e64*/ 	.word	0x00038850
        /*0e68*/ 	.short	0x010a
        /*0e6a*/ 	.byte	0x3f
	.zero		1


	//   ....[39]....
        /*0e6c*/ 	.word	0x0000a630
        /*0e70*/ 	.word	0x00000000
        /*0e74*/ 	.word	0x00038850
        /*0e78*/ 	.short	0x010a
        /*0e7a*/ 	.byte	0x3f
	.zero		1


	//   ....[40]....
        /*0e7c*/ 	.word	0x0000c0a0
        /*0e80*/ 	.word	0x00000008
        /*0e84*/ 	.word	0x00000000
        /*0e88*/ 	.short	0x0101
        /*0e8a*/ 	.byte	0x3f
	.zero		1


	//   ....[41]....
        /*0e8c*/ 	.word	0x0000d9d0
        /*0e90*/ 	.word	0x00000000
        /*0e94*/ 	.word	0x00000000
        /*0e98*/ 	.short	0x0101
        /*0e9a*/ 	.byte	0x3f
	.zero		1


	//   ....[42]....
        /*0e9c*/ 	.word	0x0000dd00
        /*0ea0*/ 	.word	0x000000c9
        /*0ea4*/ 	.word	0x00038830
        /*0ea8*/ 	.short	0x010a
        /*0eaa*/ 	.byte	0x3f
	.zero		1


	//   ....[43]....
        /*0eac*/ 	.word	0x0000dd70
        /*0eb0*/ 	.word	0x000000c9
        /*0eb4*/ 	.word	0x00038830
        /*0eb8*/ 	.short	0x010a
        /*0eba*/ 	.byte	0x3f
	.zero		1


	//   ....[44]....
        /*0ebc*/ 	.word	0x0000dfe0
        /*0ec0*/ 	.word	0x000000c9
        /*0ec4*/ 	.word	0x00038850
        /*0ec8*/ 	.short	0x010a
        /*0eca*/ 	.byte	0x3f
	.zero		1


	//   ....[45]....
        /*0ecc*/ 	.word	0x0000e030
        /*0ed0*/ 	.word	0x000000c9
        /*0ed4*/ 	.word	0x00038850
        /*0ed8*/ 	.short	0x010a
        /*0eda*/ 	.byte	0x3f
	.zero		1


	//   ....[46]....
        /*0edc*/ 	.word	0x0000f990
        /*0ee0*/ 	.word	0x00000015
        /*0ee4*/ 	.word	0x00000000
        /*0ee8*/ 	.short	0x0101
        /*0eea*/ 	.byte	0x3f
	.zero		1


	//   ....[47]....
        /*0eec*/ 	.word	0x00011940
        /*0ef0*/ 	.word	0x000000c9
        /*0ef4*/ 	.word	0x00000000
        /*0ef8*/ 	.short	0x0101
        /*0efa*/ 	.byte	0x3f
	.zero		1


	//   ....[48]....
        /*0efc*/ 	.word	0x00011d30
        /*0f00*/ 	.word	0x0000000f
        /*0f04*/ 	.word	0x00038830
        /*0f08*/ 	.short	0x010a
        /*0f0a*/ 	.byte	0x3f
	.zero		1


	//   ....[49]....
        /*0f0c*/ 	.word	0x00011da0
        /*0f10*/ 	.word	0x0000000f
        /*0f14*/ 	.word	0x00038830
        /*0f18*/ 	.short	0x010a
        /*0f1a*/ 	.byte	0x3f
	.zero		1


	//   ....[50]....
        /*0f1c*/ 	.word	0x00012010
        /*0f20*/ 	.word	0x0000000f
        /*0f24*/ 	.word	0x00038850
        /*0f28*/ 	.short	0x010a
        /*0f2a*/ 	.byte	0x3f
	.zero		1


	//   ....[51]....
        /*0f2c*/ 	.word	0x00012060
        /*0f30*/ 	.word	0x0000000f
        /*0f34*/ 	.word	0x00038850
        /*0f38*/ 	.short	0x010a
        /*0f3a*/ 	.byte	0x3f
	.zero		1


	//   ....[52]....
        /*0f3c*/ 	.word	0x00013ea0
        /*0f40*/ 	.word	0x000000a2
        /*0f44*/ 	.word	0x00000000
        /*0f48*/ 	.short	0x0101
        /*0f4a*/ 	.byte	0x3f
	.zero		1


	//   ....[53]....
        /*0f4c*/ 	.word	0x00014e90
        /*0f50*/ 	.word	0x0000000f
        /*0f54*/ 	.word	0x00000000
        /*0f58*/ 	.short	0x0101
        /*0f5a*/ 	.byte	0x3f
	.zero		1


	//   ....[54]....
        /*0f5c*/ 	.word	0x00014fd0
        /*0f60*/ 	.word	0x00000015
        /*0f64*/ 	.word	0x00038830
        /*0f68*/ 	.short	0x010a
        /*0f6a*/ 	.byte	0x3f
	.zero		1


	//   ....[55]....
        /*0f6c*/ 	.word	0x00015040
        /*0f70*/ 	.word	0x00000015
        /*0f74*/ 	.word	0x00038830
        /*0f78*/ 	.short	0x010a
        /*0f7a*/ 	.byte	0x3f
	.zero		1


	//   ....[56]....
        /*0f7c*/ 	.word	0x000152b0
        /*0f80*/ 	.word	0x00000015
        /*0f84*/ 	.word	0x00038850
        /*0f88*/ 	.short	0x010a
        /*0f8a*/ 	.byte	0x3f
	.zero		1


	//   ....[57]....
        /*0f8c*/ 	.word	0x00015300
        /*0f90*/ 	.word	0x00000015
        /*0f94*/ 	.word	0x00038850
        /*0f98*/ 	.short	0x010a
        /*0f9a*/ 	.byte	0x3f
	.zero		1


	//   ....[58]....
        /*0f9c*/ 	.word	0x00016c20
        /*0fa0*/ 	.word	0x0000000e
        /*0fa4*/ 	.word	0x00000000
        /*0fa8*/ 	.short	0x0101
        /*0faa*/ 	.byte	0x3f
	.zero		1


	//   ....[59]....
        /*0fac*/ 	.word	0x00018b90
        /*0fb0*/ 	.word	0x00000015
        /*0fb4*/ 	.word	0x00000000
        /*0fb8*/ 	.short	0x0101
        /*0fba*/ 	.byte	0x3f
	.zero		1


	//   ....[60]....
        /*0fbc*/ 	.word	0x0001b200
        /*0fc0*/ 	.word	0x00000000
        /*0fc4*/ 	.word	0x00000000
        /*0fc8*/ 	.short	0x0101
        /*0fca*/ 	.byte	0x3f
	.zero		1


	//   ....[61]....
        /*0fcc*/ 	.word	0x0001de80
        /*0fd0*/ 	.word	0x00000006
        /*0fd4*/ 	.word	0x00038820
        /*0fd8*/ 	.short	0x010a
        /*0fda*/ 	.byte	0x3f
	.zero		1


	//   ....[62]....
        /*0fdc*/ 	.word	0x0001df60
        /*0fe0*/ 	.word	0x00000005
        /*0fe4*/ 	.word	0x000388a0
        /*0fe8*/ 	.short	0x010a
        /*0fea*/ 	.byte	0x3f
	.zero		1


	//   ....[63]....
        /*0fec*/ 	.word	0x0001e1b0
        /*0ff0*/ 	.word	0x00000005
        /*0ff4*/ 	.word	0x000388c0
        /*0ff8*/ 	.short	0x010a
        /*0ffa*/ 	.byte	0x3f
	.zero		1


	//   ....[64]....
        /*0ffc*/ 	.word	0x0001ec30
        /*1000*/ 	.word	0x00000005
        /*1004*/ 	.word	0x000388a0
        /*1008*/ 	.short	0x010a
        /*100a*/ 	.byte	0x3f
	.zero		1


	//   ....[65]....
        /*100c*/ 	.word	0x0001ee70
        /*1010*/ 	.word	0x00000005
        /*1014*/ 	.word	0x000388c0
        /*1018*/ 	.short	0x010a
        /*101a*/ 	.byte	0x3f
	.zero		1


	//   ....[66]....
        /*101c*/ 	.word	0x00020560
        /*1020*/ 	.word	0x00000000
        /*1024*/ 	.word	0x00038840
        /*1028*/ 	.short	0x010a
        /*102a*/ 	.byte	0x3f
	.zero		1


	//   ....[67]....
        /*102c*/ 	.word	0x00021140
        /*1030*/ 	.word	0x00000008
        /*1034*/ 	.word	0x00038800
        /*1038*/ 	.short	0x0107
        /*103a*/ 	.byte	0x3f
	.zero		1


	//   ....[68]....
        /*103c*/ 	.word	0x000211f0
        /*1040*/ 	.word	0x00000000
        /*1044*/ 	.word	0x00038800
        /*1048*/ 	.short	0x0101
        /*104a*/ 	.byte	0x3f
	.zero		1


	//   ....[69]....
        /*104c*/ 	.word	0x000221c0
        /*1050*/ 	.word	0x00000000
        /*1054*/ 	.word	0x00038810
        /*1058*/ 	.short	0x0107
        /*105a*/ 	.byte	0x3f
	.zero		1


	//   ....[70]....
        /*105c*/ 	.word	0x000222c0
        /*1060*/ 	.word	0x00000002
        /*1064*/ 	.word	0x00038810
        /*1068*/ 	.short	0x0101
        /*106a*/ 	.byte	0x3f
	.zero		1


	//   ....[71]....
        /*106c*/ 	.word	0x000222e0
        /*1070*/ 	.word	0x00000002
        /*1074*/ 	.word	0x00038820
        /*1078*/ 	.short	0x010a
        /*107a*/ 	.byte	0x3f
	.zero		1


	//   ....[72]....
        /*107c*/ 	.word	0x000223e0
        /*1080*/ 	.word	0x00000000
        /*1084*/ 	.word	0x00038860
        /*1088*/ 	.short	0x010a
        /*108a*/ 	.byte	0x3f
	.zero		1


	//   ....[73]....
        /*108c*/ 	.word	0x00023060
        /*1090*/ 	.word	0x00000002
        /*1094*/ 	.word	0x00038840
        /*1098*/ 	.short	0x010a
        /*109a*/ 	.byte	0x3f
	.zero		1


	//   ....[74]....
        /*109c*/ 	.word	0x000232b0
        /*10a0*/ 	.word	0x00000002
        /*10a4*/ 	.word	0x00038860
        /*10a8*/ 	.short	0x010a
        /*10aa*/ 	.byte	0x3f
	.zero		1


	//   ....[75]....
        /*10ac*/ 	.word	0x00023ed0
        /*10b0*/ 	.word	0x00000003
        /*10b4*/ 	.word	0x00038840
        /*10b8*/ 	.short	0x010a
        /*10ba*/ 	.byte	0x3f
	.zero		1


	//   ....[76]....
        /*10bc*/ 	.word	0x00024110
        /*10c0*/ 	.word	0x00000003
        /*10c4*/ 	.word	0x00038860
        /*10c8*/ 	.short	0x010a
        /*10ca*/ 	.byte	0x3f
	.zero		1


	//   ....[77]....
        /*10cc*/ 	.word	0x00024ca0
        /*10d0*/ 	.word	0x00000003
        /*10d4*/ 	.word	0x00038840
        /*10d8*/ 	.short	0x010a
        /*10da*/ 	.byte	0x3f
	.zero		1


	//   ....[78]....
        /*10dc*/ 	.word	0x00024ef0
        /*10e0*/ 	.word	0x00000003
        /*10e4*/ 	.word	0x00038860
        /*10e8*/ 	.short	0x010a
        /*10ea*/ 	.byte	0x3f
	.zero		1


	//   ....[79]....
        /*10ec*/ 	.word	0x00026700
        /*10f0*/ 	.word	0x00000000
        /*10f4*/ 	.word	0x00038820
        /*10f8*/ 	.short	0x010a
        /*10fa*/ 	.byte	0x3f
	.zero		1


	//   ....[80]....
        /*10fc*/ 	.word	0x000268b0
        /*1100*/ 	.word	0x00000006
        /*1104*/ 	.word	0x00000000
        /*1108*/ 	.short	0x010a
        /*110a*/ 	.byte	0x3f
	.zero		1


	//   ....[81]....
        /*110c*/ 	.word	0x00026920
        /*1110*/ 	.word	0x00000007
        /*1114*/ 	.word	0x00000000
        /*1118*/ 	.short	0x010a
        /*111a*/ 	.byte	0x3f
	.zero		1


	//   ....[82]....
        /*111c*/ 	.word	0x00026990
        /*1120*/ 	.word	0x00000004
        /*1124*/ 	.word	0x00000000
        /*1128*/ 	.short	0x010a
        /*112a*/ 	.byte	0x3f
	.zero		1


	//   ....[83]....
        /*112c*/ 	.word	0x000269c0
        /*1130*/ 	.word	0x00000003
        /*1134*/ 	.word	0x00000000
        /*1138*/ 	.short	0x010a
        /*113a*/ 	.byte	0x3f
	.zero		1


	//   ....[84]....
        /*113c*/ 	.word	0x00026a20
        /*1140*/ 	.word	0x00000040
        /*1144*/ 	.word	0x00038890
        /*1148*/ 	.short	0x010a
        /*114a*/ 	.byte	0x3f
	.zero		1


	//   ....[85]....
        /*114c*/ 	.word	0x00026a70
        /*1150*/ 	.word	0x00000040
        /*1154*/ 	.word	0x00038890
        /*1158*/ 	.short	0x010a
        /*115a*/ 	.byte	0x3f
	.zero		1


	//   ....[86]....
        /*115c*/ 	.word	0x00026ac0
        /*1160*/ 	.word	0x00000040
        /*1164*/ 	.word	0x00038890
        /*1168*/ 	.short	0x010a
        /*116a*/ 	.byte	0x3f
	.zero		1


	//   ....[87]....
        /*116c*/ 	.word	0x00026b10
        /*1170*/ 	.word	0x00000040
        /*1174*/ 	.word	0x000388b0
        /*1178*/ 	.short	0x010a
        /*117a*/ 	.byte	0x3f
	.zero		1


	//   ....[88]....
        /*117c*/ 	.word	0x00026ee0
        /*1180*/ 	.word	0x00000012
        /*1184*/ 	.word	0x00038800
        /*1188*/ 	.short	0x010a
        /*118a*/ 	.byte	0x3f
	.zero		1


	//   ....[89]....
        /*118c*/ 	.word	0x000272b0
        /*1190*/ 	.word	0x00000012
        /*1194*/ 	.word	0x00038800
        /*1198*/ 	.short	0x010a
        /*119a*/ 	.byte	0x3f
	.zero		1


	//   ....[90]....
        /*119c*/ 	.word	0x00027300
        /*11a0*/ 	.word	0x00000000
        /*11a4*/ 	.word	0x00038830
        /*11a8*/ 	.short	0x010a
        /*11aa*/ 	.byte	0x3f
	.zero		1


	//   ....[91]....
        /*11ac*/ 	.word	0x00027350
        /*11b0*/ 	.word	0x00000012
        /*11b4*/ 	.word	0x00038810
        /*11b8*/ 	.short	0x010a
        /*11ba*/ 	.byte	0x3f
	.zero		1


	//   ....[92]....
        /*11bc*/ 	.word	0x000273a0
        /*11c0*/ 	.word	0x00000000
        /*11c4*/ 	.word	0x00038850
        /*11c8*/ 	.short	0x010a
        /*11ca*/ 	.byte	0x3f
	.zero		1


	//   ....[93]....
        /*11cc*/ 	.word	0x000273f0
        /*11d0*/ 	.word	0x000000c9
        /*11d4*/ 	.word	0x00038830
        /*11d8*/ 	.short	0x010a
        /*11da*/ 	.byte	0x3f
	.zero		1


	//   ....[94]....
        /*11dc*/ 	.word	0x00027440
        /*11e0*/ 	.word	0x000000c9
        /*11e4*/ 	.word	0x00038850
        /*11e8*/ 	.short	0x010a
        /*11ea*/ 	.byte	0x3f
	.zero		1


	//   ....[95]....
        /*11ec*/ 	.word	0x00027490
        /*11f0*/ 	.word	0x0000000f
        /*11f4*/ 	.word	0x00038830
        /*11f8*/ 	.short	0x010a
        /*11fa*/ 	.byte	0x3f
	.zero		1


	//   ....[96]....
        /*11fc*/ 	.word	0x000274e0
        /*1200*/ 	.word	0x0000000f
        /*1204*/ 	.word	0x00038850
        /*1208*/ 	.short	0x010a
        /*120a*/ 	.byte	0x3f
	.zero		1


	//   ....[97]....
        /*120c*/ 	.word	0x00027530
        /*1210*/ 	.word	0x00000015
        /*1214*/ 	.word	0x00038830
        /*1218*/ 	.short	0x010a
        /*121a*/ 	.byte	0x3f
	.zero		1


	//   ....[98]....
        /*121c*/ 	.word	0x00027580
        /*1220*/ 	.word	0x00000015
        /*1224*/ 	.word	0x00038850
        /*1228*/ 	.short	0x010a
        /*122a*/ 	.byte	0x3f
	.zero		1


	//   ....[99]....
        /*122c*/ 	.word	0x00027730
        /*1230*/ 	.word	0x00000005
        /*1234*/ 	.word	0x00038820
        /*1238*/ 	.short	0x010a
        /*123a*/ 	.byte	0x3f
	.zero		1


	//   ....[100]....
        /*123c*/ 	.word	0x00027780
        /*1240*/ 	.word	0x00000005
        /*1244*/ 	.word	0x000388a0
        /*1248*/ 	.short	0x010a
        /*124a*/ 	.byte	0x3f
	.zero		1


	//   ....[101]....
        /*124c*/ 	.word	0x000277d0
        /*1250*/ 	.word	0x00000005
        /*1254*/ 	.word	0x000388c0
        /*1258*/ 	.short	0x010a
        /*125a*/ 	.byte	0x3f
	.zero		1


	//   ....[102]....
        /*125c*/ 	.word	0x00027820
        /*1260*/ 	.word	0x00000005
        /*1264*/ 	.word	0x000388a0
        /*1268*/ 	.short	0x010a
        /*126a*/ 	.byte	0x3f
	.zero		1


	//   ....[103]....
        /*126c*/ 	.word	0x00027870
        /*1270*/ 	.word	0x00000005
        /*1274*/ 	.word	0x000388c0
        /*1278*/ 	.short	0x010a
        /*127a*/ 	.byte	0x3f
	.zero		1


	//   ....[104]....
        /*127c*/ 	.word	0x00027a10
        /*1280*/ 	.word	0x00000000
        /*1284*/ 	.word	0x00038840
        /*1288*/ 	.short	0x010a
        /*128a*/ 	.byte	0x3f
	.zero		1


	//   ....[105]....
        /*128c*/ 	.word	0x00028b60
        /*1290*/ 	.word	0x00000002
        /*1294*/ 	.word	0x00038820
        /*1298*/ 	.short	0x010a
        /*129a*/ 	.byte	0x3f
	.zero		1


	//   ....[106]....
        /*129c*/ 	.word	0x00028bb0
        /*12a0*/ 	.word	0x00000000
        /*12a4*/ 	.word	0x00038860
        /*12a8*/ 	.short	0x010a
        /*12aa*/ 	.byte	0x3f
	.zero		1


	//   ....[107]....
        /*12ac*/ 	.word	0x00028c00
        /*12b0*/ 	.word	0x00000002
        /*12b4*/ 	.word	0x00038840
        /*12b8*/ 	.short	0x010a
        /*12ba*/ 	.byte	0x3f
	.zero		1


	//   ....[108]....
        /*12bc*/ 	.word	0x00028c50
        /*12c0*/ 	.word	0x00000002
        /*12c4*/ 	.word	0x00038860
        /*12c8*/ 	.short	0x010a
        /*12ca*/ 	.byte	0x3f
	.zero		1


	//   ....[109]....
        /*12cc*/ 	.word	0x00028ca0
        /*12d0*/ 	.word	0x00000003
        /*12d4*/ 	.word	0x00038840
        /*12d8*/ 	.short	0x010a
        /*12da*/ 	.byte	0x3f
	.zero		1


	//   ....[110]....
        /*12dc*/ 	.word	0x00028cf0
        /*12e0*/ 	.word	0x00000003
        /*12e4*/ 	.word	0x00038860
        /*12e8*/ 	.short	0x010a
        /*12ea*/ 	.byte	0x3f
	.zero		1


	//   ....[111]....
        /*12ec*/ 	.word	0x00028d40
        /*12f0*/ 	.word	0x00000003
        /*12f4*/ 	.word	0x00038840
        /*12f8*/ 	.short	0x010a
        /*12fa*/ 	.byte	0x3f
	.zero		1


	//   ....[112]....
        /*12fc*/ 	.word	0x00028d90
        /*1300*/ 	.word	0x00000003
        /*1304*/ 	.word	0x00038860
        /*1308*/ 	.short	0x010a
        /*130a*/ 	.byte	0x3f
	.zero		1


	//   ....[113]....
        /*130c*/ 	.word	0x000297f0
        /*1310*/ 	.word	0x00000000
        /*1314*/ 	.word	0x00038820
        /*1318*/ 	.short	0x010a
        /*131a*/ 	.byte	0x3f
	.zero		1


	//   ....[114]....
        /*131c*/ 	.word	0x00029990
        /*1320*/ 	.word	0x00000006
        /*1324*/ 	.word	0x00000000
        /*1328*/ 	.short	0x010a
        /*132a*/ 	.byte	0x3f
	.zero		1


	//   ....[115]....
        /*132c*/ 	.word	0x000299e0
        /*1330*/ 	.word	0x00000007
        /*1334*/ 	.word	0x00000000
        /*1338*/ 	.short	0x010a
        /*133a*/ 	.byte	0x3f
	.zero		1


	//   ....[116]....
        /*133c*/ 	.word	0x00029a30
        /*1340*/ 	.word	0x00000004
        /*1344*/ 	.word	0x00000000
        /*1348*/ 	.short	0x010a
        /*134a*/ 	.byte	0x3f
	.zero		1


	//----- nvinfo : EIATTR_NUM_MBARRIERS
	.align		4
.L_951:
        /*134c*/ 	.byte	0x03, 0x38
        /*134e*/ 	.short	0x0017


	//----- nvinfo : EIATTR_EXIT_INSTR_OFFSETS
	.align		4
        /*1350*/ 	.byte	0x04, 0x1c
        /*1352*/ 	.short	(.L_953 - .L_952)


	//   ....[0]....
.L_952:
        /*1354*/ 	.word	0x00026a10


	//----- nvinfo : EIATTR_MAX_THREADS
	.align		4
.L_953:
        /*1358*/ 	.byte	0x04, 0x05
        /*135a*/ 	.short	(.L_955 - .L_954)
.L_954:
        /*135c*/ 	.word	0x00000180
        /*1360*/ 	.word	0x00000001
        /*1364*/ 	.word	0x00000001


	//----- nvinfo : EIATTR_CRS_STACK_SIZE
	.align		4
.L_955:
        /*1368*/ 	.byte	0x04, 0x1e
        /*136a*/ 	.short	(.L_957 - .L_956)
.L_956:
        /*136c*/ 	.word	0x00000000


	//----- nvinfo : EIATTR_CBANK_PARAM_SIZE
	.align		4
.L_957:
        /*1370*/ 	.byte	0x03, 0x19
        /*1372*/ 	.short	0x0bf0


	//----- nvinfo : EIATTR_PARAM_CBANK
	.align		4
        /*1374*/ 	.byte	0x04, 0x0a
        /*1376*/ 	.short	(.L_959 - .L_958)
	.align		4
.L_958:
        /*1378*/ 	.word	index@(.nv.constant0._ZN7cutlass13device_kernelIN5flash11enable_sm90INS1_16FlashAttnFwdSm90INS1_25CollectiveMainloopFwdSm90ILi2EN4cute5tupleIJNS5_1CILi1EEES8_S8_EEENS6_IJNS7_ILi64EEESA_SA_EEELi512ENS_10bfloat16_tEfNS_4arch4Sm90ELb0ELb1ELb0ELb1ELb0ELb1ELb1ELb0ELb0ELb1ELb0ELb0EEENS1_21CollectiveEpilogueFwdINS6_IJSA_NS7_ILi512EEESA_EEES9_SC_SE_Li256ELb1ELb1ELb0ELb0EEENS1_36VarlenDynamicPersistentTileSchedulerILi64ELi64ELi256ELi128ELb0ELb1ELb1ELb1ELb0ELb1EEEEEEEEEvNT_6ParamsE)
        /*137c*/ 	.short	0x0210
        /*137e*/ 	.short	0x0bf0


	//----- nvinfo : EIATTR_SW_WAR
	.align		4
.L_959:
        /*1380*/ 	.byte	0x04, 0x36
        /*1382*/ 	.short	(.L_961 - .L_960)
.L_960:
        /*1384*/ 	.word	0x00000008
.L_961:


//--------------------- .nv.info._ZN7cutlass13device_kernelIN5flash11enable_sm90INS1_16FlashAttnFwdSm90INS1_25CollectiveMainloopFwdSm90ILi2EN4cute5tupleIJNS5_1CILi1EEES8_S8_EEENS6_IJNS7_ILi64EEESA_SA_EEELi512ENS_10bfloat16_tEfNS_4arch4Sm90ELb1ELb0ELb0ELb0ELb0ELb0ELb0ELb0ELb0ELb1ELb0ELb0EEENS1_21CollectiveEpilogueFwdINS6_IJSA_NS7_ILi512EEESA_EEES9_SC_SE_Li256ELb0ELb1ELb0ELb0EEENS1_30DynamicPersistentTileSchedulerILi256ELi128ELb0ELb1ELb1EEEEEEEEEvNT_6ParamsE --------------------------
	.section	.nv.info._ZN7cutlass13device_kernelIN5flash11enable_sm90INS1_16FlashAttnFwdSm90INS1_25CollectiveMainloopFwdSm90ILi2EN4cute5tupleIJNS5_1CILi1EEES8_S8_EEENS6_IJNS7_ILi64EEESA_SA_EEELi512ENS_10bfloat16_tEfNS_4arch4Sm90ELb1ELb0ELb0ELb0ELb0ELb0ELb0ELb0ELb0ELb1ELb0ELb0EEENS1_21CollectiveEpilogueFwdINS6_IJSA_NS7_ILi512EEESA_EEES9_SC_SE_Li256ELb0ELb1ELb0ELb0EEENS1_30DynamicPersistentTileSchedulerILi256ELi128ELb0ELb1ELb1EEEEEEEEEvNT_6ParamsE,"",@"SHT_CUDA_INFO"
	.sectionflags	@""
	.align	4


	//----- nvinfo : EIATTR_CUDA_API_VERSION
	.align		4
        /*0000*/ 	.byte	0x04, 0x37
        /*0002*/ 	.short	(.L_963 - .L_962)
.L_962:
        /*0004*/ 	.word	0x00000082


	//----- nvinfo : EIATTR_KPARAM_INFO
	.align		4
.L_963:
        /*0008*/ 	.byte	0x04, 0x17
        /*000a*/ 	.short	(.L_965 - .L_964)
.L_964:
        /*000c*/ 	.word	0x00000000
        /*0010*/ 	.short	0x0000
        /*0012*/ 	.short	0x0070
        /*0014*/ 	.byte	0x00, 0xf0, 0x01, 0x2a


	//----- nvinfo : EIATTR_SPARSE_MMA_MASK
	.align		4
.L_965:
        /*0018*/ 	.byte	0x03, 0x50
        /*001a*/ 	.short	0x0000


	//----- nvinfo : EIATTR_MAXREG_COUNT
	.align		4
        /*001c*/ 	.byte	0x03, 0x1b
        /*001e*/ 	.short	0x00a8


	//----- nvinfo : EIATTR_NUM_BARRIERS
	.align		4
        /*0020*/ 	.byte	0x02, 0x4c
        /*0022*/ 	.byte	0x10
	.zero		1


	//----- nvinfo : EIATTR_EXTERNS
	.align		4
        /*0024*/ 	.byte	0x04, 0x0f
        /*0026*/ 	.short	(.L_967 - .L_966)


	//   ....[0]....
	.align		4
.L_966:
        /*0028*/ 	.word	index@(__assertfail)


	//----- nvinfo : EIATTR_ANNOTATIONS
	.align		4
.L_967:
        /*002c*/ 	.byte	0x04, 0x55
        /*002e*/ 	.short	(.L_969 - .L_968)


	//   ....[0]....
.L_968:
        /* <DEDUP_REMOVED lines=24> */


	//----- nvinfo : EIATTR_MERCURY_ISA_VERSION
	.align		4
.L_969:
        /*01a0*/ 	.byte	0x03, 0x5f
        /*01a2*/ 	.short	0x0101


	//----- nvinfo : EIATTR_INT_WARP_WIDE_INSTR_OFFSETS
	.align		4
        /*01a4*/ 	.byte	0x04, 0x31
        /*01a6*/ 	.short	(.L_971 - .L_970)


	//   ....[0]....
.L_970:
        /*01a8*/ 	.word	0x00000130


	//   ....[1]....
        /*01ac*/ 	.word	0x00000170


	//   ....[2]....
        /*01b0*/ 	.word	0x000001e0


	//   ....[3]....
        /*01b4*/ 	.word	0x0000c3e0


	//   ....[4]....
        /*01b8*/ 	.word	0x0000c470


	//   ....[5]....
        /*01bc*/ 	.word	0x00010a60


	//   ....[6]....
        /*01c0*/ 	.word	0x00010af0


	//----- nvinfo : EIATTR_COOP_GROUP_MASK_REGIDS
	.align		4
.L_971:
        /*01c4*/ 	.byte	0x04, 0x29
        /*01c6*/ 	.short	(.L_973 - .L_972)


	//   ....[0]....
.L_972:
        /*01c8*/ 	.word	0xffffffff


	//   ....[1]....
        /*01cc*/ 	.word	0xffffffff


	//   ....[2]....
        /*01d0*/ 	.word	0xffffffff


	//   ....[3]....
        /*01d4*/ 	.word	0xffffffff


	//   ....[4]....
        /*01d8*/ 	.word	0xffffffff


	//   ....[5]....
        /*01dc*/ 	.word	0xffffffff


	//   ....[6]....
        /*01e0*/ 	.word	0xffffffff


	//   ....[7]....
        /*01e4*/ 	.word	0xffffffff


	//   ....[8]....
        /*01e8*/ 	.word	0xffffffff


	//   ....[9]....
        /*01ec*/ 	.word	0xffffffff


	//   ....[10]....
        /*01f0*/ 	.word	0xffffffff


	//   ....[11]....
        /*01f4*/ 	.word	0xffffffff


	//   ....[12]....
        /*01f8*/ 	.word	0xffffffff


	//   ....[13]....
        /*01fc*/ 	.word	0xffffffff


	//   ....[14]....
        /*0200*/ 	.word	0xffffffff


	//   ....[15]....
        /*0204*/ 	.word	0xffffffff


	//   ....[16]....
        /*0208*/ 	.word	0xffffffff


	//   ....[17]....
        /*020c*/ 	.word	0xffffffff


	//   ....[18]....
        /*0210*/ 	.word	0xffffffff


	//   ....[19]....
        /*0214*/ 	.word	0xffffffff


	//   ....[20]....
        /*0218*/ 	.word	0xffffffff


	//   ....[21]....
        /*021c*/ 	.word	0xffffffff


	//   ....[22]....
        /*0220*/ 	.word	0xffffffff


	//   ....[23]....
        /*0224*/ 	.word	0xffffffff


	//   ....[24]....
        /*0228*/ 	.word	0xffffffff


	//   ....[25]....
        /*022c*/ 	.word	0xffffffff


	//   ....[26]....
        /*0230*/ 	.word	0xffffffff


	//   ....[27]....
        /*0234*/ 	.word	0xffffffff


	//   ....[28]....
        /*0238*/ 	.word	0xffffffff


	//   ....[29]....
        /*023c*/ 	.word	0xffffffff


	//   ....[30]....
        /*0240*/ 	.word	0xffffffff


	//   ....[31]....
        /*0244*/ 	.word	0xffffffff


	//   ....[32]....
        /*0248*/ 	.word	0xffffffff


	//   ....[33]....
        /*024c*/ 	.word	0xffffffff


	//   ....[34]....
        /*0250*/ 	.word	0xffffffff


	//   ....[35]....
        /*0254*/ 	.word	0xffffffff


	//   ....[36]....
        /*0258*/ 	.word	0xffffffff


	//   ....[37]....
        /*025c*/ 	.word	0xffffffff


	//   ....[38]....
        /*0260*/ 	.word	0xffffffff


	//   ....[39]....
        /*0264*/ 	.word	0xffffffff


	//   ....[40]....
        /*0268*/ 	.word	0xffffffff


	//   ....[41]....
        /*026c*/ 	.word	0xffffffff


	//   ....[42]....
        /*0270*/ 	.word	0xffffffff


	//   ....[43]....
        /*0274*/ 	.word	0xffffffff


	//   ....[44]....
        /*0278*/ 	.word	0xffffffff


	//   ....[45]....
        /*027c*/ 	.word	0xffffffff


	//   ....[46]....
        /*0280*/ 	.word	0xffffffff


	//   ....[47]....
        /*0284*/ 	.word	0xffffffff


	//   ....[48]....
        /*0288*/ 	.word	0xffffffff


	//   ....[49]....
        /*028c*/ 	.word	0xffffffff


	//   ....[50]....
        /*0290*/ 	.word	0xffffffff


	//   ....[51]....
        /*0294*/ 	.word	0xffffffff


	//   ....[52]....
        /*0298*/ 	.word	0xffffffff


	//   ....[53]....
        /*029c*/ 	.word	0xffffffff


	//   ....[54]....
        /*02a0*/ 	.word	0xffffffff


	//   ....[55]....
        /*02a4*/ 	.word	0xffffffff


	//   ....[56]....
        /*02a8*/ 	.word	0xffffffff


	//   ....[57]....
        /*02ac*/ 	.word	0x0500000f


	//   ....[58]....
        /*02b0*/ 	.word	0x0500000f


	//   ....[59]....
        /*02b4*/ 	.word	0x0500000f


	//   ....[60]....
        /*02b8*/ 	.word	0x0500000f


	//   ....[61]....
        /*02bc*/ 	.word	0x0500000f


	//   ....[62]....
        /*02c0*/ 	.word	0x0500000f


	//   ....[63]....
        /*02c4*/ 	.word	0x0500000f


	//   ....[64]....
        /*02c8*/ 	.word	0x0500000f


	//   ....[65]....
        /*02cc*/ 	.word	0x0500000f


	//   ....[66]....
        /*02d0*/ 	.word	0x0500000f


	//   ....[67]....
        /*02d4*/ 	.word	0x0500000f


	//----- nvinfo : EIATTR_COOP_GROUP_INSTR_OFFSETS
	.align		4
.L_973:
        /*02d8*/ 	.byte	0x04, 0x28
        /*02da*/ 	.short	(.L_975 - .L_974)


	//   ....[0]....
.L_974:
        /*02dc*/ 	.word	0x00000060


	//   ....[1]....
        /*02e0*/ 	.word	0x00000140


	//   ....[2]....
        /*02e4*/ 	.word	0x00000190


	//   ....[3]....
        /*02e8*/ 	.word	0x00000380


	//   ....[4]....
        /*02ec*/ 	.word	0x000004e0


	//   ....[5]....
        /*02f0*/ 	.word	0x00000600


	//   ....[6]....
        /*02f4*/ 	.word	0x00000760


	//   ....[7]....
        /*02f8*/ 	.word	0x00001900


	//   ....[8]....
        /*02fc*/ 	.word	0x000036c0


	//   ....[9]....
        /*0300*/ 	.word	0x00003cb0


	//   ....[10]....
        /*0304*/ 	.word	0x00003cd0


	//   ....[11]....
        /*0308*/ 	.word	0x00004110


	//   ....[12]....
        /*030c*/ 	.word	0x00004210


	//   ....[13]....
        /*0310*/ 	.word	0x00004440


	//   ....[14]....
        /*0314*/ 	.word	0x00004590


	//   ....[15]....
        /*0318*/ 	.word	0x00004f80


	//   ....[16]....
        /*031c*/ 	.word	0x00005270


	//   ....[17]....
        /*0320*/ 	.word	0x00005290


	//   ....[18]....
        /*0324*/ 	.word	0x00005690


	//   ....[19]....
        /*0328*/ 	.word	0x00005790


	//   ....[20]....
        /*032c*/ 	.word	0x000059e0


	//   ....[21]....
        /*0330*/ 	.word	0x00005b30


	//   ....[22]....
        /*0334*/ 	.word	0x00006d90


	//   ....[23]....
        /*0338*/ 	.word	0x000071a0


	//   ....[24]....
        /*033c*/ 	.word	0x000071d0


	//   ....[25]....
        /*0340*/ 	.word	0x00007490


	//   ....[26]....
        /*0344*/ 	.word	0x00007660


	//   ....[27]....
        /*0348*/ 	.word	0x00008660


	//   ....[28]....
        /*034c*/ 	.word	0x000086a0


	//   ....[29]....
        /*0350*/ 	.word	0x000086e0


	//   ....[30]....
        /*0354*/ 	.word	0x00008750


	//   ....[31]....
        /*0358*/ 	.word	0x00008780


	//   ....[32]....
        /*035c*/ 	.word	0x00009200


	//   ....[33]....
        /*0360*/ 	.word	0x0000a4c0


	//   ....[34]....
        /*0364*/ 	.word	0x0000a4f0


	//   ....[35]....
        /*0368*/ 	.word	0x0000a520


	//   ....[36]....
        /*036c*/ 	.word	0x0000a540


	//   ....[37]....
        /*0370*/ 	.word	0x0000ab90


	//   ....[38]....
        /*0374*/ 	.word	0x0000aba0


	//   ....[39]....
        /*0378*/ 	.word	0x0000add0


	//   ....[40]....
        /*037c*/ 	.word	0x0000adf0


	//   ....[41]....
        /*0380*/ 	.word	0x0000b780


	//   ....[42]....
        /*0384*/ 	.word	0x0000b7a0


	//   ....[43]....
        /*0388*/ 	.word	0x0000b9d0


	//   ....[44]....
        /*038c*/ 	.word	0x0000b9f0


	//   ....[45]....
        /*0390*/ 	.word	0x0000bcb0


	//   ....[46]....
        /*0394*/ 	.word	0x0000c9d0


	//   ....[47]....
        /*0398*/ 	.word	0x0000d310


	//   ....[48]....
        /*039c*/ 	.word	0x0000d340


	//   ....[49]....
        /*03a0*/ 	.word	0x0000d3f0


	//   ....[50]....
        /*03a4*/ 	.word	0x0000d400


	//   ....[51]....
        /*03a8*/ 	.word	0x0000d470


	//   ....[52]....
        /*03ac*/ 	.word	0x0000d480


	//   ....[53]....
        /*03b0*/ 	.word	0x0000d490


	//   ....[54]....
        /*03b4*/ 	.word	0x0000d4d0


	//   ....[55]....
        /*03b8*/ 	.word	0x00010c50


	//   ....[56]....
        /*03bc*/ 	.word	0x00010e40


	//   ....[57]....
        /*03c0*/ 	.word	0x00011440


	//   ....[58]....
        /*03c4*/ 	.word	0x000115a0


	//   ....[59]....
        /*03c8*/ 	.word	0x00011600


	//   ....[60]....
        /*03cc*/ 	.word	0x00011690


	//   ....[61]....
        /*03d0*/ 	.word	0x00011770


	//   ....[62]....
        /*03d4*/ 	.word	0x000117d0


	//   ....[63]....
        /*03d8*/ 	.word	0x000118b0


	//   ....[64]....
        /*03dc*/ 	.word	0x00011910


	//   ....[65]....
        /*03e0*/ 	.word	0x000119d0


	//   ....[66]....
        /*03e4*/ 	.word	0x00011cf0


	//   ....[67]....
        /*03e8*/ 	.word	0x00011e10


	//----- nvinfo : EIATTR_REG_RECONFIG
	.align		4
.L_975:
        /*03ec*/ 	.byte	0x01, 0x54
	.zero		2


	//----- nvinfo : EIATTR_SYSCALL_OFFSETS
	.align		4
        /*03f0*/ 	.byte	0x04, 0x46
        /*03f2*/ 	.short	(.L_977 - .L_976)


	//   ....[0]....
.L_976:
        /*03f4*/ 	.word	0x00003890


	//   ....[1]....
        /*03f8*/ 	.word	0x0000c5e0


	//   ....[2]....
        /*03fc*/ 	.word	0x0000c730


	//   ....[3]....
        /*0400*/ 	.word	0x0000c820


	//   ....[4]....
        /*0404*/ 	.word	0x0000cf50


	//----- nvinfo : EIATTR_MBARRIER_INSTR_OFFSETS
	.align		4
.L_977:
        /*0408*/ 	.byte	0x04, 0x39
        /*040a*/ 	.short	(.L_979 - .L_978)


	//   ....[0]....
.L_978:
        /*040c*/ 	.word	0x00000270
        /*0410*/ 	.word	0x000000ff
        /*0414*/ 	.word	0x00028c00
        /*0418*/ 	.short	0x0100
        /*041a*/ 	.byte	0x08
	.zero		1


	//   ....[1]....
        /*041c*/ 	.word	0x00000280
        /*0420*/ 	.word	0x000000ff
        /*0424*/ 	.word	0x00028c20
        /*0428*/ 	.short	0x0100
        /*042a*/ 	.byte	0x08
	.zero		1


	//   ....[2]....
        /*042c*/ 	.word	0x00000330
        /*0430*/ 	.word	0x000000ff
        /*0434*/ 	.word	0x00028c30
        /*0438*/ 	.short	0x0100
        /*043a*/ 	.byte	0x06
	.zero		1


	//   ....[3]....
        /*043c*/ 	.word	0x00000340
        /*0440*/ 	.word	0x000000ff
        /*0444*/ 	.word	0x00028c40
        /*0448*/ 	.short	0x0100
        /*044a*/ 	.byte	0x06
	.zero		1


	//   ....[4]....
        /*044c*/ 	.word	0x00000350
        /*0450*/ 	.word	0x000000ff
        /*0454*/ 	.word	0x00028c38
        /*0458*/ 	.short	0x0100
        /*045a*/ 	.byte	0x06
	.zero		1


	//   ....[5]....
        /*045c*/ 	.word	0x00000360
        /*0460*/ 	.word	0x000000ff
        /*0464*/ 	.word	0x00028c48
        /*0468*/ 	.short	0x0100
        /*046a*/ 	.byte	0x06
	.zero		1


	//   ....[6]....
        /*046c*/ 	.word	0x00000490
        /*0470*/ 	.word	0x000000ff
        /*0474*/ 	.word	0x00028c50
        /*0478*/ 	.short	0x0100
        /*047a*/ 	.byte	0x08
	.zero		1


	//   ....[7]....
        /*047c*/ 	.word	0x000004a0
        /*0480*/ 	.word	0x000000ff
        /*0484*/ 	.word	0x00028c60
        /*0488*/ 	.short	0x0100
        /*048a*/ 	.byte	0x08
	.zero		1


	//   ....[8]....
        /*048c*/ 	.word	0x000004b0
        /*0490*/ 	.word	0x000000ff
        /*0494*/ 	.word	0x00028c58
        /*0498*/ 	.short	0x0100
        /*049a*/ 	.byte	0x08
	.zero		1


	//   ....[9]....
        /*049c*/ 	.word	0x000004c0
        /*04a0*/ 	.word	0x000000ff
        /*04a4*/ 	.word	0x00028c68
        /*04a8*/ 	.short	0x0100
        /*04aa*/ 	.byte	0x08
	.zero		1


	//   ....[10]....
        /*04ac*/ 	.word	0x000005b0
        /*04b0*/ 	.word	0x000000ff
        /*04b4*/ 	.word	0x00028c70
        /*04b8*/ 	.short	0x0100
        /*04ba*/ 	.byte	0x06
	.zero		1


	//   ....[11]....
        /*04bc*/ 	.word	0x000005c0
        /*04c0*/ 	.word	0x000000ff
        /*04c4*/ 	.word	0x00028c80
        /*04c8*/ 	.short	0x0100
        /*04ca*/ 	.byte	0x06
	.zero		1


	//   ....[12]....
        /*04cc*/ 	.word	0x000005d0
        /*04d0*/ 	.word	0x000000ff
        /*04d4*/ 	.word	0x00028c78
        /*04d8*/ 	.short	0x0100
        /*04da*/ 	.byte	0x06
	.zero		1


	//   ....[13]....
        /*04dc*/ 	.word	0x000005e0
        /*04e0*/ 	.word	0x000000ff
        /*04e4*/ 	.word	0x00028c88
        /*04e8*/ 	.short	0x0100
        /*04ea*/ 	.byte	0x06
	.zero		1


	//   ....[14]....
        /*04ec*/ 	.word	0x00000710
        /*04f0*/ 	.word	0x000000ff
        /*04f4*/ 	.word	0x00028c90
        /*04f8*/ 	.short	0x0100
        /*04fa*/ 	.byte	0x08
	.zero		1


	//   ....[15]....
        /*04fc*/ 	.word	0x00000720
        /*0500*/ 	.word	0x000000ff
        /*0504*/ 	.word	0x00028ca0
        /*0508*/ 	.short	0x0100
        /*050a*/ 	.byte	0x08
	.zero		1


	//   ....[16]....
        /*050c*/ 	.word	0x00000730
        /*0510*/ 	.word	0x000000ff
        /*0514*/ 	.word	0x00028c98
        /*0518*/ 	.short	0x0100
        /*051a*/ 	.byte	0x08
	.zero		1


	//   ....[17]....
        /*051c*/ 	.word	0x00000740
        /*0520*/ 	.word	0x000000ff
        /*0524*/ 	.word	0x00028ca8
        /*0528*/ 	.short	0x0100
        /*052a*/ 	.byte	0x08
	.zero		1


	//   ....[18]....
        /*052c*/ 	.word	0x00000870
        /*0530*/ 	.word	0x000000ff
        /*0534*/ 	.word	0x00028cb0
        /*0538*/ 	.short	0x0100
        /*053a*/ 	.byte	0x08
	.zero		1


	//   ....[19]....
        /*053c*/ 	.word	0x00000880
        /*0540*/ 	.word	0x000000ff
        /*0544*/ 	.word	0x00028cc0
        /*0548*/ 	.short	0x0100
        /*054a*/ 	.byte	0x08
	.zero		1


	//   ....[20]....
        /*054c*/ 	.word	0x00000890
        /*0550*/ 	.word	0x000000ff
        /*0554*/ 	.word	0x00028cb8
        /*0558*/ 	.short	0x0100
        /*055a*/ 	.byte	0x08
	.zero		1


	//   ....[21]....
        /*055c*/ 	.word	0x000008a0
        /*0560*/ 	.word	0x000000ff
        /*0564*/ 	.word	0x00028cc8
        /*0568*/ 	.short	0x0100
        /*056a*/ 	.byte	0x08
	.zero		1


	//   ....[22]....
        /*056c*/ 	.word	0x00001a10
        /*0570*/ 	.word	0x000000ff
        /*0574*/ 	.word	0x00028c50
        /*0578*/ 	.short	0x010a
        /*057a*/ 	.byte	0x15
	.zero		1


	//   ....[23]....
        /*057c*/ 	.word	0x00001cd0
        /*0580*/ 	.word	0x00000000
        /*0584*/ 	.word	0x00000000
        /*0588*/ 	.short	0x0101
        /*058a*/ 	.byte	0x3f
	.zero		1


	//   ....[24]....
        /*058c*/ 	.word	0x00002620
        /*0590*/ 	.word	0x000000ff
        /*0594*/ 	.word	0x00028c50
        /*0598*/ 	.short	0x010a
        /*059a*/ 	.byte	0x15
	.zero		1


	//   ....[25]....
        /*059c*/ 	.word	0x00002660
        /*05a0*/ 	.word	0x000000ff
        /*05a4*/ 	.word	0x00028c50
        /*05a8*/ 	.short	0x010a
        /*05aa*/ 	.byte	0x15
	.zero		1


	//   ....[26]....
        /*05ac*/ 	.word	0x00002830
        /*05b0*/ 	.word	0x00000000
        /*05b4*/ 	.word	0x00000000
        /*05b8*/ 	.short	0x0101
        /*05ba*/ 	.byte	0x3f
	.zero		1


	//   ....[27]....
        /*05bc*/ 	.word	0x00003910
        /*05c0*/ 	.word	0x000000ff
        /*05c4*/ 	.word	0x00028c00
        /*05c8*/ 	.short	0x010a
        /*05ca*/ 	.byte	0x2b
	.zero		1


	//   ....[28]....
        /*05cc*/ 	.word	0x00003990
        /*05d0*/ 	.word	0x00000007
        /*05d4*/ 	.word	0x00028c30
        /*05d8*/ 	.short	0x010a
        /*05da*/ 	.byte	0x3f
	.zero		1


	//   ....[29]....
        /*05dc*/ 	.word	0x000039d0
        /*05e0*/ 	.word	0x00000007
        /*05e4*/ 	.word	0x00028c30
        /*05e8*/ 	.short	0x010a
        /*05ea*/ 	.byte	0x3f
	.zero		1


	//   ....[30]....
        /*05ec*/ 	.word	0x00004790
        /*05f0*/ 	.word	0x00000003
        /*05f4*/ 	.word	0x00000000
        /*05f8*/ 	.short	0x0101
        /*05fa*/ 	.byte	0x3f
	.zero		1


	//   ....[31]....
        /*05fc*/ 	.word	0x00004c30
        /*0600*/ 	.word	0x00000007
        /*0604*/ 	.word	0x00028c50
        /*0608*/ 	.short	0x010a
        /*060a*/ 	.byte	0x3f
	.zero		1


	//   ....[32]....
        /*060c*/ 	.word	0x00004c70
        /*0610*/ 	.word	0x00000007
        /*0614*/ 	.word	0x00028c50
        /*0618*/ 	.short	0x010a
        /*061a*/ 	.byte	0x3f
	.zero		1


	//   ....[33]....
        /*061c*/ 	.word	0x00004fa0
        /*0620*/ 	.word	0x00000007
        /*0624*/ 	.word	0x00000000
        /*0628*/ 	.short	0x0101
        /*062a*/ 	.byte	0x3f
	.zero		1


	//   ....[34]....
        /*062c*/ 	.word	0x000050b0
        /*0630*/ 	.word	0x000000ff
        /*0634*/ 	.word	0x00028c30
        /*0638*/ 	.short	0x010a
        /*063a*/ 	.byte	0x19
	.zero		1


	//   ....[35]....
        /*063c*/ 	.word	0x000050f0
        /*0640*/ 	.word	0x000000ff
        /*0644*/ 	.word	0x00028c30
        /*0648*/ 	.short	0x010a
        /*064a*/ 	.byte	0x19
	.zero		1


	//   ....[36]....
        /*064c*/ 	.word	0x00005e40
        /*0650*/ 	.word	0x000000a7
        /*0654*/ 	.word	0x00000000
        /*0658*/ 	.short	0x0101
        /*065a*/ 	.byte	0x3f
	.zero		1


	//   ....[37]....
        /*065c*/ 	.word	0x00006ad0
        /*0660*/ 	.word	0x000000ff
        /*0664*/ 	.word	0x00028c50
        /*0668*/ 	.short	0x010a
        /*066a*/ 	.byte	0x19
	.zero		1


	//   ....[38]....
        /*066c*/ 	.word	0x00006b10
        /*0670*/ 	.word	0x000000ff
        /*0674*/ 	.word	0x00028c50
        /*0678*/ 	.short	0x010a
        /*067a*/ 	.byte	0x19
	.zero		1


	//   ....[39]....
        /*067c*/ 	.word	0x00006db0
        /*0680*/ 	.word	0x000000aa
        /*0684*/ 	.word	0x00000000
        /*0688*/ 	.short	0x0101
        /*068a*/ 	.byte	0x3f
	.zero		1


	//   ....[40]....
        /*068c*/ 	.word	0x00006ed0
        /*0690*/ 	.word	0x000000ff
        /*0694*/ 	.word	0x00028c30
        /*0698*/ 	.short	0x010a
        /*069a*/ 	.byte	0x17
	.zero		1


	//   ....[41]....
        /*069c*/ 	.word	0x00006f10
        /*06a0*/ 	.word	0x000000ff
        /*06a4*/ 	.word	0x00028c30
        /*06a8*/ 	.short	0x010a
        /*06aa*/ 	.byte	0x17
	.zero		1


	//   ....[42]....
        /*06ac*/ 	.word	0x000079e0
        /*06b0*/ 	.word	0x0000009a
        /*06b4*/ 	.word	0x00000000
        /*06b8*/ 	.short	0x0101
        /*06ba*/ 	.byte	0x3f
	.zero		1


	//   ....[43]....
        /*06bc*/ 	.word	0x000083b0
        /*06c0*/ 	.word	0x000000ff
        /*06c4*/ 	.word	0x00028c50
        /*06c8*/ 	.short	0x010a
        /*06ca*/ 	.byte	0x17
	.zero		1


	//   ....[44]....
        /*06cc*/ 	.word	0x000083f0
        /*06d0*/ 	.word	0x000000ff
        /*06d4*/ 	.word	0x00028c50
        /*06d8*/ 	.short	0x010a
        /*06da*/ 	.byte	0x17
	.zero		1


	//   ....[45]....
        /*06dc*/ 	.word	0x00008680
        /*06e0*/ 	.word	0x000000aa
        /*06e4*/ 	.word	0x00000000
        /*06e8*/ 	.short	0x0101
        /*06ea*/ 	.byte	0x3f
	.zero		1


	//   ....[46]....
        /*06ec*/ 	.word	0x0000ab40
        /*06f0*/ 	.word	0x000000ff
        /*06f4*/ 	.word	0x00000000
        /*06f8*/ 	.short	0x0101
        /*06fa*/ 	.byte	0x05
	.zero		1


	//   ....[47]....
        /*06fc*/ 	.word	0x0000cc30
        /*0700*/ 	.word	0x00000003
        /*0704*/ 	.word	0x00028c40
        /*0708*/ 	.short	0x010a
        /*070a*/ 	.byte	0x3f
	.zero		1


	//   ....[48]....
        /*070c*/ 	.word	0x0000d580
        /*0710*/ 	.word	0x00000011
        /*0714*/ 	.word	0x00028c00
        /*0718*/ 	.short	0x0107
        /*071a*/ 	.byte	0x3f
	.zero		1


	//   ....[49]....
        /*071c*/ 	.word	0x0000d670
        /*0720*/ 	.word	0x00000011
        /*0724*/ 	.word	0x00028c00
        /*0728*/ 	.short	0x0101
        /*072a*/ 	.byte	0x3f
	.zero		1


	//   ....[50]....
        /*072c*/ 	.word	0x0000d690
        /*0730*/ 	.word	0x00000011
        /*0734*/ 	.word	0x00028c20
        /*0738*/ 	.short	0x010a
        /*073a*/ 	.byte	0x3f
	.zero		1


	//   ....[51]....
        /*073c*/ 	.word	0x0000d770
        /*0740*/ 	.word	0x00000000
        /*0744*/ 	.word	0x00028c60
        /*0748*/ 	.short	0x010a
        /*074a*/ 	.byte	0x3f
	.zero		1


	//   ....[52]....
        /*074c*/ 	.word	0x0000e350
        /*0750*/ 	.word	0x00000002
        /*0754*/ 	.word	0x00028c40
        /*0758*/ 	.short	0x010a
        /*075a*/ 	.byte	0x3f
	.zero		1


	//   ....[53]....
        /*075c*/ 	.word	0x0000e570
        /*0760*/ 	.word	0x00000002
        /*0764*/ 	.word	0x00028c60
        /*0768*/ 	.short	0x010a
        /*076a*/ 	.byte	0x3f
	.zero		1


	//   ....[54]....
        /*076c*/ 	.word	0x0000f110
        /*0770*/ 	.word	0x00000004
        /*0774*/ 	.word	0x00028c40
        /*0778*/ 	.short	0x010a
        /*077a*/ 	.byte	0x3f
	.zero		1


	//   ....[55]....
        /*077c*/ 	.word	0x0000f330
        /*0780*/ 	.word	0x00000004
        /*0784*/ 	.word	0x00028c60
        /*0788*/ 	.short	0x010a
        /*078a*/ 	.byte	0x3f
	.zero		1


	//   ....[56]....
        /*078c*/ 	.word	0x0000fe70
        /*0790*/ 	.word	0x00000004
        /*0794*/ 	.word	0x00028c40
        /*0798*/ 	.short	0x010a
        /*079a*/ 	.byte	0x3f
	.zero		1


	//   ....[57]....
        /*079c*/ 	.word	0x00010090
        /*07a0*/ 	.word	0x00000004
        /*07a4*/ 	.word	0x00028c60
        /*07a8*/ 	.short	0x010a
        /*07aa*/ 	.byte	0x3f
	.zero		1


	//   ....[58]....
        /*07ac*/ 	.word	0x00010dc0
        /*07b0*/ 	.word	0x00000000
        /*07b4*/ 	.word	0x00028c20
        /*07b8*/ 	.short	0x010a
        /*07ba*/ 	.byte	0x3f
	.zero		1


	//   ....[59]....
        /*07bc*/ 	.word	0x00010f90
        /*07c0*/ 	.word	0x00000006
        /*07c4*/ 	.word	0x00000000
        /*07c8*/ 	.short	0x010a
        /*07ca*/ 	.byte	0x3f
	.zero		1


	//   ....[60]....
        /*07cc*/ 	.word	0x00010fe0
        /*07d0*/ 	.word	0x00000003
        /*07d4*/ 	.word	0x00000000
        /*07d8*/ 	.short	0x010a
        /*07da*/ 	.byte	0x3f
	.zero		1


	//   ....[61]....
        /*07dc*/ 	.word	0x00011040
        /*07e0*/ 	.word	0x00000012
        /*07e4*/ 	.word	0x00000000
        /*07e8*/ 	.short	0x010a
        /*07ea*/ 	.byte	0x3f
	.zero		1


	//   ....[62]....
        /*07ec*/ 	.word	0x00011070
        /*07f0*/ 	.word	0x00000003
        /*07f4*/ 	.word	0x00000000
        /*07f8*/ 	.short	0x010a
        /*07fa*/ 	.byte	0x3f
	.zero		1


	//   ....[63]....
        /*07fc*/ 	.word	0x000110e0
        /*0800*/ 	.word	0x00000003
        /*0804*/ 	.word	0x00028c50
        /*0808*/ 	.short	0x010a
        /*080a*/ 	.byte	0x3f
	.zero		1


	//   ....[64]....
        /*080c*/ 	.word	0x00011140
        /*0810*/ 	.word	0x00000003
        /*0814*/ 	.word	0x00028c50
        /*0818*/ 	.short	0x010a
        /*081a*/ 	.byte	0x3f
	.zero		1


	//   ....[65]....
        /*081c*/ 	.word	0x000111a0
        /*0820*/ 	.word	0x00000003
        /*0824*/ 	.word	0x00028c00
        /*0828*/ 	.short	0x010a
        /*082a*/ 	.byte	0x3f
	.zero		1


	//   ....[66]....
        /*082c*/ 	.word	0x000111f0
        /*0830*/ 	.word	0x00000007
        /*0834*/ 	.word	0x00028c30
        /*0838*/ 	.short	0x010a
        /*083a*/ 	.byte	0x3f
	.zero		1


	//   ....[67]....
        /*083c*/ 	.word	0x00011240
        /*0840*/ 	.word	0x00000007
        /*0844*/ 	.word	0x00028c50
        /*0848*/ 	.short	0x010a
        /*084a*/ 	.byte	0x3f
	.zero		1


	//   ....[68]....
        /*084c*/ 	.word	0x000112a0
        /*0850*/ 	.word	0x00000006
        /*0854*/ 	.word	0x00028c30
        /*0858*/ 	.short	0x010a
        /*085a*/ 	.byte	0x3f
	.zero		1


	//   ....[69]....
        /*085c*/ 	.word	0x000112f0
        /*0860*/ 	.word	0x000000aa
        /*0864*/ 	.word	0x00028c50
        /*0868*/ 	.short	0x010a
        /*086a*/ 	.byte	0x3f
	.zero		1


	//   ....[70]....
        /*086c*/ 	.word	0x00011350
        /*0870*/ 	.word	0x00000006
        /*0874*/ 	.word	0x00028c30
        /*0878*/ 	.short	0x010a
        /*087a*/ 	.byte	0x3f
	.zero		1


	//   ....[71]....
        /*087c*/ 	.word	0x000113a0
        /*0880*/ 	.word	0x000000aa
        /*0884*/ 	.word	0x00028c50
        /*0888*/ 	.short	0x010a
        /*088a*/ 	.byte	0x3f
	.zero		1


	//   ....[72]....
        /*088c*/ 	.word	0x000114f0
        /*0890*/ 	.word	0x00000003
        /*0894*/ 	.word	0x00028c40
        /*0898*/ 	.short	0x010a
        /*089a*/ 	.byte	0x3f
	.zero		1


	//   ....[73]....
        /*089c*/ 	.word	0x00011a10
        /*08a0*/ 	.word	0x00000011
        /*08a4*/ 	.word	0x00028c20
        /*08a8*/ 	.short	0x010a
        /*08aa*/ 	.byte	0x3f
	.zero		1


	//   ....[74]....
        /*08ac*/ 	.word	0x00011a60
        /*08b0*/ 	.word	0x00000000
        /*08b4*/ 	.word	0x00028c60
        /*08b8*/ 	.short	0x010a
        /*08ba*/ 	.byte	0x3f
	.zero		1


	//   ....[75]....
        /*08bc*/ 	.word	0x00011ab0
        /*08c0*/ 	.word	0x00000002
        /*08c4*/ 	.word	0x00028c40
        /*08c8*/ 	.short	0x010a
        /*08ca*/ 	.byte	0x3f
	.zero		1


	//   ....[76]....
        /*08cc*/ 	.word	0x00011b00
        /*08d0*/ 	.word	0x00000002
        /*08d4*/ 	.word	0x00028c60
        /*08d8*/ 	.short	0x010a
        /*08da*/ 	.byte	0x3f
	.zero		1


	//   ....[77]....
        /*08dc*/ 	.word	0x00011b50
        /*08e0*/ 	.word	0x00000004
        /*08e4*/ 	.word	0x00028c40
        /*08e8*/ 	.short	0x010a
        /*08ea*/ 	.byte	0x3f
	.zero		1


	//   ....[78]....
        /*08ec*/ 	.word	0x00011ba0
        /*08f0*/ 	.word	0x00000004
        /*08f4*/ 	.word	0x00028c60
        /*08f8*/ 	.short	0x010a
        /*08fa*/ 	.byte	0x3f
	.zero		1


	//   ....[79]....
        /*08fc*/ 	.word	0x00011bf0
        /*0900*/ 	.word	0x00000004
        /*0904*/ 	.word	0x00028c40
        /*0908*/ 	.short	0x010a
        /*090a*/ 	.byte	0x3f
	.zero		1


	//   ....[80]....
        /*090c*/ 	.word	0x00011c40
        /*0910*/ 	.word	0x00000004
        /*0914*/ 	.word	0x00028c60
        /*0918*/ 	.short	0x010a
        /*091a*/ 	.byte	0x3f
	.zero		1


	//   ....[81]....
        /*091c*/ 	.word	0x00011d30
        /*0920*/ 	.word	0x00000000
        /*0924*/ 	.word	0x00028c20
        /*0928*/ 	.short	0x010a
        /*092a*/ 	.byte	0x3f
	.zero		1


	//   ....[82]....
        /*092c*/ 	.word	0x00011ed0
        /*0930*/ 	.word	0x00000006
        /*0934*/ 	.word	0x00000000
        /*0938*/ 	.short	0x010a
        /*093a*/ 	.byte	0x3f
	.zero		1


	//   ....[83]....
        /*093c*/ 	.word	0x00011f20
        /*0940*/ 	.word	0x00000003
        /*0944*/ 	.word	0x00000000
        /*0948*/ 	.short	0x010a
        /*094a*/ 	.byte	0x3f
	.zero		1


	//   ....[84]....
        /*094c*/ 	.word	0x00011f70
        /*0950*/ 	.word	0x00000012
        /*0954*/ 	.word	0x00000000
        /*0958*/ 	.short	0x010a
        /*095a*/ 	.byte	0x3f
	.zero		1


	//----- nvinfo : EIATTR_NUM_MBARRIERS
	.align		4
.L_979:
        /*095c*/ 	.byte	0x03, 0x38
        /*095e*/ 	.short	0x0016


	//----- nvinfo : EIATTR_EXIT_INSTR_OFFSETS
	.align		4
        /*0960*/ 	.byte	0x04, 0x1c
        /*0962*/ 	.short	(.L_981 - .L_980)


	//   ....[0]....
.L_980:
        /*0964*/ 	.word	0x00000a10


	//   ....[1]....
        /*0968*/ 	.word	0x0000bc50


	//   ....[2]....
        /*096c*/ 	.word	0x000110c0


	//----- nvinfo : EIATTR_MAX_THREADS
	.align		4
.L_981:
        /*0970*/ 	.byte	0x04, 0x05
        /*0972*/ 	.short	(.L_983 - .L_982)
.L_982:
        /*0974*/ 	.word	0x00000180
        /*0978*/ 	.word	0x00000001
        /*097c*/ 	.word	0x00000001


	//----- nvinfo : EIATTR_CRS_STACK_SIZE
	.align		4
.L_983:
        /*0980*/ 	.byte	0x04, 0x1e
        /*0982*/ 	.short	(.L_985 - .L_984)
.L_984:
        /*0984*/ 	.word	0x00000000


	//----- nvinfo : EIATTR_CBANK_PARAM_SIZE
	.align		4
.L_985:
        /*0988*/ 	.byte	0x03, 0x19
        /*098a*/ 	.short	0x0af0


	//----- nvinfo : EIATTR_PARAM_CBANK
	.align		4
        /*098c*/ 	.byte	0x04, 0x0a
        /*098e*/ 	.short	(.L_987 - .L_986)
	.align		4
.L_986:
        /*0990*/ 	.word	index@(.nv.constant0._ZN7cutlass13device_kernelIN5flash11enable_sm90INS1_16FlashAttnFwdSm90INS1_25CollectiveMainloopFwdSm90ILi2EN4cute5tupleIJNS5_1CILi1EEES8_S8_EEENS6_IJNS7_ILi64EEESA_SA_EEELi512ENS_10bfloat16_tEfNS_4arch4Sm90ELb1ELb0ELb0ELb0ELb0ELb0ELb0ELb0ELb0ELb1ELb0ELb0EEENS1_21CollectiveEpilogueFwdINS6_IJSA_NS7_ILi512EEESA_EEES9_SC_SE_Li256ELb0ELb1ELb0ELb0EEENS1_30DynamicPersistentTileSchedulerILi256ELi128ELb0ELb1ELb1EEEEEEEEEvNT_6ParamsE)
        /*0994*/ 	.short	0x0210
        /*0996*/ 	.short	0x0af0


	//----- nvinfo : EIATTR_SW_WAR
	.align		4
.L_987:
        /*0998*/ 	.byte	0x04, 0x36
        /*099a*/ 	.short	(.L_989 - .L_988)
.L_988:
        /*099c*/ 	.word	0x00000008
.L_989:


//--------------------- .nv.info._ZN7cutlass13device_kernelIN5flash11enable_sm90INS1_16FlashAttnFwdSm90INS1_25CollectiveMainloopFwdSm90ILi2EN4cute5tupleIJNS5_1CILi1EEES8_S8_EEENS6_IJNS7_ILi64EEESA_SA_EEELi512ENS_10bfloat16_tEfNS_4arch4Sm90ELb1ELb0ELb0ELb0ELb0ELb0ELb1ELb0ELb0ELb1ELb0ELb0EEENS1_21CollectiveEpilogueFwdINS6_IJSA_NS7_ILi512EEESA_EEES9_SC_SE_Li256ELb0ELb1ELb0ELb0EEENS1_30DynamicPersistentTileSchedulerILi256ELi128ELb0ELb1ELb1EEEEEEEEEvNT_6ParamsE --------------------------
	.section	.nv.info._ZN7cutlass13device_kernelIN5flash11enable_sm90INS1_16FlashAttnFwdSm90INS1_25CollectiveMainloopFwdSm90ILi2EN4cute5tupleIJNS5_1CILi1EEES8_S8_EEENS6_IJNS7_ILi64EEESA_SA_EEELi512ENS_10bfloat16_tEfNS_4arch4Sm90ELb1ELb0ELb0ELb0ELb0ELb0ELb1ELb0ELb0ELb1ELb0ELb0EEENS1_21CollectiveEpilogueFwdINS6_IJSA_NS7_ILi512EEESA_EEES9_SC_SE_Li256ELb0ELb1ELb0ELb0EEENS1_30DynamicPersistentTileSchedulerILi256ELi128ELb0ELb1ELb1EEEEEEEEEvNT_6ParamsE,"",@"SHT_CUDA_INFO"
	.sectionflags	@""
	.align	4


	//----- nvinfo : EIATTR_CUDA_API_VERSION
	.align		4
        /*0000*/ 	.byte	0x04, 0x37
        /*0002*/ 	.short	(.L_991 - .L_990)
.L_990:
        /*0004*/ 	.word	0x00000082


	//----- nvinfo : EIATTR_KPARAM_INFO
	.align		4
.L_991:
        /*0008*/ 	.byte	0x04, 0x17
        /*000a*/ 	.short	(.L_993 - .L_992)
.L_992:
        /*000c*/ 	.word	0x00000000
        /*0010*/ 	.short	0x0000
        /*0012*/ 	.short	0x0070
        /*0014*/ 	.byte	0x00, 0xf0, 0x01, 0x2e


	//----- nvinfo : EIATTR_SPARSE_MMA_MASK
	.align		4
.L_993:
        /*0018*/ 	.byte	0x03, 0x50
        /*001a*/ 	.short	0x0000


	//----- nvinfo : EIATTR_MAXREG_COUNT
	.align		4
        /*001c*/ 	.byte	0x03, 0x1b
        /*001e*/ 	.short	0x00a8


	//----- nvinfo : EIATTR_NUM_BARRIERS
	.align		4
        /*0020*/ 	.byte	0x02, 0x4c
        /*0022*/ 	.byte	0x10
	.zero		1


	//----- nvinfo : EIATTR_EXTERNS
	.align		4
        /*0024*/ 	.byte	0x04, 0x0f
        /*0026*/ 	.short	(.L_995 - .L_994)


	//   ....[0]....
	.align		4
.L_994:
        /*0028*/ 	.word	index@(__assertfail)


	//----- nvinfo : EIATTR_ANNOTATIONS
	.align		4
.L_995:
        /*002c*/ 	.byte	0x04, 0x55
        /*002e*/ 	.short	(.L_997 - .L_996)


	//   ....[0]....
.L_996:
        /* <DEDUP_REMOVED lines=33> */


	//----- nvinfo : EIATTR_MERCURY_ISA_VERSION
	.align		4
.L_997:
        /*0230*/ 	.byte	0x03, 0x5f
        /*0232*/ 	.short	0x0101


	//----- nvinfo : EIATTR_INT_WARP_WIDE_INSTR_OFFSETS
	.align		4
        /*0234*/ 	.byte	0x04, 0x31
        /*0236*/ 	.short	(.L_999 - .L_998)


	//   ....[0]....
.L_998:
        /*0238*/ 	.word	0x00000130


	//   ....[1]....
        /*023c*/ 	.word	0x00000170


	//   ....[2]....
        /*0240*/ 	.word	0x000001e0


	//   ....[3]....
        /*0244*/ 	.word	0x000001f0


	//   ....[4]....
        /*0248*/ 	.word	0x00010190


	//   ....[5]....
        /*024c*/ 	.word	0x00010220


	//   ....[6]....
        /*0250*/ 	.word	0x00015870


	//   ....[7]....
        /*0254*/ 	.word	0x00015900


	//----- nvinfo : EIATTR_COOP_GROUP_MASK_REGIDS
	.align		4
.L_999:
        /*0258*/ 	.byte	0x04, 0x29
        /*025a*/ 	.short	(.L_1001 - .L_1000)


	//   ....[0]....
.L_1000:
        /*025c*/ 	.word	0xffffffff


	//   ....[1]....
        /*0260*/ 	.word	0xffffffff


	//   ....[2]....
        /*0264*/ 	.word	0xffffffff


	//   ....[3]....
        /*0268*/ 	.word	0xffffffff


	//   ....[4]....
        /*026c*/ 	.word	0xffffffff


	//   ....[5]....
        /*0270*/ 	.word	0xffffffff


	//   ....[6]....
        /*0274*/ 	.word	0xffffffff


	//   ....[7]....
        /*0278*/ 	.word	0xffffffff


	//   ....[8]....
        /*027c*/ 	.word	0xffffffff


	//   ....[9]....
        /*0280*/ 	.word	0xffffffff


	//   ....[10]....
        /*0284*/ 	.word	0xffffffff


	//   ....[11]....
        /*0288*/ 	.word	0xffffffff


	//   ....[12]....
        /*028c*/ 	.word	0xffffffff


	//   ....[13]....
        /*0290*/ 	.word	0xffffffff


	//   ....[14]....
        /*0294*/ 	.word	0xffffffff


	//   ....[15]....
        /*0298*/ 	.word	0xffffffff


	//   ....[16]....
        /*029c*/ 	.word	0xffffffff


	//   ....[17]....
        /*02a0*/ 	.word	0xffffffff


	//   ....[18]....
        /*02a4*/ 	.word	0xffffffff


	//   ....[19]....
        /*02a8*/ 	.word	0xffffffff


	//   ....[20]....
        /*02ac*/ 	.word	0xffffffff


	//   ....[21]....
        /*02b0*/ 	.word	0xffffffff


	//   ....[22]....
        /*02b4*/ 	.word	0xffffffff


	//   ....[23]....
        /*02b8*/ 	.word	0xffffffff


	//   ....[24]....
        /*02bc*/ 	.word	0xffffffff


	//   ....[25]....
        /*02c0*/ 	.word	0xffffffff


	//   ....[26]....
        /*02c4*/ 	.word	0xffffffff


	//   ....[27]....
        /*02c8*/ 	.word	0xffffffff


	//   ....[28]....
        /*02cc*/ 	.word	0xffffffff


	//   ....[29]....
        /*02d0*/ 	.word	0xffffffff


	//   ....[30]....
        /*02d4*/ 	.word	0xffffffff


	//   ....[31]....
        /*02d8*/ 	.word	0xffffffff


	//   ....[32]....
        /*02dc*/ 	.word	0xffffffff


	//   ....[33]....
        /*02e0*/ 	.word	0xffffffff


	//   ....[34]....
        /*02e4*/ 	.word	0xffffffff


	//   ....[35]....
        /*02e8*/ 	.word	0xffffffff


	//   ....[36]....
        /*02ec*/ 	.word	0xffffffff


	//   ....[37]....
        /*02f0*/ 	.word	0xffffffff


	//   ....[38]....
        /*02f4*/ 	.word	0xffffffff


	//   ....[39]....
        /*02f8*/ 	.word	0xffffffff


	//   ....[40]....
        /*02fc*/ 	.word	0xffffffff


	//   ....[41]....
        /*0300*/ 	.word	0xffffffff


	//   ....[42]....
        /*0304*/ 	.word	0xffffffff


	//   ....[43]....
        /*0308*/ 	.word	0xffffffff


	//   ....[44]....
        /*030c*/ 	.word	0xffffffff


	//   ....[45]....
        /*0310*/ 	.word	0xffffffff


	//   ....[46]....
        /*0314*/ 	.word	0xffffffff


	//   ....[47]....
        /*0318*/ 	.word	0xffffffff


	//   ....[48]....
        /*031c*/ 	.word	0xffffffff


	//   ....[49]....
        /*0320*/ 	.word	0xffffffff


	//   ....[50]....
        /*0324*/ 	.word	0xffffffff


	//   ....[51]....
        /*0328*/ 	.word	0xffffffff


	//   ....[52]....
        /*032c*/ 	.word	0xffffffff


	//   ....[53]....
        /*0330*/ 	.word	0xffffffff


	//   ....[54]....
        /*0334*/ 	.word	0xffffffff


	//   ....[55]....
        /*0338*/ 	.word	0xffffffff


	//   ....[56]....
        /*033c*/ 	.word	0xffffffff


	//   ....[57]....
        /*0340*/ 	.word	0xffffffff


	//   ....[58]....
        /*0344*/ 	.word	0xffffffff


	//   ....[59]....
        /*0348*/ 	.word	0xffffffff


	//   ....[60]....
        /*034c*/ 	.word	0xffffffff


	//   ....[61]....
        /*0350*/ 	.word	0xffffffff


	//   ....[62]....
        /*0354*/ 	.word	0xffffffff


	//   ....[63]....
        /*0358*/ 	.word	0xffffffff


	//   ....[64]....
        /*035c*/ 	.word	0xffffffff


	//   ....[65]....
        /*0360*/ 	.word	0xffffffff


	//   ....[66]....
        /*0364*/ 	.word	0xffffffff


	//   ....[67]....
        /*0368*/ 	.word	0xffffffff


	//   ....[68]....
        /*036c*/ 	.word	0x0500000f


	//   ....[69]....
        /*0370*/ 	.word	0x0500000f


	//   ....[70]....
        /*0374*/ 	.word	0x0500000f


	//   ....[71]....
        /*0378*/ 	.word	0x0500000f


	//   ....[72]....
        /*037c*/ 	.word	0x0500000f


	//   ....[73]....
        /*0380*/ 	.word	0x0500000f


	//   ....[74]....
        /*0384*/ 	.word	0x0500000f


	//   ....[75]....
        /*0388*/ 	.word	0x0500000f


	//   ....[76]....
        /*038c*/ 	.word	0x0500000f


	//   ....[77]....
        /*0390*/ 	.word	0x0500000f


	//   ....[78]....
        /*0394*/ 	.word	0x0500000f


	//   ....[79]....
        /*0398*/ 	.word	0x0500000f


	//   ....[80]....
        /*039c*/ 	.word	0x0500000f


	//   ....[81]....
        /*03a0*/ 	.word	0x0500000f


	//   ....[82]....
        /*03a4*/ 	.word	0x0500000f


	//   ....[83]....
        /*03a8*/ 	.word	0x0500000f


	//   ....[84]....
        /*03ac*/ 	.word	0x0500000f


	//   ....[85]....
        /*03b0*/ 	.word	0x0500000f


	//   ....[86]....
        /*03b4*/ 	.word	0x0500000f


	//----- nvinfo : EIATTR_COOP_GROUP_INSTR_OFFSETS
	.align		4
.L_1001:
        /*03b8*/ 	.byte	0x04, 0x28
        /*03ba*/ 	.short	(.L_1003 - .L_1002)


	//   ....[0]....
.L_1002:
        /*03bc*/ 	.word	0x00000070


	//   ....[1]....
        /*03c0*/ 	.word	0x00000140


	//   ....[2]....
        /*03c4*/ 	.word	0x00000190


	//   ....[3]....
        /*03c8*/ 	.word	0x000003a0


	//   ....[4]....
        /*03cc*/ 	.word	0x00000500


	//   ....[5]....
        /*03d0*/ 	.word	0x00000620


	//   ....[6]....
        /*03d4*/ 	.word	0x00000780


	//   ....[7]....
        /*03d8*/ 	.word	0x00001940


	//   ....[8]....
        /*03dc*/ 	.word	0x00003640


	//   ....[9]....
        /*03e0*/ 	.word	0x00004680


	//   ....[10]....
        /*03e4*/ 	.word	0x000051f0


	//   ....[11]....
        /*03e8*/ 	.word	0x00005210


	//   ....[12]....
        /*03ec*/ 	.word	0x00005680


	//   ....[13]....
        /*03f0*/ 	.word	0x000057b0


	//   ....[14]....
        /*03f4*/ 	.word	0x000059e0


	//   ....[15]....
        /*03f8*/ 	.word	0x00005b00


	//   ....[16]....
        /*03fc*/ 	.word	0x00006430


	//   ....[17]....
        /*0400*/ 	.word	0x000070d0


	//   ....[18]....
        /*0404*/ 	.word	0x00007c70


	//   ....[19]....
        /*0408*/ 	.word	0x00007fd0


	//   ....[20]....
        /*040c*/ 	.word	0x00008020


	//   ....[21]....
        /*0410*/ 	.word	0x000080c0


	//   ....[22]....
        /*0414*/ 	.word	0x000084a0


	//   ....[23]....
        /*0418*/ 	.word	0x00008510


	//   ....[24]....
        /*041c*/ 	.word	0x000096a0


	//   ....[25]....
        /*0420*/ 	.word	0x0000a310


	//   ....[26]....
        /*0424*/ 	.word	0x0000afa0


	//   ....[27]....
        /*0428*/ 	.word	0x0000afd0


	//   ....[28]....
        /*042c*/ 	.word	0x0000b210


	//   ....[29]....
        /*0430*/ 	.word	0x0000b3e0


	//   ....[30]....
        /*0434*/ 	.word	0x0000c3c0


	//   ....[31]....
        /*0438*/ 	.word	0x0000c400


	//   ....[32]....
        /*043c*/ 	.word	0x0000c430


	//   ....[33]....
        /*0440*/ 	.word	0x0000c490


	//   ....[34]....
        /*0444*/ 	.word	0x0000c4b0


	//   ....[35]....
        /*0448*/ 	.word	0x0000cfd0


	//   ....[36]....
        /*044c*/ 	.word	0x0000e1f0


	//   ....[37]....
        /*0450*/ 	.word	0x0000e220


	//   ....[38]....
        /*0454*/ 	.word	0x0000e250


	//   ....[39]....
        /*0458*/ 	.word	0x0000e270


	//   ....[40]....
        /*045c*/ 	.word	0x0000e8b0


	//   ....[41]....
        /*0460*/ 	.word	0x0000e8d0


	//   ....[42]....
        /*0464*/ 	.word	0x0000eb00


	//   ....[43]....
        /*0468*/ 	.word	0x0000eb20


	//   ....[44]....
        /*046c*/ 	.word	0x0000f4a0


	//   ....[45]....
        /*0470*/ 	.word	0x0000f4c0


	//   ....[46]....
        /*0474*/ 	.word	0x0000f700


	//   ....[47]....
        /*0478*/ 	.word	0x0000f720


	//   ....[48]....
        /*047c*/ 	.word	0x0000fa00


	//   ....[49]....
        /*0480*/ 	.word	0x00010790


	//   ....[50]....
        /*0484*/ 	.word	0x000110e0


	//   ....[51]....
        /*0488*/ 	.word	0x00011110


	//   ....[52]....
        /*048c*/ 	.word	0x00011220


	//   ....[53]....
        /*0490*/ 	.word	0x00011230


	//   ....[54]....
        /*0494*/ 	.word	0x000112b0


	//   ....[55]....
        /*0498*/ 	.word	0x000112c0


	//   ....[56]....
        /*049c*/ 	.word	0x000112d0


	//   ....[57]....
        /*04a0*/ 	.word	0x000112e0


	//   ....[58]....
        /*04a4*/ 	.word	0x00011cd0


	//   ....[59]....
        /*04a8*/ 	.word	0x00011d10


	//   ....[60]....
        /*04ac*/ 	.word	0x00011d90


	//   ....[61]....
        /*04b0*/ 	.word	0x00011e60


	//   ....[62]....
        /*04b4*/ 	.word	0x00012030


	//   ....[63]....
        /*04b8*/ 	.word	0x00012040


	//   ....[64]....
        /*04bc*/ 	.word	0x00012190


	//   ....[65]....
        /*04c0*/ 	.word	0x000121a0


	//   ....[66]....
        /*04c4*/ 	.word	0x00015a50


	//   ....[67]....
        /*04c8*/ 	.word	0x00015c40


	//   ....[68]....
        /*04cc*/ 	.word	0x000161a0


	//   ....[69]....
        /*04d0*/ 	.word	0x00016300


	//   ....[70]....
        /*04d4*/ 	.word	0x00016380


	//   ....[71]....
        /*04d8*/ 	.word	0x00016440


	//   ....[72]....
        /*04dc*/ 	.word	0x00016530


	//   ....[73]....
        /*04e0*/ 	.word	0x00016590


	//   ....[74]....
        /*04e4*/ 	.word	0x00016680


	//   ....[75]....
        /*04e8*/ 	.word	0x000166e0


	//   ....[76]....
        /*04ec*/ 	.word	0x00016780


	//   ....[77]....
        /*04f0*/ 	.word	0x00016860


	//   ....[78]....
        /*04f4*/ 	.word	0x00016910


	//   ....[79]....
        /*04f8*/ 	.word	0x00016bf0


	//   ....[80]....
        /*04fc*/ 	.word	0x00016c40


	//   ....[81]....
        /*0500*/ 	.word	0x00016da0


	//   ....[82]....
        /*0504*/ 	.word	0x00016ef0


	//   ....[83]....
        /*0508*/ 	.word	0x000170c0


	//   ....[84]....
        /*050c*/ 	.word	0x00017110


	//   ....[85]....
        /*0510*/ 	.word	0x00017430


	//   ....[86]....
        /*0514*/ 	.word	0x00017550


	//----- nvinfo : EIATTR_REG_RECONFIG
	.align		4
.L_1003:
        /*0518*/ 	.byte	0x01, 0x54
	.zero		2


	//----- nvinfo : EIATTR_SYSCALL_OFFSETS
	.align		4
        /*051c*/ 	.byte	0x04, 0x46
        /*051e*/ 	.short	(.L_1005 - .L_1004)


	//   ....[0]....
.L_1004:
        /*0520*/ 	.word	0x000037f0


	//   ....[1]....
        /*0524*/ 	.word	0x00010390


	//   ....[2]....
        /*0528*/ 	.word	0x000104e0


	//   ....[3]....
        /*052c*/ 	.word	0x000105d0


	//   ....[4]....
        /*0530*/ 	.word	0x00010d30


	//   ....[5]....
        /*0534*/ 	.word	0x00011630


	//----- nvinfo : EIATTR_MBARRIER_INSTR_OFFSETS
	.align		4
.L_1005:
        /*0538*/ 	.byte	0x04, 0x39
        /*053a*/ 	.short	(.L_1007 - .L_1006)


	//   ....[0]....
.L_1006:
        /*053c*/ 	.word	0x00000280
        /*0540*/ 	.word	0x000000ff
        /*0544*/ 	.word	0x00038800
        /*0548*/ 	.short	0x0100
        /*054a*/ 	.byte	0x08
	.zero		1


	//   ....[1]....
        /*054c*/ 	.word	0x00000290
        /*0550*/ 	.word	0x000000ff
        /*0554*/ 	.word	0x00038810
        /*0558*/ 	.short	0x0100
        /*055a*/ 	.byte	0x08
	.zero		1


	//   ....[2]....
        /*055c*/ 	.word	0x000002a0
        /*0560*/ 	.word	0x000000ff
        /*0564*/ 	.word	0x00038820
        /*0568*/ 	.short	0x0100
        /*056a*/ 	.byte	0x08
	.zero		1


	//   ....[3]....
        /*056c*/ 	.word	0x00000350
        /*0570*/ 	.word	0x000000ff
        /*0574*/ 	.word	0x00038830
        /*0578*/ 	.short	0x0100
        /*057a*/ 	.byte	0x06
	.zero		1


	//   ....[4]....
        /*057c*/ 	.word	0x00000360
        /*0580*/ 	.word	0x000000ff
        /*0584*/ 	.word	0x00038840
        /*0588*/ 	.short	0x0100
        /*058a*/ 	.byte	0x06
	.zero		1


	//   ....[5]....
        /*058c*/ 	.word	0x00000370
        /*0590*/ 	.word	0x000000ff
        /*0594*/ 	.word	0x00038838
        /*0598*/ 	.short	0x0100
        /*059a*/ 	.byte	0x06
	.zero		1


	//   ....[6]....
        /*059c*/ 	.word	0x00000380
        /*05a0*/ 	.word	0x000000ff
        /*05a4*/ 	.word	0x00038848
        /*05a8*/ 	.short	0x0100
        /*05aa*/ 	.byte	0x06
	.zero		1


	//   ....[7]....
        /*05ac*/ 	.word	0x000004b0
        /*05b0*/ 	.word	0x000000ff
        /*05b4*/ 	.word	0x00038850
        /*05b8*/ 	.short	0x0100
        /*05ba*/ 	.byte	0x08
	.zero		1


	//   ....[8]....
        /*05bc*/ 	.word	0x000004c0
        /*05c0*/ 	.word	0x000000ff
        /*05c4*/ 	.word	0x00038860
        /*05c8*/ 	.short	0x0100
        /*05ca*/ 	.byte	0x08
	.zero		1


	//   ....[9]....
        /*05cc*/ 	.word	0x000004d0
        /*05d0*/ 	.word	0x000000ff
        /*05d4*/ 	.word	0x00038858
        /*05d8*/ 	.short	0x0100
        /*05da*/ 	.byte	0x08
	.zero		1


	//   ....[10]....
        /*05dc*/ 	.word	0x000004e0
        /*05e0*/ 	.word	0x000000ff
        /*05e4*/ 	.word	0x00038868
        /*05e8*/ 	.short	0x0100
        /*05ea*/ 	.byte	0x08
	.zero		1


	//   ....[11]....
        /*05ec*/ 	.word	0x000005d0
        /*05f0*/ 	.word	0x000000ff
        /*05f4*/ 	.word	0x00038870
        /*05f8*/ 	.short	0x0100
        /*05fa*/ 	.byte	0x06
	.zero		1


	//   ....[12]....
        /*05fc*/ 	.word	0x000005e0
        /*0600*/ 	.word	0x000000ff
        /*0604*/ 	.word	0x00038880
        /*0608*/ 	.short	0x0100
        /*060a*/ 	.byte	0x06
	.zero		1


	//   ....[13]....
        /*060c*/ 	.word	0x000005f0
        /*0610*/ 	.word	0x000000ff
        /*0614*/ 	.word	0x00038878
        /*0618*/ 	.short	0x0100
        /*061a*/ 	.byte	0x06
	.zero		1


	//   ....[14]....
        /*061c*/ 	.word	0x00000600
        /*0620*/ 	.word	0x000000ff
        /*0624*/ 	.word	0x00038888
        /*0628*/ 	.short	0x0100
        /*062a*/ 	.byte	0x06
	.zero		1


	//   ....[15]....
        /*062c*/ 	.word	0x00000730
        /*0630*/ 	.word	0x000000ff
        /*0634*/ 	.word	0x00038890
        /*0638*/ 	.short	0x0100
        /*063a*/ 	.byte	0x08
	.zero		1


	//   ....[16]....
        /*063c*/ 	.word	0x00000740
        /*0640*/ 	.word	0x000000ff
        /*0644*/ 	.word	0x000388a0
        /*0648*/ 	.short	0x0100
        /*064a*/ 	.byte	0x08
	.zero		1


	//   ....[17]....
        /*064c*/ 	.word	0x00000750
        /*0650*/ 	.word	0x000000ff
        /*0654*/ 	.word	0x00038898
        /*0658*/ 	.short	0x0100
        /*065a*/ 	.byte	0x08
	.zero		1


	//   ....[18]....
        /*065c*/ 	.word	0x00000760
        /*0660*/ 	.word	0x000000ff
        /*0664*/ 	.word	0x000388a8
        /*0668*/ 	.short	0x0100
        /*066a*/ 	.byte	0x08
	.zero		1


	//   ....[19]....
        /*066c*/ 	.word	0x00000890
        /*0670*/ 	.word	0x000000ff
        /*0674*/ 	.word	0x000388b0
        /*0678*/ 	.short	0x0100
        /*067a*/ 	.byte	0x08
	.zero		1


	//   ....[20]....
        /*067c*/ 	.word	0x000008a0
        /*0680*/ 	.word	0x000000ff
        /*0684*/ 	.word	0x000388c0
        /*0688*/ 	.short	0x0100
        /*068a*/ 	.byte	0x08
	.zero		1


	//   ....[21]....
        /*068c*/ 	.word	0x000008b0
        /*0690*/ 	.word	0x000000ff
        /*0694*/ 	.word	0x000388b8
        /*0698*/ 	.short	0x0100
        /*069a*/ 	.byte	0x08
	.zero		1


	//   ....[22]....
        /*069c*/ 	.word	0x000008c0
        /*06a0*/ 	.word	0x000000ff
        /*06a4*/ 	.word	0x000388c8
        /*06a8*/ 	.short	0x0100
        /*06aa*/ 	.byte	0x08
	.zero		1


	//   ....[23]....
        /*06ac*/ 	.word	0x00001cf0
        /*06b0*/ 	.word	0x00000000
        /*06b4*/ 	.word	0x00000000
        /*06b8*/ 	.short	0x0101
        /*06ba*/ 	.byte	0x3f
	.zero		1


	//   ....[24]....
        /*06bc*/ 	.word	0x000027c0
        /*06c0*/ 	.word	0x00000000
        /*06c4*/ 	.word	0x00000000
        /*06c8*/ 	.short	0x0101
        /*06ca*/ 	.byte	0x3f
	.zero		1


	//   ....[25]....
        /*06cc*/ 	.word	0x00003870
        /*06d0*/ 	.word	0x00000011
        /*06d4*/ 	.word	0x00038800
        /*06d8*/ 	.short	0x010a
        /*06da*/ 	.byte	0x3f
	.zero		1


	//   ....[26]....
        /*06dc*/ 	.word	0x000038d0
        /*06e0*/ 	.word	0x00000006
        /*06e4*/ 	.word	0x00038830
        /*06e8*/ 	.short	0x010a
        /*06ea*/ 	.byte	0x3f
	.zero		1


	//   ....[27]....
        /*06ec*/ 	.word	0x00003940
        /*06f0*/ 	.word	0x00000006
        /*06f4*/ 	.word	0x00038830
        /*06f8*/ 	.short	0x010a
        /*06fa*/ 	.byte	0x3f
	.zero		1


	//   ....[28]....
        /*06fc*/ 	.word	0x00003bc0
        /*0700*/ 	.word	0x00000011
        /*0704*/ 	.word	0x00038810
        /*0708*/ 	.short	0x010a
        /*070a*/ 	.byte	0x3f
	.zero		1


	//   ....[29]....
        /*070c*/ 	.word	0x00003c00
        /*0710*/ 	.word	0x00000006
        /*0714*/ 	.word	0x00038850
        /*0718*/ 	.short	0x010a
        /*071a*/ 	.byte	0x3f
	.zero		1


	//   ....[30]....
        /*071c*/ 	.word	0x00003cd0
        /*0720*/ 	.word	0x00000006
        /*0724*/ 	.word	0x00038850
        /*0728*/ 	.short	0x010a
        /*072a*/ 	.byte	0x3f
	.zero		1


	//   ....[31]....
        /*072c*/ 	.word	0x00005d30
        /*0730*/ 	.word	0x00000018
        /*0734*/ 	.word	0x00000000
        /*0738*/ 	.short	0x0101
        /*073a*/ 	.byte	0x3f
	.zero		1


	//   ....[32]....
        /*073c*/ 	.word	0x00006450
        /*0740*/ 	.word	0x00000006
        /*0744*/ 	.word	0x00000000
        /*0748*/ 	.short	0x0101
        /*074a*/ 	.byte	0x3f
	.zero		1


	//   ....[33]....
        /*074c*/ 	.word	0x00006570
        /*0750*/ 	.word	0x00000009
        /*0754*/ 	.word	0x00038830
        /*0758*/ 	.short	0x010a
        /*075a*/ 	.byte	0x3f
	.zero		1


	//   ....[34]....
        /*075c*/ 	.word	0x000065c0
        /*0760*/ 	.word	0x00000009
        /*0764*/ 	.word	0x00038830
        /*0768*/ 	.short	0x010a
        /*076a*/ 	.byte	0x3f
	.zero		1


	//   ....[35]....
        /*076c*/ 	.word	0x00006760
        /*0770*/ 	.word	0x00000009
        /*0774*/ 	.word	0x00038850
        /*0778*/ 	.short	0x010a
        /*077a*/ 	.byte	0x3f
	.zero		1


	//   ....[36]....
        /*077c*/ 	.word	0x000067a0
        /*0780*/ 	.word	0x00000009
        /*0784*/ 	.word	0x00038850
        /*0788*/ 	.short	0x010a
        /*078a*/ 	.byte	0x3f
	.zero		1


	//   ....[37]....
        /*078c*/ 	.word	0x00008760
        /*0790*/ 	.word	0x00000098
        /*0794*/ 	.word	0x00000000
        /*0798*/ 	.short	0x0101
        /*079a*/ 	.byte	0x3f
	.zero		1


	//   ....[38]....
        /*079c*/ 	.word	0x000096c0
        /*07a0*/ 	.word	0x00000009
        /*07a4*/ 	.word	0x00000000
        /*07a8*/ 	.short	0x0101
        /*07aa*/ 	.byte	0x3f
	.zero		1


	//   ....[39]....
        /*07ac*/ 	.word	0x000097d0
        /*07b0*/ 	.word	0x00000009
        /*07b4*/ 	.word	0x00038830
        /*07b8*/ 	.short	0x010a
        /*07ba*/ 	.byte	0x3f
	.zero		1


	//   ....[40]....
        /*07bc*/ 	.word	0x00009820
        /*07c0*/ 	.word	0x00000009
        /*07c4*/ 	.word	0x00038830
        /*07c8*/ 	.short	0x010a
        /*07ca*/ 	.byte	0x3f
	.zero		1


	//   ....[41]....
        /*07cc*/ 	.word	0x000099a0
        /*07d0*/ 	.word	0x00000009
        /*07d4*/ 	.word	0x00038850
        /*07d8*/ 	.short	0x010a
        /*07da*/ 	.byte	0x3f
	.zero		1


	//   ....[42]....
        /*07dc*/ 	.word	0x000099e0
        /*07e0*/ 	.word	0x00000009
        /*07e4*/ 	.word	0x00038850
        /*07e8*/ 	.short	0x010a
        /*07ea*/ 	.byte	0x3f
	.zero		1


	//   ....[43]....
        /*07ec*/ 	.word	0x0000b780
        /*07f0*/ 	.word	0x00000099
        /*07f4*/ 	.word	0x00000000
        /*07f8*/ 	.short	0x0101
        /*07fa*/ 	.byte	0x3f
	.zero		1


	//   ....[44]....
        /*07fc*/ 	.word	0x0000c3e0
        /*0800*/ 	.word	0x00000009
        /*0804*/ 	.word	0x00000000
        /*0808*/ 	.short	0x0101
        /*080a*/ 	.byte	0x3f
	.zero		1


	//   ....[45]....
        /*080c*/ 	.word	0x0000e8a0
        /*0810*/ 	.word	0x00000000
        /*0814*/ 	.word	0x00000000
        /*0818*/ 	.short	0x0101
        /*081a*/ 	.byte	0x3f
	.zero		1


	//   ....[46]....
        /*081c*/ 	.word	0x000109c0
        /*0820*/ 	.word	0x00000000
        /*0824*/ 	.word	0x00038840
        /*0828*/ 	.short	0x010a
        /*082a*/ 	.byte	0x3f
	.zero		1


	//   ....[47]....
        /*082c*/ 	.word	0x00011400
        /*0830*/ 	.word	0x00000011
        /*0834*/ 	.word	0x00038800
        /*0838*/ 	.short	0x0107
        /*083a*/ 	.byte	0x3f
	.zero		1


	//   ....[48]....
        /*083c*/ 	.word	0x000114a0
        /*0840*/ 	.word	0x00000011
        /*0844*/ 	.word	0x00038800
        /*0848*/ 	.short	0x0101
        /*084a*/ 	.byte	0x3f
	.zero		1


	//   ....[49]....
        /*084c*/ 	.word	0x000123c0
        /*0850*/ 	.word	0x00000011
        /*0854*/ 	.word	0x00038810
        /*0858*/ 	.short	0x0107
        /*085a*/ 	.byte	0x3f
	.zero		1


	//   ....[50]....
        /*085c*/ 	.word	0x000124c0
        /*0860*/ 	.word	0x00000011
        /*0864*/ 	.word	0x00038810
        /*0868*/ 	.short	0x0101
        /*086a*/ 	.byte	0x3f
	.zero		1


	//   ....[51]....
        /*086c*/ 	.word	0x000124e0
        /*0870*/ 	.word	0x00000011
        /*0874*/ 	.word	0x00038820
        /*0878*/ 	.short	0x010a
        /*087a*/ 	.byte	0x3f
	.zero		1


	//   ....[52]....
        /*087c*/ 	.word	0x000125b0
        /*0880*/ 	.word	0x00000000
        /*0884*/ 	.word	0x00038860
        /*0888*/ 	.short	0x010a
        /*088a*/ 	.byte	0x3f
	.zero		1


	//   ....[53]....
        /*088c*/ 	.word	0x00013180
        /*0890*/ 	.word	0x00000003
        /*0894*/ 	.word	0x00038840
        /*0898*/ 	.short	0x010a
        /*089a*/ 	.byte	0x3f
	.zero		1


	//   ....[54]....
        /*089c*/ 	.word	0x000133a0
        /*08a0*/ 	.word	0x00000003
        /*08a4*/ 	.word	0x00038860
        /*08a8*/ 	.short	0x010a
        /*08aa*/ 	.byte	0x3f
	.zero		1


	//   ....[55]....
        /*08ac*/ 	.word	0x00013f30
        /*08b0*/ 	.word	0x00000004
        /*08b4*/ 	.word	0x00038840
        /*08b8*/ 	.short	0x010a
        /*08ba*/ 	.byte	0x3f
	.zero		1


	//   ....[56]....
        /*08bc*/ 	.word	0x00014150
        /*08c0*/ 	.word	0x00000004
        /*08c4*/ 	.word	0x00038860
        /*08c8*/ 	.short	0x010a
        /*08ca*/ 	.byte	0x3f
	.zero		1


	//   ....[57]....
        /*08cc*/ 	.word	0x00014c80
        /*08d0*/ 	.word	0x00000004
        /*08d4*/ 	.word	0x00038840
        /*08d8*/ 	.short	0x010a
        /*08da*/ 	.byte	0x3f
	.zero		1


	//   ....[58]....
        /*08dc*/ 	.word	0x00014ea0
        /*08e0*/ 	.word	0x00000004
        /*08e4*/ 	.word	0x00038860
        /*08e8*/ 	.short	0x010a
        /*08ea*/ 	.byte	0x3f
	.zero		1


	//   ....[59]....
        /*08ec*/ 	.word	0x00015bc0
        /*08f0*/ 	.word	0x00000000
        /*08f4*/ 	.word	0x00038820
        /*08f8*/ 	.short	0x010a
        /*08fa*/ 	.byte	0x3f
	.zero		1


	//   ....[60]....
        /*08fc*/ 	.word	0x00015db0
        /*0900*/ 	.word	0x00000006
        /*0904*/ 	.word	0x00000000
        /*0908*/ 	.short	0x010a
        /*090a*/ 	.byte	0x3f
	.zero		1


	//   ....[61]....
        /*090c*/ 	.word	0x00015de0
        /*0910*/ 	.word	0x00000007
        /*0914*/ 	.word	0x00000000
        /*0918*/ 	.short	0x010a
        /*091a*/ 	.byte	0x3f
	.zero		1


	//   ....[62]....
        /*091c*/ 	.word	0x00015e40
        /*0920*/ 	.word	0x00000004
        /*0924*/ 	.word	0x00000000
        /*0928*/ 	.short	0x010a
        /*092a*/ 	.byte	0x3f
	.zero		1


	//   ....[63]....
        /*092c*/ 	.word	0x00015e70
        /*0930*/ 	.word	0x00000003
        /*0934*/ 	.word	0x00000000
        /*0938*/ 	.short	0x010a
        /*093a*/ 	.byte	0x3f
	.zero		1


	//   ....[64]....
        /*093c*/ 	.word	0x00015ed0
        /*0940*/ 	.word	0x00000011
        /*0944*/ 	.word	0x00038800
        /*0948*/ 	.short	0x010a
        /*094a*/ 	.byte	0x3f
	.zero		1


	//   ....[65]....
        /*094c*/ 	.word	0x00015f20
        /*0950*/ 	.word	0x00000006
        /*0954*/ 	.word	0x00038830
        /*0958*/ 	.short	0x010a
        /*095a*/ 	.byte	0x3f
	.zero		1


	//   ....[66]....
        /*095c*/ 	.word	0x00015f70
        /*0960*/ 	.word	0x00000011
        /*0964*/ 	.word	0x00038810
        /*0968*/ 	.short	0x010a
        /*096a*/ 	.byte	0x3f
	.zero		1


	//   ....[67]....
        /*096c*/ 	.word	0x00015fc0
        /*0970*/ 	.word	0x00000006
        /*0974*/ 	.word	0x00038850
        /*0978*/ 	.short	0x010a
        /*097a*/ 	.byte	0x3f
	.zero		1


	//   ....[68]....
        /*097c*/ 	.word	0x00016010
        /*0980*/ 	.word	0x00000009
        /*0984*/ 	.word	0x00038830
        /*0988*/ 	.short	0x010a
        /*098a*/ 	.byte	0x3f
	.zero		1


	//   ....[69]....
        /*098c*/ 	.word	0x00016060
        /*0990*/ 	.word	0x00000009
        /*0994*/ 	.word	0x00038850
        /*0998*/ 	.short	0x010a
        /*099a*/ 	.byte	0x3f
	.zero		1


	//   ....[70]....
        /*099c*/ 	.word	0x000160b0
        /*09a0*/ 	.word	0x00000009
        /*09a4*/ 	.word	0x00038830
        /*09a8*/ 	.short	0x010a
        /*09aa*/ 	.byte	0x3f
	.zero		1


	//   ....[71]....
        /*09ac*/ 	.word	0x00016100
        /*09b0*/ 	.word	0x00000009
        /*09b4*/ 	.word	0x00038850
        /*09b8*/ 	.short	0x010a
        /*09ba*/ 	.byte	0x3f
	.zero		1


	//   ....[72]....
        /*09bc*/ 	.word	0x00016250
        /*09c0*/ 	.word	0x00000000
        /*09c4*/ 	.word	0x00038840
        /*09c8*/ 	.short	0x010a
        /*09ca*/ 	.byte	0x3f
	.zero		1


	//   ....[73]....
        /*09cc*/ 	.word	0x00017150
        /*09d0*/ 	.word	0x00000011
        /*09d4*/ 	.word	0x00038820
        /*09d8*/ 	.short	0x010a
        /*09da*/ 	.byte	0x3f
	.zero		1


	//   ....[74]....
        /*09dc*/ 	.word	0x000171a0
        /*09e0*/ 	.word	0x00000000
        /*09e4*/ 	.word	0x00038860
        /*09e8*/ 	.short	0x010a
        /*09ea*/ 	.byte	0x3f
	.zero		1


	//   ....[75]....
        /*09ec*/ 	.word	0x000171f0
        /*09f0*/ 	.word	0x00000003
        /*09f4*/ 	.word	0x00038840
        /*09f8*/ 	.short	0x010a
        /*09fa*/ 	.byte	0x3f
	.zero		1


	//   ....[76]....
        /*09fc*/ 	.word	0x00017240
        /*0a00*/ 	.word	0x00000003
        /*0a04*/ 	.word	0x00038860
        /*0a08*/ 	.short	0x010a
        /*0a0a*/ 	.byte	0x3f
	.zero		1


	//   ....[77]....
        /*0a0c*/ 	.word	0x00017290
        /*0a10*/ 	.word	0x00000004
        /*0a14*/ 	.word	0x00038840
        /*0a18*/ 	.short	0x010a
        /*0a1a*/ 	.byte	0x3f
	.zero		1


	//   ....[78]....
        /*0a1c*/ 	.word	0x000172e0
        /*0a20*/ 	.word	0x00000004
        /*0a24*/ 	.word	0x00038860
        /*0a28*/ 	.short	0x010a
        /*0a2a*/ 	.byte	0x3f
	.zero		1


	//   ....[79]....
        /*0a2c*/ 	.word	0x00017330
        /*0a30*/ 	.word	0x00000004
        /*0a34*/ 	.word	0x00038840
        /*0a38*/ 	.short	0x010a
        /*0a3a*/ 	.byte	0x3f
	.zero		1


	//   ....[80]....
        /*0a3c*/ 	.word	0x00017380
        /*0a40*/ 	.word	0x00000004
        /*0a44*/ 	.word	0x00038860
        /*0a48*/ 	.short	0x010a
        /*0a4a*/ 	.byte	0x3f
	.zero		1


	//   ....[81]....
        /*0a4c*/ 	.word	0x00017470
        /*0a50*/ 	.word	0x00000000
        /*0a54*/ 	.word	0x00038820
        /*0a58*/ 	.short	0x010a
        /*0a5a*/ 	.byte	0x3f
	.zero		1


	//   ....[82]....
        /*0a5c*/ 	.word	0x00017610
        /*0a60*/ 	.word	0x00000006
        /*0a64*/ 	.word	0x00000000
        /*0a68*/ 	.short	0x010a
        /*0a6a*/ 	.byte	0x3f
	.zero		1


	//   ....[83]....
        /*0a6c*/ 	.word	0x00017660
        /*0a70*/ 	.word	0x00000007
        /*0a74*/ 	.word	0x00000000
        /*0a78*/ 	.short	0x010a
        /*0a7a*/ 	.byte	0x3f
	.zero		1


	//   ....[84]....
        /*0a7c*/ 	.word	0x000176b0
        /*0a80*/ 	.word	0x00000004
        /*0a84*/ 	.word	0x00000000
        /*0a88*/ 	.short	0x010a
        /*0a8a*/ 	.byte	0x3f
	.zero		1


	//----- nvinfo : EIATTR_NUM_MBARRIERS
	.align		4
.L_1007:
        /*0a8c*/ 	.byte	0x03, 0x38
        /*0a8e*/ 	.short	0x0017


	//----- nvinfo : EIATTR_EXIT_INSTR_OFFSETS
	.align		4
        /*0a90*/ 	.byte	0x04, 0x1c
        /*0a92*/ 	.short	(.L_1009 - .L_1008)


	//   ....[0]....
.L_1008:
        /*0a94*/ 	.word	0x00000a30


	//   ....[1]....
        /*0a98*/ 	.word	0x0000f980


	//   ....[2]....
        /*0a9c*/ 	.word	0x00015ec0


	//----- nvinfo : EIATTR_MAX_THREADS
	.align		4
.L_1009:
        /*0aa0*/ 	.byte	0x04, 0x05
        /*0aa2*/ 	.short	(.L_1011 - .L_1010)
.L_1010:
        /*0aa4*/ 	.word	0x00000180
        /*0aa8*/ 	.word	0x00000001
        /*0aac*/ 	.word	0x00000001


	//----- nvinfo : EIATTR_CRS_STACK_SIZE
	.align		4
.L_1011:
        /*0ab0*/ 	.byte	0x04, 0x1e
        /*0ab2*/ 	.short	(.L_1013 - .L_1012)
.L_1012:
        /*0ab4*/ 	.word	0x00000000


	//----- nvinfo : EIATTR_CBANK_PARAM_SIZE
	.align		4
.L_1013:
        /*0ab8*/ 	.byte	0x03, 0x19
        /*0aba*/ 	.short	0x0bf0


	//----- nvinfo : EIATTR_PARAM_CBANK
	.align		4
        /*0abc*/ 	.byte	0x04, 0x0a
        /*0abe*/ 	.short	(.L_1015 - .L_1014)
	.align		4
.L_1014:
        /*0ac0*/ 	.word	index@(.nv.constant0._ZN7cutlass13device_kernelIN5flash11enable_sm90INS1_16FlashAttnFwdSm90INS1_25CollectiveMainloopFwdSm90ILi2EN4cute5tupleIJNS5_1CILi1EEES8_S8_EEENS6_IJNS7_ILi64EEESA_SA_EEELi512ENS_10bfloat16_tEfNS_4arch4Sm90ELb1ELb0ELb0ELb0ELb0ELb0ELb1ELb0ELb0ELb1ELb0ELb0EEENS1_21CollectiveEpilogueFwdINS6_IJSA_NS7_ILi512EEESA_EEES9_SC_SE_Li256ELb0ELb1ELb0ELb0EEENS1_30DynamicPersistentTileSchedulerILi256ELi128ELb0ELb1ELb1EEEEEEEEEvNT_6ParamsE)
        /*0ac4*/ 	.short	0x0210
        /*0ac6*/ 	.short	0x0bf0


	//----- nvinfo : EIATTR_SW_WAR
	.align		4
.L_1015:
        /*0ac8*/ 	.byte	0x04, 0x36
        /*0aca*/ 	.short	(.L_1017 - .L_1016)
.L_1016:
        /*0acc*/ 	.word	0x00000008
.L_1017:


//--------------------- .nv.info._ZN7cutlass13device_kernelIN5flash11enable_sm90INS1_16FlashAttnFwdSm90INS1_25CollectiveMainloopFwdSm90ILi2EN4cute5tupleIJNS5_1CILi1EEES8_S8_EEENS6_IJNS7_ILi64EEESA_SA_EEELi512ENS_10bfloat16_tEfNS_4arch4Sm90ELb1ELb0ELb0ELb1ELb0ELb0ELb0ELb0ELb0ELb1ELb0ELb0EEENS1_21CollectiveEpilogueFwdINS6_IJSA_NS7_ILi512EEESA_EEES9_SC_SE_Li256ELb1ELb1ELb0ELb0EEENS1_36VarlenDynamicPersistentTileSchedulerILi64ELi64ELi256ELi128ELb0ELb1ELb1ELb1ELb1ELb1EEEEEEEEEvNT_6ParamsE --------------------------
	.section	.nv.info._ZN7cutlass13device_kernelIN5flash11enable_sm90INS1_16FlashAttnFwdSm90INS1_25CollectiveMainloopFwdSm90ILi2EN4cute5tupleIJNS5_1CILi1EEES8_S8_EEENS6_IJNS7_ILi64EEESA_SA_EEELi512ENS_10bfloat16_tEfNS_4arch4Sm90ELb1ELb0ELb0ELb1ELb0ELb0ELb0ELb0ELb0ELb1ELb0ELb0EEENS1_21CollectiveEpilogueFwdINS6_IJSA_NS7_ILi512EEESA_EEES9_SC_SE_Li256ELb1ELb1ELb0ELb0EEENS1_36VarlenDynamicPersistentTileSchedulerILi64ELi64ELi256ELi128ELb0ELb1ELb1ELb1ELb1ELb1EEEEEEEEEvNT_6ParamsE,"",@"SHT_CUDA_INFO"
	.sectionflags	@""
	.align	4


	//----- nvinfo : EIATTR_CUDA_API_VERSION
	.align		4
        /*0000*/ 	.byte	0x04, 0x37
        /*0002*/ 	.short	(.L_1019 - .L_1018)
.L_1018:
        /*0004*/ 	.word	0x00000082


	//----- nvinfo : EIATTR_KPARAM_INFO
	.align		4
.L_1019:
        /*0008*/ 	.byte	0x04, 0x17
        /*000a*/ 	.short	(.L_1021 - .L_1020)
.L_1020:
        /*000c*/ 	.word	0x00000000
        /*0010*/ 	.short	0x0000
        /*0012*/ 	.short	0x0070
        /*0014*/ 	.byte	0x00, 0xf0, 0x01, 0x2a


	//----- nvinfo : EIATTR_SPARSE_MMA_MASK
	.align		4
.L_1021:
        /*0018*/ 	.byte	0x03, 0x50
        /*001a*/ 	.short	0x0000


	//----- nvinfo : EIATTR_MAXREG_COUNT
	.align		4
        /*001c*/ 	.byte	0x03, 0x1b
        /*001e*/ 	.short	0x00a8


	//----- nvinfo : EIATTR_NUM_BARRIERS
	.align		4
        /*0020*/ 	.byte	0x02, 0x4c
        /*0022*/ 	.byte	0x10
	.zero		1


	//----- nvinfo : EIATTR_EXTERNS
	.align		4
        /*0024*/ 	.byte	0x04, 0x0f
        /*0026*/ 	.short	(.L_1023 - .L_1022)


	//   ....[0]....
	.align		4
.L_1022:
        /*0028*/ 	.word	index@(__assertfail)


	//----- nvinfo : EIATTR_ANNOTATIONS
	.align		4
.L_1023:
        /*002c*/ 	.byte	0x04, 0x55
        /*002e*/ 	.short	(.L_1025 - .L_1024)


	//   ....[0]....
.L_1024:
        /* <DEDUP_REMOVED lines=79> */


	//----- nvinfo : EIATTR_MERCURY_ISA_VERSION
	.align		4
.L_1025:
        /*0508*/ 	.byte	0x03, 0x5f
        /*050a*/ 	.short	0x0101


	//----- nvinfo : EIATTR_UNUSED_LOAD_BYTE_OFFSET
	.align		4
        /*050c*/ 	.byte	0x04, 0x44
        /*050e*/ 	.short	(.L_1027 - .L_1026)


	//   ....[0]....
.L_1026:
        /*0510*/ 	.word	0x00000a20
        /*0514*/ 	.word	0x0000fff0


	//   ....[1]....
        /*0518*/ 	.word	0x00009300
        /*051c*/ 	.word	0x0000fff0


	//----- nvinfo : EIATTR_INT_WARP_WIDE_INSTR_OFFSETS
	.align		4
.L_1027:
        /*0520*/ 	.byte	0x04, 0x31
        /*0522*/ 	.short	(.L_1029 - .L_1028)


	//   ....[0]....
.L_1028:
        /*0524*/ 	.word	0x00000130


	//   ....[1]....
        /*0528*/ 	.word	0x00000170


	//   ....[2]....
        /*052c*/ 	.word	0x000001e0


	//   ....[3]....
        /*0530*/ 	.word	0x0000d5a0


	//   ....[4]....
        /*0534*/ 	.word	0x0000d630


	//   ....[5]....
        /*0538*/ 	.word	0x000122e0


	//   ....[6]....
        /*053c*/ 	.word	0x00012370


	//----- nvinfo : EIATTR_COOP_GROUP_MASK_REGIDS
	.align		4
.L_1029:
        /*0540*/ 	.byte	0x04, 0x29
        /*0542*/ 	.short	(.L_1031 - .L_1030)


	//   ....[0]....
.L_1030:
        /*0544*/ 	.word	0xffffffff


	//   ....[1]....
        /*0548*/ 	.word	0xffffffff


	//   ....[2]....
        /*054c*/ 	.word	0xffffffff


	//   ....[3]....
        /*0550*/ 	.word	0xffffffff


	//   ....[4]....
        /*0554*/ 	.word	0xffffffff


	//   ....[5]....
        /*0558*/ 	.word	0xffffffff


	//   ....[6]....
        /*055c*/ 	.word	0xffffffff


	//   ....[7]....
        /*0560*/ 	.word	0xffffffff


	//   ....[8]....
        /*0564*/ 	.word	0xffffffff


	//   ....[9]....
        /*0568*/ 	.word	0xffffffff


	//   ....[10]....
        /*056c*/ 	.word	0xffffffff


	//   ....[11]....
        /*0570*/ 	.word	0xffffffff


	//   ....[12]....
        /*0574*/ 	.word	0xffffffff


	//   ....[13]....
        /*0578*/ 	.word	0xffffffff


	//   ....[14]....
        /*057c*/ 	.word	0xffffffff


	//   ....[15]....
        /*0580*/ 	.word	0xffffffff


	//   ....[16]....
        /*0584*/ 	.word	0xffffffff


	//   ....[17]....
        /*0588*/ 	.word	0xffffffff


	//   ....[18]....
        /*058c*/ 	.word	0xffffffff


	//   ....[19]....
        /*0590*/ 	.word	0xffffffff


	//   ....[20]....
        /*0594*/ 	.word	0xffffffff


	//   ....[21]....
        /*0598*/ 	.word	0xffffffff


	//   ....[22]....
        /*059c*/ 	.word	0xffffffff


	//   ....[23]....
        /*05a0*/ 	.word	0xffffffff


	//   ....[24]....
        /*05a4*/ 	.word	0xffffffff


	//   ....[25]....
        /*05a8*/ 	.word	0xffffffff


	//   ....[26]....
        /*05ac*/ 	.word	0xffffffff


	//   ....[27]....
        /*05b0*/ 	.word	0xffffffff


	//   ....[28]....
        /*05b4*/ 	.word	0xffffffff


	//   ....[29]....
        /*05b8*/ 	.word	0xffffffff


	//   ....[30]....
        /*05bc*/ 	.word	0xffffffff


	//   ....[31]....
        /*05c0*/ 	.word	0xffffffff


	//   ....[32]....
        /*05c4*/ 	.word	0xffffffff


	//   ....[33]....
        /*05c8*/ 	.word	0xffffffff


	//   ....[34]....
        /*05cc*/ 	.word	0xffffffff


	//   ....[35]....
        /*05d0*/ 	.word	0xffffffff


	//   ....[36]....
        /*05d4*/ 	.word	0xffffffff


	//   ....[37]....
        /*05d8*/ 	.word	0xffffffff


	//   ....[38]....
        /*05dc*/ 	.word	0xffffffff


	//   ....[39]....
        /*05e0*/ 	.word	0xffffffff


	//   ....[40]....
        /*05e4*/ 	.word	0xffffffff


	//   ....[41]....
        /*05e8*/ 	.word	0xffffffff


	//   ....[42]....
        /*05ec*/ 	.word	0xffffffff


	//   ....[43]....
        /*05f0*/ 	.word	0xffffffff


	//   ....[44]....
        /*05f4*/ 	.word	0xffffffff


	//   ....[45]....
        /*05f8*/ 	.word	0xffffffff


	//   ....[46]....
        /*05fc*/ 	.word	0xffffffff


	//   ....[47]....
        /*0600*/ 	.word	0xffffffff


	//   ....[48]....
        /*0604*/ 	.word	0xffffffff


	//   ....[49]....
        /*0608*/ 	.word	0xffffffff


	//   ....[50]....
        /*060c*/ 	.word	0xffffffff


	//   ....[51]....
        /*0610*/ 	.word	0xffffffff


	//   ....[52]....
        /*0614*/ 	.word	0xffffffff


	//   ....[53]....
        /*0618*/ 	.word	0xffffffff


	//   ....[54]....
        /*061c*/ 	.word	0xffffffff


	//   ....[55]....
        /*0620*/ 	.word	0xffffffff


	//   ....[56]....
        /*0624*/ 	.word	0xffffffff


	//   ....[57]....
        /*0628*/ 	.word	0xffffffff


	//   ....[58]....
        /*062c*/ 	.word	0xffffffff


	//   ....[59]....
        /*0630*/ 	.word	0xffffffff


	//   ....[60]....
        /*0634*/ 	.word	0xffffffff


	//   ....[61]....
        /*0638*/ 	.word	0xffffffff


	//   ....[62]....
        /*063c*/ 	.word	0xffffffff


	//   ....[63]....
        /*0640*/ 	.word	0xffffffff


	//   ....[64]....
        /*0644*/ 	.word	0xffffffff


	//   ....[65]....
        /*0648*/ 	.word	0xffffffff


	//   ....[66]....
        /*064c*/ 	.word	0xffffffff


	//   ....[67]....
        /*0650*/ 	.word	0xffffffff


	//   ....[68]....
        /*0654*/ 	.word	0xffffffff


	//   ....[69]....
        /*0658*/ 	.word	0xffffffff


	//   ....[70]....
        /*065c*/ 	.word	0xffffffff


	//   ....[71]....
        /*0660*/ 	.word	0xffffffff


	//   ....[72]....
        /*0664*/ 	.word	0xffffffff


	//   ....[73]....
        /*0668*/ 	.word	0xffffffff


	//   ....[74]....
        /*066c*/ 	.word	0xffffffff


	//   ....[75]....
        /*0670*/ 	.word	0xffffffff


	//   ....[76]....
        /*0674*/ 	.word	0xffffffff


	//   ....[77]....
        /*0678*/ 	.word	0xffffffff


	//   ....[78]....
        /*067c*/ 	.word	0xffffffff


	//   ....[79]....
        /*0680*/ 	.word	0xffffffff


	//   ....[80]....
        /*0684*/ 	.word	0xffffffff


	//   ....[81]....
        /*0688*/ 	.word	0xffffffff


	//   ....[82]....
        /*068c*/ 	.word	0xffffffff


	//   ....[83]....
        /*0690*/ 	.word	0xffffffff


	//   ....[84]....
        /*0694*/ 	.word	0xffffffff


	//   ....[85]....
        /*0698*/ 	.word	0xffffffff


	//   ....[86]....
        /*069c*/ 	.word	0xffffffff


	//   ....[87]....
        /*06a0*/ 	.word	0xffffffff


	//   ....[88]....
        /*06a4*/ 	.word	0x0500000f


	//   ....[89]....
        /*06a8*/ 	.word	0x0500000f


	//   ....[90]....
        /*06ac*/ 	.word	0x0500000f


	//   ....[91]....
        /*06b0*/ 	.word	0x0500000f


	//   ....[92]....
        /*06b4*/ 	.word	0x0500000f


	//   ....[93]....
        /*06b8*/ 	.word	0x0500000f


	//   ....[94]....
        /*06bc*/ 	.word	0x0500000f


	//   ....[95]....
        /*06c0*/ 	.word	0x0500000f


	//   ....[96]....
        /*06c4*/ 	.word	0x0500000f


	//   ....[97]....
        /*06c8*/ 	.word	0x0500000f


	//   ....[98]....
        /*06cc*/ 	.word	0x0500000f


	//   ....[99]....
        /*06d0*/ 	.word	0x0500000f


	//   ....[100]....
        /*06d4*/ 	.word	0x0500000f


	//   ....[101]....
        /*06d8*/ 	.word	0x0500000f


	//   ....[102]....
        /*06dc*/ 	.word	0x0500000f


	//   ....[103]....
        /*06e0*/ 	.word	0x0500000f


	//   ....[104]....
        /*06e4*/ 	.word	0x0500000f


	//   ....[105]....
        /*06e8*/ 	.word	0x0500000f


	//   ....[106]....
        /*06ec*/ 	.word	0x0500000f


	//   ....[107]....
        /*06f0*/ 	.word	0x0500000f


	//   ....[108]....
        /*06f4*/ 	.word	0x0500000f


	//   ....[109]....
        /*06f8*/ 	.word	0x0500000f


	//   ....[110]....
        /*06fc*/ 	.word	0x0500000f


	//   ....[111]....
        /*0700*/ 	.word	0x0500000f


	//   ....[112]....
        /*0704*/ 	.word	0x0500000f


	//   ....[113]....
        /*0708*/ 	.word	0x0500000f


	//   ....[114]....
        /*070c*/ 	.word	0x0500000f


	//----- nvinfo : EIATTR_COOP_GROUP_INSTR_OFFSETS
	.align		4
.L_1031:
        /*0710*/ 	.byte	0x04, 0x28
        /*0712*/ 	.short	(.L_1033 - .L_1032)


	//   ....[0]....
.L_1032:
        /*0714*/ 	.word	0x00000060


	//   ....[1]....
        /*0718*/ 	.word	0x00000140


	//   ....[2]....
        /*071c*/ 	.word	0x00000190


	//   ....[3]....
        /*0720*/ 	.word	0x00000380


	//   ....[4]....
        /*0724*/ 	.word	0x000004e0


	//   ....[5]....
        /*0728*/ 	.word	0x00000600


	//   ....[6]....
        /*072c*/ 	.word	0x00000760


	//   ....[7]....
        /*0730*/ 	.word	0x00001ad0


	//   ....[8]....
        /*0734*/ 	.word	0x00003870


	//   ....[9]....
        /*0738*/ 	.word	0x00003e60


	//   ....[10]....
        /*073c*/ 	.word	0x00003e90


	//   ....[11]....
        /*0740*/ 	.word	0x00004290


	//   ....[12]....
        /*0744*/ 	.word	0x00004390


	//   ....[13]....
        /*0748*/ 	.word	0x000045c0


	//   ....[14]....
        /*074c*/ 	.word	0x00004710


	//   ....[15]....
        /*0750*/ 	.word	0x000050f0


	//   ....[16]....
        /*0754*/ 	.word	0x000053d0


	//   ....[17]....
        /*0758*/ 	.word	0x000053f0


	//   ....[18]....
        /*075c*/ 	.word	0x000057f0


	//   ....[19]....
        /*0760*/ 	.word	0x000058f0


	//   ....[20]....
        /*0764*/ 	.word	0x00005b40


	//   ....[21]....
        /*0768*/ 	.word	0x00005c90


	//   ....[22]....
        /*076c*/ 	.word	0x00006ef0


	//   ....[23]....
        /*0770*/ 	.word	0x00007300


	//   ....[24]....
        /*0774*/ 	.word	0x00007330


	//   ....[25]....
        /*0778*/ 	.word	0x000075f0


	//   ....[26]....
        /*077c*/ 	.word	0x000077c0


	//   ....[27]....
        /*0780*/ 	.word	0x000087c0


	//   ....[28]....
        /*0784*/ 	.word	0x00008800


	//   ....[29]....
        /*0788*/ 	.word	0x00008830


	//   ....[30]....
        /*078c*/ 	.word	0x000088a0


	//   ....[31]....
        /*0790*/ 	.word	0x000088d0


	//   ....[32]....
        /*0794*/ 	.word	0x0000a220


	//   ....[33]....
        /*0798*/ 	.word	0x0000a850


	//   ....[34]....
        /*079c*/ 	.word	0x0000a880


	//   ....[35]....
        /*07a0*/ 	.word	0x0000a8a0


	//   ....[36]....
        /*07a4*/ 	.word	0x0000a8c0


	//   ....[37]....
        /*07a8*/ 	.word	0x0000af40


	//   ....[38]....
        /*07ac*/ 	.word	0x0000af60


	//   ....[39]....
        /*07b0*/ 	.word	0x0000b190


	//   ....[40]....
        /*07b4*/ 	.word	0x0000b1b0


	//   ....[41]....
        /*07b8*/ 	.word	0x0000bd60


	//   ....[42]....
        /*07bc*/ 	.word	0x0000bd90


	//   ....[43]....
        /*07c0*/ 	.word	0x0000bfd0


	//   ....[44]....
        /*07c4*/ 	.word	0x0000bff0


	//   ....[45]....
        /*07c8*/ 	.word	0x0000c2a0


	//   ....[46]....
        /*07cc*/ 	.word	0x0000c470


	//   ....[47]....
        /*07d0*/ 	.word	0x0000c4a0


	//   ....[48]....
        /*07d4*/ 	.word	0x0000c4d0


	//   ....[49]....
        /*07d8*/ 	.word	0x0000c500


	//   ....[50]....
        /*07dc*/ 	.word	0x0000c530


	//   ....[51]....
        /*07e0*/ 	.word	0x0000c560


	//   ....[52]....
        /*07e4*/ 	.word	0x0000c6d0


	//   ....[53]....
        /*07e8*/ 	.word	0x0000c700


	//   ....[54]....
        /*07ec*/ 	.word	0x0000c730


	//   ....[55]....
        /*07f0*/ 	.word	0x0000c760


	//   ....[56]....
        /*07f4*/ 	.word	0x0000c790


	//   ....[57]....
        /*07f8*/ 	.word	0x0000c7c0


	//   ....[58]....
        /*07fc*/ 	.word	0x0000c860


	//   ....[59]....
        /*0800*/ 	.word	0x0000c8c0


	//   ....[60]....
        /*0804*/ 	.word	0x0000c950


	//   ....[61]....
        /*0808*/ 	.word	0x0000dba0


	//   ....[62]....
        /*080c*/ 	.word	0x0000e6f0


	//   ....[63]....
        /*0810*/ 	.word	0x0000e720


	//   ....[64]....
        /*0814*/ 	.word	0x0000e7c0


	//   ....[65]....
        /*0818*/ 	.word	0x0000e7e0


	//   ....[66]....
        /*081c*/ 	.word	0x0000e860


	//   ....[67]....
        /*0820*/ 	.word	0x0000e880


	//   ....[68]....
        /*0824*/ 	.word	0x0000e890


	//   ....[69]....
        /*0828*/ 	.word	0x0000e900


	//   ....[70]....
        /*082c*/ 	.word	0x00012570


	//   ....[71]....
        /*0830*/ 	.word	0x000125a0


	//   ....[72]....
        /*0834*/ 	.word	0x000125e0


	//   ....[73]....
        /*0838*/ 	.word	0x00012610


	//   ....[74]....
        /*083c*/ 	.word	0x00012640


	//   ....[75]....
        /*0840*/ 	.word	0x00012670


	//   ....[76]....
        /*0844*/ 	.word	0x000126a0


	//   ....[77]....
        /*0848*/ 	.word	0x000126d0


	//   ....[78]....
        /*084c*/ 	.word	0x00012850


	//   ....[79]....
        /*0850*/ 	.word	0x00012880


	//   ....[80]....
        /*0854*/ 	.word	0x000128b0


	//   ....[81]....
        /*0858*/ 	.word	0x000128e0


	//   ....[82]....
        /*085c*/ 	.word	0x00012910


	//   ....[83]....
        /*0860*/ 	.word	0x00012940


	//   ....[84]....
        /*0864*/ 	.word	0x00012a00


	//   ....[85]....
        /*0868*/ 	.word	0x00012a20


	//   ....[86]....
        /*086c*/ 	.word	0x00012a90


	//   ....[87]....
        /*0870*/ 	.word	0x00013150


	//   ....[88]....
        /*0874*/ 	.word	0x000137b0


	//   ....[89]....
        /*0878*/ 	.word	0x00013930


	//   ....[90]....
        /*087c*/ 	.word	0x000139a0


	//   ....[91]....
        /*0880*/ 	.word	0x00013a00


	//   ....[92]....
        /*0884*/ 	.word	0x00013af0


	//   ....[93]....
        /*0888*/ 	.word	0x00013b50


	//   ....[94]....
        /*088c*/ 	.word	0x00013c50


	//   ....[95]....
        /*0890*/ 	.word	0x00013cb0


	//   ....[96]....
        /*0894*/ 	.word	0x00013d90


	//   ....[97]....
        /*0898*/ 	.word	0x000140c0


	//   ....[98]....
        /*089c*/ 	.word	0x00014160


	//   ....[99]....
        /*08a0*/ 	.word	0x00014280


	//   ....[100]....
        /*08a4*/ 	.word	0x000142f0


	//   ....[101]....
        /*08a8*/ 	.word	0x00014360


	//   ....[102]....
        /*08ac*/ 	.word	0x000143d0


	//   ....[103]....
        /*08b0*/ 	.word	0x00014440


	//   ....[104]....
        /*08b4*/ 	.word	0x000144c0


	//   ....[105]....
        /*08b8*/ 	.word	0x00014550


	//   ....[106]....
        /*08bc*/ 	.word	0x000145e0


	//   ....[107]....
        /*08c0*/ 	.word	0x00014650


	//   ....[108]....
        /*08c4*/ 	.word	0x000146c0


	//   ....[109]....
        /*08c8*/ 	.word	0x00014730


	//   ....[110]....
        /*08cc*/ 	.word	0x000147b0


	//   ....[111]....
        /*08d0*/ 	.word	0x00014820


	//   ....[112]....
        /*08d4*/ 	.word	0x000148c0


	//   ....[113]....
        /*08d8*/ 	.word	0x00014950


	//   ....[114]....
        /*08dc*/ 	.word	0x00014a80


	//----- nvinfo : EIATTR_REG_RECONFIG
	.align		4
.L_1033:
        /*08e0*/ 	.byte	0x01, 0x54
	.zero		2


	//----- nvinfo : EIATTR_SYSCALL_OFFSETS
	.align		4
        /*08e4*/ 	.byte	0x04, 0x46
        /*08e6*/ 	.short	(.L_1035 - .L_1034)


	//   ....[0]....
.L_1034:
        /*08e8*/ 	.word	0x00003a40


	//   ....[1]....
        /*08ec*/ 	.word	0x0000d7a0


	//   ....[2]....
        /*08f0*/ 	.word	0x0000d900


	//   ....[3]....
        /*08f4*/ 	.word	0x0000da00


	//   ....[4]....
        /*08f8*/ 	.word	0x0000e330


	//----- nvinfo : EIATTR_MBARRIER_INSTR_OFFSETS
	.align		4
.L_1035:
        /*08fc*/ 	.byte	0x04, 0x39
        /*08fe*/ 	.short	(.L_1037 - .L_1036)


	//   ....[0]....
.L_1036:
        /*0900*/ 	.word	0x00000270
        /*0904*/ 	.word	0x000000ff
        /*0908*/ 	.word	0x00028c00
        /*090c*/ 	.short	0x0100
        /*090e*/ 	.byte	0x08
	.zero		1


	//   ....[1]....
        /*0910*/ 	.word	0x00000280
        /*0914*/ 	.word	0x000000ff
        /*0918*/ 	.word	0x00028c20
        /*091c*/ 	.short	0x0100
        /*091e*/ 	.byte	0x08
	.zero		1


	//   ....[2]....
        /*0920*/ 	.word	0x00000330
        /*0924*/ 	.word	0x000000ff
        /*0928*/ 	.word	0x00028c30
        /*092c*/ 	.short	0x0100
        /*092e*/ 	.byte	0x06
	.zero		1


	//   ....[3]....
        /*0930*/ 	.word	0x00000340
        /*0934*/ 	.word	0x000000ff
        /*0938*/ 	.word	0x00028c40
        /*093c*/ 	.short	0x0100
        /*093e*/ 	.byte	0x06
	.zero		1


	//   ....[4]....
        /*0940*/ 	.word	0x00000350
        /*0944*/ 	.word	0x000000ff
        /*0948*/ 	.word	0x00028c38
        /*094c*/ 	.short	0x0100
        /*094e*/ 	.byte	0x06
	.zero		1


	//   ....[5]....
        /*0950*/ 	.word	0x00000360
        /*0954*/ 	.word	0x000000ff
        /*0958*/ 	.word	0x00028c48
        /*095c*/ 	.short	0x0100
        /*095e*/ 	.byte	0x06
	.zero		1


	//   ....[6]....
        /*0960*/ 	.word	0x00000490
        /*0964*/ 	.word	0x000000ff
        /*0968*/ 	.word	0x00028c50
        /*096c*/ 	.short	0x0100
        /*096e*/ 	.byte	0x08
	.zero		1


	//   ....[7]....
        /*0970*/ 	.word	0x000004a0
        /*0974*/ 	.word	0x000000ff
        /*0978*/ 	.word	0x00028c60
        /*097c*/ 	.short	0x0100
        /*097e*/ 	.byte	0x08
	.zero		1


	//   ....[8]....
        /*0980*/ 	.word	0x000004b0
        /*0984*/ 	.word	0x000000ff
        /*0988*/ 	.word	0x00028c58
        /*098c*/ 	.short	0x0100
        /*098e*/ 	.byte	0x08
	.zero		1


	//   ....[9]....
        /*0990*/ 	.word	0x000004c0
        /*0994*/ 	.word	0x000000ff
        /*0998*/ 	.word	0x00028c68
        /*099c*/ 	.short	0x0100
        /*099e*/ 	.byte	0x08
	.zero		1


	//   ....[10]....
        /*09a0*/ 	.word	0x000005b0
        /*09a4*/ 	.word	0x000000ff
        /*09a8*/ 	.word	0x00028c70
        /*09ac*/ 	.short	0x0100
        /*09ae*/ 	.byte	0x06
	.zero		1


	//   ....[11]....
        /*09b0*/ 	.word	0x000005c0
        /*09b4*/ 	.word	0x000000ff
        /*09b8*/ 	.word	0x00028c80
        /*09bc*/ 	.short	0x0100
        /*09be*/ 	.byte	0x06
	.zero		1


	//   ....[12]....
        /*09c0*/ 	.word	0x000005d0
        /*09c4*/ 	.word	0x000000ff
        /*09c8*/ 	.word	0x00028c78
        /*09cc*/ 	.short	0x0100
        /*09ce*/ 	.byte	0x06
	.zero		1


	//   ....[13]....
        /*09d0*/ 	.word	0x000005e0
        /*09d4*/ 	.word	0x000000ff
        /*09d8*/ 	.word	0x00028c88
        /*09dc*/ 	.short	0x0100
        /*09de*/ 	.byte	0x06
	.zero		1


	//   ....[14]....
        /*09e0*/ 	.word	0x00000710
        /*09e4*/ 	.word	0x000000ff
        /*09e8*/ 	.word	0x00028c90
        /*09ec*/ 	.short	0x0100
        /*09ee*/ 	.byte	0x08
	.zero		1


	//   ....[15]....
        /*09f0*/ 	.word	0x00000720
        /*09f4*/ 	.word	0x000000ff
        /*09f8*/ 	.word	0x00028ca0
        /*09fc*/ 	.short	0x0100
        /*09fe*/ 	.byte	0x08
	.zero		1


	//   ....[16]....
        /*0a00*/ 	.word	0x00000730
        /*0a04*/ 	.word	0x000000ff
        /*0a08*/ 	.word	0x00028c98
        /*0a0c*/ 	.short	0x0100
        /*0a0e*/ 	.byte	0x08
	.zero		1


	//   ....[17]....
        /*0a10*/ 	.word	0x00000740
        /*0a14*/ 	.word	0x000000ff
        /*0a18*/ 	.word	0x00028ca8
        /*0a1c*/ 	.short	0x0100
        /*0a1e*/ 	.byte	0x08
	.zero		1


	//   ....[18]....
        /*0a20*/ 	.word	0x00000870
        /*0a24*/ 	.word	0x000000ff
        /*0a28*/ 	.word	0x00028cb0
        /*0a2c*/ 	.short	0x0100
        /*0a2e*/ 	.byte	0x08
	.zero		1


	//   ....[19]....
        /*0a30*/ 	.word	0x00000880
        /*0a34*/ 	.word	0x000000ff
        /*0a38*/ 	.word	0x00028cc0
        /*0a3c*/ 	.short	0x0100
        /*0a3e*/ 	.byte	0x08
	.zero		1


	//   ....[20]....
        /*0a40*/ 	.word	0x00000890
        /*0a44*/ 	.word	0x000000ff
        /*0a48*/ 	.word	0x00028cb8
        /*0a4c*/ 	.short	0x0100
        /*0a4e*/ 	.byte	0x08
	.zero		1


	//   ....[21]....
        /*0a50*/ 	.word	0x000008a0
        /*0a54*/ 	.word	0x000000ff
        /*0a58*/ 	.word	0x00028cc8
        /*0a5c*/ 	.short	0x0100
        /*0a5e*/ 	.byte	0x08
	.zero		1


	//   ....[22]....
        /*0a60*/ 	.word	0x00001be0
        /*0a64*/ 	.word	0x000000ff
        /*0a68*/ 	.word	0x00028c50
        /*0a6c*/ 	.short	0x010a
        /*0a6e*/ 	.byte	0x15
	.zero		1


	//   ....[23]....
        /*0a70*/ 	.word	0x00001ea0
        /*0a74*/ 	.word	0x00000000
        /*0a78*/ 	.word	0x00000000
        /*0a7c*/ 	.short	0x0101
        /*0a7e*/ 	.byte	0x3f
	.zero		1


	//   ....[24]....
        /*0a80*/ 	.word	0x000027f0
        /*0a84*/ 	.word	0x000000ff
        /*0a88*/ 	.word	0x00028c50
        /*0a8c*/ 	.short	0x010a
        /*0a8e*/ 	.byte	0x15
	.zero		1


	//   ....[25]....
        /*0a90*/ 	.word	0x00002830
        /*0a94*/ 	.word	0x000000ff
        /*0a98*/ 	.word	0x00028c50
        /*0a9c*/ 	.short	0x010a
        /*0a9e*/ 	.byte	0x15
	.zero		1


	//   ....[26]....
        /*0aa0*/ 	.word	0x00002a00
        /*0aa4*/ 	.word	0x00000000
        /*0aa8*/ 	.word	0x00000000
        /*0aac*/ 	.short	0x0101
        /*0aae*/ 	.byte	0x3f
	.zero		1


	//   ....[27]....
        /*0ab0*/ 	.word	0x00003ac0
        /*0ab4*/ 	.word	0x000000ff
        /*0ab8*/ 	.word	0x00028c00
        /*0abc*/ 	.short	0x010a
        /*0abe*/ 	.byte	0x2e
	.zero		1


	//   ....[28]....
        /*0ac0*/ 	.word	0x00003b40
        /*0ac4*/ 	.word	0x00000007
        /*0ac8*/ 	.word	0x00028c30
        /*0acc*/ 	.short	0x010a
        /*0ace*/ 	.byte	0x3f
	.zero		1


	//   ....[29]....
        /*0ad0*/ 	.word	0x00003b80
        /*0ad4*/ 	.word	0x00000007
        /*0ad8*/ 	.word	0x00028c30
        /*0adc*/ 	.short	0x010a
        /*0ade*/ 	.byte	0x3f
	.zero		1


	//   ....[30]....
        /*0ae0*/ 	.word	0x00004910
        /*0ae4*/ 	.word	0x00000003
        /*0ae8*/ 	.word	0x00000000
        /*0aec*/ 	.short	0x0101
        /*0aee*/ 	.byte	0x3f
	.zero		1


	//   ....[31]....
        /*0af0*/ 	.word	0x00004db0
        /*0af4*/ 	.word	0x00000007
        /*0af8*/ 	.word	0x00028c50
        /*0afc*/ 	.short	0x010a
        /*0afe*/ 	.byte	0x3f
	.zero		1


	//   ....[32]....
        /*0b00*/ 	.word	0x00004df0
        /*0b04*/ 	.word	0x00000007
        /*0b08*/ 	.word	0x00028c50
        /*0b0c*/ 	.short	0x010a
        /*0b0e*/ 	.byte	0x3f
	.zero		1


	//   ....[33]....
        /*0b10*/ 	.word	0x00005110
        /*0b14*/ 	.word	0x00000007
        /*0b18*/ 	.word	0x00000000
        /*0b1c*/ 	.short	0x0101
        /*0b1e*/ 	.byte	0x3f
	.zero		1


	//   ....[34]....
        /*0b20*/ 	.word	0x00005210
        /*0b24*/ 	.word	0x000000ff
        /*0b28*/ 	.word	0x00028c30
        /*0b2c*/ 	.short	0x010a
        /*0b2e*/ 	.byte	0x18
	.zero		1


	//   ....[35]....
        /*0b30*/ 	.word	0x00005250
        /*0b34*/ 	.word	0x000000ff
        /*0b38*/ 	.word	0x00028c30
        /*0b3c*/ 	.short	0x010a
        /*0b3e*/ 	.byte	0x18
	.zero		1


	//   ....[36]....
        /*0b40*/ 	.word	0x00005fa0
        /*0b44*/ 	.word	0x000000a7
        /*0b48*/ 	.word	0x00000000
        /*0b4c*/ 	.short	0x0101
        /*0b4e*/ 	.byte	0x3f
	.zero		1


	//   ....[37]....
        /*0b50*/ 	.word	0x00006c30
        /*0b54*/ 	.word	0x000000ff
        /*0b58*/ 	.word	0x00028c50
        /*0b5c*/ 	.short	0x010a
        /*0b5e*/ 	.byte	0x18
	.zero		1


	//   ....[38]....
        /*0b60*/ 	.word	0x00006c70
        /*0b64*/ 	.word	0x000000ff
        /*0b68*/ 	.word	0x00028c50
        /*0b6c*/ 	.short	0x010a
        /*0b6e*/ 	.byte	0x18
	.zero		1


	//   ....[39]....
        /*0b70*/ 	.word	0x00006f10
        /*0b74*/ 	.word	0x000000aa
        /*0b78*/ 	.word	0x00000000
        /*0b7c*/ 	.short	0x0101
        /*0b7e*/ 	.byte	0x3f
	.zero		1


	//   ....[40]....
        /*0b80*/ 	.word	0x00007030
        /*0b84*/ 	.word	0x000000ff
        /*0b88*/ 	.word	0x00028c30
        /*0b8c*/ 	.short	0x010a
        /*0b8e*/ 	.byte	0x17
	.zero		1


	//   ....[41]....
        /*0b90*/ 	.word	0x00007070
        /*0b94*/ 	.word	0x000000ff
        /*0b98*/ 	.word	0x00028c30
        /*0b9c*/ 	.short	0x010a
        /*0b9e*/ 	.byte	0x17
	.zero		1


	//   ....[42]....
        /*0ba0*/ 	.word	0x00007b40
        /*0ba4*/ 	.word	0x0000009a
        /*0ba8*/ 	.word	0x00000000
        /*0bac*/ 	.short	0x0101
        /*0bae*/ 	.byte	0x3f
	.zero		1


	//   ....[43]....
        /*0bb0*/ 	.word	0x00008510
        /*0bb4*/ 	.word	0x000000ff
        /*0bb8*/ 	.word	0x00028c50
        /*0bbc*/ 	.short	0x010a
        /*0bbe*/ 	.byte	0x17
	.zero		1


	//   ....[44]....
        /*0bc0*/ 	.word	0x00008550
        /*0bc4*/ 	.word	0x000000ff
        /*0bc8*/ 	.word	0x00028c50
        /*0bcc*/ 	.short	0x010a
        /*0bce*/ 	.byte	0x17
	.zero		1


	//   ....[45]....
        /*0bd0*/ 	.word	0x000087e0
        /*0bd4*/ 	.word	0x000000aa
        /*0bd8*/ 	.word	0x00000000
        /*0bdc*/ 	.short	0x0101
        /*0bde*/ 	.byte	0x3f
	.zero		1


	//   ....[46]....
        /*0be0*/ 	.word	0x0000af50
        /*0be4*/ 	.word	0x000000ff
        /*0be8*/ 	.word	0x00000000
        /*0bec*/ 	.short	0x0101
        /*0bee*/ 	.byte	0x04
	.zero		1


	//   ....[47]....
        /*0bf0*/ 	.word	0x0000de30
        /*0bf4*/ 	.word	0x00000000
        /*0bf8*/ 	.word	0x00028c40
        /*0bfc*/ 	.short	0x010a
        /*0bfe*/ 	.byte	0x3f
	.zero		1


	//   ....[48]....
        /*0c00*/ 	.word	0x0000e9b0
        /*0c04*/ 	.word	0x00000008
        /*0c08*/ 	.word	0x00028c00
        /*0c0c*/ 	.short	0x0107
        /*0c0e*/ 	.byte	0x3f
	.zero		1


	//   ....[49]....
        /*0c10*/ 	.word	0x0000eab0
        /*0c14*/ 	.word	0x00000002
        /*0c18*/ 	.word	0x00028c00
        /*0c1c*/ 	.short	0x0101
        /*0c1e*/ 	.byte	0x3f
	.zero		1


	//   ....[50]....
        /*0c20*/ 	.word	0x0000ead0
        /*0c24*/ 	.word	0x00000002
        /*0c28*/ 	.word	0x00028c20
        /*0c2c*/ 	.short	0x010a
        /*0c2e*/ 	.byte	0x3f
	.zero		1


	//   ....[51]....
        /*0c30*/ 	.word	0x0000ebe0
        /*0c34*/ 	.word	0x00000000
        /*0c38*/ 	.word	0x00028c60
        /*0c3c*/ 	.short	0x010a
        /*0c3e*/ 	.byte	0x3f
	.zero		1


	//   ....[52]....
        /*0c40*/ 	.word	0x0000f8c0
        /*0c44*/ 	.word	0x00000003
        /*0c48*/ 	.word	0x00028c40
        /*0c4c*/ 	.short	0x010a
        /*0c4e*/ 	.byte	0x3f
	.zero		1


	//   ....[53]....
        /*0c50*/ 	.word	0x0000fb20
        /*0c54*/ 	.word	0x00000003
        /*0c58*/ 	.word	0x00028c60
        /*0c5c*/ 	.short	0x010a
        /*0c5e*/ 	.byte	0x3f
	.zero		1


	//   ....[54]....
        /*0c60*/ 	.word	0x000107a0
        /*0c64*/ 	.word	0x00000004
        /*0c68*/ 	.word	0x00028c40
        /*0c6c*/ 	.short	0x010a
        /*0c6e*/ 	.byte	0x3f
	.zero		1


	//   ....[55]....
        /*0c70*/ 	.word	0x000109f0
        /*0c74*/ 	.word	0x00000004
        /*0c78*/ 	.word	0x00028c60
        /*0c7c*/ 	.short	0x010a
        /*0c7e*/ 	.byte	0x3f
	.zero		1


	//   ....[56]....
        /*0c80*/ 	.word	0x00011600
        /*0c84*/ 	.word	0x00000004
        /*0c88*/ 	.word	0x00028c40
        /*0c8c*/ 	.short	0x010a
        /*0c8e*/ 	.byte	0x3f
	.zero		1


	//   ....[57]....
        /*0c90*/ 	.word	0x00011860
        /*0c94*/ 	.word	0x00000004
        /*0c98*/ 	.word	0x00028c60
        /*0c9c*/ 	.short	0x010a
        /*0c9e*/ 	.byte	0x3f
	.zero		1


	//   ....[58]....
        /*0ca0*/ 	.word	0x000130d0
        /*0ca4*/ 	.word	0x00000000
        /*0ca8*/ 	.word	0x00028c20
        /*0cac*/ 	.short	0x010a
        /*0cae*/ 	.byte	0x3f
	.zero		1


	//   ....[59]....
        /*0cb0*/ 	.word	0x00013290
        /*0cb4*/ 	.word	0x00000006
        /*0cb8*/ 	.word	0x00000000
        /*0cbc*/ 	.short	0x010a
        /*0cbe*/ 	.byte	0x3f
	.zero		1


	//   ....[60]....
        /*0cc0*/ 	.word	0x00013300
        /*0cc4*/ 	.word	0x00000007
        /*0cc8*/ 	.word	0x00000000
        /*0ccc*/ 	.short	0x010a
        /*0cce*/ 	.byte	0x3f
	.zero		1


	//   ....[61]....
        /*0cd0*/ 	.word	0x00013370
        /*0cd4*/ 	.word	0x00000004
        /*0cd8*/ 	.word	0x00000000
        /*0cdc*/ 	.short	0x010a
        /*0cde*/ 	.byte	0x3f
	.zero		1


	//   ....[62]....
        /*0ce0*/ 	.word	0x000133a0
        /*0ce4*/ 	.word	0x00000003
        /*0ce8*/ 	.word	0x00000000
        /*0cec*/ 	.short	0x010a
        /*0cee*/ 	.byte	0x3f
	.zero		1


	//   ....[63]....
        /*0cf0*/ 	.word	0x00013410
        /*0cf4*/ 	.word	0x00000003
        /*0cf8*/ 	.word	0x00028c50
        /*0cfc*/ 	.short	0x010a
        /*0cfe*/ 	.byte	0x3f
	.zero		1


	//   ....[64]....
        /*0d00*/ 	.word	0x00013470
        /*0d04*/ 	.word	0x00000003
        /*0d08*/ 	.word	0x00028c50
        /*0d0c*/ 	.short	0x010a
        /*0d0e*/ 	.byte	0x3f
	.zero		1


	//   ....[65]....
        /*0d10*/ 	.word	0x000134d0
        /*0d14*/ 	.word	0x00000003
        /*0d18*/ 	.word	0x00028c00
        /*0d1c*/ 	.short	0x010a
        /*0d1e*/ 	.byte	0x3f
	.zero		1


	//   ....[66]....
        /*0d20*/ 	.word	0x00013520
        /*0d24*/ 	.word	0x00000007
        /*0d28*/ 	.word	0x00028c30
        /*0d2c*/ 	.short	0x010a
        /*0d2e*/ 	.byte	0x3f
	.zero		1


	//   ....[67]....
        /*0d30*/ 	.word	0x00013570
        /*0d34*/ 	.word	0x00000007
        /*0d38*/ 	.word	0x00028c50
        /*0d3c*/ 	.short	0x010a
        /*0d3e*/ 	.byte	0x3f
	.zero		1


	//   ....[68]....
        /*0d40*/ 	.word	0x000135d0
        /*0d44*/ 	.word	0x00000006
        /*0d48*/ 	.word	0x00028c30
        /*0d4c*/ 	.short	0x010a
        /*0d4e*/ 	.byte	0x3f
	.zero		1


	//   ....[69]....
        /*0d50*/ 	.word	0x00013620
        /*0d54*/ 	.word	0x000000aa
        /*0d58*/ 	.word	0x00028c50
        /*0d5c*/ 	.short	0x010a
        /*0d5e*/ 	.byte	0x3f
	.zero		1


	//   ....[70]....
        /*0d60*/ 	.word	0x00013680
        /*0d64*/ 	.word	0x00000006
        /*0d68*/ 	.word	0x00028c30
        /*0d6c*/ 	.short	0x010a
        /*0d6e*/ 	.byte	0x3f
	.zero		1


	//   ....[71]....
        /*0d70*/ 	.word	0x000136d0
        /*0d74*/ 	.word	0x000000aa
        /*0d78*/ 	.word	0x00028c50
        /*0d7c*/ 	.short	0x010a
        /*0d7e*/ 	.byte	0x3f
	.zero		1


	//   ....[72]....
        /*0d80*/ 	.word	0x00013870
        /*0d84*/ 	.word	0x00000000
        /*0d88*/ 	.word	0x00028c40
        /*0d8c*/ 	.short	0x010a
        /*0d8e*/ 	.byte	0x3f
	.zero		1


	//   ....[73]....
        /*0d90*/ 	.word	0x00013de0
        /*0d94*/ 	.word	0x00000002
        /*0d98*/ 	.word	0x00028c20
        /*0d9c*/ 	.short	0x010a
        /*0d9e*/ 	.byte	0x3f
	.zero		1


	//   ....[74]....
        /*0da0*/ 	.word	0x00013e30
        /*0da4*/ 	.word	0x00000000
        /*0da8*/ 	.word	0x00028c60
        /*0dac*/ 	.short	0x010a
        /*0dae*/ 	.byte	0x3f
	.zero		1


	//   ....[75]....
        /*0db0*/ 	.word	0x00013e80
        /*0db4*/ 	.word	0x00000003
        /*0db8*/ 	.word	0x00028c40
        /*0dbc*/ 	.short	0x010a
        /*0dbe*/ 	.byte	0x3f
	.zero		1


	//   ....[76]....
        /*0dc0*/ 	.word	0x00013ed0
        /*0dc4*/ 	.word	0x00000003
        /*0dc8*/ 	.word	0x00028c60
        /*0dcc*/ 	.short	0x010a
        /*0dce*/ 	.byte	0x3f
	.zero		1


	//   ....[77]....
        /*0dd0*/ 	.word	0x00013f20
        /*0dd4*/ 	.word	0x00000004
        /*0dd8*/ 	.word	0x00028c40
        /*0ddc*/ 	.short	0x010a
        /*0dde*/ 	.byte	0x3f
	.zero		1


	//   ....[78]....
        /*0de0*/ 	.word	0x00013f70
        /*0de4*/ 	.word	0x00000004
        /*0de8*/ 	.word	0x00028c60
        /*0dec*/ 	.short	0x010a
        /*0dee*/ 	.byte	0x3f
	.zero		1


	//   ....[79]....
        /*0df0*/ 	.word	0x00013fc0
        /*0df4*/ 	.word	0x00000004
        /*0df8*/ 	.word	0x00028c40
        /*0dfc*/ 	.short	0x010a
        /*0dfe*/ 	.byte	0x3f
	.zero		1


	//   ....[80]....
        /*0e00*/ 	.word	0x00014010
        /*0e04*/ 	.word	0x00000004
        /*0e08*/ 	.word	0x00028c60
        /*0e0c*/ 	.short	0x010a
        /*0e0e*/ 	.byte	0x3f
	.zero		1


	//   ....[81]....
        /*0e10*/ 	.word	0x000149a0
        /*0e14*/ 	.word	0x00000000
        /*0e18*/ 	.word	0x00028c20
        /*0e1c*/ 	.short	0x010a
        /*0e1e*/ 	.byte	0x3f
	.zero		1


	//   ....[82]....
        /*0e20*/ 	.word	0x00014b40
        /*0e24*/ 	.word	0x00000006
        /*0e28*/ 	.word	0x00000000
        /*0e2c*/ 	.short	0x010a
        /*0e2e*/ 	.byte	0x3f
	.zero		1


	//   ....[83]....
        /*0e30*/ 	.word	0x00014b90
        /*0e34*/ 	.word	0x00000007
        /*0e38*/ 	.word	0x00000000
        /*0e3c*/ 	.short	0x010a
        /*0e3e*/ 	.byte	0x3f
	.zero		1


	//   ....[84]....
        /*0e40*/ 	.word	0x00014be0
        /*0e44*/ 	.word	0x00000004
        /*0e48*/ 	.word	0x00000000
        /*0e4c*/ 	.short	0x010a
        /*0e4e*/ 	.byte	0x3f
	.zero		1


	//----- nvinfo : EIATTR_NUM_MBARRIERS
	.align		4
.L_1037:
        /*0e50*/ 	.byte	0x03, 0x38
        /*0e52*/ 	.short	0x0016


	//----- nvinfo : EIATTR_EXIT_INSTR_OFFSETS
	.align		4
        /*0e54*/ 	.byte	0x04, 0x1c
        /*0e56*/ 	.short	(.L_1039 - .L_1038)


	//   ....[0]....
.L_1038:
        /*0e58*/ 	.word	0x00000a50


	//   ....[1]....
        /*0e5c*/ 	.word	0x0000c250


	//   ....[2]....
        /*0e60*/ 	.word	0x000133f0


	//----- nvinfo : EIATTR_MAX_THREADS
	.align		4
.L_1039:
        /*0e64*/ 	.byte	0x04, 0x05
        /*0e66*/ 	.short	(.L_1041 - .L_1040)
.L_1040:
        /*0e68*/ 	.word	0x00000180
        /*0e6c*/ 	.word	0x00000001
        /*0e70*/ 	.word	0x00000001


	//----- nvinfo : EIATTR_CRS_STACK_SIZE
	.align		4
.L_1041:
        /*0e74*/ 	.byte	0x04, 0x1e
        /*0e76*/ 	.short	(.L_1043 - .L_1042)
.L_1042:
        /*0e78*/ 	.word	0x00000000


	//----- nvinfo : EIATTR_CBANK_PARAM_SIZE
	.align		4
.L_1043:
        /*0e7c*/ 	.byte	0x03, 0x19
        /*0e7e*/ 	.short	0x0af0


	//----- nvinfo : EIATTR_PARAM_CBANK
	.align		4
        /*0e80*/ 	.byte	0x04, 0x0a
        /*0e82*/ 	.short	(.L_1045 - .L_1044)
	.align		4
.L_1044:
        /*0e84*/ 	.word	index@(.nv.constant0._ZN7cutlass13device_kernelIN5flash11enable_sm90INS1_16FlashAttnFwdSm90INS1_25CollectiveMainloopFwdSm90ILi2EN4cute5tupleIJNS5_1CILi1EEES8_S8_EEENS6_IJNS7_ILi64EEESA_SA_EEELi512ENS_10bfloat16_tEfNS_4arch4Sm90ELb1ELb0ELb0ELb1ELb0ELb0ELb0ELb0ELb0ELb1ELb0ELb0EEENS1_21CollectiveEpilogueFwdINS6_IJSA_NS7_ILi512EEESA_EEES9_SC_SE_Li256ELb1ELb1ELb0ELb0EEENS1_36VarlenDynamicPersistentTileSchedulerILi64ELi64ELi256ELi128ELb0ELb1ELb1ELb1ELb1ELb1EEEEEEEEEvNT_6ParamsE)
        /*0e88*/ 	.short	0x0210
        /*0e8a*/ 	.short	0x0af0


	//----- nvinfo : EIATTR_SW_WAR
	.align		4
.L_1045:
        /*0e8c*/ 	.byte	0x04, 0x36
        /*0e8e*/ 	.short	(.L_1047 - .L_1046)
.L_1046:
        /*0e90*/ 	.word	0x00000008
.L_1047:


//--------------------- .nv.info._ZN7cutlass13device_kernelIN5flash11enable_sm90INS1_16FlashAttnFwdSm90INS1_25CollectiveMainloopFwdSm90ILi2EN4cute5tupleIJNS5_1CILi1EEES8_S8_EEENS6_IJNS7_ILi64EEESA_SA_EEELi512ENS_10bfloat16_tEfNS_4arch4Sm90ELb1ELb0ELb0ELb1ELb0ELb1ELb0ELb0ELb0ELb1ELb0ELb0EEENS1_21CollectiveEpilogueFwdINS6_IJSA_NS7_ILi512EEESA_EEES9_SC_SE_Li256ELb1ELb1ELb0ELb0EEENS1_36VarlenDynamicPersistentTileSchedulerILi64ELi64ELi256ELi128ELb0ELb1ELb1ELb1ELb1ELb1EEEEEEEEEvNT_6ParamsE --------------------------
	.section	.nv.info._ZN7cutlass13device_kernelIN5flash11enable_sm90INS1_16FlashAttnFwdSm90INS1_25CollectiveMainloopFwdSm90ILi2EN4cute5tupleIJNS5_1CILi1EEES8_S8_EEENS6_IJNS7_ILi64EEESA_SA_EEELi512ENS_10bfloat16_tEfNS_4arch4Sm90ELb1ELb0ELb0ELb1ELb0ELb1ELb0ELb0ELb0ELb1ELb0ELb0EEENS1_21CollectiveEpilogueFwdINS6_IJSA_NS7_ILi512EEESA_EEES9_SC_SE_Li256ELb1ELb1ELb0ELb0EEENS1_36VarlenDynamicPersistentTileSchedulerILi64ELi64ELi256ELi128ELb0ELb1ELb1ELb1ELb1ELb1EEEEEEEEEvNT_6ParamsE,"",@"SHT_CUDA_INFO"
	.sectionflags	@""
	.align	4


	//----- nvinfo : EIATTR_CUDA_API_VERSION
	.align		4
        /*0000*/ 	.byte	0x04, 0x37
        /*0002*/ 	.short	(.L_1049 - .L_1048)
.L_1048:
        /*0004*/ 	.word	0x00000082


	//----- nvinfo : EIATTR_KPARAM_INFO
	.align		4
.L_1049:
        /*0008*/ 	.byte	0x04, 0x17
        /*000a*/ 	.short	(.L_1051 - .L_1050)
.L_1050:
        /*000c*/ 	.word	0x00000000
        /*0010*/ 	.short	0x0000
        /*0012*/ 	.short	0x0070
        /*0014*/ 	.byte	0x00, 0xf0, 0x01, 0x2a


	//----- nvinfo : EIATTR_SPARSE_MMA_MASK
	.align		4
.L_1051:
        /*0018*/ 	.byte	0x03, 0x50
        /*001a*/ 	.short	0x0000


	//----- nvinfo : EIATTR_MAXREG_COUNT
	.align		4
        /*001c*/ 	.byte	0x03, 0x1b
        /*001e*/ 	.short	0x00a8


	//----- nvinfo : EIATTR_NUM_BARRIERS
	.align		4
        /*0020*/ 	.byte	0x02, 0x4c
        /*0022*/ 	.byte	0x10
	.zero		1


	//----- nvinfo : EIATTR_EXTERNS
	.align		4
        /*0024*/ 	.byte	0x04, 0x0f
        /*0026*/ 	.short	(.L_1053 - .L_1052)


	//   ....[0]....
	.align		4
.L_1052:
        /*0028*/ 	.word	index@(__assertfail)


	//----- nvinfo : EIATTR_ANNOTATIONS
	.align		4
.L_1053:
        /*002c*/ 	.byte	0x04, 0x55
        /*002e*/ 	.short	(.L_1055 - .L_1054)


	//   ....[0]....
.L_1054:
        /* <DEDUP_REMOVED lines=100> */


	//----- nvinfo : EIATTR_MERCURY_ISA_VERSION
	.align		4
.L_1055:
        /*0658*/ 	.byte	0x03, 0x5f
        /*065a*/ 	.short	0x0101


	//----- nvinfo : EIATTR_UNUSED_LOAD_BYTE_OFFSET
	.align		4
        /*065c*/ 	.byte	0x04, 0x44
        /*065e*/ 	.short	(.L_1057 - .L_1056)


	//   ....[0]....
.L_1056:
        /*0660*/ 	.word	0x00000a90
        /*0664*/ 	.word	0x0000fff0


	//   ....[1]....
        /*0668*/ 	.word	0x0000f720
        /*066c*/ 	.word	0x0000fff0


	//----- nvinfo : EIATTR_INT_WARP_WIDE_INSTR_OFFSETS
	.align		4
.L_1057:
        /*0670*/ 	.byte	0x04, 0x31
        /*0672*/ 	.short	(.L_1059 - .L_1058)


	//   ....[0]....
.L_1058:
        /*0674*/ 	.word	0x00000190


	//   ....[1]....
        /*0678*/ 	.word	0x000001d0


	//   ....[2]....
        /*067c*/ 	.word	0x000002a0


	//   ....[3]....
        /*0680*/ 	.word	0x00015660


	//   ....[4]....
        /*0684*/ 	.word	0x000156f0


	//   ....[5]....
        /*0688*/ 	.word	0x0001a3d0


	//   ....[6]....
        /*068c*/ 	.word	0x0001a460


	//----- nvinfo : EIATTR_COOP_GROUP_MASK_REGIDS
	.align		4
.L_1059:
        /*0690*/ 	.byte	0x04, 0x29
        /*0692*/ 	.short	(.L_1061 - .L_1060)


	//   ....[0]....
.L_1060:
        /*0694*/ 	.word	0xffffffff


	//   ....[1]....
        /*0698*/ 	.word	0xffffffff


	//   ....[2]....
        /*069c*/ 	.word	0xffffffff


	//   ....[3]....
        /*06a0*/ 	.word	0xffffffff


	//   ....[4]....
        /*06a4*/ 	.word	0xffffffff


	//   ....[5]....
        /*06a8*/ 	.word	0xffffffff


	//   ....[6]....
        /*06ac*/ 	.word	0xffffffff


	//   ....[7]....
        /*06b0*/ 	.word	0xffffffff


	//   ....[8]....
        /*06b4*/ 	.word	0xffffffff


	//   ....[9]....
        /*06b8*/ 	.word	0xffffffff


	//   ....[10]....
        /*06bc*/ 	.word	0xffffffff


	//   ....[11]....
        /*06c0*/ 	.word	0xffffffff


	//   ....[12]....
        /*06c4*/ 	.word	0xffffffff


	//   ....[13]....
        /*06c8*/ 	.word	0xffffffff


	//   ....[14]....
        /*06cc*/ 	.word	0xffffffff


	//   ....[15]....
        /*06d0*/ 	.word	0xffffffff


	//   ....[16]....
        /*06d4*/ 	.word	0xffffffff


	//   ....[17]....
        /*06d8*/ 	.word	0xffffffff


	//   ....[18]....
        /*06dc*/ 	.word	0xffffffff


	//   ....[19]....
        /*06e0*/ 	.word	0xffffffff


	//   ....[20]....
        /*06e4*/ 	.word	0xffffffff


	//   ....[21]....
        /*06e8*/ 	.word	0xffffffff


	//   ....[22]....
        /*06ec*/ 	.word	0xffffffff


	//   ....[23]....
        /*06f0*/ 	.word	0xffffffff


	//   ....[24]....
        /*06f4*/ 	.word	0xffffffff


	//   ....[25]....
        /*06f8*/ 	.word	0xffffffff


	//   ....[26]....
        /*06fc*/ 	.word	0xffffffff


	//   ....[27]....
        /*0700*/ 	.word	0xffffffff


	//   ....[28]....
        /*0704*/ 	.word	0xffffffff


	//   ....[29]....
        /*0708*/ 	.word	0xffffffff


	//   ....[30]....
        /*070c*/ 	.word	0xffffffff


	//   ....[31]....
        /*0710*/ 	.word	0xffffffff


	//   ....[32]....
        /*0714*/ 	.word	0xffffffff


	//   ....[33]....
        /*0718*/ 	.word	0xffffffff


	//   ....[34]....
        /*071c*/ 	.word	0xffffffff


	//   ....[35]....
        /*0720*/ 	.word	0xffffffff


	//   ....[36]....
        /*0724*/ 	.word	0xffffffff


	//   ....[37]....
        /*0728*/ 	.word	0xffffffff


	//   ....[38]....
        /*072c*/ 	.word	0xffffffff


	//   ....[39]....
        /*0730*/ 	.word	0xffffffff


	//   ....[40]....
        /*0734*/ 	.word	0xffffffff


	//   ....[41]....
        /*0738*/ 	.word	0xffffffff


	//   ....[42]....
        /*073c*/ 	.word	0xffffffff


	//   ....[43]....
        /*0740*/ 	.word	0xffffffff


	//   ....[44]....
        /*0744*/ 	.word	0xffffffff


	//   ....[45]....
        /*0748*/ 	.word	0xffffffff


	//   ....[46]....
        /*074c*/ 	.word	0xffffffff


	//   ....[47]....
        /*0750*/ 	.word	0xffffffff


	//   ....[48]....
        /*0754*/ 	.word	0xffffffff


	//   ....[49]....
        /*0758*/ 	.word	0xffffffff


	//   ....[50]....
        /*075c*/ 	.word	0xffffffff


	//   ....[51]....
        /*0760*/ 	.word	0xffffffff


	//   ....[52]....
        /*0764*/ 	.word	0xffffffff


	//   ....[53]....
        /*0768*/ 	.word	0xffffffff


	//   ....[54]....
        /*076c*/ 	.word	0xffffffff


	//   ....[55]....
        /*0770*/ 	.word	0xffffffff


	//   ....[56]....
        /*0774*/ 	.word	0xffffffff


	//   ....[57]....
        /*0778*/ 	.word	0xffffffff


	//   ....[58]....
        /*077c*/ 	.word	0xffffffff


	//   ....[59]....
        /*0780*/ 	.word	0xffffffff


	//   ....[60]....
        /*0784*/ 	.word	0xffffffff


	//   ....[61]....
        /*0788*/ 	.word	0xffffffff


	//   ....[62]....
        /*078c*/ 	.word	0xffffffff


	//   ....[63]....
        /*0790*/ 	.word	0xffffffff


	//   ....[64]....
        /*0794*/ 	.word	0xffffffff


	//   ....[65]....
        /*0798*/ 	.word	0xffffffff


	//   ....[66]....
        /*079c*/ 	.word	0xffffffff


	//   ....[67]....
        /*07a0*/ 	.word	0xffffffff


	//   ....[68]....
        /*07a4*/ 	.word	0xffffffff


	//   ....[69]....
        /*07a8*/ 	.word	0xffffffff


	//   ....[70]....
        /*07ac*/ 	.word	0xffffffff


	//   ....[71]....
        /*07b0*/ 	.word	0xffffffff


	//   ....[72]....
        /*07b4*/ 	.word	0xffffffff


	//   ....[73]....
        /*07b8*/ 	.word	0xffffffff


	//   ....[74]....
        /*07bc*/ 	.word	0xffffffff


	//   ....[75]....
        /*07c0*/ 	.word	0xffffffff


	//   ....[76]....
        /*07c4*/ 	.word	0xffffffff


	//   ....[77]....
        /*07c8*/ 	.word	0xffffffff


	//   ....[78]....
        /*07cc*/ 	.word	0xffffffff


	//   ....[79]....
        /*07d0*/ 	.word	0xffffffff


	//   ....[80]....
        /*07d4*/ 	.word	0xffffffff


	//   ....[81]....
        /*07d8*/ 	.word	0xffffffff


	//   ....[82]....
        /*07dc*/ 	.word	0xffffffff


	//   ....[83]....
        /*07e0*/ 	.word	0xffffffff


	//   ....[84]....
        /*07e4*/ 	.word	0xffffffff


	//   ....[85]....
        /*07e8*/ 	.word	0xffffffff


	//   ....[86]....
        /*07ec*/ 	.word	0xffffffff


	//   ....[87]....
        /*07f0*/ 	.word	0xffffffff


	//   ....[88]....
        /*07f4*/ 	.word	0xffffffff


	//   ....[89]....
        /*07f8*/ 	.word	0xffffffff


	//   ....[90]....
        /*07fc*/ 	.word	0xffffffff


	//   ....[91]....
        /*0800*/ 	.word	0xffffffff


	//   ....[92]....
        /*0804*/ 	.word	0xffffffff


	//   ....[93]....
        /*0808*/ 	.word	0xffffffff


	//   ....[94]....
        /*080c*/ 	.word	0xffffffff


	//   ....[95]....
        /*0810*/ 	.word	0xffffffff


	//   ....[96]....
        /*0814*/ 	.word	0xffffffff


	//   ....[97]....
        /*0818*/ 	.word	0xffffffff


	//   ....[98]....
        /*081c*/ 	.word	0xffffffff


	//   ....[99]....
        /*0820*/ 	.word	0xffffffff


	//   ....[100]....
        /*0824*/ 	.word	0xffffffff


	//   ....[101]....
        /*0828*/ 	.word	0xffffffff


	//   ....[102]....
        /*082c*/ 	.word	0xffffffff


	//   ....[103]....
        /*0830*/ 	.word	0xffffffff


	//   ....[104]....
        /*0834*/ 	.word	0xffffffff


	//   ....[105]....
        /*0838*/ 	.word	0x0500000f


	//   ....[106]....
        /*083c*/ 	.word	0x0500000f


	//   ....[107]....
        /*0840*/ 	.word	0x0500000f


	//   ....[108]....
        /*0844*/ 	.word	0x0500000f


	//   ....[109]....
        /*0848*/ 	.word	0x0500000f


	//   ....[110]....
        /*084c*/ 	.word	0x0500000f


	//   ....[111]....
        /*0850*/ 	.word	0x0500000f


	//   ....[112]....
        /*0854*/ 	.word	0x0500000f


	//   ....[113]....
        /*0858*/ 	.word	0x0500000f


	//   ....[114]....
        /*085c*/ 	.word	0x0500000f


	//   ....[115]....
        /*0860*/ 	.word	0x0500000f


	//   ....[116]....
        /*0864*/ 	.word	0x0500000f


	//   ....[117]....
        /*0868*/ 	.word	0x0500000f


	//   ....[118]....
        /*086c*/ 	.word	0x0500000f


	//   ....[119]....
        /*0870*/ 	.word	0x0500000f


	//   ....[120]....
        /*0874*/ 	.word	0x0500000f


	//   ....[121]....
        /*0878*/ 	.word	0x0500000f


	//   ....[122]....
        /*087c*/ 	.word	0x0500000f


	//   ....[123]....
        /*0880*/ 	.word	0x0500000f


	//   ....[124]....
        /*0884*/ 	.word	0x0500000f


	//   ....[125]....
        /*0888*/ 	.word	0x0500000f


	//   ....[126]....
        /*088c*/ 	.word	0x0500000f


	//   ....[127]....
        /*0890*/ 	.word	0x0500000f


	//   ....[128]....
        /*0894*/ 	.word	0x0500000f


	//   ....[129]....
        /*0898*/ 	.word	0x0500000f


	//   ....[130]....
        /*089c*/ 	.word	0x0500000f


	//   ....[131]....
        /*08a0*/ 	.word	0x0500000f


	//   ....[132]....
        /*08a4*/ 	.word	0x0500000f


	//   ....[133]....
        /*08a8*/ 	.word	0x0500000f


	//   ....[134]....
        /*08ac*/ 	.word	0x0500000f


	//   ....[135]....
        /*08b0*/ 	.word	0x0500000f


	//   ....[136]....
        /*08b4*/ 	.word	0x0500000f


	//   ....[137]....
        /*08b8*/ 	.word	0x0500000f


	//   ....[138]....
        /*08bc*/ 	.word	0x0500000f


	//   ....[139]....
        /*08c0*/ 	.word	0x0500000f


	//   ....[140]....
        /*08c4*/ 	.word	0x0500000f


	//   ....[141]....
        /*08c8*/ 	.word	0x0500000f


	//   ....[142]....
        /*08cc*/ 	.word	0x0500000f


	//   ....[143]....
        /*08d0*/ 	.word	0x0500000f


	//   ....[144]....
        /*08d4*/ 	.word	0x0500000f


	//   ....[145]....
        /*08d8*/ 	.word	0x0500000f


	//   ....[146]....
        /*08dc*/ 	.word	0x0500000f


	//   ....[147]....
        /*08e0*/ 	.word	0x0500000f


	//   ....[148]....
        /*08e4*/ 	.word	0x0500000f


	//----- nvinfo : EIATTR_COOP_GROUP_INSTR_OFFSETS
	.align		4
.L_1061:
        /*08e8*/ 	.byte	0x04, 0x28
        /*08ea*/ 	.short	(.L_1063 - .L_1062)


	//   ....[0]....
.L_1062:
        /*08ec*/ 	.word	0x00000060


	//   ....[1]....
        /*08f0*/ 	.word	0x000001a0


	//   ....[2]....
        /*08f4*/ 	.word	0x000001e0


	//   ....[3]....
        /*08f8*/ 	.word	0x000003d0


	//   ....[4]....
        /*08fc*/ 	.word	0x00000530


	//   ....[5]....
        /*0900*/ 	.word	0x00000650


	//   ....[6]....
        /*0904*/ 	.word	0x000007b0


	//   ....[7]....
        /*0908*/ 	.word	0x00004950


	//   ....[8]....
        /*090c*/ 	.word	0x000068c0


	//   ....[9]....
        /*0910*/ 	.word	0x00006ff0


	//   ....[10]....
        /*0914*/ 	.word	0x00007000


	//   ....[11]....
        /*0918*/ 	.word	0x00007010


	//   ....[12]....
        /*091c*/ 	.word	0x00007020


	//   ....[13]....
        /*0920*/ 	.word	0x00007320


	//   ....[14]....
        /*0924*/ 	.word	0x00007330


	//   ....[15]....
        /*0928*/ 	.word	0x00007340


	//   ....[16]....
        /*092c*/ 	.word	0x00007350


	//   ....[17]....
        /*0930*/ 	.word	0x00008630


	//   ....[18]....
        /*0934*/ 	.word	0x00008640


	//   ....[19]....
        /*0938*/ 	.word	0x00008650


	//   ....[20]....
        /*093c*/ 	.word	0x00008660


	//   ....[21]....
        /*0940*/ 	.word	0x000088a0


	//   ....[22]....
        /*0944*/ 	.word	0x000088b0


	//   ....[23]....
        /*0948*/ 	.word	0x000088c0


	//   ....[24]....
        /*094c*/ 	.word	0x000088d0


	//   ....[25]....
        /*0950*/ 	.word	0x00009e50


	//   ....[26]....
        /*0954*/ 	.word	0x00009e70


	//   ....[27]....
        /*0958*/ 	.word	0x0000a1f0


	//   ....[28]....
        /*095c*/ 	.word	0x0000a2f0


	//   ....[29]....
        /*0960*/ 	.word	0x0000a600


	//   ....[30]....
        /*0964*/ 	.word	0x0000a6b0


	//   ....[31]....
        /*0968*/ 	.word	0x0000b100


	//   ....[32]....
        /*096c*/ 	.word	0x0000b2f0


	//   ....[33]....
        /*0970*/ 	.word	0x0000b3d0


	//   ....[34]....
        /*0974*/ 	.word	0x0000baf0


	//   ....[35]....
        /*0978*/ 	.word	0x0000bbf0


	//   ....[36]....
        /*097c*/ 	.word	0x0000c230


	//   ....[37]....
        /*0980*/ 	.word	0x0000c400


	//   ....[38]....
        /*0984*/ 	.word	0x0000d190


	//   ....[39]....
        /*0988*/ 	.word	0x0000d6a0


	//   ....[40]....
        /*098c*/ 	.word	0x0000d6d0


	//   ....[41]....
        /*0990*/ 	.word	0x0000dca0


	//   ....[42]....
        /*0994*/ 	.word	0x0000de70


	//   ....[43]....
        /*0998*/ 	.word	0x0000ebe0


	//   ....[44]....
        /*099c*/ 	.word	0x0000ec30


	//   ....[45]....
        /*09a0*/ 	.word	0x0000ec60


	//   ....[46]....
        /*09a4*/ 	.word	0x0000ecd0


	//   ....[47]....
        /*09a8*/ 	.word	0x0000ecf0


	//   ....[48]....
        /*09ac*/ 	.word	0x000106d0


	//   ....[49]....
        /*09b0*/ 	.word	0x00010ba0


	//   ....[50]....
        /*09b4*/ 	.word	0x00010bd0


	//   ....[51]....
        /*09b8*/ 	.word	0x00010c00


	//   ....[52]....
        /*09bc*/ 	.word	0x00010c10


	//   ....[53]....
        /*09c0*/ 	.word	0x00011220


	//   ....[54]....
        /*09c4*/ 	.word	0x00011280


	//   ....[55]....
        /*09c8*/ 	.word	0x00011500


	//   ....[56]....
        /*09cc*/ 	.word	0x00011520


	//   ....[57]....
        /*09d0*/ 	.word	0x00012080


	//   ....[58]....
        /*09d4*/ 	.word	0x000120a0


	//   ....[59]....
        /*09d8*/ 	.word	0x000122d0


	//   ....[60]....
        /*09dc*/ 	.word	0x000122f0


	//   ....[61]....
        /*09e0*/ 	.word	0x000125a0


	//   ....[62]....
        /*09e4*/ 	.word	0x00012770


	//   ....[63]....
        /*09e8*/ 	.word	0x000127a0


	//   ....[64]....
        /*09ec*/ 	.word	0x000127d0


	//   ....[65]....
        /*09f0*/ 	.word	0x00012800


	//   ....[66]....
        /*09f4*/ 	.word	0x00012830


	//   ....[67]....
        /*09f8*/ 	.word	0x00012860


	//   ....[68]....
        /*09fc*/ 	.word	0x000129d0


	//   ....[69]....
        /*0a00*/ 	.word	0x00012a00


	//   ....[70]....
        /*0a04*/ 	.word	0x00012a30


	//   ....[71]....
        /*0a08*/ 	.word	0x00012a60


	//   ....[72]....
        /*0a0c*/ 	.word	0x00012a90


	//   ....[73]....
        /*0a10*/ 	.word	0x00012ac0


	//   ....[74]....
        /*0a14*/ 	.word	0x00012b60


	//   ....[75]....
        /*0a18*/ 	.word	0x00012bc0


	//   ....[76]....
        /*0a1c*/ 	.word	0x00012c50


	//   ....[77]....
        /*0a20*/ 	.word	0x00013a50


	//   ....[78]....
        /*0a24*/ 	.word	0x00015c60


	//   ....[79]....
        /*0a28*/ 	.word	0x00016810


	//   ....[80]....
        /*0a2c*/ 	.word	0x00016820


	//   ....[81]....
        /*0a30*/ 	.word	0x00016840


	//   ....[82]....
        /*0a34*/ 	.word	0x000168e0


	//   ....[83]....
        /*0a38*/ 	.word	0x00016910


	//   ....[84]....
        /*0a3c*/ 	.word	0x00016980


	//   ....[85]....
        /*0a40*/ 	.word	0x00016990


	//   ....[86]....
        /*0a44*/ 	.word	0x00016a00


	//   ....[87]....
        /*0a48*/ 	.word	0x0001a660


	//   ....[88]....
        /*0a4c*/ 	.word	0x0001a6c0


	//   ....[89]....
        /*0a50*/ 	.word	0x0001a6f0


	//   ....[90]....
        /*0a54*/ 	.word	0x0001a720


	//   ....[91]....
        /*0a58*/ 	.word	0x0001a750


	//   ....[92]....
        /*0a5c*/ 	.word	0x0001a780


	//   ....[93]....
        /*0a60*/ 	.word	0x0001a7b0


	//   ....[94]....
        /*0a64*/ 	.word	0x0001a7c0


	//   ....[95]....
        /*0a68*/ 	.word	0x0001a940


	//   ....[96]....
        /*0a6c*/ 	.word	0x0001a970


	//   ....[97]....
        /*0a70*/ 	.word	0x0001a9a0


	//   ....[98]....
        /*0a74*/ 	.word	0x0001a9d0


	//   ....[99]....
        /*0a78*/ 	.word	0x0001aa00


	//   ....[100]....
        /*0a7c*/ 	.word	0x0001aa30


	//   ....[101]....
        /*0a80*/ 	.word	0x0001aaf0


	//   ....[102]....
        /*0a84*/ 	.word	0x0001ab10


	//   ....[103]....
        /*0a88*/ 	.word	0x0001ab80


	//   ....[104]....
        /*0a8c*/ 	.word	0x0001b250


	//   ....[105]....
        /*0a90*/ 	.word	0x0001b730


	//   ....[106]....
        /*0a94*/ 	.word	0x0001b7c0


	//   ....[107]....
        /*0a98*/ 	.word	0x0001b810


	//   ....[108]....
        /*0a9c*/ 	.word	0x0001b860


	//   ....[109]....
        /*0aa0*/ 	.word	0x0001b8f0


	//   ....[110]....
        /*0aa4*/ 	.word	0x0001b980


	//   ....[111]....
        /*0aa8*/ 	.word	0x0001b9d0


	//   ....[112]....
        /*0aac*/ 	.word	0x0001ba20


	//   ....[113]....
        /*0ab0*/ 	.word	0x0001bb00


	//   ....[114]....
        /*0ab4*/ 	.word	0x0001bb90


	//   ....[115]....
        /*0ab8*/ 	.word	0x0001bbe0


	//   ....[116]....
        /*0abc*/ 	.word	0x0001bc40


	//   ....[117]....
        /*0ac0*/ 	.word	0x0001bce0


	//   ....[118]....
        /*0ac4*/ 	.word	0x0001bd70


	//   ....[119]....
        /*0ac8*/ 	.word	0x0001bdc0


	//   ....[120]....
        /*0acc*/ 	.word	0x0001be10


	//   ....[121]....
        /*0ad0*/ 	.word	0x0001c120


	//   ....[122]....
        /*0ad4*/ 	.word	0x0001c410


	//   ....[123]....
        /*0ad8*/ 	.word	0x0001c5c0


	//   ....[124]....
        /*0adc*/ 	.word	0x0001c610


	//   ....[125]....
        /*0ae0*/ 	.word	0x0001c670


	//   ....[126]....
        /*0ae4*/ 	.word	0x0001c710


	//   ....[127]....
        /*0ae8*/ 	.word	0x0001c7c0


	//   ....[128]....
        /*0aec*/ 	.word	0x0001c860


	//   ....[129]....
        /*0af0*/ 	.word	0x0001c920


	//   ....[130]....
        /*0af4*/ 	.word	0x0001ca00


	//   ....[131]....
        /*0af8*/ 	.word	0x0001cd30


	//   ....[132]....
        /*0afc*/ 	.word	0x0001cdd0


	//   ....[133]....
        /*0b00*/ 	.word	0x0001cef0


	//   ....[134]....
        /*0b04*/ 	.word	0x0001cf60


	//   ....[135]....
        /*0b08*/ 	.word	0x0001cfe0


	//   ....[136]....
        /*0b0c*/ 	.word	0x0001d060


	//   ....[137]....
        /*0b10*/ 	.word	0x0001d0e0


	//   ....[138]....
        /*0b14*/ 	.word	0x0001d170


	//   ....[139]....
        /*0b18*/ 	.word	0x0001d210


	//   ....[140]....
        /*0b1c*/ 	.word	0x0001d2b0


	//   ....[141]....
        /*0b20*/ 	.word	0x0001d320


	//   ....[142]....
        /*0b24*/ 	.word	0x0001d390


	//   ....[143]....
        /*0b28*/ 	.word	0x0001d400


	//   ....[144]....
        /*0b2c*/ 	.word	0x0001d480


	//   ....[145]....
        /*0b30*/ 	.word	0x0001d500


	//   ....[146]....
        /*0b34*/ 	.word	0x0001d5a0


	//   ....[147]....
        /*0b38*/ 	.word	0x0001d630


	//   ....[148]....
        /*0b3c*/ 	.word	0x0001d760


	//----- nvinfo : EIATTR_REG_RECONFIG
	.align		4
.L_1063:
        /*0b40*/ 	.byte	0x01, 0x54
	.zero		2


	//----- nvinfo : EIATTR_SYSCALL_OFFSETS
	.align		4
        /*0b44*/ 	.byte	0x04, 0x46
        /*0b46*/ 	.short	(.L_1065 - .L_1064)


	//   ....[0]....
.L_1064:
        /*0b48*/ 	.word	0x00001a10


	//   ....[1]....
        /*0b4c*/ 	.word	0x00001b60


	//   ....[2]....
        /*0b50*/ 	.word	0x00006a80


	//   ....[3]....
        /*0b54*/ 	.word	0x00006da0


	//   ....[4]....
        /*0b58*/ 	.word	0x00015860


	//   ....[5]....
        /*0b5c*/ 	.word	0x000159c0


	//   ....[6]....
        /*0b60*/ 	.word	0x00015ac0


	//   ....[7]....
        /*0b64*/ 	.word	0x00016430


	//----- nvinfo : EIATTR_MBARRIER_INSTR_OFFSETS
	.align		4
.L_1065:
        /*0b68*/ 	.byte	0x04, 0x39
        /*0b6a*/ 	.short	(.L_1067 - .L_1066)


	//   ....[0]....
.L_1066:
        /*0b6c*/ 	.word	0x000002c0
        /*0b70*/ 	.word	0x000000ff
        /*0b74*/ 	.word	0x00028c00
        /*0b78*/ 	.short	0x0100
        /*0b7a*/ 	.byte	0x08
	.zero		1


	//   ....[1]....
        /*0b7c*/ 	.word	0x000002d0
        /*0b80*/ 	.word	0x000000ff
        /*0b84*/ 	.word	0x00028c20
        /*0b88*/ 	.short	0x0100
        /*0b8a*/ 	.byte	0x08
	.zero		1


	//   ....[2]....
        /*0b8c*/ 	.word	0x00000380
        /*0b90*/ 	.word	0x000000ff
        /*0b94*/ 	.word	0x00028c30
        /*0b98*/ 	.short	0x0100
        /*0b9a*/ 	.byte	0x06
	.zero		1


	//   ....[3]....
        /*0b9c*/ 	.word	0x00000390
        /*0ba0*/ 	.word	0x000000ff
        /*0ba4*/ 	.word	0x00028c40
        /*0ba8*/ 	.short	0x0100
        /*0baa*/ 	.byte	0x06
	.zero		1


	//   ....[4]....
        /*0bac*/ 	.word	0x000003a0
        /*0bb0*/ 	.word	0x000000ff
        /*0bb4*/ 	.word	0x00028c38
        /*0bb8*/ 	.short	0x0100
        /*0bba*/ 	.byte	0x06
	.zero		1


	//   ....[5]....
        /*0bbc*/ 	.word	0x000003b0
        /*0bc0*/ 	.word	0x000000ff
        /*0bc4*/ 	.word	0x00028c48
        /*0bc8*/ 	.short	0x0100
        /*0bca*/ 	.byte	0x06
	.zero		1


	//   ....[6]....
        /*0bcc*/ 	.word	0x000004e0
        /*0bd0*/ 	.word	0x000000ff
        /*0bd4*/ 	.word	0x00028c50
        /*0bd8*/ 	.short	0x0100
        /*0bda*/ 	.byte	0x08
	.zero		1


	//   ....[7]....
        /*0bdc*/ 	.word	0x000004f0
        /*0be0*/ 	.word	0x000000ff
        /*0be4*/ 	.word	0x00028c60
        /*0be8*/ 	.short	0x0100
        /*0bea*/ 	.byte	0x08
	.zero		1


	//   ....[8]....
        /*0bec*/ 	.word	0x00000500
        /*0bf0*/ 	.word	0x000000ff
        /*0bf4*/ 	.word	0x00028c58
        /*0bf8*/ 	.short	0x0100
        /*0bfa*/ 	.byte	0x08
	.zero		1


	//   ....[9]....
        /*0bfc*/ 	.word	0x00000510
        /*0c00*/ 	.word	0x000000ff
        /*0c04*/ 	.word	0x00028c68
        /*0c08*/ 	.short	0x0100
        /*0c0a*/ 	.byte	0x08
	.zero		1


	//   ....[10]....
        /*0c0c*/ 	.word	0x00000600
        /*0c10*/ 	.word	0x000000ff
        /*0c14*/ 	.word	0x00028c70
        /*0c18*/ 	.short	0x0100
        /*0c1a*/ 	.byte	0x06
	.zero		1


	//   ....[11]....
        /*0c1c*/ 	.word	0x00000610
        /*0c20*/ 	.word	0x000000ff
        /*0c24*/ 	.word	0x00028c80
        /*0c28*/ 	.short	0x0100
        /*0c2a*/ 	.byte	0x06
	.zero		1


	//   ....[12]....
        /*0c2c*/ 	.word	0x00000620
        /*0c30*/ 	.word	0x000000ff
        /*0c34*/ 	.word	0x00028c78
        /*0c38*/ 	.short	0x0100
        /*0c3a*/ 	.byte	0x06
	.zero		1


	//   ....[13]....
        /*0c3c*/ 	.word	0x00000630
        /*0c40*/ 	.word	0x000000ff
        /*0c44*/ 	.word	0x00028c88
        /*0c48*/ 	.short	0x0100
        /*0c4a*/ 	.byte	0x06
	.zero		1


	//   ....[14]....
        /*0c4c*/ 	.word	0x00000760
        /*0c50*/ 	.word	0x000000ff
        /*0c54*/ 	.word	0x00028c90
        /*0c58*/ 	.short	0x0100
        /*0c5a*/ 	.byte	0x08
	.zero		1


	//   ....[15]....
        /*0c5c*/ 	.word	0x00000770
        /*0c60*/ 	.word	0x000000ff
        /*0c64*/ 	.word	0x00028ca0
        /*0c68*/ 	.short	0x0100
        /*0c6a*/ 	.byte	0x08
	.zero		1


	//   ....[16]....
        /*0c6c*/ 	.word	0x00000780
        /*0c70*/ 	.word	0x000000ff
        /*0c74*/ 	.word	0x00028c98
        /*0c78*/ 	.short	0x0100
        /*0c7a*/ 	.byte	0x08
	.zero		1


	//   ....[17]....
        /*0c7c*/ 	.word	0x00000790
        /*0c80*/ 	.word	0x000000ff
        /*0c84*/ 	.word	0x00028ca8
        /*0c88*/ 	.short	0x0100
        /*0c8a*/ 	.byte	0x08
	.zero		1


	//   ....[18]....
        /*0c8c*/ 	.word	0x000008c0
        /*0c90*/ 	.word	0x000000ff
        /*0c94*/ 	.word	0x00028cb0
        /*0c98*/ 	.short	0x0100
        /*0c9a*/ 	.byte	0x08
	.zero		1


	//   ....[19]....
        /*0c9c*/ 	.word	0x000008d0
        /*0ca0*/ 	.word	0x000000ff
        /*0ca4*/ 	.word	0x00028cc0
        /*0ca8*/ 	.short	0x0100
        /*0caa*/ 	.byte	0x08
	.zero		1


	//   ....[20]....
        /*0cac*/ 	.word	0x000008e0
        /*0cb0*/ 	.word	0x000000ff
        /*0cb4*/ 	.word	0x00028cb8
        /*0cb8*/ 	.short	0x0100
        /*0cba*/ 	.byte	0x08
	.zero		1


	//   ....[21]....
        /*0cbc*/ 	.word	0x000008f0
        /*0cc0*/ 	.word	0x000000ff
        /*0cc4*/ 	.word	0x00028cc8
        /*0cc8*/ 	.short	0x0100
        /*0cca*/ 	.byte	0x08
	.zero		1


	//   ....[22]....
        /*0ccc*/ 	.word	0x00002760
        /*0cd0*/ 	.word	0x00000044
        /*0cd4*/ 	.word	0x00028c90
        /*0cd8*/ 	.short	0x010a
        /*0cda*/ 	.byte	0x3f
	.zero		1


	//   ....[23]....
        /*0cdc*/ 	.word	0x000031b0
        /*0ce0*/ 	.word	0x00000044
        /*0ce4*/ 	.word	0x00028c90
        /*0ce8*/ 	.short	0x010a
        /*0cea*/ 	.byte	0x3f
	.zero		1


	//   ....[24]....
        /*0cec*/ 	.word	0x00003ab0
        /*0cf0*/ 	.word	0x00000044
        /*0cf4*/ 	.word	0x00028c90
        /*0cf8*/ 	.short	0x010a
        /*0cfa*/ 	.byte	0x3f
	.zero		1


	//   ....[25]....
        /*0cfc*/ 	.word	0x00003cb0
        /*0d00*/ 	.word	0x00000004
        /*0d04*/ 	.word	0x00000000
        /*0d08*/ 	.short	0x0101
        /*0d0a*/ 	.byte	0x3f
	.zero		1


	//   ....[26]....
        /*0d0c*/ 	.word	0x00003cf0
        /*0d10*/ 	.word	0x00000044
        /*0d14*/ 	.word	0x00028cb0
        /*0d18*/ 	.short	0x010a
        /*0d1a*/ 	.byte	0x3f
	.zero		1


	//   ....[27]....
        /*0d1c*/ 	.word	0x00004350
        /*0d20*/ 	.word	0x00000044
        /*0d24*/ 	.word	0x00000000
        /*0d28*/ 	.short	0x0101
        /*0d2a*/ 	.byte	0x3f
	.zero		1


	//   ....[28]....
        /*0d2c*/ 	.word	0x00004a60
        /*0d30*/ 	.word	0x00000014
        /*0d34*/ 	.word	0x00028c50
        /*0d38*/ 	.short	0x010a
        /*0d3a*/ 	.byte	0x3f
	.zero		1


	//   ....[29]....
        /*0d3c*/ 	.word	0x00004e10
        /*0d40*/ 	.word	0x00000000
        /*0d44*/ 	.word	0x00000000
        /*0d48*/ 	.short	0x0101
        /*0d4a*/ 	.byte	0x3f
	.zero		1


	//   ....[30]....
        /*0d4c*/ 	.word	0x00005740
        /*0d50*/ 	.word	0x00000003
        /*0d54*/ 	.word	0x00028c50
        /*0d58*/ 	.short	0x010a
        /*0d5a*/ 	.byte	0x3f
	.zero		1


	//   ....[31]....
        /*0d5c*/ 	.word	0x00005790
        /*0d60*/ 	.word	0x00000003
        /*0d64*/ 	.word	0x00028c50
        /*0d68*/ 	.short	0x010a
        /*0d6a*/ 	.byte	0x3f
	.zero		1


	//   ....[32]....
        /*0d6c*/ 	.word	0x00005a50
        /*0d70*/ 	.word	0x00000003
        /*0d74*/ 	.word	0x00000000
        /*0d78*/ 	.short	0x0101
        /*0d7a*/ 	.byte	0x3f
	.zero		1


	//   ....[33]....
        /*0d7c*/ 	.word	0x00006b10
        /*0d80*/ 	.word	0x00000002
        /*0d84*/ 	.word	0x00028c00
        /*0d88*/ 	.short	0x010a
        /*0d8a*/ 	.byte	0x3f
	.zero		1


	//   ....[34]....
        /*0d8c*/ 	.word	0x00006b60
        /*0d90*/ 	.word	0x00000002
        /*0d94*/ 	.word	0x00028c00
        /*0d98*/ 	.short	0x010a
        /*0d9a*/ 	.byte	0x3f
	.zero		1


	//   ....[35]....
        /*0d9c*/ 	.word	0x00007590
        /*0da0*/ 	.word	0x00000002
        /*0da4*/ 	.word	0x00028c00
        /*0da8*/ 	.short	0x010a
        /*0daa*/ 	.byte	0x3f
	.zero		1


	//   ....[36]....
        /*0dac*/ 	.word	0x00008a80
        /*0db0*/ 	.word	0x00000002
        /*0db4*/ 	.word	0x00028c00
        /*0db8*/ 	.short	0x010a
        /*0dba*/ 	.byte	0x3f
	.zero		1


	//   ....[37]....
        /*0dbc*/ 	.word	0x000099c0
        /*0dc0*/ 	.word	0x000000a8
        /*0dc4*/ 	.word	0x00028c30
        /*0dc8*/ 	.short	0x010a
        /*0dca*/ 	.byte	0x3f
	.zero		1


	//   ....[38]....
        /*0dcc*/ 	.word	0x00009a60
        /*0dd0*/ 	.word	0x000000a8
        /*0dd4*/ 	.word	0x00028c30
        /*0dd8*/ 	.short	0x010a
        /*0dda*/ 	.byte	0x3f
	.zero		1


	//   ....[39]....
        /*0ddc*/ 	.word	0x0000a910
        /*0de0*/ 	.word	0x00000000
        /*0de4*/ 	.word	0x00000000
        /*0de8*/ 	.short	0x0101
        /*0dea*/ 	.byte	0x3f
	.zero		1


	//   ....[40]....
        /*0dec*/ 	.word	0x0000ad30
        /*0df0*/ 	.word	0x000000a8
        /*0df4*/ 	.word	0x00028c50
        /*0df8*/ 	.short	0x010a
        /*0dfa*/ 	.byte	0x3f
	.zero		1


	//   ....[41]....
        /*0dfc*/ 	.word	0x0000adc0
        /*0e00*/ 	.word	0x000000a8
        /*0e04*/ 	.word	0x00028c50
        /*0e08*/ 	.short	0x010a
        /*0e0a*/ 	.byte	0x3f
	.zero		1


	//   ....[42]....
        /*0e0c*/ 	.word	0x0000b120
        /*0e10*/ 	.word	0x000000a8
        /*0e14*/ 	.word	0x00000000
        /*0e18*/ 	.short	0x0101
        /*0e1a*/ 	.byte	0x3f
	.zero		1


	//   ....[43]....
        /*0e1c*/ 	.word	0x0000b210
        /*0e20*/ 	.word	0x000000d8
        /*0e24*/ 	.word	0x00028c30
        /*0e28*/ 	.short	0x010a
        /*0e2a*/ 	.byte	0x3f
	.zero		1


	//   ....[44]....
        /*0e2c*/ 	.word	0x0000b2c0
        /*0e30*/ 	.word	0x000000d8
        /*0e34*/ 	.word	0x00028c30
        /*0e38*/ 	.short	0x010a
        /*0e3a*/ 	.byte	0x3f
	.zero		1


	//   ....[45]....
        /*0e3c*/ 	.word	0x0000bdf0
        /*0e40*/ 	.word	0x0000009a
        /*0e44*/ 	.word	0x00000000
        /*0e48*/ 	.short	0x0101
        /*0e4a*/ 	.byte	0x3f
	.zero		1


	//   ....[46]....
        /*0e4c*/ 	.word	0x0000ce60
        /*0e50*/ 	.word	0x000000d8
        /*0e54*/ 	.word	0x00028c50
        /*0e58*/ 	.short	0x010a
        /*0e5a*/ 	.byte	0x3f
	.zero		1


	//   ....[47]....
        /*0e5c*/ 	.word	0x0000ceb0
        /*0e60*/ 	.word	0x000000d8
        /*0e64*/ 	.word	0x00028c50
        /*0e68*/ 	.short	0x010a
        /*0e6a*/ 	.byte	0x3f
	.zero		1


	//   ....[48]....
        /*0e6c*/ 	.word	0x0000d1b0
        /*0e70*/ 	.word	0x000000d8
        /*0e74*/ 	.word	0x00000000
        /*0e78*/ 	.short	0x0101
        /*0e7a*/ 	.byte	0x3f
	.zero		1


	//   ....[49]....
        /*0e7c*/ 	.word	0x0000d2e0
        /*0e80*/ 	.word	0x000000c2
        /*0e84*/ 	.word	0x00028c30
        /*0e88*/ 	.short	0x010a
        /*0e8a*/ 	.byte	0x3f
	.zero		1


	//   ....[50]....
        /*0e8c*/ 	.word	0x0000d350
        /*0e90*/ 	.word	0x000000c2
        /*0e94*/ 	.word	0x00028c30
        /*0e98*/ 	.short	0x010a
        /*0e9a*/ 	.byte	0x3f
	.zero		1


	//   ....[51]....
        /*0e9c*/ 	.word	0x0000d850
        /*0ea0*/ 	.word	0x0000000d
        /*0ea4*/ 	.word	0x00000000
        /*0ea8*/ 	.short	0x0101
        /*0eaa*/ 	.byte	0x3f
	.zero		1


	//   ....[52]....
        /*0eac*/ 	.word	0x0000e8b0
        /*0eb0*/ 	.word	0x000000c2
        /*0eb4*/ 	.word	0x00028c50
        /*0eb8*/ 	.short	0x010a
        /*0eba*/ 	.byte	0x3f
	.zero		1


	//   ....[53]....
        /*0ebc*/ 	.word	0x0000e900
        /*0ec0*/ 	.word	0x000000c2
        /*0ec4*/ 	.word	0x00028c50
        /*0ec8*/ 	.short	0x010a
        /*0eca*/ 	.byte	0x3f
	.zero		1


	//   ....[54]....
        /*0ecc*/ 	.word	0x0000ec00
        /*0ed0*/ 	.word	0x000000c2
        /*0ed4*/ 	.word	0x00000000
        /*0ed8*/ 	.short	0x0101
        /*0eda*/ 	.byte	0x3f
	.zero		1


	//   ....[55]....
        /*0edc*/ 	.word	0x000112a0
        /*0ee0*/ 	.word	0x00000000
        /*0ee4*/ 	.word	0x00000000
        /*0ee8*/ 	.short	0x0101
        /*0eea*/ 	.byte	0x3f
	.zero		1


	//   ....[56]....
        /*0eec*/ 	.word	0x00013b40
        /*0ef0*/ 	.word	0x00000006
        /*0ef4*/ 	.word	0x00028c20
        /*0ef8*/ 	.short	0x010a
        /*0efa*/ 	.byte	0x3f
	.zero		1


	//   ....[57]....
        /*0efc*/ 	.word	0x00013c20
        /*0f00*/ 	.word	0x00000005
        /*0f04*/ 	.word	0x00028ca0
        /*0f08*/ 	.short	0x010a
        /*0f0a*/ 	.byte	0x3f
	.zero		1


	//   ....[58]....
        /*0f0c*/ 	.word	0x00013e70
        /*0f10*/ 	.word	0x00000005
        /*0f14*/ 	.word	0x00028cc0
        /*0f18*/ 	.short	0x010a
        /*0f1a*/ 	.byte	0x3f
	.zero		1


	//   ....[59]....
        /*0f1c*/ 	.word	0x000148f0
        /*0f20*/ 	.word	0x00000005
        /*0f24*/ 	.word	0x00028ca0
        /*0f28*/ 	.short	0x010a
        /*0f2a*/ 	.byte	0x3f
	.zero		1


	//   ....[60]....
        /*0f2c*/ 	.word	0x00014b30
        /*0f30*/ 	.word	0x00000005
        /*0f34*/ 	.word	0x00028cc0
        /*0f38*/ 	.short	0x010a
        /*0f3a*/ 	.byte	0x3f
	.zero		1


	//   ....[61]....
        /*0f3c*/ 	.word	0x00015f10
        /*0f40*/ 	.word	0x00000000
        /*0f44*/ 	.word	0x00028c40
        /*0f48*/ 	.short	0x010a
        /*0f4a*/ 	.byte	0x3f
	.zero		1


	//   ....[62]....
        /*0f4c*/ 	.word	0x00016ab0
        /*0f50*/ 	.word	0x00000008
        /*0f54*/ 	.word	0x00028c00
        /*0f58*/ 	.short	0x0107
        /*0f5a*/ 	.byte	0x3f
	.zero		1


	//   ....[63]....
        /*0f5c*/ 	.word	0x00016bb0
        /*0f60*/ 	.word	0x00000002
        /*0f64*/ 	.word	0x00028c00
        /*0f68*/ 	.short	0x0101
        /*0f6a*/ 	.byte	0x3f
	.zero		1


	//   ....[64]....
        /*0f6c*/ 	.word	0x00016bd0
        /*0f70*/ 	.word	0x00000002
        /*0f74*/ 	.word	0x00028c20
        /*0f78*/ 	.short	0x010a
        /*0f7a*/ 	.byte	0x3f
	.zero		1


	//   ....[65]....
        /*0f7c*/ 	.word	0x00016cd0
        /*0f80*/ 	.word	0x00000000
        /*0f84*/ 	.word	0x00028c60
        /*0f88*/ 	.short	0x010a
        /*0f8a*/ 	.byte	0x3f
	.zero		1


	//   ....[66]....
        /*0f8c*/ 	.word	0x000179b0
        /*0f90*/ 	.word	0x00000003
        /*0f94*/ 	.word	0x00028c40
        /*0f98*/ 	.short	0x010a
        /*0f9a*/ 	.byte	0x3f
	.zero		1


	//   ....[67]....
        /*0f9c*/ 	.word	0x00017c10
        /*0fa0*/ 	.word	0x00000003
        /*0fa4*/ 	.word	0x00028c60
        /*0fa8*/ 	.short	0x010a
        /*0faa*/ 	.byte	0x3f
	.zero		1


	//   ....[68]....
        /*0fac*/ 	.word	0x00018890
        /*0fb0*/ 	.word	0x00000004
        /*0fb4*/ 	.word	0x00028c40
        /*0fb8*/ 	.short	0x010a
        /*0fba*/ 	.byte	0x3f
	.zero		1


	//   ....[69]....
        /*0fbc*/ 	.word	0x00018ae0
        /*0fc0*/ 	.word	0x00000004
        /*0fc4*/ 	.word	0x00028c60
        /*0fc8*/ 	.short	0x010a
        /*0fca*/ 	.byte	0x3f
	.zero		1


	//   ....[70]....
        /*0fcc*/ 	.word	0x000196f0
        /*0fd0*/ 	.word	0x00000004
        /*0fd4*/ 	.word	0x00028c40
        /*0fd8*/ 	.short	0x010a
        /*0fda*/ 	.byte	0x3f
	.zero		1


	//   ....[71]....
        /*0fdc*/ 	.word	0x00019950
        /*0fe0*/ 	.word	0x00000004
        /*0fe4*/ 	.word	0x00028c60
        /*0fe8*/ 	.short	0x010a
        /*0fea*/ 	.byte	0x3f
	.zero		1


	//   ....[72]....
        /*0fec*/ 	.word	0x0001b1d0
        /*0ff0*/ 	.word	0x00000000
        /*0ff4*/ 	.word	0x00028c20
        /*0ff8*/ 	.short	0x010a
        /*0ffa*/ 	.byte	0x3f
	.zero		1


	//   ....[73]....
        /*0ffc*/ 	.word	0x0001b380
        /*1000*/ 	.word	0x00000006
        /*1004*/ 	.word	0x00000000
        /*1008*/ 	.short	0x010a
        /*100a*/ 	.byte	0x3f
	.zero		1


	//   ....[74]....
        /*100c*/ 	.word	0x0001b3f0
        /*1010*/ 	.word	0x00000007
        /*1014*/ 	.word	0x00000000
        /*1018*/ 	.short	0x010a
        /*101a*/ 	.byte	0x3f
	.zero		1


	//   ....[75]....
        /*101c*/ 	.word	0x0001b460
        /*1020*/ 	.word	0x00000004
        /*1024*/ 	.word	0x00000000
        /*1028*/ 	.short	0x010a
        /*102a*/ 	.byte	0x3f
	.zero		1


	//   ....[76]....
        /*102c*/ 	.word	0x0001b490
        /*1030*/ 	.word	0x00000003
        /*1034*/ 	.word	0x00000000
        /*1038*/ 	.short	0x010a
        /*103a*/ 	.byte	0x3f
	.zero		1


	//   ....[77]....
        /*103c*/ 	.word	0x0001b4f0
        /*1040*/ 	.word	0x00000044
        /*1044*/ 	.word	0x00028c90
        /*1048*/ 	.short	0x010a
        /*104a*/ 	.byte	0x3f
	.zero		1


	//   ....[78]....
        /*104c*/ 	.word	0x0001b540
        /*1050*/ 	.word	0x00000044
        /*1054*/ 	.word	0x00028c90
        /*1058*/ 	.short	0x010a
        /*105a*/ 	.byte	0x3f
	.zero		1


	//   ....[79]....
        /*105c*/ 	.word	0x0001b590
        /*1060*/ 	.word	0x00000044
        /*1064*/ 	.word	0x00028c90
        /*1068*/ 	.short	0x010a
        /*106a*/ 	.byte	0x3f
	.zero		1


	//   ....[80]....
        /*106c*/ 	.word	0x0001b5e0
        /*1070*/ 	.word	0x00000044
        /*1074*/ 	.word	0x00028cb0
        /*1078*/ 	.short	0x010a
        /*107a*/ 	.byte	0x3f
	.zero		1


	//   ....[81]....
        /*107c*/ 	.word	0x0001b630
        /*1080*/ 	.word	0x00000014
        /*1084*/ 	.word	0x00028c50
        /*1088*/ 	.short	0x010a
        /*108a*/ 	.byte	0x3f
	.zero		1


	//   ....[82]....
        /*108c*/ 	.word	0x0001b680
        /*1090*/ 	.word	0x00000003
        /*1094*/ 	.word	0x00028c50
        /*1098*/ 	.short	0x010a
        /*109a*/ 	.byte	0x3f
	.zero		1


	//   ....[83]....
        /*109c*/ 	.word	0x0001ba50
        /*10a0*/ 	.word	0x00000002
        /*10a4*/ 	.word	0x00028c00
        /*10a8*/ 	.short	0x010a
        /*10aa*/ 	.byte	0x3f
	.zero		1


	//   ....[84]....
        /*10ac*/ 	.word	0x0001be60
        /*10b0*/ 	.word	0x00000002
        /*10b4*/ 	.word	0x00028c00
        /*10b8*/ 	.short	0x010a
        /*10ba*/ 	.byte	0x3f
	.zero		1


	//   ....[85]....
        /*10bc*/ 	.word	0x0001beb0
        /*10c0*/ 	.word	0x000000a8
        /*10c4*/ 	.word	0x00028c30
        /*10c8*/ 	.short	0x010a
        /*10ca*/ 	.byte	0x3f
	.zero		1


	//   ....[86]....
        /*10cc*/ 	.word	0x0001bf00
        /*10d0*/ 	.word	0x000000a8
        /*10d4*/ 	.word	0x00028c50
        /*10d8*/ 	.short	0x010a
        /*10da*/ 	.byte	0x3f
	.zero		1


	//   ....[87]....
        /*10dc*/ 	.word	0x0001bf50
        /*10e0*/ 	.word	0x000000d8
        /*10e4*/ 	.word	0x00028c30
        /*10e8*/ 	.short	0x010a
        /*10ea*/ 	.byte	0x3f
	.zero		1


	//   ....[88]....
        /*10ec*/ 	.word	0x0001bfa0
        /*10f0*/ 	.word	0x000000d8
        /*10f4*/ 	.word	0x00028c50
        /*10f8*/ 	.short	0x010a
        /*10fa*/ 	.byte	0x3f
	.zero		1


	//   ....[89]....
        /*10fc*/ 	.word	0x0001bff0
        /*1100*/ 	.word	0x000000c2
        /*1104*/ 	.word	0x00028c30
        /*1108*/ 	.short	0x010a
        /*110a*/ 	.byte	0x3f
	.zero		1


	//   ....[90]....
        /*110c*/ 	.word	0x0001c040
        /*1110*/ 	.word	0x000000c2
        /*1114*/ 	.word	0x00028c50
        /*1118*/ 	.short	0x010a
        /*111a*/ 	.byte	0x3f
	.zero		1


	//   ....[91]....
        /*111c*/ 	.word	0x0001c1f0
        /*1120*/ 	.word	0x00000005
        /*1124*/ 	.word	0x00028c20
        /*1128*/ 	.short	0x010a
        /*112a*/ 	.byte	0x3f
	.zero		1


	//   ....[92]....
        /*112c*/ 	.word	0x0001c240
        /*1130*/ 	.word	0x00000005
        /*1134*/ 	.word	0x00028ca0
        /*1138*/ 	.short	0x010a
        /*113a*/ 	.byte	0x3f
	.zero		1


	//   ....[93]....
        /*113c*/ 	.word	0x0001c290
        /*1140*/ 	.word	0x00000005
        /*1144*/ 	.word	0x00028cc0
        /*1148*/ 	.short	0x010a
        /*114a*/ 	.byte	0x3f
	.zero		1


	//   ....[94]....
        /*114c*/ 	.word	0x0001c2e0
        /*1150*/ 	.word	0x00000005
        /*1154*/ 	.word	0x00028ca0
        /*1158*/ 	.short	0x010a
        /*115a*/ 	.byte	0x3f
	.zero		1


	//   ....[95]....
        /*115c*/ 	.word	0x0001c330
        /*1160*/ 	.word	0x00000005
        /*1164*/ 	.word	0x00028cc0
        /*1168*/ 	.short	0x010a
        /*116a*/ 	.byte	0x3f
	.zero		1


	//   ....[96]....
        /*116c*/ 	.word	0x0001c4d0
        /*1170*/ 	.word	0x00000000
        /*1174*/ 	.word	0x00028c40
        /*1178*/ 	.short	0x010a
        /*117a*/ 	.byte	0x3f
	.zero		1


	//   ....[97]....
        /*117c*/ 	.word	0x0001ca50
        /*1180*/ 	.word	0x00000002
        /*1184*/ 	.word	0x00028c20
        /*1188*/ 	.short	0x010a
        /*118a*/ 	.byte	0x3f
	.zero		1


	//   ....[98]....
        /*118c*/ 	.word	0x0001caa0
        /*1190*/ 	.word	0x00000000
        /*1194*/ 	.word	0x00028c60
        /*1198*/ 	.short	0x010a
        /*119a*/ 	.byte	0x3f
	.zero		1


	//   ....[99]....
        /*119c*/ 	.word	0x0001caf0
        /*11a0*/ 	.word	0x00000003
        /*11a4*/ 	.word	0x00028c40
        /*11a8*/ 	.short	0x010a
        /*11aa*/ 	.byte	0x3f
	.zero		1


	//   ....[100]....
        /*11ac*/ 	.word	0x0001cb40
        /*11b0*/ 	.word	0x00000003
        /*11b4*/ 	.word	0x00028c60
        /*11b8*/ 	.short	0x010a
        /*11ba*/ 	.byte	0x3f
	.zero		1


	//   ....[101]....
        /*11bc*/ 	.word	0x0001cb90
        /*11c0*/ 	.word	0x00000004
        /*11c4*/ 	.word	0x00028c40
        /*11c8*/ 	.short	0x010a
        /*11ca*/ 	.byte	0x3f
	.zero		1


	//   ....[102]....
        /*11cc*/ 	.word	0x0001cbe0
        /*11d0*/ 	.word	0x00000004
        /*11d4*/ 	.word	0x00028c60
        /*11d8*/ 	.short	0x010a
        /*11da*/ 	.byte	0x3f
	.zero		1


	//   ....[103]....
        /*11dc*/ 	.word	0x0001cc30
        /*11e0*/ 	.word	0x00000004
        /*11e4*/ 	.word	0x00028c40
        /*11e8*/ 	.short	0x010a
        /*11ea*/ 	.byte	0x3f
	.zero		1


	//   ....[104]....
        /*11ec*/ 	.word	0x0001cc80
        /*11f0*/ 	.word	0x00000004
        /*11f4*/ 	.word	0x00028c60
        /*11f8*/ 	.short	0x010a
        /*11fa*/ 	.byte	0x3f
	.zero		1


	//   ....[105]....
        /*11fc*/ 	.word	0x0001d680
        /*1200*/ 	.word	0x00000000
        /*1204*/ 	.word	0x00028c20
        /*1208*/ 	.short	0x010a
        /*120a*/ 	.byte	0x3f
	.zero		1


	//   ....[106]....
        /*120c*/ 	.word	0x0001d820
        /*1210*/ 	.word	0x00000006
        /*1214*/ 	.word	0x00000000
        /*1218*/ 	.short	0x010a
        /*121a*/ 	.byte	0x3f
	.zero		1


	//   ....[107]....
        /*121c*/ 	.word	0x0001d870
        /*1220*/ 	.word	0x00000007
        /*1224*/ 	.word	0x00000000
        /*1228*/ 	.short	0x010a
        /*122a*/ 	.byte	0x3f
	.zero		1


	//   ....[108]....
        /*122c*/ 	.word	0x0001d8c0
        /*1230*/ 	.word	0x00000004
        /*1234*/ 	.word	0x00000000
        /*1238*/ 	.short	0x010a
        /*123a*/ 	.byte	0x3f
	.zero		1


	//----- nvinfo : EIATTR_NUM_MBARRIERS
	.align		4
.L_1067:
        /*123c*/ 	.byte	0x03, 0x38
        /*123e*/ 	.short	0x0016


	//----- nvinfo : EIATTR_EXIT_INSTR_OFFSETS
	.align		4
        /*1240*/ 	.byte	0x04, 0x1c
        /*1242*/ 	.short	(.L_1069 - .L_1068)


	//   ....[0]....
.L_1068:
        /*1244*/ 	.word	0x0001b4e0


	//----- nvinfo : EIATTR_MAX_THREADS
	.align		4
.L_1069:
        /*1248*/ 	.byte	0x04, 0x05
        /*124a*/ 	.short	(.L_1071 - .L_1070)
.L_1070:
        /*124c*/ 	.word	0x00000180
        /*1250*/ 	.word	0x00000001
        /*1254*/ 	.word	0x00000001


	//----- nvinfo : EIATTR_CRS_STACK_SIZE
	.align		4
.L_1071:
        /*1258*/ 	.byte	0x04, 0x1e
        /*125a*/ 	.short	(.L_1073 - .L_1072)
.L_1072:
        /*125c*/ 	.word	0x00000000


	//----- nvinfo : EIATTR_CBANK_PARAM_SIZE
	.align		4
.L_1073:
        /*1260*/ 	.byte	0x03, 0x19
        /*1262*/ 	.short	0x0af0


	//----- nvinfo : EIATTR_PARAM_CBANK
	.align		4
        /*1264*/ 	.byte	0x04, 0x0a
        /*1266*/ 	.short	(.L_1075 - .L_1074)
	.align		4
.L_1074:
        /*1268*/ 	.word	index@(.nv.constant0._ZN7cutlass13device_kernelIN5flash11enable_sm90INS1_16FlashAttnFwdSm90INS1_25CollectiveMainloopFwdSm90ILi2EN4cute5tupleIJNS5_1CILi1EEES8_S8_EEENS6_IJNS7_ILi64EEESA_SA_EEELi512ENS_10bfloat16_tEfNS_4arch4Sm90ELb1ELb0ELb0ELb1ELb0ELb1ELb0ELb0ELb0ELb1ELb0ELb0EEENS1_21CollectiveEpilogueFwdINS6_IJSA_NS7_ILi512EEESA_EEES9_SC_SE_Li256ELb1ELb1ELb0ELb0EEENS1_36VarlenDynamicPersistentTileSchedulerILi64ELi64ELi256ELi128ELb0ELb1ELb1ELb1ELb1ELb1EEEEEEEEEvNT_6ParamsE)
        /*126c*/ 	.short	0x0210
        /*126e*/ 	.short	0x0af0


	//----- nvinfo : EIATTR_SW_WAR
	.align		4
.L_1075:
        /*1270*/ 	.byte	0x04, 0x36
        /*1272*/ 	.short	(.L_1077 - .L_1076)
.L_1076:
        /*1274*/ 	.word	0x00000008
.L_1077:


//--------------------- .nv.info._ZN7cutlass13device_kernelIN5flash11enable_sm90INS1_16FlashAttnFwdSm90INS1_25CollectiveMainloopFwdSm90ILi2EN4cute5tupleIJNS5_1CILi1EEES8_S8_EEENS6_IJNS7_ILi64EEESA_SA_EEELi512ENS_10bfloat16_tEfNS_4arch4Sm90ELb1ELb0ELb0ELb1ELb0ELb0ELb1ELb0ELb0ELb1ELb0ELb0EEENS1_21CollectiveEpilogueFwdINS6_IJSA_NS7_ILi512EEESA_EEES9_SC_SE_Li256ELb1ELb1ELb0ELb0EEENS1_36VarlenDynamicPersistentTileSchedulerILi64ELi64ELi256ELi128ELb0ELb1ELb1ELb1ELb1ELb1EEEEEEEEEvNT_6ParamsE --------------------------
	.section	.nv.info._ZN7cutlass13device_kernelIN5flash11enable_sm90INS1_16FlashAttnFwdSm90INS1_25CollectiveMainloopFwdSm90ILi2EN4cute5tupleIJNS5_1CILi1EEES8_S8_EEENS6_IJNS7_ILi64EEESA_SA_EEELi512ENS_10bfloat16_tEfNS_4arch4Sm90ELb1ELb0ELb0ELb1ELb0ELb0ELb1ELb0ELb0ELb1ELb0ELb0EEENS1_21CollectiveEpilogueFwdINS6_IJSA_NS7_ILi512EEESA_EEES9_SC_SE_Li256ELb1ELb1ELb0ELb0EEENS1_36VarlenDynamicPersistentTileSchedulerILi64ELi64ELi256ELi128ELb0ELb1ELb1ELb1ELb1ELb1EEEEEEEEEvNT_6ParamsE,"",@"SHT_CUDA_INFO"
	.sectionflags	@""
	.align	4


	//----- nvinfo : EIATTR_CUDA_API_VERSION
	.align		4
        /*0000*/ 	.byte	0x04, 0x37
        /*0002*/ 	.short	(.L_1079 - .L_1078)
.L_1078:
        /*0004*/ 	.word	0x00000082


	//----- nvinfo : EIATTR_KPARAM_INFO
	.align		4
.L_1079:
        /*0008*/ 	.byte	0x04, 0x17
        /*000a*/ 	.short	(.L_1081 - .L_1080)
.L_1080:
        /*000c*/ 	.word	0x00000000
        /*0010*/ 	.short	0x0000
        /*0012*/ 	.short	0x0070
        /*0014*/ 	.byte	0x00, 0xf0, 0x01, 0x2e


	//----- nvinfo : EIATTR_SPARSE_MMA_MASK
	.align		4
.L_1081:
        /*0018*/ 	.byte	0x03, 0x50
        /*001a*/ 	.short	0x0000


	//----- nvinfo : EIATTR_MAXREG_COUNT
	.align		4
        /*001c*/ 	.byte	0x03, 0x1b
        /*001e*/ 	.short	0x00a8


	//----- nvinfo : EIATTR_NUM_BARRIERS
	.align		4
        /*0020*/ 	.byte	0x02, 0x4c
        /*0022*/ 	.byte	0x10
	.zero		1


	//----- nvinfo : EIATTR_EXTERNS
	.align		4
        /*0024*/ 	.byte	0x04, 0x0f
        /*0026*/ 	.short	(.L_1083 - .L_1082)


	//   ....[0]....
	.align		4
.L_1082:
        /*0028*/ 	.word	index@(__assertfail)


	//----- nvinfo : EIATTR_ANNOTATIONS
	.align		4
.L_1083:
        /*002c*/ 	.byte	0x04, 0x55
        /*002e*/ 	.short	(.L_1085 - .L_1084)


	//   ....[0]....
.L_1084:
        /* <DEDUP_REMOVED lines=100> */


	//----- nvinfo : EIATTR_MERCURY_ISA_VERSION
	.align		4
.L_1085:
        /*0658*/ 	.byte	0x03, 0x5f
        /*065a*/ 	.short	0x0101


	//----- nvinfo : EIATTR_UNUSED_LOAD_BYTE_OFFSET
	.align		4
        /*065c*/ 	.byte	0x04, 0x44
        /*065e*/ 	.short	(.L_1087 - .L_1086)


	//   ....[0]....
.L_1086:
        /*0660*/ 	.word	0x00000a50
        /*0664*/ 	.word	0x0000fff0


	//   ....[1]....
        /*0668*/ 	.word	0x0000cf60
        /*066c*/ 	.word	0x0000fff0


	//----- nvinfo : EIATTR_INT_WARP_WIDE_INSTR_OFFSETS
	.align		4
.L_1087:
        /*0670*/ 	.byte	0x04, 0x31
        /*0672*/ 	.short	(.L_1089 - .L_1088)


	//   ....[0]....
.L_1088:
        /*0674*/ 	.word	0x00000130


	//   ....[1]....
        /*0678*/ 	.word	0x00000170


	//   ....[2]....
        /*067c*/ 	.word	0x000001e0


	//   ....[3]....
        /*0680*/ 	.word	0x000001f0


	//   ....[4]....
        /*0684*/ 	.word	0x00011270


	//   ....[5]....
        /*0688*/ 	.word	0x000112d0


	//   ....[6]....
        /*068c*/ 	.word	0x00017060


	//   ....[7]....
        /*0690*/ 	.word	0x000170f0


	//----- nvinfo : EIATTR_COOP_GROUP_MASK_REGIDS
	.align		4
.L_1089:
        /*0694*/ 	.byte	0x04, 0x29
        /*0696*/ 	.short	(.L_1091 - .L_1090)


	//   ....[0]....
.L_1090:
        /*0698*/ 	.word	0xffffffff


	//   ....[1]....
        /*069c*/ 	.word	0xffffffff


	//   ....[2]....
        /*06a0*/ 	.word	0xffffffff


	//   ....[3]....
        /*06a4*/ 	.word	0xffffffff


	//   ....[4]....
        /*06a8*/ 	.word	0xffffffff


	//   ....[5]....
        /*06ac*/ 	.word	0xffffffff


	//   ....[6]....
        /*06b0*/ 	.word	0xffffffff


	//   ....[7]....
        /*06b4*/ 	.word	0xffffffff


	//   ....[8]....
        /*06b8*/ 	.word	0xffffffff


	//   ....[9]....
        /*06bc*/ 	.word	0xffffffff


	//   ....[10]....
        /*06c0*/ 	.word	0xffffffff


	//   ....[11]....
        /*06c4*/ 	.word	0xffffffff


	//   ....[12]....
        /*06c8*/ 	.word	0xffffffff


	//   ....[13]....
        /*06cc*/ 	.word	0xffffffff


	//   ....[14]....
        /*06d0*/ 	.word	0xffffffff


	//   ....[15]....
        /*06d4*/ 	.word	0xffffffff


	//   ....[16]....
        /*06d8*/ 	.word	0xffffffff


	//   ....[17]....
        /*06dc*/ 	.word	0xffffffff


	//   ....[18]....
        /*06e0*/ 	.word	0xffffffff


	//   ....[19]....
        /*06e4*/ 	.word	0xffffffff


	//   ....[20]....
        /*06e8*/ 	.word	0xffffffff


	//   ....[21]....
        /*06ec*/ 	.word	0xffffffff


	//   ....[22]....
        /*06f0*/ 	.word	0xffffffff


	//   ....[23]....
        /*06f4*/ 	.word	0xffffffff


	//   ....[24]....
        /*06f8*/ 	.word	0xffffffff


	//   ....[25]....
        /*06fc*/ 	.word	0xffffffff


	//   ....[26]....
        /*0700*/ 	.word	0xffffffff


	//   ....[27]....
        /*0704*/ 	.word	0xffffffff


	//   ....[28]....
        /*0708*/ 	.word	0xffffffff


	//   ....[29]....
        /*070c*/ 	.word	0xffffffff


	//   ....[30]....
        /*0710*/ 	.word	0xffffffff


	//   ....[31]....
        /*0714*/ 	.word	0xffffffff


	//   ....[32]....
        /*0718*/ 	.word	0xffffffff


	//   ....[33]....
        /*071c*/ 	.word	0xffffffff


	//   ....[34]....
        /*0720*/ 	.word	0xffffffff


	//   ....[35]....
        /*0724*/ 	.word	0xffffffff


	//   ....[36]....
        /*0728*/ 	.word	0xffffffff


	//   ....[37]....
        /*072c*/ 	.word	0xffffffff


	//   ....[38]....
        /*0730*/ 	.word	0xffffffff


	//   ....[39]....
        /*0734*/ 	.word	0xffffffff


	//   ....[40]....
        /*0738*/ 	.word	0xffffffff


	//   ....[41]....
        /*073c*/ 	.word	0xffffffff


	//   ....[42]....
        /*0740*/ 	.word	0xffffffff


	//   ....[43]....
        /*0744*/ 	.word	0xffffffff


	//   ....[44]....
        /*0748*/ 	.word	0xffffffff


	//   ....[45]....
        /*074c*/ 	.word	0xffffffff


	//   ....[46]....
        /*0750*/ 	.word	0xffffffff


	//   ....[47]....
        /*0754*/ 	.word	0xffffffff


	//   ....[48]....
        /*0758*/ 	.word	0xffffffff


	//   ....[49]....
        /*075c*/ 	.word	0xffffffff


	//   ....[50]....
        /*0760*/ 	.word	0xffffffff


	//   ....[51]....
        /*0764*/ 	.word	0xffffffff


	//   ....[52]....
        /*0768*/ 	.word	0xffffffff


	//   ....[53]....
        /*076c*/ 	.word	0xffffffff


	//   ....[54]....
        /*0770*/ 	.word	0xffffffff


	//   ....[55]....
        /*0774*/ 	.word	0xffffffff


	//   ....[56]....
        /*0778*/ 	.word	0xffffffff


	//   ....[57]....
        /*077c*/ 	.word	0xffffffff


	//   ....[58]....
        /*0780*/ 	.word	0xffffffff


	//   ....[59]....
        /*0784*/ 	.word	0xffffffff


	//   ....[60]....
        /*0788*/ 	.word	0xffffffff


	//   ....[61]....
        /*078c*/ 	.word	0xffffffff


	//   ....[62]....
        /*0790*/ 	.word	0xffffffff


	//   ....[63]....
        /*0794*/ 	.word	0xffffffff


	//   ....[64]....
        /*0798*/ 	.word	0xffffffff


	//   ....[65]....
        /*079c*/ 	.word	0xffffffff


	//   ....[66]....
        /*07a0*/ 	.word	0xffffffff


	//   ....[67]....
        /*07a4*/ 	.word	0xffffffff


	//   ....[68]....
        /*07a8*/ 	.word	0xffffffff


	//   ....[69]....
        /*07ac*/ 	.word	0xffffffff


	//   ....[70]....
        /*07b0*/ 	.word	0xffffffff


	//   ....[71]....
        /*07b4*/ 	.word	0xffffffff


	//   ....[72]....
        /*07b8*/ 	.word	0xffffffff


	//   ....[73]....
        /*07bc*/ 	.word	0xffffffff


	//   ....[74]....
        /*07c0*/ 	.word	0xffffffff


	//   ....[75]....
        /*07c4*/ 	.word	0xffffffff


	//   ....[76]....
        /*07c8*/ 	.word	0xffffffff


	//   ....[77]....
        /*07cc*/ 	.word	0xffffffff


	//   ....[78]....
        /*07d0*/ 	.word	0xffffffff


	//   ....[79]....
        /*07d4*/ 	.word	0xffffffff


	//   ....[80]....
        /*07d8*/ 	.word	0xffffffff


	//   ....[81]....
        /*07dc*/ 	.word	0xffffffff


	//   ....[82]....
        /*07e0*/ 	.word	0xffffffff


	//   ....[83]....
        /*07e4*/ 	.word	0xffffffff


	//   ....[84]....
        /*07e8*/ 	.word	0xffffffff


	//   ....[85]....
        /*07ec*/ 	.word	0xffffffff


	//   ....[86]....
        /*07f0*/ 	.word	0xffffffff


	//   ....[87]....
        /*07f4*/ 	.word	0xffffffff


	//   ....[88]....
        /*07f8*/ 	.word	0xffffffff


	//   ....[89]....
        /*07fc*/ 	.word	0xffffffff


	//   ....[90]....
        /*0800*/ 	.word	0xffffffff


	//   ....[91]....
        /*0804*/ 	.word	0xffffffff


	//   ....[92]....
        /*0808*/ 	.word	0xffffffff


	//   ....[93]....
        /*080c*/ 	.word	0xffffffff


	//   ....[94]....
        /*0810*/ 	.word	0xffffffff


	//   ....[95]....
        /*0814*/ 	.word	0xffffffff


	//   ....[96]....
        /*0818*/ 	.word	0xffffffff


	//   ....[97]....
        /*081c*/ 	.word	0xffffffff


	//   ....[98]....
        /*0820*/ 	.word	0xffffffff


	//   ....[99]....
        /*0824*/ 	.word	0x0500000f


	//   ....[100]....
        /*0828*/ 	.word	0x0500000f


	//   ....[101]....
        /*082c*/ 	.word	0x0500000f


	//   ....[102]....
        /*0830*/ 	.word	0x0500000f


	//   ....[103]....
        /*0834*/ 	.word	0x0500000f


	//   ....[104]....
        /*0838*/ 	.word	0x0500000f


	//   ....[105]....
        /*083c*/ 	.word	0x0500000f


	//   ....[106]....
        /*0840*/ 	.word	0x0500000f


	//   ....[107]....
        /*0844*/ 	.word	0x0500000f


	//   ....[108]....
        /*0848*/ 	.word	0x0500000f


	//   ....[109]....
        /*084c*/ 	.word	0x0500000f


	//   ....[110]....
        /*0850*/ 	.word	0x0500000f


	//   ....[111]....
        /*0854*/ 	.word	0x0500000f


	//   ....[112]....
        /*0858*/ 	.word	0x0500000f


	//   ....[113]....
        /*085c*/ 	.word	0x0500000f


	//   ....[114]....
        /*0860*/ 	.word	0x0500000f


	//   ....[115]....
        /*0864*/ 	.word	0x0500000f


	//   ....[116]....
        /*0868*/ 	.word	0x0500000f


	//   ....[117]....
        /*086c*/ 	.word	0x0500000f


	//   ....[118]....
        /*0870*/ 	.word	0x0500000f


	//   ....[119]....
        /*0874*/ 	.word	0x0500000f


	//   ....[120]....
        /*0878*/ 	.word	0x0500000f


	//   ....[121]....
        /*087c*/ 	.word	0x0500000f


	//   ....[122]....
        /*0880*/ 	.word	0x0500000f


	//   ....[123]....
        /*0884*/ 	.word	0x0500000f


	//   ....[124]....
        /*0888*/ 	.word	0x0500000f


	//   ....[125]....
        /*088c*/ 	.word	0x0500000f


	//   ....[126]....
        /*0890*/ 	.word	0x0500000f


	//   ....[127]....
        /*0894*/ 	.word	0x0500000f


	//   ....[128]....
        /*0898*/ 	.word	0x0500000f


	//   ....[129]....
        /*089c*/ 	.word	0x0500000f


	//   ....[130]....
        /*08a0*/ 	.word	0x0500000f


	//   ....[131]....
        /*08a4*/ 	.word	0x0500000f


	//   ....[132]....
        /*08a8*/ 	.word	0x0500000f


	//   ....[133]....
        /*08ac*/ 	.word	0x0500000f


	//----- nvinfo : EIATTR_COOP_GROUP_INSTR_OFFSETS
	.align		4
.L_1091:
        /*08b0*/ 	.byte	0x04, 0x28
        /*08b2*/ 	.short	(.L_1093 - .L_1092)


	//   ....[0]....
.L_1092:
        /*08b4*/ 	.word	0x00000070


	//   ....[1]....
        /*08b8*/ 	.word	0x00000140


	//   ....[2]....
        /*08bc*/ 	.word	0x00000190


	//   ....[3]....
        /*08c0*/ 	.word	0x000003a0


	//   ....[4]....
        /*08c4*/ 	.word	0x00000500


	//   ....[5]....
        /*08c8*/ 	.word	0x00000620


	//   ....[6]....
        /*08cc*/ 	.word	0x00000780


	//   ....[7]....
        /*08d0*/ 	.word	0x00001a90


	//   ....[8]....
        /*08d4*/ 	.word	0x00003780


	//   ....[9]....
        /*08d8*/ 	.word	0x00004770


	//   ....[10]....
        /*08dc*/ 	.word	0x00005350


	//   ....[11]....
        /*08e0*/ 	.word	0x00005380


	//   ....[12]....
        /*08e4*/ 	.word	0x00005730


	//   ....[13]....
        /*08e8*/ 	.word	0x00005830


	//   ....[14]....
        /*08ec*/ 	.word	0x00005b30


	//   ....[15]....
        /*08f0*/ 	.word	0x00005c00


	//   ....[16]....
        /*08f4*/ 	.word	0x000064e0


	//   ....[17]....
        /*08f8*/ 	.word	0x00007170


	//   ....[18]....
        /*08fc*/ 	.word	0x00007d30


	//   ....[19]....
        /*0900*/ 	.word	0x00007d40


	//   ....[20]....
        /*0904*/ 	.word	0x000080b0


	//   ....[21]....
        /*0908*/ 	.word	0x000081b0


	//   ....[22]....
        /*090c*/ 	.word	0x000084f0


	//   ....[23]....
        /*0910*/ 	.word	0x000085a0


	//   ....[24]....
        /*0914*/ 	.word	0x00009720


	//   ....[25]....
        /*0918*/ 	.word	0x0000a380


	//   ....[26]....
        /*091c*/ 	.word	0x0000b010


	//   ....[27]....
        /*0920*/ 	.word	0x0000b040


	//   ....[28]....
        /*0924*/ 	.word	0x0000b280


	//   ....[29]....
        /*0928*/ 	.word	0x0000b450


	//   ....[30]....
        /*092c*/ 	.word	0x0000c430


	//   ....[31]....
        /*0930*/ 	.word	0x0000c470


	//   ....[32]....
        /*0934*/ 	.word	0x0000c4b0


	//   ....[33]....
        /*0938*/ 	.word	0x0000c520


	//   ....[34]....
        /*093c*/ 	.word	0x0000c560


	//   ....[35]....
        /*0940*/ 	.word	0x0000de70


	//   ....[36]....
        /*0944*/ 	.word	0x0000e490


	//   ....[37]....
        /*0948*/ 	.word	0x0000e4c0


	//   ....[38]....
        /*094c*/ 	.word	0x0000e4e0


	//   ....[39]....
        /*0950*/ 	.word	0x0000e500


	//   ....[40]....
        /*0954*/ 	.word	0x0000eb70


	//   ....[41]....
        /*0958*/ 	.word	0x0000eb90


	//   ....[42]....
        /*095c*/ 	.word	0x0000edd0


	//   ....[43]....
        /*0960*/ 	.word	0x0000edf0


	//   ....[44]....
        /*0964*/ 	.word	0x0000f9a0


	//   ....[45]....
        /*0968*/ 	.word	0x0000f9d0


	//   ....[46]....
        /*096c*/ 	.word	0x0000fc10


	//   ....[47]....
        /*0970*/ 	.word	0x0000fc30


	//   ....[48]....
        /*0974*/ 	.word	0x0000fee0


	//   ....[49]....
        /*0978*/ 	.word	0x000100c0


	//   ....[50]....
        /*097c*/ 	.word	0x000100f0


	//   ....[51]....
        /*0980*/ 	.word	0x00010120


	//   ....[52]....
        /*0984*/ 	.word	0x00010150


	//   ....[53]....
        /*0988*/ 	.word	0x00010180


	//   ....[54]....
        /*098c*/ 	.word	0x000101b0


	//   ....[55]....
        /*0990*/ 	.word	0x00010320


	//   ....[56]....
        /*0994*/ 	.word	0x00010350


	//   ....[57]....
        /*0998*/ 	.word	0x00010380


	//   ....[58]....
        /*099c*/ 	.word	0x000103b0


	//   ....[59]....
        /*09a0*/ 	.word	0x000103e0


	//   ....[60]....
        /*09a4*/ 	.word	0x00010410


	//   ....[61]....
        /*09a8*/ 	.word	0x000104b0


	//   ....[62]....
        /*09ac*/ 	.word	0x00010510


	//   ....[63]....
        /*09b0*/ 	.word	0x000105a0


	//   ....[64]....
        /*09b4*/ 	.word	0x00011870


	//   ....[65]....
        /*09b8*/ 	.word	0x00012400


	//   ....[66]....
        /*09bc*/ 	.word	0x00012410


	//   ....[67]....
        /*09c0*/ 	.word	0x00012430


	//   ....[68]....
        /*09c4*/ 	.word	0x00012500


	//   ....[69]....
        /*09c8*/ 	.word	0x00012530


	//   ....[70]....
        /*09cc*/ 	.word	0x00012590


	//   ....[71]....
        /*09d0*/ 	.word	0x000125a0


	//   ....[72]....
        /*09d4*/ 	.word	0x00012610


	//   ....[73]....
        /*09d8*/ 	.word	0x00012f60


	//   ....[74]....
        /*09dc*/ 	.word	0x00012f70


	//   ....[75]....
        /*09e0*/ 	.word	0x000130a0


	//   ....[76]....
        /*09e4*/ 	.word	0x000130d0


	//   ....[77]....
        /*09e8*/ 	.word	0x00013350


	//   ....[78]....
        /*09ec*/ 	.word	0x00013380


	//   ....[79]....
        /*09f0*/ 	.word	0x000134f0


	//   ....[80]....
        /*09f4*/ 	.word	0x00013500


	//   ....[81]....
        /*09f8*/ 	.word	0x000172f0


	//   ....[82]....
        /*09fc*/ 	.word	0x00017320


	//   ....[83]....
        /*0a00*/ 	.word	0x00017360


	//   ....[84]....
        /*0a04*/ 	.word	0x00017390


	//   ....[85]....
        /*0a08*/ 	.word	0x000173c0


	//   ....[86]....
        /*0a0c*/ 	.word	0x000173f0


	//   ....[87]....
        /*0a10*/ 	.word	0x00017420


	//   ....[88]....
        /*0a14*/ 	.word	0x00017450


	//   ....[89]....
        /*0a18*/ 	.word	0x000175d0


	//   ....[90]....
        /*0a1c*/ 	.word	0x00017600


	//   ....[91]....
        /*0a20*/ 	.word	0x00017630


	//   ....[92]....
        /*0a24*/ 	.word	0x00017660


	//   ....[93]....
        /*0a28*/ 	.word	0x00017690


	//   ....[94]....
        /*0a2c*/ 	.word	0x000176c0


	//   ....[95]....
        /*0a30*/ 	.word	0x00017780


	//   ....[96]....
        /*0a34*/ 	.word	0x000177a0


	//   ....[97]....
        /*0a38*/ 	.word	0x00017810


	//   ....[98]....
        /*0a3c*/ 	.word	0x00017ee0


	//   ....[99]....
        /*0a40*/ 	.word	0x000184a0


	//   ....[100]....
        /*0a44*/ 	.word	0x00018620


	//   ....[101]....
        /*0a48*/ 	.word	0x00018670


	//   ....[102]....
        /*0a4c*/ 	.word	0x000186d0


	//   ....[103]....
        /*0a50*/ 	.word	0x00018730


	//   ....[104]....
        /*0a54*/ 	.word	0x00018880


	//   ....[105]....
        /*0a58*/ 	.word	0x00018920


	//   ....[106]....
        /*0a5c*/ 	.word	0x000189d0


	//   ....[107]....
        /*0a60*/ 	.word	0x00018ab0


	//   ....[108]....
        /*0a64*/ 	.word	0x00018c80


	//   ....[109]....
        /*0a68*/ 	.word	0x00018d40


	//   ....[110]....
        /*0a6c*/ 	.word	0x00018ff0


	//   ....[111]....
        /*0a70*/ 	.word	0x00019110


	//   ....[112]....
        /*0a74*/ 	.word	0x000192e0


	//   ....[113]....
        /*0a78*/ 	.word	0x000193b0


	//   ....[114]....
        /*0a7c*/ 	.word	0x000195b0


	//   ....[115]....
        /*0a80*/ 	.word	0x00019640


	//   ....[116]....
        /*0a84*/ 	.word	0x00019970


	//   ....[117]....
        /*0a88*/ 	.word	0x00019a10


	//   ....[118]....
        /*0a8c*/ 	.word	0x00019b30


	//   ....[119]....
        /*0a90*/ 	.word	0x00019bb0


	//   ....[120]....
        /*0a94*/ 	.word	0x00019c30


	//   ....[121]....
        /*0a98*/ 	.word	0x00019cb0


	//   ....[122]....
        /*0a9c*/ 	.word	0x00019d30


	//   ....[123]....
        /*0aa0*/ 	.word	0x00019dc0


	//   ....[124]....
        /*0aa4*/ 	.word	0x00019e60


	//   ....[125]....
        /*0aa8*/ 	.word	0x00019f10


	//   ....[126]....
        /*0aac*/ 	.word	0x00019f90


	//   ....[127]....
        /*0ab0*/ 	.word	0x0001a010


	//   ....[128]....
        /*0ab4*/ 	.word	0x0001a090


	//   ....[129]....
        /*0ab8*/ 	.word	0x0001a120


	//   ....[130]....
        /*0abc*/ 	.word	0x0001a1a0


	//   ....[131]....
        /*0ac0*/ 	.word	0x0001a240


	//   ....[132]....
        /*0ac4*/ 	.word	0x0001a2d0


	//   ....[133]....
        /*0ac8*/ 	.word	0x0001a400


	//----- nvinfo : EIATTR_REG_RECONFIG
	.align		4
.L_1093:
        /*0acc*/ 	.byte	0x01, 0x54
	.zero		2


	//----- nvinfo : EIATTR_SYSCALL_OFFSETS
	.align		4
        /*0ad0*/ 	.byte	0x04, 0x46
        /*0ad2*/ 	.short	(.L_1095 - .L_1094)


	//   ....[0]....
.L_1094:
        /*0ad4*/ 	.word	0x00003930


	//   ....[1]....
        /*0ad8*/ 	.word	0x00011470


	//   ....[2]....
        /*0adc*/ 	.word	0x000115d0


	//   ....[3]....
        /*0ae0*/ 	.word	0x000116d0


	//   ....[4]....
        /*0ae4*/ 	.word	0x00011fe0


	//   ....[5]....
        /*0ae8*/ 	.word	0x00012930


	//----- nvinfo : EIATTR_MBARRIER_INSTR_OFFSETS
	.align		4
.L_1095:
        /*0aec*/ 	.byte	0x04, 0x39
        /*0aee*/ 	.short	(.L_1097 - .L_1096)


	//   ....[0]....
.L_1096:
        /*0af0*/ 	.word	0x00000280
        /*0af4*/ 	.word	0x000000ff
        /*0af8*/ 	.word	0x00038800
        /*0afc*/ 	.short	0x0100
        /*0afe*/ 	.byte	0x08
	.zero		1


	//   ....[1]....
        /*0b00*/ 	.word	0x00000290
        /*0b04*/ 	.word	0x000000ff
        /*0b08*/ 	.word	0x00038810
        /*0b0c*/ 	.short	0x0100
        /*0b0e*/ 	.byte	0x08
	.zero		1


	//   ....[2]....
        /*0b10*/ 	.word	0x000002a0
        /*0b14*/ 	.word	0x000000ff
        /*0b18*/ 	.word	0x00038820
        /*0b1c*/ 	.short	0x0100
        /*0b1e*/ 	.byte	0x08
	.zero		1


	//   ....[3]....
        /*0b20*/ 	.word	0x00000350
        /*0b24*/ 	.word	0x000000ff
        /*0b28*/ 	.word	0x00038830
        /*0b2c*/ 	.short	0x0100
        /*0b2e*/ 	.byte	0x06
	.zero		1


	//   ....[4]....
        /*0b30*/ 	.word	0x00000360
        /*0b34*/ 	.word	0x000000ff
        /*0b38*/ 	.word	0x00038840
        /*0b3c*/ 	.short	0x0100
        /*0b3e*/ 	.byte	0x06
	.zero		1


	//   ....[5]....
        /*0b40*/ 	.word	0x00000370
        /*0b44*/ 	.word	0x000000ff
        /*0b48*/ 	.word	0x00038838
        /*0b4c*/ 	.short	0x0100
        /*0b4e*/ 	.byte	0x06
	.zero		1


	//   ....[6]....
        /*0b50*/ 	.word	0x00000380
        /*0b54*/ 	.word	0x000000ff
        /*0b58*/ 	.word	0x00038848
        /*0b5c*/ 	.short	0x0100
        /*0b5e*/ 	.byte	0x06
	.zero		1


	//   ....[7]....
        /*0b60*/ 	.word	0x000004b0
        /*0b64*/ 	.word	0x000000ff
        /*0b68*/ 	.word	0x00038850
        /*0b6c*/ 	.short	0x0100
        /*0b6e*/ 	.byte	0x08
	.zero		1


	//   ....[8]....
        /*0b70*/ 	.word	0x000004c0
        /*0b74*/ 	.word	0x000000ff
        /*0b78*/ 	.word	0x00038860
        /*0b7c*/ 	.short	0x0100
        /*0b7e*/ 	.byte	0x08
	.zero		1


	//   ....[9]....
        /*0b80*/ 	.word	0x000004d0
        /*0b84*/ 	.word	0x000000ff
        /*0b88*/ 	.word	0x00038858
        /*0b8c*/ 	.short	0x0100
        /*0b8e*/ 	.byte	0x08
	.zero		1


	//   ....[10]....
        /*0b90*/ 	.word	0x000004e0
        /*0b94*/ 	.word	0x000000ff
        /*0b98*/ 	.word	0x00038868
        /*0b9c*/ 	.short	0x0100
        /*0b9e*/ 	.byte	0x08
	.zero		1


	//   ....[11]....
        /*0ba0*/ 	.word	0x000005d0
        /*0ba4*/ 	.word	0x000000ff
        /*0ba8*/ 	.word	0x00038870
        /*0bac*/ 	.short	0x0100
        /*0bae*/ 	.byte	0x06
	.zero		1


	//   ....[12]....
        /*0bb0*/ 	.word	0x000005e0
        /*0bb4*/ 	.word	0x000000ff
        /*0bb8*/ 	.word	0x00038880
        /*0bbc*/ 	.short	0x0100
        /*0bbe*/ 	.byte	0x06
	.zero		1


	//   ....[13]....
        /*0bc0*/ 	.word	0x000005f0
        /*0bc4*/ 	.word	0x000000ff
        /*0bc8*/ 	.word	0x00038878
        /*0bcc*/ 	.short	0x0100
        /*0bce*/ 	.byte	0x06
	.zero		1


	//   ....[14]....
        /*0bd0*/ 	.word	0x00000600
        /*0bd4*/ 	.word	0x000000ff
        /*0bd8*/ 	.word	0x00038888
        /*0bdc*/ 	.short	0x0100
        /*0bde*/ 	.byte	0x06
	.zero		1


	//   ....[15]....
        /*0be0*/ 	.word	0x00000730
        /*0be4*/ 	.word	0x000000ff
        /*0be8*/ 	.word	0x00038890
        /*0bec*/ 	.short	0x0100
        /*0bee*/ 	.byte	0x08
	.zero		1


	//   ....[16]....
        /*0bf0*/ 	.word	0x00000740
        /*0bf4*/ 	.word	0x000000ff
        /*0bf8*/ 	.word	0x000388a0
        /*0bfc*/ 	.short	0x0100
        /*0bfe*/ 	.byte	0x08
	.zero		1


	//   ....[17]....
        /*0c00*/ 	.word	0x00000750
        /*0c04*/ 	.word	0x000000ff
        /*0c08*/ 	.word	0x00038898
        /*0c0c*/ 	.short	0x0100
        /*0c0e*/ 	.byte	0x08
	.zero		1


	//   ....[18]....
        /*0c10*/ 	.word	0x00000760
        /*0c14*/ 	.word	0x000000ff
        /*0c18*/ 	.word	0x000388a8
        /*0c1c*/ 	.short	0x0100
        /*0c1e*/ 	.byte	0x08
	.zero		1


	//   ....[19]....
        /*0c20*/ 	.word	0x00000890
        /*0c24*/ 	.word	0x000000ff
        /*0c28*/ 	.word	0x000388b0
        /*0c2c*/ 	.short	0x0100
        /*0c2e*/ 	.byte	0x08
	.zero		1


	//   ....[20]....
        /*0c30*/ 	.word	0x000008a0
        /*0c34*/ 	.word	0x000000ff
        /*0c38*/ 	.word	0x000388c0
        /*0c3c*/ 	.short	0x0100
        /*0c3e*/ 	.byte	0x08
	.zero		1


	//   ....[21]....
        /*0c40*/ 	.word	0x000008b0
        /*0c44*/ 	.word	0x000000ff
        /*0c48*/ 	.word	0x000388b8
        /*0c4c*/ 	.short	0x0100
        /*0c4e*/ 	.byte	0x08
	.zero		1


	//   ....[22]....
        /*0c50*/ 	.word	0x000008c0
        /*0c54*/ 	.word	0x000000ff
        /*0c58*/ 	.word	0x000388c8
        /*0c5c*/ 	.short	0x0100
        /*0c5e*/ 	.byte	0x08
	.zero		1


	//   ....[23]....
        /*0c60*/ 	.word	0x00001e40
        /*0c64*/ 	.word	0x00000000
        /*0c68*/ 	.word	0x00000000
        /*0c6c*/ 	.short	0x0101
        /*0c6e*/ 	.byte	0x3f
	.zero		1


	//   ....[24]....
        /*0c70*/ 	.word	0x00002910
        /*0c74*/ 	.word	0x00000000
        /*0c78*/ 	.word	0x00000000
        /*0c7c*/ 	.short	0x0101
        /*0c7e*/ 	.byte	0x3f
	.zero		1


	//   ....[25]....
        /*0c80*/ 	.word	0x000039b0
        /*0c84*/ 	.word	0x00000011
        /*0c88*/ 	.word	0x00038800
        /*0c8c*/ 	.short	0x010a
        /*0c8e*/ 	.byte	0x3f
	.zero		1


	//   ....[26]....
        /*0c90*/ 	.word	0x00003a10
        /*0c94*/ 	.word	0x00000005
        /*0c98*/ 	.word	0x00038830
        /*0c9c*/ 	.short	0x010a
        /*0c9e*/ 	.byte	0x3f
	.zero		1


	//   ....[27]....
        /*0ca0*/ 	.word	0x00003a80
        /*0ca4*/ 	.word	0x00000005
        /*0ca8*/ 	.word	0x00038830
        /*0cac*/ 	.short	0x010a
        /*0cae*/ 	.byte	0x3f
	.zero		1


	//   ....[28]....
        /*0cb0*/ 	.word	0x00003d00
        /*0cb4*/ 	.word	0x00000011
        /*0cb8*/ 	.word	0x00038810
        /*0cbc*/ 	.short	0x010a
        /*0cbe*/ 	.byte	0x3f
	.zero		1


	//   ....[29]....
        /*0cc0*/ 	.word	0x00003d40
        /*0cc4*/ 	.word	0x00000005
        /*0cc8*/ 	.word	0x00038850
        /*0ccc*/ 	.short	0x010a
        /*0cce*/ 	.byte	0x3f
	.zero		1


	//   ....[30]....
        /*0cd0*/ 	.word	0x00003e10
        /*0cd4*/ 	.word	0x00000005
        /*0cd8*/ 	.word	0x00038850
        /*0cdc*/ 	.short	0x010a
        /*0cde*/ 	.byte	0x3f
	.zero		1


	//   ....[31]....
        /*0ce0*/ 	.word	0x00005e30
        /*0ce4*/ 	.word	0x00000018
        /*0ce8*/ 	.word	0x00000000
        /*0cec*/ 	.short	0x0101
        /*0cee*/ 	.byte	0x3f
	.zero		1


	//   ....[32]....
        /*0cf0*/ 	.word	0x00006500
        /*0cf4*/ 	.word	0x00000005
        /*0cf8*/ 	.word	0x00000000
        /*0cfc*/ 	.short	0x0101
        /*0cfe*/ 	.byte	0x3f
	.zero		1


	//   ....[33]....
        /*0d00*/ 	.word	0x00006610
        /*0d04*/ 	.word	0x00000009
        /*0d08*/ 	.word	0x00038830
        /*0d0c*/ 	.short	0x010a
        /*0d0e*/ 	.byte	0x3f
	.zero		1


	//   ....[34]....
        /*0d10*/ 	.word	0x00006660
        /*0d14*/ 	.word	0x00000009
        /*0d18*/ 	.word	0x00038830
        /*0d1c*/ 	.short	0x010a
        /*0d1e*/ 	.byte	0x3f
	.zero		1


	//   ....[35]....
        /*0d20*/ 	.word	0x000067e0
        /*0d24*/ 	.word	0x00000009
        /*0d28*/ 	.word	0x00038850
        /*0d2c*/ 	.short	0x010a
        /*0d2e*/ 	.byte	0x3f
	.zero		1


	//   ....[36]....
        /*0d30*/ 	.word	0x00006820
        /*0d34*/ 	.word	0x00000009
        /*0d38*/ 	.word	0x00038850
        /*0d3c*/ 	.short	0x010a
        /*0d3e*/ 	.byte	0x3f
	.zero		1


	//   ....[37]....
        /*0d40*/ 	.word	0x000087f0
        /*0d44*/ 	.word	0x00000098
        /*0d48*/ 	.word	0x00000000
        /*0d4c*/ 	.short	0x0101
        /*0d4e*/ 	.byte	0x3f
	.zero		1


	//   ....[38]....
        /*0d50*/ 	.word	0x00009740
        /*0d54*/ 	.word	0x00000009
        /*0d58*/ 	.word	0x00000000
        /*0d5c*/ 	.short	0x0101
        /*0d5e*/ 	.byte	0x3f
	.zero		1


	//   ....[39]....
        /*0d60*/ 	.word	0x00009850
        /*0d64*/ 	.word	0x00000009
        /*0d68*/ 	.word	0x00038830
        /*0d6c*/ 	.short	0x010a
        /*0d6e*/ 	.byte	0x3f
	.zero		1


	//   ....[40]....
        /*0d70*/ 	.word	0x000098a0
        /*0d74*/ 	.word	0x00000009
        /*0d78*/ 	.word	0x00038830
        /*0d7c*/ 	.short	0x010a
        /*0d7e*/ 	.byte	0x3f
	.zero		1


	//   ....[41]....
        /*0d80*/ 	.word	0x00009a20
        /*0d84*/ 	.word	0x00000009
        /*0d88*/ 	.word	0x00038850
        /*0d8c*/ 	.short	0x010a
        /*0d8e*/ 	.byte	0x3f
	.zero		1


	//   ....[42]....
        /*0d90*/ 	.word	0x00009a60
        /*0d94*/ 	.word	0x00000009
        /*0d98*/ 	.word	0x00038850
        /*0d9c*/ 	.short	0x010a
        /*0d9e*/ 	.byte	0x3f
	.zero		1


	//   ....[43]....
        /*0da0*/ 	.word	0x0000b7f0
        /*0da4*/ 	.word	0x00000099
        /*0da8*/ 	.word	0x00000000
        /*0dac*/ 	.short	0x0101
        /*0dae*/ 	.byte	0x3f
	.zero		1


	//   ....[44]....
        /*0db0*/ 	.word	0x0000c450
        /*0db4*/ 	.word	0x00000009
        /*0db8*/ 	.word	0x00000000
        /*0dbc*/ 	.short	0x0101
        /*0dbe*/ 	.byte	0x3f
	.zero		1


	//   ....[45]....
        /*0dc0*/ 	.word	0x0000eba0
        /*0dc4*/ 	.word	0x00000000
        /*0dc8*/ 	.word	0x00000000
        /*0dcc*/ 	.short	0x0101
        /*0dce*/ 	.byte	0x3f
	.zero		1


	//   ....[46]....
        /*0dd0*/ 	.word	0x00011b20
        /*0dd4*/ 	.word	0x00000000
        /*0dd8*/ 	.word	0x00038840
        /*0ddc*/ 	.short	0x010a
        /*0dde*/ 	.byte	0x3f
	.zero		1


	//   ....[47]....
        /*0de0*/ 	.word	0x000126d0
        /*0de4*/ 	.word	0x00000008
        /*0de8*/ 	.word	0x00038800
        /*0dec*/ 	.short	0x0107
        /*0dee*/ 	.byte	0x3f
	.zero		1


	//   ....[48]....
        /*0df0*/ 	.word	0x00012780
        /*0df4*/ 	.word	0x00000000
        /*0df8*/ 	.word	0x00038800
        /*0dfc*/ 	.short	0x0101
        /*0dfe*/ 	.byte	0x3f
	.zero		1


	//   ....[49]....
        /*0e00*/ 	.word	0x00013730
        /*0e04*/ 	.word	0x00000000
        /*0e08*/ 	.word	0x00038810
        /*0e0c*/ 	.short	0x0107
        /*0e0e*/ 	.byte	0x3f
	.zero		1


	//   ....[50]....
        /*0e10*/ 	.word	0x00013830
        /*0e14*/ 	.word	0x00000002
        /*0e18*/ 	.word	0x00038810
        /*0e1c*/ 	.short	0x0101
        /*0e1e*/ 	.byte	0x3f
	.zero		1


	//   ....[51]....
        /*0e20*/ 	.word	0x00013850
        /*0e24*/ 	.word	0x00000002
        /*0e28*/ 	.word	0x00038820
        /*0e2c*/ 	.short	0x010a
        /*0e2e*/ 	.byte	0x3f
	.zero		1


	//   ....[52]....
        /*0e30*/ 	.word	0x00013960
        /*0e34*/ 	.word	0x00000000
        /*0e38*/ 	.word	0x00038860
        /*0e3c*/ 	.short	0x010a
        /*0e3e*/ 	.byte	0x3f
	.zero		1


	//   ....[53]....
        /*0e40*/ 	.word	0x00014640
        /*0e44*/ 	.word	0x00000003
        /*0e48*/ 	.word	0x00038840
        /*0e4c*/ 	.short	0x010a
        /*0e4e*/ 	.byte	0x3f
	.zero		1


	//   ....[54]....
        /*0e50*/ 	.word	0x000148a0
        /*0e54*/ 	.word	0x00000003
        /*0e58*/ 	.word	0x00038860
        /*0e5c*/ 	.short	0x010a
        /*0e5e*/ 	.byte	0x3f
	.zero		1


	//   ....[55]....
        /*0e60*/ 	.word	0x00015520
        /*0e64*/ 	.word	0x00000004
        /*0e68*/ 	.word	0x00038840
        /*0e6c*/ 	.short	0x010a
        /*0e6e*/ 	.byte	0x3f
	.zero		1


	//   ....[56]....
        /*0e70*/ 	.word	0x00015770
        /*0e74*/ 	.word	0x00000004
        /*0e78*/ 	.word	0x00038860
        /*0e7c*/ 	.short	0x010a
        /*0e7e*/ 	.byte	0x3f
	.zero		1


	//   ....[57]....
        /*0e80*/ 	.word	0x00016380
        /*0e84*/ 	.word	0x00000004
        /*0e88*/ 	.word	0x00038840
        /*0e8c*/ 	.short	0x010a
        /*0e8e*/ 	.byte	0x3f
	.zero		1


	//   ....[58]....
        /*0e90*/ 	.word	0x000165e0
        /*0e94*/ 	.word	0x00000004
        /*0e98*/ 	.word	0x00038860
        /*0e9c*/ 	.short	0x010a
        /*0e9e*/ 	.byte	0x3f
	.zero		1


	//   ....[59]....
        /*0ea0*/ 	.word	0x00017e60
        /*0ea4*/ 	.word	0x00000000
        /*0ea8*/ 	.word	0x00038820
        /*0eac*/ 	.short	0x010a
        /*0eae*/ 	.byte	0x3f
	.zero		1


	//   ....[60]....
        /*0eb0*/ 	.word	0x00018020
        /*0eb4*/ 	.word	0x00000006
        /*0eb8*/ 	.word	0x00000000
        /*0ebc*/ 	.short	0x010a
        /*0ebe*/ 	.byte	0x3f
	.zero		1


	//   ....[61]....
        /*0ec0*/ 	.word	0x00018090
        /*0ec4*/ 	.word	0x00000007
        /*0ec8*/ 	.word	0x00000000
        /*0ecc*/ 	.short	0x010a
        /*0ece*/ 	.byte	0x3f
	.zero		1


	//   ....[62]....
        /*0ed0*/ 	.word	0x00018100
        /*0ed4*/ 	.word	0x00000004
        /*0ed8*/ 	.word	0x00000000
        /*0edc*/ 	.short	0x010a
        /*0ede*/ 	.byte	0x3f
	.zero		1


	//   ....[63]....
        /*0ee0*/ 	.word	0x00018130
        /*0ee4*/ 	.word	0x00000003
        /*0ee8*/ 	.word	0x00000000
        /*0eec*/ 	.short	0x010a
        /*0eee*/ 	.byte	0x3f
	.zero		1


	//   ....[64]....
        /*0ef0*/ 	.word	0x00018190
        /*0ef4*/ 	.word	0x00000011
        /*0ef8*/ 	.word	0x00038800
        /*0efc*/ 	.short	0x010a
        /*0efe*/ 	.byte	0x3f
	.zero		1


	//   ....[65]....
        /*0f00*/ 	.word	0x000181e0
        /*0f04*/ 	.word	0x00000005
        /*0f08*/ 	.word	0x00038830
        /*0f0c*/ 	.short	0x010a
        /*0f0e*/ 	.byte	0x3f
	.zero		1


	//   ....[66]....
        /*0f10*/ 	.word	0x00018230
        /*0f14*/ 	.word	0x00000011
        /*0f18*/ 	.word	0x00038810
        /*0f1c*/ 	.short	0x010a
        /*0f1e*/ 	.byte	0x3f
	.zero		1


	//   ....[67]....
        /*0f20*/ 	.word	0x00018280
        /*0f24*/ 	.word	0x00000005
        /*0f28*/ 	.word	0x00038850
        /*0f2c*/ 	.short	0x010a
        /*0f2e*/ 	.byte	0x3f
	.zero		1


	//   ....[68]....
        /*0f30*/ 	.word	0x000182d0
        /*0f34*/ 	.word	0x00000009
        /*0f38*/ 	.word	0x00038830
        /*0f3c*/ 	.short	0x010a
        /*0f3e*/ 	.byte	0x3f
	.zero		1


	//   ....[69]....
        /*0f40*/ 	.word	0x00018320
        /*0f44*/ 	.word	0x00000009
        /*0f48*/ 	.word	0x00038850
        /*0f4c*/ 	.short	0x010a
        /*0f4e*/ 	.byte	0x3f
	.zero		1


	//   ....[70]....
        /*0f50*/ 	.word	0x00018370
        /*0f54*/ 	.word	0x00000009
        /*0f58*/ 	.word	0x00038830
        /*0f5c*/ 	.short	0x010a
        /*0f5e*/ 	.byte	0x3f
	.zero		1


	//   ....[71]....
        /*0f60*/ 	.word	0x000183c0
        /*0f64*/ 	.word	0x00000009
        /*0f68*/ 	.word	0x00038850
        /*0f6c*/ 	.short	0x010a
        /*0f6e*/ 	.byte	0x3f
	.zero		1


	//   ....[72]....
        /*0f70*/ 	.word	0x00018560
        /*0f74*/ 	.word	0x00000000
        /*0f78*/ 	.word	0x00038840
        /*0f7c*/ 	.short	0x010a
        /*0f7e*/ 	.byte	0x3f
	.zero		1


	//   ....[73]....
        /*0f80*/ 	.word	0x00019690
        /*0f84*/ 	.word	0x00000002
        /*0f88*/ 	.word	0x00038820
        /*0f8c*/ 	.short	0x010a
        /*0f8e*/ 	.byte	0x3f
	.zero		1


	//   ....[74]....
        /*0f90*/ 	.word	0x000196e0
        /*0f94*/ 	.word	0x00000000
        /*0f98*/ 	.word	0x00038860
        /*0f9c*/ 	.short	0x010a
        /*0f9e*/ 	.byte	0x3f
	.zero		1


	//   ....[75]....
        /*0fa0*/ 	.word	0x00019730
        /*0fa4*/ 	.word	0x00000003
        /*0fa8*/ 	.word	0x00038840
        /*0fac*/ 	.short	0x010a
        /*0fae*/ 	.byte	0x3f
	.zero		1


	//   ....[76]....
        /*0fb0*/ 	.word	0x00019780
        /*0fb4*/ 	.word	0x00000003
        /*0fb8*/ 	.word	0x00038860
        /*0fbc*/ 	.short	0x010a
        /*0fbe*/ 	.byte	0x3f
	.zero		1


	//   ....[77]....
        /*0fc0*/ 	.word	0x000197d0
        /*0fc4*/ 	.word	0x00000004
        /*0fc8*/ 	.word	0x00038840
        /*0fcc*/ 	.short	0x010a
        /*0fce*/ 	.byte	0x3f
	.zero		1


	//   ....[78]....
        /*0fd0*/ 	.word	0x00019820
        /*0fd4*/ 	.word	0x00000004
        /*0fd8*/ 	.word	0x00038860
        /*0fdc*/ 	.short	0x010a
        /*0fde*/ 	.byte	0x3f
	.zero		1


	//   ....[79]....
        /*0fe0*/ 	.word	0x00019870
        /*0fe4*/ 	.word	0x00000004
        /*0fe8*/ 	.word	0x00038840
        /*0fec*/ 	.short	0x010a
        /*0fee*/ 	.byte	0x3f
	.zero		1


	//   ....[80]....
        /*0ff0*/ 	.word	0x000198c0
        /*0ff4*/ 	.word	0x00000004
        /*0ff8*/ 	.word	0x00038860
        /*0ffc*/ 	.short	0x010a
        /*0ffe*/ 	.byte	0x3f
	.zero		1


	//   ....[81]....
        /*1000*/ 	.word	0x0001a320
        /*1004*/ 	.word	0x00000000
        /*1008*/ 	.word	0x00038820
        /*100c*/ 	.short	0x010a
        /*100e*/ 	.byte	0x3f
	.zero		1


	//   ....[82]....
        /*1010*/ 	.word	0x0001a4c0
        /*1014*/ 	.word	0x00000006
        /*1018*/ 	.word	0x00000000
        /*101c*/ 	.short	0x010a
        /*101e*/ 	.byte	0x3f
	.zero		1


	//   ....[83]....
        /*1020*/ 	.word	0x0001a510
        /*1024*/ 	.word	0x00000007
        /*1028*/ 	.word	0x00000000
        /*102c*/ 	.short	0x010a
        /*102e*/ 	.byte	0x3f
	.zero		1


	//   ....[84]....
        /*1030*/ 	.word	0x0001a560
        /*1034*/ 	.word	0x00000004
        /*1038*/ 	.word	0x00000000
        /*103c*/ 	.short	0x010a
        /*103e*/ 	.byte	0x3f
	.zero		1


	//----- nvinfo : EIATTR_NUM_MBARRIERS
	.align		4
.L_1097:
        /*1040*/ 	.byte	0x03, 0x38
        /*1042*/ 	.short	0x0017


	//----- nvinfo : EIATTR_EXIT_INSTR_OFFSETS
	.align		4
        /*1044*/ 	.byte	0x04, 0x1c
        /*1046*/ 	.short	(.L_1099 - .L_1098)


	//   ....[0]....
.L_1098:
        /*1048*/ 	.word	0x00000a80


	//   ....[1]....
        /*104c*/ 	.word	0x0000fe80


	//   ....[2]....
        /*1050*/ 	.word	0x00018180


	//----- nvinfo : EIATTR_MAX_THREADS
	.align		4
.L_1099:
        /*1054*/ 	.byte	0x04, 0x05
        /*1056*/ 	.short	(.L_1101 - .L_1100)
.L_1100:
        /*1058*/ 	.word	0x00000180
        /*105c*/ 	.word	0x00000001
        /*1060*/ 	.word	0x00000001


	//----- nvinfo : EIATTR_CRS_STACK_SIZE
	.align		4
.L_1101:
        /*1064*/ 	.byte	0x04, 0x1e
        /*1066*/ 	.short	(.L_1103 - .L_1102)
.L_1102:
        /*1068*/ 	.word	0x00000000


	//----- nvinfo : EIATTR_CBANK_PARAM_SIZE
	.align		4
.L_1103:
        /*106c*/ 	.byte	0x03, 0x19
        /*106e*/ 	.short	0x0bf0


	//----- nvinfo : EIATTR_PARAM_CBANK
	.align		4
        /*1070*/ 	.byte	0x04, 0x0a
        /*1072*/ 	.short	(.L_1105 - .L_1104)
	.align		4
.L_1104:
        /*1074*/ 	.word	index@(.nv.constant0._ZN7cutlass13device_kernelIN5flash11enable_sm90INS1_16FlashAttnFwdSm90INS1_25CollectiveMainloopFwdSm90ILi2EN4cute5tupleIJNS5_1CILi1EEES8_S8_EEENS6_IJNS7_ILi64EEESA_SA_EEELi512ENS_10bfloat16_tEfNS_4arch4Sm90ELb1ELb0ELb0ELb1ELb0ELb0ELb1ELb0ELb0ELb1ELb0ELb0EEENS1_21CollectiveEpilogueFwdINS6_IJSA_NS7_ILi512EEESA_EEES9_SC_SE_Li256ELb1ELb1ELb0ELb0EEENS1_36VarlenDynamicPersistentTileSchedulerILi64ELi64ELi256ELi128ELb0ELb1ELb1ELb1ELb1ELb1EEEEEEEEEvNT_6ParamsE)
        /*1078*/ 	.short	0x0210
        /*107a*/ 	.short	0x0bf0


	//----- nvinfo : EIATTR_SW_WAR
	.align		4
.L_1105:
        /*107c*/ 	.byte	0x04, 0x36
        /*107e*/ 	.short	(.L_1107 - .L_1106)
.L_1106:
        /*1080*/ 	.word	0x00000008
.L_1107:


//--------------------- .nv.info._ZN7cutlass13device_kernelIN5flash11enable_sm90INS1_16FlashAttnFwdSm90INS1_25CollectiveMainloopFwdSm90ILi2EN4cute5tupleIJNS5_1CILi1EEES8_S8_EEENS6_IJNS7_ILi64EEESA_SA_EEELi512ENS_10bfloat16_tEfNS_4arch4Sm90ELb1ELb0ELb0ELb1ELb0ELb1ELb1ELb0ELb0ELb1ELb0ELb0EEENS1_21CollectiveEpilogueFwdINS6_IJSA_NS7_ILi512EEESA_EEES9_SC_SE_Li256ELb1ELb1ELb0ELb0EEENS1_36VarlenDynamicPersistentTileSchedulerILi64ELi64ELi256ELi128ELb0ELb1ELb1ELb1ELb1ELb1EEEEEEEEEvNT_6ParamsE --------------------------
	.section	.nv.info._ZN7cutlass13device_kernelIN5flash11enable_sm90INS1_16FlashAttnFwdSm90INS1_25CollectiveMainloopFwdSm90ILi2EN4cute5tupleIJNS5_1CILi1EEES8_S8_EEENS6_IJNS7_ILi64EEESA_SA_EEELi512ENS_10bfloat16_tEfNS_4arch4Sm90ELb1ELb0ELb0ELb1ELb0ELb1ELb1ELb0ELb0ELb1ELb0ELb0EEENS1_21CollectiveEpilogueFwdINS6_IJSA_NS7_ILi512EEESA_EEES9_SC_SE_Li256ELb1ELb1ELb0ELb0EEENS1_36VarlenDynamicPersistentTileSchedulerILi64ELi64ELi256ELi128ELb0ELb1ELb1ELb1ELb1ELb1EEEEEEEEEvNT_6ParamsE,"",@"SHT_CUDA_INFO"
	.sectionflags	@""
	.align	4


	//----- nvinfo : EIATTR_CUDA_API_VERSION
	.align		4
        /*0000*/ 	.byte	0x04, 0x37
        /*0002*/ 	.short	(.L_1109 - .L_1108)
.L_1108:
        /*0004*/ 	.word	0x00000082


	//----- nvinfo : EIATTR_KPARAM_INFO
	.align		4
.L_1109:
        /*0008*/ 	.byte	0x04, 0x17
        /*000a*/ 	.short	(.L_1111 - .L_1110)
.L_1110:
        /*000c*/ 	.word	0x00000000
        /*0010*/ 	.short	0x0000
        /*0012*/ 	.short	0x0070
        /*0014*/ 	.byte	0x00, 0xf0, 0x01, 0x2e


	//----- nvinfo : EIATTR_SPARSE_MMA_MASK
	.align		4
.L_1111:
        /*0018*/ 	.byte	0x03, 0x50
        /*001a*/ 	.short	0x0000


	//----- nvinfo : EIATTR_MAXREG_COUNT
	.align		4
        /*001c*/ 	.byte	0x03, 0x1b
        /*001e*/ 	.short	0x00a8


	//----- nvinfo : EIATTR_NUM_BARRIERS
	.align		4
        /*0020*/ 	.byte	0x02, 0x4c
        /*0022*/ 	.byte	0x10
	.zero		1


	//----- nvinfo : EIATTR_EXTERNS
	.align		4
        /*0024*/ 	.byte	0x04, 0x0f
        /*0026*/ 	.short	(.L_1113 - .L_1112)


	//   ....[0]....
	.align		4
.L_1112:
        /*0028*/ 	.word	index@(__assertfail)


	//----- nvinfo : EIATTR_ANNOTATIONS
	.align		4
.L_1113:
        /*002c*/ 	.byte	0x04, 0x55
        /*002e*/ 	.short	(.L_1115 - .L_1114)


	//   ....[0]....
.L_1114:
        /* <DEDUP_REMOVED lines=119> */


	//----- nvinfo : EIATTR_MERCURY_ISA_VERSION
	.align		4
.L_1115:
        /*0788*/ 	.byte	0x03, 0x5f
        /*078a*/ 	.short	0x0101


	//----- nvinfo : EIATTR_UNUSED_LOAD_BYTE_OFFSET
	.align		4
        /*078c*/ 	.byte	0x04, 0x44
        /*078e*/ 	.short	(.L_1117 - .L_1116)


	//   ....[0]....
.L_1116:
        /*0790*/ 	.word	0x00000ad0
        /*0794*/ 	.word	0x0000fff0


	//   ....[1]....
        /*0798*/ 	.word	0x00013f10
        /*079c*/ 	.word	0x0000fff0


	//----- nvinfo : EIATTR_INT_WARP_WIDE_INSTR_OFFSETS
	.align		4
.L_1117:
        /*07a0*/ 	.byte	0x04, 0x31
        /*07a2*/ 	.short	(.L_1119 - .L_1118)


	//   ....[0]....
.L_1118:
        /*07a4*/ 	.word	0x00000190


	//   ....[1]....
        /*07a8*/ 	.word	0x000001d0


	//   ....[2]....
        /*07ac*/ 	.word	0x00000240


	//   ....[3]....
        /*07b0*/ 	.word	0x000002b0


	//   ....[4]....
        /*07b4*/ 	.word	0x00019f90


	//   ....[5]....
        /*07b8*/ 	.word	0x00019ff0


	//   ....[6]....
        /*07bc*/ 	.word	0x0001fd90


	//   ....[7]....
        /*07c0*/ 	.word	0x0001fdf0


	//----- nvinfo : EIATTR_COOP_GROUP_MASK_REGIDS
	.align		4
.L_1119:
        /*07c4*/ 	.byte	0x04, 0x29
        /*07c6*/ 	.short	(.L_1121 - .L_1120)


	//   ....[0]....
.L_1120:
        /*07c8*/ 	.word	0xffffffff


	//   ....[1]....
        /*07cc*/ 	.word	0xffffffff


	//   ....[2]....
        /*07d0*/ 	.word	0xffffffff


	//   ....[3]....
        /*07d4*/ 	.word	0xffffffff


	//   ....[4]....
        /*07d8*/ 	.word	0xffffffff


	//   ....[5]....
        /*07dc*/ 	.word	0xffffffff


	//   ....[6]....
        /*07e0*/ 	.word	0xffffffff


	//   ....[7]....
        /*07e4*/ 	.word	0xffffffff


	//   ....[8]....
        /*07e8*/ 	.word	0xffffffff


	//   ....[9]....
        /*07ec*/ 	.word	0xffffffff


	//   ....[10]....
        /*07f0*/ 	.word	0xffffffff


	//   ....[11]....
        /*07f4*/ 	.word	0xffffffff


	//   ....[12]....
        /*07f8*/ 	.word	0xffffffff


	//   ....[13]....
        /*07fc*/ 	.word	0xffffffff


	//   ....[14]....
        /*0800*/ 	.word	0xffffffff


	//   ....[15]....
        /*0804*/ 	.word	0xffffffff


	//   ....[16]....
        /*0808*/ 	.word	0xffffffff


	//   ....[17]....
        /*080c*/ 	.word	0xffffffff


	//   ....[18]....
        /*0810*/ 	.word	0xffffffff


	//   ....[19]....
        /*0814*/ 	.word	0xffffffff


	//   ....[20]....
        /*0818*/ 	.word	0xffffffff


	//   ....[21]....
        /*081c*/ 	.word	0xffffffff


	//   ....[22]....
        /*0820*/ 	.word	0xffffffff


	//   ....[23]....
        /*0824*/ 	.word	0xffffffff


	//   ....[24]....
        /*0828*/ 	.word	0xffffffff


	//   ....[25]....
        /*082c*/ 	.word	0xffffffff


	//   ....[26]....
        /*0830*/ 	.word	0xffffffff


	//   ....[27]....
        /*0834*/ 	.word	0xffffffff


	//   ....[28]....
        /*0838*/ 	.word	0xffffffff


	//   ....[29]....
        /*083c*/ 	.word	0xffffffff


	//   ....[30]....
        /*0840*/ 	.word	0xffffffff


	//   ....[31]....
        /*0844*/ 	.word	0xffffffff


	//   ....[32]....
        /*0848*/ 	.word	0xffffffff


	//   ....[33]....
        /*084c*/ 	.word	0xffffffff


	//   ....[34]....
        /*0850*/ 	.word	0xffffffff


	//   ....[35]....
        /*0854*/ 	.word	0xffffffff


	//   ....[36]....
        /*0858*/ 	.word	0xffffffff


	//   ....[37]....
        /*085c*/ 	.word	0xffffffff


	//   ....[38]....
        /*0860*/ 	.word	0xffffffff


	//   ....[39]....
        /*0864*/ 	.word	0xffffffff


	//   ....[40]....
        /*0868*/ 	.word	0xffffffff


	//   ....[41]....
        /*086c*/ 	.word	0xffffffff


	//   ....[42]....
        /*0870*/ 	.word	0xffffffff


	//   ....[43]....
        /*0874*/ 	.word	0xffffffff


	//   ....[44]....
        /*0878*/ 	.word	0xffffffff


	//   ....[45]....
        /*087c*/ 	.word	0xffffffff


	//   ....[46]....
        /*0880*/ 	.word	0xffffffff


	//   ....[47]....
        /*0884*/ 	.word	0xffffffff


	//   ....[48]....
        /*0888*/ 	.word	0xffffffff


	//   ....[49]....
        /*088c*/ 	.word	0xffffffff


	//   ....[50]....
        /*0890*/ 	.word	0xffffffff


	//   ....[51]....
        /*0894*/ 	.word	0xffffffff


	//   ....[52]....
        /*0898*/ 	.word	0xffffffff


	//   ....[53]....
        /*089c*/ 	.word	0xffffffff


	//   ....[54]....
        /*08a0*/ 	.word	0xffffffff


	//   ....[55]....
        /*08a4*/ 	.word	0xffffffff


	//   ....[56]....
        /*08a8*/ 	.word	0xffffffff


	//   ....[57]....
        /*08ac*/ 	.word	0xffffffff


	//   ....[58]....
        /*08b0*/ 	.word	0xffffffff


	//   ....[59]....
        /*08b4*/ 	.word	0xffffffff


	//   ....[60]....
        /*08b8*/ 	.word	0xffffffff


	//   ....[61]....
        /*08bc*/ 	.word	0xffffffff


	//   ....[62]....
        /*08c0*/ 	.word	0xffffffff


	//   ....[63]....
        /*08c4*/ 	.word	0xffffffff


	//   ....[64]....
        /*08c8*/ 	.word	0xffffffff


	//   ....[65]....
        /*08cc*/ 	.word	0xffffffff


	//   ....[66]....
        /*08d0*/ 	.word	0xffffffff


	//   ....[67]....
        /*08d4*/ 	.word	0xffffffff


	//   ....[68]....
        /*08d8*/ 	.word	0xffffffff


	//   ....[69]....
        /*08dc*/ 	.word	0xffffffff


	//   ....[70]....
        /*08e0*/ 	.word	0xffffffff


	//   ....[71]....
        /*08e4*/ 	.word	0xffffffff


	//   ....[72]....
        /*08e8*/ 	.word	0xffffffff


	//   ....[73]....
        /*08ec*/ 	.word	0xffffffff


	//   ....[74]....
        /*08f0*/ 	.word	0xffffffff


	//   ....[75]....
        /*08f4*/ 	.word	0xffffffff


	//   ....[76]....
        /*08f8*/ 	.word	0xffffffff


	//   ....[77]....
        /*08fc*/ 	.word	0xffffffff


	//   ....[78]....
        /*0900*/ 	.word	0xffffffff


	//   ....[79]....
        /*0904*/ 	.word	0xffffffff


	//   ....[80]....
        /*0908*/ 	.word	0xffffffff


	//   ....[81]....
        /*090c*/ 	.word	0xffffffff


	//   ....[82]....
        /*0910*/ 	.word	0xffffffff


	//   ....[83]....
        /*0914*/ 	.word	0xffffffff


	//   ....[84]....
        /*0918*/ 	.word	0xffffffff


	//   ....[85]....
        /*091c*/ 	.word	0xffffffff


	//   ....[86]....
        /*0920*/ 	.word	0xffffffff


	//   ....[87]....
        /*0924*/ 	.word	0xffffffff


	//   ....[88]....
        /*0928*/ 	.word	0xffffffff


	//   ....[89]....
        /*092c*/ 	.word	0xffffffff


	//   ....[90]....
        /*0930*/ 	.word	0xffffffff


	//   ....[91]....
        /*0934*/ 	.word	0xffffffff


	//   ....[92]....
        /*0938*/ 	.word	0xffffffff


	//   ....[93]....
        /*093c*/ 	.word	0xffffffff


	//   ....[94]....
        /*0940*/ 	.word	0xffffffff


	//   ....[95]....
        /*0944*/ 	.word	0xffffffff


	//   ....[96]....
        /*0948*/ 	.word	0xffffffff


	//   ....[97]....
        /*094c*/ 	.word	0xffffffff


	//   ....[98]....
        /*0950*/ 	.word	0xffffffff


	//   ....[99]....
        /*0954*/ 	.word	0xffffffff


	//   ....[100]....
        /*0958*/ 	.word	0xffffffff


	//   ....[101]....
        /*095c*/ 	.word	0xffffffff


	//   ....[102]....
        /*0960*/ 	.word	0xffffffff


	//   ....[103]....
        /*0964*/ 	.word	0xffffffff


	//   ....[104]....
        /*0968*/ 	.word	0xffffffff


	//   ....[105]....
        /*096c*/ 	.word	0xffffffff


	//   ....[106]....
        /*0970*/ 	.word	0xffffffff


	//   ....[107]....
        /*0974*/ 	.word	0xffffffff


	//   ....[108]....
        /*0978*/ 	.word	0xffffffff


	//   ....[109]....
        /*097c*/ 	.word	0xffffffff


	//   ....[110]....
        /*0980*/ 	.word	0xffffffff


	//   ....[111]....
        /*0984*/ 	.word	0xffffffff


	//   ....[112]....
        /*0988*/ 	.word	0xffffffff


	//   ....[113]....
        /*098c*/ 	.word	0xffffffff


	//   ....[114]....
        /*0990*/ 	.word	0xffffffff


	//   ....[115]....
        /*0994*/ 	.word	0xffffffff


	//   ....[116]....
        /*0998*/ 	.word	0x0500000f


	//   ....[117]....
        /*099c*/ 	.word	0x0500000f


	//   ....[118]....
        /*09a0*/ 	.word	0x0500000f


	//   ....[119]....
        /*09a4*/ 	.word	0x0500000f


	//   ....[120]....
        /*09a8*/ 	.word	0x0500000f


	//   ....[121]....
        /*09ac*/ 	.word	0x0500000f


	//   ....[122]....
        /*09b0*/ 	.word	0x0500000f


	//   ....[123]....
        /*09b4*/ 	.word	0x0500000f


	//   ....[124]....
        /*09b8*/ 	.word	0x0500000f


	//   ....[125]....
        /*09bc*/ 	.word	0x0500000f


	//   ....[126]....
        /*09c0*/ 	.word	0x0500000f


	//   ....[127]....
        /*09c4*/ 	.word	0x0500000f


	//   ....[128]....
        /*09c8*/ 	.word	0x0500000f


	//   ....[129]....
        /*09cc*/ 	.word	0x0500000f


	//   ....[130]....
        /*09d0*/ 	.word	0x0500000f


	//   ....[131]....
        /*09d4*/ 	.word	0x0500000f


	//   ....[132]....
        /*09d8*/ 	.word	0x0500000f


	//   ....[133]....
        /*09dc*/ 	.word	0x0500000f


	//   ....[134]....
        /*09e0*/ 	.word	0x0500000f


	//   ....[135]....
        /*09e4*/ 	.word	0x0500000f


	//   ....[136]....
        /*09e8*/ 	.word	0x0500000f


	//   ....[137]....
        /*09ec*/ 	.word	0x0500000f


	//   ....[138]....
        /*09f0*/ 	.word	0x0500000f


	//   ....[139]....
        /*09f4*/ 	.word	0x0500000f


	//   ....[140]....
        /*09f8*/ 	.word	0x0500000f


	//   ....[141]....
        /*09fc*/ 	.word	0x0500000f


	//   ....[142]....
        /*0a00*/ 	.word	0x0500000f


	//   ....[143]....
        /*0a04*/ 	.word	0x0500000f


	//   ....[144]....
        /*0a08*/ 	.word	0x0500000f


	//   ....[145]....
        /*0a0c*/ 	.word	0x0500000f


	//   ....[146]....
        /*0a10*/ 	.word	0x0500000f


	//   ....[147]....
        /*0a14*/ 	.word	0x0500000f


	//   ....[148]....
        /*0a18*/ 	.word	0x0500000f


	//   ....[149]....
        /*0a1c*/ 	.word	0x0500000f


	//   ....[150]....
        /*0a20*/ 	.word	0x0500000f


	//   ....[151]....
        /*0a24*/ 	.word	0x0500000f


	//   ....[152]....
        /*0a28*/ 	.word	0x0500000f


	//   ....[153]....
        /*0a2c*/ 	.word	0x0500000f


	//   ....[154]....
        /*0a30*/ 	.word	0x0500000f


	//   ....[155]....
        /*0a34*/ 	.word	0x0500000f


	//   ....[156]....
        /*0a38*/ 	.word	0x0500000f


	//   ....[157]....
        /*0a3c*/ 	.word	0x0500000f


	//   ....[158]....
        /*0a40*/ 	.word	0x0500000f


	//   ....[159]....
        /*0a44*/ 	.word	0x0500000f


	//   ....[160]....
        /*0a48*/ 	.word	0x0500000f


	//   ....[161]....
        /*0a4c*/ 	.word	0x0500000f


	//   ....[162]....
        /*0a50*/ 	.word	0x0500000f


	//   ....[163]....
        /*0a54*/ 	.word	0x0500000f


	//   ....[164]....
        /*0a58*/ 	.word	0x0500000f


	//   ....[165]....
        /*0a5c*/ 	.word	0x0500000f


	//   ....[166]....
        /*0a60*/ 	.word	0x0500000f


	//   ....[167]....
        /*0a64*/ 	.word	0x0500000f


	//----- nvinfo : EIATTR_COOP_GROUP_INSTR_OFFSETS
	.align		4
.L_1121:
        /*0a68*/ 	.byte	0x04, 0x28
        /*0a6a*/ 	.short	(.L_1123 - .L_1122)


	//   ....[0]....
.L_1122:
        /*0a6c*/ 	.word	0x00000060


	//   ....[1]....
        /*0a70*/ 	.word	0x000001a0


	//   ....[2]....
        /*0a74*/ 	.word	0x000001e0


	//   ....[3]....
        /*0a78*/ 	.word	0x000003f0


	//   ....[4]....
        /*0a7c*/ 	.word	0x00000550


	//   ....[5]....
        /*0a80*/ 	.word	0x00000670


	//   ....[6]....
        /*0a84*/ 	.word	0x000007d0


	//   ....[7]....
        /*0a88*/ 	.word	0x00004990


	//   ....[8]....
        /*0a8c*/ 	.word	0x00006790


	//   ....[9]....
        /*0a90*/ 	.word	0x00006ec0


	//   ....[10]....
        /*0a94*/ 	.word	0x00006ed0


	//   ....[11]....
        /*0a98*/ 	.word	0x00006ee0


	//   ....[12]....
        /*0a9c*/ 	.word	0x00006ef0


	//   ....[13]....
        /*0aa0*/ 	.word	0x00007220


	//   ....[14]....
        /*0aa4*/ 	.word	0x00007230


	//   ....[15]....
        /*0aa8*/ 	.word	0x00007240


	//   ....[16]....
        /*0aac*/ 	.word	0x00007250


	//   ....[17]....
        /*0ab0*/ 	.word	0x00008540


	//   ....[18]....
        /*0ab4*/ 	.word	0x00008550


	//   ....[19]....
        /*0ab8*/ 	.word	0x00008560


	//   ....[20]....
        /*0abc*/ 	.word	0x00008570


	//   ....[21]....
        /*0ac0*/ 	.word	0x000087c0


	//   ....[22]....
        /*0ac4*/ 	.word	0x000087d0


	//   ....[23]....
        /*0ac8*/ 	.word	0x000087e0


	//   ....[24]....
        /*0acc*/ 	.word	0x000087f0


	//   ....[25]....
        /*0ad0*/ 	.word	0x0000a020


	//   ....[26]....
        /*0ad4*/ 	.word	0x0000b740


	//   ....[27]....
        /*0ad8*/ 	.word	0x0000b770


	//   ....[28]....
        /*0adc*/ 	.word	0x0000bb20


	//   ....[29]....
        /*0ae0*/ 	.word	0x0000bc20


	//   ....[30]....
        /*0ae4*/ 	.word	0x0000bf60


	//   ....[31]....
        /*0ae8*/ 	.word	0x0000c020


	//   ....[32]....
        /*0aec*/ 	.word	0x0000c930


	//   ....[33]....
        /*0af0*/ 	.word	0x0000cf20


	//   ....[34]....
        /*0af4*/ 	.word	0x0000e670


	//   ....[35]....
        /*0af8*/ 	.word	0x0000e910


	//   ....[36]....
        /*0afc*/ 	.word	0x0000ea20


	//   ....[37]....
        /*0b00*/ 	.word	0x0000ec20


	//   ....[38]....
        /*0b04*/ 	.word	0x0000eda0


	//   ....[39]....
        /*0b08*/ 	.word	0x0000eee0


	//   ....[40]....
        /*0b0c*/ 	.word	0x000100f0


	//   ....[41]....
        /*0b10*/ 	.word	0x00010750


	//   ....[42]....
        /*0b14*/ 	.word	0x00012060


	//   ....[43]....
        /*0b18*/ 	.word	0x00012070


	//   ....[44]....
        /*0b1c*/ 	.word	0x00012090


	//   ....[45]....
        /*0b20*/ 	.word	0x00012210


	//   ....[46]....
        /*0b24*/ 	.word	0x000133d0


	//   ....[47]....
        /*0b28*/ 	.word	0x00013420


	//   ....[48]....
        /*0b2c*/ 	.word	0x00013450


	//   ....[49]....
        /*0b30*/ 	.word	0x000134e0


	//   ....[50]....
        /*0b34*/ 	.word	0x00013500


	//   ....[51]....
        /*0b38*/ 	.word	0x00014ed0


	//   ....[52]....
        /*0b3c*/ 	.word	0x000153b0


	//   ....[53]....
        /*0b40*/ 	.word	0x000153f0


	//   ....[54]....
        /*0b44*/ 	.word	0x00015410


	//   ....[55]....
        /*0b48*/ 	.word	0x00015430


	//   ....[56]....
        /*0b4c*/ 	.word	0x00015a40


	//   ....[57]....
        /*0b50*/ 	.word	0x00015aa0


	//   ....[58]....
        /*0b54*/ 	.word	0x00015d40


	//   ....[59]....
        /*0b58*/ 	.word	0x00015d60


	//   ....[60]....
        /*0b5c*/ 	.word	0x000168e0


	//   ....[61]....
        /*0b60*/ 	.word	0x00016900


	//   ....[62]....
        /*0b64*/ 	.word	0x00016b30


	//   ....[63]....
        /*0b68*/ 	.word	0x00016b50


	//   ....[64]....
        /*0b6c*/ 	.word	0x00016e00


	//   ....[65]....
        /*0b70*/ 	.word	0x00016fe0


	//   ....[66]....
        /*0b74*/ 	.word	0x00017010


	//   ....[67]....
        /*0b78*/ 	.word	0x00017040


	//   ....[68]....
        /*0b7c*/ 	.word	0x00017070


	//   ....[69]....
        /*0b80*/ 	.word	0x000170a0


	//   ....[70]....
        /*0b84*/ 	.word	0x000170d0


	//   ....[71]....
        /*0b88*/ 	.word	0x00017240


	//   ....[72]....
        /*0b8c*/ 	.word	0x00017270


	//   ....[73]....
        /*0b90*/ 	.word	0x000172a0


	//   ....[74]....
        /*0b94*/ 	.word	0x000172d0


	//   ....[75]....
        /*0b98*/ 	.word	0x00017300


	//   ....[76]....
        /*0b9c*/ 	.word	0x00017330


	//   ....[77]....
        /*0ba0*/ 	.word	0x000173d0


	//   ....[78]....
        /*0ba4*/ 	.word	0x00017430


	//   ....[79]....
        /*0ba8*/ 	.word	0x000174c0


	//   ....[80]....
        /*0bac*/ 	.word	0x00018370


	//   ....[81]....
        /*0bb0*/ 	.word	0x0001a590


	//   ....[82]....
        /*0bb4*/ 	.word	0x0001b120


	//   ....[83]....
        /*0bb8*/ 	.word	0x0001b130


	//   ....[84]....
        /*0bbc*/ 	.word	0x0001b150


	//   ....[85]....
        /*0bc0*/ 	.word	0x0001b220


	//   ....[86]....
        /*0bc4*/ 	.word	0x0001b250


	//   ....[87]....
        /*0bc8*/ 	.word	0x0001b2b0


	//   ....[88]....
        /*0bcc*/ 	.word	0x0001b2c0


	//   ....[89]....
        /*0bd0*/ 	.word	0x0001b330


	//   ....[90]....
        /*0bd4*/ 	.word	0x0001bc80


	//   ....[91]....
        /*0bd8*/ 	.word	0x0001bc90


	//   ....[92]....
        /*0bdc*/ 	.word	0x0001bdd0


	//   ....[93]....
        /*0be0*/ 	.word	0x0001bde0


	//   ....[94]....
        /*0be4*/ 	.word	0x0001c090


	//   ....[95]....
        /*0be8*/ 	.word	0x0001c0a0


	//   ....[96]....
        /*0bec*/ 	.word	0x0001c210


	//   ....[97]....
        /*0bf0*/ 	.word	0x0001c220


	//   ....[98]....
        /*0bf4*/ 	.word	0x00020020


	//   ....[99]....
        /*0bf8*/ 	.word	0x00020050


	//   ....[100]....
        /*0bfc*/ 	.word	0x00020090


	//   ....[101]....
        /*0c00*/ 	.word	0x000200c0


	//   ....[102]....
        /*0c04*/ 	.word	0x000200f0


	//   ....[103]....
        /*0c08*/ 	.word	0x00020120


	//   ....[104]....
        /*0c0c*/ 	.word	0x00020150


	//   ....[105]....
        /*0c10*/ 	.word	0x00020180


	//   ....[106]....
        /*0c14*/ 	.word	0x00020300


	//   ....[107]....
        /*0c18*/ 	.word	0x00020330


	//   ....[108]....
        /*0c1c*/ 	.word	0x00020360


	//   ....[109]....
        /*0c20*/ 	.word	0x00020390


	//   ....[110]....
        /*0c24*/ 	.word	0x000203c0


	//   ....[111]....
        /*0c28*/ 	.word	0x000203f0


	//   ....[112]....
        /*0c2c*/ 	.word	0x000204b0


	//   ....[113]....
        /*0c30*/ 	.word	0x000204d0


	//   ....[114]....
        /*0c34*/ 	.word	0x00020540


	//   ....[115]....
        /*0c38*/ 	.word	0x00020c10


	//   ....[116]....
        /*0c3c*/ 	.word	0x00021050


	//   ....[117]....
        /*0c40*/ 	.word	0x000210e0


	//   ....[118]....
        /*0c44*/ 	.word	0x00021130


	//   ....[119]....
        /*0c48*/ 	.word	0x00021180


	//   ....[120]....
        /*0c4c*/ 	.word	0x00021210


	//   ....[121]....
        /*0c50*/ 	.word	0x000212a0


	//   ....[122]....
        /*0c54*/ 	.word	0x000212f0


	//   ....[123]....
        /*0c58*/ 	.word	0x00021340


	//   ....[124]....
        /*0c5c*/ 	.word	0x00021420


	//   ....[125]....
        /*0c60*/ 	.word	0x000214b0


	//   ....[126]....
        /*0c64*/ 	.word	0x00021500


	//   ....[127]....
        /*0c68*/ 	.word	0x00021560


	//   ....[128]....
        /*0c6c*/ 	.word	0x00021600


	//   ....[129]....
        /*0c70*/ 	.word	0x00021690


	//   ....[130]....
        /*0c74*/ 	.word	0x000216e0


	//   ....[131]....
        /*0c78*/ 	.word	0x00021730


	//   ....[132]....
        /*0c7c*/ 	.word	0x00021a90


	//   ....[133]....
        /*0c80*/ 	.word	0x00021d80


	//   ....[134]....
        /*0c84*/ 	.word	0x00021f00


	//   ....[135]....
        /*0c88*/ 	.word	0x00021f50


	//   ....[136]....
        /*0c8c*/ 	.word	0x00021fb0


	//   ....[137]....
        /*0c90*/ 	.word	0x00022010


	//   ....[138]....
        /*0c94*/ 	.word	0x00022160


	//   ....[139]....
        /*0c98*/ 	.word	0x00022200


	//   ....[140]....
        /*0c9c*/ 	.word	0x000222b0


	//   ....[141]....
        /*0ca0*/ 	.word	0x00022390


	//   ....[142]....
        /*0ca4*/ 	.word	0x00022560


	//   ....[143]....
        /*0ca8*/ 	.word	0x00022620


	//   ....[144]....
        /*0cac*/ 	.word	0x000228d0


	//   ....[145]....
        /*0cb0*/ 	.word	0x000229f0


	//   ....[146]....
        /*0cb4*/ 	.word	0x00022bc0


	//   ....[147]....
        /*0cb8*/ 	.word	0x00022c90


	//   ....[148]....
        /*0cbc*/ 	.word	0x00022e90


	//   ....[149]....
        /*0cc0*/ 	.word	0x00022f20


	//   ....[150]....
        /*0cc4*/ 	.word	0x00023250


	//   ....[151]....
        /*0cc8*/ 	.word	0x000232f0


	//   ....[152]....
        /*0ccc*/ 	.word	0x00023410


	//   ....[153]....
        /*0cd0*/ 	.word	0x00023490


	//   ....[154]....
        /*0cd4*/ 	.word	0x00023510


	//   ....[155]....
        /*0cd8*/ 	.word	0x00023590


	//   ....[156]....
        /*0cdc*/ 	.word	0x00023610


	//   ....[157]....
        /*0ce0*/ 	.word	0x000236a0


	//   ....[158]....
        /*0ce4*/ 	.word	0x00023740


	//   ....[159]....
        /*0ce8*/ 	.word	0x000237f0


	//   ....[160]....
        /*0cec*/ 	.word	0x00023870


	//   ....[161]....
        /*0cf0*/ 	.word	0x000238f0


	//   ....[162]....
        /*0cf4*/ 	.word	0x00023970


	//   ....[163]....
        /*0cf8*/ 	.word	0x00023a00


	//   ....[164]....
        /*0cfc*/ 	.word	0x00023a80


	//   ....[165]....
        /*0d00*/ 	.word	0x00023b20


	//   ....[166]....
        /*0d04*/ 	.word	0x00023bb0


	//   ....[167]....
        /*0d08*/ 	.word	0x00023ce0


	//----- nvinfo : EIATTR_REG_RECONFIG
	.align		4
.L_1123:
        /*0d0c*/ 	.byte	0x01, 0x54
	.zero		2


	//----- nvinfo : EIATTR_SYSCALL_OFFSETS
	.align		4
        /*0d10*/ 	.byte	0x04, 0x46
        /*0d12*/ 	.short	(.L_1125 - .L_1124)


	//   ....[0]....
.L_1124:
        /*0d14*/ 	.word	0x00001a70


	//   ....[1]....
        /*0d18*/ 	.word	0x00001bc0


	//   ....[2]....
        /*0d1c*/ 	.word	0x00006950


	//   ....[3]....
        /*0d20*/ 	.word	0x00006c70


	//   ....[4]....
        /*0d24*/ 	.word	0x0001a190


	//   ....[5]....
        /*0d28*/ 	.word	0x0001a2f0


	//   ....[6]....
        /*0d2c*/ 	.word	0x0001a3f0


	//   ....[7]....
        /*0d30*/ 	.word	0x0001ad00


	//   ....[8]....
        /*0d34*/ 	.word	0x0001b650


	//----- nvinfo : EIATTR_MBARRIER_INSTR_OFFSETS
	.align		4
.L_1125:
        /*0d38*/ 	.byte	0x04, 0x39
        /*0d3a*/ 	.short	(.L_1127 - .L_1126)


	//   ....[0]....
.L_1126:
        /*0d3c*/ 	.word	0x000002d0
        /*0d40*/ 	.word	0x000000ff
        /*0d44*/ 	.word	0x00038800
        /*0d48*/ 	.short	0x0100
        /*0d4a*/ 	.byte	0x08
	.zero		1


	//   ....[1]....
        /*0d4c*/ 	.word	0x000002e0
        /*0d50*/ 	.word	0x000000ff
        /*0d54*/ 	.word	0x00038810
        /*0d58*/ 	.short	0x0100
        /*0d5a*/ 	.byte	0x08
	.zero		1


	//   ....[2]....
        /*0d5c*/ 	.word	0x000002f0
        /*0d60*/ 	.word	0x000000ff
        /*0d64*/ 	.word	0x00038820
        /*0d68*/ 	.short	0x0100
        /*0d6a*/ 	.byte	0x08
	.zero		1


	//   ....[3]....
        /*0d6c*/ 	.word	0x000003a0
        /*0d70*/ 	.word	0x000000ff
        /*0d74*/ 	.word	0x00038830
        /*0d78*/ 	.short	0x0100
        /*0d7a*/ 	.byte	0x06
	.zero		1


	//   ....[4]....
        /*0d7c*/ 	.word	0x000003b0
        /*0d80*/ 	.word	0x000000ff
        /*0d84*/ 	.word	0x00038840
        /*0d88*/ 	.short	0x0100
        /*0d8a*/ 	.byte	0x06
	.zero		1


	//   ....[5]....
        /*0d8c*/ 	.word	0x000003c0
        /*0d90*/ 	.word	0x000000ff
        /*0d94*/ 	.word	0x00038838
        /*0d98*/ 	.short	0x0100
        /*0d9a*/ 	.byte	0x06
	.zero		1


	//   ....[6]....
        /*0d9c*/ 	.word	0x000003d0
        /*0da0*/ 	.word	0x000000ff
        /*0da4*/ 	.word	0x00038848
        /*0da8*/ 	.short	0x0100
        /*0daa*/ 	.byte	0x06
	.zero		1


	//   ....[7]....
        /*0dac*/ 	.word	0x00000500
        /*0db0*/ 	.word	0x000000ff
        /*0db4*/ 	.word	0x00038850
        /*0db8*/ 	.short	0x0100
        /*0dba*/ 	.byte	0x08
	.zero		1


	//   ....[8]....
        /*0dbc*/ 	.word	0x00000510
        /*0dc0*/ 	.word	0x000000ff
        /*0dc4*/ 	.word	0x00038860
        /*0dc8*/ 	.short	0x0100
        /*0dca*/ 	.byte	0x08
	.zero		1


	//   ....[9]....
        /*0dcc*/ 	.word	0x00000520
        /*0dd0*/ 	.word	0x000000ff
        /*0dd4*/ 	.word	0x00038858
        /*0dd8*/ 	.short	0x0100
        /*0dda*/ 	.byte	0x08
	.zero		1


	//   ....[10]....
        /*0ddc*/ 	.word	0x00000530
        /*0de0*/ 	.word	0x000000ff
        /*0de4*/ 	.word	0x00038868
        /*0de8*/ 	.short	0x0100
        /*0dea*/ 	.byte	0x08
	.zero		1


	//   ....[11]....
        /*0dec*/ 	.word	0x00000620
        /*0df0*/ 	.word	0x000000ff
        /*0df4*/ 	.word	0x00038870
        /*0df8*/ 	.short	0x0100
        /*0dfa*/ 	.byte	0x06
	.zero		1


	//   ....[12]....
        /*0dfc*/ 	.word	0x00000630
        /*0e00*/ 	.word	0x000000ff
        /*0e04*/ 	.word	0x00038880
        /*0e08*/ 	.short	0x0100
        /*0e0a*/ 	.byte	0x06
	.zero		1


	//   ....[13]....
        /*0e0c*/ 	.word	0x00000640
        /*0e10*/ 	.word	0x000000ff
        /*0e14*/ 	.word	0x00038878
        /*0e18*/ 	.short	0x0100
        /*0e1a*/ 	.byte	0x06
	.zero		1


	//   ....[14]....
        /*0e1c*/ 	.word	0x00000650
        /*0e20*/ 	.word	0x000000ff
        /*0e24*/ 	.word	0x00038888
        /*0e28*/ 	.short	0x0100
        /*0e2a*/ 	.byte	0x06
	.zero		1


	//   ....[15]....
        /*0e2c*/ 	.word	0x00000780
        /*0e30*/ 	.word	0x000000ff
        /*0e34*/ 	.word	0x00038890
        /*0e38*/ 	.short	0x0100
        /*0e3a*/ 	.byte	0x08
	.zero		1


	//   ....[16]....
        /*0e3c*/ 	.word	0x00000790
        /*0e40*/ 	.word	0x000000ff
        /*0e44*/ 	.word	0x000388a0
        /*0e48*/ 	.short	0x0100
        /*0e4a*/ 	.byte	0x08
	.zero		1


	//   ....[17]....
        /*0e4c*/ 	.word	0x000007a0
        /*0e50*/ 	.word	0x000000ff
        /*0e54*/ 	.word	0x00038898
        /*0e58*/ 	.short	0x0100
        /*0e5a*/ 	.byte	0x08
	.zero		1


	//   ....[18]....
        /*0e5c*/ 	.word	0x000007b0
        /*0e60*/ 	.word	0x000000ff
        /*0e64*/ 	.word	0x000388a8
        /*0e68*/ 	.short	0x0100
        /*0e6a*/ 	.byte	0x08
	.zero		1


	//   ....[19]....
        /*0e6c*/ 	.word	0x000008e0
        /*0e70*/ 	.word	0x000000ff
        /*0e74*/ 	.word	0x000388b0
        /*0e78*/ 	.short	0x0100
        /*0e7a*/ 	.byte	0x08
	.zero		1


	//   ....[20]....
        /*0e7c*/ 	.word	0x000008f0
        /*0e80*/ 	.word	0x000000ff
        /*0e84*/ 	.word	0x000388c0
        /*0e88*/ 	.short	0x0100
        /*0e8a*/ 	.byte	0x08
	.zero		1


	//   ....[21]....
        /*0e8c*/ 	.word	0x00000900
        /*0e90*/ 	.word	0x000000ff
        /*0e94*/ 	.word	0x000388b8
        /*0e98*/ 	.short	0x0100
        /*0e9a*/ 	.byte	0x08
	.zero		1


	//   ....[22]....
        /*0e9c*/ 	.word	0x00000910
        /*0ea0*/ 	.word	0x000000ff
        /*0ea4*/ 	.word	0x000388c8
        /*0ea8*/ 	.short	0x0100
        /*0eaa*/ 	.byte	0x08
	.zero		1


	//   ....[23]....
        /*0eac*/ 	.word	0x000027c0
        /*0eb0*/ 	.word	0x00000044
        /*0eb4*/ 	.word	0x00038890
        /*0eb8*/ 	.short	0x010a
        /*0eba*/ 	.byte	0x3f
	.zero		1


	//   ....[24]....
        /*0ebc*/ 	.word	0x00003210
        /*0ec0*/ 	.word	0x00000044
        /*0ec4*/ 	.word	0x00038890
        /*0ec8*/ 	.short	0x010a
        /*0eca*/ 	.byte	0x3f
	.zero		1


	//   ....[25]....
        /*0ecc*/ 	.word	0x00003b10
        /*0ed0*/ 	.word	0x00000044
        /*0ed4*/ 	.word	0x00038890
        /*0ed8*/ 	.short	0x010a
        /*0eda*/ 	.byte	0x3f
	.zero		1


	//   ....[26]....
        /*0edc*/ 	.word	0x00003d10
        /*0ee0*/ 	.word	0x00000004
        /*0ee4*/ 	.word	0x00000000
        /*0ee8*/ 	.short	0x0101
        /*0eea*/ 	.byte	0x3f
	.zero		1


	//   ....[27]....
        /*0eec*/ 	.word	0x00003d50
        /*0ef0*/ 	.word	0x00000044
        /*0ef4*/ 	.word	0x000388b0
        /*0ef8*/ 	.short	0x010a
        /*0efa*/ 	.byte	0x3f
	.zero		1


	//   ....[28]....
        /*0efc*/ 	.word	0x000043b0
        /*0f00*/ 	.word	0x00000044
        /*0f04*/ 	.word	0x00000000
        /*0f08*/ 	.short	0x0101
        /*0f0a*/ 	.byte	0x3f
	.zero		1


	//   ....[29]....
        /*0f0c*/ 	.word	0x00004dd0
        /*0f10*/ 	.word	0x00000003
        /*0f14*/ 	.word	0x00000000
        /*0f18*/ 	.short	0x0101
        /*0f1a*/ 	.byte	0x3f
	.zero		1


	//   ....[30]....
        /*0f1c*/ 	.word	0x00005950
        /*0f20*/ 	.word	0x00000003
        /*0f24*/ 	.word	0x00000000
        /*0f28*/ 	.short	0x0101
        /*0f2a*/ 	.byte	0x3f
	.zero		1


	//   ....[31]....
        /*0f2c*/ 	.word	0x000069e0
        /*0f30*/ 	.word	0x00000002
        /*0f34*/ 	.word	0x00038800
        /*0f38*/ 	.short	0x010a
        /*0f3a*/ 	.byte	0x3f
	.zero		1


	//   ....[32]....
        /*0f3c*/ 	.word	0x00006a30
        /*0f40*/ 	.word	0x00000002
        /*0f44*/ 	.word	0x00038800
        /*0f48*/ 	.short	0x010a
        /*0f4a*/ 	.byte	0x3f
	.zero		1


	//   ....[33]....
        /*0f4c*/ 	.word	0x00007490
        /*0f50*/ 	.word	0x00000002
        /*0f54*/ 	.word	0x00038800
        /*0f58*/ 	.short	0x010a
        /*0f5a*/ 	.byte	0x3f
	.zero		1


	//   ....[34]....
        /*0f5c*/ 	.word	0x000089a0
        /*0f60*/ 	.word	0x00000002
        /*0f64*/ 	.word	0x00038800
        /*0f68*/ 	.short	0x010a
        /*0f6a*/ 	.byte	0x3f
	.zero		1


	//   ....[35]....
        /*0f6c*/ 	.word	0x000098f0
        /*0f70*/ 	.word	0x000000a9
        /*0f74*/ 	.word	0x00038830
        /*0f78*/ 	.short	0x010a
        /*0f7a*/ 	.byte	0x3f
	.zero		1


	//   ....[36]....
        /*0f7c*/ 	.word	0x000099a0
        /*0f80*/ 	.word	0x000000a9
        /*0f84*/ 	.word	0x00038830
        /*0f88*/ 	.short	0x010a
        /*0f8a*/ 	.byte	0x3f
	.zero		1


	//   ....[37]....
        /*0f8c*/ 	.word	0x00009cb0
        /*0f90*/ 	.word	0x00000002
        /*0f94*/ 	.word	0x00038810
        /*0f98*/ 	.short	0x010a
        /*0f9a*/ 	.byte	0x3f
	.zero		1


	//   ....[38]....
        /*0f9c*/ 	.word	0x00009d00
        /*0fa0*/ 	.word	0x000000a9
        /*0fa4*/ 	.word	0x00038850
        /*0fa8*/ 	.short	0x010a
        /*0faa*/ 	.byte	0x3f
	.zero		1


	//   ....[39]....
        /*0fac*/ 	.word	0x00009db0
        /*0fb0*/ 	.word	0x000000a9
        /*0fb4*/ 	.word	0x00038850
        /*0fb8*/ 	.short	0x010a
        /*0fba*/ 	.byte	0x3f
	.zero		1


	//   ....[40]....
        /*0fbc*/ 	.word	0x0000c210
        /*0fc0*/ 	.word	0x00000014
        /*0fc4*/ 	.word	0x00000000
        /*0fc8*/ 	.short	0x0101
        /*0fca*/ 	.byte	0x3f
	.zero		1


	//   ....[41]....
        /*0fcc*/ 	.word	0x0000c950
        /*0fd0*/ 	.word	0x000000a9
        /*0fd4*/ 	.word	0x00000000
        /*0fd8*/ 	.short	0x0101
        /*0fda*/ 	.byte	0x3f
	.zero		1


	//   ....[42]....
        /*0fdc*/ 	.word	0x0000ca50
        /*0fe0*/ 	.word	0x000000c5
        /*0fe4*/ 	.word	0x00038830
        /*0fe8*/ 	.short	0x010a
        /*0fea*/ 	.byte	0x3f
	.zero		1


	//   ....[43]....
        /*0fec*/ 	.word	0x0000cac0
        /*0ff0*/ 	.word	0x000000c5
        /*0ff4*/ 	.word	0x00038830
        /*0ff8*/ 	.short	0x010a
        /*0ffa*/ 	.byte	0x3f
	.zero		1


	//   ....[44]....
        /*0ffc*/ 	.word	0x0000cd30
        /*1000*/ 	.word	0x000000c5
        /*1004*/ 	.word	0x00038850
        /*1008*/ 	.short	0x010a
        /*100a*/ 	.byte	0x3f
	.zero		1


	//   ....[45]....
        /*100c*/ 	.word	0x0000cd80
        /*1010*/ 	.word	0x000000c5
        /*1014*/ 	.word	0x00038850
        /*1018*/ 	.short	0x010a
        /*101a*/ 	.byte	0x3f
	.zero		1


	//   ....[46]....
        /*101c*/ 	.word	0x0000f120
        /*1020*/ 	.word	0x000000a7
        /*1024*/ 	.word	0x00000000
        /*1028*/ 	.short	0x0101
        /*102a*/ 	.byte	0x3f
	.zero		1


	//   ....[47]....
        /*102c*/ 	.word	0x00010110
        /*1030*/ 	.word	0x000000c5
        /*1034*/ 	.word	0x00000000
        /*1038*/ 	.short	0x0101
        /*103a*/ 	.byte	0x3f
	.zero		1


	//   ....[48]....
        /*103c*/ 	.word	0x00010260
        /*1040*/ 	.word	0x000000c2
        /*1044*/ 	.word	0x00038830
        /*1048*/ 	.short	0x010a
        /*104a*/ 	.byte	0x3f
	.zero		1


	//   ....[49]....
        /*104c*/ 	.word	0x000102d0
        /*1050*/ 	.word	0x000000c2
        /*1054*/ 	.word	0x00038830
        /*1058*/ 	.short	0x010a
        /*105a*/ 	.byte	0x3f
	.zero		1


	//   ....[50]....
        /*105c*/ 	.word	0x00010540
        /*1060*/ 	.word	0x000000c2
        /*1064*/ 	.word	0x00038850
        /*1068*/ 	.short	0x010a
        /*106a*/ 	.byte	0x3f
	.zero		1


	//   ....[51]....
        /*106c*/ 	.word	0x00010590
        /*1070*/ 	.word	0x000000c2
        /*1074*/ 	.word	0x00038850
        /*1078*/ 	.short	0x010a
        /*107a*/ 	.byte	0x3f
	.zero		1


	//   ....[52]....
        /*107c*/ 	.word	0x00012550
        /*1080*/ 	.word	0x000000a2
        /*1084*/ 	.word	0x00000000
        /*1088*/ 	.short	0x0101
        /*108a*/ 	.byte	0x3f
	.zero		1


	//   ....[53]....
        /*108c*/ 	.word	0x000133f0
        /*1090*/ 	.word	0x000000c2
        /*1094*/ 	.word	0x00000000
        /*1098*/ 	.short	0x0101
        /*109a*/ 	.byte	0x3f
	.zero		1


	//   ....[54]....
        /*109c*/ 	.word	0x00015a10
        /*10a0*/ 	.word	0x00000000
        /*10a4*/ 	.word	0x00000000
        /*10a8*/ 	.short	0x0101
        /*10aa*/ 	.byte	0x3f
	.zero		1


	//   ....[55]....
        /*10ac*/ 	.word	0x00018460
        /*10b0*/ 	.word	0x00000005
        /*10b4*/ 	.word	0x00038820
        /*10b8*/ 	.short	0x010a
        /*10ba*/ 	.byte	0x3f
	.zero		1


	//   ....[56]....
        /*10bc*/ 	.word	0x00018550
        /*10c0*/ 	.word	0x00000004
        /*10c4*/ 	.word	0x000388a0
        /*10c8*/ 	.short	0x010a
        /*10ca*/ 	.byte	0x3f
	.zero		1


	//   ....[57]....
        /*10cc*/ 	.word	0x000187a0
        /*10d0*/ 	.word	0x00000004
        /*10d4*/ 	.word	0x000388c0
        /*10d8*/ 	.short	0x010a
        /*10da*/ 	.byte	0x3f
	.zero		1


	//   ....[58]....
        /*10dc*/ 	.word	0x00019220
        /*10e0*/ 	.word	0x00000004
        /*10e4*/ 	.word	0x000388a0
        /*10e8*/ 	.short	0x010a
        /*10ea*/ 	.byte	0x3f
	.zero		1


	//   ....[59]....
        /*10ec*/ 	.word	0x00019460
        /*10f0*/ 	.word	0x00000004
        /*10f4*/ 	.word	0x000388c0
        /*10f8*/ 	.short	0x010a
        /*10fa*/ 	.byte	0x3f
	.zero		1


	//   ....[60]....
        /*10fc*/ 	.word	0x0001a840
        /*1100*/ 	.word	0x00000000
        /*1104*/ 	.word	0x00038840
        /*1108*/ 	.short	0x010a
        /*110a*/ 	.byte	0x3f
	.zero		1


	//   ....[61]....
        /*110c*/ 	.word	0x0001b3f0
        /*1110*/ 	.word	0x00000008
        /*1114*/ 	.word	0x00038800
        /*1118*/ 	.short	0x0107
        /*111a*/ 	.byte	0x3f
	.zero		1


	//   ....[62]....
        /*111c*/ 	.word	0x0001b4a0
        /*1120*/ 	.word	0x00000000
        /*1124*/ 	.word	0x00038800
        /*1128*/ 	.short	0x0101
        /*112a*/ 	.byte	0x3f
	.zero		1


	//   ....[63]....
        /*112c*/ 	.word	0x0001c450
        /*1130*/ 	.word	0x00000000
        /*1134*/ 	.word	0x00038810
        /*1138*/ 	.short	0x0107
        /*113a*/ 	.byte	0x3f
	.zero		1


	//   ....[64]....
        /*113c*/ 	.word	0x0001c550
        /*1140*/ 	.word	0x00000002
        /*1144*/ 	.word	0x00038810
        /*1148*/ 	.short	0x0101
        /*114a*/ 	.byte	0x3f
	.zero		1


	//   ....[65]....
        /*114c*/ 	.word	0x0001c570
        /*1150*/ 	.word	0x00000002
        /*1154*/ 	.word	0x00038820
        /*1158*/ 	.short	0x010a
        /*115a*/ 	.byte	0x3f
	.zero		1


	//   ....[66]....
        /*115c*/ 	.word	0x0001c680
        /*1160*/ 	.word	0x00000000
        /*1164*/ 	.word	0x00038860
        /*1168*/ 	.short	0x010a
        /*116a*/ 	.byte	0x3f
	.zero		1


	//   ....[67]....
        /*116c*/ 	.word	0x0001d370
        /*1170*/ 	.word	0x00000000
        /*1174*/ 	.word	0x00038840
        /*1178*/ 	.short	0x010a
        /*117a*/ 	.byte	0x3f
	.zero		1


	//   ....[68]....
        /*117c*/ 	.word	0x0001d5d0
        /*1180*/ 	.word	0x00000000
        /*1184*/ 	.word	0x00038860
        /*1188*/ 	.short	0x010a
        /*118a*/ 	.byte	0x3f
	.zero		1


	//   ....[69]....
        /*118c*/ 	.word	0x0001e250
        /*1190*/ 	.word	0x00000002
        /*1194*/ 	.word	0x00038840
        /*1198*/ 	.short	0x010a
        /*119a*/ 	.byte	0x3f
	.zero		1


	//   ....[70]....
        /*119c*/ 	.word	0x0001e4a0
        /*11a0*/ 	.word	0x00000002
        /*11a4*/ 	.word	0x00038860
        /*11a8*/ 	.short	0x010a
        /*11aa*/ 	.byte	0x3f
	.zero		1


	//   ....[71]....
        /*11ac*/ 	.word	0x0001f0b0
        /*11b0*/ 	.word	0x00000002
        /*11b4*/ 	.word	0x00038840
        /*11b8*/ 	.short	0x010a
        /*11ba*/ 	.byte	0x3f
	.zero		1


	//   ....[72]....
        /*11bc*/ 	.word	0x0001f310
        /*11c0*/ 	.word	0x00000002
        /*11c4*/ 	.word	0x00038860
        /*11c8*/ 	.short	0x010a
        /*11ca*/ 	.byte	0x3f
	.zero		1


	//   ....[73]....
        /*11cc*/ 	.word	0x00020b90
        /*11d0*/ 	.word	0x00000000
        /*11d4*/ 	.word	0x00038820
        /*11d8*/ 	.short	0x010a
        /*11da*/ 	.byte	0x3f
	.zero		1


	//   ....[74]....
        /*11dc*/ 	.word	0x00020d40
        /*11e0*/ 	.word	0x00000006
        /*11e4*/ 	.word	0x00000000
        /*11e8*/ 	.short	0x010a
        /*11ea*/ 	.byte	0x3f
	.zero		1


	//   ....[75]....
        /*11ec*/ 	.word	0x00020db0
        /*11f0*/ 	.word	0x00000007
        /*11f4*/ 	.word	0x00000000
        /*11f8*/ 	.short	0x010a
        /*11fa*/ 	.byte	0x3f
	.zero		1


	//   ....[76]....
        /*11fc*/ 	.word	0x00020e20
        /*1200*/ 	.word	0x00000004
        /*1204*/ 	.word	0x00000000
        /*1208*/ 	.short	0x010a
        /*120a*/ 	.byte	0x3f
	.zero		1


	//   ....[77]....
        /*120c*/ 	.word	0x00020e50
        /*1210*/ 	.word	0x00000003
        /*1214*/ 	.word	0x00000000
        /*1218*/ 	.short	0x010a
        /*121a*/ 	.byte	0x3f
	.zero		1


	//   ....[78]....
        /*121c*/ 	.word	0x00020eb0
        /*1220*/ 	.word	0x00000044
        /*1224*/ 	.word	0x00038890
        /*1228*/ 	.short	0x010a
        /*122a*/ 	.byte	0x3f
	.zero		1


	//   ....[79]....
        /*122c*/ 	.word	0x00020f00
        /*1230*/ 	.word	0x00000044
        /*1234*/ 	.word	0x00038890
        /*1238*/ 	.short	0x010a
        /*123a*/ 	.byte	0x3f
	.zero		1


	//   ....[80]....
        /*123c*/ 	.word	0x00020f50
        /*1240*/ 	.word	0x00000044
        /*1244*/ 	.word	0x00038890
        /*1248*/ 	.short	0x010a
        /*124a*/ 	.byte	0x3f
	.zero		1


	//   ....[81]....
        /*124c*/ 	.word	0x00020fa0
        /*1250*/ 	.word	0x00000044
        /*1254*/ 	.word	0x000388b0
        /*1258*/ 	.short	0x010a
        /*125a*/ 	.byte	0x3f
	.zero		1


	//   ....[82]....
        /*125c*/ 	.word	0x00021370
        /*1260*/ 	.word	0x00000002
        /*1264*/ 	.word	0x00038800
        /*1268*/ 	.short	0x010a
        /*126a*/ 	.byte	0x3f
	.zero		1


	//   ....[83]....
        /*126c*/ 	.word	0x00021780
        /*1270*/ 	.word	0x00000002
        /*1274*/ 	.word	0x00038800
        /*1278*/ 	.short	0x010a
        /*127a*/ 	.byte	0x3f
	.zero		1


	//   ....[84]....
        /*127c*/ 	.word	0x000217d0
        /*1280*/ 	.word	0x000000a9
        /*1284*/ 	.word	0x00038830
        /*1288*/ 	.short	0x010a
        /*128a*/ 	.byte	0x3f
	.zero		1


	//   ....[85]....
        /*128c*/ 	.word	0x00021820
        /*1290*/ 	.word	0x00000002
        /*1294*/ 	.word	0x00038810
        /*1298*/ 	.short	0x010a
        /*129a*/ 	.byte	0x3f
	.zero		1


	//   ....[86]....
        /*129c*/ 	.word	0x00021870
        /*12a0*/ 	.word	0x000000a9
        /*12a4*/ 	.word	0x00038850
        /*12a8*/ 	.short	0x010a
        /*12aa*/ 	.byte	0x3f
	.zero		1


	//   ....[87]....
        /*12ac*/ 	.word	0x000218c0
        /*12b0*/ 	.word	0x000000c5
        /*12b4*/ 	.word	0x00038830
        /*12b8*/ 	.short	0x010a
        /*12ba*/ 	.byte	0x3f
	.zero		1


	//   ....[88]....
        /*12bc*/ 	.word	0x00021910
        /*12c0*/ 	.word	0x000000c5
        /*12c4*/ 	.word	0x00038850
        /*12c8*/ 	.short	0x010a
        /*12ca*/ 	.byte	0x3f
	.zero		1


	//   ....[89]....
        /*12cc*/ 	.word	0x00021960
        /*12d0*/ 	.word	0x000000c2
        /*12d4*/ 	.word	0x00038830
        /*12d8*/ 	.short	0x010a
        /*12da*/ 	.byte	0x3f
	.zero		1


	//   ....[90]....
        /*12dc*/ 	.word	0x000219b0
        /*12e0*/ 	.word	0x000000c2
        /*12e4*/ 	.word	0x00038850
        /*12e8*/ 	.short	0x010a
        /*12ea*/ 	.byte	0x3f
	.zero		1


	//   ....[91]....
        /*12ec*/ 	.word	0x00021b60
        /*12f0*/ 	.word	0x00000004
        /*12f4*/ 	.word	0x00038820
        /*12f8*/ 	.short	0x010a
        /*12fa*/ 	.byte	0x3f
	.zero		1


	//   ....[92]....
        /*12fc*/ 	.word	0x00021bb0
        /*1300*/ 	.word	0x00000004
        /*1304*/ 	.word	0x000388a0
        /*1308*/ 	.short	0x010a
        /*130a*/ 	.byte	0x3f
	.zero		1


	//   ....[93]....
        /*130c*/ 	.word	0x00021c00
        /*1310*/ 	.word	0x00000004
        /*1314*/ 	.word	0x000388c0
        /*1318*/ 	.short	0x010a
        /*131a*/ 	.byte	0x3f
	.zero		1


	//   ....[94]....
        /*131c*/ 	.word	0x00021c50
        /*1320*/ 	.word	0x00000004
        /*1324*/ 	.word	0x000388a0
        /*1328*/ 	.short	0x010a
        /*132a*/ 	.byte	0x3f
	.zero		1


	//   ....[95]....
        /*132c*/ 	.word	0x00021ca0
        /*1330*/ 	.word	0x00000004
        /*1334*/ 	.word	0x000388c0
        /*1338*/ 	.short	0x010a
        /*133a*/ 	.byte	0x3f
	.zero		1


	//   ....[96]....
        /*133c*/ 	.word	0x00021e40
        /*1340*/ 	.word	0x00000000
        /*1344*/ 	.word	0x00038840
        /*1348*/ 	.short	0x010a
        /*134a*/ 	.byte	0x3f
	.zero		1


	//   ....[97]....
        /*134c*/ 	.word	0x00022f70
        /*1350*/ 	.word	0x00000002
        /*1354*/ 	.word	0x00038820
        /*1358*/ 	.short	0x010a
        /*135a*/ 	.byte	0x3f
	.zero		1


	//   ....[98]....
        /*135c*/ 	.word	0x00022fc0
        /*1360*/ 	.word	0x00000000
        /*1364*/ 	.word	0x00038860
        /*1368*/ 	.short	0x010a
        /*136a*/ 	.byte	0x3f
	.zero		1


	//   ....[99]....
        /*136c*/ 	.word	0x00023010
        /*1370*/ 	.word	0x00000000
        /*1374*/ 	.word	0x00038840
        /*1378*/ 	.short	0x010a
        /*137a*/ 	.byte	0x3f
	.zero		1


	//   ....[100]....
        /*137c*/ 	.word	0x00023060
        /*1380*/ 	.word	0x00000000
        /*1384*/ 	.word	0x00038860
        /*1388*/ 	.short	0x010a
        /*138a*/ 	.byte	0x3f
	.zero		1


	//   ....[101]....
        /*138c*/ 	.word	0x000230b0
        /*1390*/ 	.word	0x00000002
        /*1394*/ 	.word	0x00038840
        /*1398*/ 	.short	0x010a
        /*139a*/ 	.byte	0x3f
	.zero		1


	//   ....[102]....
        /*139c*/ 	.word	0x00023100
        /*13a0*/ 	.word	0x00000002
        /*13a4*/ 	.word	0x00038860
        /*13a8*/ 	.short	0x010a
        /*13aa*/ 	.byte	0x3f
	.zero		1


	//   ....[103]....
        /*13ac*/ 	.word	0x00023150
        /*13b0*/ 	.word	0x00000002
        /*13b4*/ 	.word	0x00038840
        /*13b8*/ 	.short	0x010a
        /*13ba*/ 	.byte	0x3f
	.zero		1


	//   ....[104]....
        /*13bc*/ 	.word	0x000231a0
        /*13c0*/ 	.word	0x00000002
        /*13c4*/ 	.word	0x00038860
        /*13c8*/ 	.short	0x010a
        /*13ca*/ 	.byte	0x3f
	.zero		1


	//   ....[105]....
        /*13cc*/ 	.word	0x00023c00
        /*13d0*/ 	.word	0x00000000
        /*13d4*/ 	.word	0x00038820
        /*13d8*/ 	.short	0x010a
        /*13da*/ 	.byte	0x3f
	.zero		1


	//   ....[106]....
        /*13dc*/ 	.word	0x00023da0
        /*13e0*/ 	.word	0x00000006
        /*13e4*/ 	.word	0x00000000
        /*13e8*/ 	.short	0x010a
        /*13ea*/ 	.byte	0x3f
	.zero		1


	//   ....[107]....
        /*13ec*/ 	.word	0x00023df0
        /*13f0*/ 	.word	0x00000007
        /*13f4*/ 	.word	0x00000000
        /*13f8*/ 	.short	0x010a
        /*13fa*/ 	.byte	0x3f
	.zero		1


	//   ....[108]....
        /*13fc*/ 	.word	0x00023e40
        /*1400*/ 	.word	0x00000004
        /*1404*/ 	.word	0x00000000
        /*1408*/ 	.short	0x010a
        /*140a*/ 	.byte	0x3f
	.zero		1


	//----- nvinfo : EIATTR_NUM_MBARRIERS
	.align		4
.L_1127:
        /*140c*/ 	.byte	0x03, 0x38
        /*140e*/ 	.short	0x0017


	//----- nvinfo : EIATTR_EXIT_INSTR_OFFSETS
	.align		4
        /*1410*/ 	.byte	0x04, 0x1c
        /*1412*/ 	.short	(.L_1129 - .L_1128)


	//   ....[0]....
.L_1128:
        /*1414*/ 	.word	0x00020ea0


	//----- nvinfo : EIATTR_MAX_THREADS
	.align		4
.L_1129:
        /*1418*/ 	.byte	0x04, 0x05
        /*141a*/ 	.short	(.L_1131 - .L_1130)
.L_1130:
        /*141c*/ 	.word	0x00000180
        /*1420*/ 	.word	0x00000001
        /*1424*/ 	.word	0x00000001


	//----- nvinfo : EIATTR_CRS_STACK_SIZE
	.align		4
.L_1131:
        /*1428*/ 	.byte	0x04, 0x1e
        /*142a*/ 	.short	(.L_1133 - .L_1132)
.L_1132:
        /*142c*/ 	.word	0x00000000


	//----- nvinfo : EIATTR_CBANK_PARAM_SIZE
	.align		4
.L_1133:
        /*1430*/ 	.byte	0x03, 0x19
        /*1432*/ 	.short	0x0bf0


	//----- nvinfo : EIATTR_PARAM_CBANK
	.align		4
        /*1434*/ 	.byte	0x04, 0x0a
        /*1436*/ 	.short	(.L_1135 - .L_1134)
	.align		4
.L_1134:
        /*1438*/ 	.word	index@(.nv.constant0._ZN7cutlass13device_kernelIN5flash11enable_sm90INS1_16FlashAttnFwdSm90INS1_25CollectiveMainloopFwdSm90ILi2EN4cute5tupleIJNS5_1CILi1EEES8_S8_EEENS6_IJNS7_ILi64EEESA_SA_EEELi512ENS_10bfloat16_tEfNS_4arch4Sm90ELb1ELb0ELb0ELb1ELb0ELb1ELb1ELb0ELb0ELb1ELb0ELb0EEENS1_21CollectiveEpilogueFwdINS6_IJSA_NS7_ILi512EEESA_EEES9_SC_SE_Li256ELb1ELb1ELb0ELb0EEENS1_36VarlenDynamicPersistentTileSchedulerILi64ELi64ELi256ELi128ELb0ELb1ELb1ELb1ELb1ELb1EEEEEEEEEvNT_6ParamsE)
        /*143c*/ 	.short	0x0210
        /*143e*/ 	.short	0x0bf0


	//----- nvinfo : EIATTR_SW_WAR
	.align		4
.L_1135:
        /*1440*/ 	.byte	0x04, 0x36
        /*1442*/ 	.short	(.L_1137 - .L_1136)
.L_1136:
        /*1444*/ 	.word	0x00000008
.L_1137:


//--------------------- .nv.info._ZN7cutlass13device_kernelIN5flash11enable_sm90INS1_16FlashAttnFwdSm90INS1_25CollectiveMainloopFwdSm90ILi2EN4cute5tupleIJNS5_1CILi1EEES8_S8_EEENS6_IJNS7_ILi128EEENS7_ILi96EEENS7_ILi64EEEEEELi256ENS_10bfloat16_tEfNS_4arch4Sm90ELb0ELb0ELb0ELb0ELb0ELb0ELb0ELb1ELb0ELb1ELb0ELb0EEENS1_21CollectiveEpilogueFwdINS6_IJSA_NS7_ILi256EEESB_EEES9_SE_SG_Li256ELb0ELb1ELb0ELb0EEENS1_29StaticPersistentTileSchedulerILb0EEEEEEEEEvNT_6ParamsE --------------------------
	.section	.nv.info._ZN7cutlass13device_kernelIN5flash11enable_sm90INS1_16FlashAttnFwdSm90INS1_25CollectiveMainloopFwdSm90ILi2EN4cute5tupleIJNS5_1CILi1EEES8_S8_EEENS6_IJNS7_ILi128EEENS7_ILi96EEENS7_ILi64EEEEEELi256ENS_10bfloat16_tEfNS_4arch4Sm90ELb0ELb0ELb0ELb0ELb0ELb0ELb0ELb1ELb0ELb1ELb0ELb0EEENS1_21CollectiveEpilogueFwdINS6_IJSA_NS7_ILi256EEESB_EEES9_SE_SG_Li256ELb0ELb1ELb0ELb0EEENS1_29StaticPersistentTileSchedulerILb0EEEEEEEEEvNT_6ParamsE,"",@"SHT_CUDA_INFO"
	.sectionflags	@""
	.align	4


	//----- nvinfo : EIATTR_CUDA_API_VERSION
	.align		4
        /*0000*/ 	.byte	0x04, 0x37
        /*0002*/ 	.short	(.L_1139 - .L_1138)
.L_1138:
        /*0004*/ 	.word	0x00000082


	//----- nvinfo : EIATTR_KPARAM_INFO
	.align		4
.L_1139:
        /*0008*/ 	.byte	0x04, 0x17
        /*000a*/ 	.short	(.L_1141 - .L_1140)
.L_1140:
        /*000c*/ 	.word	0x00000000
        /*0010*/ 	.short	0x0000
        /*0012*/ 	.short	0x0070
        /*0014*/ 	.byte	0x00, 0xf0, 0x01, 0x28


	//----- nvinfo : EIATTR_SPARSE_MMA_MASK
	.align		4
.L_1141:
        /*0018*/ 	.byte	0x03, 0x50
        /*001a*/ 	.short	0x0000


	//----- nvinfo : EIATTR_MAXREG_COUNT
	.align		4
        /*001c*/ 	.byte	0x03, 0x1b
        /*001e*/ 	.short	0x00a8


	//----- nvinfo : EIATTR_NUM_BARRIERS
	.align		4
        /*0020*/ 	.byte	0x02, 0x4c
        /*0022*/ 	.byte	0x10
	.zero		1


	//----- nvinfo : EIATTR_EXTERNS
	.align		4
        /*0024*/ 	.byte	0x04, 0x0f
        /*0026*/ 	.short	(.L_1143 - .L_1142)


	//   ....[0]....
	.align		4
.L_1142:
        /*0028*/ 	.word	index@(__assertfail)


	//----- nvinfo : EIATTR_ANNOTATIONS
	.align		4
.L_1143:
        /*002c*/ 	.byte	0x04, 0x55
        /*002e*/ 	.short	(.L_1145 - .L_1144)


	//   ....[0]....
.L_1144:
        /* <DEDUP_REMOVED lines=28> */


	//----- nvinfo : EIATTR_MERCURY_ISA_VERSION
	.align		4
.L_1145:
        /*01d8*/ 	.byte	0x03, 0x5f
        /*01da*/ 	.short	0x0101


	//----- nvinfo : EIATTR_INT_WARP_WIDE_INSTR_OFFSETS
	.align		4
        /*01dc*/ 	.byte	0x04, 0x31
        /*01de*/ 	.short	(.L_1147 - .L_1146)


	//   ....[0]....
.L_1146:
        /*01e0*/ 	.word	0x00000130


	//   ....[1]....
        /*01e4*/ 	.word	0x00000170


	//   ....[2]....
        /*01e8*/ 	.word	0x000001e0


	//----- nvinfo : EIATTR_COOP_GROUP_MASK_REGIDS
	.align		4
.L_1147:
        /*01ec*/ 	.byte	0x04, 0x29
        /*01ee*/ 	.short	(.L_1149 - .L_1148)


	//   ....[0]....
.L_1148:
        /*01f0*/ 	.word	0xffffffff


	//   ....[1]....
        /*01f4*/ 	.word	0xffffffff


	//   ....[2]....
        /*01f8*/ 	.word	0xffffffff


	//   ....[3]....
        /*01fc*/ 	.word	0xffffffff


	//   ....[4]....
        /*0200*/ 	.word	0xffffffff


	//   ....[5]....
        /*0204*/ 	.word	0xffffffff


	//   ....[6]....
        /*0208*/ 	.word	0xffffffff


	//   ....[7]....
        /*020c*/ 	.word	0xffffffff


	//   ....[8]....
        /*0210*/ 	.word	0xffffffff


	//   ....[9]....
        /*0214*/ 	.word	0xffffffff


	//   ....[10]....
        /*0218*/ 	.word	0xffffffff


	//   ....[11]....
        /*021c*/ 	.word	0xffffffff


	//   ....[12]....
        /*0220*/ 	.word	0xffffffff


	//   ....[13]....
        /*0224*/ 	.word	0xffffffff


	//   ....[14]....
        /*0228*/ 	.word	0xffffffff


	//   ....[15]....
        /*022c*/ 	.word	0xffffffff


	//   ....[16]....
        /*0230*/ 	.word	0xffffffff


	//   ....[17]....
        /*0234*/ 	.word	0xffffffff


	//   ....[18]....
        /*0238*/ 	.word	0xffffffff


	//   ....[19]....
        /*023c*/ 	.word	0xffffffff


	//   ....[20]....
        /*0240*/ 	.word	0xffffffff


	//   ....[21]....
        /*0244*/ 	.word	0xffffffff


	//   ....[22]....
        /*0248*/ 	.word	0xffffffff


	//   ....[23]....
        /*024c*/ 	.word	0xffffffff


	//   ....[24]....
        /*0250*/ 	.word	0xffffffff


	//   ....[25]....
        /*0254*/ 	.word	0xffffffff


	//   ....[26]....
        /*0258*/ 	.word	0xffffffff


	//   ....[27]....
        /*025c*/ 	.word	0xffffffff


	//   ....[28]....
        /*0260*/ 	.word	0xffffffff


	//   ....[29]....
        /*0264*/ 	.word	0xffffffff


	//   ....[30]....
        /*0268*/ 	.word	0xffffffff


	//   ....[31]....
        /*026c*/ 	.word	0xffffffff


	//   ....[32]....
        /*0270*/ 	.word	0xffffffff


	//   ....[33]....
        /*0274*/ 	.word	0xffffffff


	//   ....[34]....
        /*0278*/ 	.word	0xffffffff


	//   ....[35]....
        /*027c*/ 	.word	0xffffffff


	//   ....[36]....
        /*0280*/ 	.word	0xffffffff


	//   ....[37]....
        /*0284*/ 	.word	0xffffffff


	//   ....[38]....
        /*0288*/ 	.word	0xffffffff


	//   ....[39]....
        /*028c*/ 	.word	0xffffffff


	//   ....[40]....
        /*0290*/ 	.word	0xffffffff


	//   ....[41]....
        /*0294*/ 	.word	0xffffffff


	//   ....[42]....
        /*0298*/ 	.word	0xffffffff


	//   ....[43]....
        /*029c*/ 	.word	0xffffffff


	//   ....[44]....
        /*02a0*/ 	.word	0xffffffff


	//   ....[45]....
        /*02a4*/ 	.word	0xffffffff


	//   ....[46]....
        /*02a8*/ 	.word	0xffffffff


	//   ....[47]....
        /*02ac*/ 	.word	0xffffffff


	//   ....[48]....
        /*02b0*/ 	.word	0xffffffff


	//   ....[49]....
        /*02b4*/ 	.word	0xffffffff


	//   ....[50]....
        /*02b8*/ 	.word	0x0500000f


	//   ....[51]....
        /*02bc*/ 	.word	0x0500000f


	//   ....[52]....
        /*02c0*/ 	.word	0x0500000f


	//   ....[53]....
        /*02c4*/ 	.word	0x0500000f


	//   ....[54]....
        /*02c8*/ 	.word	0x0500000f


	//   ....[55]....
        /*02cc*/ 	.word	0x0500000f


	//   ....[56]....
        /*02d0*/ 	.word	0x0500000f


	//   ....[57]....
        /*02d4*/ 	.word	0x0500000f


	//   ....[58]....
        /*02d8*/ 	.word	0x0500000f


	//   ....[59]....
        /*02dc*/ 	.word	0x0500000f


	//   ....[60]....
        /*02e0*/ 	.word	0x0500000f


	//   ....[61]....
        /*02e4*/ 	.word	0x0500000f


	//   ....[62]....
        /*02e8*/ 	.word	0x0500000f


	//   ....[63]....
        /*02ec*/ 	.word	0x0500000f


	//   ....[64]....
        /*02f0*/ 	.word	0x0500000f


	//   ....[65]....
        /*02f4*/ 	.word	0x0500000f


	//   ....[66]....
        /*02f8*/ 	.word	0x0500000f


	//   ....[67]....
        /*02fc*/ 	.word	0x0500000f


	//----- nvinfo : EIATTR_COOP_GROUP_INSTR_OFFSETS
	.align		4
.L_1149:
        /*0300*/ 	.byte	0x04, 0x28
        /*0302*/ 	.short	(.L_1151 - .L_1150)


	//   ....[0]....
.L_1150:
        /*0304*/ 	.word	0x00000070


	//   ....[1]....
        /*0308*/ 	.word	0x00000140


	//   ....[2]....
        /*030c*/ 	.word	0x00000190


	//   ....[3]....
        /*0310*/ 	.word	0x000003c0


	//   ....[4]....
        /*0314*/ 	.word	0x00000520


	//   ....[5]....
        /*0318*/ 	.word	0x00000640


	//   ....[6]....
        /*031c*/ 	.word	0x000007a0


	//   ....[7]....
        /*0320*/ 	.word	0x00000db0


	//   ....[8]....
        /*0324*/ 	.word	0x00001ad0


	//   ....[9]....
        /*0328*/ 	.word	0x00001b20


	//   ....[10]....
        /*032c*/ 	.word	0x00001f80


	//   ....[11]....
        /*0330*/ 	.word	0x00002000


	//   ....[12]....
        /*0334*/ 	.word	0x00003090


	//   ....[13]....
        /*0338*/ 	.word	0x000030c0


	//   ....[14]....
        /*033c*/ 	.word	0x000034c0


	//   ....[15]....
        /*0340*/ 	.word	0x00003690


	//   ....[16]....
        /*0344*/ 	.word	0x00004960


	//   ....[17]....
        /*0348*/ 	.word	0x00004990


	//   ....[18]....
        /*034c*/ 	.word	0x00004a10


	//   ....[19]....
        /*0350*/ 	.word	0x00004a30


	//   ....[20]....
        /*0354*/ 	.word	0x00006490


	//   ....[21]....
        /*0358*/ 	.word	0x000064c0


	//   ....[22]....
        /*035c*/ 	.word	0x00006650


	//   ....[23]....
        /*0360*/ 	.word	0x00006660


	//   ....[24]....
        /*0364*/ 	.word	0x00006b80


	//   ....[25]....
        /*0368*/ 	.word	0x00006ba0


	//   ....[26]....
        /*036c*/ 	.word	0x00006ce0


	//   ....[27]....
        /*0370*/ 	.word	0x00006d00


	//   ....[28]....
        /*0374*/ 	.word	0x00006e30


	//   ....[29]....
        /*0378*/ 	.word	0x00006e50


	//   ....[30]....
        /*037c*/ 	.word	0x00006f90


	//   ....[31]....
        /*0380*/ 	.word	0x00006fd0


	//   ....[32]....
        /*0384*/ 	.word	0x00007a00


	//   ....[33]....
        /*0388*/ 	.word	0x00008370


	//   ....[34]....
        /*038c*/ 	.word	0x00008380


	//   ....[35]....
        /*0390*/ 	.word	0x000083c0


	//   ....[36]....
        /*0394*/ 	.word	0x00008400


	//   ....[37]....
        /*0398*/ 	.word	0x00008500


	//   ....[38]....
        /*039c*/ 	.word	0x00008510


	//   ....[39]....
        /*03a0*/ 	.word	0x000085a0


	//   ....[40]....
        /*03a4*/ 	.word	0x000085b0


	//   ....[41]....
        /*03a8*/ 	.word	0x00008640


	//   ....[42]....
        /*03ac*/ 	.word	0x00008650


	//   ....[43]....
        /*03b0*/ 	.word	0x000086e0


	//   ....[44]....
        /*03b4*/ 	.word	0x000086f0


	//   ....[45]....
        /*03b8*/ 	.word	0x00008770


	//   ....[46]....
        /*03bc*/ 	.word	0x00008780


	//   ....[47]....
        /*03c0*/ 	.word	0x00008790


	//   ....[48]....
        /*03c4*/ 	.word	0x000087a0


	//   ....[49]....
        /*03c8*/ 	.word	0x0000af80


	//   ....[50]....
        /*03cc*/ 	.word	0x0000b480


	//   ....[51]....
        /*03d0*/ 	.word	0x0000b5f0


	//   ....[52]....
        /*03d4*/ 	.word	0x0000b650


	//   ....[53]....
        /*03d8*/ 	.word	0x0000b720


	//   ....[54]....
        /*03dc*/ 	.word	0x0000b7c0


	//   ....[55]....
        /*03e0*/ 	.word	0x0000b860


	//   ....[56]....
        /*03e4*/ 	.word	0x0000b970


	//   ....[57]....
        /*03e8*/ 	.word	0x0000b9d0


	//   ....[58]....
        /*03ec*/ 	.word	0x0000bad0


	//   ....[59]....
        /*03f0*/ 	.word	0x0000bb30


	//   ....[60]....
        /*03f4*/ 	.word	0x0000bc30


	//   ....[61]....
        /*03f8*/ 	.word	0x0000bc90


	//   ....[62]....
        /*03fc*/ 	.word	0x0000bd90


	//   ....[63]....
        /*0400*/ 	.word	0x0000bdf0


	//   ....[64]....
        /*0404*/ 	.word	0x0000bee0


	//   ....[65]....
        /*0408*/ 	.word	0x0000bf40


	//   ....[66]....
        /*040c*/ 	.word	0x0000bfe0


	//   ....[67]....
        /*0410*/ 	.word	0x0000c3d0


	//----- nvinfo : EIATTR_REG_RECONFIG
	.align		4
.L_1151:
        /*0414*/ 	.byte	0x01, 0x54
	.zero		2


	//----- nvinfo : EIATTR_SYSCALL_OFFSETS
	.align		4
        /*0418*/ 	.byte	0x04, 0x46
        /*041a*/ 	.short	(.L_1153 - .L_1152)


	//   ....[0]....
.L_1152:
        /*041c*/ 	.word	0x00001110


	//   ....[1]....
        /*0420*/ 	.word	0x00007660


	//   ....[2]....
        /*0424*/ 	.word	0x000077a0


	//   ....[3]....
        /*0428*/ 	.word	0x00007890


	//   ....[4]....
        /*042c*/ 	.word	0x00007f90


	//----- nvinfo : EIATTR_MBARRIER_INSTR_OFFSETS
	.align		4
.L_1153:
        /*0430*/ 	.byte	0x04, 0x39
        /*0432*/ 	.short	(.L_1155 - .L_1154)


	//   ....[0]....
.L_1154:
        /*0434*/ 	.word	0x00000270
        /*0438*/ 	.word	0x000000ff
        /*043c*/ 	.word	0x00022800
        /*0440*/ 	.short	0x0100
        /*0442*/ 	.byte	0x08
	.zero		1


	//   ....[1]....
        /*0444*/ 	.word	0x00000280
        /*0448*/ 	.word	0x000000ff
        /*044c*/ 	.word	0x00022820
        /*0450*/ 	.short	0x0100
        /*0452*/ 	.byte	0x08
	.zero		1


	//   ....[2]....
        /*0454*/ 	.word	0x00000370
        /*0458*/ 	.word	0x000000ff
        /*045c*/ 	.word	0x00022830
        /*0460*/ 	.short	0x0100
        /*0462*/ 	.byte	0x08
	.zero		1


	//   ....[3]....
        /*0464*/ 	.word	0x00000380
        /*0468*/ 	.word	0x000000ff
        /*046c*/ 	.word	0x00022840
        /*0470*/ 	.short	0x0100
        /*0472*/ 	.byte	0x08
	.zero		1


	//   ....[4]....
        /*0474*/ 	.word	0x00000390
        /*0478*/ 	.word	0x000000ff
        /*047c*/ 	.word	0x00022838
        /*0480*/ 	.short	0x0100
        /*0482*/ 	.byte	0x08
	.zero		1


	//   ....[5]....
        /*0484*/ 	.word	0x000003a0
        /*0488*/ 	.word	0x000000ff
        /*048c*/ 	.word	0x00022848
        /*0490*/ 	.short	0x0100
        /*0492*/ 	.byte	0x08
	.zero		1


	//   ....[6]....
        /*0494*/ 	.word	0x000004d0
        /*0498*/ 	.word	0x000000ff
        /*049c*/ 	.word	0x00022850
        /*04a0*/ 	.short	0x0100
        /*04a2*/ 	.byte	0x08
	.zero		1


	//   ....[7]....
        /*04a4*/ 	.word	0x000004e0
        /*04a8*/ 	.word	0x000000ff
        /*04ac*/ 	.word	0x00022860
        /*04b0*/ 	.short	0x0100
        /*04b2*/ 	.byte	0x08
	.zero		1


	//   ....[8]....
        /*04b4*/ 	.word	0x000004f0
        /*04b8*/ 	.word	0x000000ff
        /*04bc*/ 	.word	0x00022858
        /*04c0*/ 	.short	0x0100
        /*04c2*/ 	.byte	0x08
	.zero		1


	//   ....[9]....
        /*04c4*/ 	.word	0x00000500
        /*04c8*/ 	.word	0x000000ff
        /*04cc*/ 	.word	0x00022868
        /*04d0*/ 	.short	0x0100
        /*04d2*/ 	.byte	0x08
	.zero		1


	//   ....[10]....
        /*04d4*/ 	.word	0x000005f0
        /*04d8*/ 	.word	0x000000ff
        /*04dc*/ 	.word	0x00022870
        /*04e0*/ 	.short	0x0100
        /*04e2*/ 	.byte	0x06
	.zero		1


	//   ....[11]....
        /*04e4*/ 	.word	0x00000600
        /*04e8*/ 	.word	0x000000ff
        /*04ec*/ 	.word	0x00022880
        /*04f0*/ 	.short	0x0100
        /*04f2*/ 	.byte	0x06
	.zero		1


	//   ....[12]....
        /*04f4*/ 	.word	0x00000610
        /*04f8*/ 	.word	0x000000ff
        /*04fc*/ 	.word	0x00022878
        /*0500*/ 	.short	0x0100
        /*0502*/ 	.byte	0x06
	.zero		1


	//   ....[13]....
        /*0504*/ 	.word	0x00000620
        /*0508*/ 	.word	0x000000ff
        /*050c*/ 	.word	0x00022888
        /*0510*/ 	.short	0x0100
        /*0512*/ 	.byte	0x06
	.zero		1


	//   ....[14]....
        /*0514*/ 	.word	0x00000750
        /*0518*/ 	.word	0x000000ff
        /*051c*/ 	.word	0x00022890
        /*0520*/ 	.short	0x0100
        /*0522*/ 	.byte	0x08
	.zero		1


	//   ....[15]....
        /*0524*/ 	.word	0x00000760
        /*0528*/ 	.word	0x000000ff
        /*052c*/ 	.word	0x000228a0
        /*0530*/ 	.short	0x0100
        /*0532*/ 	.byte	0x08
	.zero		1


	//   ....[16]....
        /*0534*/ 	.word	0x00000770
        /*0538*/ 	.word	0x000000ff
        /*053c*/ 	.word	0x00022898
        /*0540*/ 	.short	0x0100
        /*0542*/ 	.byte	0x08
	.zero		1


	//   ....[17]....
        /*0544*/ 	.word	0x00000780
        /*0548*/ 	.word	0x000000ff
        /*054c*/ 	.word	0x000228a8
        /*0550*/ 	.short	0x0100
        /*0552*/ 	.byte	0x08
	.zero		1


	//   ....[18]....
        /*0554*/ 	.word	0x000008b0
        /*0558*/ 	.word	0x000000ff
        /*055c*/ 	.word	0x000228b0
        /*0560*/ 	.short	0x0100
        /*0562*/ 	.byte	0x08
	.zero		1


	//   ....[19]....
        /*0564*/ 	.word	0x000008c0
        /*0568*/ 	.word	0x000000ff
        /*056c*/ 	.word	0x000228c0
        /*0570*/ 	.short	0x0100
        /*0572*/ 	.byte	0x08
	.zero		1


	//   ....[20]....
        /*0574*/ 	.word	0x000008d0
        /*0578*/ 	.word	0x000000ff
        /*057c*/ 	.word	0x000228b8
        /*0580*/ 	.short	0x0100
        /*0582*/ 	.byte	0x08
	.zero		1


	//   ....[21]....
        /*0584*/ 	.word	0x000008e0
        /*0588*/ 	.word	0x000000ff
        /*058c*/ 	.word	0x000228c8
        /*0590*/ 	.short	0x0100
        /*0592*/ 	.byte	0x08
	.zero		1


	//   ....[22]....
        /*0594*/ 	.word	0x00001160
        /*0598*/ 	.word	0x000000ff
        /*059c*/ 	.word	0x00022800
        /*05a0*/ 	.short	0x010a
        /*05a2*/ 	.byte	0x2d
	.zero		1


	//   ....[23]....
        /*05a4*/ 	.word	0x00001230
        /*05a8*/ 	.word	0x000000ff
        /*05ac*/ 	.word	0x00022830
        /*05b0*/ 	.short	0x010a
        /*05b2*/ 	.byte	0x15
	.zero		1


	//   ....[24]....
        /*05b4*/ 	.word	0x00001270
        /*05b8*/ 	.word	0x000000ff
        /*05bc*/ 	.word	0x00022830
        /*05c0*/ 	.short	0x010a
        /*05c2*/ 	.byte	0x15
	.zero		1


	//   ....[25]....
        /*05c4*/ 	.word	0x00002440
        /*05c8*/ 	.word	0x00000004
        /*05cc*/ 	.word	0x00000000
        /*05d0*/ 	.short	0x0101
        /*05d2*/ 	.byte	0x3f
	.zero		1


	//   ....[26]....
        /*05d4*/ 	.word	0x00002870
        /*05d8*/ 	.word	0x000000ff
        /*05dc*/ 	.word	0x00022850
        /*05e0*/ 	.short	0x010a
        /*05e2*/ 	.byte	0x15
	.zero		1


	//   ....[27]....
        /*05e4*/ 	.word	0x000028b0
        /*05e8*/ 	.word	0x000000ff
        /*05ec*/ 	.word	0x00022850
        /*05f0*/ 	.short	0x010a
        /*05f2*/ 	.byte	0x15
	.zero		1


	//   ....[28]....
        /*05f4*/ 	.word	0x00002ba0
        /*05f8*/ 	.word	0x00000008
        /*05fc*/ 	.word	0x00000000
        /*0600*/ 	.short	0x0101
        /*0602*/ 	.byte	0x3f
	.zero		1


	//   ....[29]....
        /*0604*/ 	.word	0x00002d20
        /*0608*/ 	.word	0x000000ff
        /*060c*/ 	.word	0x00022830
        /*0610*/ 	.short	0x010a
        /*0612*/ 	.byte	0x17
	.zero		1


	//   ....[30]....
        /*0614*/ 	.word	0x00002d70
        /*0618*/ 	.word	0x000000ff
        /*061c*/ 	.word	0x00022830
        /*0620*/ 	.short	0x010a
        /*0622*/ 	.byte	0x17
	.zero		1


	//   ....[31]....
        /*0624*/ 	.word	0x00003a20
        /*0628*/ 	.word	0x0000009a
        /*062c*/ 	.word	0x00000000
        /*0630*/ 	.short	0x0101
        /*0632*/ 	.byte	0x3f
	.zero		1


	//   ....[32]....
        /*0634*/ 	.word	0x00004610
        /*0638*/ 	.word	0x000000ff
        /*063c*/ 	.word	0x00022850
        /*0640*/ 	.short	0x010a
        /*0642*/ 	.byte	0x17
	.zero		1


	//   ....[33]....
        /*0644*/ 	.word	0x00004660
        /*0648*/ 	.word	0x000000ff
        /*064c*/ 	.word	0x00022850
        /*0650*/ 	.short	0x010a
        /*0652*/ 	.byte	0x17
	.zero		1


	//   ....[34]....
        /*0654*/ 	.word	0x00004940
        /*0658*/ 	.word	0x000000b7
        /*065c*/ 	.word	0x00000000
        /*0660*/ 	.short	0x0101
        /*0662*/ 	.byte	0x3f
	.zero		1


	//   ....[35]....
        /*0664*/ 	.word	0x00006b60
        /*0668*/ 	.word	0x000000ce
        /*066c*/ 	.word	0x00000000
        /*0670*/ 	.short	0x0101
        /*0672*/ 	.byte	0x3f
	.zero		1


	//   ....[36]....
        /*0674*/ 	.word	0x00007c30
        /*0678*/ 	.word	0x00000000
        /*067c*/ 	.word	0x00022840
        /*0680*/ 	.short	0x010a
        /*0682*/ 	.byte	0x3f
	.zero		1


	//   ....[37]....
        /*0684*/ 	.word	0x000088a0
        /*0688*/ 	.word	0x000000ff
        /*068c*/ 	.word	0x00022800
        /*0690*/ 	.short	0x0107
        /*0692*/ 	.byte	0x24
	.zero		1


	//   ....[38]....
        /*0694*/ 	.word	0x00008900
        /*0698*/ 	.word	0x000000ff
        /*069c*/ 	.word	0x00022800
        /*06a0*/ 	.short	0x0101
        /*06a2*/ 	.byte	0x24
	.zero		1


	//   ....[39]....
        /*06a4*/ 	.word	0x00008920
        /*06a8*/ 	.word	0x000000ff
        /*06ac*/ 	.word	0x00022820
        /*06b0*/ 	.short	0x010a
        /*06b2*/ 	.byte	0x24
	.zero		1


	//   ....[40]....
        /*06b4*/ 	.word	0x00008a00
        /*06b8*/ 	.word	0x00000002
        /*06bc*/ 	.word	0x00022860
        /*06c0*/ 	.short	0x010a
        /*06c2*/ 	.byte	0x3f
	.zero		1


	//   ....[41]....
        /*06c4*/ 	.word	0x00009220
        /*06c8*/ 	.word	0x00000003
        /*06cc*/ 	.word	0x00022840
        /*06d0*/ 	.short	0x010a
        /*06d2*/ 	.byte	0x3f
	.zero		1


	//   ....[42]....
        /*06d4*/ 	.word	0x00009470
        /*06d8*/ 	.word	0x00000003
        /*06dc*/ 	.word	0x00022860
        /*06e0*/ 	.short	0x010a
        /*06e2*/ 	.byte	0x3f
	.zero		1


	//   ....[43]....
        /*06e4*/ 	.word	0x00009c80
        /*06e8*/ 	.word	0x00000004
        /*06ec*/ 	.word	0x00022840
        /*06f0*/ 	.short	0x010a
        /*06f2*/ 	.byte	0x3f
	.zero		1


	//   ....[44]....
        /*06f4*/ 	.word	0x00009eb0
        /*06f8*/ 	.word	0x00000004
        /*06fc*/ 	.word	0x00022860
        /*0700*/ 	.short	0x010a
        /*0702*/ 	.byte	0x3f
	.zero		1


	//   ....[45]....
        /*0704*/ 	.word	0x0000a610
        /*0708*/ 	.word	0x00000004
        /*070c*/ 	.word	0x00022840
        /*0710*/ 	.short	0x010a
        /*0712*/ 	.byte	0x3f
	.zero		1


	//   ....[46]....
        /*0714*/ 	.word	0x0000a860
        /*0718*/ 	.word	0x00000004
        /*071c*/ 	.word	0x00022860
        /*0720*/ 	.short	0x010a
        /*0722*/ 	.byte	0x3f
	.zero		1


	//   ....[47]....
        /*0724*/ 	.word	0x0000af00
        /*0728*/ 	.word	0x00000000
        /*072c*/ 	.word	0x00022820
        /*0730*/ 	.short	0x010a
        /*0732*/ 	.byte	0x3f
	.zero		1


	//   ....[48]....
        /*0734*/ 	.word	0x0000b0d0
        /*0738*/ 	.word	0x00000006
        /*073c*/ 	.word	0x00000000
        /*0740*/ 	.short	0x010a
        /*0742*/ 	.byte	0x3f
	.zero		1


	//   ....[49]....
        /*0744*/ 	.word	0x0000b120
        /*0748*/ 	.word	0x00000003
        /*074c*/ 	.word	0x00000000
        /*0750*/ 	.short	0x010a
        /*0752*/ 	.byte	0x3f
	.zero		1


	//   ....[50]....
        /*0754*/ 	.word	0x0000b180
        /*0758*/ 	.word	0x00000012
        /*075c*/ 	.word	0x00000000
        /*0760*/ 	.short	0x010a
        /*0762*/ 	.byte	0x3f
	.zero		1


	//   ....[51]....
        /*0764*/ 	.word	0x0000b1b0
        /*0768*/ 	.word	0x00000003
        /*076c*/ 	.word	0x00000000
        /*0770*/ 	.short	0x010a
        /*0772*/ 	.byte	0x3f
	.zero		1


	//   ....[52]....
        /*0774*/ 	.word	0x0000b220
        /*0778*/ 	.word	0x00000003
        /*077c*/ 	.word	0x00022800
        /*0780*/ 	.short	0x010a
        /*0782*/ 	.byte	0x3f
	.zero		1


	//   ....[53]....
        /*0784*/ 	.word	0x0000b280
        /*0788*/ 	.word	0x00000000
        /*078c*/ 	.word	0x00022830
        /*0790*/ 	.short	0x010a
        /*0792*/ 	.byte	0x3f
	.zero		1


	//   ....[54]....
        /*0794*/ 	.word	0x0000b2d0
        /*0798*/ 	.word	0x00000008
        /*079c*/ 	.word	0x00022850
        /*07a0*/ 	.short	0x010a
        /*07a2*/ 	.byte	0x3f
	.zero		1


	//   ....[55]....
        /*07a4*/ 	.word	0x0000b340
        /*07a8*/ 	.word	0x00000000
        /*07ac*/ 	.word	0x00022830
        /*07b0*/ 	.short	0x010a
        /*07b2*/ 	.byte	0x3f
	.zero		1


	//   ....[56]....
        /*07b4*/ 	.word	0x0000b3a0
        /*07b8*/ 	.word	0x000000b7
        /*07bc*/ 	.word	0x00022850
        /*07c0*/ 	.short	0x010a
        /*07c2*/ 	.byte	0x3f
	.zero		1


	//   ....[57]....
        /*07c4*/ 	.word	0x0000b540
        /*07c8*/ 	.word	0x00000000
        /*07cc*/ 	.word	0x00022840
        /*07d0*/ 	.short	0x010a
        /*07d2*/ 	.byte	0x3f
	.zero		1


	//   ....[58]....
        /*07d4*/ 	.word	0x0000c070
        /*07d8*/ 	.word	0x00000003
        /*07dc*/ 	.word	0x00022820
        /*07e0*/ 	.short	0x010a
        /*07e2*/ 	.byte	0x3f
	.zero		1


	//   ....[59]....
        /*07e4*/ 	.word	0x0000c0c0
        /*07e8*/ 	.word	0x00000002
        /*07ec*/ 	.word	0x00022860
        /*07f0*/ 	.short	0x010a
        /*07f2*/ 	.byte	0x3f
	.zero		1


	//   ....[60]....
        /*07f4*/ 	.word	0x0000c110
        /*07f8*/ 	.word	0x00000003
        /*07fc*/ 	.word	0x00022840
        /*0800*/ 	.short	0x010a
        /*0802*/ 	.byte	0x3f
	.zero		1


	//   ....[61]....
        /*0804*/ 	.word	0x0000c160
        /*0808*/ 	.word	0x00000003
        /*080c*/ 	.word	0x00022860
        /*0810*/ 	.short	0x010a
        /*0812*/ 	.byte	0x3f
	.zero		1


	//   ....[62]....
        /*0814*/ 	.word	0x0000c1b0
        /*0818*/ 	.word	0x00000004
        /*081c*/ 	.word	0x00022840
        /*0820*/ 	.short	0x010a
        /*0822*/ 	.byte	0x3f
	.zero		1


	//   ....[63]....
        /*0824*/ 	.word	0x0000c200
        /*0828*/ 	.word	0x00000004
        /*082c*/ 	.word	0x00022860
        /*0830*/ 	.short	0x010a
        /*0832*/ 	.byte	0x3f
	.zero		1


	//   ....[64]....
        /*0834*/ 	.word	0x0000c250
        /*0838*/ 	.word	0x00000004
        /*083c*/ 	.word	0x00022840
        /*0840*/ 	.short	0x010a
        /*0842*/ 	.byte	0x3f
	.zero		1


	//   ....[65]....
        /*0844*/ 	.word	0x0000c2a0
        /*0848*/ 	.word	0x00000004
        /*084c*/ 	.word	0x00022860
        /*0850*/ 	.short	0x010a
        /*0852*/ 	.byte	0x3f
	.zero		1


	//   ....[66]....
        /*0854*/ 	.word	0x0000c2f0
        /*0858*/ 	.word	0x00000000
        /*085c*/ 	.word	0x00022820
        /*0860*/ 	.short	0x010a
        /*0862*/ 	.byte	0x3f
	.zero		1


	//   ....[67]....
        /*0864*/ 	.word	0x0000c490
        /*0868*/ 	.word	0x00000006
        /*086c*/ 	.word	0x00000000
        /*0870*/ 	.short	0x010a
        /*0872*/ 	.byte	0x3f
	.zero		1


	//   ....[68]....
        /*0874*/ 	.word	0x0000c4e0
        /*0878*/ 	.word	0x00000003
        /*087c*/ 	.word	0x00000000
        /*0880*/ 	.short	0x010a
        /*0882*/ 	.byte	0x3f
	.zero		1


	//   ....[69]....
        /*0884*/ 	.word	0x0000c530
        /*0888*/ 	.word	0x00000012
        /*088c*/ 	.word	0x00000000
        /*0890*/ 	.short	0x010a
        /*0892*/ 	.byte	0x3f
	.zero		1


	//----- nvinfo : EIATTR_NUM_MBARRIERS
	.align		4
.L_1155:
        /*0894*/ 	.byte	0x03, 0x38
        /*0896*/ 	.short	0x0016


	//----- nvinfo : EIATTR_EXIT_INSTR_OFFSETS
	.align		4
        /*0898*/ 	.byte	0x04, 0x1c
        /*089a*/ 	.short	(.L_1157 - .L_1156)


	//   ....[0]....
.L_1156:
        /*089c*/ 	.word	0x00000a20


	//   ....[1]....
        /*08a0*/ 	.word	0x00007130


	//   ....[2]....
        /*08a4*/ 	.word	0x0000b200


	//----- nvinfo : EIATTR_MAX_THREADS
	.align		4
.L_1157:
        /*08a8*/ 	.byte	0x04, 0x05
        /*08aa*/ 	.short	(.L_1159 - .L_1158)
.L_1158:
        /*08ac*/ 	.word	0x00000180
        /*08b0*/ 	.word	0x00000001
        /*08b4*/ 	.word	0x00000001


	//----- nvinfo : EIATTR_CRS_STACK_SIZE
	.align		4
.L_1159:
        /*08b8*/ 	.byte	0x04, 0x1e
        /*08ba*/ 	.short	(.L_1161 - .L_1160)
.L_1160:
        /*08bc*/ 	.word	0x00000000


	//----- nvinfo : EIATTR_CBANK_PARAM_SIZE
	.align		4
.L_1161:
        /*08c0*/ 	.byte	0x03, 0x19
        /*08c2*/ 	.short	0x0a70


	//----- nvinfo : EIATTR_PARAM_CBANK
	.align		4
        /*08c4*/ 	.byte	0x04, 0x0a
        /*08c6*/ 	.short	(.L_1163 - .L_1162)
	.align		4
.L_1162:
        /*08c8*/ 	.word	index@(.nv.constant0._ZN7cutlass13device_kernelIN5flash11enable_sm90INS1_16FlashAttnFwdSm90INS1_25CollectiveMainloopFwdSm90ILi2EN4cute5tupleIJNS5_1CILi1EEES8_S8_EEENS6_IJNS7_ILi128EEENS7_ILi96EEENS7_ILi64EEEEEELi256ENS_10bfloat16_tEfNS_4arch4Sm90ELb0ELb0ELb0ELb0ELb0ELb0ELb0ELb1ELb0ELb1ELb0ELb0EEENS1_21CollectiveEpilogueFwdINS6_IJSA_NS7_ILi256EEESB_EEES9_SE_SG_Li256ELb0ELb1ELb0ELb0EEENS1_29StaticPersistentTileSchedulerILb0EEEEEEEEEvNT_6ParamsE)
        /*08cc*/ 	.short	0x0210
        /*08ce*/ 	.short	0x0a70


	//----- nvinfo : EIATTR_SW_WAR
	.align		4
.L_1163:
        /*08d0*/ 	.byte	0x04, 0x36
        /*08d2*/ 	.short	(.L_1165 - .L_1164)
.L_1164:
        /*08d4*/ 	.word	0x00000008
.L_1165:


//--------------------- .nv.info._ZN7cutlass13device_kernelIN5flash11enable_sm90INS1_16FlashAttnFwdSm90INS1_25CollectiveMainloopFwdSm90ILi2EN4cute5tupleIJNS5_1CILi1EEES8_S8_EEENS6_IJNS7_ILi128EEENS7_ILi96EEENS7_ILi64EEEEEELi256ENS_10bfloat16_tEfNS_4arch4Sm90ELb0ELb0ELb0ELb0ELb0ELb0ELb1ELb1ELb0ELb1ELb0ELb0EEENS1_21CollectiveEpilogueFwdINS6_IJSA_NS7_ILi256EEESB_EEES9_SE_SG_Li256ELb0ELb1ELb0ELb0EEENS1_29StaticPersistentTileSchedulerILb0EEEEEEEEEvNT_6ParamsE --------------------------
	.section	.nv.info._ZN7cutlass13device_kernelIN5flash11enable_sm90INS1_16FlashAttnFwdSm90INS1_25CollectiveMainloopFwdSm90ILi2EN4cute5tupleIJNS5_1CILi1EEES8_S8_EEENS6_IJNS7_ILi128EEENS7_ILi96EEENS7_ILi64EEEEEELi256ENS_10bfloat16_tEfNS_4arch4Sm90ELb0ELb0ELb0ELb0ELb0ELb0ELb1ELb1ELb0ELb1ELb0ELb0EEENS1_21CollectiveEpilogueFwdINS6_IJSA_NS7_ILi256EEESB_EEES9_SE_SG_Li256ELb0ELb1ELb0ELb0EEENS1_29StaticPersistentTileSchedulerILb0EEEEEEEEEvNT_6ParamsE,"",@"SHT_CUDA_INFO"
	.sectionflags	@""
	.align	4


	//----- nvinfo : EIATTR_CUDA_API_VERSION
	.align		4
        /*0000*/ 	.byte	0x04, 0x37
        /*0002*/ 	.short	(.L_1167 - .L_1166)
.L_1166:
        /*0004*/ 	.word	0x00000082


	//----- nvinfo : EIATTR_KPARAM_INFO
	.align		4
.L_1167:
        /*0008*/ 	.byte	0x04, 0x17
        /*000a*/ 	.short	(.L_1169 - .L_1168)
.L_1168:
        /*000c*/ 	.word	0x00000000
        /*0010*/ 	.short	0x0000
        /*0012*/ 	.short	0x0070
        /*0014*/ 	.byte	0x00, 0xf0, 0x01, 0x2c


	//----- nvinfo : EIATTR_SPARSE_MMA_MASK
	.align		4
.L_1169:
        /*0018*/ 	.byte	0x03, 0x50
        /*001a*/ 	.short	0x0000


	//----- nvinfo : EIATTR_MAXREG_COUNT
	.align		4
        /*001c*/ 	.byte	0x03, 0x1b
        /*001e*/ 	.short	0x00a8


	//----- nvinfo : EIATTR_NUM_BARRIERS
	.align		4
        /*0020*/ 	.byte	0x02, 0x4c
        /*0022*/ 	.byte	0x10
	.zero		1


	//----- nvinfo : EIATTR_EXTERNS
	.align		4
        /*0024*/ 	.byte	0x04, 0x0f
        /*0026*/ 	.short	(.L_1171 - .L_1170)


	//   ....[0]....
	.align		4
.L_1170:
        /*0028*/ 	.word	index@(__assertfail)


	//----- nvinfo : EIATTR_ANNOTATIONS
	.align		4
.L_1171:
        /*002c*/ 	.byte	0x04, 0x55
        /*002e*/ 	.short	(.L_1173 - .L_1172)


	//   ....[0]....
.L_1172:
        /* <DEDUP_REMOVED lines=50> */


	//----- nvinfo : EIATTR_MERCURY_ISA_VERSION
	.align		4
.L_1173:
        /*0338*/ 	.byte	0x03, 0x5f
        /*033a*/ 	.short	0x0101


	//----- nvinfo : EIATTR_INT_WARP_WIDE_INSTR_OFFSETS
	.align		4
        /*033c*/ 	.byte	0x04, 0x31
        /*033e*/ 	.short	(.L_1175 - .L_1174)


	//   ....[0]....
.L_1174:
        /*0340*/ 	.word	0x00000130


	//   ....[1]....
        /*0344*/ 	.word	0x00000170


	//   ....[2]....
        /*0348*/ 	.word	0x000001e0


	//   ....[3]....
        /*034c*/ 	.word	0x000001f0


	//----- nvinfo : EIATTR_COOP_GROUP_MASK_REGIDS
	.align		4
.L_1175:
        /*0350*/ 	.byte	0x04, 0x29
        /*0352*/ 	.short	(.L_1177 - .L_1176)


	//   ....[0]....
.L_1176:
        /*0354*/ 	.word	0xffffffff


	//   ....[1]....
        /*0358*/ 	.word	0xffffffff


	//   ....[2]....
        /*035c*/ 	.word	0xffffffff


	//   ....[3]....
        /*0360*/ 	.word	0xffffffff


	//   ....[4]....
        /*0364*/ 	.word	0xffffffff


	//   ....[5]....
        /*0368*/ 	.word	0xffffffff


	//   ....[6]....
        /*036c*/ 	.word	0xffffffff


	//   ....[7]....
        /*0370*/ 	.word	0xffffffff


	//   ....[8]....
        /*0374*/ 	.word	0xffffffff


	//   ....[9]....
        /*0378*/ 	.word	0xffffffff


	//   ....[10]....
        /*037c*/ 	.word	0xffffffff


	//   ....[11]....
        /*0380*/ 	.word	0xffffffff


	//   ....[12]....
        /*0384*/ 	.word	0xffffffff


	//   ....[13]....
        /*0388*/ 	.word	0xffffffff


	//   ....[14]....
        /*038c*/ 	.word	0xffffffff


	//   ....[15]....
        /*0390*/ 	.word	0xffffffff


	//   ....[16]....
        /*0394*/ 	.word	0xffffffff


	//   ....[17]....
        /*0398*/ 	.word	0xffffffff


	//   ....[18]....
        /*039c*/ 	.word	0xffffffff


	//   ....[19]....
        /*03a0*/ 	.word	0xffffffff


	//   ....[20]....
        /*03a4*/ 	.word	0xffffffff


	//   ....[21]....
        /*03a8*/ 	.word	0xffffffff


	//   ....[22]....
        /*03ac*/ 	.word	0xffffffff


	//   ....[23]....
        /*03b0*/ 	.word	0xffffffff


	//   ....[24]....
        /*03b4*/ 	.word	0xffffffff


	//   ....[25]....
        /*03b8*/ 	.word	0xffffffff


	//   ....[26]....
        /*03bc*/ 	.word	0xffffffff


	//   ....[27]....
        /*03c0*/ 	.word	0xffffffff


	//   ....[28]....
        /*03c4*/ 	.word	0xffffffff


	//   ....[29]....
        /*03c8*/ 	.word	0xffffffff


	//   ....[30]....
        /*03cc*/ 	.word	0xffffffff


	//   ....[31]....
        /*03d0*/ 	.word	0xffffffff


	//   ....[32]....
        /*03d4*/ 	.word	0xffffffff


	//   ....[33]....
        /*03d8*/ 	.word	0xffffffff


	//   ....[34]....
        /*03dc*/ 	.word	0xffffffff


	//   ....[35]....
        /*03e0*/ 	.word	0xffffffff


	//   ....[36]....
        /*03e4*/ 	.word	0xffffffff


	//   ....[37]....
        /*03e8*/ 	.word	0xffffffff


	//   ....[38]....
        /*03ec*/ 	.word	0xffffffff


	//   ....[39]....
        /*03f0*/ 	.word	0xffffffff


	//   ....[40]....
        /*03f4*/ 	.word	0xffffffff


	//   ....[41]....
        /*03f8*/ 	.word	0xffffffff


	//   ....[42]....
        /*03fc*/ 	.word	0xffffffff


	//   ....[43]....
        /*0400*/ 	.word	0xffffffff


	//   ....[44]....
        /*0404*/ 	.word	0xffffffff


	//   ....[45]....
        /*0408*/ 	.word	0xffffffff


	//   ....[46]....
        /*040c*/ 	.word	0xffffffff


	//   ....[47]....
        /*0410*/ 	.word	0xffffffff


	//   ....[48]....
        /*0414*/ 	.word	0xffffffff


	//   ....[49]....
        /*0418*/ 	.word	0xffffffff


	//   ....[50]....
        /*041c*/ 	.word	0xffffffff


	//   ....[51]....
        /*0420*/ 	.word	0xffffffff


	//   ....[52]....
        /*0424*/ 	.word	0xffffffff


	//   ....[53]....
        /*0428*/ 	.word	0xffffffff


	//   ....[54]....
        /*042c*/ 	.word	0xffffffff


	//   ....[55]....
        /*0430*/ 	.word	0xffffffff


	//   ....[56]....
        /*0434*/ 	.word	0xffffffff


	//   ....[57]....
        /*0438*/ 	.word	0xffffffff


	//   ....[58]....
        /*043c*/ 	.word	0xffffffff


	//   ....[59]....
        /*0440*/ 	.word	0xffffffff


	//   ....[60]....
        /*0444*/ 	.word	0xffffffff


	//   ....[61]....
        /*0448*/ 	.word	0xffffffff


	//   ....[62]....
        /*044c*/ 	.word	0xffffffff


	//   ....[63]....
        /*0450*/ 	.word	0xffffffff


	//   ....[64]....
        /*0454*/ 	.word	0xffffffff


	//   ....[65]....
        /*0458*/ 	.word	0xffffffff


	//   ....[66]....
        /*045c*/ 	.word	0x0500000f


	//   ....[67]....
        /*0460*/ 	.word	0x0500000f


	//   ....[68]....
        /*0464*/ 	.word	0x0500000f


	//   ....[69]....
        /*0468*/ 	.word	0x0500000f


	//   ....[70]....
        /*046c*/ 	.word	0x0500000f


	//   ....[71]....
        /*0470*/ 	.word	0x0500000f


	//   ....[72]....
        /*0474*/ 	.word	0x0500000f


	//   ....[73]....
        /*0478*/ 	.word	0x0500000f


	//   ....[74]....
        /*047c*/ 	.word	0x0500000f


	//   ....[75]....
        /*0480*/ 	.word	0x0500000f


	//   ....[76]....
        /*0484*/ 	.word	0x0500000f


	//   ....[77]....
        /*0488*/ 	.word	0x0500000f


	//   ....[78]....
        /*048c*/ 	.word	0x0500000f


	//   ....[79]....
        /*0490*/ 	.word	0x0500000f


	//   ....[80]....
        /*0494*/ 	.word	0x0500000f


	//   ....[81]....
        /*0498*/ 	.word	0x0500000f


	//   ....[82]....
        /*049c*/ 	.word	0x0500000f


	//   ....[83]....
        /*04a0*/ 	.word	0x0500000f


	//   ....[84]....
        /*04a4*/ 	.word	0x0500000f


	//   ....[85]....
        /*04a8*/ 	.word	0x0500000f


	//   ....[86]....
        /*04ac*/ 	.word	0x0500000f


	//   ....[87]....
        /*04b0*/ 	.word	0x0500000f


	//   ....[88]....
        /*04b4*/ 	.word	0x0500000f


	//   ....[89]....
        /*04b8*/ 	.word	0x0500000f


	//   ....[90]....
        /*04bc*/ 	.word	0x0500000f


	//   ....[91]....
        /*04c0*/ 	.word	0x0500000f


	//   ....[92]....
        /*04c4*/ 	.word	0x0500000f


	//   ....[93]....
        /*04c8*/ 	.word	0x0500000f


	//   ....[94]....
        /*04cc*/ 	.word	0x0500000f


	//   ....[95]....
        /*04d0*/ 	.word	0x0500000f


	//   ....[96]....
        /*04d4*/ 	.word	0x0500000f


	//   ....[97]....
        /*04d8*/ 	.word	0x0500000f


	//   ....[98]....
        /*04dc*/ 	.word	0x0500000f


	//   ....[99]....
        /*04e0*/ 	.word	0x0500000f


	//----- nvinfo : EIATTR_COOP_GROUP_INSTR_OFFSETS
	.align		4
.L_1177:
        /*04e4*/ 	.byte	0x04, 0x28
        /*04e6*/ 	.short	(.L_1179 - .L_1178)


	//   ....[0]....
.L_1178:
        /*04e8*/ 	.word	0x00000070


	//   ....[1]....
        /*04ec*/ 	.word	0x00000140


	//   ....[2]....
        /*04f0*/ 	.word	0x00000190


	//   ....[3]....
        /*04f4*/ 	.word	0x000003e0


	//   ....[4]....
        /*04f8*/ 	.word	0x00000540


	//   ....[5]....
        /*04fc*/ 	.word	0x00000660


	//   ....[6]....
        /*0500*/ 	.word	0x000007c0


	//   ....[7]....
        /*0504*/ 	.word	0x00000dd0


	//   ....[8]....
        /*0508*/ 	.word	0x00002520


	//   ....[9]....
        /*050c*/ 	.word	0x00002550


	//   ....[10]....
        /*0510*/ 	.word	0x00002570


	//   ....[11]....
        /*0514*/ 	.word	0x00002590


	//   ....[12]....
        /*0518*/ 	.word	0x00004110


	//   ....[13]....
        /*051c*/ 	.word	0x00004170


	//   ....[14]....
        /*0520*/ 	.word	0x00004190


	//   ....[15]....
        /*0524*/ 	.word	0x000041b0


	//   ....[16]....
        /*0528*/ 	.word	0x00005740


	//   ....[17]....
        /*052c*/ 	.word	0x00005770


	//   ....[18]....
        /*0530*/ 	.word	0x00005880


	//   ....[19]....
        /*0534*/ 	.word	0x000058b0


	//   ....[20]....
        /*0538*/ 	.word	0x00007270


	//   ....[21]....
        /*053c*/ 	.word	0x000072a0


	//   ....[22]....
        /*0540*/ 	.word	0x00007430


	//   ....[23]....
        /*0544*/ 	.word	0x00007440


	//   ....[24]....
        /*0548*/ 	.word	0x00007960


	//   ....[25]....
        /*054c*/ 	.word	0x00007980


	//   ....[26]....
        /*0550*/ 	.word	0x00007ac0


	//   ....[27]....
        /*0554*/ 	.word	0x00007ae0


	//   ....[28]....
        /*0558*/ 	.word	0x00007c10


	//   ....[29]....
        /*055c*/ 	.word	0x00007c30


	//   ....[30]....
        /*0560*/ 	.word	0x00007d70


	//   ....[31]....
        /*0564*/ 	.word	0x00007db0


	//   ....[32]....
        /*0568*/ 	.word	0x00008870


	//   ....[33]....
        /*056c*/ 	.word	0x00009260


	//   ....[34]....
        /*0570*/ 	.word	0x00009270


	//   ....[35]....
        /*0574*/ 	.word	0x000092b0


	//   ....[36]....
        /*0578*/ 	.word	0x000092e0


	//   ....[37]....
        /*057c*/ 	.word	0x000093f0


	//   ....[38]....
        /*0580*/ 	.word	0x00009460


	//   ....[39]....
        /*0584*/ 	.word	0x00009490


	//   ....[40]....
        /*0588*/ 	.word	0x00009510


	//   ....[41]....
        /*058c*/ 	.word	0x00009540


	//   ....[42]....
        /*0590*/ 	.word	0x000095c0


	//   ....[43]....
        /*0594*/ 	.word	0x000095f0


	//   ....[44]....
        /*0598*/ 	.word	0x00009670


	//   ....[45]....
        /*059c*/ 	.word	0x000096a0


	//   ....[46]....
        /*05a0*/ 	.word	0x00009700


	//   ....[47]....
        /*05a4*/ 	.word	0x00009710


	//   ....[48]....
        /*05a8*/ 	.word	0x00009780


	//   ....[49]....
        /*05ac*/ 	.word	0x00009df0


	//   ....[50]....
        /*05b0*/ 	.word	0x00009e00


	//   ....[51]....
        /*05b4*/ 	.word	0x00009e40


	//   ....[52]....
        /*05b8*/ 	.word	0x00009ef0


	//   ....[53]....
        /*05bc*/ 	.word	0x00009f80


	//   ....[54]....
        /*05c0*/ 	.word	0x00009f90


	//   ....[55]....
        /*05c4*/ 	.word	0x0000a020


	//   ....[56]....
        /*05c8*/ 	.word	0x0000a030


	//   ....[57]....
        /*05cc*/ 	.word	0x0000a060


	//   ....[58]....
        /*05d0*/ 	.word	0x0000a0c0


	//   ....[59]....
        /*05d4*/ 	.word	0x0000a0f0


	//   ....[60]....
        /*05d8*/ 	.word	0x0000a140


	//   ....[61]....
        /*05dc*/ 	.word	0x0000a180


	//   ....[62]....
        /*05e0*/ 	.word	0x0000a1d0


	//   ....[63]....
        /*05e4*/ 	.word	0x0000a210


	//   ....[64]....
        /*05e8*/ 	.word	0x0000a260


	//   ....[65]....
        /*05ec*/ 	.word	0x0000ca10


	//   ....[66]....
        /*05f0*/ 	.word	0x0000cf70


	//   ....[67]....
        /*05f4*/ 	.word	0x0000d0f0


	//   ....[68]....
        /*05f8*/ 	.word	0x0000d150


	//   ....[69]....
        /*05fc*/ 	.word	0x0000d210


	//   ....[70]....
        /*0600*/ 	.word	0x0000d2c0


	//   ....[71]....
        /*0604*/ 	.word	0x0000d3a0


	//   ....[72]....
        /*0608*/ 	.word	0x0000d440


	//   ....[73]....
        /*060c*/ 	.word	0x0000d540


	//   ....[74]....
        /*0610*/ 	.word	0x0000d640


	//   ....[75]....
        /*0614*/ 	.word	0x0000d6b0


	//   ....[76]....
        /*0618*/ 	.word	0x0000d750


	//   ....[77]....
        /*061c*/ 	.word	0x0000d820


	//   ....[78]....
        /*0620*/ 	.word	0x0000d8c0


	//   ....[79]....
        /*0624*/ 	.word	0x0000d990


	//   ....[80]....
        /*0628*/ 	.word	0x0000da30


	//   ....[81]....
        /*062c*/ 	.word	0x0000dae0


	//   ....[82]....
        /*0630*/ 	.word	0x0000dbd0


	//   ....[83]....
        /*0634*/ 	.word	0x0000dc70


	//   ....[84]....
        /*0638*/ 	.word	0x0000dd30


	//   ....[85]....
        /*063c*/ 	.word	0x0000df90


	//   ....[86]....
        /*0640*/ 	.word	0x0000e080


	//   ....[87]....
        /*0644*/ 	.word	0x0000e140


	//   ....[88]....
        /*0648*/ 	.word	0x0000e200


	//   ....[89]....
        /*064c*/ 	.word	0x0000e2c0


	//   ....[90]....
        /*0650*/ 	.word	0x0000e380


	//   ....[91]....
        /*0654*/ 	.word	0x0000e440


	//   ....[92]....
        /*0658*/ 	.word	0x0000e500


	//   ....[93]....
        /*065c*/ 	.word	0x0000e610


	//   ....[94]....
        /*0660*/ 	.word	0x0000e660


	//   ....[95]....
        /*0664*/ 	.word	0x0000e720


	//   ....[96]....
        /*0668*/ 	.word	0x0000e7d0


	//   ....[97]....
        /*066c*/ 	.word	0x0000e890


	//   ....[98]....
        /*0670*/ 	.word	0x0000e940


	//   ....[99]....
        /*0674*/ 	.word	0x0000ecf0


	//----- nvinfo : EIATTR_REG_RECONFIG
	.align		4
.L_1179:
        /*0678*/ 	.byte	0x01, 0x54
	.zero		2


	//----- nvinfo : EIATTR_SYSCALL_OFFSETS
	.align		4
        /*067c*/ 	.byte	0x04, 0x46
        /*067e*/ 	.short	(.L_1181 - .L_1180)


	//   ....[0]....
.L_1180:
        /*0680*/ 	.word	0x00001140


	//   ....[1]....
        /*0684*/ 	.word	0x00008490


	//   ....[2]....
        /*0688*/ 	.word	0x000085d0


	//   ....[3]....
        /*068c*/ 	.word	0x000086c0


	//   ....[4]....
        /*0690*/ 	.word	0x00008e50


	//   ....[5]....
        /*0694*/ 	.word	0x00009a50


	//----- nvinfo : EIATTR_MBARRIER_INSTR_OFFSETS
	.align		4
.L_1181:
        /*0698*/ 	.byte	0x04, 0x39
        /*069a*/ 	.short	(.L_1183 - .L_1182)


	//   ....[0]....
.L_1182:
        /*069c*/ 	.word	0x00000280
        /*06a0*/ 	.word	0x000000ff
        /*06a4*/ 	.word	0x00032400
        /*06a8*/ 	.short	0x0100
        /*06aa*/ 	.byte	0x08
	.zero		1


	//   ....[1]....
        /*06ac*/ 	.word	0x00000290
        /*06b0*/ 	.word	0x000000ff
        /*06b4*/ 	.word	0x00032410
        /*06b8*/ 	.short	0x0100
        /*06ba*/ 	.byte	0x08
	.zero		1


	//   ....[2]....
        /*06bc*/ 	.word	0x000002a0
        /*06c0*/ 	.word	0x000000ff
        /*06c4*/ 	.word	0x00032420
        /*06c8*/ 	.short	0x0100
        /*06ca*/ 	.byte	0x08
	.zero		1


	//   ....[3]....
        /*06cc*/ 	.word	0x00000390
        /*06d0*/ 	.word	0x000000ff
        /*06d4*/ 	.word	0x00032430
        /*06d8*/ 	.short	0x0100
        /*06da*/ 	.byte	0x08
	.zero		1


	//   ....[4]....
        /*06dc*/ 	.word	0x000003a0
        /*06e0*/ 	.word	0x000000ff
        /*06e4*/ 	.word	0x00032440
        /*06e8*/ 	.short	0x0100
        /*06ea*/ 	.byte	0x08
	.zero		1


	//   ....[5]....
        /*06ec*/ 	.word	0x000003b0
        /*06f0*/ 	.word	0x000000ff
        /*06f4*/ 	.word	0x00032438
        /*06f8*/ 	.short	0x0100
        /*06fa*/ 	.byte	0x08
	.zero		1


	//   ....[6]....
        /*06fc*/ 	.word	0x000003c0
        /*0700*/ 	.word	0x000000ff
        /*0704*/ 	.word	0x00032448
        /*0708*/ 	.short	0x0100
        /*070a*/ 	.byte	0x08
	.zero		1


	//   ....[7]....
        /*070c*/ 	.word	0x000004f0
        /*0710*/ 	.word	0x000000ff
        /*0714*/ 	.word	0x00032450
        /*0718*/ 	.short	0x0100
        /*071a*/ 	.byte	0x08
	.zero		1


	//   ....[8]....
        /*071c*/ 	.word	0x00000500
        /*0720*/ 	.word	0x000000ff
        /*0724*/ 	.word	0x00032460
        /*0728*/ 	.short	0x0100
        /*072a*/ 	.byte	0x08
	.zero		1


	//   ....[9]....
        /*072c*/ 	.word	0x00000510
        /*0730*/ 	.word	0x000000ff
        /*0734*/ 	.word	0x00032458
        /*0738*/ 	.short	0x0100
        /*073a*/ 	.byte	0x08
	.zero		1


	//   ....[10]....
        /*073c*/ 	.word	0x00000520
        /*0740*/ 	.word	0x000000ff
        /*0744*/ 	.word	0x00032468
        /*0748*/ 	.short	0x0100
        /*074a*/ 	.byte	0x08
	.zero		1


	//   ....[11]....
        /*074c*/ 	.word	0x00000610
        /*0750*/ 	.word	0x000000ff
        /*0754*/ 	.word	0x00032470
        /*0758*/ 	.short	0x0100
        /*075a*/ 	.byte	0x06
	.zero		1


	//   ....[12]....
        /*075c*/ 	.word	0x00000620
        /*0760*/ 	.word	0x000000ff
        /*0764*/ 	.word	0x00032480
        /*0768*/ 	.short	0x0100
        /*076a*/ 	.byte	0x06
	.zero		1


	//   ....[13]....
        /*076c*/ 	.word	0x00000630
        /*0770*/ 	.word	0x000000ff
        /*0774*/ 	.word	0x00032478
        /*0778*/ 	.short	0x0100
        /*077a*/ 	.byte	0x06
	.zero		1


	//   ....[14]....
        /*077c*/ 	.word	0x00000640
        /*0780*/ 	.word	0x000000ff
        /*0784*/ 	.word	0x00032488
        /*0788*/ 	.short	0x0100
        /*078a*/ 	.byte	0x06
	.zero		1


	//   ....[15]....
        /*078c*/ 	.word	0x00000770
        /*0790*/ 	.word	0x000000ff
        /*0794*/ 	.word	0x00032490
        /*0798*/ 	.short	0x0100
        /*079a*/ 	.byte	0x08
	.zero		1


	//   ....[16]....
        /*079c*/ 	.word	0x00000780
        /*07a0*/ 	.word	0x000000ff
        /*07a4*/ 	.word	0x000324a0
        /*07a8*/ 	.short	0x0100
        /*07aa*/ 	.byte	0x08
	.zero		1


	//   ....[17]....
        /*07ac*/ 	.word	0x00000790
        /*07b0*/ 	.word	0x000000ff
        /*07b4*/ 	.word	0x00032498
        /*07b8*/ 	.short	0x0100
        /*07ba*/ 	.byte	0x08
	.zero		1


	//   ....[18]....
        /*07bc*/ 	.word	0x000007a0
        /*07c0*/ 	.word	0x000000ff
        /*07c4*/ 	.word	0x000324a8
        /*07c8*/ 	.short	0x0100
        /*07ca*/ 	.byte	0x08
	.zero		1


	//   ....[19]....
        /*07cc*/ 	.word	0x000008d0
        /*07d0*/ 	.word	0x000000ff
        /*07d4*/ 	.word	0x000324b0
        /*07d8*/ 	.short	0x0100
        /*07da*/ 	.byte	0x08
	.zero		1


	//   ....[20]....
        /*07dc*/ 	.word	0x000008e0
        /*07e0*/ 	.word	0x000000ff
        /*07e4*/ 	.word	0x000324c0
        /*07e8*/ 	.short	0x0100
        /*07ea*/ 	.byte	0x08
	.zero		1


	//   ....[21]....
        /*07ec*/ 	.word	0x000008f0
        /*07f0*/ 	.word	0x000000ff
        /*07f4*/ 	.word	0x000324b8
        /*07f8*/ 	.short	0x0100
        /*07fa*/ 	.byte	0x08
	.zero		1


	//   ....[22]....
        /*07fc*/ 	.word	0x00000900
        /*0800*/ 	.word	0x000000ff
        /*0804*/ 	.word	0x000324c8
        /*0808*/ 	.short	0x0100
        /*080a*/ 	.byte	0x08
	.zero		1


	//   ....[23]....
        /*080c*/ 	.word	0x00001190
        /*0810*/ 	.word	0x000000ff
        /*0814*/ 	.word	0x00032400
        /*0818*/ 	.short	0x010a
        /*081a*/ 	.byte	0x32
	.zero		1


	//   ....[24]....
        /*081c*/ 	.word	0x00001260
        /*0820*/ 	.word	0x000000ff
        /*0824*/ 	.word	0x00032430
        /*0828*/ 	.short	0x010a
        /*082a*/ 	.byte	0x1a
	.zero		1


	//   ....[25]....
        /*082c*/ 	.word	0x000012a0
        /*0830*/ 	.word	0x000000ff
        /*0834*/ 	.word	0x00032430
        /*0838*/ 	.short	0x010a
        /*083a*/ 	.byte	0x1a
	.zero		1


	//   ....[26]....
        /*083c*/ 	.word	0x00001500
        /*0840*/ 	.word	0x000000ff
        /*0844*/ 	.word	0x00032410
        /*0848*/ 	.short	0x010a
        /*084a*/ 	.byte	0x32
	.zero		1


	//   ....[27]....
        /*084c*/ 	.word	0x00001540
        /*0850*/ 	.word	0x000000ff
        /*0854*/ 	.word	0x00032450
        /*0858*/ 	.short	0x010a
        /*085a*/ 	.byte	0x1a
	.zero		1


	//   ....[28]....
        /*085c*/ 	.word	0x00001580
        /*0860*/ 	.word	0x000000ff
        /*0864*/ 	.word	0x00032450
        /*0868*/ 	.short	0x010a
        /*086a*/ 	.byte	0x1a
	.zero		1


	//   ....[29]....
        /*086c*/ 	.word	0x00002920
        /*0870*/ 	.word	0x00000018
        /*0874*/ 	.word	0x00000000
        /*0878*/ 	.short	0x0101
        /*087a*/ 	.byte	0x3f
	.zero		1


	//   ....[30]....
        /*087c*/ 	.word	0x000032f0
        /*0880*/ 	.word	0x000000b8
        /*0884*/ 	.word	0x00000000
        /*0888*/ 	.short	0x0101
        /*088a*/ 	.byte	0x3f
	.zero		1


	//   ....[31]....
        /*088c*/ 	.word	0x00003450
        /*0890*/ 	.word	0x000000ff
        /*0894*/ 	.word	0x00032430
        /*0898*/ 	.short	0x010a
        /*089a*/ 	.byte	0x1c
	.zero		1


	//   ....[32]....
        /*089c*/ 	.word	0x00003490
        /*08a0*/ 	.word	0x000000ff
        /*08a4*/ 	.word	0x00032430
        /*08a8*/ 	.short	0x010a
        /*08aa*/ 	.byte	0x1c
	.zero		1


	//   ....[33]....
        /*08ac*/ 	.word	0x00003610
        /*08b0*/ 	.word	0x000000ff
        /*08b4*/ 	.word	0x00032450
        /*08b8*/ 	.short	0x010a
        /*08ba*/ 	.byte	0x1c
	.zero		1


	//   ....[34]....
        /*08bc*/ 	.word	0x00003650
        /*08c0*/ 	.word	0x000000ff
        /*08c4*/ 	.word	0x00032450
        /*08c8*/ 	.short	0x010a
        /*08ca*/ 	.byte	0x1c
	.zero		1


	//   ....[35]....
        /*08cc*/ 	.word	0x00004360
        /*08d0*/ 	.word	0x00000098
        /*08d4*/ 	.word	0x00000000
        /*08d8*/ 	.short	0x0101
        /*08da*/ 	.byte	0x3f
	.zero		1


	//   ....[36]....
        /*08dc*/ 	.word	0x00005720
        /*08e0*/ 	.word	0x00000014
        /*08e4*/ 	.word	0x00000000
        /*08e8*/ 	.short	0x0101
        /*08ea*/ 	.byte	0x3f
	.zero		1


	//   ....[37]....
        /*08ec*/ 	.word	0x00007940
        /*08f0*/ 	.word	0x000000ce
        /*08f4*/ 	.word	0x00000000
        /*08f8*/ 	.short	0x0101
        /*08fa*/ 	.byte	0x3f
	.zero		1


	//   ....[38]....
        /*08fc*/ 	.word	0x00008aa0
        /*0900*/ 	.word	0x00000000
        /*0904*/ 	.word	0x00032440
        /*0908*/ 	.short	0x010a
        /*090a*/ 	.byte	0x3f
	.zero		1


	//   ....[39]....
        /*090c*/ 	.word	0x00009860
        /*0910*/ 	.word	0x000000ff
        /*0914*/ 	.word	0x00032400
        /*0918*/ 	.short	0x0107
        /*091a*/ 	.byte	0x25
	.zero		1


	//   ....[40]....
        /*091c*/ 	.word	0x000098d0
        /*0920*/ 	.word	0x000000ff
        /*0924*/ 	.word	0x00032400
        /*0928*/ 	.short	0x0101
        /*092a*/ 	.byte	0x25
	.zero		1


	//   ....[41]....
        /*092c*/ 	.word	0x0000a370
        /*0930*/ 	.word	0x000000ff
        /*0934*/ 	.word	0x00032410
        /*0938*/ 	.short	0x0107
        /*093a*/ 	.byte	0x25
	.zero		1


	//   ....[42]....
        /*093c*/ 	.word	0x0000a3d0
        /*0940*/ 	.word	0x000000ff
        /*0944*/ 	.word	0x00032410
        /*0948*/ 	.short	0x0101
        /*094a*/ 	.byte	0x25
	.zero		1


	//   ....[43]....
        /*094c*/ 	.word	0x0000a3f0
        /*0950*/ 	.word	0x000000ff
        /*0954*/ 	.word	0x00032420
        /*0958*/ 	.short	0x010a
        /*095a*/ 	.byte	0x25
	.zero		1


	//   ....[44]....
        /*095c*/ 	.word	0x0000a4c0
        /*0960*/ 	.word	0x00000002
        /*0964*/ 	.word	0x00032460
        /*0968*/ 	.short	0x010a
        /*096a*/ 	.byte	0x3f
	.zero		1


	//   ....[45]....
        /*096c*/ 	.word	0x0000acd0
        /*0970*/ 	.word	0x00000003
        /*0974*/ 	.word	0x00032440
        /*0978*/ 	.short	0x010a
        /*097a*/ 	.byte	0x3f
	.zero		1


	//   ....[46]....
        /*097c*/ 	.word	0x0000af20
        /*0980*/ 	.word	0x00000003
        /*0984*/ 	.word	0x00032460
        /*0988*/ 	.short	0x010a
        /*098a*/ 	.byte	0x3f
	.zero		1


	//   ....[47]....
        /*098c*/ 	.word	0x0000b720
        /*0990*/ 	.word	0x00000004
        /*0994*/ 	.word	0x00032440
        /*0998*/ 	.short	0x010a
        /*099a*/ 	.byte	0x3f
	.zero		1


	//   ....[48]....
        /*099c*/ 	.word	0x0000b950
        /*09a0*/ 	.word	0x00000004
        /*09a4*/ 	.word	0x00032460
        /*09a8*/ 	.short	0x010a
        /*09aa*/ 	.byte	0x3f
	.zero		1


	//   ....[49]....
        /*09ac*/ 	.word	0x0000c0a0
        /*09b0*/ 	.word	0x00000004
        /*09b4*/ 	.word	0x00032440
        /*09b8*/ 	.short	0x010a
        /*09ba*/ 	.byte	0x3f
	.zero		1


	//   ....[50]....
        /*09bc*/ 	.word	0x0000c2f0
        /*09c0*/ 	.word	0x00000004
        /*09c4*/ 	.word	0x00032460
        /*09c8*/ 	.short	0x010a
        /*09ca*/ 	.byte	0x3f
	.zero		1


	//   ....[51]....
        /*09cc*/ 	.word	0x0000c990
        /*09d0*/ 	.word	0x00000000
        /*09d4*/ 	.word	0x00032420
        /*09d8*/ 	.short	0x010a
        /*09da*/ 	.byte	0x3f
	.zero		1


	//   ....[52]....
        /*09dc*/ 	.word	0x0000cb80
        /*09e0*/ 	.word	0x00000006
        /*09e4*/ 	.word	0x00000000
        /*09e8*/ 	.short	0x010a
        /*09ea*/ 	.byte	0x3f
	.zero		1


	//   ....[53]....
        /*09ec*/ 	.word	0x0000cbb0
        /*09f0*/ 	.word	0x00000007
        /*09f4*/ 	.word	0x00000000
        /*09f8*/ 	.short	0x010a
        /*09fa*/ 	.byte	0x3f
	.zero		1


	//   ....[54]....
        /*09fc*/ 	.word	0x0000cc10
        /*0a00*/ 	.word	0x00000004
        /*0a04*/ 	.word	0x00000000
        /*0a08*/ 	.short	0x010a
        /*0a0a*/ 	.byte	0x3f
	.zero		1


	//   ....[55]....
        /*0a0c*/ 	.word	0x0000cc40
        /*0a10*/ 	.word	0x00000003
        /*0a14*/ 	.word	0x00000000
        /*0a18*/ 	.short	0x010a
        /*0a1a*/ 	.byte	0x3f
	.zero		1


	//   ....[56]....
        /*0a1c*/ 	.word	0x0000ccb0
        /*0a20*/ 	.word	0x00000003
        /*0a24*/ 	.word	0x00032400
        /*0a28*/ 	.short	0x010a
        /*0a2a*/ 	.byte	0x3f
	.zero		1


	//   ....[57]....
        /*0a2c*/ 	.word	0x0000cd10
        /*0a30*/ 	.word	0x00000004
        /*0a34*/ 	.word	0x00032430
        /*0a38*/ 	.short	0x010a
        /*0a3a*/ 	.byte	0x3f
	.zero		1


	//   ....[58]....
        /*0a3c*/ 	.word	0x0000cd70
        /*0a40*/ 	.word	0x00000005
        /*0a44*/ 	.word	0x00032410
        /*0a48*/ 	.short	0x010a
        /*0a4a*/ 	.byte	0x3f
	.zero		1


	//   ....[59]....
        /*0a4c*/ 	.word	0x0000cdd0
        /*0a50*/ 	.word	0x00000000
        /*0a54*/ 	.word	0x00032450
        /*0a58*/ 	.short	0x010a
        /*0a5a*/ 	.byte	0x3f
	.zero		1


	//   ....[60]....
        /*0a5c*/ 	.word	0x0000ce30
        /*0a60*/ 	.word	0x00000003
        /*0a64*/ 	.word	0x00032430
        /*0a68*/ 	.short	0x010a
        /*0a6a*/ 	.byte	0x3f
	.zero		1


	//   ....[61]....
        /*0a6c*/ 	.word	0x0000ce90
        /*0a70*/ 	.word	0x00000003
        /*0a74*/ 	.word	0x00032450
        /*0a78*/ 	.short	0x010a
        /*0a7a*/ 	.byte	0x3f
	.zero		1


	//   ....[62]....
        /*0a7c*/ 	.word	0x0000d030
        /*0a80*/ 	.word	0x00000000
        /*0a84*/ 	.word	0x00032440
        /*0a88*/ 	.short	0x010a
        /*0a8a*/ 	.byte	0x3f
	.zero		1


	//   ....[63]....
        /*0a8c*/ 	.word	0x0000e990
        /*0a90*/ 	.word	0x00000003
        /*0a94*/ 	.word	0x00032420
        /*0a98*/ 	.short	0x010a
        /*0a9a*/ 	.byte	0x3f
	.zero		1


	//   ....[64]....
        /*0a9c*/ 	.word	0x0000e9e0
        /*0aa0*/ 	.word	0x00000002
        /*0aa4*/ 	.word	0x00032460
        /*0aa8*/ 	.short	0x010a
        /*0aaa*/ 	.byte	0x3f
	.zero		1


	//   ....[65]....
        /*0aac*/ 	.word	0x0000ea30
        /*0ab0*/ 	.word	0x00000003
        /*0ab4*/ 	.word	0x00032440
        /*0ab8*/ 	.short	0x010a
        /*0aba*/ 	.byte	0x3f
	.zero		1


	//   ....[66]....
        /*0abc*/ 	.word	0x0000ea80
        /*0ac0*/ 	.word	0x00000003
        /*0ac4*/ 	.word	0x00032460
        /*0ac8*/ 	.short	0x010a
        /*0aca*/ 	.byte	0x3f
	.zero		1


	//   ....[67]....
        /*0acc*/ 	.word	0x0000ead0
        /*0ad0*/ 	.word	0x00000004
        /*0ad4*/ 	.word	0x00032440
        /*0ad8*/ 	.short	0x010a
        /*0ada*/ 	.byte	0x3f
	.zero		1


	//   ....[68]....
        /*0adc*/ 	.word	0x0000eb20
        /*0ae0*/ 	.word	0x00000004
        /*0ae4*/ 	.word	0x00032460
        /*0ae8*/ 	.short	0x010a
        /*0aea*/ 	.byte	0x3f
	.zero		1


	//   ....[69]....
        /*0aec*/ 	.word	0x0000eb70
        /*0af0*/ 	.word	0x00000004
        /*0af4*/ 	.word	0x00032440
        /*0af8*/ 	.short	0x010a
        /*0afa*/ 	.byte	0x3f
	.zero		1


	//   ....[70]....
        /*0afc*/ 	.word	0x0000ebc0
        /*0b00*/ 	.word	0x00000004
        /*0b04*/ 	.word	0x00032460
        /*0b08*/ 	.short	0x010a
        /*0b0a*/ 	.byte	0x3f
	.zero		1


	//   ....[71]....
        /*0b0c*/ 	.word	0x0000ec10
        /*0b10*/ 	.word	0x00000000
        /*0b14*/ 	.word	0x00032420
        /*0b18*/ 	.short	0x010a
        /*0b1a*/ 	.byte	0x3f
	.zero		1


	//   ....[72]....
        /*0b1c*/ 	.word	0x0000edb0
        /*0b20*/ 	.word	0x00000006
        /*0b24*/ 	.word	0x00000000
        /*0b28*/ 	.short	0x010a
        /*0b2a*/ 	.byte	0x3f
	.zero		1


	//   ....[73]....
        /*0b2c*/ 	.word	0x0000ee00
        /*0b30*/ 	.word	0x00000007
        /*0b34*/ 	.word	0x00000000
        /*0b38*/ 	.short	0x010a
        /*0b3a*/ 	.byte	0x3f
	.zero		1


	//   ....[74]....
        /*0b3c*/ 	.word	0x0000ee50
        /*0b40*/ 	.word	0x00000004
        /*0b44*/ 	.word	0x00000000
        /*0b48*/ 	.short	0x010a
        /*0b4a*/ 	.byte	0x3f
	.zero		1


	//----- nvinfo : EIATTR_NUM_MBARRIERS
	.align		4
.L_1183:
        /*0b4c*/ 	.byte	0x03, 0x38
        /*0b4e*/ 	.short	0x0017


	//----- nvinfo : EIATTR_EXIT_INSTR_OFFSETS
	.align		4
        /*0b50*/ 	.byte	0x04, 0x1c
        /*0b52*/ 	.short	(.L_1185 - .L_1184)


	//   ....[0]....
.L_1184:
        /*0b54*/ 	.word	0x00000a40


	//   ....[1]....
        /*0b58*/ 	.word	0x00007f10


	//   ....[2]....
        /*0b5c*/ 	.word	0x0000cc90


	//----- nvinfo : EIATTR_MAX_THREADS
	.align		4
.L_1185:
        /*0b60*/ 	.byte	0x04, 0x05
        /*0b62*/ 	.short	(.L_1187 - .L_1186)
.L_1186:
        /*0b64*/ 	.word	0x00000180
        /*0b68*/ 	.word	0x00000001
        /*0b6c*/ 	.word	0x00000001


	//----- nvinfo : EIATTR_CRS_STACK_SIZE
	.align		4
.L_1187:
        /*0b70*/ 	.byte	0x04, 0x1e
        /*0b72*/ 	.short	(.L_1189 - .L_1188)
.L_1188:
        /*0b74*/ 	.word	0x00000000


	//----- nvinfo : EIATTR_CBANK_PARAM_SIZE
	.align		4
.L_1189:
        /*0b78*/ 	.byte	0x03, 0x19
        /*0b7a*/ 	.short	0x0b70


	//----- nvinfo : EIATTR_PARAM_CBANK
	.align		4
        /*0b7c*/ 	.byte	0x04, 0x0a
        /*0b7e*/ 	.short	(.L_1191 - .L_1190)
	.align		4
.L_1190:
        /*0b80*/ 	.word	index@(.nv.constant0._ZN7cutlass13device_kernelIN5flash11enable_sm90INS1_16FlashAttnFwdSm90INS1_25CollectiveMainloopFwdSm90ILi2EN4cute5tupleIJNS5_1CILi1EEES8_S8_EEENS6_IJNS7_ILi128EEENS7_ILi96EEENS7_ILi64EEEEEELi256ENS_10bfloat16_tEfNS_4arch4Sm90ELb0ELb0ELb0ELb0ELb0ELb0ELb1ELb1ELb0ELb1ELb0ELb0EEENS1_21CollectiveEpilogueFwdINS6_IJSA_NS7_ILi256EEESB_EEES9_SE_SG_Li256ELb0ELb1ELb0ELb0EEENS1_29StaticPersistentTileSchedulerILb0EEEEEEEEEvNT_6ParamsE)
        /*0b84*/ 	.short	0x0210
        /*0b86*/ 	.short	0x0b70


	//----- nvinfo : EIATTR_SW_WAR
	.align		4
.L_1191:
        /*0b88*/ 	.byte	0x04, 0x36
        /*0b8a*/ 	.short	(.L_1193 - .L_1192)
.L_1192:
        /*0b8c*/ 	.word	0x00000008
.L_1193:


//--------------------- .nv.info._ZN7cutlass13device_kernelIN5flash11enable_sm90INS1_16FlashAttnFwdSm90INS1_25CollectiveMainloopFwdSm90ILi2EN4cute5tupleIJNS5_1CILi1EEES8_S8_EEENS6_IJNS7_ILi128EEENS7_ILi96EEENS7_ILi64EEEEEELi256ENS_10bfloat16_tEfNS_4arch4Sm90ELb0ELb0ELb0ELb1ELb0ELb0ELb0ELb1ELb0ELb1ELb0ELb0EEENS1_21CollectiveEpilogueFwdINS6_IJSA_NS7_ILi256EEESB_EEES9_SE_SG_Li256ELb1ELb1ELb0ELb0EEENS1_36VarlenDynamicPersistentTileSchedulerILi128ELi96ELi256ELi128ELb0ELb1ELb1ELb0ELb1ELb1EEEEEEEEEvNT_6ParamsE --------------------------
	.section	.nv.info._ZN7cutlass13device_kernelIN5flash11enable_sm90INS1_16FlashAttnFwdSm90INS1_25CollectiveMainloopFwdSm90ILi2EN4cute5tupleIJNS5_1CILi1EEES8_S8_EEENS6_IJNS7_ILi128EEENS7_ILi96EEENS7_ILi64EEEEEELi256ENS_10bfloat16_tEfNS_4arch4Sm90ELb0ELb0ELb0ELb1ELb0ELb0ELb0ELb1ELb0ELb1ELb0ELb0EEENS1_21CollectiveEpilogueFwdINS6_IJSA_NS7_ILi256EEESB_EEES9_SE_SG_Li256ELb1ELb1ELb0ELb0EEENS1_36VarlenDynamicPersistentTileSchedulerILi128ELi96ELi256ELi128ELb0ELb1ELb1ELb0ELb1ELb1EEEEEEEEEvNT_6ParamsE,"",@"SHT_CUDA_INFO"
	.sectionflags	@""
	.align	4


	//----- nvinfo : EIATTR_CUDA_API_VERSION
	.align		4
        /*0000*/ 	.byte	0x04, 0x37
        /*0002*/ 	.short	(.L_1195 - .L_1194)
.L_1194:
        /*0004*/ 	.word	0x00000082


	//----- nvinfo : EIATTR_KPARAM_INFO
	.align		4
.L_1195:
        /*0008*/ 	.byte	0x04, 0x17
        /*000a*/ 	.short	(.L_1197 - .L_1196)
.L_1196:
        /*000c*/ 	.word	0x00000000
        /*0010*/ 	.short	0x0000
        /*0012*/ 	.short	0x0070
        /*0014*/ 	.byte	0x00, 0xf0, 0x01, 0x2a


	//----- nvinfo : EIATTR_SPARSE_MMA_MASK
	.align		4
.L_1197:
        /*0018*/ 	.byte	0x03, 0x50
        /*001a*/ 	.short	0x0000


	//----- nvinfo : EIATTR_MAXREG_COUNT
	.align		4
        /*001c*/ 	.byte	0x03, 0x1b
        /*001e*/ 	.short	0x00a8


	//----- nvinfo : EIATTR_NUM_BARRIERS
	.align		4
        /*0020*/ 	.byte	0x02, 0x4c
        /*0022*/ 	.byte	0x10
	.zero		1


	//----- nvinfo : EIATTR_EXTERNS
	.align		4
        /*0024*/ 	.byte	0x04, 0x0f
        /*0026*/ 	.short	(.L_1199 - .L_1198)


	//   ....[0]....
	.align		4
.L_1198:
        /*0028*/ 	.word	index@(__assertfail)


	//----- nvinfo : EIATTR_ANNOTATIONS
	.align		4
.L_1199:
        /*002c*/ 	.byte	0x04, 0x55
        /*002e*/ 	.short	(.L_1201 - .L_1200)


	//   ....[0]....
.L_1200:
        /* <DEDUP_REMOVED lines=73> */


	//----- nvinfo : EIATTR_MERCURY_ISA_VERSION
	.align		4
.L_1201:
        /*04b0*/ 	.byte	0x03, 0x5f
        /*04b2*/ 	.short	0x0101


	//----- nvinfo : EIATTR_UNUSED_LOAD_BYTE_OFFSET
	.align		4
        /*04b4*/ 	.byte	0x04, 0x44
        /*04b6*/ 	.short	(.L_1203 - .L_1202)


	//   ....[0]....
.L_1202:
        /*04b8*/ 	.word	0x00000a40
        /*04bc*/ 	.word	0x0000fff0


	//   ....[1]....
        /*04c0*/ 	.word	0x00005b00
        /*04c4*/ 	.word	0x0000fff0


	//----- nvinfo : EIATTR_INT_WARP_WIDE_INSTR_OFFSETS
	.align		4
.L_1203:
        /*04c8*/ 	.byte	0x04, 0x31
        /*04ca*/ 	.short	(.L_1205 - .L_1204)


	//   ....[0]....
.L_1204:
        /*04cc*/ 	.word	0x00000130


	//   ....[1]....
        /*04d0*/ 	.word	0x00000170


	//   ....[2]....
        /*04d4*/ 	.word	0x000001e0


	//   ....[3]....
        /*04d8*/ 	.word	0x00009920


	//   ....[4]....
        /*04dc*/ 	.word	0x000099b0


	//   ....[5]....
        /*04e0*/ 	.word	0x0000d8d0


	//   ....[6]....
        /*04e4*/ 	.word	0x0000d960


	//----- nvinfo : EIATTR_COOP_GROUP_MASK_REGIDS
	.align		4
.L_1205:
        /*04e8*/ 	.byte	0x04, 0x29
        /*04ea*/ 	.short	(.L_1207 - .L_1206)


	//   ....[0]....
.L_1206:
        /*04ec*/ 	.word	0xffffffff


	//   ....[1]....
        /*04f0*/ 	.word	0xffffffff


	//   ....[2]....
        /*04f4*/ 	.word	0xffffffff


	//   ....[3]....
        /*04f8*/ 	.word	0xffffffff


	//   ....[4]....
        /*04fc*/ 	.word	0xffffffff


	//   ....[5]....
        /*0500*/ 	.word	0xffffffff


	//   ....[6]....
        /*0504*/ 	.word	0xffffffff


	//   ....[7]....
        /*0508*/ 	.word	0xffffffff


	//   ....[8]....
        /*050c*/ 	.word	0xffffffff


	//   ....[9]....
        /*0510*/ 	.word	0xffffffff


	//   ....[10]....
        /*0514*/ 	.word	0xffffffff


	//   ....[11]....
        /*0518*/ 	.word	0xffffffff


	//   ....[12]....
        /*051c*/ 	.word	0xffffffff


	//   ....[13]....
        /*0520*/ 	.word	0xffffffff


	//   ....[14]....
        /*0524*/ 	.word	0xffffffff


	//   ....[15]....
        /*0528*/ 	.word	0xffffffff


	//   ....[16]....
        /*052c*/ 	.word	0xffffffff


	//   ....[17]....
        /*0530*/ 	.word	0xffffffff


	//   ....[18]....
        /*0534*/ 	.word	0xffffffff


	//   ....[19]....
        /*0538*/ 	.word	0xffffffff


	//   ....[20]....
        /*053c*/ 	.word	0xffffffff


	//   ....[21]....
        /*0540*/ 	.word	0xffffffff


	//   ....[22]....
        /*0544*/ 	.word	0xffffffff


	//   ....[23]....
        /*0548*/ 	.word	0xffffffff


	//   ....[24]....
        /*054c*/ 	.word	0xffffffff


	//   ....[25]....
        /*0550*/ 	.word	0xffffffff


	//   ....[26]....
        /*0554*/ 	.word	0xffffffff


	//   ....[27]....
        /*0558*/ 	.word	0xffffffff


	//   ....[28]....
        /*055c*/ 	.word	0xffffffff


	//   ....[29]....
        /*0560*/ 	.word	0xffffffff


	//   ....[30]....
        /*0564*/ 	.word	0xffffffff


	//   ....[31]....
        /*0568*/ 	.word	0xffffffff


	//   ....[32]....
        /*056c*/ 	.word	0xffffffff


	//   ....[33]....
        /*0570*/ 	.word	0xffffffff


	//   ....[34]....
        /*0574*/ 	.word	0xffffffff


	//   ....[35]....
        /*0578*/ 	.word	0xffffffff


	//   ....[36]....
        /*057c*/ 	.word	0xffffffff


	//   ....[37]....
        /*0580*/ 	.word	0xffffffff


	//   ....[38]....
        /*0584*/ 	.word	0xffffffff


	//   ....[39]....
        /*0588*/ 	.word	0xffffffff


	//   ....[40]....
        /*058c*/ 	.word	0xffffffff


	//   ....[41]....
        /*0590*/ 	.word	0xffffffff


	//   ....[42]....
        /*0594*/ 	.word	0xffffffff


	//   ....[43]....
        /*0598*/ 	.word	0xffffffff


	//   ....[44]....
        /*059c*/ 	.word	0xffffffff


	//   ....[45]....
        /*05a0*/ 	.word	0xffffffff


	//   ....[46]....
        /*05a4*/ 	.word	0xffffffff


	//   ....[47]....
        /*05a8*/ 	.word	0xffffffff


	//   ....[48]....
        /*05ac*/ 	.word	0xffffffff


	//   ....[49]....
        /*05b0*/ 	.word	0xffffffff


	//   ....[50]....
        /*05b4*/ 	.word	0xffffffff


	//   ....[51]....
        /*05b8*/ 	.word	0xffffffff


	//   ....[52]....
        /*05bc*/ 	.word	0xffffffff


	//   ....[53]....
        /*05c0*/ 	.word	0xffffffff


	//   ....[54]....
        /*05c4*/ 	.word	0xffffffff


	//   ....[55]....
        /*05c8*/ 	.word	0xffffffff


	//   ....[56]....
        /*05cc*/ 	.word	0xffffffff


	//   ....[57]....
        /*05d0*/ 	.word	0xffffffff


	//   ....[58]....
        /*05d4*/ 	.word	0xffffffff


	//   ....[59]....
        /*05d8*/ 	.word	0xffffffff


	//   ....[60]....
        /*05dc*/ 	.word	0xffffffff


	//   ....[61]....
        /*05e0*/ 	.word	0xffffffff


	//   ....[62]....
        /*05e4*/ 	.word	0xffffffff


	//   ....[63]....
        /*05e8*/ 	.word	0xffffffff


	//   ....[64]....
        /*05ec*/ 	.word	0xffffffff


	//   ....[65]....
        /*05f0*/ 	.word	0xffffffff


	//   ....[66]....
        /*05f4*/ 	.word	0xffffffff


	//   ....[67]....
        /*05f8*/ 	.word	0xffffffff


	//   ....[68]....
        /*05fc*/ 	.word	0xffffffff


	//   ....[69]....
        /*0600*/ 	.word	0xffffffff


	//   ....[70]....
        /*0604*/ 	.word	0xffffffff


	//   ....[71]....
        /*0608*/ 	.word	0xffffffff


	//   ....[72]....
        /*060c*/ 	.word	0xffffffff


	//   ....[73]....
        /*0610*/ 	.word	0xffffffff


	//   ....[74]....
        /*0614*/ 	.word	0xffffffff


	//   ....[75]....
        /*0618*/ 	.word	0xffffffff


	//   ....[76]....
        /*061c*/ 	.word	0xffffffff


	//   ....[77]....
        /*0620*/ 	.word	0xffffffff


	//   ....[78]....
        /*0624*/ 	.word	0xffffffff


	//   ....[79]....
        /*0628*/ 	.word	0xffffffff


	//   ....[80]....
        /*062c*/ 	.word	0xffffffff


	//   ....[81]....
        /*0630*/ 	.word	0xffffffff


	//   ....[82]....
        /*0634*/ 	.word	0xffffffff


	//   ....[83]....
        /*0638*/ 	.word	0xffffffff


	//   ....[84]....
        /*063c*/ 	.word	0xffffffff


	//   ....[85]....
        /*0640*/ 	.word	0xffffffff


	//   ....[86]....
        /*0644*/ 	.word	0xffffffff


	//   ....[87]....
        /*0648*/ 	.word	0xffffffff


	//   ....[88]....
        /*064c*/ 	.word	0xffffffff


	//   ....[89]....
        /*0650*/ 	.word	0xffffffff


	//   ....[90]....
        /*0654*/ 	.word	0xffffffff


	//   ....[91]....
        /*0658*/ 	.word	0x0500000f


	//   ....[92]....
        /*065c*/ 	.word	0x0500000f


	//   ....[93]....
        /*0660*/ 	.word	0x0500000f


	//   ....[94]....
        /*0664*/ 	.word	0x0500000f


	//   ....[95]....
        /*0668*/ 	.word	0x0500000f


	//   ....[96]....
        /*066c*/ 	.word	0x0500000f


	//   ....[97]....
        /*0670*/ 	.word	0x0500000f


	//   ....[98]....
        /*0674*/ 	.word	0x0500000f


	//   ....[99]....
        /*0678*/ 	.word	0x0500000f


	//   ....[100]....
        /*067c*/ 	.word	0x0500000f


	//   ....[101]....
        /*0680*/ 	.word	0x0500000f


	//   ....[102]....
        /*0684*/ 	.word	0x0500000f


	//   ....[103]....
        /*0688*/ 	.word	0x0500000f


	//   ....[104]....
        /*068c*/ 	.word	0x0500000f


	//   ....[105]....
        /*0690*/ 	.word	0x0500000f


	//   ....[106]....
        /*0694*/ 	.word	0x0500000f


	//   ....[107]....
        /*0698*/ 	.word	0x0500000f


	//   ....[108]....
        /*069c*/ 	.word	0x0500000f


	//   ....[109]....
        /*06a0*/ 	.word	0x0500000f


	//   ....[110]....
        /*06a4*/ 	.word	0x0500000f


	//   ....[111]....
        /*06a8*/ 	.word	0x0500000f


	//   ....[112]....
        /*06ac*/ 	.word	0x0500000f


	//   ....[113]....
        /*06b0*/ 	.word	0x0500000f


	//   ....[114]....
        /*06b4*/ 	.word	0x0500000f


	//   ....[115]....
        /*06b8*/ 	.word	0x0500000f


	//   ....[116]....
        /*06bc*/ 	.word	0x0500000f


	//   ....[117]....
        /*06c0*/ 	.word	0x0500000f


	//   ....[118]....
        /*06c4*/ 	.word	0x0500000f


	//   ....[119]....
        /*06c8*/ 	.word	0x0500000f


	//   ....[120]....
        /*06cc*/ 	.word	0x0500000f


	//   ....[121]....
        /*06d0*/ 	.word	0x0500000f


	//   ....[122]....
        /*06d4*/ 	.word	0x0500000f


	//   ....[123]....
        /*06d8*/ 	.word	0x0500000f


	//   ....[124]....
        /*06dc*/ 	.word	0x0500000f


	//   ....[125]....
        /*06e0*/ 	.word	0x0500000f


	//----- nvinfo : EIATTR_COOP_GROUP_INSTR_OFFSETS
	.align		4
.L_1207:
        /*06e4*/ 	.byte	0x04, 0x28
        /*06e6*/ 	.short	(.L_1209 - .L_1208)


	//   ....[0]....
.L_1208:
        /*06e8*/ 	.word	0x00000070


	//   ....[1]....
        /*06ec*/ 	.word	0x00000140


	//   ....[2]....
        /*06f0*/ 	.word	0x00000190


	//   ....[3]....
        /*06f4*/ 	.word	0x000003c0


	//   ....[4]....
        /*06f8*/ 	.word	0x00000520


	//   ....[5]....
        /*06fc*/ 	.word	0x00000640


	//   ....[6]....
        /*0700*/ 	.word	0x000007a0


	//   ....[7]....
        /*0704*/ 	.word	0x00001650


	//   ....[8]....
        /*0708*/ 	.word	0x00002250


	//   ....[9]....
        /*070c*/ 	.word	0x000022a0


	//   ....[10]....
        /*0710*/ 	.word	0x000026f0


	//   ....[11]....
        /*0714*/ 	.word	0x00002770


	//   ....[12]....
        /*0718*/ 	.word	0x000037d0


	//   ....[13]....
        /*071c*/ 	.word	0x00003800


	//   ....[14]....
        /*0720*/ 	.word	0x00003c60


	//   ....[15]....
        /*0724*/ 	.word	0x00003e30


	//   ....[16]....
        /*0728*/ 	.word	0x00005080


	//   ....[17]....
        /*072c*/ 	.word	0x000050c0


	//   ....[18]....
        /*0730*/ 	.word	0x00005160


	//   ....[19]....
        /*0734*/ 	.word	0x000051b0


	//   ....[20]....
        /*0738*/ 	.word	0x00006bc0


	//   ....[21]....
        /*073c*/ 	.word	0x00006c00


	//   ....[22]....
        /*0740*/ 	.word	0x00006ce0


	//   ....[23]....
        /*0744*/ 	.word	0x00006d10


	//   ....[24]....
        /*0748*/ 	.word	0x00007510


	//   ....[25]....
        /*074c*/ 	.word	0x00007540


	//   ....[26]....
        /*0750*/ 	.word	0x00007680


	//   ....[27]....
        /*0754*/ 	.word	0x000076a0


	//   ....[28]....
        /*0758*/ 	.word	0x000077e0


	//   ....[29]....
        /*075c*/ 	.word	0x00007800


	//   ....[30]....
        /*0760*/ 	.word	0x00007950


	//   ....[31]....
        /*0764*/ 	.word	0x00007970


	//   ....[32]....
        /*0768*/ 	.word	0x000082e0


	//   ....[33]....
        /*076c*/ 	.word	0x00008310


	//   ....[34]....
        /*0770*/ 	.word	0x00008460


	//   ....[35]....
        /*0774*/ 	.word	0x00008480


	//   ....[36]....
        /*0778*/ 	.word	0x000085c0


	//   ....[37]....
        /*077c*/ 	.word	0x000085e0


	//   ....[38]....
        /*0780*/ 	.word	0x00008730


	//   ....[39]....
        /*0784*/ 	.word	0x00008750


	//   ....[40]....
        /*0788*/ 	.word	0x00008900


	//   ....[41]....
        /*078c*/ 	.word	0x00008ae0


	//   ....[42]....
        /*0790*/ 	.word	0x00008b10


	//   ....[43]....
        /*0794*/ 	.word	0x00008b40


	//   ....[44]....
        /*0798*/ 	.word	0x00008b70


	//   ....[45]....
        /*079c*/ 	.word	0x00008ba0


	//   ....[46]....
        /*07a0*/ 	.word	0x00008bd0


	//   ....[47]....
        /*07a4*/ 	.word	0x00008d40


	//   ....[48]....
        /*07a8*/ 	.word	0x00008d70


	//   ....[49]....
        /*07ac*/ 	.word	0x00008da0


	//   ....[50]....
        /*07b0*/ 	.word	0x00008dd0


	//   ....[51]....
        /*07b4*/ 	.word	0x00008e00


	//   ....[52]....
        /*07b8*/ 	.word	0x00008e30


	//   ....[53]....
        /*07bc*/ 	.word	0x00008ed0


	//   ....[54]....
        /*07c0*/ 	.word	0x00008f00


	//   ....[55]....
        /*07c4*/ 	.word	0x00008f90


	//   ....[56]....
        /*07c8*/ 	.word	0x00009f30


	//   ....[57]....
        /*07cc*/ 	.word	0x0000aaa0


	//   ....[58]....
        /*07d0*/ 	.word	0x0000aac0


	//   ....[59]....
        /*07d4*/ 	.word	0x0000ab50


	//   ....[60]....
        /*07d8*/ 	.word	0x0000ab60


	//   ....[61]....
        /*07dc*/ 	.word	0x0000abe0


	//   ....[62]....
        /*07e0*/ 	.word	0x0000abf0


	//   ....[63]....
        /*07e4*/ 	.word	0x0000ac70


	//   ....[64]....
        /*07e8*/ 	.word	0x0000ac80


	//   ....[65]....
        /*07ec*/ 	.word	0x0000ad00


	//   ....[66]....
        /*07f0*/ 	.word	0x0000ad10


	//   ....[67]....
        /*07f4*/ 	.word	0x0000ad90


	//   ....[68]....
        /*07f8*/ 	.word	0x0000ada0


	//   ....[69]....
        /*07fc*/ 	.word	0x0000ae20


	//   ....[70]....
        /*0800*/ 	.word	0x0000ae30


	//   ....[71]....
        /*0804*/ 	.word	0x0000ae40


	//   ....[72]....
        /*0808*/ 	.word	0x0000ae90


	//   ....[73]....
        /*080c*/ 	.word	0x0000db60


	//   ....[74]....
        /*0810*/ 	.word	0x0000db90


	//   ....[75]....
        /*0814*/ 	.word	0x0000dbd0


	//   ....[76]....
        /*0818*/ 	.word	0x0000dc00


	//   ....[77]....
        /*081c*/ 	.word	0x0000dc30


	//   ....[78]....
        /*0820*/ 	.word	0x0000dc60


	//   ....[79]....
        /*0824*/ 	.word	0x0000dc90


	//   ....[80]....
        /*0828*/ 	.word	0x0000dcc0


	//   ....[81]....
        /*082c*/ 	.word	0x0000de40


	//   ....[82]....
        /*0830*/ 	.word	0x0000de70


	//   ....[83]....
        /*0834*/ 	.word	0x0000dea0


	//   ....[84]....
        /*0838*/ 	.word	0x0000ded0


	//   ....[85]....
        /*083c*/ 	.word	0x0000df00


	//   ....[86]....
        /*0840*/ 	.word	0x0000df30


	//   ....[87]....
        /*0844*/ 	.word	0x0000dff0


	//   ....[88]....
        /*0848*/ 	.word	0x0000e010


	//   ....[89]....
        /*084c*/ 	.word	0x0000e080


	//   ....[90]....
        /*0850*/ 	.word	0x0000e510


	//   ....[91]....
        /*0854*/ 	.word	0x0000e9f0


	//   ....[92]....
        /*0858*/ 	.word	0x0000eba0


	//   ....[93]....
        /*085c*/ 	.word	0x0000ebf0


	//   ....[94]....
        /*0860*/ 	.word	0x0000ec50


	//   ....[95]....
        /*0864*/ 	.word	0x0000ed40


	//   ....[96]....
        /*0868*/ 	.word	0x0000eda0


	//   ....[97]....
        /*086c*/ 	.word	0x0000ee90


	//   ....[98]....
        /*0870*/ 	.word	0x0000eef0


	//   ....[99]....
        /*0874*/ 	.word	0x0000efe0


	//   ....[100]....
        /*0878*/ 	.word	0x0000f040


	//   ....[101]....
        /*087c*/ 	.word	0x0000f130


	//   ....[102]....
        /*0880*/ 	.word	0x0000f190


	//   ....[103]....
        /*0884*/ 	.word	0x0000f280


	//   ....[104]....
        /*0888*/ 	.word	0x0000f2e0


	//   ....[105]....
        /*088c*/ 	.word	0x0000f3b0


	//   ....[106]....
        /*0890*/ 	.word	0x0000f430


	//   ....[107]....
        /*0894*/ 	.word	0x0000f500


	//   ....[108]....
        /*0898*/ 	.word	0x0000f830


	//   ....[109]....
        /*089c*/ 	.word	0x0000f8d0


	//   ....[110]....
        /*08a0*/ 	.word	0x0000f9f0


	//   ....[111]....
        /*08a4*/ 	.word	0x0000fa60


	//   ....[112]....
        /*08a8*/ 	.word	0x0000fad0


	//   ....[113]....
        /*08ac*/ 	.word	0x0000fb40


	//   ....[114]....
        /*08b0*/ 	.word	0x0000fbb0


	//   ....[115]....
        /*08b4*/ 	.word	0x0000fc30


	//   ....[116]....
        /*08b8*/ 	.word	0x0000fcc0


	//   ....[117]....
        /*08bc*/ 	.word	0x0000fd60


	//   ....[118]....
        /*08c0*/ 	.word	0x0000fdd0


	//   ....[119]....
        /*08c4*/ 	.word	0x0000fe40


	//   ....[120]....
        /*08c8*/ 	.word	0x0000feb0


	//   ....[121]....
        /*08cc*/ 	.word	0x0000ff30


	//   ....[122]....
        /*08d0*/ 	.word	0x0000ffa0


	//   ....[123]....
        /*08d4*/ 	.word	0x00010040


	//   ....[124]....
        /*08d8*/ 	.word	0x000100d0


	//   ....[125]....
        /*08dc*/ 	.word	0x000101f0


	//----- nvinfo : EIATTR_REG_RECONFIG
	.align		4
.L_1209:
        /*08e0*/ 	.byte	0x01, 0x54
	.zero		2


	//----- nvinfo : EIATTR_SYSCALL_OFFSETS
	.align		4
        /*08e4*/ 	.byte	0x04, 0x46
        /*08e6*/ 	.short	(.L_1211 - .L_1210)


	//   ....[0]....
.L_1210:
        /*08e8*/ 	.word	0x00001830


	//   ....[1]....
        /*08ec*/ 	.word	0x00009b20


	//   ....[2]....
        /*08f0*/ 	.word	0x00009c80


	//   ....[3]....
        /*08f4*/ 	.word	0x00009d80


	//   ....[4]....
        /*08f8*/ 	.word	0x0000a6b0


	//----- nvinfo : EIATTR_MBARRIER_INSTR_OFFSETS
	.align		4
.L_1211:
        /*08fc*/ 	.byte	0x04, 0x39
        /*08fe*/ 	.short	(.L_1213 - .L_1212)


	//   ....[0]....
.L_1212:
        /*0900*/ 	.word	0x00000270
        /*0904*/ 	.word	0x000000ff
        /*0908*/ 	.word	0x00022800
        /*090c*/ 	.short	0x0100
        /*090e*/ 	.byte	0x08
	.zero		1


	//   ....[1]....
        /*0910*/ 	.word	0x00000280
        /*0914*/ 	.word	0x000000ff
        /*0918*/ 	.word	0x00022820
        /*091c*/ 	.short	0x0100
        /*091e*/ 	.byte	0x08
	.zero		1


	//   ....[2]....
        /*0920*/ 	.word	0x00000370
        /*0924*/ 	.word	0x000000ff
        /*0928*/ 	.word	0x00022830
        /*092c*/ 	.short	0x0100
        /*092e*/ 	.byte	0x08
	.zero		1


	//   ....[3]....
        /*0930*/ 	.word	0x00000380
        /*0934*/ 	.word	0x000000ff
        /*0938*/ 	.word	0x00022840
        /*093c*/ 	.short	0x0100
        /*093e*/ 	.byte	0x08
	.zero		1


	//   ....[4]....
        /*0940*/ 	.word	0x00000390
        /*0944*/ 	.word	0x000000ff
        /*0948*/ 	.word	0x00022838
        /*094c*/ 	.short	0x0100
        /*094e*/ 	.byte	0x08
	.zero		1


	//   ....[5]....
        /*0950*/ 	.word	0x000003a0
        /*0954*/ 	.word	0x000000ff
        /*0958*/ 	.word	0x00022848
        /*095c*/ 	.short	0x0100
        /*095e*/ 	.byte	0x08
	.zero		1


	//   ....[6]....
        /*0960*/ 	.word	0x000004d0
        /*0964*/ 	.word	0x000000ff
        /*0968*/ 	.word	0x00022850
        /*096c*/ 	.short	0x0100
        /*096e*/ 	.byte	0x08
	.zero		1


	//   ....[7]....
        /*0970*/ 	.word	0x000004e0
        /*0974*/ 	.word	0x000000ff
        /*0978*/ 	.word	0x00022860
        /*097c*/ 	.short	0x0100
        /*097e*/ 	.byte	0x08
	.zero		1


	//   ....[8]....
        /*0980*/ 	.word	0x000004f0
        /*0984*/ 	.word	0x000000ff
        /*0988*/ 	.word	0x00022858
        /*098c*/ 	.short	0x0100
        /*098e*/ 	.byte	0x08
	.zero		1


	//   ....[9]....
        /*0990*/ 	.word	0x00000500
        /*0994*/ 	.word	0x000000ff
        /*0998*/ 	.word	0x00022868
        /*099c*/ 	.short	0x0100
        /*099e*/ 	.byte	0x08
	.zero		1


	//   ....[10]....
        /*09a0*/ 	.word	0x000005f0
        /*09a4*/ 	.word	0x000000ff
        /*09a8*/ 	.word	0x00022870
        /*09ac*/ 	.short	0x0100
        /*09ae*/ 	.byte	0x06
	.zero		1


	//   ....[11]....
        /*09b0*/ 	.word	0x00000600
        /*09b4*/ 	.word	0x000000ff
        /*09b8*/ 	.word	0x00022880
        /*09bc*/ 	.short	0x0100
        /*09be*/ 	.byte	0x06
	.zero		1


	//   ....[12]....
        /*09c0*/ 	.word	0x00000610
        /*09c4*/ 	.word	0x000000ff
        /*09c8*/ 	.word	0x00022878
        /*09cc*/ 	.short	0x0100
        /*09ce*/ 	.byte	0x06
	.zero		1


	//   ....[13]....
        /*09d0*/ 	.word	0x00000620
        /*09d4*/ 	.word	0x000000ff
        /*09d8*/ 	.word	0x00022888
        /*09dc*/ 	.short	0x0100
        /*09de*/ 	.byte	0x06
	.zero		1


	//   ....[14]....
        /*09e0*/ 	.word	0x00000750
        /*09e4*/ 	.word	0x000000ff
        /*09e8*/ 	.word	0x00022890
        /*09ec*/ 	.short	0x0100
        /*09ee*/ 	.byte	0x08
	.zero		1


	//   ....[15]....
        /*09f0*/ 	.word	0x00000760
        /*09f4*/ 	.word	0x000000ff
        /*09f8*/ 	.word	0x000228a0
        /*09fc*/ 	.short	0x0100
        /*09fe*/ 	.byte	0x08
	.zero		1


	//   ....[16]....
        /*0a00*/ 	.word	0x00000770
        /*0a04*/ 	.word	0x000000ff
        /*0a08*/ 	.word	0x00022898
        /*0a0c*/ 	.short	0x0100
        /*0a0e*/ 	.byte	0x08
	.zero		1


	//   ....[17]....
        /*0a10*/ 	.word	0x00000780
        /*0a14*/ 	.word	0x000000ff
        /*0a18*/ 	.word	0x000228a8
        /*0a1c*/ 	.short	0x0100
        /*0a1e*/ 	.byte	0x08
	.zero		1


	//   ....[18]....
        /*0a20*/ 	.word	0x000008b0
        /*0a24*/ 	.word	0x000000ff
        /*0a28*/ 	.word	0x000228b0
        /*0a2c*/ 	.short	0x0100
        /*0a2e*/ 	.byte	0x08
	.zero		1


	//   ....[19]....
        /*0a30*/ 	.word	0x000008c0
        /*0a34*/ 	.word	0x000000ff
        /*0a38*/ 	.word	0x000228c0
        /*0a3c*/ 	.short	0x0100
        /*0a3e*/ 	.byte	0x08
	.zero		1


	//   ....[20]....
        /*0a40*/ 	.word	0x000008d0
        /*0a44*/ 	.word	0x000000ff
        /*0a48*/ 	.word	0x000228b8
        /*0a4c*/ 	.short	0x0100
        /*0a4e*/ 	.byte	0x08
	.zero		1


	//   ....[21]....
        /*0a50*/ 	.word	0x000008e0
        /*0a54*/ 	.word	0x000000ff
        /*0a58*/ 	.word	0x000228c8
        /*0a5c*/ 	.short	0x0100
        /*0a5e*/ 	.byte	0x08
	.zero		1


	//   ....[22]....
        /*0a60*/ 	.word	0x000018e0
        /*0a64*/ 	.word	0x00000007
        /*0a68*/ 	.word	0x00022800
        /*0a6c*/ 	.short	0x010a
        /*0a6e*/ 	.byte	0x3f
	.zero		1


	//   ....[23]....
        /*0a70*/ 	.word	0x000019b0
        /*0a74*/ 	.word	0x00000005
        /*0a78*/ 	.word	0x00022830
        /*0a7c*/ 	.short	0x010a
        /*0a7e*/ 	.byte	0x3f
	.zero		1


	//   ....[24]....
        /*0a80*/ 	.word	0x000019f0
        /*0a84*/ 	.word	0x00000005
        /*0a88*/ 	.word	0x00022830
        /*0a8c*/ 	.short	0x010a
        /*0a8e*/ 	.byte	0x3f
	.zero		1


	//   ....[25]....
        /*0a90*/ 	.word	0x00002ba0
        /*0a94*/ 	.word	0x00000004
        /*0a98*/ 	.word	0x00000000
        /*0a9c*/ 	.short	0x0101
        /*0a9e*/ 	.byte	0x3f
	.zero		1


	//   ....[26]....
        /*0aa0*/ 	.word	0x00002fd0
        /*0aa4*/ 	.word	0x00000005
        /*0aa8*/ 	.word	0x00022850
        /*0aac*/ 	.short	0x010a
        /*0aae*/ 	.byte	0x3f
	.zero		1


	//   ....[27]....
        /*0ab0*/ 	.word	0x00003010
        /*0ab4*/ 	.word	0x00000005
        /*0ab8*/ 	.word	0x00022850
        /*0abc*/ 	.short	0x010a
        /*0abe*/ 	.byte	0x3f
	.zero		1


	//   ....[28]....
        /*0ac0*/ 	.word	0x00003310
        /*0ac4*/ 	.word	0x00000005
        /*0ac8*/ 	.word	0x00000000
        /*0acc*/ 	.short	0x0101
        /*0ace*/ 	.byte	0x3f
	.zero		1


	//   ....[29]....
        /*0ad0*/ 	.word	0x00003470
        /*0ad4*/ 	.word	0x000000ff
        /*0ad8*/ 	.word	0x00022830
        /*0adc*/ 	.short	0x010a
        /*0ade*/ 	.byte	0x17
	.zero		1


	//   ....[30]....
        /*0ae0*/ 	.word	0x000034b0
        /*0ae4*/ 	.word	0x000000ff
        /*0ae8*/ 	.word	0x00022830
        /*0aec*/ 	.short	0x010a
        /*0aee*/ 	.byte	0x17
	.zero		1


	//   ....[31]....
        /*0af0*/ 	.word	0x00004390
        /*0af4*/ 	.word	0x0000009a
        /*0af8*/ 	.word	0x00000000
        /*0afc*/ 	.short	0x0101
        /*0afe*/ 	.byte	0x3f
	.zero		1


	//   ....[32]....
        /*0b00*/ 	.word	0x00004d40
        /*0b04*/ 	.word	0x000000ff
        /*0b08*/ 	.word	0x00022850
        /*0b0c*/ 	.short	0x010a
        /*0b0e*/ 	.byte	0x17
	.zero		1


	//   ....[33]....
        /*0b10*/ 	.word	0x00004d80
        /*0b14*/ 	.word	0x000000ff
        /*0b18*/ 	.word	0x00022850
        /*0b1c*/ 	.short	0x010a
        /*0b1e*/ 	.byte	0x17
	.zero		1


	//   ....[34]....
        /*0b20*/ 	.word	0x00005060
        /*0b24*/ 	.word	0x000000ba
        /*0b28*/ 	.word	0x00000000
        /*0b2c*/ 	.short	0x0101
        /*0b2e*/ 	.byte	0x3f
	.zero		1


	//   ....[35]....
        /*0b30*/ 	.word	0x00007530
        /*0b34*/ 	.word	0x00000000
        /*0b38*/ 	.word	0x00000000
        /*0b3c*/ 	.short	0x0101
        /*0b3e*/ 	.byte	0x3f
	.zero		1


	//   ....[36]....
        /*0b40*/ 	.word	0x0000a1b0
        /*0b44*/ 	.word	0x00000000
        /*0b48*/ 	.word	0x00022840
        /*0b4c*/ 	.short	0x010a
        /*0b4e*/ 	.byte	0x3f
	.zero		1


	//   ....[37]....
        /*0b50*/ 	.word	0x0000af50
        /*0b54*/ 	.word	0x00000008
        /*0b58*/ 	.word	0x00022800
        /*0b5c*/ 	.short	0x0107
        /*0b5e*/ 	.byte	0x3f
	.zero		1


	//   ....[38]....
        /*0b60*/ 	.word	0x0000b050
        /*0b64*/ 	.word	0x00000002
        /*0b68*/ 	.word	0x00022800
        /*0b6c*/ 	.short	0x0101
        /*0b6e*/ 	.byte	0x3f
	.zero		1


	//   ....[39]....
        /*0b70*/ 	.word	0x0000b070
        /*0b74*/ 	.word	0x00000002
        /*0b78*/ 	.word	0x00022820
        /*0b7c*/ 	.short	0x010a
        /*0b7e*/ 	.byte	0x3f
	.zero		1


	//   ....[40]....
        /*0b80*/ 	.word	0x0000b180
        /*0b84*/ 	.word	0x00000002
        /*0b88*/ 	.word	0x00022860
        /*0b8c*/ 	.short	0x010a
        /*0b8e*/ 	.byte	0x3f
	.zero		1


	//   ....[41]....
        /*0b90*/ 	.word	0x0000ba90
        /*0b94*/ 	.word	0x00000003
        /*0b98*/ 	.word	0x00022840
        /*0b9c*/ 	.short	0x010a
        /*0b9e*/ 	.byte	0x3f
	.zero		1


	//   ....[42]....
        /*0ba0*/ 	.word	0x0000bcf0
        /*0ba4*/ 	.word	0x00000003
        /*0ba8*/ 	.word	0x00022860
        /*0bac*/ 	.short	0x010a
        /*0bae*/ 	.byte	0x3f
	.zero		1


	//   ....[43]....
        /*0bb0*/ 	.word	0x0000c590
        /*0bb4*/ 	.word	0x00000002
        /*0bb8*/ 	.word	0x00022840
        /*0bbc*/ 	.short	0x010a
        /*0bbe*/ 	.byte	0x3f
	.zero		1


	//   ....[44]....
        /*0bc0*/ 	.word	0x0000c7e0
        /*0bc4*/ 	.word	0x00000002
        /*0bc8*/ 	.word	0x00022860
        /*0bcc*/ 	.short	0x010a
        /*0bce*/ 	.byte	0x3f
	.zero		1


	//   ....[45]....
        /*0bd0*/ 	.word	0x0000cff0
        /*0bd4*/ 	.word	0x00000002
        /*0bd8*/ 	.word	0x00022840
        /*0bdc*/ 	.short	0x010a
        /*0bde*/ 	.byte	0x3f
	.zero		1


	//   ....[46]....
        /*0be0*/ 	.word	0x0000d250
        /*0be4*/ 	.word	0x00000002
        /*0be8*/ 	.word	0x00022860
        /*0bec*/ 	.short	0x010a
        /*0bee*/ 	.byte	0x3f
	.zero		1


	//   ....[47]....
        /*0bf0*/ 	.word	0x0000e490
        /*0bf4*/ 	.word	0x00000000
        /*0bf8*/ 	.word	0x00022820
        /*0bfc*/ 	.short	0x010a
        /*0bfe*/ 	.byte	0x3f
	.zero		1


	//   ....[48]....
        /*0c00*/ 	.word	0x0000e650
        /*0c04*/ 	.word	0x00000006
        /*0c08*/ 	.word	0x00000000
        /*0c0c*/ 	.short	0x010a
        /*0c0e*/ 	.byte	0x3f
	.zero		1


	//   ....[49]....
        /*0c10*/ 	.word	0x0000e6c0
        /*0c14*/ 	.word	0x00000007
        /*0c18*/ 	.word	0x00000000
        /*0c1c*/ 	.short	0x010a
        /*0c1e*/ 	.byte	0x3f
	.zero		1


	//   ....[50]....
        /*0c20*/ 	.word	0x0000e730
        /*0c24*/ 	.word	0x00000004
        /*0c28*/ 	.word	0x00000000
        /*0c2c*/ 	.short	0x010a
        /*0c2e*/ 	.byte	0x3f
	.zero		1


	//   ....[51]....
        /*0c30*/ 	.word	0x0000e760
        /*0c34*/ 	.word	0x00000003
        /*0c38*/ 	.word	0x00000000
        /*0c3c*/ 	.short	0x010a
        /*0c3e*/ 	.byte	0x3f
	.zero		1


	//   ....[52]....
        /*0c40*/ 	.word	0x0000e7c0
        /*0c44*/ 	.word	0x00000007
        /*0c48*/ 	.word	0x00022800
        /*0c4c*/ 	.short	0x010a
        /*0c4e*/ 	.byte	0x3f
	.zero		1


	//   ....[53]....
        /*0c50*/ 	.word	0x0000e810
        /*0c54*/ 	.word	0x00000005
        /*0c58*/ 	.word	0x00022830
        /*0c5c*/ 	.short	0x010a
        /*0c5e*/ 	.byte	0x3f
	.zero		1


	//   ....[54]....
        /*0c60*/ 	.word	0x0000e860
        /*0c64*/ 	.word	0x00000005
        /*0c68*/ 	.word	0x00022850
        /*0c6c*/ 	.short	0x010a
        /*0c6e*/ 	.byte	0x3f
	.zero		1


	//   ....[55]....
        /*0c70*/ 	.word	0x0000e8c0
        /*0c74*/ 	.word	0x00000000
        /*0c78*/ 	.word	0x00022830
        /*0c7c*/ 	.short	0x010a
        /*0c7e*/ 	.byte	0x3f
	.zero		1


	//   ....[56]....
        /*0c80*/ 	.word	0x0000e910
        /*0c84*/ 	.word	0x000000ba
        /*0c88*/ 	.word	0x00022850
        /*0c8c*/ 	.short	0x010a
        /*0c8e*/ 	.byte	0x3f
	.zero		1


	//   ....[57]....
        /*0c90*/ 	.word	0x0000eab0
        /*0c94*/ 	.word	0x00000000
        /*0c98*/ 	.word	0x00022840
        /*0c9c*/ 	.short	0x010a
        /*0c9e*/ 	.byte	0x3f
	.zero		1


	//   ....[58]....
        /*0ca0*/ 	.word	0x0000f550
        /*0ca4*/ 	.word	0x00000002
        /*0ca8*/ 	.word	0x00022820
        /*0cac*/ 	.short	0x010a
        /*0cae*/ 	.byte	0x3f
	.zero		1


	//   ....[59]....
        /*0cb0*/ 	.word	0x0000f5a0
        /*0cb4*/ 	.word	0x00000002
        /*0cb8*/ 	.word	0x00022860
        /*0cbc*/ 	.short	0x010a
        /*0cbe*/ 	.byte	0x3f
	.zero		1


	//   ....[60]....
        /*0cc0*/ 	.word	0x0000f5f0
        /*0cc4*/ 	.word	0x00000003
        /*0cc8*/ 	.word	0x00022840
        /*0ccc*/ 	.short	0x010a
        /*0cce*/ 	.byte	0x3f
	.zero		1


	//   ....[61]....
        /*0cd0*/ 	.word	0x0000f640
        /*0cd4*/ 	.word	0x00000003
        /*0cd8*/ 	.word	0x00022860
        /*0cdc*/ 	.short	0x010a
        /*0cde*/ 	.byte	0x3f
	.zero		1


	//   ....[62]....
        /*0ce0*/ 	.word	0x0000f690
        /*0ce4*/ 	.word	0x00000002
        /*0ce8*/ 	.word	0x00022840
        /*0cec*/ 	.short	0x010a
        /*0cee*/ 	.byte	0x3f
	.zero		1


	//   ....[63]....
        /*0cf0*/ 	.word	0x0000f6e0
        /*0cf4*/ 	.word	0x00000002
        /*0cf8*/ 	.word	0x00022860
        /*0cfc*/ 	.short	0x010a
        /*0cfe*/ 	.byte	0x3f
	.zero		1


	//   ....[64]....
        /*0d00*/ 	.word	0x0000f730
        /*0d04*/ 	.word	0x00000002
        /*0d08*/ 	.word	0x00022840
        /*0d0c*/ 	.short	0x010a
        /*0d0e*/ 	.byte	0x3f
	.zero		1


	//   ....[65]....
        /*0d10*/ 	.word	0x0000f780
        /*0d14*/ 	.word	0x00000002
        /*0d18*/ 	.word	0x00022860
        /*0d1c*/ 	.short	0x010a
        /*0d1e*/ 	.byte	0x3f
	.zero		1


	//   ....[66]....
        /*0d20*/ 	.word	0x00010110
        /*0d24*/ 	.word	0x00000000
        /*0d28*/ 	.word	0x00022820
        /*0d2c*/ 	.short	0x010a
        /*0d2e*/ 	.byte	0x3f
	.zero		1


	//   ....[67]....
        /*0d30*/ 	.word	0x000102b0
        /*0d34*/ 	.word	0x00000006
        /*0d38*/ 	.word	0x00000000
        /*0d3c*/ 	.short	0x010a
        /*0d3e*/ 	.byte	0x3f
	.zero		1


	//   ....[68]....
        /*0d40*/ 	.word	0x00010300
        /*0d44*/ 	.word	0x00000007
        /*0d48*/ 	.word	0x00000000
        /*0d4c*/ 	.short	0x010a
        /*0d4e*/ 	.byte	0x3f
	.zero		1


	//   ....[69]....
        /*0d50*/ 	.word	0x00010350
        /*0d54*/ 	.word	0x00000004
        /*0d58*/ 	.word	0x00000000
        /*0d5c*/ 	.short	0x010a
        /*0d5e*/ 	.byte	0x3f
	.zero		1


	//----- nvinfo : EIATTR_NUM_MBARRIERS
	.align		4
.L_1213:
        /*0d60*/ 	.byte	0x03, 0x38
        /*0d62*/ 	.short	0x0016


	//----- nvinfo : EIATTR_EXIT_INSTR_OFFSETS
	.align		4
        /*0d64*/ 	.byte	0x04, 0x1c
        /*0d66*/ 	.short	(.L_1215 - .L_1214)


	//   ....[0]....
.L_1214:
        /*0d68*/ 	.word	0x00000a80


	//   ....[1]....
        /*0d6c*/ 	.word	0x000088c0


	//   ....[2]....
        /*0d70*/ 	.word	0x0000e7b0


	//----- nvinfo : EIATTR_MAX_THREADS
	.align		4
.L_1215:
        /*0d74*/ 	.byte	0x04, 0x05
        /*0d76*/ 	.short	(.L_1217 - .L_1216)
.L_1216:
        /*0d78*/ 	.word	0x00000180
        /*0d7c*/ 	.word	0x00000001
        /*0d80*/ 	.word	0x00000001


	//----- nvinfo : EIATTR_CRS_STACK_SIZE
	.align		4
.L_1217:
        /*0d84*/ 	.byte	0x04, 0x1e
        /*0d86*/ 	.short	(.L_1219 - .L_1218)
.L_1218:
        /*0d88*/ 	.word	0x00000000


	//----- nvinfo : EIATTR_CBANK_PARAM_SIZE
	.align		4
.L_1219:
        /*0d8c*/ 	.byte	0x03, 0x19
        /*0d8e*/ 	.short	0x0af0


	//----- nvinfo : EIATTR_PARAM_CBANK
	.align		4
        /*0d90*/ 	.byte	0x04, 0x0a
        /*0d92*/ 	.short	(.L_1221 - .L_1220)
	.align		4
.L_1220:
        /*0d94*/ 	.word	index@(.nv.constant0._ZN7cutlass13device_kernelIN5flash11enable_sm90INS1_16FlashAttnFwdSm90INS1_25CollectiveMainloopFwdSm90ILi2EN4cute5tupleIJNS5_1CILi1EEES8_S8_EEENS6_IJNS7_ILi128EEENS7_ILi96EEENS7_ILi64EEEEEELi256ENS_10bfloat16_tEfNS_4arch4Sm90ELb0ELb0ELb0ELb1ELb0ELb0ELb0ELb1ELb0ELb1ELb0ELb0EEENS1_21CollectiveEpilogueFwdINS6_IJSA_NS7_ILi256EEESB_EEES9_SE_SG_Li256ELb1ELb1ELb0ELb0EEENS1_36VarlenDynamicPersistentTileSchedulerILi128ELi96ELi256ELi128ELb0ELb1ELb1ELb0ELb1ELb1EEEEEEEEEvNT_6ParamsE)
        /*0d98*/ 	.short	0x0210
        /*0d9a*/ 	.short	0x0af0


	//----- nvinfo : EIATTR_SW_WAR
	.align		4
.L_1221:
        /*0d9c*/ 	.byte	0x04, 0x36
        /*0d9e*/ 	.short	(.L_1223 - .L_1222)
.L_1222:
        /*0da0*/ 	.word	0x00000008
.L_1223:


//--------------------- .nv.info._ZN7cutlass13device_kernelIN5flash11enable_sm90INS1_16FlashAttnFwdSm90INS1_25CollectiveMainloopFwdSm90ILi2EN4cute5tupleIJNS5_1CILi1EEES8_S8_EEENS6_IJNS7_ILi128EEENS7_ILi96EEENS7_ILi64EEEEEELi256ENS_10bfloat16_tEfNS_4arch4Sm90ELb0ELb0ELb0ELb1ELb0ELb1ELb0ELb1ELb0ELb1ELb0ELb0EEENS1_21CollectiveEpilogueFwdINS6_IJSA_NS7_ILi256EEESB_EEES9_SE_SG_Li256ELb1ELb1ELb0ELb0EEENS1_36VarlenDynamicPersistentTileSchedulerILi128ELi96ELi256ELi128ELb0ELb1ELb1ELb0ELb1ELb1EEEEEEEEEvNT_6ParamsE --------------------------
	.section	.nv.info._ZN7cutlass13device_kernelIN5flash11enable_sm90INS1_16FlashAttnFwdSm90INS1_25CollectiveMainloopFwdSm90ILi2EN4cute5tupleIJNS5_1CILi1EEES8_S8_EEENS6_IJNS7_ILi128EEENS7_ILi96EEENS7_ILi64EEEEEELi256ENS_10bfloat16_tEfNS_4arch4Sm90ELb0ELb0ELb0ELb1ELb0ELb1ELb0ELb1ELb0ELb1ELb0ELb0EEENS1_21CollectiveEpilogueFwdINS6_IJSA_NS7_ILi256EEESB_EEES9_SE_SG_Li256ELb1ELb1ELb0ELb0EEENS1_36VarlenDynamicPersistentTileSchedulerILi128ELi96ELi256ELi128ELb0ELb1ELb1ELb0ELb1ELb1EEEEEEEEEvNT_6ParamsE,"",@"SHT_CUDA_INFO"
	.sectionflags	@""
	.align	4


	//----- nvinfo : EIATTR_CUDA_API_VERSION
	.align		4
        /*0000*/ 	.byte	0x04, 0x37
        /*0002*/ 	.short	(.L_1225 - .L_1224)
.L_1224:
        /*0004*/ 	.word	0x00000082


	//----- nvinfo : EIATTR_KPARAM_INFO
	.align		4
.L_1225:
        /*0008*/ 	.byte	0x04, 0x17
        /*000a*/ 	.short	(.L_1227 - .L_1226)
.L_1226:
        /*000c*/ 	.word	0x00000000
        /*0010*/ 	.short	0x0000
        /*0012*/ 	.short	0x0070
        /*0014*/ 	.byte	0x00, 0xf0, 0x01, 0x2a


	//----- nvinfo : EIATTR_SPARSE_MMA_MASK
	.align		4
.L_1227:
        /*0018*/ 	.byte	0x03, 0x50
        /*001a*/ 	.short	0x0000


	//----- nvinfo : EIATTR_MAXREG_COUNT
	.align		4
        /*001c*/ 	.byte	0x03, 0x1b
        /*001e*/ 	.short	0x00a8


	//----- nvinfo : EIATTR_NUM_BARRIERS
	.align		4
        /*0020*/ 	.byte	0x02, 0x4c
        /*0022*/ 	.byte	0x10
	.zero		1


	//----- nvinfo : EIATTR_EXTERNS
	.align		4
        /*0024*/ 	.byte	0x04, 0x0f
        /*0026*/ 	.short	(.L_1229 - .L_1228)


	//   ....[0]....
	.align		4
.L_1228:
        /*0028*/ 	.word	index@(__assertfail)


	//----- nvinfo : EIATTR_ANNOTATIONS
	.align		4
.L_1229:
        /*002c*/ 	.byte	0x04, 0x55
        /*002e*/ 	.short	(.L_1231 - .L_1230)


	//   ....[0]....
.L_1230:
        /* <DEDUP_REMOVED lines=91> */


	//----- nvinfo : EIATTR_MERCURY_ISA_VERSION
	.align		4
.L_1231:
        /*05d0*/ 	.byte	0x03, 0x5f
        /*05d2*/ 	.short	0x0101


	//----- nvinfo : EIATTR_UNUSED_LOAD_BYTE_OFFSET
	.align		4
        /*05d4*/ 	.byte	0x04, 0x44
        /*05d6*/ 	.short	(.L_1233 - .L_1232)


	//   ....[0]....
.L_1232:
        /*05d8*/ 	.word	0x00000ac0
        /*05dc*/ 	.word	0x0000fff0


	//   ....[1]....
        /*05e0*/ 	.word	0x0000c740
        /*05e4*/ 	.word	0x0000fff0


	//----- nvinfo : EIATTR_INT_WARP_WIDE_INSTR_OFFSETS
	.align		4
.L_1233:
        /*05e8*/ 	.byte	0x04, 0x31
        /*05ea*/ 	.short	(.L_1235 - .L_1234)


	//   ....[0]....
.L_1234:
        /*05ec*/ 	.word	0x00000180


	//   ....[1]....
        /*05f0*/ 	.word	0x00000220


	//   ....[2]....
        /*05f4*/ 	.word	0x00000290


	//   ....[3]....
        /*05f8*/ 	.word	0x00011b00


	//   ....[4]....
        /*05fc*/ 	.word	0x00011b90


	//   ....[5]....
        /*0600*/ 	.word	0x00015b30


	//   ....[6]....
        /*0604*/ 	.word	0x00015bc0


	//----- nvinfo : EIATTR_COOP_GROUP_MASK_REGIDS
	.align		4
.L_1235:
        /*0608*/ 	.byte	0x04, 0x29
        /*060a*/ 	.short	(.L_1237 - .L_1236)


	//   ....[0]....
.L_1236:
        /*060c*/ 	.word	0xffffffff


	//   ....[1]....
        /*0610*/ 	.word	0xffffffff


	//   ....[2]....
        /*0614*/ 	.word	0xffffffff


	//   ....[3]....
        /*0618*/ 	.word	0xffffffff


	//   ....[4]....
        /*061c*/ 	.word	0xffffffff


	//   ....[5]....
        /*0620*/ 	.word	0xffffffff


	//   ....[6]....
        /*0624*/ 	.word	0xffffffff


	//   ....[7]....
        /*0628*/ 	.word	0xffffffff


	//   ....[8]....
        /*062c*/ 	.word	0xffffffff


	//   ....[9]....
        /*0630*/ 	.word	0xffffffff


	//   ....[10]....
        /*0634*/ 	.word	0xffffffff


	//   ....[11]....
        /*0638*/ 	.word	0xffffffff


	//   ....[12]....
        /*063c*/ 	.word	0xffffffff


	//   ....[13]....
        /*0640*/ 	.word	0xffffffff


	//   ....[14]....
        /*0644*/ 	.word	0xffffffff


	//   ....[15]....
        /*0648*/ 	.word	0xffffffff


	//   ....[16]....
        /*064c*/ 	.word	0xffffffff


	//   ....[17]....
        /*0650*/ 	.word	0xffffffff


	//   ....[18]....
        /*0654*/ 	.word	0xffffffff


	//   ....[19]....
        /*0658*/ 	.word	0xffffffff


	//   ....[20]....
        /*065c*/ 	.word	0xffffffff


	//   ....[21]....
        /*0660*/ 	.word	0xffffffff


	//   ....[22]....
        /*0664*/ 	.word	0xffffffff


	//   ....[23]....
        /*0668*/ 	.word	0xffffffff


	//   ....[24]....
        /*066c*/ 	.word	0xffffffff


	//   ....[25]....
        /*0670*/ 	.word	0xffffffff


	//   ....[26]....
        /*0674*/ 	.word	0xffffffff


	//   ....[27]....
        /*0678*/ 	.word	0xffffffff


	//   ....[28]....
        /*067c*/ 	.word	0xffffffff


	//   ....[29]....
        /*0680*/ 	.word	0xffffffff


	//   ....[30]....
        /*0684*/ 	.word	0xffffffff


	//   ....[31]....
        /*0688*/ 	.word	0xffffffff


	//   ....[32]....
        /*068c*/ 	.word	0xffffffff


	//   ....[33]....
        /*0690*/ 	.word	0xffffffff


	//   ....[34]....
        /*0694*/ 	.word	0xffffffff


	//   ....[35]....
        /*0698*/ 	.word	0xffffffff


	//   ....[36]....
        /*069c*/ 	.word	0xffffffff


	//   ....[37]....
        /*06a0*/ 	.word	0xffffffff


	//   ....[38]....
        /*06a4*/ 	.word	0xffffffff


	//   ....[39]....
        /*06a8*/ 	.word	0xffffffff


	//   ....[40]....
        /*06ac*/ 	.word	0xffffffff


	//   ....[41]....
        /*06b0*/ 	.word	0xffffffff


	//   ....[42]....
        /*06b4*/ 	.word	0xffffffff


	//   ....[43]....
        /*06b8*/ 	.word	0xffffffff


	//   ....[44]....
        /*06bc*/ 	.word	0xffffffff


	//   ....[45]....
        /*06c0*/ 	.word	0xffffffff


	//   ....[46]....
        /*06c4*/ 	.word	0xffffffff


	//   ....[47]....
        /*06c8*/ 	.word	0xffffffff


	//   ....[48]....
        /*06cc*/ 	.word	0xffffffff


	//   ....[49]....
        /*06d0*/ 	.word	0xffffffff


	//   ....[50]....
        /*06d4*/ 	.word	0xffffffff


	//   ....[51]....
        /*06d8*/ 	.word	0xffffffff


	//   ....[52]....
        /*06dc*/ 	.word	0xffffffff


	//   ....[53]....
        /*06e0*/ 	.word	0xffffffff


	//   ....[54]....
        /*06e4*/ 	.word	0xffffffff


	//   ....[55]....
        /*06e8*/ 	.word	0xffffffff


	//   ....[56]....
        /*06ec*/ 	.word	0xffffffff


	//   ....[57]....
        /*06f0*/ 	.word	0xffffffff


	//   ....[58]....
        /*06f4*/ 	.word	0xffffffff


	//   ....[59]....
        /*06f8*/ 	.word	0xffffffff


	//   ....[60]....
        /*06fc*/ 	.word	0xffffffff


	//   ....[61]....
        /*0700*/ 	.word	0xffffffff


	//   ....[62]....
        /*0704*/ 	.word	0xffffffff


	//   ....[63]....
        /*0708*/ 	.word	0xffffffff


	//   ....[64]....
        /*070c*/ 	.word	0xffffffff


	//   ....[65]....
        /*0710*/ 	.word	0xffffffff


	//   ....[66]....
        /*0714*/ 	.word	0xffffffff


	//   ....[67]....
        /*0718*/ 	.word	0xffffffff


	//   ....[68]....
        /*071c*/ 	.word	0xffffffff


	//   ....[69]....
        /*0720*/ 	.word	0xffffffff


	//   ....[70]....
        /*0724*/ 	.word	0xffffffff


	//   ....[71]....
        /*0728*/ 	.word	0xffffffff


	//   ....[72]....
        /*072c*/ 	.word	0xffffffff


	//   ....[73]....
        /*0730*/ 	.word	0xffffffff


	//   ....[74]....
        /*0734*/ 	.word	0xffffffff


	//   ....[75]....
        /*0738*/ 	.word	0xffffffff


	//   ....[76]....
        /*073c*/ 	.word	0xffffffff


	//   ....[77]....
        /*0740*/ 	.word	0xffffffff


	//   ....[78]....
        /*0744*/ 	.word	0xffffffff


	//   ....[79]....
        /*0748*/ 	.word	0xffffffff


	//   ....[80]....
        /*074c*/ 	.word	0xffffffff


	//   ....[81]....
        /*0750*/ 	.word	0xffffffff


	//   ....[82]....
        /*0754*/ 	.word	0xffffffff


	//   ....[83]....
        /*0758*/ 	.word	0xffffffff


	//   ....[84]....
        /*075c*/ 	.word	0xffffffff


	//   ....[85]....
        /*0760*/ 	.word	0xffffffff


	//   ....[86]....
        /*0764*/ 	.word	0xffffffff


	//   ....[87]....
        /*0768*/ 	.word	0xffffffff


	//   ....[88]....
        /*076c*/ 	.word	0xffffffff


	//   ....[89]....
        /*0770*/ 	.word	0xffffffff


	//   ....[90]....
        /*0774*/ 	.word	0xffffffff


	//   ....[91]....
        /*0778*/ 	.word	0xffffffff


	//   ....[92]....
        /*077c*/ 	.word	0xffffffff


	//   ....[93]....
        /*0780*/ 	.word	0xffffffff


	//   ....[94]....
        /*0784*/ 	.word	0xffffffff


	//   ....[95]....
        /*0788*/ 	.word	0xffffffff


	//   ....[96]....
        /*078c*/ 	.word	0xffffffff


	//   ....[97]....
        /*0790*/ 	.word	0xffffffff


	//   ....[98]....
        /*0794*/ 	.word	0xffffffff


	//   ....[99]....
        /*0798*/ 	.word	0xffffffff


	//   ....[100]....
        /*079c*/ 	.word	0x0500000f


	//   ....[101]....
        /*07a0*/ 	.word	0x0500000f


	//   ....[102]....
        /*07a4*/ 	.word	0x0500000f


	//   ....[103]....
        /*07a8*/ 	.word	0x0500000f


	//   ....[104]....
        /*07ac*/ 	.word	0x0500000f


	//   ....[105]....
        /*07b0*/ 	.word	0x0500000f


	//   ....[106]....
        /*07b4*/ 	.word	0x0500000f


	//   ....[107]....
        /*07b8*/ 	.word	0x0500000f


	//   ....[108]....
        /*07bc*/ 	.word	0x0500000f


	//   ....[109]....
        /*07c0*/ 	.word	0x0500000f


	//   ....[110]....
        /*07c4*/ 	.word	0x0500000f


	//   ....[111]....
        /*07c8*/ 	.word	0x0500000f


	//   ....[112]....
        /*07cc*/ 	.word	0x0500000f


	//   ....[113]....
        /*07d0*/ 	.word	0x0500000f


	//   ....[114]....
        /*07d4*/ 	.word	0x0500000f


	//   ....[115]....
        /*07d8*/ 	.word	0x0500000f


	//   ....[116]....
        /*07dc*/ 	.word	0x0500000f


	//   ....[117]....
        /*07e0*/ 	.word	0x0500000f


	//   ....[118]....
        /*07e4*/ 	.word	0x0500000f


	//   ....[119]....
        /*07e8*/ 	.word	0x0500000f


	//   ....[120]....
        /*07ec*/ 	.word	0x0500000f


	//   ....[121]....
        /*07f0*/ 	.word	0x0500000f


	//   ....[122]....
        /*07f4*/ 	.word	0x0500000f


	//   ....[123]....
        /*07f8*/ 	.word	0x0500000f


	//   ....[124]....
        /*07fc*/ 	.word	0x0500000f


	//   ....[125]....
        /*0800*/ 	.word	0x0500000f


	//   ....[126]....
        /*0804*/ 	.word	0x0500000f


	//   ....[127]....
        /*0808*/ 	.word	0x0500000f


	//   ....[128]....
        /*080c*/ 	.word	0x0500000f


	//   ....[129]....
        /*0810*/ 	.word	0x0500000f


	//   ....[130]....
        /*0814*/ 	.word	0x0500000f


	//   ....[131]....
        /*0818*/ 	.word	0x0500000f


	//   ....[132]....
        /*081c*/ 	.word	0x0500000f


	//   ....[133]....
        /*0820*/ 	.word	0x0500000f


	//   ....[134]....
        /*0824*/ 	.word	0x0500000f


	//   ....[135]....
        /*0828*/ 	.word	0x0500000f


	//   ....[136]....
        /*082c*/ 	.word	0x0500000f


	//   ....[137]....
        /*0830*/ 	.word	0x0500000f


	//   ....[138]....
        /*0834*/ 	.word	0x0500000f


	//   ....[139]....
        /*0838*/ 	.word	0x0500000f


	//   ....[140]....
        /*083c*/ 	.word	0x0500000f


	//   ....[141]....
        /*0840*/ 	.word	0x0500000f


	//   ....[142]....
        /*0844*/ 	.word	0x0500000f


	//   ....[143]....
        /*0848*/ 	.word	0x0500000f


	//   ....[144]....
        /*084c*/ 	.word	0x0500000f


	//   ....[145]....
        /*0850*/ 	.word	0x0500000f


	//   ....[146]....
        /*0854*/ 	.word	0x0500000f


	//   ....[147]....
        /*0858*/ 	.word	0x0500000f


	//   ....[148]....
        /*085c*/ 	.word	0x0500000f


	//   ....[149]....
        /*0860*/ 	.word	0x0500000f


	//   ....[150]....
        /*0864*/ 	.word	0x0500000f


	//   ....[151]....
        /*0868*/ 	.word	0x0500000f


	//   ....[152]....
        /*086c*/ 	.word	0x0500000f


	//----- nvinfo : EIATTR_COOP_GROUP_INSTR_OFFSETS
	.align		4
.L_1237:
        /*0870*/ 	.byte	0x04, 0x28
        /*0872*/ 	.short	(.L_1239 - .L_1238)


	//   ....[0]....
.L_1238:
        /*0874*/ 	.word	0x00000060


	//   ....[1]....
        /*0878*/ 	.word	0x00000190


	//   ....[2]....
        /*087c*/ 	.word	0x00000240


	//   ....[3]....
        /*0880*/ 	.word	0x00000400


	//   ....[4]....
        /*0884*/ 	.word	0x00000560


	//   ....[5]....
        /*0888*/ 	.word	0x00000680


	//   ....[6]....
        /*088c*/ 	.word	0x000007e0


	//   ....[7]....
        /*0890*/ 	.word	0x00005d30


	//   ....[8]....
        /*0894*/ 	.word	0x000062d0


	//   ....[9]....
        /*0898*/ 	.word	0x000062e0


	//   ....[10]....
        /*089c*/ 	.word	0x000062f0


	//   ....[11]....
        /*08a0*/ 	.word	0x00006300


	//   ....[12]....
        /*08a4*/ 	.word	0x00007290


	//   ....[13]....
        /*08a8*/ 	.word	0x000072a0


	//   ....[14]....
        /*08ac*/ 	.word	0x000072b0


	//   ....[15]....
        /*08b0*/ 	.word	0x000072c0


	//   ....[16]....
        /*08b4*/ 	.word	0x00008c50


	//   ....[17]....
        /*08b8*/ 	.word	0x00008c80


	//   ....[18]....
        /*08bc*/ 	.word	0x000090a0


	//   ....[19]....
        /*08c0*/ 	.word	0x00009100


	//   ....[20]....
        /*08c4*/ 	.word	0x0000a300


	//   ....[21]....
        /*08c8*/ 	.word	0x0000a320


	//   ....[22]....
        /*08cc*/ 	.word	0x0000ab60


	//   ....[23]....
        /*08d0*/ 	.word	0x0000abf0


	//   ....[24]....
        /*08d4*/ 	.word	0x0000bcc0


	//   ....[25]....
        /*08d8*/ 	.word	0x0000bd20


	//   ....[26]....
        /*08dc*/ 	.word	0x0000bd70


	//   ....[27]....
        /*08e0*/ 	.word	0x0000bda0


	//   ....[28]....
        /*08e4*/ 	.word	0x0000d730


	//   ....[29]....
        /*08e8*/ 	.word	0x0000d790


	//   ....[30]....
        /*08ec*/ 	.word	0x0000d7d0


	//   ....[31]....
        /*08f0*/ 	.word	0x0000d800


	//   ....[32]....
        /*08f4*/ 	.word	0x0000e050


	//   ....[33]....
        /*08f8*/ 	.word	0x0000e090


	//   ....[34]....
        /*08fc*/ 	.word	0x0000e200


	//   ....[35]....
        /*0900*/ 	.word	0x0000e220


	//   ....[36]....
        /*0904*/ 	.word	0x0000e360


	//   ....[37]....
        /*0908*/ 	.word	0x0000e380


	//   ....[38]....
        /*090c*/ 	.word	0x0000e4d0


	//   ....[39]....
        /*0910*/ 	.word	0x0000e4f0


	//   ....[40]....
        /*0914*/ 	.word	0x0000ed50


	//   ....[41]....
        /*0918*/ 	.word	0x0000ed60


	//   ....[42]....
        /*091c*/ 	.word	0x0000ef40


	//   ....[43]....
        /*0920*/ 	.word	0x0000ef50


	//   ....[44]....
        /*0924*/ 	.word	0x0000f120


	//   ....[45]....
        /*0928*/ 	.word	0x0000f130


	//   ....[46]....
        /*092c*/ 	.word	0x0000f300


	//   ....[47]....
        /*0930*/ 	.word	0x0000f310


	//   ....[48]....
        /*0934*/ 	.word	0x0000f530


	//   ....[49]....
        /*0938*/ 	.word	0x0000f720


	//   ....[50]....
        /*093c*/ 	.word	0x0000f750


	//   ....[51]....
        /*0940*/ 	.word	0x0000f780


	//   ....[52]....
        /*0944*/ 	.word	0x0000f7b0


	//   ....[53]....
        /*0948*/ 	.word	0x0000f7e0


	//   ....[54]....
        /*094c*/ 	.word	0x0000f810


	//   ....[55]....
        /*0950*/ 	.word	0x0000f980


	//   ....[56]....
        /*0954*/ 	.word	0x0000f9b0


	//   ....[57]....
        /*0958*/ 	.word	0x0000f9e0


	//   ....[58]....
        /*095c*/ 	.word	0x0000fa10


	//   ....[59]....
        /*0960*/ 	.word	0x0000fa40


	//   ....[60]....
        /*0964*/ 	.word	0x0000fa70


	//   ....[61]....
        /*0968*/ 	.word	0x0000fb10


	//   ....[62]....
        /*096c*/ 	.word	0x0000fb40


	//   ....[63]....
        /*0970*/ 	.word	0x0000fbd0


	//   ....[64]....
        /*0974*/ 	.word	0x00010720


	//   ....[65]....
        /*0978*/ 	.word	0x00012110


	//   ....[66]....
        /*097c*/ 	.word	0x00012cd0


	//   ....[67]....
        /*0980*/ 	.word	0x00012ce0


	//   ....[68]....
        /*0984*/ 	.word	0x00012d80


	//   ....[69]....
        /*0988*/ 	.word	0x00012d90


	//   ....[70]....
        /*098c*/ 	.word	0x00012e10


	//   ....[71]....
        /*0990*/ 	.word	0x00012e20


	//   ....[72]....
        /*0994*/ 	.word	0x00012ea0


	//   ....[73]....
        /*0998*/ 	.word	0x00012eb0


	//   ....[74]....
        /*099c*/ 	.word	0x00012f30


	//   ....[75]....
        /*09a0*/ 	.word	0x00012f40


	//   ....[76]....
        /*09a4*/ 	.word	0x00012fc0


	//   ....[77]....
        /*09a8*/ 	.word	0x00012fd0


	//   ....[78]....
        /*09ac*/ 	.word	0x00013050


	//   ....[79]....
        /*09b0*/ 	.word	0x00013060


	//   ....[80]....
        /*09b4*/ 	.word	0x000130b0


	//   ....[81]....
        /*09b8*/ 	.word	0x000130d0


	//   ....[82]....
        /*09bc*/ 	.word	0x00015dc0


	//   ....[83]....
        /*09c0*/ 	.word	0x00015e20


	//   ....[84]....
        /*09c4*/ 	.word	0x00015e50


	//   ....[85]....
        /*09c8*/ 	.word	0x00015e80


	//   ....[86]....
        /*09cc*/ 	.word	0x00015eb0


	//   ....[87]....
        /*09d0*/ 	.word	0x00015ee0


	//   ....[88]....
        /*09d4*/ 	.word	0x00015f10


	//   ....[89]....
        /*09d8*/ 	.word	0x00015f20


	//   ....[90]....
        /*09dc*/ 	.word	0x000160a0


	//   ....[91]....
        /*09e0*/ 	.word	0x000160d0


	//   ....[92]....
        /*09e4*/ 	.word	0x00016100


	//   ....[93]....
        /*09e8*/ 	.word	0x00016130


	//   ....[94]....
        /*09ec*/ 	.word	0x00016160


	//   ....[95]....
        /*09f0*/ 	.word	0x00016190


	//   ....[96]....
        /*09f4*/ 	.word	0x00016250


	//   ....[97]....
        /*09f8*/ 	.word	0x00016270


	//   ....[98]....
        /*09fc*/ 	.word	0x000162e0


	//   ....[99]....
        /*0a00*/ 	.word	0x00016770


	//   ....[100]....
        /*0a04*/ 	.word	0x00016bb0


	//   ....[101]....
        /*0a08*/ 	.word	0x00016c50


	//   ....[102]....
        /*0a0c*/ 	.word	0x00016ce0


	//   ....[103]....
        /*0a10*/ 	.word	0x00016d30


	//   ....[104]....
        /*0a14*/ 	.word	0x00016d80


	//   ....[105]....
        /*0a18*/ 	.word	0x00016e60


	//   ....[106]....
        /*0a1c*/ 	.word	0x00016ef0


	//   ....[107]....
        /*0a20*/ 	.word	0x00016f40


	//   ....[108]....
        /*0a24*/ 	.word	0x00016f90


	//   ....[109]....
        /*0a28*/ 	.word	0x000171a0


	//   ....[110]....
        /*0a2c*/ 	.word	0x000171f0


	//   ....[111]....
        /*0a30*/ 	.word	0x00017280


	//   ....[112]....
        /*0a34*/ 	.word	0x00017310


	//   ....[113]....
        /*0a38*/ 	.word	0x000173a0


	//   ....[114]....
        /*0a3c*/ 	.word	0x00017430


	//   ....[115]....
        /*0a40*/ 	.word	0x000174c0


	//   ....[116]....
        /*0a44*/ 	.word	0x00017550


	//   ....[117]....
        /*0a48*/ 	.word	0x00017610


	//   ....[118]....
        /*0a4c*/ 	.word	0x00017900


	//   ....[119]....
        /*0a50*/ 	.word	0x00017ae0


	//   ....[120]....
        /*0a54*/ 	.word	0x00017b30


	//   ....[121]....
        /*0a58*/ 	.word	0x00017b90


	//   ....[122]....
        /*0a5c*/ 	.word	0x00017c80


	//   ....[123]....
        /*0a60*/ 	.word	0x00017ce0


	//   ....[124]....
        /*0a64*/ 	.word	0x00017dd0


	//   ....[125]....
        /*0a68*/ 	.word	0x00017e30


	//   ....[126]....
        /*0a6c*/ 	.word	0x00017f20


	//   ....[127]....
        /*0a70*/ 	.word	0x00017f80


	//   ....[128]....
        /*0a74*/ 	.word	0x00018070


	//   ....[129]....
        /*0a78*/ 	.word	0x000180d0


	//   ....[130]....
        /*0a7c*/ 	.word	0x000181c0


	//   ....[131]....
        /*0a80*/ 	.word	0x00018220


	//   ....[132]....
        /*0a84*/ 	.word	0x00018300


	//   ....[133]....
        /*0a88*/ 	.word	0x00018360


	//   ....[134]....
        /*0a8c*/ 	.word	0x00018430


	//   ....[135]....
        /*0a90*/ 	.word	0x00018760


	//   ....[136]....
        /*0a94*/ 	.word	0x00018800


	//   ....[137]....
        /*0a98*/ 	.word	0x00018920


	//   ....[138]....
        /*0a9c*/ 	.word	0x000189a0


	//   ....[139]....
        /*0aa0*/ 	.word	0x00018a20


	//   ....[140]....
        /*0aa4*/ 	.word	0x00018aa0


	//   ....[141]....
        /*0aa8*/ 	.word	0x00018b20


	//   ....[142]....
        /*0aac*/ 	.word	0x00018bb0


	//   ....[143]....
        /*0ab0*/ 	.word	0x00018c50


	//   ....[144]....
        /*0ab4*/ 	.word	0x00018cf0


	//   ....[145]....
        /*0ab8*/ 	.word	0x00018d70


	//   ....[146]....
        /*0abc*/ 	.word	0x00018df0


	//   ....[147]....
        /*0ac0*/ 	.word	0x00018e70


	//   ....[148]....
        /*0ac4*/ 	.word	0x00018f00


	//   ....[149]....
        /*0ac8*/ 	.word	0x00018f80


	//   ....[150]....
        /*0acc*/ 	.word	0x00019020


	//   ....[151]....
        /*0ad0*/ 	.word	0x000190b0


	//   ....[152]....
        /*0ad4*/ 	.word	0x000191e0


	//----- nvinfo : EIATTR_REG_RECONFIG
	.align		4
.L_1239:
        /*0ad8*/ 	.byte	0x01, 0x54
	.zero		2


	//----- nvinfo : EIATTR_SYSCALL_OFFSETS
	.align		4
        /*0adc*/ 	.byte	0x04, 0x46
        /*0ade*/ 	.short	(.L_1241 - .L_1240)


	//   ....[0]....
.L_1240:
        /*0ae0*/ 	.word	0x000017c0


	//   ....[1]....
        /*0ae4*/ 	.word	0x00001910


	//   ....[2]....
        /*0ae8*/ 	.word	0x00005ed0


	//   ....[3]....
        /*0aec*/ 	.word	0x00006240


	//   ....[4]....
        /*0af0*/ 	.word	0x00011d00


	//   ....[5]....
        /*0af4*/ 	.word	0x00011e60


	//   ....[6]....
        /*0af8*/ 	.word	0x00011f60


	//   ....[7]....
        /*0afc*/ 	.word	0x000128d0


	//----- nvinfo : EIATTR_MBARRIER_INSTR_OFFSETS
	.align		4
.L_1241:
        /*0b00*/ 	.byte	0x04, 0x39
        /*0b02*/ 	.short	(.L_1243 - .L_1242)


	//   ....[0]....
.L_1242:
        /*0b04*/ 	.word	0x000002b0
        /*0b08*/ 	.word	0x000000ff
        /*0b0c*/ 	.word	0x00022800
        /*0b10*/ 	.short	0x0100
        /*0b12*/ 	.byte	0x08
	.zero		1


	//   ....[1]....
        /*0b14*/ 	.word	0x000002c0
        /*0b18*/ 	.word	0x000000ff
        /*0b1c*/ 	.word	0x00022820
        /*0b20*/ 	.short	0x0100
        /*0b22*/ 	.byte	0x08
	.zero		1


	//   ....[2]....
        /*0b24*/ 	.word	0x000003b0
        /*0b28*/ 	.word	0x000000ff
        /*0b2c*/ 	.word	0x00022830
        /*0b30*/ 	.short	0x0100
        /*0b32*/ 	.byte	0x08
	.zero		1


	//   ....[3]....
        /*0b34*/ 	.word	0x000003c0
        /*0b38*/ 	.word	0x000000ff
        /*0b3c*/ 	.word	0x00022840
        /*0b40*/ 	.short	0x0100
        /*0b42*/ 	.byte	0x08
	.zero		1


	//   ....[4]....
        /*0b44*/ 	.word	0x000003d0
        /*0b48*/ 	.word	0x000000ff
        /*0b4c*/ 	.word	0x00022838
        /*0b50*/ 	.short	0x0100
        /*0b52*/ 	.byte	0x08
	.zero		1


	//   ....[5]....
        /*0b54*/ 	.word	0x000003e0
        /*0b58*/ 	.word	0x000000ff
        /*0b5c*/ 	.word	0x00022848
        /*0b60*/ 	.short	0x0100
        /*0b62*/ 	.byte	0x08
	.zero		1


	//   ....[6]....
        /*0b64*/ 	.word	0x00000510
        /*0b68*/ 	.word	0x000000ff
        /*0b6c*/ 	.word	0x00022850
        /*0b70*/ 	.short	0x0100
        /*0b72*/ 	.byte	0x08
	.zero		1


	//   ....[7]....
        /*0b74*/ 	.word	0x00000520
        /*0b78*/ 	.word	0x000000ff
        /*0b7c*/ 	.word	0x00022860
        /*0b80*/ 	.short	0x0100
        /*0b82*/ 	.byte	0x08
	.zero		1


	//   ....[8]....
        /*0b84*/ 	.word	0x00000530
        /*0b88*/ 	.word	0x000000ff
        /*0b8c*/ 	.word	0x00022858
        /*0b90*/ 	.short	0x0100
        /*0b92*/ 	.byte	0x08
	.zero		1


	//   ....[9]....
        /*0b94*/ 	.word	0x00000540
        /*0b98*/ 	.word	0x000000ff
        /*0b9c*/ 	.word	0x00022868
        /*0ba0*/ 	.short	0x0100
        /*0ba2*/ 	.byte	0x08
	.zero		1


	//   ....[10]....
        /*0ba4*/ 	.word	0x00000630
        /*0ba8*/ 	.word	0x000000ff
        /*0bac*/ 	.word	0x00022870
        /*0bb0*/ 	.short	0x0100
        /*0bb2*/ 	.byte	0x06
	.zero		1


	//   ....[11]....
        /*0bb4*/ 	.word	0x00000640
        /*0bb8*/ 	.word	0x000000ff
        /*0bbc*/ 	.word	0x00022880
        /*0bc0*/ 	.short	0x0100
        /*0bc2*/ 	.byte	0x06
	.zero		1


	//   ....[12]....
        /*0bc4*/ 	.word	0x00000650
        /*0bc8*/ 	.word	0x000000ff
        /*0bcc*/ 	.word	0x00022878
        /*0bd0*/ 	.short	0x0100
        /*0bd2*/ 	.byte	0x06
	.zero		1


	//   ....[13]....
        /*0bd4*/ 	.word	0x00000660
        /*0bd8*/ 	.word	0x000000ff
        /*0bdc*/ 	.word	0x00022888
        /*0be0*/ 	.short	0x0100
        /*0be2*/ 	.byte	0x06
	.zero		1


	//   ....[14]....
        /*0be4*/ 	.word	0x00000790
        /*0be8*/ 	.word	0x000000ff
        /*0bec*/ 	.word	0x00022890
        /*0bf0*/ 	.short	0x0100
        /*0bf2*/ 	.byte	0x08
	.zero		1


	//   ....[15]....
        /*0bf4*/ 	.word	0x000007a0
        /*0bf8*/ 	.word	0x000000ff
        /*0bfc*/ 	.word	0x000228a0
        /*0c00*/ 	.short	0x0100
        /*0c02*/ 	.byte	0x08
	.zero		1


	//   ....[16]....
        /*0c04*/ 	.word	0x000007b0
        /*0c08*/ 	.word	0x000000ff
        /*0c0c*/ 	.word	0x00022898
        /*0c10*/ 	.short	0x0100
        /*0c12*/ 	.byte	0x08
	.zero		1


	//   ....[17]....
        /*0c14*/ 	.word	0x000007c0
        /*0c18*/ 	.word	0x000000ff
        /*0c1c*/ 	.word	0x000228a8
        /*0c20*/ 	.short	0x0100
        /*0c22*/ 	.byte	0x08
	.zero		1


	//   ....[18]....
        /*0c24*/ 	.word	0x000008f0
        /*0c28*/ 	.word	0x000000ff
        /*0c2c*/ 	.word	0x000228b0
        /*0c30*/ 	.short	0x0100
        /*0c32*/ 	.byte	0x08
	.zero		1


	//   ....[19]....
        /*0c34*/ 	.word	0x00000900
        /*0c38*/ 	.word	0x000000ff
        /*0c3c*/ 	.word	0x000228c0
        /*0c40*/ 	.short	0x0100
        /*0c42*/ 	.byte	0x08
	.zero		1


	//   ....[20]....
        /*0c44*/ 	.word	0x00000910
        /*0c48*/ 	.word	0x000000ff
        /*0c4c*/ 	.word	0x000228b8
        /*0c50*/ 	.short	0x0100
        /*0c52*/ 	.byte	0x08
	.zero		1


	//   ....[21]....
        /*0c54*/ 	.word	0x00000920
        /*0c58*/ 	.word	0x000000ff
        /*0c5c*/ 	.word	0x000228c8
        /*0c60*/ 	.short	0x0100
        /*0c62*/ 	.byte	0x08
	.zero		1


	//   ....[22]....
        /*0c64*/ 	.word	0x00002b90
        /*0c68*/ 	.word	0x00000061
        /*0c6c*/ 	.word	0x00022890
        /*0c70*/ 	.short	0x010a
        /*0c72*/ 	.byte	0x3f
	.zero		1


	//   ....[23]....
        /*0c74*/ 	.word	0x00003e60
        /*0c78*/ 	.word	0x00000061
        /*0c7c*/ 	.word	0x00022890
        /*0c80*/ 	.short	0x010a
        /*0c82*/ 	.byte	0x3f
	.zero		1


	//   ....[24]....
        /*0c84*/ 	.word	0x00004f50
        /*0c88*/ 	.word	0x00000061
        /*0c8c*/ 	.word	0x00022890
        /*0c90*/ 	.short	0x010a
        /*0c92*/ 	.byte	0x3f
	.zero		1


	//   ....[25]....
        /*0c94*/ 	.word	0x00005160
        /*0c98*/ 	.word	0x0000001c
        /*0c9c*/ 	.word	0x00000000
        /*0ca0*/ 	.short	0x0101
        /*0ca2*/ 	.byte	0x3f
	.zero		1


	//   ....[26]....
        /*0ca4*/ 	.word	0x000051a0
        /*0ca8*/ 	.word	0x00000061
        /*0cac*/ 	.word	0x000228b0
        /*0cb0*/ 	.short	0x010a
        /*0cb2*/ 	.byte	0x3f
	.zero		1


	//   ....[27]....
        /*0cb4*/ 	.word	0x000057f0
        /*0cb8*/ 	.word	0x00000061
        /*0cbc*/ 	.word	0x00000000
        /*0cc0*/ 	.short	0x0101
        /*0cc2*/ 	.byte	0x3f
	.zero		1


	//   ....[28]....
        /*0cc4*/ 	.word	0x00005f60
        /*0cc8*/ 	.word	0x00000012
        /*0ccc*/ 	.word	0x00022800
        /*0cd0*/ 	.short	0x010a
        /*0cd2*/ 	.byte	0x3f
	.zero		1


	//   ....[29]....
        /*0cd4*/ 	.word	0x00005fb0
        /*0cd8*/ 	.word	0x00000012
        /*0cdc*/ 	.word	0x00022800
        /*0ce0*/ 	.short	0x010a
        /*0ce2*/ 	.byte	0x3f
	.zero		1


	//   ....[30]....
        /*0ce4*/ 	.word	0x00006530
        /*0ce8*/ 	.word	0x00000012
        /*0cec*/ 	.word	0x00022800
        /*0cf0*/ 	.short	0x010a
        /*0cf2*/ 	.byte	0x3f
	.zero		1


	//   ....[31]....
        /*0cf4*/ 	.word	0x00007480
        /*0cf8*/ 	.word	0x00000012
        /*0cfc*/ 	.word	0x00022800
        /*0d00*/ 	.short	0x010a
        /*0d02*/ 	.byte	0x3f
	.zero		1


	//   ....[32]....
        /*0d04*/ 	.word	0x000082a0
        /*0d08*/ 	.word	0x00000014
        /*0d0c*/ 	.word	0x00022830
        /*0d10*/ 	.short	0x010a
        /*0d12*/ 	.byte	0x3f
	.zero		1


	//   ....[33]....
        /*0d14*/ 	.word	0x00008340
        /*0d18*/ 	.word	0x00000014
        /*0d1c*/ 	.word	0x00022830
        /*0d20*/ 	.short	0x010a
        /*0d22*/ 	.byte	0x3f
	.zero		1


	//   ....[34]....
        /*0d24*/ 	.word	0x00009570
        /*0d28*/ 	.word	0x0000000e
        /*0d2c*/ 	.word	0x00000000
        /*0d30*/ 	.short	0x0101
        /*0d32*/ 	.byte	0x3f
	.zero		1


	//   ....[35]....
        /*0d34*/ 	.word	0x000099c0
        /*0d38*/ 	.word	0x00000014
        /*0d3c*/ 	.word	0x00022850
        /*0d40*/ 	.short	0x010a
        /*0d42*/ 	.byte	0x3f
	.zero		1


	//   ....[36]....
        /*0d44*/ 	.word	0x00009a10
        /*0d48*/ 	.word	0x00000014
        /*0d4c*/ 	.word	0x00022850
        /*0d50*/ 	.short	0x010a
        /*0d52*/ 	.byte	0x3f
	.zero		1


	//   ....[37]....
        /*0d54*/ 	.word	0x00009dc0
        /*0d58*/ 	.word	0x00000014
        /*0d5c*/ 	.word	0x00000000
        /*0d60*/ 	.short	0x0101
        /*0d62*/ 	.byte	0x3f
	.zero		1


	//   ....[38]....
        /*0d64*/ 	.word	0x00009ed0
        /*0d68*/ 	.word	0x00000015
        /*0d6c*/ 	.word	0x00022830
        /*0d70*/ 	.short	0x010a
        /*0d72*/ 	.byte	0x3f
	.zero		1


	//   ....[39]....
        /*0d74*/ 	.word	0x00009f30
        /*0d78*/ 	.word	0x00000015
        /*0d7c*/ 	.word	0x00022830
        /*0d80*/ 	.short	0x010a
        /*0d82*/ 	.byte	0x3f
	.zero		1


	//   ....[40]....
        /*0d84*/ 	.word	0x0000b030
        /*0d88*/ 	.word	0x0000009a
        /*0d8c*/ 	.word	0x00000000
        /*0d90*/ 	.short	0x0101
        /*0d92*/ 	.byte	0x3f
	.zero		1


	//   ....[41]....
        /*0d94*/ 	.word	0x0000b8a0
        /*0d98*/ 	.word	0x00000015
        /*0d9c*/ 	.word	0x00022850
        /*0da0*/ 	.short	0x010a
        /*0da2*/ 	.byte	0x3f
	.zero		1


	//   ....[42]....
        /*0da4*/ 	.word	0x0000b8f0
        /*0da8*/ 	.word	0x00000015
        /*0dac*/ 	.word	0x00022850
        /*0db0*/ 	.short	0x010a
        /*0db2*/ 	.byte	0x3f
	.zero		1


	//   ....[43]....
        /*0db4*/ 	.word	0x0000bc90
        /*0db8*/ 	.word	0x00000015
        /*0dbc*/ 	.word	0x00000000
        /*0dc0*/ 	.short	0x0101
        /*0dc2*/ 	.byte	0x3f
	.zero		1


	//   ....[44]....
        /*0dc4*/ 	.word	0x0000e040
        /*0dc8*/ 	.word	0x00000000
        /*0dcc*/ 	.word	0x00000000
        /*0dd0*/ 	.short	0x0101
        /*0dd2*/ 	.byte	0x3f
	.zero		1


	//   ....[45]....
        /*0dd4*/ 	.word	0x00010810
        /*0dd8*/ 	.word	0x00000006
        /*0ddc*/ 	.word	0x00022820
        /*0de0*/ 	.short	0x010a
        /*0de2*/ 	.byte	0x3f
	.zero		1


	//   ....[46]....
        /*0de4*/ 	.word	0x00010900
        /*0de8*/ 	.word	0x00000004
        /*0dec*/ 	.word	0x000228a0
        /*0df0*/ 	.short	0x010a
        /*0df2*/ 	.byte	0x3f
	.zero		1


	//   ....[47]....
        /*0df4*/ 	.word	0x00010b50
        /*0df8*/ 	.word	0x00000004
        /*0dfc*/ 	.word	0x000228c0
        /*0e00*/ 	.short	0x010a
        /*0e02*/ 	.byte	0x3f
	.zero		1


	//   ....[48]....
        /*0e04*/ 	.word	0x00011210
        /*0e08*/ 	.word	0x00000005
        /*0e0c*/ 	.word	0x000228a0
        /*0e10*/ 	.short	0x010a
        /*0e12*/ 	.byte	0x3f
	.zero		1


	//   ....[49]....
        /*0e14*/ 	.word	0x00011450
        /*0e18*/ 	.word	0x00000005
        /*0e1c*/ 	.word	0x000228c0
        /*0e20*/ 	.short	0x010a
        /*0e22*/ 	.byte	0x3f
	.zero		1


	//   ....[50]....
        /*0e24*/ 	.word	0x000123b0
        /*0e28*/ 	.word	0x00000000
        /*0e2c*/ 	.word	0x00022840
        /*0e30*/ 	.short	0x010a
        /*0e32*/ 	.byte	0x3f
	.zero		1


	//   ....[51]....
        /*0e34*/ 	.word	0x000131b0
        /*0e38*/ 	.word	0x00000009
        /*0e3c*/ 	.word	0x00022800
        /*0e40*/ 	.short	0x0107
        /*0e42*/ 	.byte	0x3f
	.zero		1


	//   ....[52]....
        /*0e44*/ 	.word	0x000132b0
        /*0e48*/ 	.word	0x00000002
        /*0e4c*/ 	.word	0x00022800
        /*0e50*/ 	.short	0x0101
        /*0e52*/ 	.byte	0x3f
	.zero		1


	//   ....[53]....
        /*0e54*/ 	.word	0x000132d0
        /*0e58*/ 	.word	0x00000002
        /*0e5c*/ 	.word	0x00022820
        /*0e60*/ 	.short	0x010a
        /*0e62*/ 	.byte	0x3f
	.zero		1


	//   ....[54]....
        /*0e64*/ 	.word	0x000133e0
        /*0e68*/ 	.word	0x00000002
        /*0e6c*/ 	.word	0x00022860
        /*0e70*/ 	.short	0x010a
        /*0e72*/ 	.byte	0x3f
	.zero		1


	//   ....[55]....
        /*0e74*/ 	.word	0x00013cf0
        /*0e78*/ 	.word	0x00000002
        /*0e7c*/ 	.word	0x00022840
        /*0e80*/ 	.short	0x010a
        /*0e82*/ 	.byte	0x3f
	.zero		1


	//   ....[56]....
        /*0e84*/ 	.word	0x00013f50
        /*0e88*/ 	.word	0x00000002
        /*0e8c*/ 	.word	0x00022860
        /*0e90*/ 	.short	0x010a
        /*0e92*/ 	.byte	0x3f
	.zero		1


	//   ....[57]....
        /*0e94*/ 	.word	0x000147f0
        /*0e98*/ 	.word	0x00000003
        /*0e9c*/ 	.word	0x00022840
        /*0ea0*/ 	.short	0x010a
        /*0ea2*/ 	.byte	0x3f
	.zero		1


	//   ....[58]....
        /*0ea4*/ 	.word	0x00014a40
        /*0ea8*/ 	.word	0x00000003
        /*0eac*/ 	.word	0x00022860
        /*0eb0*/ 	.short	0x010a
        /*0eb2*/ 	.byte	0x3f
	.zero		1


	//   ....[59]....
        /*0eb4*/ 	.word	0x00015250
        /*0eb8*/ 	.word	0x00000003
        /*0ebc*/ 	.word	0x00022840
        /*0ec0*/ 	.short	0x010a
        /*0ec2*/ 	.byte	0x3f
	.zero		1


	//   ....[60]....
        /*0ec4*/ 	.word	0x000154b0
        /*0ec8*/ 	.word	0x00000003
        /*0ecc*/ 	.word	0x00022860
        /*0ed0*/ 	.short	0x010a
        /*0ed2*/ 	.byte	0x3f
	.zero		1


	//   ....[61]....
        /*0ed4*/ 	.word	0x000166f0
        /*0ed8*/ 	.word	0x00000000
        /*0edc*/ 	.word	0x00022820
        /*0ee0*/ 	.short	0x010a
        /*0ee2*/ 	.byte	0x3f
	.zero		1


	//   ....[62]....
        /*0ee4*/ 	.word	0x000168a0
        /*0ee8*/ 	.word	0x00000006
        /*0eec*/ 	.word	0x00000000
        /*0ef0*/ 	.short	0x010a
        /*0ef2*/ 	.byte	0x3f
	.zero		1


	//   ....[63]....
        /*0ef4*/ 	.word	0x00016910
        /*0ef8*/ 	.word	0x00000007
        /*0efc*/ 	.word	0x00000000
        /*0f00*/ 	.short	0x010a
        /*0f02*/ 	.byte	0x3f
	.zero		1


	//   ....[64]....
        /*0f04*/ 	.word	0x00016980
        /*0f08*/ 	.word	0x00000004
        /*0f0c*/ 	.word	0x00000000
        /*0f10*/ 	.short	0x010a
        /*0f12*/ 	.byte	0x3f
	.zero		1


	//   ....[65]....
        /*0f14*/ 	.word	0x000169b0
        /*0f18*/ 	.word	0x00000003
        /*0f1c*/ 	.word	0x00000000
        /*0f20*/ 	.short	0x010a
        /*0f22*/ 	.byte	0x3f
	.zero		1


	//   ....[66]....
        /*0f24*/ 	.word	0x00016a10
        /*0f28*/ 	.word	0x00000061
        /*0f2c*/ 	.word	0x00022890
        /*0f30*/ 	.short	0x010a
        /*0f32*/ 	.byte	0x3f
	.zero		1


	//   ....[67]....
        /*0f34*/ 	.word	0x00016a60
        /*0f38*/ 	.word	0x00000061
        /*0f3c*/ 	.word	0x00022890
        /*0f40*/ 	.short	0x010a
        /*0f42*/ 	.byte	0x3f
	.zero		1


	//   ....[68]....
        /*0f44*/ 	.word	0x00016ab0
        /*0f48*/ 	.word	0x00000061
        /*0f4c*/ 	.word	0x00022890
        /*0f50*/ 	.short	0x010a
        /*0f52*/ 	.byte	0x3f
	.zero		1


	//   ....[69]....
        /*0f54*/ 	.word	0x00016b00
        /*0f58*/ 	.word	0x00000061
        /*0f5c*/ 	.word	0x000228b0
        /*0f60*/ 	.short	0x010a
        /*0f62*/ 	.byte	0x3f
	.zero		1


	//   ....[70]....
        /*0f64*/ 	.word	0x00016db0
        /*0f68*/ 	.word	0x00000012
        /*0f6c*/ 	.word	0x00022800
        /*0f70*/ 	.short	0x010a
        /*0f72*/ 	.byte	0x3f
	.zero		1


	//   ....[71]....
        /*0f74*/ 	.word	0x00016fc0
        /*0f78*/ 	.word	0x00000012
        /*0f7c*/ 	.word	0x00022800
        /*0f80*/ 	.short	0x010a
        /*0f82*/ 	.byte	0x3f
	.zero		1


	//   ....[72]....
        /*0f84*/ 	.word	0x00017010
        /*0f88*/ 	.word	0x00000014
        /*0f8c*/ 	.word	0x00022830
        /*0f90*/ 	.short	0x010a
        /*0f92*/ 	.byte	0x3f
	.zero		1


	//   ....[73]....
        /*0f94*/ 	.word	0x00017060
        /*0f98*/ 	.word	0x00000014
        /*0f9c*/ 	.word	0x00022850
        /*0fa0*/ 	.short	0x010a
        /*0fa2*/ 	.byte	0x3f
	.zero		1


	//   ....[74]....
        /*0fa4*/ 	.word	0x000170b0
        /*0fa8*/ 	.word	0x00000015
        /*0fac*/ 	.word	0x00022830
        /*0fb0*/ 	.short	0x010a
        /*0fb2*/ 	.byte	0x3f
	.zero		1


	//   ....[75]....
        /*0fb4*/ 	.word	0x00017100
        /*0fb8*/ 	.word	0x00000015
        /*0fbc*/ 	.word	0x00022850
        /*0fc0*/ 	.short	0x010a
        /*0fc2*/ 	.byte	0x3f
	.zero		1


	//   ....[76]....
        /*0fc4*/ 	.word	0x000176e0
        /*0fc8*/ 	.word	0x00000005
        /*0fcc*/ 	.word	0x00022820
        /*0fd0*/ 	.short	0x010a
        /*0fd2*/ 	.byte	0x3f
	.zero		1


	//   ....[77]....
        /*0fd4*/ 	.word	0x00017730
        /*0fd8*/ 	.word	0x00000004
        /*0fdc*/ 	.word	0x000228a0
        /*0fe0*/ 	.short	0x010a
        /*0fe2*/ 	.byte	0x3f
	.zero		1


	//   ....[78]....
        /*0fe4*/ 	.word	0x00017780
        /*0fe8*/ 	.word	0x00000004
        /*0fec*/ 	.word	0x000228c0
        /*0ff0*/ 	.short	0x010a
        /*0ff2*/ 	.byte	0x3f
	.zero		1


	//   ....[79]....
        /*0ff4*/ 	.word	0x000177d0
        /*0ff8*/ 	.word	0x00000005
        /*0ffc*/ 	.word	0x000228a0
        /*1000*/ 	.short	0x010a
        /*1002*/ 	.byte	0x3f
	.zero		1


	//   ....[80]....
        /*1004*/ 	.word	0x00017820
        /*1008*/ 	.word	0x00000005
        /*100c*/ 	.word	0x000228c0
        /*1010*/ 	.short	0x010a
        /*1012*/ 	.byte	0x3f
	.zero		1


	//   ....[81]....
        /*1014*/ 	.word	0x000179c0
        /*1018*/ 	.word	0x00000000
        /*101c*/ 	.word	0x00022840
        /*1020*/ 	.short	0x010a
        /*1022*/ 	.byte	0x3f
	.zero		1


	//   ....[82]....
        /*1024*/ 	.word	0x00018480
        /*1028*/ 	.word	0x00000002
        /*102c*/ 	.word	0x00022820
        /*1030*/ 	.short	0x010a
        /*1032*/ 	.byte	0x3f
	.zero		1


	//   ....[83]....
        /*1034*/ 	.word	0x000184d0
        /*1038*/ 	.word	0x00000002
        /*103c*/ 	.word	0x00022860
        /*1040*/ 	.short	0x010a
        /*1042*/ 	.byte	0x3f
	.zero		1


	//   ....[84]....
        /*1044*/ 	.word	0x00018520
        /*1048*/ 	.word	0x00000002
        /*104c*/ 	.word	0x00022840
        /*1050*/ 	.short	0x010a
        /*1052*/ 	.byte	0x3f
	.zero		1


	//   ....[85]....
        /*1054*/ 	.word	0x00018570
        /*1058*/ 	.word	0x00000002
        /*105c*/ 	.word	0x00022860
        /*1060*/ 	.short	0x010a
        /*1062*/ 	.byte	0x3f
	.zero		1


	//   ....[86]....
        /*1064*/ 	.word	0x000185c0
        /*1068*/ 	.word	0x00000003
        /*106c*/ 	.word	0x00022840
        /*1070*/ 	.short	0x010a
        /*1072*/ 	.byte	0x3f
	.zero		1


	//   ....[87]....
        /*1074*/ 	.word	0x00018610
        /*1078*/ 	.word	0x00000003
        /*107c*/ 	.word	0x00022860
        /*1080*/ 	.short	0x010a
        /*1082*/ 	.byte	0x3f
	.zero		1


	//   ....[88]....
        /*1084*/ 	.word	0x00018660
        /*1088*/ 	.word	0x00000003
        /*108c*/ 	.word	0x00022840
        /*1090*/ 	.short	0x010a
        /*1092*/ 	.byte	0x3f
	.zero		1


	//   ....[89]....
        /*1094*/ 	.word	0x000186b0
        /*1098*/ 	.word	0x00000003
        /*109c*/ 	.word	0x00022860
        /*10a0*/ 	.short	0x010a
        /*10a2*/ 	.byte	0x3f
	.zero		1


	//   ....[90]....
        /*10a4*/ 	.word	0x00019100
        /*10a8*/ 	.word	0x00000000
        /*10ac*/ 	.word	0x00022820
        /*10b0*/ 	.short	0x010a
        /*10b2*/ 	.byte	0x3f
	.zero		1


	//   ....[91]....
        /*10b4*/ 	.word	0x000192a0
        /*10b8*/ 	.word	0x00000006
        /*10bc*/ 	.word	0x00000000
        /*10c0*/ 	.short	0x010a
        /*10c2*/ 	.byte	0x3f
	.zero		1


	//   ....[92]....
        /*10c4*/ 	.word	0x000192f0
        /*10c8*/ 	.word	0x00000007
        /*10cc*/ 	.word	0x00000000
        /*10d0*/ 	.short	0x010a
        /*10d2*/ 	.byte	0x3f
	.zero		1


	//   ....[93]....
        /*10d4*/ 	.word	0x00019340
        /*10d8*/ 	.word	0x00000004
        /*10dc*/ 	.word	0x00000000
        /*10e0*/ 	.short	0x010a
        /*10e2*/ 	.byte	0x3f
	.zero		1


	//----- nvinfo : EIATTR_NUM_MBARRIERS
	.align		4
.L_1243:
        /*10e4*/ 	.byte	0x03, 0x38
        /*10e6*/ 	.short	0x0016


	//----- nvinfo : EIATTR_EXIT_INSTR_OFFSETS
	.align		4
        /*10e8*/ 	.byte	0x04, 0x1c
        /*10ea*/ 	.short	(.L_1245 - .L_1244)


	//   ....[0]....
.L_1244:
        /*10ec*/ 	.word	0x00016a00


	//----- nvinfo : EIATTR_MAX_THREADS
	.align		4
.L_1245:
        /*10f0*/ 	.byte	0x04, 0x05
        /*10f2*/ 	.short	(.L_1247 - .L_1246)
.L_1246:
        /*10f4*/ 	.word	0x00000180
        /*10f8*/ 	.word	0x00000001
        /*10fc*/ 	.word	0x00000001


	//----- nvinfo : EIATTR_CRS_STACK_SIZE
	.align		4
.L_1247:
        /*1100*/ 	.byte	0x04, 0x1e
        /*1102*/ 	.short	(.L_1249 - .L_1248)
.L_1248:
        /*1104*/ 	.word	0x00000000


	//----- nvinfo : EIATTR_CBANK_PARAM_SIZE
	.align		4
.L_1249:
        /*1108*/ 	.byte	0x03, 0x19
        /*110a*/ 	.short	0x0af0


	//----- nvinfo : EIATTR_PARAM_CBANK
	.align		4
        /*110c*/ 	.byte	0x04, 0x0a
        /*110e*/ 	.short	(.L_1251 - .L_1250)
	.align		4
.L_1250:
        /*1110*/ 	.word	index@(.nv.constant0._ZN7cutlass13device_kernelIN5flash11enable_sm90INS1_16FlashAttnFwdSm90INS1_25CollectiveMainloopFwdSm90ILi2EN4cute5tupleIJNS5_1CILi1EEES8_S8_EEENS6_IJNS7_ILi128EEENS7_ILi96EEENS7_ILi64EEEEEELi256ENS_10bfloat16_tEfNS_4arch4Sm90ELb0ELb0ELb0ELb1ELb0ELb1ELb0ELb1ELb0ELb1ELb0ELb0EEENS1_21CollectiveEpilogueFwdINS6_IJSA_NS7_ILi256EEESB_EEES9_SE_SG_Li256ELb1ELb1ELb0ELb0EEENS1_36VarlenDynamicPersistentTileSchedulerILi128ELi96ELi256ELi128ELb0ELb1ELb1ELb0ELb1ELb1EEEEEEEEEvNT_6ParamsE)
        /*1114*/ 	.short	0x0210
        /*1116*/ 	.short	0x0af0


	//----- nvinfo : EIATTR_SW_WAR
	.align		4
.L_1251:
        /*1118*/ 	.byte	0x04, 0x36
        /*111a*/ 	.short	(.L_1253 - .L_1252)
.L_1252:
        /*111c*/ 	.word	0x00000008
.L_1253:


//--------------------- .nv.info._ZN7cutlass13device_kernelIN5flash11enable_sm90INS1_16FlashAttnFwdSm90INS1_25CollectiveMainloopFwdSm90ILi2EN4cute5tupleIJNS5_1CILi1EEES8_S8_EEENS6_IJNS7_ILi128EEENS7_ILi96EEENS7_ILi64EEEEEELi256ENS_10bfloat16_tEfNS_4arch4Sm90ELb0ELb0ELb0ELb1ELb0ELb0ELb1ELb1ELb0ELb1ELb0ELb0EEENS1_21CollectiveEpilogueFwdINS6_IJSA_NS7_ILi256EEESB_EEES9_SE_SG_Li256ELb1ELb1ELb0ELb0EEENS1_36VarlenDynamicPersistentTileSchedulerILi128ELi96ELi256ELi128ELb0ELb1ELb1ELb0ELb1ELb1EEEEEEEEEvNT_6ParamsE --------------------------
	.section	.nv.info._ZN7cutlass13device_kernelIN5flash11enable_sm90INS1_16FlashAttnFwdSm90INS1_25CollectiveMainloopFwdSm90ILi2EN4cute5tupleIJNS5_1CILi1EEES8_S8_EEENS6_IJNS7_ILi128EEENS7_ILi96EEENS7_ILi64EEEEEELi256ENS_10bfloat16_tEfNS_4arch4Sm90ELb0ELb0ELb0ELb1ELb0ELb0ELb1ELb1ELb0ELb1ELb0ELb0EEENS1_21CollectiveEpilogueFwdINS6_IJSA_NS7_ILi256EEESB_EEES9_SE_SG_Li256ELb1ELb1ELb0ELb0EEENS1_36VarlenDynamicPersistentTileSchedulerILi128ELi96ELi256ELi128ELb0ELb1ELb1ELb0ELb1ELb1EEEEEEEEEvNT_6ParamsE,"",@"SHT_CUDA_INFO"
	.sectionflags	@""
	.align	4


	//----- nvinfo : EIATTR_CUDA_API_VERSION
	.align		4
        /*0000*/ 	.byte	0x04, 0x37
        /*0002*/ 	.short	(.L_1255 - .L_1254)
.L_1254:
        /*0004*/ 	.word	0x00000082


	//----- nvinfo : EIATTR_KPARAM_INFO
	.align		4
.L_1255:
        /*0008*/ 	.byte	0x04, 0x17
        /*000a*/ 	.short	(.L_1257 - .L_1256)
.L_1256:
        /*000c*/ 	.word	0x00000000
        /*0010*/ 	.short	0x0000
        /*0012*/ 	.short	0x0070
        /*0014*/ 	.byte	0x00, 0xf0, 0x01, 0x2e


	//----- nvinfo : EIATTR_SPARSE_MMA_MASK
	.align		4
.L_1257:
        /*0018*/ 	.byte	0x03, 0x50
        /*001a*/ 	.short	0x0000


	//----- nvinfo : EIATTR_MAXREG_COUNT
	.align		4
        /*001c*/ 	.byte	0x03, 0x1b
        /*001e*/ 	.short	0x00a8


	//----- nvinfo : EIATTR_NUM_BARRIERS
	.align		4
        /*0020*/ 	.byte	0x02, 0x4c
        /*0022*/ 	.byte	0x10
	.zero		1


	//----- nvinfo : EIATTR_EXTERNS
	.align		4
        /*0024*/ 	.byte	0x04, 0x0f
        /*0026*/ 	.short	(.L_1259 - .L_1258)


	//   ....[0]....
	.align		4
.L_1258:
        /*0028*/ 	.word	index@(__assertfail)


	//----- nvinfo : EIATTR_ANNOTATIONS
	.align		4
.L_1259:
        /*002c*/ 	.byte	0x04, 0x55
        /*002e*/ 	.short	(.L_1261 - .L_1260)


	//   ....[0]....
.L_1260:
        /* <DEDUP_REMOVED lines=99> */


	//----- nvinfo : EIATTR_MERCURY_ISA_VERSION
	.align		4
.L_1261:
        /*0650*/ 	.byte	0x03, 0x5f
        /*0652*/ 	.short	0x0101


	//----- nvinfo : EIATTR_UNUSED_LOAD_BYTE_OFFSET
	.align		4
        /*0654*/ 	.byte	0x04, 0x44
        /*0656*/ 	.short	(.L_1263 - .L_1262)


	//   ....[0]....
.L_1262:
        /*0658*/ 	.word	0x00000a80
        /*065c*/ 	.word	0x0000fff0


	//   ....[1]....
        /*0660*/ 	.word	0x00006a40
        /*0664*/ 	.word	0x0000fff0


	//----- nvinfo : EIATTR_INT_WARP_WIDE_INSTR_OFFSETS
	.align		4
.L_1263:
        /*0668*/ 	.byte	0x04, 0x31
        /*066a*/ 	.short	(.L_1265 - .L_1264)


	//   ....[0]....
.L_1264:
        /*066c*/ 	.word	0x00000130


	//   ....[1]....
        /*0670*/ 	.word	0x00000170


	//   ....[2]....
        /*0674*/ 	.word	0x000001e0


	//   ....[3]....
        /*0678*/ 	.word	0x000001f0


	//   ....[4]....
        /*067c*/ 	.word	0x0000a980


	//   ....[5]....
        /*0680*/ 	.word	0x0000aa10


	//   ....[6]....
        /*0684*/ 	.word	0x0000f620


	//   ....[7]....
        /*0688*/ 	.word	0x0000f6b0


	//----- nvinfo : EIATTR_COOP_GROUP_MASK_REGIDS
	.align		4
.L_1265:
        /*068c*/ 	.byte	0x04, 0x29
        /*068e*/ 	.short	(.L_1267 - .L_1266)


	//   ....[0]....
.L_1266:
        /*0690*/ 	.word	0xffffffff


	//   ....[1]....
        /*0694*/ 	.word	0xffffffff


	//   ....[2]....
        /*0698*/ 	.word	0xffffffff


	//   ....[3]....
        /*069c*/ 	.word	0xffffffff


	//   ....[4]....
        /*06a0*/ 	.word	0xffffffff


	//   ....[5]....
        /*06a4*/ 	.word	0xffffffff


	//   ....[6]....
        /*06a8*/ 	.word	0xffffffff


	//   ....[7]....
        /*06ac*/ 	.word	0xffffffff


	//   ....[8]....
        /*06b0*/ 	.word	0xffffffff


	//   ....[9]....
        /*06b4*/ 	.word	0xffffffff


	//   ....[10]....
        /*06b8*/ 	.word	0xffffffff


	//   ....[11]....
        /*06bc*/ 	.word	0xffffffff


	//   ....[12]....
        /*06c0*/ 	.word	0xffffffff


	//   ....[13]....
        /*06c4*/ 	.word	0xffffffff


	//   ....[14]....
        /*06c8*/ 	.word	0xffffffff


	//   ....[15]....
        /*06cc*/ 	.word	0xffffffff


	//   ....[16]....
        /*06d0*/ 	.word	0xffffffff


	//   ....[17]....
        /*06d4*/ 	.word	0xffffffff


	//   ....[18]....
        /*06d8*/ 	.word	0xffffffff


	//   ....[19]....
        /*06dc*/ 	.word	0xffffffff


	//   ....[20]....
        /*06e0*/ 	.word	0xffffffff


	//   ....[21]....
        /*06e4*/ 	.word	0xffffffff


	//   ....[22]....
        /*06e8*/ 	.word	0xffffffff


	//   ....[23]....
        /*06ec*/ 	.word	0xffffffff


	//   ....[24]....
        /*06f0*/ 	.word	0xffffffff


	//   ....[25]....
        /*06f4*/ 	.word	0xffffffff


	//   ....[26]....
        /*06f8*/ 	.word	0xffffffff


	//   ....[27]....
        /*06fc*/ 	.word	0xffffffff


	//   ....[28]....
        /*0700*/ 	.word	0xffffffff


	//   ....[29]....
        /*0704*/ 	.word	0xffffffff


	//   ....[30]....
        /*0708*/ 	.word	0xffffffff


	//   ....[31]....
        /*070c*/ 	.word	0xffffffff


	//   ....[32]....
        /*0710*/ 	.word	0xffffffff


	//   ....[33]....
        /*0714*/ 	.word	0xffffffff


	//   ....[34]....
        /*0718*/ 	.word	0xffffffff


	//   ....[35]....
        /*071c*/ 	.word	0xffffffff


	//   ....[36]....
        /*0720*/ 	.word	0xffffffff


	//   ....[37]....
        /*0724*/ 	.word	0xffffffff


	//   ....[38]....
        /*0728*/ 	.word	0xffffffff


	//   ....[39]....
        /*072c*/ 	.word	0xffffffff


	//   ....[40]....
        /*0730*/ 	.word	0xffffffff


	//   ....[41]....
        /*0734*/ 	.word	0xffffffff


	//   ....[42]....
        /*0738*/ 	.word	0xffffffff


	//   ....[43]....
        /*073c*/ 	.word	0xffffffff


	//   ....[44]....
        /*0740*/ 	.word	0xffffffff


	//   ....[45]....
        /*0744*/ 	.word	0xffffffff


	//   ....[46]....
        /*0748*/ 	.word	0xffffffff


	//   ....[47]....
        /*074c*/ 	.word	0xffffffff


	//   ....[48]....
        /*0750*/ 	.word	0xffffffff


	//   ....[49]....
        /*0754*/ 	.word	0xffffffff


	//   ....[50]....
        /*0758*/ 	.word	0xffffffff


	//   ....[51]....
        /*075c*/ 	.word	0xffffffff


	//   ....[52]....
        /*0760*/ 	.word	0xffffffff


	//   ....[53]....
        /*0764*/ 	.word	0xffffffff


	//   ....[54]....
        /*0768*/ 	.word	0xffffffff


	//   ....[55]....
        /*076c*/ 	.word	0xffffffff


	//   ....[56]....
        /*0770*/ 	.word	0xffffffff


	//   ....[57]....
        /*0774*/ 	.word	0xffffffff


	//   ....[58]....
        /*0778*/ 	.word	0xffffffff


	//   ....[59]....
        /*077c*/ 	.word	0xffffffff


	//   ....[60]....
        /*0780*/ 	.word	0xffffffff


	//   ....[61]....
        /*0784*/ 	.word	0xffffffff


	//   ....[62]....
        /*0788*/ 	.word	0xffffffff


	//   ....[63]....
        /*078c*/ 	.word	0xffffffff


	//   ....[64]....
        /*0790*/ 	.word	0xffffffff


	//   ....[65]....
        /*0794*/ 	.word	0xffffffff


	//   ....[66]....
        /*0798*/ 	.word	0xffffffff


	//   ....[67]....
        /*079c*/ 	.word	0xffffffff


	//   ....[68]....
        /*07a0*/ 	.word	0xffffffff


	//   ....[69]....
        /*07a4*/ 	.word	0xffffffff


	//   ....[70]....
        /*07a8*/ 	.word	0xffffffff


	//   ....[71]....
        /*07ac*/ 	.word	0xffffffff


	//   ....[72]....
        /*07b0*/ 	.word	0xffffffff


	//   ....[73]....
        /*07b4*/ 	.word	0xffffffff


	//   ....[74]....
        /*07b8*/ 	.word	0xffffffff


	//   ....[75]....
        /*07bc*/ 	.word	0xffffffff


	//   ....[76]....
        /*07c0*/ 	.word	0xffffffff


	//   ....[77]....
        /*07c4*/ 	.word	0xffffffff


	//   ....[78]....
        /*07c8*/ 	.word	0xffffffff


	//   ....[79]....
        /*07cc*/ 	.word	0xffffffff


	//   ....[80]....
        /*07d0*/ 	.word	0xffffffff


	//   ....[81]....
        /*07d4*/ 	.word	0xffffffff


	//   ....[82]....
        /*07d8*/ 	.word	0xffffffff


	//   ....[83]....
        /*07dc*/ 	.word	0xffffffff


	//   ....[84]....
        /*07e0*/ 	.word	0xffffffff


	//   ....[85]....
        /*07e4*/ 	.word	0xffffffff


	//   ....[86]....
        /*07e8*/ 	.word	0xffffffff


	//   ....[87]....
        /*07ec*/ 	.word	0xffffffff


	//   ....[88]....
        /*07f0*/ 	.word	0xffffffff


	//   ....[89]....
        /*07f4*/ 	.word	0xffffffff


	//   ....[90]....
        /*07f8*/ 	.word	0xffffffff


	//   ....[91]....
        /*07fc*/ 	.word	0xffffffff


	//   ....[92]....
        /*0800*/ 	.word	0xffffffff


	//   ....[93]....
        /*0804*/ 	.word	0xffffffff


	//   ....[94]....
        /*0808*/ 	.word	0xffffffff


	//   ....[95]....
        /*080c*/ 	.word	0xffffffff


	//   ....[96]....
        /*0810*/ 	.word	0xffffffff


	//   ....[97]....
        /*0814*/ 	.word	0xffffffff


	//   ....[98]....
        /*0818*/ 	.word	0xffffffff


	//   ....[99]....
        /*081c*/ 	.word	0xffffffff


	//   ....[100]....
        /*0820*/ 	.word	0xffffffff


	//   ....[101]....
        /*0824*/ 	.word	0xffffffff


	//   ....[102]....
        /*0828*/ 	.word	0xffffffff


	//   ....[103]....
        /*082c*/ 	.word	0xffffffff


	//   ....[104]....
        /*0830*/ 	.word	0xffffffff


	//   ....[105]....
        /*0834*/ 	.word	0xffffffff


	//   ....[106]....
        /*0838*/ 	.word	0xffffffff


	//   ....[107]....
        /*083c*/ 	.word	0x0500000f


	//   ....[108]....
        /*0840*/ 	.word	0x0500000f


	//   ....[109]....
        /*0844*/ 	.word	0x0500000f


	//   ....[110]....
        /*0848*/ 	.word	0x0500000f


	//   ....[111]....
        /*084c*/ 	.word	0x0500000f


	//   ....[112]....
        /*0850*/ 	.word	0x0500000f


	//   ....[113]....
        /*0854*/ 	.word	0x0500000f


	//   ....[114]....
        /*0858*/ 	.word	0x0500000f


	//   ....[115]....
        /*085c*/ 	.word	0x0500000f


	//   ....[116]....
        /*0860*/ 	.word	0x0500000f


	//   ....[117]....
        /*0864*/ 	.word	0x0500000f


	//   ....[118]....
        /*0868*/ 	.word	0x0500000f


	//   ....[119]....
        /*086c*/ 	.word	0x0500000f


	//   ....[120]....
        /*0870*/ 	.word	0x0500000f


	//   ....[121]....
        /*0874*/ 	.word	0x0500000f


	//   ....[122]....
        /*0878*/ 	.word	0x0500000f


	//   ....[123]....
        /*087c*/ 	.word	0x0500000f


	//   ....[124]....
        /*0880*/ 	.word	0x0500000f


	//   ....[125]....
        /*0884*/ 	.word	0x0500000f


	//   ....[126]....
        /*0888*/ 	.word	0x0500000f


	//   ....[127]....
        /*088c*/ 	.word	0x0500000f


	//   ....[128]....
        /*0890*/ 	.word	0x0500000f


	//   ....[129]....
        /*0894*/ 	.word	0x0500000f


	//   ....[130]....
        /*0898*/ 	.word	0x0500000f


	//   ....[131]....
        /*089c*/ 	.word	0x0500000f


	//   ....[132]....
        /*08a0*/ 	.word	0x0500000f


	//   ....[133]....
        /*08a4*/ 	.word	0x0500000f


	//   ....[134]....
        /*08a8*/ 	.word	0x0500000f


	//   ....[135]....
        /*08ac*/ 	.word	0x0500000f


	//   ....[136]....
        /*08b0*/ 	.word	0x0500000f


	//   ....[137]....
        /*08b4*/ 	.word	0x0500000f


	//   ....[138]....
        /*08b8*/ 	.word	0x0500000f


	//   ....[139]....
        /*08bc*/ 	.word	0x0500000f


	//   ....[140]....
        /*08c0*/ 	.word	0x0500000f


	//   ....[141]....
        /*08c4*/ 	.word	0x0500000f


	//   ....[142]....
        /*08c8*/ 	.word	0x0500000f


	//   ....[143]....
        /*08cc*/ 	.word	0x0500000f


	//   ....[144]....
        /*08d0*/ 	.word	0x0500000f


	//   ....[145]....
        /*08d4*/ 	.word	0x0500000f


	//   ....[146]....
        /*08d8*/ 	.word	0x0500000f


	//   ....[147]....
        /*08dc*/ 	.word	0x0500000f


	//   ....[148]....
        /*08e0*/ 	.word	0x0500000f


	//   ....[149]....
        /*08e4*/ 	.word	0x0500000f


	//   ....[150]....
        /*08e8*/ 	.word	0x0500000f


	//   ....[151]....
        /*08ec*/ 	.word	0x0500000f


	//   ....[152]....
        /*08f0*/ 	.word	0x0500000f


	//   ....[153]....
        /*08f4*/ 	.word	0x0500000f


	//   ....[154]....
        /*08f8*/ 	.word	0x0500000f


	//   ....[155]....
        /*08fc*/ 	.word	0x0500000f


	//   ....[156]....
        /*0900*/ 	.word	0x0500000f


	//   ....[157]....
        /*0904*/ 	.word	0x0500000f


	//----- nvinfo : EIATTR_COOP_GROUP_INSTR_OFFSETS
	.align		4
.L_1267:
        /*0908*/ 	.byte	0x04, 0x28
        /*090a*/ 	.short	(.L_1269 - .L_1268)


	//   ....[0]....
.L_1268:
        /*090c*/ 	.word	0x00000070


	//   ....[1]....
        /*0910*/ 	.word	0x00000140


	//   ....[2]....
        /*0914*/ 	.word	0x00000190


	//   ....[3]....
        /*0918*/ 	.word	0x000003e0


	//   ....[4]....
        /*091c*/ 	.word	0x00000540


	//   ....[5]....
        /*0920*/ 	.word	0x00000660


	//   ....[6]....
        /*0924*/ 	.word	0x000007c0


	//   ....[7]....
        /*0928*/ 	.word	0x000016b0


	//   ....[8]....
        /*092c*/ 	.word	0x00002e80


	//   ....[9]....
        /*0930*/ 	.word	0x00002ef0


	//   ....[10]....
        /*0934*/ 	.word	0x00002f10


	//   ....[11]....
        /*0938*/ 	.word	0x00002f30


	//   ....[12]....
        /*093c*/ 	.word	0x00004910


	//   ....[13]....
        /*0940*/ 	.word	0x00004970


	//   ....[14]....
        /*0944*/ 	.word	0x00004990


	//   ....[15]....
        /*0948*/ 	.word	0x000049b0


	//   ....[16]....
        /*094c*/ 	.word	0x00005fa0


	//   ....[17]....
        /*0950*/ 	.word	0x00005fe0


	//   ....[18]....
        /*0954*/ 	.word	0x000060a0


	//   ....[19]....
        /*0958*/ 	.word	0x000060f0


	//   ....[20]....
        /*095c*/ 	.word	0x00007b90


	//   ....[21]....
        /*0960*/ 	.word	0x00007bc0


	//   ....[22]....
        /*0964*/ 	.word	0x00007c70


	//   ....[23]....
        /*0968*/ 	.word	0x00007ca0


	//   ....[24]....
        /*096c*/ 	.word	0x000084a0


	//   ....[25]....
        /*0970*/ 	.word	0x000084d0


	//   ....[26]....
        /*0974*/ 	.word	0x00008610


	//   ....[27]....
        /*0978*/ 	.word	0x00008630


	//   ....[28]....
        /*097c*/ 	.word	0x00008770


	//   ....[29]....
        /*0980*/ 	.word	0x00008790


	//   ....[30]....
        /*0984*/ 	.word	0x000088e0


	//   ....[31]....
        /*0988*/ 	.word	0x00008900


	//   ....[32]....
        /*098c*/ 	.word	0x000092e0


	//   ....[33]....
        /*0990*/ 	.word	0x00009310


	//   ....[34]....
        /*0994*/ 	.word	0x00009460


	//   ....[35]....
        /*0998*/ 	.word	0x00009480


	//   ....[36]....
        /*099c*/ 	.word	0x000095c0


	//   ....[37]....
        /*09a0*/ 	.word	0x000095e0


	//   ....[38]....
        /*09a4*/ 	.word	0x00009730


	//   ....[39]....
        /*09a8*/ 	.word	0x00009750


	//   ....[40]....
        /*09ac*/ 	.word	0x00009910


	//   ....[41]....
        /*09b0*/ 	.word	0x00009b00


	//   ....[42]....
        /*09b4*/ 	.word	0x00009b30


	//   ....[43]....
        /*09b8*/ 	.word	0x00009b60


	//   ....[44]....
        /*09bc*/ 	.word	0x00009b90


	//   ....[45]....
        /*09c0*/ 	.word	0x00009bc0


	//   ....[46]....
        /*09c4*/ 	.word	0x00009bf0


	//   ....[47]....
        /*09c8*/ 	.word	0x00009d60


	//   ....[48]....
        /*09cc*/ 	.word	0x00009d90


	//   ....[49]....
        /*09d0*/ 	.word	0x00009dc0


	//   ....[50]....
        /*09d4*/ 	.word	0x00009df0


	//   ....[51]....
        /*09d8*/ 	.word	0x00009e20


	//   ....[52]....
        /*09dc*/ 	.word	0x00009e50


	//   ....[53]....
        /*09e0*/ 	.word	0x00009ef0


	//   ....[54]....
        /*09e4*/ 	.word	0x00009f20


	//   ....[55]....
        /*09e8*/ 	.word	0x00009fb0


	//   ....[56]....
        /*09ec*/ 	.word	0x0000af90


	//   ....[57]....
        /*09f0*/ 	.word	0x0000bb20


	//   ....[58]....
        /*09f4*/ 	.word	0x0000bb40


	//   ....[59]....
        /*09f8*/ 	.word	0x0000bb70


	//   ....[60]....
        /*09fc*/ 	.word	0x0000bb90


	//   ....[61]....
        /*0a00*/ 	.word	0x0000bc40


	//   ....[62]....
        /*0a04*/ 	.word	0x0000bcd0


	//   ....[63]....
        /*0a08*/ 	.word	0x0000bd00


	//   ....[64]....
        /*0a0c*/ 	.word	0x0000bd80


	//   ....[65]....
        /*0a10*/ 	.word	0x0000bdb0


	//   ....[66]....
        /*0a14*/ 	.word	0x0000be30


	//   ....[67]....
        /*0a18*/ 	.word	0x0000be60


	//   ....[68]....
        /*0a1c*/ 	.word	0x0000bee0


	//   ....[69]....
        /*0a20*/ 	.word	0x0000bf10


	//   ....[70]....
        /*0a24*/ 	.word	0x0000bf70


	//   ....[71]....
        /*0a28*/ 	.word	0x0000bf80


	//   ....[72]....
        /*0a2c*/ 	.word	0x0000bff0


	//   ....[73]....
        /*0a30*/ 	.word	0x0000c6f0


	//   ....[74]....
        /*0a34*/ 	.word	0x0000c750


	//   ....[75]....
        /*0a38*/ 	.word	0x0000c800


	//   ....[76]....
        /*0a3c*/ 	.word	0x0000c810


	//   ....[77]....
        /*0a40*/ 	.word	0x0000c8a0


	//   ....[78]....
        /*0a44*/ 	.word	0x0000c8b0


	//   ....[79]....
        /*0a48*/ 	.word	0x0000c940


	//   ....[80]....
        /*0a4c*/ 	.word	0x0000c950


	//   ....[81]....
        /*0a50*/ 	.word	0x0000c9c0


	//   ....[82]....
        /*0a54*/ 	.word	0x0000c9d0


	//   ....[83]....
        /*0a58*/ 	.word	0x0000ca50


	//   ....[84]....
        /*0a5c*/ 	.word	0x0000ca60


	//   ....[85]....
        /*0a60*/ 	.word	0x0000cae0


	//   ....[86]....
        /*0a64*/ 	.word	0x0000caf0


	//   ....[87]....
        /*0a68*/ 	.word	0x0000cb70


	//   ....[88]....
        /*0a6c*/ 	.word	0x0000cb80


	//   ....[89]....
        /*0a70*/ 	.word	0x0000f8b0


	//   ....[90]....
        /*0a74*/ 	.word	0x0000f8e0


	//   ....[91]....
        /*0a78*/ 	.word	0x0000f920


	//   ....[92]....
        /*0a7c*/ 	.word	0x0000f950


	//   ....[93]....
        /*0a80*/ 	.word	0x0000f980


	//   ....[94]....
        /*0a84*/ 	.word	0x0000f9b0


	//   ....[95]....
        /*0a88*/ 	.word	0x0000f9e0


	//   ....[96]....
        /*0a8c*/ 	.word	0x0000fa10


	//   ....[97]....
        /*0a90*/ 	.word	0x0000fb90


	//   ....[98]....
        /*0a94*/ 	.word	0x0000fbc0


	//   ....[99]....
        /*0a98*/ 	.word	0x0000fbf0


	//   ....[100]....
        /*0a9c*/ 	.word	0x0000fc20


	//   ....[101]....
        /*0aa0*/ 	.word	0x0000fc50


	//   ....[102]....
        /*0aa4*/ 	.word	0x0000fc80


	//   ....[103]....
        /*0aa8*/ 	.word	0x0000fd40


	//   ....[104]....
        /*0aac*/ 	.word	0x0000fd60


	//   ....[105]....
        /*0ab0*/ 	.word	0x0000fdd0


	//   ....[106]....
        /*0ab4*/ 	.word	0x00010260


	//   ....[107]....
        /*0ab8*/ 	.word	0x000107c0


	//   ....[108]....
        /*0abc*/ 	.word	0x00010940


	//   ....[109]....
        /*0ac0*/ 	.word	0x000109b0


	//   ....[110]....
        /*0ac4*/ 	.word	0x00010a10


	//   ....[111]....
        /*0ac8*/ 	.word	0x00010a70


	//   ....[112]....
        /*0acc*/ 	.word	0x00010b40


	//   ....[113]....
        /*0ad0*/ 	.word	0x00010c00


	//   ....[114]....
        /*0ad4*/ 	.word	0x00010d10


	//   ....[115]....
        /*0ad8*/ 	.word	0x00010db0


	//   ....[116]....
        /*0adc*/ 	.word	0x00010e80


	//   ....[117]....
        /*0ae0*/ 	.word	0x00010f20


	//   ....[118]....
        /*0ae4*/ 	.word	0x00010ff0


	//   ....[119]....
        /*0ae8*/ 	.word	0x00011090


	//   ....[120]....
        /*0aec*/ 	.word	0x00011160


	//   ....[121]....
        /*0af0*/ 	.word	0x00011200


	//   ....[122]....
        /*0af4*/ 	.word	0x000112b0


	//   ....[123]....
        /*0af8*/ 	.word	0x00011390


	//   ....[124]....
        /*0afc*/ 	.word	0x000115e0


	//   ....[125]....
        /*0b00*/ 	.word	0x000116b0


	//   ....[126]....
        /*0b04*/ 	.word	0x00011790


	//   ....[127]....
        /*0b08*/ 	.word	0x00011800


	//   ....[128]....
        /*0b0c*/ 	.word	0x00011910


	//   ....[129]....
        /*0b10*/ 	.word	0x000119d0


	//   ....[130]....
        /*0b14*/ 	.word	0x00011a90


	//   ....[131]....
        /*0b18*/ 	.word	0x00011b50


	//   ....[132]....
        /*0b1c*/ 	.word	0x00011c10


	//   ....[133]....
        /*0b20*/ 	.word	0x00011cd0


	//   ....[134]....
        /*0b24*/ 	.word	0x00011d90


	//   ....[135]....
        /*0b28*/ 	.word	0x00011e40


	//   ....[136]....
        /*0b2c*/ 	.word	0x00011f40


	//   ....[137]....
        /*0b30*/ 	.word	0x00011f90


	//   ....[138]....
        /*0b34*/ 	.word	0x00011ff0


	//   ....[139]....
        /*0b38*/ 	.word	0x000120d0


	//   ....[140]....
        /*0b3c*/ 	.word	0x00012400


	//   ....[141]....
        /*0b40*/ 	.word	0x000124a0


	//   ....[142]....
        /*0b44*/ 	.word	0x000125c0


	//   ....[143]....
        /*0b48*/ 	.word	0x00012640


	//   ....[144]....
        /*0b4c*/ 	.word	0x000126c0


	//   ....[145]....
        /*0b50*/ 	.word	0x00012740


	//   ....[146]....
        /*0b54*/ 	.word	0x000127c0


	//   ....[147]....
        /*0b58*/ 	.word	0x00012850


	//   ....[148]....
        /*0b5c*/ 	.word	0x000128f0


	//   ....[149]....
        /*0b60*/ 	.word	0x000129a0


	//   ....[150]....
        /*0b64*/ 	.word	0x00012a20


	//   ....[151]....
        /*0b68*/ 	.word	0x00012aa0


	//   ....[152]....
        /*0b6c*/ 	.word	0x00012b20


	//   ....[153]....
        /*0b70*/ 	.word	0x00012bb0


	//   ....[154]....
        /*0b74*/ 	.word	0x00012c30


	//   ....[155]....
        /*0b78*/ 	.word	0x00012cd0


	//   ....[156]....
        /*0b7c*/ 	.word	0x00012d60


	//   ....[157]....
        /*0b80*/ 	.word	0x00012e90


	//----- nvinfo : EIATTR_REG_RECONFIG
	.align		4
.L_1269:
        /*0b84*/ 	.byte	0x01, 0x54
	.zero		2


	//----- nvinfo : EIATTR_SYSCALL_OFFSETS
	.align		4
        /*0b88*/ 	.byte	0x04, 0x46
        /*0b8a*/ 	.short	(.L_1271 - .L_1270)


	//   ....[0]....
.L_1270:
        /*0b8c*/ 	.word	0x00001820


	//   ....[1]....
        /*0b90*/ 	.word	0x0000ab80


	//   ....[2]....
        /*0b94*/ 	.word	0x0000ace0


	//   ....[3]....
        /*0b98*/ 	.word	0x0000ade0


	//   ....[4]....
        /*0b9c*/ 	.word	0x0000b6f0


	//   ....[5]....
        /*0ba0*/ 	.word	0x0000c310


	//----- nvinfo : EIATTR_MBARRIER_INSTR_OFFSETS
	.align		4
.L_1271:
        /*0ba4*/ 	.byte	0x04, 0x39
        /*0ba6*/ 	.short	(.L_1273 - .L_1272)


	//   ....[0]....
.L_1272:
        /*0ba8*/ 	.word	0x00000280
        /*0bac*/ 	.word	0x000000ff
        /*0bb0*/ 	.word	0x00032400
        /*0bb4*/ 	.short	0x0100
        /*0bb6*/ 	.byte	0x08
	.zero		1


	//   ....[1]....
        /*0bb8*/ 	.word	0x00000290
        /*0bbc*/ 	.word	0x000000ff
        /*0bc0*/ 	.word	0x00032410
        /*0bc4*/ 	.short	0x0100
        /*0bc6*/ 	.byte	0x08
	.zero		1


	//   ....[2]....
        /*0bc8*/ 	.word	0x000002a0
        /*0bcc*/ 	.word	0x000000ff
        /*0bd0*/ 	.word	0x00032420
        /*0bd4*/ 	.short	0x0100
        /*0bd6*/ 	.byte	0x08
	.zero		1


	//   ....[3]....
        /*0bd8*/ 	.word	0x00000390
        /*0bdc*/ 	.word	0x000000ff
        /*0be0*/ 	.word	0x00032430
        /*0be4*/ 	.short	0x0100
        /*0be6*/ 	.byte	0x08
	.zero		1


	//   ....[4]....
        /*0be8*/ 	.word	0x000003a0
        /*0bec*/ 	.word	0x000000ff
        /*0bf0*/ 	.word	0x00032440
        /*0bf4*/ 	.short	0x0100
        /*0bf6*/ 	.byte	0x08
	.zero		1


	//   ....[5]....
        /*0bf8*/ 	.word	0x000003b0
        /*0bfc*/ 	.word	0x000000ff
        /*0c00*/ 	.word	0x00032438
        /*0c04*/ 	.short	0x0100
        /*0c06*/ 	.byte	0x08
	.zero		1


	//   ....[6]....
        /*0c08*/ 	.word	0x000003c0
        /*0c0c*/ 	.word	0x000000ff
        /*0c10*/ 	.word	0x00032448
        /*0c14*/ 	.short	0x0100
        /*0c16*/ 	.byte	0x08
	.zero		1


	//   ....[7]....
        /*0c18*/ 	.word	0x000004f0
        /*0c1c*/ 	.word	0x000000ff
        /*0c20*/ 	.word	0x00032450
        /*0c24*/ 	.short	0x0100
        /*0c26*/ 	.byte	0x08
	.zero		1


	//   ....[8]....
        /*0c28*/ 	.word	0x00000500
        /*0c2c*/ 	.word	0x000000ff
        /*0c30*/ 	.word	0x00032460
        /*0c34*/ 	.short	0x0100
        /*0c36*/ 	.byte	0x08
	.zero		1


	//   ....[9]....
        /*0c38*/ 	.word	0x00000510
        /*0c3c*/ 	.word	0x000000ff
        /*0c40*/ 	.word	0x00032458
        /*0c44*/ 	.short	0x0100
        /*0c46*/ 	.byte	0x08
	.zero		1


	//   ....[10]....
        /*0c48*/ 	.word	0x00000520
        /*0c4c*/ 	.word	0x000000ff
        /*0c50*/ 	.word	0x00032468
        /*0c54*/ 	.short	0x0100
        /*0c56*/ 	.byte	0x08
	.zero		1


	//   ....[11]....
        /*0c58*/ 	.word	0x00000610
        /*0c5c*/ 	.word	0x000000ff
        /*0c60*/ 	.word	0x00032470
        /*0c64*/ 	.short	0x0100
        /*0c66*/ 	.byte	0x06
	.zero		1


	//   ....[12]....
        /*0c68*/ 	.word	0x00000620
        /*0c6c*/ 	.word	0x000000ff
        /*0c70*/ 	.word	0x00032480
        /*0c74*/ 	.short	0x0100
        /*0c76*/ 	.byte	0x06
	.zero		1


	//   ....[13]....
        /*0c78*/ 	.word	0x00000630
        /*0c7c*/ 	.word	0x000000ff
        /*0c80*/ 	.word	0x00032478
        /*0c84*/ 	.short	0x0100
        /*0c86*/ 	.byte	0x06
	.zero		1


	//   ....[14]....
        /*0c88*/ 	.word	0x00000640
        /*0c8c*/ 	.word	0x000000ff
        /*0c90*/ 	.word	0x00032488
        /*0c94*/ 	.short	0x0100
        /*0c96*/ 	.byte	0x06
	.zero		1


	//   ....[15]....
        /*0c98*/ 	.word	0x00000770
        /*0c9c*/ 	.word	0x000000ff
        /*0ca0*/ 	.word	0x00032490
        /*0ca4*/ 	.short	0x0100
        /*0ca6*/ 	.byte	0x08
	.zero		1


	//   ....[16]....
        /*0ca8*/ 	.word	0x00000780
        /*0cac*/ 	.word	0x000000ff
        /*0cb0*/ 	.word	0x000324a0
        /*0cb4*/ 	.short	0x0100
        /*0cb6*/ 	.byte	0x08
	.zero		1


	//   ....[17]....
        /*0cb8*/ 	.word	0x00000790
        /*0cbc*/ 	.word	0x000000ff
        /*0cc0*/ 	.word	0x00032498
        /*0cc4*/ 	.short	0x0100
        /*0cc6*/ 	.byte	0x08
	.zero		1


	//   ....[18]....
        /*0cc8*/ 	.word	0x000007a0
        /*0ccc*/ 	.word	0x000000ff
        /*0cd0*/ 	.word	0x000324a8
        /*0cd4*/ 	.short	0x0100
        /*0cd6*/ 	.byte	0x08
	.zero		1


	//   ....[19]....
        /*0cd8*/ 	.word	0x000008d0
        /*0cdc*/ 	.word	0x000000ff
        /*0ce0*/ 	.word	0x000324b0
        /*0ce4*/ 	.short	0x0100
        /*0ce6*/ 	.byte	0x08
	.zero		1


	//   ....[20]....
        /*0ce8*/ 	.word	0x000008e0
        /*0cec*/ 	.word	0x000000ff
        /*0cf0*/ 	.word	0x000324c0
        /*0cf4*/ 	.short	0x0100
        /*0cf6*/ 	.byte	0x08
	.zero		1


	//   ....[21]....
        /*0cf8*/ 	.word	0x000008f0
        /*0cfc*/ 	.word	0x000000ff
        /*0d00*/ 	.word	0x000324b8
        /*0d04*/ 	.short	0x0100
        /*0d06*/ 	.byte	0x08
	.zero		1


	//   ....[22]....
        /*0d08*/ 	.word	0x00000900
        /*0d0c*/ 	.word	0x000000ff
        /*0d10*/ 	.word	0x000324c8
        /*0d14*/ 	.short	0x0100
        /*0d16*/ 	.byte	0x08
	.zero		1


	//   ....[23]....
        /*0d18*/ 	.word	0x000018e0
        /*0d1c*/ 	.word	0x00000005
        /*0d20*/ 	.word	0x00032400
        /*0d24*/ 	.short	0x010a
        /*0d26*/ 	.byte	0x3f
	.zero		1


	//   ....[24]....
        /*0d28*/ 	.word	0x000019c0
        /*0d2c*/ 	.word	0x00000003
        /*0d30*/ 	.word	0x00032430
        /*0d34*/ 	.short	0x010a
        /*0d36*/ 	.byte	0x3f
	.zero		1


	//   ....[25]....
        /*0d38*/ 	.word	0x00001a10
        /*0d3c*/ 	.word	0x00000003
        /*0d40*/ 	.word	0x00032430
        /*0d44*/ 	.short	0x010a
        /*0d46*/ 	.byte	0x3f
	.zero		1


	//   ....[26]....
        /*0d48*/ 	.word	0x00001d80
        /*0d4c*/ 	.word	0x00000005
        /*0d50*/ 	.word	0x00032410
        /*0d54*/ 	.short	0x010a
        /*0d56*/ 	.byte	0x3f
	.zero		1


	//   ....[27]....
        /*0d58*/ 	.word	0x00001dc0
        /*0d5c*/ 	.word	0x00000003
        /*0d60*/ 	.word	0x00032450
        /*0d64*/ 	.short	0x010a
        /*0d66*/ 	.byte	0x3f
	.zero		1


	//   ....[28]....
        /*0d68*/ 	.word	0x00001e00
        /*0d6c*/ 	.word	0x00000003
        /*0d70*/ 	.word	0x00032450
        /*0d74*/ 	.short	0x010a
        /*0d76*/ 	.byte	0x3f
	.zero		1


	//   ....[29]....
        /*0d78*/ 	.word	0x00003190
        /*0d7c*/ 	.word	0x00000018
        /*0d80*/ 	.word	0x00000000
        /*0d84*/ 	.short	0x0101
        /*0d86*/ 	.byte	0x3f
	.zero		1


	//   ....[30]....
        /*0d88*/ 	.word	0x00003c70
        /*0d8c*/ 	.word	0x00000003
        /*0d90*/ 	.word	0x00000000
        /*0d94*/ 	.short	0x0101
        /*0d96*/ 	.byte	0x3f
	.zero		1


	//   ....[31]....
        /*0d98*/ 	.word	0x00003dc0
        /*0d9c*/ 	.word	0x000000ff
        /*0da0*/ 	.word	0x00032430
        /*0da4*/ 	.short	0x010a
        /*0da6*/ 	.byte	0x04
	.zero		1


	//   ....[32]....
        /*0da8*/ 	.word	0x00003e00
        /*0dac*/ 	.word	0x000000ff
        /*0db0*/ 	.word	0x00032430
        /*0db4*/ 	.short	0x010a
        /*0db6*/ 	.byte	0x04
	.zero		1


	//   ....[33]....
        /*0db8*/ 	.word	0x00004010
        /*0dbc*/ 	.word	0x000000ff
        /*0dc0*/ 	.word	0x00032450
        /*0dc4*/ 	.short	0x010a
        /*0dc6*/ 	.byte	0x04
	.zero		1


	//   ....[34]....
        /*0dc8*/ 	.word	0x00004050
        /*0dcc*/ 	.word	0x000000ff
        /*0dd0*/ 	.word	0x00032450
        /*0dd4*/ 	.short	0x010a
        /*0dd6*/ 	.byte	0x04
	.zero		1


	//   ....[35]....
        /*0dd8*/ 	.word	0x00004c00
        /*0ddc*/ 	.word	0x00000098
        /*0de0*/ 	.word	0x00000000
        /*0de4*/ 	.short	0x0101
        /*0de6*/ 	.byte	0x3f
	.zero		1


	//   ....[36]....
        /*0de8*/ 	.word	0x00005e10
        /*0dec*/ 	.word	0x000000d6
        /*0df0*/ 	.word	0x00000000
        /*0df4*/ 	.short	0x0101
        /*0df6*/ 	.byte	0x3f
	.zero		1


	//   ....[37]....
        /*0df8*/ 	.word	0x000084c0
        /*0dfc*/ 	.word	0x00000000
        /*0e00*/ 	.word	0x00000000
        /*0e04*/ 	.short	0x0101
        /*0e06*/ 	.byte	0x3f
	.zero		1


	//   ....[38]....
        /*0e08*/ 	.word	0x0000b230
        /*0e0c*/ 	.word	0x00000000
        /*0e10*/ 	.word	0x00032440
        /*0e14*/ 	.short	0x010a
        /*0e16*/ 	.byte	0x3f
	.zero		1


	//   ....[39]....
        /*0e18*/ 	.word	0x0000c0b0
        /*0e1c*/ 	.word	0x00000008
        /*0e20*/ 	.word	0x00032400
        /*0e24*/ 	.short	0x0107
        /*0e26*/ 	.byte	0x3f
	.zero		1


	//   ....[40]....
        /*0e28*/ 	.word	0x0000c150
        /*0e2c*/ 	.word	0x00000002
        /*0e30*/ 	.word	0x00032400
        /*0e34*/ 	.short	0x0101
        /*0e36*/ 	.byte	0x3f
	.zero		1


	//   ....[41]....
        /*0e38*/ 	.word	0x0000cca0
        /*0e3c*/ 	.word	0x00000007
        /*0e40*/ 	.word	0x00032410
        /*0e44*/ 	.short	0x0107
        /*0e46*/ 	.byte	0x3f
	.zero		1


	//   ....[42]....
        /*0e48*/ 	.word	0x0000cda0
        /*0e4c*/ 	.word	0x00000002
        /*0e50*/ 	.word	0x00032410
        /*0e54*/ 	.short	0x0101
        /*0e56*/ 	.byte	0x3f
	.zero		1


	//   ....[43]....
        /*0e58*/ 	.word	0x0000cdc0
        /*0e5c*/ 	.word	0x00000002
        /*0e60*/ 	.word	0x00032420
        /*0e64*/ 	.short	0x010a
        /*0e66*/ 	.byte	0x3f
	.zero		1


	//   ....[44]....
        /*0e68*/ 	.word	0x0000ced0
        /*0e6c*/ 	.word	0x00000002
        /*0e70*/ 	.word	0x00032460
        /*0e74*/ 	.short	0x010a
        /*0e76*/ 	.byte	0x3f
	.zero		1


	//   ....[45]....
        /*0e78*/ 	.word	0x0000d7e0
        /*0e7c*/ 	.word	0x00000003
        /*0e80*/ 	.word	0x00032440
        /*0e84*/ 	.short	0x010a
        /*0e86*/ 	.byte	0x3f
	.zero		1


	//   ....[46]....
        /*0e88*/ 	.word	0x0000da40
        /*0e8c*/ 	.word	0x00000003
        /*0e90*/ 	.word	0x00032460
        /*0e94*/ 	.short	0x010a
        /*0e96*/ 	.byte	0x3f
	.zero		1


	//   ....[47]....
        /*0e98*/ 	.word	0x0000e2e0
        /*0e9c*/ 	.word	0x00000004
        /*0ea0*/ 	.word	0x00032440
        /*0ea4*/ 	.short	0x010a
        /*0ea6*/ 	.byte	0x3f
	.zero		1


	//   ....[48]....
        /*0ea8*/ 	.word	0x0000e530
        /*0eac*/ 	.word	0x00000004
        /*0eb0*/ 	.word	0x00032460
        /*0eb4*/ 	.short	0x010a
        /*0eb6*/ 	.byte	0x3f
	.zero		1


	//   ....[49]....
        /*0eb8*/ 	.word	0x0000ed40
        /*0ebc*/ 	.word	0x00000004
        /*0ec0*/ 	.word	0x00032440
        /*0ec4*/ 	.short	0x010a
        /*0ec6*/ 	.byte	0x3f
	.zero		1


	//   ....[50]....
        /*0ec8*/ 	.word	0x0000efa0
        /*0ecc*/ 	.word	0x00000004
        /*0ed0*/ 	.word	0x00032460
        /*0ed4*/ 	.short	0x010a
        /*0ed6*/ 	.byte	0x3f
	.zero		1


	//   ....[51]....
        /*0ed8*/ 	.word	0x000101e0
        /*0edc*/ 	.word	0x00000000
        /*0ee0*/ 	.word	0x00032420
        /*0ee4*/ 	.short	0x010a
        /*0ee6*/ 	.byte	0x3f
	.zero		1


	//   ....[52]....
        /*0ee8*/ 	.word	0x000103c0
        /*0eec*/ 	.word	0x00000006
        /*0ef0*/ 	.word	0x00000000
        /*0ef4*/ 	.short	0x010a
        /*0ef6*/ 	.byte	0x3f
	.zero		1


	//   ....[53]....
        /*0ef8*/ 	.word	0x00010430
        /*0efc*/ 	.word	0x00000007
        /*0f00*/ 	.word	0x00000000
        /*0f04*/ 	.short	0x010a
        /*0f06*/ 	.byte	0x3f
	.zero		1


	//   ....[54]....
        /*0f08*/ 	.word	0x000104a0
        /*0f0c*/ 	.word	0x00000004
        /*0f10*/ 	.word	0x00000000
        /*0f14*/ 	.short	0x010a
        /*0f16*/ 	.byte	0x3f
	.zero		1


	//   ....[55]....
        /*0f18*/ 	.word	0x000104d0
        /*0f1c*/ 	.word	0x00000003
        /*0f20*/ 	.word	0x00000000
        /*0f24*/ 	.short	0x010a
        /*0f26*/ 	.byte	0x3f
	.zero		1


	//   ....[56]....
        /*0f28*/ 	.word	0x00010530
        /*0f2c*/ 	.word	0x00000005
        /*0f30*/ 	.word	0x00032400
        /*0f34*/ 	.short	0x010a
        /*0f36*/ 	.byte	0x3f
	.zero		1


	//   ....[57]....
        /*0f38*/ 	.word	0x00010580
        /*0f3c*/ 	.word	0x00000003
        /*0f40*/ 	.word	0x00032430
        /*0f44*/ 	.short	0x010a
        /*0f46*/ 	.byte	0x3f
	.zero		1


	//   ....[58]....
        /*0f48*/ 	.word	0x000105d0
        /*0f4c*/ 	.word	0x00000005
        /*0f50*/ 	.word	0x00032410
        /*0f54*/ 	.short	0x010a
        /*0f56*/ 	.byte	0x3f
	.zero		1


	//   ....[59]....
        /*0f58*/ 	.word	0x00010620
        /*0f5c*/ 	.word	0x00000003
        /*0f60*/ 	.word	0x00032450
        /*0f64*/ 	.short	0x010a
        /*0f66*/ 	.byte	0x3f
	.zero		1


	//   ....[60]....
        /*0f68*/ 	.word	0x00010680
        /*0f6c*/ 	.word	0x00000099
        /*0f70*/ 	.word	0x00032430
        /*0f74*/ 	.short	0x010a
        /*0f76*/ 	.byte	0x3f
	.zero		1


	//   ....[61]....
        /*0f78*/ 	.word	0x000106e0
        /*0f7c*/ 	.word	0x000000d1
        /*0f80*/ 	.word	0x00032450
        /*0f84*/ 	.short	0x010a
        /*0f86*/ 	.byte	0x3f
	.zero		1


	//   ....[62]....
        /*0f88*/ 	.word	0x00010880
        /*0f8c*/ 	.word	0x00000000
        /*0f90*/ 	.word	0x00032440
        /*0f94*/ 	.short	0x010a
        /*0f96*/ 	.byte	0x3f
	.zero		1


	//   ....[63]....
        /*0f98*/ 	.word	0x00012120
        /*0f9c*/ 	.word	0x00000002
        /*0fa0*/ 	.word	0x00032420
        /*0fa4*/ 	.short	0x010a
        /*0fa6*/ 	.byte	0x3f
	.zero		1


	//   ....[64]....
        /*0fa8*/ 	.word	0x00012170
        /*0fac*/ 	.word	0x00000002
        /*0fb0*/ 	.word	0x00032460
        /*0fb4*/ 	.short	0x010a
        /*0fb6*/ 	.byte	0x3f
	.zero		1


	//   ....[65]....
        /*0fb8*/ 	.word	0x000121c0
        /*0fbc*/ 	.word	0x00000003
        /*0fc0*/ 	.word	0x00032440
        /*0fc4*/ 	.short	0x010a
        /*0fc6*/ 	.byte	0x3f
	.zero		1


	//   ....[66]....
        /*0fc8*/ 	.word	0x00012210
        /*0fcc*/ 	.word	0x00000003
        /*0fd0*/ 	.word	0x00032460
        /*0fd4*/ 	.short	0x010a
        /*0fd6*/ 	.byte	0x3f
	.zero		1


	//   ....[67]....
        /*0fd8*/ 	.word	0x00012260
        /*0fdc*/ 	.word	0x00000004
        /*0fe0*/ 	.word	0x00032440
        /*0fe4*/ 	.short	0x010a
        /*0fe6*/ 	.byte	0x3f
	.zero		1


	//   ....[68]....
        /*0fe8*/ 	.word	0x000122b0
        /*0fec*/ 	.word	0x00000004
        /*0ff0*/ 	.word	0x00032460
        /*0ff4*/ 	.short	0x010a
        /*0ff6*/ 	.byte	0x3f
	.zero		1


	//   ....[69]....
        /*0ff8*/ 	.word	0x00012300
        /*0ffc*/ 	.word	0x00000004
        /*1000*/ 	.word	0x00032440
        /*1004*/ 	.short	0x010a
        /*1006*/ 	.byte	0x3f
	.zero		1


	//   ....[70]....
        /*1008*/ 	.word	0x00012350
        /*100c*/ 	.word	0x00000004
        /*1010*/ 	.word	0x00032460
        /*1014*/ 	.short	0x010a
        /*1016*/ 	.byte	0x3f
	.zero		1


	//   ....[71]....
        /*1018*/ 	.word	0x00012db0
        /*101c*/ 	.word	0x00000000
        /*1020*/ 	.word	0x00032420
        /*1024*/ 	.short	0x010a
        /*1026*/ 	.byte	0x3f
	.zero		1


	//   ....[72]....
        /*1028*/ 	.word	0x00012f50
        /*102c*/ 	.word	0x00000006
        /*1030*/ 	.word	0x00000000
        /*1034*/ 	.short	0x010a
        /*1036*/ 	.byte	0x3f
	.zero		1


	//   ....[73]....
        /*1038*/ 	.word	0x00012fa0
        /*103c*/ 	.word	0x00000007
        /*1040*/ 	.word	0x00000000
        /*1044*/ 	.short	0x010a
        /*1046*/ 	.byte	0x3f
	.zero		1


	//   ....[74]....
        /*1048*/ 	.word	0x00012ff0
        /*104c*/ 	.word	0x00000004
        /*1050*/ 	.word	0x00000000
        /*1054*/ 	.short	0x010a
        /*1056*/ 	.byte	0x3f
	.zero		1


	//----- nvinfo : EIATTR_NUM_MBARRIERS
	.align		4
.L_1273:
        /*1058*/ 	.byte	0x03, 0x38
        /*105a*/ 	.short	0x0017


	//----- nvinfo : EIATTR_EXIT_INSTR_OFFSETS
	.align		4
        /*105c*/ 	.byte	0x04, 0x1c
        /*105e*/ 	.short	(.L_1275 - .L_1274)


	//   ....[0]....
.L_1274:
        /*1060*/ 	.word	0x00000ac0


	//   ....[1]....
        /*1064*/ 	.word	0x000098c0


	//   ....[2]....
        /*1068*/ 	.word	0x00010520


	//----- nvinfo : EIATTR_MAX_THREADS
	.align		4
.L_1275:
        /*106c*/ 	.byte	0x04, 0x05
        /*106e*/ 	.short	(.L_1277 - .L_1276)
.L_1276:
        /*1070*/ 	.word	0x00000180
        /*1074*/ 	.word	0x00000001
        /*1078*/ 	.word	0x00000001


	//----- nvinfo : EIATTR_CRS_STACK_SIZE
	.align		4
.L_1277:
        /*107c*/ 	.byte	0x04, 0x1e
        /*107e*/ 	.short	(.L_1279 - .L_1278)
.L_1278:
        /*1080*/ 	.word	0x00000000


	//----- nvinfo : EIATTR_CBANK_PARAM_SIZE
	.align		4
.L_1279:
        /*1084*/ 	.byte	0x03, 0x19
        /*1086*/ 	.short	0x0bf0


	//----- nvinfo : EIATTR_PARAM_CBANK
	.align		4
        /*1088*/ 	.byte	0x04, 0x0a
        /*108a*/ 	.short	(.L_1281 - .L_1280)
	.align		4
.L_1280:
        /*108c*/ 	.word	index@(.nv.constant0._ZN7cutlass13device_kernelIN5flash11enable_sm90INS1_16FlashAttnFwdSm90INS1_25CollectiveMainloopFwdSm90ILi2EN4cute5tupleIJNS5_1CILi1EEES8_S8_EEENS6_IJNS7_ILi128EEENS7_ILi96EEENS7_ILi64EEEEEELi256ENS_10bfloat16_tEfNS_4arch4Sm90ELb0ELb0ELb0ELb1ELb0ELb0ELb1ELb1ELb0ELb1ELb0ELb0EEENS1_21CollectiveEpilogueFwdINS6_IJSA_NS7_ILi256EEESB_EEES9_SE_SG_Li256ELb1ELb1ELb0ELb0EEENS1_36VarlenDynamicPersistentTileSchedulerILi128ELi96ELi256ELi128ELb0ELb1ELb1ELb0ELb1ELb1EEEEEEEEEvNT_6ParamsE)
        /*1090*/ 	.short	0x0210
        /*1092*/ 	.short	0x0bf0


	//----- nvinfo : EIATTR_SW_WAR
	.align		4
.L_1281:
        /*1094*/ 	.byte	0x04, 0x36
        /*1096*/ 	.short	(.L_1283 - .L_1282)
.L_1282:
        /*1098*/ 	.word	0x00000008
.L_1283:


//--------------------- .nv.info._ZN7cutlass13device_kernelIN5flash11enable_sm90INS1_16FlashAttnFwdSm90INS1_25CollectiveMainloopFwdSm90ILi2EN4cute5tupleIJNS5_1CILi1EEES8_S8_EEENS6_IJNS7_ILi128EEENS7_ILi96EEENS7_ILi64EEEEEELi256ENS_10bfloat16_tEfNS_4arch4Sm90ELb0ELb0ELb0ELb1ELb0ELb1ELb1ELb1ELb0ELb1ELb0ELb0EEENS1_21CollectiveEpilogueFwdINS6_IJSA_NS7_ILi256EEESB_EEES9_SE_SG_Li256ELb1ELb1ELb0ELb0EEENS1_36VarlenDynamicPersistentTileSchedulerILi128ELi96ELi256ELi128ELb0ELb1ELb1ELb0ELb1ELb1EEEEEEEEEvNT_6ParamsE --------------------------
	.section	.nv.info._ZN7cutlass13device_kernelIN5flash11enable_sm90INS1_16FlashAttnFwdSm90INS1_25CollectiveMainloopFwdSm90ILi2EN4cute5tupleIJNS5_1CILi1EEES8_S8_EEENS6_IJNS7_ILi128EEENS7_ILi96EEENS7_ILi64EEEEEELi256ENS_10bfloat16_tEfNS_4arch4Sm90ELb0ELb0ELb0ELb1ELb0ELb1ELb1ELb1ELb0ELb1ELb0ELb0EEENS1_21CollectiveEpilogueFwdINS6_IJSA_NS7_ILi256EEESB_EEES9_SE_SG_Li256ELb1ELb1ELb0ELb0EEENS1_36VarlenDynamicPersistentTileSchedulerILi128ELi96ELi256ELi128ELb0ELb1ELb1ELb0ELb1ELb1EEEEEEEEEvNT_6ParamsE,"",@"SHT_CUDA_INFO"
	.sectionflags	@""
	.align	4


	//----- nvinfo : EIATTR_CUDA_API_VERSION
	.align		4
        /*0000*/ 	.byte	0x04, 0x37
        /*0002*/ 	.short	(.L_1285 - .L_1284)
.L_1284:
        /*0004*/ 	.word	0x00000082


	//----- nvinfo : EIATTR_KPARAM_INFO
	.align		4
.L_1285:
        /*0008*/ 	.byte	0x04, 0x17
        /*000a*/ 	.short	(.L_1287 - .L_1286)
.L_1286:
        /*000c*/ 	.word	0x00000000
        /*0010*/ 	.short	0x0000
        /*0012*/ 	.short	0x0070
        /*0014*/ 	.byte	0x00, 0xf0, 0x01, 0x2e


	//----- nvinfo : EIATTR_SPARSE_MMA_MASK
	.align		4
.L_1287:
        /*0018*/ 	.byte	0x03, 0x50
        /*001a*/ 	.short	0x0000


	//----- nvinfo : EIATTR_MAXREG_COUNT
	.align		4
        /*001c*/ 	.byte	0x03, 0x1b
        /*001e*/ 	.short	0x00a8


	//----- nvinfo : EIATTR_NUM_BARRIERS
	.align		4
        /*0020*/ 	.byte	0x02, 0x4c
        /*0022*/ 	.byte	0x10
	.zero		1


	//----- nvinfo : EIATTR_EXTERNS
	.align		4
        /*0024*/ 	.byte	0x04, 0x0f
        /*0026*/ 	.short	(.L_1289 - .L_1288)


	//   ....[0]....
	.align		4
.L_1288:
        /*0028*/ 	.word	index@(__assertfail)


	//----- nvinfo : EIATTR_ANNOTATIONS
	.align		4
.L_1289:
        /*002c*/ 	.byte	0x04, 0x55
        /*002e*/ 	.short	(.L_1291 - .L_1290)


	//   ....[0]....
.L_1290:
        /* <DEDUP_REMOVED lines=130> */


	//----- nvinfo : EIATTR_MERCURY_ISA_VERSION
	.align		4
.L_1291:
        /*0840*/ 	.byte	0x03, 0x5f
        /*0842*/ 	.short	0x0101


	//----- nvinfo : EIATTR_UNUSED_LOAD_BYTE_OFFSET
	.align		4
        /*0844*/ 	.byte	0x04, 0x44
        /*0846*/ 	.short	(.L_1293 - .L_1292)


	//   ....[0]....
.L_1292:
        /*0848*/ 	.word	0x00000ae0
        /*084c*/ 	.word	0x0000fff0


	//   ....[1]....
        /*0850*/ 	.word	0x0000dd30
        /*0854*/ 	.word	0x0000fff0


	//----- nvinfo : EIATTR_INT_WARP_WIDE_INSTR_OFFSETS
	.align		4
.L_1293:
        /*0858*/ 	.byte	0x04, 0x31
        /*085a*/ 	.short	(.L_1295 - .L_1294)


	//   ....[0]....
.L_1294:
        /*085c*/ 	.word	0x00000180


	//   ....[1]....
        /*0860*/ 	.word	0x000001c0


	//   ....[2]....
        /*0864*/ 	.word	0x00000230


	//   ....[3]....
        /*0868*/ 	.word	0x000002a0


	//   ....[4]....
        /*086c*/ 	.word	0x00013160


	//   ....[5]....
        /*0870*/ 	.word	0x000131c0


	//   ....[6]....
        /*0874*/ 	.word	0x00017f10


	//   ....[7]....
        /*0878*/ 	.word	0x00017f70


	//----- nvinfo : EIATTR_COOP_GROUP_MASK_REGIDS
	.align		4
.L_1295:
        /*087c*/ 	.byte	0x04, 0x29
        /*087e*/ 	.short	(.L_1297 - .L_1296)


	//   ....[0]....
.L_1296:
        /*0880*/ 	.word	0xffffffff


	//   ....[1]....
        /*0884*/ 	.word	0xffffffff


	//   ....[2]....
        /*0888*/ 	.word	0xffffffff


	//   ....[3]....
        /*088c*/ 	.word	0xffffffff


	//   ....[4]....
        /*0890*/ 	.word	0xffffffff


	//   ....[5]....
        /*0894*/ 	.word	0xffffffff


	//   ....[6]....
        /*0898*/ 	.word	0xffffffff


	//   ....[7]....
        /*089c*/ 	.word	0xffffffff


	//   ....[8]....
        /*08a0*/ 	.word	0xffffffff


	//   ....[9]....
        /*08a4*/ 	.word	0xffffffff


	//   ....[10]....
        /*08a8*/ 	.word	0xffffffff


	//   ....[11]....
        /*08ac*/ 	.word	0xffffffff


	//   ....[12]....
        /*08b0*/ 	.word	0xffffffff


	//   ....[13]....
        /*08b4*/ 	.word	0xffffffff


	//   ....[14]....
        /*08b8*/ 	.word	0xffffffff


	//   ....[15]....
        /*08bc*/ 	.word	0xffffffff


	//   ....[16]....
        /*08c0*/ 	.word	0xffffffff


	//   ....[17]....
        /*08c4*/ 	.word	0xffffffff


	//   ....[18]....
        /*08c8*/ 	.word	0xffffffff


	//   ....[19]....
        /*08cc*/ 	.word	0xffffffff


	//   ....[20]....
        /*08d0*/ 	.word	0xffffffff


	//   ....[21]....
        /*08d4*/ 	.word	0xffffffff


	//   ....[22]....
        /*08d8*/ 	.word	0xffffffff


	//   ....[23]....
        /*08dc*/ 	.word	0xffffffff


	//   ....[24]....
        /*08e0*/ 	.word	0xffffffff


	//   ....[25]....
        /*08e4*/ 	.word	0xffffffff


	//   ....[26]....
        /*08e8*/ 	.word	0xffffffff


	//   ....[27]....
        /*08ec*/ 	.word	0xffffffff


	//   ....[28]....
        /*08f0*/ 	.word	0xffffffff


	//   ....[29]....
        /*08f4*/ 	.word	0xffffffff


	//   ....[30]....
        /*08f8*/ 	.word	0xffffffff


	//   ....[31]....
        /*08fc*/ 	.word	0xffffffff


	//   ....[32]....
        /*0900*/ 	.word	0xffffffff


	//   ....[33]....
        /*0904*/ 	.word	0xffffffff


	//   ....[34]....
        /*0908*/ 	.word	0xffffffff


	//   ....[35]....
        /*090c*/ 	.word	0xffffffff


	//   ....[36]....
        /*0910*/ 	.word	0xffffffff


	//   ....[37]....
        /*0914*/ 	.word	0xffffffff


	//   ....[38]....
        /*0918*/ 	.word	0xffffffff


	//   ....[39]....
        /*091c*/ 	.word	0xffffffff


	//   ....[40]....
        /*0920*/ 	.word	0xffffffff


	//   ....[41]....
        /*0924*/ 	.word	0xffffffff


	//   ....[42]....
        /*0928*/ 	.word	0xffffffff


	//   ....[43]....
        /*092c*/ 	.word	0xffffffff


	//   ....[44]....
        /*0930*/ 	.word	0xffffffff


	//   ....[45]....
        /*0934*/ 	.word	0xffffffff


	//   ....[46]....
        /*0938*/ 	.word	0xffffffff


	//   ....[47]....
        /*093c*/ 	.word	0xffffffff


	//   ....[48]....
        /*0940*/ 	.word	0xffffffff


	//   ....[49]....
        /*0944*/ 	.word	0xffffffff


	//   ....[50]....
        /*0948*/ 	.word	0xffffffff


	//   ....[51]....
        /*094c*/ 	.word	0xffffffff


	//   ....[52]....
        /*0950*/ 	.word	0xffffffff


	//   ....[53]....
        /*0954*/ 	.word	0xffffffff


	//   ....[54]....
        /*0958*/ 	.word	0xffffffff


	//   ....[55]....
        /*095c*/ 	.word	0xffffffff


	//   ....[56]....
        /*0960*/ 	.word	0xffffffff


	//   ....[57]....
        /*0964*/ 	.word	0xffffffff


	//   ....[58]....
        /*0968*/ 	.word	0xffffffff


	//   ....[59]....
        /*096c*/ 	.word	0xffffffff


	//   ....[60]....
        /*0970*/ 	.word	0xffffffff


	//   ....[61]....
        /*0974*/ 	.word	0xffffffff


	//   ....[62]....
        /*0978*/ 	.word	0xffffffff


	//   ....[63]....
        /*097c*/ 	.word	0xffffffff


	//   ....[64]....
        /*0980*/ 	.word	0xffffffff


	//   ....[65]....
        /*0984*/ 	.word	0xffffffff


	//   ....[66]....
        /*0988*/ 	.word	0xffffffff


	//   ....[67]....
        /*098c*/ 	.word	0xffffffff


	//   ....[68]....
        /*0990*/ 	.word	0xffffffff


	//   ....[69]....
        /*0994*/ 	.word	0xffffffff


	//   ....[70]....
        /*0998*/ 	.word	0xffffffff


	//   ....[71]....
        /*099c*/ 	.word	0xffffffff


	//   ....[72]....
        /*09a0*/ 	.word	0xffffffff


	//   ....[73]....
        /*09a4*/ 	.word	0xffffffff


	//   ....[74]....
        /*09a8*/ 	.word	0xffffffff


	//   ....[75]....
        /*09ac*/ 	.word	0xffffffff


	//   ....[76]....
        /*09b0*/ 	.word	0xffffffff


	//   ....[77]....
        /*09b4*/ 	.word	0xffffffff


	//   ....[78]....
        /*09b8*/ 	.word	0xffffffff


	//   ....[79]....
        /*09bc*/ 	.word	0xffffffff


	//   ....[80]....
        /*09c0*/ 	.word	0xffffffff


	//   ....[81]....
        /*09c4*/ 	.word	0xffffffff


	//   ....[82]....
        /*09c8*/ 	.word	0xffffffff


	//   ....[83]....
        /*09cc*/ 	.word	0xffffffff


	//   ....[84]....
        /*09d0*/ 	.word	0xffffffff


	//   ....[85]....
        /*09d4*/ 	.word	0xffffffff


	//   ....[86]....
        /*09d8*/ 	.word	0xffffffff


	//   ....[87]....
        /*09dc*/ 	.word	0xffffffff


	//   ....[88]....
        /*09e0*/ 	.word	0xffffffff


	//   ....[89]....
        /*09e4*/ 	.word	0xffffffff


	//   ....[90]....
        /*09e8*/ 	.word	0xffffffff


	//   ....[91]....
        /*09ec*/ 	.word	0xffffffff


	//   ....[92]....
        /*09f0*/ 	.word	0xffffffff


	//   ....[93]....
        /*09f4*/ 	.word	0xffffffff


	//   ....[94]....
        /*09f8*/ 	.word	0xffffffff


	//   ....[95]....
        /*09fc*/ 	.word	0xffffffff


	//   ....[96]....
        /*0a00*/ 	.word	0xffffffff


	//   ....[97]....
        /*0a04*/ 	.word	0xffffffff


	//   ....[98]....
        /*0a08*/ 	.word	0xffffffff


	//   ....[99]....
        /*0a0c*/ 	.word	0xffffffff


	//   ....[100]....
        /*0a10*/ 	.word	0xffffffff


	//   ....[101]....
        /*0a14*/ 	.word	0xffffffff


	//   ....[102]....
        /*0a18*/ 	.word	0xffffffff


	//   ....[103]....
        /*0a1c*/ 	.word	0xffffffff


	//   ....[104]....
        /*0a20*/ 	.word	0xffffffff


	//   ....[105]....
        /*0a24*/ 	.word	0xffffffff


	//   ....[106]....
        /*0a28*/ 	.word	0xffffffff


	//   ....[107]....
        /*0a2c*/ 	.word	0xffffffff


	//   ....[108]....
        /*0a30*/ 	.word	0xffffffff


	//   ....[109]....
        /*0a34*/ 	.word	0xffffffff


	//   ....[110]....
        /*0a38*/ 	.word	0xffffffff


	//   ....[111]....
        /*0a3c*/ 	.word	0xffffffff


	//   ....[112]....
        /*0a40*/ 	.word	0xffffffff


	//   ....[113]....
        /*0a44*/ 	.word	0xffffffff


	//   ....[114]....
        /*0a48*/ 	.word	0xffffffff


	//   ....[115]....
        /*0a4c*/ 	.word	0xffffffff


	//   ....[116]....
        /*0a50*/ 	.word	0x0500000f


	//   ....[117]....
        /*0a54*/ 	.word	0x0500000f


	//   ....[118]....
        /*0a58*/ 	.word	0x0500000f


	//   ....[119]....
        /*0a5c*/ 	.word	0x0500000f


	//   ....[120]....
        /*0a60*/ 	.word	0x0500000f


	//   ....[121]....
        /*0a64*/ 	.word	0x0500000f


	//   ....[122]....
        /*0a68*/ 	.word	0x0500000f


	//   ....[123]....
        /*0a6c*/ 	.word	0x0500000f


	//   ....[124]....
        /*0a70*/ 	.word	0x0500000f


	//   ....[125]....
        /*0a74*/ 	.word	0x0500000f


	//   ....[126]....
        /*0a78*/ 	.word	0x0500000f


	//   ....[127]....
        /*0a7c*/ 	.word	0x0500000f


	//   ....[128]....
        /*0a80*/ 	.word	0x0500000f


	//   ....[129]....
        /*0a84*/ 	.word	0x0500000f


	//   ....[130]....
        /*0a88*/ 	.word	0x0500000f


	//   ....[131]....
        /*0a8c*/ 	.word	0x0500000f


	//   ....[132]....
        /*0a90*/ 	.word	0x0500000f


	//   ....[133]....
        /*0a94*/ 	.word	0x0500000f


	//   ....[134]....
        /*0a98*/ 	.word	0x0500000f


	//   ....[135]....
        /*0a9c*/ 	.word	0x0500000f


	//   ....[136]....
        /*0aa0*/ 	.word	0x0500000f


	//   ....[137]....
        /*0aa4*/ 	.word	0x0500000f


	//   ....[138]....
        /*0aa8*/ 	.word	0x0500000f


	//   ....[139]....
        /*0aac*/ 	.word	0x0500000f


	//   ....[140]....
        /*0ab0*/ 	.word	0x0500000f


	//   ....[141]....
        /*0ab4*/ 	.word	0x0500000f


	//   ....[142]....
        /*0ab8*/ 	.word	0x0500000f


	//   ....[143]....
        /*0abc*/ 	.word	0x0500000f


	//   ....[144]....
        /*0ac0*/ 	.word	0x0500000f


	//   ....[145]....
        /*0ac4*/ 	.word	0x0500000f


	//   ....[146]....
        /*0ac8*/ 	.word	0x0500000f


	//   ....[147]....
        /*0acc*/ 	.word	0x0500000f


	//   ....[148]....
        /*0ad0*/ 	.word	0x0500000f


	//   ....[149]....
        /*0ad4*/ 	.word	0x0500000f


	//   ....[150]....
        /*0ad8*/ 	.word	0x0500000f


	//   ....[151]....
        /*0adc*/ 	.word	0x0500000f


	//   ....[152]....
        /*0ae0*/ 	.word	0x0500000f


	//   ....[153]....
        /*0ae4*/ 	.word	0x0500000f


	//   ....[154]....
        /*0ae8*/ 	.word	0x0500000f


	//   ....[155]....
        /*0aec*/ 	.word	0x0500000f


	//   ....[156]....
        /*0af0*/ 	.word	0x0500000f


	//   ....[157]....
        /*0af4*/ 	.word	0x0500000f


	//   ....[158]....
        /*0af8*/ 	.word	0x0500000f


	//   ....[159]....
        /*0afc*/ 	.word	0x0500000f


	//   ....[160]....
        /*0b00*/ 	.word	0x0500000f


	//   ....[161]....
        /*0b04*/ 	.word	0x0500000f


	//   ....[162]....
        /*0b08*/ 	.word	0x0500000f


	//   ....[163]....
        /*0b0c*/ 	.word	0x0500000f


	//   ....[164]....
        /*0b10*/ 	.word	0x0500000f


	//   ....[165]....
        /*0b14*/ 	.word	0x0500000f


	//   ....[166]....
        /*0b18*/ 	.word	0x0500000f


	//   ....[167]....
        /*0b1c*/ 	.word	0x0500000f


	//   ....[168]....
        /*0b20*/ 	.word	0x0500000f


	//   ....[169]....
        /*0b24*/ 	.word	0x0500000f


	//   ....[170]....
        /*0b28*/ 	.word	0x0500000f


	//   ....[171]....
        /*0b2c*/ 	.word	0x0500000f


	//   ....[172]....
        /*0b30*/ 	.word	0x0500000f


	//   ....[173]....
        /*0b34*/ 	.word	0x0500000f


	//   ....[174]....
        /*0b38*/ 	.word	0x0500000f


	//   ....[175]....
        /*0b3c*/ 	.word	0x0500000f


	//   ....[176]....
        /*0b40*/ 	.word	0x0500000f


	//   ....[177]....
        /*0b44*/ 	.word	0x0500000f


	//   ....[178]....
        /*0b48*/ 	.word	0x0500000f


	//   ....[179]....
        /*0b4c*/ 	.word	0x0500000f


	//   ....[180]....
        /*0b50*/ 	.word	0x0500000f


	//   ....[181]....
        /*0b54*/ 	.word	0x0500000f


	//   ....[182]....
        /*0b58*/ 	.word	0x0500000f


	//   ....[183]....
        /*0b5c*/ 	.word	0x0500000f


	//   ....[184]....
        /*0b60*/ 	.word	0x0500000f


	//----- nvinfo : EIATTR_COOP_GROUP_INSTR_OFFSETS
	.align		4
.L_1297:
        /*0b64*/ 	.byte	0x04, 0x28
        /*0b66*/ 	.short	(.L_1299 - .L_1298)


	//   ....[0]....
.L_1298:
        /*0b68*/ 	.word	0x00000060


	//   ....[1]....
        /*0b6c*/ 	.word	0x00000190


	//   ....[2]....
        /*0b70*/ 	.word	0x00000250


	//   ....[3]....
        /*0b74*/ 	.word	0x00000420


	//   ....[4]....
        /*0b78*/ 	.word	0x00000580


	//   ....[5]....
        /*0b7c*/ 	.word	0x000006a0


	//   ....[6]....
        /*0b80*/ 	.word	0x00000800


	//   ....[7]....
        /*0b84*/ 	.word	0x00005d70


	//   ....[8]....
        /*0b88*/ 	.word	0x000062e0


	//   ....[9]....
        /*0b8c*/ 	.word	0x000062f0


	//   ....[10]....
        /*0b90*/ 	.word	0x00006300


	//   ....[11]....
        /*0b94*/ 	.word	0x00006310


	//   ....[12]....
        /*0b98*/ 	.word	0x000072a0


	//   ....[13]....
        /*0b9c*/ 	.word	0x000072b0


	//   ....[14]....
        /*0ba0*/ 	.word	0x000072c0


	//   ....[15]....
        /*0ba4*/ 	.word	0x000072d0


	//   ....[16]....
        /*0ba8*/ 	.word	0x00009bb0


	//   ....[17]....
        /*0bac*/ 	.word	0x00009c40


	//   ....[18]....
        /*0bb0*/ 	.word	0x00009c60


	//   ....[19]....
        /*0bb4*/ 	.word	0x00009c80


	//   ....[20]....
        /*0bb8*/ 	.word	0x0000ba00


	//   ....[21]....
        /*0bbc*/ 	.word	0x0000ba20


	//   ....[22]....
        /*0bc0*/ 	.word	0x0000bcd0


	//   ....[23]....
        /*0bc4*/ 	.word	0x0000bcf0


	//   ....[24]....
        /*0bc8*/ 	.word	0x0000d2b0


	//   ....[25]....
        /*0bcc*/ 	.word	0x0000d310


	//   ....[26]....
        /*0bd0*/ 	.word	0x0000d350


	//   ....[27]....
        /*0bd4*/ 	.word	0x0000d390


	//   ....[28]....
        /*0bd8*/ 	.word	0x0000ece0


	//   ....[29]....
        /*0bdc*/ 	.word	0x0000ed20


	//   ....[30]....
        /*0be0*/ 	.word	0x0000ed60


	//   ....[31]....
        /*0be4*/ 	.word	0x0000eda0


	//   ....[32]....
        /*0be8*/ 	.word	0x0000f670


	//   ....[33]....
        /*0bec*/ 	.word	0x0000f6b0


	//   ....[34]....
        /*0bf0*/ 	.word	0x0000f830


	//   ....[35]....
        /*0bf4*/ 	.word	0x0000f850


	//   ....[36]....
        /*0bf8*/ 	.word	0x0000f990


	//   ....[37]....
        /*0bfc*/ 	.word	0x0000f9b0


	//   ....[38]....
        /*0c00*/ 	.word	0x0000faf0


	//   ....[39]....
        /*0c04*/ 	.word	0x0000fb00


	//   ....[40]....
        /*0c08*/ 	.word	0x00010360


	//   ....[41]....
        /*0c0c*/ 	.word	0x00010370


	//   ....[42]....
        /*0c10*/ 	.word	0x00010550


	//   ....[43]....
        /*0c14*/ 	.word	0x00010560


	//   ....[44]....
        /*0c18*/ 	.word	0x00010730


	//   ....[45]....
        /*0c1c*/ 	.word	0x00010740


	//   ....[46]....
        /*0c20*/ 	.word	0x00010910


	//   ....[47]....
        /*0c24*/ 	.word	0x00010920


	//   ....[48]....
        /*0c28*/ 	.word	0x00010b40


	//   ....[49]....
        /*0c2c*/ 	.word	0x00010d30


	//   ....[50]....
        /*0c30*/ 	.word	0x00010d60


	//   ....[51]....
        /*0c34*/ 	.word	0x00010d90


	//   ....[52]....
        /*0c38*/ 	.word	0x00010dc0


	//   ....[53]....
        /*0c3c*/ 	.word	0x00010df0


	//   ....[54]....
        /*0c40*/ 	.word	0x00010e20


	//   ....[55]....
        /*0c44*/ 	.word	0x00010f90


	//   ....[56]....
        /*0c48*/ 	.word	0x00010fc0


	//   ....[57]....
        /*0c4c*/ 	.word	0x00010ff0


	//   ....[58]....
        /*0c50*/ 	.word	0x00011020


	//   ....[59]....
        /*0c54*/ 	.word	0x00011050


	//   ....[60]....
        /*0c58*/ 	.word	0x00011080


	//   ....[61]....
        /*0c5c*/ 	.word	0x00011120


	//   ....[62]....
        /*0c60*/ 	.word	0x00011150


	//   ....[63]....
        /*0c64*/ 	.word	0x000111e0


	//   ....[64]....
        /*0c68*/ 	.word	0x00011d80


	//   ....[65]....
        /*0c6c*/ 	.word	0x00013770


	//   ....[66]....
        /*0c70*/ 	.word	0x00014300


	//   ....[67]....
        /*0c74*/ 	.word	0x00014320


	//   ....[68]....
        /*0c78*/ 	.word	0x00014350


	//   ....[69]....
        /*0c7c*/ 	.word	0x00014370


	//   ....[70]....
        /*0c80*/ 	.word	0x00014420


	//   ....[71]....
        /*0c84*/ 	.word	0x000144b0


	//   ....[72]....
        /*0c88*/ 	.word	0x000144e0


	//   ....[73]....
        /*0c8c*/ 	.word	0x00014560


	//   ....[74]....
        /*0c90*/ 	.word	0x00014590


	//   ....[75]....
        /*0c94*/ 	.word	0x00014610


	//   ....[76]....
        /*0c98*/ 	.word	0x00014640


	//   ....[77]....
        /*0c9c*/ 	.word	0x000146c0


	//   ....[78]....
        /*0ca0*/ 	.word	0x000146f0


	//   ....[79]....
        /*0ca4*/ 	.word	0x00014750


	//   ....[80]....
        /*0ca8*/ 	.word	0x00014760


	//   ....[81]....
        /*0cac*/ 	.word	0x000147d0


	//   ....[82]....
        /*0cb0*/ 	.word	0x00014ef0


	//   ....[83]....
        /*0cb4*/ 	.word	0x00014f10


	//   ....[84]....
        /*0cb8*/ 	.word	0x00014f30


	//   ....[85]....
        /*0cbc*/ 	.word	0x00014fe0


	//   ....[86]....
        /*0cc0*/ 	.word	0x000150a0


	//   ....[87]....
        /*0cc4*/ 	.word	0x000150b0


	//   ....[88]....
        /*0cc8*/ 	.word	0x00015170


	//   ....[89]....
        /*0ccc*/ 	.word	0x00015180


	//   ....[90]....
        /*0cd0*/ 	.word	0x00015220


	//   ....[91]....
        /*0cd4*/ 	.word	0x00015230


	//   ....[92]....
        /*0cd8*/ 	.word	0x000152e0


	//   ....[93]....
        /*0cdc*/ 	.word	0x000152f0


	//   ....[94]....
        /*0ce0*/ 	.word	0x000153a0


	//   ....[95]....
        /*0ce4*/ 	.word	0x000153b0


	//   ....[96]....
        /*0ce8*/ 	.word	0x00015420


	//   ....[97]....
        /*0cec*/ 	.word	0x00015470


	//   ....[98]....
        /*0cf0*/ 	.word	0x000181a0


	//   ....[99]....
        /*0cf4*/ 	.word	0x000181d0


	//   ....[100]....
        /*0cf8*/ 	.word	0x00018210


	//   ....[101]....
        /*0cfc*/ 	.word	0x00018240


	//   ....[102]....
        /*0d00*/ 	.word	0x00018270


	//   ....[103]....
        /*0d04*/ 	.word	0x000182a0


	//   ....[104]....
        /*0d08*/ 	.word	0x000182d0


	//   ....[105]....
        /*0d0c*/ 	.word	0x00018300


	//   ....[106]....
        /*0d10*/ 	.word	0x00018480


	//   ....[107]....
        /*0d14*/ 	.word	0x000184b0


	//   ....[108]....
        /*0d18*/ 	.word	0x000184e0


	//   ....[109]....
        /*0d1c*/ 	.word	0x00018510


	//   ....[110]....
        /*0d20*/ 	.word	0x00018540


	//   ....[111]....
        /*0d24*/ 	.word	0x00018570


	//   ....[112]....
        /*0d28*/ 	.word	0x00018630


	//   ....[113]....
        /*0d2c*/ 	.word	0x00018650


	//   ....[114]....
        /*0d30*/ 	.word	0x000186c0


	//   ....[115]....
        /*0d34*/ 	.word	0x00018b50


	//   ....[116]....
        /*0d38*/ 	.word	0x00018f90


	//   ....[117]....
        /*0d3c*/ 	.word	0x00019030


	//   ....[118]....
        /*0d40*/ 	.word	0x000190c0


	//   ....[119]....
        /*0d44*/ 	.word	0x00019110


	//   ....[120]....
        /*0d48*/ 	.word	0x00019160


	//   ....[121]....
        /*0d4c*/ 	.word	0x00019240


	//   ....[122]....
        /*0d50*/ 	.word	0x000192d0


	//   ....[123]....
        /*0d54*/ 	.word	0x00019320


	//   ....[124]....
        /*0d58*/ 	.word	0x00019370


	//   ....[125]....
        /*0d5c*/ 	.word	0x000195d0


	//   ....[126]....
        /*0d60*/ 	.word	0x00019620


	//   ....[127]....
        /*0d64*/ 	.word	0x000196b0


	//   ....[128]....
        /*0d68*/ 	.word	0x00019740


	//   ....[129]....
        /*0d6c*/ 	.word	0x000197d0


	//   ....[130]....
        /*0d70*/ 	.word	0x00019860


	//   ....[131]....
        /*0d74*/ 	.word	0x000198f0


	//   ....[132]....
        /*0d78*/ 	.word	0x00019980


	//   ....[133]....
        /*0d7c*/ 	.word	0x00019a40


	//   ....[134]....
        /*0d80*/ 	.word	0x00019d30


	//   ....[135]....
        /*0d84*/ 	.word	0x00019eb0


	//   ....[136]....
        /*0d88*/ 	.word	0x00019f20


	//   ....[137]....
        /*0d8c*/ 	.word	0x00019f80


	//   ....[138]....
        /*0d90*/ 	.word	0x00019fe0


	//   ....[139]....
        /*0d94*/ 	.word	0x0001a0b0


	//   ....[140]....
        /*0d98*/ 	.word	0x0001a170


	//   ....[141]....
        /*0d9c*/ 	.word	0x0001a280


	//   ....[142]....
        /*0da0*/ 	.word	0x0001a320


	//   ....[143]....
        /*0da4*/ 	.word	0x0001a3f0


	//   ....[144]....
        /*0da8*/ 	.word	0x0001a490


	//   ....[145]....
        /*0dac*/ 	.word	0x0001a560


	//   ....[146]....
        /*0db0*/ 	.word	0x0001a600


	//   ....[147]....
        /*0db4*/ 	.word	0x0001a6d0


	//   ....[148]....
        /*0db8*/ 	.word	0x0001a770


	//   ....[149]....
        /*0dbc*/ 	.word	0x0001a820


	//   ....[150]....
        /*0dc0*/ 	.word	0x0001a900


	//   ....[151]....
        /*0dc4*/ 	.word	0x0001ab50


	//   ....[152]....
        /*0dc8*/ 	.word	0x0001ac20


	//   ....[153]....
        /*0dcc*/ 	.word	0x0001acf0


	//   ....[154]....
        /*0dd0*/ 	.word	0x0001ad60


	//   ....[155]....
        /*0dd4*/ 	.word	0x0001ae70


	//   ....[156]....
        /*0dd8*/ 	.word	0x0001af60


	//   ....[157]....
        /*0ddc*/ 	.word	0x0001aff0


	//   ....[158]....
        /*0de0*/ 	.word	0x0001b0e0


	//   ....[159]....
        /*0de4*/ 	.word	0x0001b170


	//   ....[160]....
        /*0de8*/ 	.word	0x0001b260


	//   ....[161]....
        /*0dec*/ 	.word	0x0001b2f0


	//   ....[162]....
        /*0df0*/ 	.word	0x0001b3d0


	//   ....[163]....
        /*0df4*/ 	.word	0x0001b500


	//   ....[164]....
        /*0df8*/ 	.word	0x0001b550


	//   ....[165]....
        /*0dfc*/ 	.word	0x0001b5b0


	//   ....[166]....
        /*0e00*/ 	.word	0x0001b650


	//   ....[167]....
        /*0e04*/ 	.word	0x0001b9f0


	//   ....[168]....
        /*0e08*/ 	.word	0x0001ba90


	//   ....[169]....
        /*0e0c*/ 	.word	0x0001bbb0


	//   ....[170]....
        /*0e10*/ 	.word	0x0001bc30


	//   ....[171]....
        /*0e14*/ 	.word	0x0001bcb0


	//   ....[172]....
        /*0e18*/ 	.word	0x0001bd30


	//   ....[173]....
        /*0e1c*/ 	.word	0x0001bdb0


	//   ....[174]....
        /*0e20*/ 	.word	0x0001be40


	//   ....[175]....
        /*0e24*/ 	.word	0x0001bee0


	//   ....[176]....
        /*0e28*/ 	.word	0x0001bf90


	//   ....[177]....
        /*0e2c*/ 	.word	0x0001c010


	//   ....[178]....
        /*0e30*/ 	.word	0x0001c090


	//   ....[179]....
        /*0e34*/ 	.word	0x0001c110


	//   ....[180]....
        /*0e38*/ 	.word	0x0001c1a0


	//   ....[181]....
        /*0e3c*/ 	.word	0x0001c220


	//   ....[182]....
        /*0e40*/ 	.word	0x0001c2c0


	//   ....[183]....
        /*0e44*/ 	.word	0x0001c350


	//   ....[184]....
        /*0e48*/ 	.word	0x0001c480


	//----- nvinfo : EIATTR_REG_RECONFIG
	.align		4
.L_1299:
        /*0e4c*/ 	.byte	0x01, 0x54
	.zero		2


	//----- nvinfo : EIATTR_SYSCALL_OFFSETS
	.align		4
        /*0e50*/ 	.byte	0x04, 0x46
        /*0e52*/ 	.short	(.L_1301 - .L_1300)


	//   ....[0]....
.L_1300:
        /*0e54*/ 	.word	0x000017e0


	//   ....[1]....
        /*0e58*/ 	.word	0x00001930


	//   ....[2]....
        /*0e5c*/ 	.word	0x00005ee0


	//   ....[3]....
        /*0e60*/ 	.word	0x00006250


	//   ....[4]....
        /*0e64*/ 	.word	0x00013360


	//   ....[5]....
        /*0e68*/ 	.word	0x000134c0


	//   ....[6]....
        /*0e6c*/ 	.word	0x000135c0


	//   ....[7]....
        /*0e70*/ 	.word	0x00013ed0


	//   ....[8]....
        /*0e74*/ 	.word	0x00014af0


	//----- nvinfo : EIATTR_MBARRIER_INSTR_OFFSETS
	.align		4
.L_1301:
        /*0e78*/ 	.byte	0x04, 0x39
        /*0e7a*/ 	.short	(.L_1303 - .L_1302)


	//   ....[0]....
.L_1302:
        /*0e7c*/ 	.word	0x000002c0
        /*0e80*/ 	.word	0x000000ff
        /*0e84*/ 	.word	0x00032400
        /*0e88*/ 	.short	0x0100
        /*0e8a*/ 	.byte	0x08
	.zero		1


	//   ....[1]....
        /*0e8c*/ 	.word	0x000002d0
        /*0e90*/ 	.word	0x000000ff
        /*0e94*/ 	.word	0x00032410
        /*0e98*/ 	.short	0x0100
        /*0e9a*/ 	.byte	0x08
	.zero		1


	//   ....[2]....
        /*0e9c*/ 	.word	0x000002e0
        /*0ea0*/ 	.word	0x000000ff
        /*0ea4*/ 	.word	0x00032420
        /*0ea8*/ 	.short	0x0100
        /*0eaa*/ 	.byte	0x08
	.zero		1


	//   ....[3]....
        /*0eac*/ 	.word	0x000003d0
        /*0eb0*/ 	.word	0x000000ff
        /*0eb4*/ 	.word	0x00032430
        /*0eb8*/ 	.short	0x0100
        /*0eba*/ 	.byte	0x08
	.zero		1


	//   ....[4]....
        /*0ebc*/ 	.word	0x000003e0
        /*0ec0*/ 	.word	0x000000ff
        /*0ec4*/ 	.word	0x00032440
        /*0ec8*/ 	.short	0x0100
        /*0eca*/ 	.byte	0x08
	.zero		1


	//   ....[5]....
        /*0ecc*/ 	.word	0x000003f0
        /*0ed0*/ 	.word	0x000000ff
        /*0ed4*/ 	.word	0x00032438
        /*0ed8*/ 	.short	0x0100
        /*0eda*/ 	.byte	0x08
	.zero		1


	//   ....[6]....
        /*0edc*/ 	.word	0x00000400
        /*0ee0*/ 	.word	0x000000ff
        /*0ee4*/ 	.word	0x00032448
        /*0ee8*/ 	.short	0x0100
        /*0eea*/ 	.byte	0x08
	.zero		1


	//   ....[7]....
        /*0eec*/ 	.word	0x00000530
        /*0ef0*/ 	.word	0x000000ff
        /*0ef4*/ 	.word	0x00032450
        /*0ef8*/ 	.short	0x0100
        /*0efa*/ 	.byte	0x08
	.zero		1


	//   ....[8]....
        /*0efc*/ 	.word	0x00000540
        /*0f00*/ 	.word	0x000000ff
        /*0f04*/ 	.word	0x00032460
        /*0f08*/ 	.short	0x0100
        /*0f0a*/ 	.byte	0x08
	.zero		1


	//   ....[9]....
        /*0f0c*/ 	.word	0x00000550
        /*0f10*/ 	.word	0x000000ff
        /*0f14*/ 	.word	0x00032458
        /*0f18*/ 	.short	0x0100
        /*0f1a*/ 	.byte	0x08
	.zero		1


	//   ....[10]....
        /*0f1c*/ 	.word	0x00000560
        /*0f20*/ 	.word	0x000000ff
        /*0f24*/ 	.word	0x00032468
        /*0f28*/ 	.short	0x0100
        /*0f2a*/ 	.byte	0x08
	.zero		1


	//   ....[11]....
        /*0f2c*/ 	.word	0x00000650
        /*0f30*/ 	.word	0x000000ff
        /*0f34*/ 	.word	0x00032470
        /*0f38*/ 	.short	0x0100
        /*0f3a*/ 	.byte	0x06
	.zero		1


	//   ....[12]....
        /*0f3c*/ 	.word	0x00000660
        /*0f40*/ 	.word	0x000000ff
        /*0f44*/ 	.word	0x00032480
        /*0f48*/ 	.short	0x0100
        /*0f4a*/ 	.byte	0x06
	.zero		1


	//   ....[13]....
        /*0f4c*/ 	.word	0x00000670
        /*0f50*/ 	.word	0x000000ff
        /*0f54*/ 	.word	0x00032478
        /*0f58*/ 	.short	0x0100
        /*0f5a*/ 	.byte	0x06
	.zero		1


	//   ....[14]....
        /*0f5c*/ 	.word	0x00000680
        /*0f60*/ 	.word	0x000000ff
        /*0f64*/ 	.word	0x00032488
        /*0f68*/ 	.short	0x0100
        /*0f6a*/ 	.byte	0x06
	.zero		1


	//   ....[15]....
        /*0f6c*/ 	.word	0x000007b0
        /*0f70*/ 	.word	0x000000ff
        /*0f74*/ 	.word	0x00032490
        /*0f78*/ 	.short	0x0100
        /*0f7a*/ 	.byte	0x08
	.zero		1


	//   ....[16]....
        /*0f7c*/ 	.word	0x000007c0
        /*0f80*/ 	.word	0x000000ff
        /*0f84*/ 	.word	0x000324a0
        /*0f88*/ 	.short	0x0100
        /*0f8a*/ 	.byte	0x08
	.zero		1


	//   ....[17]....
        /*0f8c*/ 	.word	0x000007d0
        /*0f90*/ 	.word	0x000000ff
        /*0f94*/ 	.word	0x00032498
        /*0f98*/ 	.short	0x0100
        /*0f9a*/ 	.byte	0x08
	.zero		1


	//   ....[18]....
        /*0f9c*/ 	.word	0x000007e0
        /*0fa0*/ 	.word	0x000000ff
        /*0fa4*/ 	.word	0x000324a8
        /*0fa8*/ 	.short	0x0100
        /*0faa*/ 	.byte	0x08
	.zero		1


	//   ....[19]....
        /*0fac*/ 	.word	0x00000910
        /*0fb0*/ 	.word	0x000000ff
        /*0fb4*/ 	.word	0x000324b0
        /*0fb8*/ 	.short	0x0100
        /*0fba*/ 	.byte	0x08
	.zero		1


	//   ....[20]....
        /*0fbc*/ 	.word	0x00000920
        /*0fc0*/ 	.word	0x000000ff
        /*0fc4*/ 	.word	0x000324c0
        /*0fc8*/ 	.short	0x0100
        /*0fca*/ 	.byte	0x08
	.zero		1


	//   ....[21]....
        /*0fcc*/ 	.word	0x00000930
        /*0fd0*/ 	.word	0x000000ff
        /*0fd4*/ 	.word	0x000324b8
        /*0fd8*/ 	.short	0x0100
        /*0fda*/ 	.byte	0x08
	.zero		1


	//   ....[22]....
        /*0fdc*/ 	.word	0x00000940
        /*0fe0*/ 	.word	0x000000ff
        /*0fe4*/ 	.word	0x000324c8
        /*0fe8*/ 	.short	0x0100
        /*0fea*/ 	.byte	0x08
	.zero		1


	//   ....[23]....
        /*0fec*/ 	.word	0x00002bb0
        /*0ff0*/ 	.word	0x0000005e
        /*0ff4*/ 	.word	0x00032490
        /*0ff8*/ 	.short	0x010a
        /*0ffa*/ 	.byte	0x3f
	.zero		1


	//   ....[24]....
        /*0ffc*/ 	.word	0x00003e80
        /*1000*/ 	.word	0x0000005e
        /*1004*/ 	.word	0x00032490
        /*1008*/ 	.short	0x010a
        /*100a*/ 	.byte	0x3f
	.zero		1


	//   ....[25]....
        /*100c*/ 	.word	0x00004f70
        /*1010*/ 	.word	0x0000005e
        /*1014*/ 	.word	0x00032490
        /*1018*/ 	.short	0x010a
        /*101a*/ 	.byte	0x3f
	.zero		1


	//   ....[26]....
        /*101c*/ 	.word	0x00005180
        /*1020*/ 	.word	0x00000028
        /*1024*/ 	.word	0x00000000
        /*1028*/ 	.short	0x0101
        /*102a*/ 	.byte	0x3f
	.zero		1


	//   ....[27]....
        /*102c*/ 	.word	0x000051c0
        /*1030*/ 	.word	0x0000005e
        /*1034*/ 	.word	0x000324b0
        /*1038*/ 	.short	0x010a
        /*103a*/ 	.byte	0x3f
	.zero		1


	//   ....[28]....
        /*103c*/ 	.word	0x00005820
        /*1040*/ 	.word	0x0000005e
        /*1044*/ 	.word	0x00000000
        /*1048*/ 	.short	0x0101
        /*104a*/ 	.byte	0x3f
	.zero		1


	//   ....[29]....
        /*104c*/ 	.word	0x00005f70
        /*1050*/ 	.word	0x00000012
        /*1054*/ 	.word	0x00032400
        /*1058*/ 	.short	0x010a
        /*105a*/ 	.byte	0x3f
	.zero		1


	//   ....[30]....
        /*105c*/ 	.word	0x00005fc0
        /*1060*/ 	.word	0x00000012
        /*1064*/ 	.word	0x00032400
        /*1068*/ 	.short	0x010a
        /*106a*/ 	.byte	0x3f
	.zero		1


	//   ....[31]....
        /*106c*/ 	.word	0x00006540
        /*1070*/ 	.word	0x00000012
        /*1074*/ 	.word	0x00032400
        /*1078*/ 	.short	0x010a
        /*107a*/ 	.byte	0x3f
	.zero		1


	//   ....[32]....
        /*107c*/ 	.word	0x00007490
        /*1080*/ 	.word	0x00000012
        /*1084*/ 	.word	0x00032400
        /*1088*/ 	.short	0x010a
        /*108a*/ 	.byte	0x3f
	.zero		1


	//   ....[33]....
        /*108c*/ 	.word	0x000082b0
        /*1090*/ 	.word	0x00000004
        /*1094*/ 	.word	0x00032430
        /*1098*/ 	.short	0x010a
        /*109a*/ 	.byte	0x3f
	.zero		1


	//   ....[34]....
        /*109c*/ 	.word	0x00008320
        /*10a0*/ 	.word	0x00000004
        /*10a4*/ 	.word	0x00032430
        /*10a8*/ 	.short	0x010a
        /*10aa*/ 	.byte	0x3f
	.zero		1


	//   ....[35]....
        /*10ac*/ 	.word	0x00008710
        /*10b0*/ 	.word	0x00000012
        /*10b4*/ 	.word	0x00032410
        /*10b8*/ 	.short	0x010a
        /*10ba*/ 	.byte	0x3f
	.zero		1


	//   ....[36]....
        /*10bc*/ 	.word	0x00008760
        /*10c0*/ 	.word	0x00000004
        /*10c4*/ 	.word	0x00032450
        /*10c8*/ 	.short	0x010a
        /*10ca*/ 	.byte	0x3f
	.zero		1


	//   ....[37]....
        /*10cc*/ 	.word	0x000087e0
        /*10d0*/ 	.word	0x00000004
        /*10d4*/ 	.word	0x00032450
        /*10d8*/ 	.short	0x010a
        /*10da*/ 	.byte	0x3f
	.zero		1


	//   ....[38]....
        /*10dc*/ 	.word	0x00009e80
        /*10e0*/ 	.word	0x00000018
        /*10e4*/ 	.word	0x00000000
        /*10e8*/ 	.short	0x0101
        /*10ea*/ 	.byte	0x3f
	.zero		1


	//   ....[39]....
        /*10ec*/ 	.word	0x0000aaa0
        /*10f0*/ 	.word	0x00000004
        /*10f4*/ 	.word	0x00000000
        /*10f8*/ 	.short	0x0101
        /*10fa*/ 	.byte	0x3f
	.zero		1


	//   ....[40]....
        /*10fc*/ 	.word	0x0000abb0
        /*1100*/ 	.word	0x00000005
        /*1104*/ 	.word	0x00032430
        /*1108*/ 	.short	0x010a
        /*110a*/ 	.byte	0x3f
	.zero		1


	//   ....[41]....
        /*110c*/ 	.word	0x0000ac10
        /*1110*/ 	.word	0x00000005
        /*1114*/ 	.word	0x00032430
        /*1118*/ 	.short	0x010a
        /*111a*/ 	.byte	0x3f
	.zero		1


	//   ....[42]....
        /*111c*/ 	.word	0x0000aec0
        /*1120*/ 	.word	0x00000005
        /*1124*/ 	.word	0x00032450
        /*1128*/ 	.short	0x010a
        /*112a*/ 	.byte	0x3f
	.zero		1


	//   ....[43]....
        /*112c*/ 	.word	0x0000af10
        /*1130*/ 	.word	0x00000005
        /*1134*/ 	.word	0x00032450
        /*1138*/ 	.short	0x010a
        /*113a*/ 	.byte	0x3f
	.zero		1


	//   ....[44]....
        /*113c*/ 	.word	0x0000c760
        /*1140*/ 	.word	0x00000007
        /*1144*/ 	.word	0x00000000
        /*1148*/ 	.short	0x0101
        /*114a*/ 	.byte	0x3f
	.zero		1


	//   ....[45]....
        /*114c*/ 	.word	0x0000d280
        /*1150*/ 	.word	0x00000005
        /*1154*/ 	.word	0x00000000
        /*1158*/ 	.short	0x0101
        /*115a*/ 	.byte	0x3f
	.zero		1


	//   ....[46]....
        /*115c*/ 	.word	0x0000f660
        /*1160*/ 	.word	0x00000000
        /*1164*/ 	.word	0x00000000
        /*1168*/ 	.short	0x0101
        /*116a*/ 	.byte	0x3f
	.zero		1


	//   ....[47]....
        /*116c*/ 	.word	0x00011e70
        /*1170*/ 	.word	0x00000005
        /*1174*/ 	.word	0x00032420
        /*1178*/ 	.short	0x010a
        /*117a*/ 	.byte	0x3f
	.zero		1


	//   ....[48]....
        /*117c*/ 	.word	0x00011f60
        /*1180*/ 	.word	0x00000003
        /*1184*/ 	.word	0x000324a0
        /*1188*/ 	.short	0x010a
        /*118a*/ 	.byte	0x3f
	.zero		1


	//   ....[49]....
        /*118c*/ 	.word	0x000121b0
        /*1190*/ 	.word	0x00000003
        /*1194*/ 	.word	0x000324c0
        /*1198*/ 	.short	0x010a
        /*119a*/ 	.byte	0x3f
	.zero		1


	//   ....[50]....
        /*119c*/ 	.word	0x00012870
        /*11a0*/ 	.word	0x00000004
        /*11a4*/ 	.word	0x000324a0
        /*11a8*/ 	.short	0x010a
        /*11aa*/ 	.byte	0x3f
	.zero		1


	//   ....[51]....
        /*11ac*/ 	.word	0x00012ab0
        /*11b0*/ 	.word	0x00000004
        /*11b4*/ 	.word	0x000324c0
        /*11b8*/ 	.short	0x010a
        /*11ba*/ 	.byte	0x3f
	.zero		1


	//   ....[52]....
        /*11bc*/ 	.word	0x00013a10
        /*11c0*/ 	.word	0x00000000
        /*11c4*/ 	.word	0x00032440
        /*11c8*/ 	.short	0x010a
        /*11ca*/ 	.byte	0x3f
	.zero		1


	//   ....[53]....
        /*11cc*/ 	.word	0x00014890
        /*11d0*/ 	.word	0x00000008
        /*11d4*/ 	.word	0x00032400
        /*11d8*/ 	.short	0x0107
        /*11da*/ 	.byte	0x3f
	.zero		1


	//   ....[54]....
        /*11dc*/ 	.word	0x00014930
        /*11e0*/ 	.word	0x00000002
        /*11e4*/ 	.word	0x00032400
        /*11e8*/ 	.short	0x0101
        /*11ea*/ 	.byte	0x3f
	.zero		1


	//   ....[55]....
        /*11ec*/ 	.word	0x00015590
        /*11f0*/ 	.word	0x00000008
        /*11f4*/ 	.word	0x00032410
        /*11f8*/ 	.short	0x0107
        /*11fa*/ 	.byte	0x3f
	.zero		1


	//   ....[56]....
        /*11fc*/ 	.word	0x00015690
        /*1200*/ 	.word	0x00000002
        /*1204*/ 	.word	0x00032410
        /*1208*/ 	.short	0x0101
        /*120a*/ 	.byte	0x3f
	.zero		1


	//   ....[57]....
        /*120c*/ 	.word	0x000156b0
        /*1210*/ 	.word	0x00000002
        /*1214*/ 	.word	0x00032420
        /*1218*/ 	.short	0x010a
        /*121a*/ 	.byte	0x3f
	.zero		1


	//   ....[58]....
        /*121c*/ 	.word	0x000157c0
        /*1220*/ 	.word	0x00000002
        /*1224*/ 	.word	0x00032460
        /*1228*/ 	.short	0x010a
        /*122a*/ 	.byte	0x3f
	.zero		1


	//   ....[59]....
        /*122c*/ 	.word	0x000160d0
        /*1230*/ 	.word	0x00000002
        /*1234*/ 	.word	0x00032440
        /*1238*/ 	.short	0x010a
        /*123a*/ 	.byte	0x3f
	.zero		1


	//   ....[60]....
        /*123c*/ 	.word	0x00016330
        /*1240*/ 	.word	0x00000002
        /*1244*/ 	.word	0x00032460
        /*1248*/ 	.short	0x010a
        /*124a*/ 	.byte	0x3f
	.zero		1


	//   ....[61]....
        /*124c*/ 	.word	0x00016bd0
        /*1250*/ 	.word	0x00000003
        /*1254*/ 	.word	0x00032440
        /*1258*/ 	.short	0x010a
        /*125a*/ 	.byte	0x3f
	.zero		1


	//   ....[62]....
        /*125c*/ 	.word	0x00016e20
        /*1260*/ 	.word	0x00000003
        /*1264*/ 	.word	0x00032460
        /*1268*/ 	.short	0x010a
        /*126a*/ 	.byte	0x3f
	.zero		1


	//   ....[63]....
        /*126c*/ 	.word	0x00017630
        /*1270*/ 	.word	0x00000003
        /*1274*/ 	.word	0x00032440
        /*1278*/ 	.short	0x010a
        /*127a*/ 	.byte	0x3f
	.zero		1


	//   ....[64]....
        /*127c*/ 	.word	0x00017890
        /*1280*/ 	.word	0x00000003
        /*1284*/ 	.word	0x00032460
        /*1288*/ 	.short	0x010a
        /*128a*/ 	.byte	0x3f
	.zero		1


	//   ....[65]....
        /*128c*/ 	.word	0x00018ad0
        /*1290*/ 	.word	0x00000000
        /*1294*/ 	.word	0x00032420
        /*1298*/ 	.short	0x010a
        /*129a*/ 	.byte	0x3f
	.zero		1


	//   ....[66]....
        /*129c*/ 	.word	0x00018c80
        /*12a0*/ 	.word	0x00000006
        /*12a4*/ 	.word	0x00000000
        /*12a8*/ 	.short	0x010a
        /*12aa*/ 	.byte	0x3f
	.zero		1


	//   ....[67]....
        /*12ac*/ 	.word	0x00018cf0
        /*12b0*/ 	.word	0x00000007
        /*12b4*/ 	.word	0x00000000
        /*12b8*/ 	.short	0x010a
        /*12ba*/ 	.byte	0x3f
	.zero		1


	//   ....[68]....
        /*12bc*/ 	.word	0x00018d60
        /*12c0*/ 	.word	0x00000004
        /*12c4*/ 	.word	0x00000000
        /*12c8*/ 	.short	0x010a
        /*12ca*/ 	.byte	0x3f
	.zero		1


	//   ....[69]....
        /*12cc*/ 	.word	0x00018d90
        /*12d0*/ 	.word	0x00000003
        /*12d4*/ 	.word	0x00000000
        /*12d8*/ 	.short	0x010a
        /*12da*/ 	.byte	0x3f
	.zero		1


	//   ....[70]....
        /*12dc*/ 	.word	0x00018df0
        /*12e0*/ 	.word	0x0000005e
        /*12e4*/ 	.word	0x00032490
        /*12e8*/ 	.short	0x010a
        /*12ea*/ 	.byte	0x3f
	.zero		1


	//   ....[71]....
        /*12ec*/ 	.word	0x00018e40
        /*12f0*/ 	.word	0x0000005e
        /*12f4*/ 	.word	0x00032490
        /*12f8*/ 	.short	0x010a
        /*12fa*/ 	.byte	0x3f
	.zero		1


	//   ....[72]....
        /*12fc*/ 	.word	0x00018e90
        /*1300*/ 	.word	0x0000005e
        /*1304*/ 	.word	0x00032490
        /*1308*/ 	.short	0x010a
        /*130a*/ 	.byte	0x3f
	.zero		1


	//   ....[73]....
        /*130c*/ 	.word	0x00018ee0
        /*1310*/ 	.word	0x0000005e
        /*1314*/ 	.word	0x000324b0
        /*1318*/ 	.short	0x010a
        /*131a*/ 	.byte	0x3f
	.zero		1


	//   ....[74]....
        /*131c*/ 	.word	0x00019190
        /*1320*/ 	.word	0x00000012
        /*1324*/ 	.word	0x00032400
        /*1328*/ 	.short	0x010a
        /*132a*/ 	.byte	0x3f
	.zero		1


	//   ....[75]....
        /*132c*/ 	.word	0x000193a0
        /*1330*/ 	.word	0x00000012
        /*1334*/ 	.word	0x00032400
        /*1338*/ 	.short	0x010a
        /*133a*/ 	.byte	0x3f
	.zero		1


	//   ....[76]....
        /*133c*/ 	.word	0x000193f0
        /*1340*/ 	.word	0x00000004
        /*1344*/ 	.word	0x00032430
        /*1348*/ 	.short	0x010a
        /*134a*/ 	.byte	0x3f
	.zero		1


	//   ....[77]....
        /*134c*/ 	.word	0x00019440
        /*1350*/ 	.word	0x00000012
        /*1354*/ 	.word	0x00032410
        /*1358*/ 	.short	0x010a
        /*135a*/ 	.byte	0x3f
	.zero		1


	//   ....[78]....
        /*135c*/ 	.word	0x00019490
        /*1360*/ 	.word	0x00000004
        /*1364*/ 	.word	0x00032450
        /*1368*/ 	.short	0x010a
        /*136a*/ 	.byte	0x3f
	.zero		1


	//   ....[79]....
        /*136c*/ 	.word	0x000194e0
        /*1370*/ 	.word	0x00000005
        /*1374*/ 	.word	0x00032430
        /*1378*/ 	.short	0x010a
        /*137a*/ 	.byte	0x3f
	.zero		1


	//   ....[80]....
        /*137c*/ 	.word	0x00019530
        /*1380*/ 	.word	0x00000005
        /*1384*/ 	.word	0x00032450
        /*1388*/ 	.short	0x010a
        /*138a*/ 	.byte	0x3f
	.zero		1


	//   ....[81]....
        /*138c*/ 	.word	0x00019b10
        /*1390*/ 	.word	0x00000004
        /*1394*/ 	.word	0x00032420
        /*1398*/ 	.short	0x010a
        /*139a*/ 	.byte	0x3f
	.zero		1


	//   ....[82]....
        /*139c*/ 	.word	0x00019b60
        /*13a0*/ 	.word	0x00000003
        /*13a4*/ 	.word	0x000324a0
        /*13a8*/ 	.short	0x010a
        /*13aa*/ 	.byte	0x3f
	.zero		1


	//   ....[83]....
        /*13ac*/ 	.word	0x00019bb0
        /*13b0*/ 	.word	0x00000003
        /*13b4*/ 	.word	0x000324c0
        /*13b8*/ 	.short	0x010a
        /*13ba*/ 	.byte	0x3f
	.zero		1


	//   ....[84]....
        /*13bc*/ 	.word	0x00019c00
        /*13c0*/ 	.word	0x00000004
        /*13c4*/ 	.word	0x000324a0
        /*13c8*/ 	.short	0x010a
        /*13ca*/ 	.byte	0x3f
	.zero		1


	//   ....[85]....
        /*13cc*/ 	.word	0x00019c50
        /*13d0*/ 	.word	0x00000004
        /*13d4*/ 	.word	0x000324c0
        /*13d8*/ 	.short	0x010a
        /*13da*/ 	.byte	0x3f
	.zero		1


	//   ....[86]....
        /*13dc*/ 	.word	0x00019df0
        /*13e0*/ 	.word	0x00000000
        /*13e4*/ 	.word	0x00032440
        /*13e8*/ 	.short	0x010a
        /*13ea*/ 	.byte	0x3f
	.zero		1


	//   ....[87]....
        /*13ec*/ 	.word	0x0001b710
        /*13f0*/ 	.word	0x00000002
        /*13f4*/ 	.word	0x00032420
        /*13f8*/ 	.short	0x010a
        /*13fa*/ 	.byte	0x3f
	.zero		1


	//   ....[88]....
        /*13fc*/ 	.word	0x0001b760
        /*1400*/ 	.word	0x00000002
        /*1404*/ 	.word	0x00032460
        /*1408*/ 	.short	0x010a
        /*140a*/ 	.byte	0x3f
	.zero		1


	//   ....[89]....
        /*140c*/ 	.word	0x0001b7b0
        /*1410*/ 	.word	0x00000002
        /*1414*/ 	.word	0x00032440
        /*1418*/ 	.short	0x010a
        /*141a*/ 	.byte	0x3f
	.zero		1


	//   ....[90]....
        /*141c*/ 	.word	0x0001b800
        /*1420*/ 	.word	0x00000002
        /*1424*/ 	.word	0x00032460
        /*1428*/ 	.short	0x010a
        /*142a*/ 	.byte	0x3f
	.zero		1


	//   ....[91]....
        /*142c*/ 	.word	0x0001b850
        /*1430*/ 	.word	0x00000003
        /*1434*/ 	.word	0x00032440
        /*1438*/ 	.short	0x010a
        /*143a*/ 	.byte	0x3f
	.zero		1


	//   ....[92]....
        /*143c*/ 	.word	0x0001b8a0
        /*1440*/ 	.word	0x00000003
        /*1444*/ 	.word	0x00032460
        /*1448*/ 	.short	0x010a
        /*144a*/ 	.byte	0x3f
	.zero		1


	//   ....[93]....
        /*144c*/ 	.word	0x0001b8f0
        /*1450*/ 	.word	0x00000003
        /*1454*/ 	.word	0x00032440
        /*1458*/ 	.short	0x010a
        /*145a*/ 	.byte	0x3f
	.zero		1


	//   ....[94]....
        /*145c*/ 	.word	0x0001b940
        /*1460*/ 	.word	0x00000003
        /*1464*/ 	.word	0x00032460
        /*1468*/ 	.short	0x010a
        /*146a*/ 	.byte	0x3f
	.zero		1


	//   ....[95]....
        /*146c*/ 	.word	0x0001c3a0
        /*1470*/ 	.word	0x00000000
        /*1474*/ 	.word	0x00032420
        /*1478*/ 	.short	0x010a
        /*147a*/ 	.byte	0x3f
	.zero		1


	//   ....[96]....
        /*147c*/ 	.word	0x0001c540
        /*1480*/ 	.word	0x00000006
        /*1484*/ 	.word	0x00000000
        /*1488*/ 	.short	0x010a
        /*148a*/ 	.byte	0x3f
	.zero		1


	//   ....[97]....
        /*148c*/ 	.word	0x0001c590
        /*1490*/ 	.word	0x00000007
        /*1494*/ 	.word	0x00000000
        /*1498*/ 	.short	0x010a
        /*149a*/ 	.byte	0x3f
	.zero		1


	//   ....[98]....
        /*149c*/ 	.word	0x0001c5e0
        /*14a0*/ 	.word	0x00000004
        /*14a4*/ 	.word	0x00000000
        /*14a8*/ 	.short	0x010a
        /*14aa*/ 	.byte	0x3f
	.zero		1


	//----- nvinfo : EIATTR_NUM_MBARRIERS
	.align		4
.L_1303:
        /*14ac*/ 	.byte	0x03, 0x38
        /*14ae*/ 	.short	0x0017


	//----- nvinfo : EIATTR_EXIT_INSTR_OFFSETS
	.align		4
        /*14b0*/ 	.byte	0x04, 0x1c
        /*14b2*/ 	.short	(.L_1305 - .L_1304)


	//   ....[0]....
.L_1304:
        /*14b4*/ 	.word	0x00018de0


	//----- nvinfo : EIATTR_MAX_THREADS
	.align		4
.L_1305:
        /*14b8*/ 	.byte	0x04, 0x05
        /*14ba*/ 	.short	(.L_1307 - .L_1306)
.L_1306:
        /*14bc*/ 	.word	0x00000180
        /*14c0*/ 	.word	0x00000001
        /*14c4*/ 	.word	0x00000001


	//----- nvinfo : EIATTR_CRS_STACK_SIZE
	.align		4
.L_1307:
        /*14c8*/ 	.byte	0x04, 0x1e
        /*14ca*/ 	.short	(.L_1309 - .L_1308)
.L_1308:
        /*14cc*/ 	.word	0x00000000


	//----- nvinfo : EIATTR_CBANK_PARAM_SIZE
	.align		4
.L_1309:
        /*14d0*/ 	.byte	0x03, 0x19
        /*14d2*/ 	.short	0x0bf0


	//----- nvinfo : EIATTR_PARAM_CBANK
	.align		4
        /*14d4*/ 	.byte	0x04, 0x0a
        /*14d6*/ 	.short	(.L_1311 - .L_1310)
	.align		4
.L_1310:
        /*14d8*/ 	.word	index@(.nv.constant0._ZN7cutlass13device_kernelIN5flash11enable_sm90INS1_16FlashAttnFwdSm90INS1_25CollectiveMainloopFwdSm90ILi2EN4cute5tupleIJNS5_1CILi1EEES8_S8_EEENS6_IJNS7_ILi128EEENS7_ILi96EEENS7_ILi64EEEEEELi256ENS_10bfloat16_tEfNS_4arch4Sm90ELb0ELb0ELb0ELb1ELb0ELb1ELb1ELb1ELb0ELb1ELb0ELb0EEENS1_21CollectiveEpilogueFwdINS6_IJSA_NS7_ILi256EEESB_EEES9_SE_SG_Li256ELb1ELb1ELb0ELb0EEENS1_36VarlenDynamicPersistentTileSchedulerILi128ELi96ELi256ELi128ELb0ELb1ELb1ELb0ELb1ELb1EEEEEEEEEvNT_6ParamsE)
        /*14dc*/ 	.short	0x0210
        /*14de*/ 	.short	0x0bf0


	//----- nvinfo : EIATTR_SW_WAR
	.align		4
.L_1311:
        /*14e0*/ 	.byte	0x04, 0x36
        /*14e2*/ 	.short	(.L_1313 - .L_1312)
.L_1312:
        /*14e4*/ 	.word	0x00000008
.L_1313:


//--------------------- .nv.info._ZN7cutlass13device_kernelIN5flash11enable_sm90INS1_16FlashAttnFwdSm90INS1_25CollectiveMainloopFwdSm90ILi2EN4cute5tupleIJNS5_1CILi1EEES8_S8_EEENS6_IJNS7_ILi128EEENS7_ILi96EEENS7_ILi64EEEEEELi256ENS_10bfloat16_tEfNS_4arch4Sm90ELb0ELb1ELb0ELb0ELb0ELb0ELb0ELb1ELb0ELb1ELb0ELb0EEENS1_21CollectiveEpilogueFwdINS6_IJSA_NS7_ILi256EEESB_EEES9_SE_SG_Li256ELb0ELb1ELb0ELb0EEENS1_30DynamicPersistentTileSchedulerILi256ELi128ELb0ELb1ELb1EEEEEEEEEvNT_6ParamsE --------------------------
	.section	.nv.info._ZN7cutlass13device_kernelIN5flash11enable_sm90INS1_16FlashAttnFwdSm90INS1_25CollectiveMainloopFwdSm90ILi2EN4cute5tupleIJNS5_1CILi1EEES8_S8_EEENS6_IJNS7_ILi128EEENS7_ILi96EEENS7_ILi64EEEEEELi256ENS_10bfloat16_tEfNS_4arch4Sm90ELb0ELb1ELb0ELb0ELb0ELb0ELb0ELb1ELb0ELb1ELb0ELb0EEENS1_21CollectiveEpilogueFwdINS6_IJSA_NS7_ILi256EEESB_EEES9_SE_SG_Li256ELb0ELb1ELb0ELb0EEENS1_30DynamicPersistentTileSchedulerILi256ELi128ELb0ELb1ELb1EEEEEEEEEvNT_6ParamsE,"",@"SHT_CUDA_INFO"
	.sectionflags	@""
	.align	4


	//----- nvinfo : EIATTR_CUDA_API_VERSION
	.align		4
        /*0000*/ 	.byte	0x04, 0x37
        /*0002*/ 	.short	(.L_1315 - .L_1314)
.L_1314:
        /*0004*/ 	.word	0x00000082


	//----- nvinfo : EIATTR_KPARAM_INFO
	.align		4
.L_1315:
        /*0008*/ 	.byte	0x04, 0x17
        /*000a*/ 	.short	(.L_1317 - .L_1316)
.L_1316:
        /*000c*/ 	.word	0x00000000
        /*0010*/ 	.short	0x0000
        /*0012*/ 	.short	0x0070
        /*0014*/ 	.byte	0x00, 0xf0, 0x01, 0x2a


	//----- nvinfo : EIATTR_SPARSE_MMA_MASK
	.align		4
.L_1317:
        /*0018*/ 	.byte	0x03, 0x50
        /*001a*/ 	.short	0x0000


	//----- nvinfo : EIATTR_MAXREG_COUNT
	.align		4
        /*001c*/ 	.byte	0x03, 0x1b
        /*001e*/ 	.short	0x00a8


	//----- nvinfo : EIATTR_NUM_BARRIERS
	.align		4
        /*0020*/ 	.byte	0x02, 0x4c
        /*0022*/ 	.byte	0x10
	.zero		1


	//----- nvinfo : EIATTR_EXTERNS
	.align		4
        /*0024*/ 	.byte	0x04, 0x0f
        /*0026*/ 	.short	(.L_1319 - .L_1318)


	//   ....[0]....
	.align		4
.L_1318:
        /*0028*/ 	.word	index@(__assertfail)


	//----- nvinfo : EIATTR_ANNOTATIONS
	.align		4
.L_1319:
        /*002c*/ 	.byte	0x04, 0x55
        /*002e*/ 	.short	(.L_1321 - .L_1320)


	//   ....[0]....
.L_1320:
        /* <DEDUP_REMOVED lines=20> */


	//----- nvinfo : EIATTR_MERCURY_ISA_VERSION
	.align		4
.L_1321:
        /*0160*/ 	.byte	0x03, 0x5f
        /*0162*/ 	.short	0x0101


	//----- nvinfo : EIATTR_INT_WARP_WIDE_INSTR_OFFSETS
	.align		4
        /*0164*/ 	.byte	0x04, 0x31
        /*0166*/ 	.short	(.L_1323 - .L_1322)


	//   ....[0]....
.L_1322:
        /*0168*/ 	.word	0x00000130


	//   ....[1]....
        /*016c*/ 	.word	0x00000170


	//   ....[2]....
        /*0170*/ 	.word	0x000001e0


	//   ....[3]....
        /*0174*/ 	.word	0x000105d0


	//   ....[4]....
        /*0178*/ 	.word	0x00010660


	//   ....[5]....
        /*017c*/ 	.word	0x00013f80


	//   ....[6]....
        /*0180*/ 	.word	0x00014010


	//----- nvinfo : EIATTR_COOP_GROUP_MASK_REGIDS
	.align		4
.L_1323:
        /*0184*/ 	.byte	0x04, 0x29
        /*0186*/ 	.short	(.L_1325 - .L_1324)


	//   ....[0]....
.L_1324:
        /*0188*/ 	.word	0xffffffff


	//   ....[1]....
        /*018c*/ 	.word	0xffffffff


	//   ....[2]....
        /*0190*/ 	.word	0xffffffff


	//   ....[3]....
        /*0194*/ 	.word	0xffffffff


	//   ....[4]....
        /*0198*/ 	.word	0xffffffff


	//   ....[5]....
        /*019c*/ 	.word	0xffffffff


	//   ....[6]....
        /*01a0*/ 	.word	0xffffffff


	//   ....[7]....
        /*01a4*/ 	.word	0xffffffff


	//   ....[8]....
        /*01a8*/ 	.word	0xffffffff


	//   ....[9]....
        /*01ac*/ 	.word	0xffffffff


	//   ....[10]....
        /*01b0*/ 	.word	0xffffffff


	//   ....[11]....
        /*01b4*/ 	.word	0xffffffff


	//   ....[12]....
        /*01b8*/ 	.word	0xffffffff


	//   ....[13]....
        /*01bc*/ 	.word	0xffffffff


	//   ....[14]....
        /*01c0*/ 	.word	0xffffffff


	//   ....[15]....
        /*01c4*/ 	.word	0xffffffff


	//   ....[16]....
        /*01c8*/ 	.word	0xffffffff


	//   ....[17]....
        /*01cc*/ 	.word	0xffffffff


	//   ....[18]....
        /*01d0*/ 	.word	0xffffffff


	//   ....[19]....
        /*01d4*/ 	.word	0xffffffff


	//   ....[20]....
        /*01d8*/ 	.word	0xffffffff


	//   ....[21]....
        /*01dc*/ 	.word	0xffffffff


	//   ....[22]....
        /*01e0*/ 	.word	0xffffffff


	//   ....[23]....
        /*01e4*/ 	.word	0xffffffff


	//   ....[24]....
        /*01e8*/ 	.word	0xffffffff


	//   ....[25]....
        /*01ec*/ 	.word	0xffffffff


	//   ....[26]....
        /*01f0*/ 	.word	0xffffffff


	//   ....[27]....
        /*01f4*/ 	.word	0xffffffff


	//   ....[28]....
        /*01f8*/ 	.word	0xffffffff


	//   ....[29]....
        /*01fc*/ 	.word	0xffffffff


	//   ....[30]....
        /*0200*/ 	.word	0xffffffff


	//   ....[31]....
        /*0204*/ 	.word	0xffffffff


	//   ....[32]....
        /*0208*/ 	.word	0xffffffff


	//   ....[33]....
        /*020c*/ 	.word	0xffffffff


	//   ....[34]....
        /*0210*/ 	.word	0xffffffff


	//   ....[35]....
        /*0214*/ 	.word	0xffffffff


	//   ....[36]....
        /*0218*/ 	.word	0xffffffff


	//   ....[37]....
        /*021c*/ 	.word	0xffffffff


	//   ....[38]....
        /*0220*/ 	.word	0xffffffff


	//   ....[39]....
        /*0224*/ 	.word	0xffffffff


	//   ....[40]....
        /*0228*/ 	.word	0xffffffff


	//   ....[41]....
        /*022c*/ 	.word	0xffffffff


	//   ....[42]....
        /*0230*/ 	.word	0xffffffff


	//   ....[43]....
        /*0234*/ 	.word	0xffffffff


	//   ....[44]....
        /*0238*/ 	.word	0xffffffff


	//   ....[45]....
        /*023c*/ 	.word	0xffffffff


	//   ....[46]....
        /*0240*/ 	.word	0xffffffff


	//   ....[47]....
        /*0244*/ 	.word	0xffffffff


	//   ....[48]....
        /*0248*/ 	.word	0xffffffff


	//   ....[49]....
        /*024c*/ 	.word	0xffffffff


	//   ....[50]....
        /*0250*/ 	.word	0xffffffff


	//   ....[51]....
        /*0254*/ 	.word	0xffffffff


	//   ....[52]....
        /*0258*/ 	.word	0xffffffff


	//   ....[53]....
        /*025c*/ 	.word	0xffffffff


	//   ....[54]....
        /*0260*/ 	.word	0xffffffff


	//   ....[55]....
        /*0264*/ 	.word	0xffffffff


	//   ....[56]....
        /*0268*/ 	.word	0xffffffff


	//   ....[57]....
        /*026c*/ 	.word	0xffffffff


	//   ....[58]....
        /*0270*/ 	.word	0xffffffff


	//   ....[59]....
        /*0274*/ 	.word	0xffffffff


	//   ....[60]....
        /*0278*/ 	.word	0xffffffff


	//   ....[61]....
        /*027c*/ 	.word	0xffffffff


	//   ....[62]....
        /*0280*/ 	.word	0xffffffff


	//   ....[63]....
        /*0284*/ 	.word	0xffffffff


	//   ....[64]....
        /*0288*/ 	.word	0xffffffff


	//   ....[65]....
        /*028c*/ 	.word	0xffffffff


	//   ....[66]....
        /*0290*/ 	.word	0xffffffff


	//   ....[67]....
        /*0294*/ 	.word	0xffffffff


	//   ....[68]....
        /*0298*/ 	.word	0xffffffff


	//   ....[69]....
        /*029c*/ 	.word	0xffffffff


	//   ....[70]....
        /*02a0*/ 	.word	0xffffffff


	//   ....[71]....
        /*02a4*/ 	.word	0xffffffff


	//   ....[72]....
        /*02a8*/ 	.word	0xffffffff


	//   ....[73]....
        /*02ac*/ 	.word	0xffffffff


	//   ....[74]....
        /*02b0*/ 	.word	0x0500000f


	//   ....[75]....
        /*02b4*/ 	.word	0x0500000f


	//   ....[76]....
        /*02b8*/ 	.word	0x0500000f


	//   ....[77]....
        /*02bc*/ 	.word	0x0500000f


	//   ....[78]....
        /*02c0*/ 	.word	0x0500000f


	//   ....[79]....
        /*02c4*/ 	.word	0x0500000f


	//   ....[80]....
        /*02c8*/ 	.word	0x0500000f


	//   ....[81]....
        /*02cc*/ 	.word	0x0500000f


	//   ....[82]....
        /*02d0*/ 	.word	0x0500000f


	//   ....[83]....
        /*02d4*/ 	.word	0x0500000f


	//   ....[84]....
        /*02d8*/ 	.word	0x0500000f


	//   ....[85]....
        /*02dc*/ 	.word	0x0500000f


	//   ....[86]....
        /*02e0*/ 	.word	0x0500000f


	//   ....[87]....
        /*02e4*/ 	.word	0x0500000f


	//   ....[88]....
        /*02e8*/ 	.word	0x0500000f


	//   ....[89]....
        /*02ec*/ 	.word	0x0500000f


	//   ....[90]....
        /*02f0*/ 	.word	0x0500000f


	//   ....[91]....
        /*02f4*/ 	.word	0x0500000f


	//   ....[92]....
        /*02f8*/ 	.word	0x0500000f


	//----- nvinfo : EIATTR_COOP_GROUP_INSTR_OFFSETS
	.align		4
.L_1325:
        /*02fc*/ 	.byte	0x04, 0x28
        /*02fe*/ 	.short	(.L_1327 - .L_1326)


	//   ....[0]....
.L_1326:
        /*0300*/ 	.word	0x00000070


	//   ....[1]....
        /*0304*/ 	.word	0x00000140


	//   ....[2]....
        /*0308*/ 	.word	0x00000190


	//   ....[3]....
        /*030c*/ 	.word	0x000003c0


	//   ....[4]....
        /*0310*/ 	.word	0x00000520


	//   ....[5]....
        /*0314*/ 	.word	0x00000640


	//   ....[6]....
        /*0318*/ 	.word	0x000007a0


	//   ....[7]....
        /*031c*/ 	.word	0x00001a30


	//   ....[8]....
        /*0320*/ 	.word	0x000020b0


	//   ....[9]....
        /*0324*/ 	.word	0x00002b00


	//   ....[10]....
        /*0328*/ 	.word	0x00003130


	//   ....[11]....
        /*032c*/ 	.word	0x00003240


	//   ....[12]....
        /*0330*/ 	.word	0x00003820


	//   ....[13]....
        /*0334*/ 	.word	0x000038b0


	//   ....[14]....
        /*0338*/ 	.word	0x00004990


	//   ....[15]....
        /*033c*/ 	.word	0x000054b0


	//   ....[16]....
        /*0340*/ 	.word	0x00005a40


	//   ....[17]....
        /*0344*/ 	.word	0x00005b60


	//   ....[18]....
        /*0348*/ 	.word	0x000061b0


	//   ....[19]....
        /*034c*/ 	.word	0x00006230


	//   ....[20]....
        /*0350*/ 	.word	0x00007df0


	//   ....[21]....
        /*0354*/ 	.word	0x00007e10


	//   ....[22]....
        /*0358*/ 	.word	0x00008340


	//   ....[23]....
        /*035c*/ 	.word	0x00008510


	//   ....[24]....
        /*0360*/ 	.word	0x00009a90


	//   ....[25]....
        /*0364*/ 	.word	0x00009cf0


	//   ....[26]....
        /*0368*/ 	.word	0x0000aac0


	//   ....[27]....
        /*036c*/ 	.word	0x0000abe0


	//   ....[28]....
        /*0370*/ 	.word	0x0000b420


	//   ....[29]....
        /*0374*/ 	.word	0x0000b5f0


	//   ....[30]....
        /*0378*/ 	.word	0x0000c720


	//   ....[31]....
        /*037c*/ 	.word	0x0000c7a0


	//   ....[32]....
        /*0380*/ 	.word	0x0000c810


	//   ....[33]....
        /*0384*/ 	.word	0x0000c840


	//   ....[34]....
        /*0388*/ 	.word	0x0000e1f0


	//   ....[35]....
        /*038c*/ 	.word	0x0000e220


	//   ....[36]....
        /*0390*/ 	.word	0x0000e2c0


	//   ....[37]....
        /*0394*/ 	.word	0x0000e2f0


	//   ....[38]....
        /*0398*/ 	.word	0x0000e950


	//   ....[39]....
        /*039c*/ 	.word	0x0000e990


	//   ....[40]....
        /*03a0*/ 	.word	0x0000ead0


	//   ....[41]....
        /*03a4*/ 	.word	0x0000eaf0


	//   ....[42]....
        /*03a8*/ 	.word	0x0000ec30


	//   ....[43]....
        /*03ac*/ 	.word	0x0000ec50


	//   ....[44]....
        /*03b0*/ 	.word	0x0000eda0


	//   ....[45]....
        /*03b4*/ 	.word	0x0000edc0


	//   ....[46]....
        /*03b8*/ 	.word	0x0000f4e0


	//   ....[47]....
        /*03bc*/ 	.word	0x0000f500


	//   ....[48]....
        /*03c0*/ 	.word	0x0000f640


	//   ....[49]....
        /*03c4*/ 	.word	0x0000f660


	//   ....[50]....
        /*03c8*/ 	.word	0x0000f7a0


	//   ....[51]....
        /*03cc*/ 	.word	0x0000f7c0


	//   ....[52]....
        /*03d0*/ 	.word	0x0000f910


	//   ....[53]....
        /*03d4*/ 	.word	0x0000f930


	//   ....[54]....
        /*03d8*/ 	.word	0x0000fb30


	//   ....[55]....
        /*03dc*/ 	.word	0x00010bd0


	//   ....[56]....
        /*03e0*/ 	.word	0x00011510


	//   ....[57]....
        /*03e4*/ 	.word	0x00011520


	//   ....[58]....
        /*03e8*/ 	.word	0x00011530


	//   ....[59]....
        /*03ec*/ 	.word	0x00011570


	//   ....[60]....
        /*03f0*/ 	.word	0x000115d0


	//   ....[61]....
        /*03f4*/ 	.word	0x00011670


	//   ....[62]....
        /*03f8*/ 	.word	0x00011680


	//   ....[63]....
        /*03fc*/ 	.word	0x000116f0


	//   ....[64]....
        /*0400*/ 	.word	0x00011700


	//   ....[65]....
        /*0404*/ 	.word	0x00011770


	//   ....[66]....
        /*0408*/ 	.word	0x00011780


	//   ....[67]....
        /*040c*/ 	.word	0x000117f0


	//   ....[68]....
        /*0410*/ 	.word	0x00011800


	//   ....[69]....
        /*0414*/ 	.word	0x00011870


	//   ....[70]....
        /*0418*/ 	.word	0x00011880


	//   ....[71]....
        /*041c*/ 	.word	0x00011890


	//   ....[72]....
        /*0420*/ 	.word	0x00014160


	//   ....[73]....
        /*0424*/ 	.word	0x00014350


	//   ....[74]....
        /*0428*/ 	.word	0x00014950


	//   ....[75]....
        /*042c*/ 	.word	0x00014ad0


	//   ....[76]....
        /*0430*/ 	.word	0x00014b30


	//   ....[77]....
        /*0434*/ 	.word	0x00014bc0


	//   ....[78]....
        /*0438*/ 	.word	0x00014cb0


	//   ....[79]....
        /*043c*/ 	.word	0x00014d30


	//   ....[80]....
        /*0440*/ 	.word	0x00014e10


	//   ....[81]....
        /*0444*/ 	.word	0x00014e90


	//   ....[82]....
        /*0448*/ 	.word	0x00014f70


	//   ....[83]....
        /*044c*/ 	.word	0x00014fd0


	//   ....[84]....
        /*0450*/ 	.word	0x000150b0


	//   ....[85]....
        /*0454*/ 	.word	0x00015110


	//   ....[86]....
        /*0458*/ 	.word	0x000151f0


	//   ....[87]....
        /*045c*/ 	.word	0x00015250


	//   ....[88]....
        /*0460*/ 	.word	0x00015320


	//   ....[89]....
        /*0464*/ 	.word	0x00015380


	//   ....[90]....
        /*0468*/ 	.word	0x00015440


	//   ....[91]....
        /*046c*/ 	.word	0x00015750


	//   ....[92]....
        /*0470*/ 	.word	0x00015870


	//----- nvinfo : EIATTR_REG_RECONFIG
	.align		4
.L_1327:
        /*0474*/ 	.byte	0x01, 0x54
	.zero		2


	//----- nvinfo : EIATTR_SYSCALL_OFFSETS
	.align		4
        /*0478*/ 	.byte	0x04, 0x46
        /*047a*/ 	.short	(.L_1329 - .L_1328)


	//   ....[0]....
.L_1328:
        /*047c*/ 	.word	0x00001c10


	//   ....[1]....
        /*0480*/ 	.word	0x000107d0


	//   ....[2]....
        /*0484*/ 	.word	0x00010920


	//   ....[3]....
        /*0488*/ 	.word	0x00010a10


	//   ....[4]....
        /*048c*/ 	.word	0x00011150


	//----- nvinfo : EIATTR_MBARRIER_INSTR_OFFSETS
	.align		4
.L_1329:
        /*0490*/ 	.byte	0x04, 0x39
        /*0492*/ 	.short	(.L_1331 - .L_1330)


	//   ....[0]....
.L_1330:
        /*0494*/ 	.word	0x00000270
        /*0498*/ 	.word	0x000000ff
        /*049c*/ 	.word	0x00022800
        /*04a0*/ 	.short	0x0100
        /*04a2*/ 	.byte	0x08
	.zero		1


	//   ....[1]....
        /*04a4*/ 	.word	0x00000280
        /*04a8*/ 	.word	0x000000ff
        /*04ac*/ 	.word	0x00022820
        /*04b0*/ 	.short	0x0100
        /*04b2*/ 	.byte	0x08
	.zero		1


	//   ....[2]....
        /*04b4*/ 	.word	0x00000370
        /*04b8*/ 	.word	0x000000ff
        /*04bc*/ 	.word	0x00022830
        /*04c0*/ 	.short	0x0100
        /*04c2*/ 	.byte	0x08
	.zero		1


	//   ....[3]....
        /*04c4*/ 	.word	0x00000380
        /*04c8*/ 	.word	0x000000ff
        /*04cc*/ 	.word	0x00022840
        /*04d0*/ 	.short	0x0100
        /*04d2*/ 	.byte	0x08
	.zero		1


	//   ....[4]....
        /*04d4*/ 	.word	0x00000390
        /*04d8*/ 	.word	0x000000ff
        /*04dc*/ 	.word	0x00022838
        /*04e0*/ 	.short	0x0100
        /*04e2*/ 	.byte	0x08
	.zero		1


	//   ....[5]....
        /*04e4*/ 	.word	0x000003a0
        /*04e8*/ 	.word	0x000000ff
        /*04ec*/ 	.word	0x00022848
        /*04f0*/ 	.short	0x0100
        /*04f2*/ 	.byte	0x08
	.zero		1


	//   ....[6]....
        /*04f4*/ 	.word	0x000004d0
        /*04f8*/ 	.word	0x000000ff
        /*04fc*/ 	.word	0x00022850
        /*0500*/ 	.short	0x0100
        /*0502*/ 	.byte	0x08
	.zero		1


	//   ....[7]....
        /*0504*/ 	.word	0x000004e0
        /*0508*/ 	.word	0x000000ff
        /*050c*/ 	.word	0x00022860
        /*0510*/ 	.short	0x0100
        /*0512*/ 	.byte	0x08
	.zero		1


	//   ....[8]....
        /*0514*/ 	.word	0x000004f0
        /*0518*/ 	.word	0x000000ff
        /*051c*/ 	.word	0x00022858
        /*0520*/ 	.short	0x0100
        /*0522*/ 	.byte	0x08
	.zero		1


	//   ....[9]....
        /*0524*/ 	.word	0x00000500
        /*0528*/ 	.word	0x000000ff
        /*052c*/ 	.word	0x00022868
        /*0530*/ 	.short	0x0100
        /*0532*/ 	.byte	0x08
	.zero		1


	//   ....[10]....
        /*0534*/ 	.word	0x000005f0
        /*0538*/ 	.word	0x000000ff
        /*053c*/ 	.word	0x00022870
        /*0540*/ 	.short	0x0100
        /*0542*/ 	.byte	0x06
	.zero		1


	//   ....[11]....
        /*0544*/ 	.word	0x00000600
        /*0548*/ 	.word	0x000000ff
        /*054c*/ 	.word	0x00022880
        /*0550*/ 	.short	0x0100
        /*0552*/ 	.byte	0x06
	.zero		1


	//   ....[12]....
        /*0554*/ 	.word	0x00000610
        /*0558*/ 	.word	0x000000ff
        /*055c*/ 	.word	0x00022878
        /*0560*/ 	.short	0x0100
        /*0562*/ 	.byte	0x06
	.zero		1


	//   ....[13]....
        /*0564*/ 	.word	0x00000620
        /*0568*/ 	.word	0x000000ff
        /*056c*/ 	.word	0x00022888
        /*0570*/ 	.short	0x0100
        /*0572*/ 	.byte	0x06
	.zero		1


	//   ....[14]....
        /*0574*/ 	.word	0x00000750
        /*0578*/ 	.word	0x000000ff
        /*057c*/ 	.word	0x00022890
        /*0580*/ 	.short	0x0100
        /*0582*/ 	.byte	0x08
	.zero		1


	//   ....[15]....
        /*0584*/ 	.word	0x00000760
        /*0588*/ 	.word	0x000000ff
        /*058c*/ 	.word	0x000228a0
        /*0590*/ 	.short	0x0100
        /*0592*/ 	.byte	0x08
	.zero		1


	//   ....[16]....
        /*0594*/ 	.word	0x00000770
        /*0598*/ 	.word	0x000000ff
        /*059c*/ 	.word	0x00022898
        /*05a0*/ 	.short	0x0100
        /*05a2*/ 	.byte	0x08
	.zero		1


	//   ....[17]....
        /*05a4*/ 	.word	0x00000780
        /*05a8*/ 	.word	0x000000ff
        /*05ac*/ 	.word	0x000228a8
        /*05b0*/ 	.short	0x0100
        /*05b2*/ 	.byte	0x08
	.zero		1


	//   ....[18]....
        /*05b4*/ 	.word	0x000008b0
        /*05b8*/ 	.word	0x000000ff
        /*05bc*/ 	.word	0x000228b0
        /*05c0*/ 	.short	0x0100
        /*05c2*/ 	.byte	0x08
	.zero		1


	//   ....[19]....
        /*05c4*/ 	.word	0x000008c0
        /*05c8*/ 	.word	0x000000ff
        /*05cc*/ 	.word	0x000228c0
        /*05d0*/ 	.short	0x0100
        /*05d2*/ 	.byte	0x08
	.zero		1


	//   ....[20]....
        /*05d4*/ 	.word	0x000008d0
        /*05d8*/ 	.word	0x000000ff
        /*05dc*/ 	.word	0x000228b8
        /*05e0*/ 	.short	0x0100
        /*05e2*/ 	.byte	0x08
	.zero		1


	//   ....[21]....
        /*05e4*/ 	.word	0x000008e0
        /*05e8*/ 	.word	0x000000ff
        /*05ec*/ 	.word	0x000228c8
        /*05f0*/ 	.short	0x0100
        /*05f2*/ 	.byte	0x08
	.zero		1


	//   ....[22]....
        /*05f4*/ 	.word	0x00001cc0
        /*05f8*/ 	.word	0x00000005
        /*05fc*/ 	.word	0x00022800
        /*0600*/ 	.short	0x010a
        /*0602*/ 	.byte	0x3f
	.zero		1


	//   ....[23]....
        /*0604*/ 	.word	0x00001d90
        /*0608*/ 	.word	0x000000ff
        /*060c*/ 	.word	0x00022830
        /*0610*/ 	.short	0x010a
        /*0612*/ 	.byte	0x16
	.zero		1


	//   ....[24]....
        /*0614*/ 	.word	0x00001dd0
        /*0618*/ 	.word	0x000000ff
        /*061c*/ 	.word	0x00022830
        /*0620*/ 	.short	0x010a
        /*0622*/ 	.byte	0x16
	.zero		1


	//   ....[25]....
        /*0624*/ 	.word	0x000021f0
        /*0628*/ 	.word	0x00000000
        /*062c*/ 	.word	0x00000000
        /*0630*/ 	.short	0x0101
        /*0632*/ 	.byte	0x3f
	.zero		1


	//   ....[26]....
        /*0634*/ 	.word	0x000040e0
        /*0638*/ 	.word	0x000000ff
        /*063c*/ 	.word	0x00022850
        /*0640*/ 	.short	0x010a
        /*0642*/ 	.byte	0x16
	.zero		1


	//   ....[27]....
        /*0644*/ 	.word	0x00004120
        /*0648*/ 	.word	0x000000ff
        /*064c*/ 	.word	0x00022850
        /*0650*/ 	.short	0x010a
        /*0652*/ 	.byte	0x16
	.zero		1


	//   ....[28]....
        /*0654*/ 	.word	0x000044b0
        /*0658*/ 	.word	0x00000005
        /*065c*/ 	.word	0x00000000
        /*0660*/ 	.short	0x0101
        /*0662*/ 	.byte	0x3f
	.zero		1


	//   ....[29]....
        /*0664*/ 	.word	0x00004790
        /*0668*/ 	.word	0x000000ff
        /*066c*/ 	.word	0x00022830
        /*0670*/ 	.short	0x010a
        /*0672*/ 	.byte	0x1b
	.zero		1


	//   ....[30]....
        /*0674*/ 	.word	0x000047d0
        /*0678*/ 	.word	0x000000ff
        /*067c*/ 	.word	0x00022830
        /*0680*/ 	.short	0x010a
        /*0682*/ 	.byte	0x1b
	.zero		1


	//   ....[31]....
        /*0684*/ 	.word	0x00004ad0
        /*0688*/ 	.word	0x0000000a
        /*068c*/ 	.word	0x00000000
        /*0690*/ 	.short	0x0101
        /*0692*/ 	.byte	0x3f
	.zero		1


	//   ....[32]....
        /*0694*/ 	.word	0x00007330
        /*0698*/ 	.word	0x000000ff
        /*069c*/ 	.word	0x00022850
        /*06a0*/ 	.short	0x010a
        /*06a2*/ 	.byte	0x1b
	.zero		1


	//   ....[33]....
        /*06a4*/ 	.word	0x00007370
        /*06a8*/ 	.word	0x000000ff
        /*06ac*/ 	.word	0x00022850
        /*06b0*/ 	.short	0x010a
        /*06b2*/ 	.byte	0x1b
	.zero		1


	//   ....[34]....
        /*06b4*/ 	.word	0x00007670
        /*06b8*/ 	.word	0x0000000c
        /*06bc*/ 	.word	0x00000000
        /*06c0*/ 	.short	0x0101
        /*06c2*/ 	.byte	0x3f
	.zero		1


	//   ....[35]....
        /*06c4*/ 	.word	0x00007a80
        /*06c8*/ 	.word	0x000000ff
        /*06cc*/ 	.word	0x00022830
        /*06d0*/ 	.short	0x010a
        /*06d2*/ 	.byte	0x18
	.zero		1


	//   ....[36]....
        /*06d4*/ 	.word	0x00007ac0
        /*06d8*/ 	.word	0x000000ff
        /*06dc*/ 	.word	0x00022830
        /*06e0*/ 	.short	0x010a
        /*06e2*/ 	.byte	0x18
	.zero		1


	//   ....[37]....
        /*06e4*/ 	.word	0x00008840
        /*06e8*/ 	.word	0x0000009a
        /*06ec*/ 	.word	0x00000000
        /*06f0*/ 	.short	0x0101
        /*06f2*/ 	.byte	0x3f
	.zero		1


	//   ....[38]....
        /*06f4*/ 	.word	0x00009360
        /*06f8*/ 	.word	0x000000ff
        /*06fc*/ 	.word	0x00022850
        /*0700*/ 	.short	0x010a
        /*0702*/ 	.byte	0x18
	.zero		1


	//   ....[39]....
        /*0704*/ 	.word	0x000093a0
        /*0708*/ 	.word	0x000000ff
        /*070c*/ 	.word	0x00022850
        /*0710*/ 	.short	0x010a
        /*0712*/ 	.byte	0x18
	.zero		1


	//   ....[40]....
        /*0714*/ 	.word	0x00009690
        /*0718*/ 	.word	0x000000b2
        /*071c*/ 	.word	0x00000000
        /*0720*/ 	.short	0x0101
        /*0722*/ 	.byte	0x3f
	.zero		1


	//   ....[41]....
        /*0724*/ 	.word	0x00009820
        /*0728*/ 	.word	0x000000ff
        /*072c*/ 	.word	0x00022830
        /*0730*/ 	.short	0x010a
        /*0732*/ 	.byte	0x1b
	.zero		1


	//   ....[42]....
        /*0734*/ 	.word	0x00009860
        /*0738*/ 	.word	0x000000ff
        /*073c*/ 	.word	0x00022830
        /*0740*/ 	.short	0x010a
        /*0742*/ 	.byte	0x1b
	.zero		1


	//   ....[43]....
        /*0744*/ 	.word	0x00009b50
        /*0748*/ 	.word	0x00000002
        /*074c*/ 	.word	0x00000000
        /*0750*/ 	.short	0x0101
        /*0752*/ 	.byte	0x3f
	.zero		1


	//   ....[44]....
        /*0754*/ 	.word	0x0000c3b0
        /*0758*/ 	.word	0x000000ff
        /*075c*/ 	.word	0x00022850
        /*0760*/ 	.short	0x010a
        /*0762*/ 	.byte	0x1b
	.zero		1


	//   ....[45]....
        /*0764*/ 	.word	0x0000c3f0
        /*0768*/ 	.word	0x000000ff
        /*076c*/ 	.word	0x00022850
        /*0770*/ 	.short	0x010a
        /*0772*/ 	.byte	0x1b
	.zero		1


	//   ....[46]....
        /*0774*/ 	.word	0x0000c6e0
        /*0778*/ 	.word	0x00000008
        /*077c*/ 	.word	0x00000000
        /*0780*/ 	.short	0x0101
        /*0782*/ 	.byte	0x3f
	.zero		1


	//   ....[47]....
        /*0784*/ 	.word	0x0000e980
        /*0788*/ 	.word	0x000000b0
        /*078c*/ 	.word	0x00000000
        /*0790*/ 	.short	0x0101
        /*0792*/ 	.byte	0x3f
	.zero		1


	//   ....[48]....
        /*0794*/ 	.word	0x00010e30
        /*0798*/ 	.word	0x00000003
        /*079c*/ 	.word	0x00022840
        /*07a0*/ 	.short	0x010a
        /*07a2*/ 	.byte	0x3f
	.zero		1


	//   ....[49]....
        /*07a4*/ 	.word	0x000119a0
        /*07a8*/ 	.word	0x00000012
        /*07ac*/ 	.word	0x00022800
        /*07b0*/ 	.short	0x0107
        /*07b2*/ 	.byte	0x3f
	.zero		1


	//   ....[50]....
        /*07b4*/ 	.word	0x00011a90
        /*07b8*/ 	.word	0x00000012
        /*07bc*/ 	.word	0x00022800
        /*07c0*/ 	.short	0x0101
        /*07c2*/ 	.byte	0x3f
	.zero		1


	//   ....[51]....
        /*07c4*/ 	.word	0x00011ab0
        /*07c8*/ 	.word	0x00000012
        /*07cc*/ 	.word	0x00022820
        /*07d0*/ 	.short	0x010a
        /*07d2*/ 	.byte	0x3f
	.zero		1


	//   ....[52]....
        /*07d4*/ 	.word	0x00011b80
        /*07d8*/ 	.word	0x00000000
        /*07dc*/ 	.word	0x00022860
        /*07e0*/ 	.short	0x010a
        /*07e2*/ 	.byte	0x3f
	.zero		1


	//   ....[53]....
        /*07e4*/ 	.word	0x000123a0
        /*07e8*/ 	.word	0x00000004
        /*07ec*/ 	.word	0x00022840
        /*07f0*/ 	.short	0x010a
        /*07f2*/ 	.byte	0x3f
	.zero		1


	//   ....[54]....
        /*07f4*/ 	.word	0x000125c0
        /*07f8*/ 	.word	0x00000004
        /*07fc*/ 	.word	0x00022860
        /*0800*/ 	.short	0x010a
        /*0802*/ 	.byte	0x3f
	.zero		1


	//   ....[55]....
        /*0804*/ 	.word	0x00012db0
        /*0808*/ 	.word	0x00000004
        /*080c*/ 	.word	0x00022840
        /*0810*/ 	.short	0x010a
        /*0812*/ 	.byte	0x3f
	.zero		1


	//   ....[56]....
        /*0814*/ 	.word	0x00012fd0
        /*0818*/ 	.word	0x00000004
        /*081c*/ 	.word	0x00022860
        /*0820*/ 	.short	0x010a
        /*0822*/ 	.byte	0x3f
	.zero		1


	//   ....[57]....
        /*0824*/ 	.word	0x00013750
        /*0828*/ 	.word	0x00000004
        /*082c*/ 	.word	0x00022840
        /*0830*/ 	.short	0x010a
        /*0832*/ 	.byte	0x3f
	.zero		1


	//   ....[58]....
        /*0834*/ 	.word	0x00013970
        /*0838*/ 	.word	0x00000004
        /*083c*/ 	.word	0x00022860
        /*0840*/ 	.short	0x010a
        /*0842*/ 	.byte	0x3f
	.zero		1


	//   ....[59]....
        /*0844*/ 	.word	0x000142d0
        /*0848*/ 	.word	0x00000000
        /*084c*/ 	.word	0x00022820
        /*0850*/ 	.short	0x010a
        /*0852*/ 	.byte	0x3f
	.zero		1


	//   ....[60]....
        /*0854*/ 	.word	0x000144c0
        /*0858*/ 	.word	0x00000006
        /*085c*/ 	.word	0x00000000
        /*0860*/ 	.short	0x010a
        /*0862*/ 	.byte	0x3f
	.zero		1


	//   ....[61]....
        /*0864*/ 	.word	0x000144f0
        /*0868*/ 	.word	0x00000007
        /*086c*/ 	.word	0x00000000
        /*0870*/ 	.short	0x010a
        /*0872*/ 	.byte	0x3f
	.zero		1


	//   ....[62]....
        /*0874*/ 	.word	0x00014550
        /*0878*/ 	.word	0x00000004
        /*087c*/ 	.word	0x00000000
        /*0880*/ 	.short	0x010a
        /*0882*/ 	.byte	0x3f
	.zero		1


	//   ....[63]....
        /*0884*/ 	.word	0x00014580
        /*0888*/ 	.word	0x00000003
        /*088c*/ 	.word	0x00000000
        /*0890*/ 	.short	0x010a
        /*0892*/ 	.byte	0x3f
	.zero		1


	//   ....[64]....
        /*0894*/ 	.word	0x000145e0
        /*0898*/ 	.word	0x00000005
        /*089c*/ 	.word	0x00022800
        /*08a0*/ 	.short	0x010a
        /*08a2*/ 	.byte	0x3f
	.zero		1


	//   ....[65]....
        /*08a4*/ 	.word	0x00014640
        /*08a8*/ 	.word	0x00000003
        /*08ac*/ 	.word	0x00022830
        /*08b0*/ 	.short	0x010a
        /*08b2*/ 	.byte	0x3f
	.zero		1


	//   ....[66]....
        /*08b4*/ 	.word	0x000146a0
        /*08b8*/ 	.word	0x0000000b
        /*08bc*/ 	.word	0x00022850
        /*08c0*/ 	.short	0x010a
        /*08c2*/ 	.byte	0x3f
	.zero		1


	//   ....[67]....
        /*08c4*/ 	.word	0x00014700
        /*08c8*/ 	.word	0x00000004
        /*08cc*/ 	.word	0x00022830
        /*08d0*/ 	.short	0x010a
        /*08d2*/ 	.byte	0x3f
	.zero		1


	//   ....[68]....
        /*08d4*/ 	.word	0x00014750
        /*08d8*/ 	.word	0x0000000c
        /*08dc*/ 	.word	0x00022850
        /*08e0*/ 	.short	0x010a
        /*08e2*/ 	.byte	0x3f
	.zero		1


	//   ....[69]....
        /*08e4*/ 	.word	0x000147b0
        /*08e8*/ 	.word	0x00000002
        /*08ec*/ 	.word	0x00022830
        /*08f0*/ 	.short	0x010a
        /*08f2*/ 	.byte	0x3f
	.zero		1


	//   ....[70]....
        /*08f4*/ 	.word	0x00014800
        /*08f8*/ 	.word	0x000000b2
        /*08fc*/ 	.word	0x00022850
        /*0900*/ 	.short	0x010a
        /*0902*/ 	.byte	0x3f
	.zero		1


	//   ....[71]....
        /*0904*/ 	.word	0x00014860
        /*0908*/ 	.word	0x00000002
        /*090c*/ 	.word	0x00022830
        /*0910*/ 	.short	0x010a
        /*0912*/ 	.byte	0x3f
	.zero		1


	//   ....[72]....
        /*0914*/ 	.word	0x000148b0
        /*0918*/ 	.word	0x00000008
        /*091c*/ 	.word	0x00022850
        /*0920*/ 	.short	0x010a
        /*0922*/ 	.byte	0x3f
	.zero		1


	//   ....[73]....
        /*0924*/ 	.word	0x00014a00
        /*0928*/ 	.word	0x00000003
        /*092c*/ 	.word	0x00022840
        /*0930*/ 	.short	0x010a
        /*0932*/ 	.byte	0x3f
	.zero		1


	//   ....[74]....
        /*0934*/ 	.word	0x00015470
        /*0938*/ 	.word	0x00000012
        /*093c*/ 	.word	0x00022820
        /*0940*/ 	.short	0x010a
        /*0942*/ 	.byte	0x3f
	.zero		1


	//   ....[75]....
        /*0944*/ 	.word	0x000154c0
        /*0948*/ 	.word	0x00000000
        /*094c*/ 	.word	0x00022860
        /*0950*/ 	.short	0x010a
        /*0952*/ 	.byte	0x3f
	.zero		1


	//   ....[76]....
        /*0954*/ 	.word	0x00015510
        /*0958*/ 	.word	0x00000004
        /*095c*/ 	.word	0x00022840
        /*0960*/ 	.short	0x010a
        /*0962*/ 	.byte	0x3f
	.zero		1


	//   ....[77]....
        /*0964*/ 	.word	0x00015560
        /*0968*/ 	.word	0x00000004
        /*096c*/ 	.word	0x00022860
        /*0970*/ 	.short	0x010a
        /*0972*/ 	.byte	0x3f
	.zero		1


	//   ....[78]....
        /*0974*/ 	.word	0x000155b0
        /*0978*/ 	.word	0x00000004
        /*097c*/ 	.word	0x00022840
        /*0980*/ 	.short	0x010a
        /*0982*/ 	.byte	0x3f
	.zero		1


	//   ....[79]....
        /*0984*/ 	.word	0x00015600
        /*0988*/ 	.word	0x00000004
        /*098c*/ 	.word	0x00022860
        /*0990*/ 	.short	0x010a
        /*0992*/ 	.byte	0x3f
	.zero		1


	//   ....[80]....
        /*0994*/ 	.word	0x00015650
        /*0998*/ 	.word	0x00000004
        /*099c*/ 	.word	0x00022840
        /*09a0*/ 	.short	0x010a
        /*09a2*/ 	.byte	0x3f
	.zero		1


	//   ....[81]....
        /*09a4*/ 	.word	0x000156a0
        /*09a8*/ 	.word	0x00000004
        /*09ac*/ 	.word	0x00022860
        /*09b0*/ 	.short	0x010a
        /*09b2*/ 	.byte	0x3f
	.zero		1


	//   ....[82]....
        /*09b4*/ 	.word	0x00015790
        /*09b8*/ 	.word	0x00000000
        /*09bc*/ 	.word	0x00022820
        /*09c0*/ 	.short	0x010a
        /*09c2*/ 	.byte	0x3f
	.zero		1


	//   ....[83]....
        /*09c4*/ 	.word	0x00015930
        /*09c8*/ 	.word	0x00000006
        /*09cc*/ 	.word	0x00000000
        /*09d0*/ 	.short	0x010a
        /*09d2*/ 	.byte	0x3f
	.zero		1


	//   ....[84]....
        /*09d4*/ 	.word	0x00015980
        /*09d8*/ 	.word	0x00000007
        /*09dc*/ 	.word	0x00000000
        /*09e0*/ 	.short	0x010a
        /*09e2*/ 	.byte	0x3f
	.zero		1


	//   ....[85]....
        /*09e4*/ 	.word	0x000159d0
        /*09e8*/ 	.word	0x00000004
        /*09ec*/ 	.word	0x00000000
        /*09f0*/ 	.short	0x010a
        /*09f2*/ 	.byte	0x3f
	.zero		1


	//----- nvinfo : EIATTR_NUM_MBARRIERS
	.align		4
.L_1331:
        /*09f4*/ 	.byte	0x03, 0x38
        /*09f6*/ 	.short	0x0016


	//----- nvinfo : EIATTR_EXIT_INSTR_OFFSETS
	.align		4
        /*09f8*/ 	.byte	0x04, 0x1c
        /*09fa*/ 	.short	(.L_1333 - .L_1332)


	//   ....[0]....
.L_1332:
        /*09fc*/ 	.word	0x00000a40


	//   ....[1]....
        /*0a00*/ 	.word	0x0000fab0


	//   ....[2]....
        /*0a04*/ 	.word	0x000145d0


	//----- nvinfo : EIATTR_MAX_THREADS
	.align		4
.L_1333:
        /*0a08*/ 	.byte	0x04, 0x05
        /*0a0a*/ 	.short	(.L_1335 - .L_1334)
.L_1334:
        /*0a0c*/ 	.word	0x00000180
        /*0a10*/ 	.word	0x00000001
        /*0a14*/ 	.word	0x00000001


	//----- nvinfo : EIATTR_CRS_STACK_SIZE
	.align		4
.L_1335:
        /*0a18*/ 	.byte	0x04, 0x1e
        /*0a1a*/ 	.short	(.L_1337 - .L_1336)
.L_1336:
        /*0a1c*/ 	.word	0x00000000


	//----- nvinfo : EIATTR_CBANK_PARAM_SIZE
	.align		4
.L_1337:
        /*0a20*/ 	.byte	0x03, 0x19
        /*0a22*/ 	.short	0x0af0


	//----- nvinfo : EIATTR_PARAM_CBANK
	.align		4
        /*0a24*/ 	.byte	0x04, 0x0a
        /*0a26*/ 	.short	(.L_1339 - .L_1338)
	.align		4
.L_1338:
        /*0a28*/ 	.word	index@(.nv.constant0._ZN7cutlass13device_kernelIN5flash11enable_sm90INS1_16FlashAttnFwdSm90INS1_25CollectiveMainloopFwdSm90ILi2EN4cute5tupleIJNS5_1CILi1EEES8_S8_EEENS6_IJNS7_ILi128EEENS7_ILi96EEENS7_ILi64EEEEEELi256ENS_10bfloat16_tEfNS_4arch4Sm90ELb0ELb1ELb0ELb0ELb0ELb0ELb0ELb1ELb0ELb1ELb0ELb0EEENS1_21CollectiveEpilogueFwdINS6_IJSA_NS7_ILi256EEESB_EEES9_SE_SG_Li256ELb0ELb1ELb0ELb0EEENS1_30DynamicPersistentTileSchedulerILi256ELi128ELb0ELb1ELb1EEEEEEEEEvNT_6ParamsE)
        /*0a2c*/ 	.short	0x0210
        /*0a2e*/ 	.short	0x0af0


	//----- nvinfo : EIATTR_SW_WAR
	.align		4
.L_1339:
        /*0a30*/ 	.byte	0x04, 0x36
        /*0a32*/ 	.short	(.L_1341 - .L_1340)
.L_1340:
        /*0a34*/ 	.word	0x00000008
.L_1341:


//--------------------- .nv.info._ZN7cutlass13device_kernelIN5flash11enable_sm90INS1_16FlashAttnFwdSm90INS1_25CollectiveMainloopFwdSm90ILi2EN4cute5tupleIJNS5_1CILi1EEES8_S8_EEENS6_IJNS7_ILi128EEENS7_ILi96EEENS7_ILi64EEEEEELi256ENS_10bfloat16_tEfNS_4arch4Sm90ELb0ELb1ELb0ELb0ELb0ELb0ELb1ELb1ELb0ELb1ELb0ELb0EEENS1_21CollectiveEpilogueFwdINS6_IJSA_NS7_ILi256EEESB_EEES9_SE_SG_Li256ELb0ELb1ELb0ELb0EEENS1_30DynamicPersistentTileSchedulerILi256ELi128ELb0ELb1ELb1EEEEEEEEEvNT_6ParamsE --------------------------
	.section	.nv.info._ZN7cutlass13device_kernelIN5flash11enable_sm90INS1_16FlashAttnFwdSm90INS1_25CollectiveMainloopFwdSm90ILi2EN4cute5tupleIJNS5_1CILi1EEES8_S8_EEENS6_IJNS7_ILi128EEENS7_ILi96EEENS7_ILi64EEEEEELi256ENS_10bfloat16_tEfNS_4arch4Sm90ELb0ELb1ELb0ELb0ELb0ELb0ELb1ELb1ELb0ELb1ELb0ELb0EEENS1_21CollectiveEpilogueFwdINS6_IJSA_NS7_ILi256EEESB_EEES9_SE_SG_Li256ELb0ELb1ELb0ELb0EEENS1_30DynamicPersistentTileSchedulerILi256ELi128ELb0ELb1ELb1EEEEEEEEEvNT_6ParamsE,"",@"SHT_CUDA_INFO"
	.sectionflags	@""
	.align	4


	//----- nvinfo : EIATTR_CUDA_API_VERSION
	.align		4
        /*0000*/ 	.byte	0x04, 0x37
        /*0002*/ 	.short	(.L_1343 - .L_1342)
.L_1342:
        /*0004*/ 	.word	0x00000082


	//----- nvinfo : EIATTR_KPARAM_INFO
	.align		4
.L_1343:
        /*0008*/ 	.byte	0x04, 0x17
        /*000a*/ 	.short	(.L_1345 - .L_1344)
.L_1344:
        /*000c*/ 	.word	0x00000000
        /*0010*/ 	.short	0x0000
        /*0012*/ 	.short	0x0070
        /*0014*/ 	.byte	0x00, 0xf0, 0x01, 0x2e


	//----- nvinfo : EIATTR_SPARSE_MMA_MASK
	.align		4
.L_1345:
        /*0018*/ 	.byte	0x03, 0x50
        /*001a*/ 	.short	0x0000


	//----- nvinfo : EIATTR_MAXREG_COUNT
	.align		4
        /*001c*/ 	.byte	0x03, 0x1b
        /*001e*/ 	.short	0x00a8


	//----- nvinfo : EIATTR_NUM_BARRIERS
	.align		4
        /*0020*/ 	.byte	0x02, 0x4c
        /*0022*/ 	.byte	0x10
	.zero		1


	//----- nvinfo : EIATTR_EXTERNS
	.align		4
        /*0024*/ 	.byte	0x04, 0x0f
        /*0026*/ 	.short	(.L_1347 - .L_1346)


	//   ....[0]....
	.align		4
.L_1346:
        /*0028*/ 	.word	index@(__assertfail)


	//----- nvinfo : EIATTR_ANNOTATIONS
	.align		4
.L_1347:
        /*002c*/ 	.byte	0x04, 0x55
        /*002e*/ 	.short	(.L_1349 - .L_1348)


	//   ....[0]....
.L_1348:
        /* <DEDUP_REMOVED lines=48> */


	//----- nvinfo : EIATTR_MERCURY_ISA_VERSION
	.align		4
.L_1349:
        /*0320*/ 	.byte	0x03, 0x5f
        /*0322*/ 	.short	0x0101


	//----- nvinfo : EIATTR_INT_WARP_WIDE_INSTR_OFFSETS
	.align		4
        /*0324*/ 	.byte	0x04, 0x31
        /*0326*/ 	.short	(.L_1351 - .L_1350)


	//   ....[0]....
.L_1350:
        /*0328*/ 	.word	0x00000170


	//   ....[1]....
        /*032c*/ 	.word	0x000001b0


	//   ....[2]....
        /*0330*/ 	.word	0x00000220


	//   ....[3]....
        /*0334*/ 	.word	0x00000230


	//   ....[4]....
        /*0338*/ 	.word	0x00022170


	//   ....[5]....
        /*033c*/ 	.word	0x00022200


	//   ....[6]....
        /*0340*/ 	.word	0x00026800


	//   ....[7]....
        /*0344*/ 	.word	0x00026890


	//----- nvinfo : EIATTR_COOP_GROUP_MASK_REGIDS
	.align		4
.L_1351:
        /*0348*/ 	.byte	0x04, 0x29
        /*034a*/ 	.short	(.L_1353 - .L_1352)


	//   ....[0]....
.L_1352:
        /*034c*/ 	.word	0xffffffff


	//   ....[1]....
        /*0350*/ 	.word	0xffffffff


	//   ....[2]....
        /*0354*/ 	.word	0xffffffff


	//   ....[3]....
        /*0358*/ 	.word	0xffffffff


	//   ....[4]....
        /*035c*/ 	.word	0xffffffff


	//   ....[5]....
        /*0360*/ 	.word	0xffffffff


	//   ....[6]....
        /*0364*/ 	.word	0xffffffff


	//   ....[7]....
        /*0368*/ 	.word	0xffffffff


	//   ....[8]....
        /*036c*/ 	.word	0xffffffff


	//   ....[9]....
        /*0370*/ 	.word	0xffffffff


	//   ....[10]....
        /*0374*/ 	.word	0xffffffff


	//   ....[11]....
        /*0378*/ 	.word	0xffffffff


	//   ....[12]....
        /*037c*/ 	.word	0xffffffff


	//   ....[13]....
        /*0380*/ 	.word	0xffffffff


	//   ....[14]....
        /*0384*/ 	.word	0xffffffff


	//   ....[15]....
        /*0388*/ 	.word	0xffffffff


	//   ....[16]....
        /*038c*/ 	.word	0xffffffff


	//   ....[17]....
        /*0390*/ 	.word	0xffffffff


	//   ....[18]....
        /*0394*/ 	.word	0xffffffff


	//   ....[19]....
        /*0398*/ 	.word	0xffffffff


	//   ....[20]....
        /*039c*/ 	.word	0xffffffff


	//   ....[21]....
        /*03a0*/ 	.word	0xffffffff


	//   ....[22]....
        /*03a4*/ 	.word	0xffffffff


	//   ....[23]....
        /*03a8*/ 	.word	0xffffffff


	//   ....[24]....
        /*03ac*/ 	.word	0xffffffff


	//   ....[25]....
        /*03b0*/ 	.word	0xffffffff


	//   ....[26]....
        /*03b4*/ 	.word	0xffffffff


	//   ....[27]....
        /*03b8*/ 	.word	0xffffffff


	//   ....[28]....
        /*03bc*/ 	.word	0xffffffff


	//   ....[29]....
        /*03c0*/ 	.word	0xffffffff


	//   ....[30]....
        /*03c4*/ 	.word	0xffffffff


	//   ....[31]....
        /*03c8*/ 	.word	0xffffffff


	//   ....[32]....
        /*03cc*/ 	.word	0xffffffff


	//   ....[33]....
        /*03d0*/ 	.word	0xffffffff


	//   ....[34]....
        /*03d4*/ 	.word	0xffffffff


	//   ....[35]....
        /*03d8*/ 	.word	0xffffffff


	//   ....[36]....
        /*03dc*/ 	.word	0xffffffff


	//   ....[37]....
        /*03e0*/ 	.word	0xffffffff


	//   ....[38]....
        /*03e4*/ 	.word	0xffffffff


	//   ....[39]....
        /*03e8*/ 	.word	0xffffffff


	//   ....[40]....
        /*03ec*/ 	.word	0xffffffff


	//   ....[41]....
        /*03f0*/ 	.word	0xffffffff


	//   ....[42]....
        /*03f4*/ 	.word	0xffffffff


	//   ....[43]....
        /*03f8*/ 	.word	0xffffffff


	//   ....[44]....
        /*03fc*/ 	.word	0xffffffff


	//   ....[45]....
        /*0400*/ 	.word	0xffffffff


	//   ....[46]....
        /*0404*/ 	.word	0xffffffff


	//   ....[47]....
        /*0408*/ 	.word	0xffffffff


	//   ....[48]....
        /*040c*/ 	.word	0xffffffff


	//   ....[49]....
        /*0410*/ 	.word	0xffffffff


	//   ....[50]....
        /*0414*/ 	.word	0xffffffff


	//   ....[51]....
        /*0418*/ 	.word	0xffffffff


	//   ....[52]....
        /*041c*/ 	.word	0xffffffff


	//   ....[53]....
        /*0420*/ 	.word	0xffffffff


	//   ....[54]....
        /*0424*/ 	.word	0xffffffff


	//   ....[55]....
        /*0428*/ 	.word	0xffffffff


	//   ....[56]....
        /*042c*/ 	.word	0xffffffff


	//   ....[57]....
        /*0430*/ 	.word	0xffffffff


	//   ....[58]....
        /*0434*/ 	.word	0xffffffff


	//   ....[59]....
        /*0438*/ 	.word	0xffffffff


	//   ....[60]....
        /*043c*/ 	.word	0xffffffff


	//   ....[61]....
        /*0440*/ 	.word	0xffffffff


	//   ....[62]....
        /*0444*/ 	.word	0xffffffff


	//   ....[63]....
        /*0448*/ 	.word	0xffffffff


	//   ....[64]....
        /*044c*/ 	.word	0xffffffff


	//   ....[65]....
        /*0450*/ 	.word	0xffffffff


	//   ....[66]....
        /*0454*/ 	.word	0xffffffff


	//   ....[67]....
        /*0458*/ 	.word	0xffffffff


	//   ....[68]....
        /*045c*/ 	.word	0xffffffff


	//   ....[69]....
        /*0460*/ 	.word	0xffffffff


	//   ....[70]....
        /*0464*/ 	.word	0xffffffff


	//   ....[71]....
        /*0468*/ 	.word	0xffffffff


	//   ....[72]....
        /*046c*/ 	.word	0xffffffff


	//   ....[73]....
        /*0470*/ 	.word	0xffffffff


	//   ....[74]....
        /*0474*/ 	.word	0xffffffff


	//   ....[75]....
        /*0478*/ 	.word	0xffffffff


	//   ....[76]....
        /*047c*/ 	.word	0xffffffff


	//   ....[77]....
        /*0480*/ 	.word	0xffffffff


	//   ....[78]....
        /*0484*/ 	.word	0xffffffff


	//   ....[79]....
        /*0488*/ 	.word	0xffffffff


	//   ....[80]....
        /*048c*/ 	.word	0xffffffff


	//   ....[81]....
        /*0490*/ 	.word	0xffffffff


	//   ....[82]....
        /*0494*/ 	.word	0xffffffff


	//   ....[83]....
        /*0498*/ 	.word	0xffffffff


	//   ....[84]....
        /*049c*/ 	.word	0x0500000f


	//   ....[85]....
        /*04a0*/ 	.word	0x0500000f


	//   ....[86]....
        /*04a4*/ 	.word	0x0500000f


	//   ....[87]....
        /*04a8*/ 	.word	0x0500000f


	//   ....[88]....
        /*04ac*/ 	.word	0x0500000f


	//   ....[89]....
        /*04b0*/ 	.word	0x0500000f


	//   ....[90]....
        /*04b4*/ 	.word	0x0500000f


	//   ....[91]....
        /*04b8*/ 	.word	0x0500000f


	//   ....[92]....
        /*04bc*/ 	.word	0x0500000f


	//   ....[93]....
        /*04c0*/ 	.word	0x0500000f


	//   ....[94]....
        /*04c4*/ 	.word	0x0500000f


	//   ....[95]....
        /*04c8*/ 	.word	0x0500000f


	//   ....[96]....
        /*04cc*/ 	.word	0x0500000f


	//   ....[97]....
        /*04d0*/ 	.word	0x0500000f


	//   ....[98]....
        /*04d4*/ 	.word	0x0500000f


	//   ....[99]....
        /*04d8*/ 	.word	0x0500000f


	//   ....[100]....
        /*04dc*/ 	.word	0x0500000f


	//   ....[101]....
        /*04e0*/ 	.word	0x0500000f


	//   ....[102]....
        /*04e4*/ 	.word	0x0500000f


	//   ....[103]....
        /*04e8*/ 	.word	0x0500000f


	//   ....[104]....
        /*04ec*/ 	.word	0x0500000f


	//   ....[105]....
        /*04f0*/ 	.word	0x0500000f


	//   ....[106]....
        /*04f4*/ 	.word	0x0500000f


	//   ....[107]....
        /*04f8*/ 	.word	0x0500000f


	//   ....[108]....
        /*04fc*/ 	.word	0x0500000f


	//   ....[109]....
        /*0500*/ 	.word	0x0500000f


	//   ....[110]....
        /*0504*/ 	.word	0x0500000f


	//   ....[111]....
        /*0508*/ 	.word	0x0500000f


	//   ....[112]....
        /*050c*/ 	.word	0x0500000f


	//   ....[113]....
        /*0510*/ 	.word	0x0500000f


	//   ....[114]....
        /*0514*/ 	.word	0x0500000f


	//   ....[115]....
        /*0518*/ 	.word	0x0500000f


	//   ....[116]....
        /*051c*/ 	.word	0x0500000f


	//   ....[117]....
        /*0520*/ 	.word	0x0500000f


	//   ....[118]....
        /*0524*/ 	.word	0x0500000f


	//   ....[119]....
        /*0528*/ 	.word	0xffffffff


	//   ....[120]....
        /*052c*/ 	.word	0xffffffff


	//   ....[121]....
        /*0530*/ 	.word	0xffffffff


	//   ....[122]....
        /*0534*/ 	.word	0xffffffff


	//   ....[123]....
        /*0538*/ 	.word	0xffffffff


	//   ....[124]....
        /*053c*/ 	.word	0xffffffff


	//----- nvinfo : EIATTR_COOP_GROUP_INSTR_OFFSETS
	.align		4
.L_1353:
        /*0540*/ 	.byte	0x04, 0x28
        /*0542*/ 	.short	(.L_1355 - .L_1354)


	//   ....[0]....
.L_1354:
        /*0544*/ 	.word	0x000000b0


	//   ....[1]....
        /*0548*/ 	.word	0x00000180


	//   ....[2]....
        /*054c*/ 	.word	0x000001d0


	//   ....[3]....
        /*0550*/ 	.word	0x00000420


	//   ....[4]....
        /*0554*/ 	.word	0x00000580


	//   ....[5]....
        /*0558*/ 	.word	0x000006a0


	//   ....[6]....
        /*055c*/ 	.word	0x00000800


	//   ....[7]....
        /*0560*/ 	.word	0x00002010


	//   ....[8]....
        /*0564*/ 	.word	0x000041e0


	//   ....[9]....
        /*0568*/ 	.word	0x00004450


	//   ....[10]....
        /*056c*/ 	.word	0x00005ab0


	//   ....[11]....
        /*0570*/ 	.word	0x00005b30


	//   ....[12]....
        /*0574*/ 	.word	0x00005ec0


	//   ....[13]....
        /*0578*/ 	.word	0x00005ee0


	//   ....[14]....
        /*057c*/ 	.word	0x0000ad60


	//   ....[15]....
        /*0580*/ 	.word	0x0000adf0


	//   ....[16]....
        /*0584*/ 	.word	0x0000aeb0


	//   ....[17]....
        /*0588*/ 	.word	0x0000af00


	//   ....[18]....
        /*058c*/ 	.word	0x000145b0


	//   ....[19]....
        /*0590*/ 	.word	0x000147d0


	//   ....[20]....
        /*0594*/ 	.word	0x00015800


	//   ....[21]....
        /*0598*/ 	.word	0x000158d0


	//   ....[22]....
        /*059c*/ 	.word	0x00015a50


	//   ....[23]....
        /*05a0*/ 	.word	0x00015ac0


	//   ....[24]....
        /*05a4*/ 	.word	0x0001de30


	//   ....[25]....
        /*05a8*/ 	.word	0x0001de50


	//   ....[26]....
        /*05ac*/ 	.word	0x0001deb0


	//   ....[27]....
        /*05b0*/ 	.word	0x0001def0


	//   ....[28]....
        /*05b4*/ 	.word	0x0001fb00


	//   ....[29]....
        /*05b8*/ 	.word	0x0001fb10


	//   ....[30]....
        /*05bc*/ 	.word	0x0001fc20


	//   ....[31]....
        /*05c0*/ 	.word	0x0001fc50


	//   ....[32]....
        /*05c4*/ 	.word	0x000204c0


	//   ....[33]....
        /*05c8*/ 	.word	0x000204d0


	//   ....[34]....
        /*05cc*/ 	.word	0x00020620


	//   ....[35]....
        /*05d0*/ 	.word	0x00020640


	//   ....[36]....
        /*05d4*/ 	.word	0x00020780


	//   ....[37]....
        /*05d8*/ 	.word	0x000207a0


	//   ....[38]....
        /*05dc*/ 	.word	0x000208f0


	//   ....[39]....
        /*05e0*/ 	.word	0x00020910


	//   ....[40]....
        /*05e4*/ 	.word	0x00021020


	//   ....[41]....
        /*05e8*/ 	.word	0x00021040


	//   ....[42]....
        /*05ec*/ 	.word	0x00021180


	//   ....[43]....
        /*05f0*/ 	.word	0x000211a0


	//   ....[44]....
        /*05f4*/ 	.word	0x000212e0


	//   ....[45]....
        /*05f8*/ 	.word	0x00021300


	//   ....[46]....
        /*05fc*/ 	.word	0x00021450


	//   ....[47]....
        /*0600*/ 	.word	0x00021470


	//   ....[48]....
        /*0604*/ 	.word	0x00021670


	//   ....[49]....
        /*0608*/ 	.word	0x00022780


	//   ....[50]....
        /*060c*/ 	.word	0x000230f0


	//   ....[51]....
        /*0610*/ 	.word	0x00023120


	//   ....[52]....
        /*0614*/ 	.word	0x00023150


	//   ....[53]....
        /*0618*/ 	.word	0x00023170


	//   ....[54]....
        /*061c*/ 	.word	0x00023240


	//   ....[55]....
        /*0620*/ 	.word	0x000232a0


	//   ....[56]....
        /*0624*/ 	.word	0x000232b0


	//   ....[57]....
        /*0628*/ 	.word	0x00023350


	//   ....[58]....
        /*062c*/ 	.word	0x00023380


	//   ....[59]....
        /*0630*/ 	.word	0x00023400


	//   ....[60]....
        /*0634*/ 	.word	0x00023430


	//   ....[61]....
        /*0638*/ 	.word	0x000234b0


	//   ....[62]....
        /*063c*/ 	.word	0x000234e0


	//   ....[63]....
        /*0640*/ 	.word	0x00023500


	//   ....[64]....
        /*0644*/ 	.word	0x00023550


	//   ....[65]....
        /*0648*/ 	.word	0x00023560


	//   ....[66]....
        /*064c*/ 	.word	0x00023c90


	//   ....[67]....
        /*0650*/ 	.word	0x00023cb0


	//   ....[68]....
        /*0654*/ 	.word	0x00023cf0


	//   ....[69]....
        /*0658*/ 	.word	0x00023d90


	//   ....[70]....
        /*065c*/ 	.word	0x00023e20


	//   ....[71]....
        /*0660*/ 	.word	0x00023e30


	//   ....[72]....
        /*0664*/ 	.word	0x00023ec0


	//   ....[73]....
        /*0668*/ 	.word	0x00023ed0


	//   ....[74]....
        /*066c*/ 	.word	0x00023f40


	//   ....[75]....
        /*0670*/ 	.word	0x00023f50


	//   ....[76]....
        /*0674*/ 	.word	0x00023fd0


	//   ....[77]....
        /*0678*/ 	.word	0x00023fe0


	//   ....[78]....
        /*067c*/ 	.word	0x00024060


	//   ....[79]....
        /*0680*/ 	.word	0x00024070


	//   ....[80]....
        /*0684*/ 	.word	0x000240f0


	//   ....[81]....
        /*0688*/ 	.word	0x00024100


	//   ....[82]....
        /*068c*/ 	.word	0x000269f0


	//   ....[83]....
        /*0690*/ 	.word	0x00026be0


	//   ....[84]....
        /*0694*/ 	.word	0x00027160


	//   ....[85]....
        /*0698*/ 	.word	0x000272c0


	//   ....[86]....
        /*069c*/ 	.word	0x00027320


	//   ....[87]....
        /*06a0*/ 	.word	0x000273b0


	//   ....[88]....
        /*06a4*/ 	.word	0x00027450


	//   ....[89]....
        /*06a8*/ 	.word	0x00027520


	//   ....[90]....
        /*06ac*/ 	.word	0x00027620


	//   ....[91]....
        /*06b0*/ 	.word	0x00027680


	//   ....[92]....
        /*06b4*/ 	.word	0x00027720


	//   ....[93]....
        /*06b8*/ 	.word	0x000277f0


	//   ....[94]....
        /*06bc*/ 	.word	0x00027890


	//   ....[95]....
        /*06c0*/ 	.word	0x00027960


	//   ....[96]....
        /*06c4*/ 	.word	0x00027a00


	//   ....[97]....
        /*06c8*/ 	.word	0x00027ad0


	//   ....[98]....
        /*06cc*/ 	.word	0x00027b70


	//   ....[99]....
        /*06d0*/ 	.word	0x00027c20


	//   ....[100]....
        /*06d4*/ 	.word	0x00027cc0


	//   ....[101]....
        /*06d8*/ 	.word	0x00027da0


	//   ....[102]....
        /*06dc*/ 	.word	0x00027e60


	//   ....[103]....
        /*06e0*/ 	.word	0x00028090


	//   ....[104]....
        /*06e4*/ 	.word	0x00028110


	//   ....[105]....
        /*06e8*/ 	.word	0x00028250


	//   ....[106]....
        /*06ec*/ 	.word	0x00028300


	//   ....[107]....
        /*06f0*/ 	.word	0x000283d0


	//   ....[108]....
        /*06f4*/ 	.word	0x00028480


	//   ....[109]....
        /*06f8*/ 	.word	0x00028550


	//   ....[110]....
        /*06fc*/ 	.word	0x00028600


	//   ....[111]....
        /*0700*/ 	.word	0x00028700


	//   ....[112]....
        /*0704*/ 	.word	0x00028750


	//   ....[113]....
        /*0708*/ 	.word	0x00028830


	//   ....[114]....
        /*070c*/ 	.word	0x000288e0


	//   ....[115]....
        /*0710*/ 	.word	0x000289b0


	//   ....[116]....
        /*0714*/ 	.word	0x00028a60


	//   ....[117]....
        /*0718*/ 	.word	0x00028d80


	//   ....[118]....
        /*071c*/ 	.word	0x00028ea0


	//   ....[119]....
        /*0720*/ 	.word	0x0002b3d0


	//   ....[120]....
        /*0724*/ 	.word	0x0002b670


	//   ....[121]....
        /*0728*/ 	.word	0x0002c940


	//   ....[122]....
        /*072c*/ 	.word	0x0002c980


	//   ....[123]....
        /*0730*/ 	.word	0x0002c9f0


	//   ....[124]....
        /*0734*/ 	.word	0x0002ca10


	//----- nvinfo : EIATTR_REG_RECONFIG
	.align		4
.L_1355:
        /*0738*/ 	.byte	0x01, 0x54
	.zero		2


	//----- nvinfo : EIATTR_SYSCALL_OFFSETS
	.align		4
        /*073c*/ 	.byte	0x04, 0x46
        /*073e*/ 	.short	(.L_1357 - .L_1356)


	//   ....[0]....
.L_1356:
        /*0740*/ 	.word	0x00002580


	//   ....[1]....
        /*0744*/ 	.word	0x00022370


	//   ....[2]....
        /*0748*/ 	.word	0x000224c0


	//   ....[3]....
        /*074c*/ 	.word	0x000225b0


	//   ....[4]....
        /*0750*/ 	.word	0x00022d50


	//   ....[5]....
        /*0754*/ 	.word	0x000238b0


	//----- nvinfo : EIATTR_MBARRIER_INSTR_OFFSETS
	.align		4
.L_1357:
        /*0758*/ 	.byte	0x04, 0x39
        /*075a*/ 	.short	(.L_1359 - .L_1358)


	//   ....[0]....
.L_1358:
        /*075c*/ 	.word	0x000002c0
        /*0760*/ 	.word	0x000000ff
        /*0764*/ 	.word	0x00032400
        /*0768*/ 	.short	0x0100
        /*076a*/ 	.byte	0x08
	.zero		1


	//   ....[1]....
        /*076c*/ 	.word	0x000002d0
        /*0770*/ 	.word	0x000000ff
        /*0774*/ 	.word	0x00032410
        /*0778*/ 	.short	0x0100
        /*077a*/ 	.byte	0x08
	.zero		1


	//   ....[2]....
        /*077c*/ 	.word	0x000002e0
        /*0780*/ 	.word	0x000000ff
        /*0784*/ 	.word	0x00032420
        /*0788*/ 	.short	0x0100
        /*078a*/ 	.byte	0x08
	.zero		1


	//   ....[3]....
        /*078c*/ 	.word	0x000003d0
        /*0790*/ 	.word	0x000000ff
        /*0794*/ 	.word	0x00032430
        /*0798*/ 	.short	0x0100
        /*079a*/ 	.byte	0x08
	.zero		1


	//   ....[4]....
        /*079c*/ 	.word	0x000003e0
        /*07a0*/ 	.word	0x000000ff
        /*07a4*/ 	.word	0x00032440
        /*07a8*/ 	.short	0x0100
        /*07aa*/ 	.byte	0x08
	.zero		1


	//   ....[5]....
        /*07ac*/ 	.word	0x000003f0
        /*07b0*/ 	.word	0x000000ff
        /*07b4*/ 	.word	0x00032438
        /*07b8*/ 	.short	0x0100
        /*07ba*/ 	.byte	0x08
	.zero		1


	//   ....[6]....
        /*07bc*/ 	.word	0x00000400
        /*07c0*/ 	.word	0x000000ff
        /*07c4*/ 	.word	0x00032448
        /*07c8*/ 	.short	0x0100
        /*07ca*/ 	.byte	0x08
	.zero		1


	//   ....[7]....
        /*07cc*/ 	.word	0x00000530
        /*07d0*/ 	.word	0x000000ff
        /*07d4*/ 	.word	0x00032450
        /*07d8*/ 	.short	0x0100
        /*07da*/ 	.byte	0x08
	.zero		1


	//   ....[8]....
        /*07dc*/ 	.word	0x00000540
        /*07e0*/ 	.word	0x000000ff
        /*07e4*/ 	.word	0x00032460
        /*07e8*/ 	.short	0x0100
        /*07ea*/ 	.byte	0x08
	.zero		1


	//   ....[9]....
        /*07ec*/ 	.word	0x00000550
        /*07f0*/ 	.word	0x000000ff
        /*07f4*/ 	.word	0x00032458
        /*07f8*/ 	.short	0x0100
        /*07fa*/ 	.byte	0x08
	.zero		1


	//   ....[10]....
        /*07fc*/ 	.word	0x00000560
        /*0800*/ 	.word	0x000000ff
        /*0804*/ 	.word	0x00032468
        /*0808*/ 	.short	0x0100
        /*080a*/ 	.byte	0x08
	.zero		1


	//   ....[11]....
        /*080c*/ 	.word	0x00000650
        /*0810*/ 	.word	0x000000ff
        /*0814*/ 	.word	0x00032470
        /*0818*/ 	.short	0x0100
        /*081a*/ 	.byte	0x06
	.zero		1


	//   ....[12]....
        /*081c*/ 	.word	0x00000660
        /*0820*/ 	.word	0x000000ff
        /*0824*/ 	.word	0x00032480
        /*0828*/ 	.short	0x0100
        /*082a*/ 	.byte	0x06
	.zero		1


	//   ....[13]....
        /*082c*/ 	.word	0x00000670
        /*0830*/ 	.word	0x000000ff
        /*0834*/ 	.word	0x00032478
        /*0838*/ 	.short	0x0100
        /*083a*/ 	.byte	0x06
	.zero		1


	//   ....[14]....
        /*083c*/ 	.word	0x00000680
        /*0840*/ 	.word	0x000000ff
        /*0844*/ 	.word	0x00032488
        /*0848*/ 	.short	0x0100
        /*084a*/ 	.byte	0x06
	.zero		1


	//   ....[15]....
        /*084c*/ 	.word	0x000007b0
        /*0850*/ 	.word	0x000000ff
        /*0854*/ 	.word	0x00032490
        /*0858*/ 	.short	0x0100
        /*085a*/ 	.byte	0x08
	.zero		1


	//   ....[16]....
        /*085c*/ 	.word	0x000007c0
        /*0860*/ 	.word	0x000000ff
        /*0864*/ 	.word	0x000324a0
        /*0868*/ 	.short	0x0100
        /*086a*/ 	.byte	0x08
	.zero		1


	//   ....[17]....
        /*086c*/ 	.word	0x000007d0
        /*0870*/ 	.word	0x000000ff
        /*0874*/ 	.word	0x00032498
        /*0878*/ 	.short	0x0100
        /*087a*/ 	.byte	0x08
	.zero		1


	//   ....[18]....
        /*087c*/ 	.word	0x000007e0
        /*0880*/ 	.word	0x000000ff
        /*0884*/ 	.word	0x000324a8
        /*0888*/ 	.short	0x0100
        /*088a*/ 	.byte	0x08
	.zero		1


	//   ....[19]....
        /*088c*/ 	.word	0x00000910
        /*0890*/ 	.word	0x000000ff
        /*0894*/ 	.word	0x000324b0
        /*0898*/ 	.short	0x0100
        /*089a*/ 	.byte	0x08
	.zero		1


	//   ....[20]....
        /*089c*/ 	.word	0x00000920
        /*08a0*/ 	.word	0x000000ff
        /*08a4*/ 	.word	0x000324c0
        /*08a8*/ 	.short	0x0100
        /*08aa*/ 	.byte	0x08
	.zero		1


	//   ....[21]....
        /*08ac*/ 	.word	0x00000930
        /*08b0*/ 	.word	0x000000ff
        /*08b4*/ 	.word	0x000324b8
        /*08b8*/ 	.short	0x0100
        /*08ba*/ 	.byte	0x08
	.zero		1


	//   ....[22]....
        /*08bc*/ 	.word	0x00000940
        /*08c0*/ 	.word	0x000000ff
        /*08c4*/ 	.word	0x000324c8
        /*08c8*/ 	.short	0x0100
        /*08ca*/ 	.byte	0x08
	.zero		1


	//   ....[23]....
        /*08cc*/ 	.word	0x000027d0
        /*08d0*/ 	.word	0x000000ff
        /*08d4*/ 	.word	0x00032400
        /*08d8*/ 	.short	0x010a
        /*08da*/ 	.byte	0x2c
	.zero		1


	//   ....[24]....
        /*08dc*/ 	.word	0x00002c30
        /*08e0*/ 	.word	0x0000000c
        /*08e4*/ 	.word	0x00000000
        /*08e8*/ 	.short	0x010a
        /*08ea*/ 	.byte	0x3f
	.zero		1


	//   ....[25]....
        /*08ec*/ 	.word	0x00002c90
        /*08f0*/ 	.word	0x0000000c
        /*08f4*/ 	.word	0x00000000
        /*08f8*/ 	.short	0x010a
        /*08fa*/ 	.byte	0x3f
	.zero		1


	//   ....[26]....
        /*08fc*/ 	.word	0x00003040
        /*0900*/ 	.word	0x000000ff
        /*0904*/ 	.word	0x00032410
        /*0908*/ 	.short	0x010a
        /*090a*/ 	.byte	0x2c
	.zero		1


	//   ....[27]....
        /*090c*/ 	.word	0x00003140
        /*0910*/ 	.word	0x00000008
        /*0914*/ 	.word	0x00000000
        /*0918*/ 	.short	0x010a
        /*091a*/ 	.byte	0x3f
	.zero		1


	//   ....[28]....
        /*091c*/ 	.word	0x000031a0
        /*0920*/ 	.word	0x00000008
        /*0924*/ 	.word	0x00000000
        /*0928*/ 	.short	0x010a
        /*092a*/ 	.byte	0x3f
	.zero		1


	//   ....[29]....
        /*092c*/ 	.word	0x00003e90
        /*0930*/ 	.word	0x00000008
        /*0934*/ 	.word	0x00000000
        /*0938*/ 	.short	0x0101
        /*093a*/ 	.byte	0x3f
	.zero		1


	//   ....[30]....
        /*093c*/ 	.word	0x00009120
        /*0940*/ 	.word	0x0000000d
        /*0944*/ 	.word	0x00000000
        /*0948*/ 	.short	0x0101
        /*094a*/ 	.byte	0x3f
	.zero		1


	//   ....[31]....
        /*094c*/ 	.word	0x00009850
        /*0950*/ 	.word	0x00000003
        /*0954*/ 	.word	0x00000000
        /*0958*/ 	.short	0x010a
        /*095a*/ 	.byte	0x3f
	.zero		1


	//   ....[32]....
        /*095c*/ 	.word	0x00009950
        /*0960*/ 	.word	0x00000000
        /*0964*/ 	.word	0x00000000
        /*0968*/ 	.short	0x010a
        /*096a*/ 	.byte	0x3f
	.zero		1


	//   ....[33]....
        /*096c*/ 	.word	0x00009d80
        /*0970*/ 	.word	0x00000003
        /*0974*/ 	.word	0x00000000
        /*0978*/ 	.short	0x010a
        /*097a*/ 	.byte	0x3f
	.zero		1


	//   ....[34]....
        /*097c*/ 	.word	0x00009e30
        /*0980*/ 	.word	0x00000004
        /*0984*/ 	.word	0x00000000
        /*0988*/ 	.short	0x010a
        /*098a*/ 	.byte	0x3f
	.zero		1


	//   ....[35]....
        /*098c*/ 	.word	0x0000aaf0
        /*0990*/ 	.word	0x00000003
        /*0994*/ 	.word	0x00000000
        /*0998*/ 	.short	0x0101
        /*099a*/ 	.byte	0x3f
	.zero		1


	//   ....[36]....
        /*099c*/ 	.word	0x00012dd0
        /*09a0*/ 	.word	0x00000000
        /*09a4*/ 	.word	0x00000000
        /*09a8*/ 	.short	0x0101
        /*09aa*/ 	.byte	0x3f
	.zero		1


	//   ....[37]....
        /*09ac*/ 	.word	0x00012fd0
        /*09b0*/ 	.word	0x00000005
        /*09b4*/ 	.word	0x00000000
        /*09b8*/ 	.short	0x010a
        /*09ba*/ 	.byte	0x3f
	.zero		1


	//   ....[38]....
        /*09bc*/ 	.word	0x000130d0
        /*09c0*/ 	.word	0x00000000
        /*09c4*/ 	.word	0x00000000
        /*09c8*/ 	.short	0x010a
        /*09ca*/ 	.byte	0x3f
	.zero		1


	//   ....[39]....
        /*09cc*/ 	.word	0x00013500
        /*09d0*/ 	.word	0x00000005
        /*09d4*/ 	.word	0x00000000
        /*09d8*/ 	.short	0x010a
        /*09da*/ 	.byte	0x3f
	.zero		1


	//   ....[40]....
        /*09dc*/ 	.word	0x000135b0
        /*09e0*/ 	.word	0x00000004
        /*09e4*/ 	.word	0x00000000
        /*09e8*/ 	.short	0x010a
        /*09ea*/ 	.byte	0x3f
	.zero		1


	//   ....[41]....
        /*09ec*/ 	.word	0x00014270
        /*09f0*/ 	.word	0x00000004
        /*09f4*/ 	.word	0x00000000
        /*09f8*/ 	.short	0x0101
        /*09fa*/ 	.byte	0x3f
	.zero		1


	//   ....[42]....
        /*09fc*/ 	.word	0x0001d9c0
        /*0a00*/ 	.word	0x00000000
        /*0a04*/ 	.word	0x00000000
        /*0a08*/ 	.short	0x0101
        /*0a0a*/ 	.byte	0x3f
	.zero		1


	//   ....[43]....
        /*0a0c*/ 	.word	0x000204e0
        /*0a10*/ 	.word	0x000000ff
        /*0a14*/ 	.word	0x00000000
        /*0a18*/ 	.short	0x0101
        /*0a1a*/ 	.byte	0x05
	.zero		1


	//   ....[44]....
        /*0a1c*/ 	.word	0x000229c0
        /*0a20*/ 	.word	0x00000000
        /*0a24*/ 	.word	0x00032440
        /*0a28*/ 	.short	0x010a
        /*0a2a*/ 	.byte	0x3f
	.zero		1


	//   ....[45]....
        /*0a2c*/ 	.word	0x00023680
        /*0a30*/ 	.word	0x00000011
        /*0a34*/ 	.word	0x00032400
        /*0a38*/ 	.short	0x0107
        /*0a3a*/ 	.byte	0x3f
	.zero		1


	//   ....[46]....
        /*0a3c*/ 	.word	0x00023720
        /*0a40*/ 	.word	0x00000011
        /*0a44*/ 	.word	0x00032400
        /*0a48*/ 	.short	0x0101
        /*0a4a*/ 	.byte	0x3f
	.zero		1


	//   ....[47]....
        /*0a4c*/ 	.word	0x00024200
        /*0a50*/ 	.word	0x00000011
        /*0a54*/ 	.word	0x00032410
        /*0a58*/ 	.short	0x0107
        /*0a5a*/ 	.byte	0x3f
	.zero		1


	//   ....[48]....
        /*0a5c*/ 	.word	0x00024300
        /*0a60*/ 	.word	0x00000011
        /*0a64*/ 	.word	0x00032410
        /*0a68*/ 	.short	0x0101
        /*0a6a*/ 	.byte	0x3f
	.zero		1


	//   ....[49]....
        /*0a6c*/ 	.word	0x00024320
        /*0a70*/ 	.word	0x00000011
        /*0a74*/ 	.word	0x00032420
        /*0a78*/ 	.short	0x010a
        /*0a7a*/ 	.byte	0x3f
	.zero		1


	//   ....[50]....
        /*0a7c*/ 	.word	0x00024400
        /*0a80*/ 	.word	0x00000002
        /*0a84*/ 	.word	0x00032460
        /*0a88*/ 	.short	0x010a
        /*0a8a*/ 	.byte	0x3f
	.zero		1


	//   ....[51]....
        /*0a8c*/ 	.word	0x00024c20
        /*0a90*/ 	.word	0x00000003
        /*0a94*/ 	.word	0x00032440
        /*0a98*/ 	.short	0x010a
        /*0a9a*/ 	.byte	0x3f
	.zero		1


	//   ....[52]....
        /*0a9c*/ 	.word	0x00024e40
        /*0aa0*/ 	.word	0x00000003
        /*0aa4*/ 	.word	0x00032460
        /*0aa8*/ 	.short	0x010a
        /*0aaa*/ 	.byte	0x3f
	.zero		1


	//   ....[53]....
        /*0aac*/ 	.word	0x00025630
        /*0ab0*/ 	.word	0x00000004
        /*0ab4*/ 	.word	0x00032440
        /*0ab8*/ 	.short	0x010a
        /*0aba*/ 	.byte	0x3f
	.zero		1


	//   ....[54]....
        /*0abc*/ 	.word	0x00025850
        /*0ac0*/ 	.word	0x00000004
        /*0ac4*/ 	.word	0x00032460
        /*0ac8*/ 	.short	0x010a
        /*0aca*/ 	.byte	0x3f
	.zero		1


	//   ....[55]....
        /*0acc*/ 	.word	0x00025fd0
        /*0ad0*/ 	.word	0x00000004
        /*0ad4*/ 	.word	0x00032440
        /*0ad8*/ 	.short	0x010a
        /*0ada*/ 	.byte	0x3f
	.zero		1


	//   ....[56]....
        /*0adc*/ 	.word	0x000261f0
        /*0ae0*/ 	.word	0x00000004
        /*0ae4*/ 	.word	0x00032460
        /*0ae8*/ 	.short	0x010a
        /*0aea*/ 	.byte	0x3f
	.zero		1


	//   ....[57]....
        /*0aec*/ 	.word	0x00026b60
        /*0af0*/ 	.word	0x00000000
        /*0af4*/ 	.word	0x00032420
        /*0af8*/ 	.short	0x010a
        /*0afa*/ 	.byte	0x3f
	.zero		1


	//   ....[58]....
        /*0afc*/ 	.word	0x00026d30
        /*0b00*/ 	.word	0x00000006
        /*0b04*/ 	.word	0x00000000
        /*0b08*/ 	.short	0x010a
        /*0b0a*/ 	.byte	0x3f
	.zero		1


	//   ....[59]....
        /*0b0c*/ 	.word	0x00026d80
        /*0b10*/ 	.word	0x00000003
        /*0b14*/ 	.word	0x00000000
        /*0b18*/ 	.short	0x010a
        /*0b1a*/ 	.byte	0x3f
	.zero		1


	//   ....[60]....
        /*0b1c*/ 	.word	0x00026de0
        /*0b20*/ 	.word	0x00000012
        /*0b24*/ 	.word	0x00000000
        /*0b28*/ 	.short	0x010a
        /*0b2a*/ 	.byte	0x3f
	.zero		1


	//   ....[61]....
        /*0b2c*/ 	.word	0x00026e10
        /*0b30*/ 	.word	0x00000003
        /*0b34*/ 	.word	0x00000000
        /*0b38*/ 	.short	0x010a
        /*0b3a*/ 	.byte	0x3f
	.zero		1


	//   ....[62]....
        /*0b3c*/ 	.word	0x00026e80
        /*0b40*/ 	.word	0x00000009
        /*0b44*/ 	.word	0x00032400
        /*0b48*/ 	.short	0x010a
        /*0b4a*/ 	.byte	0x3f
	.zero		1


	//   ....[63]....
        /*0b4c*/ 	.word	0x00026ed0
        /*0b50*/ 	.word	0x0000000c
        /*0b54*/ 	.word	0x00000000
        /*0b58*/ 	.short	0x010a
        /*0b5a*/ 	.byte	0x3f
	.zero		1


	//   ....[64]....
        /*0b5c*/ 	.word	0x00026f30
        /*0b60*/ 	.word	0x00000009
        /*0b64*/ 	.word	0x00032410
        /*0b68*/ 	.short	0x010a
        /*0b6a*/ 	.byte	0x3f
	.zero		1


	//   ....[65]....
        /*0b6c*/ 	.word	0x00026f80
        /*0b70*/ 	.word	0x00000008
        /*0b74*/ 	.word	0x00000000
        /*0b78*/ 	.short	0x010a
        /*0b7a*/ 	.byte	0x3f
	.zero		1


	//   ....[66]....
        /*0b7c*/ 	.word	0x00026fd0
        /*0b80*/ 	.word	0x00000000
        /*0b84*/ 	.word	0x00000000
        /*0b88*/ 	.short	0x010a
        /*0b8a*/ 	.byte	0x3f
	.zero		1


	//   ....[67]....
        /*0b8c*/ 	.word	0x00027020
        /*0b90*/ 	.word	0x00000004
        /*0b94*/ 	.word	0x00000000
        /*0b98*/ 	.short	0x010a
        /*0b9a*/ 	.byte	0x3f
	.zero		1


	//   ....[68]....
        /*0b9c*/ 	.word	0x00027070
        /*0ba0*/ 	.word	0x00000000
        /*0ba4*/ 	.word	0x00000000
        /*0ba8*/ 	.short	0x010a
        /*0baa*/ 	.byte	0x3f
	.zero		1


	//   ....[69]....
        /*0bac*/ 	.word	0x000270c0
        /*0bb0*/ 	.word	0x00000004
        /*0bb4*/ 	.word	0x00000000
        /*0bb8*/ 	.short	0x010a
        /*0bba*/ 	.byte	0x3f
	.zero		1


	//   ....[70]....
        /*0bbc*/ 	.word	0x00027210
        /*0bc0*/ 	.word	0x00000000
        /*0bc4*/ 	.word	0x00032440
        /*0bc8*/ 	.short	0x010a
        /*0bca*/ 	.byte	0x3f
	.zero		1


	//   ....[71]....
        /*0bcc*/ 	.word	0x00028aa0
        /*0bd0*/ 	.word	0x00000011
        /*0bd4*/ 	.word	0x00032420
        /*0bd8*/ 	.short	0x010a
        /*0bda*/ 	.byte	0x3f
	.zero		1


	//   ....[72]....
        /*0bdc*/ 	.word	0x00028af0
        /*0be0*/ 	.word	0x00000002
        /*0be4*/ 	.word	0x00032460
        /*0be8*/ 	.short	0x010a
        /*0bea*/ 	.byte	0x3f
	.zero		1


	//   ....[73]....
        /*0bec*/ 	.word	0x00028b40
        /*0bf0*/ 	.word	0x00000003
        /*0bf4*/ 	.word	0x00032440
        /*0bf8*/ 	.short	0x010a
        /*0bfa*/ 	.byte	0x3f
	.zero		1


	//   ....[74]....
        /*0bfc*/ 	.word	0x00028b90
        /*0c00*/ 	.word	0x00000003
        /*0c04*/ 	.word	0x00032460
        /*0c08*/ 	.short	0x010a
        /*0c0a*/ 	.byte	0x3f
	.zero		1


	//   ....[75]....
        /*0c0c*/ 	.word	0x00028be0
        /*0c10*/ 	.word	0x00000004
        /*0c14*/ 	.word	0x00032440
        /*0c18*/ 	.short	0x010a
        /*0c1a*/ 	.byte	0x3f
	.zero		1


	//   ....[76]....
        /*0c1c*/ 	.word	0x00028c30
        /*0c20*/ 	.word	0x00000004
        /*0c24*/ 	.word	0x00032460
        /*0c28*/ 	.short	0x010a
        /*0c2a*/ 	.byte	0x3f
	.zero		1


	//   ....[77]....
        /*0c2c*/ 	.word	0x00028c80
        /*0c30*/ 	.word	0x00000004
        /*0c34*/ 	.word	0x00032440
        /*0c38*/ 	.short	0x010a
        /*0c3a*/ 	.byte	0x3f
	.zero		1


	//   ....[78]....
        /*0c3c*/ 	.word	0x00028cd0
        /*0c40*/ 	.word	0x00000004
        /*0c44*/ 	.word	0x00032460
        /*0c48*/ 	.short	0x010a
        /*0c4a*/ 	.byte	0x3f
	.zero		1


	//   ....[79]....
        /*0c4c*/ 	.word	0x00028dc0
        /*0c50*/ 	.word	0x00000000
        /*0c54*/ 	.word	0x00032420
        /*0c58*/ 	.short	0x010a
        /*0c5a*/ 	.byte	0x3f
	.zero		1


	//   ....[80]....
        /*0c5c*/ 	.word	0x00028f60
        /*0c60*/ 	.word	0x00000006
        /*0c64*/ 	.word	0x00000000
        /*0c68*/ 	.short	0x010a
        /*0c6a*/ 	.byte	0x3f
	.zero		1


	//   ....[81]....
        /*0c6c*/ 	.word	0x00028fb0
        /*0c70*/ 	.word	0x00000003
        /*0c74*/ 	.word	0x00000000
        /*0c78*/ 	.short	0x010a
        /*0c7a*/ 	.byte	0x3f
	.zero		1


	//   ....[82]....
        /*0c7c*/ 	.word	0x00029000
        /*0c80*/ 	.word	0x00000012
        /*0c84*/ 	.word	0x00000000
        /*0c88*/ 	.short	0x010a
        /*0c8a*/ 	.byte	0x3f
	.zero		1


	//   ....[83]....
        /*0c8c*/ 	.word	0x000293b0
        /*0c90*/ 	.word	0x0000000c
        /*0c94*/ 	.word	0x00000000
        /*0c98*/ 	.short	0x010a
        /*0c9a*/ 	.byte	0x3f
	.zero		1


	//   ....[84]....
        /*0c9c*/ 	.word	0x000294f0
        /*0ca0*/ 	.word	0x00000002
        /*0ca4*/ 	.word	0x00000000
        /*0ca8*/ 	.short	0x010a
        /*0caa*/ 	.byte	0x3f
	.zero		1


	//   ....[85]....
        /*0cac*/ 	.word	0x00029b50
        /*0cb0*/ 	.word	0x0000000b
        /*0cb4*/ 	.word	0x00000000
        /*0cb8*/ 	.short	0x010a
        /*0cba*/ 	.byte	0x3f
	.zero		1


	//   ....[86]....
        /*0cbc*/ 	.word	0x00029c90
        /*0cc0*/ 	.word	0x00000008
        /*0cc4*/ 	.word	0x00000000
        /*0cc8*/ 	.short	0x010a
        /*0cca*/ 	.byte	0x3f
	.zero		1


	//   ....[87]....
        /*0ccc*/ 	.word	0x0002af00
        /*0cd0*/ 	.word	0x00000002
        /*0cd4*/ 	.word	0x00000000
        /*0cd8*/ 	.short	0x0101
        /*0cda*/ 	.byte	0x3f
	.zero		1


	//   ....[88]....
        /*0cdc*/ 	.word	0x00044650
        /*0ce0*/ 	.word	0x00000004
        /*0ce4*/ 	.word	0x00000000
        /*0ce8*/ 	.short	0x0101
        /*0cea*/ 	.byte	0x3f
	.zero		1


	//   ....[89]....
        /*0cec*/ 	.word	0x00044690
        /*0cf0*/ 	.word	0x00000002
        /*0cf4*/ 	.word	0x00000000
        /*0cf8*/ 	.short	0x010a
        /*0cfa*/ 	.byte	0x3f
	.zero		1


	//   ....[90]....
        /*0cfc*/ 	.word	0x000446e0
        /*0d00*/ 	.word	0x00000008
        /*0d04*/ 	.word	0x00000000
        /*0d08*/ 	.short	0x010a
        /*0d0a*/ 	.byte	0x3f
	.zero		1


	//----- nvinfo : EIATTR_NUM_MBARRIERS
	.align		4
.L_1359:
        /*0d0c*/ 	.byte	0x03, 0x38
        /*0d0e*/ 	.short	0x0017


	//----- nvinfo : EIATTR_EXIT_INSTR_OFFSETS
	.align		4
        /*0d10*/ 	.byte	0x04, 0x1c
        /*0d12*/ 	.short	(.L_1361 - .L_1360)


	//   ....[0]....
.L_1360:
        /*0d14*/ 	.word	0x00000b50


	//   ....[1]....
        /*0d18*/ 	.word	0x000215f0


	//   ....[2]....
        /*0d1c*/ 	.word	0x00026e60


	//----- nvinfo : EIATTR_MAX_THREADS
	.align		4
.L_1361:
        /*0d20*/ 	.byte	0x04, 0x05
        /*0d22*/ 	.short	(.L_1363 - .L_1362)
.L_1362:
        /*0d24*/ 	.word	0x00000180
        /*0d28*/ 	.word	0x00000001
        /*0d2c*/ 	.word	0x00000001


	//----- nvinfo : EIATTR_CRS_STACK_SIZE
	.align		4
.L_1363:
        /*0d30*/ 	.byte	0x04, 0x1e
        /*0d32*/ 	.short	(.L_1365 - .L_1364)
.L_1364:
        /*0d34*/ 	.word	0x00000000


	//----- nvinfo : EIATTR_CBANK_PARAM_SIZE
	.align		4
.L_1365:
        /*0d38*/ 	.byte	0x03, 0x19
        /*0d3a*/ 	.short	0x0bf0


	//----- nvinfo : EIATTR_PARAM_CBANK
	.align		4
        /*0d3c*/ 	.byte	0x04, 0x0a
        /*0d3e*/ 	.short	(.L_1367 - .L_1366)
	.align		4
.L_1366:
        /*0d40*/ 	.word	index@(.nv.constant0._ZN7cutlass13device_kernelIN5flash11enable_sm90INS1_16FlashAttnFwdSm90INS1_25CollectiveMainloopFwdSm90ILi2EN4cute5tupleIJNS5_1CILi1EEES8_S8_EEENS6_IJNS7_ILi128EEENS7_ILi96EEENS7_ILi64EEEEEELi256ENS_10bfloat16_tEfNS_4arch4Sm90ELb0ELb1ELb0ELb0ELb0ELb0ELb1ELb1ELb0ELb1ELb0ELb0EEENS1_21CollectiveEpilogueFwdINS6_IJSA_NS7_ILi256EEESB_EEES9_SE_SG_Li256ELb0ELb1ELb0ELb0EEENS1_30DynamicPersistentTileSchedulerILi256ELi128ELb0ELb1ELb1EEEEEEEEEvNT_6ParamsE)
        /*0d44*/ 	.short	0x0210
        /*0d46*/ 	.short	0x0bf0


	//----- nvinfo : EIATTR_SW_WAR
	.align		4
.L_1367:
        /*0d48*/ 	.byte	0x04, 0x36
        /*0d4a*/ 	.short	(.L_1369 - .L_1368)
.L_1368:
        /*0d4c*/ 	.word	0x00000008
.L_1369:


//--------------------- .nv.info._ZN7cutlass13device_kernelIN5flash11enable_sm90INS1_16FlashAttnFwdSm90INS1_25CollectiveMainloopFwdSm90ILi2EN4cute5tupleIJNS5_1CILi1EEES8_S8_EEENS6_IJNS7_ILi128EEENS7_ILi96EEENS7_ILi64EEEEEELi256ENS_10bfloat16_tEfNS_4arch4Sm90ELb0ELb1ELb0ELb1ELb0ELb0ELb0ELb1ELb0ELb1ELb0ELb0EEENS1_21CollectiveEpilogueFwdINS6_IJSA_NS7_ILi256EEESB_EEES9_SE_SG_Li256ELb1ELb1ELb0ELb0EEENS1_36VarlenDynamicPersistentTileSchedulerILi128ELi96ELi256ELi128ELb0ELb1ELb1ELb1ELb0ELb1EEEEEEEEEvNT_6ParamsE --------------------------
	.section	.nv.info._ZN7cutlass13device_kernelIN5flash11enable_sm90INS1_16FlashAttnFwdSm90INS1_25CollectiveMainloopFwdSm90ILi2EN4cute5tupleIJNS5_1CILi1EEES8_S8_EEENS6_IJNS7_ILi128EEENS7_ILi96EEENS7_ILi64EEEEEELi256ENS_10bfloat16_tEfNS_4arch4Sm90ELb0ELb1ELb0ELb1ELb0ELb0ELb0ELb1ELb0ELb1ELb0ELb0EEENS1_21CollectiveEpilogueFwdINS6_IJSA_NS7_ILi256EEESB_EEES9_SE_SG_Li256ELb1ELb1ELb0ELb0EEENS1_36VarlenDynamicPersistentTileSchedulerILi128ELi96ELi256ELi128ELb0ELb1ELb1ELb1ELb0ELb1EEEEEEEEEvNT_6ParamsE,"",@"SHT_CUDA_INFO"
	.sectionflags	@""
	.align	4


	//----- nvinfo : EIATTR_CUDA_API_VERSION
	.align		4
        /*0000*/ 	.byte	0x04, 0x37
        /*0002*/ 	.short	(.L_1371 - .L_1370)
.L_1370:
        /*0004*/ 	.word	0x00000082


	//----- nvinfo : EIATTR_KPARAM_INFO
	.align		4
.L_1371:
        /*0008*/ 	.byte	0x04, 0x17
        /*000a*/ 	.short	(.L_1373 - .L_1372)
.L_1372:
        /*000c*/ 	.word	0x00000000
        /*0010*/ 	.short	0x0000
        /*0012*/ 	.short	0x0070
        /*0014*/ 	.byte	0x00, 0xf0, 0x01, 0x2a


	//----- nvinfo : EIATTR_SPARSE_MMA_MASK
	.align		4
.L_1373:
        /*0018*/ 	.byte	0x03, 0x50
        /*001a*/ 	.short	0x0000


	//----- nvinfo : EIATTR_MAXREG_COUNT
	.align		4
        /*001c*/ 	.byte	0x03, 0x1b
        /*001e*/ 	.short	0x00a8


	//----- nvinfo : EIATTR_NUM_BARRIERS
	.align		4
        /*0020*/ 	.byte	0x02, 0x4c
        /*0022*/ 	.byte	0x10
	.zero		1


	//----- nvinfo : EIATTR_EXTERNS
	.align		4
        /*0024*/ 	.byte	0x04, 0x0f
        /*0026*/ 	.short	(.L_1375 - .L_1374)


	//   ....[0]....
	.align		4
.L_1374:
        /*0028*/ 	.word	index@(__assertfail)


	//----- nvinfo : EIATTR_ANNOTATIONS
	.align		4
.L_1375:
        /*002c*/ 	.byte	0x04, 0x55
        /*002e*/ 	.short	(.L_1377 - .L_1376)


	//   ....[0]....
.L_1376:
        /* <DEDUP_REMOVED lines=57> */


	//----- nvinfo : EIATTR_MERCURY_ISA_VERSION
	.align		4
.L_1377:
        /*03b0*/ 	.byte	0x03, 0x5f
        /*03b2*/ 	.short	0x0101


	//----- nvinfo : EIATTR_UNUSED_LOAD_BYTE_OFFSET
	.align		4
        /*03b4*/ 	.byte	0x04, 0x44
        /*03b6*/ 	.short	(.L_1379 - .L_1378)


	//   ....[0]....
.L_1378:
        /*03b8*/ 	.word	0x00000a40
        /*03bc*/ 	.word	0x0000fff0


	//   ....[1]....
        /*03c0*/ 	.word	0x0000d180
        /*03c4*/ 	.word	0x0000fff0


	//----- nvinfo : EIATTR_INT_WARP_WIDE_INSTR_OFFSETS
	.align		4
.L_1379:
        /*03c8*/ 	.byte	0x04, 0x31
        /*03ca*/ 	.short	(.L_1381 - .L_1380)


	//   ....[0]....
.L_1380:
        /*03cc*/ 	.word	0x00000130


	//   ....[1]....
        /*03d0*/ 	.word	0x00000170


	//   ....[2]....
        /*03d4*/ 	.word	0x000001e0


	//   ....[3]....
        /*03d8*/ 	.word	0x00011510


	//   ....[4]....
        /*03dc*/ 	.word	0x000115a0


	//   ....[5]....
        /*03e0*/ 	.word	0x00015310


	//   ....[6]....
        /*03e4*/ 	.word	0x000153a0


	//----- nvinfo : EIATTR_COOP_GROUP_MASK_REGIDS
	.align		4
.L_1381:
        /*03e8*/ 	.byte	0x04, 0x29
        /*03ea*/ 	.short	(.L_1383 - .L_1382)


	//   ....[0]....
.L_1382:
        /*03ec*/ 	.word	0xffffffff


	//   ....[1]....
        /*03f0*/ 	.word	0xffffffff


	//   ....[2]....
        /*03f4*/ 	.word	0xffffffff


	//   ....[3]....
        /*03f8*/ 	.word	0xffffffff


	//   ....[4]....
        /*03fc*/ 	.word	0xffffffff


	//   ....[5]....
        /*0400*/ 	.word	0xffffffff


	//   ....[6]....
        /*0404*/ 	.word	0xffffffff


	//   ....[7]....
        /*0408*/ 	.word	0xffffffff


	//   ....[8]....
        /*040c*/ 	.word	0xffffffff


	//   ....[9]....
        /*0410*/ 	.word	0xffffffff


	//   ....[10]....
        /*0414*/ 	.word	0xffffffff


	//   ....[11]....
        /*0418*/ 	.word	0xffffffff


	//   ....[12]....
        /*041c*/ 	.word	0xffffffff


	//   ....[13]....
        /*0420*/ 	.word	0xffffffff


	//   ....[14]....
        /*0424*/ 	.word	0xffffffff


	//   ....[15]....
        /*0428*/ 	.word	0xffffffff


	//   ....[16]....
        /*042c*/ 	.word	0xffffffff


	//   ....[17]....
        /*0430*/ 	.word	0xffffffff


	//   ....[18]....
        /*0434*/ 	.word	0xffffffff


	//   ....[19]....
        /*0438*/ 	.word	0xffffffff


	//   ....[20]....
        /*043c*/ 	.word	0xffffffff


	//   ....[21]....
        /*0440*/ 	.word	0xffffffff


	//   ....[22]....
        /*0444*/ 	.word	0xffffffff


	//   ....[23]....
        /*0448*/ 	.word	0xffffffff


	//   ....[24]....
        /*044c*/ 	.word	0xffffffff


	//   ....[25]....
        /*0450*/ 	.word	0xffffffff


	//   ....[26]....
        /*0454*/ 	.word	0xffffffff


	//   ....[27]....
        /*0458*/ 	.word	0xffffffff


	//   ....[28]....
        /*045c*/ 	.word	0xffffffff


	//   ....[29]....
        /*0460*/ 	.word	0xffffffff


	//   ....[30]....
        /*0464*/ 	.word	0xffffffff


	//   ....[31]....
        /*0468*/ 	.word	0xffffffff


	//   ....[32]....
        /*046c*/ 	.word	0xffffffff


	//   ....[33]....
        /*0470*/ 	.word	0xffffffff


	//   ....[34]....
        /*0474*/ 	.word	0xffffffff


	//   ....[35]....
        /*0478*/ 	.word	0xffffffff


	//   ....[36]....
        /*047c*/ 	.word	0xffffffff


	//   ....[37]....
        /*0480*/ 	.word	0xffffffff


	//   ....[38]....
        /*0484*/ 	.word	0xffffffff


	//   ....[39]....
        /*0488*/ 	.word	0xffffffff


	//   ....[40]....
        /*048c*/ 	.word	0xffffffff


	//   ....[41]....
        /*0490*/ 	.word	0xffffffff


	//   ....[42]....
        /*0494*/ 	.word	0xffffffff


	//   ....[43]....
        /*0498*/ 	.word	0xffffffff


	//   ....[44]....
        /*049c*/ 	.word	0xffffffff


	//   ....[45]....
        /*04a0*/ 	.word	0xffffffff


	//   ....[46]....
        /*04a4*/ 	.word	0xffffffff


	//   ....[47]....
        /*04a8*/ 	.word	0xffffffff


	//   ....[48]....
        /*04ac*/ 	.word	0xffffffff


	//   ....[49]....
        /*04b0*/ 	.word	0xffffffff


	//   ....[50]....
        /*04b4*/ 	.word	0xffffffff


	//   ....[51]....
        /*04b8*/ 	.word	0xffffffff


	//   ....[52]....
        /*04bc*/ 	.word	0xffffffff


	//   ....[53]....
        /*04c0*/ 	.word	0xffffffff


	//   ....[54]....
        /*04c4*/ 	.word	0xffffffff


	//   ....[55]....
        /*04c8*/ 	.word	0xffffffff


	//   ....[56]....
        /*04cc*/ 	.word	0xffffffff


	//   ....[57]....
        /*04d0*/ 	.word	0xffffffff


	//   ....[58]....
        /*04d4*/ 	.word	0xffffffff


	//   ....[59]....
        /*04d8*/ 	.word	0xffffffff


	//   ....[60]....
        /*04dc*/ 	.word	0xffffffff


	//   ....[61]....
        /*04e0*/ 	.word	0xffffffff


	//   ....[62]....
        /*04e4*/ 	.word	0xffffffff


	//   ....[63]....
        /*04e8*/ 	.word	0xffffffff


	//   ....[64]....
        /*04ec*/ 	.word	0xffffffff


	//   ....[65]....
        /*04f0*/ 	.word	0xffffffff


	//   ....[66]....
        /*04f4*/ 	.word	0xffffffff


	//   ....[67]....
        /*04f8*/ 	.word	0xffffffff


	//   ....[68]....
        /*04fc*/ 	.word	0xffffffff


	//   ....[69]....
        /*0500*/ 	.word	0xffffffff


	//   ....[70]....
        /*0504*/ 	.word	0xffffffff


	//   ....[71]....
        /*0508*/ 	.word	0xffffffff


	//   ....[72]....
        /*050c*/ 	.word	0xffffffff


	//   ....[73]....
        /*0510*/ 	.word	0xffffffff


	//   ....[74]....
        /*0514*/ 	.word	0xffffffff


	//   ....[75]....
        /*0518*/ 	.word	0xffffffff


	//   ....[76]....
        /*051c*/ 	.word	0xffffffff


	//   ....[77]....
        /*0520*/ 	.word	0xffffffff


	//   ....[78]....
        /*0524*/ 	.word	0xffffffff


	//   ....[79]....
        /*0528*/ 	.word	0xffffffff


	//   ....[80]....
        /*052c*/ 	.word	0xffffffff


	//   ....[81]....
        /*0530*/ 	.word	0xffffffff


	//   ....[82]....
        /*0534*/ 	.word	0xffffffff


	//   ....[83]....
        /*0538*/ 	.word	0xffffffff


	//   ....[84]....
        /*053c*/ 	.word	0xffffffff


	//   ....[85]....
        /*0540*/ 	.word	0xffffffff


	//   ....[86]....
        /*0544*/ 	.word	0xffffffff


	//   ....[87]....
        /*0548*/ 	.word	0xffffffff


	//   ....[88]....
        /*054c*/ 	.word	0xffffffff


	//   ....[89]....
        /*0550*/ 	.word	0xffffffff


	//   ....[90]....
        /*0554*/ 	.word	0xffffffff


	//   ....[91]....
        /*0558*/ 	.word	0xffffffff


	//   ....[92]....
        /*055c*/ 	.word	0xffffffff


	//   ....[93]....
        /*0560*/ 	.word	0xffffffff


	//   ....[94]....
        /*0564*/ 	.word	0xffffffff


	//   ....[95]....
        /*0568*/ 	.word	0xffffffff


	//   ....[96]....
        /*056c*/ 	.word	0xffffffff


	//   ....[97]....
        /*0570*/ 	.word	0xffffffff


	//   ....[98]....
        /*0574*/ 	.word	0xffffffff


	//   ....[99]....
        /*0578*/ 	.word	0xffffffff


	//   ....[100]....
        /*057c*/ 	.word	0xffffffff


	//   ....[101]....
        /*0580*/ 	.word	0xffffffff


	//   ....[102]....
        /*0584*/ 	.word	0xffffffff


	//   ....[103]....
        /*0588*/ 	.word	0xffffffff


	//   ....[104]....
        /*058c*/ 	.word	0xffffffff


	//   ....[105]....
        /*0590*/ 	.word	0x0500000f


	//   ....[106]....
        /*0594*/ 	.word	0x0500000f


	//   ....[107]....
        /*0598*/ 	.word	0x0500000f


	//   ....[108]....
        /*059c*/ 	.word	0x0500000f


	//   ....[109]....
        /*05a0*/ 	.word	0x0500000f


	//   ....[110]....
        /*05a4*/ 	.word	0x0500000f


	//   ....[111]....
        /*05a8*/ 	.word	0x0500000f


	//   ....[112]....
        /*05ac*/ 	.word	0x0500000f


	//   ....[113]....
        /*05b0*/ 	.word	0x0500000f


	//   ....[114]....
        /*05b4*/ 	.word	0x0500000f


	//   ....[115]....
        /*05b8*/ 	.word	0x0500000f


	//   ....[116]....
        /*05bc*/ 	.word	0x0500000f


	//   ....[117]....
        /*05c0*/ 	.word	0x0500000f


	//   ....[118]....
        /*05c4*/ 	.word	0x0500000f


	//   ....[119]....
        /*05c8*/ 	.word	0x0500000f


	//   ....[120]....
        /*05cc*/ 	.word	0x0500000f


	//   ....[121]....
        /*05d0*/ 	.word	0x0500000f


	//   ....[122]....
        /*05d4*/ 	.word	0x0500000f


	//   ....[123]....
        /*05d8*/ 	.word	0x0500000f


	//   ....[124]....
        /*05dc*/ 	.word	0x0500000f


	//   ....[125]....
        /*05e0*/ 	.word	0x0500000f


	//   ....[126]....
        /*05e4*/ 	.word	0x0500000f


	//   ....[127]....
        /*05e8*/ 	.word	0x0500000f


	//   ....[128]....
        /*05ec*/ 	.word	0x0500000f


	//   ....[129]....
        /*05f0*/ 	.word	0x0500000f


	//   ....[130]....
        /*05f4*/ 	.word	0x0500000f


	//   ....[131]....
        /*05f8*/ 	.word	0x0500000f


	//   ....[132]....
        /*05fc*/ 	.word	0x0500000f


	//   ....[133]....
        /*0600*/ 	.word	0x0500000f


	//   ....[134]....
        /*0604*/ 	.word	0x0500000f


	//   ....[135]....
        /*0608*/ 	.word	0x0500000f


	//   ....[136]....
        /*060c*/ 	.word	0x0500000f


	//   ....[137]....
        /*0610*/ 	.word	0x0500000f


	//   ....[138]....
        /*0614*/ 	.word	0x0500000f


	//   ....[139]....
        /*0618*/ 	.word	0x0500000f


	//----- nvinfo : EIATTR_COOP_GROUP_INSTR_OFFSETS
	.align		4
.L_1383:
        /*061c*/ 	.byte	0x04, 0x28
        /*061e*/ 	.short	(.L_1385 - .L_1384)


	//   ....[0]....
.L_1384:
        /*0620*/ 	.word	0x00000070


	//   ....[1]....
        /*0624*/ 	.word	0x00000140


	//   ....[2]....
        /*0628*/ 	.word	0x00000190


	//   ....[3]....
        /*062c*/ 	.word	0x000003c0


	//   ....[4]....
        /*0630*/ 	.word	0x00000520


	//   ....[5]....
        /*0634*/ 	.word	0x00000640


	//   ....[6]....
        /*0638*/ 	.word	0x000007a0


	//   ....[7]....
        /*063c*/ 	.word	0x00001b50


	//   ....[8]....
        /*0640*/ 	.word	0x00002180


	//   ....[9]....
        /*0644*/ 	.word	0x00002c20


	//   ....[10]....
        /*0648*/ 	.word	0x000031e0


	//   ....[11]....
        /*064c*/ 	.word	0x000032e0


	//   ....[12]....
        /*0650*/ 	.word	0x00003890


	//   ....[13]....
        /*0654*/ 	.word	0x00003950


	//   ....[14]....
        /*0658*/ 	.word	0x00004a80


	//   ....[15]....
        /*065c*/ 	.word	0x00004d90


	//   ....[16]....
        /*0660*/ 	.word	0x00005b60


	//   ....[17]....
        /*0664*/ 	.word	0x00005c80


	//   ....[18]....
        /*0668*/ 	.word	0x000062e0


	//   ....[19]....
        /*066c*/ 	.word	0x00006350


	//   ....[20]....
        /*0670*/ 	.word	0x00007f10


	//   ....[21]....
        /*0674*/ 	.word	0x00007f30


	//   ....[22]....
        /*0678*/ 	.word	0x00008460


	//   ....[23]....
        /*067c*/ 	.word	0x00008630


	//   ....[24]....
        /*0680*/ 	.word	0x00009ba0


	//   ....[25]....
        /*0684*/ 	.word	0x00009e00


	//   ....[26]....
        /*0688*/ 	.word	0x0000aaa0


	//   ....[27]....
        /*068c*/ 	.word	0x0000abc0


	//   ....[28]....
        /*0690*/ 	.word	0x0000b400


	//   ....[29]....
        /*0694*/ 	.word	0x0000b5d0


	//   ....[30]....
        /*0698*/ 	.word	0x0000c700


	//   ....[31]....
        /*069c*/ 	.word	0x0000c780


	//   ....[32]....
        /*06a0*/ 	.word	0x0000c7e0


	//   ....[33]....
        /*06a4*/ 	.word	0x0000c810


	//   ....[34]....
        /*06a8*/ 	.word	0x0000e210


	//   ....[35]....
        /*06ac*/ 	.word	0x0000e250


	//   ....[36]....
        /*06b0*/ 	.word	0x0000e290


	//   ....[37]....
        /*06b4*/ 	.word	0x0000e2c0


	//   ....[38]....
        /*06b8*/ 	.word	0x0000eb60


	//   ....[39]....
        /*06bc*/ 	.word	0x0000eba0


	//   ....[40]....
        /*06c0*/ 	.word	0x0000ece0


	//   ....[41]....
        /*06c4*/ 	.word	0x0000ed00


	//   ....[42]....
        /*06c8*/ 	.word	0x0000ee40


	//   ....[43]....
        /*06cc*/ 	.word	0x0000ee60


	//   ....[44]....
        /*06d0*/ 	.word	0x0000efb0


	//   ....[45]....
        /*06d4*/ 	.word	0x0000efd0


	//   ....[46]....
        /*06d8*/ 	.word	0x0000f920


	//   ....[47]....
        /*06dc*/ 	.word	0x0000f940


	//   ....[48]....
        /*06e0*/ 	.word	0x0000fa80


	//   ....[49]....
        /*06e4*/ 	.word	0x0000faa0


	//   ....[50]....
        /*06e8*/ 	.word	0x0000fbe0


	//   ....[51]....
        /*06ec*/ 	.word	0x0000fc00


	//   ....[52]....
        /*06f0*/ 	.word	0x0000fd50


	//   ....[53]....
        /*06f4*/ 	.word	0x0000fd70


	//   ....[54]....
        /*06f8*/ 	.word	0x0000ff50


	//   ....[55]....
        /*06fc*/ 	.word	0x00010130


	//   ....[56]....
        /*0700*/ 	.word	0x00010160


	//   ....[57]....
        /*0704*/ 	.word	0x00010190


	//   ....[58]....
        /*0708*/ 	.word	0x000101c0


	//   ....[59]....
        /*070c*/ 	.word	0x000101f0


	//   ....[60]....
        /*0710*/ 	.word	0x00010220


	//   ....[61]....
        /*0714*/ 	.word	0x00010390


	//   ....[62]....
        /*0718*/ 	.word	0x000103c0


	//   ....[63]....
        /*071c*/ 	.word	0x000103f0


	//   ....[64]....
        /*0720*/ 	.word	0x00010420


	//   ....[65]....
        /*0724*/ 	.word	0x00010450


	//   ....[66]....
        /*0728*/ 	.word	0x00010480


	//   ....[67]....
        /*072c*/ 	.word	0x00010520


	//   ....[68]....
        /*0730*/ 	.word	0x00010580


	//   ....[69]....
        /*0734*/ 	.word	0x00010610


	//   ....[70]....
        /*0738*/ 	.word	0x00011ad0


	//   ....[71]....
        /*073c*/ 	.word	0x000125f0


	//   ....[72]....
        /*0740*/ 	.word	0x00012610


	//   ....[73]....
        /*0744*/ 	.word	0x000126c0


	//   ....[74]....
        /*0748*/ 	.word	0x000126d0


	//   ....[75]....
        /*074c*/ 	.word	0x00012750


	//   ....[76]....
        /*0750*/ 	.word	0x00012760


	//   ....[77]....
        /*0754*/ 	.word	0x000127e0


	//   ....[78]....
        /*0758*/ 	.word	0x000127f0


	//   ....[79]....
        /*075c*/ 	.word	0x00012870


	//   ....[80]....
        /*0760*/ 	.word	0x00012880


	//   ....[81]....
        /*0764*/ 	.word	0x00012900


	//   ....[82]....
        /*0768*/ 	.word	0x00012910


	//   ....[83]....
        /*076c*/ 	.word	0x00012990


	//   ....[84]....
        /*0770*/ 	.word	0x000129a0


	//   ....[85]....
        /*0774*/ 	.word	0x000129b0


	//   ....[86]....
        /*0778*/ 	.word	0x00012a00


	//   ....[87]....
        /*077c*/ 	.word	0x000155a0


	//   ....[88]....
        /*0780*/ 	.word	0x00015600


	//   ....[89]....
        /*0784*/ 	.word	0x00015630


	//   ....[90]....
        /*0788*/ 	.word	0x00015640


	//   ....[91]....
        /*078c*/ 	.word	0x00015670


	//   ....[92]....
        /*0790*/ 	.word	0x000156a0


	//   ....[93]....
        /*0794*/ 	.word	0x000156d0


	//   ....[94]....
        /*0798*/ 	.word	0x00015700


	//   ....[95]....
        /*079c*/ 	.word	0x00015880


	//   ....[96]....
        /*07a0*/ 	.word	0x000158b0


	//   ....[97]....
        /*07a4*/ 	.word	0x000158e0


	//   ....[98]....
        /*07a8*/ 	.word	0x00015910


	//   ....[99]....
        /*07ac*/ 	.word	0x00015940


	//   ....[100]....
        /*07b0*/ 	.word	0x00015970


	//   ....[101]....
        /*07b4*/ 	.word	0x00015a30


	//   ....[102]....
        /*07b8*/ 	.word	0x00015a50


	//   ....[103]....
        /*07bc*/ 	.word	0x00015ac0


	//   ....[104]....
        /*07c0*/ 	.word	0x00016180


	//   ....[105]....
        /*07c4*/ 	.word	0x000167c0


	//   ....[106]....
        /*07c8*/ 	.word	0x00016980


	//   ....[107]....
        /*07cc*/ 	.word	0x000169d0


	//   ....[108]....
        /*07d0*/ 	.word	0x00016a30


	//   ....[109]....
        /*07d4*/ 	.word	0x00016b20


	//   ....[110]....
        /*07d8*/ 	.word	0x00016b80


	//   ....[111]....
        /*07dc*/ 	.word	0x00016c70


	//   ....[112]....
        /*07e0*/ 	.word	0x00016cd0


	//   ....[113]....
        /*07e4*/ 	.word	0x00016dc0


	//   ....[114]....
        /*07e8*/ 	.word	0x00016e20


	//   ....[115]....
        /*07ec*/ 	.word	0x00016f10


	//   ....[116]....
        /*07f0*/ 	.word	0x00016f70


	//   ....[117]....
        /*07f4*/ 	.word	0x00017060


	//   ....[118]....
        /*07f8*/ 	.word	0x000170c0


	//   ....[119]....
        /*07fc*/ 	.word	0x00017190


	//   ....[120]....
        /*0800*/ 	.word	0x00017210


	//   ....[121]....
        /*0804*/ 	.word	0x000172e0


	//   ....[122]....
        /*0808*/ 	.word	0x00017610


	//   ....[123]....
        /*080c*/ 	.word	0x000176b0


	//   ....[124]....
        /*0810*/ 	.word	0x000177d0


	//   ....[125]....
        /*0814*/ 	.word	0x00017840


	//   ....[126]....
        /*0818*/ 	.word	0x000178b0


	//   ....[127]....
        /*081c*/ 	.word	0x00017920


	//   ....[128]....
        /*0820*/ 	.word	0x00017990


	//   ....[129]....
        /*0824*/ 	.word	0x00017a10


	//   ....[130]....
        /*0828*/ 	.word	0x00017aa0


	//   ....[131]....
        /*082c*/ 	.word	0x00017b30


	//   ....[132]....
        /*0830*/ 	.word	0x00017ba0


	//   ....[133]....
        /*0834*/ 	.word	0x00017c10


	//   ....[134]....
        /*0838*/ 	.word	0x00017c80


	//   ....[135]....
        /*083c*/ 	.word	0x00017d00


	//   ....[136]....
        /*0840*/ 	.word	0x00017d70


	//   ....[137]....
        /*0844*/ 	.word	0x00017e10


	//   ....[138]....
        /*0848*/ 	.word	0x00017ea0


	//   ....[139]....
        /*084c*/ 	.word	0x00017fd0


	//----- nvinfo : EIATTR_REG_RECONFIG
	.align		4
.L_1385:
        /*0850*/ 	.byte	0x01, 0x54
	.zero		2


	//----- nvinfo : EIATTR_SYSCALL_OFFSETS
	.align		4
        /*0854*/ 	.byte	0x04, 0x46
        /*0856*/ 	.short	(.L_1387 - .L_1386)


	//   ....[0]....
.L_1386:
        /*0858*/ 	.word	0x00001d30


	//   ....[1]....
        /*085c*/ 	.word	0x00011710


	//   ....[2]....
        /*0860*/ 	.word	0x00011860


	//   ....[3]....
        /*0864*/ 	.word	0x00011950


	//   ....[4]....
        /*0868*/ 	.word	0x000121c0


	//----- nvinfo : EIATTR_MBARRIER_INSTR_OFFSETS
	.align		4
.L_1387:
        /*086c*/ 	.byte	0x04, 0x39
        /*086e*/ 	.short	(.L_1389 - .L_1388)


	//   ....[0]....
.L_1388:
        /*0870*/ 	.word	0x00000270
        /*0874*/ 	.word	0x000000ff
        /*0878*/ 	.word	0x00022800
        /*087c*/ 	.short	0x0100
        /*087e*/ 	.byte	0x08
	.zero		1


	//   ....[1]....
        /*0880*/ 	.word	0x00000280
        /*0884*/ 	.word	0x000000ff
        /*0888*/ 	.word	0x00022820
        /*088c*/ 	.short	0x0100
        /*088e*/ 	.byte	0x08
	.zero		1


	//   ....[2]....
        /*0890*/ 	.word	0x00000370
        /*0894*/ 	.word	0x000000ff
        /*0898*/ 	.word	0x00022830
        /*089c*/ 	.short	0x0100
        /*089e*/ 	.byte	0x08
	.zero		1


	//   ....[3]....
        /*08a0*/ 	.word	0x00000380
        /*08a4*/ 	.word	0x000000ff
        /*08a8*/ 	.word	0x00022840
        /*08ac*/ 	.short	0x0100
        /*08ae*/ 	.byte	0x08
	.zero		1


	//   ....[4]....
        /*08b0*/ 	.word	0x00000390
        /*08b4*/ 	.word	0x000000ff
        /*08b8*/ 	.word	0x00022838
        /*08bc*/ 	.short	0x0100
        /*08be*/ 	.byte	0x08
	.zero		1


	//   ....[5]....
        /*08c0*/ 	.word	0x000003a0
        /*08c4*/ 	.word	0x000000ff
        /*08c8*/ 	.word	0x00022848
        /*08cc*/ 	.short	0x0100
        /*08ce*/ 	.byte	0x08
	.zero		1


	//   ....[6]....
        /*08d0*/ 	.word	0x000004d0
        /*08d4*/ 	.word	0x000000ff
        /*08d8*/ 	.word	0x00022850
        /*08dc*/ 	.short	0x0100
        /*08de*/ 	.byte	0x08
	.zero		1


	//   ....[7]....
        /*08e0*/ 	.word	0x000004e0
        /*08e4*/ 	.word	0x000000ff
        /*08e8*/ 	.word	0x00022860
        /*08ec*/ 	.short	0x0100
        /*08ee*/ 	.byte	0x08
	.zero		1


	//   ....[8]....
        /*08f0*/ 	.word	0x000004f0
        /*08f4*/ 	.word	0x000000ff
        /*08f8*/ 	.word	0x00022858
        /*08fc*/ 	.short	0x0100
        /*08fe*/ 	.byte	0x08
	.zero		1


	//   ....[9]....
        /*0900*/ 	.word	0x00000500
        /*0904*/ 	.word	0x000000ff
        /*0908*/ 	.word	0x00022868
        /*090c*/ 	.short	0x0100
        /*090e*/ 	.byte	0x08
	.zero		1


	//   ....[10]....
        /*0910*/ 	.word	0x000005f0
        /*0914*/ 	.word	0x000000ff
        /*0918*/ 	.word	0x00022870
        /*091c*/ 	.short	0x0100
        /*091e*/ 	.byte	0x06
	.zero		1


	//   ....[11]....
        /*0920*/ 	.word	0x00000600
        /*0924*/ 	.word	0x000000ff
        /*0928*/ 	.word	0x00022880
        /*092c*/ 	.short	0x0100
        /*092e*/ 	.byte	0x06
	.zero		1


	//   ....[12]....
        /*0930*/ 	.word	0x00000610
        /*0934*/ 	.word	0x000000ff
        /*0938*/ 	.word	0x00022878
        /*093c*/ 	.short	0x0100
        /*093e*/ 	.byte	0x06
	.zero		1


	//   ....[13]....
        /*0940*/ 	.word	0x00000620
        /*0944*/ 	.word	0x000000ff
        /*0948*/ 	.word	0x00022888
        /*094c*/ 	.short	0x0100
        /*094e*/ 	.byte	0x06
	.zero		1


	//   ....[14]....
        /*0950*/ 	.word	0x00000750
        /*0954*/ 	.word	0x000000ff
        /*0958*/ 	.word	0x00022890
        /*095c*/ 	.short	0x0100
        /*095e*/ 	.byte	0x08
	.zero		1


	//   ....[15]....
        /*0960*/ 	.word	0x00000760
        /*0964*/ 	.word	0x000000ff
        /*0968*/ 	.word	0x000228a0
        /*096c*/ 	.short	0x0100
        /*096e*/ 	.byte	0x08
	.zero		1


	//   ....[16]....
        /*0970*/ 	.word	0x00000770
        /*0974*/ 	.word	0x000000ff
        /*0978*/ 	.word	0x00022898
        /*097c*/ 	.short	0x0100
        /*097e*/ 	.byte	0x08
	.zero		1


	//   ....[17]....
        /*0980*/ 	.word	0x00000780
        /*0984*/ 	.word	0x000000ff
        /*0988*/ 	.word	0x000228a8
        /*098c*/ 	.short	0x0100
        /*098e*/ 	.byte	0x08
	.zero		1


	//   ....[18]....
        /*0990*/ 	.word	0x000008b0
        /*0994*/ 	.word	0x000000ff
        /*0998*/ 	.word	0x000228b0
        /*099c*/ 	.short	0x0100
        /*099e*/ 	.byte	0x08
	.zero		1


	//   ....[19]....
        /*09a0*/ 	.word	0x000008c0
        /*09a4*/ 	.word	0x000000ff
        /*09a8*/ 	.word	0x000228c0
        /*09ac*/ 	.short	0x0100
        /*09ae*/ 	.byte	0x08
	.zero		1


	//   ....[20]....
        /*09b0*/ 	.word	0x000008d0
        /*09b4*/ 	.word	0x000000ff
        /*09b8*/ 	.word	0x000228b8
        /*09bc*/ 	.short	0x0100
        /*09be*/ 	.byte	0x08
	.zero		1


	//   ....[21]....
        /*09c0*/ 	.word	0x000008e0
        /*09c4*/ 	.word	0x000000ff
        /*09c8*/ 	.word	0x000228c8
        /*09cc*/ 	.short	0x0100
        /*09ce*/ 	.byte	0x08
	.zero		1


	//   ....[22]....
        /*09d0*/ 	.word	0x00001de0
        /*09d4*/ 	.word	0x00000008
        /*09d8*/ 	.word	0x00022800
        /*09dc*/ 	.short	0x010a
        /*09de*/ 	.byte	0x3f
	.zero		1


	//   ....[23]....
        /*09e0*/ 	.word	0x00001eb0
        /*09e4*/ 	.word	0x00000005
        /*09e8*/ 	.word	0x00022830
        /*09ec*/ 	.short	0x010a
        /*09ee*/ 	.byte	0x3f
	.zero		1


	//   ....[24]....
        /*09f0*/ 	.word	0x00001ef0
        /*09f4*/ 	.word	0x00000005
        /*09f8*/ 	.word	0x00022830
        /*09fc*/ 	.short	0x010a
        /*09fe*/ 	.byte	0x3f
	.zero		1


	//   ....[25]....
        /*0a00*/ 	.word	0x00002380
        /*0a04*/ 	.word	0x00000000
        /*0a08*/ 	.word	0x00000000
        /*0a0c*/ 	.short	0x0101
        /*0a0e*/ 	.byte	0x3f
	.zero		1


	//   ....[26]....
        /*0a10*/ 	.word	0x00004200
        /*0a14*/ 	.word	0x00000005
        /*0a18*/ 	.word	0x00022850
        /*0a1c*/ 	.short	0x010a
        /*0a1e*/ 	.byte	0x3f
	.zero		1


	//   ....[27]....
        /*0a20*/ 	.word	0x00004240
        /*0a24*/ 	.word	0x00000005
        /*0a28*/ 	.word	0x00022850
        /*0a2c*/ 	.short	0x010a
        /*0a2e*/ 	.byte	0x3f
	.zero		1


	//   ....[28]....
        /*0a30*/ 	.word	0x000045c0
        /*0a34*/ 	.word	0x00000005
        /*0a38*/ 	.word	0x00000000
        /*0a3c*/ 	.short	0x0101
        /*0a3e*/ 	.byte	0x3f
	.zero		1


	//   ....[29]....
        /*0a40*/ 	.word	0x000048a0
        /*0a44*/ 	.word	0x000000ff
        /*0a48*/ 	.word	0x00022830
        /*0a4c*/ 	.short	0x010a
        /*0a4e*/ 	.byte	0x1b
	.zero		1


	//   ....[30]....
        /*0a50*/ 	.word	0x000048e0
        /*0a54*/ 	.word	0x000000ff
        /*0a58*/ 	.word	0x00022830
        /*0a5c*/ 	.short	0x010a
        /*0a5e*/ 	.byte	0x1b
	.zero		1


	//   ....[31]....
        /*0a60*/ 	.word	0x00004bd0
        /*0a64*/ 	.word	0x00000008
        /*0a68*/ 	.word	0x00000000
        /*0a6c*/ 	.short	0x0101
        /*0a6e*/ 	.byte	0x3f
	.zero		1


	//   ....[32]....
        /*0a70*/ 	.word	0x00007450
        /*0a74*/ 	.word	0x000000ff
        /*0a78*/ 	.word	0x00022850
        /*0a7c*/ 	.short	0x010a
        /*0a7e*/ 	.byte	0x1b
	.zero		1


	//   ....[33]....
        /*0a80*/ 	.word	0x00007490
        /*0a84*/ 	.word	0x000000ff
        /*0a88*/ 	.word	0x00022850
        /*0a8c*/ 	.short	0x010a
        /*0a8e*/ 	.byte	0x1b
	.zero		1


	//   ....[34]....
        /*0a90*/ 	.word	0x00007790
        /*0a94*/ 	.word	0x0000000b
        /*0a98*/ 	.word	0x00000000
        /*0a9c*/ 	.short	0x0101
        /*0a9e*/ 	.byte	0x3f
	.zero		1


	//   ....[35]....
        /*0aa0*/ 	.word	0x00007ba0
        /*0aa4*/ 	.word	0x000000ff
        /*0aa8*/ 	.word	0x00022830
        /*0aac*/ 	.short	0x010a
        /*0aae*/ 	.byte	0x18
	.zero		1


	//   ....[36]....
        /*0ab0*/ 	.word	0x00007be0
        /*0ab4*/ 	.word	0x000000ff
        /*0ab8*/ 	.word	0x00022830
        /*0abc*/ 	.short	0x010a
        /*0abe*/ 	.byte	0x18
	.zero		1


	//   ....[37]....
        /*0ac0*/ 	.word	0x00008960
        /*0ac4*/ 	.word	0x0000009a
        /*0ac8*/ 	.word	0x00000000
        /*0acc*/ 	.short	0x0101
        /*0ace*/ 	.byte	0x3f
	.zero		1


	//   ....[38]....
        /*0ad0*/ 	.word	0x00009480
        /*0ad4*/ 	.word	0x000000ff
        /*0ad8*/ 	.word	0x00022850
        /*0adc*/ 	.short	0x010a
        /*0ade*/ 	.byte	0x18
	.zero		1


	//   ....[39]....
        /*0ae0*/ 	.word	0x000094c0
        /*0ae4*/ 	.word	0x000000ff
        /*0ae8*/ 	.word	0x00022850
        /*0aec*/ 	.short	0x010a
        /*0aee*/ 	.byte	0x18
	.zero		1


	//   ....[40]....
        /*0af0*/ 	.word	0x000097b0
        /*0af4*/ 	.word	0x000000b2
        /*0af8*/ 	.word	0x00000000
        /*0afc*/ 	.short	0x0101
        /*0afe*/ 	.byte	0x3f
	.zero		1


	//   ....[41]....
        /*0b00*/ 	.word	0x00009930
        /*0b04*/ 	.word	0x000000ff
        /*0b08*/ 	.word	0x00022830
        /*0b0c*/ 	.short	0x010a
        /*0b0e*/ 	.byte	0x1a
	.zero		1


	//   ....[42]....
        /*0b10*/ 	.word	0x00009970
        /*0b14*/ 	.word	0x000000ff
        /*0b18*/ 	.word	0x00022830
        /*0b1c*/ 	.short	0x010a
        /*0b1e*/ 	.byte	0x1a
	.zero		1


	//   ....[43]....
        /*0b20*/ 	.word	0x00009c60
        /*0b24*/ 	.word	0x00000002
        /*0b28*/ 	.word	0x00000000
        /*0b2c*/ 	.short	0x0101
        /*0b2e*/ 	.byte	0x3f
	.zero		1


	//   ....[44]....
        /*0b30*/ 	.word	0x0000c390
        /*0b34*/ 	.word	0x000000ff
        /*0b38*/ 	.word	0x00022850
        /*0b3c*/ 	.short	0x010a
        /*0b3e*/ 	.byte	0x1a
	.zero		1


	//   ....[45]....
        /*0b40*/ 	.word	0x0000c3d0
        /*0b44*/ 	.word	0x000000ff
        /*0b48*/ 	.word	0x00022850
        /*0b4c*/ 	.short	0x010a
        /*0b4e*/ 	.byte	0x1a
	.zero		1


	//   ....[46]....
        /*0b50*/ 	.word	0x0000c6c0
        /*0b54*/ 	.word	0x00000008
        /*0b58*/ 	.word	0x00000000
        /*0b5c*/ 	.short	0x0101
        /*0b5e*/ 	.byte	0x3f
	.zero		1


	//   ....[47]....
        /*0b60*/ 	.word	0x0000eb90
        /*0b64*/ 	.word	0x00000002
        /*0b68*/ 	.word	0x00000000
        /*0b6c*/ 	.short	0x0101
        /*0b6e*/ 	.byte	0x3f
	.zero		1


	//   ....[48]....
        /*0b70*/ 	.word	0x00011d60
        /*0b74*/ 	.word	0x00000000
        /*0b78*/ 	.word	0x00022840
        /*0b7c*/ 	.short	0x010a
        /*0b7e*/ 	.byte	0x3f
	.zero		1


	//   ....[49]....
        /*0b80*/ 	.word	0x00012ac0
        /*0b84*/ 	.word	0x00000008
        /*0b88*/ 	.word	0x00022800
        /*0b8c*/ 	.short	0x0107
        /*0b8e*/ 	.byte	0x3f
	.zero		1


	//   ....[50]....
        /*0b90*/ 	.word	0x00012bc0
        /*0b94*/ 	.word	0x00000002
        /*0b98*/ 	.word	0x00022800
        /*0b9c*/ 	.short	0x0101
        /*0b9e*/ 	.byte	0x3f
	.zero		1


	//   ....[51]....
        /*0ba0*/ 	.word	0x00012be0
        /*0ba4*/ 	.word	0x00000002
        /*0ba8*/ 	.word	0x00022820
        /*0bac*/ 	.short	0x010a
        /*0bae*/ 	.byte	0x3f
	.zero		1


	//   ....[52]....
        /*0bb0*/ 	.word	0x00012cf0
        /*0bb4*/ 	.word	0x00000002
        /*0bb8*/ 	.word	0x00022860
        /*0bbc*/ 	.short	0x010a
        /*0bbe*/ 	.byte	0x3f
	.zero		1


	//   ....[53]....
        /*0bc0*/ 	.word	0x000135b0
        /*0bc4*/ 	.word	0x00000003
        /*0bc8*/ 	.word	0x00022840
        /*0bcc*/ 	.short	0x010a
        /*0bce*/ 	.byte	0x3f
	.zero		1


	//   ....[54]....
        /*0bd0*/ 	.word	0x00013800
        /*0bd4*/ 	.word	0x00000003
        /*0bd8*/ 	.word	0x00022860
        /*0bdc*/ 	.short	0x010a
        /*0bde*/ 	.byte	0x3f
	.zero		1


	//   ....[55]....
        /*0be0*/ 	.word	0x00014060
        /*0be4*/ 	.word	0x00000002
        /*0be8*/ 	.word	0x00022840
        /*0bec*/ 	.short	0x010a
        /*0bee*/ 	.byte	0x3f
	.zero		1


	//   ....[56]....
        /*0bf0*/ 	.word	0x000142a0
        /*0bf4*/ 	.word	0x00000002
        /*0bf8*/ 	.word	0x00022860
        /*0bfc*/ 	.short	0x010a
        /*0bfe*/ 	.byte	0x3f
	.zero		1


	//   ....[57]....
        /*0c00*/ 	.word	0x00014a70
        /*0c04*/ 	.word	0x00000003
        /*0c08*/ 	.word	0x00022840
        /*0c0c*/ 	.short	0x010a
        /*0c0e*/ 	.byte	0x3f
	.zero		1


	//   ....[58]....
        /*0c10*/ 	.word	0x00014cc0
        /*0c14*/ 	.word	0x00000003
        /*0c18*/ 	.word	0x00022860
        /*0c1c*/ 	.short	0x010a
        /*0c1e*/ 	.byte	0x3f
	.zero		1


	//   ....[59]....
        /*0c20*/ 	.word	0x00016100
        /*0c24*/ 	.word	0x00000000
        /*0c28*/ 	.word	0x00022820
        /*0c2c*/ 	.short	0x010a
        /*0c2e*/ 	.byte	0x3f
	.zero		1


	//   ....[60]....
        /*0c30*/ 	.word	0x000162c0
        /*0c34*/ 	.word	0x00000006
        /*0c38*/ 	.word	0x00000000
        /*0c3c*/ 	.short	0x010a
        /*0c3e*/ 	.byte	0x3f
	.zero		1


	//   ....[61]....
        /*0c40*/ 	.word	0x00016330
        /*0c44*/ 	.word	0x00000007
        /*0c48*/ 	.word	0x00000000
        /*0c4c*/ 	.short	0x010a
        /*0c4e*/ 	.byte	0x3f
	.zero		1


	//   ....[62]....
        /*0c50*/ 	.word	0x000163a0
        /*0c54*/ 	.word	0x00000004
        /*0c58*/ 	.word	0x00000000
        /*0c5c*/ 	.short	0x010a
        /*0c5e*/ 	.byte	0x3f
	.zero		1


	//   ....[63]....
        /*0c60*/ 	.word	0x000163d0
        /*0c64*/ 	.word	0x00000003
        /*0c68*/ 	.word	0x00000000
        /*0c6c*/ 	.short	0x010a
        /*0c6e*/ 	.byte	0x3f
	.zero		1


	//   ....[64]....
        /*0c70*/ 	.word	0x00016430
        /*0c74*/ 	.word	0x00000008
        /*0c78*/ 	.word	0x00022800
        /*0c7c*/ 	.short	0x010a
        /*0c7e*/ 	.byte	0x3f
	.zero		1


	//   ....[65]....
        /*0c80*/ 	.word	0x00016480
        /*0c84*/ 	.word	0x00000005
        /*0c88*/ 	.word	0x00022830
        /*0c8c*/ 	.short	0x010a
        /*0c8e*/ 	.byte	0x3f
	.zero		1


	//   ....[66]....
        /*0c90*/ 	.word	0x000164d0
        /*0c94*/ 	.word	0x00000005
        /*0c98*/ 	.word	0x00022850
        /*0c9c*/ 	.short	0x010a
        /*0c9e*/ 	.byte	0x3f
	.zero		1


	//   ....[67]....
        /*0ca0*/ 	.word	0x00016530
        /*0ca4*/ 	.word	0x00000009
        /*0ca8*/ 	.word	0x00022830
        /*0cac*/ 	.short	0x010a
        /*0cae*/ 	.byte	0x3f
	.zero		1


	//   ....[68]....
        /*0cb0*/ 	.word	0x00016580
        /*0cb4*/ 	.word	0x0000000b
        /*0cb8*/ 	.word	0x00022850
        /*0cbc*/ 	.short	0x010a
        /*0cbe*/ 	.byte	0x3f
	.zero		1


	//   ....[69]....
        /*0cc0*/ 	.word	0x000165e0
        /*0cc4*/ 	.word	0x00000002
        /*0cc8*/ 	.word	0x00022830
        /*0ccc*/ 	.short	0x010a
        /*0cce*/ 	.byte	0x3f
	.zero		1


	//   ....[70]....
        /*0cd0*/ 	.word	0x00016630
        /*0cd4*/ 	.word	0x000000b2
        /*0cd8*/ 	.word	0x00022850
        /*0cdc*/ 	.short	0x010a
        /*0cde*/ 	.byte	0x3f
	.zero		1


	//   ....[71]....
        /*0ce0*/ 	.word	0x00016690
        /*0ce4*/ 	.word	0x00000002
        /*0ce8*/ 	.word	0x00022830
        /*0cec*/ 	.short	0x010a
        /*0cee*/ 	.byte	0x3f
	.zero		1


	//   ....[72]....
        /*0cf0*/ 	.word	0x000166e0
        /*0cf4*/ 	.word	0x00000008
        /*0cf8*/ 	.word	0x00022850
        /*0cfc*/ 	.short	0x010a
        /*0cfe*/ 	.byte	0x3f
	.zero		1


	//   ....[73]....
        /*0d00*/ 	.word	0x00016880
        /*0d04*/ 	.word	0x00000000
        /*0d08*/ 	.word	0x00022840
        /*0d0c*/ 	.short	0x010a
        /*0d0e*/ 	.byte	0x3f
	.zero		1


	//   ....[74]....
        /*0d10*/ 	.word	0x00017330
        /*0d14*/ 	.word	0x00000002
        /*0d18*/ 	.word	0x00022820
        /*0d1c*/ 	.short	0x010a
        /*0d1e*/ 	.byte	0x3f
	.zero		1


	//   ....[75]....
        /*0d20*/ 	.word	0x00017380
        /*0d24*/ 	.word	0x00000002
        /*0d28*/ 	.word	0x00022860
        /*0d2c*/ 	.short	0x010a
        /*0d2e*/ 	.byte	0x3f
	.zero		1


	//   ....[76]....
        /*0d30*/ 	.word	0x000173d0
        /*0d34*/ 	.word	0x00000003
        /*0d38*/ 	.word	0x00022840
        /*0d3c*/ 	.short	0x010a
        /*0d3e*/ 	.byte	0x3f
	.zero		1


	//   ....[77]....
        /*0d40*/ 	.word	0x00017420
        /*0d44*/ 	.word	0x00000003
        /*0d48*/ 	.word	0x00022860
        /*0d4c*/ 	.short	0x010a
        /*0d4e*/ 	.byte	0x3f
	.zero		1


	//   ....[78]....
        /*0d50*/ 	.word	0x00017470
        /*0d54*/ 	.word	0x00000002
        /*0d58*/ 	.word	0x00022840
        /*0d5c*/ 	.short	0x010a
        /*0d5e*/ 	.byte	0x3f
	.zero		1


	//   ....[79]....
        /*0d60*/ 	.word	0x000174c0
        /*0d64*/ 	.word	0x00000002
        /*0d68*/ 	.word	0x00022860
        /*0d6c*/ 	.short	0x010a
        /*0d6e*/ 	.byte	0x3f
	.zero		1


	//   ....[80]....
        /*0d70*/ 	.word	0x00017510
        /*0d74*/ 	.word	0x00000003
        /*0d78*/ 	.word	0x00022840
        /*0d7c*/ 	.short	0x010a
        /*0d7e*/ 	.byte	0x3f
	.zero		1


	//   ....[81]....
        /*0d80*/ 	.word	0x00017560
        /*0d84*/ 	.word	0x00000003
        /*0d88*/ 	.word	0x00022860
        /*0d8c*/ 	.short	0x010a
        /*0d8e*/ 	.byte	0x3f
	.zero		1


	//   ....[82]....
        /*0d90*/ 	.word	0x00017ef0
        /*0d94*/ 	.word	0x00000000
        /*0d98*/ 	.word	0x00022820
        /*0d9c*/ 	.short	0x010a
        /*0d9e*/ 	.byte	0x3f
	.zero		1


	//   ....[83]....
        /*0da0*/ 	.word	0x00018090
        /*0da4*/ 	.word	0x00000006
        /*0da8*/ 	.word	0x00000000
        /*0dac*/ 	.short	0x010a
        /*0dae*/ 	.byte	0x3f
	.zero		1


	//   ....[84]....
        /*0db0*/ 	.word	0x000180e0
        /*0db4*/ 	.word	0x00000007
        /*0db8*/ 	.word	0x00000000
        /*0dbc*/ 	.short	0x010a
        /*0dbe*/ 	.byte	0x3f
	.zero		1


	//   ....[85]....
        /*0dc0*/ 	.word	0x00018130
        /*0dc4*/ 	.word	0x00000004
        /*0dc8*/ 	.word	0x00000000
        /*0dcc*/ 	.short	0x010a
        /*0dce*/ 	.byte	0x3f
	.zero		1


	//----- nvinfo : EIATTR_NUM_MBARRIERS
	.align		4
.L_1389:
        /*0dd0*/ 	.byte	0x03, 0x38
        /*0dd2*/ 	.short	0x0016


	//----- nvinfo : EIATTR_EXIT_INSTR_OFFSETS
	.align		4
        /*0dd4*/ 	.byte	0x04, 0x1c
        /*0dd6*/ 	.short	(.L_1391 - .L_1390)


	//   ....[0]....
.L_1390:
        /*0dd8*/ 	.word	0x00000a80


	//   ....[1]....
        /*0ddc*/ 	.word	0x0000fef0


	//   ....[2]....
        /*0de0*/ 	.word	0x00016420


	//----- nvinfo : EIATTR_MAX_THREADS
	.align		4
.L_1391:
        /*0de4*/ 	.byte	0x04, 0x05
        /*0de6*/ 	.short	(.L_1393 - .L_1392)
.L_1392:
        /*0de8*/ 	.word	0x00000180
        /*0dec*/ 	.word	0x00000001
        /*0df0*/ 	.word	0x00000001


	//----- nvinfo : EIATTR_CRS_STACK_SIZE
	.align		4
.L_1393:
        /*0df4*/ 	.byte	0x04, 0x1e
        /*0df6*/ 	.short	(.L_1395 - .L_1394)
.L_1394:
        /*0df8*/ 	.word	0x00000000


	//----- nvinfo : EIATTR_CBANK_PARAM_SIZE
	.align		4
.L_1395:
        /*0dfc*/ 	.byte	0x03, 0x19
        /*0dfe*/ 	.short	0x0af0


	//----- nvinfo : EIATTR_PARAM_CBANK
	.align		4
        /*0e00*/ 	.byte	0x04, 0x0a
        /*0e02*/ 	.short	(.L_1397 - .L_1396)
	.align		4
.L_1396:
        /*0e04*/ 	.word	index@(.nv.constant0._ZN7cutlass13device_kernelIN5flash11enable_sm90INS1_16FlashAttnFwdSm90INS1_25CollectiveMainloopFwdSm90ILi2EN4cute5tupleIJNS5_1CILi1EEES8_S8_EEENS6_IJNS7_ILi128EEENS7_ILi96EEENS7_ILi64EEEEEELi256ENS_10bfloat16_tEfNS_4arch4Sm90ELb0ELb1ELb0ELb1ELb0ELb0ELb0ELb1ELb0ELb1ELb0ELb0EEENS1_21CollectiveEpilogueFwdINS6_IJSA_NS7_ILi256EEESB_EEES9_SE_SG_Li256ELb1ELb1ELb0ELb0EEENS1_36VarlenDynamicPersistentTileSchedulerILi128ELi96ELi256ELi128ELb0ELb1ELb1ELb1ELb0ELb1EEEEEEEEEvNT_6ParamsE)
        /*0e08*/ 	.short	0x0210
        /*0e0a*/ 	.short	0x0af0


	//----- nvinfo : EIATTR_SW_WAR
	.align		4
.L_1397:
        /*0e0c*/ 	.byte	0x04, 0x36
        /*0e0e*/ 	.short	(.L_1399 - .L_1398)
.L_1398:
        /*0e10*/ 	.word	0x00000008
.L_1399:


//--------------------- .nv.info._ZN7cutlass13device_kernelIN5flash11enable_sm90INS1_16FlashAttnFwdSm90INS1_25CollectiveMainloopFwdSm90ILi2EN4cute5tupleIJNS5_1CILi1EEES8_S8_EEENS6_IJNS7_ILi128EEENS7_ILi96EEENS7_ILi64EEEEEELi256ENS_10bfloat16_tEfNS_4arch4Sm90ELb0ELb1ELb0ELb1ELb0ELb1ELb0ELb1ELb0ELb1ELb0ELb0EEENS1_21CollectiveEpilogueFwdINS6_IJSA_NS7_ILi256EEESB_EEES9_SE_SG_Li256ELb1ELb1ELb0ELb0EEENS1_36VarlenDynamicPersistentTileSchedulerILi128ELi96ELi256ELi128ELb0ELb1ELb1ELb1ELb0ELb1EEEEEEEEEvNT_6ParamsE --------------------------
	.section	.nv.info._ZN7cutlass13device_kernelIN5flash11enable_sm90INS1_16FlashAttnFwdSm90INS1_25CollectiveMainloopFwdSm90ILi2EN4cute5tupleIJNS5_1CILi1EEES8_S8_EEENS6_IJNS7_ILi128EEENS7_ILi96EEENS7_ILi64EEEEEELi256ENS_10bfloat16_tEfNS_4arch4Sm90ELb0ELb1ELb0ELb1ELb0ELb1ELb0ELb1ELb0ELb1ELb0ELb0EEENS1_21CollectiveEpilogueFwdINS6_IJSA_NS7_ILi256EEESB_EEES9_SE_SG_Li256ELb1ELb1ELb0ELb0EEENS1_36VarlenDynamicPersistentTileSchedulerILi128ELi96ELi256ELi128ELb0ELb1ELb1ELb1ELb0ELb1EEEEEEEEEvNT_6ParamsE,"",@"SHT_CUDA_INFO"
	.sectionflags	@""
	.align	4


	//----- nvinfo : EIATTR_CUDA_API_VERSION
	.align		4
        /*0000*/ 	.byte	0x04, 0x37
        /*0002*/ 	.short	(.L_1401 - .L_1400)
.L_1400:
        /*0004*/ 	.word	0x00000082


	//----- nvinfo : EIATTR_KPARAM_INFO
	.align		4
.L_1401:
        /*0008*/ 	.byte	0x04, 0x17
        /*000a*/ 	.short	(.L_1403 - .L_1402)
.L_1402:
        /*000c*/ 	.word	0x00000000
        /*0010*/ 	.short	0x0000
        /*0012*/ 	.short	0x0070
        /*0014*/ 	.byte	0x00, 0xf0, 0x01, 0x2a


	//----- nvinfo : EIATTR_SPARSE_MMA_MASK
	.align		4
.L_1403:
        /*0018*/ 	.byte	0x03, 0x50
        /*001a*/ 	.short	0x0000


	//----- nvinfo : EIATTR_MAXREG_COUNT
	.align		4
        /*001c*/ 	.byte	0x03, 0x1b
        /*001e*/ 	.short	0x00a8


	//----- nvinfo : EIATTR_NUM_BARRIERS
	.align		4
        /*0020*/ 	.byte	0x02, 0x4c
        /*0022*/ 	.byte	0x10
	.zero		1


	//----- nvinfo : EIATTR_EXTERNS
	.align		4
        /*0024*/ 	.byte	0x04, 0x0f
        /*0026*/ 	.short	(.L_1405 - .L_1404)


	//   ....[0]....
	.align		4
.L_1404:
        /*0028*/ 	.word	index@(__assertfail)


	//----- nvinfo : EIATTR_ANNOTATIONS
	.align		4
.L_1405:
        /*002c*/ 	.byte	0x04, 0x55
        /*002e*/ 	.short	(.L_1407 - .L_1406)


	//   ....[0]....
.L_1406:
        /* <DEDUP_REMOVED lines=79> */


	//----- nvinfo : EIATTR_MERCURY_ISA_VERSION
	.align		4
.L_1407:
        /*0510*/ 	.byte	0x03, 0x5f
        /*0512*/ 	.short	0x0101


	//----- nvinfo : EIATTR_UNUSED_LOAD_BYTE_OFFSET
	.align		4
        /*0514*/ 	.byte	0x04, 0x44
        /*0516*/ 	.short	(.L_1409 - .L_1408)


	//   ....[0]....
.L_1408:
        /*0518*/ 	.word	0x00000ac0
        /*051c*/ 	.word	0x0000fff0


	//   ....[1]....
        /*0520*/ 	.word	0x00015230
        /*0524*/ 	.word	0x0000fff0


	//----- nvinfo : EIATTR_INT_WARP_WIDE_INSTR_OFFSETS
	.align		4
.L_1409:
        /*0528*/ 	.byte	0x04, 0x31
        /*052a*/ 	.short	(.L_1411 - .L_1410)


	//   ....[0]....
.L_1410:
        /*052c*/ 	.word	0x00000180


	//   ....[1]....
        /*0530*/ 	.word	0x00000220


	//   ....[2]....
        /*0534*/ 	.word	0x00000290


	//   ....[3]....
        /*0538*/ 	.word	0x0001b040


	//   ....[4]....
        /*053c*/ 	.word	0x0001b0d0


	//   ....[5]....
        /*0540*/ 	.word	0x0001ee40


	//   ....[6]....
        /*0544*/ 	.word	0x0001eed0


	//----- nvinfo : EIATTR_COOP_GROUP_MASK_REGIDS
	.align		4
.L_1411:
        /*0548*/ 	.byte	0x04, 0x29
        /*054a*/ 	.short	(.L_1413 - .L_1412)


	//   ....[0]....
.L_1412:
        /*054c*/ 	.word	0xffffffff


	//   ....[1]....
        /*0550*/ 	.word	0xffffffff


	//   ....[2]....
        /*0554*/ 	.word	0xffffffff


	//   ....[3]....
        /*0558*/ 	.word	0xffffffff


	//   ....[4]....
        /*055c*/ 	.word	0xffffffff


	//   ....[5]....
        /*0560*/ 	.word	0xffffffff


	//   ....[6]....
        /*0564*/ 	.word	0xffffffff


	//   ....[7]....
        /*0568*/ 	.word	0xffffffff


	//   ....[8]....
        /*056c*/ 	.word	0xffffffff


	//   ....[9]....
        /*0570*/ 	.word	0xffffffff


	//   ....[10]....
        /*0574*/ 	.word	0xffffffff


	//   ....[11]....
        /*0578*/ 	.word	0xffffffff


	//   ....[12]....
        /*057c*/ 	.word	0xffffffff


	//   ....[13]....
        /*0580*/ 	.word	0xffffffff


	//   ....[14]....
        /*0584*/ 	.word	0xffffffff


	//   ....[15]....
        /*0588*/ 	.word	0xffffffff


	//   ....[16]....
        /*058c*/ 	.word	0xffffffff


	//   ....[17]....
        /*0590*/ 	.word	0xffffffff


	//   ....[18]....
        /*0594*/ 	.word	0xffffffff


	//   ....[19]....
        /*0598*/ 	.word	0xffffffff


	//   ....[20]....
        /*059c*/ 	.word	0xffffffff


	//   ....[21]....
        /*05a0*/ 	.word	0xffffffff


	//   ....[22]....
        /*05a4*/ 	.word	0xffffffff


	//   ....[23]....
        /*05a8*/ 	.word	0xffffffff


	//   ....[24]....
        /*05ac*/ 	.word	0xffffffff


	//   ....[25]....
        /*05b0*/ 	.word	0xffffffff


	//   ....[26]....
        /*05b4*/ 	.word	0xffffffff


	//   ....[27]....
        /*05b8*/ 	.word	0xffffffff


	//   ....[28]....
        /*05bc*/ 	.word	0xffffffff


	//   ....[29]....
        /*05c0*/ 	.word	0xffffffff


	//   ....[30]....
        /*05c4*/ 	.word	0xffffffff


	//   ....[31]....
        /*05c8*/ 	.word	0xffffffff


	//   ....[32]....
        /*05cc*/ 	.word	0xffffffff


	//   ....[33]....
        /*05d0*/ 	.word	0xffffffff


	//   ....[34]....
        /*05d4*/ 	.word	0xffffffff


	//   ....[35]....
        /*05d8*/ 	.word	0xffffffff


	//   ....[36]....
        /*05dc*/ 	.word	0xffffffff


	//   ....[37]....
        /*05e0*/ 	.word	0xffffffff


	//   ....[38]....
        /*05e4*/ 	.word	0xffffffff


	//   ....[39]....
        /*05e8*/ 	.word	0xffffffff


	//   ....[40]....
        /*05ec*/ 	.word	0xffffffff


	//   ....[41]....
        /*05f0*/ 	.word	0xffffffff


	//   ....[42]....
        /*05f4*/ 	.word	0xffffffff


	//   ....[43]....
        /*05f8*/ 	.word	0xffffffff


	//   ....[44]....
        /*05fc*/ 	.word	0xffffffff


	//   ....[45]....
        /*0600*/ 	.word	0xffffffff


	//   ....[46]....
        /*0604*/ 	.word	0xffffffff


	//   ....[47]....
        /*0608*/ 	.word	0xffffffff


	//   ....[48]....
        /*060c*/ 	.word	0xffffffff


	//   ....[49]....
        /*0610*/ 	.word	0xffffffff


	//   ....[50]....
        /*0614*/ 	.word	0xffffffff


	//   ....[51]....
        /*0618*/ 	.word	0xffffffff


	//   ....[52]....
        /*061c*/ 	.word	0xffffffff


	//   ....[53]....
        /*0620*/ 	.word	0xffffffff


	//   ....[54]....
        /*0624*/ 	.word	0xffffffff


	//   ....[55]....
        /*0628*/ 	.word	0xffffffff


	//   ....[56]....
        /*062c*/ 	.word	0xffffffff


	//   ....[57]....
        /*0630*/ 	.word	0xffffffff


	//   ....[58]....
        /*0634*/ 	.word	0xffffffff


	//   ....[59]....
        /*0638*/ 	.word	0xffffffff


	//   ....[60]....
        /*063c*/ 	.word	0xffffffff


	//   ....[61]....
        /*0640*/ 	.word	0xffffffff


	//   ....[62]....
        /*0644*/ 	.word	0xffffffff


	//   ....[63]....
        /*0648*/ 	.word	0xffffffff


	//   ....[64]....
        /*064c*/ 	.word	0xffffffff


	//   ....[65]....
        /*0650*/ 	.word	0xffffffff


	//   ....[66]....
        /*0654*/ 	.word	0xffffffff


	//   ....[67]....
        /*0658*/ 	.word	0xffffffff


	//   ....[68]....
        /*065c*/ 	.word	0xffffffff


	//   ....[69]....
        /*0660*/ 	.word	0xffffffff


	//   ....[70]....
        /*0664*/ 	.word	0xffffffff


	//   ....[71]....
        /*0668*/ 	.word	0xffffffff


	//   ....[72]....
        /*066c*/ 	.word	0xffffffff


	//   ....[73]....
        /*0670*/ 	.word	0xffffffff


	//   ....[74]....
        /*0674*/ 	.word	0xffffffff


	//   ....[75]....
        /*0678*/ 	.word	0xffffffff


	//   ....[76]....
        /*067c*/ 	.word	0xffffffff


	//   ....[77]....
        /*0680*/ 	.word	0xffffffff


	//   ....[78]....
        /*0684*/ 	.word	0xffffffff


	//   ....[79]....
        /*0688*/ 	.word	0xffffffff


	//   ....[80]....
        /*068c*/ 	.word	0xffffffff


	//   ....[81]....
        /*0690*/ 	.word	0xffffffff


	//   ....[82]....
        /*0694*/ 	.word	0xffffffff


	//   ....[83]....
        /*0698*/ 	.word	0xffffffff


	//   ....[84]....
        /*069c*/ 	.word	0xffffffff


	//   ....[85]....
        /*06a0*/ 	.word	0xffffffff


	//   ....[86]....
        /*06a4*/ 	.word	0xffffffff


	//   ....[87]....
        /*06a8*/ 	.word	0xffffffff


	//   ....[88]....
        /*06ac*/ 	.word	0xffffffff


	//   ....[89]....
        /*06b0*/ 	.word	0xffffffff


	//   ....[90]....
        /*06b4*/ 	.word	0xffffffff


	//   ....[91]....
        /*06b8*/ 	.word	0xffffffff


	//   ....[92]....
        /*06bc*/ 	.word	0xffffffff


	//   ....[93]....
        /*06c0*/ 	.word	0xffffffff


	//   ....[94]....
        /*06c4*/ 	.word	0xffffffff


	//   ....[95]....
        /*06c8*/ 	.word	0xffffffff


	//   ....[96]....
        /*06cc*/ 	.word	0xffffffff


	//   ....[97]....
        /*06d0*/ 	.word	0xffffffff


	//   ....[98]....
        /*06d4*/ 	.word	0xffffffff


	//   ....[99]....
        /*06d8*/ 	.word	0xffffffff


	//   ....[100]....
        /*06dc*/ 	.word	0xffffffff


	//   ....[101]....
        /*06e0*/ 	.word	0xffffffff


	//   ....[102]....
        /*06e4*/ 	.word	0xffffffff


	//   ....[103]....
        /*06e8*/ 	.word	0xffffffff


	//   ....[104]....
        /*06ec*/ 	.word	0xffffffff


	//   ....[105]....
        /*06f0*/ 	.word	0xffffffff


	//   ....[106]....
        /*06f4*/ 	.word	0xffffffff


	//   ....[107]....
        /*06f8*/ 	.word	0xffffffff


	//   ....[108]....
        /*06fc*/ 	.word	0xffffffff


	//   ....[109]....
        /*0700*/ 	.word	0xffffffff


	//   ....[110]....
        /*0704*/ 	.word	0xffffffff


	//   ....[111]....
        /*0708*/ 	.word	0xffffffff


	//   ....[112]....
        /*070c*/ 	.word	0xffffffff


	//   ....[113]....
        /*0710*/ 	.word	0xffffffff


	//   ....[114]....
        /*0714*/ 	.word	0xffffffff


	//   ....[115]....
        /*0718*/ 	.word	0xffffffff


	//   ....[116]....
        /*071c*/ 	.word	0xffffffff


	//   ....[117]....
        /*0720*/ 	.word	0xffffffff


	//   ....[118]....
        /*0724*/ 	.word	0xffffffff


	//   ....[119]....
        /*0728*/ 	.word	0xffffffff


	//   ....[120]....
        /*072c*/ 	.word	0xffffffff


	//   ....[121]....
        /*0730*/ 	.word	0xffffffff


	//   ....[122]....
        /*0734*/ 	.word	0x0500000f


	//   ....[123]....
        /*0738*/ 	.word	0x0500000f


	//   ....[124]....
        /*073c*/ 	.word	0x0500000f


	//   ....[125]....
        /*0740*/ 	.word	0x0500000f


	//   ....[126]....
        /*0744*/ 	.word	0x0500000f


	//   ....[127]....
        /*0748*/ 	.word	0x0500000f


	//   ....[128]....
        /*074c*/ 	.word	0x0500000f


	//   ....[129]....
        /*0750*/ 	.word	0x0500000f


	//   ....[130]....
        /*0754*/ 	.word	0x0500000f


	//   ....[131]....
        /*0758*/ 	.word	0x0500000f


	//   ....[132]....
        /*075c*/ 	.word	0x0500000f


	//   ....[133]....
        /*0760*/ 	.word	0x0500000f


	//   ....[134]....
        /*0764*/ 	.word	0x0500000f


	//   ....[135]....
        /*0768*/ 	.word	0x0500000f


	//   ....[136]....
        /*076c*/ 	.word	0x0500000f


	//   ....[137]....
        /*0770*/ 	.word	0x0500000f


	//   ....[138]....
        /*0774*/ 	.word	0x0500000f


	//   ....[139]....
        /*0778*/ 	.word	0x0500000f


	//   ....[140]....
        /*077c*/ 	.word	0x0500000f


	//   ....[141]....
        /*0780*/ 	.word	0x0500000f


	//   ....[142]....
        /*0784*/ 	.word	0x0500000f


	//   ....[143]....
        /*0788*/ 	.word	0x0500000f


	//   ....[144]....
        /*078c*/ 	.word	0x0500000f


	//   ....[145]....
        /*0790*/ 	.word	0x0500000f


	//   ....[146]....
        /*0794*/ 	.word	0x0500000f


	//   ....[147]....
        /*0798*/ 	.word	0x0500000f


	//   ....[148]....
        /*079c*/ 	.word	0x0500000f


	//   ....[149]....
        /*07a0*/ 	.word	0x0500000f


	//   ....[150]....
        /*07a4*/ 	.word	0x0500000f


	//   ....[151]....
        /*07a8*/ 	.word	0x0500000f


	//   ....[152]....
        /*07ac*/ 	.word	0x0500000f


	//   ....[153]....
        /*07b0*/ 	.word	0x0500000f


	//   ....[154]....
        /*07b4*/ 	.word	0x0500000f


	//   ....[155]....
        /*07b8*/ 	.word	0x0500000f


	//   ....[156]....
        /*07bc*/ 	.word	0x0500000f


	//   ....[157]....
        /*07c0*/ 	.word	0x0500000f


	//   ....[158]....
        /*07c4*/ 	.word	0x0500000f


	//   ....[159]....
        /*07c8*/ 	.word	0x0500000f


	//   ....[160]....
        /*07cc*/ 	.word	0x0500000f


	//   ....[161]....
        /*07d0*/ 	.word	0x0500000f


	//   ....[162]....
        /*07d4*/ 	.word	0x0500000f


	//   ....[163]....
        /*07d8*/ 	.word	0x0500000f


	//   ....[164]....
        /*07dc*/ 	.word	0x0500000f


	//   ....[165]....
        /*07e0*/ 	.word	0x0500000f


	//   ....[166]....
        /*07e4*/ 	.word	0x0500000f


	//   ....[167]....
        /*07e8*/ 	.word	0x0500000f


	//   ....[168]....
        /*07ec*/ 	.word	0x0500000f


	//   ....[169]....
        /*07f0*/ 	.word	0x0500000f


	//   ....[170]....
        /*07f4*/ 	.word	0x0500000f


	//   ....[171]....
        /*07f8*/ 	.word	0x0500000f


	//   ....[172]....
        /*07fc*/ 	.word	0x0500000f


	//   ....[173]....
        /*0800*/ 	.word	0x0500000f


	//   ....[174]....
        /*0804*/ 	.word	0x0500000f


	//   ....[175]....
        /*0808*/ 	.word	0x0500000f


	//   ....[176]....
        /*080c*/ 	.word	0x0500000f


	//   ....[177]....
        /*0810*/ 	.word	0x0500000f


	//   ....[178]....
        /*0814*/ 	.word	0x0500000f


	//   ....[179]....
        /*0818*/ 	.word	0x0500000f


	//   ....[180]....
        /*081c*/ 	.word	0x0500000f


	//   ....[181]....
        /*0820*/ 	.word	0x0500000f


	//   ....[182]....
        /*0824*/ 	.word	0x0500000f


	//----- nvinfo : EIATTR_COOP_GROUP_INSTR_OFFSETS
	.align		4
.L_1413:
        /*0828*/ 	.byte	0x04, 0x28
        /*082a*/ 	.short	(.L_1415 - .L_1414)


	//   ....[0]....
.L_1414:
        /*082c*/ 	.word	0x00000060


	//   ....[1]....
        /*0830*/ 	.word	0x00000190


	//   ....[2]....
        /*0834*/ 	.word	0x00000240


	//   ....[3]....
        /*0838*/ 	.word	0x00000400


	//   ....[4]....
        /*083c*/ 	.word	0x00000560


	//   ....[5]....
        /*0840*/ 	.word	0x00000680


	//   ....[6]....
        /*0844*/ 	.word	0x000007e0


	//   ....[7]....
        /*0848*/ 	.word	0x000065a0


	//   ....[8]....
        /*084c*/ 	.word	0x00006cc0


	//   ....[9]....
        /*0850*/ 	.word	0x00006cd0


	//   ....[10]....
        /*0854*/ 	.word	0x00006ce0


	//   ....[11]....
        /*0858*/ 	.word	0x00006cf0


	//   ....[12]....
        /*085c*/ 	.word	0x00007020


	//   ....[13]....
        /*0860*/ 	.word	0x00007030


	//   ....[14]....
        /*0864*/ 	.word	0x00007040


	//   ....[15]....
        /*0868*/ 	.word	0x00007050


	//   ....[16]....
        /*086c*/ 	.word	0x00008350


	//   ....[17]....
        /*0870*/ 	.word	0x00008370


	//   ....[18]....
        /*0874*/ 	.word	0x00008380


	//   ....[19]....
        /*0878*/ 	.word	0x00008390


	//   ....[20]....
        /*087c*/ 	.word	0x00008470


	//   ....[21]....
        /*0880*/ 	.word	0x00008480


	//   ....[22]....
        /*0884*/ 	.word	0x00008510


	//   ....[23]....
        /*0888*/ 	.word	0x00008560


	//   ....[24]....
        /*088c*/ 	.word	0x00009be0


	//   ....[25]....
        /*0890*/ 	.word	0x0000a5e0


	//   ....[26]....
        /*0894*/ 	.word	0x0000abf0


	//   ....[27]....
        /*0898*/ 	.word	0x0000ad00


	//   ....[28]....
        /*089c*/ 	.word	0x0000b1c0


	//   ....[29]....
        /*08a0*/ 	.word	0x0000b2b0


	//   ....[30]....
        /*08a4*/ 	.word	0x0000c660


	//   ....[31]....
        /*08a8*/ 	.word	0x0000d120


	//   ....[32]....
        /*08ac*/ 	.word	0x0000d6c0


	//   ....[33]....
        /*08b0*/ 	.word	0x0000d820


	//   ....[34]....
        /*08b4*/ 	.word	0x0000e1b0


	//   ....[35]....
        /*08b8*/ 	.word	0x0000e380


	//   ....[36]....
        /*08bc*/ 	.word	0x0000fc40


	//   ....[37]....
        /*08c0*/ 	.word	0x0000fc60


	//   ....[38]....
        /*08c4*/ 	.word	0x000105c0


	//   ....[39]....
        /*08c8*/ 	.word	0x00010660


	//   ....[40]....
        /*08cc*/ 	.word	0x000118f0


	//   ....[41]....
        /*08d0*/ 	.word	0x000124c0


	//   ....[42]....
        /*08d4*/ 	.word	0x00012a60


	//   ....[43]....
        /*08d8*/ 	.word	0x00012b80


	//   ....[44]....
        /*08dc*/ 	.word	0x00013710


	//   ....[45]....
        /*08e0*/ 	.word	0x00013820


	//   ....[46]....
        /*08e4*/ 	.word	0x000147b0


	//   ....[47]....
        /*08e8*/ 	.word	0x00014810


	//   ....[48]....
        /*08ec*/ 	.word	0x00014870


	//   ....[49]....
        /*08f0*/ 	.word	0x000148c0


	//   ....[50]....
        /*08f4*/ 	.word	0x00016230


	//   ....[51]....
        /*08f8*/ 	.word	0x00016270


	//   ....[52]....
        /*08fc*/ 	.word	0x000162a0


	//   ....[53]....
        /*0900*/ 	.word	0x000162d0


	//   ....[54]....
        /*0904*/ 	.word	0x00016c50


	//   ....[55]....
        /*0908*/ 	.word	0x00016c70


	//   ....[56]....
        /*090c*/ 	.word	0x00016dc0


	//   ....[57]....
        /*0910*/ 	.word	0x00016de0


	//   ....[58]....
        /*0914*/ 	.word	0x00016f20


	//   ....[59]....
        /*0918*/ 	.word	0x00016f40


	//   ....[60]....
        /*091c*/ 	.word	0x00017080


	//   ....[61]....
        /*0920*/ 	.word	0x00017090


	//   ....[62]....
        /*0924*/ 	.word	0x000178f0


	//   ....[63]....
        /*0928*/ 	.word	0x00017900


	//   ....[64]....
        /*092c*/ 	.word	0x00017ae0


	//   ....[65]....
        /*0930*/ 	.word	0x00017af0


	//   ....[66]....
        /*0934*/ 	.word	0x00017cc0


	//   ....[67]....
        /*0938*/ 	.word	0x00017cd0


	//   ....[68]....
        /*093c*/ 	.word	0x00017ea0


	//   ....[69]....
        /*0940*/ 	.word	0x00017eb0


	//   ....[70]....
        /*0944*/ 	.word	0x000180e0


	//   ....[71]....
        /*0948*/ 	.word	0x000182b0


	//   ....[72]....
        /*094c*/ 	.word	0x000182e0


	//   ....[73]....
        /*0950*/ 	.word	0x00018310


	//   ....[74]....
        /*0954*/ 	.word	0x00018340


	//   ....[75]....
        /*0958*/ 	.word	0x00018370


	//   ....[76]....
        /*095c*/ 	.word	0x000183a0


	//   ....[77]....
        /*0960*/ 	.word	0x00018510


	//   ....[78]....
        /*0964*/ 	.word	0x00018540


	//   ....[79]....
        /*0968*/ 	.word	0x00018570


	//   ....[80]....
        /*096c*/ 	.word	0x000185a0


	//   ....[81]....
        /*0970*/ 	.word	0x000185d0


	//   ....[82]....
        /*0974*/ 	.word	0x00018600


	//   ....[83]....
        /*0978*/ 	.word	0x000186a0


	//   ....[84]....
        /*097c*/ 	.word	0x00018700


	//   ....[85]....
        /*0980*/ 	.word	0x00018790


	//   ....[86]....
        /*0984*/ 	.word	0x00019840


	//   ....[87]....
        /*0988*/ 	.word	0x0001b600


	//   ....[88]....
        /*098c*/ 	.word	0x0001c130


	//   ....[89]....
        /*0990*/ 	.word	0x0001c150


	//   ....[90]....
        /*0994*/ 	.word	0x0001c200


	//   ....[91]....
        /*0998*/ 	.word	0x0001c210


	//   ....[92]....
        /*099c*/ 	.word	0x0001c290


	//   ....[93]....
        /*09a0*/ 	.word	0x0001c2a0


	//   ....[94]....
        /*09a4*/ 	.word	0x0001c320


	//   ....[95]....
        /*09a8*/ 	.word	0x0001c330


	//   ....[96]....
        /*09ac*/ 	.word	0x0001c3b0


	//   ....[97]....
        /*09b0*/ 	.word	0x0001c3c0


	//   ....[98]....
        /*09b4*/ 	.word	0x0001c440


	//   ....[99]....
        /*09b8*/ 	.word	0x0001c450


	//   ....[100]....
        /*09bc*/ 	.word	0x0001c4d0


	//   ....[101]....
        /*09c0*/ 	.word	0x0001c4e0


	//   ....[102]....
        /*09c4*/ 	.word	0x0001c530


	//   ....[103]....
        /*09c8*/ 	.word	0x0001c550


	//   ....[104]....
        /*09cc*/ 	.word	0x0001f0d0


	//   ....[105]....
        /*09d0*/ 	.word	0x0001f130


	//   ....[106]....
        /*09d4*/ 	.word	0x0001f160


	//   ....[107]....
        /*09d8*/ 	.word	0x0001f190


	//   ....[108]....
        /*09dc*/ 	.word	0x0001f1c0


	//   ....[109]....
        /*09e0*/ 	.word	0x0001f1f0


	//   ....[110]....
        /*09e4*/ 	.word	0x0001f220


	//   ....[111]....
        /*09e8*/ 	.word	0x0001f230


	//   ....[112]....
        /*09ec*/ 	.word	0x0001f3b0


	//   ....[113]....
        /*09f0*/ 	.word	0x0001f3e0


	//   ....[114]....
        /*09f4*/ 	.word	0x0001f410


	//   ....[115]....
        /*09f8*/ 	.word	0x0001f440


	//   ....[116]....
        /*09fc*/ 	.word	0x0001f470


	//   ....[117]....
        /*0a00*/ 	.word	0x0001f4a0


	//   ....[118]....
        /*0a04*/ 	.word	0x0001f560


	//   ....[119]....
        /*0a08*/ 	.word	0x0001f580


	//   ....[120]....
        /*0a0c*/ 	.word	0x0001f5f0


	//   ....[121]....
        /*0a10*/ 	.word	0x0001fcc0


	//   ....[122]....
        /*0a14*/ 	.word	0x00020150


	//   ....[123]....
        /*0a18*/ 	.word	0x000201f0


	//   ....[124]....
        /*0a1c*/ 	.word	0x00020280


	//   ....[125]....
        /*0a20*/ 	.word	0x000202d0


	//   ....[126]....
        /*0a24*/ 	.word	0x00020320


	//   ....[127]....
        /*0a28*/ 	.word	0x000203b0


	//   ....[128]....
        /*0a2c*/ 	.word	0x00020440


	//   ....[129]....
        /*0a30*/ 	.word	0x00020490


	//   ....[130]....
        /*0a34*/ 	.word	0x000204e0


	//   ....[131]....
        /*0a38*/ 	.word	0x000205d0


	//   ....[132]....
        /*0a3c*/ 	.word	0x00020680


	//   ....[133]....
        /*0a40*/ 	.word	0x00020700


	//   ....[134]....
        /*0a44*/ 	.word	0x00020780


	//   ....[135]....
        /*0a48*/ 	.word	0x00020820


	//   ....[136]....
        /*0a4c*/ 	.word	0x000208c0


	//   ....[137]....
        /*0a50*/ 	.word	0x00020940


	//   ....[138]....
        /*0a54*/ 	.word	0x00020a50


	//   ....[139]....
        /*0a58*/ 	.word	0x00020e30


	//   ....[140]....
        /*0a5c*/ 	.word	0x00020e80


	//   ....[141]....
        /*0a60*/ 	.word	0x00020f10


	//   ....[142]....
        /*0a64*/ 	.word	0x00020fa0


	//   ....[143]....
        /*0a68*/ 	.word	0x00021030


	//   ....[144]....
        /*0a6c*/ 	.word	0x000210c0


	//   ....[145]....
        /*0a70*/ 	.word	0x00021150


	//   ....[146]....
        /*0a74*/ 	.word	0x000211e0


	//   ....[147]....
        /*0a78*/ 	.word	0x000212a0


	//   ....[148]....
        /*0a7c*/ 	.word	0x00021590


	//   ....[149]....
        /*0a80*/ 	.word	0x00021750


	//   ....[150]....
        /*0a84*/ 	.word	0x000217a0


	//   ....[151]....
        /*0a88*/ 	.word	0x00021800


	//   ....[152]....
        /*0a8c*/ 	.word	0x000218f0


	//   ....[153]....
        /*0a90*/ 	.word	0x00021950


	//   ....[154]....
        /*0a94*/ 	.word	0x00021a40


	//   ....[155]....
        /*0a98*/ 	.word	0x00021aa0


	//   ....[156]....
        /*0a9c*/ 	.word	0x00021b90


	//   ....[157]....
        /*0aa0*/ 	.word	0x00021bf0


	//   ....[158]....
        /*0aa4*/ 	.word	0x00021ce0


	//   ....[159]....
        /*0aa8*/ 	.word	0x00021d40


	//   ....[160]....
        /*0aac*/ 	.word	0x00021e30


	//   ....[161]....
        /*0ab0*/ 	.word	0x00021e90


	//   ....[162]....
        /*0ab4*/ 	.word	0x00021f60


	//   ....[163]....
        /*0ab8*/ 	.word	0x00021fe0


	//   ....[164]....
        /*0abc*/ 	.word	0x000220b0


	//   ....[165]....
        /*0ac0*/ 	.word	0x000223e0


	//   ....[166]....
        /*0ac4*/ 	.word	0x00022480


	//   ....[167]....
        /*0ac8*/ 	.word	0x000225a0


	//   ....[168]....
        /*0acc*/ 	.word	0x00022610


	//   ....[169]....
        /*0ad0*/ 	.word	0x00022690


	//   ....[170]....
        /*0ad4*/ 	.word	0x00022710


	//   ....[171]....
        /*0ad8*/ 	.word	0x00022790


	//   ....[172]....
        /*0adc*/ 	.word	0x00022820


	//   ....[173]....
        /*0ae0*/ 	.word	0x000228c0


	//   ....[174]....
        /*0ae4*/ 	.word	0x00022960


	//   ....[175]....
        /*0ae8*/ 	.word	0x000229d0


	//   ....[176]....
        /*0aec*/ 	.word	0x00022a40


	//   ....[177]....
        /*0af0*/ 	.word	0x00022ab0


	//   ....[178]....
        /*0af4*/ 	.word	0x00022b30


	//   ....[179]....
        /*0af8*/ 	.word	0x00022bb0


	//   ....[180]....
        /*0afc*/ 	.word	0x00022c50


	//   ....[181]....
        /*0b00*/ 	.word	0x00022ce0


	//   ....[182]....
        /*0b04*/ 	.word	0x00022e10


	//----- nvinfo : EIATTR_REG_RECONFIG
	.align		4
.L_1415:
        /*0b08*/ 	.byte	0x01, 0x54
	.zero		2


	//----- nvinfo : EIATTR_SYSCALL_OFFSETS
	.align		4
        /*0b0c*/ 	.byte	0x04, 0x46
        /*0b0e*/ 	.short	(.L_1417 - .L_1416)


	//   ....[0]....
.L_1416:
        /*0b10*/ 	.word	0x00001b90


	//   ....[1]....
        /*0b14*/ 	.word	0x00001ce0


	//   ....[2]....
        /*0b18*/ 	.word	0x00006740


	//   ....[3]....
        /*0b1c*/ 	.word	0x00006a50


	//   ....[4]....
        /*0b20*/ 	.word	0x0001b240


	//   ....[5]....
        /*0b24*/ 	.word	0x0001b390


	//   ....[6]....
        /*0b28*/ 	.word	0x0001b480


	//   ....[7]....
        /*0b2c*/ 	.word	0x0001bcf0


	//----- nvinfo : EIATTR_MBARRIER_INSTR_OFFSETS
	.align		4
.L_1417:
        /*0b30*/ 	.byte	0x04, 0x39
        /*0b32*/ 	.short	(.L_1419 - .L_1418)


	//   ....[0]....
.L_1418:
        /*0b34*/ 	.word	0x000002b0
        /*0b38*/ 	.word	0x000000ff
        /*0b3c*/ 	.word	0x00022800
        /*0b40*/ 	.short	0x0100
        /*0b42*/ 	.byte	0x08
	.zero		1


	//   ....[1]....
        /*0b44*/ 	.word	0x000002c0
        /*0b48*/ 	.word	0x000000ff
        /*0b4c*/ 	.word	0x00022820
        /*0b50*/ 	.short	0x0100
        /*0b52*/ 	.byte	0x08
	.zero		1


	//   ....[2]....
        /*0b54*/ 	.word	0x000003b0
        /*0b58*/ 	.word	0x000000ff
        /*0b5c*/ 	.word	0x00022830
        /*0b60*/ 	.short	0x0100
        /*0b62*/ 	.byte	0x08
	.zero		1


	//   ....[3]....
        /*0b64*/ 	.word	0x000003c0
        /*0b68*/ 	.word	0x000000ff
        /*0b6c*/ 	.word	0x00022840
        /*0b70*/ 	.short	0x0100
        /*0b72*/ 	.byte	0x08
	.zero		1


	//   ....[4]....
        /*0b74*/ 	.word	0x000003d0
        /*0b78*/ 	.word	0x000000ff
        /*0b7c*/ 	.word	0x00022838
        /*0b80*/ 	.short	0x0100
        /*0b82*/ 	.byte	0x08
	.zero		1


	//   ....[5]....
        /*0b84*/ 	.word	0x000003e0
        /*0b88*/ 	.word	0x000000ff
        /*0b8c*/ 	.word	0x00022848
        /*0b90*/ 	.short	0x0100
        /*0b92*/ 	.byte	0x08
	.zero		1


	//   ....[6]....
        /*0b94*/ 	.word	0x00000510
        /*0b98*/ 	.word	0x000000ff
        /*0b9c*/ 	.word	0x00022850
        /*0ba0*/ 	.short	0x0100
        /*0ba2*/ 	.byte	0x08
	.zero		1


	//   ....[7]....
        /*0ba4*/ 	.word	0x00000520
        /*0ba8*/ 	.word	0x000000ff
        /*0bac*/ 	.word	0x00022860
        /*0bb0*/ 	.short	0x0100
        /*0bb2*/ 	.byte	0x08
	.zero		1


	//   ....[8]....
        /*0bb4*/ 	.word	0x00000530
        /*0bb8*/ 	.word	0x000000ff
        /*0bbc*/ 	.word	0x00022858
        /*0bc0*/ 	.short	0x0100
        /*0bc2*/ 	.byte	0x08
	.zero		1


	//   ....[9]....
        /*0bc4*/ 	.word	0x00000540
        /*0bc8*/ 	.word	0x000000ff
        /*0bcc*/ 	.word	0x00022868
        /*0bd0*/ 	.short	0x0100
        /*0bd2*/ 	.byte	0x08
	.zero		1


	//   ....[10]....
        /*0bd4*/ 	.word	0x00000630
        /*0bd8*/ 	.word	0x000000ff
        /*0bdc*/ 	.word	0x00022870
        /*0be0*/ 	.short	0x0100
        /*0be2*/ 	.byte	0x06
	.zero		1


	//   ....[11]....
        /*0be4*/ 	.word	0x00000640
        /*0be8*/ 	.word	0x000000ff
        /*0bec*/ 	.word	0x00022880
        /*0bf0*/ 	.short	0x0100
        /*0bf2*/ 	.byte	0x06
	.zero		1


	//   ....[12]....
        /*0bf4*/ 	.word	0x00000650
        /*0bf8*/ 	.word	0x000000ff
        /*0bfc*/ 	.word	0x00022878
        /*0c00*/ 	.short	0x0100
        /*0c02*/ 	.byte	0x06
	.zero		1


	//   ....[13]....
        /*0c04*/ 	.word	0x00000660
        /*0c08*/ 	.word	0x000000ff
        /*0c0c*/ 	.word	0x00022888
        /*0c10*/ 	.short	0x0100
        /*0c12*/ 	.byte	0x06
	.zero		1


	//   ....[14]....
        /*0c14*/ 	.word	0x00000790
        /*0c18*/ 	.word	0x000000ff
        /*0c1c*/ 	.word	0x00022890
        /*0c20*/ 	.short	0x0100
        /*0c22*/ 	.byte	0x08
	.zero		1


	//   ....[15]....
        /*0c24*/ 	.word	0x000007a0
        /*0c28*/ 	.word	0x000000ff
        /*0c2c*/ 	.word	0x000228a0
        /*0c30*/ 	.short	0x0100
        /*0c32*/ 	.byte	0x08
	.zero		1


	//   ....[16]....
        /*0c34*/ 	.word	0x000007b0
        /*0c38*/ 	.word	0x000000ff
        /*0c3c*/ 	.word	0x00022898
        /*0c40*/ 	.short	0x0100
        /*0c42*/ 	.byte	0x08
	.zero		1


	//   ....[17]....
        /*0c44*/ 	.word	0x000007c0
        /*0c48*/ 	.word	0x000000ff
        /*0c4c*/ 	.word	0x000228a8
        /*0c50*/ 	.short	0x0100
        /*0c52*/ 	.byte	0x08
	.zero		1


	//   ....[18]....
        /*0c54*/ 	.word	0x000008f0
        /*0c58*/ 	.word	0x000000ff
        /*0c5c*/ 	.word	0x000228b0
        /*0c60*/ 	.short	0x0100
        /*0c62*/ 	.byte	0x08
	.zero		1


	//   ....[19]....
        /*0c64*/ 	.word	0x00000900
        /*0c68*/ 	.word	0x000000ff
        /*0c6c*/ 	.word	0x000228c0
        /*0c70*/ 	.short	0x0100
        /*0c72*/ 	.byte	0x08
	.zero		1


	//   ....[20]....
        /*0c74*/ 	.word	0x00000910
        /*0c78*/ 	.word	0x000000ff
        /*0c7c*/ 	.word	0x000228b8
        /*0c80*/ 	.short	0x0100
        /*0c82*/ 	.byte	0x08
	.zero		1


	//   ....[21]....
        /*0c84*/ 	.word	0x00000920
        /*0c88*/ 	.word	0x000000ff
        /*0c8c*/ 	.word	0x000228c8
        /*0c90*/ 	.short	0x0100
        /*0c92*/ 	.byte	0x08
	.zero		1


	//   ....[22]....
        /*0c94*/ 	.word	0x00002f90
        /*0c98*/ 	.word	0x00000062
        /*0c9c*/ 	.word	0x00022890
        /*0ca0*/ 	.short	0x010a
        /*0ca2*/ 	.byte	0x3f
	.zero		1


	//   ....[23]....
        /*0ca4*/ 	.word	0x00004260
        /*0ca8*/ 	.word	0x00000062
        /*0cac*/ 	.word	0x00022890
        /*0cb0*/ 	.short	0x010a
        /*0cb2*/ 	.byte	0x3f
	.zero		1


	//   ....[24]....
        /*0cb4*/ 	.word	0x00005360
        /*0cb8*/ 	.word	0x00000062
        /*0cbc*/ 	.word	0x00022890
        /*0cc0*/ 	.short	0x010a
        /*0cc2*/ 	.byte	0x3f
	.zero		1


	//   ....[25]....
        /*0cc4*/ 	.word	0x00005570
        /*0cc8*/ 	.word	0x00000020
        /*0ccc*/ 	.word	0x00000000
        /*0cd0*/ 	.short	0x0101
        /*0cd2*/ 	.byte	0x3f
	.zero		1


	//   ....[26]....
        /*0cd4*/ 	.word	0x000055b0
        /*0cd8*/ 	.word	0x00000062
        /*0cdc*/ 	.word	0x000228b0
        /*0ce0*/ 	.short	0x010a
        /*0ce2*/ 	.byte	0x3f
	.zero		1


	//   ....[27]....
        /*0ce4*/ 	.word	0x00005c00
        /*0ce8*/ 	.word	0x00000062
        /*0cec*/ 	.word	0x00000000
        /*0cf0*/ 	.short	0x0101
        /*0cf2*/ 	.byte	0x3f
	.zero		1


	//   ....[28]....
        /*0cf4*/ 	.word	0x000067d0
        /*0cf8*/ 	.word	0x00000010
        /*0cfc*/ 	.word	0x00022800
        /*0d00*/ 	.short	0x010a
        /*0d02*/ 	.byte	0x3f
	.zero		1


	//   ....[29]....
        /*0d04*/ 	.word	0x00006820
        /*0d08*/ 	.word	0x00000010
        /*0d0c*/ 	.word	0x00022800
        /*0d10*/ 	.short	0x010a
        /*0d12*/ 	.byte	0x3f
	.zero		1


	//   ....[30]....
        /*0d14*/ 	.word	0x00007290
        /*0d18*/ 	.word	0x00000010
        /*0d1c*/ 	.word	0x00022800
        /*0d20*/ 	.short	0x010a
        /*0d22*/ 	.byte	0x3f
	.zero		1


	//   ....[31]....
        /*0d24*/ 	.word	0x000087d0
        /*0d28*/ 	.word	0x00000010
        /*0d2c*/ 	.word	0x00022800
        /*0d30*/ 	.short	0x010a
        /*0d32*/ 	.byte	0x3f
	.zero		1


	//   ....[32]....
        /*0d34*/ 	.word	0x00009750
        /*0d38*/ 	.word	0x00000006
        /*0d3c*/ 	.word	0x00022830
        /*0d40*/ 	.short	0x010a
        /*0d42*/ 	.byte	0x3f
	.zero		1


	//   ....[33]....
        /*0d44*/ 	.word	0x000097f0
        /*0d48*/ 	.word	0x00000006
        /*0d4c*/ 	.word	0x00022830
        /*0d50*/ 	.short	0x010a
        /*0d52*/ 	.byte	0x3f
	.zero		1


	//   ....[34]....
        /*0d54*/ 	.word	0x00009d20
        /*0d58*/ 	.word	0x00000000
        /*0d5c*/ 	.word	0x00000000
        /*0d60*/ 	.short	0x0101
        /*0d62*/ 	.byte	0x3f
	.zero		1


	//   ....[35]....
        /*0d64*/ 	.word	0x0000bb90
        /*0d68*/ 	.word	0x00000006
        /*0d6c*/ 	.word	0x00022850
        /*0d70*/ 	.short	0x010a
        /*0d72*/ 	.byte	0x3f
	.zero		1


	//   ....[36]....
        /*0d74*/ 	.word	0x0000bbe0
        /*0d78*/ 	.word	0x00000006
        /*0d7c*/ 	.word	0x00022850
        /*0d80*/ 	.short	0x010a
        /*0d82*/ 	.byte	0x3f
	.zero		1


	//   ....[37]....
        /*0d84*/ 	.word	0x0000bfb0
        /*0d88*/ 	.word	0x00000006
        /*0d8c*/ 	.word	0x00000000
        /*0d90*/ 	.short	0x0101
        /*0d92*/ 	.byte	0x3f
	.zero		1


	//   ....[38]....
        /*0d94*/ 	.word	0x0000c2e0
        /*0d98*/ 	.word	0x000000c9
        /*0d9c*/ 	.word	0x00022830
        /*0da0*/ 	.short	0x010a
        /*0da2*/ 	.byte	0x3f
	.zero		1


	//   ....[39]....
        /*0da4*/ 	.word	0x0000c340
        /*0da8*/ 	.word	0x000000c9
        /*0dac*/ 	.word	0x00022830
        /*0db0*/ 	.short	0x010a
        /*0db2*/ 	.byte	0x3f
	.zero		1


	//   ....[40]....
        /*0db4*/ 	.word	0x0000c6b0
        /*0db8*/ 	.word	0x0000000a
        /*0dbc*/ 	.word	0x00000000
        /*0dc0*/ 	.short	0x0101
        /*0dc2*/ 	.byte	0x3f
	.zero		1


	//   ....[41]....
        /*0dc4*/ 	.word	0x0000efd0
        /*0dc8*/ 	.word	0x000000c9
        /*0dcc*/ 	.word	0x00022850
        /*0dd0*/ 	.short	0x010a
        /*0dd2*/ 	.byte	0x3f
	.zero		1


	//   ....[42]....
        /*0dd4*/ 	.word	0x0000f020
        /*0dd8*/ 	.word	0x000000c9
        /*0ddc*/ 	.word	0x00022850
        /*0de0*/ 	.short	0x010a
        /*0de2*/ 	.byte	0x3f
	.zero		1


	//   ....[43]....
        /*0de4*/ 	.word	0x0000f3e0
        /*0de8*/ 	.word	0x000000c9
        /*0dec*/ 	.word	0x00000000
        /*0df0*/ 	.short	0x0101
        /*0df2*/ 	.byte	0x3f
	.zero		1


	//   ....[44]....
        /*0df4*/ 	.word	0x0000f7e0
        /*0df8*/ 	.word	0x00000006
        /*0dfc*/ 	.word	0x00022830
        /*0e00*/ 	.short	0x010a
        /*0e02*/ 	.byte	0x3f
	.zero		1


	//   ....[45]....
        /*0e04*/ 	.word	0x0000f840
        /*0e08*/ 	.word	0x00000006
        /*0e0c*/ 	.word	0x00022830
        /*0e10*/ 	.short	0x010a
        /*0e12*/ 	.byte	0x3f
	.zero		1


	//   ....[46]....
        /*0e14*/ 	.word	0x00010fc0
        /*0e18*/ 	.word	0x0000009a
        /*0e1c*/ 	.word	0x00000000
        /*0e20*/ 	.short	0x0101
        /*0e22*/ 	.byte	0x3f
	.zero		1


	//   ....[47]....
        /*0e24*/ 	.word	0x000111b0
        /*0e28*/ 	.word	0x00000006
        /*0e2c*/ 	.word	0x00022850
        /*0e30*/ 	.short	0x010a
        /*0e32*/ 	.byte	0x3f
	.zero		1


	//   ....[48]....
        /*0e34*/ 	.word	0x00011200
        /*0e38*/ 	.word	0x00000006
        /*0e3c*/ 	.word	0x00022850
        /*0e40*/ 	.short	0x010a
        /*0e42*/ 	.byte	0x3f
	.zero		1


	//   ....[49]....
        /*0e44*/ 	.word	0x000115a0
        /*0e48*/ 	.word	0x00000006
        /*0e4c*/ 	.word	0x00000000
        /*0e50*/ 	.short	0x0101
        /*0e52*/ 	.byte	0x3f
	.zero		1


	//   ....[50]....
        /*0e54*/ 	.word	0x000116b0
        /*0e58*/ 	.word	0x000000c9
        /*0e5c*/ 	.word	0x00022830
        /*0e60*/ 	.short	0x010a
        /*0e62*/ 	.byte	0x3f
	.zero		1


	//   ....[51]....
        /*0e64*/ 	.word	0x00011710
        /*0e68*/ 	.word	0x000000c9
        /*0e6c*/ 	.word	0x00022830
        /*0e70*/ 	.short	0x010a
        /*0e72*/ 	.byte	0x3f
	.zero		1


	//   ....[52]....
        /*0e74*/ 	.word	0x00011a50
        /*0e78*/ 	.word	0x00000000
        /*0e7c*/ 	.word	0x00000000
        /*0e80*/ 	.short	0x0101
        /*0e82*/ 	.byte	0x3f
	.zero		1


	//   ....[53]....
        /*0e84*/ 	.word	0x00014370
        /*0e88*/ 	.word	0x000000c9
        /*0e8c*/ 	.word	0x00022850
        /*0e90*/ 	.short	0x010a
        /*0e92*/ 	.byte	0x3f
	.zero		1


	//   ....[54]....
        /*0e94*/ 	.word	0x000143c0
        /*0e98*/ 	.word	0x000000c9
        /*0e9c*/ 	.word	0x00022850
        /*0ea0*/ 	.short	0x010a
        /*0ea2*/ 	.byte	0x3f
	.zero		1


	//   ....[55]....
        /*0ea4*/ 	.word	0x00014780
        /*0ea8*/ 	.word	0x000000c9
        /*0eac*/ 	.word	0x00000000
        /*0eb0*/ 	.short	0x0101
        /*0eb2*/ 	.byte	0x3f
	.zero		1


	//   ....[56]....
        /*0eb4*/ 	.word	0x00016c60
        /*0eb8*/ 	.word	0x00000000
        /*0ebc*/ 	.word	0x00000000
        /*0ec0*/ 	.short	0x0101
        /*0ec2*/ 	.byte	0x3f
	.zero		1


	//   ....[57]....
        /*0ec4*/ 	.word	0x00019930
        /*0ec8*/ 	.word	0x00000007
        /*0ecc*/ 	.word	0x00022820
        /*0ed0*/ 	.short	0x010a
        /*0ed2*/ 	.byte	0x3f
	.zero		1


	//   ....[58]....
        /*0ed4*/ 	.word	0x00019a10
        /*0ed8*/ 	.word	0x00000006
        /*0edc*/ 	.word	0x000228a0
        /*0ee0*/ 	.short	0x010a
        /*0ee2*/ 	.byte	0x3f
	.zero		1


	//   ....[59]....
        /*0ee4*/ 	.word	0x00019c60
        /*0ee8*/ 	.word	0x00000006
        /*0eec*/ 	.word	0x000228c0
        /*0ef0*/ 	.short	0x010a
        /*0ef2*/ 	.byte	0x3f
	.zero		1


	//   ....[60]....
        /*0ef4*/ 	.word	0x0001a320
        /*0ef8*/ 	.word	0x00000005
        /*0efc*/ 	.word	0x000228a0
        /*0f00*/ 	.short	0x010a
        /*0f02*/ 	.byte	0x3f
	.zero		1


	//   ....[61]....
        /*0f04*/ 	.word	0x0001a560
        /*0f08*/ 	.word	0x00000005
        /*0f0c*/ 	.word	0x000228c0
        /*0f10*/ 	.short	0x010a
        /*0f12*/ 	.byte	0x3f
	.zero		1


	//   ....[62]....
        /*0f14*/ 	.word	0x0001b890
        /*0f18*/ 	.word	0x00000000
        /*0f1c*/ 	.word	0x00022840
        /*0f20*/ 	.short	0x010a
        /*0f22*/ 	.byte	0x3f
	.zero		1


	//   ....[63]....
        /*0f24*/ 	.word	0x0001c600
        /*0f28*/ 	.word	0x00000008
        /*0f2c*/ 	.word	0x00022800
        /*0f30*/ 	.short	0x0107
        /*0f32*/ 	.byte	0x3f
	.zero		1


	//   ....[64]....
        /*0f34*/ 	.word	0x0001c700
        /*0f38*/ 	.word	0x00000002
        /*0f3c*/ 	.word	0x00022800
        /*0f40*/ 	.short	0x0101
        /*0f42*/ 	.byte	0x3f
	.zero		1


	//   ....[65]....
        /*0f44*/ 	.word	0x0001c720
        /*0f48*/ 	.word	0x00000002
        /*0f4c*/ 	.word	0x00022820
        /*0f50*/ 	.short	0x010a
        /*0f52*/ 	.byte	0x3f
	.zero		1


	//   ....[66]....
        /*0f54*/ 	.word	0x0001c820
        /*0f58*/ 	.word	0x00000002
        /*0f5c*/ 	.word	0x00022860
        /*0f60*/ 	.short	0x010a
        /*0f62*/ 	.byte	0x3f
	.zero		1


	//   ....[67]....
        /*0f64*/ 	.word	0x0001d0e0
        /*0f68*/ 	.word	0x00000002
        /*0f6c*/ 	.word	0x00022840
        /*0f70*/ 	.short	0x010a
        /*0f72*/ 	.byte	0x3f
	.zero		1


	//   ....[68]....
        /*0f74*/ 	.word	0x0001d330
        /*0f78*/ 	.word	0x00000002
        /*0f7c*/ 	.word	0x00022860
        /*0f80*/ 	.short	0x010a
        /*0f82*/ 	.byte	0x3f
	.zero		1


	//   ....[69]....
        /*0f84*/ 	.word	0x0001db90
        /*0f88*/ 	.word	0x00000003
        /*0f8c*/ 	.word	0x00022840
        /*0f90*/ 	.short	0x010a
        /*0f92*/ 	.byte	0x3f
	.zero		1


	//   ....[70]....
        /*0f94*/ 	.word	0x0001ddd0
        /*0f98*/ 	.word	0x00000003
        /*0f9c*/ 	.word	0x00022860
        /*0fa0*/ 	.short	0x010a
        /*0fa2*/ 	.byte	0x3f
	.zero		1


	//   ....[71]....
        /*0fa4*/ 	.word	0x0001e5a0
        /*0fa8*/ 	.word	0x00000003
        /*0fac*/ 	.word	0x00022840
        /*0fb0*/ 	.short	0x010a
        /*0fb2*/ 	.byte	0x3f
	.zero		1


	//   ....[72]....
        /*0fb4*/ 	.word	0x0001e7f0
        /*0fb8*/ 	.word	0x00000003
        /*0fbc*/ 	.word	0x00022860
        /*0fc0*/ 	.short	0x010a
        /*0fc2*/ 	.byte	0x3f
	.zero		1


	//   ....[73]....
        /*0fc4*/ 	.word	0x0001fc40
        /*0fc8*/ 	.word	0x00000000
        /*0fcc*/ 	.word	0x00022820
        /*0fd0*/ 	.short	0x010a
        /*0fd2*/ 	.byte	0x3f
	.zero		1


	//   ....[74]....
        /*0fd4*/ 	.word	0x0001fdf0
        /*0fd8*/ 	.word	0x00000006
        /*0fdc*/ 	.word	0x00000000
        /*0fe0*/ 	.short	0x010a
        /*0fe2*/ 	.byte	0x3f
	.zero		1


	//   ....[75]....
        /*0fe4*/ 	.word	0x0001fe60
        /*0fe8*/ 	.word	0x00000007
        /*0fec*/ 	.word	0x00000000
        /*0ff0*/ 	.short	0x010a
        /*0ff2*/ 	.byte	0x3f
	.zero		1


	//   ....[76]....
        /*0ff4*/ 	.word	0x0001fed0
        /*0ff8*/ 	.word	0x00000004
        /*0ffc*/ 	.word	0x00000000
        /*1000*/ 	.short	0x010a
        /*1002*/ 	.byte	0x3f
	.zero		1


	//   ....[77]....
        /*1004*/ 	.word	0x0001ff00
        /*1008*/ 	.word	0x00000003
        /*100c*/ 	.word	0x00000000
        /*1010*/ 	.short	0x010a
        /*1012*/ 	.byte	0x3f
	.zero		1


	//   ....[78]....
        /*1014*/ 	.word	0x0001ff60
        /*1018*/ 	.word	0x00000062
        /*101c*/ 	.word	0x00022890
        /*1020*/ 	.short	0x010a
        /*1022*/ 	.byte	0x3f
	.zero		1


	//   ....[79]....
        /*1024*/ 	.word	0x0001ffb0
        /*1028*/ 	.word	0x00000062
        /*102c*/ 	.word	0x00022890
        /*1030*/ 	.short	0x010a
        /*1032*/ 	.byte	0x3f
	.zero		1


	//   ....[80]....
        /*1034*/ 	.word	0x00020000
        /*1038*/ 	.word	0x00000062
        /*103c*/ 	.word	0x00022890
        /*1040*/ 	.short	0x010a
        /*1042*/ 	.byte	0x3f
	.zero		1


	//   ....[81]....
        /*1044*/ 	.word	0x00020050
        /*1048*/ 	.word	0x00000062
        /*104c*/ 	.word	0x000228b0
        /*1050*/ 	.short	0x010a
        /*1052*/ 	.byte	0x3f
	.zero		1


	//   ....[82]....
        /*1054*/ 	.word	0x00020510
        /*1058*/ 	.word	0x00000010
        /*105c*/ 	.word	0x00022800
        /*1060*/ 	.short	0x010a
        /*1062*/ 	.byte	0x3f
	.zero		1


	//   ....[83]....
        /*1064*/ 	.word	0x00020b10
        /*1068*/ 	.word	0x00000010
        /*106c*/ 	.word	0x00022800
        /*1070*/ 	.short	0x010a
        /*1072*/ 	.byte	0x3f
	.zero		1


	//   ....[84]....
        /*1074*/ 	.word	0x00020b60
        /*1078*/ 	.word	0x00000006
        /*107c*/ 	.word	0x00022830
        /*1080*/ 	.short	0x010a
        /*1082*/ 	.byte	0x3f
	.zero		1


	//   ....[85]....
        /*1084*/ 	.word	0x00020bb0
        /*1088*/ 	.word	0x00000006
        /*108c*/ 	.word	0x00022850
        /*1090*/ 	.short	0x010a
        /*1092*/ 	.byte	0x3f
	.zero		1


	//   ....[86]....
        /*1094*/ 	.word	0x00020c00
        /*1098*/ 	.word	0x000000c9
        /*109c*/ 	.word	0x00022830
        /*10a0*/ 	.short	0x010a
        /*10a2*/ 	.byte	0x3f
	.zero		1


	//   ....[87]....
        /*10a4*/ 	.word	0x00020c50
        /*10a8*/ 	.word	0x000000c9
        /*10ac*/ 	.word	0x00022850
        /*10b0*/ 	.short	0x010a
        /*10b2*/ 	.byte	0x3f
	.zero		1


	//   ....[88]....
        /*10b4*/ 	.word	0x00020ca0
        /*10b8*/ 	.word	0x00000006
        /*10bc*/ 	.word	0x00022830
        /*10c0*/ 	.short	0x010a
        /*10c2*/ 	.byte	0x3f
	.zero		1


	//   ....[89]....
        /*10c4*/ 	.word	0x00020cf0
        /*10c8*/ 	.word	0x00000006
        /*10cc*/ 	.word	0x00022850
        /*10d0*/ 	.short	0x010a
        /*10d2*/ 	.byte	0x3f
	.zero		1


	//   ....[90]....
        /*10d4*/ 	.word	0x00020d40
        /*10d8*/ 	.word	0x000000c9
        /*10dc*/ 	.word	0x00022830
        /*10e0*/ 	.short	0x010a
        /*10e2*/ 	.byte	0x3f
	.zero		1


	//   ....[91]....
        /*10e4*/ 	.word	0x00020d90
        /*10e8*/ 	.word	0x000000c9
        /*10ec*/ 	.word	0x00022850
        /*10f0*/ 	.short	0x010a
        /*10f2*/ 	.byte	0x3f
	.zero		1


	//   ....[92]....
        /*10f4*/ 	.word	0x00021370
        /*10f8*/ 	.word	0x00000006
        /*10fc*/ 	.word	0x00022820
        /*1100*/ 	.short	0x010a
        /*1102*/ 	.byte	0x3f
	.zero		1


	//   ....[93]....
        /*1104*/ 	.word	0x000213c0
        /*1108*/ 	.word	0x00000006
        /*110c*/ 	.word	0x000228a0
        /*1110*/ 	.short	0x010a
        /*1112*/ 	.byte	0x3f
	.zero		1


	//   ....[94]....
        /*1114*/ 	.word	0x00021410
        /*1118*/ 	.word	0x00000006
        /*111c*/ 	.word	0x000228c0
        /*1120*/ 	.short	0x010a
        /*1122*/ 	.byte	0x3f
	.zero		1


	//   ....[95]....
        /*1124*/ 	.word	0x00021460
        /*1128*/ 	.word	0x00000005
        /*112c*/ 	.word	0x000228a0
        /*1130*/ 	.short	0x010a
        /*1132*/ 	.byte	0x3f
	.zero		1


	//   ....[96]....
        /*1134*/ 	.word	0x000214b0
        /*1138*/ 	.word	0x00000005
        /*113c*/ 	.word	0x000228c0
        /*1140*/ 	.short	0x010a
        /*1142*/ 	.byte	0x3f
	.zero		1


	//   ....[97]....
        /*1144*/ 	.word	0x00021650
        /*1148*/ 	.word	0x00000000
        /*114c*/ 	.word	0x00022840
        /*1150*/ 	.short	0x010a
        /*1152*/ 	.byte	0x3f
	.zero		1


	//   ....[98]....
        /*1154*/ 	.word	0x00022100
        /*1158*/ 	.word	0x00000002
        /*115c*/ 	.word	0x00022820
        /*1160*/ 	.short	0x010a
        /*1162*/ 	.byte	0x3f
	.zero		1


	//   ....[99]....
        /*1164*/ 	.word	0x00022150
        /*1168*/ 	.word	0x00000002
        /*116c*/ 	.word	0x00022860
        /*1170*/ 	.short	0x010a
        /*1172*/ 	.byte	0x3f
	.zero		1


	//   ....[100]....
        /*1174*/ 	.word	0x000221a0
        /*1178*/ 	.word	0x00000002
        /*117c*/ 	.word	0x00022840
        /*1180*/ 	.short	0x010a
        /*1182*/ 	.byte	0x3f
	.zero		1


	//   ....[101]....
        /*1184*/ 	.word	0x000221f0
        /*1188*/ 	.word	0x00000002
        /*118c*/ 	.word	0x00022860
        /*1190*/ 	.short	0x010a
        /*1192*/ 	.byte	0x3f
	.zero		1


	//   ....[102]....
        /*1194*/ 	.word	0x00022240
        /*1198*/ 	.word	0x00000003
        /*119c*/ 	.word	0x00022840
        /*11a0*/ 	.short	0x010a
        /*11a2*/ 	.byte	0x3f
	.zero		1


	//   ....[103]....
        /*11a4*/ 	.word	0x00022290
        /*11a8*/ 	.word	0x00000003
        /*11ac*/ 	.word	0x00022860
        /*11b0*/ 	.short	0x010a
        /*11b2*/ 	.byte	0x3f
	.zero		1


	//   ....[104]....
        /*11b4*/ 	.word	0x000222e0
        /*11b8*/ 	.word	0x00000003
        /*11bc*/ 	.word	0x00022840
        /*11c0*/ 	.short	0x010a
        /*11c2*/ 	.byte	0x3f
	.zero		1


	//   ....[105]....
        /*11c4*/ 	.word	0x00022330
        /*11c8*/ 	.word	0x00000003
        /*11cc*/ 	.word	0x00022860
        /*11d0*/ 	.short	0x010a
        /*11d2*/ 	.byte	0x3f
	.zero		1


	//   ....[106]....
        /*11d4*/ 	.word	0x00022d30
        /*11d8*/ 	.word	0x00000000
        /*11dc*/ 	.word	0x00022820
        /*11e0*/ 	.short	0x010a
        /*11e2*/ 	.byte	0x3f
	.zero		1


	//   ....[107]....
        /*11e4*/ 	.word	0x00022ed0
        /*11e8*/ 	.word	0x00000006
        /*11ec*/ 	.word	0x00000000
        /*11f0*/ 	.short	0x010a
        /*11f2*/ 	.byte	0x3f
	.zero		1


	//   ....[108]....
        /*11f4*/ 	.word	0x00022f20
        /*11f8*/ 	.word	0x00000007
        /*11fc*/ 	.word	0x00000000
        /*1200*/ 	.short	0x010a
        /*1202*/ 	.byte	0x3f
	.zero		1


	//   ....[109]....
        /*1204*/ 	.word	0x00022f70
        /*1208*/ 	.word	0x00000004
        /*120c*/ 	.word	0x00000000
        /*1210*/ 	.short	0x010a
        /*1212*/ 	.byte	0x3f
	.zero		1


	//----- nvinfo : EIATTR_NUM_MBARRIERS
	.align		4
.L_1419:
        /*1214*/ 	.byte	0x03, 0x38
        /*1216*/ 	.short	0x0016


	//----- nvinfo : EIATTR_EXIT_INSTR_OFFSETS
	.align		4
        /*1218*/ 	.byte	0x04, 0x1c
        /*121a*/ 	.short	(.L_1421 - .L_1420)


	//   ....[0]....
.L_1420:
        /*121c*/ 	.word	0x0001ff50


	//----- nvinfo : EIATTR_MAX_THREADS
	.align		4
.L_1421:
        /*1220*/ 	.byte	0x04, 0x05
        /*1222*/ 	.short	(.L_1423 - .L_1422)
.L_1422:
        /*1224*/ 	.word	0x00000180
        /*1228*/ 	.word	0x00000001
        /*122c*/ 	.word	0x00000001


	//----- nvinfo : EIATTR_CRS_STACK_SIZE
	.align		4
.L_1423:
        /*1230*/ 	.byte	0x04, 0x1e
        /*1232*/ 	.short	(.L_1425 - .L_1424)
.L_1424:
        /*1234*/ 	.word	0x00000000


	//----- nvinfo : EIATTR_CBANK_PARAM_SIZE
	.align		4
.L_1425:
        /*1238*/ 	.byte	0x03, 0x19
        /*123a*/ 	.short	0x0af0


	//----- nvinfo : EIATTR_PARAM_CBANK
	.align		4
        /*123c*/ 	.byte	0x04, 0x0a
        /*123e*/ 	.short	(.L_1427 - .L_1426)
	.align		4
.L_1426:
        /*1240*/ 	.word	index@(.nv.constant0._ZN7cutlass13device_kernelIN5flash11enable_sm90INS1_16FlashAttnFwdSm90INS1_25CollectiveMainloopFwdSm90ILi2EN4cute5tupleIJNS5_1CILi1EEES8_S8_EEENS6_IJNS7_ILi128EEENS7_ILi96EEENS7_ILi64EEEEEELi256ENS_10bfloat16_tEfNS_4arch4Sm90ELb0ELb1ELb0ELb1ELb0ELb1ELb0ELb1ELb0ELb1ELb0ELb0EEENS1_21CollectiveEpilogueFwdINS6_IJSA_NS7_ILi256EEESB_EEES9_SE_SG_Li256ELb1ELb1ELb0ELb0EEENS1_36VarlenDynamicPersistentTileSchedulerILi128ELi96ELi256ELi128ELb0ELb1ELb1ELb1ELb0ELb1EEEEEEEEEvNT_6ParamsE)
        /*1244*/ 	.short	0x0210
        /*1246*/ 	.short	0x0af0


	//----- nvinfo : EIATTR_SW_WAR
	.align		4
.L_1427:
        /*1248*/ 	.byte	0x04, 0x36
        /*124a*/ 	.short	(.L_1429 - .L_1428)
.L_1428:
        /*124c*/ 	.word	0x00000008
.L_1429:


//--------------------- .nv.info._ZN7cutlass13device_kernelIN5flash11enable_sm90INS1_16FlashAttnFwdSm90INS1_25CollectiveMainloopFwdSm90ILi2EN4cute5tupleIJNS5_1CILi1EEES8_S8_EEENS6_IJNS7_ILi128EEENS7_ILi96EEENS7_ILi64EEEEEELi256ENS_10bfloat16_tEfNS_4arch4Sm90ELb0ELb1ELb0ELb1ELb0ELb0ELb1ELb1ELb0ELb1ELb0ELb0EEENS1_21CollectiveEpilogueFwdINS6_IJSA_NS7_ILi256EEESB_EEES9_SE_SG_Li256ELb1ELb1ELb0ELb0EEENS1_36VarlenDynamicPersistentTileSchedulerILi128ELi96ELi256ELi128ELb0ELb1ELb1ELb1ELb0ELb1EEEEEEEEEvNT_6ParamsE --------------------------
	.section	.nv.info._ZN7cutlass13device_kernelIN5flash11enable_sm90INS1_16FlashAttnFwdSm90INS1_25CollectiveMainloopFwdSm90ILi2EN4cute5tupleIJNS5_1CILi1EEES8_S8_EEENS6_IJNS7_ILi128EEENS7_ILi96EEENS7_ILi64EEEEEELi256ENS_10bfloat16_tEfNS_4arch4Sm90ELb0ELb1ELb0ELb1ELb0ELb0ELb1ELb1ELb0ELb1ELb0ELb0EEENS1_21CollectiveEpilogueFwdINS6_IJSA_NS7_ILi256EEESB_EEES9_SE_SG_Li256ELb1ELb1ELb0ELb0EEENS1_36VarlenDynamicPersistentTileSchedulerILi128ELi96ELi256ELi128ELb0ELb1ELb1ELb1ELb0ELb1EEEEEEEEEvNT_6ParamsE,"",@"SHT_CUDA_INFO"
	.sectionflags	@""
	.align	4


	//----- nvinfo : EIATTR_CUDA_API_VERSION
	.align		4
        /*0000*/ 	.byte	0x04, 0x37
        /*0002*/ 	.short	(.L_1431 - .L_1430)
.L_1430:
        /*0004*/ 	.word	0x00000082


	//----- nvinfo : EIATTR_KPARAM_INFO
	.align		4
.L_1431:
        /*0008*/ 	.byte	0x04, 0x17
        /*000a*/ 	.short	(.L_1433 - .L_1432)
.L_1432:
        /*000c*/ 	.word	0x00000000
        /*0010*/ 	.short	0x0000
        /*0012*/ 	.short	0x0070
        /*0014*/ 	.byte	0x00, 0xf0, 0x01, 0x2e


	//----- nvinfo : EIATTR_SPARSE_MMA_MASK
	.align		4
.L_1433:
        /*0018*/ 	.byte	0x03, 0x50
        /*001a*/ 	.short	0x0000


	//----- nvinfo : EIATTR_MAXREG_COUNT
	.align		4
        /*001c*/ 	.byte	0x03, 0x1b
        /*001e*/ 	.short	0x00a8


	//----- nvinfo : EIATTR_NUM_BARRIERS
	.align		4
        /*0020*/ 	.byte	0x02, 0x4c
        /*0022*/ 	.byte	0x10
	.zero		1


	//----- nvinfo : EIATTR_EXTERNS
	.align		4
        /*0024*/ 	.byte	0x04, 0x0f
        /*0026*/ 	.short	(.L_1435 - .L_1434)


	//   ....[0]....
	.align		4
.L_1434:
        /*0028*/ 	.word	index@(__assertfail)


	//----- nvinfo : EIATTR_ANNOTATIONS
	.align		4
.L_1435:
        /*002c*/ 	.byte	0x04, 0x55
        /*002e*/ 	.short	(.L_1437 - .L_1436)


	//   ....[0]....
.L_1436:
        /* <DEDUP_REMOVED lines=87> */


	//----- nvinfo : EIATTR_MERCURY_ISA_VERSION
	.align		4
.L_1437:
        /*0590*/ 	.byte	0x03, 0x5f
        /*0592*/ 	.short	0x0101


	//----- nvinfo : EIATTR_UNUSED_LOAD_BYTE_OFFSET
	.align		4
        /*0594*/ 	.byte	0x04, 0x44
        /*0596*/ 	.short	(.L_1439 - .L_1438)


	//   ....[0]....
.L_1438:
        /*0598*/ 	.word	0x00000b60
        /*059c*/ 	.word	0x0000fff0


	//   ....[1]....
        /*05a0*/ 	.word	0x0001f040
        /*05a4*/ 	.word	0x0000fff0


	//----- nvinfo : EIATTR_INT_WARP_WIDE_INSTR_OFFSETS
	.align		4
.L_1439:
        /*05a8*/ 	.byte	0x04, 0x31
        /*05aa*/ 	.short	(.L_1441 - .L_1440)


	//   ....[0]....
.L_1440:
        /*05ac*/ 	.word	0x00000170


	//   ....[1]....
        /*05b0*/ 	.word	0x000001b0


	//   ....[2]....
        /*05b4*/ 	.word	0x00000220


	//   ....[3]....
        /*05b8*/ 	.word	0x00000230


	//   ....[4]....
        /*05bc*/ 	.word	0x00023230


	//   ....[5]....
        /*05c0*/ 	.word	0x000232c0


	//   ....[6]....
        /*05c4*/ 	.word	0x00027d50


	//   ....[7]....
        /*05c8*/ 	.word	0x00027de0


	//----- nvinfo : EIATTR_COOP_GROUP_MASK_REGIDS
	.align		4
.L_1441:
        /*05cc*/ 	.byte	0x04, 0x29
        /*05ce*/ 	.short	(.L_1443 - .L_1442)


	//   ....[0]....
.L_1442:
        /*05d0*/ 	.word	0xffffffff


	//   ....[1]....
        /*05d4*/ 	.word	0xffffffff


	//   ....[2]....
        /*05d8*/ 	.word	0xffffffff


	//   ....[3]....
        /*05dc*/ 	.word	0xffffffff


	//   ....[4]....
        /*05e0*/ 	.word	0xffffffff


	//   ....[5]....
        /*05e4*/ 	.word	0xffffffff


	//   ....[6]....
        /*05e8*/ 	.word	0xffffffff


	//   ....[7]....
        /*05ec*/ 	.word	0xffffffff


	//   ....[8]....
        /*05f0*/ 	.word	0xffffffff


	//   ....[9]....
        /*05f4*/ 	.word	0xffffffff


	//   ....[10]....
        /*05f8*/ 	.word	0xffffffff


	//   ....[11]....
        /*05fc*/ 	.word	0xffffffff


	//   ....[12]....
        /*0600*/ 	.word	0xffffffff


	//   ....[13]....
        /*0604*/ 	.word	0xffffffff


	//   ....[14]....
        /*0608*/ 	.word	0xffffffff


	//   ....[15]....
        /*060c*/ 	.word	0xffffffff


	//   ....[16]....
        /*0610*/ 	.word	0xffffffff


	//   ....[17]....
        /*0614*/ 	.word	0xffffffff


	//   ....[18]....
        /*0618*/ 	.word	0xffffffff


	//   ....[19]....
        /*061c*/ 	.word	0xffffffff


	//   ....[20]....
        /*0620*/ 	.word	0xffffffff


	//   ....[21]....
        /*0624*/ 	.word	0xffffffff


	//   ....[22]....
        /*0628*/ 	.word	0xffffffff


	//   ....[23]....
        /*062c*/ 	.word	0xffffffff


	//   ....[24]....
        /*0630*/ 	.word	0xffffffff


	//   ....[25]....
        /*0634*/ 	.word	0xffffffff


	//   ....[26]....
        /*0638*/ 	.word	0xffffffff


	//   ....[27]....
        /*063c*/ 	.word	0xffffffff


	//   ....[28]....
        /*0640*/ 	.word	0xffffffff


	//   ....[29]....
        /*0644*/ 	.word	0xffffffff


	//   ....[30]....
        /*0648*/ 	.word	0xffffffff


	//   ....[31]....
        /*064c*/ 	.word	0xffffffff


	//   ....[32]....
        /*0650*/ 	.word	0xffffffff


	//   ....[33]....
        /*0654*/ 	.word	0xffffffff


	//   ....[34]....
        /*0658*/ 	.word	0xffffffff


	//   ....[35]....
        /*065c*/ 	.word	0xffffffff


	//   ....[36]....
        /*0660*/ 	.word	0xffffffff


	//   ....[37]....
        /*0664*/ 	.word	0xffffffff


	//   ....[38]....
        /*0668*/ 	.word	0xffffffff


	//   ....[39]....
        /*066c*/ 	.word	0xffffffff


	//   ....[40]....
        /*0670*/ 	.word	0xffffffff


	//   ....[41]....
        /*0674*/ 	.word	0xffffffff


	//   ....[42]....
        /*0678*/ 	.word	0xffffffff


	//   ....[43]....
        /*067c*/ 	.word	0xffffffff


	//   ....[44]....
        /*0680*/ 	.word	0xffffffff


	//   ....[45]....
        /*0684*/ 	.word	0xffffffff


	//   ....[46]....
        /*0688*/ 	.word	0xffffffff


	//   ....[47]....
        /*068c*/ 	.word	0xffffffff


	//   ....[48]....
        /*0690*/ 	.word	0xffffffff


	//   ....[49]....
        /*0694*/ 	.word	0xffffffff


	//   ....[50]....
        /*0698*/ 	.word	0xffffffff


	//   ....[51]....
        /*069c*/ 	.word	0xffffffff


	//   ....[52]....
        /*06a0*/ 	.word	0xffffffff


	//   ....[53]....
        /*06a4*/ 	.word	0xffffffff


	//   ....[54]....
        /*06a8*/ 	.word	0xffffffff


	//   ....[55]....
        /*06ac*/ 	.word	0xffffffff


	//   ....[56]....
        /*06b0*/ 	.word	0xffffffff


	//   ....[57]....
        /*06b4*/ 	.word	0xffffffff


	//   ....[58]....
        /*06b8*/ 	.word	0xffffffff


	//   ....[59]....
        /*06bc*/ 	.word	0xffffffff


	//   ....[60]....
        /*06c0*/ 	.word	0xffffffff


	//   ....[61]....
        /*06c4*/ 	.word	0xffffffff


	//   ....[62]....
        /*06c8*/ 	.word	0xffffffff


	//   ....[63]....
        /*06cc*/ 	.word	0xffffffff


	//   ....[64]....
        /*06d0*/ 	.word	0xffffffff


	//   ....[65]....
        /*06d4*/ 	.word	0xffffffff


	//   ....[66]....
        /*06d8*/ 	.word	0xffffffff


	//   ....[67]....
        /*06dc*/ 	.word	0xffffffff


	//   ....[68]....
        /*06e0*/ 	.word	0xffffffff


	//   ....[69]....
        /*06e4*/ 	.word	0xffffffff


	//   ....[70]....
        /*06e8*/ 	.word	0xffffffff


	//   ....[71]....
        /*06ec*/ 	.word	0xffffffff


	//   ....[72]....
        /*06f0*/ 	.word	0xffffffff


	//   ....[73]....
        /*06f4*/ 	.word	0xffffffff


	//   ....[74]....
        /*06f8*/ 	.word	0xffffffff


	//   ....[75]....
        /*06fc*/ 	.word	0xffffffff


	//   ....[76]....
        /*0700*/ 	.word	0xffffffff


	//   ....[77]....
        /*0704*/ 	.word	0xffffffff


	//   ....[78]....
        /*0708*/ 	.word	0xffffffff


	//   ....[79]....
        /*070c*/ 	.word	0xffffffff


	//   ....[80]....
        /*0710*/ 	.word	0xffffffff


	//   ....[81]....
        /*0714*/ 	.word	0xffffffff


	//   ....[82]....
        /*0718*/ 	.word	0xffffffff


	//   ....[83]....
        /*071c*/ 	.word	0xffffffff


	//   ....[84]....
        /*0720*/ 	.word	0xffffffff


	//   ....[85]....
        /*0724*/ 	.word	0xffffffff


	//   ....[86]....
        /*0728*/ 	.word	0xffffffff


	//   ....[87]....
        /*072c*/ 	.word	0xffffffff


	//   ....[88]....
        /*0730*/ 	.word	0xffffffff


	//   ....[89]....
        /*0734*/ 	.word	0xffffffff


	//   ....[90]....
        /*0738*/ 	.word	0xffffffff


	//   ....[91]....
        /*073c*/ 	.word	0xffffffff


	//   ....[92]....
        /*0740*/ 	.word	0xffffffff


	//   ....[93]....
        /*0744*/ 	.word	0xffffffff


	//   ....[94]....
        /*0748*/ 	.word	0xffffffff


	//   ....[95]....
        /*074c*/ 	.word	0xffffffff


	//   ....[96]....
        /*0750*/ 	.word	0xffffffff


	//   ....[97]....
        /*0754*/ 	.word	0xffffffff


	//   ....[98]....
        /*0758*/ 	.word	0xffffffff


	//   ....[99]....
        /*075c*/ 	.word	0xffffffff


	//   ....[100]....
        /*0760*/ 	.word	0xffffffff


	//   ....[101]....
        /*0764*/ 	.word	0xffffffff


	//   ....[102]....
        /*0768*/ 	.word	0xffffffff


	//   ....[103]....
        /*076c*/ 	.word	0xffffffff


	//   ....[104]....
        /*0770*/ 	.word	0xffffffff


	//   ....[105]....
        /*0774*/ 	.word	0xffffffff


	//   ....[106]....
        /*0778*/ 	.word	0xffffffff


	//   ....[107]....
        /*077c*/ 	.word	0xffffffff


	//   ....[108]....
        /*0780*/ 	.word	0xffffffff


	//   ....[109]....
        /*0784*/ 	.word	0xffffffff


	//   ....[110]....
        /*0788*/ 	.word	0xffffffff


	//   ....[111]....
        /*078c*/ 	.word	0xffffffff


	//   ....[112]....
        /*0790*/ 	.word	0xffffffff


	//   ....[113]....
        /*0794*/ 	.word	0xffffffff


	//   ....[114]....
        /*0798*/ 	.word	0xffffffff


	//   ....[115]....
        /*079c*/ 	.word	0x0500000f


	//   ....[116]....
        /*07a0*/ 	.word	0x0500000f


	//   ....[117]....
        /*07a4*/ 	.word	0x0500000f


	//   ....[118]....
        /*07a8*/ 	.word	0x0500000f


	//   ....[119]....
        /*07ac*/ 	.word	0x0500000f


	//   ....[120]....
        /*07b0*/ 	.word	0x0500000f


	//   ....[121]....
        /*07b4*/ 	.word	0x0500000f


	//   ....[122]....
        /*07b8*/ 	.word	0x0500000f


	//   ....[123]....
        /*07bc*/ 	.word	0x0500000f


	//   ....[124]....
        /*07c0*/ 	.word	0x0500000f


	//   ....[125]....
        /*07c4*/ 	.word	0x0500000f


	//   ....[126]....
        /*07c8*/ 	.word	0x0500000f


	//   ....[127]....
        /*07cc*/ 	.word	0x0500000f


	//   ....[128]....
        /*07d0*/ 	.word	0x0500000f


	//   ....[129]....
        /*07d4*/ 	.word	0x0500000f


	//   ....[130]....
        /*07d8*/ 	.word	0x0500000f


	//   ....[131]....
        /*07dc*/ 	.word	0x0500000f


	//   ....[132]....
        /*07e0*/ 	.word	0x0500000f


	//   ....[133]....
        /*07e4*/ 	.word	0x0500000f


	//   ....[134]....
        /*07e8*/ 	.word	0x0500000f


	//   ....[135]....
        /*07ec*/ 	.word	0x0500000f


	//   ....[136]....
        /*07f0*/ 	.word	0x0500000f


	//   ....[137]....
        /*07f4*/ 	.word	0x0500000f


	//   ....[138]....
        /*07f8*/ 	.word	0x0500000f


	//   ....[139]....
        /*07fc*/ 	.word	0x0500000f


	//   ....[140]....
        /*0800*/ 	.word	0x0500000f


	//   ....[141]....
        /*0804*/ 	.word	0x0500000f


	//   ....[142]....
        /*0808*/ 	.word	0x0500000f


	//   ....[143]....
        /*080c*/ 	.word	0x0500000f


	//   ....[144]....
        /*0810*/ 	.word	0x0500000f


	//   ....[145]....
        /*0814*/ 	.word	0x0500000f


	//   ....[146]....
        /*0818*/ 	.word	0x0500000f


	//   ....[147]....
        /*081c*/ 	.word	0x0500000f


	//   ....[148]....
        /*0820*/ 	.word	0x0500000f


	//   ....[149]....
        /*0824*/ 	.word	0x0500000f


	//   ....[150]....
        /*0828*/ 	.word	0x0500000f


	//   ....[151]....
        /*082c*/ 	.word	0x0500000f


	//   ....[152]....
        /*0830*/ 	.word	0x0500000f


	//   ....[153]....
        /*0834*/ 	.word	0x0500000f


	//   ....[154]....
        /*0838*/ 	.word	0x0500000f


	//   ....[155]....
        /*083c*/ 	.word	0x0500000f


	//   ....[156]....
        /*0840*/ 	.word	0x0500000f


	//   ....[157]....
        /*0844*/ 	.word	0x0500000f


	//   ....[158]....
        /*0848*/ 	.word	0x0500000f


	//   ....[159]....
        /*084c*/ 	.word	0x0500000f


	//   ....[160]....
        /*0850*/ 	.word	0x0500000f


	//   ....[161]....
        /*0854*/ 	.word	0x0500000f


	//   ....[162]....
        /*0858*/ 	.word	0x0500000f


	//   ....[163]....
        /*085c*/ 	.word	0x0500000f


	//   ....[164]....
        /*0860*/ 	.word	0x0500000f


	//   ....[165]....
        /*0864*/ 	.word	0x0500000f


	//   ....[166]....
        /*0868*/ 	.word	0xffffffff


	//   ....[167]....
        /*086c*/ 	.word	0xffffffff


	//   ....[168]....
        /*0870*/ 	.word	0xffffffff


	//   ....[169]....
        /*0874*/ 	.word	0xffffffff


	//   ....[170]....
        /*0878*/ 	.word	0xffffffff


	//   ....[171]....
        /*087c*/ 	.word	0xffffffff


	//----- nvinfo : EIATTR_COOP_GROUP_INSTR_OFFSETS
	.align		4
.L_1443:
        /*0880*/ 	.byte	0x04, 0x28
        /*0882*/ 	.short	(.L_1445 - .L_1444)


	//   ....[0]....
.L_1444:
        /*0884*/ 	.word	0x000000b0


	//   ....[1]....
        /*0888*/ 	.word	0x00000180


	//   ....[2]....
        /*088c*/ 	.word	0x000001d0


	//   ....[3]....
        /*0890*/ 	.word	0x00000420


	//   ....[4]....
        /*0894*/ 	.word	0x00000580


	//   ....[5]....
        /*0898*/ 	.word	0x000006a0


	//   ....[6]....
        /*089c*/ 	.word	0x00000800


	//   ....[7]....
        /*08a0*/ 	.word	0x00002290


	//   ....[8]....
        /*08a4*/ 	.word	0x00004480


	//   ....[9]....
        /*08a8*/ 	.word	0x000046e0


	//   ....[10]....
        /*08ac*/ 	.word	0x00005dc0


	//   ....[11]....
        /*08b0*/ 	.word	0x00005e40


	//   ....[12]....
        /*08b4*/ 	.word	0x00006110


	//   ....[13]....
        /*08b8*/ 	.word	0x00006310


	//   ....[14]....
        /*08bc*/ 	.word	0x0000aff0


	//   ....[15]....
        /*08c0*/ 	.word	0x0000b080


	//   ....[16]....
        /*08c4*/ 	.word	0x0000b140


	//   ....[17]....
        /*08c8*/ 	.word	0x0000b190


	//   ....[18]....
        /*08cc*/ 	.word	0x00014840


	//   ....[19]....
        /*08d0*/ 	.word	0x00014a60


	//   ....[20]....
        /*08d4*/ 	.word	0x00015a90


	//   ....[21]....
        /*08d8*/ 	.word	0x00015b60


	//   ....[22]....
        /*08dc*/ 	.word	0x00015ce0


	//   ....[23]....
        /*08e0*/ 	.word	0x00015d40


	//   ....[24]....
        /*08e4*/ 	.word	0x0001e0c0


	//   ....[25]....
        /*08e8*/ 	.word	0x0001e0e0


	//   ....[26]....
        /*08ec*/ 	.word	0x0001e140


	//   ....[27]....
        /*08f0*/ 	.word	0x0001e180


	//   ....[28]....
        /*08f4*/ 	.word	0x0001fe80


	//   ....[29]....
        /*08f8*/ 	.word	0x0001fea0


	//   ....[30]....
        /*08fc*/ 	.word	0x0001fef0


	//   ....[31]....
        /*0900*/ 	.word	0x0001ff10


	//   ....[32]....
        /*0904*/ 	.word	0x00020860


	//   ....[33]....
        /*0908*/ 	.word	0x00020880


	//   ....[34]....
        /*090c*/ 	.word	0x000209d0


	//   ....[35]....
        /*0910*/ 	.word	0x000209f0


	//   ....[36]....
        /*0914*/ 	.word	0x00020b30


	//   ....[37]....
        /*0918*/ 	.word	0x00020b50


	//   ....[38]....
        /*091c*/ 	.word	0x00020ca0


	//   ....[39]....
        /*0920*/ 	.word	0x00020cc0


	//   ....[40]....
        /*0924*/ 	.word	0x00021600


	//   ....[41]....
        /*0928*/ 	.word	0x00021620


	//   ....[42]....
        /*092c*/ 	.word	0x00021760


	//   ....[43]....
        /*0930*/ 	.word	0x00021780


	//   ....[44]....
        /*0934*/ 	.word	0x000218c0


	//   ....[45]....
        /*0938*/ 	.word	0x000218e0


	//   ....[46]....
        /*093c*/ 	.word	0x00021a30


	//   ....[47]....
        /*0940*/ 	.word	0x00021a50


	//   ....[48]....
        /*0944*/ 	.word	0x00021c30


	//   ....[49]....
        /*0948*/ 	.word	0x00021e10


	//   ....[50]....
        /*094c*/ 	.word	0x00021e40


	//   ....[51]....
        /*0950*/ 	.word	0x00021e70


	//   ....[52]....
        /*0954*/ 	.word	0x00021ea0


	//   ....[53]....
        /*0958*/ 	.word	0x00021ed0


	//   ....[54]....
        /*095c*/ 	.word	0x00021f00


	//   ....[55]....
        /*0960*/ 	.word	0x00022070


	//   ....[56]....
        /*0964*/ 	.word	0x000220a0


	//   ....[57]....
        /*0968*/ 	.word	0x000220d0


	//   ....[58]....
        /*096c*/ 	.word	0x00022100


	//   ....[59]....
        /*0970*/ 	.word	0x00022130


	//   ....[60]....
        /*0974*/ 	.word	0x00022160


	//   ....[61]....
        /*0978*/ 	.word	0x00022200


	//   ....[62]....
        /*097c*/ 	.word	0x00022260


	//   ....[63]....
        /*0980*/ 	.word	0x000222f0


	//   ....[64]....
        /*0984*/ 	.word	0x000237f0


	//   ....[65]....
        /*0988*/ 	.word	0x00024350


	//   ....[66]....
        /*098c*/ 	.word	0x00024370


	//   ....[67]....
        /*0990*/ 	.word	0x00024390


	//   ....[68]....
        /*0994*/ 	.word	0x000243c0


	//   ....[69]....
        /*0998*/ 	.word	0x00024490


	//   ....[70]....
        /*099c*/ 	.word	0x00024520


	//   ....[71]....
        /*09a0*/ 	.word	0x00024550


	//   ....[72]....
        /*09a4*/ 	.word	0x000245d0


	//   ....[73]....
        /*09a8*/ 	.word	0x00024600


	//   ....[74]....
        /*09ac*/ 	.word	0x00024680


	//   ....[75]....
        /*09b0*/ 	.word	0x000246b0


	//   ....[76]....
        /*09b4*/ 	.word	0x00024730


	//   ....[77]....
        /*09b8*/ 	.word	0x00024760


	//   ....[78]....
        /*09bc*/ 	.word	0x00024780


	//   ....[79]....
        /*09c0*/ 	.word	0x000247d0


	//   ....[80]....
        /*09c4*/ 	.word	0x000247e0


	//   ....[81]....
        /*09c8*/ 	.word	0x00024f70


	//   ....[82]....
        /*09cc*/ 	.word	0x00024fb0


	//   ....[83]....
        /*09d0*/ 	.word	0x00024fd0


	//   ....[84]....
        /*09d4*/ 	.word	0x00025070


	//   ....[85]....
        /*09d8*/ 	.word	0x00025100


	//   ....[86]....
        /*09dc*/ 	.word	0x00025110


	//   ....[87]....
        /*09e0*/ 	.word	0x000251a0


	//   ....[88]....
        /*09e4*/ 	.word	0x000251b0


	//   ....[89]....
        /*09e8*/ 	.word	0x00025220


	//   ....[90]....
        /*09ec*/ 	.word	0x00025230


	//   ....[91]....
        /*09f0*/ 	.word	0x000252b0


	//   ....[92]....
        /*09f4*/ 	.word	0x000252c0


	//   ....[93]....
        /*09f8*/ 	.word	0x00025340


	//   ....[94]....
        /*09fc*/ 	.word	0x00025350


	//   ....[95]....
        /*0a00*/ 	.word	0x00025360


	//   ....[96]....
        /*0a04*/ 	.word	0x000253a0


	//   ....[97]....
        /*0a08*/ 	.word	0x00027fe0


	//   ....[98]....
        /*0a0c*/ 	.word	0x00028040


	//   ....[99]....
        /*0a10*/ 	.word	0x00028070


	//   ....[100]....
        /*0a14*/ 	.word	0x00028080


	//   ....[101]....
        /*0a18*/ 	.word	0x000280b0


	//   ....[102]....
        /*0a1c*/ 	.word	0x000280e0


	//   ....[103]....
        /*0a20*/ 	.word	0x00028110


	//   ....[104]....
        /*0a24*/ 	.word	0x00028140


	//   ....[105]....
        /*0a28*/ 	.word	0x000282c0


	//   ....[106]....
        /*0a2c*/ 	.word	0x000282f0


	//   ....[107]....
        /*0a30*/ 	.word	0x00028320


	//   ....[108]....
        /*0a34*/ 	.word	0x00028350


	//   ....[109]....
        /*0a38*/ 	.word	0x00028380


	//   ....[110]....
        /*0a3c*/ 	.word	0x000283b0


	//   ....[111]....
        /*0a40*/ 	.word	0x00028470


	//   ....[112]....
        /*0a44*/ 	.word	0x00028490


	//   ....[113]....
        /*0a48*/ 	.word	0x00028500


	//   ....[114]....
        /*0a4c*/ 	.word	0x00028bd0


	//   ....[115]....
        /*0a50*/ 	.word	0x000291b0


	//   ....[116]....
        /*0a54*/ 	.word	0x00029340


	//   ....[117]....
        /*0a58*/ 	.word	0x000293a0


	//   ....[118]....
        /*0a5c*/ 	.word	0x00029400


	//   ....[119]....
        /*0a60*/ 	.word	0x00029460


	//   ....[120]....
        /*0a64*/ 	.word	0x00029500


	//   ....[121]....
        /*0a68*/ 	.word	0x000295f0


	//   ....[122]....
        /*0a6c*/ 	.word	0x00029720


	//   ....[123]....
        /*0a70*/ 	.word	0x000297c0


	//   ....[124]....
        /*0a74*/ 	.word	0x00029890


	//   ....[125]....
        /*0a78*/ 	.word	0x00029930


	//   ....[126]....
        /*0a7c*/ 	.word	0x00029a00


	//   ....[127]....
        /*0a80*/ 	.word	0x00029aa0


	//   ....[128]....
        /*0a84*/ 	.word	0x00029b70


	//   ....[129]....
        /*0a88*/ 	.word	0x00029c10


	//   ....[130]....
        /*0a8c*/ 	.word	0x00029cc0


	//   ....[131]....
        /*0a90*/ 	.word	0x00029d60


	//   ....[132]....
        /*0a94*/ 	.word	0x0002a000


	//   ....[133]....
        /*0a98*/ 	.word	0x0002a0b0


	//   ....[134]....
        /*0a9c*/ 	.word	0x0002a1b0


	//   ....[135]....
        /*0aa0*/ 	.word	0x0002a2a0


	//   ....[136]....
        /*0aa4*/ 	.word	0x0002a360


	//   ....[137]....
        /*0aa8*/ 	.word	0x0002a420


	//   ....[138]....
        /*0aac*/ 	.word	0x0002a4e0


	//   ....[139]....
        /*0ab0*/ 	.word	0x0002a5a0


	//   ....[140]....
        /*0ab4*/ 	.word	0x0002a660


	//   ....[141]....
        /*0ab8*/ 	.word	0x0002a720


	//   ....[142]....
        /*0abc*/ 	.word	0x0002a7e0


	//   ....[143]....
        /*0ac0*/ 	.word	0x0002a890


	//   ....[144]....
        /*0ac4*/ 	.word	0x0002a990


	//   ....[145]....
        /*0ac8*/ 	.word	0x0002a9e0


	//   ....[146]....
        /*0acc*/ 	.word	0x0002aa40


	//   ....[147]....
        /*0ad0*/ 	.word	0x0002ab20


	//   ....[148]....
        /*0ad4*/ 	.word	0x0002ae50


	//   ....[149]....
        /*0ad8*/ 	.word	0x0002aef0


	//   ....[150]....
        /*0adc*/ 	.word	0x0002b010


	//   ....[151]....
        /*0ae0*/ 	.word	0x0002b080


	//   ....[152]....
        /*0ae4*/ 	.word	0x0002b100


	//   ....[153]....
        /*0ae8*/ 	.word	0x0002b180


	//   ....[154]....
        /*0aec*/ 	.word	0x0002b200


	//   ....[155]....
        /*0af0*/ 	.word	0x0002b290


	//   ....[156]....
        /*0af4*/ 	.word	0x0002b330


	//   ....[157]....
        /*0af8*/ 	.word	0x0002b3d0


	//   ....[158]....
        /*0afc*/ 	.word	0x0002b440


	//   ....[159]....
        /*0b00*/ 	.word	0x0002b4b0


	//   ....[160]....
        /*0b04*/ 	.word	0x0002b520


	//   ....[161]....
        /*0b08*/ 	.word	0x0002b5a0


	//   ....[162]....
        /*0b0c*/ 	.word	0x0002b620


	//   ....[163]....
        /*0b10*/ 	.word	0x0002b6c0


	//   ....[164]....
        /*0b14*/ 	.word	0x0002b750


	//   ....[165]....
        /*0b18*/ 	.word	0x0002b880


	//   ....[166]....
        /*0b1c*/ 	.word	0x0002ddb0


	//   ....[167]....
        /*0b20*/ 	.word	0x0002e050


	//   ....[168]....
        /*0b24*/ 	.word	0x0002f320


	//   ....[169]....
        /*0b28*/ 	.word	0x0002f360


	//   ....[170]....
        /*0b2c*/ 	.word	0x0002f3d0


	//   ....[171]....
        /*0b30*/ 	.word	0x0002f3f0


	//----- nvinfo : EIATTR_REG_RECONFIG
	.align		4
.L_1445:
        /*0b34*/ 	.byte	0x01, 0x54
	.zero		2


	//----- nvinfo : EIATTR_SYSCALL_OFFSETS
	.align		4
        /*0b38*/ 	.byte	0x04, 0x46
        /*0b3a*/ 	.short	(.L_1447 - .L_1446)


	//   ....[0]....
.L_1446:
        /*0b3c*/ 	.word	0x00002800


	//   ....[1]....
        /*0b40*/ 	.word	0x00023430


	//   ....[2]....
        /*0b44*/ 	.word	0x00023580


	//   ....[3]....
        /*0b48*/ 	.word	0x00023670


	//   ....[4]....
        /*0b4c*/ 	.word	0x00023f20


	//   ....[5]....
        /*0b50*/ 	.word	0x00024b70


	//----- nvinfo : EIATTR_MBARRIER_INSTR_OFFSETS
	.align		4
.L_1447:
        /*0b54*/ 	.byte	0x04, 0x39
        /*0b56*/ 	.short	(.L_1449 - .L_1448)


	//   ....[0]....
.L_1448:
        /*0b58*/ 	.word	0x000002c0
        /*0b5c*/ 	.word	0x000000ff
        /*0b60*/ 	.word	0x00032400
        /*0b64*/ 	.short	0x0100
        /*0b66*/ 	.byte	0x08
	.zero		1


	//   ....[1]....
        /*0b68*/ 	.word	0x000002d0
        /*0b6c*/ 	.word	0x000000ff
        /*0b70*/ 	.word	0x00032410
        /*0b74*/ 	.short	0x0100
        /*0b76*/ 	.byte	0x08
	.zero		1


	//   ....[2]....
        /*0b78*/ 	.word	0x000002e0
        /*0b7c*/ 	.word	0x000000ff
        /*0b80*/ 	.word	0x00032420
        /*0b84*/ 	.short	0x0100
        /*0b86*/ 	.byte	0x08
	.zero		1


	//   ....[3]....
        /*0b88*/ 	.word	0x000003d0
        /*0b8c*/ 	.word	0x000000ff
        /*0b90*/ 	.word	0x00032430
        /*0b94*/ 	.short	0x0100
        /*0b96*/ 	.byte	0x08
	.zero		1


	//   ....[4]....
        /*0b98*/ 	.word	0x000003e0
        /*0b9c*/ 	.word	0x000000ff
        /*0ba0*/ 	.word	0x00032440
        /*0ba4*/ 	.short	0x0100
        /*0ba6*/ 	.byte	0x08
	.zero		1


	//   ....[5]....
        /*0ba8*/ 	.word	0x000003f0
        /*0bac*/ 	.word	0x000000ff
        /*0bb0*/ 	.word	0x00032438
        /*0bb4*/ 	.short	0x0100
        /*0bb6*/ 	.byte	0x08
	.zero		1


	//   ....[6]....
        /*0bb8*/ 	.word	0x00000400
        /*0bbc*/ 	.word	0x000000ff
        /*0bc0*/ 	.word	0x00032448
        /*0bc4*/ 	.short	0x0100
        /*0bc6*/ 	.byte	0x08
	.zero		1


	//   ....[7]....
        /*0bc8*/ 	.word	0x00000530
        /*0bcc*/ 	.word	0x000000ff
        /*0bd0*/ 	.word	0x00032450
        /*0bd4*/ 	.short	0x0100
        /*0bd6*/ 	.byte	0x08
	.zero		1


	//   ....[8]....
        /*0bd8*/ 	.word	0x00000540
        /*0bdc*/ 	.word	0x000000ff
        /*0be0*/ 	.word	0x00032460
        /*0be4*/ 	.short	0x0100
        /*0be6*/ 	.byte	0x08
	.zero		1


	//   ....[9]....
        /*0be8*/ 	.word	0x00000550
        /*0bec*/ 	.word	0x000000ff
        /*0bf0*/ 	.word	0x00032458
        /*0bf4*/ 	.short	0x0100
        /*0bf6*/ 	.byte	0x08
	.zero		1


	//   ....[10]....
        /*0bf8*/ 	.word	0x00000560
        /*0bfc*/ 	.word	0x000000ff
        /*0c00*/ 	.word	0x00032468
        /*0c04*/ 	.short	0x0100
        /*0c06*/ 	.byte	0x08
	.zero		1


	//   ....[11]....
        /*0c08*/ 	.word	0x00000650
        /*0c0c*/ 	.word	0x000000ff
        /*0c10*/ 	.word	0x00032470
        /*0c14*/ 	.short	0x0100
        /*0c16*/ 	.byte	0x06
	.zero		1


	//   ....[12]....
        /*0c18*/ 	.word	0x00000660
        /*0c1c*/ 	.word	0x000000ff
        /*0c20*/ 	.word	0x00032480
        /*0c24*/ 	.short	0x0100
        /*0c26*/ 	.byte	0x06
	.zero		1


	//   ....[13]....
        /*0c28*/ 	.word	0x00000670
        /*0c2c*/ 	.word	0x000000ff
        /*0c30*/ 	.word	0x00032478
        /*0c34*/ 	.short	0x0100
        /*0c36*/ 	.byte	0x06
	.zero		1


	//   ....[14]....
        /*0c38*/ 	.word	0x00000680
        /*0c3c*/ 	.word	0x000000ff
        /*0c40*/ 	.word	0x00032488
        /*0c44*/ 	.short	0x0100
        /*0c46*/ 	.byte	0x06
	.zero		1


	//   ....[15]....
        /*0c48*/ 	.word	0x000007b0
        /*0c4c*/ 	.word	0x000000ff
        /*0c50*/ 	.word	0x00032490
        /*0c54*/ 	.short	0x0100
        /*0c56*/ 	.byte	0x08
	.zero		1


	//   ....[16]....
        /*0c58*/ 	.word	0x000007c0
        /*0c5c*/ 	.word	0x000000ff
        /*0c60*/ 	.word	0x000324a0
        /*0c64*/ 	.short	0x0100
        /*0c66*/ 	.byte	0x08
	.zero		1


	//   ....[17]....
        /*0c68*/ 	.word	0x000007d0
        /*0c6c*/ 	.word	0x000000ff
        /*0c70*/ 	.word	0x00032498
        /*0c74*/ 	.short	0x0100
        /*0c76*/ 	.byte	0x08
	.zero		1


	//   ....[18]....
        /*0c78*/ 	.word	0x000007e0
        /*0c7c*/ 	.word	0x000000ff
        /*0c80*/ 	.word	0x000324a8
        /*0c84*/ 	.short	0x0100
        /*0c86*/ 	.byte	0x08
	.zero		1


	//   ....[19]....
        /*0c88*/ 	.word	0x00000910
        /*0c8c*/ 	.word	0x000000ff
        /*0c90*/ 	.word	0x000324b0
        /*0c94*/ 	.short	0x0100
        /*0c96*/ 	.byte	0x08
	.zero		1


	//   ....[20]....
        /*0c98*/ 	.word	0x00000920
        /*0c9c*/ 	.word	0x000000ff
        /*0ca0*/ 	.word	0x000324c0
        /*0ca4*/ 	.short	0x0100
        /*0ca6*/ 	.byte	0x08
	.zero		1


	//   ....[21]....
        /*0ca8*/ 	.word	0x00000930
        /*0cac*/ 	.word	0x000000ff
        /*0cb0*/ 	.word	0x000324b8
        /*0cb4*/ 	.short	0x0100
        /*0cb6*/ 	.byte	0x08
	.zero		1


	//   ....[22]....
        /*0cb8*/ 	.word	0x00000940
        /*0cbc*/ 	.word	0x000000ff
        /*0cc0*/ 	.word	0x000324c8
        /*0cc4*/ 	.short	0x0100
        /*0cc6*/ 	.byte	0x08
	.zero		1


	//   ....[23]....
        /*0cc8*/ 	.word	0x00002a50
        /*0ccc*/ 	.word	0x000000ff
        /*0cd0*/ 	.word	0x00032400
        /*0cd4*/ 	.short	0x010a
        /*0cd6*/ 	.byte	0x2e
	.zero		1


	//   ....[24]....
        /*0cd8*/ 	.word	0x00002ec0
        /*0cdc*/ 	.word	0x00000018
        /*0ce0*/ 	.word	0x00000000
        /*0ce4*/ 	.short	0x010a
        /*0ce6*/ 	.byte	0x3f
	.zero		1


	//   ....[25]....
        /*0ce8*/ 	.word	0x00002f20
        /*0cec*/ 	.word	0x00000018
        /*0cf0*/ 	.word	0x00000000
        /*0cf4*/ 	.short	0x010a
        /*0cf6*/ 	.byte	0x3f
	.zero		1


	//   ....[26]....
        /*0cf8*/ 	.word	0x000032d0
        /*0cfc*/ 	.word	0x000000ff
        /*0d00*/ 	.word	0x00032410
        /*0d04*/ 	.short	0x010a
        /*0d06*/ 	.byte	0x2e
	.zero		1


	//   ....[27]....
        /*0d08*/ 	.word	0x000033d0
        /*0d0c*/ 	.word	0x00000008
        /*0d10*/ 	.word	0x00000000
        /*0d14*/ 	.short	0x010a
        /*0d16*/ 	.byte	0x3f
	.zero		1


	//   ....[28]....
        /*0d18*/ 	.word	0x00003430
        /*0d1c*/ 	.word	0x00000008
        /*0d20*/ 	.word	0x00000000
        /*0d24*/ 	.short	0x010a
        /*0d26*/ 	.byte	0x3f
	.zero		1


	//   ....[29]....
        /*0d28*/ 	.word	0x00004120
        /*0d2c*/ 	.word	0x00000008
        /*0d30*/ 	.word	0x00000000
        /*0d34*/ 	.short	0x0101
        /*0d36*/ 	.byte	0x3f
	.zero		1


	//   ....[30]....
        /*0d38*/ 	.word	0x000093b0
        /*0d3c*/ 	.word	0x00000013
        /*0d40*/ 	.word	0x00000000
        /*0d44*/ 	.short	0x0101
        /*0d46*/ 	.byte	0x3f
	.zero		1


	//   ....[31]....
        /*0d48*/ 	.word	0x00009ae0
        /*0d4c*/ 	.word	0x00000003
        /*0d50*/ 	.word	0x00000000
        /*0d54*/ 	.short	0x010a
        /*0d56*/ 	.byte	0x3f
	.zero		1


	//   ....[32]....
        /*0d58*/ 	.word	0x00009be0
        /*0d5c*/ 	.word	0x00000000
        /*0d60*/ 	.word	0x00000000
        /*0d64*/ 	.short	0x010a
        /*0d66*/ 	.byte	0x3f
	.zero		1


	//   ....[33]....
        /*0d68*/ 	.word	0x0000a010
        /*0d6c*/ 	.word	0x00000003
        /*0d70*/ 	.word	0x00000000
        /*0d74*/ 	.short	0x010a
        /*0d76*/ 	.byte	0x3f
	.zero		1


	//   ....[34]....
        /*0d78*/ 	.word	0x0000a0c0
        /*0d7c*/ 	.word	0x00000004
        /*0d80*/ 	.word	0x00000000
        /*0d84*/ 	.short	0x010a
        /*0d86*/ 	.byte	0x3f
	.zero		1


	//   ....[35]....
        /*0d88*/ 	.word	0x0000ad80
        /*0d8c*/ 	.word	0x00000003
        /*0d90*/ 	.word	0x00000000
        /*0d94*/ 	.short	0x0101
        /*0d96*/ 	.byte	0x3f
	.zero		1


	//   ....[36]....
        /*0d98*/ 	.word	0x00013060
        /*0d9c*/ 	.word	0x00000000
        /*0da0*/ 	.word	0x00000000
        /*0da4*/ 	.short	0x0101
        /*0da6*/ 	.byte	0x3f
	.zero		1


	//   ....[37]....
        /*0da8*/ 	.word	0x00013260
        /*0dac*/ 	.word	0x00000005
        /*0db0*/ 	.word	0x00000000
        /*0db4*/ 	.short	0x010a
        /*0db6*/ 	.byte	0x3f
	.zero		1


	//   ....[38]....
        /*0db8*/ 	.word	0x00013360
        /*0dbc*/ 	.word	0x00000000
        /*0dc0*/ 	.word	0x00000000
        /*0dc4*/ 	.short	0x010a
        /*0dc6*/ 	.byte	0x3f
	.zero		1


	//   ....[39]....
        /*0dc8*/ 	.word	0x00013790
        /*0dcc*/ 	.word	0x00000005
        /*0dd0*/ 	.word	0x00000000
        /*0dd4*/ 	.short	0x010a
        /*0dd6*/ 	.byte	0x3f
	.zero		1


	//   ....[40]....
        /*0dd8*/ 	.word	0x00013840
        /*0ddc*/ 	.word	0x00000004
        /*0de0*/ 	.word	0x00000000
        /*0de4*/ 	.short	0x010a
        /*0de6*/ 	.byte	0x3f
	.zero		1


	//   ....[41]....
        /*0de8*/ 	.word	0x00014500
        /*0dec*/ 	.word	0x00000004
        /*0df0*/ 	.word	0x00000000
        /*0df4*/ 	.short	0x0101
        /*0df6*/ 	.byte	0x3f
	.zero		1


	//   ....[42]....
        /*0df8*/ 	.word	0x0001dc50
        /*0dfc*/ 	.word	0x00000000
        /*0e00*/ 	.word	0x00000000
        /*0e04*/ 	.short	0x0101
        /*0e06*/ 	.byte	0x3f
	.zero		1


	//   ....[43]....
        /*0e08*/ 	.word	0x00020890
        /*0e0c*/ 	.word	0x000000ff
        /*0e10*/ 	.word	0x00000000
        /*0e14*/ 	.short	0x0101
        /*0e16*/ 	.byte	0x04
	.zero		1


	//   ....[44]....
        /*0e18*/ 	.word	0x00023a80
        /*0e1c*/ 	.word	0x00000000
        /*0e20*/ 	.word	0x00032440
        /*0e24*/ 	.short	0x010a
        /*0e26*/ 	.byte	0x3f
	.zero		1


	//   ....[45]....
        /*0e28*/ 	.word	0x00024910
        /*0e2c*/ 	.word	0x00000008
        /*0e30*/ 	.word	0x00032400
        /*0e34*/ 	.short	0x0107
        /*0e36*/ 	.byte	0x3f
	.zero		1


	//   ....[46]....
        /*0e38*/ 	.word	0x000249b0
        /*0e3c*/ 	.word	0x00000002
        /*0e40*/ 	.word	0x00032400
        /*0e44*/ 	.short	0x0101
        /*0e46*/ 	.byte	0x3f
	.zero		1


	//   ....[47]....
        /*0e48*/ 	.word	0x00025500
        /*0e4c*/ 	.word	0x00000008
        /*0e50*/ 	.word	0x00032410
        /*0e54*/ 	.short	0x0107
        /*0e56*/ 	.byte	0x3f
	.zero		1


	//   ....[48]....
        /*0e58*/ 	.word	0x00025600
        /*0e5c*/ 	.word	0x00000002
        /*0e60*/ 	.word	0x00032410
        /*0e64*/ 	.short	0x0101
        /*0e66*/ 	.byte	0x3f
	.zero		1


	//   ....[49]....
        /*0e68*/ 	.word	0x00025620
        /*0e6c*/ 	.word	0x00000002
        /*0e70*/ 	.word	0x00032420
        /*0e74*/ 	.short	0x010a
        /*0e76*/ 	.byte	0x3f
	.zero		1


	//   ....[50]....
        /*0e78*/ 	.word	0x00025730
        /*0e7c*/ 	.word	0x00000002
        /*0e80*/ 	.word	0x00032460
        /*0e84*/ 	.short	0x010a
        /*0e86*/ 	.byte	0x3f
	.zero		1


	//   ....[51]....
        /*0e88*/ 	.word	0x00025ff0
        /*0e8c*/ 	.word	0x00000003
        /*0e90*/ 	.word	0x00032440
        /*0e94*/ 	.short	0x010a
        /*0e96*/ 	.byte	0x3f
	.zero		1


	//   ....[52]....
        /*0e98*/ 	.word	0x00026240
        /*0e9c*/ 	.word	0x00000003
        /*0ea0*/ 	.word	0x00032460
        /*0ea4*/ 	.short	0x010a
        /*0ea6*/ 	.byte	0x3f
	.zero		1


	//   ....[53]....
        /*0ea8*/ 	.word	0x00026aa0
        /*0eac*/ 	.word	0x00000002
        /*0eb0*/ 	.word	0x00032440
        /*0eb4*/ 	.short	0x010a
        /*0eb6*/ 	.byte	0x3f
	.zero		1


	//   ....[54]....
        /*0eb8*/ 	.word	0x00026ce0
        /*0ebc*/ 	.word	0x00000002
        /*0ec0*/ 	.word	0x00032460
        /*0ec4*/ 	.short	0x010a
        /*0ec6*/ 	.byte	0x3f
	.zero		1


	//   ....[55]....
        /*0ec8*/ 	.word	0x000274b0
        /*0ecc*/ 	.word	0x00000003
        /*0ed0*/ 	.word	0x00032440
        /*0ed4*/ 	.short	0x010a
        /*0ed6*/ 	.byte	0x3f
	.zero		1


	//   ....[56]....
        /*0ed8*/ 	.word	0x00027700
        /*0edc*/ 	.word	0x00000003
        /*0ee0*/ 	.word	0x00032460
        /*0ee4*/ 	.short	0x010a
        /*0ee6*/ 	.byte	0x3f
	.zero		1


	//   ....[57]....
        /*0ee8*/ 	.word	0x00028b50
        /*0eec*/ 	.word	0x00000000
        /*0ef0*/ 	.word	0x00032420
        /*0ef4*/ 	.short	0x010a
        /*0ef6*/ 	.byte	0x3f
	.zero		1


	//   ....[58]....
        /*0ef8*/ 	.word	0x00028d10
        /*0efc*/ 	.word	0x00000006
        /*0f00*/ 	.word	0x00000000
        /*0f04*/ 	.short	0x010a
        /*0f06*/ 	.byte	0x3f
	.zero		1


	//   ....[59]....
        /*0f08*/ 	.word	0x00028d80
        /*0f0c*/ 	.word	0x00000007
        /*0f10*/ 	.word	0x00000000
        /*0f14*/ 	.short	0x010a
        /*0f16*/ 	.byte	0x3f
	.zero		1


	//   ....[60]....
        /*0f18*/ 	.word	0x00028df0
        /*0f1c*/ 	.word	0x00000004
        /*0f20*/ 	.word	0x00000000
        /*0f24*/ 	.short	0x010a
        /*0f26*/ 	.byte	0x3f
	.zero		1


	//   ....[61]....
        /*0f28*/ 	.word	0x00028e20
        /*0f2c*/ 	.word	0x00000003
        /*0f30*/ 	.word	0x00000000
        /*0f34*/ 	.short	0x010a
        /*0f36*/ 	.byte	0x3f
	.zero		1


	//   ....[62]....
        /*0f38*/ 	.word	0x00028e90
        /*0f3c*/ 	.word	0x00000009
        /*0f40*/ 	.word	0x00032400
        /*0f44*/ 	.short	0x010a
        /*0f46*/ 	.byte	0x3f
	.zero		1


	//   ....[63]....
        /*0f48*/ 	.word	0x00028ee0
        /*0f4c*/ 	.word	0x00000018
        /*0f50*/ 	.word	0x00000000
        /*0f54*/ 	.short	0x010a
        /*0f56*/ 	.byte	0x3f
	.zero		1


	//   ....[64]....
        /*0f58*/ 	.word	0x00028f40
        /*0f5c*/ 	.word	0x00000009
        /*0f60*/ 	.word	0x00032410
        /*0f64*/ 	.short	0x010a
        /*0f66*/ 	.byte	0x3f
	.zero		1


	//   ....[65]....
        /*0f68*/ 	.word	0x00028f90
        /*0f6c*/ 	.word	0x00000008
        /*0f70*/ 	.word	0x00000000
        /*0f74*/ 	.short	0x010a
        /*0f76*/ 	.byte	0x3f
	.zero		1


	//   ....[66]....
        /*0f78*/ 	.word	0x00028fe0
        /*0f7c*/ 	.word	0x00000000
        /*0f80*/ 	.word	0x00000000
        /*0f84*/ 	.short	0x010a
        /*0f86*/ 	.byte	0x3f
	.zero		1


	//   ....[67]....
        /*0f88*/ 	.word	0x00029030
        /*0f8c*/ 	.word	0x00000004
        /*0f90*/ 	.word	0x00000000
        /*0f94*/ 	.short	0x010a
        /*0f96*/ 	.byte	0x3f
	.zero		1


	//   ....[68]....
        /*0f98*/ 	.word	0x00029080
        /*0f9c*/ 	.word	0x00000000
        /*0fa0*/ 	.word	0x00000000
        /*0fa4*/ 	.short	0x010a
        /*0fa6*/ 	.byte	0x3f
	.zero		1


	//   ....[69]....
        /*0fa8*/ 	.word	0x000290d0
        /*0fac*/ 	.word	0x00000004
        /*0fb0*/ 	.word	0x00000000
        /*0fb4*/ 	.short	0x010a
        /*0fb6*/ 	.byte	0x3f
	.zero		1


	//   ....[70]....
        /*0fb8*/ 	.word	0x00029270
        /*0fbc*/ 	.word	0x00000000
        /*0fc0*/ 	.word	0x00032440
        /*0fc4*/ 	.short	0x010a
        /*0fc6*/ 	.byte	0x3f
	.zero		1


	//   ....[71]....
        /*0fc8*/ 	.word	0x0002ab70
        /*0fcc*/ 	.word	0x00000002
        /*0fd0*/ 	.word	0x00032420
        /*0fd4*/ 	.short	0x010a
        /*0fd6*/ 	.byte	0x3f
	.zero		1


	//   ....[72]....
        /*0fd8*/ 	.word	0x0002abc0
        /*0fdc*/ 	.word	0x00000002
        /*0fe0*/ 	.word	0x00032460
        /*0fe4*/ 	.short	0x010a
        /*0fe6*/ 	.byte	0x3f
	.zero		1


	//   ....[73]....
        /*0fe8*/ 	.word	0x0002ac10
        /*0fec*/ 	.word	0x00000003
        /*0ff0*/ 	.word	0x00032440
        /*0ff4*/ 	.short	0x010a
        /*0ff6*/ 	.byte	0x3f
	.zero		1


	//   ....[74]....
        /*0ff8*/ 	.word	0x0002ac60
        /*0ffc*/ 	.word	0x00000003
        /*1000*/ 	.word	0x00032460
        /*1004*/ 	.short	0x010a
        /*1006*/ 	.byte	0x3f
	.zero		1


	//   ....[75]....
        /*1008*/ 	.word	0x0002acb0
        /*100c*/ 	.word	0x00000002
        /*1010*/ 	.word	0x00032440
        /*1014*/ 	.short	0x010a
        /*1016*/ 	.byte	0x3f
	.zero		1


	//   ....[76]....
        /*1018*/ 	.word	0x0002ad00
        /*101c*/ 	.word	0x00000002
        /*1020*/ 	.word	0x00032460
        /*1024*/ 	.short	0x010a
        /*1026*/ 	.byte	0x3f
	.zero		1


	//   ....[77]....
        /*1028*/ 	.word	0x0002ad50
        /*102c*/ 	.word	0x00000003
        /*1030*/ 	.word	0x00032440
        /*1034*/ 	.short	0x010a
        /*1036*/ 	.byte	0x3f
	.zero		1


	//   ....[78]....
        /*1038*/ 	.word	0x0002ada0
        /*103c*/ 	.word	0x00000003
        /*1040*/ 	.word	0x00032460
        /*1044*/ 	.short	0x010a
        /*1046*/ 	.byte	0x3f
	.zero		1


	//   ....[79]....
        /*1048*/ 	.word	0x0002b7a0
        /*104c*/ 	.word	0x00000000
        /*1050*/ 	.word	0x00032420
        /*1054*/ 	.short	0x010a
        /*1056*/ 	.byte	0x3f
	.zero		1


	//   ....[80]....
        /*1058*/ 	.word	0x0002b940
        /*105c*/ 	.word	0x00000006
        /*1060*/ 	.word	0x00000000
        /*1064*/ 	.short	0x010a
        /*1066*/ 	.byte	0x3f
	.zero		1


	//   ....[81]....
        /*1068*/ 	.word	0x0002b990
        /*106c*/ 	.word	0x00000007
        /*1070*/ 	.word	0x00000000
        /*1074*/ 	.short	0x010a
        /*1076*/ 	.byte	0x3f
	.zero		1


	//   ....[82]....
        /*1078*/ 	.word	0x0002b9e0
        /*107c*/ 	.word	0x00000004
        /*1080*/ 	.word	0x00000000
        /*1084*/ 	.short	0x010a
        /*1086*/ 	.byte	0x3f
	.zero		1


	//   ....[83]....
        /*1088*/ 	.word	0x0002bd90
        /*108c*/ 	.word	0x0000000c
        /*1090*/ 	.word	0x00000000
        /*1094*/ 	.short	0x010a
        /*1096*/ 	.byte	0x3f
	.zero		1


	//   ....[84]....
        /*1098*/ 	.word	0x0002bed0
        /*109c*/ 	.word	0x00000002
        /*10a0*/ 	.word	0x00000000
        /*10a4*/ 	.short	0x010a
        /*10a6*/ 	.byte	0x3f
	.zero		1


	//   ....[85]....
        /*10a8*/ 	.word	0x0002c530
        /*10ac*/ 	.word	0x0000000b
        /*10b0*/ 	.word	0x00000000
        /*10b4*/ 	.short	0x010a
        /*10b6*/ 	.byte	0x3f
	.zero		1


	//   ....[86]....
        /*10b8*/ 	.word	0x0002c670
        /*10bc*/ 	.word	0x00000008
        /*10c0*/ 	.word	0x00000000
        /*10c4*/ 	.short	0x010a
        /*10c6*/ 	.byte	0x3f
	.zero		1


	//   ....[87]....
        /*10c8*/ 	.word	0x0002d8e0
        /*10cc*/ 	.word	0x00000002
        /*10d0*/ 	.word	0x00000000
        /*10d4*/ 	.short	0x0101
        /*10d6*/ 	.byte	0x3f
	.zero		1


	//   ....[88]....
        /*10d8*/ 	.word	0x00047030
        /*10dc*/ 	.word	0x00000004
        /*10e0*/ 	.word	0x00000000
        /*10e4*/ 	.short	0x0101
        /*10e6*/ 	.byte	0x3f
	.zero		1


	//   ....[89]....
        /*10e8*/ 	.word	0x00047060
        /*10ec*/ 	.word	0x00000002
        /*10f0*/ 	.word	0x00000000
        /*10f4*/ 	.short	0x010a
        /*10f6*/ 	.byte	0x3f
	.zero		1


	//   ....[90]....
        /*10f8*/ 	.word	0x000470b0
        /*10fc*/ 	.word	0x00000008
        /*1100*/ 	.word	0x00000000
        /*1104*/ 	.short	0x010a
        /*1106*/ 	.byte	0x3f
	.zero		1


	//----- nvinfo : EIATTR_NUM_MBARRIERS
	.align		4
.L_1449:
        /*1108*/ 	.byte	0x03, 0x38
        /*110a*/ 	.short	0x0017


	//----- nvinfo : EIATTR_EXIT_INSTR_OFFSETS
	.align		4
        /*110c*/ 	.byte	0x04, 0x1c
        /*110e*/ 	.short	(.L_1451 - .L_1450)


	//   ....[0]....
.L_1450:
        /*1110*/ 	.word	0x00000b90


	//   ....[1]....
        /*1114*/ 	.word	0x00021bd0


	//   ....[2]....
        /*1118*/ 	.word	0x00028e70


	//----- nvinfo : EIATTR_MAX_THREADS
	.align		4
.L_1451:
        /*111c*/ 	.byte	0x04, 0x05
        /*111e*/ 	.short	(.L_1453 - .L_1452)
.L_1452:
        /*1120*/ 	.word	0x00000180
        /*1124*/ 	.word	0x00000001
        /*1128*/ 	.word	0x00000001


	//----- nvinfo : EIATTR_CRS_STACK_SIZE
	.align		4
.L_1453:
        /*112c*/ 	.byte	0x04, 0x1e
        /*112e*/ 	.short	(.L_1455 - .L_1454)
.L_1454:
        /*1130*/ 	.word	0x00000000


	//----- nvinfo : EIATTR_CBANK_PARAM_SIZE
	.align		4
.L_1455:
        /*1134*/ 	.byte	0x03, 0x19
        /*1136*/ 	.short	0x0bf0


	//----- nvinfo : EIATTR_PARAM_CBANK
	.align		4
        /*1138*/ 	.byte	0x04, 0x0a
        /*113a*/ 	.short	(.L_1457 - .L_1456)
	.align		4
.L_1456:
        /*113c*/ 	.word	index@(.nv.constant0._ZN7cutlass13device_kernelIN5flash11enable_sm90INS1_16FlashAttnFwdSm90INS1_25CollectiveMainloopFwdSm90ILi2EN4cute5tupleIJNS5_1CILi1EEES8_S8_EEENS6_IJNS7_ILi128EEENS7_ILi96EEENS7_ILi64EEEEEELi256ENS_10bfloat16_tEfNS_4arch4Sm90ELb0ELb1ELb0ELb1ELb0ELb0ELb1ELb1ELb0ELb1ELb0ELb0EEENS1_21CollectiveEpilogueFwdINS6_IJSA_NS7_ILi256EEESB_EEES9_SE_SG_Li256ELb1ELb1ELb0ELb0EEENS1_36VarlenDynamicPersistentTileSchedulerILi128ELi96ELi256ELi128ELb0ELb1ELb1ELb1ELb0ELb1EEEEEEEEEvNT_6ParamsE)
        /*1140*/ 	.short	0x0210
        /*1142*/ 	.short	0x0bf0


	//----- nvinfo : EIATTR_SW_WAR
	.align		4
.L_1457:
        /*1144*/ 	.byte	0x04, 0x36
        /*1146*/ 	.short	(.L_1459 - .L_1458)
.L_1458:
        /*1148*/ 	.word	0x00000008
.L_1459:


//--------------------- .nv.info._ZN7cutlass13device_kernelIN5flash11enable_sm90INS1_16FlashAttnFwdSm90INS1_25CollectiveMainloopFwdSm90ILi2EN4cute5tupleIJNS5_1CILi1EEES8_S8_EEENS6_IJNS7_ILi128EEENS7_ILi96EEENS7_ILi64EEEEEELi256ENS_10bfloat16_tEfNS_4arch4Sm90ELb0ELb1ELb0ELb1ELb0ELb1ELb1ELb1ELb0ELb1ELb0ELb0EEENS1_21CollectiveEpilogueFwdINS6_IJSA_NS7_ILi256EEESB_EEES9_SE_SG_Li256ELb1ELb1ELb0ELb0EEENS1_36VarlenDynamicPersistentTileSchedulerILi128ELi96ELi256ELi128ELb0ELb1ELb1ELb1ELb0ELb1EEEEEEEEEvNT_6ParamsE --------------------------
	.section	.nv.info._ZN7cutlass13device_kernelIN5flash11enable_sm90INS1_16FlashAttnFwdSm90INS1_25CollectiveMainloopFwdSm90ILi2EN4cute5tupleIJNS5_1CILi1EEES8_S8_EEENS6_IJNS7_ILi128EEENS7_ILi96EEENS7_ILi64EEEEEELi256ENS_10bfloat16_tEfNS_4arch4Sm90ELb0ELb1ELb0ELb1ELb0ELb1ELb1ELb1ELb0ELb1ELb0ELb0EEENS1_21CollectiveEpilogueFwdINS6_IJSA_NS7_ILi256EEESB_EEES9_SE_SG_Li256ELb1ELb1ELb0ELb0EEENS1_36VarlenDynamicPersistentTileSchedulerILi128ELi96ELi256ELi128ELb0ELb1ELb1ELb1ELb0ELb1EEEEEEEEEvNT_6ParamsE,"",@"SHT_CUDA_INFO"
	.sectionflags	@""
	.align	4


	//----- nvinfo : EIATTR_CUDA_API_VERSION
	.align		4
        /*0000*/ 	.byte	0x04, 0x37
        /*0002*/ 	.short	(.L_1461 - .L_1460)
.L_1460:
        /*0004*/ 	.word	0x00000082


	//----- nvinfo : EIATTR_KPARAM_INFO
	.align		4
.L_1461:
        /*0008*/ 	.byte	0x04, 0x17
        /*000a*/ 	.short	(.L_1463 - .L_1462)
.L_1462:
        /*000c*/ 	.word	0x00000000
        /*0010*/ 	.short	0x0000
        /*0012*/ 	.short	0x0070
        /*0014*/ 	.byte	0x00, 0xf0, 0x01, 0x2e


	//----- nvinfo : EIATTR_SPARSE_MMA_MASK
	.align		4
.L_1463:
        /*0018*/ 	.byte	0x03, 0x50
        /*001a*/ 	.short	0x0000


	//----- nvinfo : EIATTR_MAXREG_COUNT
	.align		4
        /*001c*/ 	.byte	0x03, 0x1b
        /*001e*/ 	.short	0x00a8


	//----- nvinfo : EIATTR_NUM_BARRIERS
	.align		4
        /*0020*/ 	.byte	0x02, 0x4c
        /*0022*/ 	.byte	0x10
	.zero		1


	//----- nvinfo : EIATTR_EXTERNS
	.align		4
        /*0024*/ 	.byte	0x04, 0x0f
        /*0026*/ 	.short	(.L_1465 - .L_1464)


	//   ....[0]....
	.align		4
.L_1464:
        /*0028*/ 	.word	index@(__assertfail)


	//----- nvinfo : EIATTR_ANNOTATIONS
	.align		4
.L_1465:
        /*002c*/ 	.byte	0x04, 0x55
        /*002e*/ 	.short	(.L_1467 - .L_1466)


	//   ....[0]....
.L_1466:
        /* <DEDUP_REMOVED lines=100> */


	//----- nvinfo : EIATTR_MERCURY_ISA_VERSION
	.align		4
.L_1467:
        /*0660*/ 	.byte	0x03, 0x5f
        /*0662*/ 	.short	0x0101


	//----- nvinfo : EIATTR_UNUSED_LOAD_BYTE_OFFSET
	.align		4
        /*0664*/ 	.byte	0x04, 0x44
        /*0666*/ 	.short	(.L_1469 - .L_1468)


	//   ....[0]....
.L_1468:
        /*0668*/ 	.word	0x00000be0
        /*066c*/ 	.word	0x0000fff0


	//   ....[1]....
        /*0670*/ 	.word	0x0002ac60
        /*0674*/ 	.word	0x0000fff0


	//----- nvinfo : EIATTR_INT_WARP_WIDE_INSTR_OFFSETS
	.align		4
.L_1469:
        /*0678*/ 	.byte	0x04, 0x31
        /*067a*/ 	.short	(.L_1471 - .L_1470)


	//   ....[0]....
.L_1470:
        /*067c*/ 	.word	0x000001e0


	//   ....[1]....
        /*0680*/ 	.word	0x00000220


	//   ....[2]....
        /*0684*/ 	.word	0x00000290


	//   ....[3]....
        /*0688*/ 	.word	0x000002a0


	//   ....[4]....
        /*068c*/ 	.word	0x00030ae0


	//   ....[5]....
        /*0690*/ 	.word	0x00030b70


	//   ....[6]....
        /*0694*/ 	.word	0x00035730


	//   ....[7]....
        /*0698*/ 	.word	0x000357c0


	//----- nvinfo : EIATTR_COOP_GROUP_MASK_REGIDS
	.align		4
.L_1471:
        /*069c*/ 	.byte	0x04, 0x29
        /*069e*/ 	.short	(.L_1473 - .L_1472)


	//   ....[0]....
.L_1472:
        /*06a0*/ 	.word	0xffffffff


	//   ....[1]....
        /*06a4*/ 	.word	0xffffffff


	//   ....[2]....
        /*06a8*/ 	.word	0xffffffff


	//   ....[3]....
        /*06ac*/ 	.word	0xffffffff


	//   ....[4]....
        /*06b0*/ 	.word	0xffffffff


	//   ....[5]....
        /*06b4*/ 	.word	0xffffffff


	//   ....[6]....
        /*06b8*/ 	.word	0xffffffff


	//   ....[7]....
        /*06bc*/ 	.word	0xffffffff


	//   ....[8]....
        /*06c0*/ 	.word	0xffffffff


	//   ....[9]....
        /*06c4*/ 	.word	0xffffffff


	//   ....[10]....
        /*06c8*/ 	.word	0xffffffff


	//   ....[11]....
        /*06cc*/ 	.word	0xffffffff


	//   ....[12]....
        /*06d0*/ 	.word	0xffffffff


	//   ....[13]....
        /*06d4*/ 	.word	0xffffffff


	//   ....[14]....
        /*06d8*/ 	.word	0xffffffff


	//   ....[15]....
        /*06dc*/ 	.word	0xffffffff


	//   ....[16]....
        /*06e0*/ 	.word	0xffffffff


	//   ....[17]....
        /*06e4*/ 	.word	0xffffffff


	//   ....[18]....
        /*06e8*/ 	.word	0xffffffff


	//   ....[19]....
        /*06ec*/ 	.word	0xffffffff


	//   ....[20]....
        /*06f0*/ 	.word	0xffffffff


	//   ....[21]....
        /*06f4*/ 	.word	0xffffffff


	//   ....[22]....
        /*06f8*/ 	.word	0xffffffff


	//   ....[23]....
        /*06fc*/ 	.word	0xffffffff


	//   ....[24]....
        /*0700*/ 	.word	0xffffffff


	//   ....[25]....
        /*0704*/ 	.word	0xffffffff


	//   ....[26]....
        /*0708*/ 	.word	0xffffffff


	//   ....[27]....
        /*070c*/ 	.word	0xffffffff


	//   ....[28]....
        /*0710*/ 	.word	0xffffffff


	//   ....[29]....
        /*0714*/ 	.word	0xffffffff


	//   ....[30]....
        /*0718*/ 	.word	0xffffffff


	//   ....[31]....
        /*071c*/ 	.word	0xffffffff


	//   ....[32]....
        /*0720*/ 	.word	0xffffffff


	//   ....[33]....
        /*0724*/ 	.word	0xffffffff


	//   ....[34]....
        /*0728*/ 	.word	0xffffffff


	//   ....[35]....
        /*072c*/ 	.word	0xffffffff


	//   ....[36]....
        /*0730*/ 	.word	0xffffffff


	//   ....[37]....
        /*0734*/ 	.word	0xffffffff


	//   ....[38]....
        /*0738*/ 	.word	0xffffffff


	//   ....[39]....
        /*073c*/ 	.word	0xffffffff


	//   ....[40]....
        /*0740*/ 	.word	0xffffffff


	//   ....[41]....
        /*0744*/ 	.word	0xffffffff


	//   ....[42]....
        /*0748*/ 	.word	0xffffffff


	//   ....[43]....
        /*074c*/ 	.word	0xffffffff


	//   ....[44]....
        /*0750*/ 	.word	0xffffffff


	//   ....[45]....
        /*0754*/ 	.word	0xffffffff


	//   ....[46]....
        /*0758*/ 	.word	0xffffffff


	//   ....[47]....
        /*075c*/ 	.word	0xffffffff


	//   ....[48]....
        /*0760*/ 	.word	0xffffffff


	//   ....[49]....
        /*0764*/ 	.word	0xffffffff


	//   ....[50]....
        /*0768*/ 	.word	0xffffffff


	//   ....[51]....
        /*076c*/ 	.word	0xffffffff


	//   ....[52]....
        /*0770*/ 	.word	0xffffffff


	//   ....[53]....
        /*0774*/ 	.word	0xffffffff


	//   ....[54]....
        /*0778*/ 	.word	0xffffffff


	//   ....[55]....
        /*077c*/ 	.word	0xffffffff


	//   ....[56]....
        /*0780*/ 	.word	0xffffffff


	//   ....[57]....
        /*0784*/ 	.word	0xffffffff


	//   ....[58]....
        /*0788*/ 	.word	0xffffffff


	//   ....[59]....
        /*078c*/ 	.word	0xffffffff


	//   ....[60]....
        /*0790*/ 	.word	0xffffffff


	//   ....[61]....
        /*0794*/ 	.word	0xffffffff


	//   ....[62]....
        /*0798*/ 	.word	0xffffffff


	//   ....[63]....
        /*079c*/ 	.word	0xffffffff


	//   ....[64]....
        /*07a0*/ 	.word	0xffffffff


	//   ....[65]....
        /*07a4*/ 	.word	0xffffffff


	//   ....[66]....
        /*07a8*/ 	.word	0xffffffff


	//   ....[67]....
        /*07ac*/ 	.word	0xffffffff


	//   ....[68]....
        /*07b0*/ 	.word	0xffffffff


	//   ....[69]....
        /*07b4*/ 	.word	0xffffffff


	//   ....[70]....
        /*07b8*/ 	.word	0xffffffff


	//   ....[71]....
        /*07bc*/ 	.word	0xffffffff


	//   ....[72]....
        /*07c0*/ 	.word	0xffffffff


	//   ....[73]....
        /*07c4*/ 	.word	0xffffffff


	//   ....[74]....
        /*07c8*/ 	.word	0xffffffff


	//   ....[75]....
        /*07cc*/ 	.word	0xffffffff


	//   ....[76]....
        /*07d0*/ 	.word	0xffffffff


	//   ....[77]....
        /*07d4*/ 	.word	0xffffffff


	//   ....[78]....
        /*07d8*/ 	.word	0xffffffff


	//   ....[79]....
        /*07dc*/ 	.word	0xffffffff


	//   ....[80]....
        /*07e0*/ 	.word	0xffffffff


	//   ....[81]....
        /*07e4*/ 	.word	0xffffffff


	//   ....[82]....
        /*07e8*/ 	.word	0xffffffff


	//   ....[83]....
        /*07ec*/ 	.word	0xffffffff


	//   ....[84]....
        /*07f0*/ 	.word	0xffffffff


	//   ....[85]....
        /*07f4*/ 	.word	0xffffffff


	//   ....[86]....
        /*07f8*/ 	.word	0xffffffff


	//   ....[87]....
        /*07fc*/ 	.word	0xffffffff


	//   ....[88]....
        /*0800*/ 	.word	0xffffffff


	//   ....[89]....
        /*0804*/ 	.word	0xffffffff


	//   ....[90]....
        /*0808*/ 	.word	0xffffffff


	//   ....[91]....
        /*080c*/ 	.word	0xffffffff


	//   ....[92]....
        /*0810*/ 	.word	0xffffffff


	//   ....[93]....
        /*0814*/ 	.word	0xffffffff


	//   ....[94]....
        /*0818*/ 	.word	0xffffffff


	//   ....[95]....
        /*081c*/ 	.word	0xffffffff


	//   ....[96]....
        /*0820*/ 	.word	0xffffffff


	//   ....[97]....
        /*0824*/ 	.word	0xffffffff


	//   ....[98]....
        /*0828*/ 	.word	0xffffffff


	//   ....[99]....
        /*082c*/ 	.word	0xffffffff


	//   ....[100]....
        /*0830*/ 	.word	0xffffffff


	//   ....[101]....
        /*0834*/ 	.word	0xffffffff


	//   ....[102]....
        /*0838*/ 	.word	0xffffffff


	//   ....[103]....
        /*083c*/ 	.word	0xffffffff


	//   ....[104]....
        /*0840*/ 	.word	0xffffffff


	//   ....[105]....
        /*0844*/ 	.word	0xffffffff


	//   ....[106]....
        /*0848*/ 	.word	0xffffffff


	//   ....[107]....
        /*084c*/ 	.word	0xffffffff


	//   ....[108]....
        /*0850*/ 	.word	0xffffffff


	//   ....[109]....
        /*0854*/ 	.word	0xffffffff


	//   ....[110]....
        /*0858*/ 	.word	0xffffffff


	//   ....[111]....
        /*085c*/ 	.word	0xffffffff


	//   ....[112]....
        /*0860*/ 	.word	0xffffffff


	//   ....[113]....
        /*0864*/ 	.word	0xffffffff


	//   ....[114]....
        /*0868*/ 	.word	0xffffffff


	//   ....[115]....
        /*086c*/ 	.word	0xffffffff


	//   ....[116]....
        /*0870*/ 	.word	0xffffffff


	//   ....[117]....
        /*0874*/ 	.word	0xffffffff


	//   ....[118]....
        /*0878*/ 	.word	0xffffffff


	//   ....[119]....
        /*087c*/ 	.word	0xffffffff


	//   ....[120]....
        /*0880*/ 	.word	0xffffffff


	//   ....[121]....
        /*0884*/ 	.word	0xffffffff


	//   ....[122]....
        /*0888*/ 	.word	0xffffffff


	//   ....[123]....
        /*088c*/ 	.word	0xffffffff


	//   ....[124]....
        /*0890*/ 	.word	0xffffffff


	//   ....[125]....
        /*0894*/ 	.word	0xffffffff


	//   ....[126]....
        /*0898*/ 	.word	0xffffffff


	//   ....[127]....
        /*089c*/ 	.word	0xffffffff


	//   ....[128]....
        /*08a0*/ 	.word	0xffffffff


	//   ....[129]....
        /*08a4*/ 	.word	0xffffffff


	//   ....[130]....
        /*08a8*/ 	.word	0xffffffff


	//   ....[131]....
        /*08ac*/ 	.word	0xffffffff


	//   ....[132]....
        /*08b0*/ 	.word	0x0500000f


	//   ....[133]....
        /*08b4*/ 	.word	0x0500000f


	//   ....[134]....
        /*08b8*/ 	.word	0x0500000f


	//   ....[135]....
        /*08bc*/ 	.word	0x0500000f


	//   ....[136]....
        /*08c0*/ 	.word	0x0500000f


	//   ....[137]....
        /*08c4*/ 	.word	0x0500000f


	//   ....[138]....
        /*08c8*/ 	.word	0x0500000f


	//   ....[139]....
        /*08cc*/ 	.word	0x0500000f


	//   ....[140]....
        /*08d0*/ 	.word	0x0500000f


	//   ....[141]....
        /*08d4*/ 	.word	0x0500000f


	//   ....[142]....
        /*08d8*/ 	.word	0x0500000f


	//   ....[143]....
        /*08dc*/ 	.word	0x0500000f


	//   ....[144]....
        /*08e0*/ 	.word	0x0500000f


	//   ....[145]....
        /*08e4*/ 	.word	0x0500000f


	//   ....[146]....
        /*08e8*/ 	.word	0x0500000f


	//   ....[147]....
        /*08ec*/ 	.word	0x0500000f


	//   ....[148]....
        /*08f0*/ 	.word	0x0500000f


	//   ....[149]....
        /*08f4*/ 	.word	0x0500000f


	//   ....[150]....
        /*08f8*/ 	.word	0x0500000f


	//   ....[151]....
        /*08fc*/ 	.word	0x0500000f


	//   ....[152]....
        /*0900*/ 	.word	0x0500000f


	//   ....[153]....
        /*0904*/ 	.word	0x0500000f


	//   ....[154]....
        /*0908*/ 	.word	0x0500000f


	//   ....[155]....
        /*090c*/ 	.word	0x0500000f


	//   ....[156]....
        /*0910*/ 	.word	0x0500000f


	//   ....[157]....
        /*0914*/ 	.word	0x0500000f


	//   ....[158]....
        /*0918*/ 	.word	0x0500000f


	//   ....[159]....
        /*091c*/ 	.word	0x0500000f


	//   ....[160]....
        /*0920*/ 	.word	0x0500000f


	//   ....[161]....
        /*0924*/ 	.word	0x0500000f


	//   ....[162]....
        /*0928*/ 	.word	0x0500000f


	//   ....[163]....
        /*092c*/ 	.word	0x0500000f


	//   ....[164]....
        /*0930*/ 	.word	0x0500000f


	//   ....[165]....
        /*0934*/ 	.word	0x0500000f


	//   ....[166]....
        /*0938*/ 	.word	0x0500000f


	//   ....[167]....
        /*093c*/ 	.word	0x0500000f


	//   ....[168]....
        /*0940*/ 	.word	0x0500000f


	//   ....[169]....
        /*0944*/ 	.word	0x0500000f


	//   ....[170]....
        /*0948*/ 	.word	0x0500000f


	//   ....[171]....
        /*094c*/ 	.word	0x0500000f


	//   ....[172]....
        /*0950*/ 	.word	0x0500000f


	//   ....[173]....
        /*0954*/ 	.word	0x0500000f


	//   ....[174]....
        /*0958*/ 	.word	0x0500000f


	//   ....[175]....
        /*095c*/ 	.word	0x0500000f


	//   ....[176]....
        /*0960*/ 	.word	0x0500000f


	//   ....[177]....
        /*0964*/ 	.word	0x0500000f


	//   ....[178]....
        /*0968*/ 	.word	0x0500000f


	//   ....[179]....
        /*096c*/ 	.word	0x0500000f


	//   ....[180]....
        /*0970*/ 	.word	0x0500000f


	//   ....[181]....
        /*0974*/ 	.word	0x0500000f


	//   ....[182]....
        /*0978*/ 	.word	0x0500000f


	//   ....[183]....
        /*097c*/ 	.word	0x0500000f


	//   ....[184]....
        /*0980*/ 	.word	0x0500000f


	//   ....[185]....
        /*0984*/ 	.word	0x0500000f


	//   ....[186]....
        /*0988*/ 	.word	0x0500000f


	//   ....[187]....
        /*098c*/ 	.word	0x0500000f


	//   ....[188]....
        /*0990*/ 	.word	0x0500000f


	//   ....[189]....
        /*0994*/ 	.word	0x0500000f


	//   ....[190]....
        /*0998*/ 	.word	0x0500000f


	//   ....[191]....
        /*099c*/ 	.word	0x0500000f


	//   ....[192]....
        /*09a0*/ 	.word	0x0500000f


	//   ....[193]....
        /*09a4*/ 	.word	0x0500000f


	//   ....[194]....
        /*09a8*/ 	.word	0x0500000f


	//   ....[195]....
        /*09ac*/ 	.word	0x0500000f


	//   ....[196]....
        /*09b0*/ 	.word	0x0500000f


	//   ....[197]....
        /*09b4*/ 	.word	0x0500000f


	//   ....[198]....
        /*09b8*/ 	.word	0x0500000f


	//   ....[199]....
        /*09bc*/ 	.word	0x0500000f


	//   ....[200]....
        /*09c0*/ 	.word	0x0500000f


	//   ....[201]....
        /*09c4*/ 	.word	0x0500000f


	//   ....[202]....
        /*09c8*/ 	.word	0x0500000f


	//   ....[203]....
        /*09cc*/ 	.word	0x0500000f


	//   ....[204]....
        /*09d0*/ 	.word	0x0500000f


	//   ....[205]....
        /*09d4*/ 	.word	0x0500000f


	//   ....[206]....
        /*09d8*/ 	.word	0x0500000f


	//   ....[207]....
        /*09dc*/ 	.word	0x0500000f


	//   ....[208]....
        /*09e0*/ 	.word	0x0500000f


	//   ....[209]....
        /*09e4*/ 	.word	0xffffffff


	//   ....[210]....
        /*09e8*/ 	.word	0xffffffff


	//   ....[211]....
        /*09ec*/ 	.word	0xffffffff


	//   ....[212]....
        /*09f0*/ 	.word	0xffffffff


	//   ....[213]....
        /*09f4*/ 	.word	0xffffffff


	//   ....[214]....
        /*09f8*/ 	.word	0xffffffff


	//----- nvinfo : EIATTR_COOP_GROUP_INSTR_OFFSETS
	.align		4
.L_1473:
        /*09fc*/ 	.byte	0x04, 0x28
        /*09fe*/ 	.short	(.L_1475 - .L_1474)


	//   ....[0]....
.L_1474:
        /*0a00*/ 	.word	0x000000c0


	//   ....[1]....
        /*0a04*/ 	.word	0x000001f0


	//   ....[2]....
        /*0a08*/ 	.word	0x00000240


	//   ....[3]....
        /*0a0c*/ 	.word	0x00000490


	//   ....[4]....
        /*0a10*/ 	.word	0x000005f0


	//   ....[5]....
        /*0a14*/ 	.word	0x00000710


	//   ....[6]....
        /*0a18*/ 	.word	0x00000870


	//   ....[7]....
        /*0a1c*/ 	.word	0x000069c0


	//   ....[8]....
        /*0a20*/ 	.word	0x00007650


	//   ....[9]....
        /*0a24*/ 	.word	0x00007660


	//   ....[10]....
        /*0a28*/ 	.word	0x00007670


	//   ....[11]....
        /*0a2c*/ 	.word	0x00007680


	//   ....[12]....
        /*0a30*/ 	.word	0x00007950


	//   ....[13]....
        /*0a34*/ 	.word	0x00007960


	//   ....[14]....
        /*0a38*/ 	.word	0x00007970


	//   ....[15]....
        /*0a3c*/ 	.word	0x00007980


	//   ....[16]....
        /*0a40*/ 	.word	0x00008c00


	//   ....[17]....
        /*0a44*/ 	.word	0x00008c20


	//   ....[18]....
        /*0a48*/ 	.word	0x00008c30


	//   ....[19]....
        /*0a4c*/ 	.word	0x00008c40


	//   ....[20]....
        /*0a50*/ 	.word	0x00008d30


	//   ....[21]....
        /*0a54*/ 	.word	0x00008d40


	//   ....[22]....
        /*0a58*/ 	.word	0x00008d50


	//   ....[23]....
        /*0a5c*/ 	.word	0x00008d60


	//   ....[24]....
        /*0a60*/ 	.word	0x0000bc30


	//   ....[25]....
        /*0a64*/ 	.word	0x0000be40


	//   ....[26]....
        /*0a68*/ 	.word	0x0000ce30


	//   ....[27]....
        /*0a6c*/ 	.word	0x0000ced0


	//   ....[28]....
        /*0a70*/ 	.word	0x0000d040


	//   ....[29]....
        /*0a74*/ 	.word	0x0000d0b0


	//   ....[30]....
        /*0a78*/ 	.word	0x00016a80


	//   ....[31]....
        /*0a7c*/ 	.word	0x00016b10


	//   ....[32]....
        /*0a80*/ 	.word	0x00016b90


	//   ....[33]....
        /*0a84*/ 	.word	0x00016be0


	//   ....[34]....
        /*0a88*/ 	.word	0x000202b0


	//   ....[35]....
        /*0a8c*/ 	.word	0x000204c0


	//   ....[36]....
        /*0a90*/ 	.word	0x000214b0


	//   ....[37]....
        /*0a94*/ 	.word	0x00021550


	//   ....[38]....
        /*0a98*/ 	.word	0x000216c0


	//   ....[39]....
        /*0a9c*/ 	.word	0x000216e0


	//   ....[40]....
        /*0aa0*/ 	.word	0x00029cc0


	//   ....[41]....
        /*0aa4*/ 	.word	0x00029ce0


	//   ....[42]....
        /*0aa8*/ 	.word	0x00029d40


	//   ....[43]....
        /*0aac*/ 	.word	0x00029d80


	//   ....[44]....
        /*0ab0*/ 	.word	0x0002bdd0


	//   ....[45]....
        /*0ab4*/ 	.word	0x0002be00


	//   ....[46]....
        /*0ab8*/ 	.word	0x0002be50


	//   ....[47]....
        /*0abc*/ 	.word	0x0002be70


	//   ....[48]....
        /*0ac0*/ 	.word	0x0002c750


	//   ....[49]....
        /*0ac4*/ 	.word	0x0002c7b0


	//   ....[50]....
        /*0ac8*/ 	.word	0x0002c8f0


	//   ....[51]....
        /*0acc*/ 	.word	0x0002c910


	//   ....[52]....
        /*0ad0*/ 	.word	0x0002ca50


	//   ....[53]....
        /*0ad4*/ 	.word	0x0002ca70


	//   ....[54]....
        /*0ad8*/ 	.word	0x0002cbc0


	//   ....[55]....
        /*0adc*/ 	.word	0x0002cbe0


	//   ....[56]....
        /*0ae0*/ 	.word	0x0002d410


	//   ....[57]....
        /*0ae4*/ 	.word	0x0002d420


	//   ....[58]....
        /*0ae8*/ 	.word	0x0002d5c0


	//   ....[59]....
        /*0aec*/ 	.word	0x0002d5d0


	//   ....[60]....
        /*0af0*/ 	.word	0x0002d760


	//   ....[61]....
        /*0af4*/ 	.word	0x0002d770


	//   ....[62]....
        /*0af8*/ 	.word	0x0002d900


	//   ....[63]....
        /*0afc*/ 	.word	0x0002d910


	//   ....[64]....
        /*0b00*/ 	.word	0x0002db00


	//   ....[65]....
        /*0b04*/ 	.word	0x0002dce0


	//   ....[66]....
        /*0b08*/ 	.word	0x0002dd10


	//   ....[67]....
        /*0b0c*/ 	.word	0x0002dd40


	//   ....[68]....
        /*0b10*/ 	.word	0x0002dd70


	//   ....[69]....
        /*0b14*/ 	.word	0x0002dda0


	//   ....[70]....
        /*0b18*/ 	.word	0x0002ddd0


	//   ....[71]....
        /*0b1c*/ 	.word	0x0002df40


	//   ....[72]....
        /*0b20*/ 	.word	0x0002df70


	//   ....[73]....
        /*0b24*/ 	.word	0x0002dfa0


	//   ....[74]....
        /*0b28*/ 	.word	0x0002dfd0


	//   ....[75]....
        /*0b2c*/ 	.word	0x0002e000


	//   ....[76]....
        /*0b30*/ 	.word	0x0002e030


	//   ....[77]....
        /*0b34*/ 	.word	0x0002e0d0


	//   ....[78]....
        /*0b38*/ 	.word	0x0002e130


	//   ....[79]....
        /*0b3c*/ 	.word	0x0002e1c0


	//   ....[80]....
        /*0b40*/ 	.word	0x0002f2d0


	//   ....[81]....
        /*0b44*/ 	.word	0x000310a0


	//   ....[82]....
        /*0b48*/ 	.word	0x00031c00


	//   ....[83]....
        /*0b4c*/ 	.word	0x00031c10


	//   ....[84]....
        /*0b50*/ 	.word	0x00031c30


	//   ....[85]....
        /*0b54*/ 	.word	0x00031c50


	//   ....[86]....
        /*0b58*/ 	.word	0x00031d40


	//   ....[87]....
        /*0b5c*/ 	.word	0x00031dd0


	//   ....[88]....
        /*0b60*/ 	.word	0x00031e00


	//   ....[89]....
        /*0b64*/ 	.word	0x00031e80


	//   ....[90]....
        /*0b68*/ 	.word	0x00031eb0


	//   ....[91]....
        /*0b6c*/ 	.word	0x00031f30


	//   ....[92]....
        /*0b70*/ 	.word	0x00031f60


	//   ....[93]....
        /*0b74*/ 	.word	0x00031fe0


	//   ....[94]....
        /*0b78*/ 	.word	0x00032010


	//   ....[95]....
        /*0b7c*/ 	.word	0x00032070


	//   ....[96]....
        /*0b80*/ 	.word	0x00032080


	//   ....[97]....
        /*0b84*/ 	.word	0x000320f0


	//   ....[98]....
        /*0b88*/ 	.word	0x00032810


	//   ....[99]....
        /*0b8c*/ 	.word	0x00032860


	//   ....[100]....
        /*0b90*/ 	.word	0x00032920


	//   ....[101]....
        /*0b94*/ 	.word	0x00032930


	//   ....[102]....
        /*0b98*/ 	.word	0x000329f0


	//   ....[103]....
        /*0b9c*/ 	.word	0x00032a00


	//   ....[104]....
        /*0ba0*/ 	.word	0x00032ac0


	//   ....[105]....
        /*0ba4*/ 	.word	0x00032ad0


	//   ....[106]....
        /*0ba8*/ 	.word	0x00032b70


	//   ....[107]....
        /*0bac*/ 	.word	0x00032b80


	//   ....[108]....
        /*0bb0*/ 	.word	0x00032c30


	//   ....[109]....
        /*0bb4*/ 	.word	0x00032c40


	//   ....[110]....
        /*0bb8*/ 	.word	0x00032cf0


	//   ....[111]....
        /*0bbc*/ 	.word	0x00032d00


	//   ....[112]....
        /*0bc0*/ 	.word	0x00032d10


	//   ....[113]....
        /*0bc4*/ 	.word	0x00032d80


	//   ....[114]....
        /*0bc8*/ 	.word	0x000359c0


	//   ....[115]....
        /*0bcc*/ 	.word	0x00035a20


	//   ....[116]....
        /*0bd0*/ 	.word	0x00035a50


	//   ....[117]....
        /*0bd4*/ 	.word	0x00035a60


	//   ....[118]....
        /*0bd8*/ 	.word	0x00035a90


	//   ....[119]....
        /*0bdc*/ 	.word	0x00035ac0


	//   ....[120]....
        /*0be0*/ 	.word	0x00035af0


	//   ....[121]....
        /*0be4*/ 	.word	0x00035b20


	//   ....[122]....
        /*0be8*/ 	.word	0x00035ca0


	//   ....[123]....
        /*0bec*/ 	.word	0x00035cd0


	//   ....[124]....
        /*0bf0*/ 	.word	0x00035d00


	//   ....[125]....
        /*0bf4*/ 	.word	0x00035d30


	//   ....[126]....
        /*0bf8*/ 	.word	0x00035d60


	//   ....[127]....
        /*0bfc*/ 	.word	0x00035d90


	//   ....[128]....
        /*0c00*/ 	.word	0x00035e50


	//   ....[129]....
        /*0c04*/ 	.word	0x00035e70


	//   ....[130]....
        /*0c08*/ 	.word	0x00035ee0


	//   ....[131]....
        /*0c0c*/ 	.word	0x000365b0


	//   ....[132]....
        /*0c10*/ 	.word	0x000369f0


	//   ....[133]....
        /*0c14*/ 	.word	0x00036a90


	//   ....[134]....
        /*0c18*/ 	.word	0x00036b20


	//   ....[135]....
        /*0c1c*/ 	.word	0x00036b70


	//   ....[136]....
        /*0c20*/ 	.word	0x00036bc0


	//   ....[137]....
        /*0c24*/ 	.word	0x00036c50


	//   ....[138]....
        /*0c28*/ 	.word	0x00036ce0


	//   ....[139]....
        /*0c2c*/ 	.word	0x00036d30


	//   ....[140]....
        /*0c30*/ 	.word	0x00036d80


	//   ....[141]....
        /*0c34*/ 	.word	0x00036e70


	//   ....[142]....
        /*0c38*/ 	.word	0x00036f20


	//   ....[143]....
        /*0c3c*/ 	.word	0x00036fa0


	//   ....[144]....
        /*0c40*/ 	.word	0x00037020


	//   ....[145]....
        /*0c44*/ 	.word	0x000370c0


	//   ....[146]....
        /*0c48*/ 	.word	0x00037110


	//   ....[147]....
        /*0c4c*/ 	.word	0x00037160


	//   ....[148]....
        /*0c50*/ 	.word	0x000371e0


	//   ....[149]....
        /*0c54*/ 	.word	0x00037600


	//   ....[150]....
        /*0c58*/ 	.word	0x00037650


	//   ....[151]....
        /*0c5c*/ 	.word	0x000376e0


	//   ....[152]....
        /*0c60*/ 	.word	0x00037770


	//   ....[153]....
        /*0c64*/ 	.word	0x00037800


	//   ....[154]....
        /*0c68*/ 	.word	0x00037890


	//   ....[155]....
        /*0c6c*/ 	.word	0x00037920


	//   ....[156]....
        /*0c70*/ 	.word	0x000379b0


	//   ....[157]....
        /*0c74*/ 	.word	0x00037a70


	//   ....[158]....
        /*0c78*/ 	.word	0x00037d60


	//   ....[159]....
        /*0c7c*/ 	.word	0x00037ef0


	//   ....[160]....
        /*0c80*/ 	.word	0x00037f50


	//   ....[161]....
        /*0c84*/ 	.word	0x00037fb0


	//   ....[162]....
        /*0c88*/ 	.word	0x00038010


	//   ....[163]....
        /*0c8c*/ 	.word	0x000380b0


	//   ....[164]....
        /*0c90*/ 	.word	0x000381a0


	//   ....[165]....
        /*0c94*/ 	.word	0x000382d0


	//   ....[166]....
        /*0c98*/ 	.word	0x00038370


	//   ....[167]....
        /*0c9c*/ 	.word	0x00038440


	//   ....[168]....
        /*0ca0*/ 	.word	0x000384e0


	//   ....[169]....
        /*0ca4*/ 	.word	0x000385b0


	//   ....[170]....
        /*0ca8*/ 	.word	0x00038650


	//   ....[171]....
        /*0cac*/ 	.word	0x00038720


	//   ....[172]....
        /*0cb0*/ 	.word	0x000387c0


	//   ....[173]....
        /*0cb4*/ 	.word	0x00038870


	//   ....[174]....
        /*0cb8*/ 	.word	0x00038950


	//   ....[175]....
        /*0cbc*/ 	.word	0x00038bb0


	//   ....[176]....
        /*0cc0*/ 	.word	0x00038c60


	//   ....[177]....
        /*0cc4*/ 	.word	0x00038d60


	//   ....[178]....
        /*0cc8*/ 	.word	0x00038e50


	//   ....[179]....
        /*0ccc*/ 	.word	0x00038ee0


	//   ....[180]....
        /*0cd0*/ 	.word	0x00038fd0


	//   ....[181]....
        /*0cd4*/ 	.word	0x00039060


	//   ....[182]....
        /*0cd8*/ 	.word	0x00039150


	//   ....[183]....
        /*0cdc*/ 	.word	0x000391e0


	//   ....[184]....
        /*0ce0*/ 	.word	0x000392d0


	//   ....[185]....
        /*0ce4*/ 	.word	0x00039360


	//   ....[186]....
        /*0ce8*/ 	.word	0x00039440


	//   ....[187]....
        /*0cec*/ 	.word	0x00039570


	//   ....[188]....
        /*0cf0*/ 	.word	0x000395c0


	//   ....[189]....
        /*0cf4*/ 	.word	0x00039620


	//   ....[190]....
        /*0cf8*/ 	.word	0x000396c0


	//   ....[191]....
        /*0cfc*/ 	.word	0x00039a60


	//   ....[192]....
        /*0d00*/ 	.word	0x00039b00


	//   ....[193]....
        /*0d04*/ 	.word	0x00039c20


	//   ....[194]....
        /*0d08*/ 	.word	0x00039ca0


	//   ....[195]....
        /*0d0c*/ 	.word	0x00039d20


	//   ....[196]....
        /*0d10*/ 	.word	0x00039da0


	//   ....[197]....
        /*0d14*/ 	.word	0x00039e20


	//   ....[198]....
        /*0d18*/ 	.word	0x00039eb0


	//   ....[199]....
        /*0d1c*/ 	.word	0x00039f50


	//   ....[200]....
        /*0d20*/ 	.word	0x0003a000


	//   ....[201]....
        /*0d24*/ 	.word	0x0003a080


	//   ....[202]....
        /*0d28*/ 	.word	0x0003a100


	//   ....[203]....
        /*0d2c*/ 	.word	0x0003a180


	//   ....[204]....
        /*0d30*/ 	.word	0x0003a210


	//   ....[205]....
        /*0d34*/ 	.word	0x0003a290


	//   ....[206]....
        /*0d38*/ 	.word	0x0003a330


	//   ....[207]....
        /*0d3c*/ 	.word	0x0003a3c0


	//   ....[208]....
        /*0d40*/ 	.word	0x0003a4f0


	//   ....[209]....
        /*0d44*/ 	.word	0x0003c080


	//   ....[210]....
        /*0d48*/ 	.word	0x0003c270


	//   ....[211]....
        /*0d4c*/ 	.word	0x0003d430


	//   ....[212]....
        /*0d50*/ 	.word	0x0003d460


	//   ....[213]....
        /*0d54*/ 	.word	0x0003d480


	//   ....[214]....
        /*0d58*/ 	.word	0x0003d490


	//----- nvinfo : EIATTR_REG_RECONFIG
	.align		4
.L_1475:
        /*0d5c*/ 	.byte	0x01, 0x54
	.zero		2


	//----- nvinfo : EIATTR_SYSCALL_OFFSETS
	.align		4
        /*0d60*/ 	.byte	0x04, 0x46
        /*0d62*/ 	.short	(.L_1477 - .L_1476)


	//   ....[0]....
.L_1476:
        /*0d64*/ 	.word	0x00001d20


	//   ....[1]....
        /*0d68*/ 	.word	0x00001e70


	//   ....[2]....
        /*0d6c*/ 	.word	0x00006e70


	//   ....[3]....
        /*0d70*/ 	.word	0x000073f0


	//   ....[4]....
        /*0d74*/ 	.word	0x00030ce0


	//   ....[5]....
        /*0d78*/ 	.word	0x00030e30


	//   ....[6]....
        /*0d7c*/ 	.word	0x00030f20


	//   ....[7]....
        /*0d80*/ 	.word	0x000317d0


	//   ....[8]....
        /*0d84*/ 	.word	0x00032420


	//----- nvinfo : EIATTR_MBARRIER_INSTR_OFFSETS
	.align		4
.L_1477:
        /*0d88*/ 	.byte	0x04, 0x39
        /*0d8a*/ 	.short	(.L_1479 - .L_1478)


	//   ....[0]....
.L_1478:
        /*0d8c*/ 	.word	0x00000330
        /*0d90*/ 	.word	0x000000ff
        /*0d94*/ 	.word	0x00032400
        /*0d98*/ 	.short	0x0100
        /*0d9a*/ 	.byte	0x08
	.zero		1


	//   ....[1]....
        /*0d9c*/ 	.word	0x00000340
        /*0da0*/ 	.word	0x000000ff
        /*0da4*/ 	.word	0x00032410
        /*0da8*/ 	.short	0x0100
        /*0daa*/ 	.byte	0x08
	.zero		1


	//   ....[2]....
        /*0dac*/ 	.word	0x00000350
        /*0db0*/ 	.word	0x000000ff
        /*0db4*/ 	.word	0x00032420
        /*0db8*/ 	.short	0x0100
        /*0dba*/ 	.byte	0x08
	.zero		1


	//   ....[3]....
        /*0dbc*/ 	.word	0x00000440
        /*0dc0*/ 	.word	0x000000ff
        /*0dc4*/ 	.word	0x00032430
        /*0dc8*/ 	.short	0x0100
        /*0dca*/ 	.byte	0x08
	.zero		1


	//   ....[4]....
        /*0dcc*/ 	.word	0x00000450
        /*0dd0*/ 	.word	0x000000ff
        /*0dd4*/ 	.word	0x00032440
        /*0dd8*/ 	.short	0x0100
        /*0dda*/ 	.byte	0x08
	.zero		1


	//   ....[5]....
        /*0ddc*/ 	.word	0x00000460
        /*0de0*/ 	.word	0x000000ff
        /*0de4*/ 	.word	0x00032438
        /*0de8*/ 	.short	0x0100
        /*0dea*/ 	.byte	0x08
	.zero		1


	//   ....[6]....
        /*0dec*/ 	.word	0x00000470
        /*0df0*/ 	.word	0x000000ff
        /*0df4*/ 	.word	0x00032448
        /*0df8*/ 	.short	0x0100
        /*0dfa*/ 	.byte	0x08
	.zero		1


	//   ....[7]....
        /*0dfc*/ 	.word	0x000005a0
        /*0e00*/ 	.word	0x000000ff
        /*0e04*/ 	.word	0x00032450
        /*0e08*/ 	.short	0x0100
        /*0e0a*/ 	.byte	0x08
	.zero		1


	//   ....[8]....
        /*0e0c*/ 	.word	0x000005b0
        /*0e10*/ 	.word	0x000000ff
        /*0e14*/ 	.word	0x00032460
        /*0e18*/ 	.short	0x0100
        /*0e1a*/ 	.byte	0x08
	.zero		1


	//   ....[9]....
        /*0e1c*/ 	.word	0x000005c0
        /*0e20*/ 	.word	0x000000ff
        /*0e24*/ 	.word	0x00032458
        /*0e28*/ 	.short	0x0100
        /*0e2a*/ 	.byte	0x08
	.zero		1


	//   ....[10]....
        /*0e2c*/ 	.word	0x000005d0
        /*0e30*/ 	.word	0x000000ff
        /*0e34*/ 	.word	0x00032468
        /*0e38*/ 	.short	0x0100
        /*0e3a*/ 	.byte	0x08
	.zero		1


	//   ....[11]....
        /*0e3c*/ 	.word	0x000006c0
        /*0e40*/ 	.word	0x000000ff
        /*0e44*/ 	.word	0x00032470
        /*0e48*/ 	.short	0x0100
        /*0e4a*/ 	.byte	0x06
	.zero		1


	//   ....[12]....
        /*0e4c*/ 	.word	0x000006d0
        /*0e50*/ 	.word	0x000000ff
        /*0e54*/ 	.word	0x00032480
        /*0e58*/ 	.short	0x0100
        /*0e5a*/ 	.byte	0x06
	.zero		1


	//   ....[13]....
        /*0e5c*/ 	.word	0x000006e0
        /*0e60*/ 	.word	0x000000ff
        /*0e64*/ 	.word	0x00032478
        /*0e68*/ 	.short	0x0100
        /*0e6a*/ 	.byte	0x06
	.zero		1


	//   ....[14]....
        /*0e6c*/ 	.word	0x000006f0
        /*0e70*/ 	.word	0x000000ff
        /*0e74*/ 	.word	0x00032488
        /*0e78*/ 	.short	0x0100
        /*0e7a*/ 	.byte	0x06
	.zero		1


	//   ....[15]....
        /*0e7c*/ 	.word	0x00000820
        /*0e80*/ 	.word	0x000000ff
        /*0e84*/ 	.word	0x00032490
        /*0e88*/ 	.short	0x0100
        /*0e8a*/ 	.byte	0x08
	.zero		1


	//   ....[16]....
        /*0e8c*/ 	.word	0x00000830
        /*0e90*/ 	.word	0x000000ff
        /*0e94*/ 	.word	0x000324a0
        /*0e98*/ 	.short	0x0100
        /*0e9a*/ 	.byte	0x08
	.zero		1


	//   ....[17]....
        /*0e9c*/ 	.word	0x00000840
        /*0ea0*/ 	.word	0x000000ff
        /*0ea4*/ 	.word	0x00032498
        /*0ea8*/ 	.short	0x0100
        /*0eaa*/ 	.byte	0x08
	.zero		1


	//   ....[18]....
        /*0eac*/ 	.word	0x00000850
        /*0eb0*/ 	.word	0x000000ff
        /*0eb4*/ 	.word	0x000324a8
        /*0eb8*/ 	.short	0x0100
        /*0eba*/ 	.byte	0x08
	.zero		1


	//   ....[19]....
        /*0ebc*/ 	.word	0x00000980
        /*0ec0*/ 	.word	0x000000ff
        /*0ec4*/ 	.word	0x000324b0
        /*0ec8*/ 	.short	0x0100
        /*0eca*/ 	.byte	0x08
	.zero		1


	//   ....[20]....
        /*0ecc*/ 	.word	0x00000990
        /*0ed0*/ 	.word	0x000000ff
        /*0ed4*/ 	.word	0x000324c0
        /*0ed8*/ 	.short	0x0100
        /*0eda*/ 	.byte	0x08
	.zero		1


	//   ....[21]....
        /*0edc*/ 	.word	0x000009a0
        /*0ee0*/ 	.word	0x000000ff
        /*0ee4*/ 	.word	0x000324b8
        /*0ee8*/ 	.short	0x0100
        /*0eea*/ 	.byte	0x08
	.zero		1


	//   ....[22]....
        /*0eec*/ 	.word	0x000009b0
        /*0ef0*/ 	.word	0x000000ff
        /*0ef4*/ 	.word	0x000324c8
        /*0ef8*/ 	.short	0x0100
        /*0efa*/ 	.byte	0x08
	.zero		1


	//   ....[23]....
        /*0efc*/ 	.word	0x00003000
        /*0f00*/ 	.word	0x00000058
        /*0f04*/ 	.word	0x00032490
        /*0f08*/ 	.short	0x010a
        /*0f0a*/ 	.byte	0x3f
	.zero		1


	//   ....[24]....
        /*0f0c*/ 	.word	0x00004480
        /*0f10*/ 	.word	0x00000058
        /*0f14*/ 	.word	0x00032490
        /*0f18*/ 	.short	0x010a
        /*0f1a*/ 	.byte	0x3f
	.zero		1


	//   ....[25]....
        /*0f1c*/ 	.word	0x00005540
        /*0f20*/ 	.word	0x00000058
        /*0f24*/ 	.word	0x00032490
        /*0f28*/ 	.short	0x010a
        /*0f2a*/ 	.byte	0x3f
	.zero		1


	//   ....[26]....
        /*0f2c*/ 	.word	0x00005750
        /*0f30*/ 	.word	0x0000000c
        /*0f34*/ 	.word	0x00000000
        /*0f38*/ 	.short	0x0101
        /*0f3a*/ 	.byte	0x3f
	.zero		1


	//   ....[27]....
        /*0f3c*/ 	.word	0x00005790
        /*0f40*/ 	.word	0x00000058
        /*0f44*/ 	.word	0x000324b0
        /*0f48*/ 	.short	0x010a
        /*0f4a*/ 	.byte	0x3f
	.zero		1


	//   ....[28]....
        /*0f4c*/ 	.word	0x00005de0
        /*0f50*/ 	.word	0x00000058
        /*0f54*/ 	.word	0x00000000
        /*0f58*/ 	.short	0x0101
        /*0f5a*/ 	.byte	0x3f
	.zero		1


	//   ....[29]....
        /*0f5c*/ 	.word	0x00007170
        /*0f60*/ 	.word	0x00000090
        /*0f64*/ 	.word	0x00032400
        /*0f68*/ 	.short	0x010a
        /*0f6a*/ 	.byte	0x3f
	.zero		1


	//   ....[30]....
        /*0f6c*/ 	.word	0x000071c0
        /*0f70*/ 	.word	0x00000090
        /*0f74*/ 	.word	0x00032400
        /*0f78*/ 	.short	0x010a
        /*0f7a*/ 	.byte	0x3f
	.zero		1


	//   ....[31]....
        /*0f7c*/ 	.word	0x00007ba0
        /*0f80*/ 	.word	0x00000090
        /*0f84*/ 	.word	0x00032400
        /*0f88*/ 	.short	0x010a
        /*0f8a*/ 	.byte	0x3f
	.zero		1


	//   ....[32]....
        /*0f8c*/ 	.word	0x00009070
        /*0f90*/ 	.word	0x00000090
        /*0f94*/ 	.word	0x00032400
        /*0f98*/ 	.short	0x010a
        /*0f9a*/ 	.byte	0x3f
	.zero		1


	//   ....[33]....
        /*0f9c*/ 	.word	0x0000a6f0
        /*0fa0*/ 	.word	0x00000005
        /*0fa4*/ 	.word	0x00000000
        /*0fa8*/ 	.short	0x010a
        /*0faa*/ 	.byte	0x3f
	.zero		1


	//   ....[34]....
        /*0fac*/ 	.word	0x0000a7f0
        /*0fb0*/ 	.word	0x00000002
        /*0fb4*/ 	.word	0x00000000
        /*0fb8*/ 	.short	0x010a
        /*0fba*/ 	.byte	0x3f
	.zero		1


	//   ....[35]....
        /*0fbc*/ 	.word	0x0000ac20
        /*0fc0*/ 	.word	0x00000005
        /*0fc4*/ 	.word	0x00000000
        /*0fc8*/ 	.short	0x010a
        /*0fca*/ 	.byte	0x3f
	.zero		1


	//   ....[36]....
        /*0fcc*/ 	.word	0x0000acd0
        /*0fd0*/ 	.word	0x00000004
        /*0fd4*/ 	.word	0x00000000
        /*0fd8*/ 	.short	0x010a
        /*0fda*/ 	.byte	0x3f
	.zero		1


	//   ....[37]....
        /*0fdc*/ 	.word	0x0000b9b0
        /*0fe0*/ 	.word	0x00000004
        /*0fe4*/ 	.word	0x00000000
        /*0fe8*/ 	.short	0x0101
        /*0fea*/ 	.byte	0x3f
	.zero		1


	//   ....[38]....
        /*0fec*/ 	.word	0x00015060
        /*0ff0*/ 	.word	0x00000002
        /*0ff4*/ 	.word	0x00000000
        /*0ff8*/ 	.short	0x0101
        /*0ffa*/ 	.byte	0x3f
	.zero		1


	//   ....[39]....
        /*0ffc*/ 	.word	0x00015510
        /*1000*/ 	.word	0x00000007
        /*1004*/ 	.word	0x00000000
        /*1008*/ 	.short	0x010a
        /*100a*/ 	.byte	0x3f
	.zero		1


	//   ....[40]....
        /*100c*/ 	.word	0x00015610
        /*1010*/ 	.word	0x00000000
        /*1014*/ 	.word	0x00000000
        /*1018*/ 	.short	0x010a
        /*101a*/ 	.byte	0x3f
	.zero		1


	//   ....[41]....
        /*101c*/ 	.word	0x00015a40
        /*1020*/ 	.word	0x00000007
        /*1024*/ 	.word	0x00000000
        /*1028*/ 	.short	0x010a
        /*102a*/ 	.byte	0x3f
	.zero		1


	//   ....[42]....
        /*102c*/ 	.word	0x00015af0
        /*1030*/ 	.word	0x00000006
        /*1034*/ 	.word	0x00000000
        /*1038*/ 	.short	0x010a
        /*103a*/ 	.byte	0x3f
	.zero		1


	//   ....[43]....
        /*103c*/ 	.word	0x000167d0
        /*1040*/ 	.word	0x00000006
        /*1044*/ 	.word	0x00000000
        /*1048*/ 	.short	0x0101
        /*104a*/ 	.byte	0x3f
	.zero		1


	//   ....[44]....
        /*104c*/ 	.word	0x0001eb50
        /*1050*/ 	.word	0x00000000
        /*1054*/ 	.word	0x00000000
        /*1058*/ 	.short	0x0101
        /*105a*/ 	.byte	0x3f
	.zero		1


	//   ....[45]....
        /*105c*/ 	.word	0x0001ed60
        /*1060*/ 	.word	0x00000005
        /*1064*/ 	.word	0x00000000
        /*1068*/ 	.short	0x010a
        /*106a*/ 	.byte	0x3f
	.zero		1


	//   ....[46]....
        /*106c*/ 	.word	0x0001ee60
        /*1070*/ 	.word	0x00000006
        /*1074*/ 	.word	0x00000000
        /*1078*/ 	.short	0x010a
        /*107a*/ 	.byte	0x3f
	.zero		1


	//   ....[47]....
        /*107c*/ 	.word	0x0001f290
        /*1080*/ 	.word	0x00000005
        /*1084*/ 	.word	0x00000000
        /*1088*/ 	.short	0x010a
        /*108a*/ 	.byte	0x3f
	.zero		1


	//   ....[48]....
        /*108c*/ 	.word	0x0001f340
        /*1090*/ 	.word	0x00000006
        /*1094*/ 	.word	0x00000000
        /*1098*/ 	.short	0x010a
        /*109a*/ 	.byte	0x3f
	.zero		1


	//   ....[49]....
        /*109c*/ 	.word	0x00020030
        /*10a0*/ 	.word	0x00000005
        /*10a4*/ 	.word	0x00000000
        /*10a8*/ 	.short	0x0101
        /*10aa*/ 	.byte	0x3f
	.zero		1


	//   ....[50]....
        /*10ac*/ 	.word	0x00029850
        /*10b0*/ 	.word	0x00000004
        /*10b4*/ 	.word	0x00000000
        /*10b8*/ 	.short	0x0101
        /*10ba*/ 	.byte	0x3f
	.zero		1


	//   ....[51]....
        /*10bc*/ 	.word	0x0002c790
        /*10c0*/ 	.word	0x00000000
        /*10c4*/ 	.word	0x00000000
        /*10c8*/ 	.short	0x0101
        /*10ca*/ 	.byte	0x3f
	.zero		1


	//   ....[52]....
        /*10cc*/ 	.word	0x0002f3c0
        /*10d0*/ 	.word	0x00000006
        /*10d4*/ 	.word	0x00032420
        /*10d8*/ 	.short	0x010a
        /*10da*/ 	.byte	0x3f
	.zero		1


	//   ....[53]....
        /*10dc*/ 	.word	0x0002f4b0
        /*10e0*/ 	.word	0x00000004
        /*10e4*/ 	.word	0x000324a0
        /*10e8*/ 	.short	0x010a
        /*10ea*/ 	.byte	0x3f
	.zero		1


	//   ....[54]....
        /*10ec*/ 	.word	0x0002f700
        /*10f0*/ 	.word	0x00000004
        /*10f4*/ 	.word	0x000324c0
        /*10f8*/ 	.short	0x010a
        /*10fa*/ 	.byte	0x3f
	.zero		1


	//   ....[55]....
        /*10fc*/ 	.word	0x0002fdc0
        /*1100*/ 	.word	0x00000005
        /*1104*/ 	.word	0x000324a0
        /*1108*/ 	.short	0x010a
        /*110a*/ 	.byte	0x3f
	.zero		1


	//   ....[56]....
        /*110c*/ 	.word	0x00030000
        /*1110*/ 	.word	0x00000005
        /*1114*/ 	.word	0x000324c0
        /*1118*/ 	.short	0x010a
        /*111a*/ 	.byte	0x3f
	.zero		1


	//   ....[57]....
        /*111c*/ 	.word	0x00031330
        /*1120*/ 	.word	0x00000000
        /*1124*/ 	.word	0x00032440
        /*1128*/ 	.short	0x010a
        /*112a*/ 	.byte	0x3f
	.zero		1


	//   ....[58]....
        /*112c*/ 	.word	0x000321c0
        /*1130*/ 	.word	0x00000008
        /*1134*/ 	.word	0x00032400
        /*1138*/ 	.short	0x0107
        /*113a*/ 	.byte	0x3f
	.zero		1


	//   ....[59]....
        /*113c*/ 	.word	0x00032260
        /*1140*/ 	.word	0x00000002
        /*1144*/ 	.word	0x00032400
        /*1148*/ 	.short	0x0101
        /*114a*/ 	.byte	0x3f
	.zero		1


	//   ....[60]....
        /*114c*/ 	.word	0x00032ee0
        /*1150*/ 	.word	0x00000008
        /*1154*/ 	.word	0x00032410
        /*1158*/ 	.short	0x0107
        /*115a*/ 	.byte	0x3f
	.zero		1


	//   ....[61]....
        /*115c*/ 	.word	0x00032fe0
        /*1160*/ 	.word	0x00000002
        /*1164*/ 	.word	0x00032410
        /*1168*/ 	.short	0x0101
        /*116a*/ 	.byte	0x3f
	.zero		1


	//   ....[62]....
        /*116c*/ 	.word	0x00033000
        /*1170*/ 	.word	0x00000002
        /*1174*/ 	.word	0x00032420
        /*1178*/ 	.short	0x010a
        /*117a*/ 	.byte	0x3f
	.zero		1


	//   ....[63]....
        /*117c*/ 	.word	0x00033110
        /*1180*/ 	.word	0x00000002
        /*1184*/ 	.word	0x00032460
        /*1188*/ 	.short	0x010a
        /*118a*/ 	.byte	0x3f
	.zero		1


	//   ....[64]....
        /*118c*/ 	.word	0x000339d0
        /*1190*/ 	.word	0x00000002
        /*1194*/ 	.word	0x00032440
        /*1198*/ 	.short	0x010a
        /*119a*/ 	.byte	0x3f
	.zero		1


	//   ....[65]....
        /*119c*/ 	.word	0x00033c20
        /*11a0*/ 	.word	0x00000002
        /*11a4*/ 	.word	0x00032460
        /*11a8*/ 	.short	0x010a
        /*11aa*/ 	.byte	0x3f
	.zero		1


	//   ....[66]....
        /*11ac*/ 	.word	0x00034480
        /*11b0*/ 	.word	0x00000003
        /*11b4*/ 	.word	0x00032440
        /*11b8*/ 	.short	0x010a
        /*11ba*/ 	.byte	0x3f
	.zero		1


	//   ....[67]....
        /*11bc*/ 	.word	0x000346c0
        /*11c0*/ 	.word	0x00000003
        /*11c4*/ 	.word	0x00032460
        /*11c8*/ 	.short	0x010a
        /*11ca*/ 	.byte	0x3f
	.zero		1


	//   ....[68]....
        /*11cc*/ 	.word	0x00034e90
        /*11d0*/ 	.word	0x00000003
        /*11d4*/ 	.word	0x00032440
        /*11d8*/ 	.short	0x010a
        /*11da*/ 	.byte	0x3f
	.zero		1


	//   ....[69]....
        /*11dc*/ 	.word	0x000350e0
        /*11e0*/ 	.word	0x00000003
        /*11e4*/ 	.word	0x00032460
        /*11e8*/ 	.short	0x010a
        /*11ea*/ 	.byte	0x3f
	.zero		1


	//   ....[70]....
        /*11ec*/ 	.word	0x00036530
        /*11f0*/ 	.word	0x00000000
        /*11f4*/ 	.word	0x00032420
        /*11f8*/ 	.short	0x010a
        /*11fa*/ 	.byte	0x3f
	.zero		1


	//   ....[71]....
        /*11fc*/ 	.word	0x000366e0
        /*1200*/ 	.word	0x00000006
        /*1204*/ 	.word	0x00000000
        /*1208*/ 	.short	0x010a
        /*120a*/ 	.byte	0x3f
	.zero		1


	//   ....[72]....
        /*120c*/ 	.word	0x00036750
        /*1210*/ 	.word	0x00000007
        /*1214*/ 	.word	0x00000000
        /*1218*/ 	.short	0x010a
        /*121a*/ 	.byte	0x3f
	.zero		1


	//   ....[73]....
        /*121c*/ 	.word	0x000367c0
        /*1220*/ 	.word	0x00000004
        /*1224*/ 	.word	0x00000000
        /*1228*/ 	.short	0x010a
        /*122a*/ 	.byte	0x3f
	.zero		1


	//   ....[74]....
        /*122c*/ 	.word	0x000367f0
        /*1230*/ 	.word	0x00000003
        /*1234*/ 	.word	0x00000000
        /*1238*/ 	.short	0x010a
        /*123a*/ 	.byte	0x3f
	.zero		1


	//   ....[75]....
        /*123c*/ 	.word	0x00036850
        /*1240*/ 	.word	0x00000058
        /*1244*/ 	.word	0x00032490
        /*1248*/ 	.short	0x010a
        /*124a*/ 	.byte	0x3f
	.zero		1


	//   ....[76]....
        /*124c*/ 	.word	0x000368a0
        /*1250*/ 	.word	0x00000058
        /*1254*/ 	.word	0x00032490
        /*1258*/ 	.short	0x010a
        /*125a*/ 	.byte	0x3f
	.zero		1


	//   ....[77]....
        /*125c*/ 	.word	0x000368f0
        /*1260*/ 	.word	0x00000058
        /*1264*/ 	.word	0x00032490
        /*1268*/ 	.short	0x010a
        /*126a*/ 	.byte	0x3f
	.zero		1


	//   ....[78]....
        /*126c*/ 	.word	0x00036940
        /*1270*/ 	.word	0x00000058
        /*1274*/ 	.word	0x000324b0
        /*1278*/ 	.short	0x010a
        /*127a*/ 	.byte	0x3f
	.zero		1


	//   ....[79]....
        /*127c*/ 	.word	0x00036db0
        /*1280*/ 	.word	0x00000090
        /*1284*/ 	.word	0x00032400
        /*1288*/ 	.short	0x010a
        /*128a*/ 	.byte	0x3f
	.zero		1


	//   ....[80]....
        /*128c*/ 	.word	0x00037380
        /*1290*/ 	.word	0x00000090
        /*1294*/ 	.word	0x00032400
        /*1298*/ 	.short	0x010a
        /*129a*/ 	.byte	0x3f
	.zero		1


	//   ....[81]....
        /*129c*/ 	.word	0x000373d0
        /*12a0*/ 	.word	0x00000002
        /*12a4*/ 	.word	0x00000000
        /*12a8*/ 	.short	0x010a
        /*12aa*/ 	.byte	0x3f
	.zero		1


	//   ....[82]....
        /*12ac*/ 	.word	0x00037420
        /*12b0*/ 	.word	0x00000004
        /*12b4*/ 	.word	0x00000000
        /*12b8*/ 	.short	0x010a
        /*12ba*/ 	.byte	0x3f
	.zero		1


	//   ....[83]....
        /*12bc*/ 	.word	0x00037470
        /*12c0*/ 	.word	0x00000000
        /*12c4*/ 	.word	0x00000000
        /*12c8*/ 	.short	0x010a
        /*12ca*/ 	.byte	0x3f
	.zero		1


	//   ....[84]....
        /*12cc*/ 	.word	0x000374c0
        /*12d0*/ 	.word	0x00000006
        /*12d4*/ 	.word	0x00000000
        /*12d8*/ 	.short	0x010a
        /*12da*/ 	.byte	0x3f
	.zero		1


	//   ....[85]....
        /*12dc*/ 	.word	0x00037510
        /*12e0*/ 	.word	0x00000006
        /*12e4*/ 	.word	0x00000000
        /*12e8*/ 	.short	0x010a
        /*12ea*/ 	.byte	0x3f
	.zero		1


	//   ....[86]....
        /*12ec*/ 	.word	0x00037560
        /*12f0*/ 	.word	0x00000006
        /*12f4*/ 	.word	0x00000000
        /*12f8*/ 	.short	0x010a
        /*12fa*/ 	.byte	0x3f
	.zero		1


	//   ....[87]....
        /*12fc*/ 	.word	0x00037b40
        /*1300*/ 	.word	0x00000005
        /*1304*/ 	.word	0x00032420
        /*1308*/ 	.short	0x010a
        /*130a*/ 	.byte	0x3f
	.zero		1


	//   ....[88]....
        /*130c*/ 	.word	0x00037b90
        /*1310*/ 	.word	0x00000004
        /*1314*/ 	.word	0x000324a0
        /*1318*/ 	.short	0x010a
        /*131a*/ 	.byte	0x3f
	.zero		1


	//   ....[89]....
        /*131c*/ 	.word	0x00037be0
        /*1320*/ 	.word	0x00000004
        /*1324*/ 	.word	0x000324c0
        /*1328*/ 	.short	0x010a
        /*132a*/ 	.byte	0x3f
	.zero		1


	//   ....[90]....
        /*132c*/ 	.word	0x00037c30
        /*1330*/ 	.word	0x00000005
        /*1334*/ 	.word	0x000324a0
        /*1338*/ 	.short	0x010a
        /*133a*/ 	.byte	0x3f
	.zero		1


	//   ....[91]....
        /*133c*/ 	.word	0x00037c80
        /*1340*/ 	.word	0x00000005
        /*1344*/ 	.word	0x000324c0
        /*1348*/ 	.short	0x010a
        /*134a*/ 	.byte	0x3f
	.zero		1


	//   ....[92]....
        /*134c*/ 	.word	0x00037e20
        /*1350*/ 	.word	0x00000000
        /*1354*/ 	.word	0x00032440
        /*1358*/ 	.short	0x010a
        /*135a*/ 	.byte	0x3f
	.zero		1


	//   ....[93]....
        /*135c*/ 	.word	0x00039780
        /*1360*/ 	.word	0x00000002
        /*1364*/ 	.word	0x00032420
        /*1368*/ 	.short	0x010a
        /*136a*/ 	.byte	0x3f
	.zero		1


	//   ....[94]....
        /*136c*/ 	.word	0x000397d0
        /*1370*/ 	.word	0x00000002
        /*1374*/ 	.word	0x00032460
        /*1378*/ 	.short	0x010a
        /*137a*/ 	.byte	0x3f
	.zero		1


	//   ....[95]....
        /*137c*/ 	.word	0x00039820
        /*1380*/ 	.word	0x00000002
        /*1384*/ 	.word	0x00032440
        /*1388*/ 	.short	0x010a
        /*138a*/ 	.byte	0x3f
	.zero		1


	//   ....[96]....
        /*138c*/ 	.word	0x00039870
        /*1390*/ 	.word	0x00000002
        /*1394*/ 	.word	0x00032460
        /*1398*/ 	.short	0x010a
        /*139a*/ 	.byte	0x3f
	.zero		1


	//   ....[97]....
        /*139c*/ 	.word	0x000398c0
        /*13a0*/ 	.word	0x00000003
        /*13a4*/ 	.word	0x00032440
        /*13a8*/ 	.short	0x010a
        /*13aa*/ 	.byte	0x3f
	.zero		1


	//   ....[98]....
        /*13ac*/ 	.word	0x00039910
        /*13b0*/ 	.word	0x00000003
        /*13b4*/ 	.word	0x00032460
        /*13b8*/ 	.short	0x010a
        /*13ba*/ 	.byte	0x3f
	.zero		1


	//   ....[99]....
        /*13bc*/ 	.word	0x00039960
        /*13c0*/ 	.word	0x00000003
        /*13c4*/ 	.word	0x00032440
        /*13c8*/ 	.short	0x010a
        /*13ca*/ 	.byte	0x3f
	.zero		1


	//   ....[100]....
        /*13cc*/ 	.word	0x000399b0
        /*13d0*/ 	.word	0x00000003
        /*13d4*/ 	.word	0x00032460
        /*13d8*/ 	.short	0x010a
        /*13da*/ 	.byte	0x3f
	.zero		1


	//   ....[101]....
        /*13dc*/ 	.word	0x0003a410
        /*13e0*/ 	.word	0x00000000
        /*13e4*/ 	.word	0x00032420
        /*13e8*/ 	.short	0x010a
        /*13ea*/ 	.byte	0x3f
	.zero		1


	//   ....[102]....
        /*13ec*/ 	.word	0x0003a5b0
        /*13f0*/ 	.word	0x00000006
        /*13f4*/ 	.word	0x00000000
        /*13f8*/ 	.short	0x010a
        /*13fa*/ 	.byte	0x3f
	.zero		1


	//   ....[103]....
        /*13fc*/ 	.word	0x0003a600
        /*1400*/ 	.word	0x00000007
        /*1404*/ 	.word	0x00000000
        /*1408*/ 	.short	0x010a
        /*140a*/ 	.byte	0x3f
	.zero		1


	//   ....[104]....
        /*140c*/ 	.word	0x0003a650
        /*1410*/ 	.word	0x00000004
        /*1414*/ 	.word	0x00000000
        /*1418*/ 	.short	0x010a
        /*141a*/ 	.byte	0x3f
	.zero		1


	//   ....[105]....
        /*141c*/ 	.word	0x0003a7f0
        /*1420*/ 	.word	0x0000000a
        /*1424*/ 	.word	0x00000000
        /*1428*/ 	.short	0x010a
        /*142a*/ 	.byte	0x3f
	.zero		1


	//   ....[106]....
        /*142c*/ 	.word	0x0003a8f0
        /*1430*/ 	.word	0x00000008
        /*1434*/ 	.word	0x00000000
        /*1438*/ 	.short	0x010a
        /*143a*/ 	.byte	0x3f
	.zero		1


	//   ....[107]....
        /*143c*/ 	.word	0x0003ad10
        /*1440*/ 	.word	0x00000004
        /*1444*/ 	.word	0x00032410
        /*1448*/ 	.short	0x010a
        /*144a*/ 	.byte	0x3f
	.zero		1


	//   ....[108]....
        /*144c*/ 	.word	0x0003ae30
        /*1450*/ 	.word	0x0000000a
        /*1454*/ 	.word	0x00000000
        /*1458*/ 	.short	0x010a
        /*145a*/ 	.byte	0x3f
	.zero		1


	//   ....[109]....
        /*145c*/ 	.word	0x0003af30
        /*1460*/ 	.word	0x00000008
        /*1464*/ 	.word	0x00000000
        /*1468*/ 	.short	0x010a
        /*146a*/ 	.byte	0x3f
	.zero		1


	//   ....[110]....
        /*146c*/ 	.word	0x0003bcc0
        /*1470*/ 	.word	0x0000000b
        /*1474*/ 	.word	0x00000000
        /*1478*/ 	.short	0x0101
        /*147a*/ 	.byte	0x3f
	.zero		1


	//   ....[111]....
        /*147c*/ 	.word	0x00045c00
        /*1480*/ 	.word	0x00000000
        /*1484*/ 	.word	0x00000000
        /*1488*/ 	.short	0x0101
        /*148a*/ 	.byte	0x3f
	.zero		1


	//   ....[112]....
        /*148c*/ 	.word	0x00045c30
        /*1490*/ 	.word	0x00000008
        /*1494*/ 	.word	0x00000000
        /*1498*/ 	.short	0x010a
        /*149a*/ 	.byte	0x3f
	.zero		1


	//   ....[113]....
        /*149c*/ 	.word	0x00045c80
        /*14a0*/ 	.word	0x00000004
        /*14a4*/ 	.word	0x00032410
        /*14a8*/ 	.short	0x010a
        /*14aa*/ 	.byte	0x3f
	.zero		1


	//   ....[114]....
        /*14ac*/ 	.word	0x00045cd0
        /*14b0*/ 	.word	0x00000008
        /*14b4*/ 	.word	0x00000000
        /*14b8*/ 	.short	0x010a
        /*14ba*/ 	.byte	0x3f
	.zero		1


	//----- nvinfo : EIATTR_NUM_MBARRIERS
	.align		4
.L_1479:
        /*14bc*/ 	.byte	0x03, 0x38
        /*14be*/ 	.short	0x0017


	//----- nvinfo : EIATTR_EXIT_INSTR_OFFSETS
	.align		4
        /*14c0*/ 	.byte	0x04, 0x1c
        /*14c2*/ 	.short	(.L_1481 - .L_1480)


	//   ....[0]....
.L_1480:
        /*14c4*/ 	.word	0x00036840


	//----- nvinfo : EIATTR_MAX_THREADS
	.align		4
.L_1481:
        /*14c8*/ 	.byte	0x04, 0x05
        /*14ca*/ 	.short	(.L_1483 - .L_1482)
.L_1482:
        /*14cc*/ 	.word	0x00000180
        /*14d0*/ 	.word	0x00000001
        /*14d4*/ 	.word	0x00000001


	//----- nvinfo : EIATTR_CRS_STACK_SIZE
	.align		4
.L_1483:
        /*14d8*/ 	.byte	0x04, 0x1e
        /*14da*/ 	.short	(.L_1485 - .L_1484)
.L_1484:
        /*14dc*/ 	.word	0x00000000


	//----- nvinfo : EIATTR_CBANK_PARAM_SIZE
	.align		4
.L_1485:
        /*14e0*/ 	.byte	0x03, 0x19
        /*14e2*/ 	.short	0x0bf0


	//----- nvinfo : EIATTR_PARAM_CBANK
	.align		4
        /*14e4*/ 	.byte	0x04, 0x0a
        /*14e6*/ 	.short	(.L_1487 - .L_1486)
	.align		4
.L_1486:
        /*14e8*/ 	.word	index@(.nv.constant0._ZN7cutlass13device_kernelIN5flash11enable_sm90INS1_16FlashAttnFwdSm90INS1_25CollectiveMainloopFwdSm90ILi2EN4cute5tupleIJNS5_1CILi1EEES8_S8_EEENS6_IJNS7_ILi128EEENS7_ILi96EEENS7_ILi64EEEEEELi256ENS_10bfloat16_tEfNS_4arch4Sm90ELb0ELb1ELb0ELb1ELb0ELb1ELb1ELb1ELb0ELb1ELb0ELb0EEENS1_21CollectiveEpilogueFwdINS6_IJSA_NS7_ILi256EEESB_EEES9_SE_SG_Li256ELb1ELb1ELb0ELb0EEENS1_36VarlenDynamicPersistentTileSchedulerILi128ELi96ELi256ELi128ELb0ELb1ELb1ELb1ELb0ELb1EEEEEEEEEvNT_6ParamsE)
        /*14ec*/ 	.short	0x0210
        /*14ee*/ 	.short	0x0bf0


	//----- nvinfo : EIATTR_SW_WAR
	.align		4
.L_1487:
        /*14f0*/ 	.byte	0x04, 0x36
        /*14f2*/ 	.short	(.L_1489 - .L_1488)
.L_1488:
        /*14f4*/ 	.word	0x00000008
.L_1489:


//--------------------- .nv.info._ZN7cutlass13device_kernelIN5flash11enable_sm90INS1_16FlashAttnFwdSm90INS1_25CollectiveMainloopFwdSm90ILi2EN4cute5tupleIJNS5_1CILi1EEES8_S8_EEENS6_IJNS7_ILi128EEENS7_ILi96EEENS7_ILi64EEEEEELi256ENS_10bfloat16_tEfNS_4arch4Sm90ELb1ELb0ELb0ELb0ELb0ELb0ELb0ELb1ELb0ELb1ELb0ELb0EEENS1_21CollectiveEpilogueFwdINS6_IJSA_NS7_ILi256EEESB_EEES9_SE_SG_Li256ELb0ELb1ELb0ELb0EEENS1_30DynamicPersistentTileSchedulerILi256ELi128ELb0ELb1ELb1EEEEEEEEEvNT_6ParamsE --------------------------
	.section	.nv.info._ZN7cutlass13device_kernelIN5flash11enable_sm90INS1_16FlashAttnFwdSm90INS1_25CollectiveMainloopFwdSm90ILi2EN4cute5tupleIJNS5_1CILi1EEES8_S8_EEENS6_IJNS7_ILi128EEENS7_ILi96EEENS7_ILi64EEEEEELi256ENS_10bfloat16_tEfNS_4arch4Sm90ELb1ELb0ELb0ELb0ELb0ELb0ELb0ELb1ELb0ELb1ELb0ELb0EEENS1_21CollectiveEpilogueFwdINS6_IJSA_NS7_ILi256EEESB_EEES9_SE_SG_Li256ELb0ELb1ELb0ELb0EEENS1_30DynamicPersistentTileSchedulerILi256ELi128ELb0ELb1ELb1EEEEEEEEEvNT_6ParamsE,"",@"SHT_CUDA_INFO"
	.sectionflags	@""
	.align	4


	//----- nvinfo : EIATTR_CUDA_API_VERSION
	.align		4
        /*0000*/ 	.byte	0x04, 0x37
        /*0002*/ 	.short	(.L_1491 - .L_1490)
.L_1490:
        /*0004*/ 	.word	0x00000082


	//----- nvinfo : EIATTR_KPARAM_INFO
	.align		4
.L_1491:
        /*0008*/ 	.byte	0x04, 0x17
        /*000a*/ 	.short	(.L_1493 - .L_1492)
.L_1492:
        /*000c*/ 	.word	0x00000000
        /*0010*/ 	.short	0x0000
        /*0012*/ 	.short	0x0070
        /*0014*/ 	.byte	0x00, 0xf0, 0x01, 0x2a


	//----- nvinfo : EIATTR_SPARSE_MMA_MASK
	.align		4
.L_1493:
        /*0018*/ 	.byte	0x03, 0x50
        /*001a*/ 	.short	0x0000


	//----- nvinfo : EIATTR_MAXREG_COUNT
	.align		4
        /*001c*/ 	.byte	0x03, 0x1b
        /*001e*/ 	.short	0x00a8


	//----- nvinfo : EIATTR_NUM_BARRIERS
	.align		4
        /*0020*/ 	.byte	0x02, 0x4c
        /*0022*/ 	.byte	0x10
	.zero		1


	//----- nvinfo : EIATTR_EXTERNS
	.align		4
        /*0024*/ 	.byte	0x04, 0x0f
        /*0026*/ 	.short	(.L_1495 - .L_1494)


	//   ....[0]....
	.align		4
.L_1494:
        /*0028*/ 	.word	index@(__assertfail)


	//----- nvinfo : EIATTR_ANNOTATIONS
	.align		4
.L_1495:
        /*002c*/ 	.byte	0x04, 0x55
        /*002e*/ 	.short	(.L_1497 - .L_1496)


	//   ....[0]....
.L_1496:
        /* <DEDUP_REMOVED lines=24> */


	//----- nvinfo : EIATTR_MERCURY_ISA_VERSION
	.align		4
.L_1497:
        /*01a0*/ 	.byte	0x03, 0x5f
        /*01a2*/ 	.short	0x0101


	//----- nvinfo : EIATTR_INT_WARP_WIDE_INSTR_OFFSETS
	.align		4
        /*01a4*/ 	.byte	0x04, 0x31
        /*01a6*/ 	.short	(.L_1499 - .L_1498)


	//   ....[0]....
.L_1498:
        /*01a8*/ 	.word	0x00000130


	//   ....[1]....
        /*01ac*/ 	.word	0x00000170


	//   ....[2]....
        /*01b0*/ 	.word	0x000001e0


	//   ....[3]....
        /*01b4*/ 	.word	0x0000b3e0


	//   ....[4]....
        /*01b8*/ 	.word	0x0000b470


	//   ....[5]....
        /*01bc*/ 	.word	0x0000edb0


	//   ....[6]....
        /*01c0*/ 	.word	0x0000ee40


	//----- nvinfo : EIATTR_COOP_GROUP_MASK_REGIDS
	.align		4
.L_1499:
        /*01c4*/ 	.byte	0x04, 0x29
        /*01c6*/ 	.short	(.L_1501 - .L_1500)


	//   ....[0]....
.L_1500:
        /*01c8*/ 	.word	0xffffffff


	//   ....[1]....
        /*01cc*/ 	.word	0xffffffff


	//   ....[2]....
        /*01d0*/ 	.word	0xffffffff


	//   ....[3]....
        /*01d4*/ 	.word	0xffffffff


	//   ....[4]....
        /*01d8*/ 	.word	0xffffffff


	//   ....[5]....
        /*01dc*/ 	.word	0xffffffff


	//   ....[6]....
        /*01e0*/ 	.word	0xffffffff


	//   ....[7]....
        /*01e4*/ 	.word	0xffffffff


	//   ....[8]....
        /*01e8*/ 	.word	0xffffffff


	//   ....[9]....
        /*01ec*/ 	.word	0xffffffff


	//   ....[10]....
        /*01f0*/ 	.word	0xffffffff


	//   ....[11]....
        /*01f4*/ 	.word	0xffffffff


	//   ....[12]....
        /*01f8*/ 	.word	0xffffffff


	//   ....[13]....
        /*01fc*/ 	.word	0xffffffff


	//   ....[14]....
        /*0200*/ 	.word	0xffffffff


	//   ....[15]....
        /*0204*/ 	.word	0xffffffff


	//   ....[16]....
        /*0208*/ 	.word	0xffffffff


	//   ....[17]....
        /*020c*/ 	.word	0xffffffff


	//   ....[18]....
        /*0210*/ 	.word	0xffffffff


	//   ....[19]....
        /*0214*/ 	.word	0xffffffff


	//   ....[20]....
        /*0218*/ 	.word	0xffffffff


	//   ....[21]....
        /*021c*/ 	.word	0xffffffff


	//   ....[22]....
        /*0220*/ 	.word	0xffffffff


	//   ....[23]....
        /*0224*/ 	.word	0xffffffff


	//   ....[24]....
        /*0228*/ 	.word	0xffffffff


	//   ....[25]....
        /*022c*/ 	.word	0xffffffff


	//   ....[26]....
        /*0230*/ 	.word	0xffffffff


	//   ....[27]....
        /*0234*/ 	.word	0xffffffff


	//   ....[28]....
        /*0238*/ 	.word	0xffffffff


	//   ....[29]....
        /*023c*/ 	.word	0xffffffff


	//   ....[30]....
        /*0240*/ 	.word	0xffffffff


	//   ....[31]....
        /*0244*/ 	.word	0xffffffff


	//   ....[32]....
        /*0248*/ 	.word	0xffffffff


	//   ....[33]....
        /*024c*/ 	.word	0xffffffff


	//   ....[34]....
        /*0250*/ 	.word	0xffffffff


	//   ....[35]....
        /*0254*/ 	.word	0xffffffff


	//   ....[36]....
        /*0258*/ 	.word	0xffffffff


	//   ....[37]....
        /*025c*/ 	.word	0xffffffff


	//   ....[38]....
        /*0260*/ 	.word	0xffffffff


	//   ....[39]....
        /*0264*/ 	.word	0xffffffff


	//   ....[40]....
        /*0268*/ 	.word	0xffffffff


	//   ....[41]....
        /*026c*/ 	.word	0xffffffff


	//   ....[42]....
        /*0270*/ 	.word	0xffffffff


	//   ....[43]....
        /*0274*/ 	.word	0xffffffff


	//   ....[44]....
        /*0278*/ 	.word	0xffffffff


	//   ....[45]....
        /*027c*/ 	.word	0xffffffff


	//   ....[46]....
        /*0280*/ 	.word	0xffffffff


	//   ....[47]....
        /*0284*/ 	.word	0xffffffff


	//   ....[48]....
        /*0288*/ 	.word	0xffffffff


	//   ....[49]....
        /*028c*/ 	.word	0xffffffff


	//   ....[50]....
        /*0290*/ 	.word	0xffffffff


	//   ....[51]....
        /*0294*/ 	.word	0xffffffff


	//   ....[52]....
        /*0298*/ 	.word	0xffffffff


	//   ....[53]....
        /*029c*/ 	.word	0xffffffff


	//   ....[54]....
        /*02a0*/ 	.word	0xffffffff


	//   ....[55]....
        /*02a4*/ 	.word	0xffffffff


	//   ....[56]....
        /*02a8*/ 	.word	0xffffffff


	//   ....[57]....
        /*02ac*/ 	.word	0xffffffff


	//   ....[58]....
        /*02b0*/ 	.word	0xffffffff


	//   ....[59]....
        /*02b4*/ 	.word	0xffffffff


	//   ....[60]....
        /*02b8*/ 	.word	0xffffffff


	//   ....[61]....
        /*02bc*/ 	.word	0xffffffff


	//   ....[62]....
        /*02c0*/ 	.word	0xffffffff


	//   ....[63]....
        /*02c4*/ 	.word	0xffffffff


	//   ....[64]....
        /*02c8*/ 	.word	0xffffffff


	//   ....[65]....
        /*02cc*/ 	.word	0xffffffff


	//   ....[66]....
        /*02d0*/ 	.word	0xffffffff


	//   ....[67]....
        /*02d4*/ 	.word	0xffffffff


	//   ....[68]....
        /*02d8*/ 	.word	0x0500000f


	//   ....[69]....
        /*02dc*/ 	.word	0x0500000f


	//   ....[70]....
        /*02e0*/ 	.word	0x0500000f


	//   ....[71]....
        /*02e4*/ 	.word	0x0500000f


	//   ....[72]....
        /*02e8*/ 	.word	0x0500000f


	//   ....[73]....
        /*02ec*/ 	.word	0x0500000f


	//   ....[74]....
        /*02f0*/ 	.word	0x0500000f


	//   ....[75]....
        /*02f4*/ 	.word	0x0500000f


	//   ....[76]....
        /*02f8*/ 	.word	0x0500000f


	//   ....[77]....
        /*02fc*/ 	.word	0x0500000f


	//   ....[78]....
        /*0300*/ 	.word	0x0500000f


	//   ....[79]....
        /*0304*/ 	.word	0x0500000f


	//   ....[80]....
        /*0308*/ 	.word	0x0500000f


	//   ....[81]....
        /*030c*/ 	.word	0x0500000f


	//   ....[82]....
        /*0310*/ 	.word	0x0500000f


	//   ....[83]....
        /*0314*/ 	.word	0x0500000f


	//   ....[84]....
        /*0318*/ 	.word	0x0500000f


	//   ....[85]....
        /*031c*/ 	.word	0x0500000f


	//   ....[86]....
        /*0320*/ 	.word	0x0500000f


	//----- nvinfo : EIATTR_COOP_GROUP_INSTR_OFFSETS
	.align		4
.L_1501:
        /*0324*/ 	.byte	0x04, 0x28
        /*0326*/ 	.short	(.L_1503 - .L_1502)


	//   ....[0]....
.L_1502:
        /*0328*/ 	.word	0x00000070


	//   ....[1]....
        /*032c*/ 	.word	0x00000140


	//   ....[2]....
        /*0330*/ 	.word	0x00000190


	//   ....[3]....
        /*0334*/ 	.word	0x000003c0


	//   ....[4]....
        /*0338*/ 	.word	0x00000520


	//   ....[5]....
        /*033c*/ 	.word	0x00000640


	//   ....[6]....
        /*0340*/ 	.word	0x000007a0


	//   ....[7]....
        /*0344*/ 	.word	0x000016b0


	//   ....[8]....
        /*0348*/ 	.word	0x00001c90


	//   ....[9]....
        /*034c*/ 	.word	0x00001ca0


	//   ....[10]....
        /*0350*/ 	.word	0x000022a0


	//   ....[11]....
        /*0354*/ 	.word	0x000023a0


	//   ....[12]....
        /*0358*/ 	.word	0x00002990


	//   ....[13]....
        /*035c*/ 	.word	0x000029f0


	//   ....[14]....
        /*0360*/ 	.word	0x00003980


	//   ....[15]....
        /*0364*/ 	.word	0x000039a0


	//   ....[16]....
        /*0368*/ 	.word	0x00003f60


	//   ....[17]....
        /*036c*/ 	.word	0x00004020


	//   ....[18]....
        /*0370*/ 	.word	0x00004600


	//   ....[19]....
        /*0374*/ 	.word	0x00004680


	//   ....[20]....
        /*0378*/ 	.word	0x00005fe0


	//   ....[21]....
        /*037c*/ 	.word	0x00006000


	//   ....[22]....
        /*0380*/ 	.word	0x00006660


	//   ....[23]....
        /*0384*/ 	.word	0x00006830


	//   ....[24]....
        /*0388*/ 	.word	0x000078c0


	//   ....[25]....
        /*038c*/ 	.word	0x00007940


	//   ....[26]....
        /*0390*/ 	.word	0x000079a0


	//   ....[27]....
        /*0394*/ 	.word	0x000079d0


	//   ....[28]....
        /*0398*/ 	.word	0x00009220


	//   ....[29]....
        /*039c*/ 	.word	0x000092b0


	//   ....[30]....
        /*03a0*/ 	.word	0x000092e0


	//   ....[31]....
        /*03a4*/ 	.word	0x00009310


	//   ....[32]....
        /*03a8*/ 	.word	0x00009b00


	//   ....[33]....
        /*03ac*/ 	.word	0x00009b20


	//   ....[34]....
        /*03b0*/ 	.word	0x00009c70


	//   ....[35]....
        /*03b4*/ 	.word	0x00009c90


	//   ....[36]....
        /*03b8*/ 	.word	0x00009dd0


	//   ....[37]....
        /*03bc*/ 	.word	0x00009df0


	//   ....[38]....
        /*03c0*/ 	.word	0x00009f40


	//   ....[39]....
        /*03c4*/ 	.word	0x00009f60


	//   ....[40]....
        /*03c8*/ 	.word	0x0000a660


	//   ....[41]....
        /*03cc*/ 	.word	0x0000a690


	//   ....[42]....
        /*03d0*/ 	.word	0x0000a7e0


	//   ....[43]....
        /*03d4*/ 	.word	0x0000a800


	//   ....[44]....
        /*03d8*/ 	.word	0x0000a940


	//   ....[45]....
        /*03dc*/ 	.word	0x0000a960


	//   ....[46]....
        /*03e0*/ 	.word	0x0000aab0


	//   ....[47]....
        /*03e4*/ 	.word	0x0000aad0


	//   ....[48]....
        /*03e8*/ 	.word	0x0000acb0


	//   ....[49]....
        /*03ec*/ 	.word	0x0000b9d0


	//   ....[50]....
        /*03f0*/ 	.word	0x0000c340


	//   ....[51]....
        /*03f4*/ 	.word	0x0000c380


	//   ....[52]....
        /*03f8*/ 	.word	0x0000c3b0


	//   ....[53]....
        /*03fc*/ 	.word	0x0000c3f0


	//   ....[54]....
        /*0400*/ 	.word	0x0000c490


	//   ....[55]....
        /*0404*/ 	.word	0x0000c4a0


	//   ....[56]....
        /*0408*/ 	.word	0x0000c510


	//   ....[57]....
        /*040c*/ 	.word	0x0000c520


	//   ....[58]....
        /*0410*/ 	.word	0x0000c590


	//   ....[59]....
        /*0414*/ 	.word	0x0000c5a0


	//   ....[60]....
        /*0418*/ 	.word	0x0000c610


	//   ....[61]....
        /*041c*/ 	.word	0x0000c620


	//   ....[62]....
        /*0420*/ 	.word	0x0000c690


	//   ....[63]....
        /*0424*/ 	.word	0x0000c6a0


	//   ....[64]....
        /*0428*/ 	.word	0x0000c6b0


	//   ....[65]....
        /*042c*/ 	.word	0x0000c6f0


	//   ....[66]....
        /*0430*/ 	.word	0x0000efa0


	//   ....[67]....
        /*0434*/ 	.word	0x0000f190


	//   ....[68]....
        /*0438*/ 	.word	0x0000f6c0


	//   ....[69]....
        /*043c*/ 	.word	0x0000f840


	//   ....[70]....
        /*0440*/ 	.word	0x0000f8a0


	//   ....[71]....
        /*0444*/ 	.word	0x0000f930


	//   ....[72]....
        /*0448*/ 	.word	0x0000fa30


	//   ....[73]....
        /*044c*/ 	.word	0x0000fab0


	//   ....[74]....
        /*0450*/ 	.word	0x0000fb80


	//   ....[75]....
        /*0454*/ 	.word	0x0000fc10


	//   ....[76]....
        /*0458*/ 	.word	0x0000fcf0


	//   ....[77]....
        /*045c*/ 	.word	0x0000fd50


	//   ....[78]....
        /*0460*/ 	.word	0x0000fe30


	//   ....[79]....
        /*0464*/ 	.word	0x0000fe90


	//   ....[80]....
        /*0468*/ 	.word	0x0000ff70


	//   ....[81]....
        /*046c*/ 	.word	0x0000ffd0


	//   ....[82]....
        /*0470*/ 	.word	0x000100a0


	//   ....[83]....
        /*0474*/ 	.word	0x00010100


	//   ....[84]....
        /*0478*/ 	.word	0x000101c0


	//   ....[85]....
        /*047c*/ 	.word	0x000104e0


	//   ....[86]....
        /*0480*/ 	.word	0x00010600


	//----- nvinfo : EIATTR_REG_RECONFIG
	.align		4
.L_1503:
        /*0484*/ 	.byte	0x01, 0x54
	.zero		2


	//----- nvinfo : EIATTR_SYSCALL_OFFSETS
	.align		4
        /*0488*/ 	.byte	0x04, 0x46
        /*048a*/ 	.short	(.L_1505 - .L_1504)


	//   ....[0]....
.L_1504:
        /*048c*/ 	.word	0x00001890


	//   ....[1]....
        /*0490*/ 	.word	0x0000b5e0


	//   ....[2]....
        /*0494*/ 	.word	0x0000b730


	//   ....[3]....
        /*0498*/ 	.word	0x0000b820


	//   ....[4]....
        /*049c*/ 	.word	0x0000bf50


	//----- nvinfo : EIATTR_MBARRIER_INSTR_OFFSETS
	.align		4
.L_1505:
        /*04a0*/ 	.byte	0x04, 0x39
        /*04a2*/ 	.short	(.L_1507 - .L_1506)


	//   ....[0]....
.L_1506:
        /*04a4*/ 	.word	0x00000270
        /*04a8*/ 	.word	0x000000ff
        /*04ac*/ 	.word	0x00022800
        /*04b0*/ 	.short	0x0100
        /*04b2*/ 	.byte	0x08
	.zero		1


	//   ....[1]....
        /*04b4*/ 	.word	0x00000280
        /*04b8*/ 	.word	0x000000ff
        /*04bc*/ 	.word	0x00022820
        /*04c0*/ 	.short	0x0100
        /*04c2*/ 	.byte	0x08
	.zero		1


	//   ....[2]....
        /*04c4*/ 	.word	0x00000370
        /*04c8*/ 	.word	0x000000ff
        /*04cc*/ 	.word	0x00022830
        /*04d0*/ 	.short	0x0100
        /*04d2*/ 	.byte	0x08
	.zero		1


	//   ....[3]....
        /*04d4*/ 	.word	0x00000380
        /*04d8*/ 	.word	0x000000ff
        /*04dc*/ 	.word	0x00022840
        /*04e0*/ 	.short	0x0100
        /*04e2*/ 	.byte	0x08
	.zero		1


	//   ....[4]....
        /*04e4*/ 	.word	0x00000390
        /*04e8*/ 	.word	0x000000ff
        /*04ec*/ 	.word	0x00022838
        /*04f0*/ 	.short	0x0100
        /*04f2*/ 	.byte	0x08
	.zero		1


	//   ....[5]....
        /*04f4*/ 	.word	0x000003a0
        /*04f8*/ 	.word	0x000000ff
        /*04fc*/ 	.word	0x00022848
        /*0500*/ 	.short	0x0100
        /*0502*/ 	.byte	0x08
	.zero		1


	//   ....[6]....
        /*0504*/ 	.word	0x000004d0
        /*0508*/ 	.word	0x000000ff
        /*050c*/ 	.word	0x00022850
        /*0510*/ 	.short	0x0100
        /*0512*/ 	.byte	0x08
	.zero		1


	//   ....[7]....
        /*0514*/ 	.word	0x000004e0
        /*0518*/ 	.word	0x000000ff
        /*051c*/ 	.word	0x00022860
        /*0520*/ 	.short	0x0100
        /*0522*/ 	.byte	0x08
	.zero		1


	//   ....[8]....
        /*0524*/ 	.word	0x000004f0
        /*0528*/ 	.word	0x000000ff
        /*052c*/ 	.word	0x00022858
        /*0530*/ 	.short	0x0100
        /*0532*/ 	.byte	0x08
	.zero		1


	//   ....[9]....
        /*0534*/ 	.word	0x00000500
        /*0538*/ 	.word	0x000000ff
        /*053c*/ 	.word	0x00022868
        /*0540*/ 	.short	0x0100
        /*0542*/ 	.byte	0x08
	.zero		1


	//   ....[10]....
        /*0544*/ 	.word	0x000005f0
        /*0548*/ 	.word	0x000000ff
        /*054c*/ 	.word	0x00022870
        /*0550*/ 	.short	0x0100
        /*0552*/ 	.byte	0x06
	.zero		1


	//   ....[11]....
        /*0554*/ 	.word	0x00000600
        /*0558*/ 	.word	0x000000ff
        /*055c*/ 	.word	0x00022880
        /*0560*/ 	.short	0x0100
        /*0562*/ 	.byte	0x06
	.zero		1


	//   ....[12]....
        /*0564*/ 	.word	0x00000610
        /*0568*/ 	.word	0x000000ff
        /*056c*/ 	.word	0x00022878
        /*0570*/ 	.short	0x0100
        /*0572*/ 	.byte	0x06
	.zero		1


	//   ....[13]....
        /*0574*/ 	.word	0x00000620
        /*0578*/ 	.word	0x000000ff
        /*057c*/ 	.word	0x00022888
        /*0580*/ 	.short	0x0100
        /*0582*/ 	.byte	0x06
	.zero		1


	//   ....[14]....
        /*0584*/ 	.word	0x00000750
        /*0588*/ 	.word	0x000000ff
        /*058c*/ 	.word	0x00022890
        /*0590*/ 	.short	0x0100
        /*0592*/ 	.byte	0x08
	.zero		1


	//   ....[15]....
        /*0594*/ 	.word	0x00000760
        /*0598*/ 	.word	0x000000ff
        /*059c*/ 	.word	0x000228a0
        /*05a0*/ 	.short	0x0100
        /*05a2*/ 	.byte	0x08
	.zero		1


	//   ....[16]....
        /*05a4*/ 	.word	0x00000770
        /*05a8*/ 	.word	0x000000ff
        /*05ac*/ 	.word	0x00022898
        /*05b0*/ 	.short	0x0100
        /*05b2*/ 	.byte	0x08
	.zero		1


	//   ....[17]....
        /*05b4*/ 	.word	0x00000780
        /*05b8*/ 	.word	0x000000ff
        /*05bc*/ 	.word	0x000228a8
        /*05c0*/ 	.short	0x0100
        /*05c2*/ 	.byte	0x08
	.zero		1


	//   ....[18]....
        /*05c4*/ 	.word	0x000008b0
        /*05c8*/ 	.word	0x000000ff
        /*05cc*/ 	.word	0x000228b0
        /*05d0*/ 	.short	0x0100
        /*05d2*/ 	.byte	0x08
	.zero		1


	//   ....[19]....
        /*05d4*/ 	.word	0x000008c0
        /*05d8*/ 	.word	0x000000ff
        /*05dc*/ 	.word	0x000228c0
        /*05e0*/ 	.short	0x0100
        /*05e2*/ 	.byte	0x08
	.zero		1


	//   ....[20]....
        /*05e4*/ 	.word	0x000008d0
        /*05e8*/ 	.word	0x000000ff
        /*05ec*/ 	.word	0x000228b8
        /*05f0*/ 	.short	0x0100
        /*05f2*/ 	.byte	0x08
	.zero		1


	//   ....[21]....
        /*05f4*/ 	.word	0x000008e0
        /*05f8*/ 	.word	0x000000ff
        /*05fc*/ 	.word	0x000228c8
        /*0600*/ 	.short	0x0100
        /*0602*/ 	.byte	0x08
	.zero		1


	//   ....[22]....
        /*0604*/ 	.word	0x00001940
        /*0608*/ 	.word	0x00000007
        /*060c*/ 	.word	0x00022800
        /*0610*/ 	.short	0x010a
        /*0612*/ 	.byte	0x3f
	.zero		1


	//   ....[23]....
        /*0614*/ 	.word	0x00001a10
        /*0618*/ 	.word	0x00000006
        /*061c*/ 	.word	0x00022830
        /*0620*/ 	.short	0x010a
        /*0622*/ 	.byte	0x3f
	.zero		1


	//   ....[24]....
        /*0624*/ 	.word	0x00001a50
        /*0628*/ 	.word	0x00000006
        /*062c*/ 	.word	0x00022830
        /*0630*/ 	.short	0x010a
        /*0632*/ 	.byte	0x3f
	.zero		1


	//   ....[25]....
        /*0634*/ 	.word	0x00002e40
        /*0638*/ 	.word	0x00000004
        /*063c*/ 	.word	0x00000000
        /*0640*/ 	.short	0x0101
        /*0642*/ 	.byte	0x3f
	.zero		1


	//   ....[26]....
        /*0644*/ 	.word	0x000032a0
        /*0648*/ 	.word	0x00000006
        /*064c*/ 	.word	0x00022850
        /*0650*/ 	.short	0x010a
        /*0652*/ 	.byte	0x3f
	.zero		1


	//   ....[27]....
        /*0654*/ 	.word	0x000032e0
        /*0658*/ 	.word	0x00000006
        /*065c*/ 	.word	0x00022850
        /*0660*/ 	.short	0x010a
        /*0662*/ 	.byte	0x3f
	.zero		1


	//   ....[28]....
        /*0664*/ 	.word	0x000036b0
        /*0668*/ 	.word	0x00000006
        /*066c*/ 	.word	0x00000000
        /*0670*/ 	.short	0x0101
        /*0672*/ 	.byte	0x3f
	.zero		1


	//   ....[29]....
        /*0674*/ 	.word	0x000037e0
        /*0678*/ 	.word	0x000000ff
        /*067c*/ 	.word	0x00022830
        /*0680*/ 	.short	0x010a
        /*0682*/ 	.byte	0x1a
	.zero		1


	//   ....[30]....
        /*0684*/ 	.word	0x00003820
        /*0688*/ 	.word	0x000000ff
        /*068c*/ 	.word	0x00022830
        /*0690*/ 	.short	0x010a
        /*0692*/ 	.byte	0x1a
	.zero		1


	//   ....[31]....
        /*0694*/ 	.word	0x00004be0
        /*0698*/ 	.word	0x00000004
        /*069c*/ 	.word	0x00000000
        /*06a0*/ 	.short	0x0101
        /*06a2*/ 	.byte	0x3f
	.zero		1


	//   ....[32]....
        /*06a4*/ 	.word	0x00005800
        /*06a8*/ 	.word	0x000000ff
        /*06ac*/ 	.word	0x00022850
        /*06b0*/ 	.short	0x010a
        /*06b2*/ 	.byte	0x1a
	.zero		1


	//   ....[33]....
        /*06b4*/ 	.word	0x00005840
        /*06b8*/ 	.word	0x000000ff
        /*06bc*/ 	.word	0x00022850
        /*06c0*/ 	.short	0x010a
        /*06c2*/ 	.byte	0x1a
	.zero		1


	//   ....[34]....
        /*06c4*/ 	.word	0x00005b50
        /*06c8*/ 	.word	0x000000b1
        /*06cc*/ 	.word	0x00000000
        /*06d0*/ 	.short	0x0101
        /*06d2*/ 	.byte	0x3f
	.zero		1


	//   ....[35]....
        /*06d4*/ 	.word	0x00005c90
        /*06d8*/ 	.word	0x000000ff
        /*06dc*/ 	.word	0x00022830
        /*06e0*/ 	.short	0x010a
        /*06e2*/ 	.byte	0x18
	.zero		1


	//   ....[36]....
        /*06e4*/ 	.word	0x00005cd0
        /*06e8*/ 	.word	0x000000ff
        /*06ec*/ 	.word	0x00022830
        /*06f0*/ 	.short	0x010a
        /*06f2*/ 	.byte	0x18
	.zero		1


	//   ....[37]....
        /*06f4*/ 	.word	0x00006ab0
        /*06f8*/ 	.word	0x0000009a
        /*06fc*/ 	.word	0x00000000
        /*0700*/ 	.short	0x0101
        /*0702*/ 	.byte	0x3f
	.zero		1


	//   ....[38]....
        /*0704*/ 	.word	0x00007560
        /*0708*/ 	.word	0x000000ff
        /*070c*/ 	.word	0x00022850
        /*0710*/ 	.short	0x010a
        /*0712*/ 	.byte	0x18
	.zero		1


	//   ....[39]....
        /*0714*/ 	.word	0x000075a0
        /*0718*/ 	.word	0x000000ff
        /*071c*/ 	.word	0x00022850
        /*0720*/ 	.short	0x010a
        /*0722*/ 	.byte	0x18
	.zero		1


	//   ....[40]....
        /*0724*/ 	.word	0x000078a0
        /*0728*/ 	.word	0x000000b7
        /*072c*/ 	.word	0x00000000
        /*0730*/ 	.short	0x0101
        /*0732*/ 	.byte	0x3f
	.zero		1


	//   ....[41]....
        /*0734*/ 	.word	0x00009af0
        /*0738*/ 	.word	0x000000cb
        /*073c*/ 	.word	0x00000000
        /*0740*/ 	.short	0x0101
        /*0742*/ 	.byte	0x3f
	.zero		1


	//   ....[42]....
        /*0744*/ 	.word	0x0000bc30
        /*0748*/ 	.word	0x00000003
        /*074c*/ 	.word	0x00022840
        /*0750*/ 	.short	0x010a
        /*0752*/ 	.byte	0x3f
	.zero		1


	//   ....[43]....
        /*0754*/ 	.word	0x0000c7d0
        /*0758*/ 	.word	0x00000011
        /*075c*/ 	.word	0x00022800
        /*0760*/ 	.short	0x0107
        /*0762*/ 	.byte	0x3f
	.zero		1


	//   ....[44]....
        /*0764*/ 	.word	0x0000c8c0
        /*0768*/ 	.word	0x00000011
        /*076c*/ 	.word	0x00022800
        /*0770*/ 	.short	0x0101
        /*0772*/ 	.byte	0x3f
	.zero		1


	//   ....[45]....
        /*0774*/ 	.word	0x0000c8e0
        /*0778*/ 	.word	0x00000011
        /*077c*/ 	.word	0x00022820
        /*0780*/ 	.short	0x010a
        /*0782*/ 	.byte	0x3f
	.zero		1


	//   ....[46]....
        /*0784*/ 	.word	0x0000c9c0
        /*0788*/ 	.word	0x00000002
        /*078c*/ 	.word	0x00022860
        /*0790*/ 	.short	0x010a
        /*0792*/ 	.byte	0x3f
	.zero		1


	//   ....[47]....
        /*0794*/ 	.word	0x0000d1e0
        /*0798*/ 	.word	0x00000003
        /*079c*/ 	.word	0x00022840
        /*07a0*/ 	.short	0x010a
        /*07a2*/ 	.byte	0x3f
	.zero		1


	//   ....[48]....
        /*07a4*/ 	.word	0x0000d400
        /*07a8*/ 	.word	0x00000003
        /*07ac*/ 	.word	0x00022860
        /*07b0*/ 	.short	0x010a
        /*07b2*/ 	.byte	0x3f
	.zero		1


	//   ....[49]....
        /*07b4*/ 	.word	0x0000dbe0
        /*07b8*/ 	.word	0x00000004
        /*07bc*/ 	.word	0x00022840
        /*07c0*/ 	.short	0x010a
        /*07c2*/ 	.byte	0x3f
	.zero		1


	//   ....[50]....
        /*07c4*/ 	.word	0x0000de00
        /*07c8*/ 	.word	0x00000004
        /*07cc*/ 	.word	0x00022860
        /*07d0*/ 	.short	0x010a
        /*07d2*/ 	.byte	0x3f
	.zero		1


	//   ....[51]....
        /*07d4*/ 	.word	0x0000e580
        /*07d8*/ 	.word	0x00000004
        /*07dc*/ 	.word	0x00022840
        /*07e0*/ 	.short	0x010a
        /*07e2*/ 	.byte	0x3f
	.zero		1


	//   ....[52]....
        /*07e4*/ 	.word	0x0000e7a0
        /*07e8*/ 	.word	0x00000004
        /*07ec*/ 	.word	0x00022860
        /*07f0*/ 	.short	0x010a
        /*07f2*/ 	.byte	0x3f
	.zero		1


	//   ....[53]....
        /*07f4*/ 	.word	0x0000f110
        /*07f8*/ 	.word	0x00000000
        /*07fc*/ 	.word	0x00022820
        /*0800*/ 	.short	0x010a
        /*0802*/ 	.byte	0x3f
	.zero		1


	//   ....[54]....
        /*0804*/ 	.word	0x0000f2e0
        /*0808*/ 	.word	0x00000006
        /*080c*/ 	.word	0x00000000
        /*0810*/ 	.short	0x010a
        /*0812*/ 	.byte	0x3f
	.zero		1


	//   ....[55]....
        /*0814*/ 	.word	0x0000f330
        /*0818*/ 	.word	0x00000003
        /*081c*/ 	.word	0x00000000
        /*0820*/ 	.short	0x010a
        /*0822*/ 	.byte	0x3f
	.zero		1


	//   ....[56]....
        /*0824*/ 	.word	0x0000f390
        /*0828*/ 	.word	0x00000012
        /*082c*/ 	.word	0x00000000
        /*0830*/ 	.short	0x010a
        /*0832*/ 	.byte	0x3f
	.zero		1


	//   ....[57]....
        /*0834*/ 	.word	0x0000f3c0
        /*0838*/ 	.word	0x00000003
        /*083c*/ 	.word	0x00000000
        /*0840*/ 	.short	0x010a
        /*0842*/ 	.byte	0x3f
	.zero		1


	//   ....[58]....
        /*0844*/ 	.word	0x0000f420
        /*0848*/ 	.word	0x00000007
        /*084c*/ 	.word	0x00022800
        /*0850*/ 	.short	0x010a
        /*0852*/ 	.byte	0x3f
	.zero		1


	//   ....[59]....
        /*0854*/ 	.word	0x0000f470
        /*0858*/ 	.word	0x00000006
        /*085c*/ 	.word	0x00022830
        /*0860*/ 	.short	0x010a
        /*0862*/ 	.byte	0x3f
	.zero		1


	//   ....[60]....
        /*0864*/ 	.word	0x0000f4c0
        /*0868*/ 	.word	0x00000006
        /*086c*/ 	.word	0x00022850
        /*0870*/ 	.short	0x010a
        /*0872*/ 	.byte	0x3f
	.zero		1


	//   ....[61]....
        /*0874*/ 	.word	0x0000f520
        /*0878*/ 	.word	0x00000003
        /*087c*/ 	.word	0x00022830
        /*0880*/ 	.short	0x010a
        /*0882*/ 	.byte	0x3f
	.zero		1


	//   ....[62]....
        /*0884*/ 	.word	0x0000f570
        /*0888*/ 	.word	0x000000b1
        /*088c*/ 	.word	0x00022850
        /*0890*/ 	.short	0x010a
        /*0892*/ 	.byte	0x3f
	.zero		1


	//   ....[63]....
        /*0894*/ 	.word	0x0000f5d0
        /*0898*/ 	.word	0x00000003
        /*089c*/ 	.word	0x00022830
        /*08a0*/ 	.short	0x010a
        /*08a2*/ 	.byte	0x3f
	.zero		1


	//   ....[64]....
        /*08a4*/ 	.word	0x0000f620
        /*08a8*/ 	.word	0x000000b7
        /*08ac*/ 	.word	0x00022850
        /*08b0*/ 	.short	0x010a
        /*08b2*/ 	.byte	0x3f
	.zero		1


	//   ....[65]....
        /*08b4*/ 	.word	0x0000f770
        /*08b8*/ 	.word	0x00000003
        /*08bc*/ 	.word	0x00022840
        /*08c0*/ 	.short	0x010a
        /*08c2*/ 	.byte	0x3f
	.zero		1


	//   ....[66]....
        /*08c4*/ 	.word	0x00010200
        /*08c8*/ 	.word	0x00000011
        /*08cc*/ 	.word	0x00022820
        /*08d0*/ 	.short	0x010a
        /*08d2*/ 	.byte	0x3f
	.zero		1


	//   ....[67]....
        /*08d4*/ 	.word	0x00010250
        /*08d8*/ 	.word	0x00000002
        /*08dc*/ 	.word	0x00022860
        /*08e0*/ 	.short	0x010a
        /*08e2*/ 	.byte	0x3f
	.zero		1


	//   ....[68]....
        /*08e4*/ 	.word	0x000102a0
        /*08e8*/ 	.word	0x00000003
        /*08ec*/ 	.word	0x00022840
        /*08f0*/ 	.short	0x010a
        /*08f2*/ 	.byte	0x3f
	.zero		1


	//   ....[69]....
        /*08f4*/ 	.word	0x000102f0
        /*08f8*/ 	.word	0x00000003
        /*08fc*/ 	.word	0x00022860
        /*0900*/ 	.short	0x010a
        /*0902*/ 	.byte	0x3f
	.zero		1


	//   ....[70]....
        /*0904*/ 	.word	0x00010340
        /*0908*/ 	.word	0x00000004
        /*090c*/ 	.word	0x00022840
        /*0910*/ 	.short	0x010a
        /*0912*/ 	.byte	0x3f
	.zero		1


	//   ....[71]....
        /*0914*/ 	.word	0x00010390
        /*0918*/ 	.word	0x00000004
        /*091c*/ 	.word	0x00022860
        /*0920*/ 	.short	0x010a
        /*0922*/ 	.byte	0x3f
	.zero		1


	//   ....[72]....
        /*0924*/ 	.word	0x000103e0
        /*0928*/ 	.word	0x00000004
        /*092c*/ 	.word	0x00022840
        /*0930*/ 	.short	0x010a
        /*0932*/ 	.byte	0x3f
	.zero		1


	//   ....[73]....
        /*0934*/ 	.word	0x00010430
        /*0938*/ 	.word	0x00000004
        /*093c*/ 	.word	0x00022860
        /*0940*/ 	.short	0x010a
        /*0942*/ 	.byte	0x3f
	.zero		1


	//   ....[74]....
        /*0944*/ 	.word	0x00010520
        /*0948*/ 	.word	0x00000000
        /*094c*/ 	.word	0x00022820
        /*0950*/ 	.short	0x010a
        /*0952*/ 	.byte	0x3f
	.zero		1


	//   ....[75]....
        /*0954*/ 	.word	0x000106c0
        /*0958*/ 	.word	0x00000006
        /*095c*/ 	.word	0x00000000
        /*0960*/ 	.short	0x010a
        /*0962*/ 	.byte	0x3f
	.zero		1


	//   ....[76]....
        /*0964*/ 	.word	0x00010710
        /*0968*/ 	.word	0x00000003
        /*096c*/ 	.word	0x00000000
        /*0970*/ 	.short	0x010a
        /*0972*/ 	.byte	0x3f
	.zero		1


	//   ....[77]....
        /*0974*/ 	.word	0x00010760
        /*0978*/ 	.word	0x00000012
        /*097c*/ 	.word	0x00000000
        /*0980*/ 	.short	0x010a
        /*0982*/ 	.byte	0x3f
	.zero		1


	//----- nvinfo : EIATTR_NUM_MBARRIERS
	.align		4
.L_1507:
        /*0984*/ 	.byte	0x03, 0x38
        /*0986*/ 	.short	0x0016


	//----- nvinfo : EIATTR_EXIT_INSTR_OFFSETS
	.align		4
        /*0988*/ 	.byte	0x04, 0x1c
        /*098a*/ 	.short	(.L_1509 - .L_1508)


	//   ....[0]....
.L_1508:
        /*098c*/ 	.word	0x00000a40


	//   ....[1]....
        /*0990*/ 	.word	0x0000ac50


	//   ....[2]....
        /*0994*/ 	.word	0x0000f410


	//----- nvinfo : EIATTR_MAX_THREADS
	.align		4
.L_1509:
        /*0998*/ 	.byte	0x04, 0x05
        /*099a*/ 	.short	(.L_1511 - .L_1510)
.L_1510:
        /*099c*/ 	.word	0x00000180
        /*09a0*/ 	.word	0x00000001
        /*09a4*/ 	.word	0x00000001


	//----- nvinfo : EIATTR_CRS_STACK_SIZE
	.align		4
.L_1511:
        /*09a8*/ 	.byte	0x04, 0x1e
        /*09aa*/ 	.short	(.L_1513 - .L_1512)
.L_1512:
        /*09ac*/ 	.word	0x00000000


	//----- nvinfo : EIATTR_CBANK_PARAM_SIZE
	.align		4
.L_1513:
        /*09b0*/ 	.byte	0x03, 0x19
        /*09b2*/ 	.short	0x0af0


	//----- nvinfo : EIATTR_PARAM_CBANK
	.align		4
        /*09b4*/ 	.byte	0x04, 0x0a
        /*09b6*/ 	.short	(.L_1515 - .L_1514)
	.align		4
.L_1514:
        /*09b8*/ 	.word	index@(.nv.constant0._ZN7cutlass13device_kernelIN5flash11enable_sm90INS1_16FlashAttnFwdSm90INS1_25CollectiveMainloopFwdSm90ILi2EN4cute5tupleIJNS5_1CILi1EEES8_S8_EEENS6_IJNS7_ILi128EEENS7_ILi96EEENS7_ILi64EEEEEELi256ENS_10bfloat16_tEfNS_4arch4Sm90ELb1ELb0ELb0ELb0ELb0ELb0ELb0ELb1ELb0ELb1ELb0ELb0EEENS1_21CollectiveEpilogueFwdINS6_IJSA_NS7_ILi256EEESB_EEES9_SE_SG_Li256ELb0ELb1ELb0ELb0EEENS1_30DynamicPersistentTileSchedulerILi256ELi128ELb0ELb1ELb1EEEEEEEEEvNT_6ParamsE)
        /*09bc*/ 	.short	0x0210
        /*09be*/ 	.short	0x0af0


	//----- nvinfo : EIATTR_SW_WAR
	.align		4
.L_1515:
        /*09c0*/ 	.byte	0x04, 0x36
        /*09c2*/ 	.short	(.L_1517 - .L_1516)
.L_1516:
        /*09c4*/ 	.word	0x00000008
.L_1517:


//--------------------- .nv.info._ZN7cutlass13device_kernelIN5flash11enable_sm90INS1_16FlashAttnFwdSm90INS1_25CollectiveMainloopFwdSm90ILi2EN4cute5tupleIJNS5_1CILi1EEES8_S8_EEENS6_IJNS7_ILi128EEENS7_ILi96EEENS7_ILi64EEEEEELi256ENS_10bfloat16_tEfNS_4arch4Sm90ELb1ELb0ELb0ELb0ELb0ELb0ELb1ELb1ELb0ELb1ELb0ELb0EEENS1_21CollectiveEpilogueFwdINS6_IJSA_NS7_ILi256EEESB_EEES9_SE_SG_Li256ELb0ELb1ELb0ELb0EEENS1_30DynamicPersistentTileSchedulerILi256ELi128ELb0ELb1ELb1EEEEEEEEEvNT_6ParamsE --------------------------
	.section	.nv.info._ZN7cutlass13device_kernelIN5flash11enable_sm90INS1_16FlashAttnFwdSm90INS1_25CollectiveMainloopFwdSm90ILi2EN4cute5tupleIJNS5_1CILi1EEES8_S8_EEENS6_IJNS7_ILi128EEENS7_ILi96EEENS7_ILi64EEEEEELi256ENS_10bfloat16_tEfNS_4arch4Sm90ELb1ELb0ELb0ELb0ELb0ELb0ELb1ELb1ELb0ELb1ELb0ELb0EEENS1_21CollectiveEpilogueFwdINS6_IJSA_NS7_ILi256EEESB_EEES9_SE_SG_Li256ELb0ELb1ELb0ELb0EEENS1_30DynamicPersistentTileSchedulerILi256ELi128ELb0ELb1ELb1EEEEEEEEEvNT_6ParamsE,"",@"SHT_CUDA_INFO"
	.sectionflags	@""
	.align	4


	//----- nvinfo : EIATTR_CUDA_API_VERSION
	.align		4
        /*0000*/ 	.byte	0x04, 0x37
        /*0002*/ 	.short	(.L_1519 - .L_1518)
.L_1518:
        /*0004*/ 	.word	0x00000082


	//----- nvinfo : EIATTR_KPARAM_INFO
	.align		4
.L_1519:
        /*0008*/ 	.byte	0x04, 0x17
        /*000a*/ 	.short	(.L_1521 - .L_1520)
.L_1520:
        /*000c*/ 	.word	0x00000000
        /*0010*/ 	.short	0x0000
        /*0012*/ 	.short	0x0070
        /*0014*/ 	.byte	0x00, 0xf0, 0x01, 0x2e


	//----- nvinfo : EIATTR_SPARSE_MMA_MASK
	.align		4
.L_1521:
        /*0018*/ 	.byte	0x03, 0x50
        /*001a*/ 	.short	0x0000


	//----- nvinfo : EIATTR_MAXREG_COUNT
	.align		4
        /*001c*/ 	.byte	0x03, 0x1b
        /*001e*/ 	.short	0x00a8


	//----- nvinfo : EIATTR_NUM_BARRIERS
	.align		4
        /*0020*/ 	.byte	0x02, 0x4c
        /*0022*/ 	.byte	0x10
	.zero		1


	//----- nvinfo : EIATTR_EXTERNS
	.align		4
        /*0024*/ 	.byte	0x04, 0x0f
        /*0026*/ 	.short	(.L_1523 - .L_1522)


	//   ....[0]....
	.align		4
.L_1522:
        /*0028*/ 	.word	index@(__assertfail)


	//----- nvinfo : EIATTR_ANNOTATIONS
	.align		4
.L_1523:
        /*002c*/ 	.byte	0x04, 0x55
        /*002e*/ 	.short	(.L_1525 - .L_1524)


	//   ....[0]....
.L_1524:
        /* <DEDUP_REMOVED lines=42> */


	//----- nvinfo : EIATTR_MERCURY_ISA_VERSION
	.align		4
.L_1525:
        /*02b8*/ 	.byte	0x03, 0x5f
        /*02ba*/ 	.short	0x0101


	//----- nvinfo : EIATTR_INT_WARP_WIDE_INSTR_OFFSETS
	.align		4
        /*02bc*/ 	.byte	0x04, 0x31
        /*02be*/ 	.short	(.L_1527 - .L_1526)


	//   ....[0]....
.L_1526:
        /*02c0*/ 	.word	0x00000130


	//   ....[1]....
        /*02c4*/ 	.word	0x00000170


	//   ....[2]....
        /*02c8*/ 	.word	0x000001e0


	//   ....[3]....
        /*02cc*/ 	.word	0x000001f0


	//   ....[4]....
        /*02d0*/ 	.word	0x0000cab0


	//   ....[5]....
        /*02d4*/ 	.word	0x0000cb40


	//   ....[6]....
        /*02d8*/ 	.word	0x000110d0


	//   ....[7]....
        /*02dc*/ 	.word	0x00011160


	//----- nvinfo : EIATTR_COOP_GROUP_MASK_REGIDS
	.align		4
.L_1527:
        /*02e0*/ 	.byte	0x04, 0x29
        /*02e2*/ 	.short	(.L_1529 - .L_1528)


	//   ....[0]....
.L_1528:
        /*02e4*/ 	.word	0xffffffff


	//   ....[1]....
        /*02e8*/ 	.word	0xffffffff


	//   ....[2]....
        /*02ec*/ 	.word	0xffffffff


	//   ....[3]....
        /*02f0*/ 	.word	0xffffffff


	//   ....[4]....
        /*02f4*/ 	.word	0xffffffff


	//   ....[5]....
        /*02f8*/ 	.word	0xffffffff


	//   ....[6]....
        /*02fc*/ 	.word	0xffffffff


	//   ....[7]....
        /*0300*/ 	.word	0xffffffff


	//   ....[8]....
        /*0304*/ 	.word	0xffffffff


	//   ....[9]....
        /*0308*/ 	.word	0xffffffff


	//   ....[10]....
        /*030c*/ 	.word	0xffffffff


	//   ....[11]....
        /*0310*/ 	.word	0xffffffff


	//   ....[12]....
        /*0314*/ 	.word	0xffffffff


	//   ....[13]....
        /*0318*/ 	.word	0xffffffff


	//   ....[14]....
        /*031c*/ 	.word	0xffffffff


	//   ....[15]....
        /*0320*/ 	.word	0xffffffff


	//   ....[16]....
        /*0324*/ 	.word	0xffffffff


	//   ....[17]....
        /*0328*/ 	.word	0xffffffff


	//   ....[18]....
        /*032c*/ 	.word	0xffffffff


	//   ....[19]....
        /*0330*/ 	.word	0xffffffff


	//   ....[20]....
        /*0334*/ 	.word	0xffffffff


	//   ....[21]....
        /*0338*/ 	.word	0xffffffff


	//   ....[22]....
        /*033c*/ 	.word	0xffffffff


	//   ....[23]....
        /*0340*/ 	.word	0xffffffff


	//   ....[24]....
        /*0344*/ 	.word	0xffffffff


	//   ....[25]....
        /*0348*/ 	.word	0xffffffff


	//   ....[26]....
        /*034c*/ 	.word	0xffffffff


	//   ....[27]....
        /*0350*/ 	.word	0xffffffff


	//   ....[28]....
        /*0354*/ 	.word	0xffffffff


	//   ....[29]....
        /*0358*/ 	.word	0xffffffff


	//   ....[30]....
        /*035c*/ 	.word	0xffffffff


	//   ....[31]....
        /*0360*/ 	.word	0xffffffff


	//   ....[32]....
        /*0364*/ 	.word	0xffffffff


	//   ....[33]....
        /*0368*/ 	.word	0xffffffff


	//   ....[34]....
        /*036c*/ 	.word	0xffffffff


	//   ....[35]....
        /*0370*/ 	.word	0xffffffff


	//   ....[36]....
        /*0374*/ 	.word	0xffffffff


	//   ....[37]....
        /*0378*/ 	.word	0xffffffff


	//   ....[38]....
        /*037c*/ 	.word	0xffffffff


	//   ....[39]....
        /*0380*/ 	.word	0xffffffff


	//   ....[40]....
        /*0384*/ 	.word	0xffffffff


	//   ....[41]....
        /*0388*/ 	.word	0xffffffff


	//   ....[42]....
        /*038c*/ 	.word	0xffffffff


	//   ....[43]....
        /*0390*/ 	.word	0xffffffff


	//   ....[44]....
        /*0394*/ 	.word	0xffffffff


	//   ....[45]....
        /*0398*/ 	.word	0xffffffff


	//   ....[46]....
        /*039c*/ 	.word	0xffffffff


	//   ....[47]....
        /*03a0*/ 	.word	0xffffffff


	//   ....[48]....
        /*03a4*/ 	.word	0xffffffff


	//   ....[49]....
        /*03a8*/ 	.word	0xffffffff


	//   ....[50]....
        /*03ac*/ 	.word	0xffffffff


	//   ....[51]....
        /*03b0*/ 	.word	0xffffffff


	//   ....[52]....
        /*03b4*/ 	.word	0xffffffff


	//   ....[53]....
        /*03b8*/ 	.word	0xffffffff


	//   ....[54]....
        /*03bc*/ 	.word	0xffffffff


	//   ....[55]....
        /*03c0*/ 	.word	0xffffffff


	//   ....[56]....
        /*03c4*/ 	.word	0xffffffff


	//   ....[57]....
        /*03c8*/ 	.word	0xffffffff


	//   ....[58]....
        /*03cc*/ 	.word	0xffffffff


	//   ....[59]....
        /*03d0*/ 	.word	0xffffffff


	//   ....[60]....
        /*03d4*/ 	.word	0xffffffff


	//   ....[61]....
        /*03d8*/ 	.word	0xffffffff


	//   ....[62]....
        /*03dc*/ 	.word	0xffffffff


	//   ....[63]....
        /*03e0*/ 	.word	0xffffffff


	//   ....[64]....
        /*03e4*/ 	.word	0xffffffff


	//   ....[65]....
        /*03e8*/ 	.word	0xffffffff


	//   ....[66]....
        /*03ec*/ 	.word	0xffffffff


	//   ....[67]....
        /*03f0*/ 	.word	0xffffffff


	//   ....[68]....
        /*03f4*/ 	.word	0xffffffff


	//   ....[69]....
        /*03f8*/ 	.word	0xffffffff


	//   ....[70]....
        /*03fc*/ 	.word	0xffffffff


	//   ....[71]....
        /*0400*/ 	.word	0xffffffff


	//   ....[72]....
        /*0404*/ 	.word	0xffffffff


	//   ....[73]....
        /*0408*/ 	.word	0xffffffff


	//   ....[74]....
        /*040c*/ 	.word	0xffffffff


	//   ....[75]....
        /*0410*/ 	.word	0xffffffff


	//   ....[76]....
        /*0414*/ 	.word	0xffffffff


	//   ....[77]....
        /*0418*/ 	.word	0xffffffff


	//   ....[78]....
        /*041c*/ 	.word	0xffffffff


	//   ....[79]....
        /*0420*/ 	.word	0xffffffff


	//   ....[80]....
        /*0424*/ 	.word	0xffffffff


	//   ....[81]....
        /*0428*/ 	.word	0xffffffff


	//   ....[82]....
        /*042c*/ 	.word	0xffffffff


	//   ....[83]....
        /*0430*/ 	.word	0xffffffff


	//   ....[84]....
        /*0434*/ 	.word	0x0500000f


	//   ....[85]....
        /*0438*/ 	.word	0x0500000f


	//   ....[86]....
        /*043c*/ 	.word	0x0500000f


	//   ....[87]....
        /*0440*/ 	.word	0x0500000f


	//   ....[88]....
        /*0444*/ 	.word	0x0500000f


	//   ....[89]....
        /*0448*/ 	.word	0x0500000f


	//   ....[90]....
        /*044c*/ 	.word	0x0500000f


	//   ....[91]....
        /*0450*/ 	.word	0x0500000f


	//   ....[92]....
        /*0454*/ 	.word	0x0500000f


	//   ....[93]....
        /*0458*/ 	.word	0x0500000f


	//   ....[94]....
        /*045c*/ 	.word	0x0500000f


	//   ....[95]....
        /*0460*/ 	.word	0x0500000f


	//   ....[96]....
        /*0464*/ 	.word	0x0500000f


	//   ....[97]....
        /*0468*/ 	.word	0x0500000f


	//   ....[98]....
        /*046c*/ 	.word	0x0500000f


	//   ....[99]....
        /*0470*/ 	.word	0x0500000f


	//   ....[100]....
        /*0474*/ 	.word	0x0500000f


	//   ....[101]....
        /*0478*/ 	.word	0x0500000f


	//   ....[102]....
        /*047c*/ 	.word	0x0500000f


	//   ....[103]....
        /*0480*/ 	.word	0x0500000f


	//   ....[104]....
        /*0484*/ 	.word	0x0500000f


	//   ....[105]....
        /*0488*/ 	.word	0x0500000f


	//   ....[106]....
        /*048c*/ 	.word	0x0500000f


	//   ....[107]....
        /*0490*/ 	.word	0x0500000f


	//   ....[108]....
        /*0494*/ 	.word	0x0500000f


	//   ....[109]....
        /*0498*/ 	.word	0x0500000f


	//   ....[110]....
        /*049c*/ 	.word	0x0500000f


	//   ....[111]....
        /*04a0*/ 	.word	0x0500000f


	//   ....[112]....
        /*04a4*/ 	.word	0x0500000f


	//   ....[113]....
        /*04a8*/ 	.word	0x0500000f


	//   ....[114]....
        /*04ac*/ 	.word	0x0500000f


	//   ....[115]....
        /*04b0*/ 	.word	0x0500000f


	//   ....[116]....
        /*04b4*/ 	.word	0x0500000f


	//   ....[117]....
        /*04b8*/ 	.word	0x0500000f


	//   ....[118]....
        /*04bc*/ 	.word	0x0500000f


	//----- nvinfo : EIATTR_COOP_GROUP_INSTR_OFFSETS
	.align		4
.L_1529:
        /*04c0*/ 	.byte	0x04, 0x28
        /*04c2*/ 	.short	(.L_1531 - .L_1530)


	//   ....[0]....
.L_1530:
        /*04c4*/ 	.word	0x00000070


	//   ....[1]....
        /*04c8*/ 	.word	0x00000140


	//   ....[2]....
        /*04cc*/ 	.word	0x00000190


	//   ....[3]....
        /*04d0*/ 	.word	0x000003e0


	//   ....[4]....
        /*04d4*/ 	.word	0x00000540


	//   ....[5]....
        /*04d8*/ 	.word	0x00000660


	//   ....[6]....
        /*04dc*/ 	.word	0x000007c0


	//   ....[7]....
        /*04e0*/ 	.word	0x00001750


	//   ....[8]....
        /*04e4*/ 	.word	0x00002950


	//   ....[9]....
        /*04e8*/ 	.word	0x00002970


	//   ....[10]....
        /*04ec*/ 	.word	0x000032c0


	//   ....[11]....
        /*04f0*/ 	.word	0x000032e0


	//   ....[12]....
        /*04f4*/ 	.word	0x00003300


	//   ....[13]....
        /*04f8*/ 	.word	0x00003320


	//   ....[14]....
        /*04fc*/ 	.word	0x00004790


	//   ....[15]....
        /*0500*/ 	.word	0x000047c0


	//   ....[16]....
        /*0504*/ 	.word	0x000054e0


	//   ....[17]....
        /*0508*/ 	.word	0x00005500


	//   ....[18]....
        /*050c*/ 	.word	0x00005520


	//   ....[19]....
        /*0510*/ 	.word	0x00005540


	//   ....[20]....
        /*0514*/ 	.word	0x00007820


	//   ....[21]....
        /*0518*/ 	.word	0x00007880


	//   ....[22]....
        /*051c*/ 	.word	0x000078a0


	//   ....[23]....
        /*0520*/ 	.word	0x000078c0


	//   ....[24]....
        /*0524*/ 	.word	0x00008eb0


	//   ....[25]....
        /*0528*/ 	.word	0x00008ef0


	//   ....[26]....
        /*052c*/ 	.word	0x00008fa0


	//   ....[27]....
        /*0530*/ 	.word	0x00009000


	//   ....[28]....
        /*0534*/ 	.word	0x0000aa90


	//   ....[29]....
        /*0538*/ 	.word	0x0000ab10


	//   ....[30]....
        /*053c*/ 	.word	0x0000ab50


	//   ....[31]....
        /*0540*/ 	.word	0x0000ab80


	//   ....[32]....
        /*0544*/ 	.word	0x0000b100


	//   ....[33]....
        /*0548*/ 	.word	0x0000b140


	//   ....[34]....
        /*054c*/ 	.word	0x0000b2a0


	//   ....[35]....
        /*0550*/ 	.word	0x0000b2c0


	//   ....[36]....
        /*0554*/ 	.word	0x0000b400


	//   ....[37]....
        /*0558*/ 	.word	0x0000b420


	//   ....[38]....
        /*055c*/ 	.word	0x0000b570


	//   ....[39]....
        /*0560*/ 	.word	0x0000b590


	//   ....[40]....
        /*0564*/ 	.word	0x0000bcf0


	//   ....[41]....
        /*0568*/ 	.word	0x0000bd20


	//   ....[42]....
        /*056c*/ 	.word	0x0000be70


	//   ....[43]....
        /*0570*/ 	.word	0x0000be90


	//   ....[44]....
        /*0574*/ 	.word	0x0000bfd0


	//   ....[45]....
        /*0578*/ 	.word	0x0000bff0


	//   ....[46]....
        /*057c*/ 	.word	0x0000c140


	//   ....[47]....
        /*0580*/ 	.word	0x0000c160


	//   ....[48]....
        /*0584*/ 	.word	0x0000c360


	//   ....[49]....
        /*0588*/ 	.word	0x0000d0b0


	//   ....[50]....
        /*058c*/ 	.word	0x0000da10


	//   ....[51]....
        /*0590*/ 	.word	0x0000da40


	//   ....[52]....
        /*0594*/ 	.word	0x0000da60


	//   ....[53]....
        /*0598*/ 	.word	0x0000da90


	//   ....[54]....
        /*059c*/ 	.word	0x0000db60


	//   ....[55]....
        /*05a0*/ 	.word	0x0000dbc0


	//   ....[56]....
        /*05a4*/ 	.word	0x0000dbd0


	//   ....[57]....
        /*05a8*/ 	.word	0x0000dc70


	//   ....[58]....
        /*05ac*/ 	.word	0x0000dca0


	//   ....[59]....
        /*05b0*/ 	.word	0x0000dd20


	//   ....[60]....
        /*05b4*/ 	.word	0x0000dd50


	//   ....[61]....
        /*05b8*/ 	.word	0x0000ddd0


	//   ....[62]....
        /*05bc*/ 	.word	0x0000de00


	//   ....[63]....
        /*05c0*/ 	.word	0x0000de20


	//   ....[64]....
        /*05c4*/ 	.word	0x0000de70


	//   ....[65]....
        /*05c8*/ 	.word	0x0000de80


	//   ....[66]....
        /*05cc*/ 	.word	0x0000e5b0


	//   ....[67]....
        /*05d0*/ 	.word	0x0000e5c0


	//   ....[68]....
        /*05d4*/ 	.word	0x0000e600


	//   ....[69]....
        /*05d8*/ 	.word	0x0000e6b0


	//   ....[70]....
        /*05dc*/ 	.word	0x0000e740


	//   ....[71]....
        /*05e0*/ 	.word	0x0000e750


	//   ....[72]....
        /*05e4*/ 	.word	0x0000e7e0


	//   ....[73]....
        /*05e8*/ 	.word	0x0000e7f0


	//   ....[74]....
        /*05ec*/ 	.word	0x0000e860


	//   ....[75]....
        /*05f0*/ 	.word	0x0000e870


	//   ....[76]....
        /*05f4*/ 	.word	0x0000e8f0


	//   ....[77]....
        /*05f8*/ 	.word	0x0000e900


	//   ....[78]....
        /*05fc*/ 	.word	0x0000e980


	//   ....[79]....
        /*0600*/ 	.word	0x0000e990


	//   ....[80]....
        /*0604*/ 	.word	0x0000ea10


	//   ....[81]....
        /*0608*/ 	.word	0x0000ea20


	//   ....[82]....
        /*060c*/ 	.word	0x000112b0


	//   ....[83]....
        /*0610*/ 	.word	0x000114a0


	//   ....[84]....
        /*0614*/ 	.word	0x00011a60


	//   ....[85]....
        /*0618*/ 	.word	0x00011bc0


	//   ....[86]....
        /*061c*/ 	.word	0x00011c30


	//   ....[87]....
        /*0620*/ 	.word	0x00011cc0


	//   ....[88]....
        /*0624*/ 	.word	0x00011d60


	//   ....[89]....
        /*0628*/ 	.word	0x00011e30


	//   ....[90]....
        /*062c*/ 	.word	0x00011f30


	//   ....[91]....
        /*0630*/ 	.word	0x00011f90


	//   ....[92]....
        /*0634*/ 	.word	0x00012030


	//   ....[93]....
        /*0638*/ 	.word	0x00012100


	//   ....[94]....
        /*063c*/ 	.word	0x000121a0


	//   ....[95]....
        /*0640*/ 	.word	0x00012270


	//   ....[96]....
        /*0644*/ 	.word	0x00012310


	//   ....[97]....
        /*0648*/ 	.word	0x000123e0


	//   ....[98]....
        /*064c*/ 	.word	0x00012480


	//   ....[99]....
        /*0650*/ 	.word	0x00012530


	//   ....[100]....
        /*0654*/ 	.word	0x000125d0


	//   ....[101]....
        /*0658*/ 	.word	0x000126b0


	//   ....[102]....
        /*065c*/ 	.word	0x00012770


	//   ....[103]....
        /*0660*/ 	.word	0x000129d0


	//   ....[104]....
        /*0664*/ 	.word	0x00012a40


	//   ....[105]....
        /*0668*/ 	.word	0x00012b50


	//   ....[106]....
        /*066c*/ 	.word	0x00012c10


	//   ....[107]....
        /*0670*/ 	.word	0x00012cd0


	//   ....[108]....
        /*0674*/ 	.word	0x00012d90


	//   ....[109]....
        /*0678*/ 	.word	0x00012e50


	//   ....[110]....
        /*067c*/ 	.word	0x00012f10


	//   ....[111]....
        /*0680*/ 	.word	0x00013020


	//   ....[112]....
        /*0684*/ 	.word	0x00013070


	//   ....[113]....
        /*0688*/ 	.word	0x00013130


	//   ....[114]....
        /*068c*/ 	.word	0x000131e0


	//   ....[115]....
        /*0690*/ 	.word	0x000132a0


	//   ....[116]....
        /*0694*/ 	.word	0x00013350


	//   ....[117]....
        /*0698*/ 	.word	0x00013670


	//   ....[118]....
        /*069c*/ 	.word	0x00013790


	//----- nvinfo : EIATTR_REG_RECONFIG
	.align		4
.L_1531:
        /*06a0*/ 	.byte	0x01, 0x54
	.zero		2


	//----- nvinfo : EIATTR_SYSCALL_OFFSETS
	.align		4
        /*06a4*/ 	.byte	0x04, 0x46
        /*06a6*/ 	.short	(.L_1533 - .L_1532)


	//   ....[0]....
.L_1532:
        /*06a8*/ 	.word	0x000019b0


	//   ....[1]....
        /*06ac*/ 	.word	0x0000ccb0


	//   ....[2]....
        /*06b0*/ 	.word	0x0000ce00


	//   ....[3]....
        /*06b4*/ 	.word	0x0000cef0


	//   ....[4]....
        /*06b8*/ 	.word	0x0000d650


	//   ....[5]....
        /*06bc*/ 	.word	0x0000e1d0


	//----- nvinfo : EIATTR_MBARRIER_INSTR_OFFSETS
	.align		4
.L_1533:
        /*06c0*/ 	.byte	0x04, 0x39
        /*06c2*/ 	.short	(.L_1535 - .L_1534)


	//   ....[0]....
.L_1534:
        /*06c4*/ 	.word	0x00000280
        /*06c8*/ 	.word	0x000000ff
        /*06cc*/ 	.word	0x00032400
        /*06d0*/ 	.short	0x0100
        /*06d2*/ 	.byte	0x08
	.zero		1


	//   ....[1]....
        /*06d4*/ 	.word	0x00000290
        /*06d8*/ 	.word	0x000000ff
        /*06dc*/ 	.word	0x00032410
        /*06e0*/ 	.short	0x0100
        /*06e2*/ 	.byte	0x08
	.zero		1


	//   ....[2]....
        /*06e4*/ 	.word	0x000002a0
        /*06e8*/ 	.word	0x000000ff
        /*06ec*/ 	.word	0x00032420
        /*06f0*/ 	.short	0x0100
        /*06f2*/ 	.byte	0x08
	.zero		1


	//   ....[3]....
        /*06f4*/ 	.word	0x00000390
        /*06f8*/ 	.word	0x000000ff
        /*06fc*/ 	.word	0x00032430
        /*0700*/ 	.short	0x0100
        /*0702*/ 	.byte	0x08
	.zero		1


	//   ....[4]....
        /*0704*/ 	.word	0x000003a0
        /*0708*/ 	.word	0x000000ff
        /*070c*/ 	.word	0x00032440
        /*0710*/ 	.short	0x0100
        /*0712*/ 	.byte	0x08
	.zero		1


	//   ....[5]....
        /*0714*/ 	.word	0x000003b0
        /*0718*/ 	.word	0x000000ff
        /*071c*/ 	.word	0x00032438
        /*0720*/ 	.short	0x0100
        /*0722*/ 	.byte	0x08
	.zero		1


	//   ....[6]....
        /*0724*/ 	.word	0x000003c0
        /*0728*/ 	.word	0x000000ff
        /*072c*/ 	.word	0x00032448
        /*0730*/ 	.short	0x0100
        /*0732*/ 	.byte	0x08
	.zero		1


	//   ....[7]....
        /*0734*/ 	.word	0x000004f0
        /*0738*/ 	.word	0x000000ff
        /*073c*/ 	.word	0x00032450
        /*0740*/ 	.short	0x0100
        /*0742*/ 	.byte	0x08
	.zero		1


	//   ....[8]....
        /*0744*/ 	.word	0x00000500
        /*0748*/ 	.word	0x000000ff
        /*074c*/ 	.word	0x00032460
        /*0750*/ 	.short	0x0100
        /*0752*/ 	.byte	0x08
	.zero		1


	//   ....[9]....
        /*0754*/ 	.word	0x00000510
        /*0758*/ 	.word	0x000000ff
        /*075c*/ 	.word	0x00032458
        /*0760*/ 	.short	0x0100
        /*0762*/ 	.byte	0x08
	.zero		1


	//   ....[10]....
        /*0764*/ 	.word	0x00000520
        /*0768*/ 	.word	0x000000ff
        /*076c*/ 	.word	0x00032468
        /*0770*/ 	.short	0x0100
        /*0772*/ 	.byte	0x08
	.zero		1


	//   ....[11]....
        /*0774*/ 	.word	0x00000610
        /*0778*/ 	.word	0x000000ff
        /*077c*/ 	.word	0x00032470
        /*0780*/ 	.short	0x0100
        /*0782*/ 	.byte	0x06
	.zero		1


	//   ....[12]....
        /*0784*/ 	.word	0x00000620
        /*0788*/ 	.word	0x000000ff
        /*078c*/ 	.word	0x00032480
        /*0790*/ 	.short	0x0100
        /*0792*/ 	.byte	0x06
	.zero		1


	//   ....[13]....
        /*0794*/ 	.word	0x00000630
        /*0798*/ 	.word	0x000000ff
        /*079c*/ 	.word	0x00032478
        /*07a0*/ 	.short	0x0100
        /*07a2*/ 	.byte	0x06
	.zero		1


	//   ....[14]....
        /*07a4*/ 	.word	0x00000640
        /*07a8*/ 	.word	0x000000ff
        /*07ac*/ 	.word	0x00032488
        /*07b0*/ 	.short	0x0100
        /*07b2*/ 	.byte	0x06
	.zero		1


	//   ....[15]....
        /*07b4*/ 	.word	0x00000770
        /*07b8*/ 	.word	0x000000ff
        /*07bc*/ 	.word	0x00032490
        /*07c0*/ 	.short	0x0100
        /*07c2*/ 	.byte	0x08
	.zero		1


	//   ....[16]....
        /*07c4*/ 	.word	0x00000780
        /*07c8*/ 	.word	0x000000ff
        /*07cc*/ 	.word	0x000324a0
        /*07d0*/ 	.short	0x0100
        /*07d2*/ 	.byte	0x08
	.zero		1


	//   ....[17]....
        /*07d4*/ 	.word	0x00000790
        /*07d8*/ 	.word	0x000000ff
        /*07dc*/ 	.word	0x00032498
        /*07e0*/ 	.short	0x0100
        /*07e2*/ 	.byte	0x08
	.zero		1


	//   ....[18]....
        /*07e4*/ 	.word	0x000007a0
        /*07e8*/ 	.word	0x000000ff
        /*07ec*/ 	.word	0x000324a8
        /*07f0*/ 	.short	0x0100
        /*07f2*/ 	.byte	0x08
	.zero		1


	//   ....[19]....
        /*07f4*/ 	.word	0x000008d0
        /*07f8*/ 	.word	0x000000ff
        /*07fc*/ 	.word	0x000324b0
        /*0800*/ 	.short	0x0100
        /*0802*/ 	.byte	0x08
	.zero		1


	//   ....[20]....
        /*0804*/ 	.word	0x000008e0
        /*0808*/ 	.word	0x000000ff
        /*080c*/ 	.word	0x000324c0
        /*0810*/ 	.short	0x0100
        /*0812*/ 	.byte	0x08
	.zero		1


	//   ....[21]....
        /*0814*/ 	.word	0x000008f0
        /*0818*/ 	.word	0x000000ff
        /*081c*/ 	.word	0x000324b8
        /*0820*/ 	.short	0x0100
        /*0822*/ 	.byte	0x08
	.zero		1


	//   ....[22]....
        /*0824*/ 	.word	0x00000900
        /*0828*/ 	.word	0x000000ff
        /*082c*/ 	.word	0x000324c8
        /*0830*/ 	.short	0x0100
        /*0832*/ 	.byte	0x08
	.zero		1


	//   ....[23]....
        /*0834*/ 	.word	0x00001a70
        /*0838*/ 	.word	0x00000005
        /*083c*/ 	.word	0x00032400
        /*0840*/ 	.short	0x010a
        /*0842*/ 	.byte	0x3f
	.zero		1


	//   ....[24]....
        /*0844*/ 	.word	0x00001b50
        /*0848*/ 	.word	0x00000000
        /*084c*/ 	.word	0x00032430
        /*0850*/ 	.short	0x010a
        /*0852*/ 	.byte	0x3f
	.zero		1


	//   ....[25]....
        /*0854*/ 	.word	0x00001b90
        /*0858*/ 	.word	0x00000000
        /*085c*/ 	.word	0x00032430
        /*0860*/ 	.short	0x010a
        /*0862*/ 	.byte	0x3f
	.zero		1


	//   ....[26]....
        /*0864*/ 	.word	0x00001e90
        /*0868*/ 	.word	0x00000005
        /*086c*/ 	.word	0x00032410
        /*0870*/ 	.short	0x010a
        /*0872*/ 	.byte	0x3f
	.zero		1


	//   ....[27]....
        /*0874*/ 	.word	0x00001ed0
        /*0878*/ 	.word	0x00000000
        /*087c*/ 	.word	0x00032450
        /*0880*/ 	.short	0x010a
        /*0882*/ 	.byte	0x3f
	.zero		1


	//   ....[28]....
        /*0884*/ 	.word	0x00001f10
        /*0888*/ 	.word	0x00000000
        /*088c*/ 	.word	0x00032450
        /*0890*/ 	.short	0x010a
        /*0892*/ 	.byte	0x3f
	.zero		1


	//   ....[29]....
        /*0894*/ 	.word	0x00003530
        /*0898*/ 	.word	0x00000018
        /*089c*/ 	.word	0x00000000
        /*08a0*/ 	.short	0x0101
        /*08a2*/ 	.byte	0x3f
	.zero		1


	//   ....[30]....
        /*08a4*/ 	.word	0x00004050
        /*08a8*/ 	.word	0x00000000
        /*08ac*/ 	.word	0x00000000
        /*08b0*/ 	.short	0x0101
        /*08b2*/ 	.byte	0x3f
	.zero		1


	//   ....[31]....
        /*08b4*/ 	.word	0x00004240
        /*08b8*/ 	.word	0x000000ff
        /*08bc*/ 	.word	0x00032430
        /*08c0*/ 	.short	0x010a
        /*08c2*/ 	.byte	0x04
	.zero		1


	//   ....[32]....
        /*08c4*/ 	.word	0x00004280
        /*08c8*/ 	.word	0x000000ff
        /*08cc*/ 	.word	0x00032430
        /*08d0*/ 	.short	0x010a
        /*08d2*/ 	.byte	0x04
	.zero		1


	//   ....[33]....
        /*08d4*/ 	.word	0x00004490
        /*08d8*/ 	.word	0x000000ff
        /*08dc*/ 	.word	0x00032450
        /*08e0*/ 	.short	0x010a
        /*08e2*/ 	.byte	0x04
	.zero		1


	//   ....[34]....
        /*08e4*/ 	.word	0x000044d0
        /*08e8*/ 	.word	0x000000ff
        /*08ec*/ 	.word	0x00032450
        /*08f0*/ 	.short	0x010a
        /*08f2*/ 	.byte	0x04
	.zero		1


	//   ....[35]....
        /*08f4*/ 	.word	0x000057a0
        /*08f8*/ 	.word	0x00000098
        /*08fc*/ 	.word	0x00000000
        /*0900*/ 	.short	0x0101
        /*0902*/ 	.byte	0x3f
	.zero		1


	//   ....[36]....
        /*0904*/ 	.word	0x00006b80
        /*0908*/ 	.word	0x000000d3
        /*090c*/ 	.word	0x00000000
        /*0910*/ 	.short	0x0101
        /*0912*/ 	.byte	0x3f
	.zero		1


	//   ....[37]....
        /*0914*/ 	.word	0x00006cb0
        /*0918*/ 	.word	0x000000ff
        /*091c*/ 	.word	0x00032430
        /*0920*/ 	.short	0x010a
        /*0922*/ 	.byte	0x04
	.zero		1


	//   ....[38]....
        /*0924*/ 	.word	0x00006cf0
        /*0928*/ 	.word	0x000000ff
        /*092c*/ 	.word	0x00032430
        /*0930*/ 	.short	0x010a
        /*0932*/ 	.byte	0x04
	.zero		1


	//   ....[39]....
        /*0934*/ 	.word	0x00006f00
        /*0938*/ 	.word	0x000000ff
        /*093c*/ 	.word	0x00032450
        /*0940*/ 	.short	0x010a
        /*0942*/ 	.byte	0x04
	.zero		1


	//   ....[40]....
        /*0944*/ 	.word	0x00006f40
        /*0948*/ 	.word	0x000000ff
        /*094c*/ 	.word	0x00032450
        /*0950*/ 	.short	0x010a
        /*0952*/ 	.byte	0x04
	.zero		1


	//   ....[41]....
        /*0954*/ 	.word	0x00007af0
        /*0958*/ 	.word	0x00000098
        /*095c*/ 	.word	0x00000000
        /*0960*/ 	.short	0x0101
        /*0962*/ 	.byte	0x3f
	.zero		1


	//   ....[42]....
        /*0964*/ 	.word	0x00008e80
        /*0968*/ 	.word	0x000000d5
        /*096c*/ 	.word	0x00000000
        /*0970*/ 	.short	0x0101
        /*0972*/ 	.byte	0x3f
	.zero		1


	//   ....[43]....
        /*0974*/ 	.word	0x0000b150
        /*0978*/ 	.word	0x000000c2
        /*097c*/ 	.word	0x00000000
        /*0980*/ 	.short	0x0101
        /*0982*/ 	.byte	0x3f
	.zero		1


	//   ....[44]....
        /*0984*/ 	.word	0x0000d2e0
        /*0988*/ 	.word	0x00000000
        /*098c*/ 	.word	0x00032440
        /*0990*/ 	.short	0x010a
        /*0992*/ 	.byte	0x3f
	.zero		1


	//   ....[45]....
        /*0994*/ 	.word	0x0000dfa0
        /*0998*/ 	.word	0x00000011
        /*099c*/ 	.word	0x00032400
        /*09a0*/ 	.short	0x0107
        /*09a2*/ 	.byte	0x3f
	.zero		1


	//   ....[46]....
        /*09a4*/ 	.word	0x0000e040
        /*09a8*/ 	.word	0x00000011
        /*09ac*/ 	.word	0x00032400
        /*09b0*/ 	.short	0x0101
        /*09b2*/ 	.byte	0x3f
	.zero		1


	//   ....[47]....
        /*09b4*/ 	.word	0x0000eb20
        /*09b8*/ 	.word	0x00000011
        /*09bc*/ 	.word	0x00032410
        /*09c0*/ 	.short	0x0107
        /*09c2*/ 	.byte	0x3f
	.zero		1


	//   ....[48]....
        /*09c4*/ 	.word	0x0000ec20
        /*09c8*/ 	.word	0x00000011
        /*09cc*/ 	.word	0x00032410
        /*09d0*/ 	.short	0x0101
        /*09d2*/ 	.byte	0x3f
	.zero		1


	//   ....[49]....
        /*09d4*/ 	.word	0x0000ec40
        /*09d8*/ 	.word	0x00000011
        /*09dc*/ 	.word	0x00032420
        /*09e0*/ 	.short	0x010a
        /*09e2*/ 	.byte	0x3f
	.zero		1


	//   ....[50]....
        /*09e4*/ 	.word	0x0000ed10
        /*09e8*/ 	.word	0x00000002
        /*09ec*/ 	.word	0x00032460
        /*09f0*/ 	.short	0x010a
        /*09f2*/ 	.byte	0x3f
	.zero		1


	//   ....[51]....
        /*09f4*/ 	.word	0x0000f520
        /*09f8*/ 	.word	0x00000003
        /*09fc*/ 	.word	0x00032440
        /*0a00*/ 	.short	0x010a
        /*0a02*/ 	.byte	0x3f
	.zero		1


	//   ....[52]....
        /*0a04*/ 	.word	0x0000f740
        /*0a08*/ 	.word	0x00000003
        /*0a0c*/ 	.word	0x00032460
        /*0a10*/ 	.short	0x010a
        /*0a12*/ 	.byte	0x3f
	.zero		1


	//   ....[53]....
        /*0a14*/ 	.word	0x0000ff10
        /*0a18*/ 	.word	0x00000004
        /*0a1c*/ 	.word	0x00032440
        /*0a20*/ 	.short	0x010a
        /*0a22*/ 	.byte	0x3f
	.zero		1


	//   ....[54]....
        /*0a24*/ 	.word	0x00010130
        /*0a28*/ 	.word	0x00000004
        /*0a2c*/ 	.word	0x00032460
        /*0a30*/ 	.short	0x010a
        /*0a32*/ 	.byte	0x3f
	.zero		1


	//   ....[55]....
        /*0a34*/ 	.word	0x000108a0
        /*0a38*/ 	.word	0x00000004
        /*0a3c*/ 	.word	0x00032440
        /*0a40*/ 	.short	0x010a
        /*0a42*/ 	.byte	0x3f
	.zero		1


	//   ....[56]....
        /*0a44*/ 	.word	0x00010ac0
        /*0a48*/ 	.word	0x00000004
        /*0a4c*/ 	.word	0x00032460
        /*0a50*/ 	.short	0x010a
        /*0a52*/ 	.byte	0x3f
	.zero		1


	//   ....[57]....
        /*0a54*/ 	.word	0x00011420
        /*0a58*/ 	.word	0x00000000
        /*0a5c*/ 	.word	0x00032420
        /*0a60*/ 	.short	0x010a
        /*0a62*/ 	.byte	0x3f
	.zero		1


	//   ....[58]....
        /*0a64*/ 	.word	0x00011630
        /*0a68*/ 	.word	0x00000006
        /*0a6c*/ 	.word	0x00000000
        /*0a70*/ 	.short	0x010a
        /*0a72*/ 	.byte	0x3f
	.zero		1


	//   ....[59]....
        /*0a74*/ 	.word	0x00011660
        /*0a78*/ 	.word	0x00000007
        /*0a7c*/ 	.word	0x00000000
        /*0a80*/ 	.short	0x010a
        /*0a82*/ 	.byte	0x3f
	.zero		1


	//   ....[60]....
        /*0a84*/ 	.word	0x000116c0
        /*0a88*/ 	.word	0x00000004
        /*0a8c*/ 	.word	0x00000000
        /*0a90*/ 	.short	0x010a
        /*0a92*/ 	.byte	0x3f
	.zero		1


	//   ....[61]....
        /*0a94*/ 	.word	0x000116f0
        /*0a98*/ 	.word	0x00000003
        /*0a9c*/ 	.word	0x00000000
        /*0aa0*/ 	.short	0x010a
        /*0aa2*/ 	.byte	0x3f
	.zero		1


	//   ....[62]....
        /*0aa4*/ 	.word	0x00011750
        /*0aa8*/ 	.word	0x00000005
        /*0aac*/ 	.word	0x00032400
        /*0ab0*/ 	.short	0x010a
        /*0ab2*/ 	.byte	0x3f
	.zero		1


	//   ....[63]....
        /*0ab4*/ 	.word	0x000117a0
        /*0ab8*/ 	.word	0x00000000
        /*0abc*/ 	.word	0x00032430
        /*0ac0*/ 	.short	0x010a
        /*0ac2*/ 	.byte	0x3f
	.zero		1


	//   ....[64]....
        /*0ac4*/ 	.word	0x000117f0
        /*0ac8*/ 	.word	0x00000005
        /*0acc*/ 	.word	0x00032410
        /*0ad0*/ 	.short	0x010a
        /*0ad2*/ 	.byte	0x3f
	.zero		1


	//   ....[65]....
        /*0ad4*/ 	.word	0x00011840
        /*0ad8*/ 	.word	0x00000000
        /*0adc*/ 	.word	0x00032450
        /*0ae0*/ 	.short	0x010a
        /*0ae2*/ 	.byte	0x3f
	.zero		1


	//   ....[66]....
        /*0ae4*/ 	.word	0x000118a0
        /*0ae8*/ 	.word	0x00000014
        /*0aec*/ 	.word	0x00032430
        /*0af0*/ 	.short	0x010a
        /*0af2*/ 	.byte	0x3f
	.zero		1


	//   ....[67]....
        /*0af4*/ 	.word	0x00011900
        /*0af8*/ 	.word	0x00000014
        /*0afc*/ 	.word	0x00032450
        /*0b00*/ 	.short	0x010a
        /*0b02*/ 	.byte	0x3f
	.zero		1


	//   ....[68]....
        /*0b04*/ 	.word	0x00011960
        /*0b08*/ 	.word	0x00000014
        /*0b0c*/ 	.word	0x00032430
        /*0b10*/ 	.short	0x010a
        /*0b12*/ 	.byte	0x3f
	.zero		1


	//   ....[69]....
        /*0b14*/ 	.word	0x000119c0
        /*0b18*/ 	.word	0x00000014
        /*0b1c*/ 	.word	0x00032450
        /*0b20*/ 	.short	0x010a
        /*0b22*/ 	.byte	0x3f
	.zero		1


	//   ....[70]....
        /*0b24*/ 	.word	0x00011b10
        /*0b28*/ 	.word	0x00000000
        /*0b2c*/ 	.word	0x00032440
        /*0b30*/ 	.short	0x010a
        /*0b32*/ 	.byte	0x3f
	.zero		1


	//   ....[71]....
        /*0b34*/ 	.word	0x00013390
        /*0b38*/ 	.word	0x00000011
        /*0b3c*/ 	.word	0x00032420
        /*0b40*/ 	.short	0x010a
        /*0b42*/ 	.byte	0x3f
	.zero		1


	//   ....[72]....
        /*0b44*/ 	.word	0x000133e0
        /*0b48*/ 	.word	0x00000002
        /*0b4c*/ 	.word	0x00032460
        /*0b50*/ 	.short	0x010a
        /*0b52*/ 	.byte	0x3f
	.zero		1


	//   ....[73]....
        /*0b54*/ 	.word	0x00013430
        /*0b58*/ 	.word	0x00000003
        /*0b5c*/ 	.word	0x00032440
        /*0b60*/ 	.short	0x010a
        /*0b62*/ 	.byte	0x3f
	.zero		1


	//   ....[74]....
        /*0b64*/ 	.word	0x00013480
        /*0b68*/ 	.word	0x00000003
        /*0b6c*/ 	.word	0x00032460
        /*0b70*/ 	.short	0x010a
        /*0b72*/ 	.byte	0x3f
	.zero		1


	//   ....[75]....
        /*0b74*/ 	.word	0x000134d0
        /*0b78*/ 	.word	0x00000004
        /*0b7c*/ 	.word	0x00032440
        /*0b80*/ 	.short	0x010a
        /*0b82*/ 	.byte	0x3f
	.zero		1


	//   ....[76]....
        /*0b84*/ 	.word	0x00013520
        /*0b88*/ 	.word	0x00000004
        /*0b8c*/ 	.word	0x00032460
        /*0b90*/ 	.short	0x010a
        /*0b92*/ 	.byte	0x3f
	.zero		1


	//   ....[77]....
        /*0b94*/ 	.word	0x00013570
        /*0b98*/ 	.word	0x00000004
        /*0b9c*/ 	.word	0x00032440
        /*0ba0*/ 	.short	0x010a
        /*0ba2*/ 	.byte	0x3f
	.zero		1


	//   ....[78]....
        /*0ba4*/ 	.word	0x000135c0
        /*0ba8*/ 	.word	0x00000004
        /*0bac*/ 	.word	0x00032460
        /*0bb0*/ 	.short	0x010a
        /*0bb2*/ 	.byte	0x3f
	.zero		1


	//   ....[79]....
        /*0bb4*/ 	.word	0x000136b0
        /*0bb8*/ 	.word	0x00000000
        /*0bbc*/ 	.word	0x00032420
        /*0bc0*/ 	.short	0x010a
        /*0bc2*/ 	.byte	0x3f
	.zero		1


	//   ....[80]....
        /*0bc4*/ 	.word	0x00013850
        /*0bc8*/ 	.word	0x00000006
        /*0bcc*/ 	.word	0x00000000
        /*0bd0*/ 	.short	0x010a
        /*0bd2*/ 	.byte	0x3f
	.zero		1


	//   ....[81]....
        /*0bd4*/ 	.word	0x000138a0
        /*0bd8*/ 	.word	0x00000007
        /*0bdc*/ 	.word	0x00000000
        /*0be0*/ 	.short	0x010a
        /*0be2*/ 	.byte	0x3f
	.zero		1


	//   ....[82]....
        /*0be4*/ 	.word	0x000138f0
        /*0be8*/ 	.word	0x00000004
        /*0bec*/ 	.word	0x00000000
        /*0bf0*/ 	.short	0x010a
        /*0bf2*/ 	.byte	0x3f
	.zero		1


	//----- nvinfo : EIATTR_NUM_MBARRIERS
	.align		4
.L_1535:
        /*0bf4*/ 	.byte	0x03, 0x38
        /*0bf6*/ 	.short	0x0017


	//----- nvinfo : EIATTR_EXIT_INSTR_OFFSETS
	.align		4
        /*0bf8*/ 	.byte	0x04, 0x1c
        /*0bfa*/ 	.short	(.L_1537 - .L_1536)


	//   ....[0]....
.L_1536:
        /*0bfc*/ 	.word	0x00000a80


	//   ....[1]....
        /*0c00*/ 	.word	0x0000c2e0


	//   ....[2]....
        /*0c04*/ 	.word	0x00011740


	//----- nvinfo : EIATTR_MAX_THREADS
	.align		4
.L_1537:
        /*0c08*/ 	.byte	0x04, 0x05
        /*0c0a*/ 	.short	(.L_1539 - .L_1538)
.L_1538:
        /*0c0c*/ 	.word	0x00000180
        /*0c10*/ 	.word	0x00000001
        /*0c14*/ 	.word	0x00000001


	//----- nvinfo : EIATTR_CRS_STACK_SIZE
	.align		4
.L_1539:
        /*0c18*/ 	.byte	0x04, 0x1e
        /*0c1a*/ 	.short	(.L_1541 - .L_1540)
.L_1540:
        /*0c1c*/ 	.word	0x00000000


	//----- nvinfo : EIATTR_CBANK_PARAM_SIZE
	.align		4
.L_1541:
        /*0c20*/ 	.byte	0x03, 0x19
        /*0c22*/ 	.short	0x0bf0


	//----- nvinfo : EIATTR_PARAM_CBANK
	.align		4
        /*0c24*/ 	.byte	0x04, 0x0a
        /*0c26*/ 	.short	(.L_1543 - .L_1542)
	.align		4
.L_1542:
        /*0c28*/ 	.word	index@(.nv.constant0._ZN7cutlass13device_kernelIN5flash11enable_sm90INS1_16FlashAttnFwdSm90INS1_25CollectiveMainloopFwdSm90ILi2EN4cute5tupleIJNS5_1CILi1EEES8_S8_EEENS6_IJNS7_ILi128EEENS7_ILi96EEENS7_ILi64EEEEEELi256ENS_10bfloat16_tEfNS_4arch4Sm90ELb1ELb0ELb0ELb0ELb0ELb0ELb1ELb1ELb0ELb1ELb0ELb0EEENS1_21CollectiveEpilogueFwdINS6_IJSA_NS7_ILi256EEESB_EEES9_SE_SG_Li256ELb0ELb1ELb0ELb0EEENS1_30DynamicPersistentTileSchedulerILi256ELi128ELb0ELb1ELb1EEEEEEEEEvNT_6ParamsE)
        /*0c2c*/ 	.short	0x0210
        /*0c2e*/ 	.short	0x0bf0


	//----- nvinfo : EIATTR_SW_WAR
	.align		4
.L_1543:
        /*0c30*/ 	.byte	0x04, 0x36
        /*0c32*/ 	.short	(.L_1545 - .L_1544)
.L_1544:
        /*0c34*/ 	.word	0x00000008
.L_1545:


//--------------------- .nv.info._ZN7cutlass13device_kernelIN5flash11enable_sm90INS1_16FlashAttnFwdSm90INS1_25CollectiveMainloopFwdSm90ILi2EN4cute5tupleIJNS5_1CILi1EEES8_S8_EEENS6_IJNS7_ILi128EEENS7_ILi96EEENS7_ILi64EEEEEELi256ENS_10bfloat16_tEfNS_4arch4Sm90ELb1ELb0ELb0ELb1ELb0ELb0ELb0ELb1ELb0ELb1ELb0ELb0EEENS1_21CollectiveEpilogueFwdINS6_IJSA_NS7_ILi256EEESB_EEES9_SE_SG_Li256ELb1ELb1ELb0ELb0EEENS1_36VarlenDynamicPersistentTileSchedulerILi128ELi96ELi256ELi128ELb0ELb1ELb1ELb1ELb1ELb1EEEEEEEEEvNT_6ParamsE --------------------------
	.section	.nv.info._ZN7cutlass13device_kernelIN5flash11enable_sm90INS1_16FlashAttnFwdSm90INS1_25CollectiveMainloopFwdSm90ILi2EN4cute5tupleIJNS5_1CILi1EEES8_S8_EEENS6_IJNS7_ILi128EEENS7_ILi96EEENS7_ILi64EEEEEELi256ENS_10bfloat16_tEfNS_4arch4Sm90ELb1ELb0ELb0ELb1ELb0ELb0ELb0ELb1ELb0ELb1ELb0ELb0EEENS1_21CollectiveEpilogueFwdINS6_IJSA_NS7_ILi256EEESB_EEES9_SE_SG_Li256ELb1ELb1ELb0ELb0EEENS1_36VarlenDynamicPersistentTileSchedulerILi128ELi96ELi256ELi128ELb0ELb1ELb1ELb1ELb1ELb1EEEEEEEEEvNT_6ParamsE,"",@"SHT_CUDA_INFO"
	.sectionflags	@""
	.align	4


	//----- nvinfo : EIATTR_CUDA_API_VERSION
	.align		4
        /*0000*/ 	.byte	0x04, 0x37
        /*0002*/ 	.short	(.L_1547 - .L_1546)
.L_1546:
        /*0004*/ 	.word	0x00000082


	//----- nvinfo : EIATTR_KPARAM_INFO
	.align		4
.L_1547:
        /*0008*/ 	.byte	0x04, 0x17
        /*000a*/ 	.short	(.L_1549 - .L_1548)
.L_1548:
        /*000c*/ 	.word	0x00000000
        /*0010*/ 	.short	0x0000
        /*0012*/ 	.short	0x0070
        /*0014*/ 	.byte	0x00, 0xf0, 0x01, 0x2a


	//----- nvinfo : EIATTR_SPARSE_MMA_MASK
	.align		4
.L_1549:
        /*0018*/ 	.byte	0x03, 0x50
        /*001a*/ 	.short	0x0000


	//----- nvinfo : EIATTR_MAXREG_COUNT
	.align		4
        /*001c*/ 	.byte	0x03, 0x1b
        /*001e*/ 	.short	0x00a8


	//----- nvinfo : EIATTR_NUM_BARRIERS
	.align		4
        /*0020*/ 	.byte	0x02, 0x4c
        /*0022*/ 	.byte	0x10
	.zero		1


	//----- nvinfo : EIATTR_EXTERNS
	.align		4
        /*0024*/ 	.byte	0x04, 0x0f
        /*0026*/ 	.short	(.L_1551 - .L_1550)


	//   ....[0]....
	.align		4
.L_1550:
        /*0028*/ 	.word	index@(__assertfail)


	//----- nvinfo : EIATTR_ANNOTATIONS
	.align		4
.L_1551:
        /*002c*/ 	.byte	0x04, 0x55
        /*002e*/ 	.short	(.L_1553 - .L_1552)


	//   ....[0]....
.L_1552:
        /* <DEDUP_REMOVED lines=71> */


	//----- nvinfo : EIATTR_MERCURY_ISA_VERSION
	.align		4
.L_1553:
        /*0490*/ 	.byte	0x03, 0x5f
        /*0492*/ 	.short	0x0101


	//----- nvinfo : EIATTR_UNUSED_LOAD_BYTE_OFFSET
	.align		4
        /*0494*/ 	.byte	0x04, 0x44
        /*0496*/ 	.short	(.L_1555 - .L_1554)


	//   ....[0]....
.L_1554:
        /*0498*/ 	.word	0x00000a40
        /*049c*/ 	.word	0x0000fff0


	//   ....[1]....
        /*04a0*/ 	.word	0x000084f0
        /*04a4*/ 	.word	0x0000fff0


	//----- nvinfo : EIATTR_INT_WARP_WIDE_INSTR_OFFSETS
	.align		4
.L_1555:
        /*04a8*/ 	.byte	0x04, 0x31
        /*04aa*/ 	.short	(.L_1557 - .L_1556)


	//   ....[0]....
.L_1556:
        /*04ac*/ 	.word	0x00000130


	//   ....[1]....
        /*04b0*/ 	.word	0x00000170


	//   ....[2]....
        /*04b4*/ 	.word	0x000001e0


	//   ....[3]....
        /*04b8*/ 	.word	0x0000c590


	//   ....[4]....
        /*04bc*/ 	.word	0x0000c620


	//   ....[5]....
        /*04c0*/ 	.word	0x00010550


	//   ....[6]....
        /*04c4*/ 	.word	0x000105e0


	//----- nvinfo : EIATTR_COOP_GROUP_MASK_REGIDS
	.align		4
.L_1557:
        /*04c8*/ 	.byte	0x04, 0x29
        /*04ca*/ 	.short	(.L_1559 - .L_1558)


	//   ....[0]....
.L_1558:
        /*04cc*/ 	.word	0xffffffff


	//   ....[1]....
        /*04d0*/ 	.word	0xffffffff


	//   ....[2]....
        /*04d4*/ 	.word	0xffffffff


	//   ....[3]....
        /*04d8*/ 	.word	0xffffffff


	//   ....[4]....
        /*04dc*/ 	.word	0xffffffff


	//   ....[5]....
        /*04e0*/ 	.word	0xffffffff


	//   ....[6]....
        /*04e4*/ 	.word	0xffffffff


	//   ....[7]....
        /*04e8*/ 	.word	0xffffffff


	//   ....[8]....
        /*04ec*/ 	.word	0xffffffff


	//   ....[9]....
        /*04f0*/ 	.word	0xffffffff


	//   ....[10]....
        /*04f4*/ 	.word	0xffffffff


	//   ....[11]....
        /*04f8*/ 	.word	0xffffffff


	//   ....[12]....
        /*04fc*/ 	.word	0xffffffff


	//   ....[13]....
        /*0500*/ 	.word	0xffffffff


	//   ....[14]....
        /*0504*/ 	.word	0xffffffff


	//   ....[15]....
        /*0508*/ 	.word	0xffffffff


	//   ....[16]....
        /*050c*/ 	.word	0xffffffff


	//   ....[17]....
        /*0510*/ 	.word	0xffffffff


	//   ....[18]....
        /*0514*/ 	.word	0xffffffff


	//   ....[19]....
        /*0518*/ 	.word	0xffffffff


	//   ....[20]....
        /*051c*/ 	.word	0xffffffff


	//   ....[21]....
        /*0520*/ 	.word	0xffffffff


	//   ....[22]....
        /*0524*/ 	.word	0xffffffff


	//   ....[23]....
        /*0528*/ 	.word	0xffffffff


	//   ....[24]....
        /*052c*/ 	.word	0xffffffff


	//   ....[25]....
        /*0530*/ 	.word	0xffffffff


	//   ....[26]....
        /*0534*/ 	.word	0xffffffff


	//   ....[27]....
        /*0538*/ 	.word	0xffffffff


	//   ....[28]....
        /*053c*/ 	.word	0xffffffff


	//   ....[29]....
        /*0540*/ 	.word	0xffffffff


	//   ....[30]....
        /*0544*/ 	.word	0xffffffff


	//   ....[31]....
        /*0548*/ 	.word	0xffffffff


	//   ....[32]....
        /*054c*/ 	.word	0xffffffff


	//   ....[33]....
        /*0550*/ 	.word	0xffffffff


	//   ....[34]....
        /*0554*/ 	.word	0xffffffff


	//   ....[35]....
        /*0558*/ 	.word	0xffffffff


	//   ....[36]....
        /*055c*/ 	.word	0xffffffff


	//   ....[37]....
        /*0560*/ 	.word	0xffffffff


	//   ....[38]....
        /*0564*/ 	.word	0xffffffff


	//   ....[39]....
        /*0568*/ 	.word	0xffffffff


	//   ....[40]....
        /*056c*/ 	.word	0xffffffff


	//   ....[41]....
        /*0570*/ 	.word	0xffffffff


	//   ....[42]....
        /*0574*/ 	.word	0xffffffff


	//   ....[43]....
        /*0578*/ 	.word	0xffffffff


	//   ....[44]....
        /*057c*/ 	.word	0xffffffff


	//   ....[45]....
        /*0580*/ 	.word	0xffffffff


	//   ....[46]....
        /*0584*/ 	.word	0xffffffff


	//   ....[47]....
        /*0588*/ 	.word	0xffffffff


	//   ....[48]....
        /*058c*/ 	.word	0xffffffff


	//   ....[49]....
        /*0590*/ 	.word	0xffffffff


	//   ....[50]....
        /*0594*/ 	.word	0xffffffff


	//   ....[51]....
        /*0598*/ 	.word	0xffffffff


	//   ....[52]....
        /*059c*/ 	.word	0xffffffff


	//   ....[53]....
        /*05a0*/ 	.word	0xffffffff


	//   ....[54]....
        /*05a4*/ 	.word	0xffffffff


	//   ....[55]....
        /*05a8*/ 	.word	0xffffffff


	//   ....[56]....
        /*05ac*/ 	.word	0xffffffff


	//   ....[57]....
        /*05b0*/ 	.word	0xffffffff


	//   ....[58]....
        /*05b4*/ 	.word	0xffffffff


	//   ....[59]....
        /*05b8*/ 	.word	0xffffffff


	//   ....[60]....
        /*05bc*/ 	.word	0xffffffff


	//   ....[61]....
        /*05c0*/ 	.word	0xffffffff


	//   ....[62]....
        /*05c4*/ 	.word	0xffffffff


	//   ....[63]....
        /*05c8*/ 	.word	0xffffffff


	//   ....[64]....
        /*05cc*/ 	.word	0xffffffff


	//   ....[65]....
        /*05d0*/ 	.word	0xffffffff


	//   ....[66]....
        /*05d4*/ 	.word	0xffffffff


	//   ....[67]....
        /*05d8*/ 	.word	0xffffffff


	//   ....[68]....
        /*05dc*/ 	.word	0xffffffff


	//   ....[69]....
        /*05e0*/ 	.word	0xffffffff


	//   ....[70]....
        /*05e4*/ 	.word	0xffffffff


	//   ....[71]....
        /*05e8*/ 	.word	0xffffffff


	//   ....[72]....
        /*05ec*/ 	.word	0xffffffff


	//   ....[73]....
        /*05f0*/ 	.word	0xffffffff


	//   ....[74]....
        /*05f4*/ 	.word	0xffffffff


	//   ....[75]....
        /*05f8*/ 	.word	0xffffffff


	//   ....[76]....
        /*05fc*/ 	.word	0xffffffff


	//   ....[77]....
        /*0600*/ 	.word	0xffffffff


	//   ....[78]....
        /*0604*/ 	.word	0xffffffff


	//   ....[79]....
        /*0608*/ 	.word	0xffffffff


	//   ....[80]....
        /*060c*/ 	.word	0xffffffff


	//   ....[81]....
        /*0610*/ 	.word	0xffffffff


	//   ....[82]....
        /*0614*/ 	.word	0xffffffff


	//   ....[83]....
        /*0618*/ 	.word	0xffffffff


	//   ....[84]....
        /*061c*/ 	.word	0xffffffff


	//   ....[85]....
        /*0620*/ 	.word	0xffffffff


	//   ....[86]....
        /*0624*/ 	.word	0xffffffff


	//   ....[87]....
        /*0628*/ 	.word	0xffffffff


	//   ....[88]....
        /*062c*/ 	.word	0xffffffff


	//   ....[89]....
        /*0630*/ 	.word	0xffffffff


	//   ....[90]....
        /*0634*/ 	.word	0xffffffff


	//   ....[91]....
        /*0638*/ 	.word	0xffffffff


	//   ....[92]....
        /*063c*/ 	.word	0xffffffff


	//   ....[93]....
        /*0640*/ 	.word	0xffffffff


	//   ....[94]....
        /*0644*/ 	.word	0xffffffff


	//   ....[95]....
        /*0648*/ 	.word	0xffffffff


	//   ....[96]....
        /*064c*/ 	.word	0xffffffff


	//   ....[97]....
        /*0650*/ 	.word	0xffffffff


	//   ....[98]....
        /*0654*/ 	.word	0xffffffff


	//   ....[99]....
        /*0658*/ 	.word	0x0500000f


	//   ....[100]....
        /*065c*/ 	.word	0x0500000f


	//   ....[101]....
        /*0660*/ 	.word	0x0500000f


	//   ....[102]....
        /*0664*/ 	.word	0x0500000f


	//   ....[103]....
        /*0668*/ 	.word	0x0500000f


	//   ....[104]....
        /*066c*/ 	.word	0x0500000f


	//   ....[105]....
        /*0670*/ 	.word	0x0500000f


	//   ....[106]....
        /*0674*/ 	.word	0x0500000f


	//   ....[107]....
        /*0678*/ 	.word	0x0500000f


	//   ....[108]....
        /*067c*/ 	.word	0x0500000f


	//   ....[109]....
        /*0680*/ 	.word	0x0500000f


	//   ....[110]....
        /*0684*/ 	.word	0x0500000f


	//   ....[111]....
        /*0688*/ 	.word	0x0500000f


	//   ....[112]....
        /*068c*/ 	.word	0x0500000f


	//   ....[113]....
        /*0690*/ 	.word	0x0500000f


	//   ....[114]....
        /*0694*/ 	.word	0x0500000f


	//   ....[115]....
        /*0698*/ 	.word	0x0500000f


	//   ....[116]....
        /*069c*/ 	.word	0x0500000f


	//   ....[117]....
        /*06a0*/ 	.word	0x0500000f


	//   ....[118]....
        /*06a4*/ 	.word	0x0500000f


	//   ....[119]....
        /*06a8*/ 	.word	0x0500000f


	//   ....[120]....
        /*06ac*/ 	.word	0x0500000f


	//   ....[121]....
        /*06b0*/ 	.word	0x0500000f


	//   ....[122]....
        /*06b4*/ 	.word	0x0500000f


	//   ....[123]....
        /*06b8*/ 	.word	0x0500000f


	//   ....[124]....
        /*06bc*/ 	.word	0x0500000f


	//   ....[125]....
        /*06c0*/ 	.word	0x0500000f


	//   ....[126]....
        /*06c4*/ 	.word	0x0500000f


	//   ....[127]....
        /*06c8*/ 	.word	0x0500000f


	//   ....[128]....
        /*06cc*/ 	.word	0x0500000f


	//   ....[129]....
        /*06d0*/ 	.word	0x0500000f


	//   ....[130]....
        /*06d4*/ 	.word	0x0500000f


	//   ....[131]....
        /*06d8*/ 	.word	0x0500000f


	//   ....[132]....
        /*06dc*/ 	.word	0x0500000f


	//   ....[133]....
        /*06e0*/ 	.word	0x0500000f


	//----- nvinfo : EIATTR_COOP_GROUP_INSTR_OFFSETS
	.align		4
.L_1559:
        /*06e4*/ 	.byte	0x04, 0x28
        /*06e6*/ 	.short	(.L_1561 - .L_1560)


	//   ....[0]....
.L_1560:
        /*06e8*/ 	.word	0x00000070


	//   ....[1]....
        /*06ec*/ 	.word	0x00000140


	//   ....[2]....
        /*06f0*/ 	.word	0x00000190


	//   ....[3]....
        /*06f4*/ 	.word	0x000003c0


	//   ....[4]....
        /*06f8*/ 	.word	0x00000520


	//   ....[5]....
        /*06fc*/ 	.word	0x00000640


	//   ....[6]....
        /*0700*/ 	.word	0x000007a0


	//   ....[7]....
        /*0704*/ 	.word	0x000018b0


	//   ....[8]....
        /*0708*/ 	.word	0x00001eb0


	//   ....[9]....
        /*070c*/ 	.word	0x00001ed0


	//   ....[10]....
        /*0710*/ 	.word	0x00002470


	//   ....[11]....
        /*0714*/ 	.word	0x00002570


	//   ....[12]....
        /*0718*/ 	.word	0x00002b60


	//   ....[13]....
        /*071c*/ 	.word	0x00002bc0


	//   ....[14]....
        /*0720*/ 	.word	0x00003b60


	//   ....[15]....
        /*0724*/ 	.word	0x00003b80


	//   ....[16]....
        /*0728*/ 	.word	0x00004110


	//   ....[17]....
        /*072c*/ 	.word	0x000041d0


	//   ....[18]....
        /*0730*/ 	.word	0x000047b0


	//   ....[19]....
        /*0734*/ 	.word	0x00004830


	//   ....[20]....
        /*0738*/ 	.word	0x00006190


	//   ....[21]....
        /*073c*/ 	.word	0x000061b0


	//   ....[22]....
        /*0740*/ 	.word	0x00006810


	//   ....[23]....
        /*0744*/ 	.word	0x000069e0


	//   ....[24]....
        /*0748*/ 	.word	0x00007a70


	//   ....[25]....
        /*074c*/ 	.word	0x00007af0


	//   ....[26]....
        /*0750*/ 	.word	0x00007b50


	//   ....[27]....
        /*0754*/ 	.word	0x00007b80


	//   ....[28]....
        /*0758*/ 	.word	0x00009560


	//   ....[29]....
        /*075c*/ 	.word	0x00009590


	//   ....[30]....
        /*0760*/ 	.word	0x000095c0


	//   ....[31]....
        /*0764*/ 	.word	0x00009600


	//   ....[32]....
        /*0768*/ 	.word	0x00009ec0


	//   ....[33]....
        /*076c*/ 	.word	0x00009ee0


	//   ....[34]....
        /*0770*/ 	.word	0x0000a030


	//   ....[35]....
        /*0774*/ 	.word	0x0000a050


	//   ....[36]....
        /*0778*/ 	.word	0x0000a190


	//   ....[37]....
        /*077c*/ 	.word	0x0000a1b0


	//   ....[38]....
        /*0780*/ 	.word	0x0000a300


	//   ....[39]....
        /*0784*/ 	.word	0x0000a320


	//   ....[40]....
        /*0788*/ 	.word	0x0000ac60


	//   ....[41]....
        /*078c*/ 	.word	0x0000ac90


	//   ....[42]....
        /*0790*/ 	.word	0x0000ade0


	//   ....[43]....
        /*0794*/ 	.word	0x0000ae00


	//   ....[44]....
        /*0798*/ 	.word	0x0000af40


	//   ....[45]....
        /*079c*/ 	.word	0x0000af60


	//   ....[46]....
        /*07a0*/ 	.word	0x0000b0b0


	//   ....[47]....
        /*07a4*/ 	.word	0x0000b0d0


	//   ....[48]....
        /*07a8*/ 	.word	0x0000b290


	//   ....[49]....
        /*07ac*/ 	.word	0x0000b460


	//   ....[50]....
        /*07b0*/ 	.word	0x0000b490


	//   ....[51]....
        /*07b4*/ 	.word	0x0000b4c0


	//   ....[52]....
        /*07b8*/ 	.word	0x0000b4f0


	//   ....[53]....
        /*07bc*/ 	.word	0x0000b520


	//   ....[54]....
        /*07c0*/ 	.word	0x0000b550


	//   ....[55]....
        /*07c4*/ 	.word	0x0000b6c0


	//   ....[56]....
        /*07c8*/ 	.word	0x0000b6f0


	//   ....[57]....
        /*07cc*/ 	.word	0x0000b720


	//   ....[58]....
        /*07d0*/ 	.word	0x0000b750


	//   ....[59]....
        /*07d4*/ 	.word	0x0000b780


	//   ....[60]....
        /*07d8*/ 	.word	0x0000b7b0


	//   ....[61]....
        /*07dc*/ 	.word	0x0000b850


	//   ....[62]....
        /*07e0*/ 	.word	0x0000b8b0


	//   ....[63]....
        /*07e4*/ 	.word	0x0000b940


	//   ....[64]....
        /*07e8*/ 	.word	0x0000cb90


	//   ....[65]....
        /*07ec*/ 	.word	0x0000d6f0


	//   ....[66]....
        /*07f0*/ 	.word	0x0000d710


	//   ....[67]....
        /*07f4*/ 	.word	0x0000d7b0


	//   ....[68]....
        /*07f8*/ 	.word	0x0000d7d0


	//   ....[69]....
        /*07fc*/ 	.word	0x0000d850


	//   ....[70]....
        /*0800*/ 	.word	0x0000d870


	//   ....[71]....
        /*0804*/ 	.word	0x0000d8f0


	//   ....[72]....
        /*0808*/ 	.word	0x0000d910


	//   ....[73]....
        /*080c*/ 	.word	0x0000d990


	//   ....[74]....
        /*0810*/ 	.word	0x0000d9b0


	//   ....[75]....
        /*0814*/ 	.word	0x0000da30


	//   ....[76]....
        /*0818*/ 	.word	0x0000da50


	//   ....[77]....
        /*081c*/ 	.word	0x0000dad0


	//   ....[78]....
        /*0820*/ 	.word	0x0000daf0


	//   ....[79]....
        /*0824*/ 	.word	0x0000db00


	//   ....[80]....
        /*0828*/ 	.word	0x0000db10


	//   ....[81]....
        /*082c*/ 	.word	0x000107e0


	//   ....[82]....
        /*0830*/ 	.word	0x00010840


	//   ....[83]....
        /*0834*/ 	.word	0x00010870


	//   ....[84]....
        /*0838*/ 	.word	0x00010880


	//   ....[85]....
        /*083c*/ 	.word	0x000108b0


	//   ....[86]....
        /*0840*/ 	.word	0x000108e0


	//   ....[87]....
        /*0844*/ 	.word	0x00010910


	//   ....[88]....
        /*0848*/ 	.word	0x00010940


	//   ....[89]....
        /*084c*/ 	.word	0x00010ac0


	//   ....[90]....
        /*0850*/ 	.word	0x00010af0


	//   ....[91]....
        /*0854*/ 	.word	0x00010b20


	//   ....[92]....
        /*0858*/ 	.word	0x00010b50


	//   ....[93]....
        /*085c*/ 	.word	0x00010b80


	//   ....[94]....
        /*0860*/ 	.word	0x00010bb0


	//   ....[95]....
        /*0864*/ 	.word	0x00010c70


	//   ....[96]....
        /*0868*/ 	.word	0x00010c90


	//   ....[97]....
        /*086c*/ 	.word	0x00010d00


	//   ....[98]....
        /*0870*/ 	.word	0x000113c0


	//   ....[99]....
        /*0874*/ 	.word	0x00011950


	//   ....[100]....
        /*0878*/ 	.word	0x00011b00


	//   ....[101]....
        /*087c*/ 	.word	0x00011b50


	//   ....[102]....
        /*0880*/ 	.word	0x00011bb0


	//   ....[103]....
        /*0884*/ 	.word	0x00011cb0


	//   ....[104]....
        /*0888*/ 	.word	0x00011d10


	//   ....[105]....
        /*088c*/ 	.word	0x00011e10


	//   ....[106]....
        /*0890*/ 	.word	0x00011e70


	//   ....[107]....
        /*0894*/ 	.word	0x00011f70


	//   ....[108]....
        /*0898*/ 	.word	0x00011fd0


	//   ....[109]....
        /*089c*/ 	.word	0x000120d0


	//   ....[110]....
        /*08a0*/ 	.word	0x00012130


	//   ....[111]....
        /*08a4*/ 	.word	0x00012230


	//   ....[112]....
        /*08a8*/ 	.word	0x00012290


	//   ....[113]....
        /*08ac*/ 	.word	0x00012380


	//   ....[114]....
        /*08b0*/ 	.word	0x000123e0


	//   ....[115]....
        /*08b4*/ 	.word	0x00012480


	//   ....[116]....
        /*08b8*/ 	.word	0x000127f0


	//   ....[117]....
        /*08bc*/ 	.word	0x00012890


	//   ....[118]....
        /*08c0*/ 	.word	0x000129b0


	//   ....[119]....
        /*08c4*/ 	.word	0x00012a20


	//   ....[120]....
        /*08c8*/ 	.word	0x00012a90


	//   ....[121]....
        /*08cc*/ 	.word	0x00012b00


	//   ....[122]....
        /*08d0*/ 	.word	0x00012b70


	//   ....[123]....
        /*08d4*/ 	.word	0x00012bf0


	//   ....[124]....
        /*08d8*/ 	.word	0x00012c80


	//   ....[125]....
        /*08dc*/ 	.word	0x00012d10


	//   ....[126]....
        /*08e0*/ 	.word	0x00012d80


	//   ....[127]....
        /*08e4*/ 	.word	0x00012df0


	//   ....[128]....
        /*08e8*/ 	.word	0x00012e60


	//   ....[129]....
        /*08ec*/ 	.word	0x00012ee0


	//   ....[130]....
        /*08f0*/ 	.word	0x00012f50


	//   ....[131]....
        /*08f4*/ 	.word	0x00012ff0


	//   ....[132]....
        /*08f8*/ 	.word	0x00013080


	//   ....[133]....
        /*08fc*/ 	.word	0x000131b0


	//----- nvinfo : EIATTR_REG_RECONFIG
	.align		4
.L_1561:
        /*0900*/ 	.byte	0x01, 0x54
	.zero		2


	//----- nvinfo : EIATTR_SYSCALL_OFFSETS
	.align		4
        /*0904*/ 	.byte	0x04, 0x46
        /*0906*/ 	.short	(.L_1563 - .L_1562)


	//   ....[0]....
.L_1562:
        /*0908*/ 	.word	0x00001a90


	//   ....[1]....
        /*090c*/ 	.word	0x0000c790


	//   ....[2]....
        /*0910*/ 	.word	0x0000c8f0


	//   ....[3]....
        /*0914*/ 	.word	0x0000c9f0


	//   ....[4]....
        /*0918*/ 	.word	0x0000d320


	//----- nvinfo : EIATTR_MBARRIER_INSTR_OFFSETS
	.align		4
.L_1563:
        /*091c*/ 	.byte	0x04, 0x39
        /*091e*/ 	.short	(.L_1565 - .L_1564)


	//   ....[0]....
.L_1564:
        /*0920*/ 	.word	0x00000270
        /*0924*/ 	.word	0x000000ff
        /*0928*/ 	.word	0x00022800
        /*092c*/ 	.short	0x0100
        /*092e*/ 	.byte	0x08
	.zero		1


	//   ....[1]....
        /*0930*/ 	.word	0x00000280
        /*0934*/ 	.word	0x000000ff
        /*0938*/ 	.word	0x00022820
        /*093c*/ 	.short	0x0100
        /*093e*/ 	.byte	0x08
	.zero		1


	//   ....[2]....
        /*0940*/ 	.word	0x00000370
        /*0944*/ 	.word	0x000000ff
        /*0948*/ 	.word	0x00022830
        /*094c*/ 	.short	0x0100
        /*094e*/ 	.byte	0x08
	.zero		1


	//   ....[3]....
        /*0950*/ 	.word	0x00000380
        /*0954*/ 	.word	0x000000ff
        /*0958*/ 	.word	0x00022840
        /*095c*/ 	.short	0x0100
        /*095e*/ 	.byte	0x08
	.zero		1


	//   ....[4]....
        /*0960*/ 	.word	0x00000390
        /*0964*/ 	.word	0x000000ff
        /*0968*/ 	.word	0x00022838
        /*096c*/ 	.short	0x0100
        /*096e*/ 	.byte	0x08
	.zero		1


	//   ....[5]....
        /*0970*/ 	.word	0x000003a0
        /*0974*/ 	.word	0x000000ff
        /*0978*/ 	.word	0x00022848
        /*097c*/ 	.short	0x0100
        /*097e*/ 	.byte	0x08
	.zero		1


	//   ....[6]....
        /*0980*/ 	.word	0x000004d0
        /*0984*/ 	.word	0x000000ff
        /*0988*/ 	.word	0x00022850
        /*098c*/ 	.short	0x0100
        /*098e*/ 	.byte	0x08
	.zero		1


	//   ....[7]....
        /*0990*/ 	.word	0x000004e0
        /*0994*/ 	.word	0x000000ff
        /*0998*/ 	.word	0x00022860
        /*099c*/ 	.short	0x0100
        /*099e*/ 	.byte	0x08
	.zero		1


	//   ....[8]....
        /*09a0*/ 	.word	0x000004f0
        /*09a4*/ 	.word	0x000000ff
        /*09a8*/ 	.word	0x00022858
        /*09ac*/ 	.short	0x0100
        /*09ae*/ 	.byte	0x08
	.zero		1


	//   ....[9]....
        /*09b0*/ 	.word	0x00000500
        /*09b4*/ 	.word	0x000000ff
        /*09b8*/ 	.word	0x00022868
        /*09bc*/ 	.short	0x0100
        /*09be*/ 	.byte	0x08
	.zero		1


	//   ....[10]....
        /*09c0*/ 	.word	0x000005f0
        /*09c4*/ 	.word	0x000000ff
        /*09c8*/ 	.word	0x00022870
        /*09cc*/ 	.short	0x0100
        /*09ce*/ 	.byte	0x06
	.zero		1


	//   ....[11]....
        /*09d0*/ 	.word	0x00000600
        /*09d4*/ 	.word	0x000000ff
        /*09d8*/ 	.word	0x00022880
        /*09dc*/ 	.short	0x0100
        /*09de*/ 	.byte	0x06
	.zero		1


	//   ....[12]....
        /*09e0*/ 	.word	0x00000610
        /*09e4*/ 	.word	0x000000ff
        /*09e8*/ 	.word	0x00022878
        /*09ec*/ 	.short	0x0100
        /*09ee*/ 	.byte	0x06
	.zero		1


	//   ....[13]....
        /*09f0*/ 	.word	0x00000620
        /*09f4*/ 	.word	0x000000ff
        /*09f8*/ 	.word	0x00022888
        /*09fc*/ 	.short	0x0100
        /*09fe*/ 	.byte	0x06
	.zero		1


	//   ....[14]....
        /*0a00*/ 	.word	0x00000750
        /*0a04*/ 	.word	0x000000ff
        /*0a08*/ 	.word	0x00022890
        /*0a0c*/ 	.short	0x0100
        /*0a0e*/ 	.byte	0x08
	.zero		1


	//   ....[15]....
        /*0a10*/ 	.word	0x00000760
        /*0a14*/ 	.word	0x000000ff
        /*0a18*/ 	.word	0x000228a0
        /*0a1c*/ 	.short	0x0100
        /*0a1e*/ 	.byte	0x08
	.zero		1


	//   ....[16]....
        /*0a20*/ 	.word	0x00000770
        /*0a24*/ 	.word	0x000000ff
        /*0a28*/ 	.word	0x00022898
        /*0a2c*/ 	.short	0x0100
        /*0a2e*/ 	.byte	0x08
	.zero		1


	//   ....[17]....
        /*0a30*/ 	.word	0x00000780
        /*0a34*/ 	.word	0x000000ff
        /*0a38*/ 	.word	0x000228a8
        /*0a3c*/ 	.short	0x0100
        /*0a3e*/ 	.byte	0x08
	.zero		1


	//   ....[18]....
        /*0a40*/ 	.word	0x000008b0
        /*0a44*/ 	.word	0x000000ff
        /*0a48*/ 	.word	0x000228b0
        /*0a4c*/ 	.short	0x0100
        /*0a4e*/ 	.byte	0x08
	.zero		1


	//   ....[19]....
        /*0a50*/ 	.word	0x000008c0
        /*0a54*/ 	.word	0x000000ff
        /*0a58*/ 	.word	0x000228c0
        /*0a5c*/ 	.short	0x0100
        /*0a5e*/ 	.byte	0x08
	.zero		1


	//   ....[20]....
        /*0a60*/ 	.word	0x000008d0
        /*0a64*/ 	.word	0x000000ff
        /*0a68*/ 	.word	0x000228b8
        /*0a6c*/ 	.short	0x0100
        /*0a6e*/ 	.byte	0x08
	.zero		1


	//   ....[21]....
        /*0a70*/ 	.word	0x000008e0
        /*0a74*/ 	.word	0x000000ff
        /*0a78*/ 	.word	0x000228c8
        /*0a7c*/ 	.short	0x0100
        /*0a7e*/ 	.byte	0x08
	.zero		1


	//   ....[22]....
        /*0a80*/ 	.word	0x00001b40
        /*0a84*/ 	.word	0x00000007
        /*0a88*/ 	.word	0x00022800
        /*0a8c*/ 	.short	0x010a
        /*0a8e*/ 	.byte	0x3f
	.zero		1


	//   ....[23]....
        /*0a90*/ 	.word	0x00001c10
        /*0a94*/ 	.word	0x00000006
        /*0a98*/ 	.word	0x00022830
        /*0a9c*/ 	.short	0x010a
        /*0a9e*/ 	.byte	0x3f
	.zero		1


	//   ....[24]....
        /*0aa0*/ 	.word	0x00001c50
        /*0aa4*/ 	.word	0x00000006
        /*0aa8*/ 	.word	0x00022830
        /*0aac*/ 	.short	0x010a
        /*0aae*/ 	.byte	0x3f
	.zero		1


	//   ....[25]....
        /*0ab0*/ 	.word	0x00003010
        /*0ab4*/ 	.word	0x00000000
        /*0ab8*/ 	.word	0x00000000
        /*0abc*/ 	.short	0x0101
        /*0abe*/ 	.byte	0x3f
	.zero		1


	//   ....[26]....
        /*0ac0*/ 	.word	0x00003470
        /*0ac4*/ 	.word	0x00000006
        /*0ac8*/ 	.word	0x00022850
        /*0acc*/ 	.short	0x010a
        /*0ace*/ 	.byte	0x3f
	.zero		1


	//   ....[27]....
        /*0ad0*/ 	.word	0x000034b0
        /*0ad4*/ 	.word	0x00000006
        /*0ad8*/ 	.word	0x00022850
        /*0adc*/ 	.short	0x010a
        /*0ade*/ 	.byte	0x3f
	.zero		1


	//   ....[28]....
        /*0ae0*/ 	.word	0x00003870
        /*0ae4*/ 	.word	0x00000006
        /*0ae8*/ 	.word	0x00000000
        /*0aec*/ 	.short	0x0101
        /*0aee*/ 	.byte	0x3f
	.zero		1


	//   ....[29]....
        /*0af0*/ 	.word	0x00003990
        /*0af4*/ 	.word	0x000000ff
        /*0af8*/ 	.word	0x00022830
        /*0afc*/ 	.short	0x010a
        /*0afe*/ 	.byte	0x19
	.zero		1


	//   ....[30]....
        /*0b00*/ 	.word	0x000039d0
        /*0b04*/ 	.word	0x000000ff
        /*0b08*/ 	.word	0x00022830
        /*0b0c*/ 	.short	0x010a
        /*0b0e*/ 	.byte	0x19
	.zero		1


	//   ....[31]....
        /*0b10*/ 	.word	0x00004d90
        /*0b14*/ 	.word	0x00000000
        /*0b18*/ 	.word	0x00000000
        /*0b1c*/ 	.short	0x0101
        /*0b1e*/ 	.byte	0x3f
	.zero		1


	//   ....[32]....
        /*0b20*/ 	.word	0x000059b0
        /*0b24*/ 	.word	0x000000ff
        /*0b28*/ 	.word	0x00022850
        /*0b2c*/ 	.short	0x010a
        /*0b2e*/ 	.byte	0x19
	.zero		1


	//   ....[33]....
        /*0b30*/ 	.word	0x000059f0
        /*0b34*/ 	.word	0x000000ff
        /*0b38*/ 	.word	0x00022850
        /*0b3c*/ 	.short	0x010a
        /*0b3e*/ 	.byte	0x19
	.zero		1


	//   ....[34]....
        /*0b40*/ 	.word	0x00005d00
        /*0b44*/ 	.word	0x000000b1
        /*0b48*/ 	.word	0x00000000
        /*0b4c*/ 	.short	0x0101
        /*0b4e*/ 	.byte	0x3f
	.zero		1


	//   ....[35]....
        /*0b50*/ 	.word	0x00005e40
        /*0b54*/ 	.word	0x000000ff
        /*0b58*/ 	.word	0x00022830
        /*0b5c*/ 	.short	0x010a
        /*0b5e*/ 	.byte	0x18
	.zero		1


	//   ....[36]....
        /*0b60*/ 	.word	0x00005e80
        /*0b64*/ 	.word	0x000000ff
        /*0b68*/ 	.word	0x00022830
        /*0b6c*/ 	.short	0x010a
        /*0b6e*/ 	.byte	0x18
	.zero		1


	//   ....[37]....
        /*0b70*/ 	.word	0x00006c60
        /*0b74*/ 	.word	0x0000009a
        /*0b78*/ 	.word	0x00000000
        /*0b7c*/ 	.short	0x0101
        /*0b7e*/ 	.byte	0x3f
	.zero		1


	//   ....[38]....
        /*0b80*/ 	.word	0x00007710
        /*0b84*/ 	.word	0x000000ff
        /*0b88*/ 	.word	0x00022850
        /*0b8c*/ 	.short	0x010a
        /*0b8e*/ 	.byte	0x18
	.zero		1


	//   ....[39]....
        /*0b90*/ 	.word	0x00007750
        /*0b94*/ 	.word	0x000000ff
        /*0b98*/ 	.word	0x00022850
        /*0b9c*/ 	.short	0x010a
        /*0b9e*/ 	.byte	0x18
	.zero		1


	//   ....[40]....
        /*0ba0*/ 	.word	0x00007a50
        /*0ba4*/ 	.word	0x000000b7
        /*0ba8*/ 	.word	0x00000000
        /*0bac*/ 	.short	0x0101
        /*0bae*/ 	.byte	0x3f
	.zero		1


	//   ....[41]....
        /*0bb0*/ 	.word	0x00009eb0
        /*0bb4*/ 	.word	0x00000097
        /*0bb8*/ 	.word	0x00000000
        /*0bbc*/ 	.short	0x0101
        /*0bbe*/ 	.byte	0x3f
	.zero		1


	//   ....[42]....
        /*0bc0*/ 	.word	0x0000ce20
        /*0bc4*/ 	.word	0x00000000
        /*0bc8*/ 	.word	0x00022840
        /*0bcc*/ 	.short	0x010a
        /*0bce*/ 	.byte	0x3f
	.zero		1


	//   ....[43]....
        /*0bd0*/ 	.word	0x0000dc20
        /*0bd4*/ 	.word	0x00000008
        /*0bd8*/ 	.word	0x00022800
        /*0bdc*/ 	.short	0x0107
        /*0bde*/ 	.byte	0x3f
	.zero		1


	//   ....[44]....
        /*0be0*/ 	.word	0x0000dd20
        /*0be4*/ 	.word	0x00000002
        /*0be8*/ 	.word	0x00022800
        /*0bec*/ 	.short	0x0101
        /*0bee*/ 	.byte	0x3f
	.zero		1


	//   ....[45]....
        /*0bf0*/ 	.word	0x0000dd40
        /*0bf4*/ 	.word	0x00000002
        /*0bf8*/ 	.word	0x00022820
        /*0bfc*/ 	.short	0x010a
        /*0bfe*/ 	.byte	0x3f
	.zero		1


	//   ....[46]....
        /*0c00*/ 	.word	0x0000de50
        /*0c04*/ 	.word	0x00000002
        /*0c08*/ 	.word	0x00022860
        /*0c0c*/ 	.short	0x010a
        /*0c0e*/ 	.byte	0x3f
	.zero		1


	//   ....[47]....
        /*0c10*/ 	.word	0x0000e730
        /*0c14*/ 	.word	0x00000003
        /*0c18*/ 	.word	0x00022840
        /*0c1c*/ 	.short	0x010a
        /*0c1e*/ 	.byte	0x3f
	.zero		1


	//   ....[48]....
        /*0c20*/ 	.word	0x0000e990
        /*0c24*/ 	.word	0x00000003
        /*0c28*/ 	.word	0x00022860
        /*0c2c*/ 	.short	0x010a
        /*0c2e*/ 	.byte	0x3f
	.zero		1


	//   ....[49]....
        /*0c30*/ 	.word	0x0000f210
        /*0c34*/ 	.word	0x00000004
        /*0c38*/ 	.word	0x00022840
        /*0c3c*/ 	.short	0x010a
        /*0c3e*/ 	.byte	0x3f
	.zero		1


	//   ....[50]....
        /*0c40*/ 	.word	0x0000f460
        /*0c44*/ 	.word	0x00000004
        /*0c48*/ 	.word	0x00022860
        /*0c4c*/ 	.short	0x010a
        /*0c4e*/ 	.byte	0x3f
	.zero		1


	//   ....[51]....
        /*0c50*/ 	.word	0x0000fc70
        /*0c54*/ 	.word	0x00000004
        /*0c58*/ 	.word	0x00022840
        /*0c5c*/ 	.short	0x010a
        /*0c5e*/ 	.byte	0x3f
	.zero		1


	//   ....[52]....
        /*0c60*/ 	.word	0x0000fed0
        /*0c64*/ 	.word	0x00000004
        /*0c68*/ 	.word	0x00022860
        /*0c6c*/ 	.short	0x010a
        /*0c6e*/ 	.byte	0x3f
	.zero		1


	//   ....[53]....
        /*0c70*/ 	.word	0x00011340
        /*0c74*/ 	.word	0x00000000
        /*0c78*/ 	.word	0x00022820
        /*0c7c*/ 	.short	0x010a
        /*0c7e*/ 	.byte	0x3f
	.zero		1


	//   ....[54]....
        /*0c80*/ 	.word	0x00011500
        /*0c84*/ 	.word	0x00000006
        /*0c88*/ 	.word	0x00000000
        /*0c8c*/ 	.short	0x010a
        /*0c8e*/ 	.byte	0x3f
	.zero		1


	//   ....[55]....
        /*0c90*/ 	.word	0x00011570
        /*0c94*/ 	.word	0x00000007
        /*0c98*/ 	.word	0x00000000
        /*0c9c*/ 	.short	0x010a
        /*0c9e*/ 	.byte	0x3f
	.zero		1


	//   ....[56]....
        /*0ca0*/ 	.word	0x000115e0
        /*0ca4*/ 	.word	0x00000004
        /*0ca8*/ 	.word	0x00000000
        /*0cac*/ 	.short	0x010a
        /*0cae*/ 	.byte	0x3f
	.zero		1


	//   ....[57]....
        /*0cb0*/ 	.word	0x00011610
        /*0cb4*/ 	.word	0x00000003
        /*0cb8*/ 	.word	0x00000000
        /*0cbc*/ 	.short	0x010a
        /*0cbe*/ 	.byte	0x3f
	.zero		1


	//   ....[58]....
        /*0cc0*/ 	.word	0x00011670
        /*0cc4*/ 	.word	0x00000007
        /*0cc8*/ 	.word	0x00022800
        /*0ccc*/ 	.short	0x010a
        /*0cce*/ 	.byte	0x3f
	.zero		1


	//   ....[59]....
        /*0cd0*/ 	.word	0x000116c0
        /*0cd4*/ 	.word	0x00000006
        /*0cd8*/ 	.word	0x00022830
        /*0cdc*/ 	.short	0x010a
        /*0cde*/ 	.byte	0x3f
	.zero		1


	//   ....[60]....
        /*0ce0*/ 	.word	0x00011710
        /*0ce4*/ 	.word	0x00000006
        /*0ce8*/ 	.word	0x00022850
        /*0cec*/ 	.short	0x010a
        /*0cee*/ 	.byte	0x3f
	.zero		1


	//   ....[61]....
        /*0cf0*/ 	.word	0x00011770
        /*0cf4*/ 	.word	0x00000005
        /*0cf8*/ 	.word	0x00022830
        /*0cfc*/ 	.short	0x010a
        /*0cfe*/ 	.byte	0x3f
	.zero		1


	//   ....[62]....
        /*0d00*/ 	.word	0x000117c0
        /*0d04*/ 	.word	0x000000b1
        /*0d08*/ 	.word	0x00022850
        /*0d0c*/ 	.short	0x010a
        /*0d0e*/ 	.byte	0x3f
	.zero		1


	//   ....[63]....
        /*0d10*/ 	.word	0x00011820
        /*0d14*/ 	.word	0x00000005
        /*0d18*/ 	.word	0x00022830
        /*0d1c*/ 	.short	0x010a
        /*0d1e*/ 	.byte	0x3f
	.zero		1


	//   ....[64]....
        /*0d20*/ 	.word	0x00011870
        /*0d24*/ 	.word	0x000000b7
        /*0d28*/ 	.word	0x00022850
        /*0d2c*/ 	.short	0x010a
        /*0d2e*/ 	.byte	0x3f
	.zero		1


	//   ....[65]....
        /*0d30*/ 	.word	0x00011a10
        /*0d34*/ 	.word	0x00000000
        /*0d38*/ 	.word	0x00022840
        /*0d3c*/ 	.short	0x010a
        /*0d3e*/ 	.byte	0x3f
	.zero		1


	//   ....[66]....
        /*0d40*/ 	.word	0x00012510
        /*0d44*/ 	.word	0x00000002
        /*0d48*/ 	.word	0x00022820
        /*0d4c*/ 	.short	0x010a
        /*0d4e*/ 	.byte	0x3f
	.zero		1


	//   ....[67]....
        /*0d50*/ 	.word	0x00012560
        /*0d54*/ 	.word	0x00000002
        /*0d58*/ 	.word	0x00022860
        /*0d5c*/ 	.short	0x010a
        /*0d5e*/ 	.byte	0x3f
	.zero		1


	//   ....[68]....
        /*0d60*/ 	.word	0x000125b0
        /*0d64*/ 	.word	0x00000003
        /*0d68*/ 	.word	0x00022840
        /*0d6c*/ 	.short	0x010a
        /*0d6e*/ 	.byte	0x3f
	.zero		1


	//   ....[69]....
        /*0d70*/ 	.word	0x00012600
        /*0d74*/ 	.word	0x00000003
        /*0d78*/ 	.word	0x00022860
        /*0d7c*/ 	.short	0x010a
        /*0d7e*/ 	.byte	0x3f
	.zero		1


	//   ....[70]....
        /*0d80*/ 	.word	0x00012650
        /*0d84*/ 	.word	0x00000004
        /*0d88*/ 	.word	0x00022840
        /*0d8c*/ 	.short	0x010a
        /*0d8e*/ 	.byte	0x3f
	.zero		1


	//   ....[71]....
        /*0d90*/ 	.word	0x000126a0
        /*0d94*/ 	.word	0x00000004
        /*0d98*/ 	.word	0x00022860
        /*0d9c*/ 	.short	0x010a
        /*0d9e*/ 	.byte	0x3f
	.zero		1


	//   ....[72]....
        /*0da0*/ 	.word	0x000126f0
        /*0da4*/ 	.word	0x00000004
        /*0da8*/ 	.word	0x00022840
        /*0dac*/ 	.short	0x010a
        /*0dae*/ 	.byte	0x3f
	.zero		1


	//   ....[73]....
        /*0db0*/ 	.word	0x00012740
        /*0db4*/ 	.word	0x00000004
        /*0db8*/ 	.word	0x00022860
        /*0dbc*/ 	.short	0x010a
        /*0dbe*/ 	.byte	0x3f
	.zero		1


	//   ....[74]....
        /*0dc0*/ 	.word	0x000130d0
        /*0dc4*/ 	.word	0x00000000
        /*0dc8*/ 	.word	0x00022820
        /*0dcc*/ 	.short	0x010a
        /*0dce*/ 	.byte	0x3f
	.zero		1


	//   ....[75]....
        /*0dd0*/ 	.word	0x00013270
        /*0dd4*/ 	.word	0x00000006
        /*0dd8*/ 	.word	0x00000000
        /*0ddc*/ 	.short	0x010a
        /*0dde*/ 	.byte	0x3f
	.zero		1


	//   ....[76]....
        /*0de0*/ 	.word	0x000132c0
        /*0de4*/ 	.word	0x00000007
        /*0de8*/ 	.word	0x00000000
        /*0dec*/ 	.short	0x010a
        /*0dee*/ 	.byte	0x3f
	.zero		1


	//   ....[77]....
        /*0df0*/ 	.word	0x00013310
        /*0df4*/ 	.word	0x00000004
        /*0df8*/ 	.word	0x00000000
        /*0dfc*/ 	.short	0x010a
        /*0dfe*/ 	.byte	0x3f
	.zero		1


	//----- nvinfo : EIATTR_NUM_MBARRIERS
	.align		4
.L_1565:
        /*0e00*/ 	.byte	0x03, 0x38
        /*0e02*/ 	.short	0x0016


	//----- nvinfo : EIATTR_EXIT_INSTR_OFFSETS
	.align		4
        /*0e04*/ 	.byte	0x04, 0x1c
        /*0e06*/ 	.short	(.L_1567 - .L_1566)


	//   ....[0]....
.L_1566:
        /*0e08*/ 	.word	0x00000a80


	//   ....[1]....
        /*0e0c*/ 	.word	0x0000b240


	//   ....[2]....
        /*0e10*/ 	.word	0x00011660


	//----- nvinfo : EIATTR_MAX_THREADS
	.align		4
.L_1567:
        /*0e14*/ 	.byte	0x04, 0x05
        /*0e16*/ 	.short	(.L_1569 - .L_1568)
.L_1568:
        /*0e18*/ 	.word	0x00000180
        /*0e1c*/ 	.word	0x00000001
        /*0e20*/ 	.word	0x00000001


	//----- nvinfo : EIATTR_CRS_STACK_SIZE
	.align		4
.L_1569:
        /*0e24*/ 	.byte	0x04, 0x1e
        /*0e26*/ 	.short	(.L_1571 - .L_1570)
.L_1570:
        /*0e28*/ 	.word	0x00000000


	//----- nvinfo : EIATTR_CBANK_PARAM_SIZE
	.align		4
.L_1571:
        /*0e2c*/ 	.byte	0x03, 0x19
        /*0e2e*/ 	.short	0x0af0


	//----- nvinfo : EIATTR_PARAM_CBANK
	.align		4
        /*0e30*/ 	.byte	0x04, 0x0a
        /*0e32*/ 	.short	(.L_1573 - .L_1572)
	.align		4
.L_1572:
        /*0e34*/ 	.word	index@(.nv.constant0._ZN7cutlass13device_kernelIN5flash11enable_sm90INS1_16FlashAttnFwdSm90INS1_25CollectiveMainloopFwdSm90ILi2EN4cute5tupleIJNS5_1CILi1EEES8_S8_EEENS6_IJNS7_ILi128EEENS7_ILi96EEENS7_ILi64EEEEEELi256ENS_10bfloat16_tEfNS_4arch4Sm90ELb1ELb0ELb0ELb1ELb0ELb0ELb0ELb1ELb0ELb1ELb0ELb0EEENS1_21CollectiveEpilogueFwdINS6_IJSA_NS7_ILi256EEESB_EEES9_SE_SG_Li256ELb1ELb1ELb0ELb0EEENS1_36VarlenDynamicPersistentTileSchedulerILi128ELi96ELi256ELi128ELb0ELb1ELb1ELb1ELb1ELb1EEEEEEEEEvNT_6ParamsE)
        /*0e38*/ 	.short	0x0210
        /*0e3a*/ 	.short	0x0af0


	//----- nvinfo : EIATTR_SW_WAR
	.align		4
.L_1573:
        /*0e3c*/ 	.byte	0x04, 0x36
        /*0e3e*/ 	.short	(.L_1575 - .L_1574)
.L_1574:
        /*0e40*/ 	.word	0x00000008
.L_1575:


//--------------------- .nv.info._ZN7cutlass13device_kernelIN5flash11enable_sm90INS1_16FlashAttnFwdSm90INS1_25CollectiveMainloopFwdSm90ILi2EN4cute5tupleIJNS5_1CILi1EEES8_S8_EEENS6_IJNS7_ILi128EEENS7_ILi96EEENS7_ILi64EEEEEELi256ENS_10bfloat16_tEfNS_4arch4Sm90ELb1ELb0ELb0ELb1ELb0ELb1ELb0ELb1ELb0ELb1ELb0ELb0EEENS1_21CollectiveEpilogueFwdINS6_IJSA_NS7_ILi256EEESB_EEES9_SE_SG_Li256ELb1ELb1ELb0ELb0EEENS1_36VarlenDynamicPersistentTileSchedulerILi128ELi96ELi256ELi128ELb0ELb1ELb1ELb1ELb1ELb1EEEEEEEEEvNT_6ParamsE --------------------------
	.section	.nv.info._ZN7cutlass13device_kernelIN5flash11enable_sm90INS1_16FlashAttnFwdSm90INS1_25CollectiveMainloopFwdSm90ILi2EN4cute5tupleIJNS5_1CILi1EEES8_S8_EEENS6_IJNS7_ILi128EEENS7_ILi96EEENS7_ILi64EEEEEELi256ENS_10bfloat16_tEfNS_4arch4Sm90ELb1ELb0ELb0ELb1ELb0ELb1ELb0ELb1ELb0ELb1ELb0ELb0EEENS1_21CollectiveEpilogueFwdINS6_IJSA_NS7_ILi256EEESB_EEES9_SE_SG_Li256ELb1ELb1ELb0ELb0EEENS1_36VarlenDynamicPersistentTileSchedulerILi128ELi96ELi256ELi128ELb0ELb1ELb1ELb1ELb1ELb1EEEEEEEEEvNT_6ParamsE,"",@"SHT_CUDA_INFO"
	.sectionflags	@""
	.align	4


	//----- nvinfo : EIATTR_CUDA_API_VERSION
	.align		4
        /*0000*/ 	.byte	0x04, 0x37
        /*0002*/ 	.short	(.L_1577 - .L_1576)
.L_1576:
        /*0004*/ 	.word	0x00000082


	//----- nvinfo : EIATTR_KPARAM_INFO
	.align		4
.L_1577:
        /*0008*/ 	.byte	0x04, 0x17
        /*000a*/ 	.short	(.L_1579 - .L_1578)
.L_1578:
        /*000c*/ 	.word	0x00000000
        /*0010*/ 	.short	0x0000
        /*0012*/ 	.short	0x0070
        /*0014*/ 	.byte	0x00, 0xf0, 0x01, 0x2a


	//----- nvinfo : EIATTR_SPARSE_MMA_MASK
	.align		4
.L_1579:
        /*0018*/ 	.byte	0x03, 0x50
        /*001a*/ 	.short	0x0000


	//----- nvinfo : EIATTR_MAXREG_COUNT
	.align		4
        /*001c*/ 	.byte	0x03, 0x1b
        /*001e*/ 	.short	0x00a8


	//----- nvinfo : EIATTR_NUM_BARRIERS
	.align		4
        /*0020*/ 	.byte	0x02, 0x4c
        /*0022*/ 	.byte	0x10
	.zero		1


	//----- nvinfo : EIATTR_EXTERNS
	.align		4
        /*0024*/ 	.byte	0x04, 0x0f
        /*0026*/ 	.short	(.L_1581 - .L_1580)


	//   ....[0]....
	.align		4
.L_1580:
        /*0028*/ 	.word	index@(__assertfail)


	//----- nvinfo : EIATTR_ANNOTATIONS
	.align		4
.L_1581:
        /*002c*/ 	.byte	0x04, 0x55
        /*002e*/ 	.short	(.L_1583 - .L_1582)


	//   ....[0]....
.L_1582:
        /* <DEDUP_REMOVED lines=96> */


	//----- nvinfo : EIATTR_MERCURY_ISA_VERSION
	.align		4
.L_1583:
        /*0620*/ 	.byte	0x03, 0x5f
        /*0622*/ 	.short	0x0101


	//----- nvinfo : EIATTR_UNUSED_LOAD_BYTE_OFFSET
	.align		4
        /*0624*/ 	.byte	0x04, 0x44
        /*0626*/ 	.short	(.L_1585 - .L_1584)


	//   ....[0]....
.L_1584:
        /*0628*/ 	.word	0x00000ac0
        /*062c*/ 	.word	0x0000fff0


	//   ....[1]....
        /*0630*/ 	.word	0x00010030
        /*0634*/ 	.word	0x0000fff0


	//----- nvinfo : EIATTR_INT_WARP_WIDE_INSTR_OFFSETS
	.align		4
.L_1585:
        /*0638*/ 	.byte	0x04, 0x31
        /*063a*/ 	.short	(.L_1587 - .L_1586)


	//   ....[0]....
.L_1586:
        /*063c*/ 	.word	0x00000180


	//   ....[1]....
        /*0640*/ 	.word	0x00000220


	//   ....[2]....
        /*0644*/ 	.word	0x00000290


	//   ....[3]....
        /*0648*/ 	.word	0x000157e0


	//   ....[4]....
        /*064c*/ 	.word	0x00015870


	//   ....[5]....
        /*0650*/ 	.word	0x000197e0


	//   ....[6]....
        /*0654*/ 	.word	0x00019870


	//----- nvinfo : EIATTR_COOP_GROUP_MASK_REGIDS
	.align		4
.L_1587:
        /*0658*/ 	.byte	0x04, 0x29
        /*065a*/ 	.short	(.L_1589 - .L_1588)


	//   ....[0]....
.L_1588:
        /*065c*/ 	.word	0xffffffff


	//   ....[1]....
        /*0660*/ 	.word	0xffffffff


	//   ....[2]....
        /*0664*/ 	.word	0xffffffff


	//   ....[3]....
        /*0668*/ 	.word	0xffffffff


	//   ....[4]....
        /*066c*/ 	.word	0xffffffff


	//   ....[5]....
        /*0670*/ 	.word	0xffffffff


	//   ....[6]....
        /*0674*/ 	.word	0xffffffff


	//   ....[7]....
        /*0678*/ 	.word	0xffffffff


	//   ....[8]....
        /*067c*/ 	.word	0xffffffff


	//   ....[9]....
        /*0680*/ 	.word	0xffffffff


	//   ....[10]....
        /*0684*/ 	.word	0xffffffff


	//   ....[11]....
        /*0688*/ 	.word	0xffffffff


	//   ....[12]....
        /*068c*/ 	.word	0xffffffff


	//   ....[13]....
        /*0690*/ 	.word	0xffffffff


	//   ....[14]....
        /*0694*/ 	.word	0xffffffff


	//   ....[15]....
        /*0698*/ 	.word	0xffffffff


	//   ....[16]....
        /*069c*/ 	.word	0xffffffff


	//   ....[17]....
        /*06a0*/ 	.word	0xffffffff


	//   ....[18]....
        /*06a4*/ 	.word	0xffffffff


	//   ....[19]....
        /*06a8*/ 	.word	0xffffffff


	//   ....[20]....
        /*06ac*/ 	.word	0xffffffff


	//   ....[21]....
        /*06b0*/ 	.word	0xffffffff


	//   ....[22]....
        /*06b4*/ 	.word	0xffffffff


	//   ....[23]....
        /*06b8*/ 	.word	0xffffffff


	//   ....[24]....
        /*06bc*/ 	.word	0xffffffff


	//   ....[25]....
        /*06c0*/ 	.word	0xffffffff


	//   ....[26]....
        /*06c4*/ 	.word	0xffffffff


	//   ....[27]....
        /*06c8*/ 	.word	0xffffffff


	//   ....[28]....
        /*06cc*/ 	.word	0xffffffff


	//   ....[29]....
        /*06d0*/ 	.word	0xffffffff


	//   ....[30]....
        /*06d4*/ 	.word	0xffffffff


	//   ....[31]....
        /*06d8*/ 	.word	0xffffffff


	//   ....[32]....
        /*06dc*/ 	.word	0xffffffff


	//   ....[33]....
        /*06e0*/ 	.word	0xffffffff


	//   ....[34]....
        /*06e4*/ 	.word	0xffffffff


	//   ....[35]....
        /*06e8*/ 	.word	0xffffffff


	//   ....[36]....
        /*06ec*/ 	.word	0xffffffff


	//   ....[37]....
        /*06f0*/ 	.word	0xffffffff


	//   ....[38]....
        /*06f4*/ 	.word	0xffffffff


	//   ....[39]....
        /*06f8*/ 	.word	0xffffffff


	//   ....[40]....
        /*06fc*/ 	.word	0xffffffff


	//   ....[41]....
        /*0700*/ 	.word	0xffffffff


	//   ....[42]....
        /*0704*/ 	.word	0xffffffff


	//   ....[43]....
        /*0708*/ 	.word	0xffffffff


	//   ....[44]....
        /*070c*/ 	.word	0xffffffff


	//   ....[45]....
        /*0710*/ 	.word	0xffffffff


	//   ....[46]....
        /*0714*/ 	.word	0xffffffff


	//   ....[47]....
        /*0718*/ 	.word	0xffffffff


	//   ....[48]....
        /*071c*/ 	.word	0xffffffff


	//   ....[49]....
        /*0720*/ 	.word	0xffffffff


	//   ....[50]....
        /*0724*/ 	.word	0xffffffff


	//   ....[51]....
        /*0728*/ 	.word	0xffffffff


	//   ....[52]....
        /*072c*/ 	.word	0xffffffff


	//   ....[53]....
        /*0730*/ 	.word	0xffffffff


	//   ....[54]....
        /*0734*/ 	.word	0xffffffff


	//   ....[55]....
        /*0738*/ 	.word	0xffffffff


	//   ....[56]....
        /*073c*/ 	.word	0xffffffff


	//   ....[57]....
        /*0740*/ 	.word	0xffffffff


	//   ....[58]....
        /*0744*/ 	.word	0xffffffff


	//   ....[59]....
        /*0748*/ 	.word	0xffffffff


	//   ....[60]....
        /*074c*/ 	.word	0xffffffff


	//   ....[61]....
        /*0750*/ 	.word	0xffffffff


	//   ....[62]....
        /*0754*/ 	.word	0xffffffff


	//   ....[63]....
        /*0758*/ 	.word	0xffffffff


	//   ....[64]....
        /*075c*/ 	.word	0xffffffff


	//   ....[65]....
        /*0760*/ 	.word	0xffffffff


	//   ....[66]....
        /*0764*/ 	.word	0xffffffff


	//   ....[67]....
        /*0768*/ 	.word	0xffffffff


	//   ....[68]....
        /*076c*/ 	.word	0xffffffff


	//   ....[69]....
        /*0770*/ 	.word	0xffffffff


	//   ....[70]....
        /*0774*/ 	.word	0xffffffff


	//   ....[71]....
        /*0778*/ 	.word	0xffffffff


	//   ....[72]....
        /*077c*/ 	.word	0xffffffff


	//   ....[73]....
        /*0780*/ 	.word	0xffffffff


	//   ....[74]....
        /*0784*/ 	.word	0xffffffff


	//   ....[75]....
        /*0788*/ 	.word	0xffffffff


	//   ....[76]....
        /*078c*/ 	.word	0xffffffff


	//   ....[77]....
        /*0790*/ 	.word	0xffffffff


	//   ....[78]....
        /*0794*/ 	.word	0xffffffff


	//   ....[79]....
        /*0798*/ 	.word	0xffffffff


	//   ....[80]....
        /*079c*/ 	.word	0xffffffff


	//   ....[81]....
        /*07a0*/ 	.word	0xffffffff


	//   ....[82]....
        /*07a4*/ 	.word	0xffffffff


	//   ....[83]....
        /*07a8*/ 	.word	0xffffffff


	//   ....[84]....
        /*07ac*/ 	.word	0xffffffff


	//   ....[85]....
        /*07b0*/ 	.word	0xffffffff


	//   ....[86]....
        /*07b4*/ 	.word	0xffffffff


	//   ....[87]....
        /*07b8*/ 	.word	0xffffffff


	//   ....[88]....
        /*07bc*/ 	.word	0xffffffff


	//   ....[89]....
        /*07c0*/ 	.word	0xffffffff


	//   ....[90]....
        /*07c4*/ 	.word	0xffffffff


	//   ....[91]....
        /*07c8*/ 	.word	0xffffffff


	//   ....[92]....
        /*07cc*/ 	.word	0xffffffff


	//   ....[93]....
        /*07d0*/ 	.word	0xffffffff


	//   ....[94]....
        /*07d4*/ 	.word	0xffffffff


	//   ....[95]....
        /*07d8*/ 	.word	0xffffffff


	//   ....[96]....
        /*07dc*/ 	.word	0xffffffff


	//   ....[97]....
        /*07e0*/ 	.word	0xffffffff


	//   ....[98]....
        /*07e4*/ 	.word	0xffffffff


	//   ....[99]....
        /*07e8*/ 	.word	0xffffffff


	//   ....[100]....
        /*07ec*/ 	.word	0xffffffff


	//   ....[101]....
        /*07f0*/ 	.word	0xffffffff


	//   ....[102]....
        /*07f4*/ 	.word	0xffffffff


	//   ....[103]....
        /*07f8*/ 	.word	0xffffffff


	//   ....[104]....
        /*07fc*/ 	.word	0xffffffff


	//   ....[105]....
        /*0800*/ 	.word	0xffffffff


	//   ....[106]....
        /*0804*/ 	.word	0xffffffff


	//   ....[107]....
        /*0808*/ 	.word	0xffffffff


	//   ....[108]....
        /*080c*/ 	.word	0xffffffff


	//   ....[109]....
        /*0810*/ 	.word	0xffffffff


	//   ....[110]....
        /*0814*/ 	.word	0xffffffff


	//   ....[111]....
        /*0818*/ 	.word	0xffffffff


	//   ....[112]....
        /*081c*/ 	.word	0xffffffff


	//   ....[113]....
        /*0820*/ 	.word	0xffffffff


	//   ....[114]....
        /*0824*/ 	.word	0xffffffff


	//   ....[115]....
        /*0828*/ 	.word	0xffffffff


	//   ....[116]....
        /*082c*/ 	.word	0x0500000f


	//   ....[117]....
        /*0830*/ 	.word	0x0500000f


	//   ....[118]....
        /*0834*/ 	.word	0x0500000f


	//   ....[119]....
        /*0838*/ 	.word	0x0500000f


	//   ....[120]....
        /*083c*/ 	.word	0x0500000f


	//   ....[121]....
        /*0840*/ 	.word	0x0500000f


	//   ....[122]....
        /*0844*/ 	.word	0x0500000f


	//   ....[123]....
        /*0848*/ 	.word	0x0500000f


	//   ....[124]....
        /*084c*/ 	.word	0x0500000f


	//   ....[125]....
        /*0850*/ 	.word	0x0500000f


	//   ....[126]....
        /*0854*/ 	.word	0x0500000f


	//   ....[127]....
        /*0858*/ 	.word	0x0500000f


	//   ....[128]....
        /*085c*/ 	.word	0x0500000f


	//   ....[129]....
        /*0860*/ 	.word	0x0500000f


	//   ....[130]....
        /*0864*/ 	.word	0x0500000f


	//   ....[131]....
        /*0868*/ 	.word	0x0500000f


	//   ....[132]....
        /*086c*/ 	.word	0x0500000f


	//   ....[133]....
        /*0870*/ 	.word	0x0500000f


	//   ....[134]....
        /*0874*/ 	.word	0x0500000f


	//   ....[135]....
        /*0878*/ 	.word	0x0500000f


	//   ....[136]....
        /*087c*/ 	.word	0x0500000f


	//   ....[137]....
        /*0880*/ 	.word	0x0500000f


	//   ....[138]....
        /*0884*/ 	.word	0x0500000f


	//   ....[139]....
        /*0888*/ 	.word	0x0500000f


	//   ....[140]....
        /*088c*/ 	.word	0x0500000f


	//   ....[141]....
        /*0890*/ 	.word	0x0500000f


	//   ....[142]....
        /*0894*/ 	.word	0x0500000f


	//   ....[143]....
        /*0898*/ 	.word	0x0500000f


	//   ....[144]....
        /*089c*/ 	.word	0x0500000f


	//   ....[145]....
        /*08a0*/ 	.word	0x0500000f


	//   ....[146]....
        /*08a4*/ 	.word	0x0500000f


	//   ....[147]....
        /*08a8*/ 	.word	0x0500000f


	//   ....[148]....
        /*08ac*/ 	.word	0x0500000f


	//   ....[149]....
        /*08b0*/ 	.word	0x0500000f


	//   ....[150]....
        /*08b4*/ 	.word	0x0500000f


	//   ....[151]....
        /*08b8*/ 	.word	0x0500000f


	//   ....[152]....
        /*08bc*/ 	.word	0x0500000f


	//   ....[153]....
        /*08c0*/ 	.word	0x0500000f


	//   ....[154]....
        /*08c4*/ 	.word	0x0500000f


	//   ....[155]....
        /*08c8*/ 	.word	0x0500000f


	//   ....[156]....
        /*08cc*/ 	.word	0x0500000f


	//   ....[157]....
        /*08d0*/ 	.word	0x0500000f


	//   ....[158]....
        /*08d4*/ 	.word	0x0500000f


	//   ....[159]....
        /*08d8*/ 	.word	0x0500000f


	//   ....[160]....
        /*08dc*/ 	.word	0x0500000f


	//   ....[161]....
        /*08e0*/ 	.word	0x0500000f


	//   ....[162]....
        /*08e4*/ 	.word	0x0500000f


	//   ....[163]....
        /*08e8*/ 	.word	0x0500000f


	//   ....[164]....
        /*08ec*/ 	.word	0x0500000f


	//   ....[165]....
        /*08f0*/ 	.word	0x0500000f


	//   ....[166]....
        /*08f4*/ 	.word	0x0500000f


	//   ....[167]....
        /*08f8*/ 	.word	0x0500000f


	//   ....[168]....
        /*08fc*/ 	.word	0x0500000f


	//   ....[169]....
        /*0900*/ 	.word	0x0500000f


	//   ....[170]....
        /*0904*/ 	.word	0x0500000f


	//   ....[171]....
        /*0908*/ 	.word	0x0500000f


	//   ....[172]....
        /*090c*/ 	.word	0x0500000f


	//   ....[173]....
        /*0910*/ 	.word	0x0500000f


	//   ....[174]....
        /*0914*/ 	.word	0x0500000f


	//   ....[175]....
        /*0918*/ 	.word	0x0500000f


	//   ....[176]....
        /*091c*/ 	.word	0x0500000f


	//----- nvinfo : EIATTR_COOP_GROUP_INSTR_OFFSETS
	.align		4
.L_1589:
        /*0920*/ 	.byte	0x04, 0x28
        /*0922*/ 	.short	(.L_1591 - .L_1590)


	//   ....[0]....
.L_1590:
        /*0924*/ 	.word	0x00000060


	//   ....[1]....
        /*0928*/ 	.word	0x00000190


	//   ....[2]....
        /*092c*/ 	.word	0x00000240


	//   ....[3]....
        /*0930*/ 	.word	0x00000400


	//   ....[4]....
        /*0934*/ 	.word	0x00000560


	//   ....[5]....
        /*0938*/ 	.word	0x00000680


	//   ....[6]....
        /*093c*/ 	.word	0x000007e0


	//   ....[7]....
        /*0940*/ 	.word	0x00005f40


	//   ....[8]....
        /*0944*/ 	.word	0x00006640


	//   ....[9]....
        /*0948*/ 	.word	0x00006650


	//   ....[10]....
        /*094c*/ 	.word	0x00006660


	//   ....[11]....
        /*0950*/ 	.word	0x00006670


	//   ....[12]....
        /*0954*/ 	.word	0x000069b0


	//   ....[13]....
        /*0958*/ 	.word	0x000069c0


	//   ....[14]....
        /*095c*/ 	.word	0x000069d0


	//   ....[15]....
        /*0960*/ 	.word	0x000069e0


	//   ....[16]....
        /*0964*/ 	.word	0x00007ce0


	//   ....[17]....
        /*0968*/ 	.word	0x00007d00


	//   ....[18]....
        /*096c*/ 	.word	0x00007d10


	//   ....[19]....
        /*0970*/ 	.word	0x00007d20


	//   ....[20]....
        /*0974*/ 	.word	0x00007e00


	//   ....[21]....
        /*0978*/ 	.word	0x00007e10


	//   ....[22]....
        /*097c*/ 	.word	0x00007ea0


	//   ....[23]....
        /*0980*/ 	.word	0x00007ef0


	//   ....[24]....
        /*0984*/ 	.word	0x00009560


	//   ....[25]....
        /*0988*/ 	.word	0x00009580


	//   ....[26]....
        /*098c*/ 	.word	0x00009aa0


	//   ....[27]....
        /*0990*/ 	.word	0x00009b80


	//   ....[28]....
        /*0994*/ 	.word	0x0000a180


	//   ....[29]....
        /*0998*/ 	.word	0x0000a1e0


	//   ....[30]....
        /*099c*/ 	.word	0x0000b110


	//   ....[31]....
        /*09a0*/ 	.word	0x0000b120


	//   ....[32]....
        /*09a4*/ 	.word	0x0000ba00


	//   ....[33]....
        /*09a8*/ 	.word	0x0000bb00


	//   ....[34]....
        /*09ac*/ 	.word	0x0000c4c0


	//   ....[35]....
        /*09b0*/ 	.word	0x0000c560


	//   ....[36]....
        /*09b4*/ 	.word	0x0000dbf0


	//   ....[37]....
        /*09b8*/ 	.word	0x0000dc10


	//   ....[38]....
        /*09bc*/ 	.word	0x0000e580


	//   ....[39]....
        /*09c0*/ 	.word	0x0000e620


	//   ....[40]....
        /*09c4*/ 	.word	0x0000f5b0


	//   ....[41]....
        /*09c8*/ 	.word	0x0000f610


	//   ....[42]....
        /*09cc*/ 	.word	0x0000f660


	//   ....[43]....
        /*09d0*/ 	.word	0x0000f6a0


	//   ....[44]....
        /*09d4*/ 	.word	0x00011010


	//   ....[45]....
        /*09d8*/ 	.word	0x00011050


	//   ....[46]....
        /*09dc*/ 	.word	0x00011090


	//   ....[47]....
        /*09e0*/ 	.word	0x000110c0


	//   ....[48]....
        /*09e4*/ 	.word	0x00011a00


	//   ....[49]....
        /*09e8*/ 	.word	0x00011a20


	//   ....[50]....
        /*09ec*/ 	.word	0x00011b60


	//   ....[51]....
        /*09f0*/ 	.word	0x00011b80


	//   ....[52]....
        /*09f4*/ 	.word	0x00011cc0


	//   ....[53]....
        /*09f8*/ 	.word	0x00011ce0


	//   ....[54]....
        /*09fc*/ 	.word	0x00011e30


	//   ....[55]....
        /*0a00*/ 	.word	0x00011e50


	//   ....[56]....
        /*0a04*/ 	.word	0x000126a0


	//   ....[57]....
        /*0a08*/ 	.word	0x000126b0


	//   ....[58]....
        /*0a0c*/ 	.word	0x00012890


	//   ....[59]....
        /*0a10*/ 	.word	0x000128a0


	//   ....[60]....
        /*0a14*/ 	.word	0x00012a70


	//   ....[61]....
        /*0a18*/ 	.word	0x00012a80


	//   ....[62]....
        /*0a1c*/ 	.word	0x00012c50


	//   ....[63]....
        /*0a20*/ 	.word	0x00012c60


	//   ....[64]....
        /*0a24*/ 	.word	0x00012e90


	//   ....[65]....
        /*0a28*/ 	.word	0x00013060


	//   ....[66]....
        /*0a2c*/ 	.word	0x00013090


	//   ....[67]....
        /*0a30*/ 	.word	0x000130c0


	//   ....[68]....
        /*0a34*/ 	.word	0x000130f0


	//   ....[69]....
        /*0a38*/ 	.word	0x00013120


	//   ....[70]....
        /*0a3c*/ 	.word	0x00013150


	//   ....[71]....
        /*0a40*/ 	.word	0x000132c0


	//   ....[72]....
        /*0a44*/ 	.word	0x000132f0


	//   ....[73]....
        /*0a48*/ 	.word	0x00013320


	//   ....[74]....
        /*0a4c*/ 	.word	0x00013350


	//   ....[75]....
        /*0a50*/ 	.word	0x00013380


	//   ....[76]....
        /*0a54*/ 	.word	0x000133b0


	//   ....[77]....
        /*0a58*/ 	.word	0x00013450


	//   ....[78]....
        /*0a5c*/ 	.word	0x000134b0


	//   ....[79]....
        /*0a60*/ 	.word	0x00013540


	//   ....[80]....
        /*0a64*/ 	.word	0x00014350


	//   ....[81]....
        /*0a68*/ 	.word	0x00015de0


	//   ....[82]....
        /*0a6c*/ 	.word	0x00016990


	//   ....[83]....
        /*0a70*/ 	.word	0x000169a0


	//   ....[84]....
        /*0a74*/ 	.word	0x000169c0


	//   ....[85]....
        /*0a78*/ 	.word	0x00016a60


	//   ....[86]....
        /*0a7c*/ 	.word	0x00016a90


	//   ....[87]....
        /*0a80*/ 	.word	0x00016b00


	//   ....[88]....
        /*0a84*/ 	.word	0x00016b30


	//   ....[89]....
        /*0a88*/ 	.word	0x00016ba0


	//   ....[90]....
        /*0a8c*/ 	.word	0x00016bd0


	//   ....[91]....
        /*0a90*/ 	.word	0x00016c40


	//   ....[92]....
        /*0a94*/ 	.word	0x00016c70


	//   ....[93]....
        /*0a98*/ 	.word	0x00016ce0


	//   ....[94]....
        /*0a9c*/ 	.word	0x00016d10


	//   ....[95]....
        /*0aa0*/ 	.word	0x00016d30


	//   ....[96]....
        /*0aa4*/ 	.word	0x00016d90


	//   ....[97]....
        /*0aa8*/ 	.word	0x00016da0


	//   ....[98]....
        /*0aac*/ 	.word	0x00019a70


	//   ....[99]....
        /*0ab0*/ 	.word	0x00019ad0


	//   ....[100]....
        /*0ab4*/ 	.word	0x00019b00


	//   ....[101]....
        /*0ab8*/ 	.word	0x00019b10


	//   ....[102]....
        /*0abc*/ 	.word	0x00019b40


	//   ....[103]....
        /*0ac0*/ 	.word	0x00019b70


	//   ....[104]....
        /*0ac4*/ 	.word	0x00019ba0


	//   ....[105]....
        /*0ac8*/ 	.word	0x00019bd0


	//   ....[106]....
        /*0acc*/ 	.word	0x00019d50


	//   ....[107]....
        /*0ad0*/ 	.word	0x00019d80


	//   ....[108]....
        /*0ad4*/ 	.word	0x00019db0


	//   ....[109]....
        /*0ad8*/ 	.word	0x00019de0


	//   ....[110]....
        /*0adc*/ 	.word	0x00019e10


	//   ....[111]....
        /*0ae0*/ 	.word	0x00019e40


	//   ....[112]....
        /*0ae4*/ 	.word	0x00019f00


	//   ....[113]....
        /*0ae8*/ 	.word	0x00019f20


	//   ....[114]....
        /*0aec*/ 	.word	0x00019f90


	//   ....[115]....
        /*0af0*/ 	.word	0x0001a660


	//   ....[116]....
        /*0af4*/ 	.word	0x0001aaf0


	//   ....[117]....
        /*0af8*/ 	.word	0x0001ab90


	//   ....[118]....
        /*0afc*/ 	.word	0x0001ac20


	//   ....[119]....
        /*0b00*/ 	.word	0x0001ac70


	//   ....[120]....
        /*0b04*/ 	.word	0x0001acc0


	//   ....[121]....
        /*0b08*/ 	.word	0x0001ad50


	//   ....[122]....
        /*0b0c*/ 	.word	0x0001ade0


	//   ....[123]....
        /*0b10*/ 	.word	0x0001ae30


	//   ....[124]....
        /*0b14*/ 	.word	0x0001ae80


	//   ....[125]....
        /*0b18*/ 	.word	0x0001af70


	//   ....[126]....
        /*0b1c*/ 	.word	0x0001b020


	//   ....[127]....
        /*0b20*/ 	.word	0x0001b0a0


	//   ....[128]....
        /*0b24*/ 	.word	0x0001b120


	//   ....[129]....
        /*0b28*/ 	.word	0x0001b1c0


	//   ....[130]....
        /*0b2c*/ 	.word	0x0001b260


	//   ....[131]....
        /*0b30*/ 	.word	0x0001b2e0


	//   ....[132]....
        /*0b34*/ 	.word	0x0001b3f0


	//   ....[133]....
        /*0b38*/ 	.word	0x0001b720


	//   ....[134]....
        /*0b3c*/ 	.word	0x0001b770


	//   ....[135]....
        /*0b40*/ 	.word	0x0001b800


	//   ....[136]....
        /*0b44*/ 	.word	0x0001b890


	//   ....[137]....
        /*0b48*/ 	.word	0x0001b920


	//   ....[138]....
        /*0b4c*/ 	.word	0x0001b9b0


	//   ....[139]....
        /*0b50*/ 	.word	0x0001ba40


	//   ....[140]....
        /*0b54*/ 	.word	0x0001bad0


	//   ....[141]....
        /*0b58*/ 	.word	0x0001bb90


	//   ....[142]....
        /*0b5c*/ 	.word	0x0001be80


	//   ....[143]....
        /*0b60*/ 	.word	0x0001c020


	//   ....[144]....
        /*0b64*/ 	.word	0x0001c070


	//   ....[145]....
        /*0b68*/ 	.word	0x0001c0d0


	//   ....[146]....
        /*0b6c*/ 	.word	0x0001c170


	//   ....[147]....
        /*0b70*/ 	.word	0x0001c230


	//   ....[148]....
        /*0b74*/ 	.word	0x0001c2c0


	//   ....[149]....
        /*0b78*/ 	.word	0x0001c390


	//   ....[150]....
        /*0b7c*/ 	.word	0x0001c420


	//   ....[151]....
        /*0b80*/ 	.word	0x0001c4f0


	//   ....[152]....
        /*0b84*/ 	.word	0x0001c580


	//   ....[153]....
        /*0b88*/ 	.word	0x0001c650


	//   ....[154]....
        /*0b8c*/ 	.word	0x0001c6e0


	//   ....[155]....
        /*0b90*/ 	.word	0x0001c7b0


	//   ....[156]....
        /*0b94*/ 	.word	0x0001c840


	//   ....[157]....
        /*0b98*/ 	.word	0x0001c910


	//   ....[158]....
        /*0b9c*/ 	.word	0x0001c9a0


	//   ....[159]....
        /*0ba0*/ 	.word	0x0001cd20


	//   ....[160]....
        /*0ba4*/ 	.word	0x0001cdc0


	//   ....[161]....
        /*0ba8*/ 	.word	0x0001cee0


	//   ....[162]....
        /*0bac*/ 	.word	0x0001cf50


	//   ....[163]....
        /*0bb0*/ 	.word	0x0001cfd0


	//   ....[164]....
        /*0bb4*/ 	.word	0x0001d050


	//   ....[165]....
        /*0bb8*/ 	.word	0x0001d0d0


	//   ....[166]....
        /*0bbc*/ 	.word	0x0001d160


	//   ....[167]....
        /*0bc0*/ 	.word	0x0001d200


	//   ....[168]....
        /*0bc4*/ 	.word	0x0001d2a0


	//   ....[169]....
        /*0bc8*/ 	.word	0x0001d310


	//   ....[170]....
        /*0bcc*/ 	.word	0x0001d380


	//   ....[171]....
        /*0bd0*/ 	.word	0x0001d3f0


	//   ....[172]....
        /*0bd4*/ 	.word	0x0001d470


	//   ....[173]....
        /*0bd8*/ 	.word	0x0001d4f0


	//   ....[174]....
        /*0bdc*/ 	.word	0x0001d590


	//   ....[175]....
        /*0be0*/ 	.word	0x0001d620


	//   ....[176]....
        /*0be4*/ 	.word	0x0001d750


	//----- nvinfo : EIATTR_REG_RECONFIG
	.align		4
.L_1591:
        /*0be8*/ 	.byte	0x01, 0x54
	.zero		2


	//----- nvinfo : EIATTR_SYSCALL_OFFSETS
	.align		4
        /*0bec*/ 	.byte	0x04, 0x46
        /*0bee*/ 	.short	(.L_1593 - .L_1592)


	//   ....[0]....
.L_1592:
        /*0bf0*/ 	.word	0x000018d0


	//   ....[1]....
        /*0bf4*/ 	.word	0x00001a20


	//   ....[2]....
        /*0bf8*/ 	.word	0x000060e0


	//   ....[3]....
        /*0bfc*/ 	.word	0x000063f0


	//   ....[4]....
        /*0c00*/ 	.word	0x000159e0


	//   ....[5]....
        /*0c04*/ 	.word	0x00015b40


	//   ....[6]....
        /*0c08*/ 	.word	0x00015c40


	//   ....[7]....
        /*0c0c*/ 	.word	0x000165b0


	//----- nvinfo : EIATTR_MBARRIER_INSTR_OFFSETS
	.align		4
.L_1593:
        /*0c10*/ 	.byte	0x04, 0x39
        /*0c12*/ 	.short	(.L_1595 - .L_1594)


	//   ....[0]....
.L_1594:
        /*0c14*/ 	.word	0x000002b0
        /*0c18*/ 	.word	0x000000ff
        /*0c1c*/ 	.word	0x00022800
        /*0c20*/ 	.short	0x0100
        /*0c22*/ 	.byte	0x08
	.zero		1


	//   ....[1]....
        /*0c24*/ 	.word	0x000002c0
        /*0c28*/ 	.word	0x000000ff
        /*0c2c*/ 	.word	0x00022820
        /*0c30*/ 	.short	0x0100
        /*0c32*/ 	.byte	0x08
	.zero		1


	//   ....[2]....
        /*0c34*/ 	.word	0x000003b0
        /*0c38*/ 	.word	0x000000ff
        /*0c3c*/ 	.word	0x00022830
        /*0c40*/ 	.short	0x0100
        /*0c42*/ 	.byte	0x08
	.zero		1


	//   ....[3]....
        /*0c44*/ 	.word	0x000003c0
        /*0c48*/ 	.word	0x000000ff
        /*0c4c*/ 	.word	0x00022840
        /*0c50*/ 	.short	0x0100
        /*0c52*/ 	.byte	0x08
	.zero		1


	//   ....[4]....
        /*0c54*/ 	.word	0x000003d0
        /*0c58*/ 	.word	0x000000ff
        /*0c5c*/ 	.word	0x00022838
        /*0c60*/ 	.short	0x0100
        /*0c62*/ 	.byte	0x08
	.zero		1


	//   ....[5]....
        /*0c64*/ 	.word	0x000003e0
        /*0c68*/ 	.word	0x000000ff
        /*0c6c*/ 	.word	0x00022848
        /*0c70*/ 	.short	0x0100
        /*0c72*/ 	.byte	0x08
	.zero		1


	//   ....[6]....
        /*0c74*/ 	.word	0x00000510
        /*0c78*/ 	.word	0x000000ff
        /*0c7c*/ 	.word	0x00022850
        /*0c80*/ 	.short	0x0100
        /*0c82*/ 	.byte	0x08
	.zero		1


	//   ....[7]....
        /*0c84*/ 	.word	0x00000520
        /*0c88*/ 	.word	0x000000ff
        /*0c8c*/ 	.word	0x00022860
        /*0c90*/ 	.short	0x0100
        /*0c92*/ 	.byte	0x08
	.zero		1


	//   ....[8]....
        /*0c94*/ 	.word	0x00000530
        /*0c98*/ 	.word	0x000000ff
        /*0c9c*/ 	.word	0x00022858
        /*0ca0*/ 	.short	0x0100
        /*0ca2*/ 	.byte	0x08
	.zero		1


	//   ....[9]....
        /*0ca4*/ 	.word	0x00000540
        /*0ca8*/ 	.word	0x000000ff
        /*0cac*/ 	.word	0x00022868
        /*0cb0*/ 	.short	0x0100
        /*0cb2*/ 	.byte	0x08
	.zero		1


	//   ....[10]....
        /*0cb4*/ 	.word	0x00000630
        /*0cb8*/ 	.word	0x000000ff
        /*0cbc*/ 	.word	0x00022870
        /*0cc0*/ 	.short	0x0100
        /*0cc2*/ 	.byte	0x06
	.zero		1


	//   ....[11]....
        /*0cc4*/ 	.word	0x00000640
        /*0cc8*/ 	.word	0x000000ff
        /*0ccc*/ 	.word	0x00022880
        /*0cd0*/ 	.short	0x0100
        /*0cd2*/ 	.byte	0x06
	.zero		1


	//   ....[12]....
        /*0cd4*/ 	.word	0x00000650
        /*0cd8*/ 	.word	0x000000ff
        /*0cdc*/ 	.word	0x00022878
        /*0ce0*/ 	.short	0x0100
        /*0ce2*/ 	.byte	0x06
	.zero		1


	//   ....[13]....
        /*0ce4*/ 	.word	0x00000660
        /*0ce8*/ 	.word	0x000000ff
        /*0cec*/ 	.word	0x00022888
        /*0cf0*/ 	.short	0x0100
        /*0cf2*/ 	.byte	0x06
	.zero		1


	//   ....[14]....
        /*0cf4*/ 	.word	0x00000790
        /*0cf8*/ 	.word	0x000000ff
        /*0cfc*/ 	.word	0x00022890
        /*0d00*/ 	.short	0x0100
        /*0d02*/ 	.byte	0x08
	.zero		1


	//   ....[15]....
        /*0d04*/ 	.word	0x000007a0
        /*0d08*/ 	.word	0x000000ff
        /*0d0c*/ 	.word	0x000228a0
        /*0d10*/ 	.short	0x0100
        /*0d12*/ 	.byte	0x08
	.zero		1


	//   ....[16]....
        /*0d14*/ 	.word	0x000007b0
        /*0d18*/ 	.word	0x000000ff
        /*0d1c*/ 	.word	0x00022898
        /*0d20*/ 	.short	0x0100
        /*0d22*/ 	.byte	0x08
	.zero		1


	//   ....[17]....
        /*0d24*/ 	.word	0x000007c0
        /*0d28*/ 	.word	0x000000ff
        /*0d2c*/ 	.word	0x000228a8
        /*0d30*/ 	.short	0x0100
        /*0d32*/ 	.byte	0x08
	.zero		1


	//   ....[18]....
        /*0d34*/ 	.word	0x000008f0
        /*0d38*/ 	.word	0x000000ff
        /*0d3c*/ 	.word	0x000228b0
        /*0d40*/ 	.short	0x0100
        /*0d42*/ 	.byte	0x08
	.zero		1


	//   ....[19]....
        /*0d44*/ 	.word	0x00000900
        /*0d48*/ 	.word	0x000000ff
        /*0d4c*/ 	.word	0x000228c0
        /*0d50*/ 	.short	0x0100
        /*0d52*/ 	.byte	0x08
	.zero		1


	//   ....[20]....
        /*0d54*/ 	.word	0x00000910
        /*0d58*/ 	.word	0x000000ff
        /*0d5c*/ 	.word	0x000228b8
        /*0d60*/ 	.short	0x0100
        /*0d62*/ 	.byte	0x08
	.zero		1


	//   ....[21]....
        /*0d64*/ 	.word	0x00000920
        /*0d68*/ 	.word	0x000000ff
        /*0d6c*/ 	.word	0x000228c8
        /*0d70*/ 	.short	0x0100
        /*0d72*/ 	.byte	0x08
	.zero		1


	//   ....[22]....
        /*0d74*/ 	.word	0x00002ca0
        /*0d78*/ 	.word	0x00000060
        /*0d7c*/ 	.word	0x00022890
        /*0d80*/ 	.short	0x010a
        /*0d82*/ 	.byte	0x3f
	.zero		1


	//   ....[23]....
        /*0d84*/ 	.word	0x00003f70
        /*0d88*/ 	.word	0x00000060
        /*0d8c*/ 	.word	0x00022890
        /*0d90*/ 	.short	0x010a
        /*0d92*/ 	.byte	0x3f
	.zero		1


	//   ....[24]....
        /*0d94*/ 	.word	0x00005050
        /*0d98*/ 	.word	0x00000060
        /*0d9c*/ 	.word	0x00022890
        /*0da0*/ 	.short	0x010a
        /*0da2*/ 	.byte	0x3f
	.zero		1


	//   ....[25]....
        /*0da4*/ 	.word	0x00005260
        /*0da8*/ 	.word	0x00000020
        /*0dac*/ 	.word	0x00000000
        /*0db0*/ 	.short	0x0101
        /*0db2*/ 	.byte	0x3f
	.zero		1


	//   ....[26]....
        /*0db4*/ 	.word	0x000052a0
        /*0db8*/ 	.word	0x00000060
        /*0dbc*/ 	.word	0x000228b0
        /*0dc0*/ 	.short	0x010a
        /*0dc2*/ 	.byte	0x3f
	.zero		1


	//   ....[27]....
        /*0dc4*/ 	.word	0x000058f0
        /*0dc8*/ 	.word	0x00000060
        /*0dcc*/ 	.word	0x00000000
        /*0dd0*/ 	.short	0x0101
        /*0dd2*/ 	.byte	0x3f
	.zero		1


	//   ....[28]....
        /*0dd4*/ 	.word	0x00006170
        /*0dd8*/ 	.word	0x00000012
        /*0ddc*/ 	.word	0x00022800
        /*0de0*/ 	.short	0x010a
        /*0de2*/ 	.byte	0x3f
	.zero		1


	//   ....[29]....
        /*0de4*/ 	.word	0x000061c0
        /*0de8*/ 	.word	0x00000012
        /*0dec*/ 	.word	0x00022800
        /*0df0*/ 	.short	0x010a
        /*0df2*/ 	.byte	0x3f
	.zero		1


	//   ....[30]....
        /*0df4*/ 	.word	0x00006c30
        /*0df8*/ 	.word	0x00000012
        /*0dfc*/ 	.word	0x00022800
        /*0e00*/ 	.short	0x010a
        /*0e02*/ 	.byte	0x3f
	.zero		1


	//   ....[31]....
        /*0e04*/ 	.word	0x00008150
        /*0e08*/ 	.word	0x00000012
        /*0e0c*/ 	.word	0x00022800
        /*0e10*/ 	.short	0x010a
        /*0e12*/ 	.byte	0x3f
	.zero		1


	//   ....[32]....
        /*0e14*/ 	.word	0x000090d0
        /*0e18*/ 	.word	0x00000015
        /*0e1c*/ 	.word	0x00022830
        /*0e20*/ 	.short	0x010a
        /*0e22*/ 	.byte	0x3f
	.zero		1


	//   ....[33]....
        /*0e24*/ 	.word	0x00009170
        /*0e28*/ 	.word	0x00000015
        /*0e2c*/ 	.word	0x00022830
        /*0e30*/ 	.short	0x010a
        /*0e32*/ 	.byte	0x3f
	.zero		1


	//   ....[34]....
        /*0e34*/ 	.word	0x0000a610
        /*0e38*/ 	.word	0x00000003
        /*0e3c*/ 	.word	0x00000000
        /*0e40*/ 	.short	0x0101
        /*0e42*/ 	.byte	0x3f
	.zero		1


	//   ....[35]....
        /*0e44*/ 	.word	0x0000aa70
        /*0e48*/ 	.word	0x00000015
        /*0e4c*/ 	.word	0x00022850
        /*0e50*/ 	.short	0x010a
        /*0e52*/ 	.byte	0x3f
	.zero		1


	//   ....[36]....
        /*0e54*/ 	.word	0x0000aac0
        /*0e58*/ 	.word	0x00000015
        /*0e5c*/ 	.word	0x00022850
        /*0e60*/ 	.short	0x010a
        /*0e62*/ 	.byte	0x3f
	.zero		1


	//   ....[37]....
        /*0e64*/ 	.word	0x0000af10
        /*0e68*/ 	.word	0x00000015
        /*0e6c*/ 	.word	0x00000000
        /*0e70*/ 	.short	0x0101
        /*0e72*/ 	.byte	0x3f
	.zero		1


	//   ....[38]....
        /*0e74*/ 	.word	0x0000b030
        /*0e78*/ 	.word	0x000000c9
        /*0e7c*/ 	.word	0x00022830
        /*0e80*/ 	.short	0x010a
        /*0e82*/ 	.byte	0x3f
	.zero		1


	//   ....[39]....
        /*0e84*/ 	.word	0x0000b0e0
        /*0e88*/ 	.word	0x000000c9
        /*0e8c*/ 	.word	0x00022830
        /*0e90*/ 	.short	0x010a
        /*0e92*/ 	.byte	0x3f
	.zero		1


	//   ....[40]....
        /*0e94*/ 	.word	0x0000c890
        /*0e98*/ 	.word	0x00000099
        /*0e9c*/ 	.word	0x00000000
        /*0ea0*/ 	.short	0x0101
        /*0ea2*/ 	.byte	0x3f
	.zero		1


	//   ....[41]....
        /*0ea4*/ 	.word	0x0000d280
        /*0ea8*/ 	.word	0x000000c9
        /*0eac*/ 	.word	0x00022850
        /*0eb0*/ 	.short	0x010a
        /*0eb2*/ 	.byte	0x3f
	.zero		1


	//   ....[42]....
        /*0eb4*/ 	.word	0x0000d2d0
        /*0eb8*/ 	.word	0x000000c9
        /*0ebc*/ 	.word	0x00022850
        /*0ec0*/ 	.short	0x010a
        /*0ec2*/ 	.byte	0x3f
	.zero		1


	//   ....[43]....
        /*0ec4*/ 	.word	0x0000d690
        /*0ec8*/ 	.word	0x000000c9
        /*0ecc*/ 	.word	0x00000000
        /*0ed0*/ 	.short	0x0101
        /*0ed2*/ 	.byte	0x3f
	.zero		1


	//   ....[44]....
        /*0ed4*/ 	.word	0x0000d7a0
        /*0ed8*/ 	.word	0x00000015
        /*0edc*/ 	.word	0x00022830
        /*0ee0*/ 	.short	0x010a
        /*0ee2*/ 	.byte	0x3f
	.zero		1


	//   ....[45]....
        /*0ee4*/ 	.word	0x0000d800
        /*0ee8*/ 	.word	0x00000015
        /*0eec*/ 	.word	0x00022830
        /*0ef0*/ 	.short	0x010a
        /*0ef2*/ 	.byte	0x3f
	.zero		1


	//   ....[46]....
        /*0ef4*/ 	.word	0x0000ecc0
        /*0ef8*/ 	.word	0x0000009a
        /*0efc*/ 	.word	0x00000000
        /*0f00*/ 	.short	0x0101
        /*0f02*/ 	.byte	0x3f
	.zero		1


	//   ....[47]....
        /*0f04*/ 	.word	0x0000f170
        /*0f08*/ 	.word	0x00000015
        /*0f0c*/ 	.word	0x00022850
        /*0f10*/ 	.short	0x010a
        /*0f12*/ 	.byte	0x3f
	.zero		1


	//   ....[48]....
        /*0f14*/ 	.word	0x0000f1c0
        /*0f18*/ 	.word	0x00000015
        /*0f1c*/ 	.word	0x00022850
        /*0f20*/ 	.short	0x010a
        /*0f22*/ 	.byte	0x3f
	.zero		1


	//   ....[49]....
        /*0f24*/ 	.word	0x0000f580
        /*0f28*/ 	.word	0x00000015
        /*0f2c*/ 	.word	0x00000000
        /*0f30*/ 	.short	0x0101
        /*0f32*/ 	.byte	0x3f
	.zero		1


	//   ....[50]....
        /*0f34*/ 	.word	0x000119f0
        /*0f38*/ 	.word	0x00000000
        /*0f3c*/ 	.word	0x00000000
        /*0f40*/ 	.short	0x0101
        /*0f42*/ 	.byte	0x3f
	.zero		1


	//   ....[51]....
        /*0f44*/ 	.word	0x00014440
        /*0f48*/ 	.word	0x00000006
        /*0f4c*/ 	.word	0x00022820
        /*0f50*/ 	.short	0x010a
        /*0f52*/ 	.byte	0x3f
	.zero		1


	//   ....[52]....
        /*0f54*/ 	.word	0x00014520
        /*0f58*/ 	.word	0x00000004
        /*0f5c*/ 	.word	0x000228a0
        /*0f60*/ 	.short	0x010a
        /*0f62*/ 	.byte	0x3f
	.zero		1


	//   ....[53]....
        /*0f64*/ 	.word	0x00014770
        /*0f68*/ 	.word	0x00000004
        /*0f6c*/ 	.word	0x000228c0
        /*0f70*/ 	.short	0x010a
        /*0f72*/ 	.byte	0x3f
	.zero		1


	//   ....[54]....
        /*0f74*/ 	.word	0x00014e30
        /*0f78*/ 	.word	0x00000005
        /*0f7c*/ 	.word	0x000228a0
        /*0f80*/ 	.short	0x010a
        /*0f82*/ 	.byte	0x3f
	.zero		1


	//   ....[55]....
        /*0f84*/ 	.word	0x00015070
        /*0f88*/ 	.word	0x00000005
        /*0f8c*/ 	.word	0x000228c0
        /*0f90*/ 	.short	0x010a
        /*0f92*/ 	.byte	0x3f
	.zero		1


	//   ....[56]....
        /*0f94*/ 	.word	0x00016090
        /*0f98*/ 	.word	0x00000000
        /*0f9c*/ 	.word	0x00022840
        /*0fa0*/ 	.short	0x010a
        /*0fa2*/ 	.byte	0x3f
	.zero		1


	//   ....[57]....
        /*0fa4*/ 	.word	0x00016eb0
        /*0fa8*/ 	.word	0x00000008
        /*0fac*/ 	.word	0x00022800
        /*0fb0*/ 	.short	0x0107
        /*0fb2*/ 	.byte	0x3f
	.zero		1


	//   ....[58]....
        /*0fb4*/ 	.word	0x00016fb0
        /*0fb8*/ 	.word	0x00000002
        /*0fbc*/ 	.word	0x00022800
        /*0fc0*/ 	.short	0x0101
        /*0fc2*/ 	.byte	0x3f
	.zero		1


	//   ....[59]....
        /*0fc4*/ 	.word	0x00016fd0
        /*0fc8*/ 	.word	0x00000002
        /*0fcc*/ 	.word	0x00022820
        /*0fd0*/ 	.short	0x010a
        /*0fd2*/ 	.byte	0x3f
	.zero		1


	//   ....[60]....
        /*0fd4*/ 	.word	0x000170d0
        /*0fd8*/ 	.word	0x00000002
        /*0fdc*/ 	.word	0x00022860
        /*0fe0*/ 	.short	0x010a
        /*0fe2*/ 	.byte	0x3f
	.zero		1


	//   ....[61]....
        /*0fe4*/ 	.word	0x000179c0
        /*0fe8*/ 	.word	0x00000002
        /*0fec*/ 	.word	0x00022840
        /*0ff0*/ 	.short	0x010a
        /*0ff2*/ 	.byte	0x3f
	.zero		1


	//   ....[62]....
        /*0ff4*/ 	.word	0x00017c20
        /*0ff8*/ 	.word	0x00000002
        /*0ffc*/ 	.word	0x00022860
        /*1000*/ 	.short	0x010a
        /*1002*/ 	.byte	0x3f
	.zero		1


	//   ....[63]....
        /*1004*/ 	.word	0x000184a0
        /*1008*/ 	.word	0x00000003
        /*100c*/ 	.word	0x00022840
        /*1010*/ 	.short	0x010a
        /*1012*/ 	.byte	0x3f
	.zero		1


	//   ....[64]....
        /*1014*/ 	.word	0x000186f0
        /*1018*/ 	.word	0x00000003
        /*101c*/ 	.word	0x00022860
        /*1020*/ 	.short	0x010a
        /*1022*/ 	.byte	0x3f
	.zero		1


	//   ....[65]....
        /*1024*/ 	.word	0x00018f00
        /*1028*/ 	.word	0x00000003
        /*102c*/ 	.word	0x00022840
        /*1030*/ 	.short	0x010a
        /*1032*/ 	.byte	0x3f
	.zero		1


	//   ....[66]....
        /*1034*/ 	.word	0x00019160
        /*1038*/ 	.word	0x00000003
        /*103c*/ 	.word	0x00022860
        /*1040*/ 	.short	0x010a
        /*1042*/ 	.byte	0x3f
	.zero		1


	//   ....[67]....
        /*1044*/ 	.word	0x0001a5e0
        /*1048*/ 	.word	0x00000000
        /*104c*/ 	.word	0x00022820
        /*1050*/ 	.short	0x010a
        /*1052*/ 	.byte	0x3f
	.zero		1


	//   ....[68]....
        /*1054*/ 	.word	0x0001a790
        /*1058*/ 	.word	0x00000006
        /*105c*/ 	.word	0x00000000
        /*1060*/ 	.short	0x010a
        /*1062*/ 	.byte	0x3f
	.zero		1


	//   ....[69]....
        /*1064*/ 	.word	0x0001a800
        /*1068*/ 	.word	0x00000007
        /*106c*/ 	.word	0x00000000
        /*1070*/ 	.short	0x010a
        /*1072*/ 	.byte	0x3f
	.zero		1


	//   ....[70]....
        /*1074*/ 	.word	0x0001a870
        /*1078*/ 	.word	0x00000004
        /*107c*/ 	.word	0x00000000
        /*1080*/ 	.short	0x010a
        /*1082*/ 	.byte	0x3f
	.zero		1


	//   ....[71]....
        /*1084*/ 	.word	0x0001a8a0
        /*1088*/ 	.word	0x00000003
        /*108c*/ 	.word	0x00000000
        /*1090*/ 	.short	0x010a
        /*1092*/ 	.byte	0x3f
	.zero		1


	//   ....[72]....
        /*1094*/ 	.word	0x0001a900
        /*1098*/ 	.word	0x00000060
        /*109c*/ 	.word	0x00022890
        /*10a0*/ 	.short	0x010a
        /*10a2*/ 	.byte	0x3f
	.zero		1


	//   ....[73]....
        /*10a4*/ 	.word	0x0001a950
        /*10a8*/ 	.word	0x00000060
        /*10ac*/ 	.word	0x00022890
        /*10b0*/ 	.short	0x010a
        /*10b2*/ 	.byte	0x3f
	.zero		1


	//   ....[74]....
        /*10b4*/ 	.word	0x0001a9a0
        /*10b8*/ 	.word	0x00000060
        /*10bc*/ 	.word	0x00022890
        /*10c0*/ 	.short	0x010a
        /*10c2*/ 	.byte	0x3f
	.zero		1


	//   ....[75]....
        /*10c4*/ 	.word	0x0001a9f0
        /*10c8*/ 	.word	0x00000060
        /*10cc*/ 	.word	0x000228b0
        /*10d0*/ 	.short	0x010a
        /*10d2*/ 	.byte	0x3f
	.zero		1


	//   ....[76]....
        /*10d4*/ 	.word	0x0001aeb0
        /*10d8*/ 	.word	0x00000012
        /*10dc*/ 	.word	0x00022800
        /*10e0*/ 	.short	0x010a
        /*10e2*/ 	.byte	0x3f
	.zero		1


	//   ....[77]....
        /*10e4*/ 	.word	0x0001b4a0
        /*10e8*/ 	.word	0x00000012
        /*10ec*/ 	.word	0x00022800
        /*10f0*/ 	.short	0x010a
        /*10f2*/ 	.byte	0x3f
	.zero		1


	//   ....[78]....
        /*10f4*/ 	.word	0x0001b4f0
        /*10f8*/ 	.word	0x00000015
        /*10fc*/ 	.word	0x00022830
        /*1100*/ 	.short	0x010a
        /*1102*/ 	.byte	0x3f
	.zero		1


	//   ....[79]....
        /*1104*/ 	.word	0x0001b540
        /*1108*/ 	.word	0x00000015
        /*110c*/ 	.word	0x00022850
        /*1110*/ 	.short	0x010a
        /*1112*/ 	.byte	0x3f
	.zero		1


	//   ....[80]....
        /*1114*/ 	.word	0x0001b590
        /*1118*/ 	.word	0x000000c9
        /*111c*/ 	.word	0x00022830
        /*1120*/ 	.short	0x010a
        /*1122*/ 	.byte	0x3f
	.zero		1


	//   ....[81]....
        /*1124*/ 	.word	0x0001b5e0
        /*1128*/ 	.word	0x000000c9
        /*112c*/ 	.word	0x00022850
        /*1130*/ 	.short	0x010a
        /*1132*/ 	.byte	0x3f
	.zero		1


	//   ....[82]....
        /*1134*/ 	.word	0x0001b630
        /*1138*/ 	.word	0x00000015
        /*113c*/ 	.word	0x00022830
        /*1140*/ 	.short	0x010a
        /*1142*/ 	.byte	0x3f
	.zero		1


	//   ....[83]....
        /*1144*/ 	.word	0x0001b680
        /*1148*/ 	.word	0x00000015
        /*114c*/ 	.word	0x00022850
        /*1150*/ 	.short	0x010a
        /*1152*/ 	.byte	0x3f
	.zero		1


	//   ....[84]....
        /*1154*/ 	.word	0x0001bc60
        /*1158*/ 	.word	0x00000005
        /*115c*/ 	.word	0x00022820
        /*1160*/ 	.short	0x010a
        /*1162*/ 	.byte	0x3f
	.zero		1


	//   ....[85]....
        /*1164*/ 	.word	0x0001bcb0
        /*1168*/ 	.word	0x00000004
        /*116c*/ 	.word	0x000228a0
        /*1170*/ 	.short	0x010a
        /*1172*/ 	.byte	0x3f
	.zero		1


	//   ....[86]....
        /*1174*/ 	.word	0x0001bd00
        /*1178*/ 	.word	0x00000004
        /*117c*/ 	.word	0x000228c0
        /*1180*/ 	.short	0x010a
        /*1182*/ 	.byte	0x3f
	.zero		1


	//   ....[87]....
        /*1184*/ 	.word	0x0001bd50
        /*1188*/ 	.word	0x00000005
        /*118c*/ 	.word	0x000228a0
        /*1190*/ 	.short	0x010a
        /*1192*/ 	.byte	0x3f
	.zero		1


	//   ....[88]....
        /*1194*/ 	.word	0x0001bda0
        /*1198*/ 	.word	0x00000005
        /*119c*/ 	.word	0x000228c0
        /*11a0*/ 	.short	0x010a
        /*11a2*/ 	.byte	0x3f
	.zero		1


	//   ....[89]....
        /*11a4*/ 	.word	0x0001bf40
        /*11a8*/ 	.word	0x00000000
        /*11ac*/ 	.word	0x00022840
        /*11b0*/ 	.short	0x010a
        /*11b2*/ 	.byte	0x3f
	.zero		1


	//   ....[90]....
        /*11b4*/ 	.word	0x0001ca40
        /*11b8*/ 	.word	0x00000002
        /*11bc*/ 	.word	0x00022820
        /*11c0*/ 	.short	0x010a
        /*11c2*/ 	.byte	0x3f
	.zero		1


	//   ....[91]....
        /*11c4*/ 	.word	0x0001ca90
        /*11c8*/ 	.word	0x00000002
        /*11cc*/ 	.word	0x00022860
        /*11d0*/ 	.short	0x010a
        /*11d2*/ 	.byte	0x3f
	.zero		1


	//   ....[92]....
        /*11d4*/ 	.word	0x0001cae0
        /*11d8*/ 	.word	0x00000002
        /*11dc*/ 	.word	0x00022840
        /*11e0*/ 	.short	0x010a
        /*11e2*/ 	.byte	0x3f
	.zero		1


	//   ....[93]....
        /*11e4*/ 	.word	0x0001cb30
        /*11e8*/ 	.word	0x00000002
        /*11ec*/ 	.word	0x00022860
        /*11f0*/ 	.short	0x010a
        /*11f2*/ 	.byte	0x3f
	.zero		1


	//   ....[94]....
        /*11f4*/ 	.word	0x0001cb80
        /*11f8*/ 	.word	0x00000003
        /*11fc*/ 	.word	0x00022840
        /*1200*/ 	.short	0x010a
        /*1202*/ 	.byte	0x3f
	.zero		1


	//   ....[95]....
        /*1204*/ 	.word	0x0001cbd0
        /*1208*/ 	.word	0x00000003
        /*120c*/ 	.word	0x00022860
        /*1210*/ 	.short	0x010a
        /*1212*/ 	.byte	0x3f
	.zero		1


	//   ....[96]....
        /*1214*/ 	.word	0x0001cc20
        /*1218*/ 	.word	0x00000003
        /*121c*/ 	.word	0x00022840
        /*1220*/ 	.short	0x010a
        /*1222*/ 	.byte	0x3f
	.zero		1


	//   ....[97]....
        /*1224*/ 	.word	0x0001cc70
        /*1228*/ 	.word	0x00000003
        /*122c*/ 	.word	0x00022860
        /*1230*/ 	.short	0x010a
        /*1232*/ 	.byte	0x3f
	.zero		1


	//   ....[98]....
        /*1234*/ 	.word	0x0001d670
        /*1238*/ 	.word	0x00000000
        /*123c*/ 	.word	0x00022820
        /*1240*/ 	.short	0x010a
        /*1242*/ 	.byte	0x3f
	.zero		1


	//   ....[99]....
        /*1244*/ 	.word	0x0001d810
        /*1248*/ 	.word	0x00000006
        /*124c*/ 	.word	0x00000000
        /*1250*/ 	.short	0x010a
        /*1252*/ 	.byte	0x3f
	.zero		1


	//   ....[100]....
        /*1254*/ 	.word	0x0001d860
        /*1258*/ 	.word	0x00000007
        /*125c*/ 	.word	0x00000000
        /*1260*/ 	.short	0x010a
        /*1262*/ 	.byte	0x3f
	.zero		1


	//   ....[101]....
        /*1264*/ 	.word	0x0001d8b0
        /*1268*/ 	.word	0x00000004
        /*126c*/ 	.word	0x00000000
        /*1270*/ 	.short	0x010a
        /*1272*/ 	.byte	0x3f
	.zero		1


	//----- nvinfo : EIATTR_NUM_MBARRIERS
	.align		4
.L_1595:
        /*1274*/ 	.byte	0x03, 0x38
        /*1276*/ 	.short	0x0016


	//----- nvinfo : EIATTR_EXIT_INSTR_OFFSETS
	.align		4
        /*1278*/ 	.byte	0x04, 0x1c
        /*127a*/ 	.short	(.L_1597 - .L_1596)


	//   ....[0]....
.L_1596:
        /*127c*/ 	.word	0x0001a8f0


	//----- nvinfo : EIATTR_MAX_THREADS
	.align		4
.L_1597:
        /*1280*/ 	.byte	0x04, 0x05
        /*1282*/ 	.short	(.L_1599 - .L_1598)
.L_1598:
        /*1284*/ 	.word	0x00000180
        /*1288*/ 	.word	0x00000001
        /*128c*/ 	.word	0x00000001


	//----- nvinfo : EIATTR_CRS_STACK_SIZE
	.align		4
.L_1599:
        /*1290*/ 	.byte	0x04, 0x1e
        /*1292*/ 	.short	(.L_1601 - .L_1600)
.L_1600:
        /*1294*/ 	.word	0x00000000


	//----- nvinfo : EIATTR_CBANK_PARAM_SIZE
	.align		4
.L_1601:
        /*1298*/ 	.byte	0x03, 0x19
        /*129a*/ 	.short	0x0af0


	//----- nvinfo : EIATTR_PARAM_CBANK
	.align		4
        /*129c*/ 	.byte	0x04, 0x0a
        /*129e*/ 	.short	(.L_1603 - .L_1602)
	.align		4
.L_1602:
        /*12a0*/ 	.word	index@(.nv.constant0._ZN7cutlass13device_kernelIN5flash11enable_sm90INS1_16FlashAttnFwdSm90INS1_25CollectiveMainloopFwdSm90ILi2EN4cute5tupleIJNS5_1CILi1EEES8_S8_EEENS6_IJNS7_ILi128EEENS7_ILi96EEENS7_ILi64EEEEEELi256ENS_10bfloat16_tEfNS_4arch4Sm90ELb1ELb0ELb0ELb1ELb0ELb1ELb0ELb1ELb0ELb1ELb0ELb0EEENS1_21CollectiveEpilogueFwdINS6_IJSA_NS7_ILi256EEESB_EEES9_SE_SG_Li256ELb1ELb1ELb0ELb0EEENS1_36VarlenDynamicPersistentTileSchedulerILi128ELi96ELi256ELi128ELb0ELb1ELb1ELb1ELb1ELb1EEEEEEEEEvNT_6ParamsE)
        /*12a4*/ 	.short	0x0210
        /*12a6*/ 	.short	0x0af0


	//----- nvinfo : EIATTR_SW_WAR
	.align		4
.L_1603:
        /*12a8*/ 	.byte	0x04, 0x36
        /*12aa*/ 	.short	(.L_1605 - .L_1604)
.L_1604:
        /*12ac*/ 	.word	0x00000008
.L_1605:


//--------------------- .nv.info._ZN7cutlass13device_kernelIN5flash11enable_sm90INS1_16FlashAttnFwdSm90INS1_25CollectiveMainloopFwdSm90ILi2EN4cute5tupleIJNS5_1CILi1EEES8_S8_EEENS6_IJNS7_ILi128EEENS7_ILi96EEENS7_ILi64EEEEEELi256ENS_10bfloat16_tEfNS_4arch4Sm90ELb1ELb0ELb0ELb1ELb0ELb0ELb1ELb1ELb0ELb1ELb0ELb0EEENS1_21CollectiveEpilogueFwdINS6_IJSA_NS7_ILi256EEESB_EEES9_SE_SG_Li256ELb1ELb1ELb0ELb0EEENS1_36VarlenDynamicPersistentTileSchedulerILi128ELi96ELi256ELi128ELb0ELb1ELb1ELb1ELb1ELb1EEEEEEEEEvNT_6ParamsE --------------------------
	.section	.nv.info._ZN7cutlass13device_kernelIN5flash11enable_sm90INS1_16FlashAttnFwdSm90INS1_25CollectiveMainloopFwdSm90ILi2EN4cute5tupleIJNS5_1CILi1EEES8_S8_EEENS6_IJNS7_ILi128EEENS7_ILi96EEENS7_ILi64EEEEEELi256ENS_10bfloat16_tEfNS_4arch4Sm90ELb1ELb0ELb0ELb1ELb0ELb0ELb1ELb1ELb0ELb1ELb0ELb0EEENS1_21CollectiveEpilogueFwdINS6_IJSA_NS7_ILi256EEESB_EEES9_SE_SG_Li256ELb1ELb1ELb0ELb0EEENS1_36VarlenDynamicPersistentTileSchedulerILi128ELi96ELi256ELi128ELb0ELb1ELb1ELb1ELb1ELb1EEEEEEEEEvNT_6ParamsE,"",@"SHT_CUDA_INFO"
	.sectionflags	@""
	.align	4


	//----- nvinfo : EIATTR_CUDA_API_VERSION
	.align		4
        /*0000*/ 	.byte	0x04, 0x37
        /*0002*/ 	.short	(.L_1607 - .L_1606)
.L_1606:
        /*0004*/ 	.word	0x00000082


	//----- nvinfo : EIATTR_KPARAM_INFO
	.align		4
.L_1607:
        /*0008*/ 	.byte	0x04, 0x17
        /*000a*/ 	.short	(.L_1609 - .L_1608)
.L_1608:
        /*000c*/ 	.word	0x00000000
        /*0010*/ 	.short	0x0000
        /*0012*/ 	.short	0x0070
        /*0014*/ 	.byte	0x00, 0xf0, 0x01, 0x2e


	//----- nvinfo : EIATTR_SPARSE_MMA_MASK
	.align		4
.L_1609:
        /*0018*/ 	.byte	0x03, 0x50
        /*001a*/ 	.short	0x0000


	//----- nvinfo : EIATTR_MAXREG_COUNT
	.align		4
        /*001c*/ 	.byte	0x03, 0x1b
        /*001e*/ 	.short	0x00a8


	//----- nvinfo : EIATTR_NUM_BARRIERS
	.align		4
        /*0020*/ 	.byte	0x02, 0x4c
        /*0022*/ 	.byte	0x10
	.zero		1


	//----- nvinfo : EIATTR_EXTERNS
	.align		4
        /*0024*/ 	.byte	0x04, 0x0f
        /*0026*/ 	.short	(.L_1611 - .L_1610)


	//   ....[0]....
	.align		4
.L_1610:
        /*0028*/ 	.word	index@(__assertfail)


	//----- nvinfo : EIATTR_ANNOTATIONS
	.align		4
.L_1611:
        /*002c*/ 	.byte	0x04, 0x55
        /*002e*/ 	.short	(.L_1613 - .L_1612)


	//   ....[0]....
.L_1612:
        /* <DEDUP_REMOVED lines=97> */


	//----- nvinfo : EIATTR_MERCURY_ISA_VERSION
	.align		4
.L_1613:
        /*0630*/ 	.byte	0x03, 0x5f
        /*0632*/ 	.short	0x0101


	//----- nvinfo : EIATTR_UNUSED_LOAD_BYTE_OFFSET
	.align		4
        /*0634*/ 	.byte	0x04, 0x44
        /*0636*/ 	.short	(.L_1615 - .L_1614)


	//   ....[0]....
.L_1614:
        /*0638*/ 	.word	0x00000a80
        /*063c*/ 	.word	0x0000fff0


	//   ....[1]....
        /*0640*/ 	.word	0x00009a20
        /*0644*/ 	.word	0x0000fff0


	//----- nvinfo : EIATTR_INT_WARP_WIDE_INSTR_OFFSETS
	.align		4
.L_1615:
        /*0648*/ 	.byte	0x04, 0x31
        /*064a*/ 	.short	(.L_1617 - .L_1616)


	//   ....[0]....
.L_1616:
        /*064c*/ 	.word	0x00000130


	//   ....[1]....
        /*0650*/ 	.word	0x00000170


	//   ....[2]....
        /*0654*/ 	.word	0x000001e0


	//   ....[3]....
        /*0658*/ 	.word	0x000001f0


	//   ....[4]....
        /*065c*/ 	.word	0x0000dbf0


	//   ....[5]....
        /*0660*/ 	.word	0x0000dc80


	//   ....[6]....
        /*0664*/ 	.word	0x00012830


	//   ....[7]....
        /*0668*/ 	.word	0x000128c0


	//----- nvinfo : EIATTR_COOP_GROUP_MASK_REGIDS
	.align		4
.L_1617:
        /*066c*/ 	.byte	0x04, 0x29
        /*066e*/ 	.short	(.L_1619 - .L_1618)


	//   ....[0]....
.L_1618:
        /*0670*/ 	.word	0xffffffff


	//   ....[1]....
        /*0674*/ 	.word	0xffffffff


	//   ....[2]....
        /*0678*/ 	.word	0xffffffff


	//   ....[3]....
        /*067c*/ 	.word	0xffffffff


	//   ....[4]....
        /*0680*/ 	.word	0xffffffff


	//   ....[5]....
        /*0684*/ 	.word	0xffffffff


	//   ....[6]....
        /*0688*/ 	.word	0xffffffff


	//   ....[7]....
        /*068c*/ 	.word	0xffffffff


	//   ....[8]....
        /*0690*/ 	.word	0xffffffff


	//   ....[9]....
        /*0694*/ 	.word	0xffffffff


	//   ....[10]....
        /*0698*/ 	.word	0xffffffff


	//   ....[11]....
        /*069c*/ 	.word	0xffffffff


	//   ....[12]....
        /*06a0*/ 	.word	0xffffffff


	//   ....[13]....
        /*06a4*/ 	.word	0xffffffff


	//   ....[14]....
        /*06a8*/ 	.word	0xffffffff


	//   ....[15]....
        /*06ac*/ 	.word	0xffffffff


	//   ....[16]....
        /*06b0*/ 	.word	0xffffffff


	//   ....[17]....
        /*06b4*/ 	.word	0xffffffff


	//   ....[18]....
        /*06b8*/ 	.word	0xffffffff


	//   ....[19]....
        /*06bc*/ 	.word	0xffffffff


	//   ....[20]....
        /*06c0*/ 	.word	0xffffffff


	//   ....[21]....
        /*06c4*/ 	.word	0xffffffff


	//   ....[22]....
        /*06c8*/ 	.word	0xffffffff


	//   ....[23]....
        /*06cc*/ 	.word	0xffffffff


	//   ....[24]....
        /*06d0*/ 	.word	0xffffffff


	//   ....[25]....
        /*06d4*/ 	.word	0xffffffff


	//   ....[26]....
        /*06d8*/ 	.word	0xffffffff


	//   ....[27]....
        /*06dc*/ 	.word	0xffffffff


	//   ....[28]....
        /*06e0*/ 	.word	0xffffffff


	//   ....[29]....
        /*06e4*/ 	.word	0xffffffff


	//   ....[30]....
        /*06e8*/ 	.word	0xffffffff


	//   ....[31]....
        /*06ec*/ 	.word	0xffffffff


	//   ....[32]....
        /*06f0*/ 	.word	0xffffffff


	//   ....[33]....
        /*06f4*/ 	.word	0xffffffff


	//   ....[34]....
        /*06f8*/ 	.word	0xffffffff


	//   ....[35]....
        /*06fc*/ 	.word	0xffffffff


	//   ....[36]....
        /*0700*/ 	.word	0xffffffff


	//   ....[37]....
        /*0704*/ 	.word	0xffffffff


	//   ....[38]....
        /*0708*/ 	.word	0xffffffff


	//   ....[39]....
        /*070c*/ 	.word	0xffffffff


	//   ....[40]....
        /*0710*/ 	.word	0xffffffff


	//   ....[41]....
        /*0714*/ 	.word	0xffffffff


	//   ....[42]....
        /*0718*/ 	.word	0xffffffff


	//   ....[43]....
        /*071c*/ 	.word	0xffffffff


	//   ....[44]....
        /*0720*/ 	.word	0xffffffff


	//   ....[45]....
        /*0724*/ 	.word	0xffffffff


	//   ....[46]....
        /*0728*/ 	.word	0xffffffff


	//   ....[47]....
        /*072c*/ 	.word	0xffffffff


	//   ....[48]....
        /*0730*/ 	.word	0xffffffff


	//   ....[49]....
        /*0734*/ 	.word	0xffffffff


	//   ....[50]....
        /*0738*/ 	.word	0xffffffff


	//   ....[51]....
        /*073c*/ 	.word	0xffffffff


	//   ....[52]....
        /*0740*/ 	.word	0xffffffff


	//   ....[53]....
        /*0744*/ 	.word	0xffffffff


	//   ....[54]....
        /*0748*/ 	.word	0xffffffff


	//   ....[55]....
        /*074c*/ 	.word	0xffffffff


	//   ....[56]....
        /*0750*/ 	.word	0xffffffff


	//   ....[57]....
        /*0754*/ 	.word	0xffffffff


	//   ....[58]....
        /*0758*/ 	.word	0xffffffff


	//   ....[59]....
        /*075c*/ 	.word	0xffffffff


	//   ....[60]....
        /*0760*/ 	.word	0xffffffff


	//   ....[61]....
        /*0764*/ 	.word	0xffffffff


	//   ....[62]....
        /*0768*/ 	.word	0xffffffff


	//   ....[63]....
        /*076c*/ 	.word	0xffffffff


	//   ....[64]....
        /*0770*/ 	.word	0xffffffff


	//   ....[65]....
        /*0774*/ 	.word	0xffffffff


	//   ....[66]....
        /*0778*/ 	.word	0xffffffff


	//   ....[67]....
        /*077c*/ 	.word	0xffffffff


	//   ....[68]....
        /*0780*/ 	.word	0xffffffff


	//   ....[69]....
        /*0784*/ 	.word	0xffffffff


	//   ....[70]....
        /*0788*/ 	.word	0xffffffff


	//   ....[71]....
        /*078c*/ 	.word	0xffffffff


	//   ....[72]....
        /*0790*/ 	.word	0xffffffff


	//   ....[73]....
        /*0794*/ 	.word	0xffffffff


	//   ....[74]....
        /*0798*/ 	.word	0xffffffff


	//   ....[75]....
        /*079c*/ 	.word	0xffffffff


	//   ....[76]....
        /*07a0*/ 	.word	0xffffffff


	//   ....[77]....
        /*07a4*/ 	.word	0xffffffff


	//   ....[78]....
        /*07a8*/ 	.word	0xffffffff


	//   ....[79]....
        /*07ac*/ 	.word	0xffffffff


	//   ....[80]....
        /*07b0*/ 	.word	0xffffffff


	//   ....[81]....
        /*07b4*/ 	.word	0xffffffff


	//   ....[82]....
        /*07b8*/ 	.word	0xffffffff


	//   ....[83]....
        /*07bc*/ 	.word	0xffffffff


	//   ....[84]....
        /*07c0*/ 	.word	0xffffffff


	//   ....[85]....
        /*07c4*/ 	.word	0xffffffff


	//   ....[86]....
        /*07c8*/ 	.word	0xffffffff


	//   ....[87]....
        /*07cc*/ 	.word	0xffffffff


	//   ....[88]....
        /*07d0*/ 	.word	0xffffffff


	//   ....[89]....
        /*07d4*/ 	.word	0xffffffff


	//   ....[90]....
        /*07d8*/ 	.word	0xffffffff


	//   ....[91]....
        /*07dc*/ 	.word	0xffffffff


	//   ....[92]....
        /*07e0*/ 	.word	0xffffffff


	//   ....[93]....
        /*07e4*/ 	.word	0xffffffff


	//   ....[94]....
        /*07e8*/ 	.word	0xffffffff


	//   ....[95]....
        /*07ec*/ 	.word	0xffffffff


	//   ....[96]....
        /*07f0*/ 	.word	0xffffffff


	//   ....[97]....
        /*07f4*/ 	.word	0xffffffff


	//   ....[98]....
        /*07f8*/ 	.word	0xffffffff


	//   ....[99]....
        /*07fc*/ 	.word	0xffffffff


	//   ....[100]....
        /*0800*/ 	.word	0xffffffff


	//   ....[101]....
        /*0804*/ 	.word	0xffffffff


	//   ....[102]....
        /*0808*/ 	.word	0xffffffff


	//   ....[103]....
        /*080c*/ 	.word	0xffffffff


	//   ....[104]....
        /*0810*/ 	.word	0xffffffff


	//   ....[105]....
        /*0814*/ 	.word	0xffffffff


	//   ....[106]....
        /*0818*/ 	.word	0xffffffff


	//   ....[107]....
        /*081c*/ 	.word	0xffffffff


	//   ....[108]....
        /*0820*/ 	.word	0xffffffff


	//   ....[109]....
        /*0824*/ 	.word	0xffffffff


	//   ....[110]....
        /*0828*/ 	.word	0xffffffff


	//   ....[111]....
        /*082c*/ 	.word	0xffffffff


	//   ....[112]....
        /*0830*/ 	.word	0xffffffff


	//   ....[113]....
        /*0834*/ 	.word	0xffffffff


	//   ....[114]....
        /*0838*/ 	.word	0xffffffff


	//   ....[115]....
        /*083c*/ 	.word	0x0500000f


	//   ....[116]....
        /*0840*/ 	.word	0x0500000f


	//   ....[117]....
        /*0844*/ 	.word	0x0500000f


	//   ....[118]....
        /*0848*/ 	.word	0x0500000f


	//   ....[119]....
        /*084c*/ 	.word	0x0500000f


	//   ....[120]....
        /*0850*/ 	.word	0x0500000f


	//   ....[121]....
        /*0854*/ 	.word	0x0500000f


	//   ....[122]....
        /*0858*/ 	.word	0x0500000f


	//   ....[123]....
        /*085c*/ 	.word	0x0500000f


	//   ....[124]....
        /*0860*/ 	.word	0x0500000f


	//   ....[125]....
        /*0864*/ 	.word	0x0500000f


	//   ....[126]....
        /*0868*/ 	.word	0x0500000f


	//   ....[127]....
        /*086c*/ 	.word	0x0500000f


	//   ....[128]....
        /*0870*/ 	.word	0x0500000f


	//   ....[129]....
        /*0874*/ 	.word	0x0500000f


	//   ....[130]....
        /*0878*/ 	.word	0x0500000f


	//   ....[131]....
        /*087c*/ 	.word	0x0500000f


	//   ....[132]....
        /*0880*/ 	.word	0x0500000f


	//   ....[133]....
        /*0884*/ 	.word	0x0500000f


	//   ....[134]....
        /*0888*/ 	.word	0x0500000f


	//   ....[135]....
        /*088c*/ 	.word	0x0500000f


	//   ....[136]....
        /*0890*/ 	.word	0x0500000f


	//   ....[137]....
        /*0894*/ 	.word	0x0500000f


	//   ....[138]....
        /*0898*/ 	.word	0x0500000f


	//   ....[139]....
        /*089c*/ 	.word	0x0500000f


	//   ....[140]....
        /*08a0*/ 	.word	0x0500000f


	//   ....[141]....
        /*08a4*/ 	.word	0x0500000f


	//   ....[142]....
        /*08a8*/ 	.word	0x0500000f


	//   ....[143]....
        /*08ac*/ 	.word	0x0500000f


	//   ....[144]....
        /*08b0*/ 	.word	0x0500000f


	//   ....[145]....
        /*08b4*/ 	.word	0x0500000f


	//   ....[146]....
        /*08b8*/ 	.word	0x0500000f


	//   ....[147]....
        /*08bc*/ 	.word	0x0500000f


	//   ....[148]....
        /*08c0*/ 	.word	0x0500000f


	//   ....[149]....
        /*08c4*/ 	.word	0x0500000f


	//   ....[150]....
        /*08c8*/ 	.word	0x0500000f


	//   ....[151]....
        /*08cc*/ 	.word	0x0500000f


	//   ....[152]....
        /*08d0*/ 	.word	0x0500000f


	//   ....[153]....
        /*08d4*/ 	.word	0x0500000f


	//   ....[154]....
        /*08d8*/ 	.word	0x0500000f


	//   ....[155]....
        /*08dc*/ 	.word	0x0500000f


	//   ....[156]....
        /*08e0*/ 	.word	0x0500000f


	//   ....[157]....
        /*08e4*/ 	.word	0x0500000f


	//   ....[158]....
        /*08e8*/ 	.word	0x0500000f


	//   ....[159]....
        /*08ec*/ 	.word	0x0500000f


	//   ....[160]....
        /*08f0*/ 	.word	0x0500000f


	//   ....[161]....
        /*08f4*/ 	.word	0x0500000f


	//   ....[162]....
        /*08f8*/ 	.word	0x0500000f


	//   ....[163]....
        /*08fc*/ 	.word	0x0500000f


	//   ....[164]....
        /*0900*/ 	.word	0x0500000f


	//   ....[165]....
        /*0904*/ 	.word	0x0500000f


	//----- nvinfo : EIATTR_COOP_GROUP_INSTR_OFFSETS
	.align		4
.L_1619:
        /*0908*/ 	.byte	0x04, 0x28
        /*090a*/ 	.short	(.L_1621 - .L_1620)


	//   ....[0]....
.L_1620:
        /*090c*/ 	.word	0x00000070


	//   ....[1]....
        /*0910*/ 	.word	0x00000140


	//   ....[2]....
        /*0914*/ 	.word	0x00000190


	//   ....[3]....
        /*0918*/ 	.word	0x000003e0


	//   ....[4]....
        /*091c*/ 	.word	0x00000540


	//   ....[5]....
        /*0920*/ 	.word	0x00000660


	//   ....[6]....
        /*0924*/ 	.word	0x000007c0


	//   ....[7]....
        /*0928*/ 	.word	0x00001930


	//   ....[8]....
        /*092c*/ 	.word	0x000025a0


	//   ....[9]....
        /*0930*/ 	.word	0x000025e0


	//   ....[10]....
        /*0934*/ 	.word	0x000033c0


	//   ....[11]....
        /*0938*/ 	.word	0x000033e0


	//   ....[12]....
        /*093c*/ 	.word	0x00003400


	//   ....[13]....
        /*0940*/ 	.word	0x00003420


	//   ....[14]....
        /*0944*/ 	.word	0x00004880


	//   ....[15]....
        /*0948*/ 	.word	0x000048a0


	//   ....[16]....
        /*094c*/ 	.word	0x000055b0


	//   ....[17]....
        /*0950*/ 	.word	0x000055d0


	//   ....[18]....
        /*0954*/ 	.word	0x000055f0


	//   ....[19]....
        /*0958*/ 	.word	0x00005610


	//   ....[20]....
        /*095c*/ 	.word	0x00007920


	//   ....[21]....
        /*0960*/ 	.word	0x00007980


	//   ....[22]....
        /*0964*/ 	.word	0x000079a0


	//   ....[23]....
        /*0968*/ 	.word	0x000079c0


	//   ....[24]....
        /*096c*/ 	.word	0x00008f80


	//   ....[25]....
        /*0970*/ 	.word	0x00008fc0


	//   ....[26]....
        /*0974*/ 	.word	0x00009070


	//   ....[27]....
        /*0978*/ 	.word	0x000090d0


	//   ....[28]....
        /*097c*/ 	.word	0x0000ab50


	//   ....[29]....
        /*0980*/ 	.word	0x0000ab80


	//   ....[30]....
        /*0984*/ 	.word	0x0000abc0


	//   ....[31]....
        /*0988*/ 	.word	0x0000abf0


	//   ....[32]....
        /*098c*/ 	.word	0x0000b440


	//   ....[33]....
        /*0990*/ 	.word	0x0000b460


	//   ....[34]....
        /*0994*/ 	.word	0x0000b5b0


	//   ....[35]....
        /*0998*/ 	.word	0x0000b5d0


	//   ....[36]....
        /*099c*/ 	.word	0x0000b710


	//   ....[37]....
        /*09a0*/ 	.word	0x0000b730


	//   ....[38]....
        /*09a4*/ 	.word	0x0000b880


	//   ....[39]....
        /*09a8*/ 	.word	0x0000b8a0


	//   ....[40]....
        /*09ac*/ 	.word	0x0000c250


	//   ....[41]....
        /*09b0*/ 	.word	0x0000c280


	//   ....[42]....
        /*09b4*/ 	.word	0x0000c3d0


	//   ....[43]....
        /*09b8*/ 	.word	0x0000c3f0


	//   ....[44]....
        /*09bc*/ 	.word	0x0000c530


	//   ....[45]....
        /*09c0*/ 	.word	0x0000c550


	//   ....[46]....
        /*09c4*/ 	.word	0x0000c6a0


	//   ....[47]....
        /*09c8*/ 	.word	0x0000c6c0


	//   ....[48]....
        /*09cc*/ 	.word	0x0000c890


	//   ....[49]....
        /*09d0*/ 	.word	0x0000ca70


	//   ....[50]....
        /*09d4*/ 	.word	0x0000caa0


	//   ....[51]....
        /*09d8*/ 	.word	0x0000cad0


	//   ....[52]....
        /*09dc*/ 	.word	0x0000cb00


	//   ....[53]....
        /*09e0*/ 	.word	0x0000cb30


	//   ....[54]....
        /*09e4*/ 	.word	0x0000cb60


	//   ....[55]....
        /*09e8*/ 	.word	0x0000ccd0


	//   ....[56]....
        /*09ec*/ 	.word	0x0000cd00


	//   ....[57]....
        /*09f0*/ 	.word	0x0000cd30


	//   ....[58]....
        /*09f4*/ 	.word	0x0000cd60


	//   ....[59]....
        /*09f8*/ 	.word	0x0000cd90


	//   ....[60]....
        /*09fc*/ 	.word	0x0000cdc0


	//   ....[61]....
        /*0a00*/ 	.word	0x0000ce60


	//   ....[62]....
        /*0a04*/ 	.word	0x0000cec0


	//   ....[63]....
        /*0a08*/ 	.word	0x0000cf50


	//   ....[64]....
        /*0a0c*/ 	.word	0x0000e1f0


	//   ....[65]....
        /*0a10*/ 	.word	0x0000ed80


	//   ....[66]....
        /*0a14*/ 	.word	0x0000eda0


	//   ....[67]....
        /*0a18*/ 	.word	0x0000edd0


	//   ....[68]....
        /*0a1c*/ 	.word	0x0000edf0


	//   ....[69]....
        /*0a20*/ 	.word	0x0000eea0


	//   ....[70]....
        /*0a24*/ 	.word	0x0000ef30


	//   ....[71]....
        /*0a28*/ 	.word	0x0000ef60


	//   ....[72]....
        /*0a2c*/ 	.word	0x0000efe0


	//   ....[73]....
        /*0a30*/ 	.word	0x0000f010


	//   ....[74]....
        /*0a34*/ 	.word	0x0000f090


	//   ....[75]....
        /*0a38*/ 	.word	0x0000f0c0


	//   ....[76]....
        /*0a3c*/ 	.word	0x0000f140


	//   ....[77]....
        /*0a40*/ 	.word	0x0000f170


	//   ....[78]....
        /*0a44*/ 	.word	0x0000f190


	//   ....[79]....
        /*0a48*/ 	.word	0x0000f1e0


	//   ....[80]....
        /*0a4c*/ 	.word	0x0000f1f0


	//   ....[81]....
        /*0a50*/ 	.word	0x0000f950


	//   ....[82]....
        /*0a54*/ 	.word	0x0000f9b0


	//   ....[83]....
        /*0a58*/ 	.word	0x0000fa60


	//   ....[84]....
        /*0a5c*/ 	.word	0x0000fa70


	//   ....[85]....
        /*0a60*/ 	.word	0x0000fb00


	//   ....[86]....
        /*0a64*/ 	.word	0x0000fb10


	//   ....[87]....
        /*0a68*/ 	.word	0x0000fba0


	//   ....[88]....
        /*0a6c*/ 	.word	0x0000fbb0


	//   ....[89]....
        /*0a70*/ 	.word	0x0000fc20


	//   ....[90]....
        /*0a74*/ 	.word	0x0000fc30


	//   ....[91]....
        /*0a78*/ 	.word	0x0000fcb0


	//   ....[92]....
        /*0a7c*/ 	.word	0x0000fcc0


	//   ....[93]....
        /*0a80*/ 	.word	0x0000fd40


	//   ....[94]....
        /*0a84*/ 	.word	0x0000fd50


	//   ....[95]....
        /*0a88*/ 	.word	0x0000fdd0


	//   ....[96]....
        /*0a8c*/ 	.word	0x0000fde0


	//   ....[97]....
        /*0a90*/ 	.word	0x00012ac0


	//   ....[98]....
        /*0a94*/ 	.word	0x00012b20


	//   ....[99]....
        /*0a98*/ 	.word	0x00012b50


	//   ....[100]....
        /*0a9c*/ 	.word	0x00012b60


	//   ....[101]....
        /*0aa0*/ 	.word	0x00012b90


	//   ....[102]....
        /*0aa4*/ 	.word	0x00012bc0


	//   ....[103]....
        /*0aa8*/ 	.word	0x00012bf0


	//   ....[104]....
        /*0aac*/ 	.word	0x00012c20


	//   ....[105]....
        /*0ab0*/ 	.word	0x00012da0


	//   ....[106]....
        /*0ab4*/ 	.word	0x00012dd0


	//   ....[107]....
        /*0ab8*/ 	.word	0x00012e00


	//   ....[108]....
        /*0abc*/ 	.word	0x00012e30


	//   ....[109]....
        /*0ac0*/ 	.word	0x00012e60


	//   ....[110]....
        /*0ac4*/ 	.word	0x00012e90


	//   ....[111]....
        /*0ac8*/ 	.word	0x00012f50


	//   ....[112]....
        /*0acc*/ 	.word	0x00012f70


	//   ....[113]....
        /*0ad0*/ 	.word	0x00012fe0


	//   ....[114]....
        /*0ad4*/ 	.word	0x000136b0


	//   ....[115]....
        /*0ad8*/ 	.word	0x00013cd0


	//   ....[116]....
        /*0adc*/ 	.word	0x00013e50


	//   ....[117]....
        /*0ae0*/ 	.word	0x00013ec0


	//   ....[118]....
        /*0ae4*/ 	.word	0x00013f20


	//   ....[119]....
        /*0ae8*/ 	.word	0x00013f80


	//   ....[120]....
        /*0aec*/ 	.word	0x00014050


	//   ....[121]....
        /*0af0*/ 	.word	0x00014110


	//   ....[122]....
        /*0af4*/ 	.word	0x00014220


	//   ....[123]....
        /*0af8*/ 	.word	0x000142c0


	//   ....[124]....
        /*0afc*/ 	.word	0x00014390


	//   ....[125]....
        /*0b00*/ 	.word	0x00014430


	//   ....[126]....
        /*0b04*/ 	.word	0x00014500


	//   ....[127]....
        /*0b08*/ 	.word	0x000145a0


	//   ....[128]....
        /*0b0c*/ 	.word	0x00014670


	//   ....[129]....
        /*0b10*/ 	.word	0x00014710


	//   ....[130]....
        /*0b14*/ 	.word	0x000147c0


	//   ....[131]....
        /*0b18*/ 	.word	0x00014860


	//   ....[132]....
        /*0b1c*/ 	.word	0x00014af0


	//   ....[133]....
        /*0b20*/ 	.word	0x00014bc0


	//   ....[134]....
        /*0b24*/ 	.word	0x00014ca0


	//   ....[135]....
        /*0b28*/ 	.word	0x00014d10


	//   ....[136]....
        /*0b2c*/ 	.word	0x00014e20


	//   ....[137]....
        /*0b30*/ 	.word	0x00014ee0


	//   ....[138]....
        /*0b34*/ 	.word	0x00014fa0


	//   ....[139]....
        /*0b38*/ 	.word	0x00015060


	//   ....[140]....
        /*0b3c*/ 	.word	0x00015120


	//   ....[141]....
        /*0b40*/ 	.word	0x000151e0


	//   ....[142]....
        /*0b44*/ 	.word	0x000152a0


	//   ....[143]....
        /*0b48*/ 	.word	0x00015350


	//   ....[144]....
        /*0b4c*/ 	.word	0x00015450


	//   ....[145]....
        /*0b50*/ 	.word	0x000154a0


	//   ....[146]....
        /*0b54*/ 	.word	0x00015500


	//   ....[147]....
        /*0b58*/ 	.word	0x000155e0


	//   ....[148]....
        /*0b5c*/ 	.word	0x00015910


	//   ....[149]....
        /*0b60*/ 	.word	0x000159b0


	//   ....[150]....
        /*0b64*/ 	.word	0x00015ad0


	//   ....[151]....
        /*0b68*/ 	.word	0x00015b50


	//   ....[152]....
        /*0b6c*/ 	.word	0x00015bd0


	//   ....[153]....
        /*0b70*/ 	.word	0x00015c50


	//   ....[154]....
        /*0b74*/ 	.word	0x00015cd0


	//   ....[155]....
        /*0b78*/ 	.word	0x00015d60


	//   ....[156]....
        /*0b7c*/ 	.word	0x00015e00


	//   ....[157]....
        /*0b80*/ 	.word	0x00015ea0


	//   ....[158]....
        /*0b84*/ 	.word	0x00015f20


	//   ....[159]....
        /*0b88*/ 	.word	0x00015fa0


	//   ....[160]....
        /*0b8c*/ 	.word	0x00016020


	//   ....[161]....
        /*0b90*/ 	.word	0x000160b0


	//   ....[162]....
        /*0b94*/ 	.word	0x00016130


	//   ....[163]....
        /*0b98*/ 	.word	0x000161d0


	//   ....[164]....
        /*0b9c*/ 	.word	0x00016260


	//   ....[165]....
        /*0ba0*/ 	.word	0x00016390


	//----- nvinfo : EIATTR_REG_RECONFIG
	.align		4
.L_1621:
        /*0ba4*/ 	.byte	0x01, 0x54
	.zero		2


	//----- nvinfo : EIATTR_SYSCALL_OFFSETS
	.align		4
        /*0ba8*/ 	.byte	0x04, 0x46
        /*0baa*/ 	.short	(.L_1623 - .L_1622)


	//   ....[0]....
.L_1622:
        /*0bac*/ 	.word	0x00001b90


	//   ....[1]....
        /*0bb0*/ 	.word	0x0000ddf0


	//   ....[2]....
        /*0bb4*/ 	.word	0x0000df50


	//   ....[3]....
        /*0bb8*/ 	.word	0x0000e050


	//   ....[4]....
        /*0bbc*/ 	.word	0x0000e960


	//   ....[5]....
        /*0bc0*/ 	.word	0x0000f570


	//----- nvinfo : EIATTR_MBARRIER_INSTR_OFFSETS
	.align		4
.L_1623:
        /*0bc4*/ 	.byte	0x04, 0x39
        /*0bc6*/ 	.short	(.L_1625 - .L_1624)


	//   ....[0]....
.L_1624:
        /*0bc8*/ 	.word	0x00000280
        /*0bcc*/ 	.word	0x000000ff
        /*0bd0*/ 	.word	0x00032400
        /*0bd4*/ 	.short	0x0100
        /*0bd6*/ 	.byte	0x08
	.zero		1


	//   ....[1]....
        /*0bd8*/ 	.word	0x00000290
        /*0bdc*/ 	.word	0x000000ff
        /*0be0*/ 	.word	0x00032410
        /*0be4*/ 	.short	0x0100
        /*0be6*/ 	.byte	0x08
	.zero		1


	//   ....[2]....
        /*0be8*/ 	.word	0x000002a0
        /*0bec*/ 	.word	0x000000ff
        /*0bf0*/ 	.word	0x00032420
        /*0bf4*/ 	.short	0x0100
        /*0bf6*/ 	.byte	0x08
	.zero		1


	//   ....[3]....
        /*0bf8*/ 	.word	0x00000390
        /*0bfc*/ 	.word	0x000000ff
        /*0c00*/ 	.word	0x00032430
        /*0c04*/ 	.short	0x0100
        /*0c06*/ 	.byte	0x08
	.zero		1


	//   ....[4]....
        /*0c08*/ 	.word	0x000003a0
        /*0c0c*/ 	.word	0x000000ff
        /*0c10*/ 	.word	0x00032440
        /*0c14*/ 	.short	0x0100
        /*0c16*/ 	.byte	0x08
	.zero		1


	//   ....[5]....
        /*0c18*/ 	.word	0x000003b0
        /*0c1c*/ 	.word	0x000000ff
        /*0c20*/ 	.word	0x00032438
        /*0c24*/ 	.short	0x0100
        /*0c26*/ 	.byte	0x08
	.zero		1


	//   ....[6]....
        /*0c28*/ 	.word	0x000003c0
        /*0c2c*/ 	.word	0x000000ff
        /*0c30*/ 	.word	0x00032448
        /*0c34*/ 	.short	0x0100
        /*0c36*/ 	.byte	0x08
	.zero		1


	//   ....[7]....
        /*0c38*/ 	.word	0x000004f0
        /*0c3c*/ 	.word	0x000000ff
        /*0c40*/ 	.word	0x00032450
        /*0c44*/ 	.short	0x0100
        /*0c46*/ 	.byte	0x08
	.zero		1


	//   ....[8]....
        /*0c48*/ 	.word	0x00000500
        /*0c4c*/ 	.word	0x000000ff
        /*0c50*/ 	.word	0x00032460
        /*0c54*/ 	.short	0x0100
        /*0c56*/ 	.byte	0x08
	.zero		1


	//   ....[9]....
        /*0c58*/ 	.word	0x00000510
        /*0c5c*/ 	.word	0x000000ff
        /*0c60*/ 	.word	0x00032458
        /*0c64*/ 	.short	0x0100
        /*0c66*/ 	.byte	0x08
	.zero		1


	//   ....[10]....
        /*0c68*/ 	.word	0x00000520
        /*0c6c*/ 	.word	0x000000ff
        /*0c70*/ 	.word	0x00032468
        /*0c74*/ 	.short	0x0100
        /*0c76*/ 	.byte	0x08
	.zero		1


	//   ....[11]....
        /*0c78*/ 	.word	0x00000610
        /*0c7c*/ 	.word	0x000000ff
        /*0c80*/ 	.word	0x00032470
        /*0c84*/ 	.short	0x0100
        /*0c86*/ 	.byte	0x06
	.zero		1


	//   ....[12]....
        /*0c88*/ 	.word	0x00000620
        /*0c8c*/ 	.word	0x000000ff
        /*0c90*/ 	.word	0x00032480
        /*0c94*/ 	.short	0x0100
        /*0c96*/ 	.byte	0x06
	.zero		1


	//   ....[13]....
        /*0c98*/ 	.word	0x00000630
        /*0c9c*/ 	.word	0x000000ff
        /*0ca0*/ 	.word	0x00032478
        /*0ca4*/ 	.short	0x0100
        /*0ca6*/ 	.byte	0x06
	.zero		1


	//   ....[14]....
        /*0ca8*/ 	.word	0x00000640
        /*0cac*/ 	.word	0x000000ff
        /*0cb0*/ 	.word	0x00032488
        /*0cb4*/ 	.short	0x0100
        /*0cb6*/ 	.byte	0x06
	.zero		1


	//   ....[15]....
        /*0cb8*/ 	.word	0x00000770
        /*0cbc*/ 	.word	0x000000ff
        /*0cc0*/ 	.word	0x00032490
        /*0cc4*/ 	.short	0x0100
        /*0cc6*/ 	.byte	0x08
	.zero		1


	//   ....[16]....
        /*0cc8*/ 	.word	0x00000780
        /*0ccc*/ 	.word	0x000000ff
        /*0cd0*/ 	.word	0x000324a0
        /*0cd4*/ 	.short	0x0100
        /*0cd6*/ 	.byte	0x08
	.zero		1


	//   ....[17]....
        /*0cd8*/ 	.word	0x00000790
        /*0cdc*/ 	.word	0x000000ff
        /*0ce0*/ 	.word	0x00032498
        /*0ce4*/ 	.short	0x0100
        /*0ce6*/ 	.byte	0x08
	.zero		1


	//   ....[18]....
        /*0ce8*/ 	.word	0x000007a0
        /*0cec*/ 	.word	0x000000ff
        /*0cf0*/ 	.word	0x000324a8
        /*0cf4*/ 	.short	0x0100
        /*0cf6*/ 	.byte	0x08
	.zero		1


	//   ....[19]....
        /*0cf8*/ 	.word	0x000008d0
        /*0cfc*/ 	.word	0x000000ff
        /*0d00*/ 	.word	0x000324b0
        /*0d04*/ 	.short	0x0100
        /*0d06*/ 	.byte	0x08
	.zero		1


	//   ....[20]....
        /*0d08*/ 	.word	0x000008e0
        /*0d0c*/ 	.word	0x000000ff
        /*0d10*/ 	.word	0x000324c0
        /*0d14*/ 	.short	0x0100
        /*0d16*/ 	.byte	0x08
	.zero		1


	//   ....[21]....
        /*0d18*/ 	.word	0x000008f0
        /*0d1c*/ 	.word	0x000000ff
        /*0d20*/ 	.word	0x000324b8
        /*0d24*/ 	.short	0x0100
        /*0d26*/ 	.byte	0x08
	.zero		1


	//   ....[22]....
        /*0d28*/ 	.word	0x00000900
        /*0d2c*/ 	.word	0x000000ff
        /*0d30*/ 	.word	0x000324c8
        /*0d34*/ 	.short	0x0100
        /*0d36*/ 	.byte	0x08
	.zero		1


	//   ....[23]....
        /*0d38*/ 	.word	0x00001c50
        /*0d3c*/ 	.word	0x00000005
        /*0d40*/ 	.word	0x00032400
        /*0d44*/ 	.short	0x010a
        /*0d46*/ 	.byte	0x3f
	.zero		1


	//   ....[24]....
        /*0d48*/ 	.word	0x00001d30
        /*0d4c*/ 	.word	0x00000000
        /*0d50*/ 	.word	0x00032430
        /*0d54*/ 	.short	0x010a
        /*0d56*/ 	.byte	0x3f
	.zero		1


	//   ....[25]....
        /*0d58*/ 	.word	0x00001d70
        /*0d5c*/ 	.word	0x00000000
        /*0d60*/ 	.word	0x00032430
        /*0d64*/ 	.short	0x010a
        /*0d66*/ 	.byte	0x3f
	.zero		1


	//   ....[26]....
        /*0d68*/ 	.word	0x00002070
        /*0d6c*/ 	.word	0x00000005
        /*0d70*/ 	.word	0x00032410
        /*0d74*/ 	.short	0x010a
        /*0d76*/ 	.byte	0x3f
	.zero		1


	//   ....[27]....
        /*0d78*/ 	.word	0x000020b0
        /*0d7c*/ 	.word	0x00000000
        /*0d80*/ 	.word	0x00032450
        /*0d84*/ 	.short	0x010a
        /*0d86*/ 	.byte	0x3f
	.zero		1


	//   ....[28]....
        /*0d88*/ 	.word	0x000020f0
        /*0d8c*/ 	.word	0x00000000
        /*0d90*/ 	.word	0x00032450
        /*0d94*/ 	.short	0x010a
        /*0d96*/ 	.byte	0x3f
	.zero		1


	//   ....[29]....
        /*0d98*/ 	.word	0x00003630
        /*0d9c*/ 	.word	0x00000018
        /*0da0*/ 	.word	0x00000000
        /*0da4*/ 	.short	0x0101
        /*0da6*/ 	.byte	0x3f
	.zero		1


	//   ....[30]....
        /*0da8*/ 	.word	0x00004150
        /*0dac*/ 	.word	0x00000000
        /*0db0*/ 	.word	0x00000000
        /*0db4*/ 	.short	0x0101
        /*0db6*/ 	.byte	0x3f
	.zero		1


	//   ....[31]....
        /*0db8*/ 	.word	0x00004340
        /*0dbc*/ 	.word	0x000000ff
        /*0dc0*/ 	.word	0x00032430
        /*0dc4*/ 	.short	0x010a
        /*0dc6*/ 	.byte	0x04
	.zero		1


	//   ....[32]....
        /*0dc8*/ 	.word	0x00004380
        /*0dcc*/ 	.word	0x000000ff
        /*0dd0*/ 	.word	0x00032430
        /*0dd4*/ 	.short	0x010a
        /*0dd6*/ 	.byte	0x04
	.zero		1


	//   ....[33]....
        /*0dd8*/ 	.word	0x00004590
        /*0ddc*/ 	.word	0x000000ff
        /*0de0*/ 	.word	0x00032450
        /*0de4*/ 	.short	0x010a
        /*0de6*/ 	.byte	0x04
	.zero		1


	//   ....[34]....
        /*0de8*/ 	.word	0x000045d0
        /*0dec*/ 	.word	0x000000ff
        /*0df0*/ 	.word	0x00032450
        /*0df4*/ 	.short	0x010a
        /*0df6*/ 	.byte	0x04
	.zero		1


	//   ....[35]....
        /*0df8*/ 	.word	0x00005870
        /*0dfc*/ 	.word	0x00000099
        /*0e00*/ 	.word	0x00000000
        /*0e04*/ 	.short	0x0101
        /*0e06*/ 	.byte	0x3f
	.zero		1


	//   ....[36]....
        /*0e08*/ 	.word	0x00006c50
        /*0e0c*/ 	.word	0x000000d3
        /*0e10*/ 	.word	0x00000000
        /*0e14*/ 	.short	0x0101
        /*0e16*/ 	.byte	0x3f
	.zero		1


	//   ....[37]....
        /*0e18*/ 	.word	0x00006d80
        /*0e1c*/ 	.word	0x000000ff
        /*0e20*/ 	.word	0x00032430
        /*0e24*/ 	.short	0x010a
        /*0e26*/ 	.byte	0x04
	.zero		1


	//   ....[38]....
        /*0e28*/ 	.word	0x00006dc0
        /*0e2c*/ 	.word	0x000000ff
        /*0e30*/ 	.word	0x00032430
        /*0e34*/ 	.short	0x010a
        /*0e36*/ 	.byte	0x04
	.zero		1


	//   ....[39]....
        /*0e38*/ 	.word	0x00006fd0
        /*0e3c*/ 	.word	0x000000ff
        /*0e40*/ 	.word	0x00032450
        /*0e44*/ 	.short	0x010a
        /*0e46*/ 	.byte	0x04
	.zero		1


	//   ....[40]....
        /*0e48*/ 	.word	0x00007010
        /*0e4c*/ 	.word	0x000000ff
        /*0e50*/ 	.word	0x00032450
        /*0e54*/ 	.short	0x010a
        /*0e56*/ 	.byte	0x04
	.zero		1


	//   ....[41]....
        /*0e58*/ 	.word	0x00007bf0
        /*0e5c*/ 	.word	0x00000098
        /*0e60*/ 	.word	0x00000000
        /*0e64*/ 	.short	0x0101
        /*0e66*/ 	.byte	0x3f
	.zero		1


	//   ....[42]....
        /*0e68*/ 	.word	0x00008f60
        /*0e6c*/ 	.word	0x000000d4
        /*0e70*/ 	.word	0x00000000
        /*0e74*/ 	.short	0x0101
        /*0e76*/ 	.byte	0x3f
	.zero		1


	//   ....[43]....
        /*0e78*/ 	.word	0x0000b430
        /*0e7c*/ 	.word	0x00000097
        /*0e80*/ 	.word	0x00000000
        /*0e84*/ 	.short	0x0101
        /*0e86*/ 	.byte	0x3f
	.zero		1


	//   ....[44]....
        /*0e88*/ 	.word	0x0000e4a0
        /*0e8c*/ 	.word	0x00000000
        /*0e90*/ 	.word	0x00032440
        /*0e94*/ 	.short	0x010a
        /*0e96*/ 	.byte	0x3f
	.zero		1


	//   ....[45]....
        /*0e98*/ 	.word	0x0000f310
        /*0e9c*/ 	.word	0x00000008
        /*0ea0*/ 	.word	0x00032400
        /*0ea4*/ 	.short	0x0107
        /*0ea6*/ 	.byte	0x3f
	.zero		1


	//   ....[46]....
        /*0ea8*/ 	.word	0x0000f3b0
        /*0eac*/ 	.word	0x00000002
        /*0eb0*/ 	.word	0x00032400
        /*0eb4*/ 	.short	0x0101
        /*0eb6*/ 	.byte	0x3f
	.zero		1


	//   ....[47]....
        /*0eb8*/ 	.word	0x0000ff00
        /*0ebc*/ 	.word	0x00000007
        /*0ec0*/ 	.word	0x00032410
        /*0ec4*/ 	.short	0x0107
        /*0ec6*/ 	.byte	0x3f
	.zero		1


	//   ....[48]....
        /*0ec8*/ 	.word	0x00010000
        /*0ecc*/ 	.word	0x00000002
        /*0ed0*/ 	.word	0x00032410
        /*0ed4*/ 	.short	0x0101
        /*0ed6*/ 	.byte	0x3f
	.zero		1


	//   ....[49]....
        /*0ed8*/ 	.word	0x00010020
        /*0edc*/ 	.word	0x00000002
        /*0ee0*/ 	.word	0x00032420
        /*0ee4*/ 	.short	0x010a
        /*0ee6*/ 	.byte	0x3f
	.zero		1


	//   ....[50]....
        /*0ee8*/ 	.word	0x00010130
        /*0eec*/ 	.word	0x00000002
        /*0ef0*/ 	.word	0x00032460
        /*0ef4*/ 	.short	0x010a
        /*0ef6*/ 	.byte	0x3f
	.zero		1


	//   ....[51]....
        /*0ef8*/ 	.word	0x00010a10
        /*0efc*/ 	.word	0x00000003
        /*0f00*/ 	.word	0x00032440
        /*0f04*/ 	.short	0x010a
        /*0f06*/ 	.byte	0x3f
	.zero		1


	//   ....[52]....
        /*0f08*/ 	.word	0x00010c70
        /*0f0c*/ 	.word	0x00000003
        /*0f10*/ 	.word	0x00032460
        /*0f14*/ 	.short	0x010a
        /*0f16*/ 	.byte	0x3f
	.zero		1


	//   ....[53]....
        /*0f18*/ 	.word	0x000114f0
        /*0f1c*/ 	.word	0x00000004
        /*0f20*/ 	.word	0x00032440
        /*0f24*/ 	.short	0x010a
        /*0f26*/ 	.byte	0x3f
	.zero		1


	//   ....[54]....
        /*0f28*/ 	.word	0x00011740
        /*0f2c*/ 	.word	0x00000004
        /*0f30*/ 	.word	0x00032460
        /*0f34*/ 	.short	0x010a
        /*0f36*/ 	.byte	0x3f
	.zero		1


	//   ....[55]....
        /*0f38*/ 	.word	0x00011f50
        /*0f3c*/ 	.word	0x00000004
        /*0f40*/ 	.word	0x00032440
        /*0f44*/ 	.short	0x010a
        /*0f46*/ 	.byte	0x3f
	.zero		1


	//   ....[56]....
        /*0f48*/ 	.word	0x000121b0
        /*0f4c*/ 	.word	0x00000004
        /*0f50*/ 	.word	0x00032460
        /*0f54*/ 	.short	0x010a
        /*0f56*/ 	.byte	0x3f
	.zero		1


	//   ....[57]....
        /*0f58*/ 	.word	0x00013630
        /*0f5c*/ 	.word	0x00000000
        /*0f60*/ 	.word	0x00032420
        /*0f64*/ 	.short	0x010a
        /*0f66*/ 	.byte	0x3f
	.zero		1


	//   ....[58]....
        /*0f68*/ 	.word	0x00013810
        /*0f6c*/ 	.word	0x00000006
        /*0f70*/ 	.word	0x00000000
        /*0f74*/ 	.short	0x010a
        /*0f76*/ 	.byte	0x3f
	.zero		1


	//   ....[59]....
        /*0f78*/ 	.word	0x00013880
        /*0f7c*/ 	.word	0x00000007
        /*0f80*/ 	.word	0x00000000
        /*0f84*/ 	.short	0x010a
        /*0f86*/ 	.byte	0x3f
	.zero		1


	//   ....[60]....
        /*0f88*/ 	.word	0x000138f0
        /*0f8c*/ 	.word	0x00000004
        /*0f90*/ 	.word	0x00000000
        /*0f94*/ 	.short	0x010a
        /*0f96*/ 	.byte	0x3f
	.zero		1


	//   ....[61]....
        /*0f98*/ 	.word	0x00013920
        /*0f9c*/ 	.word	0x00000003
        /*0fa0*/ 	.word	0x00000000
        /*0fa4*/ 	.short	0x010a
        /*0fa6*/ 	.byte	0x3f
	.zero		1


	//   ....[62]....
        /*0fa8*/ 	.word	0x00013980
        /*0fac*/ 	.word	0x00000005
        /*0fb0*/ 	.word	0x00032400
        /*0fb4*/ 	.short	0x010a
        /*0fb6*/ 	.byte	0x3f
	.zero		1


	//   ....[63]....
        /*0fb8*/ 	.word	0x000139d0
        /*0fbc*/ 	.word	0x00000000
        /*0fc0*/ 	.word	0x00032430
        /*0fc4*/ 	.short	0x010a
        /*0fc6*/ 	.byte	0x3f
	.zero		1


	//   ....[64]....
        /*0fc8*/ 	.word	0x00013a20
        /*0fcc*/ 	.word	0x00000005
        /*0fd0*/ 	.word	0x00032410
        /*0fd4*/ 	.short	0x010a
        /*0fd6*/ 	.byte	0x3f
	.zero		1


	//   ....[65]....
        /*0fd8*/ 	.word	0x00013a70
        /*0fdc*/ 	.word	0x00000000
        /*0fe0*/ 	.word	0x00032450
        /*0fe4*/ 	.short	0x010a
        /*0fe6*/ 	.byte	0x3f
	.zero		1


	//   ....[66]....
        /*0fe8*/ 	.word	0x00013ad0
        /*0fec*/ 	.word	0x00000014
        /*0ff0*/ 	.word	0x00032430
        /*0ff4*/ 	.short	0x010a
        /*0ff6*/ 	.byte	0x3f
	.zero		1


	//   ....[67]....
        /*0ff8*/ 	.word	0x00013b30
        /*0ffc*/ 	.word	0x00000014
        /*1000*/ 	.word	0x00032450
        /*1004*/ 	.short	0x010a
        /*1006*/ 	.byte	0x3f
	.zero		1


	//   ....[68]....
        /*1008*/ 	.word	0x00013b90
        /*100c*/ 	.word	0x00000014
        /*1010*/ 	.word	0x00032430
        /*1014*/ 	.short	0x010a
        /*1016*/ 	.byte	0x3f
	.zero		1


	//   ....[69]....
        /*1018*/ 	.word	0x00013bf0
        /*101c*/ 	.word	0x00000014
        /*1020*/ 	.word	0x00032450
        /*1024*/ 	.short	0x010a
        /*1026*/ 	.byte	0x3f
	.zero		1


	//   ....[70]....
        /*1028*/ 	.word	0x00013d90
        /*102c*/ 	.word	0x00000000
        /*1030*/ 	.word	0x00032440
        /*1034*/ 	.short	0x010a
        /*1036*/ 	.byte	0x3f
	.zero		1


	//   ....[71]....
        /*1038*/ 	.word	0x00015630
        /*103c*/ 	.word	0x00000002
        /*1040*/ 	.word	0x00032420
        /*1044*/ 	.short	0x010a
        /*1046*/ 	.byte	0x3f
	.zero		1


	//   ....[72]....
        /*1048*/ 	.word	0x00015680
        /*104c*/ 	.word	0x00000002
        /*1050*/ 	.word	0x00032460
        /*1054*/ 	.short	0x010a
        /*1056*/ 	.byte	0x3f
	.zero		1


	//   ....[73]....
        /*1058*/ 	.word	0x000156d0
        /*105c*/ 	.word	0x00000003
        /*1060*/ 	.word	0x00032440
        /*1064*/ 	.short	0x010a
        /*1066*/ 	.byte	0x3f
	.zero		1


	//   ....[74]....
        /*1068*/ 	.word	0x00015720
        /*106c*/ 	.word	0x00000003
        /*1070*/ 	.word	0x00032460
        /*1074*/ 	.short	0x010a
        /*1076*/ 	.byte	0x3f
	.zero		1


	//   ....[75]....
        /*1078*/ 	.word	0x00015770
        /*107c*/ 	.word	0x00000004
        /*1080*/ 	.word	0x00032440
        /*1084*/ 	.short	0x010a
        /*1086*/ 	.byte	0x3f
	.zero		1


	//   ....[76]....
        /*1088*/ 	.word	0x000157c0
        /*108c*/ 	.word	0x00000004
        /*1090*/ 	.word	0x00032460
        /*1094*/ 	.short	0x010a
        /*1096*/ 	.byte	0x3f
	.zero		1


	//   ....[77]....
        /*1098*/ 	.word	0x00015810
        /*109c*/ 	.word	0x00000004
        /*10a0*/ 	.word	0x00032440
        /*10a4*/ 	.short	0x010a
        /*10a6*/ 	.byte	0x3f
	.zero		1


	//   ....[78]....
        /*10a8*/ 	.word	0x00015860
        /*10ac*/ 	.word	0x00000004
        /*10b0*/ 	.word	0x00032460
        /*10b4*/ 	.short	0x010a
        /*10b6*/ 	.byte	0x3f
	.zero		1


	//   ....[79]....
        /*10b8*/ 	.word	0x000162b0
        /*10bc*/ 	.word	0x00000000
        /*10c0*/ 	.word	0x00032420
        /*10c4*/ 	.short	0x010a
        /*10c6*/ 	.byte	0x3f
	.zero		1


	//   ....[80]....
        /*10c8*/ 	.word	0x00016450
        /*10cc*/ 	.word	0x00000006
        /*10d0*/ 	.word	0x00000000
        /*10d4*/ 	.short	0x010a
        /*10d6*/ 	.byte	0x3f
	.zero		1


	//   ....[81]....
        /*10d8*/ 	.word	0x000164a0
        /*10dc*/ 	.word	0x00000007
        /*10e0*/ 	.word	0x00000000
        /*10e4*/ 	.short	0x010a
        /*10e6*/ 	.byte	0x3f
	.zero		1


	//   ....[82]....
        /*10e8*/ 	.word	0x000164f0
        /*10ec*/ 	.word	0x00000004
        /*10f0*/ 	.word	0x00000000
        /*10f4*/ 	.short	0x010a
        /*10f6*/ 	.byte	0x3f
	.zero		1


	//----- nvinfo : EIATTR_NUM_MBARRIERS
	.align		4
.L_1625:
        /*10f8*/ 	.byte	0x03, 0x38
        /*10fa*/ 	.short	0x0017


	//----- nvinfo : EIATTR_EXIT_INSTR_OFFSETS
	.align		4
        /*10fc*/ 	.byte	0x04, 0x1c
        /*10fe*/ 	.short	(.L_1627 - .L_1626)


	//   ....[0]....
.L_1626:
        /*1100*/ 	.word	0x00000ac0


	//   ....[1]....
        /*1104*/ 	.word	0x0000c830


	//   ....[2]....
        /*1108*/ 	.word	0x00013970


	//----- nvinfo : EIATTR_MAX_THREADS
	.align		4
.L_1627:
        /*110c*/ 	.byte	0x04, 0x05
        /*110e*/ 	.short	(.L_1629 - .L_1628)
.L_1628:
        /*1110*/ 	.word	0x00000180
        /*1114*/ 	.word	0x00000001
        /*1118*/ 	.word	0x00000001


	//----- nvinfo : EIATTR_CRS_STACK_SIZE
	.align		4
.L_1629:
        /*111c*/ 	.byte	0x04, 0x1e
        /*111e*/ 	.short	(.L_1631 - .L_1630)
.L_1630:
        /*1120*/ 	.word	0x00000000


	//----- nvinfo : EIATTR_CBANK_PARAM_SIZE
	.align		4
.L_1631:
        /*1124*/ 	.byte	0x03, 0x19
        /*1126*/ 	.short	0x0bf0


	//----- nvinfo : EIATTR_PARAM_CBANK
	.align		4
        /*1128*/ 	.byte	0x04, 0x0a
        /*112a*/ 	.short	(.L_1633 - .L_1632)
	.align		4
.L_1632:
        /*112c*/ 	.word	index@(.nv.constant0._ZN7cutlass13device_kernelIN5flash11enable_sm90INS1_16FlashAttnFwdSm90INS1_25CollectiveMainloopFwdSm90ILi2EN4cute5tupleIJNS5_1CILi1EEES8_S8_EEENS6_IJNS7_ILi128EEENS7_ILi96EEENS7_ILi64EEEEEELi256ENS_10bfloat16_tEfNS_4arch4Sm90ELb1ELb0ELb0ELb1ELb0ELb0ELb1ELb1ELb0ELb1ELb0ELb0EEENS1_21CollectiveEpilogueFwdINS6_IJSA_NS7_ILi256EEESB_EEES9_SE_SG_Li256ELb1ELb1ELb0ELb0EEENS1_36VarlenDynamicPersistentTileSchedulerILi128ELi96ELi256ELi128ELb0ELb1ELb1ELb1ELb1ELb1EEEEEEEEEvNT_6ParamsE)
        /*1130*/ 	.short	0x0210
        /*1132*/ 	.short	0x0bf0


	//----- nvinfo : EIATTR_SW_WAR
	.align		4
.L_1633:
        /*1134*/ 	.byte	0x04, 0x36
        /*1136*/ 	.short	(.L_1635 - .L_1634)
.L_1634:
        /*1138*/ 	.word	0x00000008
.L_1635:


//--------------------- .nv.info._ZN7cutlass13device_kernelIN5flash11enable_sm90INS1_16FlashAttnFwdSm90INS1_25CollectiveMainloopFwdSm90ILi2EN4cute5tupleIJNS5_1CILi1EEES8_S8_EEENS6_IJNS7_ILi128EEENS7_ILi96EEENS7_ILi64EEEEEELi256ENS_10bfloat16_tEfNS_4arch4Sm90ELb1ELb0ELb0ELb1ELb0ELb1ELb1ELb1ELb0ELb1ELb0ELb0EEENS1_21CollectiveEpilogueFwdINS6_IJSA_NS7_ILi256EEESB_EEES9_SE_SG_Li256ELb1ELb1ELb0ELb0EEENS1_36VarlenDynamicPersistentTileSchedulerILi128ELi96ELi256ELi128ELb0ELb1ELb1ELb1ELb1ELb1EEEEEEEEEvNT_6ParamsE --------------------------
	.section	.nv.info._ZN7cutlass13device_kernelIN5flash11enable_sm90INS1_16FlashAttnFwdSm90INS1_25CollectiveMainloopFwdSm90ILi2EN4cute5tupleIJNS5_1CILi1EEES8_S8_EEENS6_IJNS7_ILi128EEENS7_ILi96EEENS7_ILi64EEEEEELi256ENS_10bfloat16_tEfNS_4arch4Sm90ELb1ELb0ELb0ELb1ELb0ELb1ELb1ELb1ELb0ELb1ELb0ELb0EEENS1_21CollectiveEpilogueFwdINS6_IJSA_NS7_ILi256EEESB_EEES9_SE_SG_Li256ELb1ELb1ELb0ELb0EEENS1_36VarlenDynamicPersistentTileSchedulerILi128ELi96ELi256ELi128ELb0ELb1ELb1ELb1ELb1ELb1EEEEEEEEEvNT_6ParamsE,"",@"SHT_CUDA_INFO"
	.sectionflags	@""
	.align	4


	//----- nvinfo : EIATTR_CUDA_API_VERSION
	.align		4
        /*0000*/ 	.byte	0x04, 0x37
        /*0002*/ 	.short	(.L_1637 - .L_1636)
.L_1636:
        /*0004*/ 	.word	0x00000082


	//----- nvinfo : EIATTR_KPARAM_INFO
	.align		4
.L_1637:
        /*0008*/ 	.byte	0x04, 0x17
        /*000a*/ 	.short	(.L_1639 - .L_1638)
.L_1638:
        /*000c*/ 	.word	0x00000000
        /*0010*/ 	.short	0x0000
        /*0012*/ 	.short	0x0070
        /*0014*/ 	.byte	0x00, 0xf0, 0x01, 0x2e


	//----- nvinfo : EIATTR_SPARSE_MMA_MASK
	.align		4
.L_1639:
        /*0018*/ 	.byte	0x03, 0x50
        /*001a*/ 	.short	0x0000


	//----- nvinfo : EIATTR_MAXREG_COUNT
	.align		4
        /*001c*/ 	.byte	0x03, 0x1b
        /*001e*/ 	.short	0x00a8


	//----- nvinfo : EIATTR_NUM_BARRIERS
	.align		4
        /*0020*/ 	.byte	0x02, 0x4c
        /*0022*/ 	.byte	0x10
	.zero		1


	//----- nvinfo : EIATTR_EXTERNS
	.align		4
        /*0024*/ 	.byte	0x04, 0x0f
        /*0026*/ 	.short	(.L_1641 - .L_1640)


	//   ....[0]....
	.align		4
.L_1640:
        /*0028*/ 	.word	index@(__assertfail)


	//----- nvinfo : EIATTR_ANNOTATIONS
	.align		4
.L_1641:
        /*002c*/ 	.byte	0x04, 0x55
        /*002e*/ 	.short	(.L_1643 - .L_1642)


	//   ....[0]....
.L_1642:
        /* <DEDUP_REMOVED lines=181> */


	//----- nvinfo : EIATTR_MERCURY_ISA_VERSION
	.align		4
.L_1643:
        /*0b70*/ 	.byte	0x03, 0x5f
        /*0b72*/ 	.short	0x0101


	//----- nvinfo : EIATTR_UNUSED_LOAD_BYTE_OFFSET
	.align		4
        /*0b74*/ 	.byte	0x04, 0x44
        /*0b76*/ 	.short	(.L_1645 - .L_1644)


	//   ....[0]....
.L_1644:
        /*0b78*/ 	.word	0x00000af0
        /*0b7c*/ 	.word	0x0000fff0


	//   ....[1]....
        /*0b80*/ 	.word	0x00012460
        /*0b84*/ 	.word	0x0000fff0


	//----- nvinfo : EIATTR_INT_WARP_WIDE_INSTR_OFFSETS
	.align		4
.L_1645:
        /*0b88*/ 	.byte	0x04, 0x31
        /*0b8a*/ 	.short	(.L_1647 - .L_1646)


	//   ....[0]....
.L_1646:
        /*0b8c*/ 	.word	0x00000180


	//   ....[1]....
        /*0b90*/ 	.word	0x000001c0


	//   ....[2]....
        /*0b94*/ 	.word	0x00000230


	//   ....[3]....
        /*0b98*/ 	.word	0x000002a0


	//   ....[4]....
        /*0b9c*/ 	.word	0x00017fd0


	//   ....[5]....
        /*0ba0*/ 	.word	0x00018060


	//   ....[6]....
        /*0ba4*/ 	.word	0x0001cd30


	//   ....[7]....
        /*0ba8*/ 	.word	0x0001cdc0


	//----- nvinfo : EIATTR_COOP_GROUP_MASK_REGIDS
	.align		4
.L_1647:
        /*0bac*/ 	.byte	0x04, 0x29
        /*0bae*/ 	.short	(.L_1649 - .L_1648)


	//   ....[0]....
.L_1648:
        /*0bb0*/ 	.word	0xffffffff


	//   ....[1]....
        /*0bb4*/ 	.word	0xffffffff


	//   ....[2]....
        /*0bb8*/ 	.word	0xffffffff


	//   ....[3]....
        /*0bbc*/ 	.word	0xffffffff


	//   ....[4]....
        /*0bc0*/ 	.word	0xffffffff


	//   ....[5]....
        /*0bc4*/ 	.word	0xffffffff


	//   ....[6]....
        /*0bc8*/ 	.word	0xffffffff


	//   ....[7]....
        /*0bcc*/ 	.word	0xffffffff


	//   ....[8]....
        /*0bd0*/ 	.word	0xffffffff


	//   ....[9]....
        /*0bd4*/ 	.word	0xffffffff


	//   ....[10]....
        /*0bd8*/ 	.word	0xffffffff


	//   ....[11]....
        /*0bdc*/ 	.word	0xffffffff


	//   ....[12]....
        /*0be0*/ 	.word	0xffffffff


	//   ....[13]....
        /*0be4*/ 	.word	0xffffffff


	//   ....[14]....
        /*0be8*/ 	.word	0xffffffff


	//   ....[15]....
        /*0bec*/ 	.word	0xffffffff


	//   ....[16]....
        /*0bf0*/ 	.word	0xffffffff


	//   ....[17]....
        /*0bf4*/ 	.word	0xffffffff


	//   ....[18]....
        /*0bf8*/ 	.word	0xffffffff


	//   ....[19]....
        /*0bfc*/ 	.word	0xffffffff


	//   ....[20]....
        /*0c00*/ 	.word	0xffffffff


	//   ....[21]....
        /*0c04*/ 	.word	0xffffffff


	//   ....[22]....
        /*0c08*/ 	.word	0xffffffff


	//   ....[23]....
        /*0c0c*/ 	.word	0xffffffff


	//   ....[24]....
        /*0c10*/ 	.word	0xffffffff


	//   ....[25]....
        /*0c14*/ 	.word	0xffffffff


	//   ....[26]....
        /*0c18*/ 	.word	0xffffffff


	//   ....[27]....
        /*0c1c*/ 	.word	0xffffffff


	//   ....[28]....
        /*0c20*/ 	.word	0xffffffff


	//   ....[29]....
        /*0c24*/ 	.word	0xffffffff


	//   ....[30]....
        /*0c28*/ 	.word	0xffffffff


	//   ....[31]....
        /*0c2c*/ 	.word	0xffffffff


	//   ....[32]....
        /*0c30*/ 	.word	0xffffffff


	//   ....[33]....
        /*0c34*/ 	.word	0xffffffff


	//   ....[34]....
        /*0c38*/ 	.word	0xffffffff


	//   ....[35]....
        /*0c3c*/ 	.word	0xffffffff


	//   ....[36]....
        /*0c40*/ 	.word	0xffffffff


	//   ....[37]....
        /*0c44*/ 	.word	0xffffffff


	//   ....[38]....
        /*0c48*/ 	.word	0xffffffff


	//   ....[39]....
        /*0c4c*/ 	.word	0xffffffff


	//   ....[40]....
        /*0c50*/ 	.word	0xffffffff


	//   ....[41]....
        /*0c54*/ 	.word	0xffffffff


	//   ....[42]....
        /*0c58*/ 	.word	0xffffffff


	//   ....[43]....
        /*0c5c*/ 	.word	0xffffffff


	//   ....[44]....
        /*0c60*/ 	.word	0xffffffff


	//   ....[45]....
        /*0c64*/ 	.word	0xffffffff


	//   ....[46]....
        /*0c68*/ 	.word	0xffffffff


	//   ....[47]....
        /*0c6c*/ 	.word	0xffffffff


	//   ....[48]....
        /*0c70*/ 	.word	0xffffffff


	//   ....[49]....
        /*0c74*/ 	.word	0xffffffff


	//   ....[50]....
        /*0c78*/ 	.word	0xffffffff


	//   ....[51]....
        /*0c7c*/ 	.word	0xffffffff


	//   ....[52]....
        /*0c80*/ 	.word	0xffffffff


	//   ....[53]....
        /*0c84*/ 	.word	0xffffffff


	//   ....[54]....
        /*0c88*/ 	.word	0xffffffff


	//   ....[55]....
        /*0c8c*/ 	.word	0xffffffff


	//   ....[56]....
        /*0c90*/ 	.word	0xffffffff


	//   ....[57]....
        /*0c94*/ 	.word	0xffffffff


	//   ....[58]....
        /*0c98*/ 	.word	0xffffffff


	//   ....[59]....
        /*0c9c*/ 	.word	0xffffffff


	//   ....[60]....
        /*0ca0*/ 	.word	0xffffffff


	//   ....[61]....
        /*0ca4*/ 	.word	0xffffffff


	//   ....[62]....
        /*0ca8*/ 	.word	0xffffffff


	//   ....[63]....
        /*0cac*/ 	.word	0xffffffff


	//   ....[64]....
        /*0cb0*/ 	.word	0xffffffff


	//   ....[65]....
        /*0cb4*/ 	.word	0xffffffff


	//   ....[66]....
        /*0cb8*/ 	.word	0xffffffff


	//   ....[67]....
        /*0cbc*/ 	.word	0xffffffff


	//   ....[68]....
        /*0cc0*/ 	.word	0xffffffff


	//   ....[69]....
        /*0cc4*/ 	.word	0xffffffff


	//   ....[70]....
        /*0cc8*/ 	.word	0xffffffff


	//   ....[71]....
        /*0ccc*/ 	.word	0xffffffff


	//   ....[72]....
        /*0cd0*/ 	.word	0xffffffff


	//   ....[73]....
        /*0cd4*/ 	.word	0xffffffff


	//   ....[74]....
        /*0cd8*/ 	.word	0xffffffff


	//   ....[75]....
        /*0cdc*/ 	.word	0xffffffff


	//   ....[76]....
        /*0ce0*/ 	.word	0xffffffff


	//   ....[77]....
        /*0ce4*/ 	.word	0xffffffff


	//   ....[78]....
        /*0ce8*/ 	.word	0xffffffff


	//   ....[79]....
        /*0cec*/ 	.word	0xffffffff


	//   ....[80]....
        /*0cf0*/ 	.word	0xffffffff


	//   ....[81]....
        /*0cf4*/ 	.word	0xffffffff


	//   ....[82]....
        /*0cf8*/ 	.word	0xffffffff


	//   ....[83]....
        /*0cfc*/ 	.word	0xffffffff


	//   ....[84]....
        /*0d00*/ 	.word	0xffffffff


	//   ....[85]....
        /*0d04*/ 	.word	0xffffffff


	//   ....[86]....
        /*0d08*/ 	.word	0xffffffff


	//   ....[87]....
        /*0d0c*/ 	.word	0xffffffff


	//   ....[88]....
        /*0d10*/ 	.word	0xffffffff


	//   ....[89]....
        /*0d14*/ 	.word	0xffffffff


	//   ....[90]....
        /*0d18*/ 	.word	0xffffffff


	//   ....[91]....
        /*0d1c*/ 	.word	0xffffffff


	//   ....[92]....
        /*0d20*/ 	.word	0xffffffff


	//   ....[93]....
        /*0d24*/ 	.word	0xffffffff


	//   ....[94]....
        /*0d28*/ 	.word	0xffffffff


	//   ....[95]....
        /*0d2c*/ 	.word	0xffffffff


	//   ....[96]....
        /*0d30*/ 	.word	0xffffffff


	//   ....[97]....
        /*0d34*/ 	.word	0xffffffff


	//   ....[98]....
        /*0d38*/ 	.word	0xffffffff


	//   ....[99]....
        /*0d3c*/ 	.word	0xffffffff


	//   ....[100]....
        /*0d40*/ 	.word	0xffffffff


	//   ....[101]....
        /*0d44*/ 	.word	0xffffffff


	//   ....[102]....
        /*0d48*/ 	.word	0xffffffff


	//   ....[103]....
        /*0d4c*/ 	.word	0xffffffff


	//   ....[104]....
        /*0d50*/ 	.word	0xffffffff


	//   ....[105]....
        /*0d54*/ 	.word	0xffffffff


	//   ....[106]....
        /*0d58*/ 	.word	0xffffffff


	//   ....[107]....
        /*0d5c*/ 	.word	0xffffffff


	//   ....[108]....
        /*0d60*/ 	.word	0xffffffff


	//   ....[109]....
        /*0d64*/ 	.word	0xffffffff


	//   ....[110]....
        /*0d68*/ 	.word	0xffffffff


	//   ....[111]....
        /*0d6c*/ 	.word	0xffffffff


	//   ....[112]....
        /*0d70*/ 	.word	0xffffffff


	//   ....[113]....
        /*0d74*/ 	.word	0xffffffff


	//   ....[114]....
        /*0d78*/ 	.word	0xffffffff


	//   ....[115]....
        /*0d7c*/ 	.word	0xffffffff


	//   ....[116]....
        /*0d80*/ 	.word	0xffffffff


	//   ....[117]....
        /*0d84*/ 	.word	0xffffffff


	//   ....[118]....
        /*0d88*/ 	.word	0xffffffff


	//   ....[119]....
        /*0d8c*/ 	.word	0xffffffff


	//   ....[120]....
        /*0d90*/ 	.word	0xffffffff


	//   ....[121]....
        /*0d94*/ 	.word	0xffffffff


	//   ....[122]....
        /*0d98*/ 	.word	0xffffffff


	//   ....[123]....
        /*0d9c*/ 	.word	0xffffffff


	//   ....[124]....
        /*0da0*/ 	.word	0xffffffff


	//   ....[125]....
        /*0da4*/ 	.word	0xffffffff


	//   ....[126]....
        /*0da8*/ 	.word	0xffffffff


	//   ....[127]....
        /*0dac*/ 	.word	0xffffffff


	//   ....[128]....
        /*0db0*/ 	.word	0xffffffff


	//   ....[129]....
        /*0db4*/ 	.word	0xffffffff


	//   ....[130]....
        /*0db8*/ 	.word	0xffffffff


	//   ....[131]....
        /*0dbc*/ 	.word	0xffffffff


	//   ....[132]....
        /*0dc0*/ 	.word	0x0500000f


	//   ....[133]....
        /*0dc4*/ 	.word	0x0500000f


	//   ....[134]....
        /*0dc8*/ 	.word	0x0500000f


	//   ....[135]....
        /*0dcc*/ 	.word	0x0500000f


	//   ....[136]....
        /*0dd0*/ 	.word	0x0500000f


	//   ....[137]....
        /*0dd4*/ 	.word	0x0500000f


	//   ....[138]....
        /*0dd8*/ 	.word	0x0500000f


	//   ....[139]....
        /*0ddc*/ 	.word	0x0500000f


	//   ....[140]....
        /*0de0*/ 	.word	0x0500000f


	//   ....[141]....
        /*0de4*/ 	.word	0x0500000f


	//   ....[142]....
        /*0de8*/ 	.word	0x0500000f


	//   ....[143]....
        /*0dec*/ 	.word	0x0500000f


	//   ....[144]....
        /*0df0*/ 	.word	0x0500000f


	//   ....[145]....
        /*0df4*/ 	.word	0x0500000f


	//   ....[146]....
        /*0df8*/ 	.word	0x0500000f


	//   ....[147]....
        /*0dfc*/ 	.word	0x0500000f


	//   ....[148]....
        /*0e00*/ 	.word	0x0500000f


	//   ....[149]....
        /*0e04*/ 	.word	0x0500000f


	//   ....[150]....
        /*0e08*/ 	.word	0x0500000f


	//   ....[151]....
        /*0e0c*/ 	.word	0x0500000f


	//   ....[152]....
        /*0e10*/ 	.word	0x0500000f


	//   ....[153]....
        /*0e14*/ 	.word	0x0500000f


	//   ....[154]....
        /*0e18*/ 	.word	0x0500000f


	//   ....[155]....
        /*0e1c*/ 	.word	0x0500000f


	//   ....[156]....
        /*0e20*/ 	.word	0x0500000f


	//   ....[157]....
        /*0e24*/ 	.word	0x0500000f


	//   ....[158]....
        /*0e28*/ 	.word	0x0500000f


	//   ....[159]....
        /*0e2c*/ 	.word	0x0500000f


	//   ....[160]....
        /*0e30*/ 	.word	0x0500000f


	//   ....[161]....
        /*0e34*/ 	.word	0x0500000f


	//   ....[162]....
        /*0e38*/ 	.word	0x0500000f


	//   ....[163]....
        /*0e3c*/ 	.word	0x0500000f


	//   ....[164]....
        /*0e40*/ 	.word	0x0500000f


	//   ....[165]....
        /*0e44*/ 	.word	0x0500000f


	//   ....[166]....
        /*0e48*/ 	.word	0x0500000f


	//   ....[167]....
        /*0e4c*/ 	.word	0x0500000f


	//   ....[168]....
        /*0e50*/ 	.word	0x0500000f


	//   ....[169]....
        /*0e54*/ 	.word	0x0500000f


	//   ....[170]....
        /*0e58*/ 	.word	0x0500000f


	//   ....[171]....
        /*0e5c*/ 	.word	0x0500000f


	//   ....[172]....
        /*0e60*/ 	.word	0x0500000f


	//   ....[173]....
        /*0e64*/ 	.word	0x0500000f


	//   ....[174]....
        /*0e68*/ 	.word	0x0500000f


	//   ....[175]....
        /*0e6c*/ 	.word	0x0500000f


	//   ....[176]....
        /*0e70*/ 	.word	0x0500000f


	//   ....[177]....
        /*0e74*/ 	.word	0x0500000f


	//   ....[178]....
        /*0e78*/ 	.word	0x0500000f


	//   ....[179]....
        /*0e7c*/ 	.word	0x0500000f


	//   ....[180]....
        /*0e80*/ 	.word	0x0500000f


	//   ....[181]....
        /*0e84*/ 	.word	0x0500000f


	//   ....[182]....
        /*0e88*/ 	.word	0x0500000f


	//   ....[183]....
        /*0e8c*/ 	.word	0x0500000f


	//   ....[184]....
        /*0e90*/ 	.word	0x0500000f


	//   ....[185]....
        /*0e94*/ 	.word	0x0500000f


	//   ....[186]....
        /*0e98*/ 	.word	0x0500000f


	//   ....[187]....
        /*0e9c*/ 	.word	0x0500000f


	//   ....[188]....
        /*0ea0*/ 	.word	0x0500000f


	//   ....[189]....
        /*0ea4*/ 	.word	0x0500000f


	//   ....[190]....
        /*0ea8*/ 	.word	0x0500000f


	//   ....[191]....
        /*0eac*/ 	.word	0x0500000f


	//   ....[192]....
        /*0eb0*/ 	.word	0x0500000f


	//   ....[193]....
        /*0eb4*/ 	.word	0x0500000f


	//   ....[194]....
        /*0eb8*/ 	.word	0x0500000f


	//   ....[195]....
        /*0ebc*/ 	.word	0x0500000f


	//   ....[196]....
        /*0ec0*/ 	.word	0x0500000f


	//   ....[197]....
        /*0ec4*/ 	.word	0x0500000f


	//   ....[198]....
        /*0ec8*/ 	.word	0x0500000f


	//   ....[199]....
        /*0ecc*/ 	.word	0x0500000f


	//   ....[200]....
        /*0ed0*/ 	.word	0x0500000f


	//   ....[201]....
        /*0ed4*/ 	.word	0x0500000f


	//   ....[202]....
        /*0ed8*/ 	.word	0x0500000f


	//   ....[203]....
        /*0edc*/ 	.word	0x0500000f


	//   ....[204]....
        /*0ee0*/ 	.word	0x0500000f


	//   ....[205]....
        /*0ee4*/ 	.word	0x0500000f


	//   ....[206]....
        /*0ee8*/ 	.word	0x0500000f


	//   ....[207]....
        /*0eec*/ 	.word	0x0500000f


	//   ....[208]....
        /*0ef0*/ 	.word	0x0500000f


	//----- nvinfo : EIATTR_COOP_GROUP_INSTR_OFFSETS
	.align		4
.L_1649:
        /*0ef4*/ 	.byte	0x04, 0x28
        /*0ef6*/ 	.short	(.L_1651 - .L_1650)


	//   ....[0]....
.L_1650:
        /*0ef8*/ 	.word	0x00000060


	//   ....[1]....
        /*0efc*/ 	.word	0x00000190


	//   ....[2]....
        /*0f00*/ 	.word	0x00000250


	//   ....[3]....
        /*0f04*/ 	.word	0x00000420


	//   ....[4]....
        /*0f08*/ 	.word	0x00000580


	//   ....[5]....
        /*0f0c*/ 	.word	0x000006a0


	//   ....[6]....
        /*0f10*/ 	.word	0x00000800


	//   ....[7]....
        /*0f14*/ 	.word	0x000062f0


	//   ....[8]....
        /*0f18*/ 	.word	0x00006ac0


	//   ....[9]....
        /*0f1c*/ 	.word	0x00006ad0


	//   ....[10]....
        /*0f20*/ 	.word	0x00006ae0


	//   ....[11]....
        /*0f24*/ 	.word	0x00006af0


	//   ....[12]....
        /*0f28*/ 	.word	0x00006e40


	//   ....[13]....
        /*0f2c*/ 	.word	0x00006e50


	//   ....[14]....
        /*0f30*/ 	.word	0x00006e60


	//   ....[15]....
        /*0f34*/ 	.word	0x00006e70


	//   ....[16]....
        /*0f38*/ 	.word	0x00008250


	//   ....[17]....
        /*0f3c*/ 	.word	0x00008260


	//   ....[18]....
        /*0f40*/ 	.word	0x00008270


	//   ....[19]....
        /*0f44*/ 	.word	0x00008280


	//   ....[20]....
        /*0f48*/ 	.word	0x00008370


	//   ....[21]....
        /*0f4c*/ 	.word	0x00008380


	//   ....[22]....
        /*0f50*/ 	.word	0x00008410


	//   ....[23]....
        /*0f54*/ 	.word	0x000084b0


	//   ....[24]....
        /*0f58*/ 	.word	0x0000a850


	//   ....[25]....
        /*0f5c*/ 	.word	0x0000ad30


	//   ....[26]....
        /*0f60*/ 	.word	0x0000ad40


	//   ....[27]....
        /*0f64*/ 	.word	0x0000ad60


	//   ....[28]....
        /*0f68*/ 	.word	0x0000b310


	//   ....[29]....
        /*0f6c*/ 	.word	0x0000b330


	//   ....[30]....
        /*0f70*/ 	.word	0x0000d010


	//   ....[31]....
        /*0f74*/ 	.word	0x0000d0a0


	//   ....[32]....
        /*0f78*/ 	.word	0x0000d560


	//   ....[33]....
        /*0f7c*/ 	.word	0x0000d580


	//   ....[34]....
        /*0f80*/ 	.word	0x0000dcd0


	//   ....[35]....
        /*0f84*/ 	.word	0x0000dcf0


	//   ....[36]....
        /*0f88*/ 	.word	0x000100f0


	//   ....[37]....
        /*0f8c*/ 	.word	0x00010110


	//   ....[38]....
        /*0f90*/ 	.word	0x00010520


	//   ....[39]....
        /*0f94*/ 	.word	0x00010540


	//   ....[40]....
        /*0f98*/ 	.word	0x000119d0


	//   ....[41]....
        /*0f9c*/ 	.word	0x00011a20


	//   ....[42]....
        /*0fa0*/ 	.word	0x00011a90


	//   ....[43]....
        /*0fa4*/ 	.word	0x00011ac0


	//   ....[44]....
        /*0fa8*/ 	.word	0x000138d0


	//   ....[45]....
        /*0fac*/ 	.word	0x00013910


	//   ....[46]....
        /*0fb0*/ 	.word	0x00013960


	//   ....[47]....
        /*0fb4*/ 	.word	0x000139a0


	//   ....[48]....
        /*0fb8*/ 	.word	0x00013f80


	//   ....[49]....
        /*0fbc*/ 	.word	0x00013fb0


	//   ....[50]....
        /*0fc0*/ 	.word	0x000140f0


	//   ....[51]....
        /*0fc4*/ 	.word	0x00014110


	//   ....[52]....
        /*0fc8*/ 	.word	0x00014250


	//   ....[53]....
        /*0fcc*/ 	.word	0x00014270


	//   ....[54]....
        /*0fd0*/ 	.word	0x000143c0


	//   ....[55]....
        /*0fd4*/ 	.word	0x000143e0


	//   ....[56]....
        /*0fd8*/ 	.word	0x00014cf0


	//   ....[57]....
        /*0fdc*/ 	.word	0x00014d00


	//   ....[58]....
        /*0fe0*/ 	.word	0x00014f20


	//   ....[59]....
        /*0fe4*/ 	.word	0x00014f30


	//   ....[60]....
        /*0fe8*/ 	.word	0x00015140


	//   ....[61]....
        /*0fec*/ 	.word	0x00015150


	//   ....[62]....
        /*0ff0*/ 	.word	0x00015360


	//   ....[63]....
        /*0ff4*/ 	.word	0x00015370


	//   ....[64]....
        /*0ff8*/ 	.word	0x000155e0


	//   ....[65]....
        /*0ffc*/ 	.word	0x000157c0


	//   ....[66]....
        /*1000*/ 	.word	0x000157f0


	//   ....[67]....
        /*1004*/ 	.word	0x00015820


	//   ....[68]....
        /*1008*/ 	.word	0x00015850


	//   ....[69]....
        /*100c*/ 	.word	0x00015880


	//   ....[70]....
        /*1010*/ 	.word	0x000158b0


	//   ....[71]....
        /*1014*/ 	.word	0x00015a20


	//   ....[72]....
        /*1018*/ 	.word	0x00015a50


	//   ....[73]....
        /*101c*/ 	.word	0x00015a80


	//   ....[74]....
        /*1020*/ 	.word	0x00015ab0


	//   ....[75]....
        /*1024*/ 	.word	0x00015ae0


	//   ....[76]....
        /*1028*/ 	.word	0x00015b10


	//   ....[77]....
        /*102c*/ 	.word	0x00015bb0


	//   ....[78]....
        /*1030*/ 	.word	0x00015c10


	//   ....[79]....
        /*1034*/ 	.word	0x00015ca0


	//   ....[80]....
        /*1038*/ 	.word	0x00016b30


	//   ....[81]....
        /*103c*/ 	.word	0x000185d0


	//   ....[82]....
        /*1040*/ 	.word	0x00019160


	//   ....[83]....
        /*1044*/ 	.word	0x00019180


	//   ....[84]....
        /*1048*/ 	.word	0x000191b0


	//   ....[85]....
        /*104c*/ 	.word	0x000191d0


	//   ....[86]....
        /*1050*/ 	.word	0x00019280


	//   ....[87]....
        /*1054*/ 	.word	0x00019310


	//   ....[88]....
        /*1058*/ 	.word	0x00019340


	//   ....[89]....
        /*105c*/ 	.word	0x000193c0


	//   ....[90]....
        /*1060*/ 	.word	0x000193f0


	//   ....[91]....
        /*1064*/ 	.word	0x00019470


	//   ....[92]....
        /*1068*/ 	.word	0x000194a0


	//   ....[93]....
        /*106c*/ 	.word	0x00019520


	//   ....[94]....
        /*1070*/ 	.word	0x00019550


	//   ....[95]....
        /*1074*/ 	.word	0x000195b0


	//   ....[96]....
        /*1078*/ 	.word	0x000195c0


	//   ....[97]....
        /*107c*/ 	.word	0x00019630


	//   ....[98]....
        /*1080*/ 	.word	0x00019d50


	//   ....[99]....
        /*1084*/ 	.word	0x00019d70


	//   ....[100]....
        /*1088*/ 	.word	0x00019d90


	//   ....[101]....
        /*108c*/ 	.word	0x00019e40


	//   ....[102]....
        /*1090*/ 	.word	0x00019f00


	//   ....[103]....
        /*1094*/ 	.word	0x00019f10


	//   ....[104]....
        /*1098*/ 	.word	0x00019fd0


	//   ....[105]....
        /*109c*/ 	.word	0x00019fe0


	//   ....[106]....
        /*10a0*/ 	.word	0x0001a080


	//   ....[107]....
        /*10a4*/ 	.word	0x0001a090


	//   ....[108]....
        /*10a8*/ 	.word	0x0001a140


	//   ....[109]....
        /*10ac*/ 	.word	0x0001a150


	//   ....[110]....
        /*10b0*/ 	.word	0x0001a200


	//   ....[111]....
        /*10b4*/ 	.word	0x0001a210


	//   ....[112]....
        /*10b8*/ 	.word	0x0001a280


	//   ....[113]....
        /*10bc*/ 	.word	0x0001a2d0


	//   ....[114]....
        /*10c0*/ 	.word	0x0001cfc0


	//   ....[115]....
        /*10c4*/ 	.word	0x0001cff0


	//   ....[116]....
        /*10c8*/ 	.word	0x0001d030


	//   ....[117]....
        /*10cc*/ 	.word	0x0001d060


	//   ....[118]....
        /*10d0*/ 	.word	0x0001d090


	//   ....[119]....
        /*10d4*/ 	.word	0x0001d0c0


	//   ....[120]....
        /*10d8*/ 	.word	0x0001d0f0


	//   ....[121]....
        /*10dc*/ 	.word	0x0001d120


	//   ....[122]....
        /*10e0*/ 	.word	0x0001d2a0


	//   ....[123]....
        /*10e4*/ 	.word	0x0001d2d0


	//   ....[124]....
        /*10e8*/ 	.word	0x0001d300


	//   ....[125]....
        /*10ec*/ 	.word	0x0001d330


	//   ....[126]....
        /*10f0*/ 	.word	0x0001d360


	//   ....[127]....
        /*10f4*/ 	.word	0x0001d390


	//   ....[128]....
        /*10f8*/ 	.word	0x0001d450


	//   ....[129]....
        /*10fc*/ 	.word	0x0001d470


	//   ....[130]....
        /*1100*/ 	.word	0x0001d4e0


	//   ....[131]....
        /*1104*/ 	.word	0x0001dba0


	//   ....[132]....
        /*1108*/ 	.word	0x0001e030


	//   ....[133]....
        /*110c*/ 	.word	0x0001e0d0


	//   ....[134]....
        /*1110*/ 	.word	0x0001e160


	//   ....[135]....
        /*1114*/ 	.word	0x0001e1b0


	//   ....[136]....
        /*1118*/ 	.word	0x0001e200


	//   ....[137]....
        /*111c*/ 	.word	0x0001e290


	//   ....[138]....
        /*1120*/ 	.word	0x0001e320


	//   ....[139]....
        /*1124*/ 	.word	0x0001e370


	//   ....[140]....
        /*1128*/ 	.word	0x0001e3c0


	//   ....[141]....
        /*112c*/ 	.word	0x0001e4b0


	//   ....[142]....
        /*1130*/ 	.word	0x0001e560


	//   ....[143]....
        /*1134*/ 	.word	0x0001e5b0


	//   ....[144]....
        /*1138*/ 	.word	0x0001e600


	//   ....[145]....
        /*113c*/ 	.word	0x0001e730


	//   ....[146]....
        /*1140*/ 	.word	0x0001e800


	//   ....[147]....
        /*1144*/ 	.word	0x0001e940


	//   ....[148]....
        /*1148*/ 	.word	0x0001e9b0


	//   ....[149]....
        /*114c*/ 	.word	0x0001ece0


	//   ....[150]....
        /*1150*/ 	.word	0x0001ed30


	//   ....[151]....
        /*1154*/ 	.word	0x0001edc0


	//   ....[152]....
        /*1158*/ 	.word	0x0001ee50


	//   ....[153]....
        /*115c*/ 	.word	0x0001eee0


	//   ....[154]....
        /*1160*/ 	.word	0x0001ef70


	//   ....[155]....
        /*1164*/ 	.word	0x0001f000


	//   ....[156]....
        /*1168*/ 	.word	0x0001f090


	//   ....[157]....
        /*116c*/ 	.word	0x0001f150


	//   ....[158]....
        /*1170*/ 	.word	0x0001f440


	//   ....[159]....
        /*1174*/ 	.word	0x0001f5c0


	//   ....[160]....
        /*1178*/ 	.word	0x0001f630


	//   ....[161]....
        /*117c*/ 	.word	0x0001f690


	//   ....[162]....
        /*1180*/ 	.word	0x0001f6f0


	//   ....[163]....
        /*1184*/ 	.word	0x0001f7c0


	//   ....[164]....
        /*1188*/ 	.word	0x0001f880


	//   ....[165]....
        /*118c*/ 	.word	0x0001f990


	//   ....[166]....
        /*1190*/ 	.word	0x0001fa30


	//   ....[167]....
        /*1194*/ 	.word	0x0001fb00


	//   ....[168]....
        /*1198*/ 	.word	0x0001fba0


	//   ....[169]....
        /*119c*/ 	.word	0x0001fc70


	//   ....[170]....
        /*11a0*/ 	.word	0x0001fd10


	//   ....[171]....
        /*11a4*/ 	.word	0x0001fde0


	//   ....[172]....
        /*11a8*/ 	.word	0x0001fe80


	//   ....[173]....
        /*11ac*/ 	.word	0x0001ff30


	//   ....[174]....
        /*11b0*/ 	.word	0x00020010


	//   ....[175]....
        /*11b4*/ 	.word	0x00020260


	//   ....[176]....
        /*11b8*/ 	.word	0x00020330


	//   ....[177]....
        /*11bc*/ 	.word	0x00020400


	//   ....[178]....
        /*11c0*/ 	.word	0x00020470


	//   ....[179]....
        /*11c4*/ 	.word	0x00020580


	//   ....[180]....
        /*11c8*/ 	.word	0x00020670


	//   ....[181]....
        /*11cc*/ 	.word	0x00020700


	//   ....[182]....
        /*11d0*/ 	.word	0x000207f0


	//   ....[183]....
        /*11d4*/ 	.word	0x00020880


	//   ....[184]....
        /*11d8*/ 	.word	0x00020970


	//   ....[185]....
        /*11dc*/ 	.word	0x00020a00


	//   ....[186]....
        /*11e0*/ 	.word	0x00020ae0


	//   ....[187]....
        /*11e4*/ 	.word	0x00020c10


	//   ....[188]....
        /*11e8*/ 	.word	0x00020c60


	//   ....[189]....
        /*11ec*/ 	.word	0x00020cc0


	//   ....[190]....
        /*11f0*/ 	.word	0x00020d60


	//   ....[191]....
        /*11f4*/ 	.word	0x00021100


	//   ....[192]....
        /*11f8*/ 	.word	0x000211a0


	//   ....[193]....
        /*11fc*/ 	.word	0x000212c0


	//   ....[194]....
        /*1200*/ 	.word	0x00021340


	//   ....[195]....
        /*1204*/ 	.word	0x000213c0


	//   ....[196]....
        /*1208*/ 	.word	0x00021440


	//   ....[197]....
        /*120c*/ 	.word	0x000214c0


	//   ....[198]....
        /*1210*/ 	.word	0x00021550


	//   ....[199]....
        /*1214*/ 	.word	0x000215f0


	//   ....[200]....
        /*1218*/ 	.word	0x000216a0


	//   ....[201]....
        /*121c*/ 	.word	0x00021720


	//   ....[202]....
        /*1220*/ 	.word	0x000217a0


	//   ....[203]....
        /*1224*/ 	.word	0x00021820


	//   ....[204]....
        /*1228*/ 	.word	0x000218b0


	//   ....[205]....
        /*122c*/ 	.word	0x00021930


	//   ....[206]....
        /*1230*/ 	.word	0x000219d0


	//   ....[207]....
        /*1234*/ 	.word	0x00021a60


	//   ....[208]....
        /*1238*/ 	.word	0x00021b90


	//----- nvinfo : EIATTR_REG_RECONFIG
	.align		4
.L_1651:
        /*123c*/ 	.byte	0x01, 0x54
	.zero		2


	//----- nvinfo : EIATTR_SYSCALL_OFFSETS
	.align		4
        /*1240*/ 	.byte	0x04, 0x46
        /*1242*/ 	.short	(.L_1653 - .L_1652)


	//   ....[0]....
.L_1652:
        /*1244*/ 	.word	0x00001a50


	//   ....[1]....
        /*1248*/ 	.word	0x00001ba0


	//   ....[2]....
        /*124c*/ 	.word	0x000064e0


	//   ....[3]....
        /*1250*/ 	.word	0x00006800


	//   ....[4]....
        /*1254*/ 	.word	0x000181d0


	//   ....[5]....
        /*1258*/ 	.word	0x00018330


	//   ....[6]....
        /*125c*/ 	.word	0x00018430


	//   ....[7]....
        /*1260*/ 	.word	0x00018d40


	//   ....[8]....
        /*1264*/ 	.word	0x00019950


	//----- nvinfo : EIATTR_MBARRIER_INSTR_OFFSETS
	.align		4
.L_1653:
        /*1268*/ 	.byte	0x04, 0x39
        /*126a*/ 	.short	(.L_1655 - .L_1654)


	//   ....[0]....
.L_1654:
        /*126c*/ 	.word	0x000002c0
        /*1270*/ 	.word	0x000000ff
        /*1274*/ 	.word	0x00032400
        /*1278*/ 	.short	0x0100
        /*127a*/ 	.byte	0x08
	.zero		1


	//   ....[1]....
        /*127c*/ 	.word	0x000002d0
        /*1280*/ 	.word	0x000000ff
        /*1284*/ 	.word	0x00032410
        /*1288*/ 	.short	0x0100
        /*128a*/ 	.byte	0x08
	.zero		1


	//   ....[2]....
        /*128c*/ 	.word	0x000002e0
        /*1290*/ 	.word	0x000000ff
        /*1294*/ 	.word	0x00032420
        /*1298*/ 	.short	0x0100
        /*129a*/ 	.byte	0x08
	.zero		1


	//   ....[3]....
        /*129c*/ 	.word	0x000003d0
        /*12a0*/ 	.word	0x000000ff
        /*12a4*/ 	.word	0x00032430
        /*12a8*/ 	.short	0x0100
        /*12aa*/ 	.byte	0x08
	.zero		1


	//   ....[4]....
        /*12ac*/ 	.word	0x000003e0
        /*12b0*/ 	.word	0x000000ff
        /*12b4*/ 	.word	0x00032440
        /*12b8*/ 	.short	0x0100
        /*12ba*/ 	.byte	0x08
	.zero		1


	//   ....[5]....
        /*12bc*/ 	.word	0x000003f0
        /*12c0*/ 	.word	0x000000ff
        /*12c4*/ 	.word	0x00032438
        /*12c8*/ 	.short	0x0100
        /*12ca*/ 	.byte	0x08
	.zero		1


	//   ....[6]....
        /*12cc*/ 	.word	0x00000400
        /*12d0*/ 	.word	0x000000ff
        /*12d4*/ 	.word	0x00032448
        /*12d8*/ 	.short	0x0100
        /*12da*/ 	.byte	0x08
	.zero		1


	//   ....[7]....
        /*12dc*/ 	.word	0x00000530
        /*12e0*/ 	.word	0x000000ff
        /*12e4*/ 	.word	0x00032450
        /*12e8*/ 	.short	0x0100
        /*12ea*/ 	.byte	0x08
	.zero		1


	//   ....[8]....
        /*12ec*/ 	.word	0x00000540
        /*12f0*/ 	.word	0x000000ff
        /*12f4*/ 	.word	0x00032460
        /*12f8*/ 	.short	0x0100
        /*12fa*/ 	.byte	0x08
	.zero		1


	//   ....[9]....
        /*12fc*/ 	.word	0x00000550
        /*1300*/ 	.word	0x000000ff
        /*1304*/ 	.word	0x00032458
        /*1308*/ 	.short	0x0100
        /*130a*/ 	.byte	0x08
	.zero		1


	//   ....[10]....
        /*130c*/ 	.word	0x00000560
        /*1310*/ 	.word	0x000000ff
        /*1314*/ 	.word	0x00032468
        /*1318*/ 	.short	0x0100
        /*131a*/ 	.byte	0x08
	.zero		1


	//   ....[11]....
        /*131c*/ 	.word	0x00000650
        /*1320*/ 	.word	0x000000ff
        /*1324*/ 	.word	0x00032470
        /*1328*/ 	.short	0x0100
        /*132a*/ 	.byte	0x06
	.zero		1


	//   ....[12]....
        /*132c*/ 	.word	0x00000660
        /*1330*/ 	.word	0x000000ff
        /*1334*/ 	.word	0x00032480
        /*1338*/ 	.short	0x0100
        /*133a*/ 	.byte	0x06
	.zero		1


	//   ....[13]....
        /*133c*/ 	.word	0x00000670
        /*1340*/ 	.word	0x000000ff
        /*1344*/ 	.word	0x00032478
        /*1348*/ 	.short	0x0100
        /*134a*/ 	.byte	0x06
	.zero		1


	//   ....[14]....
        /*134c*/ 	.word	0x00000680
        /*1350*/ 	.word	0x000000ff
        /*1354*/ 	.word	0x00032488
        /*1358*/ 	.short	0x0100
        /*135a*/ 	.byte	0x06
	.zero		1


	//   ....[15]....
        /*135c*/ 	.word	0x000007b0
        /*1360*/ 	.word	0x000000ff
        /*1364*/ 	.word	0x00032490
        /*1368*/ 	.short	0x0100
        /*136a*/ 	.byte	0x08
	.zero		1


	//   ....[16]....
        /*136c*/ 	.word	0x000007c0
        /*1370*/ 	.word	0x000000ff
        /*1374*/ 	.word	0x000324a0
        /*1378*/ 	.short	0x0100
        /*137a*/ 	.byte	0x08
	.zero		1


	//   ....[17]....
        /*137c*/ 	.word	0x000007d0
        /*1380*/ 	.word	0x000000ff
        /*1384*/ 	.word	0x00032498
        /*1388*/ 	.short	0x0100
        /*138a*/ 	.byte	0x08
	.zero		1


	//   ....[18]....
        /*138c*/ 	.word	0x000007e0
        /*1390*/ 	.word	0x000000ff
        /*1394*/ 	.word	0x000324a8
        /*1398*/ 	.short	0x0100
        /*139a*/ 	.byte	0x08
	.zero		1


	//   ....[19]....
        /*139c*/ 	.word	0x00000910
        /*13a0*/ 	.word	0x000000ff
        /*13a4*/ 	.word	0x000324b0
        /*13a8*/ 	.short	0x0100
        /*13aa*/ 	.byte	0x08
	.zero		1


	//   ....[20]....
        /*13ac*/ 	.word	0x00000920
        /*13b0*/ 	.word	0x000000ff
        /*13b4*/ 	.word	0x000324c0
        /*13b8*/ 	.short	0x0100
        /*13ba*/ 	.byte	0x08
	.zero		1


	//   ....[21]....
        /*13bc*/ 	.word	0x00000930
        /*13c0*/ 	.word	0x000000ff
        /*13c4*/ 	.word	0x000324b8
        /*13c8*/ 	.short	0x0100
        /*13ca*/ 	.byte	0x08
	.zero		1


	//   ....[22]....
        /*13cc*/ 	.word	0x00000940
        /*13d0*/ 	.word	0x000000ff
        /*13d4*/ 	.word	0x000324c8
        /*13d8*/ 	.short	0x0100
        /*13da*/ 	.byte	0x08
	.zero		1


	//   ....[23]....
        /*13dc*/ 	.word	0x00002f10
        /*13e0*/ 	.word	0x00000060
        /*13e4*/ 	.word	0x00032490
        /*13e8*/ 	.short	0x010a
        /*13ea*/ 	.byte	0x3f
	.zero		1


	//   ....[24]....
        /*13ec*/ 	.word	0x000041f0
        /*13f0*/ 	.word	0x00000060
        /*13f4*/ 	.word	0x00032490
        /*13f8*/ 	.short	0x010a
        /*13fa*/ 	.byte	0x3f
	.zero		1


	//   ....[25]....
        /*13fc*/ 	.word	0x000053d0
        /*1400*/ 	.word	0x00000060
        /*1404*/ 	.word	0x00032490
        /*1408*/ 	.short	0x010a
        /*140a*/ 	.byte	0x3f
	.zero		1


	//   ....[26]....
        /*140c*/ 	.word	0x000055f0
        /*1410*/ 	.word	0x00000020
        /*1414*/ 	.word	0x00000000
        /*1418*/ 	.short	0x0101
        /*141a*/ 	.byte	0x3f
	.zero		1


	//   ....[27]....
        /*141c*/ 	.word	0x00005630
        /*1420*/ 	.word	0x00000060
        /*1424*/ 	.word	0x000324b0
        /*1428*/ 	.short	0x010a
        /*142a*/ 	.byte	0x3f
	.zero		1


	//   ....[28]....
        /*142c*/ 	.word	0x00005c90
        /*1430*/ 	.word	0x00000060
        /*1434*/ 	.word	0x00000000
        /*1438*/ 	.short	0x0101
        /*143a*/ 	.byte	0x3f
	.zero		1


	//   ....[29]....
        /*143c*/ 	.word	0x00006580
        /*1440*/ 	.word	0x00000013
        /*1444*/ 	.word	0x00032400
        /*1448*/ 	.short	0x010a
        /*144a*/ 	.byte	0x3f
	.zero		1


	//   ....[30]....
        /*144c*/ 	.word	0x000065d0
        /*1450*/ 	.word	0x00000013
        /*1454*/ 	.word	0x00032400
        /*1458*/ 	.short	0x010a
        /*145a*/ 	.byte	0x3f
	.zero		1


	//   ....[31]....
        /*145c*/ 	.word	0x000070f0
        /*1460*/ 	.word	0x00000013
        /*1464*/ 	.word	0x00032400
        /*1468*/ 	.short	0x010a
        /*146a*/ 	.byte	0x3f
	.zero		1


	//   ....[32]....
        /*146c*/ 	.word	0x00008700
        /*1470*/ 	.word	0x00000013
        /*1474*/ 	.word	0x00032400
        /*1478*/ 	.short	0x010a
        /*147a*/ 	.byte	0x3f
	.zero		1


	//   ....[33]....
        /*147c*/ 	.word	0x00009740
        /*1480*/ 	.word	0x000000ae
        /*1484*/ 	.word	0x00032430
        /*1488*/ 	.short	0x010a
        /*148a*/ 	.byte	0x3f
	.zero		1


	//   ....[34]....
        /*148c*/ 	.word	0x000097d0
        /*1490*/ 	.word	0x000000ae
        /*1494*/ 	.word	0x00032430
        /*1498*/ 	.short	0x010a
        /*149a*/ 	.byte	0x3f
	.zero		1


	//   ....[35]....
        /*149c*/ 	.word	0x00009af0
        /*14a0*/ 	.word	0x00000013
        /*14a4*/ 	.word	0x00032410
        /*14a8*/ 	.short	0x010a
        /*14aa*/ 	.byte	0x3f
	.zero		1


	//   ....[36]....
        /*14ac*/ 	.word	0x00009b40
        /*14b0*/ 	.word	0x000000ae
        /*14b4*/ 	.word	0x00032450
        /*14b8*/ 	.short	0x010a
        /*14ba*/ 	.byte	0x3f
	.zero		1


	//   ....[37]....
        /*14bc*/ 	.word	0x00009bc0
        /*14c0*/ 	.word	0x000000ae
        /*14c4*/ 	.word	0x00032450
        /*14c8*/ 	.short	0x010a
        /*14ca*/ 	.byte	0x3f
	.zero		1


	//   ....[38]....
        /*14cc*/ 	.word	0x0000b5e0
        /*14d0*/ 	.word	0x00000018
        /*14d4*/ 	.word	0x00000000
        /*14d8*/ 	.short	0x0101
        /*14da*/ 	.byte	0x3f
	.zero		1


	//   ....[39]....
        /*14dc*/ 	.word	0x0000c180
        /*14e0*/ 	.word	0x000000ae
        /*14e4*/ 	.word	0x00000000
        /*14e8*/ 	.short	0x0101
        /*14ea*/ 	.byte	0x3f
	.zero		1


	//   ....[40]....
        /*14ec*/ 	.word	0x0000c270
        /*14f0*/ 	.word	0x000000cd
        /*14f4*/ 	.word	0x00032430
        /*14f8*/ 	.short	0x010a
        /*14fa*/ 	.byte	0x3f
	.zero		1


	//   ....[41]....
        /*14fc*/ 	.word	0x0000c2e0
        /*1500*/ 	.word	0x000000cd
        /*1504*/ 	.word	0x00032430
        /*1508*/ 	.short	0x010a
        /*150a*/ 	.byte	0x3f
	.zero		1


	//   ....[42]....
        /*150c*/ 	.word	0x0000c570
        /*1510*/ 	.word	0x000000cd
        /*1514*/ 	.word	0x00032450
        /*1518*/ 	.short	0x010a
        /*151a*/ 	.byte	0x3f
	.zero		1


	//   ....[43]....
        /*151c*/ 	.word	0x0000c5c0
        /*1520*/ 	.word	0x000000cd
        /*1524*/ 	.word	0x00032450
        /*1528*/ 	.short	0x010a
        /*152a*/ 	.byte	0x3f
	.zero		1


	//   ....[44]....
        /*152c*/ 	.word	0x0000e400
        /*1530*/ 	.word	0x000000cf
        /*1534*/ 	.word	0x00000000
        /*1538*/ 	.short	0x0101
        /*153a*/ 	.byte	0x3f
	.zero		1


	//   ....[45]....
        /*153c*/ 	.word	0x0000f190
        /*1540*/ 	.word	0x000000cd
        /*1544*/ 	.word	0x00000000
        /*1548*/ 	.short	0x0101
        /*154a*/ 	.byte	0x3f
	.zero		1


	//   ....[46]....
        /*154c*/ 	.word	0x0000f2a0
        /*1550*/ 	.word	0x000000d7
        /*1554*/ 	.word	0x00032430
        /*1558*/ 	.short	0x010a
        /*155a*/ 	.byte	0x3f
	.zero		1


	//   ....[47]....
        /*155c*/ 	.word	0x0000f310
        /*1560*/ 	.word	0x000000d7
        /*1564*/ 	.word	0x00032430
        /*1568*/ 	.short	0x010a
        /*156a*/ 	.byte	0x3f
	.zero		1


	//   ....[48]....
        /*156c*/ 	.word	0x0000f5c0
        /*1570*/ 	.word	0x000000d7
        /*1574*/ 	.word	0x00032450
        /*1578*/ 	.short	0x010a
        /*157a*/ 	.byte	0x3f
	.zero		1


	//   ....[49]....
        /*157c*/ 	.word	0x0000f610
        /*1580*/ 	.word	0x000000d7
        /*1584*/ 	.word	0x00032450
        /*1588*/ 	.short	0x010a
        /*158a*/ 	.byte	0x3f
	.zero		1


	//   ....[50]....
        /*158c*/ 	.word	0x00010be0
        /*1590*/ 	.word	0x00000098
        /*1594*/ 	.word	0x00000000
        /*1598*/ 	.short	0x0101
        /*159a*/ 	.byte	0x3f
	.zero		1


	//   ....[51]....
        /*159c*/ 	.word	0x00011990
        /*15a0*/ 	.word	0x000000d7
        /*15a4*/ 	.word	0x00000000
        /*15a8*/ 	.short	0x0101
        /*15aa*/ 	.byte	0x3f
	.zero		1


	//   ....[52]....
        /*15ac*/ 	.word	0x00013f70
        /*15b0*/ 	.word	0x00000000
        /*15b4*/ 	.word	0x00000000
        /*15b8*/ 	.short	0x0101
        /*15ba*/ 	.byte	0x3f
	.zero		1


	//   ....[53]....
        /*15bc*/ 	.word	0x00016c20
        /*15c0*/ 	.word	0x00000005
        /*15c4*/ 	.word	0x00032420
        /*15c8*/ 	.short	0x010a
        /*15ca*/ 	.byte	0x3f
	.zero		1


	//   ....[54]....
        /*15cc*/ 	.word	0x00016d10
        /*15d0*/ 	.word	0x00000003
        /*15d4*/ 	.word	0x000324a0
        /*15d8*/ 	.short	0x010a
        /*15da*/ 	.byte	0x3f
	.zero		1


	//   ....[55]....
        /*15dc*/ 	.word	0x00016f60
        /*15e0*/ 	.word	0x00000003
        /*15e4*/ 	.word	0x000324c0
        /*15e8*/ 	.short	0x010a
        /*15ea*/ 	.byte	0x3f
	.zero		1


	//   ....[56]....
        /*15ec*/ 	.word	0x00017620
        /*15f0*/ 	.word	0x00000004
        /*15f4*/ 	.word	0x000324a0
        /*15f8*/ 	.short	0x010a
        /*15fa*/ 	.byte	0x3f
	.zero		1


	//   ....[57]....
        /*15fc*/ 	.word	0x00017860
        /*1600*/ 	.word	0x00000004
        /*1604*/ 	.word	0x000324c0
        /*1608*/ 	.short	0x010a
        /*160a*/ 	.byte	0x3f
	.zero		1


	//   ....[58]....
        /*160c*/ 	.word	0x00018880
        /*1610*/ 	.word	0x00000000
        /*1614*/ 	.word	0x00032440
        /*1618*/ 	.short	0x010a
        /*161a*/ 	.byte	0x3f
	.zero		1


	//   ....[59]....
        /*161c*/ 	.word	0x000196f0
        /*1620*/ 	.word	0x00000008
        /*1624*/ 	.word	0x00032400
        /*1628*/ 	.short	0x0107
        /*162a*/ 	.byte	0x3f
	.zero		1


	//   ....[60]....
        /*162c*/ 	.word	0x00019790
        /*1630*/ 	.word	0x00000002
        /*1634*/ 	.word	0x00032400
        /*1638*/ 	.short	0x0101
        /*163a*/ 	.byte	0x3f
	.zero		1


	//   ....[61]....
        /*163c*/ 	.word	0x0001a3f0
        /*1640*/ 	.word	0x00000008
        /*1644*/ 	.word	0x00032410
        /*1648*/ 	.short	0x0107
        /*164a*/ 	.byte	0x3f
	.zero		1


	//   ....[62]....
        /*164c*/ 	.word	0x0001a4f0
        /*1650*/ 	.word	0x00000002
        /*1654*/ 	.word	0x00032410
        /*1658*/ 	.short	0x0101
        /*165a*/ 	.byte	0x3f
	.zero		1


	//   ....[63]....
        /*165c*/ 	.word	0x0001a510
        /*1660*/ 	.word	0x00000002
        /*1664*/ 	.word	0x00032420
        /*1668*/ 	.short	0x010a
        /*166a*/ 	.byte	0x3f
	.zero		1


	//   ....[64]....
        /*166c*/ 	.word	0x0001a620
        /*1670*/ 	.word	0x00000002
        /*1674*/ 	.word	0x00032460
        /*1678*/ 	.short	0x010a
        /*167a*/ 	.byte	0x3f
	.zero		1


	//   ....[65]....
        /*167c*/ 	.word	0x0001af10
        /*1680*/ 	.word	0x00000002
        /*1684*/ 	.word	0x00032440
        /*1688*/ 	.short	0x010a
        /*168a*/ 	.byte	0x3f
	.zero		1


	//   ....[66]....
        /*168c*/ 	.word	0x0001b170
        /*1690*/ 	.word	0x00000002
        /*1694*/ 	.word	0x00032460
        /*1698*/ 	.short	0x010a
        /*169a*/ 	.byte	0x3f
	.zero		1


	//   ....[67]....
        /*169c*/ 	.word	0x0001b9f0
        /*16a0*/ 	.word	0x00000003
        /*16a4*/ 	.word	0x00032440
        /*16a8*/ 	.short	0x010a
        /*16aa*/ 	.byte	0x3f
	.zero		1


	//   ....[68]....
        /*16ac*/ 	.word	0x0001bc40
        /*16b0*/ 	.word	0x00000003
        /*16b4*/ 	.word	0x00032460
        /*16b8*/ 	.short	0x010a
        /*16ba*/ 	.byte	0x3f
	.zero		1


	//   ....[69]....
        /*16bc*/ 	.word	0x0001c450
        /*16c0*/ 	.word	0x00000003
        /*16c4*/ 	.word	0x00032440
        /*16c8*/ 	.short	0x010a
        /*16ca*/ 	.byte	0x3f
	.zero		1


	//   ....[70]....
        /*16cc*/ 	.word	0x0001c6b0
        /*16d0*/ 	.word	0x00000003
        /*16d4*/ 	.word	0x00032460
        /*16d8*/ 	.short	0x010a
        /*16da*/ 	.byte	0x3f
	.zero		1


	//   ....[71]....
        /*16dc*/ 	.word	0x0001db20
        /*16e0*/ 	.word	0x00000000
        /*16e4*/ 	.word	0x00032420
        /*16e8*/ 	.short	0x010a
        /*16ea*/ 	.byte	0x3f
	.zero		1


	//   ....[72]....
        /*16ec*/ 	.word	0x0001dcd0
        /*16f0*/ 	.word	0x00000006
        /*16f4*/ 	.word	0x00000000
        /*16f8*/ 	.short	0x010a
        /*16fa*/ 	.byte	0x3f
	.zero		1


	//   ....[73]....
        /*16fc*/ 	.word	0x0001dd40
        /*1700*/ 	.word	0x00000007
        /*1704*/ 	.word	0x00000000
        /*1708*/ 	.short	0x010a
        /*170a*/ 	.byte	0x3f
	.zero		1


	//   ....[74]....
        /*170c*/ 	.word	0x0001ddb0
        /*1710*/ 	.word	0x00000004
        /*1714*/ 	.word	0x00000000
        /*1718*/ 	.short	0x010a
        /*171a*/ 	.byte	0x3f
	.zero		1


	//   ....[75]....
        /*171c*/ 	.word	0x0001dde0
        /*1720*/ 	.word	0x00000003
        /*1724*/ 	.word	0x00000000
        /*1728*/ 	.short	0x010a
        /*172a*/ 	.byte	0x3f
	.zero		1


	//   ....[76]....
        /*172c*/ 	.word	0x0001de40
        /*1730*/ 	.word	0x00000060
        /*1734*/ 	.word	0x00032490
        /*1738*/ 	.short	0x010a
        /*173a*/ 	.byte	0x3f
	.zero		1


	//   ....[77]....
        /*173c*/ 	.word	0x0001de90
        /*1740*/ 	.word	0x00000060
        /*1744*/ 	.word	0x00032490
        /*1748*/ 	.short	0x010a
        /*174a*/ 	.byte	0x3f
	.zero		1


	//   ....[78]....
        /*174c*/ 	.word	0x0001dee0
        /*1750*/ 	.word	0x00000060
        /*1754*/ 	.word	0x00032490
        /*1758*/ 	.short	0x010a
        /*175a*/ 	.byte	0x3f
	.zero		1


	//   ....[79]....
        /*175c*/ 	.word	0x0001df30
        /*1760*/ 	.word	0x00000060
        /*1764*/ 	.word	0x000324b0
        /*1768*/ 	.short	0x010a
        /*176a*/ 	.byte	0x3f
	.zero		1


	//   ....[80]....
        /*176c*/ 	.word	0x0001e3f0
        /*1770*/ 	.word	0x00000013
        /*1774*/ 	.word	0x00032400
        /*1778*/ 	.short	0x010a
        /*177a*/ 	.byte	0x3f
	.zero		1


	//   ....[81]....
        /*177c*/ 	.word	0x0001ea10
        /*1780*/ 	.word	0x00000013
        /*1784*/ 	.word	0x00032400
        /*1788*/ 	.short	0x010a
        /*178a*/ 	.byte	0x3f
	.zero		1


	//   ....[82]....
        /*178c*/ 	.word	0x0001ea60
        /*1790*/ 	.word	0x000000ae
        /*1794*/ 	.word	0x00032430
        /*1798*/ 	.short	0x010a
        /*179a*/ 	.byte	0x3f
	.zero		1


	//   ....[83]....
        /*179c*/ 	.word	0x0001eab0
        /*17a0*/ 	.word	0x00000013
        /*17a4*/ 	.word	0x00032410
        /*17a8*/ 	.short	0x010a
        /*17aa*/ 	.byte	0x3f
	.zero		1


	//   ....[84]....
        /*17ac*/ 	.word	0x0001eb00
        /*17b0*/ 	.word	0x000000ae
        /*17b4*/ 	.word	0x00032450
        /*17b8*/ 	.short	0x010a
        /*17ba*/ 	.byte	0x3f
	.zero		1


	//   ....[85]....
        /*17bc*/ 	.word	0x0001eb50
        /*17c0*/ 	.word	0x000000cd
        /*17c4*/ 	.word	0x00032430
        /*17c8*/ 	.short	0x010a
        /*17ca*/ 	.byte	0x3f
	.zero		1


	//   ....[86]....
        /*17cc*/ 	.word	0x0001eba0
        /*17d0*/ 	.word	0x000000cd
        /*17d4*/ 	.word	0x00032450
        /*17d8*/ 	.short	0x010a
        /*17da*/ 	.byte	0x3f
	.zero		1


	//   ....[87]....
        /*17dc*/ 	.word	0x0001ebf0
        /*17e0*/ 	.word	0x000000d7
        /*17e4*/ 	.word	0x00032430
        /*17e8*/ 	.short	0x010a
        /*17ea*/ 	.byte	0x3f
	.zero		1


	//   ....[88]....
        /*17ec*/ 	.word	0x0001ec40
        /*17f0*/ 	.word	0x000000d7
        /*17f4*/ 	.word	0x00032450
        /*17f8*/ 	.short	0x010a
        /*17fa*/ 	.byte	0x3f
	.zero		1


	//   ....[89]....
        /*17fc*/ 	.word	0x0001f220
        /*1800*/ 	.word	0x00000004
        /*1804*/ 	.word	0x00032420
        /*1808*/ 	.short	0x010a
        /*180a*/ 	.byte	0x3f
	.zero		1


	//   ....[90]....
        /*180c*/ 	.word	0x0001f270
        /*1810*/ 	.word	0x00000003
        /*1814*/ 	.word	0x000324a0
        /*1818*/ 	.short	0x010a
        /*181a*/ 	.byte	0x3f
	.zero		1


	//   ....[91]....
        /*181c*/ 	.word	0x0001f2c0
        /*1820*/ 	.word	0x00000003
        /*1824*/ 	.word	0x000324c0
        /*1828*/ 	.short	0x010a
        /*182a*/ 	.byte	0x3f
	.zero		1


	//   ....[92]....
        /*182c*/ 	.word	0x0001f310
        /*1830*/ 	.word	0x00000004
        /*1834*/ 	.word	0x000324a0
        /*1838*/ 	.short	0x010a
        /*183a*/ 	.byte	0x3f
	.zero		1


	//   ....[93]....
        /*183c*/ 	.word	0x0001f360
        /*1840*/ 	.word	0x00000004
        /*1844*/ 	.word	0x000324c0
        /*1848*/ 	.short	0x010a
        /*184a*/ 	.byte	0x3f
	.zero		1


	//   ....[94]....
        /*184c*/ 	.word	0x0001f500
        /*1850*/ 	.word	0x00000000
        /*1854*/ 	.word	0x00032440
        /*1858*/ 	.short	0x010a
        /*185a*/ 	.byte	0x3f
	.zero		1


	//   ....[95]....
        /*185c*/ 	.word	0x00020e20
        /*1860*/ 	.word	0x00000002
        /*1864*/ 	.word	0x00032420
        /*1868*/ 	.short	0x010a
        /*186a*/ 	.byte	0x3f
	.zero		1


	//   ....[96]....
        /*186c*/ 	.word	0x00020e70
        /*1870*/ 	.word	0x00000002
        /*1874*/ 	.word	0x00032460
        /*1878*/ 	.short	0x010a
        /*187a*/ 	.byte	0x3f
	.zero		1


	//   ....[97]....
        /*187c*/ 	.word	0x00020ec0
        /*1880*/ 	.word	0x00000002
        /*1884*/ 	.word	0x00032440
        /*1888*/ 	.short	0x010a
        /*188a*/ 	.byte	0x3f
	.zero		1


	//   ....[98]....
        /*188c*/ 	.word	0x00020f10
        /*1890*/ 	.word	0x00000002
        /*1894*/ 	.word	0x00032460
        /*1898*/ 	.short	0x010a
        /*189a*/ 	.byte	0x3f
	.zero		1


	//   ....[99]....
        /*189c*/ 	.word	0x00020f60
        /*18a0*/ 	.word	0x00000003
        /*18a4*/ 	.word	0x00032440
        /*18a8*/ 	.short	0x010a
        /*18aa*/ 	.byte	0x3f
	.zero		1


	//   ....[100]....
        /*18ac*/ 	.word	0x00020fb0
        /*18b0*/ 	.word	0x00000003
        /*18b4*/ 	.word	0x00032460
        /*18b8*/ 	.short	0x010a
        /*18ba*/ 	.byte	0x3f
	.zero		1


	//   ....[101]....
        /*18bc*/ 	.word	0x00021000
        /*18c0*/ 	.word	0x00000003
        /*18c4*/ 	.word	0x00032440
        /*18c8*/ 	.short	0x010a
        /*18ca*/ 	.byte	0x3f
	.zero		1


	//   ....[102]....
        /*18cc*/ 	.word	0x00021050
        /*18d0*/ 	.word	0x00000003
        /*18d4*/ 	.word	0x00032460
        /*18d8*/ 	.short	0x010a
        /*18da*/ 	.byte	0x3f
	.zero		1


	//   ....[103]....
        /*18dc*/ 	.word	0x00021ab0
        /*18e0*/ 	.word	0x00000000
        /*18e4*/ 	.word	0x00032420
        /*18e8*/ 	.short	0x010a
        /*18ea*/ 	.byte	0x3f
	.zero		1


	//   ....[104]....
        /*18ec*/ 	.word	0x00021c50
        /*18f0*/ 	.word	0x00000006
        /*18f4*/ 	.word	0x00000000
        /*18f8*/ 	.short	0x010a
        /*18fa*/ 	.byte	0x3f
	.zero		1


	//   ....[105]....
        /*18fc*/ 	.word	0x00021ca0
        /*1900*/ 	.word	0x00000007
        /*1904*/ 	.word	0x00000000
        /*1908*/ 	.short	0x010a
        /*190a*/ 	.byte	0x3f
	.zero		1


	//   ....[106]....
        /*190c*/ 	.word	0x00021cf0
        /*1910*/ 	.word	0x00000004
        /*1914*/ 	.word	0x00000000
        /*1918*/ 	.short	0x010a
        /*191a*/ 	.byte	0x3f
	.zero		1


	//----- nvinfo : EIATTR_NUM_MBARRIERS
	.align		4
.L_1655:
        /*191c*/ 	.byte	0x03, 0x38
        /*191e*/ 	.short	0x0017


	//----- nvinfo : EIATTR_EXIT_INSTR_OFFSETS
	.align		4
        /*1920*/ 	.byte	0x04, 0x1c
        /*1922*/ 	.short	(.L_1657 - .L_1656)


	//   ....[0]....
.L_1656:
        /*1924*/ 	.word	0x0001de30


	//----- nvinfo : EIATTR_MAX_THREADS
	.align		4
.L_1657:
        /*1928*/ 	.byte	0x04, 0x05
        /*192a*/ 	.short	(.L_1659 - .L_1658)
.L_1658:
        /*192c*/ 	.word	0x00000180
        /*1930*/ 	.word	0x00000001
        /*1934*/ 	.word	0x00000001


	//----- nvinfo : EIATTR_CRS_STACK_SIZE
	.align		4
.L_1659:
        /*1938*/ 	.byte	0x04, 0x1e
        /*193a*/ 	.short	(.L_1661 - .L_1660)
.L_1660:
        /*193c*/ 	.word	0x00000000


	//----- nvinfo : EIATTR_CBANK_PARAM_SIZE
	.align		4
.L_1661:
        /*1940*/ 	.byte	0x03, 0x19
        /*1942*/ 	.short	0x0bf0


	//----- nvinfo : EIATTR_PARAM_CBANK
	.align		4
        /*1944*/ 	.byte	0x04, 0x0a
        /*1946*/ 	.short	(.L_1663 - .L_1662)
	.align		4
.L_1662:
        /*1948*/ 	.word	index@(.nv.constant0._ZN7cutlass13device_kernelIN5flash11enable_sm90INS1_16FlashAttnFwdSm90INS1_25CollectiveMainloopFwdSm90ILi2EN4cute5tupleIJNS5_1CILi1EEES8_S8_EEENS6_IJNS7_ILi128EEENS7_ILi96EEENS7_ILi64EEEEEELi256ENS_10bfloat16_tEfNS_4arch4Sm90ELb1ELb0ELb0ELb1ELb0ELb1ELb1ELb1ELb0ELb1ELb0ELb0EEENS1_21CollectiveEpilogueFwdINS6_IJSA_NS7_ILi256EEESB_EEES9_SE_SG_Li256ELb1ELb1ELb0ELb0EEENS1_36VarlenDynamicPersistentTileSchedulerILi128ELi96ELi256ELi128ELb0ELb1ELb1ELb1ELb1ELb1EEEEEEEEEvNT_6ParamsE)
        /*194c*/ 	.short	0x0210
        /*194e*/ 	.short	0x0bf0


	//----- nvinfo : EIATTR_SW_WAR
	.align		4
.L_1663:
        /*1950*/ 	.byte	0x04, 0x36
        /*1952*/ 	.short	(.L_1665 - .L_1664)
.L_1664:
        /*1954*/ 	.word	0x00000008
.L_1665:


//--------------------- .nv.callgraph             --------------------------
	.section	.nv.callgraph,"",@"SHT_CUDA_CALLGRAPH"
	.align	4
	.sectionentsize	8
	.align		4
        /*0000*/ 	.word	0x00000000
	.align		4
        /*0004*/ 	.word	0xffffffff
	.align		4
        /*0008*/ 	.word	index@(_ZN7cutlass13device_kernelIN5flash11enable_sm90INS1_16FlashAttnFwdSm90INS1_25CollectiveMainloopFwdSm90ILi2EN4cute5tupleIJNS5_1CILi1EEES8_S8_EEENS6_IJNS7_ILi128EEESA_NS7_ILi192EEEEEELi128ENS_10bfloat16_tEfNS_4arch4Sm90ELb0ELb0ELb0ELb0ELb0ELb0ELb0ELb1ELb1ELb1ELb0ELb0EEENS1_21CollectiveEpilogueFwdINS6_IJSA_SA_SA_EEES9_SD_SF_Li256ELb0ELb1ELb0ELb0EEENS1_29StaticPersistentTileSchedulerILb0EEEEEEEEEvNT_6ParamsE)
	.align		4
        /*000c*/ 	.word	index@(__assertfail)
	.align		4
        /*0010*/ 	.word	index@(_ZN7cutlass13device_kernelIN5flash11enable_sm90INS1_16FlashAttnFwdSm90INS1_25CollectiveMainloopFwdSm90ILi2EN4cute5tupleIJNS5_1CILi2EEENS7_ILi1EEES9_EEENS6_IJNS7_ILi128EEESB_NS7_ILi192EEEEEELi128ENS_10bfloat16_tEfNS_4arch4Sm90ELb0ELb0ELb0ELb0ELb0ELb0ELb0ELb1ELb1ELb1ELb0ELb0EEENS1_21CollectiveEpilogueFwdINS6_IJSB_SB_SB_EEESA_SE_SG_Li256ELb0ELb1ELb0ELb0EEENS1_29StaticPersistentTileSchedulerILb0EEEEEEEEEvNT_6ParamsE)
	.align		4
        /*0014*/ 	.word	index@(__assertfail)
	.align		4
        /*0018*/ 	.word	index@(_ZN7cutlass13device_kernelIN5flash11enable_sm90INS1_16FlashAttnFwdSm90INS1_25CollectiveMainloopFwdSm90ILi2EN4cute5tupleIJNS5_1CILi1EEES8_S8_EEENS6_IJNS7_ILi128EEESA_NS7_ILi192EEEEEELi128ENS_10bfloat16_tEfNS_4arch4Sm90ELb0ELb0ELb0ELb1ELb0ELb0ELb0ELb1ELb1ELb1ELb0ELb0EEENS1_21CollectiveEpilogueFwdINS6_IJSA_SA_SA_EEES9_SD_SF_Li256ELb1ELb1ELb0ELb0EEENS1_36VarlenDynamicPersistentTileSchedulerILi128ELi128ELi256ELi128ELb0ELb1ELb1ELb0ELb1ELb1EEEEEEEEEvNT_6ParamsE)
	.align		4
        /*001c*/ 	.word	index@(__assertfail)
	.align		4
        /*0020*/ 	.word	index@(_ZN7cutlass13device_kernelIN5flash11enable_sm90INS1_16FlashAttnFwdSm90INS1_25CollectiveMainloopFwdSm90ILi2EN4cute5tupleIJNS5_1CILi1EEES8_S8_EEENS6_IJNS7_ILi128EEESA_NS7_ILi192EEEEEELi128ENS_10bfloat16_tEfNS_4arch4Sm90ELb0ELb0ELb0ELb1ELb0ELb1ELb0ELb1ELb1ELb1ELb0ELb0EEENS1_21CollectiveEpilogueFwdINS6_IJSA_SA_SA_EEES9_SD_SF_Li256ELb1ELb1ELb0ELb0EEENS1_36VarlenDynamicPersistentTileSchedulerILi128ELi128ELi256ELi128ELb0ELb1ELb1ELb0ELb1ELb1EEEEEEEEEvNT_6ParamsE)
	.align		4
        /*0024*/ 	.word	index@(__assertfail)
	.align		4
        /*0028*/ 	.word	index@(_ZN7cutlass13device_kernelIN5flash11enable_sm90INS1_16FlashAttnFwdSm90INS1_25CollectiveMainloopFwdSm90ILi2EN4cute5tupleIJNS5_1CILi1EEES8_S8_EEENS6_IJNS7_ILi128EEENS7_ILi96EEENS7_ILi192EEEEEELi128ENS_10bfloat16_tEfNS_4arch4Sm90ELb0ELb1ELb0ELb0ELb0ELb0ELb0ELb1ELb1ELb1ELb0ELb0EEENS1_21CollectiveEpilogueFwdINS6_IJSA_SA_SB_EEES9_SE_SG_Li256ELb0ELb1ELb0ELb0EEENS1_30DynamicPersistentTileSchedulerILi256ELi128ELb0ELb1ELb1EEEEEEEEEvNT_6ParamsE)
	.align		4
        /*002c*/ 	.word	index@(__assertfail)
	.align		4
        /*0030*/ 	.word	index@(_ZN7cutlass13device_kernelIN5flash11enable_sm90INS1_16FlashAttnFwdSm90INS1_25CollectiveMainloopFwdSm90ILi2EN4cute5tupleIJNS5_1CILi1EEES8_S8_EEENS6_IJNS7_ILi128EEENS7_ILi96EEENS7_ILi192EEEEEELi128ENS_10bfloat16_tEfNS_4arch4Sm90ELb0ELb1ELb0ELb1ELb0ELb0ELb0ELb1ELb1ELb1ELb0ELb0EEENS1_21CollectiveEpilogueFwdINS6_IJSA_SA_SB_EEES9_SE_SG_Li256ELb1ELb1ELb0ELb0EEENS1_36VarlenDynamicPersistentTileSchedulerILi128ELi96ELi256ELi128ELb0ELb1ELb1ELb1ELb0ELb1EEEEEEEEEvNT_6ParamsE)
	.align		4
        /*0034*/ 	.word	index@(__assertfail)
	.align		4
        /*0038*/ 	.word	index@(_ZN7cutlass13device_kernelIN5flash11enable_sm90INS1_16FlashAttnFwdSm90INS1_25CollectiveMainloopFwdSm90ILi2EN4cute5tupleIJNS5_1CILi1EEES8_S8_EEENS6_IJNS7_ILi128EEENS7_ILi96EEENS7_ILi192EEEEEELi128ENS_10bfloat16_tEfNS_4arch4Sm90ELb0ELb1ELb0ELb1ELb0ELb1ELb0ELb1ELb1ELb1ELb0ELb0EEENS1_21CollectiveEpilogueFwdINS6_IJSA_SA_SB_EEES9_SE_SG_Li256ELb1ELb1ELb0ELb0EEENS1_36VarlenDynamicPersistentTileSchedulerILi128ELi96ELi256ELi128ELb0ELb1ELb1ELb1ELb0ELb1EEEEEEEEEvNT_6ParamsE)
	.align		4
        /*003c*/ 	.word	index@(__assertfail)
	.align		4
        /*0040*/ 	.word	index@(_ZN7cutlass13device_kernelIN5flash11enable_sm90INS1_16FlashAttnFwdSm90INS1_25CollectiveMainloopFwdSm90ILi2EN4cute5tupleIJNS5_1CILi1EEES8_S8_EEENS6_IJNS7_ILi128EEESA_NS7_ILi192EEEEEELi128ENS_10bfloat16_tEfNS_4arch4Sm90ELb1ELb0ELb0ELb0ELb0ELb0ELb0ELb1ELb1ELb1ELb0ELb0EEENS1_21CollectiveEpilogueFwdINS6_IJSA_SA_SA_EEES9_SD_SF_Li256ELb0ELb1ELb0ELb0EEENS1_30DynamicPersistentTileSchedulerILi256ELi128ELb0ELb1ELb1EEEEEEEEEvNT_6ParamsE)
	.align		4
        /*0044*/ 	.word	index@(__assertfail)
	.align		4
        /*0048*/ 	.word	index@(_ZN7cutlass13device_kernelIN5flash11enable_sm90INS1_16FlashAttnFwdSm90INS1_25CollectiveMainloopFwdSm90ILi2EN4cute5tupleIJNS5_1CILi1EEES8_S8_EEENS6_IJNS7_ILi128EEESA_NS7_ILi192EEEEEELi128ENS_10bfloat16_tEfNS_4arch4Sm90ELb1ELb0ELb0ELb1ELb0ELb0ELb0ELb1ELb1ELb1ELb0ELb0EEENS1_21CollectiveEpilogueFwdINS6_IJSA_SA_SA_EEES9_SD_SF_Li256ELb1ELb1ELb0ELb0EEENS1_36VarlenDynamicPersistentTileSchedulerILi128ELi128ELi256ELi128ELb0ELb1ELb1ELb1ELb1ELb1EEEEEEEEEvNT_6ParamsE)
	.align		4
        /*004c*/ 	.word	index@(__assertfail)
	.align		4
        /*0050*/ 	.word	index@(_ZN7cutlass13device_kernelIN5flash11enable_sm90INS1_16FlashAttnFwdSm90INS1_25CollectiveMainloopFwdSm90ILi2EN4cute5tupleIJNS5_1CILi1EEES8_S8_EEENS6_IJNS7_ILi128EEESA_NS7_ILi192EEEEEELi128ENS_10bfloat16_tEfNS_4arch4Sm90ELb1ELb0ELb0ELb1ELb0ELb1ELb0ELb1ELb1ELb1ELb0ELb0EEENS1_21CollectiveEpilogueFwdINS6_IJSA_SA_SA_EEES9_SD_SF_Li256ELb1ELb1ELb0ELb0EEENS1_36VarlenDynamicPersistentTileSchedulerILi128ELi128ELi256ELi128ELb0ELb1ELb1ELb1ELb1ELb1EEEEEEEEEvNT_6ParamsE)
	.align		4
        /*0054*/ 	.word	index@(__assertfail)
	.align		4
        /*0058*/ 	.word	index@(_ZN7cutlass13device_kernelIN5flash11enable_sm90INS1_16FlashAttnFwdSm90INS1_25CollectiveMainloopFwdSm90ILi2EN4cute5tupleIJNS5_1CILi1EEES8_S8_EEENS6_IJNS7_ILi64EEESA_SA_EEELi512ENS_10bfloat16_tEfNS_4arch4Sm90ELb0ELb0ELb0ELb0ELb0ELb0ELb0ELb0ELb0ELb1ELb0ELb0EEENS1_21CollectiveEpilogueFwdINS6_IJSA_NS7_ILi512EEESA_EEES9_SC_SE_Li256ELb0ELb1ELb0ELb0EEENS1_29StaticPersistentTileSchedulerILb0EEEEEEEEEvNT_6ParamsE)
	.align		4
        /*005c*/ 	.word	index@(__assertfail)
	.align		4
        /*0060*/ 	.word	index@(_ZN7cutlass13device_kernelIN5flash11enable_sm90INS1_16FlashAttnFwdSm90INS1_25CollectiveMainloopFwdSm90ILi2EN4cute5tupleIJNS5_1CILi1EEES8_S8_EEENS6_IJNS7_ILi64EEESA_SA_EEELi512ENS_10bfloat16_tEfNS_4arch4Sm90ELb0ELb0ELb0ELb0ELb0ELb0ELb1ELb0ELb0ELb1ELb0ELb0EEENS1_21CollectiveEpilogueFwdINS6_IJSA_NS7_ILi512EEESA_EEES9_SC_SE_Li256ELb0ELb1ELb0ELb0EEENS1_29StaticPersistentTileSchedulerILb0EEEEEEEEEvNT_6ParamsE)
	.align		4
        /*0064*/ 	.word	index@(__assertfail)
	.align		4
        /*0068*/ 	.word	index@(_ZN7cutlass13device_kernelIN5flash11enable_sm90INS1_16FlashAttnFwdSm90INS1_25CollectiveMainloopFwdSm90ILi2EN4cute5tupleIJNS5_1CILi1EEES8_S8_EEENS6_IJNS7_ILi64EEESA_SA_EEELi512ENS_10bfloat16_tEfNS_4arch4Sm90ELb0ELb0ELb0ELb1ELb0ELb0ELb0ELb0ELb0ELb1ELb0ELb0EEENS1_21CollectiveEpilogueFwdINS6_IJSA_NS7_ILi512EEESA_EEES9_SC_SE_Li256ELb1ELb1ELb0ELb0EEENS1_36VarlenDynamicPersistentTileSchedulerILi64ELi64ELi256ELi128ELb0ELb1ELb1ELb0ELb1ELb1EEEEEEEEEvNT_6ParamsE)
	.align		4
        /*006c*/ 	.word	index@(__assertfail)
	.align		4
        /*0070*/ 	.word	index@(_ZN7cutlass13device_kernelIN5flash11enable_sm90INS1_16FlashAttnFwdSm90INS1_25CollectiveMainloopFwdSm90ILi2EN4cute5tupleIJNS5_1CILi1EEES8_S8_EEENS6_IJNS7_ILi64EEESA_SA_EEELi512ENS_10bfloat16_tEfNS_4arch4Sm90ELb0ELb0ELb0ELb1ELb0ELb1ELb0ELb0ELb0ELb1ELb0ELb0EEENS1_21CollectiveEpilogueFwdINS6_IJSA_NS7_ILi512EEESA_EEES9_SC_SE_Li256ELb1ELb1ELb0ELb0EEENS1_36VarlenDynamicPersistentTileSchedulerILi64ELi64ELi256ELi128ELb0ELb1ELb1ELb0ELb1ELb1EEEEEEEEEvNT_6ParamsE)
	.align		4
        /*0074*/ 	.word	index@(__assertfail)
	.align		4
        /*0078*/ 	.word	index@(_ZN7cutlass13device_kernelIN5flash11enable_sm90INS1_16FlashAttnFwdSm90INS1_25CollectiveMainloopFwdSm90ILi2EN4cute5tupleIJNS5_1CILi1EEES8_S8_EEENS6_IJNS7_ILi64EEESA_SA_EEELi512ENS_10bfloat16_tEfNS_4arch4Sm90ELb0ELb0ELb0ELb1ELb0ELb0ELb1ELb0ELb0ELb1ELb0ELb0EEENS1_21CollectiveEpilogueFwdINS6_IJSA_NS7_ILi512EEESA_EEES9_SC_SE_Li256ELb1ELb1ELb0ELb0EEENS1_36VarlenDynamicPersistentTileSchedulerILi64ELi64ELi256ELi128ELb0ELb1ELb1ELb0ELb1ELb1EEEEEEEEEvNT_6ParamsE)
	.align		4
        /*007c*/ 	.word	index@(__assertfail)
	.align		4
        /*0080*/ 	.word	index@(_ZN7cutlass13device_kernelIN5flash11enable_sm90INS1_16FlashAttnFwdSm90INS1_25CollectiveMainloopFwdSm90ILi2EN4cute5tupleIJNS5_1CILi1EEES8_S8_EEENS6_IJNS7_ILi64EEESA_SA_EEELi512ENS_10bfloat16_tEfNS_4arch4Sm90ELb0ELb0ELb0ELb1ELb0ELb1ELb1ELb0ELb0ELb1ELb0ELb0EEENS1_21CollectiveEpilogueFwdINS6_IJSA_NS7_ILi512EEESA_EEES9_SC_SE_Li256ELb1ELb1ELb0ELb0EEENS1_36VarlenDynamicPersistentTileSchedulerILi64ELi64ELi256ELi128ELb0ELb1ELb1ELb0ELb1ELb1EEEEEEEEEvNT_6ParamsE)
	.align		4
        /*0084*/ 	.word	index@(__assertfail)
	.align		4
        /*0088*/ 	.word	index@(_ZN7cutlass13device_kernelIN5flash11enable_sm90INS1_16FlashAttnFwdSm90INS1_25CollectiveMainloopFwdSm90ILi2EN4cute5tupleIJNS5_1CILi1EEES8_S8_EEENS6_IJNS7_ILi64EEESA_SA_EEELi512ENS_10bfloat16_tEfNS_4arch4Sm90ELb0ELb1ELb0ELb0ELb0ELb0ELb0ELb0ELb0ELb1ELb0ELb0EEENS1_21CollectiveEpilogueFwdINS6_IJSA_NS7_ILi512EEESA_EEES9_SC_SE_Li256ELb0ELb1ELb0ELb0EEENS1_30DynamicPersistentTileSchedulerILi256ELi128ELb0ELb1ELb1EEEEEEEEEvNT_6ParamsE)
	.align		4
        /*008c*/ 	.word	index@(__assertfail)
	.align		4
        /*0090*/ 	.word	index@(_ZN7cutlass13device_kernelIN5flash11enable_sm90INS1_16FlashAttnFwdSm90INS1_25CollectiveMainloopFwdSm90ILi2EN4cute5tupleIJNS5_1CILi1EEES8_S8_EEENS6_IJNS7_ILi64EEESA_SA_EEELi512ENS_10bfloat16_tEfNS_4arch4Sm90ELb0ELb1ELb0ELb0ELb0ELb0ELb1ELb0ELb0ELb1ELb0ELb0EEENS1_21CollectiveEpilogueFwdINS6_IJSA_NS7_ILi512EEESA_EEES9_SC_SE_Li256ELb0ELb1ELb0ELb0EEENS1_30DynamicPersistentTileSchedulerILi256ELi128ELb0ELb1ELb1EEEEEEEEEvNT_6ParamsE)
	.align		4
        /*0094*/ 	.word	index@(__assertfail)
	.align		4
        /*0098*/ 	.word	index@(_ZN7cutlass13device_kernelIN5flash11enable_sm90INS1_16FlashAttnFwdSm90INS1_25CollectiveMainloopFwdSm90ILi2EN4cute5tupleIJNS5_1CILi1EEES8_S8_EEENS6_IJNS7_ILi64EEESA_SA_EEELi512ENS_10bfloat16_tEfNS_4arch4Sm90ELb0ELb1ELb0ELb1ELb0ELb0ELb0ELb0ELb0ELb1ELb0ELb0EEENS1_21CollectiveEpilogueFwdINS6_IJSA_NS7_ILi512EEESA_EEES9_SC_SE_Li256ELb1ELb1ELb0ELb0EEENS1_36VarlenDynamicPersistentTileSchedulerILi64ELi64ELi256ELi128ELb0ELb1ELb1ELb1ELb0ELb1EEEEEEEEEvNT_6ParamsE)
	.align		4
        /*009c*/ 	.word	index@(__assertfail)
	.align		4
        /*00a0*/ 	.word	index@(_ZN7cutlass13device_kernelIN5flash11enable_sm90INS1_16FlashAttnFwdSm90INS1_25CollectiveMainloopFwdSm90ILi2EN4cute5tupleIJNS5_1CILi1EEES8_S8_EEENS6_IJNS7_ILi64EEESA_SA_EEELi512ENS_10bfloat16_tEfNS_4arch4Sm90ELb0ELb1ELb0ELb1ELb0ELb1ELb0ELb0ELb0ELb1ELb0ELb0EEENS1_21CollectiveEpilogueFwdINS6_IJSA_NS7_ILi512EEESA_EEES9_SC_SE_Li256ELb1ELb1ELb0ELb0EEENS1_36VarlenDynamicPersistentTileSchedulerILi64ELi64ELi256ELi128ELb0ELb1ELb1ELb1ELb0ELb1EEEEEEEEEvNT_6ParamsE)
	.align		4
        /*00a4*/ 	.word	index@(__assertfail)
	.align		4
        /*00a8*/ 	.word	index@(_ZN7cutlass13device_kernelIN5flash11enable_sm90INS1_16FlashAttnFwdSm90INS1_25CollectiveMainloopFwdSm90ILi2EN4cute5tupleIJNS5_1CILi1EEES8_S8_EEENS6_IJNS7_ILi64EEESA_SA_EEELi512ENS_10bfloat16_tEfNS_4arch4Sm90ELb0ELb1ELb0ELb1ELb0ELb0ELb1ELb0ELb0ELb1ELb0ELb0EEENS1_21CollectiveEpilogueFwdINS6_IJSA_NS7_ILi512EEESA_EEES9_SC_SE_Li256ELb1ELb1ELb0ELb0EEENS1_36VarlenDynamicPersistentTileSchedulerILi64ELi64ELi256ELi128ELb0ELb1ELb1ELb1ELb0ELb1EEEEEEEEEvNT_6ParamsE)
	.align		4
        /*00ac*/ 	.word	index@(__assertfail)
	.align		4
        /*00b0*/ 	.word	index@(_ZN7cutlass13device_kernelIN5flash11enable_sm90INS1_16FlashAttnFwdSm90INS1_25CollectiveMainloopFwdSm90ILi2EN4cute5tupleIJNS5_1CILi1EEES8_S8_EEENS6_IJNS7_ILi64EEESA_SA_EEELi512ENS_10bfloat16_tEfNS_4arch4Sm90ELb0ELb1ELb0ELb1ELb0ELb1ELb1ELb0ELb0ELb1ELb0ELb0EEENS1_21CollectiveEpilogueFwdINS6_IJSA_NS7_ILi512EEESA_EEES9_SC_SE_Li256ELb1ELb1ELb0ELb0EEENS1_36VarlenDynamicPersistentTileSchedulerILi64ELi64ELi256ELi128ELb0ELb1ELb1ELb1ELb0ELb1EEEEEEEEEvNT_6ParamsE)
	.align		4
        /*00b4*/ 	.word	index@(__assertfail)
	.align		4
        /*00b8*/ 	.word	index@(_ZN7cutlass13device_kernelIN5flash11enable_sm90INS1_16FlashAttnFwdSm90INS1_25CollectiveMainloopFwdSm90ILi2EN4cute5tupleIJNS5_1CILi1EEES8_S8_EEENS6_IJNS7_ILi64EEESA_SA_EEELi512ENS_10bfloat16_tEfNS_4arch4Sm90ELb1ELb0ELb0ELb0ELb0ELb0ELb0ELb0ELb0ELb1ELb0ELb0EEENS1_21CollectiveEpilogueFwdINS6_IJSA_NS7_ILi512EEESA_EEES9_SC_SE_Li256ELb0ELb1ELb0ELb0EEENS1_30DynamicPersistentTileSchedulerILi256ELi128ELb0ELb1ELb1EEEEEEEEEvNT_6ParamsE)
	.align		4
        /*00bc*/ 	.word	index@(__assertfail)
	.align		4
        /*00c0*/ 	.word	index@(_ZN7cutlass13device_kernelIN5flash11enable_sm90INS1_16FlashAttnFwdSm90INS1_25CollectiveMainloopFwdSm90ILi2EN4cute5tupleIJNS5_1CILi1EEES8_S8_EEENS6_IJNS7_ILi64EEESA_SA_EEELi512ENS_10bfloat16_tEfNS_4arch4Sm90ELb1ELb0ELb0ELb0ELb0ELb0ELb1ELb0ELb0ELb1ELb0ELb0EEENS1_21CollectiveEpilogueFwdINS6_IJSA_NS7_ILi512EEESA_EEES9_SC_SE_Li256ELb0ELb1ELb0ELb0EEENS1_30DynamicPersistentTileSchedulerILi256ELi128ELb0ELb1ELb1EEEEEEEEEvNT_6ParamsE)
	.align		4
        /*00c4*/ 	.word	index@(__assertfail)
	.align		4
        /*00c8*/ 	.word	index@(_ZN7cutlass13device_kernelIN5flash11enable_sm90INS1_16FlashAttnFwdSm90INS1_25CollectiveMainloopFwdSm90ILi2EN4cute5tupleIJNS5_1CILi1EEES8_S8_EEENS6_IJNS7_ILi64EEESA_SA_EEELi512ENS_10bfloat16_tEfNS_4arch4Sm90ELb1ELb0ELb0ELb1ELb0ELb0ELb0ELb0ELb0ELb1ELb0ELb0EEENS1_21CollectiveEpilogueFwdINS6_IJSA_NS7_ILi512EEESA_EEES9_SC_SE_Li256ELb1ELb1ELb0ELb0EEENS1_36VarlenDynamicPersistentTileSchedulerILi64ELi64ELi256ELi128ELb0ELb1ELb1ELb1ELb1ELb1EEEEEEEEEvNT_6ParamsE)
	.align		4
        /*00cc*/ 	.word	index@(__assertfail)
	.align		4
        /*00d0*/ 	.word	index@(_ZN7cutlass13device_kernelIN5flash11enable_sm90INS1_16FlashAttnFwdSm90INS1_25CollectiveMainloopFwdSm90ILi2EN4cute5tupleIJNS5_1CILi1EEES8_S8_EEENS6_IJNS7_ILi64EEESA_SA_EEELi512ENS_10bfloat16_tEfNS_4arch4Sm90ELb1ELb0ELb0ELb1ELb0ELb1ELb0ELb0ELb0ELb1ELb0ELb0EEENS1_21CollectiveEpilogueFwdINS6_IJSA_NS7_ILi512EEESA_EEES9_SC_SE_Li256ELb1ELb1ELb0ELb0EEENS1_36VarlenDynamicPersistentTileSchedulerILi64ELi64ELi256ELi128ELb0ELb1ELb1ELb1ELb1ELb1EEEEEEEEEvNT_6ParamsE)
	.align		4
        /*00d4*/ 	.word	index@(__assertfail)
	.align		4
        /*00d8*/ 	.word	index@(_ZN7cutlass13device_kernelIN5flash11enable_sm90INS1_16FlashAttnFwdSm90INS1_25CollectiveMainloopFwdSm90ILi2EN4cute5tupleIJNS5_1CILi1EEES8_S8_EEENS6_IJNS7_ILi64EEESA_SA_EEELi512ENS_10bfloat16_tEfNS_4arch4Sm90ELb1ELb0ELb0ELb1ELb0ELb0ELb1ELb0ELb0ELb1ELb0ELb0EEENS1_21CollectiveEpilogueFwdINS6_IJSA_NS7_ILi512EEESA_EEES9_SC_SE_Li256ELb1ELb1ELb0ELb0EEENS1_36VarlenDynamicPersistentTileSchedulerILi64ELi64ELi256ELi128ELb0ELb1ELb1ELb1ELb1ELb1EEEEEEEEEvNT_6ParamsE)
	.align		4
        /*00dc*/ 	.word	index@(__assertfail)
	.align		4
        /*00e0*/ 	.word	index@(_ZN7cutlass13device_kernelIN5flash11enable_sm90INS1_16FlashAttnFwdSm90INS1_25CollectiveMainloopFwdSm90ILi2EN4cute5tupleIJNS5_1CILi1EEES8_S8_EEENS6_IJNS7_ILi64EEESA_SA_EEELi512ENS_10bfloat16_tEfNS_4arch4Sm90ELb1ELb0ELb0ELb1ELb0ELb1ELb1ELb0ELb0ELb1ELb0ELb0EEENS1_21CollectiveEpilogueFwdINS6_IJSA_NS7_ILi512EEESA_EEES9_SC_SE_Li256ELb1ELb1ELb0ELb0EEENS1_36VarlenDynamicPersistentTileSchedulerILi64ELi64ELi256ELi128ELb0ELb1ELb1ELb1ELb1ELb1EEEEEEEEEvNT_6ParamsE)
	.align		4
        /*00e4*/ 	.word	index@(__assertfail)
	.align		4
        /*00e8*/ 	.word	index@(_ZN7cutlass13device_kernelIN5flash11enable_sm90INS1_16FlashAttnFwdSm90INS1_25CollectiveMainloopFwdSm90ILi2EN4cute5tupleIJNS5_1CILi1EEES8_S8_EEENS6_IJNS7_ILi128EEENS7_ILi96EEENS7_ILi64EEEEEELi256ENS_10bfloat16_tEfNS_4arch4Sm90ELb0ELb0ELb0ELb0ELb0ELb0ELb0ELb1ELb0ELb1ELb0ELb0EEENS1_21CollectiveEpilogueFwdINS6_IJSA_NS7_ILi256EEESB_EEES9_SE_SG_Li256ELb0ELb1ELb0ELb0EEENS1_29StaticPersistentTileSchedulerILb0EEEEEEEEEvNT_6ParamsE)
	.align		4
        /*00ec*/ 	.word	index@(__assertfail)
	.align		4
        /*00f0*/ 	.word	index@(_ZN7cutlass13device_kernelIN5flash11enable_sm90INS1_16FlashAttnFwdSm90INS1_25CollectiveMainloopFwdSm90ILi2EN4cute5tupleIJNS5_1CILi1EEES8_S8_EEENS6_IJNS7_ILi128EEENS7_ILi96EEENS7_ILi64EEEEEELi256ENS_10bfloat16_tEfNS_4arch4Sm90ELb0ELb0ELb0ELb0ELb0ELb0ELb1ELb1ELb0ELb1ELb0ELb0EEENS1_21CollectiveEpilogueFwdINS6_IJSA_NS7_ILi256EEESB_EEES9_SE_SG_Li256ELb0ELb1ELb0ELb0EEENS1_29StaticPersistentTileSchedulerILb0EEEEEEEEEvNT_6ParamsE)
	.align		4
        /*00f4*/ 	.word	index@(__assertfail)
	.align		4
        /*00f8*/ 	.word	index@(_ZN7cutlass13device_kernelIN5flash11enable_sm90INS1_16FlashAttnFwdSm90INS1_25CollectiveMainloopFwdSm90ILi2EN4cute5tupleIJNS5_1CILi1EEES8_S8_EEENS6_IJNS7_ILi128EEENS7_ILi96EEENS7_ILi64EEEEEELi256ENS_10bfloat16_tEfNS_4arch4Sm90ELb0ELb0ELb0ELb1ELb0ELb0ELb0ELb1ELb0ELb1ELb0ELb0EEENS1_21CollectiveEpilogueFwdINS6_IJSA_NS7_ILi256EEESB_EEES9_SE_SG_Li256ELb1ELb1ELb0ELb0EEENS1_36VarlenDynamicPersistentTileSchedulerILi128ELi96ELi256ELi128ELb0ELb1ELb1ELb0ELb1ELb1EEEEEEEEEvNT_6ParamsE)
	.align		4
        /*00fc*/ 	.word	index@(__assertfail)
	.align		4
        /*0100*/ 	.word	index@(_ZN7cutlass13device_kernelIN5flash11enable_sm90INS1_16FlashAttnFwdSm90INS1_25CollectiveMainloopFwdSm90ILi2EN4cute5tupleIJNS5_1CILi1EEES8_S8_EEENS6_IJNS7_ILi128EEENS7_ILi96EEENS7_ILi64EEEEEELi256ENS_10bfloat16_tEfNS_4arch4Sm90ELb0ELb0ELb0ELb1ELb0ELb1ELb0ELb1ELb0ELb1ELb0ELb0EEENS1_21CollectiveEpilogueFwdINS6_IJSA_NS7_ILi256EEESB_EEES9_SE_SG_Li256ELb1ELb1ELb0ELb0EEENS1_36VarlenDynamicPersistentTileSchedulerILi128ELi96ELi256ELi128ELb0ELb1ELb1ELb0ELb1ELb1EEEEEEEEEvNT_6ParamsE)
	.align		4
        /*0104*/ 	.word	index@(__assertfail)
	.align		4
        /*0108*/ 	.word	index@(_ZN7cutlass13device_kernelIN5flash11enable_sm90INS1_16FlashAttnFwdSm90INS1_25CollectiveMainloopFwdSm90ILi2EN4cute5tupleIJNS5_1CILi1EEES8_S8_EEENS6_IJNS7_ILi128EEENS7_ILi96EEENS7_ILi64EEEEEELi256ENS_10bfloat16_tEfNS_4arch4Sm90ELb0ELb0ELb0ELb1ELb0ELb0ELb1ELb1ELb0ELb1ELb0ELb0EEENS1_21CollectiveEpilogueFwdINS6_IJSA_NS7_ILi256EEESB_EEES9_SE_SG_Li256ELb1ELb1ELb0ELb0EEENS1_36VarlenDynamicPersistentTileSchedulerILi128ELi96ELi256ELi128ELb0ELb1ELb1ELb0ELb1ELb1EEEEEEEEEvNT_6ParamsE)
	.align		4
        /*010c*/ 	.word	index@(__assertfail)
	.align		4
        /*0110*/ 	.word	index@(_ZN7cutlass13device_kernelIN5flash11enable_sm90INS1_16FlashAttnFwdSm90INS1_25CollectiveMainloopFwdSm90ILi2EN4cute5tupleIJNS5_1CILi1EEES8_S8_EEENS6_IJNS7_ILi128EEENS7_ILi96EEENS7_ILi64EEEEEELi256ENS_10bfloat16_tEfNS_4arch4Sm90ELb0ELb0ELb0ELb1ELb0ELb1ELb1ELb1ELb0ELb1ELb0ELb0EEENS1_21CollectiveEpilogueFwdINS6_IJSA_NS7_ILi256EEESB_EEES9_SE_SG_Li256ELb1ELb1ELb0ELb0EEENS1_36VarlenDynamicPersistentTileSchedulerILi128ELi96ELi256ELi128ELb0ELb1ELb1ELb0ELb1ELb1EEEEEEEEEvNT_6ParamsE)
	.align		4
        /*0114*/ 	.word	index@(__assertfail)
	.align		4
        /*0118*/ 	.word	index@(_ZN7cutlass13device_kernelIN5flash11enable_sm90INS1_16FlashAttnFwdSm90INS1_25CollectiveMainloopFwdSm90ILi2EN4cute5tupleIJNS5_1CILi1EEES8_S8_EEENS6_IJNS7_ILi128EEENS7_ILi96EEENS7_ILi64EEEEEELi256ENS_10bfloat16_tEfNS_4arch4Sm90ELb0ELb1ELb0ELb0ELb0ELb0ELb0ELb1ELb0ELb1ELb0ELb0EEENS1_21CollectiveEpilogueFwdINS6_IJSA_NS7_ILi256EEESB_EEES9_SE_SG_Li256ELb0ELb1ELb0ELb0EEENS1_30DynamicPersistentTileSchedulerILi256ELi128ELb0ELb1ELb1EEEEEEEEEvNT_6ParamsE)
	.align		4
        /*011c*/ 	.word	index@(__assertfail)
	.align		4
        /*0120*/ 	.word	index@(_ZN7cutlass13device_kernelIN5flash11enable_sm90INS1_16FlashAttnFwdSm90INS1_25CollectiveMainloopFwdSm90ILi2EN4cute5tupleIJNS5_1CILi1EEES8_S8_EEENS6_IJNS7_ILi128EEENS7_ILi96EEENS7_ILi64EEEEEELi256ENS_10bfloat16_tEfNS_4arch4Sm90ELb0ELb1ELb0ELb0ELb0ELb0ELb1ELb1ELb0ELb1ELb0ELb0EEENS1_21CollectiveEpilogueFwdINS6_IJSA_NS7_ILi256EEESB_EEES9_SE_SG_Li256ELb0ELb1ELb0ELb0EEENS1_30DynamicPersistentTileSchedulerILi256ELi128ELb0ELb1ELb1EEEEEEEEEvNT_6ParamsE)
	.align		4
        /*0124*/ 	.word	index@(__assertfail)
	.align		4
        /*0128*/ 	.word	index@(_ZN7cutlass13device_kernelIN5flash11enable_sm90INS1_16FlashAttnFwdSm90INS1_25CollectiveMainloopFwdSm90ILi2EN4cute5tupleIJNS5_1CILi1EEES8_S8_EEENS6_IJNS7_ILi128EEENS7_ILi96EEENS7_ILi64EEEEEELi256ENS_10bfloat16_tEfNS_4arch4Sm90ELb0ELb1ELb0ELb1ELb0ELb0ELb0ELb1ELb0ELb1ELb0ELb0EEENS1_21CollectiveEpilogueFwdINS6_IJSA_NS7_ILi256EEESB_EEES9_SE_SG_Li256ELb1ELb1ELb0ELb0EEENS1_36VarlenDynamicPersistentTileSchedulerILi128ELi96ELi256ELi128ELb0ELb1ELb1ELb1ELb0ELb1EEEEEEEEEvNT_6ParamsE)
	.align		4
        /*012c*/ 	.word	index@(__assertfail)
	.align		4
        /*0130*/ 	.word	index@(_ZN7cutlass13device_kernelIN5flash11enable_sm90INS1_16FlashAttnFwdSm90INS1_25CollectiveMainloopFwdSm90ILi2EN4cute5tupleIJNS5_1CILi1EEES8_S8_EEENS6_IJNS7_ILi128EEENS7_ILi96EEENS7_ILi64EEEEEELi256ENS_10bfloat16_tEfNS_4arch4Sm90ELb0ELb1ELb0ELb1ELb0ELb1ELb0ELb1ELb0ELb1ELb0ELb0EEENS1_21CollectiveEpilogueFwdINS6_IJSA_NS7_ILi256EEESB_EEES9_SE_SG_Li256ELb1ELb1ELb0ELb0EEENS1_36VarlenDynamicPersistentTileSchedulerILi128ELi96ELi256ELi128ELb0ELb1ELb1ELb1ELb0ELb1EEEEEEEEEvNT_6ParamsE)
	.align		4
        /*0134*/ 	.word	index@(__assertfail)
	.align		4
        /*0138*/ 	.word	index@(_ZN7cutlass13device_kernelIN5flash11enable_sm90INS1_16FlashAttnFwdSm90INS1_25CollectiveMainloopFwdSm90ILi2EN4cute5tupleIJNS5_1CILi1EEES8_S8_EEENS6_IJNS7_ILi128EEENS7_ILi96EEENS7_ILi64EEEEEELi256ENS_10bfloat16_tEfNS_4arch4Sm90ELb0ELb1ELb0ELb1ELb0ELb0ELb1ELb1ELb0ELb1ELb0ELb0EEENS1_21CollectiveEpilogueFwdINS6_IJSA_NS7_ILi256EEESB_EEES9_SE_SG_Li256ELb1ELb1ELb0ELb0EEENS1_36VarlenDynamicPersistentTileSchedulerILi128ELi96ELi256ELi128ELb0ELb1ELb1ELb1ELb0ELb1EEEEEEEEEvNT_6ParamsE)
	.align		4
        /*013c*/ 	.word	index@(__assertfail)
	.align		4
        /*0140*/ 	.word	index@(_ZN7cutlass13device_kernelIN5flash11enable_sm90INS1_16FlashAttnFwdSm90INS1_25CollectiveMainloopFwdSm90ILi2EN4cute5tupleIJNS5_1CILi1EEES8_S8_EEENS6_IJNS7_ILi128EEENS7_ILi96EEENS7_ILi64EEEEEELi256ENS_10bfloat16_tEfNS_4arch4Sm90ELb0ELb1ELb0ELb1ELb0ELb1ELb1ELb1ELb0ELb1ELb0ELb0EEENS1_21CollectiveEpilogueFwdINS6_IJSA_NS7_ILi256EEESB_EEES9_SE_SG_Li256ELb1ELb1ELb0ELb0EEENS1_36VarlenDynamicPersistentTileSchedulerILi128ELi96ELi256ELi128ELb0ELb1ELb1ELb1ELb0ELb1EEEEEEEEEvNT_6ParamsE)
	.align		4
        /*0144*/ 	.word	index@(__assertfail)
	.align		4
        /*0148*/ 	.word	index@(_ZN7cutlass13device_kernelIN5flash11enable_sm90INS1_16FlashAttnFwdSm90INS1_25CollectiveMainloopFwdSm90ILi2EN4cute5tupleIJNS5_1CILi1EEES8_S8_EEENS6_IJNS7_ILi128EEENS7_ILi96EEENS7_ILi64EEEEEELi256ENS_10bfloat16_tEfNS_4arch4Sm90ELb1ELb0ELb0ELb0ELb0ELb0ELb0ELb1ELb0ELb1ELb0ELb0EEENS1_21CollectiveEpilogueFwdINS6_IJSA_NS7_ILi256EEESB_EEES9_SE_SG_Li256ELb0ELb1ELb0ELb0EEENS1_30DynamicPersistentTileSchedulerILi256ELi128ELb0ELb1ELb1EEEEEEEEEvNT_6ParamsE)
	.align		4
        /*014c*/ 	.word	index@(__assertfail)
	.align		4
        /*0150*/ 	.word	index@(_ZN7cutlass13device_kernelIN5flash11enable_sm90INS1_16FlashAttnFwdSm90INS1_25CollectiveMainloopFwdSm90ILi2EN4cute5tupleIJNS5_1CILi1EEES8_S8_EEENS6_IJNS7_ILi128EEENS7_ILi96EEENS7_ILi64EEEEEELi256ENS_10bfloat16_tEfNS_4arch4Sm90ELb1ELb0ELb0ELb0ELb0ELb0ELb1ELb1ELb0ELb1ELb0ELb0EEENS1_21CollectiveEpilogueFwdINS6_IJSA_NS7_ILi256EEESB_EEES9_SE_SG_Li256ELb0ELb1ELb0ELb0EEENS1_30DynamicPersistentTileSchedulerILi256ELi128ELb0ELb1ELb1EEEEEEEEEvNT_6ParamsE)
	.align		4
        /*0154*/ 	.word	index@(__assertfail)
	.align		4
        /*0158*/ 	.word	index@(_ZN7cutlass13device_kernelIN5flash11enable_sm90INS1_16FlashAttnFwdSm90INS1_25CollectiveMainloopFwdSm90ILi2EN4cute5tupleIJNS5_1CILi1EEES8_S8_EEENS6_IJNS7_ILi128EEENS7_ILi96EEENS7_ILi64EEEEEELi256ENS_10bfloat16_tEfNS_4arch4Sm90ELb1ELb0ELb0ELb1ELb0ELb0ELb0ELb1ELb0ELb1ELb0ELb0EEENS1_21CollectiveEpilogueFwdINS6_IJSA_NS7_ILi256EEESB_EEES9_SE_SG_Li256ELb1ELb1ELb0ELb0EEENS1_36VarlenDynamicPersistentTileSchedulerILi128ELi96ELi256ELi128ELb0ELb1ELb1ELb1ELb1ELb1EEEEEEEEEvNT_6ParamsE)
	.align		4
        /*015c*/ 	.word	index@(__assertfail)
	.align		4
        /*0160*/ 	.word	index@(_ZN7cutlass13device_kernelIN5flash11enable_sm90INS1_16FlashAttnFwdSm90INS1_25CollectiveMainloopFwdSm90ILi2EN4cute5tupleIJNS5_1CILi1EEES8_S8_EEENS6_IJNS7_ILi128EEENS7_ILi96EEENS7_ILi64EEEEEELi256ENS_10bfloat16_tEfNS_4arch4Sm90ELb1ELb0ELb0ELb1ELb0ELb1ELb0ELb1ELb0ELb1ELb0ELb0EEENS1_21CollectiveEpilogueFwdINS6_IJSA_NS7_ILi256EEESB_EEES9_SE_SG_Li256ELb1ELb1ELb0ELb0EEENS1_36VarlenDynamicPersistentTileSchedulerILi128ELi96ELi256ELi128ELb0ELb1ELb1ELb1ELb1ELb1EEEEEEEEEvNT_6ParamsE)
	.align		4
        /*0164*/ 	.word	index@(__assertfail)
	.align		4
        /*0168*/ 	.word	index@(_ZN7cutlass13device_kernelIN5flash11enable_sm90INS1_16FlashAttnFwdSm90INS1_25CollectiveMainloopFwdSm90ILi2EN4cute5tupleIJNS5_1CILi1EEES8_S8_EEENS6_IJNS7_ILi128EEENS7_ILi96EEENS7_ILi64EEEEEELi256ENS_10bfloat16_tEfNS_4arch4Sm90ELb1ELb0ELb0ELb1ELb0ELb0ELb1ELb1ELb0ELb1ELb0ELb0EEENS1_21CollectiveEpilogueFwdINS6_IJSA_NS7_ILi256EEESB_EEES9_SE_SG_Li256ELb1ELb1ELb0ELb0EEENS1_36VarlenDynamicPersistentTileSchedulerILi128ELi96ELi256ELi128ELb0ELb1ELb1ELb1ELb1ELb1EEEEEEEEEvNT_6ParamsE)
	.align		4
        /*016c*/ 	.word	index@(__assertfail)
	.align		4
        /*0170*/ 	.word	index@(_ZN7cutlass13device_kernelIN5flash11enable_sm90INS1_16FlashAttnFwdSm90INS1_25CollectiveMainloopFwdSm90ILi2EN4cute5tupleIJNS5_1CILi1EEES8_S8_EEENS6_IJNS7_ILi128EEENS7_ILi96EEENS7_ILi64EEEEEELi256ENS_10bfloat16_tEfNS_4arch4Sm90ELb1ELb0ELb0ELb1ELb0ELb1ELb1ELb1ELb0ELb1ELb0ELb0EEENS1_21CollectiveEpilogueFwdINS6_IJSA_NS7_ILi256EEESB_EEES9_SE_SG_Li256ELb1ELb1ELb0ELb0EEENS1_36VarlenDynamicPersistentTileSchedulerILi128ELi96ELi256ELi128ELb0ELb1ELb1ELb1ELb1ELb1EEEEEEEEEvNT_6ParamsE)
	.align		4
        /*0174*/ 	.word	index@(__assertfail)
	.align		4
        /*0178*/ 	.word	0x00000000
	.align		4
        /*017c*/ 	.word	0xfffffffe
	.align		4
        /*0180*/ 	.word	0x00000000
	.align		4
        /*0184*/ 	.word	0xfffffffd
	.align		4
        /*0188*/ 	.word	0x00000000
	.align		4
        /*018c*/ 	.word	0xfffffffc


//--------------------- .nv.constant4             --------------------------
	.section	.nv.constant4,"a",@progbits
	.align	8
	.align		8
.nv.constant4:
        /*0000*/ 	.dword	__assertfail
	.align		8
        /*0008*/ 	.dword	__unnamed_1
	.align		8
        /*0010*/ 	.dword	__unnamed_2
	.align		8
        /*0018*/ 	.dword	__unnamed_3
	.align		8
        /*0020*/ 	.dword	__unnamed_4
	.align		8
        /*0028*/ 	.dword	__unnamed_5
	.align		8
        /*0030*/ 	.dword	__unnamed_6
	.align		8
        /*0038*/ 	.dword	__unnamed_7
	.align		8
        /*0040*/ 	.dword	__unnamed_8
	.align		8
        /*0048*/ 	.dword	__unnamed_9
	.align		8
        /*0050*/ 	.dword	__unnamed_10
	.align		8
        /*0058*/ 	.dword	__unnamed_11
	.align		8
        /*0060*/ 	.dword	__unnamed_12
	.align		8
        /*0068*/ 	.dword	__unnamed_13
	.align		8
        /*0070*/ 	.dword	__unnamed_14
	.align		8
        /*0078*/ 	.dword	__unnamed_15
	.align		8
        /*0080*/ 	.dword	__unnamed_16
	.align		8
        /*0088*/ 	.dword	__unnamed_17
	.align		8
        /*0090*/ 	.dword	__unnamed_18
	.align		8
        /*0098*/ 	.dword	__unnamed_19
	.align		8
        /*00a0*/ 	.dword	__unnamed_20
	.align		8
        /*00a8*/ 	.dword	__unnamed_21
	.align		8
        /*00b0*/ 	.dword	__unnamed_22
	.align		8
        /*00b8*/ 	.dword	__unnamed_23
	.align		8
        /*00c0*/ 	.dword	_ZN75_INTERNAL_05d65701_39_flash_fwd_hdimdiff_bf16_packgqa_sm90_cu_49158569_38154cuda3std3__45__cpo5beginE
	.align		8
        /*00c8*/ 	.dword	_ZN75_INTERNAL_05d65701_39_flash_fwd_hdimdiff_bf16_packgqa_sm90_cu_49158569_38154cuda3std3__45__cpo3endE
	.align		8
        /*00d0*/ 	.dword	_ZN75_INTERNAL_05d65701_39_flash_fwd_hdimdiff_bf16_packgqa_sm90_cu_49158569_38154cuda3std3__45__cpo6cbeginE
	.align		8
        /*00d8*/ 	.dword	_ZN75_INTERNAL_05d65701_39_flash_fwd_hdimdiff_bf16_packgqa_sm90_cu_49158569_38154cuda3std3__45__cpo4cendE
	.align		8
        /*00e0*/ 	.dword	_ZN75_INTERNAL_05d65701_39_flash_fwd_hdimdiff_bf16_packgqa_sm90_cu_49158569_38154cuda3std3__477_GLOBAL__N__05d65701_39_flash_fwd_hdimdiff_bf16_packgqa_sm90_cu_49158569_38156ignoreE
	.align		8
        /*00e8*/ 	.dword	_ZN75_INTERNAL_05d65701_39_flash_fwd_hdimdiff_bf16_packgqa_sm90_cu_49158569_38154cuda3std3__419piecewise_constructE
	.align		8
        /*00f0*/ 	.dword	_ZN75_INTERNAL_05d65701_39_flash_fwd_hdimdiff_bf16_packgqa_sm90_cu_49158569_38154cuda3std3__48in_placeE
	.align		8
        /*00f8*/ 	.dword	_ZN75_INTERNAL_05d65701_39_flash_fwd_hdimdiff_bf16_packgqa_sm90_cu_49158569_38154cuda3std6ranges3__45__cpo4swapE
	.align		8
        /*0100*/ 	.dword	_ZN75_INTERNAL_05d65701_39_flash_fwd_hdimdiff_bf16_packgqa_sm90_cu_49158569_38154cuda3std6ranges3__45__cpo9iter_moveE
	.align		8
        /*0108*/ 	.dword	_ZN75_INTERNAL_05d65701_39_flash_fwd_hdimdiff_bf16_packgqa_sm90_cu_49158569_38154cute7productE
	.align		8
        /*0110*/ 	.dword	_ZN75_INTERNAL_05d65701_39_flash_fwd_hdimdiff_bf16_packgqa_sm90_cu_49158569_38154cute1_E
	.align		8
        /*0118*/ 	.dword	$str$23
	.align		8
        /*0120*/ 	.dword	$str$24


//--------------------- .text._ZN7cutlass13device_kernelIN5flash11enable_sm90INS1_16FlashAttnFwdSm90INS1_25CollectiveMainloopFwdSm90ILi2EN4cute5tupleIJNS5_1CILi1EEES8_S8_EEENS6_IJNS7_ILi128EEESA_NS7_ILi192EEEEEELi128ENS_10bfloat16_tEfNS_4arch4Sm90ELb0ELb0ELb0ELb0ELb0ELb0ELb0ELb1ELb1ELb1ELb0ELb0EEENS1_21CollectiveEpilogueFwdINS6_IJSA_SA_SA_EEES9_SD_SF_Li256ELb0ELb1ELb0ELb0EEENS1_29StaticPersistentTileSchedulerILb0EEEEEEEEEvNT_6ParamsE --------------------------
	.section	.text._ZN7cutlass13device_kernelIN5flash11enable_sm90INS1_16FlashAttnFwdSm90INS1_25CollectiveMainloopFwdSm90ILi2EN4cute5tupleIJNS5_1CILi1EEES8_S8_EEENS6_IJNS7_ILi128EEESA_NS7_ILi192EEEEEELi128ENS_10bfloat16_tEfNS_4arch4Sm90ELb0ELb0ELb0ELb0ELb0ELb0ELb0ELb1ELb1ELb1ELb0ELb0EEENS1_21CollectiveEpilogueFwdINS6_IJSA_SA_SA_EEES9_SD_SF_Li256ELb0ELb1ELb0ELb0EEENS1_29StaticPersistentTileSchedulerILb0EEEEEEEEEvNT_6ParamsE,"ax",@progbits
	.align	128
.text._ZN7cutlass13device_kernelIN5flash11enable_sm90INS1_16FlashAttnFwdSm90INS1_25CollectiveMainloopFwdSm90ILi2EN4cute5tupleIJNS5_1CILi1EEES8_S8_EEENS6_IJNS7_ILi128EEESA_NS7_ILi192EEEEEELi128ENS_10bfloat16_tEfNS_4arch4Sm90ELb0ELb0ELb0ELb0ELb0ELb0ELb0ELb1ELb1ELb1ELb0ELb0EEENS1_21CollectiveEpilogueFwdINS6_IJSA_SA_SA_EEES9_SD_SF_Li256ELb0ELb1ELb0ELb0EEENS1_29StaticPersistentTileSchedulerILb0EEEEEEEEEvNT_6ParamsE:
        .type           _ZN7cutlass13device_kernelIN5flash11enable_sm90INS1_16FlashAttnFwdSm90INS1_25CollectiveMainloopFwdSm90ILi2EN4cute5tupleIJNS5_1CILi1EEES8_S8_EEENS6_IJNS7_ILi128EEESA_NS7_ILi192EEEEEELi128ENS_10bfloat16_tEfNS_4arch4Sm90ELb0ELb0ELb0ELb0ELb0ELb0ELb0ELb1ELb1ELb1ELb0ELb0EEENS1_21CollectiveEpilogueFwdINS6_IJSA_SA_SA_EEES9_SD_SF_Li256ELb0ELb1ELb0ELb0EEENS1_29StaticPersistentTileSchedulerILb0EEEEEEEEEvNT_6ParamsE,@function
        .size           _ZN7cutlass13device_kernelIN5flash11enable_sm90INS1_16FlashAttnFwdSm90INS1_25CollectiveMainloopFwdSm90ILi2EN4cute5tupleIJNS5_1CILi1EEES8_S8_EEENS6_IJNS7_ILi128EEESA_NS7_ILi192EEEEEELi128ENS_10bfloat16_tEfNS_4arch4Sm90ELb0ELb0ELb0ELb0ELb0ELb0ELb0ELb1ELb1ELb1ELb0ELb0EEENS1_21CollectiveEpilogueFwdINS6_IJSA_SA_SA_EEES9_SD_SF_Li256ELb0ELb1ELb0ELb0EEENS1_29StaticPersistentTileSchedulerILb0EEEEEEEEEvNT_6ParamsE,(.L_x_15106 - _ZN7cutlass13device_kernelIN5flash11enable_sm90INS1_16FlashAttnFwdSm90INS1_25CollectiveMainloopFwdSm90ILi2EN4cute5tupleIJNS5_1CILi1EEES8_S8_EEENS6_IJNS7_ILi128EEESA_NS7_ILi192EEEEEELi128ENS_10bfloat16_tEfNS_4arch4Sm90ELb0ELb0ELb0ELb0ELb0ELb0ELb0ELb1ELb1ELb1ELb0ELb0EEENS1_21CollectiveEpilogueFwdINS6_IJSA_SA_SA_EEES9_SD_SF_Li256ELb0ELb1ELb0ELb0EEENS1_29StaticPersistentTileSchedulerILb0EEEEEEEEEvNT_6ParamsE)
        .other          _ZN7cutlass13device_kernelIN5flash11enable_sm90INS1_16FlashAttnFwdSm90INS1_25CollectiveMainloopFwdSm90ILi2EN4cute5tupleIJNS5_1CILi1EEES8_S8_EEENS6_IJNS7_ILi128EEESA_NS7_ILi192EEEEEELi128ENS_10bfloat16_tEfNS_4arch4Sm90ELb0ELb0ELb0ELb0ELb0ELb0ELb0ELb1ELb1ELb1ELb0ELb0EEENS1_21CollectiveEpilogueFwdINS6_IJSA_SA_SA_EEES9_SD_SF_Li256ELb0ELb1ELb0ELb0EEENS1_29StaticPersistentTileSchedulerILb0EEEEEEEEEvNT_6ParamsE,@"STO_CUDA_ENTRY STV_DEFAULT"
_ZN7cutlass13device_kernelIN5flash11enable_sm90INS1_16FlashAttnFwdSm90INS1_25CollectiveMainloopFwdSm90ILi2EN4cute5tupleIJNS5_1CILi1EEES8_S8_EEENS6_IJNS7_ILi128EEESA_NS7_ILi192EEEEEELi128ENS_10bfloat16_tEfNS_4arch4Sm90ELb0ELb0ELb0ELb0ELb0ELb0ELb0ELb1ELb1ELb1ELb0ELb0EEENS1_21CollectiveEpilogueFwdINS6_IJSA_SA_SA_EEES9_SD_SF_Li256ELb0ELb1ELb0ELb0EEENS1_29StaticPersistentTileSchedulerILb0EEEEEEEEEvNT_6ParamsE:
[----:B------:R-:W0:Y:S02]  /*0000*/  LDC R1, c[0x0][0x28] ;  /* 0x00000a00ff017b82 */ /* 0x000e240000000800 */
[----:B0-----:R-:W-:Y:S01]  /*0010*/  VIADD R1, R1, 0xffffffc8 ;  /* 0xffffffc801017836 */ /* 0x001fe20000000000 */
[----:B------:R-:W0:Y:S01]  /*0020*/  S2R R0, SR_TID.X ;  /* 0x0000000000007919 */ /* 0x000e220000002100 */
[----:B------:R-:W-:Y:S01]  /*0030*/  ELECT P0, URZ, PT ;  /* 0x00000000003f782f */ /* 0x000fe20003800000 */
[----:B------:R-:W-:Y:S01]  /*0040*/  BSSY B0, `(.L_x_0) ;  /* 0x000000d000007945 */ /* 0x000fe20003800000 */
[----:B0-----:R-:W-:-:S05]  /*0050*/  SHF.R.U32.HI R2, RZ, 0x5, R0 ;  /* 0x00000005ff027819 */ /* 0x001fca0000011600 */
[----:B------:R-:W0:Y:S02]  /*0060*/  SHFL.IDX PT, R3, R2, RZ, 0x1f ;  /* 0x00001fff02037589 */ /* 0x000e2400000e0000 */
[----:B0-----:R-:W-:-:S13]  /*0070*/  ISETP.EQ.AND P0, PT, R3, RZ, P0 ;  /* 0x000000ff0300720c */ /* 0x001fda0000702270 */
[----:B------:R-:W-:Y:S05]  /*0080*/  @!P0 BRA `(.L_x_1) ;  /* 0x0000000000208947 */ /* 0x000fea0003800000 */
[----:B------:R-:W-:Y:S02]  /*0090*/  ULDC.64 UR4, c[0x0][0x198] ;  /* 0x0000660000047ab9 */ /* 0x000fe40000000a00 */
[----:B------:R-:W-:Y:S02]  /*00a0*/  UIADD3 UR6, UP0, UR4, 0x370, URZ ;  /* 0x0000037004067890 */ /* 0x000fe4000ff1e03f */
[----:B------:R-:W-:Y:S02]  /*00b0*/  UIADD3 UR4, UP1, UR4, 0x470, URZ ;  /* 0x0000047004047890 */ /* 0x000fe4000ff3e03f */
[----:B------:R-:W-:Y:S02]  /*00c0*/  UIADD3.X UR7, URZ, UR5, URZ, UP0, !UPT ;  /* 0x000000053f077290 */ /* 0x000fe400087fe43f */
[----:B------:R-:W-:-:S07]  /*00d0*/  UIADD3.X UR5, URZ, UR5, URZ, UP1, !UPT ;  /* 0x000000053f057290 */ /* 0x000fce0008ffe43f */
[----:B------:R0:W-:Y:S02]  /*00e0*/  UTMACCTL.PF [UR6] ;  /* 0x00000000060079b9 */ /* 0x0001e40008040000 */
[----:B------:R0:W-:Y:S02]  /*00f0*/  UTMACCTL.PF [UR4] ;  /* 0x00000000040079b9 */ /* 0x0001e40008040000 */
[----:B0-----:R-:W-:Y:S01]  /*0100*/  NOP ;  /* 0x0000000000007918 */ /* 0x001fe20000000000 */
.L_x_1:
[----:B------:R-:W-:Y:S05]  /*0110*/  BSYNC B0 ;  /* 0x0000000000007941 */ /* 0x000fea0003800000 */
.L_x_0:
[----:B------:R-:W-:Y:S01]  /*0120*/  VOTEU.ANY UP0, P0 ;  /* 0x00000000003f7886 */ /* 0x000fe20000000100 */
[----:B------:R-:W0:Y:S01]  /*0130*/  SHFL.IDX PT, R3, R2, RZ, 0x1f ;  /* 0x00001fff02037589 */ /* 0x000e2200000e0000 */
[----:B------:R-:W-:Y:S01]  /*0140*/  UMOV UR4, 0x80 ;  /* 0x0000008000047882 */ /* 0x000fe20000000000 */
[----:B------:R-:W-:Y:S01]  /*0150*/  UMOV UR7, 0x100 ;  /* 0x0000010000077882 */ /* 0x000fe20000000000 */
[----:B------:R-:W-:Y:S01]  /*0160*/  VOTEU.ANY UP1, P0 ;  /* 0x00000000003f7886 */ /* 0x000fe20000020100 */
[----:B------:R-:W1:Y:S01]  /*0170*/  @UP0 S2UR UR8, SR_CgaCtaId ;  /* 0x00000000000809c3 */ /* 0x000e620000008800 */
[----:B------:R-:W-:Y:S01]  /*0180*/  @UP0 UMOV UR6, 0x400 ;  /* 0x0000040000060882 */ /* 0x000fe20000000000 */
[----:B------:R-:W-:-:S04]  /*0190*/  @UP0 UIADD3 UR4, -UR4, 0x100000, URZ ;  /* 0x0010000004040890 */ /* 0x000fc8000fffe13f */
[----:B------:R-:W-:Y:S02]  /*01a0*/  @UP0 USHF.L.U32 UR5, UR4, 0xb, URZ ;  /* 0x0000000b04050899 */ /* 0x000fe4000800063f */
[----:B------:R-:W-:Y:S01]  /*01b0*/  @UP0 USHF.L.U32 UR4, UR4, 0x1, URZ ;  /* 0x0000000104040899 */ /* 0x000fe2000800063f */
[----:B0-----:R-:W-:Y:S02]  /*01c0*/  ISETP.NE.AND P1, PT, R3, RZ, PT ;  /* 0x000000ff0300720c */ /* 0x001fe40003f25270 */
[----:B------:R-:W-:Y:S01]  /*01d0*/  SHF.R.U32.HI R3, RZ, 0x7, R0 ;  /* 0x00000007ff037819 */ /* 0x000fe20000011600 */
[----:B-1----:R-:W-:Y:S02]  /*01e0*/  @UP0 ULEA UR8, UR8, UR6, 0x18 ;  /* 0x0000000608080291 */ /* 0x002fe4000f8ec03f */
[----:B------:R-:W-:-:S04]  /*01f0*/  @UP0 UIADD3 UR6, -UR7, 0x100000, URZ ;  /* 0x0010000007060890 */ /* 0x000fc8000fffe13f */
[----:B------:R-:W-:Y:S02]  /*0200*/  @UP0 USHF.L.U32 UR7, UR6, 0xb, URZ ;  /* 0x0000000b06070899 */ /* 0x000fe4000800063f */
[----:B------:R-:W-:Y:S01]  /*0210*/  @UP0 USHF.L.U32 UR6, UR6, 0x1, URZ ;  /* 0x0000000106060899 */ /* 0x000fe2000800063f */
[----:B------:R-:W-:Y:S01]  /*0220*/  VOTEU.ANY UP0, P0 ;  /* 0x00000000003f7886 */ /* 0x000fe20000000100 */
[----:B------:R-:W0:Y:S04]  /*0230*/  SHFL.IDX PT, R3, R3, RZ, 0x1f ;  /* 0x00001fff03037589 */ /* 0x000e2800000e0000 */
[----:B------:R-:W1:Y:S02]  /*0240*/  FENCE.VIEW.ASYNC.S ;  /* 0x00000000000073c6 */ /* 0x000e640000000000 */
[----:B-1----:R1:W2:Y:S04]  /*0250*/  @UP0 SYNCS.EXCH.64 URZ, [UR8+0x34800], UR4 ;  /* 0x03480004083f05b2 */ /* 0x0022a80008000100 */
[----:B------:R1:W3:Y:S01]  /*0260*/  @UP1 SYNCS.EXCH.64 URZ, [UR8+0x34820], UR6 ;  /* 0x03482006083f15b2 */ /* 0x0002e20008000100 */
[----:B------:R-:W-:Y:S05]  /*0270*/  @P1 BRA `(.L_x_2) ;  /* 0x0000000000481947 */ /* 0x000fea0003800000 */
[----:B-1----:R-:W1:Y:S01]  /*0280*/  S2UR UR5, SR_CgaCtaId ;  /* 0x00000000000579c3 */ /* 0x002e620000008800 */
[----:B------:R-:W-:Y:S01]  /*0290*/  UMOV UR4, 0x400 ;  /* 0x0000040000047882 */ /* 0x000fe20000000000 */
[----:B------:R-:W-:Y:S01]  /*02a0*/  UMOV UR6, 0x1 ;  /* 0x0000000100067882 */ /* 0x000fe20000000000 */
[----:B------:R-:W-:Y:S01]  /*02b0*/  UMOV UR7, 0x2 ;  /* 0x0000000200077882 */ /* 0x000fe20000000000 */
[----:B------:R-:W-:Y:S01]  /*02c0*/  ELECT P0, URZ, PT ;  /* 0x00000000003f782f */ /* 0x000fe20003800000 */
[----:B-1----:R-:W-:Y:S02]  /*02d0*/  ULEA UR8, UR5, UR4, 0x18 ;  /* 0x0000000405087291 */ /* 0x002fe4000f8ec03f */
[----:B------:R-:W-:-:S04]  /*02e0*/  UIADD3 UR4, -UR6, 0x100000, URZ ;  /* 0x0010000006047890 */ /* 0x000fc8000fffe13f */
[----:B------:R-:W-:Y:S02]  /*02f0*/  USHF.L.U32 UR5, UR4, 0xb, URZ ;  /* 0x0000000b04057899 */ /* 0x000fe4000800063f */
[----:B------:R-:W-:Y:S02]  /*0300*/  USHF.L.U32 UR4, UR4, 0x1, URZ ;  /* 0x0000000104047899 */ /* 0x000fe4000800063f */
[----:B------:R-:W-:-:S04]  /*0310*/  UIADD3 UR6, -UR7, 0x100000, URZ ;  /* 0x0010000007067890 */ /* 0x000fc8000fffe13f */
[----:B------:R-:W-:Y:S02]  /*0320*/  USHF.L.U32 UR7, UR6, 0xb, URZ ;  /* 0x0000000b06077899 */ /* 0x000fe4000800063f */
[----:B------:R-:W-:Y:S01]  /*0330*/  USHF.L.U32 UR6, UR6, 0x1, URZ ;  /* 0x0000000106067899 */ /* 0x000fe2000800063f */
[----:B------:R-:W1:Y:S03]  /*0340*/  FENCE.VIEW.ASYNC.S ;  /* 0x00000000000073c6 */ /* 0x000e660000000000 */
[----:B-1----:R4:W1:Y:S08]  /*0350*/  SYNCS.EXCH.64 URZ, [UR8+0x34830], UR4 ;  /* 0x03483004083f75b2 */ /* 0x0028700008000100 */
[----:B------:R4:W0:Y:S01]  /*0360*/  SYNCS.EXCH.64 URZ, [UR8+0x34840], UR6 ;  /* 0x03484006083f75b2 */ /* 0x0008220008000100 */
[----:B------:R4:W0:Y:S01]  /*0370*/  SYNCS.EXCH.64 URZ, [UR8+0x34838], UR4 ;  /* 0x03483804083f75b2 */ /* 0x0008220008000100 */
[----:B------:R4:W0:Y:S02]  /*0380*/  SYNCS.EXCH.64 URZ, [UR8+0x34848], UR6 ;  /* 0x03484806083f75b2 */ /* 0x0008240008000100 */
[----:B----4-:R-:W-:Y:S01]  /*0390*/  NOP ;  /* 0x0000000000007918 */ /* 0x010fe20000000000 */
.L_x_2:
[----:B------:R-:W4:Y:S01]  /*03a0*/  SHFL.IDX PT, R4, R2, RZ, 0x1f ;  /* 0x00001fff02047589 */ /* 0x000f2200000e0000 */
[----:B------:R-:W-:Y:S01]  /*03b0*/  NOP ;  /* 0x0000000000007918 */ /* 0x000fe20000000000 */
[----:B----4-:R-:W-:-:S13]  /*03c0*/  ISETP.NE.AND P0, PT, R4, RZ, PT ;  /* 0x000000ff0400720c */ /* 0x010fda0003f05270 */
        /* <DEDUP_REMOVED lines=19> */
.L_x_3:
[----:B------:R-:W4:Y:S01]  /*0500*/  SHFL.IDX PT, R4, R2, RZ, 0x1f ;  /* 0x00001fff02047589 */ /* 0x000f2200000e0000 */
[----:B------:R-:W-:Y:S01]  /*0510*/  NOP ;  /* 0x0000000000007918 */ /* 0x000fe20000000000 */
[----:B----4-:R-:W-:-:S13]  /*0520*/  ISETP.NE.AND P0, PT, R4, RZ, PT ;  /* 0x000000ff0400720c */ /* 0x010fda0003f05270 */
[----:B------:R-:W-:Y:S05]  /*0530*/  @P0 BRA `(.L_x_4) ;  /* 0x0000000000380947 */ /* 0x000fea0003800000 */
[----:B-1----:R-:W1:Y:S01]  /*0540*/  S2UR UR5, SR_CgaCtaId ;  /* 0x00000000000579c3 */ /* 0x002e620000008800 */
[----:B------:R-:W-:Y:S01]  /*0550*/  UMOV UR4, 0x400 ;  /* 0x0000040000047882 */ /* 0x000fe20000000000 */
[----:B------:R-:W-:Y:S01]  /*0560*/  UMOV UR7, 0x1 ;  /* 0x0000000100077882 */ /* 0x000fe20000000000 */
[----:B------:R-:W-:Y:S01]  /*0570*/  ELECT P0, URZ, PT ;  /* 0x00000000003f782f */ /* 0x000fe20003800000 */
[----:B-1----:R-:W-:Y:S02]  /*0580*/  ULEA UR6, UR5, UR4, 0x18 ;  /* 0x0000000405067291 */ /* 0x002fe4000f8ec03f */
[----:B------:R-:W-:-:S04]  /*0590*/  UIADD3 UR4, -UR7, 0x100000, URZ ;  /* 0x0010000007047890 */ /* 0x000fc8000fffe13f */
[----:B------:R-:W-:Y:S02]  /*05a0*/  USHF.L.U32 UR5, UR4, 0xb, URZ ;  /* 0x0000000b04057899 */ /* 0x000fe4000800063f */
[----:B------:R-:W-:Y:S01]  /*05b0*/  USHF.L.U32 UR4, UR4, 0x1, URZ ;  /* 0x0000000104047899 */ /* 0x000fe2000800063f */
[----:B------:R-:W1:Y:S11]  /*05c0*/  FENCE.VIEW.ASYNC.S ;  /* 0x00000000000073c6 */ /* 0x000e760000000000 */
[----:B-1----:R4:W1:Y:S01]  /*05d0*/  SYNCS.EXCH.64 URZ, [UR6+0x34870], UR4 ;  /* 0x03487004063f75b2 */ /* 0x0028620008000100 */
[----:B------:R4:W0:Y:S01]  /*05e0*/  SYNCS.EXCH.64 URZ, [UR6+0x34880], UR4 ;  /* 0x03488004063f75b2 */ /* 0x0008220008000100 */
[----:B------:R4:W0:Y:S01]  /*05f0*/  SYNCS.EXCH.64 URZ, [UR6+0x34878], UR4 ;  /* 0x03487804063f75b2 */ /* 0x0008220008000100 */
[----:B------:R4:W0:Y:S02]  /*0600*/  SYNCS.EXCH.64 URZ, [UR6+0x34888], UR4 ;  /* 0x03488804063f75b2 */ /* 0x0008240008000100 */
[----:B----4-:R-:W-:Y:S01]  /*0610*/  NOP ;  /* 0x0000000000007918 */ /* 0x010fe20000000000 */
.L_x_4:
        /* <DEDUP_REMOVED lines=22> */
.L_x_5:
        /* <DEDUP_REMOVED lines=22> */
.L_x_6:
[----:B0-----:R-:W-:Y:S01]  /*08e0*/  ISETP.NE.AND P0, PT, R3, RZ, PT ;  /* 0x000000ff0300720c */ /* 0x001fe20003f05270 */
[----:B------:R-:W-:Y:S01]  /*08f0*/  IMAD.MOV.U32 R3, RZ, RZ, 0x1 ;  /* 0x00000001ff037424 */ /* 0x000fe200078e00ff */
[----:B------:R-:W-:Y:S01]  /*0900*/  NOP ;  /* 0x0000000000007918 */ /* 0x000fe20000000000 */
[----:B------:R-:W-:-:S03]  /*0910*/  ULDC.64 UR60, c[0x0][0x208] ;  /* 0x00008200003c7ab9 */ /* 0x000fc60000000a00 */
[----:B------:R-:W-:-:S05]  /*0920*/  SEL R3, R3, 0x2, !P0 ;  /* 0x0000000203037807 */ /* 0x000fca0004000000 */
[----:B------:R0:W-:Y:S01]  /*0930*/  STL [R1+0x30], R3 ;  /* 0x0000300301007387 */ /* 0x0001e20000100800 */
[----:B-123--:R-:W-:Y:S06]  /*0940*/  BAR.SYNC.DEFER_BLOCKING 0x0 ;  /* 0x0000000000007b1d */ /* 0x00efec0000010000 */
[----:B------:R-:W-:Y:S05]  /*0950*/  @!P0 BRA `(.L_x_7) ;  /* 0x00000070008c8947 */ /* 0x000fea0003800000 */
.L_x_8:
[----:B------:R-:W-:-:S08]  /*0960*/  NOP ;  /* 0x0000000000007918 */ /* 0x000fd00000000000 */
[----:B------:R-:W1:Y:S02]  /*0970*/  USETMAXREG.TRY_ALLOC.CTAPOOL UP0, 0xf0 ;  /* 0x000000f0000079c8 */ /* 0x000e640008000600 */
[----:B-1----:R-:W-:-:S13]  /*0980*/  PLOP3.LUT P0, PT, PT, PT, UP0, 0x80, 0x0 ;  /* 0x000000000000781c */ /* 0x002fda0003f0f008 */
[----:B------:R-:W-:Y:S05]  /*0990*/  @!P0 BRA `(.L_x_8) ;  /* 0xfffffffc00f08947 */ /* 0x000fea000383ffff */
[----:B------:R-:W1:Y:S08]  /*09a0*/  S2UR UR4, SR_CTAID.X ;  /* 0x00000000000479c3 */ /* 0x000e700000002500 */
[----:B------:R-:W-:Y:S08]  /*09b0*/  BAR.ARV 0x8, 0x180 ;  /* 0x0206000000007b1d */ /* 0x000ff00000002000 */
[----:B------:R-:W1:Y:S02]  /*09c0*/  LDC R2, c[0x0][0xc34] ;  /* 0x00030d00ff027b82 */ /* 0x000e640000000800 */
[----:B-1----:R-:W-:-:S13]  /*09d0*/  ISETP.LE.AND P0, PT, R2, UR4, PT ;  /* 0x0000000402007c0c */ /* 0x002fda000bf03270 */
[----:B------:R-:W-:Y:S05]  /*09e0*/  @P0 EXIT ;  /* 0x000000000000094d */ /* 0x000fea0003800000 */
[----:B------:R-:W2:Y:S01]  /*09f0*/  LDL.LU R12, [R1+0x30] ;  /* 0x00003000010c7983 */ /* 0x000ea20000300800 */
[----:B------:R-:W-:Y:S01]  /*0a00*/  VIADD R0, R0, 0xffffff80 ;  /* 0xffffff8000007836 */ /* 0x000fe20000000000 */
[----:B------:R-:W-:Y:S01]  /*0a10*/  UMOV UR37, URZ ;  /* 0x0000003f00257c82 */ /* 0x000fe20008000000 */
[----:B------:R-:W-:Y:S01]  /*0a20*/  IMAD.U32 R19, RZ, RZ, UR4 ;  /* 0x00000004ff137e24 */ /* 0x000fe2000f8e00ff */
[----:B------:R-:W-:Y:S01]  /*0a30*/  UMOV UR36, URZ ;  /* 0x0000003f00247c82 */ /* 0x000fe20008000000 */
[----:B------:R-:W-:Y:S01]  /*0a40*/  IMAD.MOV.U32 R22, RZ, RZ, RZ ;  /* 0x000000ffff167224 */ /* 0x000fe200078e00ff */
[----:B0-----:R-:W-:-:S04]  /*0a50*/  SHF.R.S32.HI R3, RZ, 0x1f, R0 ;  /* 0x0000001fff037819 */ /* 0x001fc80000011400 */
[CC--:B------:R-:W-:Y:S02]  /*0a60*/  LEA.HI R2, R3.reuse, R0.reuse, RZ, 0x7 ;  /* 0x0000000003027211 */ /* 0x0c0fe400078f38ff */
[CC--:B------:R-:W-:Y:S02]  /*0a70*/  LEA.HI R4, R3.reuse, R0.reuse, RZ, 0x5 ;  /* 0x0000000003047211 */ /* 0x0c0fe400078f28ff */
[----:B------:R-:W-:Y:S02]  /*0a80*/  LOP3.LUT R5, R2, 0xffffff80, RZ, 0xc0, !PT ;  /* 0xffffff8002057812 */ /* 0x000fe400078ec0ff */
[CC--:B------:R-:W-:Y:S01]  /*0a90*/  LEA.HI R6, R3.reuse, R0.reuse, RZ, 0x4 ;  /* 0x0000000003067211 */ /* 0x0c0fe200078f20ff */
[----:B------:R-:W-:Y:S01]  /*0aa0*/  IMAD.SHL.U32 R4, R4, 0x20, RZ ;  /* 0x0000002004047824 */ /* 0x000fe200078e00ff */
[----:B------:R-:W-:Y:S01]  /*0ab0*/  LEA.HI R10, R3, R0, RZ, 0x2 ;  /* 0x00000000030a7211 */ /* 0x000fe200078f10ff */
[----:B------:R-:W-:Y:S01]  /*0ac0*/  IMAD.IADD R184, R0, 0x1, -R5 ;  /* 0x0000000100b87824 */ /* 0x000fe200078e0a05 */
[----:B------:R-:W-:-:S02]  /*0ad0*/  LOP3.LUT R7, R6, 0x3fffff0, RZ, 0xc0, !PT ;  /* 0x03fffff006077812 */ /* 0x000fc400078ec0ff */
[----:B------:R-:W-:Y:S02]  /*0ae0*/  SHF.R.S32.HI R9, RZ, 0x4, R6 ;  /* 0x00000004ff097819 */ /* 0x000fe40000011406 */
[----:B------:R-:W-:Y:S01]  /*0af0*/  SHF.R.S32.HI R5, RZ, 0x1f, R184 ;  /* 0x0000001fff057819 */ /* 0x000fe200000114b8 */
[----:B------:R-:W-:Y:S01]  /*0b00*/  IMAD.IADD R7, R0, 0x1, -R7 ;  /* 0x0000000100077824 */ /* 0x000fe200078e0a07 */
[----:B------:R-:W-:Y:S02]  /*0b10*/  LOP3.LUT R8, R4, 0xfffffc00, RZ, 0xc0, !PT ;  /* 0xfffffc0004087812 */ /* 0x000fe400078ec0ff */
[----:B------:R-:W-:Y:S02]  /*0b20*/  LEA.HI R4, R5, R184, RZ, 0x2 ;  /* 0x000000b805047211 */ /* 0x000fe400078f10ff */
[----:B------:R-:W-:Y:S01]  /*0b30*/  LEA.HI R6, R6, R9, RZ, 0x1 ;  /* 0x0000000906067211 */ /* 0x000fe200078f08ff */
[----:B------:R-:W-:Y:S01]  /*0b40*/  IMAD R7, R7, 0x40, R8 ;  /* 0x0000004007077824 */ /* 0x000fe200078e0208 */
[----:B------:R-:W-:-:S02]  /*0b50*/  SHF.R.S32.HI R8, RZ, 0x2, R4 ;  /* 0x00000002ff087819 */ /* 0x000fc40000011404 */
[----:B------:R-:W-:Y:S02]  /*0b60*/  SHF.R.S32.HI R11, RZ, 0x1f, R4 ;  /* 0x0000001fff0b7819 */ /* 0x000fe40000011404 */
[----:B------:R-:W-:Y:S02]  /*0b70*/  LEA.HI R23, R3, R0, RZ, 0x3 ;  /* 0x0000000003177211 */ /* 0x000fe400078f18ff */
[----:B------:R-:W-:Y:S02]  /*0b80*/  LOP3.LUT R6, R6, 0x1ffffffe, RZ, 0xc0, !PT ;  /* 0x1ffffffe06067812 */ /* 0x000fe400078ec0ff */
[----:B------:R-:W-:Y:S02]  /*0b90*/  LOP3.LUT R3, R10, 0xfffffffc, RZ, 0xc0, !PT ;  /* 0xfffffffc0a037812 */ /* 0x000fe400078ec0ff */
[----:B------:R-:W-:Y:S01]  /*0ba0*/  LEA.HI R11, R11, R8, RZ, 0x3 ;  /* 0x000000080b0b7211 */ /* 0x000fe200078f18ff */
[----:B------:R-:W-:Y:S01]  /*0bb0*/  IMAD.IADD R6, R9, 0x1, -R6 ;  /* 0x0000000109067824 */ /* 0x000fe200078e0a06 */
[----:B------:R-:W-:Y:S01]  /*0bc0*/  SHF.R.S32.HI R187, RZ, 0x7, R2 ;  /* 0x00000007ffbb7819 */ /* 0x000fe20000011402 */
[----:B------:R-:W-:Y:S01]  /*0bd0*/  IMAD.IADD R9, R0, 0x1, -R3 ;  /* 0x0000000100097824 */ /* 0x000fe200078e0a03 */
[----:B------:R-:W-:Y:S01]  /*0be0*/  LOP3.LUT R13, R23, 0xfffffff8, RZ, 0xc0, !PT ;  /* 0xfffffff8170d7812 */ /* 0x000fe200078ec0ff */
[----:B------:R-:W-:Y:S01]  /*0bf0*/  IMAD R190, R6, 0x8, R7 ;  /* 0x0000000806be7824 */ /* 0x000fe200078e0207 */
[----:B------:R-:W-:Y:S01]  /*0c00*/  LOP3.LUT R11, R11, 0xfffffff8, RZ, 0xc0, !PT ;  /* 0xfffffff80b0b7812 */ /* 0x000fe200078ec0ff */
[----:B------:R-:W-:Y:S01]  /*0c10*/  IMAD.MOV.U32 R6, RZ, RZ, -0x2 ;  /* 0xfffffffeff067424 */ /* 0x000fe200078e00ff */
[----:B------:R-:W-:Y:S01]  /*0c20*/  LEA.HI R5, R5, R184, RZ, 0x5 ;  /* 0x000000b805057211 */ /* 0x000fe200078f28ff */
[----:B------:R-:W-:Y:S01]  /*0c30*/  IMAD.IADD R18, R0, 0x1, -R13 ;  /* 0x0000000100127824 */ /* 0x000fe200078e0a0d */
[----:B------:R-:W-:Y:S01]  /*0c40*/  LEA.HI R2, R2, R187, RZ, 0x1 ;  /* 0x000000bb02027211 */ /* 0x000fe200078f08ff */
[----:B------:R-:W-:Y:S01]  /*0c50*/  IMAD.IADD R8, R8, 0x1, -R11 ;  /* 0x0000000108087824 */ /* 0x000fe200078e0a0b */
[----:B------:R-:W-:Y:S01]  /*0c60*/  LEA.HI R0, R9, R9, RZ, 0x1 ;  /* 0x0000000909007211 */ /* 0x000fe200078f08ff */
[----:B------:R-:W-:Y:S01]  /*0c70*/  IMAD.SHL.U32 R16, R18, 0x8, RZ ;  /* 0x0000000812107824 */ /* 0x000fe200078e00ff */
[----:B------:R-:W-:-:S02]  /*0c80*/  SHF.R.S32.HI R5, RZ, 0x5, R5 ;  /* 0x00000005ff057819 */ /* 0x000fc40000011405 */
[----:B------:R-:W-:Y:S01]  /*0c90*/  LOP3.LUT R2, R2, 0x3fffffe, RZ, 0xc0, !PT ;  /* 0x03fffffe02027812 */ /* 0x000fe200078ec0ff */
[----:B------:R-:W-:Y:S01]  /*0ca0*/  VIADD R17, R16, 0x40 ;  /* 0x0000004010117836 */ /* 0x000fe20000000000 */
[----:B------:R-:W-:Y:S01]  /*0cb0*/  LOP3.LUT R3, R4, 0x7ffffffc, RZ, 0xc0, !PT ;  /* 0x7ffffffc04037812 */ /* 0x000fe200078ec0ff */
[----:B------:R-:W-:Y:S01]  /*0cc0*/  IMAD R5, R5, 0x10, R8 ;  /* 0x0000001005057824 */ /* 0x000fe200078e0208 */
[----:B------:R-:W-:Y:S01]  /*0cd0*/  LOP3.LUT R0, R0, 0x1ffffffe, RZ, 0xc0, !PT ;  /* 0x1ffffffe00007812 */ /* 0x000fe200078ec0ff */
[----:B------:R-:W-:Y:S01]  /*0ce0*/  IMAD.IADD R2, R187, 0x1, -R2 ;  /* 0x00000001bb027824 */ /* 0x000fe200078e0a02 */
[----:B------:R-:W-:Y:S01]  /*0cf0*/  SHF.R.S32.HI R23, RZ, 0x3, R23 ;  /* 0x00000003ff177819 */ /* 0x000fe20000011417 */
[----:B------:R-:W-:Y:S01]  /*0d00*/  IMAD.IADD R3, R184, 0x1, -R3 ;  /* 0x00000001b8037824 */ /* 0x000fe200078e0a03 */
[----:B------:R-:W-:Y:S01]  /*0d10*/  SHF.R.S32.HI R192, RZ, 0x1f, R17 ;  /* 0x0000001fffc07819 */ /* 0x000fe20000011411 */
[----:B------:R-:W-:Y:S02]  /*0d20*/  IMAD.IADD R189, R9, 0x1, -R0 ;  /* 0x0000000109bd7824 */ /* 0x000fe400078e0a00 */
[----:B------:R-:W-:-:S02]  /*0d30*/  IMAD R188, R2, 0x40, R5 ;  /* 0x0000004002bc7824 */ /* 0x000fc400078e0205 */
[----:B------:R-:W-:Y:S02]  /*0d40*/  IMAD R191, R3, R6, 0x80 ;  /* 0x0000008003bf7424 */ /* 0x000fe400078e0206 */
[----:B------:R-:W-:Y:S01]  /*0d50*/  IMAD R189, R189, 0x8, R188 ;  /* 0x00000008bdbd7824 */ /* 0x000fe200078e02bc */
[----:B--2---:R-:W-:-:S07]  /*0d60*/  LOP3.LUT R2, R12, 0x1, RZ, 0xfc, !PT ;  /* 0x000000010c027812 */ /* 0x004fce00078efcff */
.L_x_37:
[----:B------:R-:W0:Y:S01]  /*0d70*/  SHFL.IDX PT, R0, R187, RZ, 0x1f ;  /* 0x00001fffbb007589 */ /* 0x000e2200000e0000 */
[----:B-1----:R-:W1:Y:S01]  /*0d80*/  S2UR UR4, SR_CgaCtaId ;  /* 0x00000000000479c3 */ /* 0x002e620000008800 */
[----:B------:R-:W-:Y:S01]  /*0d90*/  ULDC UR5, c[0x0][0xc38] ;  /* 0x00030e0000057ab9 */ /* 0x000fe20000000800 */
[----:B------:R-:W-:Y:S01]  /*0da0*/  R2UR UR11, R19 ;  /* 0x00000000130b72ca */ /* 0x000fe200000e0000 */
[----:B------:R-:W-:Y:S01]  /*0db0*/  ULDC.64 UR8, c[0x0][0x418] ;  /* 0x0001060000087ab9 */ /* 0x000fe20000000a00 */
[----:B------:R-:W-:Y:S02]  /*0dc0*/  UISETP.NE.AND UP1, UPT, UR5, 0x1, UPT ;  /* 0x000000010500788c */ /* 0x000fe4000bf25270 */
[----:B------:R-:W-:Y:S02]  /*0dd0*/  UISETP.NE.U32.AND UP0, UPT, UR8, URZ, UPT ;  /* 0x0000003f0800728c */ /* 0x000fe4000bf05070 */
[----:B---3-5:R-:W2:Y:S01]  /*0de0*/  LDC R88, c[0x0][0x2f0] ;  /* 0x0000bc00ff587b82 */ /* 0x028ea20000000800 */
[----:B------:R-:W-:Y:S01]  /*0df0*/  UMOV UR38, 0x400 ;  /* 0x0000040000267882 */ /* 0x000fe20000000000 */
[----:B------:R-:W-:Y:S01]  /*0e00*/  UISETP.NE.AND.EX UP0, UPT, UR9, URZ, UPT, UP0 ;  /* 0x0000003f0900728c */ /* 0x000fe2000bf05300 */
[----:B------:R-:W-:Y:S01]  /*0e10*/  ULDC UR5, c[0x0][0xc44] ;  /* 0x0003110000057ab9 */ /* 0x000fe20000000800 */
[----:B------:R-:W-:Y:S01]  /*0e20*/  ULDC UR6, c[0x0][0x424] ;  /* 0x0001090000067ab9 */ /* 0x000fe20000000800 */
[----:B------:R-:W-:-:S02]  /*0e30*/  UISETP.NE.AND UP2, UPT, UR5, 0x1, UPT ;  /* 0x000000010500788c */ /* 0x000fc4000bf45270 */
[----:B------:R-:W-:Y:S01]  /*0e40*/  USEL UR6, UR6, 0x1, UP0 ;  /* 0x0000000106067887 */ /* 0x000fe20008000000 */
[----:B------:R-:W-:Y:S01]  /*0e50*/  @UP1 ULDC UR10, c[0x0][0xc40] ;  /* 0x00031000000a1ab9 */ /* 0x000fe20000000800 */
[----:B------:R-:W-:Y:S01]  /*0e60*/  UMOV UR12, UR11 ;  /* 0x0000000b000c7c82 */ /* 0x000fe20008000000 */
[----:B0-----:R-:W-:Y:S01]  /*0e70*/  R2UR UR7, R0 ;  /* 0x00000000000772ca */ /* 0x001fe200000e0000 */
[----:B-1----:R-:W-:-:S03]  /*0e80*/  ULEA UR38, UR4, UR38, 0x18 ;  /* 0x0000002604267291 */ /* 0x002fc6000f8ec03f */
[----:B------:R-:W-:Y:S01]  /*0e90*/  @UP1 ULDC UR4, c[0x0][0xc3c] ;  /* 0x00030f0000041ab9 */ /* 0x000fe20000000800 */
[----:B------:R-:W-:Y:S02]  /*0ea0*/  UIADD3 UR9, UR38, 0x10400, URZ ;  /* 0x0001040026097890 */ /* 0x000fe4000fffe03f */
[----:B------:R-:W-:Y:S02]  /*0eb0*/  UIMAD.WIDE.U32 UR4, UR11, UR4, URZ ;  /* 0x000000040b0472a5 */ /* 0x000fe4000f8e003f */
[----:B------:R-:W-:Y:S01]  /*0ec0*/  ULOP3.LUT UP0, URZ, UR9, 0x3ff, URZ, 0xc0, !UPT ;  /* 0x000003ff093f7892 */ /* 0x000fe2000f80c03f */
[----:B--2---:R-:W-:Y:S01]  /*0ed0*/  IMAD R88, R88, UR6, RZ ;  /* 0x0000000658587c24 */ /* 0x004fe2000f8e02ff */
[----:B------:R-:W-:Y:S02]  /*0ee0*/  @UP1 USHF.R.U32.HI UR12, URZ, UR10, UR5 ;  /* 0x0000000a3f0c1299 */ /* 0x000fe40008011605 */
[----:B------:R-:W-:Y:S01]  /*0ef0*/  ULEA.HI UR8, UR7, UR7, URZ, 0x1 ;  /* 0x0000000707087291 */ /* 0x000fe2000f8f083f */
[----:B------:R-:W-:Y:S01]  /*0f00*/  VIADD R0, R88, 0x7f ;  /* 0x0000007f58007836 */ /* 0x000fe20000000000 */
[----:B------:R-:W-:-:S02]  /*0f10*/  PLOP3.LUT P0, PT, PT, PT, UP0, 0x80, 0x0 ;  /* 0x000000000000781c */ /* 0x000fc40003f0f008 */
[----:B------:R-:W-:Y:S01]  /*0f20*/  ULOP3.LUT UR8, UR8, 0x1e, URZ, 0xc0, !UPT ;  /* 0x0000001e08087892 */ /* 0x000fe2000f8ec03f */
[----:B------:R-:W-:Y:S01]  /*0f30*/  IMAD.U32 R186, RZ, RZ, UR12 ;  /* 0x0000000cffba7e24 */ /* 0x000fe2000f8e00ff */
[----:B------:R-:W-:Y:S01]  /*0f40*/  SHF.R.S32.HI R3, RZ, 0x1f, R0 ;  /* 0x0000001fff037819 */ /* 0x000fe20000011400 */
[----:B------:R-:W-:Y:S01]  /*0f50*/  UMOV UR39, UR12 ;  /* 0x0000000c00277c82 */ /* 0x000fe20008000000 */
[----:B------:R-:W-:Y:S02]  /*0f60*/  UIADD3 UR8, UR7, -UR8, URZ ;  /* 0x8000000807087290 */ /* 0x000fe4000fffe03f */
[----:B------:R-:W-:Y:S01]  /*0f70*/  LEA.HI R3, R3, R0, RZ, 0x7 ;  /* 0x0000000003037211 */ /* 0x000fe200078f38ff */
[----:B------:R-:W-:Y:S01]  /*0f80*/  @UP2 ULDC.64 UR6, c[0x0][0xc48] ;  /* 0x0003120000062ab9 */ /* 0x000fe20000000a00 */
[----:B------:R-:W-:Y:S02]  /*0f90*/  ULEA UR8, UR8, UR9, 0xd ;  /* 0x0000000908087291 */ /* 0x000fe4000f8e683f */
[----:B------:R-:W-:Y:S01]  /*0fa0*/  UIMAD.WIDE.U32 UR4, UR12, UR6, URZ ;  /* 0x000000060c0472a5 */ /* 0x000fe2000f8e003f */
[----:B------:R-:W-:Y:S01]  /*0fb0*/  SHF.R.S32.HI R193, RZ, 0x7, R3 ;  /* 0x00000007ffc17819 */ /* 0x000fe20000011403 */
[----:B------:R-:W-:-:S02]  /*0fc0*/  USHF.R.U32.HI UR8, URZ, 0x4, UR8 ;  /* 0x000000043f087899 */ /* 0x000fc40008011608 */
[----:B------:R-:W-:Y:S02]  /*0fd0*/  @UP2 USHF.R.U32.HI UR39, URZ, UR7, UR5 ;  /* 0x000000073f272299 */ /* 0x000fe40008011605 */
[----:B------:R-:W-:Y:S01]  /*0fe0*/  ULOP3.LUT UR40, UR8, 0x3fff, URZ, 0xc0, !UPT ;  /* 0x00003fff08287892 */ /* 0x000fe2000f8ec03f */
[----:B------:R-:W-:Y:S02]  /*0ff0*/  UMOV UR4, UR11 ;  /* 0x0000000b00047c82 */ /* 0x000fe40008000000 */
[----:B------:R-:W-:Y:S01]  /*1000*/  IMAD.U32 R185, RZ, RZ, UR4 ;  /* 0x00000004ffb97e24 */ /* 0x000fe2000f8e00ff */
[----:B------:R-:W-:Y:S08]  /*1010*/  @!P0 BRA `(.L_x_9) ;  /* 0x0000000000408947 */ /* 0x000ff00003800000 */
[----:B------:R-:W-:Y:S01]  /*1020*/  MOV R0, 0x0 ;  /* 0x0000000000007802 */ /* 0x000fe20000000f00 */
[----:B------:R-:W-:Y:S01]  /*1030*/  ULDC.64 UR4, c[0x4][0x118] ;  /* 0x0100460000047ab9 */ /* 0x000fe20000000a00 */
[----:B------:R-:W-:Y:S01]  /*1040*/  ULDC.64 UR6, c[0x4][0x98] ;  /* 0x0100260000067ab9 */ /* 0x000fe20000000a00 */
[----:B------:R-:W-:Y:S01]  /*1050*/  IMAD.U32 R4, RZ, RZ, UR4 ;  /* 0x00000004ff047e24 */ /* 0x000fe2000f8e00ff */
[----:B------:R0:W1:Y:S01]  /*1060*/  LDC.64 R14, c[0x4][R0] ;  /* 0x01000000000e7b82 */ /* 0x0000620000000a00 */
[----:B------:R-:W-:Y:S01]  /*1070*/  IMAD.U32 R5, RZ, RZ, UR5 ;  /* 0x00000005ff057e24 */ /* 0x000fe2000f8e00ff */
[----:B------:R-:W-:Y:S01]  /*1080*/  ULDC.64 UR4, c[0x4][0x120] ;  /* 0x0100480000047ab9 */ /* 0x000fe20000000a00 */
[----:B------:R-:W-:Y:S02]  /*1090*/  IMAD.U32 R10, RZ, RZ, UR6 ;  /* 0x00000006ff0a7e24 */ /* 0x000fe4000f8e00ff */
[----:B------:R-:W-:Y:S02]  /*10a0*/  IMAD.U32 R6, RZ, RZ, UR4 ;  /* 0x00000004ff067e24 */ /* 0x000fe4000f8e00ff */
[----:B------:R-:W-:-:S02]  /*10b0*/  IMAD.U32 R7, RZ, RZ, UR5 ;  /* 0x00000005ff077e24 */ /* 0x000fc4000f8e00ff */
[----:B------:R-:W-:Y:S02]  /*10c0*/  IMAD.U32 R11, RZ, RZ, UR7 ;  /* 0x00000007ff0b7e24 */ /* 0x000fe4000f8e00ff */
[----:B------:R-:W-:Y:S02]  /*10d0*/  IMAD.MOV.U32 R8, RZ, RZ, 0x70 ;  /* 0x00000070ff087424 */ /* 0x000fe400078e00ff */
[----:B------:R-:W-:Y:S02]  /*10e0*/  IMAD.MOV.U32 R12, RZ, RZ, 0x1 ;  /* 0x00000001ff0c7424 */ /* 0x000fe400078e00ff */
[----:B0-----:R-:W-:-:S07]  /*10f0*/  IMAD.MOV.U32 R13, RZ, RZ, RZ ;  /* 0x000000ffff0d7224 */ /* 0x001fce00078e00ff */
[----:B------:R-:W-:-:S07]  /*1100*/  LEPC R20, `(.L_x_9) ;  /* 0x000000001014794e */ /* 0x000fce0000000000 */
[----:B-1----:R-:W-:Y:S05]  /*1110*/  CALL.ABS.NOINC R14 ;  /* 0x000000000e007343 */ /* 0x002fea0003c00000 */
.L_x_9:
[----:B------:R-:W-:Y:S02]  /*1120*/  LOP3.LUT R0, R22, 0x1, RZ, 0xc0, !PT ;  /* 0x0000000116007812 */ /* 0x000fe400078ec0ff */
[----:B------:R-:W-:Y:S02]  /*1130*/  ISETP.NE.AND P0, PT, R2, 0x3, PT ;  /* 0x000000030200780c */ /* 0x000fe40003f05270 */
[----:B------:R-:W-:-:S04]  /*1140*/  SHF.L.U32 R0, R0, 0x1f, RZ ;  /* 0x0000001f00007819 */ /* 0x000fc800000006ff */
[----:B------:R-:W0:Y:S02]  /*1150*/  SYNCS.PHASECHK.TRANS64.TRYWAIT P1, [UR38+0x34800], R0 ;  /* 0x03480000ff0075a7 */ /* 0x000e240008020166 */
[----:B0-----:R-:W-:Y:S05]  /*1160*/  @!P1 BRA `(.L_x_10) ;  /* 0x000000ac00409947 */ /* 0x001fea0003800000 */
.L_x_127:
[----:B------:R-:W-:Y:S05]  /*1170*/  @!P0 BRA `(.L_x_11) ;  /* 0x0000000000048947 */ /* 0x000fea0003800000 */
[----:B------:R-:W-:Y:S01]  /*1180*/  BPT.TRAP 0x1 ;  /* 0x000000040000795c */ /* 0x000fe20000300000 */
.L_x_11:
[----:B------:R-:W-:Y:S02]  /*1190*/  IMAD.U32 R6, RZ, RZ, UR36 ;  /* 0x00000024ff067e24 */ /* 0x000fe4000f8e00ff */
[----:B0-----:R-:W-:-:S03]  /*11a0*/  IMAD.U32 R3, RZ, RZ, UR37 ;  /* 0x00000025ff037e24 */ /* 0x001fc6000f8e00ff */
[----:B------:R-:W-:Y:S02]  /*11b0*/  LEA R6, R6, UR38, 0x3 ;  /* 0x0000002606067c11 */ /* 0x000fe4000f8e18ff */
[----:B------:R-:W-:-:S04]  /*11c0*/  SHF.L.U32 R3, R3, 0x1f, RZ ;  /* 0x0000001f03037819 */ /* 0x000fc800000006ff */
[----:B------:R0:W1:Y:S01]  /*11d0*/  SYNCS.PHASECHK.TRANS64.TRYWAIT P2, [R6+URZ+0x34830], R3 ;  /* 0x03483003060075a7 */ /* 0x000062000804017f */
[----:B------:R-:W-:Y:S05]  /*11e0*/  @!P0 BRA `(.L_x_12) ;  /* 0x0000000000048947 */ /* 0x000fea0003800000 */
[----:B------:R-:W-:Y:S01]  /*11f0*/  BPT.TRAP 0x1 ;  /* 0x000000040000795c */ /* 0x000fe20000300000 */
.L_x_12:
[----:B------:R-:W2:Y:S01]  /*1200*/  S2R R0, SR_TID.X ;  /* 0x0000000000007919 */ /* 0x000ea20000002100 */
[----:B------:R-:W-:Y:S01]  /*1210*/  IMAD.MOV.U32 R151, RZ, RZ, RZ ;  /* 0x000000ffff977224 */ /* 0x000fe200078e00ff */
[----:B--2---:R-:W-:-:S04]  /*1220*/  LOP3.LUT R0, R0, 0x7f, RZ, 0xc0, !PT ;  /* 0x0000007f00007812 */ /* 0x004fc800078ec0ff */
[----:B------:R-:W-:Y:S01]  /*1230*/  ISETP.NE.AND P1, PT, R0, RZ, PT ;  /* 0x000000ff0000720c */ /* 0x000fe20003f25270 */
[----:B-1----:R-:W-:-:S12]  /*1240*/  @P2 BRA `(.L_x_13) ;  /* 0x0000000000082947 */ /* 0x002fd80003800000 */
[----:B------:R-:W1:Y:S02]  /*1250*/  SYNCS.PHASECHK.TRANS64.TRYWAIT P2, [R6+URZ+0x34830], R3 ;  /* 0x03483003060075a7 */ /* 0x000e64000804017f */
[----:B-1----:R-:W-:Y:S05]  /*1260*/  @!P2 BRA `(.L_x_14) ;  /* 0x000000ac0018a947 */ /* 0x002fea0003800000 */
.L_x_13:
[----:B------:R-:W-:Y:S05]  /*1270*/  WARPSYNC.ALL ;  /* 0x0000000000007948 */ /* 0x000fea0003800000 */
[----:B------:R-:W-:Y:S01]  /*1280*/  UIADD3 UR38, UR38, 0x1c400, URZ ;  /* 0x0001c40026267890 */ /* 0x000fe2000fffe03f */
[----:B------:R-:W-:Y:S01]  /*1290*/  WARPGROUP.ARRIVE ;  /* 0x00000000000079c5 */ /* 0x000fe20000000000 */
[----:B------:R-:W-:Y:S01]  /*12a0*/  ULOP3.LUT UR5, UR40, 0x10000, URZ, 0xfc, !UPT ;  /* 0x0001000028057892 */ /* 0x000fe2000f8efc3f */
[----:B------:R-:W-:Y:S01]  /*12b0*/  IMAD.IADD R0, R191, 0x1, R88 ;  /* 0x00000001bf007824 */ /* 0x000fe200078e0258 */
[----:B------:R-:W-:Y:S01]  /*12c0*/  USHF.R.U32.HI UR38, URZ, 0x4, UR38 ;  /* 0x000000043f267899 */ /* 0x000fe20008011626 */
[----:B------:R-:W-:Y:S01]  /*12d0*/  P2R R89, PR, RZ, 0x2 ;  /* 0x00000002ff597803 */ /* 0x000fe20000000000 */
[----:B------:R-:W-:Y:S01]  /*12e0*/  UMOV UR9, 0x40000040 ;  /* 0x4000004000097882 */ /* 0x000fe20000000000 */
[----:B------:R-:W-:Y:S01]  /*12f0*/  UMOV UR11, 0x40000040 ;  /* 0x40000040000b7882 */ /* 0x000fe20000000000 */
[----:B------:R-:W-:Y:S01]  /*1300*/  ULOP3.LUT UR38, UR38, 0x3fff, URZ, 0xc0, !UPT ;  /* 0x00003fff26267892 */ /* 0x000fe2000f8ec03f */
[----:B------:R-:W-:Y:S01]  /*1310*/  IMAD.U32 R5, RZ, RZ, UR9 ;  /* 0x00000009ff057e24 */ /* 0x000fe2000f8e00ff */
[----:B------:R-:W-:Y:S01]  /*1320*/  UMOV UR8, UR5 ;  /* 0x0000000500087c82 */ /* 0x000fe20008000000 */
[----:B------:R-:W-:Y:S01]  /*1330*/  UIADD3 UR56, UR5, 0x2, URZ ;  /* 0x0000000205387890 */ /* 0x000fe2000fffe03f */
[----:B------:R-:W-:Y:S01]  /*1340*/  IMAD.U32 R4, RZ, RZ, UR8 ;  /* 0x00000008ff047e24 */ /* 0x000fe2000f8e00ff */
[----:B------:R-:W-:Y:S01]  /*1350*/  ULOP3.LUT UR38, UR38, 0x10000, URZ, 0xfc, !UPT ;  /* 0x0001000026267892 */ /* 0x000fe2000f8efc3f */
[----:B------:R-:W-:Y:S01]  /*1360*/  IMAD R7, R193, -0x80, R0 ;  /* 0xffffff80c1077824 */ /* 0x000fe200078e0200 */
[----:B------:R-:W-:Y:S01]  /*1370*/  UMOV UR57, 0x40000040 ;  /* 0x4000004000397882 */ /* 0x000fe20000000000 */
[----:B------:R-:W-:Y:S01]  /*1380*/  UMOV UR59, 0x40000040 ;  /* 0x40000040003b7882 */ /* 0x000fe20000000000 */
[----:B------:R-:W-:Y:S01]  /*1390*/  UIMAD UR4, UR36, 0xc00, UR38 ;  /* 0x00000c00240478a4 */ /* 0x000fe2000f8e0226 */
[----:B------:R-:W-:Y:S01]  /*13a0*/  P2R R91, PR, RZ, 0x1 ;  /* 0x00000001ff5b7803 */ /* 0x000fe20000000000 */
[----:B------:R-:W-:Y:S01]  /*13b0*/  UIADD3 UR52, UR5, 0x4, URZ ;  /* 0x0000000405347890 */ /* 0x000fe2000fffe03f */
[C---:B------:R-:W-:Y:S01]  /*13c0*/  ISETP.GT.AND P4, PT, R7.reuse, RZ, PT ;  /* 0x000000ff0700720c */ /* 0x040fe20003f84270 */
[----:B------:R-:W-:Y:S01]  /*13d0*/  UIADD3 UR58, UR4, 0x2, URZ ;  /* 0x00000002043a7890 */ /* 0x000fe2000fffe03f */
[C---:B------:R-:W-:Y:S01]  /*13e0*/  ISETP.GT.AND P3, PT, R7.reuse, 0x1, PT ;  /* 0x000000010700780c */ /* 0x040fe20003f64270 */
[----:B------:R-:W-:Y:S01]  /*13f0*/  UIADD3 UR54, UR4, 0x4, URZ ;  /* 0x0000000404367890 */ /* 0x000fe2000fffe03f */
[C---:B------:R-:W-:Y:S01]  /*1400*/  ISETP.GT.AND P2, PT, R7.reuse, 0x8, PT ;  /* 0x000000080700780c */ /* 0x040fe20003f44270 */
[----:B------:R-:W-:Y:S01]  /*1410*/  UMOV UR10, UR4 ;  /* 0x00000004000a7c82 */ /* 0x000fe20008000000 */
[----:B------:R-:W-:Y:S01]  /*1420*/  UMOV UR53, 0x40000040 ;  /* 0x4000004000357882 */ /* 0x000fe20000000000 */
[----:B------:R-:W-:Y:S01]  /*1430*/  HGMMA.64x128x16.F32.BF16 R24, gdesc[UR8], RZ, !UPT, gsb0 ;  /* 0x01e00000081879f0 */ /* 0x000fe2000c0018ff */
[----:B------:R-:W-:Y:S01]  /*1440*/  UMOV UR55, 0x40000040 ;  /* 0x4000004000377882 */ /* 0x000fe20000000000 */
[----:B------:R-:W-:Y:S01]  /*1450*/  UIADD3 UR8, UR5, 0x6, URZ ;  /* 0x0000000605087890 */ /* 0x000fe2000fffe03f */
[C---:B------:R-:W-:Y:S01]  /*1460*/  ISETP.GT.AND P6, PT, R7.reuse, 0x9, PT ;  /* 0x000000090700780c */ /* 0x040fe20003fc4270 */
[----:B------:R-:W-:Y:S01]  /*1470*/  UIADD3 UR10, UR4, 0x6, URZ ;  /* 0x00000006040a7890 */ /* 0x000fe2000fffe03f */
[C---:B------:R-:W-:Y:S01]  /*1480*/  ISETP.GT.AND P5, PT, R7.reuse, 0x10, PT ;  /* 0x000000100700780c */ /* 0x040fe20003fa4270 */
[----:B------:R-:W-:Y:S01]  /*1490*/  UMOV UR9, 0x40000040 ;  /* 0x4000004000097882 */ /* 0x000fe20000000000 */
[----:B------:R-:W-:Y:S01]  /*14a0*/  UMOV UR11, 0x40000040 ;  /* 0x40000040000b7882 */ /* 0x000fe20000000000 */
[----:B------:R-:W-:Y:S01]  /*14b0*/  UIADD3 UR12, UR5, 0x400, URZ ;  /* 0x00000400050c7890 */ /* 0x000fe2000fffe03f */
[C---:B------:R-:W-:Y:S01]  /*14c0*/  ISETP.GT.AND P1, PT, R7.reuse, 0x59, PT ;  /* 0x000000590700780c */ /* 0x040fe20003f24270 */
[----:B------:R-:W-:Y:S01]  /*14d0*/  UIADD3 UR14, UR4, 0x400, URZ ;  /* 0x00000400040e7890 */ /* 0x000fe2000fffe03f */
[----:B------:R-:W-:Y:S01]  /*14e0*/  ISETP.GT.AND P0, PT, R7, 0x60, PT ;  /* 0x000000600700780c */ /* 0x000fe20003f04270 */
[----:B------:R-:W-:Y:S01]  /*14f0*/  UMOV UR13, 0x40000040 ;  /* 0x40000040000d7882 */ /* 0x000fe20000000000 */
[----:B------:R-:W-:Y:S01]  /*1500*/  UMOV UR15, 0x40000040 ;  /* 0x40000040000f7882 */ /* 0x000fe20000000000 */
[----:B------:R-:W-:Y:S01]  /*1510*/  UIADD3 UR16, UR5, 0x402, URZ ;  /* 0x0000040205107890 */ /* 0x000fe2000fffe03f */
[--C-:B------:R-:W-:Y:S01]  /*1520*/  IMAD.MOV.U32 R150, RZ, RZ, R151.reuse ;  /* 0x000000ffff967224 */ /* 0x100fe200078e0097 */
[----:B------:R-:W-:Y:S01]  /*1530*/  UIADD3 UR18, UR4, 0x402, URZ ;  /* 0x0000040204127890 */ /* 0x000fe2000fffe03f */
[--C-:B------:R-:W-:Y:S01]  /*1540*/  IMAD.MOV.U32 R149, RZ, RZ, R151.reuse ;  /* 0x000000ffff957224 */ /* 0x100fe200078e0097 */
        /* <DEDUP_REMOVED lines=38> */
[----:B------:R-:W-:Y:S01]  /*17b0*/  ULDC UR4, c[0x0][0x988] ;  /* 0x0002620000047ab9 */ /* 0x000fe20000000800 */
[----:B------:R-:W-:-:S02]  /*17c0*/  IMAD.MOV.U32 R136, RZ, RZ, R151 ;  /* 0x000000ffff887224 */ /* 0x000fc400078e0097 */
[--C-:B------:R-:W-:Y:S02]  /*17d0*/  IMAD.MOV.U32 R135, RZ, RZ, R151.reuse ;  /* 0x000000ffff877224 */ /* 0x100fe400078e0097 */
[--C-:B------:R-:W-:Y:S02]  /*17e0*/  IMAD.MOV.U32 R133, RZ, RZ, R151.reuse ;  /* 0x000000ffff857224 */ /* 0x100fe400078e0097 */
[--C-:B------:R-:W-:Y:S02]  /*17f0*/  IMAD.MOV.U32 R131, RZ, RZ, R151.reuse ;  /* 0x000000ffff837224 */ /* 0x100fe400078e0097 */
[--C-:B------:R-:W-:Y:S02]  /*1800*/  IMAD.MOV.U32 R129, RZ, RZ, R151.reuse ;  /* 0x000000ffff817224 */ /* 0x100fe400078e0097 */
[--C-:B------:R-:W-:Y:S02]  /*1810*/  IMAD.MOV.U32 R127, RZ, RZ, R151.reuse ;  /* 0x000000ffff7f7224 */ /* 0x100fe400078e0097 */
        /* <DEDUP_REMOVED lines=16> */
[----:B------:R-:W-:Y:S01]  /*1920*/  IMAD.MOV.U32 R93, RZ, RZ, R151 ;  /* 0x000000ffff5d7224 */ /* 0x000fe200078e0097 */
[----:B------:R-:W-:Y:S02]  /*1930*/  WARPGROUP.DEPBAR.LE gsb0, 0x0 ;  /* 0x00008000000079c5 */ /* 0x000fe40000010000 */
[----:B------:R-:W-:-:S06]  /*1940*/  WARPGROUP.ARRIVE ;  /* 0x00000000000079c5 */ /* 0x000fcc0000000000 */
[----:B------:R-:W-:Y:S03]  /*1950*/  HGMMA.64x128x16.F32.BF16 R24, gdesc[UR56], R24, gsb0 ;  /* 0x01e00000381879f0 */ /* 0x000fe60008001818 */
[----:B------:R-:W-:Y:S02]  /*1960*/  WARPGROUP.DEPBAR.LE gsb0, 0x0 ;  /* 0x00008000000079c5 */ /* 0x000fe40000010000 */
[----:B------:R-:W-:-:S07]  /*1970*/  WARPGROUP.ARRIVE ;  /* 0x00000000000079c5 */ /* 0x000fce0000000000 */
        /* <DEDUP_REMOVED lines=29> */
[----:B------:R-:W-:Y:S02]  /*1b50*/  FSEL R10, R24, -INF , P4 ;  /* 0xff800000180a7808 */ /* 0x000fe40002000000 */
[----:B------:R-:W-:Y:S02]  /*1b60*/  FSEL R25, R25, -INF , P3 ;  /* 0xff80000019197808 */ /* 0x000fe40001800000 */
[----:B------:R-:W-:Y:S02]  /*1b70*/  FSEL R90, R28, -INF , P2 ;  /* 0xff8000001c5a7808 */ /* 0x000fe40001000000 */
[----:B01----:R-:W-:-:S02]  /*1b80*/  FMNMX.FTZ R3, R10, R25, !PT ;  /* 0x000000190a037209 */ /* 0x003fc40007810000 */
[----:B------:R-:W-:Y:S02]  /*1b90*/  FSEL R92, R29, -INF , P6 ;  /* 0xff8000001d5c7808 */ /* 0x000fe40003000000 */
[----:B------:R-:W-:Y:S02]  /*1ba0*/  FMNMX.FTZ R3, R90, R3, !PT ;  /* 0x000000035a037209 */ /* 0x000fe40007810000 */
[----:B------:R-:W-:Y:S02]  /*1bb0*/  FSEL R26, R26, -INF , P4 ;  /* 0xff8000001a1a7808 */ /* 0x000fe40002000000 */
[----:B------:R-:W-:Y:S02]  /*1bc0*/  ISETP.GT.AND P4, PT, R7, 0x11, PT ;  /* 0x000000110700780c */ /* 0x000fe40003f84270 */
[----:B------:R-:W-:Y:S02]  /*1bd0*/  FSEL R94, R32, -INF , P5 ;  /* 0xff800000205e7808 */ /* 0x000fe40002800000 */
[----:B------:R-:W-:-:S02]  /*1be0*/  FMNMX.FTZ R3, R92, R3, !PT ;  /* 0x000000035c037209 */ /* 0x000fc40007810000 */
[----:B------:R-:W-:Y:S02]  /*1bf0*/  FSEL R27, R27, -INF , P3 ;  /* 0xff8000001b1b7808 */ /* 0x000fe40001800000 */
[----:B------:R-:W-:Y:S02]  /*1c00*/  ISETP.GT.AND P3, PT, R7, 0x18, PT ;  /* 0x000000180700780c */ /* 0x000fe40003f64270 */
[----:B------:R-:W-:Y:S02]  /*1c10*/  FSEL R96, R33, -INF , P4 ;  /* 0xff80000021607808 */ /* 0x000fe40002000000 */
[----:B------:R-:W-:Y:S02]  /*1c20*/  FMNMX.FTZ R3, R94, R3, !PT ;  /* 0x000000035e037209 */ /* 0x000fe40007810000 */
[----:B------:R-:W-:Y:S02]  /*1c30*/  FSEL R30, R30, -INF , P2 ;  /* 0xff8000001e1e7808 */ /* 0x000fe40001000000 */
[----:B------:R-:W-:-:S02]  /*1c40*/  ISETP.GT.AND P2, PT, R7, 0x19, PT ;  /* 0x000000190700780c */ /* 0x000fc40003f44270 */
        /* <DEDUP_REMOVED lines=63> */
[----:B------:R-:W-:Y:S02]  /*2040*/  FMNMX.FTZ R3, R122, R3, !PT ;  /* 0x000000037a037209 */ /* 0x000fe40007810000 */
[----:B------:R-:W-:Y:S02]  /*2050*/  FSEL R124, R69, -INF , P1 ;  /* 0xff800000457c7808 */ /* 0x000fe40000800000 */
[----:B------:R-:W-:-:S02]  /*2060*/  FMNMX.FTZ R3, R68, R3, !PT ;  /* 0x0000000344037209 */ /* 0x000fc40007810000 */
[C---:B------:R-:W-:Y:S02]  /*2070*/  ISETP.GT.AND P1, PT, R7.reuse, 0x61, PT ;  /* 0x000000610700780c */ /* 0x040fe40003f24270 */
[----:B------:R-:W-:Y:S02]  /*2080*/  FSEL R72, R72, -INF , P0 ;  /* 0xff80000048487808 */ /* 0x000fe40000000000 */
[----:B------:R-:W-:Y:S02]  /*2090*/  FMNMX.FTZ R3, R124, R3, !PT ;  /* 0x000000037c037209 */ /* 0x000fe40007810000 */
        /* <DEDUP_REMOVED lines=8> */
[----:B------:R-:W-:-:S02]  /*2120*/  FSEL R128, R77, -INF , P2 ;  /* 0xff8000004d807808 */ /* 0x000fc40001000000 */
[----:B------:R-:W-:Y:S02]  /*2130*/  FMNMX.FTZ R3, R76, R3, !PT ;  /* 0x000000034c037209 */ /* 0x000fe40007810000 */
[C---:B------:R-:W-:Y:S02]  /*2140*/  ISETP.GT.AND P3, PT, R7.reuse, 0x70, PT ;  /* 0x000000700700780c */ /* 0x040fe40003f64270 */
[----:B------:R-:W-:Y:S02]  /*2150*/  FSEL R66, R66, -INF , P4 ;  /* 0xff80000042427808 */ /* 0x000fe40002000000 */
[----:B------:R-:W-:Y:S02]  /*2160*/  FSEL R130, R80, -INF , P3 ;  /* 0xff80000050827808 */ /* 0x000fe40001800000 */
[----:B------:R-:W-:Y:S02]  /*2170*/  FMNMX.FTZ R3, R128, R3, !PT ;  /* 0x0000000380037209 */ /* 0x000fe40007810000 */
[----:B------:R-:W-:-:S02]  /*2180*/  ISETP.GT.AND P4, PT, R7, 0x71, PT ;  /* 0x000000710700780c */ /* 0x000fc40003f84270 */
[----:B------:R-:W-:Y:S02]  /*2190*/  FSEL R40, R63, -INF , P5 ;  /* 0xff8000003f287808 */ /* 0x000fe40002800000 */
[----:B------:R-:W-:Y:S02]  /*21a0*/  FSEL R132, R81, -INF , P4 ;  /* 0xff80000051847808 */ /* 0x000fe40002000000 */
[----:B------:R-:W-:Y:S02]  /*21b0*/  FMNMX.FTZ R3, R130, R3, !PT ;  /* 0x0000000382037209 */ /* 0x000fe40007810000 */
[----:B------:R-:W-:Y:S02]  /*21c0*/  ISETP.GT.AND P5, PT, R7, 0x78, PT ;  /* 0x000000780700780c */ /* 0x000fe40003fa4270 */
[----:B------:R-:W-:Y:S02]  /*21d0*/  FSEL R62, R62, -INF , P6 ;  /* 0xff8000003e3e7808 */ /* 0x000fe40003000000 */
[----:B------:R-:W-:-:S02]  /*21e0*/  FSEL R84, R84, -INF , P5 ;  /* 0xff80000054547808 */ /* 0x000fc40002800000 */
[----:B------:R-:W-:Y:S02]  /*21f0*/  FMNMX.FTZ R3, R132, R3, !PT ;  /* 0x0000000384037209 */ /* 0x000fe40007810000 */
[----:B------:R-:W-:Y:S02]  /*2200*/  ISETP.GT.AND P6, PT, R7, 0x79, PT ;  /* 0x000000790700780c */ /* 0x000fe40003fc4270 */
[----:B------:R-:W-:Y:S02]  /*2210*/  FMNMX.FTZ R3, R84, R3, !PT ;  /* 0x0000000354037209 */ /* 0x000fe40007810000 */
[----:B------:R-:W-:Y:S02]  /*2220*/  FSEL R134, R85, -INF , P6 ;  /* 0xff80000055867808 */ /* 0x000fe40003000000 */
[----:B------:R-:W-:Y:S02]  /*2230*/  P2R R15, PR, RZ, 0x4 ;  /* 0x00000004ff0f7803 */ /* 0x000fe40000000000 */
[----:B------:R-:W-:Y:S01]  /*2240*/  FMNMX.FTZ R9, R134, R3, !PT ;  /* 0x0000000386097209 */ /* 0x000fe20007810000 */
[----:B------:R-:W-:Y:S01]  /*2250*/  IMAD.U32 R3, RZ, RZ, UR4 ;  /* 0x00000004ff037e24 */ /* 0x000fe2000f8e00ff */
[----:B------:R-:W-:-:S02]  /*2260*/  P2R R21, PR, RZ, 0x1 ;  /* 0x00000001ff157803 */ /* 0x000fc40000000000 */
[----:B------:R-:W-:Y:S01]  /*2270*/  ISETP.GT.AND P0, PT, R7, 0x59, PT ;  /* 0x000000590700780c */ /* 0x000fe20003f04270 */
[----:B------:R-:W0:Y:S01]  /*2280*/  SHFL.BFLY PT, R0, R9, 0x2, 0x1f ;  /* 0x0c401f0009007f89 */ /* 0x000e2200000e0000 */
[----:B------:R-:W-:Y:S02]  /*2290*/  P2R R29, PR, RZ, 0x2 ;  /* 0x00000002ff1d7803 */ /* 0x000fe40000000000 */
[----:B------:R-:W-:Y:S02]  /*22a0*/  FSEL R48, R71, -INF , P0 ;  /* 0xff80000047307808 */ /* 0x000fe40000000000 */
[----:B------:R-:W-:Y:S02]  /*22b0*/  ISETP.NE.AND P0, PT, R21, RZ, PT ;  /* 0x000000ff1500720c */ /* 0x000fe40003f05270 */
[----:B------:R-:W-:Y:S02]  /*22c0*/  ISETP.GT.AND P1, PT, R7, 0x60, PT ;  /* 0x000000600700780c */ /* 0x000fe40003f24270 */
[----:B------:R-:W-:-:S02]  /*22d0*/  FSEL R78, R78, -INF , P0 ;  /* 0xff8000004e4e7808 */ /* 0x000fc40000000000 */
[----:B------:R-:W-:Y:S02]  /*22e0*/  FSEL R74, R74, -INF , P1 ;  /* 0xff8000004a4a7808 */ /* 0x000fe40000800000 */
[----:B------:R-:W-:Y:S02]  /*22f0*/  ISETP.NE.AND P1, PT, R29, RZ, PT ;  /* 0x000000ff1d00720c */ /* 0x000fe40003f25270 */
[----:B------:R-:W-:Y:S02]  /*2300*/  FSEL R82, R82, -INF , P3 ;  /* 0xff80000052527808 */ /* 0x000fe40001800000 */
[----:B------:R-:W-:Y:S02]  /*2310*/  FSEL R52, R75, -INF , P1 ;  /* 0xff8000004b347808 */ /* 0x000fe40000800000 */
[----:B------:R-:W-:Y:S02]  /*2320*/  FSEL R86, R86, -INF , P5 ;  /* 0xff80000056567808 */ /* 0x000fe40002800000 */
[----:B------:R-:W-:Y:S01]  /*2330*/  ISETP.NE.AND P1, PT, R89, RZ, PT ;  /* 0x000000ff5900720c */ /* 0x000fe20003f25270 */
[--C-:B------:R-:W-:Y:S01]  /*2340*/  IMAD.MOV.U32 R89, RZ, RZ, R151.reuse ;  /* 0x000000ffff597224 */ /* 0x100fe200078e0097 */
[----:B------:R-:W-:Y:S01]  /*2350*/  ISETP.NE.AND P0, PT, R91, RZ, PT ;  /* 0x000000ff5b00720c */ /* 0x000fe20003f05270 */
[----:B------:R-:W-:Y:S01]  /*2360*/  IMAD.MOV.U32 R91, RZ, RZ, R151 ;  /* 0x000000ffff5b7224 */ /* 0x000fe200078e0097 */
[----:B0-----:R-:W-:-:S05]  /*2370*/  FMNMX.FTZ R11, R9, R0, !PT ;  /* 0x00000000090b7209 */ /* 0x001fca0007810000 */
[----:B------:R-:W0:Y:S04]  /*2380*/  SHFL.BFLY PT, R0, R11, 0x1, 0x1f ;  /* 0x0c201f000b007f89 */ /* 0x000e2800000e0000 */
[----:B------:R-:W-:-:S05]  /*2390*/  @!P1 VIADD R6, R6, 0x34840 ;  /* 0x0003484006069836 */ /* 0x000fca0000000000 */
[----:B------:R-:W-:-:S04]  /*23a0*/  @!P1 PRMT R6, RZ, 0x654, R6 ;  /* 0x00000654ff069816 */ /* 0x000fc80000000006 */
[----:B------:R1:W-:Y:S01]  /*23b0*/  @!P1 SYNCS.ARRIVE.TRANS64.RED.A1T0 RZ, [R6+URZ], RZ ;  /* 0x000000ff06ff99a7 */ /* 0x0003e2000810043f */
[----:B0-----:R-:W-:Y:S02]  /*23c0*/  FMNMX.FTZ R0, R11, R0, !PT ;  /* 0x000000000b007209 */ /* 0x001fe40007810000 */
[----:B------:R-:W-:Y:S02]  /*23d0*/  FMNMX.FTZ R11, R26, R27, !PT ;  /* 0x0000001b1a0b7209 */ /* 0x000fe40007810000 */
[C---:B------:R-:W-:Y:S01]  /*23e0*/  FSETP.NEU.FTZ.AND P2, PT, R0.reuse, -INF , PT ;  /* 0xff8000000000780b */ /* 0x040fe20003f5d000 */
[----:B------:R-:W-:Y:S01]  /*23f0*/  FMUL.FTZ R13, R0, R3 ;  /* 0x00000003000d7220 */ /* 0x000fe20000410000 */
[----:B------:R-:W-:-:S04]  /*2400*/  FMNMX.FTZ R11, R30, R11, !PT ;  /* 0x0000000b1e0b7209 */ /* 0x000fc80007810000 */
[----:B------:R-:W-:Y:S02]  /*2410*/  FMNMX.FTZ R11, R8, R11, !PT ;  /* 0x0000000b080b7209 */ /* 0x000fe40007810000 */
[----:B------:R-:W-:Y:S02]  /*2420*/  FSEL R39, R13, RZ, P2 ;  /* 0x000000ff0d277208 */ /* 0x000fe40001000000 */
[----:B------:R-:W-:Y:S02]  /*2430*/  FMNMX.FTZ R11, R34, R11, !PT ;  /* 0x0000000b220b7209 */ /* 0x000fe40007810000 */
[----:B------:R-:W-:Y:S01]  /*2440*/  ISETP.NE.AND P2, PT, R15, RZ, PT ;  /* 0x000000ff0f00720c */ /* 0x000fe20003f45270 */
[--C-:B------:R-:W-:Y:S01]  /*2450*/  FFMA.FTZ R7, R25, R3, -R39.reuse ;  /* 0x0000000319077223 */ /* 0x100fe20000010827 */
[----:B------:R-:W-:Y:S01]  /*2460*/  FMNMX.FTZ R13, R12, R11, !PT ;  /* 0x0000000b0c0d7209 */ /* 0x000fe20007810000 */
[-CC-:B------:R-:W-:Y:S01]  /*2470*/  FFMA.FTZ R152, R56, R3.reuse, -R39.reuse ;  /* 0x0000000338987223 */ /* 0x180fe20000010827 */
[----:B------:R-:W-:Y:S01]  /*2480*/  FSEL R80, R79, -INF , P2 ;  /* 0xff8000004f507808 */ /* 0x000fe20001000000 */
[--C-:B------:R-:W-:Y:S01]  /*2490*/  FFMA.FTZ R182, R90, R3, -R39.reuse ;  /* 0x000000035ab67223 */ /* 0x100fe20000010827 */
[----:B------:R-:W-:Y:S01]  /*24a0*/  FMNMX.FTZ R13, R38, R13, !PT ;  /* 0x0000000d260d7209 */ /* 0x000fe20007810000 */
[--C-:B------:R-:W-:Y:S01]  /*24b0*/  FFMA.FTZ R180, R10, R3, -R39.reuse ;  /* 0x000000030ab47223 */ /* 0x100fe20000010827 */
[----:B------:R-:W-:Y:S01]  /*24c0*/  FSEL R56, R83, -INF , P4 ;  /* 0xff80000053387808 */ /* 0x000fe20002000000 */
[----:B------:R-:W-:Y:S01]  /*24d0*/  MUFU.EX2 R7, R7 ;  /* 0x0000000700077308 */ /* 0x000fe20000000800 */
[----:B------:R-:W-:Y:S01]  /*24e0*/  FMNMX.FTZ R13, R14, R13, !PT ;  /* 0x0000000d0e0d7209 */ /* 0x000fe20007810000 */
[-CC-:B------:R-:W-:Y:S01]  /*24f0*/  FFMA.FTZ R9, R92, R3.reuse, -R39.reuse ;  /* 0x000000035c097223 */ /* 0x180fe20000010827 */
[----:B------:R-:W-:Y:S01]  /*2500*/  FSEL R90, R87, -INF , P6 ;  /* 0xff800000575a7808 */ /* 0x000fe20003000000 */
[--C-:B------:R-:W-:Y:S01]  /*2510*/  FFMA.FTZ R176, R94, R3, -R39.reuse ;  /* 0x000000035eb07223 */ /* 0x100fe20000010827 */
[----:B------:R-:W-:Y:S01]  /*2520*/  FMNMX.FTZ R13, R42, R13, !PT ;  /* 0x0000000d2a0d7209 */ /* 0x000fe20007810000 */
[-CC-:B------:R-:W-:Y:S01]  /*2530*/  FFMA.FTZ R96, R96, R3.reuse, -R39.reuse ;  /* 0x0000000360607223 */ /* 0x180fe20000010827 */
[--C-:B------:R-:W-:Y:S01]  /*2540*/  FFMA.FTZ R178, R98, R3, -R39.reuse ;  /* 0x0000000362b27223 */ /* 0x100fe20000010827 */
[----:B------:R-:W0:Y:S01]  /*2550*/  MUFU.EX2 R180, R180 ;  /* 0x000000b400b47308 */ /* 0x000e220000000800 */
[----:B------:R-:W-:Y:S01]  /*2560*/  FMNMX.FTZ R15, R20, R13, !PT ;  /* 0x0000000d140f7209 */ /* 0x000fe20007810000 */
[-CC-:B------:R-:W-:Y:S01]  /*2570*/  FFMA.FTZ R100, R100, R3.reuse, -R39.reuse ;  /* 0x0000000364647223 */ /* 0x180fe20000010827 */
[-CC-:B------:R-:W-:Y:S01]  /*2580*/  FFMA.FTZ R172, R102, R3.reuse, -R39.reuse ;  /* 0x0000000366ac7223 */ /* 0x180fe20000010827 */
[--C-:B------:R-:W-:Y:S01]  /*2590*/  FFMA.FTZ R104, R104, R3, -R39.reuse ;  /* 0x0000000368687223 */ /* 0x100fe20000010827 */
[----:B------:R-:W-:Y:S01]  /*25a0*/  FMNMX.FTZ R15, R46, R15, !PT ;  /* 0x0000000f2e0f7209 */ /* 0x000fe20007810000 */
[-CC-:B------:R-:W-:Y:S01]  /*25b0*/  FFMA.FTZ R174, R106, R3.reuse, -R39.reuse ;  /* 0x000000036aae7223 */ /* 0x180fe20000010827 */
[--C-:B------:R-:W-:Y:S01]  /*25c0*/  FFMA.FTZ R108, R108, R3, -R39.reuse ;  /* 0x000000036c6c7223 */ /* 0x100fe20000010827 */
[----:B------:R-:W2:Y:S01]  /*25d0*/  MUFU.EX2 R182, R182 ;  /* 0x000000b600b67308 */ /* 0x000ea20000000800 */
[----:B------:R-:W-:Y:S01]  /*25e0*/  FMNMX.FTZ R15, R24, R15, !PT ;  /* 0x0000000f180f7209 */ /* 0x000fe20007810000 */
[-CC-:B------:R-:W-:Y:S01]  /*25f0*/  FFMA.FTZ R168, R110, R3.reuse, -R39.reuse ;  /* 0x000000036ea87223 */ /* 0x180fe20000010827 */
[-CC-:B------:R-:W-:Y:S01]  /*2600*/  FFMA.FTZ R112, R112, R3.reuse, -R39.reuse ;  /* 0x0000000370707223 */ /* 0x180fe20000010827 */
[--C-:B------:R-:W-:Y:S01]  /*2610*/  FFMA.FTZ R170, R114, R3, -R39.reuse ;  /* 0x0000000372aa7223 */ /* 0x100fe20000010827 */
[----:B------:R-:W-:Y:S01]  /*2620*/  FMNMX.FTZ R15, R50, R15, !PT ;  /* 0x0000000f320f7209 */ /* 0x000fe20007810000 */
[-CC-:B------:R-:W-:Y:S01]  /*2630*/  FFMA.FTZ R116, R116, R3.reuse, -R39.reuse ;  /* 0x0000000374747223 */ /* 0x180fe20000010827 */
[----:B------:R-:W-:Y:S01]  /*2640*/  FFMA.FTZ R118, R118, R3, -R39 ;  /* 0x0000000376767223 */ /* 0x000fe20000010827 */
[----:B------:R-:W3:Y:S01]  /*2650*/  MUFU.EX2 R9, R9 ;  /* 0x0000000900097308 */ /* 0x000ee20000000800 */
[----:B------:R-:W-:Y:S01]  /*2660*/  FMNMX.FTZ R21, R28, R15, !PT ;  /* 0x0000000f1c157209 */ /* 0x000fe20007810000 */
[----:B0-----:R-:W-:Y:S01]  /*2670*/  FADD.FTZ R49, R180, R7 ;  /* 0x00000007b4317221 */ /* 0x001fe20000010000 */
[-CC-:B------:R-:W-:Y:S01]  /*2680*/  FFMA.FTZ R154, R60, R3.reuse, -R39.reuse ;  /* 0x000000033c9a7223 */ /* 0x180fe20000010827 */
        /* <DEDUP_REMOVED lines=12> */
[----:B------:R4:W5:Y:S01]  /*2750*/  MUFU.EX2 R11, R96 ;  /* 0x00000060000b7308 */ /* 0x0009620000000800 */
[----:B------:R-:W-:Y:S01]  /*2760*/  FMNMX.FTZ R25, R36, R21, !PT ;  /* 0x0000001524197209 */ /* 0x000fe20007810000 */
[-CC-:B------:R-:W-:Y:S01]  /*2770*/  FFMA.FTZ R130, R130, R3.reuse, -R39.reuse ;  /* 0x0000000382827223 */ /* 0x180fe20000010827 */
[----:B------:R-:W-:Y:S01]  /*2780*/  F2FP.BF16.F32.PACK_AB R180, R7, R180 ;  /* 0x000000b407b4723e */ /* 0x000fe200000010ff */
[--C-:B------:R-:W-:Y:S01]  /*2790*/  FFMA.FTZ R132, R132, R3, -R39.reuse ;  /* 0x0000000384847223 */ /* 0x100fe20000010827 */
[----:B------:R-:W-:Y:S01]  /*27a0*/  FMNMX.FTZ R25, R62, R25, !PT ;  /* 0x000000193e197209 */ /* 0x000fe20007810000 */
[----:B------:R-:W-:Y:S01]  /*27b0*/  FFMA.FTZ R84, R84, R3, -R39 ;  /* 0x0000000354547223 */ /* 0x000fe20000010827 */
[--C-:B------:R-:W-:Y:S01]  /*27c0*/  IMAD.MOV.U32 R122, RZ, RZ, R151.reuse ;  /* 0x000000ffff7a7224 */ /* 0x100fe200078e0097 */
[----:B------:R-:W1:Y:S01]  /*27d0*/  MUFU.EX2 R178, R178 ;  /* 0x000000b200b27308 */ /* 0x000e620000000800 */
[----:B------:R-:W-:Y:S01]  /*27e0*/  FMNMX.FTZ R25, R40, R25, !PT ;  /* 0x0000001928197209 */ /* 0x000fe20007810000 */
[----:B------:R-:W-:-:S02]  /*27f0*/  IMAD.MOV.U32 R114, RZ, RZ, R151 ;  /* 0x000000ffff727224 */ /* 0x000fc400078e0097 */
[--C-:B------:R-:W-:Y:S01]  /*2800*/  IMAD.MOV.U32 R110, RZ, RZ, R151.reuse ;  /* 0x000000ffff6e7224 */ /* 0x100fe200078e0097 */
[----:B------:R-:W-:Y:S01]  /*2810*/  FMNMX.FTZ R25, R66, R25, !PT ;  /* 0x0000001942197209 */ /* 0x000fe20007810000 */
[--C-:B------:R-:W-:Y:S02]  /*2820*/  IMAD.MOV.U32 R106, RZ, RZ, R151.reuse ;  /* 0x000000ffff6a7224 */ /* 0x100fe400078e0097 */
[----:B------:R2:W1:Y:S01]  /*2830*/  MUFU.EX2 R13, R100 ;  /* 0x00000064000d7308 */ /* 0x0004620000000800 */
[----:B------:R-:W-:Y:S01]  /*2840*/  FMNMX.FTZ R29, R44, R25, !PT ;  /* 0x000000192c1d7209 */ /* 0x000fe20007810000 */
[--C-:B------:R-:W-:Y:S02]  /*2850*/  IMAD.MOV.U32 R102, RZ, RZ, R151.reuse ;  /* 0x000000ffff667224 */ /* 0x100fe400078e0097 */
[--C-:B------:R-:W-:Y:S01]  /*2860*/  IMAD.MOV.U32 R98, RZ, RZ, R151.reuse ;  /* 0x000000ffff627224 */ /* 0x100fe200078e0097 */
[----:B------:R-:W-:Y:S01]  /*2870*/  FMNMX.FTZ R29, R70, R29, !PT ;  /* 0x0000001d461d7209 */ /* 0x000fe20007810000 */
[----:B----4-:R-:W-:-:S02]  /*2880*/  IMAD.MOV.U32 R96, RZ, RZ, R151 ;  /* 0x000000ffff607224 */ /* 0x010fc400078e0097 */
[----:B------:R-:W-:Y:S01]  /*2890*/  MUFU.EX2 R172, R172 ;  /* 0x000000ac00ac7308 */ /* 0x000fe20000000800 */
[----:B------:R-:W-:Y:S01]  /*28a0*/  FMNMX.FTZ R29, R48, R29, !PT ;  /* 0x0000001d301d7209 */ /* 0x000fe20007810000 */
[--C-:B--2---:R-:W-:Y:S02]  /*28b0*/  IMAD.MOV.U32 R100, RZ, RZ, R151.reuse ;  /* 0x000000ffff647224 */ /* 0x104fe400078e0097 */
[--C-:B------:R-:W-:Y:S01]  /*28c0*/  IMAD.MOV.U32 R94, RZ, RZ, R151.reuse ;  /* 0x000000ffff5e7224 */ /* 0x100fe200078e0097 */
[----:B------:R-:W-:Y:S01]  /*28d0*/  FMNMX.FTZ R29, R74, R29, !PT ;  /* 0x0000001d4a1d7209 */ /* 0x000fe20007810000 */
[----:B------:R-:W-:Y:S02]  /*28e0*/  IMAD.MOV.U32 R92, RZ, RZ, R151 ;  /* 0x000000ffff5c7224 */ /* 0x000fe400078e0097 */
[----:B------:R2:W-:Y:S01]  /*28f0*/  MUFU.EX2 R15, R104 ;  /* 0x00000068000f7308 */ /* 0x0005e20000000800 */
[----:B------:R-:W-:-:S04]  /*2900*/  FMNMX.FTZ R31, R52, R29, !PT ;  /* 0x0000001d341f7209 */ /* 0x000fc80007810000 */
[----:B------:R-:W-:-:S03]  /*2910*/  FMNMX.FTZ R31, R78, R31, !PT ;  /* 0x0000001f4e1f7209 */ /* 0x000fc60007810000 */
[----:B------:R-:W-:Y:S01]  /*2920*/  MUFU.EX2 R174, R174 ;  /* 0x000000ae00ae7308 */ /* 0x000fe20000000800 */
[----:B------:R-:W-:Y:S01]  /*2930*/  FMNMX.FTZ R31, R80, R31, !PT ;  /* 0x0000001f501f7209 */ /* 0x000fe20007810000 */
[----:B--2---:R-:W-:-:S03]  /*2940*/  IMAD.MOV.U32 R104, RZ, RZ, R151 ;  /* 0x000000ffff687224 */ /* 0x004fc600078e0097 */
[----:B------:R-:W-:-:S03]  /*2950*/  FMNMX.FTZ R31, R82, R31, !PT ;  /* 0x0000001f521f7209 */ /* 0x000fc60007810000 */
[----:B------:R2:W-:Y:S01]  /*2960*/  MUFU.EX2 R21, R108 ;  /* 0x0000006c00157308 */ /* 0x0005e20000000800 */
[----:B------:R-:W-:-:S04]  /*2970*/  FMNMX.FTZ R33, R56, R31, !PT ;  /* 0x0000001f38217209 */ /* 0x000fc80007810000 */
[----:B------:R-:W-:-:S03]  /*2980*/  FMNMX.FTZ R33, R86, R33, !PT ;  /* 0x0000002156217209 */ /* 0x000fc60007810000 */
[----:B------:R-:W-:Y:S01]  /*2990*/  MUFU.EX2 R168, R168 ;  /* 0x000000a800a87308 */ /* 0x000fe20000000800 */
[----:B------:R-:W-:Y:S01]  /*29a0*/  FMNMX.FTZ R10, R90, R33, !PT ;  /* 0x000000215a0a7209 */ /* 0x000fe20007810000 */
[-CC-:B------:R-:W-:Y:S01]  /*29b0*/  FFMA.FTZ R33, R120, R3.reuse, -R39.reuse ;  /* 0x0000000378217223 */ /* 0x180fe20000010827 */
[----:B------:R-:W-:Y:S01]  /*29c0*/  FFMA.FTZ R39, R134, R3, -R39 ;  /* 0x0000000386277223 */ /* 0x000fe20000010827 */
[--C-:B------:R-:W-:Y:S02]  /*29d0*/  IMAD.MOV.U32 R134, RZ, RZ, R151.reuse ;  /* 0x000000ffff867224 */ /* 0x100fe400078e0097 */
[----:B------:R-:W4:Y:S01]  /*29e0*/  SHFL.BFLY PT, R37, R10, 0x2, 0x1f ;  /* 0x0c401f000a257f89 */ /* 0x000f2200000e0000 */
[--C-:B------:R-:W-:Y:S01]  /*29f0*/  IMAD.MOV.U32 R120, RZ, RZ, R151.reuse ;  /* 0x000000ffff787224 */ /* 0x100fe200078e0097 */
[----:B------:R3:W-:Y:S01]  /*2a00*/  MUFU.EX2 R25, R112 ;  /* 0x0000007000197308 */ /* 0x0007e20000000800 */
[----:B--2---:R-:W-:-:S07]  /*2a10*/  IMAD.MOV.U32 R108, RZ, RZ, R151 ;  /* 0x000000ffff6c7224 */ /* 0x004fce00078e0097 */
[----:B------:R-:W-:Y:S01]  /*2a20*/  MUFU.EX2 R170, R170 ;  /* 0x000000aa00aa7308 */ /* 0x000fe20000000800 */
[----:B---3--:R-:W-:-:S07]  /*2a30*/  IMAD.MOV.U32 R112, RZ, RZ, R151 ;  /* 0x000000ffff707224 */ /* 0x008fce00078e0097 */
[----:B------:R2:W-:Y:S01]  /*2a40*/  MUFU.EX2 R29, R116 ;  /* 0x00000074001d7308 */ /* 0x0005e20000000800 */
[----:B----4-:R-:W-:-:S07]  /*2a50*/  FMNMX.FTZ R37, R10, R37, !PT ;  /* 0x000000250a257209 */ /* 0x010fce0007810000 */
[----:B------:R-:W-:Y:S01]  /*2a60*/  MUFU.EX2 R152, R152 ;  /* 0x0000009800987308 */ /* 0x000fe20000000800 */
[--C-:B--2---:R-:W-:Y:S01]  /*2a70*/  IMAD.MOV.U32 R116, RZ, RZ, R151.reuse ;  /* 0x000000ffff747224 */ /* 0x104fe200078e0097 */
[----:B------:R-:W2:Y:S06]  /*2a80*/  SHFL.BFLY PT, R10, R37, 0x1, 0x1f ;  /* 0x0c201f00250a7f89 */ /* 0x000eac00000e0000 */
[----:B------:R3:W-:Y:S08]  /*2a90*/  MUFU.EX2 R31, R118 ;  /* 0x00000076001f7308 */ /* 0x0007f00000000800 */
[----:B------:R-:W-:Y:S01]  /*2aa0*/  MUFU.EX2 R154, R154 ;  /* 0x0000009a009a7308 */ /* 0x000fe20000000800 */
[----:B---3--:R-:W-:-:S07]  /*2ab0*/  IMAD.MOV.U32 R118, RZ, RZ, R151 ;  /* 0x000000ffff767224 */ /* 0x008fce00078e0097 */
[----:B------:R-:W-:Y:S01]  /*2ac0*/  MUFU.EX2 R33, R33 ;  /* 0x0000002100217308 */ /* 0x000fe20000000800 */
[----:B--2---:R-:W-:-:S04]  /*2ad0*/  FMNMX.FTZ R10, R37, R10, !PT ;  /* 0x0000000a250a7209 */ /* 0x004fc80007810000 */
[C---:B------:R-:W-:Y:S01]  /*2ae0*/  FSETP.NEU.FTZ.AND P2, PT, R10.reuse, -INF , PT ;  /* 0xff8000000a00780b */ /* 0x040fe20003f5d000 */
[-C--:B------:R-:W-:Y:S02]  /*2af0*/  FMUL.FTZ R47, R10, R3.reuse ;  /* 0x000000030a2f7220 */ /* 0x080fe40000410000 */
[----:B------:R-:W-:Y:S03]  /*2b00*/  MUFU.EX2 R156, R156 ;  /* 0x0000009c009c7308 */ /* 0x000fe60000000800 */
[----:B------:R-:W-:Y:S02]  /*2b10*/  FSEL R47, R47, RZ, P2 ;  /* 0x000000ff2f2f7208 */ /* 0x000fe40001000000 */
[----:B------:R-:W-:Y:S01]  /*2b20*/  ISETP.GE.AND P2, PT, R88, 0x81, PT ;  /* 0x000000815800780c */ /* 0x000fe20003f46270 */
[----:B------:R-:W-:Y:S02]  /*2b30*/  IMAD.MOV.U32 R88, RZ, RZ, R151 ;  /* 0x000000ffff587224 */ /* 0x000fe400078e0097 */
[----:B------:R-:W-:Y:S01]  /*2b40*/  MUFU.EX2 R35, R35 ;  /* 0x0000002300237308 */ /* 0x000fe20000000800 */
[-CC-:B------:R-:W-:Y:S01]  /*2b50*/  FFMA.FTZ R26, R26, R3.reuse, -R47.reuse ;  /* 0x000000031a1a7223 */ /* 0x180fe2000001082f */
[-CC-:B------:R-:W-:Y:S01]  /*2b60*/  FFMA.FTZ R27, R27, R3.reuse, -R47.reuse ;  /* 0x000000031b1b7223 */ /* 0x180fe2000001082f */
[-CC-:B------:R-:W-:Y:S01]  /*2b70*/  FFMA.FTZ R8, R8, R3.reuse, -R47.reuse ;  /* 0x0000000308087223 */ /* 0x180fe2000001082f */
[-CC-:B------:R-:W-:Y:S01]  /*2b80*/  FFMA.FTZ R30, R30, R3.reuse, -R47.reuse ;  /* 0x000000031e1e7223 */ /* 0x180fe2000001082f */
[-CC-:B------:R-:W-:Y:S01]  /*2b90*/  FFMA.FTZ R34, R34, R3.reuse, -R47.reuse ;  /* 0x0000000322227223 */ /* 0x180fe2000001082f */
[-CC-:B------:R-:W-:Y:S01]  /*2ba0*/  FFMA.FTZ R12, R12, R3.reuse, -R47.reuse ;  /* 0x000000030c0c7223 */ /* 0x180fe2000001082f */
[-CC-:B------:R-:W-:Y:S01]  /*2bb0*/  FFMA.FTZ R38, R38, R3.reuse, -R47.reuse ;  /* 0x0000000326267223 */ /* 0x180fe2000001082f */
[----:B------:R2:W-:Y:S01]  /*2bc0*/  MUFU.EX2 R183, R8 ;  /* 0x0000000800b77308 */ /* 0x0005e20000000800 */
[-CC-:B------:R-:W-:Y:S01]  /*2bd0*/  FFMA.FTZ R14, R14, R3.reuse, -R47.reuse ;  /* 0x000000030e0e7223 */ /* 0x180fe2000001082f */
[-CC-:B------:R-:W-:Y:S01]  /*2be0*/  FFMA.FTZ R42, R42, R3.reuse, -R47.reuse ;  /* 0x000000032a2a7223 */ /* 0x180fe2000001082f */
[-CC-:B------:R-:W-:Y:S01]  /*2bf0*/  FFMA.FTZ R20, R20, R3.reuse, -R47.reuse ;  /* 0x0000000314147223 */ /* 0x180fe2000001082f */
[-CC-:B------:R-:W-:Y:S01]  /*2c00*/  FFMA.FTZ R46, R46, R3.reuse, -R47.reuse ;  /* 0x000000032e2e7223 */ /* 0x180fe2000001082f */
[-CC-:B------:R-:W-:Y:S01]  /*2c10*/  FFMA.FTZ R24, R24, R3.reuse, -R47.reuse ;  /* 0x0000000318187223 */ /* 0x180fe2000001082f */
[-CC-:B------:R-:W-:Y:S01]  /*2c20*/  FFMA.FTZ R50, R50, R3.reuse, -R47.reuse ;  /* 0x0000000332327223 */ /* 0x180fe2000001082f */
[-C--:B------:R-:W-:Y:S01]  /*2c30*/  FFMA.FTZ R28, R28, R3.reuse, -R47 ;  /* 0x000000031c1c7223 */ /* 0x080fe2000001082f */
[----:B------:R-:W-:Y:S01]  /*2c40*/  MUFU.EX2 R26, R26 ;  /* 0x0000001a001a7308 */ /* 0x000fe20000000800 */
[----:B--2---:R-:W-:Y:S01]  /*2c50*/  FADD.FTZ R8, R182, R49 ;  /* 0x00000031b6087221 */ /* 0x004fe20000010000 */
[-CC-:B------:R-:W-:Y:S01]  /*2c60*/  FFMA.FTZ R54, R54, R3.reuse, -R47.reuse ;  /* 0x0000000336367223 */ /* 0x180fe2000001082f */
[-CC-:B------:R-:W-:Y:S01]  /*2c70*/  FFMA.FTZ R32, R32, R3.reuse, -R47.reuse ;  /* 0x0000000320207223 */ /* 0x180fe2000001082f */
[-CC-:B------:R-:W-:Y:S01]  /*2c80*/  FFMA.FTZ R58, R58, R3.reuse, -R47.reuse ;  /* 0x000000033a3a7223 */ /* 0x180fe2000001082f */
[----:B------:R-:W-:Y:S01]  /*2c90*/  FADD.FTZ R49, R9, R8 ;  /* 0x0000000809317221 */ /* 0x000fe20000010000 */
[-CC-:B------:R-:W-:Y:S01]  /*2ca0*/  FFMA.FTZ R36, R36, R3.reuse, -R47.reuse ;  /* 0x0000000324247223 */ /* 0x180fe2000001082f */
[-C--:B------:R-:W-:Y:S01]  /*2cb0*/  FFMA.FTZ R62, R62, R3.reuse, -R47 ;  /* 0x000000033e3e7223 */ /* 0x080fe2000001082f */
[----:B------:R-:W2:Y:S01]  /*2cc0*/  MUFU.EX2 R27, R27 ;  /* 0x0000001b001b7308 */ /* 0x000ea20000000800 */
[----:B0-----:R-:W-:Y:S01]  /*2cd0*/  FADD.FTZ R8, R176, R49 ;  /* 0x00000031b0087221 */ /* 0x001fe20000010000 */
[-CC-:B------:R-:W-:Y:S01]  /*2ce0*/  FFMA.FTZ R40, R40, R3.reuse, -R47.reuse ;  /* 0x0000000328287223 */ /* 0x180fe2000001082f */
[-CC-:B------:R-:W-:Y:S01]  /*2cf0*/  FFMA.FTZ R66, R66, R3.reuse, -R47.reuse ;  /* 0x0000000342427223 */ /* 0x180fe2000001082f */
[-CC-:B------:R-:W-:Y:S01]  /*2d00*/  FFMA.FTZ R44, R44, R3.reuse, -R47.reuse ;  /* 0x000000032c2c7223 */ /* 0x180fe2000001082f */
[----:B-----5:R-:W-:Y:S01]  /*2d10*/  FADD.FTZ R49, R11, R8 ;  /* 0x000000080b317221 */ /* 0x020fe20000010000 */
[-C--:B------:R-:W-:Y:S01]  /*2d20*/  FFMA.FTZ R70, R70, R3.reuse, -R47 ;  /* 0x0000000346467223 */ /* 0x080fe2000001082f */
[----:B------:R-:W-:Y:S01]  /*2d30*/  F2FP.BF16.F32.PACK_AB R182, R9, R182 ;  /* 0x000000b609b6723e */ /* 0x000fe200000010ff */
[----:B------:R-:W0:Y:S01]  /*2d40*/  MUFU.EX2 R30, R30 ;  /* 0x0000001e001e7308 */ /* 0x000e220000000800 */
[----:B-1----:R-:W-:Y:S01]  /*2d50*/  FADD.FTZ R8, R178, R49 ;  /* 0x00000031b2087221 */ /* 0x002fe20000010000 */
[-CC-:B------:R-:W-:Y:S01]  /*2d60*/  FFMA.FTZ R48, R48, R3.reuse, -R47.reuse ;  /* 0x0000000330307223 */ /* 0x180fe2000001082f */
[-CC-:B------:R-:W-:Y:S01]  /*2d70*/  FFMA.FTZ R74, R74, R3.reuse, -R47.reuse ;  /* 0x000000034a4a7223 */ /* 0x180fe2000001082f */
[-CC-:B------:R-:W-:Y:S01]  /*2d80*/  FFMA.FTZ R52, R52, R3.reuse, -R47.reuse ;  /* 0x0000000334347223 */ /* 0x180fe2000001082f */
[----:B------:R-:W-:Y:S01]  /*2d90*/  FADD.FTZ R51, R13, R8 ;  /* 0x000000080d337221 */ /* 0x000fe20000010000 */
[-CC-:B------:R-:W-:Y:S01]  /*2da0*/  FFMA.FTZ R78, R78, R3.reuse, -R47.reuse ;  /* 0x000000034e4e7223 */ /* 0x180fe2000001082f */
[-C--:B------:R-:W-:Y:S01]  /*2db0*/  FFMA.FTZ R80, R80, R3.reuse, -R47 ;  /* 0x0000000350507223 */ /* 0x080fe2000001082f */
[----:B------:R-:W1:Y:S01]  /*2dc0*/  MUFU.EX2 R34, R34 ;  /* 0x0000002200227308 */ /* 0x000e620000000800 */
[----:B--2---:R-:W-:Y:S01]  /*2dd0*/  FADD.FTZ R49, R26, R27 ;  /* 0x0000001b1a317221 */ /* 0x004fe20000010000 */
[-CC-:B------:R-:W-:Y:S01]  /*2de0*/  FFMA.FTZ R82, R82, R3.reuse, -R47.reuse ;  /* 0x0000000352527223 */ /* 0x180fe2000001082f */
[-CC-:B------:R-:W-:Y:S01]  /*2df0*/  FFMA.FTZ R56, R56, R3.reuse, -R47.reuse ;  /* 0x0000000338387223 */ /* 0x180fe2000001082f */
[-CC-:B------:R-:W-:Y:S01]  /*2e00*/  FFMA.FTZ R86, R86, R3.reuse, -R47.reuse ;  /* 0x0000000356567223 */ /* 0x180fe2000001082f */
[----:B------:R-:W-:Y:S01]  /*2e10*/  FFMA.FTZ R47, R90, R3, -R47 ;  /* 0x000000035a2f7223 */ /* 0x000fe2000001082f */
[----:B------:R-:W-:Y:S01]  /*2e20*/  F2FP.BF16.F32.PACK_AB R176, R11, R176 ;  /* 0x000000b00bb0723e */ /* 0x000fe200000010ff */
[----:B------:R-:W-:Y:S01]  /*2e30*/  IMAD.MOV.U32 R90, RZ, RZ, R151 ;  /* 0x000000ffff5a7224 */ /* 0x000fe200078e0097 */
[----:B------:R2:W3:Y:S01]  /*2e40*/  MUFU.EX2 R177, R12 ;  /* 0x0000000c00b17308 */ /* 0x0004e20000000800 */
[----:B0-----:R-:W-:Y:S01]  /*2e50*/  FADD.FTZ R8, R30, R49 ;  /* 0x000000311e087221 */ /* 0x001fe20000010000 */
[----:B------:R-:W-:-:S02]  /*2e60*/  F2FP.BF16.F32.PACK_AB R178, R13, R178 ;  /* 0x000000b20db2723e */ /* 0x000fc400000010ff */
[----:B------:R-:W-:Y:S01]  /*2e70*/  F2FP.BF16.F32.PACK_AB R181, R27, R26 ;  /* 0x0000001a1bb5723e */ /* 0x000fe200000010ff */
[C---:B------:R-:W-:Y:S01]  /*2e80*/  FADD.FTZ R49, R183.reuse, R8 ;  /* 0x00000008b7317221 */ /* 0x040fe20000010000 */
[----:B------:R-:W-:Y:S02]  /*2e90*/  F2FP.BF16.F32.PACK_AB R183, R183, R30 ;  /* 0x0000001eb7b7723e */ /* 0x000fe400000010ff */
[----:B------:R-:W0:Y:S01]  /*2ea0*/  MUFU.EX2 R38, R38 ;  /* 0x0000002600267308 */ /* 0x000e220000000800 */
[----:B--2---:R-:W-:Y:S01]  /*2eb0*/  FADD.FTZ R12, R172, R51 ;  /* 0x00000033ac0c7221 */ /* 0x004fe20000010000 */
[----:B-1----:R-:W-:Y:S01]  /*2ec0*/  FADD.FTZ R8, R34, R49 ;  /* 0x0000003122087221 */ /* 0x002fe20000010000 */
[C---:B------:R-:W-:Y:S02]  /*2ed0*/  F2FP.BF16.F32.PACK_AB R172, R15.reuse, R172 ;  /* 0x000000ac0fac723e */ /* 0x040fe400000010ff */
[----:B------:R-:W-:-:S03]  /*2ee0*/  FADD.FTZ R51, R15, R12 ;  /* 0x0000000c0f337221 */ /* 0x000fc60000010000 */
[----:B------:R-:W1:Y:S01]  /*2ef0*/  MUFU.EX2 R179, R14 ;  /* 0x0000000e00b37308 */ /* 0x000e620000000800 */
[----:B------:R-:W-:Y:S01]  /*2f00*/  FADD.FTZ R12, R174, R51 ;  /* 0x00000033ae0c7221 */ /* 0x000fe20000010000 */
[----:B---3--:R-:W-:Y:S01]  /*2f10*/  FADD.FTZ R49, R177, R8 ;  /* 0x00000008b1317221 */ /* 0x008fe20000010000 */
[C---:B------:R-:W-:Y:S02]  /*2f20*/  F2FP.BF16.F32.PACK_AB R174, R21.reuse, R174 ;  /* 0x000000ae15ae723e */ /* 0x040fe400000010ff */
[----:B------:R-:W-:Y:S01]  /*2f30*/  FADD.FTZ R51, R21, R12 ;  /* 0x0000000c15337221 */ /* 0x000fe20000010000 */
[----:B------:R-:W-:Y:S02]  /*2f40*/  F2FP.BF16.F32.PACK_AB R177, R177, R34 ;  /* 0x00000022b1b1723e */ /* 0x000fe400000010ff */
[----:B------:R-:W2:Y:S01]  /*2f50*/  MUFU.EX2 R42, R42 ;  /* 0x0000002a002a7308 */ /* 0x000ea20000000800 */
[----:B0-----:R-:W-:Y:S01]  /*2f60*/  FADD.FTZ R8, R38, R49 ;  /* 0x0000003126087221 */ /* 0x001fe20000010000 */
[----:B------:R-:W-:Y:S01]  /*2f70*/  FADD.FTZ R12, R168, R51 ;  /* 0x00000033a80c7221 */ /* 0x000fe20000010000 */
[----:B------:R-:W-:-:S03]  /*2f80*/  F2FP.BF16.F32.PACK_AB R168, R25, R168 ;  /* 0x000000a819a8723e */ /* 0x000fc600000010ff */
[----:B------:R-:W-:Y:S02]  /*2f90*/  FADD.FTZ R51, R25, R12 ;  /* 0x0000000c19337221 */ /* 0x000fe40000010000 */
[----:B------:R-:W0:Y:S01]  /*2fa0*/  MUFU.EX2 R173, R20 ;  /* 0x0000001400ad7308 */ /* 0x000e220000000800 */
[----:B-1----:R-:W-:Y:S01]  /*2fb0*/  FADD.FTZ R49, R179, R8 ;  /* 0x00000008b3317221 */ /* 0x002fe20000010000 */
[----:B------:R-:W-:Y:S01]  /*2fc0*/  FADD.FTZ R12, R170, R51 ;  /* 0x00000033aa0c7221 */ /* 0x000fe20000010000 */
[----:B------:R-:W-:Y:S02]  /*2fd0*/  F2FP.BF16.F32.PACK_AB R170, R29, R170 ;  /* 0x000000aa1daa723e */ /* 0x000fe400000010ff */
[----:B------:R-:W-:Y:S01]  /*2fe0*/  F2FP.BF16.F32.PACK_AB R179, R179, R38 ;  /* 0x00000026b3b3723e */ /* 0x000fe200000010ff */
[----:B------:R-:W-:Y:S01]  /*2ff0*/  FADD.FTZ R51, R29, R12 ;  /* 0x0000000c1d337221 */ /* 0x000fe20000010000 */
[----:B------:R-:W-:Y:S01]  /*3000*/  IMAD.MOV.U32 R12, RZ, RZ, 0x3f800000 ;  /* 0x3f800000ff0c7424 */ /* 0x000fe200078e00ff */
[----:B------:R-:W1:Y:S01]  /*3010*/  MUFU.EX2 R46, R46 ;  /* 0x0000002e002e7308 */ /* 0x000e620000000800 */
[----:B--2---:R-:W-:-:S07]  /*3020*/  FADD.FTZ R8, R42, R49 ;  /* 0x000000312a087221 */ /* 0x004fce0000010000 */
[----:B------:R-:W2:Y:S01]  /*3030*/  MUFU.EX2 R175, R24 ;  /* 0x0000001800af7308 */ /* 0x000ea20000000800 */
[----:B0-----:R-:W-:Y:S01]  /*3040*/  FADD.FTZ R49, R173, R8 ;  /* 0x00000008ad317221 */ /* 0x001fe20000010000 */
[----:B------:R-:W-:Y:S01]  /*3050*/  FADD.FTZ R8, R152, R51 ;  /* 0x0000003398087221 */ /* 0x000fe20000010000 */
[----:B------:R-:W-:Y:S02]  /*3060*/  F2FP.BF16.F32.PACK_AB R152, R31, R152 ;  /* 0x000000981f98723e */ /* 0x000fe400000010ff */
[----:B------:R-:W-:Y:S01]  /*3070*/  F2FP.BF16.F32.PACK_AB R173, R173, R42 ;  /* 0x0000002aadad723e */ /* 0x000fe200000010ff */
[----:B------:R-:W-:Y:S02]  /*3080*/  FADD.FTZ R51, R31, R8 ;  /* 0x000000081f337221 */ /* 0x000fe40000010000 */
[----:B------:R-:W0:Y:S01]  /*3090*/  MUFU.EX2 R50, R50 ;  /* 0x0000003200327308 */ /* 0x000e220000000800 */
[----:B-1----:R-:W-:Y:S01]  /*30a0*/  FADD.FTZ R6, R46, R49 ;  /* 0x000000312e067221 */ /* 0x002fe20000010000 */
[----:B------:R-:W-:Y:S01]  /*30b0*/  FADD.FTZ R8, R154, R51 ;  /* 0x000000339a087221 */ /* 0x000fe20000010000 */
[----:B------:R-:W-:-:S03]  /*30c0*/  F2FP.BF16.F32.PACK_AB R154, R33, R154 ;  /* 0x0000009a219a723e */ /* 0x000fc600000010ff */
[----:B------:R-:W-:Y:S02]  /*30d0*/  FADD.FTZ R51, R33, R8 ;  /* 0x0000000821337221 */ /* 0x000fe40000010000 */
[----:B------:R-:W1:Y:S01]  /*30e0*/  MUFU.EX2 R169, R28 ;  /* 0x0000001c00a97308 */ /* 0x000e620000000800 */
[----:B--2---:R-:W-:Y:S01]  /*30f0*/  FADD.FTZ R49, R175, R6 ;  /* 0x00000006af317221 */ /* 0x004fe20000010000 */
[----:B------:R-:W-:Y:S01]  /*3100*/  FADD.FTZ R8, R156, R51 ;  /* 0x000000339c087221 */ /* 0x000fe20000010000 */
[----:B------:R-:W-:Y:S02]  /*3110*/  F2FP.BF16.F32.PACK_AB R156, R35, R156 ;  /* 0x0000009c239c723e */ /* 0x000fe400000010ff */
[----:B------:R-:W-:Y:S01]  /*3120*/  F2FP.BF16.F32.PACK_AB R175, R175, R46 ;  /* 0x0000002eafaf723e */ /* 0x000fe200000010ff */
[----:B------:R-:W-:Y:S02]  /*3130*/  FADD.FTZ R51, R35, R8 ;  /* 0x0000000823337221 */ /* 0x000fe40000010000 */
[----:B------:R-:W2:Y:S01]  /*3140*/  MUFU.EX2 R54, R54 ;  /* 0x0000003600367308 */ /* 0x000ea20000000800 */
[----:B0-----:R-:W-:-:S07]  /*3150*/  FADD.FTZ R6, R50, R49 ;  /* 0x0000003132067221 */ /* 0x001fce0000010000 */
[----:B------:R-:W0:Y:S01]  /*3160*/  MUFU.EX2 R171, R32 ;  /* 0x0000002000ab7308 */ /* 0x000e220000000800 */
[C---:B-1----:R-:W-:Y:S01]  /*3170*/  FADD.FTZ R49, R169.reuse, R6 ;  /* 0x00000006a9317221 */ /* 0x042fe20000010000 */
[----:B------:R-:W-:-:S06]  /*3180*/  F2FP.BF16.F32.PACK_AB R169, R169, R50 ;  /* 0x00000032a9a9723e */ /* 0x000fcc00000010ff */
[----:B------:R-:W1:Y:S01]  /*3190*/  MUFU.EX2 R58, R58 ;  /* 0x0000003a003a7308 */ /* 0x000e620000000800 */
[----:B--2---:R-:W-:-:S07]  /*31a0*/  FADD.FTZ R6, R54, R49 ;  /* 0x0000003136067221 */ /* 0x004fce0000010000 */
[----:B------:R-:W2:Y:S01]  /*31b0*/  MUFU.EX2 R158, R158 ;  /* 0x0000009e009e7308 */ /* 0x000ea20000000800 */
[C---:B0-----:R-:W-:Y:S01]  /*31c0*/  FADD.FTZ R49, R171.reuse, R6 ;  /* 0x00000006ab317221 */ /* 0x041fe20000010000 */
[----:B------:R-:W-:-:S06]  /*31d0*/  F2FP.BF16.F32.PACK_AB R171, R171, R54 ;  /* 0x00000036abab723e */ /* 0x000fcc00000010ff */
[----:B------:R-:W0:Y:S01]  /*31e0*/  MUFU.EX2 R153, R36 ;  /* 0x0000002400997308 */ /* 0x000e220000000800 */
[----:B-1----:R-:W-:-:S07]  /*31f0*/  FADD.FTZ R6, R58, R49 ;  /* 0x000000313a067221 */ /* 0x002fce0000010000 */
[----:B------:R1:W3:Y:S01]  /*3200*/  MUFU.EX2 R41, R124 ;  /* 0x0000007c00297308 */ /* 0x0002e20000000800 */
[----:B--2---:R-:W-:-:S07]  /*3210*/  FADD.FTZ R8, R158, R51 ;  /* 0x000000339e087221 */ /* 0x004fce0000010000 */
[----:B------:R-:W2:Y:S01]  /*3220*/  MUFU.EX2 R62, R62 ;  /* 0x0000003e003e7308 */ /* 0x000ea20000000800 */
[C---:B0-----:R-:W-:Y:S01]  /*3230*/  FADD.FTZ R7, R153.reuse, R6 ;  /* 0x0000000699077221 */ /* 0x041fe20000010000 */
[----:B------:R-:W-:Y:S01]  /*3240*/  F2FP.BF16.F32.PACK_AB R153, R153, R58 ;  /* 0x0000003a9999723e */ /* 0x000fe200000010ff */
[----:B-1----:R-:W-:-:S05]  /*3250*/  IMAD.MOV.U32 R124, RZ, RZ, R151 ;  /* 0x000000ffff7c7224 */ /* 0x002fca00078e0097 */
[----:B------:R-:W0:Y:S01]  /*3260*/  MUFU.EX2 R72, R72 ;  /* 0x0000004800487308 */ /* 0x000e220000000800 */
[C---:B---3--:R-:W-:Y:S01]  /*3270*/  FADD.FTZ R9, R41.reuse, R8 ;  /* 0x0000000829097221 */ /* 0x048fe20000010000 */
[----:B------:R-:W-:-:S06]  /*3280*/  F2FP.BF16.F32.PACK_AB R158, R41, R158 ;  /* 0x0000009e299e723e */ /* 0x000fcc00000010ff */
[----:B------:R-:W1:Y:S01]  /*3290*/  MUFU.EX2 R155, R40 ;  /* 0x00000028009b7308 */ /* 0x000e620000000800 */
[----:B--2---:R-:W-:-:S07]  /*32a0*/  FADD.FTZ R6, R62, R7 ;  /* 0x000000073e067221 */ /* 0x004fce0000010000 */
[----:B------:R2:W3:Y:S01]  /*32b0*/  MUFU.EX2 R43, R126 ;  /* 0x0000007e002b7308 */ /* 0x0004e20000000800 */
[----:B0-----:R-:W-:-:S07]  /*32c0*/  FADD.FTZ R8, R72, R9 ;  /* 0x0000000948087221 */ /* 0x001fce0000010000 */
[----:B------:R-:W0:Y:S01]  /*32d0*/  MUFU.EX2 R66, R66 ;  /* 0x0000004200427308 */ /* 0x000e220000000800 */
[C---:B-1----:R-:W-:Y:S01]  /*32e0*/  FADD.FTZ R7, R155.reuse, R6 ;  /* 0x000000069b077221 */ /* 0x042fe20000010000 */
[----:B------:R-:W-:Y:S01]  /*32f0*/  F2FP.BF16.F32.PACK_AB R155, R155, R62 ;  /* 0x0000003e9b9b723e */ /* 0x000fe200000010ff */
[----:B--2---:R-:W-:-:S05]  /*3300*/  IMAD.MOV.U32 R126, RZ, RZ, R151 ;  /* 0x000000ffff7e7224 */ /* 0x004fca00078e0097 */
[----:B------:R-:W1:Y:S01]  /*3310*/  MUFU.EX2 R76, R76 ;  /* 0x0000004c004c7308 */ /* 0x000e620000000800 */
[C---:B---3--:R-:W-:Y:S01]  /*3320*/  FADD.FTZ R9, R43.reuse, R8 ;  /* 0x000000082b097221 */ /* 0x048fe20000010000 */
[----:B------:R-:W-:-:S06]  /*3330*/  F2FP.BF16.F32.PACK_AB R160, R43, R72 ;  /* 0x000000482ba0723e */ /* 0x000fcc00000010ff */
[----:B------:R-:W2:Y:S01]  /*3340*/  MUFU.EX2 R157, R44 ;  /* 0x0000002c009d7308 */ /* 0x000ea20000000800 */
[----:B0-----:R-:W-:-:S07]  /*3350*/  FADD.FTZ R6, R66, R7 ;  /* 0x0000000742067221 */ /* 0x001fce0000010000 */
[----:B------:R0:W3:Y:S01]  /*3360*/  MUFU.EX2 R45, R128 ;  /* 0x00000080002d7308 */ /* 0x0000e20000000800 */
[----:B-1----:R-:W-:-:S07]  /*3370*/  FADD.FTZ R8, R76, R9 ;  /* 0x000000094c087221 */ /* 0x002fce0000010000 */
[----:B------:R-:W1:Y:S01]  /*3380*/  MUFU.EX2 R70, R70 ;  /* 0x0000004600467308 */ /* 0x000e620000000800 */
[C---:B--2---:R-:W-:Y:S01]  /*3390*/  FADD.FTZ R7, R157.reuse, R6 ;  /* 0x000000069d077221 */ /* 0x044fe20000010000 */
[----:B------:R-:W-:Y:S01]  /*33a0*/  F2FP.BF16.F32.PACK_AB R157, R157, R66 ;  /* 0x000000429d9d723e */ /* 0x000fe200000010ff */
[----:B0-----:R-:W-:-:S05]  /*33b0*/  IMAD.MOV.U32 R128, RZ, RZ, R151 ;  /* 0x000000ffff807224 */ /* 0x001fca00078e0097 */
[----:B------:R-:W0:Y:S01]  /*33c0*/  MUFU.EX2 R130, R130 ;  /* 0x0000008200827308 */ /* 0x000e220000000800 */
[C---:B---3--:R-:W-:Y:S01]  /*33d0*/  FADD.FTZ R9, R45.reuse, R8 ;  /* 0x000000082d097221 */ /* 0x048fe20000010000 */
[----:B------:R-:W-:-:S06]  /*33e0*/  F2FP.BF16.F32.PACK_AB R162, R45, R76 ;  /* 0x0000004c2da2723e */ /* 0x000fcc00000010ff */
[----:B------:R-:W2:Y:S01]  /*33f0*/  MUFU.EX2 R159, R48 ;  /* 0x00000030009f7308 */ /* 0x000ea20000000800 */
[----:B-1----:R-:W-:-:S07]  /*3400*/  FADD.FTZ R6, R70, R7 ;  /* 0x0000000746067221 */ /* 0x002fce0000010000 */
[----:B------:R1:W3:Y:S01]  /*3410*/  MUFU.EX2 R37, R132 ;  /* 0x0000008400257308 */ /* 0x0002e20000000800 */
[----:B0-----:R-:W-:-:S07]  /*3420*/  FADD.FTZ R8, R130, R9 ;  /* 0x0000000982087221 */ /* 0x001fce0000010000 */
[----:B------:R-:W0:Y:S01]  /*3430*/  MUFU.EX2 R74, R74 ;  /* 0x0000004a004a7308 */ /* 0x000e220000000800 */
[C---:B--2---:R-:W-:Y:S01]  /*3440*/  FADD.FTZ R7, R159.reuse, R6 ;  /* 0x000000069f077221 */ /* 0x044fe20000010000 */
[----:B------:R-:W-:Y:S01]  /*3450*/  F2FP.BF16.F32.PACK_AB R159, R159, R70 ;  /* 0x000000469f9f723e */ /* 0x000fe200000010ff */
[----:B-1----:R-:W-:-:S05]  /*3460*/  IMAD.MOV.U32 R132, RZ, RZ, R151 ;  /* 0x000000ffff847224 */ /* 0x002fca00078e0097 */
[----:B------:R-:W1:Y:S01]  /*3470*/  MUFU.EX2 R84, R84 ;  /* 0x0000005400547308 */ /* 0x000e620000000800 */
[C---:B---3--:R-:W-:Y:S01]  /*3480*/  FADD.FTZ R9, R37.reuse, R8 ;  /* 0x0000000825097221 */ /* 0x048fe20000010000 */
[----:B------:R-:W-:Y:S01]  /*3490*/  F2FP.BF16.F32.PACK_AB R164, R37, R130 ;  /* 0x0000008225a4723e */ /* 0x000fe200000010ff */
[----:B------:R-:W-:-:S05]  /*34a0*/  IMAD.MOV.U32 R130, RZ, RZ, R151 ;  /* 0x000000ffff827224 */ /* 0x000fca00078e0097 */
[----:B------:R-:W2:Y:S01]  /*34b0*/  MUFU.EX2 R161, R52 ;  /* 0x0000003400a17308 */ /* 0x000ea20000000800 */
[----:B0-----:R-:W-:-:S07]  /*34c0*/  FADD.FTZ R6, R74, R7 ;  /* 0x000000074a067221 */ /* 0x001fce0000010000 */
[----:B------:R-:W0:Y:S01]  /*34d0*/  MUFU.EX2 R78, R78 ;  /* 0x0000004e004e7308 */ /* 0x000e220000000800 */
[----:B-1----:R-:W-:-:S07]  /*34e0*/  FADD.FTZ R8, R84, R9 ;  /* 0x0000000954087221 */ /* 0x002fce0000010000 */
[----:B------:R-:W1:Y:S01]  /*34f0*/  MUFU.EX2 R163, R80 ;  /* 0x0000005000a37308 */ /* 0x000e620000000800 */
[C---:B--2---:R-:W-:Y:S01]  /*3500*/  FADD.FTZ R9, R161.reuse, R6 ;  /* 0x00000006a1097221 */ /* 0x044fe20000010000 */
[----:B------:R-:W-:-:S06]  /*3510*/  F2FP.BF16.F32.PACK_AB R161, R161, R74 ;  /* 0x0000004aa1a1723e */ /* 0x000fcc00000010ff */
        /* <DEDUP_REMOVED lines=11> */
[----:B-1----:R-:W-:Y:S01]  /*35d0*/  FADD.FTZ R6, R86, R9 ;  /* 0x0000000956067221 */ /* 0x002fe20000010000 */
[C---:B--2---:R-:W-:Y:S01]  /*35e0*/  FADD.FTZ R7, R39.reuse, R8 ;  /* 0x0000000827077221 */ /* 0x044fe20000010000 */
[----:B------:R-:W-:Y:S01]  /*35f0*/  F2FP.BF16.F32.PACK_AB R166, R39, R84 ;  /* 0x0000005427a6723e */ /* 0x000fe200000010ff */
[----:B------:R-:W-:Y:S02]  /*3600*/  IMAD.MOV.U32 R8, RZ, RZ, 0x3f800000 ;  /* 0x3f800000ff087424 */ /* 0x000fe400078e00ff */
[C---:B0-----:R-:W-:Y:S01]  /*3610*/  FADD.FTZ R6, R47.reuse, R6 ;  /* 0x000000062f067221 */ /* 0x041fe20000010000 */
[----:B------:R-:W-:Y:S01]  /*3620*/  F2FP.BF16.F32.PACK_AB R167, R47, R86 ;  /* 0x000000562fa7723e */ /* 0x000fe200000010ff */
[----:B------:R-:W-:Y:S06]  /*3630*/  @!P2 BRA `(.L_x_15) ;  /* 0x0000002000fca947 */ /* 0x000fec0003800000 */
[----:B------:R-:W-:Y:S01]  /*3640*/  VIADD R193, R193, 0xfffffffe ;  /* 0xfffffffec1c17836 */ /* 0x000fe20000000000 */
[----:B------:R-:W-:Y:S01]  /*3650*/  CS2R R150, SRZ ;  /* 0x0000000000967805 */ /* 0x000fe2000001ff00 */
[----:B------:R-:W-:Y:S01]  /*3660*/  IMAD.MOV.U32 R9, RZ, RZ, R10 ;  /* 0x000000ffff097224 */ /* 0x000fe200078e000a */
[----:B------:R-:W-:Y:S01]  /*3670*/  CS2R R146, SRZ ;  /* 0x0000000000927805 */ /* 0x000fe2000001ff00 */
[----:B------:R-:W-:Y:S01]  /*3680*/  IMAD.MOV.U32 R11, RZ, RZ, R0 ;  /* 0x000000ffff0b7224 */ /* 0x000fe200078e0000 */
[----:B------:R-:W-:Y:S01]  /*3690*/  CS2R R142, SRZ ;  /* 0x00000000008e7805 */ /* 0x000fe2000001ff00 */
[----:B------:R-:W-:Y:S01]  /*36a0*/  IMAD.MOV.U32 R8, RZ, RZ, 0x3f800000 ;  /* 0x3f800000ff087424 */ /* 0x000fe200078e00ff */
[----:B------:R-:W-:Y:S02]  /*36b0*/  CS2R R138, SRZ ;  /* 0x00000000008a7805 */ /* 0x000fe4000001ff00 */
[----:B------:R-:W-:Y:S02]  /*36c0*/  CS2R R134, SRZ ;  /* 0x0000000000867805 */ /* 0x000fe4000001ff00 */
[----:B------:R-:W-:-:S02]  /*36d0*/  CS2R R130, SRZ ;  /* 0x0000000000827805 */ /* 0x000fc4000001ff00 */
[----:B------:R-:W-:Y:S02]  /*36e0*/  CS2R R126, SRZ ;  /* 0x00000000007e7805 */ /* 0x000fe4000001ff00 */
[----:B------:R-:W-:Y:S02]  /*36f0*/  CS2R R122, SRZ ;  /* 0x00000000007a7805 */ /* 0x000fe4000001ff00 */
[----:B------:R-:W-:Y:S02]  /*3700*/  CS2R R118, SRZ ;  /* 0x0000000000767805 */ /* 0x000fe4000001ff00 */
        /* <DEDUP_REMOVED lines=22> */
[----:B------:R-:W-:Y:S01]  /*3870*/  CS2R R88, SRZ ;  /* 0x0000000000587805 */ /* 0x000fe2000001ff00 */
[----:B------:R-:W-:Y:S01]  /*3880*/  UMOV UR4, UR37 ;  /* 0x0000002500047c82 */ /* 0x000fe20008000000 */
[----:B------:R-:W-:-:S05]  /*3890*/  UMOV UR5, UR36 ;  /* 0x0000002400057c82 */ /* 0x000fca0008000000 */
.L_x_24:
[----:B------:R-:W-:-:S04]  /*38a0*/  UIADD3 UR6, UR5, 0x1, URZ ;  /* 0x0000000105067890 */ /* 0x000fc8000fffe03f */
[----:B------:R-:W-:-:S04]  /*38b0*/  UISETP.NE.AND UP0, UPT, UR6, 0x2, UPT ;  /* 0x000000020600788c */ /* 0x000fc8000bf05270 */
[----:B------:R-:W-:Y:S02]  /*38c0*/  USEL UR37, URZ, 0x1, UP0 ;  /* 0x000000013f257887 */ /* 0x000fe40008000000 */
[----:B------:R-:W-:Y:S02]  /*38d0*/  USEL UR36, UR6, URZ, UP0 ;  /* 0x0000003f06247287 */ /* 0x000fe40008000000 */
[----:B------:R-:W-:Y:S01]  /*38e0*/  ULOP3.LUT UR37, UR4, UR37, URZ, 0x3c, !UPT ;  /* 0x0000002504257292 */ /* 0x000fe2000f8e3c3f */
[----:B------:R-:W-:Y:S11]  /*38f0*/  @!P0 BRA `(.L_x_16) ;  /* 0x0000000000048947 */ /* 0x000ff60003800000 */
[----:B------:R-:W-:Y:S01]  /*3900*/  BPT.TRAP 0x1 ;  /* 0x000000040000795c */ /* 0x000fe20000300000 */
.L_x_16:
[----:B------:R-:W0:Y:S01]  /*3910*/  S2UR UR7, SR_CgaCtaId ;  /* 0x00000000000779c3 */ /* 0x000e220000008800 */
[----:B------:R-:W-:Y:S01]  /*3920*/  UMOV UR6, 0x400 ;  /* 0x0000040000067882 */ /* 0x000fe20000000000 */
[----:B------:R-:W-:-:S05]  /*3930*/  IMAD.U32 R0, RZ, RZ, UR37 ;  /* 0x00000025ff007e24 */ /* 0x000fca000f8e00ff */
[----:B------:R-:W-:Y:S01]  /*3940*/  SHF.L.U32 R0, R0, 0x1f, RZ ;  /* 0x0000001f00007819 */ /* 0x000fe200000006ff */
[----:B0-----:R-:W-:-:S04]  /*3950*/  ULEA UR6, UR7, UR6, 0x18 ;  /* 0x0000000607067291 */ /* 0x001fc8000f8ec03f */
[----:B------:R-:W-:-:S09]  /*3960*/  ULEA UR7, UR36, UR6, 0x3 ;  /* 0x0000000624077291 */ /* 0x000fd2000f8e183f */
[----:B------:R0:W1:Y:S01]  /*3970*/  SYNCS.PHASECHK.TRANS64.TRYWAIT P2, [UR7+0x34830], R0 ;  /* 0x03483000ff0075a7 */ /* 0x0000620008040147 */
[----:B------:R-:W-:Y:S05]  /*3980*/  @!P0 BRA `(.L_x_17) ;  /* 0x0000000000048947 */ /* 0x000fea0003800000 */
[----:B------:R-:W-:Y:S01]  /*3990*/  BPT.TRAP 0x1 ;  /* 0x000000040000795c */ /* 0x000fe20000300000 */
.L_x_17:
[----:B-1----:R-:W-:Y:S05]  /*39a0*/  @P2 BRA `(.L_x_18) ;  /* 0x0000000000082947 */ /* 0x002fea0003800000 */
[----:B------:R-:W1:Y:S02]  /*39b0*/  SYNCS.PHASECHK.TRANS64.TRYWAIT P2, [UR7+0x34830], R0 ;  /* 0x03483000ff0075a7 */ /* 0x000e640008040147 */
[----:B-1----:R-:W-:Y:S05]  /*39c0*/  @!P2 BRA `(.L_x_19) ;  /* 0x000000840054a947 */ /* 0x002fea0003800000 */
.L_x_18:
[----:B------:R-:W-:Y:S01]  /*39d0*/  R2UR UR44, R4 ;  /* 0x00000000042c72ca */ /* 0x000fe200000e0000 */
[----:B------:R-:W-:Y:S01]  /*39e0*/  UIMAD UR10, UR36, 0xc00, UR38 ;  /* 0x00000c00240a78a4 */ /* 0x000fe2000f8e0226 */
[----:B------:R-:W-:Y:S01]  /*39f0*/  R2UR UR45, R5 ;  /* 0x00000000052d72ca */ /* 0x000fe200000e0000 */
[----:B------:R-:W-:Y:S01]  /*3a00*/  WARPGROUP.ARRIVE ;  /* 0x00000000000079c5 */ /* 0x000fe20000000000 */
[----:B------:R-:W-:Y:S01]  /*3a10*/  UMOV UR47, 0x40000040 ;  /* 0x40000040002f7882 */ /* 0x000fe20000000000 */
[----:B------:R-:W-:Y:S01]  /*3a20*/  UIADD3 UR14, UR10, 0x400, URZ ;  /* 0x000004000a0e7890 */ /* 0x000fe2000fffe03f */
[-C--:B------:R-:W-:Y:S01]  /*3a30*/  FMUL.FTZ R88, R88, R12.reuse ;  /* 0x0000000c58587220 */ /* 0x080fe20000410000 */
[----:B------:R-:W-:Y:S01]  /*3a40*/  UMOV UR15, 0x40000040 ;  /* 0x40000040000f7882 */ /* 0x000fe20000000000 */
[----:B------:R-:W-:Y:S01]  /*3a50*/  UMOV UR46, UR10 ;  /* 0x0000000a002e7c82 */ /* 0x000fe20008000000 */
[----:B------:R-:W-:Y:S01]  /*3a60*/  UIADD3 UR18, UR10, 0x402, URZ ;  /* 0x000004020a127890 */ /* 0x000fe2000fffe03f */
[-C--:B------:R-:W-:Y:S01]  /*3a70*/  FMUL.FTZ R89, R89, R12.reuse ;  /* 0x0000000c59597220 */ /* 0x080fe20000410000 */
[----:B------:R-:W-:Y:S01]  /*3a80*/  UMOV UR19, 0x40000040 ;  /* 0x4000004000137882 */ /* 0x000fe20000000000 */
[----:B------:R-:W-:Y:S01]  /*3a90*/  UIADD3 UR22, UR10, 0x404, URZ ;  /* 0x000004040a167890 */ /* 0x000fe2000fffe03f */
[-C--:B------:R-:W-:Y:S01]  /*3aa0*/  FMUL.FTZ R92, R92, R12.reuse ;  /* 0x0000000c5c5c7220 */ /* 0x080fe20000410000 */
[----:B------:R-:W-:Y:S01]  /*3ab0*/  UMOV UR23, 0x40000040 ;  /* 0x4000004000177882 */ /* 0x000fe20000000000 */
[----:B------:R-:W-:Y:S01]  /*3ac0*/  HGMMA.64x128x16.F32.BF16 R24, gdesc[UR44], RZ, !UPT, gsb0 ;  /* 0x01e000002c1879f0 */ /* 0x000fe2000c0018ff */
[----:B------:R-:W-:Y:S01]  /*3ad0*/  UIADD3 UR46, UR10, 0x2, URZ ;  /* 0x000000020a2e7890 */ /* 0x000fe2000fffe03f */
[-C--:B------:R-:W-:Y:S01]  /*3ae0*/  FMUL.FTZ R93, R93, R12.reuse ;  /* 0x0000000c5d5d7220 */ /* 0x080fe20000410000 */
[----:B------:R-:W-:Y:S01]  /*3af0*/  UMOV UR44, UR56 ;  /* 0x00000038002c7c82 */ /* 0x000fe20008000000 */
[----:B------:R-:W-:Y:S01]  /*3b00*/  UMOV UR45, UR57 ;  /* 0x00000039002d7c82 */ /* 0x000fe20008000000 */
[----:B------:R-:W-:Y:S01]  /*3b10*/  UMOV UR47, 0x40000040 ;  /* 0x40000040002f7882 */ /* 0x000fe20000000000 */
[----:B------:R-:W-:Y:S01]  /*3b20*/  UIADD3 UR26, UR10, 0x406, URZ ;  /* 0x000004060a1a7890 */ /* 0x000fe2000fffe03f */
[-C--:B------:R-:W-:Y:S01]  /*3b30*/  FMUL.FTZ R96, R96, R12.reuse ;  /* 0x0000000c60607220 */ /* 0x080fe20000410000 */
        /* <DEDUP_REMOVED lines=10> */
[-C--:B------:R-:W-:Y:S01]  /*3be0*/  FMUL.FTZ R104, R104, R12.reuse ;  /* 0x0000000c68687220 */ /* 0x080fe20000410000 */
        /* <DEDUP_REMOVED lines=22> */
[----:B------:R-:W-:Y:S01]  /*3d50*/  FMUL.FTZ R149, R149, R12 ;  /* 0x0000000c95957220 */ /* 0x000fe20000410000 */
        /* <DEDUP_REMOVED lines=32> */
[----:B------:R-:W-:-:S02]  /*3f60*/  WARPGROUP.DEPBAR.LE gsb0, 0x0 ;  /* 0x00008000000079c5 */ /* 0x000fc40000010000 */
[----:B------:R-:W-:-:S06]  /*3f70*/  WARPGROUP.ARRIVE ;  /* 0x00000000000079c5 */ /* 0x000fcc0000000000 */
[----:B------:R-:W-:Y:S01]  /*3f80*/  HGMMA.64x128x16.F32.BF16 R24, gdesc[UR44], R24, gsb0 ;  /* 0x01e000002c1879f0 */ /* 0x000fe20008001818 */
[----:B------:R-:W-:Y:S01]  /*3f90*/  UIADD3 UR46, UR10, 0x4, URZ ;  /* 0x000000040a2e7890 */ /* 0x000fe2000fffe03f */
[----:B------:R-:W-:Y:S01]  /*3fa0*/  UMOV UR44, UR52 ;  /* 0x00000034002c7c82 */ /* 0x000fe20008000000 */
[----:B------:R-:W-:Y:S01]  /*3fb0*/  UMOV UR45, UR53 ;  /* 0x00000035002d7c82 */ /* 0x000fe20008000000 */
[----:B------:R-:W-:Y:S01]  /*3fc0*/  UMOV UR47, 0x40000040 ;  /* 0x40000040002f7882 */ /* 0x000fe20000000000 */
[----:B------:R-:W-:Y:S02]  /*3fd0*/  WARPGROUP.DEPBAR.LE gsb0, 0x0 ;  /* 0x00008000000079c5 */ /* 0x000fe40000010000 */
        /* <DEDUP_REMOVED lines=38> */
[----:B------:R-:W-:Y:S05]  /*4240*/  @!P0 BRA `(.L_x_20) ;  /* 0x0000000000048947 */ /* 0x000fea0003800000 */
[----:B------:R-:W-:Y:S01]  /*4250*/  BPT.TRAP 0x1 ;  /* 0x000000040000795c */ /* 0x000fe20000300000 */
.L_x_20:
[----:B------:R-:W-:Y:S01]  /*4260*/  ULEA UR10, UR5, UR6, 0x3 ;  /* 0x00000006050a7291 */ /* 0x000fe2000f8e183f */
[----:B01----:R-:W-:-:S05]  /*4270*/  IMAD.U32 R0, RZ, RZ, UR4 ;  /* 0x00000004ff007e24 */ /* 0x003fca000f8e00ff */
[----:B------:R-:W-:-:S04]  /*4280*/  SHF.L.U32 R0, R0, 0x1f, RZ ;  /* 0x0000001f00007819 */ /* 0x000fc800000006ff */
[----:B------:R0:W1:Y:S01]  /*4290*/  SYNCS.PHASECHK.TRANS64.TRYWAIT P2, [UR10+0x34850], R0 ;  /* 0x03485000ff0075a7 */ /* 0x000062000804014a */
[----:B------:R-:W-:Y:S05]  /*42a0*/  @!P0 BRA `(.L_x_21) ;  /* 0x0000000000048947 */ /* 0x000fea0003800000 */
[----:B------:R-:W-:Y:S01]  /*42b0*/  BPT.TRAP 0x1 ;  /* 0x000000040000795c */ /* 0x000fe20000300000 */
.L_x_21:
[----:B-1----:R-:W-:Y:S05]  /*42c0*/  @P2 BRA `(.L_x_22) ;  /* 0x0000000000082947 */ /* 0x002fea0003800000 */
[----:B------:R-:W1:Y:S02]  /*42d0*/  SYNCS.PHASECHK.TRANS64.TRYWAIT P2, [UR10+0x34850], R0 ;  /* 0x03485000ff0075a7 */ /* 0x000e64000804014a */
[----:B-1----:R-:W-:Y:S05]  /*42e0*/  @!P2 BRA `(.L_x_23) ;  /* 0x0000007c0024a947 */ /* 0x002fea0003800000 */
.L_x_22:
[----:B------:R-:W-:Y:S01]  /*42f0*/  UIADD3 UR6, UR6, 0x400, URZ ;  /* 0x0000040006067890 */ /* 0x000fe2000fffe03f */
[----:B------:R-:W-:Y:S01]  /*4300*/  WARPGROUP.ARRIVE ;  /* 0x00000000000079c5 */ /* 0x000fe20000000000 */
[----:B------:R-:W-:Y:S01]  /*4310*/  UMOV UR15, 0x40000040 ;  /* 0x40000040000f7882 */ /* 0x000fe20000000000 */
[----:B01----:R-:W-:Y:S01]  /*4320*/  FMNMX.FTZ R0, R24, R11, !PT ;  /* 0x0000000b18007209 */ /* 0x003fe20007810000 */
[----:B------:R-:W-:Y:S01]  /*4330*/  USHF.R.U32.HI UR6, URZ, 0x4, UR6 ;  /* 0x000000043f067899 */ /* 0x000fe20008011606 */
[C---:B------:R-:W-:Y:S01]  /*4340*/  ISETP.GT.AND P2, PT, R193.reuse, RZ, PT ;  /* 0x000000ffc100720c */ /* 0x040fe20003f44270 */
[----:B------:R-:W-:Y:S01]  /*4350*/  VIADD R193, R193, 0xffffffff ;  /* 0xffffffffc1c17836 */ /* 0x000fe20000000000 */
[----:B------:R-:W-:Y:S01]  /*4360*/  FMNMX.FTZ R3, R25, R0, !PT ;  /* 0x0000000019037209 */ /* 0x000fe20007810000 */
[----:B------:R-:W-:-:S03]  /*4370*/  ULOP3.LUT UR6, UR6, 0x3fff, URZ, 0xc0, !UPT ;  /* 0x00003fff06067892 */ /* 0x000fc6000f8ec03f */
[----:B------:R-:W-:Y:S01]  /*4380*/  FMNMX.FTZ R0, R28, R3, !PT ;  /* 0x000000031c007209 */ /* 0x000fe20007810000 */
[----:B------:R-:W-:-:S03]  /*4390*/  ULOP3.LUT UR4, UR6, 0x4000000, URZ, 0xfc, !UPT ;  /* 0x0400000006047892 */ /* 0x000fc6000f8efc3f */
[----:B------:R-:W-:Y:S01]  /*43a0*/  FMNMX.FTZ R3, R29, R0, !PT ;  /* 0x000000001d037209 */ /* 0x000fe20007810000 */
[----:B------:R-:W-:-:S03]  /*43b0*/  ULEA UR4, UR5, UR4, 0xb ;  /* 0x0000000405047291 */ /* 0x000fc6000f8e583f */
[----:B------:R-:W-:Y:S01]  /*43c0*/  FMNMX.FTZ R0, R32, R3, !PT ;  /* 0x0000000320007209 */ /* 0x000fe20007810000 */
[----:B------:R-:W-:Y:S01]  /*43d0*/  UIADD3 UR6, UR4, 0x80, URZ ;  /* 0x0000008004067890 */ /* 0x000fe2000fffe03f */
[----:B------:R-:W-:Y:S02]  /*43e0*/  UMOV UR5, UR36 ;  /* 0x0000002400057c82 */ /* 0x000fe40008000000 */
[----:B------:R-:W-:Y:S01]  /*43f0*/  UMOV UR14, UR4 ;  /* 0x00000004000e7c82 */ /* 0x000fe20008000000 */
[----:B------:R-:W-:Y:S01]  /*4400*/  FMNMX.FTZ R3, R33, R0, !PT ;  /* 0x0000000021037209 */ /* 0x000fe20007810000 */
[----:B------:R-:W-:Y:S01]  /*4410*/  HGMMA.64x128x16.F32.BF16 R88, R180, gdesc[UR12].tnspB, R88, gsb0 ;  /* 0x41e0000cb4587df0 */ /* 0x000fe20008001858 */
[----:B------:R-:W-:Y:S01]  /*4420*/  UMOV UR15, 0x40000040 ;  /* 0x40000040000f7882 */ /* 0x000fe20000000000 */
[----:B------:R-:W-:Y:S01]  /*4430*/  UMOV UR14, UR6 ;  /* 0x00000006000e7c82 */ /* 0x000fe20008000000 */
[----:B------:R-:W-:Y:S01]  /*4440*/  UIADD3 UR6, UR4, 0x100, URZ ;  /* 0x0000010004067890 */ /* 0x000fe2000fffe03f */
[----:B------:R-:W-:-:S04]  /*4450*/  FMNMX.FTZ R0, R36, R3, !PT ;  /* 0x0000000324007209 */ /* 0x000fc80007810000 */
        /* <DEDUP_REMOVED lines=24> */
[----:B------:R-:W-:-:S05]  /*45e0*/  FMNMX.FTZ R10, R85, R0, !PT ;  /* 0x00000000550a7209 */ /* 0x000fca0007810000 */
[----:B------:R-:W0:Y:S02]  /*45f0*/  SHFL.BFLY PT, R3, R10, 0x2, 0x1f ;  /* 0x0c401f000a037f89 */ /* 0x000e2400000e0000 */
[----:B0-----:R-:W-:Y:S02]  /*4600*/  FMNMX.FTZ R13, R10, R3, !PT ;  /* 0x000000030a0d7209 */ /* 0x001fe40007810000 */
[----:B------:R-:W0:Y:S01]  /*4610*/  LDC R3, c[0x0][0x988] ;  /* 0x00026200ff037b82 */ /* 0x000e220000000800 */
[----:B------:R-:W-:Y:S02]  /*4620*/  FMNMX.FTZ R10, R26, R9, !PT ;  /* 0x000000091a0a7209 */ /* 0x000fe40007810000 */
[----:B------:R-:W1:Y:S02]  /*4630*/  SHFL.BFLY PT, R0, R13, 0x1, 0x1f ;  /* 0x0c201f000d007f89 */ /* 0x000e6400000e0000 */
[----:B------:R-:W-:Y:S01]  /*4640*/  FMNMX.FTZ R15, R27, R10, !PT ;  /* 0x0000000a1b0f7209 */ /* 0x000fe20007810000 */
[----:B------:R-:W-:-:S02]  /*4650*/  WARPGROUP.DEPBAR.LE gsb0, 0x0 ;  /* 0x00008000000079c5 */ /* 0x000fc40000010000 */
[----:B------:R-:W-:Y:S01]  /*4660*/  WARPGROUP.ARRIVE ;  /* 0x00000000000079c5 */ /* 0x000fe20000000000 */
[----:B------:R-:W-:-:S04]  /*4670*/  FMNMX.FTZ R10, R30, R15, !PT ;  /* 0x0000000f1e0a7209 */ /* 0x000fc80007810000 */
[----:B------:R-:W-:Y:S01]  /*4680*/  FMNMX.FTZ R21, R31, R10, !PT ;  /* 0x0000000a1f157209 */ /* 0x000fe20007810000 */
[----:B------:R-:W-:Y:S01]  /*4690*/  HGMMA.64x128x16.F32.BF16 R88, R176, gdesc[UR12].tnspB, R88, gsb0 ;  /* 0x41e0000cb0587df0 */ /* 0x000fe20008001858 */
[----:B------:R-:W-:Y:S01]  /*46a0*/  UMOV UR14, UR6 ;  /* 0x00000006000e7c82 */ /* 0x000fe20008000000 */
[----:B------:R-:W-:Y:S01]  /*46b0*/  UMOV UR15, 0x40000040 ;  /* 0x40000040000f7882 */ /* 0x000fe20000000000 */
[----:B------:R-:W-:Y:S01]  /*46c0*/  UIADD3 UR6, UR4, 0x180, URZ ;  /* 0x0000018004067890 */ /* 0x000fe2000fffe03f */
[----:B------:R-:W-:-:S04]  /*46d0*/  FMNMX.FTZ R10, R34, R21, !PT ;  /* 0x00000015220a7209 */ /* 0x000fc80007810000 */
[----:B------:R-:W-:Y:S02]  /*46e0*/  FMNMX.FTZ R21, R35, R10, !PT ;  /* 0x0000000a23157209 */ /* 0x000fe40007810000 */
[----:B-1----:R-:W-:Y:S02]  /*46f0*/  FMNMX.FTZ R0, R13, R0, !PT ;  /* 0x000000000d007209 */ /* 0x002fe40007810000 */
[----:B------:R-:W-:-:S03]  /*4700*/  FMNMX.FTZ R10, R38, R21, !PT ;  /* 0x00000015260a7209 */ /* 0x000fc60007810000 */
[----:B------:R-:W-:-:S04]  /*4710*/  FADD.FTZ R8, -R0, R11 ;  /* 0x0000000b00087221 */ /* 0x000fc80000010100 */
[-C--:B0-----:R-:W-:Y:S01]  /*4720*/  FMUL.FTZ R12, R8, R3.reuse ;  /* 0x00000003080c7220 */ /* 0x081fe20000410000 */
[----:B------:R-:W-:-:S04]  /*4730*/  FMUL.FTZ R8, R0, R3 ;  /* 0x0000000300087220 */ /* 0x000fc80000410000 */
[-CC-:B------:R-:W-:Y:S01]  /*4740*/  FFMA.FTZ R180, R25, R3.reuse, -R8.reuse ;  /* 0x0000000319b47223 */ /* 0x180fe20000010808 */
[----:B------:R-:W-:Y:S01]  /*4750*/  FMNMX.FTZ R25, R39, R10, !PT ;  /* 0x0000000a27197209 */ /* 0x000fe20007810000 */
[-CC-:B------:R-:W-:Y:S01]  /*4760*/  FFMA.FTZ R13, R29, R3.reuse, -R8.reuse ;  /* 0x000000031d0d7223 */ /* 0x180fe20000010808 */
[-CC-:B------:R-:W-:Y:S01]  /*4770*/  FFMA.FTZ R33, R33, R3.reuse, -R8.reuse ;  /* 0x0000000321217223 */ /* 0x180fe20000010808 */
[--C-:B------:R-:W-:Y:S01]  /*4780*/  FFMA.FTZ R37, R37, R3, -R8.reuse ;  /* 0x0000000325257223 */ /* 0x100fe20000010808 */
[----:B------:R-:W-:Y:S01]  /*4790*/  FMNMX.FTZ R10, R42, R25, !PT ;  /* 0x000000192a0a7209 */ /* 0x000fe20007810000 */
[-CC-:B------:R-:W-:Y:S01]  /*47a0*/  FFMA.FTZ R41, R41, R3.reuse, -R8.reuse ;  /* 0x0000000329297223 */ /* 0x180fe20000010808 */
[----:B------:R0:W-:Y:S01]  /*47b0*/  MUFU.EX2 R15, R33 ;  /* 0x00000021000f7308 */ /* 0x0001e20000000800 */
        /* <DEDUP_REMOVED lines=15> */
[----:B------:R-:W-:Y:S01]  /*48b0*/  MUFU.EX2 R25, R41 ;  /* 0x0000002900197308 */ /* 0x000fe20000000800 */
[-CC-:B------:R-:W-:Y:S01]  /*48c0*/  FFMA.FTZ R24, R80, R3.reuse, -R8.reuse ;  /* 0x0000000350187223 */ /* 0x180fe20000010808 */
[----:B------:R-:W-:Y:S01]  /*48d0*/  FMNMX.FTZ R29, R51, R10, !PT ;  /* 0x0000000a331d7209 */ /* 0x000fe20007810000 */
[-CC-:B------:R-:W-:Y:S01]  /*48e0*/  FFMA.FTZ R28, R84, R3.reuse, -R8.reuse ;  /* 0x00000003541c7223 */ /* 0x180fe20000010808 */
[----:B------:R-:W-:-:S02]  /*48f0*/  FFMA.FTZ R85, R85, R3, -R8 ;  /* 0x0000000355557223 */ /* 0x000fc40000010808 */
[----:B------:R-:W-:Y:S02]  /*4900*/  FMNMX.FTZ R10, R54, R29, !PT ;  /* 0x0000001d360a7209 */ /* 0x000fe40007810000 */
[----:B------:R-:W-:Y:S02]  /*4910*/  MUFU.EX2 R29, R45 ;  /* 0x0000002d001d7308 */ /* 0x000fe40000000800 */
[----:B0-----:R-:W-:-:S04]  /*4920*/  FMNMX.FTZ R33, R55, R10, !PT ;  /* 0x0000000a37217209 */ /* 0x001fc80007810000 */
[----:B------:R-:W-:Y:S02]  /*4930*/  FMNMX.FTZ R10, R58, R33, !PT ;  /* 0x000000213a0a7209 */ /* 0x000fe40007810000 */
[----:B------:R-:W-:Y:S02]  /*4940*/  MUFU.EX2 R12, R12 ;  /* 0x0000000c000c7308 */ /* 0x000fe40000000800 */
[----:B------:R-:W-:-:S04]  /*4950*/  FMNMX.FTZ R33, R59, R10, !PT ;  /* 0x0000000a3b217209 */ /* 0x000fc80007810000 */
[----:B------:R-:W-:Y:S02]  /*4960*/  FMNMX.FTZ R10, R62, R33, !PT ;  /* 0x000000213e0a7209 */ /* 0x000fe40007810000 */
[----:B------:R0:W-:Y:S02]  /*4970*/  MUFU.EX2 R33, R49 ;  /* 0x0000003100217308 */ /* 0x0001e40000000800 */
[----:B-1----:R-:W-:-:S04]  /*4980*/  FMNMX.FTZ R37, R63, R10, !PT ;  /* 0x0000000a3f257209 */ /* 0x002fc80007810000 */
[----:B------:R-:W-:Y:S02]  /*4990*/  FMNMX.FTZ R10, R66, R37, !PT ;  /* 0x00000025420a7209 */ /* 0x000fe40007810000 */
[----:B------:R-:W1:Y:S01]  /*49a0*/  MUFU.EX2 R11, R11 ;  /* 0x0000000b000b7308 */ /* 0x000e620000000800 */
[-CC-:B0-----:R-:W-:Y:S01]  /*49b0*/  FFMA.FTZ R49, R65, R3.reuse, -R8.reuse ;  /* 0x0000000341317223 */ /* 0x181fe20000010808 */
[----:B------:R-:W-:Y:S01]  /*49c0*/  FMNMX.FTZ R37, R67, R10, !PT ;  /* 0x0000000a43257209 */ /* 0x000fe20007810000 */
[----:B------:R-:W-:-:S03]  /*49d0*/  FFMA.FTZ R65, R81, R3, -R8 ;  /* 0x0000000351417223 */ /* 0x000fc60000010808 */
[----:B------:R-:W-:Y:S02]  /*49e0*/  FMNMX.FTZ R10, R70, R37, !PT ;  /* 0x00000025460a7209 */ /* 0x000fe40007810000 */
[----:B------:R0:W-:Y:S02]  /*49f0*/  MUFU.EX2 R37, R53 ;  /* 0x0000003500257308 */ /* 0x0001e40000000800 */
[----:B------:R-:W-:-:S04]  /*4a00*/  FMNMX.FTZ R41, R71, R10, !PT ;  /* 0x0000000a47297209 */ /* 0x000fc80007810000 */
[----:B------:R-:W-:Y:S02]  /*4a10*/  FMNMX.FTZ R10, R74, R41, !PT ;  /* 0x000000294a0a7209 */ /* 0x000fe40007810000 */
[----:B------:R-:W2:Y:S01]  /*4a20*/  MUFU.EX2 R180, R180 ;  /* 0x000000b400b47308 */ /* 0x000ea20000000800 */
[----:B0-----:R-:W-:Y:S01]  /*4a30*/  FFMA.FTZ R53, R69, R3, -R8 ;  /* 0x0000000345357223 */ /* 0x001fe20000010808 */
[----:B------:R-:W-:Y:S01]  /*4a40*/  FMNMX.FTZ R41, R75, R10, !PT ;  /* 0x0000000a4b297209 */ /* 0x000fe20007810000 */
[----:B-1----:R-:W-:-:S03]  /*4a50*/  FFMA.FTZ R7, R12, R7, R11 ;  /* 0x000000070c077223 */ /* 0x002fc6000001000b */
[----:B------:R-:W-:Y:S02]  /*4a60*/  FMNMX.FTZ R10, R78, R41, !PT ;  /* 0x000000294e0a7209 */ /* 0x000fe40007810000 */
[----:B------:R0:W-:Y:S02]  /*4a70*/  MUFU.EX2 R41, R57 ;  /* 0x0000003900297308 */ /* 0x0001e40000000800 */
[----:B------:R-:W-:-:S04]  /*4a80*/  FMNMX.FTZ R45, R79, R10, !PT ;  /* 0x0000000a4f2d7209 */ /* 0x000fc80007810000 */
[----:B------:R-:W-:Y:S02]  /*4a90*/  FMNMX.FTZ R10, R82, R45, !PT ;  /* 0x0000002d520a7209 */ /* 0x000fe40007810000 */
[----:B------:R-:W1:Y:S01]  /*4aa0*/  MUFU.EX2 R182, R182 ;  /* 0x000000b600b67308 */ /* 0x000e620000000800 */
[C---:B--2---:R-:W-:Y:S01]  /*4ab0*/  FADD.FTZ R7, R180.reuse, R7 ;  /* 0x00000007b4077221 */ /* 0x044fe20000010000 */
[----:B------:R-:W-:Y:S02]  /*4ac0*/  FMNMX.FTZ R45, R83, R10, !PT ;  /* 0x0000000a532d7209 */ /* 0x000fe40007810000 */
[----:B------:R-:W-:Y:S02]  /*4ad0*/  F2FP.BF16.F32.PACK_AB R180, R180, R11 ;  /* 0x0000000bb4b4723e */ /* 0x000fe400000010ff */
[----:B------:R-:W-:Y:S02]  /*4ae0*/  FMNMX.FTZ R10, R86, R45, !PT ;  /* 0x0000002d560a7209 */ /* 0x000fe40007810000 */
[----:B------:R2:W-:Y:S02]  /*4af0*/  MUFU.EX2 R45, R61 ;  /* 0x0000003d002d7308 */ /* 0x0005e40000000800 */
[----:B------:R-:W-:-:S05]  /*4b00*/  FMNMX.FTZ R10, R87, R10, !PT ;  /* 0x0000000a570a7209 */ /* 0x000fca0007810000 */
[----:B0-----:R-:W0:Y:S01]  /*4b10*/  SHFL.BFLY PT, R57, R10, 0x2, 0x1f ;  /* 0x0c401f000a397f89 */ /* 0x001e2200000e0000 */
[----:B------:R-:W3:Y:S01]  /*4b20*/  MUFU.EX2 R13, R13 ;  /* 0x0000000d000d7308 */ /* 0x000ee20000000800 */
[----:B--2---:R-:W-:-:S07]  /*4b30*/  FFMA.FTZ R61, R77, R3, -R8 ;  /* 0x000000034d3d7223 */ /* 0x004fce0000010808 */
[----:B------:R-:W-:Y:S01]  /*4b40*/  MUFU.EX2 R49, R49 ;  /* 0x0000003100317308 */ /* 0x000fe20000000800 */
[----:B------:R-:W-:Y:S02]  /*4b50*/  WARPGROUP.DEPBAR.LE gsb0, 0x0 ;  /* 0x00008000000079c5 */ /* 0x000fe40000010000 */
[----:B------:R-:W-:Y:S01]  /*4b60*/  WARPGROUP.ARRIVE ;  /* 0x00000000000079c5 */ /* 0x000fe20000000000 */
[-CC-:B------:R-:W-:Y:S01]  /*4b70*/  FFMA.FTZ R176, R32, R3.reuse, -R8.reuse ;  /* 0x0000000320b07223 */ /* 0x180fe20000010808 */
[----:B------:R-:W-:-:S03]  /*4b80*/  FFMA.FTZ R178, R36, R3, -R8 ;  /* 0x0000000324b27223 */ /* 0x000fc60000010808 */
[----:B------:R-:W-:Y:S01]  /*4b90*/  MUFU.EX2 R53, R53 ;  /* 0x0000003500357308 */ /* 0x000fe20000000800 */
[----:B------:R-:W-:Y:S01]  /*4ba0*/  HGMMA.64x128x16.F32.BF16 R88, R172, gdesc[UR12].tnspB, R88, gsb0 ;  /* 0x41e0000cac587df0 */ /* 0x000fe20008001858 */
[----:B------:R-:W-:Y:S01]  /*4bb0*/  UMOV UR14, UR6 ;  /* 0x00000006000e7c82 */ /* 0x000fe20008000000 */
[----:B------:R-:W-:Y:S01]  /*4bc0*/  UMOV UR15, 0x40000040 ;  /* 0x40000040000f7882 */ /* 0x000fe20000000000 */
[----:B------:R-:W-:Y:S01]  /*4bd0*/  UIADD3 UR6, UR4, 0x200, URZ ;  /* 0x0000020004067890 */ /* 0x000fe2000fffe03f */
[----:B0-----:R-:W-:-:S03]  /*4be0*/  FMNMX.FTZ R32, R10, R57, !PT ;  /* 0x000000390a207209 */ /* 0x001fc60007810000 */
[----:B------:R-:W-:Y:S02]  /*4bf0*/  MUFU.EX2 R176, R176 ;  /* 0x000000b000b07308 */ /* 0x000fe40000000800 */
[----:B------:R-:W0:Y:S06]  /*4c00*/  SHFL.BFLY PT, R69, R32, 0x1, 0x1f ;  /* 0x0c201f0020457f89 */ /* 0x000e2c00000e0000 */
[----:B------:R-:W-:Y:S08]  /*4c10*/  MUFU.EX2 R178, R178 ;  /* 0x000000b200b27308 */ /* 0x000ff00000000800 */
[----:B------:R-:W-:Y:S08]  /*4c20*/  MUFU.EX2 R14, R14 ;  /* 0x0000000e000e7308 */ /* 0x000ff00000000800 */
[----:B------:R-:W2:Y:S01]  /*4c30*/  MUFU.EX2 R57, R73 ;  /* 0x0000004900397308 */ /* 0x000ea20000000800 */
[----:B0-----:R-:W-:-:S07]  /*4c40*/  FMNMX.FTZ R10, R32, R69, !PT ;  /* 0x00000045200a7209 */ /* 0x001fce0007810000 */
[----:B------:R-:W-:Y:S08]  /*4c50*/  MUFU.EX2 R20, R20 ;  /* 0x0000001400147308 */ /* 0x000ff00000000800 */
[----:B------:R-:W0:Y:S08]  /*4c60*/  MUFU.EX2 R61, R61 ;  /* 0x0000003d003d7308 */ /* 0x000e300000000800 */
[----:B------:R-:W-:Y:S08]  /*4c70*/  MUFU.EX2 R24, R24 ;  /* 0x0000001800187308 */ /* 0x000ff00000000800 */
[----:B------:R-:W-:Y:S08]  /*4c80*/  MUFU.EX2 R65, R65 ;  /* 0x0000004100417308 */ /* 0x000ff00000000800 */
[----:B------:R-:W-:Y:S01]  /*4c90*/  MUFU.EX2 R28, R28 ;  /* 0x0000001c001c7308 */ /* 0x000fe20000000800 */
[----:B------:R-:W-:-:S02]  /*4ca0*/  WARPGROUP.DEPBAR.LE gsb0, 0x0 ;  /* 0x00008000000079c5 */ /* 0x000fc40000010000 */
[----:B------:R-:W-:Y:S01]  /*4cb0*/  WARPGROUP.ARRIVE ;  /* 0x00000000000079c5 */ /* 0x000fe20000000000 */
[-CC-:B------:R-:W-:Y:S01]  /*4cc0*/  FFMA.FTZ R172, R40, R3.reuse, -R8.reuse ;  /* 0x0000000328ac7223 */ /* 0x180fe20000010808 */
[----:B------:R-:W-:-:S04]  /*4cd0*/  FFMA.FTZ R174, R44, R3, -R8 ;  /* 0x000000032cae7223 */ /* 0x000fc80000010808 */
[----:B------:R-:W-:Y:S01]  /*4ce0*/  HGMMA.64x128x16.F32.BF16 R88, R168, gdesc[UR12].tnspB, R88, gsb0 ;  /* 0x41e0000ca8587df0 */ /* 0x000fe20008001858 */
[----:B------:R-:W-:Y:S01]  /*4cf0*/  UMOV UR14, UR6 ;  /* 0x00000006000e7c82 */ /* 0x000fe20008000000 */
[----:B------:R-:W-:Y:S01]  /*4d00*/  UMOV UR15, 0x40000040 ;  /* 0x40000040000f7882 */ /* 0x000fe20000000000 */
[----:B------:R-:W-:Y:S01]  /*4d10*/  UIADD3 UR6, UR4, 0x280, URZ ;  /* 0x0000028004067890 */ /* 0x000fe2000fffe03f */
[----:B------:R-:W-:Y:S08]  /*4d20*/  MUFU.EX2 R172, R172 ;  /* 0x000000ac00ac7308 */ /* 0x000ff00000000800 */
[----:B------:R-:W-:Y:S01]  /*4d30*/  MUFU.EX2 R174, R174 ;  /* 0x000000ae00ae7308 */ /* 0x000fe20000000800 */
[----:B------:R-:W-:-:S02]  /*4d40*/  WARPGROUP.DEPBAR.LE gsb0, 0x0 ;  /* 0x00008000000079c5 */ /* 0x000fc40000010000 */
[----:B------:R-:W-:Y:S01]  /*4d50*/  WARPGROUP.ARRIVE ;  /* 0x00000000000079c5 */ /* 0x000fe20000000000 */
[-CC-:B------:R-:W-:Y:S01]  /*4d60*/  FFMA.FTZ R168, R48, R3.reuse, -R8.reuse ;  /* 0x0000000330a87223 */ /* 0x180fe20000010808 */
[-C--:B------:R-:W-:Y:S01]  /*4d70*/  FMUL.FTZ R48, R10, R3.reuse ;  /* 0x000000030a307220 */ /* 0x080fe20000410000 */
[----:B------:R-:W-:-:S03]  /*4d80*/  FFMA.FTZ R170, R52, R3, -R8 ;  /* 0x0000000334aa7223 */ /* 0x000fc60000010808 */
[----:B------:R-:W-:Y:S01]  /*4d90*/  HGMMA.64x128x16.F32.BF16 R88, R152, gdesc[UR12].tnspB, R88, gsb0 ;  /* 0x41e0000c98587df0 */ /* 0x000fe20008001858 */
[----:B------:R-:W-:Y:S01]  /*4da0*/  UMOV UR14, UR6 ;  /* 0x00000006000e7c82 */ /* 0x000fe20008000000 */
[----:B------:R-:W-:Y:S01]  /*4db0*/  UMOV UR15, 0x40000040 ;  /* 0x40000040000f7882 */ /* 0x000fe20000000000 */
[----:B------:R-:W-:Y:S01]  /*4dc0*/  UIADD3 UR6, UR4, 0x300, URZ ;  /* 0x0000030004067890 */ /* 0x000fe2000fffe03f */
[-CC-:B------:R-:W-:Y:S01]  /*4dd0*/  FFMA.FTZ R181, R26, R3.reuse, -R48.reuse ;  /* 0x000000031ab57223 */ /* 0x180fe20000010830 */
[----:B------:R-:W-:Y:S01]  /*4de0*/  UIADD3 UR4, UR4, 0x380, URZ ;  /* 0x0000038004047890 */ /* 0x000fe2000fffe03f */
[-CC-:B------:R-:W-:Y:S01]  /*4df0*/  FFMA.FTZ R26, R27, R3.reuse, -R48.reuse ;  /* 0x000000031b1a7223 */ /* 0x180fe20000010830 */
[----:B------:R-:W-:Y:S01]  /*4e00*/  IMAD.U32 R27, RZ, RZ, UR7 ;  /* 0x00000007ff1b7e24 */ /* 0x000fe2000f8e00ff */
[----:B------:R-:W-:Y:S01]  /*4e10*/  UMOV UR7, 0x40000040 ;  /* 0x4000004000077882 */ /* 0x000fe20000000000 */
[-CC-:B------:R-:W-:Y:S01]  /*4e20*/  FFMA.FTZ R183, R30, R3.reuse, -R48.reuse ;  /* 0x000000031eb77223 */ /* 0x180fe20000010830 */
[----:B------:R-:W-:Y:S01]  /*4e30*/  MUFU.EX2 R181, R181 ;  /* 0x000000b500b57308 */ /* 0x000fe20000000800 */
[----:B------:R-:W-:Y:S01]  /*4e40*/  FFMA.FTZ R36, R31, R3, -R48 ;  /* 0x000000031f247223 */ /* 0x000fe20000010830 */
[----:B------:R-:W-:-:S02]  /*4e50*/  @!P1 VIADD R27, R27, 0x34840 ;  /* 0x000348401b1b9836 */ /* 0x000fc40000000000 */
[-CC-:B------:R-:W-:Y:S01]  /*4e60*/  FFMA.FTZ R177, R34, R3.reuse, -R48.reuse ;  /* 0x0000000322b17223 */ /* 0x180fe20000010830 */
[-CC-:B------:R-:W-:Y:S01]  /*4e70*/  FFMA.FTZ R44, R35, R3.reuse, -R48.reuse ;  /* 0x00000003232c7223 */ /* 0x180fe20000010830 */
[-CC-:B------:R-:W-:Y:S01]  /*4e80*/  FFMA.FTZ R179, R38, R3.reuse, -R48.reuse ;  /* 0x0000000326b37223 */ /* 0x180fe20000010830 */
[-CC-:B------:R-:W-:Y:S01]  /*4e90*/  FFMA.FTZ R38, R39, R3.reuse, -R48.reuse ;  /* 0x0000000327267223 */ /* 0x180fe20000010830 */
[----:B------:R-:W-:Y:S01]  /*4ea0*/  @!P1 PRMT R27, RZ, 0x654, R27 ;  /* 0x00000654ff1b9816 */ /* 0x000fe2000000001b */
[----:B------:R-:W-:Y:S01]  /*4eb0*/  MUFU.EX2 R26, R26 ;  /* 0x0000001a001a7308 */ /* 0x000fe20000000800 */
[-CC-:B------:R-:W-:Y:S01]  /*4ec0*/  FFMA.FTZ R175, R46, R3.reuse, -R48.reuse ;  /* 0x000000032eaf7223 */ /* 0x180fe20000010830 */
[----:B-1----:R-:W-:Y:S01]  /*4ed0*/  FADD.FTZ R46, R182, R7 ;  /* 0x00000007b62e7221 */ /* 0x002fe20000010000 */
[-CC-:B------:R-:W-:Y:S01]  /*4ee0*/  FFMA.FTZ R173, R42, R3.reuse, -R48.reuse ;  /* 0x000000032aad7223 */ /* 0x180fe20000010830 */
[-CC-:B------:R-:W-:Y:S01]  /*4ef0*/  FFMA.FTZ R40, R43, R3.reuse, -R48.reuse ;  /* 0x000000032b287223 */ /* 0x180fe20000010830 */
[-CC-:B------:R-:W-:Y:S01]  /*4f00*/  FFMA.FTZ R34, R47, R3.reuse, -R48.reuse ;  /* 0x000000032f227223 */ /* 0x180fe20000010830 */
[-CC-:B------:R-:W-:Y:S01]  /*4f10*/  FFMA.FTZ R169, R50, R3.reuse, -R48.reuse ;  /* 0x0000000332a97223 */ /* 0x180fe20000010830 */
[-CC-:B------:R-:W-:Y:S01]  /*4f20*/  FFMA.FTZ R30, R51, R3.reuse, -R48.reuse ;  /* 0x00000003331e7223 */ /* 0x180fe20000010830 */
        /* <DEDUP_REMOVED lines=17> */
[----:B------:R-:W-:Y:S01]  /*5040*/  FFMA.FTZ R86, R86, R3, -R48 ;  /* 0x0000000356567223 */ /* 0x000fe20000010830 */
[----:B------:R-:W-:Y:S01]  /*5050*/  IMAD.U32 R31, RZ, RZ, UR10 ;  /* 0x0000000aff1f7e24 */ /* 0x000fe2000f8e00ff */
[----:B---3--:R-:W-:-:S03]  /*5060*/  F2FP.BF16.F32.PACK_AB R182, R13, R182 ;  /* 0x000000b60db6723e */ /* 0x008fc600000010ff */
[----:B------:R-:W-:Y:S02]  /*5070*/  @!P1 VIADD R31, R31, 0x34860 ;  /* 0x000348601f1f9836 */ /* 0x000fe40000000000 */
[----:B------:R-:W-:Y:S03]  /*5080*/  MUFU.EX2 R44, R44 ;  /* 0x0000002c002c7308 */ /* 0x000fe60000000800 */
[----:B------:R-:W-:-:S05]  /*5090*/  @!P1 PRMT R31, RZ, 0x654, R31 ;  /* 0x00000654ff1f9816 */ /* 0x000fca000000001f */
[----:B------:R-:W-:Y:S08]  /*50a0*/  MUFU.EX2 R179, R179 ;  /* 0x000000b300b37308 */ /* 0x000ff00000000800 */
        /* <DEDUP_REMOVED lines=9> */
[----:B------:R-:W-:Y:S01]  /*5140*/  MUFU.EX2 R171, R171 ;  /* 0x000000ab00ab7308 */ /* 0x000fe20000000800 */
[----:B------:R-:W-:-:S02]  /*5150*/  WARPGROUP.DEPBAR.LE gsb0, 0x0 ;  /* 0x00008000000079c5 */ /* 0x000fc40000010000 */
[----:B------:R-:W-:Y:S01]  /*5160*/  WARPGROUP.ARRIVE ;  /* 0x00000000000079c5 */ /* 0x000fe20000000000 */
[-CC-:B------:R-:W-:Y:S01]  /*5170*/  FFMA.FTZ R152, R56, R3.reuse, -R8.reuse ;  /* 0x0000000338987223 */ /* 0x180fe20000010808 */
[-C--:B------:R-:W-:Y:S01]  /*5180*/  FFMA.FTZ R154, R60, R3.reuse, -R8 ;  /* 0x000000033c9a7223 */ /* 0x080fe20000010808 */
[-CC-:B------:R-:W-:Y:S02]  /*5190*/  FFMA.FTZ R153, R58, R3.reuse, -R48.reuse ;  /* 0x000000033a997223 */ /* 0x180fe40000010830 */
[----:B------:R-:W-:Y:S01]  /*51a0*/  MUFU.EX2 R32, R32 ;  /* 0x0000002000207308 */ /* 0x000fe20000000800 */
[-CC-:B------:R-:W-:Y:S01]  /*51b0*/  FFMA.FTZ R155, R62, R3.reuse, -R48.reuse ;  /* 0x000000033e9b7223 */ /* 0x180fe20000010830 */
[----:B------:R-:W-:Y:S01]  /*51c0*/  HGMMA.64x128x16.F32.BF16 R88, R156, gdesc[UR12].tnspB, R88, gsb0 ;  /* 0x41e0000c9c587df0 */ /* 0x000fe20008001858 */
[----:B------:R-:W-:Y:S01]  /*51d0*/  UMOV UR14, UR6 ;  /* 0x00000006000e7c82 */ /* 0x000fe20008000000 */
[----:B------:R-:W-:Y:S01]  /*51e0*/  UMOV UR15, 0x40000040 ;  /* 0x40000040000f7882 */ /* 0x000fe20000000000 */
[----:B------:R-:W-:Y:S01]  /*51f0*/  UMOV UR6, UR4 ;  /* 0x0000000400067c82 */ /* 0x000fe20008000000 */
[----:B------:R-:W-:Y:S01]  /*5200*/  FFMA.FTZ R48, R87, R3, -R48 ;  /* 0x0000000357307223 */ /* 0x000fe20000010830 */
[----:B------:R-:W-:Y:S01]  /*5210*/  UMOV UR4, UR37 ;  /* 0x0000002500047c82 */ /* 0x000fe20008000000 */
        /* <DEDUP_REMOVED lines=16> */
[----:B------:R-:W-:Y:S02]  /*5320*/  FADD.FTZ R8, -R10, R9 ;  /* 0x000000090a087221 */ /* 0x000fe40000010100 */
[----:B------:R-:W-:Y:S01]  /*5330*/  MUFU.EX2 R157, R66 ;  /* 0x00000042009d7308 */ /* 0x000fe20000000800 */
[----:B------:R-:W-:Y:S01]  /*5340*/  HGMMA.64x128x16.F32.BF16 R88, R160, gdesc[UR12].tnspB, R88, gsb0 ;  /* 0x41e0000ca0587df0 */ /* 0x000fe20008001858 */
[----:B------:R-:W-:-:S06]  /*5350*/  FMUL.FTZ R8, R8, R3 ;  /* 0x0000000308087220 */ /* 0x000fcc0000410000 */
[----:B------:R-:W-:Y:S08]  /*5360*/  MUFU.EX2 R156, R156 ;  /* 0x0000009c009c7308 */ /* 0x000ff00000000800 */
[----:B------:R-:W-:Y:S08]  /*5370*/  MUFU.EX2 R8, R8 ;  /* 0x0000000800087308 */ /* 0x000ff00000000800 */
[----:B------:R-:W-:Y:S08]  /*5380*/  MUFU.EX2 R158, R158 ;  /* 0x0000009e009e7308 */ /* 0x000ff00000000800 */
[----:B------:R-:W-:Y:S08]  /*5390*/  MUFU.EX2 R159, R70 ;  /* 0x00000046009f7308 */ /* 0x000ff00000000800 */
[----:B------:R-:W1:Y:S01]  /*53a0*/  MUFU.EX2 R9, R85 ;  /* 0x0000005500097308 */ /* 0x000e620000000800 */
[----:B------:R-:W-:-:S02]  /*53b0*/  WARPGROUP.DEPBAR.LE gsb0, 0x0 ;  /* 0x00008000000079c5 */ /* 0x000fc40000010000 */
[----:B------:R-:W-:-:S05]  /*53c0*/  WARPGROUP.ARRIVE ;  /* 0x00000000000079c5 */ /* 0x000fca0000000000 */
[----:B------:R-:W3:Y:S01]  /*53d0*/  MUFU.EX2 R161, R74 ;  /* 0x0000004a00a17308 */ /* 0x000ee20000000800 */
[----:B--2---:R-:W-:Y:S02]  /*53e0*/  F2FP.BF16.F32.PACK_AB R160, R57, R14 ;  /* 0x0000000e39a0723e */ /* 0x004fe400000010ff */
[----:B0-----:R-:W-:Y:S01]  /*53f0*/  F2FP.BF16.F32.PACK_AB R162, R61, R20 ;  /* 0x000000143da2723e */ /* 0x001fe200000010ff */
[----:B------:R-:W-:Y:S04]  /*5400*/  HGMMA.64x128x16.F32.BF16 R88, R164, gdesc[UR4].tnspB, R88, gsb0 ;  /* 0x41e00004a4587df0 */ /* 0x000fe80008001858 */
[----:B------:R-:W0:Y:S01]  /*5410*/  MUFU.EX2 R163, R78 ;  /* 0x0000004e00a37308 */ /* 0x000e220000000800 */
[----:B------:R-:W-:Y:S02]  /*5420*/  WARPGROUP.DEPBAR.LE gsb0, 0x0 ;  /* 0x00008000000079c5 */ /* 0x000fe40000010000 */
[----:B------:R2:W-:Y:S05]  /*5430*/  @!P1 SYNCS.ARRIVE.TRANS64.RED.A1T0 RZ, [R27+URZ], RZ ;  /* 0x000000ff1bff99a7 */ /* 0x0005ea000810043f */
[----:B------:R-:W4:Y:S01]  /*5440*/  MUFU.EX2 R165, R82 ;  /* 0x0000005200a57308 */ /* 0x000f220000000800 */
[----:B-1----:R-:W-:-:S02]  /*5450*/  F2FP.BF16.F32.PACK_AB R166, R9, R28 ;  /* 0x0000001c09a6723e */ /* 0x002fc400000010ff */
[----:B------:R-:W-:Y:S01]  /*5460*/  F2FP.BF16.F32.PACK_AB R164, R65, R24 ;  /* 0x0000001841a4723e */ /* 0x000fe200000010ff */
[----:B--2---:R-:W-:Y:S01]  /*5470*/  FFMA.FTZ R27, R8, R6, R181 ;  /* 0x00000006081b7223 */ /* 0x004fe200000100b5 */
[----:B------:R-:W-:-:S03]  /*5480*/  F2FP.BF16.F32.PACK_AB R181, R26, R181 ;  /* 0x000000b51ab5723e */ /* 0x000fc600000010ff */
[----:B------:R-:W1:Y:S01]  /*5490*/  MUFU.EX2 R167, R86 ;  /* 0x0000005600a77308 */ /* 0x000e620000000800 */
[----:B------:R2:W-:Y:S01]  /*54a0*/  @!P1 SYNCS.ARRIVE.TRANS64.RED.A1T0 RZ, [R31+URZ], RZ ;  /* 0x000000ff1fff99a7 */ /* 0x0005e2000810043f */
[----:B------:R-:W-:Y:S01]  /*54b0*/  FADD.FTZ R6, R26, R27 ;  /* 0x0000001b1a067221 */ /* 0x000fe20000010000 */
[----:B------:R-:W-:-:S03]  /*54c0*/  FADD.FTZ R27, R13, R46 ;  /* 0x0000002e0d1b7221 */ /* 0x000fc60000010000 */
[----:B------:R-:W-:Y:S01]  /*54d0*/  FADD.FTZ R7, R183, R6 ;  /* 0x00000006b7077221 */ /* 0x000fe20000010000 */
[----:B------:R-:W-:Y:S01]  /*54e0*/  FADD.FTZ R46, R176, R27 ;  /* 0x0000001bb02e7221 */ /* 0x000fe20000010000 */
[C---:B------:R-:W-:Y:S02]  /*54f0*/  F2FP.BF16.F32.PACK_AB R176, R15.reuse, R176 ;  /* 0x000000b00fb0723e */ /* 0x040fe400000010ff */
[C---:B------:R-:W-:Y:S01]  /*5500*/  FADD.FTZ R6, R36.reuse, R7 ;  /* 0x0000000724067221 */ /* 0x040fe20000010000 */
[----:B------:R-:W-:Y:S01]  /*5510*/  FADD.FTZ R27, R15, R46 ;  /* 0x0000002e0f1b7221 */ /* 0x000fe20000010000 */
[----:B------:R-:W-:Y:S02]  /*5520*/  F2FP.BF16.F32.PACK_AB R183, R36, R183 ;  /* 0x000000b724b7723e */ /* 0x000fe400000010ff */
[----:B------:R-:W-:Y:S01]  /*5530*/  FADD.FTZ R7, R177, R6 ;  /* 0x00000006b1077221 */ /* 0x000fe20000010000 */
[----:B------:R-:W-:Y:S01]  /*5540*/  FADD.FTZ R46, R178, R27 ;  /* 0x0000001bb22e7221 */ /* 0x000fe20000010000 */
[----:B------:R-:W-:-:S02]  /*5550*/  F2FP.BF16.F32.PACK_AB R177, R44, R177 ;  /* 0x000000b12cb1723e */ /* 0x000fc400000010ff */
[----:B------:R-:W-:Y:S01]  /*5560*/  FADD.FTZ R6, R44, R7 ;  /* 0x000000072c067221 */ /* 0x000fe20000010000 */
[C---:B------:R-:W-:Y:S01]  /*5570*/  FADD.FTZ R27, R21.reuse, R46 ;  /* 0x0000002e151b7221 */ /* 0x040fe20000010000 */
[----:B------:R-:W-:Y:S02]  /*5580*/  F2FP.BF16.F32.PACK_AB R178, R21, R178 ;  /* 0x000000b215b2723e */ /* 0x000fe400000010ff */
[----:B------:R-:W-:Y:S01]  /*5590*/  FADD.FTZ R7, R179, R6 ;  /* 0x00000006b3077221 */ /* 0x000fe20000010000 */
[----:B------:R-:W-:Y:S01]  /*55a0*/  FADD.FTZ R46, R172, R27 ;  /* 0x0000001bac2e7221 */ /* 0x000fe20000010000 */
[C---:B------:R-:W-:Y:S02]  /*55b0*/  F2FP.BF16.F32.PACK_AB R179, R38.reuse, R179 ;  /* 0x000000b326b3723e */ /* 0x040fe400000010ff */
[----:B------:R-:W-:Y:S01]  /*55c0*/  FADD.FTZ R6, R38, R7 ;  /* 0x0000000726067221 */ /* 0x000fe20000010000 */
[C---:B------:R-:W-:Y:S01]  /*55d0*/  FADD.FTZ R27, R25.reuse, R46 ;  /* 0x0000002e191b7221 */ /* 0x040fe20000010000 */
[----:B------:R-:W-:-:S02]  /*55e0*/  F2FP.BF16.F32.PACK_AB R172, R25, R172 ;  /* 0x000000ac19ac723e */ /* 0x000fc400000010ff */
[----:B------:R-:W-:Y:S01]  /*55f0*/  FADD.FTZ R7, R173, R6 ;  /* 0x00000006ad077221 */ /* 0x000fe20000010000 */
[----:B------:R-:W-:Y:S01]  /*5600*/  FADD.FTZ R46, R174, R27 ;  /* 0x0000001bae2e7221 */ /* 0x000fe20000010000 */
[C---:B------:R-:W-:Y:S02]  /*5610*/  F2FP.BF16.F32.PACK_AB R173, R40.reuse, R173 ;  /* 0x000000ad28ad723e */ /* 0x040fe400000010ff */
[----:B------:R-:W-:Y:S01]  /*5620*/  FADD.FTZ R6, R40, R7 ;  /* 0x0000000728067221 */ /* 0x000fe20000010000 */
[C---:B------:R-:W-:Y:S01]  /*5630*/  FADD.FTZ R11, R29.reuse, R46 ;  /* 0x0000002e1d0b7221 */ /* 0x040fe20000010000 */
        /* <DEDUP_REMOVED lines=21> */
[----:B------:R-:W-:Y:S01]  /*5790*/  F2FP.BF16.F32.PACK_AB R153, R42, R153 ;  /* 0x000000992a99723e */ /* 0x000fe200000010ff */
[----:B------:R-:W-:-:S02]  /*57a0*/  IMAD.MOV.U32 R11, RZ, RZ, R0 ;  /* 0x000000ffff0b7224 */ /* 0x000fc400078e0000 */
        /* <DEDUP_REMOVED lines=19> */
[----:B------:R-:W-:-:S03]  /*58e0*/  FADD.FTZ R7, R57, R26 ;  /* 0x0000001a39077221 */ /* 0x000fc60000010000 */
[----:B---3--:R-:W-:Y:S01]  /*58f0*/  FADD.FTZ R6, R161, R6 ;  /* 0x00000006a1067221 */ /* 0x008fe20000010000 */
[----:B------:R-:W-:Y:S01]  /*5900*/  FADD.FTZ R26, R20, R7 ;  /* 0x00000007141a7221 */ /* 0x000fe20000010000 */
[C---:B------:R-:W-:Y:S02]  /*5910*/  F2FP.BF16.F32.PACK_AB R161, R75.reuse, R161 ;  /* 0x000000a14ba1723e */ /* 0x040fe400000010ff */
[----:B------:R-:W-:Y:S01]  /*5920*/  FADD.FTZ R6, R75, R6 ;  /* 0x000000064b067221 */ /* 0x000fe20000010000 */
[----:B------:R-:W-:-:S03]  /*5930*/  FADD.FTZ R7, R61, R26 ;  /* 0x0000001a3d077221 */ /* 0x000fc60000010000 */
[----:B0-----:R-:W-:Y:S01]  /*5940*/  FADD.FTZ R6, R163, R6 ;  /* 0x00000006a3067221 */ /* 0x001fe20000010000 */
[----:B------:R-:W-:Y:S01]  /*5950*/  FADD.FTZ R14, R24, R7 ;  /* 0x00000007180e7221 */ /* 0x000fe20000010000 */
[C---:B------:R-:W-:Y:S02]  /*5960*/  F2FP.BF16.F32.PACK_AB R163, R79.reuse, R163 ;  /* 0x000000a34fa3723e */ /* 0x040fe400000010ff */
[----:B------:R-:W-:Y:S01]  /*5970*/  FADD.FTZ R6, R79, R6 ;  /* 0x000000064f067221 */ /* 0x000fe20000010000 */
[----:B------:R-:W-:-:S03]  /*5980*/  FADD.FTZ R7, R65, R14 ;  /* 0x0000000e41077221 */ /* 0x000fc60000010000 */
[----:B----4-:R-:W-:Y:S01]  /*5990*/  FADD.FTZ R6, R165, R6 ;  /* 0x00000006a5067221 */ /* 0x010fe20000010000 */
[----:B------:R-:W-:Y:S01]  /*59a0*/  FADD.FTZ R14, R28, R7 ;  /* 0x000000071c0e7221 */ /* 0x000fe20000010000 */
[C---:B------:R-:W-:Y:S02]  /*59b0*/  F2FP.BF16.F32.PACK_AB R165, R83.reuse, R165 ;  /* 0x000000a553a5723e */ /* 0x040fe400000010ff */
[----:B------:R-:W-:Y:S01]  /*59c0*/  FADD.FTZ R6, R83, R6 ;  /* 0x0000000653067221 */ /* 0x000fe20000010000 */
[----:B------:R-:W-:Y:S01]  /*59d0*/  FADD.FTZ R7, R9, R14 ;  /* 0x0000000e09077221 */ /* 0x000fe20000010000 */
[----:B------:R-:W-:Y:S02]  /*59e0*/  IMAD.MOV.U32 R9, RZ, RZ, R10 ;  /* 0x000000ffff097224 */ /* 0x000fe400078e000a */
[----:B-1----:R-:W-:Y:S01]  /*59f0*/  FADD.FTZ R6, R167, R6 ;  /* 0x00000006a7067221 */ /* 0x002fe20000010000 */
[----:B------:R-:W-:-:S03]  /*5a00*/  F2FP.BF16.F32.PACK_AB R167, R48, R167 ;  /* 0x000000a730a7723e */ /* 0x000fc600000010ff */
[----:B------:R-:W-:Y:S01]  /*5a10*/  FADD.FTZ R6, R48, R6 ;  /* 0x0000000630067221 */ /* 0x000fe20000010000 */
[----:B--2---:R-:W-:Y:S06]  /*5a20*/  @P2 BRA `(.L_x_24) ;  /* 0xffffffdc009c2947 */ /* 0x004fec000383ffff */
.L_x_15:
[----:B------:R-:W-:Y:S06]  /*5a30*/  BAR.ARV 0x8, 0x180 ;  /* 0x0206000000007b1d */ /* 0x000fec0000002000 */
        /* <DEDUP_REMOVED lines=64> */
[----:B------:R-:W-:Y:S06]  /*5e40*/  @!P0 BRA `(.L_x_25) ;  /* 0x0000000000048947 */ /* 0x000fec0003800000 */
[----:B------:R-:W-:Y:S01]  /*5e50*/  BPT.TRAP 0x1 ;  /* 0x000000040000795c */ /* 0x000fe20000300000 */
.L_x_25:
        /* <DEDUP_REMOVED lines=9> */
.L_x_26:
[----:B-1----:R-:W-:Y:S05]  /*5ef0*/  @P2 BRA `(.L_x_27) ;  /* 0x0000000000082947 */ /* 0x002fea0003800000 */
[----:B------:R-:W1:Y:S02]  /*5f00*/  SYNCS.PHASECHK.TRANS64.TRYWAIT P0, [UR12+0x34850], R4 ;  /* 0x03485004ff0075a7 */ /* 0x000e64000800014c */
[----:B-1----:R-:W-:Y:S05]  /*5f10*/  @!P0 BRA `(.L_x_28) ;  /* 0x0000006000308947 */ /* 0x002fea0003800000 */
.L_x_27:
[----:B------:R-:W-:Y:S01]  /*5f20*/  UIADD3 UR5, UR4, 0x400, URZ ;  /* 0x0000040004057890 */ /* 0x000fe2000fffe03f */
[----:B------:R-:W-:Y:S01]  /*5f30*/  WARPGROUP.ARRIVE ;  /* 0x00000000000079c5 */ /* 0x000fe20000000000 */
[----:B------:R-:W-:Y:S01]  /*5f40*/  UMOV UR7, 0x40000040 ;  /* 0x4000004000077882 */ /* 0x000fe20000000000 */
[----:B01----:R-:W0:Y:S01]  /*5f50*/  SHFL.BFLY PT, R4, R7, 0x2, 0x1f ;  /* 0x0c401f0007047f89 */ /* 0x003e2200000e0000 */
[----:B------:R-:W-:Y:S01]  /*5f60*/  USHF.R.U32.HI UR5, URZ, 0x4, UR5 ;  /* 0x000000043f057899 */ /* 0x000fe20008011605 */
[----:B------:R-:W-:Y:S01]  /*5f70*/  IMAD.MOV.U32 R96, RZ, RZ, -0x800000 ;  /* 0xff800000ff607424 */ /* 0x000fe200078e00ff */
[----:B------:R-:W-:Y:S01]  /*5f80*/  CS2R R98, SRZ ;  /* 0x0000000000627805 */ /* 0x000fe2000001ff00 */
[----:B------:R-:W1:Y:S01]  /*5f90*/  SHFL.BFLY PT, R5, R6, 0x2, 0x1f ;  /* 0x0c401f0006057f89 */ /* 0x000e6200000e0000 */
[----:B------:R-:W-:Y:S01]  /*5fa0*/  ULOP3.LUT UR5, UR5, 0x3fff, URZ, 0xc0, !UPT ;  /* 0x00003fff05057892 */ /* 0x000fe2000f8ec03f */
[----:B------:R-:W-:Y:S01]  /*5fb0*/  IMAD.MOV.U32 R93, RZ, RZ, -0x800000 ;  /* 0xff800000ff5d7424 */ /* 0x000fe200078e00ff */
[----:B------:R-:W2:Y:S01]  /*5fc0*/  LDC R115, c[0x0][0xc38] ;  /* 0x00030e00ff737b82 */ /* 0x000ea20000000800 */
[----:B------:R-:W-:Y:S01]  /*5fd0*/  R2UR UR14, R186 ;  /* 0x00000000ba0e72ca */ /* 0x000fe200000e0000 */
[----:B------:R-:W-:Y:S01]  /*5fe0*/  ULOP3.LUT UR5, UR5, 0x4000000, URZ, 0xfc, !UPT ;  /* 0x0400000005057892 */ /* 0x000fe2000f8efc3f */
[----:B------:R-:W-:Y:S01]  /*5ff0*/  R2UR UR13, R185 ;  /* 0x00000000b90d72ca */ /* 0x000fe200000e0000 */
[----:B------:R-:W-:-:S02]  /*6000*/  ULDC UR10, c[0x0][0xc44] ;  /* 0x00031100000a7ab9 */ /* 0x000fc40000000800 */
[----:B------:R-:W-:-:S07]  /*6010*/  ULEA UR8, UR36, UR5, 0xb ;  /* 0x0000000524087291 */ /* 0x000fce000f8e583f */
[----:B------:R-:W-:Y:S01]  /*6020*/  UMOV UR6, UR8 ;  /* 0x0000000800067c82 */ /* 0x000fe20008000000 */
[----:B------:R-:W3:Y:S02]  /*6030*/  S2UR UR5, SR_SWINHI ;  /* 0x00000000000579c3 */ /* 0x000ee40000002f00 */
[----:B---3--:R-:W-:Y:S01]  /*6040*/  HGMMA.64x128x16.F32.BF16 R24, R180, gdesc[UR4].tnspB, R24, gsb0 ;  /* 0x41e00004b4187df0 */ /* 0x008fe20008001818 */
[----:B------:R-:W-:Y:S01]  /*6050*/  UIADD3 UR6, UR8, 0x80, URZ ;  /* 0x0000008008067890 */ /* 0x000fe2000fffe03f */
[----:B0-----:R-:W-:Y:S01]  /*6060*/  FADD.FTZ R4, R4, R7 ;  /* 0x0000000704047221 */ /* 0x001fe20000010000 */
[----:B------:R-:W-:Y:S01]  /*6070*/  UMOV UR7, 0x40000040 ;  /* 0x4000004000077882 */ /* 0x000fe20000000000 */
[----:B------:R-:W-:Y:S02]  /*6080*/  IMAD R7, R23, 0x40, R16 ;  /* 0x0000004017077824 */ /* 0x000fe400078e0210 */
[----:B-1----:R-:W-:Y:S01]  /*6090*/  FADD.FTZ R8, R5, R6 ;  /* 0x0000000605087221 */ /* 0x002fe20000010000 */
[----:B------:R-:W-:Y:S01]  /*60a0*/  IMAD R92, RZ, RZ, -UR14 ;  /* 0x8000000eff5c7e24 */ /* 0x000fe2000f8e02ff */
[----:B------:R-:W0:Y:S03]  /*60b0*/  SHFL.BFLY PT, R5, R4, 0x1, 0x1f ;  /* 0x0c201f0004057f89 */ /* 0x000e2600000e0000 */
[----:B--2---:R-:W-:Y:S01]  /*60c0*/  IMAD R92, R115, R92, UR13 ;  /* 0x0000000d735c7e24 */ /* 0x004fe2000f8e025c */
[----:B------:R-:W1:Y:S01]  /*60d0*/  SHFL.BFLY PT, R9, R8, 0x1, 0x1f ;  /* 0x0c201f0008097f89 */ /* 0x000e6200000e0000 */
[----:B------:R-:W-:Y:S01]  /*60e0*/  R2UR UR13, R19 ;  /* 0x00000000130d72ca */ /* 0x000fe200000e0000 */
[----:B------:R-:W-:Y:S01]  /*60f0*/  IMAD.U32 R19, RZ, RZ, UR12 ;  /* 0x0000000cff137e24 */ /* 0x000fe2000f8e00ff */
[----:B------:R-:W-:-:S03]  /*6100*/  USHF.R.S32.HI UR12, URZ, 0x1f, UR39 ;  /* 0x0000001f3f0c7899 */ /* 0x000fc60008011427 */
[----:B------:R-:W-:-:S05]  /*6110*/  @!P1 VIADD R19, R19, 0x34860 ;  /* 0x0003486013139836 */ /* 0x000fca0000000000 */
[----:B------:R-:W-:Y:S01]  /*6120*/  @!P1 PRMT R19, RZ, 0x654, R19 ;  /* 0x00000654ff139816 */ /* 0x000fe20000000013 */
[----:B0-----:R-:W-:Y:S01]  /*6130*/  FADD.FTZ R11, R4, R5 ;  /* 0x00000005040b7221 */ /* 0x001fe20000010000 */
[----:B-1----:R-:W-:-:S04]  /*6140*/  FADD.FTZ R12, R8, R9 ;  /* 0x00000009080c7221 */ /* 0x002fc80000010000 */
[----:B------:R-:W-:Y:S02]  /*6150*/  FSETP.NE.FTZ.AND P0, PT, R11, RZ, PT ;  /* 0x000000ff0b00720b */ /* 0x000fe40003f15000 */
[----:B------:R-:W-:-:S11]  /*6160*/  FSETP.NE.FTZ.AND P2, PT, R12, RZ, PT ;  /* 0x000000ff0c00720b */ /* 0x000fd60003f55000 */
[----:B------:R-:W0:Y:S02]  /*6170*/  @P0 MUFU.LG2 R6, R11 ;  /* 0x0000000b00060308 */ /* 0x000e240000000c00 */
[----:B------:R-:W-:-:S06]  /*6180*/  @P2 FMUL.FTZ R8, R3, 0.69314718246459960938 ;  /* 0x3f31721803082820 */ /* 0x000fcc0000410000 */
[----:B------:R-:W1:Y:S08]  /*6190*/  @P2 MUFU.LG2 R9, R12 ;  /* 0x0000000c00092308 */ /* 0x000e700000000c00 */
[----:B------:R-:W-:Y:S01]  /*61a0*/  @P2 MUFU.RCP R98, R12 ;  /* 0x0000000c00622308 */ /* 0x000fe20000001000 */
[----:B0-----:R-:W-:-:S07]  /*61b0*/  @P0 FMUL.FTZ R6, R6, 0.69314718246459960938 ;  /* 0x3f31721806060820 */ /* 0x001fce0000410000 */
[----:B------:R0:W2:Y:S01]  /*61c0*/  @P0 MUFU.RCP R99, R11 ;  /* 0x0000000b00630308 */ /* 0x0000a20000001000 */
[----:B-1----:R-:W-:-:S04]  /*61d0*/  @P2 FMUL.FTZ R9, R9, 0.69314718246459960938 ;  /* 0x3f31721809092820 */ /* 0x002fc80000410000 */
[----:B------:R-:W-:Y:S01]  /*61e0*/  @P2 FFMA.FTZ R93, R8, R10, R9 ;  /* 0x0000000a085d2223 */ /* 0x000fe20000010009 */
[----:B------:R-:W-:Y:S02]  /*61f0*/  WARPGROUP.DEPBAR.LE gsb0, 0x0 ;  /* 0x00008000000079c5 */ /* 0x000fe40000010000 */
[----:B------:R-:W-:-:S06]  /*6200*/  WARPGROUP.ARRIVE ;  /* 0x00000000000079c5 */ /* 0x000fcc0000000000 */
[----:B------:R-:W-:Y:S01]  /*6210*/  HGMMA.64x128x16.F32.BF16 R24, R176, gdesc[UR4].tnspB, R24, gsb0 ;  /* 0x41e00004b0187df0 */ /* 0x000fe20008001818 */
[----:B------:R-:W-:Y:S01]  /*6220*/  UIADD3 UR6, UR8, 0x100, URZ ;  /* 0x0000010008067890 */ /* 0x000fe2000fffe03f */
[----:B------:R-:W-:Y:S01]  /*6230*/  UMOV UR7, 0x40000040 ;  /* 0x4000004000077882 */ /* 0x000fe20000000000 */
[----:B------:R-:W-:Y:S02]  /*6240*/  WARPGROUP.DEPBAR.LE gsb0, 0x0 ;  /* 0x00008000000079c5 */ /* 0x000fe40000010000 */
[----:B------:R-:W-:-:S07]  /*6250*/  WARPGROUP.ARRIVE ;  /* 0x00000000000079c5 */ /* 0x000fce0000000000 */
        /* <DEDUP_REMOVED lines=18> */
[----:B------:R-:W-:Y:S01]  /*6380*/  UIADD3 UR8, UR8, 0x380, URZ ;  /* 0x0000038008087890 */ /* 0x000fe2000fffe03f */
[----:B------:R-:W-:Y:S02]  /*6390*/  WARPGROUP.DEPBAR.LE gsb0, 0x0 ;  /* 0x00008000000079c5 */ /* 0x000fe40000010000 */
[----:B------:R-:W-:-:S06]  /*63a0*/  WARPGROUP.ARRIVE ;  /* 0x00000000000079c5 */ /* 0x000fcc0000000000 */
[----:B------:R-:W-:Y:S01]  /*63b0*/  HGMMA.64x128x16.F32.BF16 R24, R160, gdesc[UR4].tnspB, R24, gsb0 ;  /* 0x41e00004a0187df0 */ /* 0x000fe20008001818 */
[----:B------:R-:W-:Y:S01]  /*63c0*/  UMOV UR6, UR4 ;  /* 0x0000000400067c82 */ /* 0x000fe20008000000 */
[----:B------:R-:W-:Y:S01]  /*63d0*/  UMOV UR7, UR5 ;  /* 0x0000000500077c82 */ /* 0x000fe20008000000 */
[----:B------:R-:W-:Y:S01]  /*63e0*/  UIADD3 UR5, -UR39, URZ, URZ ;  /* 0x0000003f27057290 */ /* 0x000fe2000fffe13f */
[----:B------:R-:W-:Y:S01]  /*63f0*/  IMAD.U32 R88, RZ, RZ, UR6 ;  /* 0x00000006ff587e24 */ /* 0x000fe2000f8e00ff */
[----:B------:R-:W-:Y:S01]  /*6400*/  UMOV UR6, UR8 ;  /* 0x0000000800067c82 */ /* 0x000fe20008000000 */
[----:B------:R-:W-:Y:S01]  /*6410*/  IMAD.U32 R89, RZ, RZ, UR7 ;  /* 0x00000007ff597e24 */ /* 0x000fe2000f8e00ff */
[----:B------:R-:W-:Y:S01]  /*6420*/  UMOV UR7, 0x40000040 ;  /* 0x4000004000077882 */ /* 0x000fe20000000000 */
[----:B------:R-:W-:Y:S01]  /*6430*/  UIMAD UR10, UR10, UR5, UR14 ;  /* 0x000000050a0a72a4 */ /* 0x000fe2000f8e020e */
[----:B------:R-:W-:Y:S01]  /*6440*/  IMAD.WIDE R4, R190, 0x2, R88 ;  /* 0x00000002be047825 */ /* 0x000fe200078e0258 */
[----:B------:R-:W-:-:S02]  /*6450*/  ULDC.64 UR8, c[0x0][0xb90] ;  /* 0x0002e40000087ab9 */ /* 0x000fc40000000a00 */
[----:B------:R-:W-:Y:S01]  /*6460*/  USHF.R.S32.HI UR11, URZ, 0x1f, UR10 ;  /* 0x0000001f3f0b7899 */ /* 0x000fe2000801140a */
[----:B------:R-:W-:-:S04]  /*6470*/  IMAD.WIDE R88, R7, 0x2, R88 ;  /* 0x0000000207587825 */ /* 0x000fc800078e0258 */
[----:B------:R-:W-:Y:S01]  /*6480*/  @P0 FMUL.FTZ R7, R3, 0.69314718246459960938 ;  /* 0x3f31721803070820 */ /* 0x000fe20000410000 */
[C---:B------:R-:W-:Y:S01]  /*6490*/  IADD3 R3, P5, R4.reuse, 0x4040, RZ ;  /* 0x0000404004037810 */ /* 0x040fe20007fbe0ff */
[----:B------:R-:W-:Y:S01]  /*64a0*/  UIMAD UR5, UR11, UR8, URZ ;  /* 0x000000080b0572a4 */ /* 0x000fe2000f8e023f */
[C---:B------:R-:W-:Y:S01]  /*64b0*/  IADD3 R111, P6, R4.reuse, 0x4060, RZ ;  /* 0x00004060046f7810 */ /* 0x040fe20007fde0ff */
[----:B------:R-:W-:Y:S01]  /*64c0*/  @P0 FFMA.FTZ R96, R7, R0, R6 ;  /* 0x0000000007600223 */ /* 0x000fe20000010006 */
[----:B------:R-:W-:Y:S01]  /*64d0*/  LOP3.LUT R0, R3, 0x380, RZ, 0xc0, !PT ;  /* 0x0000038003007812 */ /* 0x000fe200078ec0ff */
[--C-:B------:R-:W-:Y:S01]  /*64e0*/  IMAD.X R109, RZ, RZ, R5.reuse, P5 ;  /* 0x000000ffff6d7224 */ /* 0x100fe200028e0605 */
[----:B------:R-:W-:Y:S01]  /*64f0*/  IADD3 R6, P2, R4, 0x20, RZ ;  /* 0x0000002004067810 */ /* 0x000fe20007f5e0ff */
[----:B------:R-:W-:Y:S01]  /*6500*/  UIMAD UR5, UR10, UR9, UR5 ;  /* 0x000000090a0572a4 */ /* 0x000fe2000f8e0205 */
[----:B------:R-:W-:Y:S02]  /*6510*/  SHF.R.U64 R0, R0, 0x3, RZ ;  /* 0x0000000300007819 */ /* 0x000fe400000012ff */
[----:B------:R-:W-:Y:S01]  /*6520*/  LOP3.LUT R110, R111, 0x380, RZ, 0xc0, !PT ;  /* 0x000003806f6e7812 */ /* 0x000fe200078ec0ff */
[----:B------:R-:W-:Y:S01]  /*6530*/  IMAD.X R103, RZ, RZ, R5, P2 ;  /* 0x000000ffff677224 */ /* 0x000fe200010e0605 */
[----:B------:R-:W-:-:S02]  /*6540*/  LOP3.LUT R108, R0, R3, RZ, 0x3c, !PT ;  /* 0x00000003006c7212 */ /* 0x000fc400078e3cff */
[----:B------:R-:W1:Y:S01]  /*6550*/  LDC R0, c[0x0][0xbe8] ;  /* 0x0002fa00ff007b82 */ /* 0x000e620000000800 */
[----:B------:R-:W-:Y:S02]  /*6560*/  SHF.R.U64 R110, R110, 0x3, RZ ;  /* 0x000000036e6e7819 */ /* 0x000fe400000012ff */
[----:B------:R-:W-:Y:S02]  /*6570*/  LOP3.LUT R113, R4, 0x380, RZ, 0xc0, !PT ;  /* 0x0000038004717812 */ /* 0x000fe400078ec0ff */
[----:B------:R-:W-:Y:S01]  /*6580*/  LOP3.LUT R110, R110, R111, RZ, 0x3c, !PT ;  /* 0x0000006f6e6e7212 */ /* 0x000fe200078e3cff */
[----:B------:R-:W-:Y:S01]  /*6590*/  IMAD.X R111, RZ, RZ, R5, P6 ;  /* 0x000000ffff6f7224 */ /* 0x000fe200030e0605 */
[----:B------:R-:W-:Y:S02]  /*65a0*/  LOP3.LUT R3, R6, 0x380, RZ, 0xc0, !PT ;  /* 0x0000038006037812 */ /* 0x000fe400078ec0ff */
[C---:B------:R-:W-:Y:S02]  /*65b0*/  IADD3 R10, P4, R4.reuse, 0x4020, RZ ;  /* 0x00004020040a7810 */ /* 0x040fe40007f9e0ff */
[----:B------:R-:W-:-:S02]  /*65c0*/  IADD3 R9, P3, R4, 0x4000, RZ ;  /* 0x0000400004097810 */ /* 0x000fc40007f7e0ff */
[C---:B------:R-:W-:Y:S01]  /*65d0*/  IADD3 R7, P0, R4.reuse, 0x60, RZ ;  /* 0x0000006004077810 */ /* 0x040fe20007f1e0ff */
[--C-:B------:R-:W-:Y:S01]  /*65e0*/  IMAD.X R105, RZ, RZ, R5.reuse, P4 ;  /* 0x000000ffff697224 */ /* 0x100fe200020e0605 */
[----:B------:R-:W-:Y:S01]  /*65f0*/  IADD3 R8, P6, R4, 0x40, RZ ;  /* 0x0000004004087810 */ /* 0x000fe20007fde0ff */
[--C-:B------:R-:W-:Y:S01]  /*6600*/  IMAD.X R107, RZ, RZ, R5.reuse, P3 ;  /* 0x000000ffff6b7224 */ /* 0x100fe200018e0605 */
[----:B------:R-:W-:Y:S01]  /*6610*/  SHF.R.U64 R113, R113, 0x3, RZ ;  /* 0x0000000371717819 */ /* 0x000fe200000012ff */
[--C-:B------:R-:W-:Y:S01]  /*6620*/  IMAD.X R101, RZ, RZ, R5.reuse, P0 ;  /* 0x000000ffff657224 */ /* 0x100fe200000e0605 */
[----:B------:R-:W-:Y:S01]  /*6630*/  SHF.R.U64 R3, R3, 0x3, RZ ;  /* 0x0000000303037819 */ /* 0x000fe200000012ff */
[--C-:B------:R-:W-:Y:S01]  /*6640*/  IMAD.X R95, RZ, RZ, R5.reuse, P6 ;  /* 0x000000ffff5f7224 */ /* 0x100fe200030e0605 */
[----:B------:R-:W-:Y:S01]  /*6650*/  LOP3.LUT R112, R113, R4, RZ, 0x3c, !PT ;  /* 0x0000000471707212 */ /* 0x000fe200078e3cff */
[----:B------:R-:W-:Y:S01]  /*6660*/  IMAD.MOV.U32 R113, RZ, RZ, R5 ;  /* 0x000000ffff717224 */ /* 0x000fe200078e0005 */
[----:B------:R-:W-:-:S02]  /*6670*/  LOP3.LUT R5, R10, 0x380, RZ, 0xc0, !PT ;  /* 0x000003800a057812 */ /* 0x000fc400078ec0ff */
[----:B-1----:R-:W-:Y:S02]  /*6680*/  ISETP.NE.AND P2, PT, R0, 0x1, PT ;  /* 0x000000010000780c */ /* 0x002fe40003f45270 */
[----:B------:R-:W-:Y:S02]  /*6690*/  LOP3.LUT R102, R3, R6, RZ, 0x3c, !PT ;  /* 0x0000000603667212 */ /* 0x000fe400078e3cff */
[----:B------:R-:W-:Y:S02]  /*66a0*/  LOP3.LUT R3, R8, 0x380, RZ, 0xc0, !PT ;  /* 0x0000038008037812 */ /* 0x000fe400078ec0ff */
[----:B------:R-:W-:Y:S02]  /*66b0*/  SHF.R.U64 R5, R5, 0x3, RZ ;  /* 0x0000000305057819 */ /* 0x000fe400000012ff */
[----:B------:R-:W-:Y:S02]  /*66c0*/  SHF.R.U64 R3, R3, 0x3, RZ ;  /* 0x0000000303037819 */ /* 0x000fe400000012ff */
[----:B------:R-:W-:-:S02]  /*66d0*/  MOV R112, R112 ;  /* 0x0000007000707202 */ /* 0x000fc40000000f00 */
[----:B------:R-:W-:Y:S01]  /*66e0*/  LOP3.LUT R4, R9, 0x380, RZ, 0xc0, !PT ;  /* 0x0000038009047812 */ /* 0x000fe200078ec0ff */
[----:B------:R-:W1:Y:S01]  /*66f0*/  @P2 LDC R114, c[0x0][0xbec] ;  /* 0x0002fb00ff722b82 */ /* 0x000e620000000800 */
[----:B------:R-:W-:Y:S02]  /*6700*/  LOP3.LUT R104, R5, R10, RZ, 0x3c, !PT ;  /* 0x0000000a05687212 */ /* 0x000fe400078e3cff */
[----:B------:R-:W-:Y:S02]  /*6710*/  LOP3.LUT R94, R3, R8, RZ, 0x3c, !PT ;  /* 0x00000008035e7212 */ /* 0x000fe400078e3cff */
[----:B------:R-:W-:Y:S02]  /*6720*/  SHF.R.U64 R4, R4, 0x3, RZ ;  /* 0x0000000304047819 */ /* 0x000fe400000012ff */
[----:B------:R-:W-:Y:S01]  /*6730*/  MOV R104, R104 ;  /* 0x0000006800687202 */ /* 0x000fe20000000f00 */
[----:B------:R-:W3:Y:S01]  /*6740*/  @P2 LDC R113, c[0x0][0xbf0] ;  /* 0x0002fc00ff712b82 */ /* 0x000ee20000000800 */
[----:B------:R-:W-:-:S02]  /*6750*/  MOV R105, R102 ;  /* 0x0000006600697202 */ /* 0x000fc40000000f00 */
[----:B------:R-:W-:Y:S02]  /*6760*/  MOV R103, R94 ;  /* 0x0000005e00677202 */ /* 0x000fe40000000f00 */
[----:B------:R-:W-:Y:S02]  /*6770*/  LOP3.LUT R106, R4, R9, RZ, 0x3c, !PT ;  /* 0x00000009046a7212 */ /* 0x000fe400078e3cff */
[----:B------:R-:W-:Y:S01]  /*6780*/  LOP3.LUT R4, R7, 0x380, RZ, 0xc0, !PT ;  /* 0x0000038007047812 */ /* 0x000fe200078ec0ff */
[----:B------:R-:W4:Y:S01]  /*6790*/  LDC.64 R94, c[0x0][0xb98] ;  /* 0x0002e600ff5e7b82 */ /* 0x000f220000000a00 */
[----:B------:R-:W-:Y:S01]  /*67a0*/  MOV R106, R106 ;  /* 0x0000006a006a7202 */ /* 0x000fe20000000f00 */
[----:B------:R-:W-:Y:S01]  /*67b0*/  IMAD R107, R92, 0x80, R189 ;  /* 0x000000805c6b7824 */ /* 0x000fe200078e02bd */
[----:B------:R-:W-:Y:S02]  /*67c0*/  SHF.R.U64 R4, R4, 0x3, RZ ;  /* 0x0000000304047819 */ /* 0x000fe400000012ff */
[----:B------:R-:W-:-:S02]  /*67d0*/  IADD3 R15, P0, R88, 0x2000, RZ ;  /* 0x00002000580f7810 */ /* 0x000fc40007f1e0ff */
[----:B------:R-:W-:Y:S01]  /*67e0*/  LOP3.LUT R100, R4, R7, RZ, 0x3c, !PT ;  /* 0x0000000704647212 */ /* 0x000fe200078e3cff */
[----:B-1----:R-:W-:Y:S01]  /*67f0*/  @P2 IMAD.HI.U32 R102, R107, R114, RZ ;  /* 0x000000726b662227 */ /* 0x002fe200078e00ff */
[----:B------:R-:W-:Y:S02]  /*6800*/  IADD3 R21, P6, R88, 0x1000, RZ ;  /* 0x0000100058157810 */ /* 0x000fe40007fde0ff */
[----:B------:R-:W-:Y:S02]  /*6810*/  LOP3.LUT R14, R15, 0x380, RZ, 0xc0, !PT ;  /* 0x000003800f0e7812 */ /* 0x000fe400078ec0ff */
[----:B------:R-:W-:Y:S01]  /*6820*/  MOV R100, R100 ;  /* 0x0000006400647202 */ /* 0x000fe20000000f00 */
[----:B------:R-:W-:Y:S01]  /*6830*/  IMAD.MOV.U32 R101, RZ, RZ, R107 ;  /* 0x000000ffff657224 */ /* 0x000fe200078e006b */
[----:B------:R-:W-:Y:S02]  /*6840*/  LOP3.LUT R20, R21, 0x380, RZ, 0xc0, !PT ;  /* 0x0000038015147812 */ /* 0x000fe400078ec0ff */
[----:B---3--:R-:W-:-:S02]  /*6850*/  @P2 SHF.R.U32.HI R101, RZ, R113, R102 ;  /* 0x00000071ff652219 */ /* 0x008fc40000011666 */
[----:B------:R-:W-:Y:S02]  /*6860*/  SHF.R.U64 R14, R14, 0x3, RZ ;  /* 0x000000030e0e7819 */ /* 0x000fe400000012ff */
[----:B------:R-:W-:Y:S02]  /*6870*/  LOP3.LUT R5, R88, 0x380, RZ, 0xc0, !PT ;  /* 0x0000038058057812 */ /* 0x000fe400078ec0ff */
[----:B------:R-:W-:Y:S02]  /*6880*/  SHF.R.U64 R20, R20, 0x3, RZ ;  /* 0x0000000314147819 */ /* 0x000fe400000012ff */
[----:B------:R-:W-:Y:S01]  /*6890*/  LOP3.LUT R14, R14, R15, RZ, 0x3c, !PT ;  /* 0x0000000f0e0e7212 */ /* 0x000fe200078e3cff */
[----:B------:R-:W-:Y:S01]  /*68a0*/  IMAD.X R15, RZ, RZ, R89, P0 ;  /* 0x000000ffff0f7224 */ /* 0x000fe200000e0659 */
[----:B------:R-:W-:Y:S02]  /*68b0*/  IADD3 R4, P0, R88, 0x7000, RZ ;  /* 0x0000700058047810 */ /* 0x000fe40007f1e0ff */
[----:B------:R-:W-:-:S02]  /*68c0*/  SHF.R.U64 R5, R5, 0x3, RZ ;  /* 0x0000000305057819 */ /* 0x000fc400000012ff */
[----:B------:R-:W-:Y:S01]  /*68d0*/  LOP3.LUT R20, R20, R21, RZ, 0x3c, !PT ;  /* 0x0000001514147212 */ /* 0x000fe200078e3cff */
[--C-:B------:R-:W-:Y:S01]  /*68e0*/  IMAD.X R21, RZ, RZ, R89.reuse, P6 ;  /* 0x000000ffff157224 */ /* 0x100fe200030e0659 */
[C---:B------:R-:W-:Y:S02]  /*68f0*/  IADD3 R13, P3, R88.reuse, 0x3000, RZ ;  /* 0x00003000580d7810 */ /* 0x040fe40007f7e0ff */
[C---:B0-----:R-:W-:Y:S02]  /*6900*/  IADD3 R11, P4, R88.reuse, 0x4000, RZ ;  /* 0x00004000580b7810 */ /* 0x041fe40007f9e0ff */
[C---:B------:R-:W-:Y:S02]  /*6910*/  IADD3 R9, P5, R88.reuse, 0x5000, RZ ;  /* 0x0000500058097810 */ /* 0x040fe40007fbe0ff */
[----:B------:R-:W-:Y:S02]  /*6920*/  IADD3 R7, P6, R88, 0x6000, RZ ;  /* 0x0000600058077810 */ /* 0x000fe40007fde0ff */
[----:B------:R-:W-:Y:S01]  /*6930*/  LOP3.LUT R88, R5, R88, RZ, 0x3c, !PT ;  /* 0x0000005805587212 */ /* 0x000fe200078e3cff */
[----:B------:R-:W-:Y:S01]  /*6940*/  IMAD.X R5, RZ, RZ, R89, P0 ;  /* 0x000000ffff057224 */ /* 0x000fe200000e0659 */
[----:B------:R-:W-:-:S02]  /*6950*/  LOP3.LUT R12, R13, 0x380, RZ, 0xc0, !PT ;  /* 0x000003800d0c7812 */ /* 0x000fc400078ec0ff */
[----:B------:R-:W-:Y:S02]  /*6960*/  LOP3.LUT R3, R4, 0x380, RZ, 0xc0, !PT ;  /* 0x0000038004037812 */ /* 0x000fe400078ec0ff */
[----:B------:R-:W-:Y:S02]  /*6970*/  SHF.R.U64 R12, R12, 0x3, RZ ;  /* 0x000000030c0c7819 */ /* 0x000fe400000012ff */
[----:B------:R-:W-:Y:S02]  /*6980*/  SHF.R.U64 R3, R3, 0x3, RZ ;  /* 0x0000000303037819 */ /* 0x000fe400000012ff */
[----:B------:R-:W-:Y:S01]  /*6990*/  LOP3.LUT R12, R12, R13, RZ, 0x3c, !PT ;  /* 0x0000000d0c0c7212 */ /* 0x000fe200078e3cff */
[----:B------:R-:W-:Y:S01]  /*69a0*/  IMAD.X R13, RZ, RZ, R89, P3 ;  /* 0x000000ffff0d7224 */ /* 0x000fe200018e0659 */
[----:B------:R-:W-:Y:S02]  /*69b0*/  LOP3.LUT R4, R3, R4, RZ, 0x3c, !PT ;  /* 0x0000000403047212 */ /* 0x000fe400078e3cff */
[----:B------:R-:W-:-:S02]  /*69c0*/  MOV R97, R108 ;  /* 0x0000006c00617202 */ /* 0x000fc40000000f00 */
[----:B------:R-:W-:Y:S01]  /*69d0*/  MOV R3, R110 ;  /* 0x0000006e00037202 */ /* 0x000fe20000000f00 */
[----:B------:R-:W-:Y:S02]  /*69e0*/  WARPGROUP.DEPBAR.LE gsb0, 0x0 ;  /* 0x00008000000079c5 */ /* 0x000fe40000010000 */
[----:B------:R-:W-:Y:S01]  /*69f0*/  WARPGROUP.ARRIVE ;  /* 0x00000000000079c5 */ /* 0x000fe20000000000 */
[----:B------:R-:W-:Y:S02]  /*6a00*/  LOP3.LUT R6, R7, 0x380, RZ, 0xc0, !PT ;  /* 0x0000038007067812 */ /* 0x000fe400078ec0ff */
[----:B------:R-:W-:Y:S02]  /*6a10*/  LOP3.LUT R10, R11, 0x380, RZ, 0xc0, !PT ;  /* 0x000003800b0a7812 */ /* 0x000fe400078ec0ff */
[----:B------:R-:W-:Y:S01]  /*6a20*/  SHF.R.U64 R6, R6, 0x3, RZ ;  /* 0x0000000306067819 */ /* 0x000fe200000012ff */
[----:B------:R-:W-:Y:S01]  /*6a30*/  HGMMA.64x128x16.F32.BF16 R24, R164, gdesc[UR4].tnspB, R24, gsb0 ;  /* 0x41e00004a4187df0 */ /* 0x000fe20008001818 */
[----:B------:R-:W-:Y:S01]  /*6a40*/  UIMAD.WIDE.U32 UR6, UR10, UR8, URZ ;  /* 0x000000080a0672a5 */ /* 0x000fe2000f8e003f */
[----:B------:R-:W-:-:S02]  /*6a50*/  LOP3.LUT R8, R9, 0x380, RZ, 0xc0, !PT ;  /* 0x0000038009087812 */ /* 0x000fc400078ec0ff */
[----:B------:R-:W-:Y:S01]  /*6a60*/  ULDC.64 UR8, c[0x0][0xae8] ;  /* 0x0002ba0000087ab9 */ /* 0x000fe20000000a00 */
[----:B------:R-:W-:Y:S01]  /*6a70*/  LOP3.LUT R6, R6, R7, RZ, 0x3c, !PT ;  /* 0x0000000706067212 */ /* 0x000fe200078e3cff */
[--C-:B------:R-:W-:Y:S01]  /*6a80*/  IMAD.X R7, RZ, RZ, R89.reuse, P6 ;  /* 0x000000ffff077224 */ /* 0x100fe200030e0659 */
[----:B------:R-:W-:Y:S01]  /*6a90*/  SHF.R.U64 R10, R10, 0x3, RZ ;  /* 0x000000030a0a7819 */ /* 0x000fe200000012ff */
[----:B------:R-:W-:Y:S01]  /*6aa0*/  IMAD.U32 R90, RZ, RZ, UR6 ;  /* 0x00000006ff5a7e24 */ /* 0x000fe2000f8e00ff */
[----:B------:R-:W-:Y:S02]  /*6ab0*/  UIADD3 UR6, UR7, UR5, URZ ;  /* 0x0000000507067290 */ /* 0x000fe4000fffe03f */
[----:B------:R-:W-:Y:S01]  /*6ac0*/  IMAD.U32 R91, RZ, RZ, UR7 ;  /* 0x00000007ff5b7e24 */ /* 0x000fe2000f8e00ff */
[----:B------:R-:W-:Y:S01]  /*6ad0*/  SHF.R.U64 R8, R8, 0x3, RZ ;  /* 0x0000000308087819 */ /* 0x000fe200000012ff */
[----:B------:R-:W-:Y:S01]  /*6ae0*/  ULDC UR5, c[0x0][0xa88] ;  /* 0x0002a20000057ab9 */ /* 0x000fe20000000800 */
[----:B------:R-:W-:Y:S01]  /*6af0*/  LOP3.LUT R10, R10, R11, RZ, 0x3c, !PT ;  /* 0x0000000b0a0a7212 */ /* 0x000fe200078e3cff */
[--C-:B------:R-:W-:Y:S01]  /*6b00*/  IMAD.X R11, RZ, RZ, R89.reuse, P4 ;  /* 0x000000ffff0b7224 */ /* 0x100fe200020e0659 */
[----:B------:R-:W-:Y:S01]  /*6b10*/  LOP3.LUT R8, R8, R9, RZ, 0x3c, !PT ;  /* 0x0000000908087212 */ /* 0x000fe200078e3cff */
[----:B------:R-:W-:Y:S01]  /*6b20*/  IMAD.U32 R91, RZ, RZ, UR6 ;  /* 0x00000006ff5b7e24 */ /* 0x000fe2000f8e00ff */
[----:B------:R-:W-:Y:S01]  /*6b30*/  ULDC.64 UR6, c[0x0][0xb88] ;  /* 0x0002e20000067ab9 */ /* 0x000fe20000000a00 */
[----:B------:R-:W-:-:S02]  /*6b40*/  IMAD.X R9, RZ, RZ, R89, P5 ;  /* 0x000000ffff097224 */ /* 0x000fc400028e0659 */
[----:B----4-:R-:W-:Y:S01]  /*6b50*/  IMAD.WIDE.U32 R90, R94, UR39, R90 ;  /* 0x000000275e5a7c25 */ /* 0x010fe2000f8e005a */
[----:B------:R-:W-:Y:S02]  /*6b60*/  UIADD3 UR4, UR4, 0x34820, URZ ;  /* 0x0003482004047890 */ /* 0x000fe4000fffe03f */
[----:B------:R-:W-:Y:S02]  /*6b70*/  UIADD3 UR36, UR36, 0x1, URZ ;  /* 0x0000000124247890 */ /* 0x000fe4000fffe03f */
[----:B------:R-:W-:Y:S02]  /*6b80*/  UPRMT UR4, URZ, 0x654, UR4 ;  /* 0x000006543f047896 */ /* 0x000fe40008000004 */
[----:B------:R-:W-:Y:S01]  /*6b90*/  UISETP.NE.AND UP0, UPT, UR36, 0x2, UPT ;  /* 0x000000022400788c */ /* 0x000fe2000bf05270 */
[----:B------:R-:W-:Y:S02]  /*6ba0*/  WARPGROUP.DEPBAR.LE gsb0, 0x0 ;  /* 0x00008000000079c5 */ /* 0x000fe40000010000 */
[----:B------:R0:W-:Y:S01]  /*6bb0*/  @!P1 SYNCS.ARRIVE.TRANS64.RED.A1T0 RZ, [R19+URZ], RZ ;  /* 0x000000ff13ff99a7 */ /* 0x0001e2000810043f */
[-C--:B--2---:R-:W-:Y:S01]  /*6bc0*/  FMUL.FTZ R25, R25, R99.reuse ;  /* 0x0000006319197220 */ /* 0x084fe20000410000 */
[-C--:B------:R-:W-:Y:S01]  /*6bd0*/  FMUL.FTZ R24, R24, R99.reuse ;  /* 0x0000006318187220 */ /* 0x080fe20000410000 */
[-C--:B------:R-:W-:Y:S01]  /*6be0*/  FMUL.FTZ R27, R27, R98.reuse ;  /* 0x000000621b1b7220 */ /* 0x080fe20000410000 */
[----:B------:R-:W-:Y:S01]  /*6bf0*/  FMUL.FTZ R26, R26, R98 ;  /* 0x000000621a1a7220 */ /* 0x000fe20000410000 */
[-C--:B------:R-:W-:Y:S01]  /*6c00*/  FMUL.FTZ R29, R29, R99.reuse ;  /* 0x000000631d1d7220 */ /* 0x080fe20000410000 */
[-C--:B------:R-:W-:Y:S01]  /*6c10*/  FMUL.FTZ R28, R28, R99.reuse ;  /* 0x000000631c1c7220 */ /* 0x080fe20000410000 */
[----:B------:R-:W-:Y:S01]  /*6c20*/  FMUL.FTZ R33, R33, R99 ;  /* 0x0000006321217220 */ /* 0x000fe20000410000 */
[----:B0-----:R-:W-:-:S02]  /*6c30*/  IMAD.MOV R19, RZ, RZ, -R101 ;  /* 0x000000ffff137224 */ /* 0x001fc400078e0a65 */
[-C--:B------:R-:W-:Y:S01]  /*6c40*/  FMUL.FTZ R32, R32, R99.reuse ;  /* 0x0000006320207220 */ /* 0x080fe20000410000 */
[----:B------:R-:W-:Y:S01]  /*6c50*/  FMUL.FTZ R102, R36, R99 ;  /* 0x0000006324667220 */ /* 0x000fe20000410000 */
[----:B------:R-:W-:Y:S01]  /*6c60*/  IMAD R36, R94, UR12, RZ ;  /* 0x0000000c5e247c24 */ /* 0x000fe2000f8e02ff */
[----:B------:R-:W-:Y:S01]  /*6c70*/  F2FP.BF16.F32.PACK_AB R24, R25, R24 ;  /* 0x000000181918723e */ /* 0x000fe200000010ff */
[----:B------:R-:W-:Y:S02]  /*6c80*/  IMAD R19, R0, R19, R107 ;  /* 0x0000001300137224 */ /* 0x000fe400078e026b */
[-C--:B------:R-:W-:Y:S01]  /*6c90*/  FMUL.FTZ R31, R31, R98.reuse ;  /* 0x000000621f1f7220 */ /* 0x080fe20000410000 */
[----:B------:R-:W-:Y:S01]  /*6ca0*/  FMUL.FTZ R30, R30, R98 ;  /* 0x000000621e1e7220 */ /* 0x000fe20000410000 */
[----:B------:R-:W-:Y:S01]  /*6cb0*/  F2FP.BF16.F32.PACK_AB R25, R27, R26 ;  /* 0x0000001a1b19723e */ /* 0x000fe200000010ff */
[----:B------:R-:W-:Y:S01]  /*6cc0*/  FMUL.FTZ R37, R37, R99 ;  /* 0x0000006325257220 */ /* 0x000fe20000410000 */
[----:B------:R-:W-:Y:S01]  /*6cd0*/  F2FP.BF16.F32.PACK_AB R26, R29, R28 ;  /* 0x0000001c1d1a723e */ /* 0x000fe200000010ff */
[----:B------:R-:W-:Y:S01]  /*6ce0*/  IMAD R95, R95, UR39, R36 ;  /* 0x000000275f5f7c24 */ /* 0x000fe2000f8e0224 */
[----:B------:R-:W-:Y:S01]  /*6cf0*/  F2FP.BF16.F32.PACK_AB R28, R33, R32 ;  /* 0x00000020211c723e */ /* 0x000fe200000010ff */
[-C--:B------:R-:W-:Y:S01]  /*6d00*/  FMUL.FTZ R39, R39, R98.reuse ;  /* 0x0000006227277220 */ /* 0x080fe20000410000 */
[----:B------:R-:W-:Y:S01]  /*6d10*/  SHF.R.S32.HI R33, RZ, 0x1f, R101 ;  /* 0x0000001fff217819 */ /* 0x000fe20000011465 */
[-C--:B------:R-:W-:Y:S01]  /*6d20*/  FMUL.FTZ R38, R38, R98.reuse ;  /* 0x0000006226267220 */ /* 0x080fe20000410000 */
[----:B------:R-:W-:Y:S01]  /*6d30*/  SHF.R.S32.HI R32, RZ, 0x1f, R19 ;  /* 0x0000001fff207819 */ /* 0x000fe20000011413 */
[----:B------:R-:W-:Y:S01]  /*6d40*/  FMUL.FTZ R35, R35, R98 ;  /* 0x0000006223237220 */ /* 0x000fe20000410000 */
[----:B------:R-:W-:Y:S01]  /*6d50*/  IADD3 R36, P0, R101, R90, RZ ;  /* 0x0000005a65247210 */ /* 0x000fe20007f1e0ff */
[----:B------:R-:W-:Y:S01]  /*6d60*/  FMUL.FTZ R34, R34, R98 ;  /* 0x0000006222227220 */ /* 0x000fe20000410000 */
[----:B------:R-:W-:Y:S01]  /*6d70*/  F2FP.BF16.F32.PACK_AB R27, R31, R30 ;  /* 0x0000001e1f1b723e */ /* 0x000fe200000010ff */
[----:B------:R-:W-:Y:S01]  /*6d80*/  BAR.SYNC.DEFER_BLOCKING 0x1, 0x100 ;  /* 0x0044000000007b1d */ /* 0x000fe20000010000 */
[----:B------:R-:W-:Y:S01]  /*6d90*/  F2FP.BF16.F32.PACK_AB R30, R37, R102 ;  /* 0x00000066251e723e */ /* 0x000fe200000010ff */
[----:B------:R-:W-:Y:S01]  /*6da0*/  IMAD R32, R32, UR6, RZ ;  /* 0x0000000620207c24 */ /* 0x000fe2000f8e02ff */
[----:B------:R-:W-:Y:S01]  /*6db0*/  IADD3.X R37, R33, R91, R95, P0, !PT ;  /* 0x0000005b21257210 */ /* 0x000fe200007fe45f */
[----:B------:R-:W-:Y:S01]  /*6dc0*/  FMUL.FTZ R41, R41, R99 ;  /* 0x0000006329297220 */ /* 0x000fe20000410000 */
[----:B------:R-:W-:Y:S01]  /*6dd0*/  F2FP.BF16.F32.PACK_AB R31, R39, R38 ;  /* 0x00000026271f723e */ /* 0x000fe200000010ff */
[----:B------:R-:W-:-:S02]  /*6de0*/  IMAD R39, R19, UR7, R32 ;  /* 0x0000000713277c24 */ /* 0x000fc4000f8e0220 */
[----:B------:R-:W-:Y:S01]  /*6df0*/  FMUL.FTZ R40, R40, R99 ;  /* 0x0000006328287220 */ /* 0x000fe20000410000 */
[----:B------:R-:W-:-:S04]  /*6e00*/  IMAD.WIDE.U32 R36, R19, UR6, R36 ;  /* 0x0000000613247c25 */ /* 0x000fc8000f8e0024 */
[-C--:B------:R-:W-:Y:S01]  /*6e10*/  FMUL.FTZ R45, R45, R99.reuse ;  /* 0x000000632d2d7220 */ /* 0x080fe20000410000 */
[-C--:B------:R-:W-:Y:S01]  /*6e20*/  FMUL.FTZ R44, R44, R99.reuse ;  /* 0x000000632c2c7220 */ /* 0x080fe20000410000 */
[-C--:B------:R-:W-:Y:S01]  /*6e30*/  FMUL.FTZ R43, R43, R98.reuse ;  /* 0x000000622b2b7220 */ /* 0x080fe20000410000 */
[-C--:B------:R-:W-:Y:S01]  /*6e40*/  FMUL.FTZ R42, R42, R98.reuse ;  /* 0x000000622a2a7220 */ /* 0x080fe20000410000 */
[-C--:B------:R-:W-:Y:S01]  /*6e50*/  FMUL.FTZ R47, R47, R98.reuse ;  /* 0x000000622f2f7220 */ /* 0x080fe20000410000 */
[-C--:B------:R-:W-:Y:S01]  /*6e60*/  FMUL.FTZ R46, R46, R98.reuse ;  /* 0x000000622e2e7220 */ /* 0x080fe20000410000 */
[----:B------:R-:W-:Y:S01]  /*6e70*/  ULDC.64 UR6, c[0x0][0xb50] ;  /* 0x0002d40000067ab9 */ /* 0x000fe20000000a00 */
        /* <DEDUP_REMOVED lines=8> */
[----:B------:R0:W-:Y:S01]  /*6f00*/  STSM.16.M88.4 [R112], R24 ;  /* 0x0000001870007844 */ /* 0x0001e20000000200 */
[----:B------:R-:W-:Y:S01]  /*6f10*/  F2FP.BF16.F32.PACK_AB R29, R35, R34 ;  /* 0x00000022231d723e */ /* 0x000fe200000010ff */
        /* <DEDUP_REMOVED lines=10> */
[----:B------:R-:W-:Y:S01]  /*6fc0*/  F2FP.BF16.F32.PACK_AB R32, R41, R40 ;  /* 0x000000282920723e */ /* 0x000fe200000010ff */
[-C--:B------:R-:W-:Y:S01]  /*6fd0*/  FMUL.FTZ R65, R65, R99.reuse ;  /* 0x0000006341417220 */ /* 0x080fe20000410000 */
[----:B------:R-:W-:Y:S01]  /*6fe0*/  F2FP.BF16.F32.PACK_AB R33, R43, R42 ;  /* 0x0000002a2b21723e */ /* 0x000fe200000010ff */
[-C--:B------:R-:W-:Y:S01]  /*6ff0*/  FMUL.FTZ R64, R64, R99.reuse ;  /* 0x0000006340407220 */ /* 0x080fe20000410000 */
[----:B0-----:R-:W-:Y:S01]  /*7000*/  IMAD.IADD R25, R37, 0x1, R39 ;  /* 0x0000000125197824 */ /* 0x001fe200078e0227 */
[----:B------:R-:W-:Y:S01]  /*7010*/  LEA R37, P3, R36, UR6, 0x2 ;  /* 0x0000000624257c11 */ /* 0x000fe2000f8610ff */
[-C--:B------:R-:W-:Y:S01]  /*7020*/  FMUL.FTZ R69, R69, R99.reuse ;  /* 0x0000006345457220 */ /* 0x080fe20000410000 */
[----:B------:R-:W-:Y:S01]  /*7030*/  F2FP.BF16.F32.PACK_AB R34, R45, R44 ;  /* 0x0000002c2d22723e */ /* 0x000fe200000010ff */
[-C--:B------:R-:W-:Y:S01]  /*7040*/  FMUL.FTZ R68, R68, R99.reuse ;  /* 0x0000006344447220 */ /* 0x080fe20000410000 */
        /* <DEDUP_REMOVED lines=18> */
[----:B------:R-:W-:Y:S01]  /*7170*/  FMUL.FTZ R86, R86, R98 ;  /* 0x0000006256567220 */ /* 0x000fe20000410000 */
[----:B------:R-:W-:Y:S01]  /*7180*/  LEA.HI.X R36, R36, UR7, R25, 0x2, P3 ;  /* 0x0000000724247c11 */ /* 0x000fe200098f1419 */
[----:B------:R0:W-:Y:S01]  /*7190*/  STSM.16.M88.4 [R105], R28 ;  /* 0x0000001c69007844 */ /* 0x0001e20000000200 */
[----:B------:R-:W-:Y:S01]  /*71a0*/  F2FP.BF16.F32.PACK_AB R24, R49, R48 ;  /* 0x000000303118723e */ /* 0x000fe200000010ff */
[----:B------:R-:W-:Y:S01]  /*71b0*/  IMAD R41, R92, 0x80, R188 ;  /* 0x000000805c297824 */ /* 0x000fe200078e02bc */
[----:B------:R-:W-:Y:S01]  /*71c0*/  F2FP.BF16.F32.PACK_AB R25, R51, R50 ;  /* 0x000000323319723e */ /* 0x000fe200000010ff */
[----:B------:R1:W-:Y:S01]  /*71d0*/  STSM.16.M88.4 [R103], R32 ;  /* 0x0000002067007844 */ /* 0x0003e20000000200 */
[----:B------:R-:W-:Y:S01]  /*71e0*/  F2FP.BF16.F32.PACK_AB R26, R53, R52 ;  /* 0x00000034351a723e */ /* 0x000fe200000010ff */
[----:B------:R-:W-:Y:S01]  /*71f0*/  IMAD R94, R0, UR5, RZ ;  /* 0x00000005005e7c24 */ /* 0x000fe2000f8e02ff */
[----:B------:R-:W-:Y:S01]  /*7200*/  F2FP.BF16.F32.PACK_AB R27, R55, R54 ;  /* 0x00000036371b723e */ /* 0x000fe200000010ff */
[----:B------:R-:W-:Y:S01]  /*7210*/  SHFL.IDX PT, R52, R37, RZ, 0x1c1f ;  /* 0x001c1fff25347589 */ /* 0x000fe200000e0000 */
[----:B------:R-:W-:Y:S01]  /*7220*/  F2FP.BF16.F32.PACK_AB R72, R73, R72 ;  /* 0x000000484948723e */ /* 0x000fe200000010ff */
[----:B------:R-:W-:Y:S01]  /*7230*/  VIADD R19, R41, 0x8 ;  /* 0x0000000829137836 */ /* 0x000fe20000000000 */
[----:B------:R-:W-:Y:S01]  /*7240*/  F2FP.BF16.F32.PACK_AB R73, R75, R74 ;  /* 0x0000004a4b49723e */ /* 0x000fe200000010ff */
[----:B------:R-:W-:Y:S01]  /*7250*/  STSM.16.M88.4 [R100], R24 ;  /* 0x0000001864007844 */ /* 0x000fe20000000200 */
[----:B------:R-:W-:-:S02]  /*7260*/  F2FP.BF16.F32.PACK_AB R80, R81, R80 ;  /* 0x000000505150723e */ /* 0x000fc400000010ff */
[----:B------:R-:W-:Y:S01]  /*7270*/  F2FP.BF16.F32.PACK_AB R74, R77, R76 ;  /* 0x0000004c4d4a723e */ /* 0x000fe200000010ff */
[----:B------:R-:W2:Y:S01]  /*7280*/  SHFL.IDX PT, R53, R36, RZ, 0x1c1f ;  /* 0x001c1fff24357589 */ /* 0x000ea200000e0000 */
[----:B0-----:R-:W-:Y:S02]  /*7290*/  F2FP.BF16.F32.PACK_AB R28, R57, R56 ;  /* 0x00000038391c723e */ /* 0x001fe400000010ff */
[----:B------:R-:W-:Y:S01]  /*72a0*/  F2FP.BF16.F32.PACK_AB R29, R59, R58 ;  /* 0x0000003a3b1d723e */ /* 0x000fe200000010ff */
[----:B------:R-:W-:Y:S01]  /*72b0*/  SHFL.IDX PT, R54, R37, 0x1, 0x1c1f ;  /* 0x003c1f0025367f89 */ /* 0x000fe200000e0000 */
[----:B------:R-:W-:Y:S01]  /*72c0*/  F2FP.BF16.F32.PACK_AB R30, R61, R60 ;  /* 0x0000003c3d1e723e */ /* 0x000fe200000010ff */
[----:B------:R-:W0:Y:S01]  /*72d0*/  @P2 LDC R56, c[0x0][0xbf0] ;  /* 0x0002fc00ff382b82 */ /* 0x000e220000000800 */
[----:B------:R-:W-:Y:S01]  /*72e0*/  F2FP.BF16.F32.PACK_AB R31, R63, R62 ;  /* 0x0000003e3f1f723e */ /* 0x000fe200000010ff */
[----:B------:R-:W3:Y:S01]  /*72f0*/  SHFL.IDX PT, R55, R36, 0x1, 0x1c1f ;  /* 0x003c1f0024377f89 */ /* 0x000ee200000e0000 */
[----:B-1----:R-:W-:-:S02]  /*7300*/  F2FP.BF16.F32.PACK_AB R32, R65, R64 ;  /* 0x000000404120723e */ /* 0x002fc400000010ff */
[----:B------:R-:W-:Y:S01]  /*7310*/  F2FP.BF16.F32.PACK_AB R33, R67, R66 ;  /* 0x000000424321723e */ /* 0x000fe200000010ff */
[----:B------:R-:W-:Y:S01]  /*7320*/  STSM.16.M88.4 [R106], R28 ;  /* 0x0000001c6a007844 */ /* 0x000fe20000000200 */
[----:B------:R-:W-:Y:S02]  /*7330*/  F2FP.BF16.F32.PACK_AB R34, R69, R68 ;  /* 0x000000444522723e */ /* 0x000fe400000010ff */
[----:B------:R-:W-:Y:S02]  /*7340*/  F2FP.BF16.F32.PACK_AB R35, R71, R70 ;  /* 0x000000464723723e */ /* 0x000fe400000010ff */
[----:B------:R-:W-:Y:S02]  /*7350*/  F2FP.BF16.F32.PACK_AB R75, R79, R78 ;  /* 0x0000004e4f4b723e */ /* 0x000fe400000010ff */
[----:B------:R-:W-:Y:S01]  /*7360*/  F2FP.BF16.F32.PACK_AB R81, R83, R82 ;  /* 0x000000525351723e */ /* 0x000fe200000010ff */
[----:B------:R-:W-:Y:S01]  /*7370*/  STSM.16.M88.4 [R104], R32 ;  /* 0x0000002068007844 */ /* 0x000fe20000000200 */
[----:B------:R-:W-:-:S02]  /*7380*/  F2FP.BF16.F32.PACK_AB R82, R85, R84 ;  /* 0x000000545552723e */ /* 0x000fc400000010ff */
[----:B------:R-:W-:Y:S01]  /*7390*/  F2FP.BF16.F32.PACK_AB R83, R87, R86 ;  /* 0x000000565753723e */ /* 0x000fe200000010ff */
[----:B------:R-:W-:Y:S01]  /*73a0*/  STSM.16.M88.4 [R97], R72 ;  /* 0x0000004861007844 */ /* 0x000fe20000000200 */
[----:B------:R-:W-:-:S03]  /*73b0*/  LOP3.LUT P0, RZ, R184, 0x3, RZ, 0xc0, !PT ;  /* 0x00000003b8ff7812 */ /* 0x000fc6000780c0ff */
[----:B------:R1:W-:Y:S01]  /*73c0*/  STSM.16.M88.4 [R3], R80 ;  /* 0x0000005003007844 */ /* 0x0003e20000000200 */
[----:B------:R-:W-:Y:S01]  /*73d0*/  BAR.SYNC.DEFER_BLOCKING 0x1, 0x100 ;  /* 0x0044000000007b1d */ /* 0x000fe20000010000 */
[-C--:B------:R-:W-:Y:S02]  /*73e0*/  ISETP.GE.OR P1, PT, R41, R94.reuse, P0 ;  /* 0x0000005e2900720c */ /* 0x080fe40000726670 */
[----:B------:R-:W-:-:S05]  /*73f0*/  ISETP.GE.OR P0, PT, R19, R94, P0 ;  /* 0x0000005e1300720c */ /* 0x000fca0000706670 */
[----:B------:R-:W4:Y:S01]  /*7400*/  @P2 LDC R19, c[0x0][0xbec] ;  /* 0x0002fb00ff132b82 */ /* 0x000f220000000800 */
[----:B-1----:R-:W-:Y:S01]  /*7410*/  IMAD R3, R18, 0x20, R23 ;  /* 0x0000002012037824 */ /* 0x002fe200078e0217 */
[----:B------:R-:W-:-:S04]  /*7420*/  UIMAD UR5, UR11, UR8, URZ ;  /* 0x000000080b0572a4 */ /* 0x000fc8000f8e023f */
[----:B--2---:R1:W-:Y:S04]  /*7430*/  @!P1 ST.E desc[UR60][R52.64], R96 ;  /* 0x0000006034009985 */ /* 0x0043e8000c10193c */
[----:B---3--:R2:W-:Y:S04]  /*7440*/  @!P0 ST.E desc[UR60][R54.64], R93 ;  /* 0x0000005d36008985 */ /* 0x0085e8000c10193c */
[----:B------:R3:W5:Y:S01]  /*7450*/  LD.E.128 R24, desc[UR60][R12.64] ;  /* 0x0000003c0c187980 */ /* 0x000762000c101d00 */
[----:B-1----:R-:W1:Y:S01]  /*7460*/  LDC.64 R52, c[0x0][0xae0] ;  /* 0x0002b800ff347b82 */ /* 0x002e620000000a00 */
[----:B------:R-:W-:-:S02]  /*7470*/  UIMAD.WIDE.U32 UR6, UR10, UR8, URZ ;  /* 0x000000080a0672a5 */ /* 0x000fc4000f8e003f */
[----:B------:R0:W5:Y:S01]  /*7480*/  LD.E.128 R28, desc[UR60][R4.64] ;  /* 0x0000003c041c7980 */ /* 0x000162000c101d00 */
[----:B---3--:R-:W-:Y:S01]  /*7490*/  IMAD R12, R92, 0x80, R3 ;  /* 0x000000805c0c7824 */ /* 0x008fe200078e0203 */
[----:B------:R-:W-:Y:S02]  /*74a0*/  UIMAD UR5, UR10, UR9, UR5 ;  /* 0x000000090a0572a4 */ /* 0x000fe4000f8e0205 */
[----:B------:R3:W5:Y:S01]  /*74b0*/  LD.E.128 R32, desc[UR60][R6.64] ;  /* 0x0000003c06207980 */ /* 0x000762000c101d00 */
[----:B----4-:R-:W-:Y:S01]  /*74c0*/  @P2 IMAD.HI.U32 R3, R12, R19, RZ ;  /* 0x000000130c032227 */ /* 0x010fe200078e00ff */
[----:B------:R-:W-:Y:S01]  /*74d0*/  ULDC.64 UR8, c[0x0][0xaf0] ;  /* 0x0002bc0000087ab9 */ /* 0x000fe20000000a00 */
[----:B------:R-:W-:Y:S01]  /*74e0*/  UIADD3 UR7, UR7, UR5, URZ ;  /* 0x0000000507077290 */ /* 0x000fe2000fffe03f */
[----:B------:R-:W5:Y:S01]  /*74f0*/  LD.E.128 R88, desc[UR60][R88.64] ;  /* 0x0000003c58587980 */ /* 0x000f62000c101d00 */
[----:B0-----:R-:W-:Y:S01]  /*7500*/  IMAD.MOV.U32 R4, RZ, RZ, R12 ;  /* 0x000000ffff047224 */ /* 0x001fe200078e000c */
[----:B------:R-:W-:Y:S01]  /*7510*/  @P2 SHF.R.U32.HI R4, RZ, R56, R3 ;  /* 0x00000038ff042219 */ /* 0x000fe20000011603 */
[----:B------:R-:W-:Y:S01]  /*7520*/  UIMAD UR5, UR12, UR8, URZ ;  /* 0x000000080c0572a4 */ /* 0x000fe2000f8e023f */
[----:B------:R-:W5:Y:S02]  /*7530*/  LD.E.128 R40, desc[UR60][R20.64] ;  /* 0x0000003c14287980 */ /* 0x000f64000c101d00 */
[--C-:B------:R-:W-:Y:S01]  /*7540*/  SHF.R.S32.HI R3, RZ, 0x1f, R4.reuse ;  /* 0x0000001fff037819 */ /* 0x100fe20000011404 */
[----:B------:R-:W-:Y:S01]  /*7550*/  UIMAD UR5, UR39, UR9, UR5 ;  /* 0x00000009270572a4 */ /* 0x000fe2000f8e0205 */
[----:B---3--:R-:W-:Y:S01]  /*7560*/  IMAD.MOV R7, RZ, RZ, -R4 ;  /* 0x000000ffff077224 */ /* 0x008fe200078e0a04 */
[----:B------:R-:W-:Y:S01]  /*7570*/  UIMAD.WIDE.U32 UR6, UR39, UR8, UR6 ;  /* 0x00000008270672a5 */ /* 0x000fe2000f8e0006 */
[----:B------:R-:W5:Y:S01]  /*7580*/  LD.E.128 R36, desc[UR60][R14.64] ;  /* 0x0000003c0e247980 */ /* 0x000f62000c101d00 */
[----:B-1----:R-:W-:-:S02]  /*7590*/  IMAD R5, R3, R52, RZ ;  /* 0x0000003403057224 */ /* 0x002fc400078e02ff */
[----:B------:R-:W-:Y:S01]  /*75a0*/  UIADD3 UR7, UR7, UR5, URZ ;  /* 0x0000000507077290 */ /* 0x000fe2000fffe03f */
[----:B------:R-:W-:Y:S01]  /*75b0*/  IMAD R3, R0, R7, R12 ;  /* 0x0000000700037224 */ /* 0x000fe200078e020c */
[----:B------:R0:W5:Y:S01]  /*75c0*/  LD.E.128 R44, desc[UR60][R10.64] ;  /* 0x0000003c0a2c7980 */ /* 0x000162000c101d00 */
[----:B------:R-:W-:-:S03]  /*75d0*/  IMAD R7, R4, R53, R5 ;  /* 0x0000003504077224 */ /* 0x000fc600078e0205 */
[----:B------:R1:W5:Y:S01]  /*75e0*/  LD.E.128 R48, desc[UR60][R8.64] ;  /* 0x0000003c08307980 */ /* 0x000362000c101d00 */
[----:B------:R-:W-:Y:S01]  /*75f0*/  SHF.R.S32.HI R0, RZ, 0x1f, R3 ;  /* 0x0000001fff007819 */ /* 0x000fe20000011403 */
[----:B------:R-:W-:Y:S01]  /*7600*/  IMAD.WIDE.U32 R4, R4, R52, UR6 ;  /* 0x0000000604047e25 */ /* 0x000fe2000f8e0034 */
[----:B------:R-:W-:Y:S01]  /*7610*/  ULDC.64 UR6, c[0x0][0xad8] ;  /* 0x0002b60000067ab9 */ /* 0x000fe20000000a00 */
[----:B------:R-:W-:Y:S01]  /*7620*/  @!PT LDS RZ, [RZ] ;  /* 0x00000000fffff984 */ /* 0x000fe20000000800 */
[----:B------:R-:W-:Y:S01]  /*7630*/  @!PT LDS RZ, [RZ] ;  /* 0x00000000fffff984 */ /* 0x000fe20000000800 */
[----:B------:R-:W-:Y:S01]  /*7640*/  @!PT LDS RZ, [RZ] ;  /* 0x00000000fffff984 */ /* 0x000fe20000000800 */
[----:B------:R-:W-:Y:S01]  /*7650*/  @!PT LDS RZ, [RZ] ;  /* 0x00000000fffff984 */ /* 0x000fe20000000800 */
[----:B------:R3:W-:Y:S06]  /*7660*/  MEMBAR.ALL.CTA ;  /* 0x0000000000007992 */ /* 0x0007ec0000008000 */
[----:B---3--:R-:W1:Y:S01]  /*7670*/  FENCE.VIEW.ASYNC.S ;  /* 0x00000000000073c6 */ /* 0x008e620000000000 */
[----:B------:R-:W-:-:S02]  /*7680*/  IMAD.IADD R5, R5, 0x1, R7 ;  /* 0x0000000105057824 */ /* 0x000fc400078e0207 */
[----:B------:R-:W-:Y:S02]  /*7690*/  IMAD R0, R0, UR6, RZ ;  /* 0x0000000600007c24 */ /* 0x000fe4000f8e02ff */
[----:B0-----:R-:W-:Y:S02]  /*76a0*/  IMAD R11, R92, 0x80, R23 ;  /* 0x000000805c0b7824 */ /* 0x001fe400078e0217 */
[C---:B------:R-:W-:Y:S02]  /*76b0*/  IMAD R7, R3.reuse, UR7, R0 ;  /* 0x0000000703077c24 */ /* 0x040fe4000f8e0200 */
[----:B------:R-:W-:Y:S01]  /*76c0*/  IMAD.WIDE.U32 R4, R3, UR6, R4 ;  /* 0x0000000603047c25 */ /* 0x000fe2000f8e0004 */
[----:B------:R-:W-:Y:S01]  /*76d0*/  ISETP.GE.AND P1, PT, R11, R94, PT ;  /* 0x0000005e0b00720c */ /* 0x000fe20003f26270 */
[----:B------:R-:W-:Y:S02]  /*76e0*/  ULDC.64 UR6, c[0x0][0xa80] ;  /* 0x0002a00000067ab9 */ /* 0x000fe40000000a00 */
[----:B------:R-:W-:Y:S01]  /*76f0*/  IMAD.IADD R5, R5, 0x1, R7 ;  /* 0x0000000105057824 */ /* 0x000fe200078e0207 */
[----:B------:R-:W-:Y:S01]  /*7700*/  LEA R0, P2, R4, UR6, 0x1 ;  /* 0x0000000604007c11 */ /* 0x000fe2000f8408ff */
[----:B------:R-:W-:Y:S01]  /*7710*/  VIADD R3, R11, 0x20 ;  /* 0x000000200b037836 */ /* 0x000fe20000000000 */
[----:B------:R-:W-:-:S02]  /*7720*/  ULDC UR5, c[0x0][0xc] ;  /* 0x0000030000057ab9 */ /* 0x000fc40000000800 */
[----:B------:R-:W-:Y:S01]  /*7730*/  UIADD3 UR13, UR5, UR13, URZ ;  /* 0x0000000d050d7290 */ /* 0x000fe2000fffe03f */
[----:B------:R-:W-:Y:S01]  /*7740*/  LEA.HI.X R10, R4, UR7, R5, 0x1, P2 ;  /* 0x00000007040a7c11 */ /* 0x000fe200090f0c05 */
[----:B------:R-:W-:Y:S01]  /*7750*/  USEL UR6, URZ, 0x1, UP0 ;  /* 0x000000013f067887 */ /* 0x000fe20008000000 */
[-C--:B------:R-:W-:Y:S01]  /*7760*/  ISETP.GE.AND P3, PT, R3, R94.reuse, PT ;  /* 0x0000005e0300720c */ /* 0x080fe20003f66270 */
[----:B------:R-:W-:Y:S01]  /*7770*/  VIADD R3, R11, 0x40 ;  /* 0x000000400b037836 */ /* 0x000fe20000000000 */
[----:B------:R-:W-:Y:S01]  /*7780*/  USEL UR36, UR36, URZ, UP0 ;  /* 0x0000003f24247287 */ /* 0x000fe20008000000 */
[----:B-1----:R2:W0:Y:S01]  /*7790*/  SHFL.IDX PT, R8, R0, RZ, 0x181f ;  /* 0x00181fff00087589 */ /* 0x00242200000e0000 */
[----:B------:R-:W-:Y:S01]  /*77a0*/  ULOP3.LUT UR37, UR37, UR6, URZ, 0x3c, !UPT ;  /* 0x0000000625257292 */ /* 0x000fe2000f8e3c3f */
[----:B------:R-:W-:Y:S01]  /*77b0*/  IMAD.U32 R19, RZ, RZ, UR13 ;  /* 0x0000000dff137e24 */ /* 0x000fe2000f8e00ff */
[----:B------:R-:W-:Y:S01]  /*77c0*/  SYNCS.ARRIVE.TRANS64.RED.A1T0 RZ, [UR4], RZ ;  /* 0x000000ffffff79a7 */ /* 0x000fe20008100404 */
[----:B------:R2:W1:Y:S01]  /*77d0*/  SHFL.IDX PT, R9, R10, RZ, 0x181f ;  /* 0x00181fff0a097589 */ /* 0x00046200000e0000 */
[----:B------:R-:W-:Y:S01]  /*77e0*/  BSSY B0, `(.L_x_29) ;  /* 0x000000b000007945 */ /* 0x000fe20003800000 */
[----:B------:R-:W-:-:S03]  /*77f0*/  ISETP.GE.AND P0, PT, R3, R94, PT ;  /* 0x0000005e0300720c */ /* 0x000fc60003f06270 */
[----:B------:R-:W-:Y:S10]  /*7800*/  @P1 BRA `(.L_x_30) ;  /* 0x0000000000201947 */ /* 0x000ff40003800000 */
[----:B------:R-:W-:Y:S02]  /*7810*/  ULDC UR4, c[0x0][0xac8] ;  /* 0x0002b20000047ab9 */ /* 0x000fe40000000800 */
[----:B------:R-:W-:Y:S02]  /*7820*/  ISETP.GE.AND P2, PT, R17, UR4, PT ;  /* 0x0000000411007c0c */ /* 0x000fe4000bf46270 */
[----:B------:R-:W-:-:S11]  /*7830*/  ISETP.GE.AND P1, PT, R16, UR4, PT ;  /* 0x0000000410007c0c */ /* 0x000fd6000bf26270 */
[C---:B0-----:R-:W-:Y:S02]  /*7840*/  @!P2 LEA R6, P4, R17.reuse, R8, 0x1 ;  /* 0x000000081106a211 */ /* 0x041fe400078808ff */
[----:B-1----:R-:W-:Y:S02]  /*7850*/  @!P1 IMAD.WIDE R4, R16, 0x2, R8 ;  /* 0x0000000210049825 */ /* 0x002fe400078e0208 */
[----:B------:R-:W-:-:S03]  /*7860*/  @!P2 LEA.HI.X R7, R17, R9, R192, 0x1, P4 ;  /* 0x000000091107a211 */ /* 0x000fc600020f0cc0 */
[----:B-----5:R3:W-:Y:S04]  /*7870*/  @!P1 ST.E.128 desc[UR60][R4.64], R88 ;  /* 0x0000005804009985 */ /* 0x0207e8000c101d3c */
[----:B------:R3:W-:Y:S02]  /*7880*/  @!P2 ST.E.128 desc[UR60][R6.64], R44 ;  /* 0x0000002c0600a985 */ /* 0x0007e4000c101d3c */
.L_x_30:
[----:B------:R-:W-:Y:S05]  /*7890*/  BSYNC B0 ;  /* 0x0000000000007941 */ /* 0x000fea0003800000 */
.L_x_29:
[----:B-1----:R1:W4:Y:S01]  /*78a0*/  SHFL.IDX PT, R9, R10, 0x1, 0x181f ;  /* 0x00381f000a097f89 */ /* 0x00232200000e0000 */
[----:B------:R-:W-:Y:S03]  /*78b0*/  BSSY B0, `(.L_x_31) ;  /* 0x000000b000007945 */ /* 0x000fe60003800000 */
[----:B0-----:R1:W0:Y:S01]  /*78c0*/  SHFL.IDX PT, R8, R0, 0x1, 0x181f ;  /* 0x00381f0000087f89 */ /* 0x00122200000e0000 */
[----:B------:R-:W-:Y:S05]  /*78d0*/  @P3 BRA `(.L_x_32) ;  /* 0x0000000000203947 */ /* 0x000fea0003800000 */
[----:B------:R-:W-:Y:S02]  /*78e0*/  ULDC UR4, c[0x0][0xac8] ;  /* 0x0002b20000047ab9 */ /* 0x000fe40000000800 */
[----:B------:R-:W-:Y:S02]  /*78f0*/  ISETP.GE.AND P3, PT, R17, UR4, PT ;  /* 0x0000000411007c0c */ /* 0x000fe4000bf66270 */
[----:B------:R-:W-:-:S11]  /*7900*/  ISETP.GE.AND P2, PT, R16, UR4, PT ;  /* 0x0000000410007c0c */ /* 0x000fd6000bf46270 */
[C---:B0--3--:R-:W-:Y:S02]  /*7910*/  @!P3 LEA R6, P1, R17.reuse, R8, 0x1 ;  /* 0x000000081106b211 */ /* 0x049fe400078208ff */
[----:B----4-:R-:W-:Y:S02]  /*7920*/  @!P2 IMAD.WIDE R4, R16, 0x2, R8 ;  /* 0x000000021004a825 */ /* 0x010fe400078e0208 */
[----:B------:R-:W-:-:S03]  /*7930*/  @!P3 LEA.HI.X R7, R17, R9, R192, 0x1, P1 ;  /* 0x000000091107b211 */ /* 0x000fc600008f0cc0 */
[----:B-----5:R0:W-:Y:S04]  /*7940*/  @!P2 ST.E.128 desc[UR60][R4.64], R40 ;  /* 0x000000280400a985 */ /* 0x0201e8000c101d3c */
[----:B------:R0:W-:Y:S02]  /*7950*/  @!P3 ST.E.128 desc[UR60][R6.64], R48 ;  /* 0x000000300600b985 */ /* 0x0001e4000c101d3c */
.L_x_32:
[----:B------:R-:W-:Y:S05]  /*7960*/  BSYNC B0 ;  /* 0x0000000000007941 */ /* 0x000fea0003800000 */
.L_x_31:
[----:B----4-:R4:W1:Y:S01]  /*7970*/  SHFL.IDX PT, R9, R10, 0x2, 0x181f ;  /* 0x00581f000a097f89 */ /* 0x01086200000e0000 */
[----:B------:R-:W-:Y:S03]  /*7980*/  BSSY B0, `(.L_x_33) ;  /* 0x000000b000007945 */ /* 0x000fe60003800000 */
[----:B0-----:R4:W0:Y:S01]  /*7990*/  SHFL.IDX PT, R8, R0, 0x2, 0x181f ;  /* 0x00581f0000087f89 */ /* 0x00182200000e0000 */
[----:B------:R-:W-:Y:S05]  /*79a0*/  @P0 BRA `(.L_x_34) ;  /* 0x0000000000200947 */ /* 0x000fea0003800000 */
[----:B------:R-:W-:Y:S02]  /*79b0*/  ULDC UR4, c[0x0][0xac8] ;  /* 0x0002b20000047ab9 */ /* 0x000fe40000000800 */
[----:B------:R-:W-:Y:S02]  /*79c0*/  ISETP.GE.AND P2, PT, R17, UR4, PT ;  /* 0x0000000411007c0c */ /* 0x000fe4000bf46270 */
[----:B------:R-:W-:-:S11]  /*79d0*/  ISETP.GE.AND P1, PT, R16, UR4, PT ;  /* 0x0000000410007c0c */ /* 0x000fd6000bf26270 */
[C---:B0--3--:R-:W-:Y:S02]  /*79e0*/  @!P2 LEA R6, P0, R17.reuse, R8, 0x1 ;  /* 0x000000081106a211 */ /* 0x049fe400078008ff */
[----:B-1----:R-:W-:Y:S02]  /*79f0*/  @!P1 IMAD.WIDE R4, R16, 0x2, R8 ;  /* 0x0000000210049825 */ /* 0x002fe400078e0208 */
[----:B------:R-:W-:-:S03]  /*7a00*/  @!P2 LEA.HI.X R7, R17, R9, R192, 0x1, P0 ;  /* 0x000000091107a211 */ /* 0x000fc600000f0cc0 */
[----:B-----5:R0:W-:Y:S04]  /*7a10*/  @!P1 ST.E.128 desc[UR60][R4.64], R36 ;  /* 0x0000002404009985 */ /* 0x0201e8000c101d3c */
[----:B------:R0:W-:Y:S02]  /*7a20*/  @!P2 ST.E.128 desc[UR60][R6.64], R32 ;  /* 0x000000200600a985 */ /* 0x0001e4000c101d3c */
.L_x_34:
[----:B------:R-:W-:Y:S05]  /*7a30*/  BSYNC B0 ;  /* 0x0000000000007941 */ /* 0x000fea0003800000 */
.L_x_33:
[----:B------:R-:W-:Y:S01]  /*7a40*/  VIADD R3, R11, 0x60 ;  /* 0x000000600b037836 */ /* 0x000fe20000000000 */
[----:B-1----:R1:W1:Y:S01]  /*7a50*/  SHFL.IDX PT, R9, R10, 0x3, 0x181f ;  /* 0x00781f000a097f89 */ /* 0x00226200000e0000 */
[----:B------:R-:W-:Y:S01]  /*7a60*/  BSSY B0, `(.L_x_35) ;  /* 0x000000d000007945 */ /* 0x000fe20003800000 */
[----:B------:R-:W-:Y:S02]  /*7a70*/  VIADD R22, R22, 0x1 ;  /* 0x0000000116167836 */ /* 0x000fe40000000000 */
[----:B------:R-:W-:Y:S01]  /*7a80*/  ISETP.GE.AND P0, PT, R3, R94, PT ;  /* 0x0000005e0300720c */ /* 0x000fe20003f06270 */
[----:B0-----:R0:W0:-:S12]  /*7a90*/  SHFL.IDX PT, R8, R0, 0x3, 0x181f ;  /* 0x00781f0000087f89 */ /* 0x00101800000e0000 */
        /* <DEDUP_REMOVED lines=9> */
.L_x_36:
[----:B------:R-:W-:Y:S05]  /*7b30*/  BSYNC B0 ;  /* 0x0000000000007941 */ /* 0x000fea0003800000 */
.L_x_35:
[----:B0-2-4-:R-:W0:Y:S01]  /*7b40*/  LDC R0, c[0x0][0xc34] ;  /* 0x00030d00ff007b82 */ /* 0x015e220000000800 */
[----:B------:R-:W-:-:S13]  /*7b50*/  R2UR UR4, R19 ;  /* 0x00000000130472ca */ /* 0x000fda00000e0000 */
[----:B0-----:R-:W-:-:S13]  /*7b60*/  ISETP.LE.AND P0, PT, R0, UR4, PT ;  /* 0x0000000400007c0c */ /* 0x001fda000bf03270 */
[----:B------:R-:W-:Y:S05]  /*7b70*/  @!P0 BRA `(.L_x_37) ;  /* 0xffffff90007c8947 */ /* 0x000fea000383ffff */
[----:B------:R-:W-:Y:S05]  /*7b80*/  EXIT ;  /* 0x000000000000794d */ /* 0x000fea0003800000 */
.L_x_7:
[----:B------:R-:W-:-:S08]  /*7b90*/  NOP ;  /* 0x0000000000007918 */ /* 0x000fd00000000000 */
[----:B0-----:R-:W0:-:S00]  /*7ba0*/  USETMAXREG.DEALLOC.CTAPOOL 0x18 ;  /* 0x00000018000079c8 */ /* 0x001e0000080e0500 */
[----:B------:R-:W1:Y:S01]  /*7bb0*/  S2UR UR5, SR_CTAID.X ;  /* 0x00000000000579c3 */ /* 0x000e620000002500 */
[----:B0-----:R-:W-:Y:S02]  /*7bc0*/  IMAD.MOV.U32 R2, RZ, RZ, 0x1 ;  /* 0x00000001ff027424 */ /* 0x001fe400078e00ff */
[----:B------:R-:W-:-:S05]  /*7bd0*/  IMAD.MOV.U32 R18, RZ, RZ, RZ ;  /* 0x000000ffff127224 */ /* 0x000fca00078e00ff */
[----:B------:R-:W1:Y:S02]  /*7be0*/  LDC R3, c[0x0][0xc34] ;  /* 0x00030d00ff037b82 */ /* 0x000e640000000800 */
[----:B-1----:R-:W-:Y:S01]  /*7bf0*/  ISETP.LE.AND P0, PT, R3, UR5, PT ;  /* 0x0000000503007c0c */ /* 0x002fe2000bf03270 */
[----:B------:R-:W-:-:S05]  /*7c00*/  IMAD.MOV.U32 R3, RZ, RZ, 0x1 ;  /* 0x00000001ff037424 */ /* 0x000fca00078e00ff */
[----:B------:R0:W-:Y:S07]  /*7c10*/  STL [R1+0x4], R3 ;  /* 0x0000040301007387 */ /* 0x0001ee0000100800 */
[----:B------:R-:W-:Y:S05]  /*7c20*/  @P0 BRA `(.L_x_38) ;  /* 0x0000003c00b80947 */ /* 0x000fea0003800000 */
[----:B------:R-:W1:Y:S01]  /*7c30*/  S2UR UR4, SR_CgaCtaId ;  /* 0x00000000000479c3 */ /* 0x000e620000008800 */
[C---:B------:R-:W-:Y:S01]  /*7c40*/  IMAD.SHL.U32 R2, R0.reuse, 0x8, RZ ;  /* 0x0000000800027824 */ /* 0x040fe200078e00ff */
[----:B------:R-:W-:Y:S01]  /*7c50*/  LOP3.LUT R5, R0, 0x7f, RZ, 0xc0, !PT ;  /* 0x0000007f00057812 */ /* 0x000fe200078ec0ff */
[----:B------:R-:W-:Y:S01]  /*7c60*/  UMOV UR36, 0x400 ;  /* 0x0000040000247882 */ /* 0x000fe20000000000 */
[----:B------:R-:W-:Y:S01]  /*7c70*/  IMAD.MOV.U32 R18, RZ, RZ, RZ ;  /* 0x000000ffff127224 */ /* 0x000fe200078e00ff */
[----:B------:R-:W-:Y:S01]  /*7c80*/  ULDC.64 UR38, c[0x0][0x198] ;  /* 0x0000660000267ab9 */ /* 0x000fe20000000a00 */
[C---:B0-----:R-:W-:Y:S01]  /*7c90*/  LOP3.LUT R3, R2.reuse, 0x1f8, RZ, 0xc0, !PT ;  /* 0x000001f802037812 */ /* 0x041fe200078ec0ff */
[----:B------:R-:W-:Y:S01]  /*7ca0*/  ULDC UR37, c[0x0][0xc] ;  /* 0x0000030000257ab9 */ /* 0x000fe20000000800 */
[----:B------:R-:W-:Y:S02]  /*7cb0*/  LOP3.LUT R2, R2, 0x38, RZ, 0xc0, !PT ;  /* 0x0000003802027812 */ /* 0x000fe400078ec0ff */
[----:B------:R-:W-:Y:S01]  /*7cc0*/  LOP3.LUT R4, R3, 0x38, R0, 0x78, !PT ;  /* 0x0000003803047812 */ /* 0x000fe200078e7800 */
[----:B------:R-:W-:Y:S01]  /*7cd0*/  IMAD.SHL.U32 R3, R5, 0x8, RZ ;  /* 0x0000000805037824 */ /* 0x000fe200078e00ff */
[----:B------:R-:W-:-:S04]  /*7ce0*/  SHF.R.U32.HI R5, RZ, 0x3, R5 ;  /* 0x00000003ff057819 */ /* 0x000fc80000011605 */
[----:B------:R-:W-:Y:S01]  /*7cf0*/  LOP3.LUT R4, R4, 0x200, R3, 0xf8, !PT ;  /* 0x0000020004047812 */ /* 0x000fe200078ef803 */
[----:B------:R-:W-:-:S05]  /*7d00*/  IMAD.SHL.U32 R3, R0, 0x10, RZ ;  /* 0x0000001000037824 */ /* 0x000fca00078e00ff */
[----:B------:R-:W-:Y:S01]  /*7d10*/  LOP3.LUT R0, R5, 0x70, R3, 0xf8, !PT ;  /* 0x0000007005007812 */ /* 0x000fe200078ef803 */
[----:B------:R-:W-:Y:S01]  /*7d20*/  IMAD.U32 R3, RZ, RZ, UR5 ;  /* 0x00000005ff037e24 */ /* 0x000fe2000f8e00ff */
[----:B-1----:R-:W-:Y:S01]  /*7d30*/  ULEA UR36, UR4, UR36, 0x18 ;  /* 0x0000002404247291 */ /* 0x002fe2000f8ec03f */
[----:B------:R-:W-:-:S05]  /*7d40*/  IMAD.MOV.U32 R0, RZ, RZ, 0x1 ;  /* 0x00000001ff007424 */ /* 0x000fca00078e00ff */
[----:B------:R-:W-:-:S05]  /*7d50*/  LEA R4, R4, UR36, 0x1 ;  /* 0x0000002404047c11 */ /* 0x000fca000f8e08ff */
[----:B------:R-:W-:Y:S04]  /*7d60*/  STL [R1+0x10], R4 ;  /* 0x0000100401007387 */ /* 0x000fe80000100800 */
[----:B------:R0:W-:Y:S04]  /*7d70*/  STL [R1+0x24], R3 ;  /* 0x0000240301007387 */ /* 0x0001e80000100800 */
[----:B------:R1:W-:Y:S04]  /*7d80*/  STL [R1+0x4], R0 ;  /* 0x0000040001007387 */ /* 0x0003e80000100800 */
[----:B------:R2:W-:Y:S01]  /*7d90*/  STL [R1+0x2c], RZ ;  /* 0x00002cff01007387 */ /* 0x0005e20000100800 */
[----:B0-----:R-:W-:-:S02]  /*7da0*/  LOP3.LUT R3, R2, 0x40, RZ, 0xfc, !PT ;  /* 0x0000004002037812 */ /* 0x001fc400078efcff */
[----:B-1----:R-:W-:-:S07]  /*7db0*/  LOP3.LUT R0, R2, 0x80, RZ, 0xfc, !PT ;  /* 0x0000008002007812 */ /* 0x002fce00078efcff */
.L_x_114:
[----:B------:R-:W3:Y:S01]  /*7dc0*/  LDL R2, [R1+0x24] ;  /* 0x0000240001027983 */ /* 0x000ee20000100800 */
[----:B0-----:R-:W0:Y:S01]  /*7dd0*/  LDC R0, c[0x0][0xc38] ;  /* 0x00030e00ff007b82 */ /* 0x001e220000000800 */
[----:B------:R-:W-:Y:S05]  /*7de0*/  YIELD ;  /* 0x0000000000007946 */ /* 0x000fea0003800000 */
[----:B------:R-:W-:Y:S02]  /*7df0*/  ULDC.64 UR4, c[0x0][0x418] ;  /* 0x0001060000047ab9 */ /* 0x000fe40000000a00 */
[----:B------:R-:W1:Y:S01]  /*7e00*/  LDC R16, c[0x0][0xc44] ;  /* 0x00031100ff107b82 */ /* 0x000e620000000800 */
[----:B------:R-:W-:-:S03]  /*7e10*/  UISETP.NE.U32.AND UP0, UPT, UR4, URZ, UPT ;  /* 0x0000003f0400728c */ /* 0x000fc6000bf05070 */
[----:B------:R-:W-:Y:S01]  /*7e20*/  ULDC UR4, c[0x0][0x424] ;  /* 0x0001090000047ab9 */ /* 0x000fe20000000800 */
[----:B------:R-:W-:Y:S02]  /*7e30*/  UISETP.NE.AND.EX UP0, UPT, UR5, URZ, UPT, UP0 ;  /* 0x0000003f0500728c */ /* 0x000fe4000bf05300 */
[----:B------:R-:W-:Y:S02]  /*7e40*/  UIADD3 UR5, UR36, 0x1c400, URZ ;  /* 0x0001c40024057890 */ /* 0x000fe4000fffe03f */
[----:B------:R-:W-:Y:S02]  /*7e50*/  USEL UR4, UR4, 0x1, UP0 ;  /* 0x0000000104047887 */ /* 0x000fe40008000000 */
[----:B------:R-:W-:Y:S01]  /*7e60*/  ULOP3.LUT UP0, URZ, UR5, 0x3ff, URZ, 0xc0, !UPT ;  /* 0x000003ff053f7892 */ /* 0x000fe2000f80c03f */
[----:B0-----:R-:W-:-:S13]  /*7e70*/  ISETP.NE.AND P0, PT, R0, 0x1, PT ;  /* 0x000000010000780c */ /* 0x001fda0003f05270 */
[----:B------:R-:W3:Y:S08]  /*7e80*/  @P0 LDC R0, c[0x0][0xc3c] ;  /* 0x00030f00ff000b82 */ /* 0x000ef00000000800 */
[----:B------:R-:W0:Y:S01]  /*7e90*/  @P0 LDC R3, c[0x0][0xc40] ;  /* 0x00031000ff030b82 */ /* 0x000e220000000800 */
[----:B---3--:R-:W-:-:S04]  /*7ea0*/  @P0 IMAD.HI.U32 R0, R2, R0, RZ ;  /* 0x0000000002000227 */ /* 0x008fc800078e00ff */
[----:B------:R-:W-:Y:S01]  /*7eb0*/  IMAD.MOV.U32 R4, RZ, RZ, R2 ;  /* 0x000000ffff047224 */ /* 0x000fe200078e0002 */
[----:B0-----:R-:W-:Y:S02]  /*7ec0*/  @P0 SHF.R.U32.HI R4, RZ, R3, R0 ;  /* 0x00000003ff040219 */ /* 0x001fe40000011600 */
[----:B-1----:R-:W-:Y:S01]  /*7ed0*/  ISETP.NE.AND P0, PT, R16, 0x1, PT ;  /* 0x000000011000780c */ /* 0x002fe20003f05270 */
[----:B------:R-:W0:Y:S02]  /*7ee0*/  LDC R0, c[0x0][0x2f0] ;  /* 0x0000bc00ff007b82 */ /* 0x000e240000000800 */
[----:B------:R-:W-:Y:S01]  /*7ef0*/  IMAD.MOV.U32 R5, RZ, RZ, R4 ;  /* 0x000000ffff057224 */ /* 0x000fe200078e0004 */
[----:B------:R-:W-:Y:S09]  /*7f00*/  STL [R1+0x1c], R4 ;  /* 0x00001c0401007387 */ /* 0x000ff20000100800 */
[----:B------:R-:W1:Y:S02]  /*7f10*/  @P0 LDC.64 R2, c[0x0][0xc48] ;  /* 0x00031200ff020b82 */ /* 0x000e640000000a00 */
[----:B-1----:R-:W-:-:S05]  /*7f20*/  @P0 IMAD.HI.U32 R2, R4, R2, RZ ;  /* 0x0000000204020227 */ /* 0x002fca00078e00ff */
[----:B------:R-:W-:Y:S01]  /*7f30*/  @P0 SHF.R.U32.HI R5, RZ, R3, R2 ;  /* 0x00000003ff050219 */ /* 0x000fe20000011602 */
[----:B0-----:R-:W-:Y:S01]  /*7f40*/  IMAD R2, R0, UR4, RZ ;  /* 0x0000000400027c24 */ /* 0x001fe2000f8e02ff */
[----:B------:R-:W-:-:S03]  /*7f50*/  PLOP3.LUT P0, PT, PT, PT, UP0, 0x80, 0x0 ;  /* 0x000000000000781c */ /* 0x000fc60003f0f008 */
[----:B------:R-:W-:Y:S01]  /*7f60*/  VIADD R0, R2, 0x7f ;  /* 0x0000007f02007836 */ /* 0x000fe20000000000 */
[----:B------:R-:W-:Y:S01]  /*7f70*/  STL [R1+0x14], R5 ;  /* 0x0000140501007387 */ /* 0x000fe20000100800 */
[----:B------:R-:W-:-:S03]  /*7f80*/  IMAD.MOV R3, RZ, RZ, -R5 ;  /* 0x000000ffff037224 */ /* 0x000fc600078e0a05 */
[----:B------:R0:W-:Y:S01]  /*7f90*/  STL [R1+0x28], R2 ;  /* 0x0000280201007387 */ /* 0x0001e20000100800 */
[----:B------:R-:W-:Y:S01]  /*7fa0*/  IMAD R16, R16, R3, R4 ;  /* 0x0000000310107224 */ /* 0x000fe200078e0204 */
[----:B0-----:R-:W-:-:S04]  /*7fb0*/  SHF.R.S32.HI R2, RZ, 0x1f, R0 ;  /* 0x0000001fff027819 */ /* 0x001fc80000011400 */
[----:B------:R-:W-:-:S04]  /*7fc0*/  LEA.HI R2, R2, R0, RZ, 0x7 ;  /* 0x0000000002027211 */ /* 0x000fc800078f38ff */
[----:B------:R-:W-:-:S05]  /*7fd0*/  SHF.R.S32.HI R0, RZ, 0x7, R2 ;  /* 0x00000007ff007819 */ /* 0x000fca0000011402 */
[----:B------:R0:W-:Y:S01]  /*7fe0*/  STL [R1+0x20], R0 ;  /* 0x0000200001007387 */ /* 0x0001e20000100800 */
[----:B--2---:R-:W-:Y:S05]  /*7ff0*/  @!P0 BRA `(.L_x_39) ;  /* 0x0000000000408947 */ /* 0x004fea0003800000 */
[----:B------:R-:W-:Y:S01]  /*8000*/  MOV R2, 0x0 ;  /* 0x0000000000027802 */ /* 0x000fe20000000f00 */
[----:B------:R-:W-:Y:S01]  /*8010*/  ULDC.64 UR6, c[0x4][0x118] ;  /* 0x0100460000067ab9 */ /* 0x000fe20000000a00 */
[----:B------:R-:W-:Y:S01]  /*8020*/  ULDC.64 UR8, c[0x4][0x120] ;  /* 0x0100480000087ab9 */ /* 0x000fe20000000a00 */
[----:B------:R-:W-:Y:S01]  /*8030*/  ULDC.64 UR4, c[0x4][0x70] ;  /* 0x01001c0000047ab9 */ /* 0x000fe20000000a00 */
[----:B------:R-:W-:Y:S02]  /*8040*/  IMAD.U32 R4, RZ, RZ, UR6 ;  /* 0x00000006ff047e24 */ /* 0x000fe4000f8e00ff */
[----:B------:R-:W1:Y:S01]  /*8050*/  LDC.64 R2, c[0x4][R2] ;  /* 0x0100000002027b82 */ /* 0x000e620000000a00 */
[----:B------:R-:W-:Y:S02]  /*8060*/  IMAD.U32 R5, RZ, RZ, UR7 ;  /* 0x00000007ff057e24 */ /* 0x000fe4000f8e00ff */
[----:B------:R-:W-:Y:S02]  /*8070*/  IMAD.U32 R6, RZ, RZ, UR8 ;  /* 0x00000008ff067e24 */ /* 0x000fe4000f8e00ff */
[----:B------:R-:W-:-:S02]  /*8080*/  IMAD.U32 R7, RZ, RZ, UR9 ;  /* 0x00000009ff077e24 */ /* 0x000fc4000f8e00ff */
[----:B------:R-:W-:Y:S02]  /*8090*/  IMAD.U32 R10, RZ, RZ, UR4 ;  /* 0x00000004ff0a7e24 */ /* 0x000fe4000f8e00ff */
[----:B------:R-:W-:Y:S02]  /*80a0*/  IMAD.U32 R11, RZ, RZ, UR5 ;  /* 0x00000005ff0b7e24 */ /* 0x000fe4000f8e00ff */
[----:B------:R-:W-:Y:S02]  /*80b0*/  IMAD.MOV.U32 R8, RZ, RZ, 0x70 ;  /* 0x00000070ff087424 */ /* 0x000fe400078e00ff */
[----:B------:R-:W-:Y:S02]  /*80c0*/  IMAD.MOV.U32 R12, RZ, RZ, 0x1 ;  /* 0x00000001ff0c7424 */ /* 0x000fe400078e00ff */
[----:B------:R-:W-:-:S07]  /*80d0*/  IMAD.MOV.U32 R13, RZ, RZ, RZ ;  /* 0x000000ffff0d7224 */ /* 0x000fce00078e00ff */
[----:B------:R-:W-:-:S07]  /*80e0*/  LEPC R20, `(.L_x_39) ;  /* 0x000000001014794e */ /* 0x000fce0000000000 */
[----:B012---:R-:W-:Y:S05]  /*80f0*/  CALL.ABS.NOINC R2 ;  /* 0x0000000002007343 */ /* 0x007fea0003c00000 */
.L_x_39:
[----:B------:R-:W-:-:S04]  /*8100*/  UIADD3 UR4, UR36, 0x400, URZ ;  /* 0x0000040024047890 */ /* 0x000fc8000fffe03f */
[----:B------:R-:W-:-:S06]  /*8110*/  ULOP3.LUT UP0, URZ, UR4, 0x3ff, URZ, 0xc0, !UPT ;  /* 0x000003ff043f7892 */ /* 0x000fcc000f80c03f */
[----:B------:R-:W-:-:S13]  /*8120*/  PLOP3.LUT P0, PT, PT, PT, UP0, 0x80, 0x0 ;  /* 0x000000000000781c */ /* 0x000fda0003f0f008 */
[----:B------:R-:W-:Y:S05]  /*8130*/  @!P0 BRA `(.L_x_40) ;  /* 0x00000000007c8947 */ /* 0x000fea0003800000 */
[----:B------:R-:W-:Y:S01]  /*8140*/  MOV R17, 0x0 ;  /* 0x0000000000117802 */ /* 0x000fe20000000f00 */
[----:B------:R-:W-:Y:S01]  /*8150*/  ULDC.64 UR6, c[0x4][0x118] ;  /* 0x0100460000067ab9 */ /* 0x000fe20000000a00 */
[----:B------:R-:W-:Y:S01]  /*8160*/  ULDC.64 UR8, c[0x4][0x120] ;  /* 0x0100480000087ab9 */ /* 0x000fe20000000a00 */
[----:B------:R-:W-:Y:S01]  /*8170*/  ULDC.64 UR4, c[0x4][0x78] ;  /* 0x01001e0000047ab9 */ /* 0x000fe20000000a00 */
[----:B------:R1:W3:Y:S01]  /*8180*/  LDC.64 R2, c[0x4][R17] ;  /* 0x0100000011027b82 */ /* 0x0002e20000000a00 */
[----:B------:R-:W-:Y:S02]  /*8190*/  IMAD.U32 R4, RZ, RZ, UR6 ;  /* 0x00000006ff047e24 */ /* 0x000fe4000f8e00ff */
[----:B------:R-:W-:Y:S02]  /*81a0*/  IMAD.U32 R5, RZ, RZ, UR7 ;  /* 0x00000007ff057e24 */ /* 0x000fe4000f8e00ff */
[----:B------:R-:W-:Y:S02]  /*81b0*/  IMAD.U32 R6, RZ, RZ, UR8 ;  /* 0x00000008ff067e24 */ /* 0x000fe4000f8e00ff */
[----:B------:R-:W-:-:S02]  /*81c0*/  IMAD.U32 R7, RZ, RZ, UR9 ;  /* 0x00000009ff077e24 */ /* 0x000fc4000f8e00ff */
[----:B------:R-:W-:Y:S02]  /*81d0*/  IMAD.U32 R10, RZ, RZ, UR4 ;  /* 0x00000004ff0a7e24 */ /* 0x000fe4000f8e00ff */
[----:B------:R-:W-:Y:S02]  /*81e0*/  IMAD.U32 R11, RZ, RZ, UR5 ;  /* 0x00000005ff0b7e24 */ /* 0x000fe4000f8e00ff */
[----:B------:R-:W-:Y:S02]  /*81f0*/  IMAD.MOV.U32 R8, RZ, RZ, 0x70 ;  /* 0x00000070ff087424 */ /* 0x000fe400078e00ff */
[----:B------:R-:W-:Y:S02]  /*8200*/  IMAD.MOV.U32 R12, RZ, RZ, 0x1 ;  /* 0x00000001ff0c7424 */ /* 0x000fe400078e00ff */
[----:B-1----:R-:W-:-:S07]  /*8210*/  IMAD.MOV.U32 R13, RZ, RZ, RZ ;  /* 0x000000ffff0d7224 */ /* 0x002fce00078e00ff */
[----:B------:R-:W-:-:S07]  /*8220*/  LEPC R20, `(.L_x_41) ;  /* 0x000000001014794e */ /* 0x000fce0000000000 */
[----:B0-23--:R-:W-:Y:S05]  /*8230*/  CALL.ABS.NOINC R2 ;  /* 0x0000000002007343 */ /* 0x00dfea0003c00000 */
.L_x_41:
[----:B------:R0:W1:Y:S01]  /*8240*/  LDC.64 R2, c[0x4][R17] ;  /* 0x0100000011027b82 */ /* 0x0000620000000a00 */
[----:B------:R-:W-:Y:S01]  /*8250*/  ULDC.64 UR6, c[0x4][0x118] ;  /* 0x0100460000067ab9 */ /* 0x000fe20000000a00 */
[----:B------:R-:W-:Y:S01]  /*8260*/  ULDC.64 UR8, c[0x4][0x120] ;  /* 0x0100480000087ab9 */ /* 0x000fe20000000a00 */
[----:B------:R-:W-:Y:S01]  /*8270*/  ULDC.64 UR4, c[0x4][0x80] ;  /* 0x0100200000047ab9 */ /* 0x000fe20000000a00 */
        /* <DEDUP_REMOVED lines=8> */
[----:B0-----:R-:W-:-:S07]  /*8300*/  IMAD.MOV.U32 R13, RZ, RZ, RZ ;  /* 0x000000ffff0d7224 */ /* 0x001fce00078e00ff */
[----:B------:R-:W-:-:S07]  /*8310*/  LEPC R20, `(.L_x_40) ;  /* 0x000000001014794e */ /* 0x000fce0000000000 */
[----:B-1----:R-:W-:Y:S05]  /*8320*/  CALL.ABS.NOINC R2 ;  /* 0x0000000002007343 */ /* 0x002fea0003c00000 */
.L_x_40:
[----:B------:R-:W3:Y:S01]  /*8330*/  LDL R2, [R1+0x20] ;  /* 0x0000200001027983 */ /* 0x000ee20000100800 */
[----:B------:R-:W-:-:S03]  /*8340*/  ULDC.64 UR4, c[0x0][0x9f8] ;  /* 0x00027e0000047ab9 */ /* 0x000fc60000000a00 */
[----:B0-----:R-:W4:Y:S01]  /*8350*/  LDL R0, [R1+0x14] ;  /* 0x0000140001007983 */ /* 0x001f220000100800 */
[----:B------:R-:W-:-:S04]  /*8360*/  ISETP.NE.U32.AND P0, PT, RZ, UR4, PT ;  /* 0x00000004ff007c0c */ /* 0x000fc8000bf05070 */
[----:B------:R-:W-:Y:S01]  /*8370*/  ISETP.NE.AND.EX P0, PT, RZ, UR5, PT, P0 ;  /* 0x00000005ff007c0c */ /* 0x000fe2000bf05300 */
[----:B---3--:R-:W-:-:S12]  /*8380*/  IMAD.MOV.U32 R17, RZ, RZ, R2 ;  /* 0x000000ffff117224 */ /* 0x008fd800078e0002 */
[----:B------:R-:W0:Y:S01]  /*8390*/  @P0 LDC.64 R2, c[0x0][0x9f8] ;  /* 0x00027e00ff020b82 */ /* 0x000e220000000a00 */
[----:B----4-:R-:W-:Y:S02]  /*83a0*/  IMAD.MOV.U32 R7, RZ, RZ, R0 ;  /* 0x000000ffff077224 */ /* 0x010fe400078e0000 */
[----:B0-----:R-:W-:-:S05]  /*83b0*/  @P0 IMAD.WIDE R2, R0, 0x4, R2 ;  /* 0x0000000400020825 */ /* 0x001fca00078e0202 */
[----:B------:R0:W3:Y:S01]  /*83c0*/  @P0 LDG.E R7, desc[UR60][R2.64] ;  /* 0x0000003c02070981 */ /* 0x0000e2000c1e1900 */
[----:B------:R-:W-:Y:S01]  /*83d0*/  VIADD R9, R17, 0xffffffff ;  /* 0xffffffff11097836 */ /* 0x000fe20000000000 */
[----:B------:R-:W-:Y:S01]  /*83e0*/  UMOV UR4, 0xffffffff ;  /* 0xffffffff00047882 */ /* 0x000fe20000000000 */
[----:B------:R-:W-:Y:S01]  /*83f0*/  LOP3.LUT R19, R19, 0xfffffffe, RZ, 0xc0, !PT ;  /* 0xfffffffe13137812 */ /* 0x000fe200078ec0ff */
[----:B0-----:R-:W0:Y:S02]  /*8400*/  LDC.64 R2, c[0x0][0x418] ;  /* 0x00010600ff027b82 */ /* 0x001e240000000a00 */
[----:B0-----:R-:W-:-:S04]  /*8410*/  ISETP.NE.U32.AND P0, PT, R2, RZ, PT ;  /* 0x000000ff0200720c */ /* 0x001fc80003f05070 */
[----:B------:R-:W-:-:S13]  /*8420*/  ISETP.NE.AND.EX P1, PT, R3, RZ, PT, P0 ;  /* 0x000000ff0300720c */ /* 0x000fda0003f25300 */
[----:B------:R-:W-:Y:S02]  /*8430*/  @P1 LOP3.LUT R19, R19, 0x1, RZ, 0xfc, !PT ;  /* 0x0000000113131812 */ /* 0x000fe400078efcff */
[----:B---3--:R-:W-:Y:S01]  /*8440*/  SHF.R.S32.HI R8, RZ, 0x1f, R7 ;  /* 0x0000001fff087819 */ /* 0x008fe20000011407 */
[----:B------:R0:W-:Y:S01]  /*8450*/  STL [R1], R7 ;  /* 0x0000000701007387 */ /* 0x0001e20000100800 */
[----:B------:R-:W-:-:S03]  /*8460*/  SEL R17, R7, RZ, !P1 ;  /* 0x000000ff07117207 */ /* 0x000fc60004800000 */
[----:B------:R0:W-:Y:S04]  /*8470*/  STL [R1+0x18], R9 ;  /* 0x0000180901007387 */ /* 0x0001e80000100800 */
[----:B------:R0:W-:Y:S01]  /*8480*/  STL [R1+0xc], R8 ;  /* 0x00000c0801007387 */ /* 0x0001e20000100800 */
[----:B------:R-:W-:Y:S05]  /*8490*/  BRA.DIV UR4, `(.L_x_42) ;  /* 0x0000003a04e87947 */ /* 0x000fea000b800000 */
[----:B------:R-:W1:Y:S02]  /*84a0*/  S2R R0, SR_TID.X ;  /* 0x0000000000007919 */ /* 0x000e640000002100 */
[----:B-1----:R-:W-:-:S04]  /*84b0*/  SHF.R.U32.HI R0, RZ, 0x5, R0 ;  /* 0x00000005ff007819 */ /* 0x002fc80000011600 */
[----:B------:R-:W-:-:S05]  /*84c0*/  LOP3.LUT R0, R0, 0x3, RZ, 0xc0, !PT ;  /* 0x0000000300007812 */ /* 0x000fca00078ec0ff */
[----:B------:R1:W3:Y:S02]  /*84d0*/  SHFL.IDX PT, R14, R0, RZ, 0x1f ;  /* 0x00001fff000e7589 */ /* 0x0002e400000e0000 */
.L_x_130:
[----:B---3--:R-:W-:Y:S02]  /*84e0*/  ISETP.NE.AND P0, PT, R14, RZ, PT ;  /* 0x000000ff0e00720c */ /* 0x008fe40003f05270 */
[----:B------:R-:W-:Y:S02]  /*84f0*/  PLOP3.LUT P2, PT, PT, PT, PT, 0x8, 0x0 ;  /* 0x000000000000781c */ /* 0x000fe40003f4e170 */
[----:B------:R-:W-:-:S11]  /*8500*/  LOP3.LUT R19, R19, 0xfffffffd, RZ, 0xc0, !PT ;  /* 0xfffffffd13137812 */ /* 0x000fd600078ec0ff */
[----:B------:R-:W-:Y:S01]  /*8510*/  @P2 LOP3.LUT R19, R19, 0x2, RZ, 0xfc, !PT ;  /* 0x0000000213132812 */ /* 0x000fe200078efcff */
[----:B------:R-:W-:Y:S06]  /*8520*/  @P0 BRA `(.L_x_43) ;  /* 0x0000000400240947 */ /* 0x000fec0003800000 */
[----:B------:R-:W-:-:S03]  /*8530*/  UMOV UR4, 0xffffffff ;  /* 0xffffffff00047882 */ /* 0x000fc60000000000 */
[----:B------:R-:W-:Y:S05]  /*8540*/  BRA.DIV UR4, `(.L_x_44) ;  /* 0x0000003a04f07947 */ /* 0x000fea000b800000 */
[----:B------:R-:W-:-:S13]  /*8550*/  ELECT P6, URZ, PT ;  /* 0x00000000003f782f */ /* 0x000fda00038c0000 */
.L_x_133:
[----:B------:R-:W-:Y:S05]  /*8560*/  @!P6 BRA `(.L_x_43) ;  /* 0x000000040014e947 */ /* 0x000fea0003800000 */
[----:B------:R3:W-:Y:S01]  /*8570*/  STL [R1+0x8], R9 ;  /* 0x0000080901007387 */ /* 0x0007e20000100800 */
[----:B------:R-:W-:Y:S01]  /*8580*/  IMAD.MOV.U32 R17, RZ, RZ, R7 ;  /* 0x000000ffff117224 */ /* 0x000fe200078e0007 */
[----:B------:R-:W-:Y:S06]  /*8590*/  @!P1 BRA `(.L_x_45) ;  /* 0x00000000004c9947 */ /* 0x000fec0003800000 */
[----:B------:R-:W4:Y:S01]  /*85a0*/  LDC R6, c[0x0][0x43c] ;  /* 0x00010f00ff067b82 */ /* 0x000f220000000800 */
[----:B-1----:R-:W-:Y:S01]  /*85b0*/  IMAD.MOV.U32 R0, RZ, RZ, R9 ;  /* 0x000000ffff007224 */ /* 0x002fe200078e0009 */
[----:B------:R-:W-:Y:S01]  /*85c0*/  ULDC.64 UR4, c[0x0][0x428] ;  /* 0x00010a0000047ab9 */ /* 0x000fe20000000a00 */
[----:B----4-:R-:W-:-:S13]  /*85d0*/  ISETP.NE.AND P0, PT, R6, 0x1, PT ;  /* 0x000000010600780c */ /* 0x010fda0003f05270 */
[----:B------:R-:W1:Y:S02]  /*85e0*/  @P0 LDC.64 R4, c[0x0][0x440] ;  /* 0x00011000ff040b82 */ /* 0x000e640000000a00 */
[----:B-1----:R-:W-:-:S05]  /*85f0*/  @P0 IMAD.HI.U32 R4, R9, R4, RZ ;  /* 0x0000000409040227 */ /* 0x002fca00078e00ff */
[----:B------:R-:W-:-:S04]  /*8600*/  @P0 SHF.R.U32.HI R0, RZ, R5, R4 ;  /* 0x00000005ff000219 */ /* 0x000fc80000011604 */
[--C-:B------:R-:W-:Y:S01]  /*8610*/  SHF.R.S32.HI R5, RZ, 0x1f, R0.reuse ;  /* 0x0000001fff057819 */ /* 0x100fe20000011400 */
[----:B------:R-:W-:-:S04]  /*8620*/  IMAD.MOV R4, RZ, RZ, -R0 ;  /* 0x000000ffff047224 */ /* 0x000fc800078e0a00 */
[----:B------:R-:W-:Y:S02]  /*8630*/  IMAD R6, R6, R4, R9 ;  /* 0x0000000406067224 */ /* 0x000fe400078e0209 */
[----:B------:R-:W-:-:S03]  /*8640*/  IMAD.MOV.U32 R4, RZ, RZ, R0 ;  /* 0x000000ffff047224 */ /* 0x000fc600078e0000 */
[----:B------:R1:W-:Y:S01]  /*8650*/  STL [R1+0x8], R6 ;  /* 0x0000080601007387 */ /* 0x0003e20000100800 */
[----:B------:R-:W-:-:S03]  /*8660*/  IMAD.WIDE.U32 R4, R7, UR4, R4 ;  /* 0x0000000407047c25 */ /* 0x000fc6000f8e0004 */
[----:B------:R-:W-:Y:S01]  /*8670*/  LEA R2, P0, R4, R2, 0x2 ;  /* 0x0000000204027211 */ /* 0x000fe200078010ff */
[----:B-1----:R-:W-:-:S04]  /*8680*/  IMAD R6, R8, UR4, RZ ;  /* 0x0000000408067c24 */ /* 0x002fc8000f8e02ff */
[----:B------:R-:W-:-:S04]  /*8690*/  IMAD R0, R7, UR5, R6 ;  /* 0x0000000507007c24 */ /* 0x000fc8000f8e0206 */
[----:B------:R-:W-:-:S05]  /*86a0*/  IMAD.IADD R0, R5, 0x1, R0 ;  /* 0x0000000105007824 */ /* 0x000fca00078e0200 */
[----:B------:R-:W-:-:S05]  /*86b0*/  LEA.HI.X R3, R4, R3, R0, 0x2, P0 ;  /* 0x0000000304037211 */ /* 0x000fca00000f1400 */
[----:B------:R4:W5:Y:S02]  /*86c0*/  LDG.E R17, desc[UR60][R2.64] ;  /* 0x0000003c02117981 */ /* 0x000964000c1e1900 */
.L_x_45:
[----:B----4-:R-:W4:Y:S01]  /*86d0*/  LDL R2, [R1+0x4] ;  /* 0x0000040001027983 */ /* 0x010f220000100800 */
[----:B-1----:R-:W-:Y:S02]  /*86e0*/  LEA R0, R18, UR36, 0x3 ;  /* 0x0000002412007c11 */ /* 0x002fe4000f8e18ff */
[----:B----4-:R-:W-:-:S04]  /*86f0*/  SHF.L.U32 R2, R2, 0x1f, RZ ;  /* 0x0000001f02027819 */ /* 0x010fc800000006ff */
[----:B------:R-:W1:Y:S02]  /*8700*/  SYNCS.PHASECHK.TRANS64.TRYWAIT P0, [R0+URZ+0x34840], R2 ;  /* 0x03484002000075a7 */ /* 0x000e64000800017f */
[----:B-1----:R-:W-:Y:S05]  /*8710*/  @!P0 BRA `(.L_x_46) ;  /* 0x00000038009c8947 */ /* 0x002fea0003800000 */
.L_x_134:
[----:B------:R-:W4:Y:S02]  /*8720*/  S2R R3, SR_TID.X ;  /* 0x0000000000037919 */ /* 0x000f240000002100 */
[----:B----4-:R-:W-:-:S04]  /*8730*/  LOP3.LUT R3, R3, 0x7f, RZ, 0xc0, !PT ;  /* 0x0000007f03037812 */ /* 0x010fc800078ec0ff */
[----:B------:R-:W-:-:S13]  /*8740*/  ISETP.NE.AND P0, PT, R3, RZ, PT ;  /* 0x000000ff0300720c */ /* 0x000fda0003f05270 */
[----:B------:R-:W-:Y:S05]  /*8750*/  @P0 BRA `(.L_x_47) ;  /* 0x00000000001c0947 */ /* 0x000fea0003800000 */
[----:B------:R-:W4:Y:S01]  /*8760*/  S2R R3, SR_TID.X ;  /* 0x0000000000037919 */ /* 0x000f220000002100 */
[----:B-1----:R-:W-:-:S04]  /*8770*/  IMAD.MOV.U32 R2, RZ, RZ, 0xc000 ;  /* 0x0000c000ff027424 */ /* 0x002fc800078e00ff */
[----:B------:R1:W-:Y:S01]  /*8780*/  SYNCS.ARRIVE.TRANS64 RZ, [R0+URZ+0x34830], R2 ;  /* 0x0348300200ff79a7 */ /* 0x0003e2000800003f */
[----:B----4-:R-:W-:-:S04]  /*8790*/  LOP3.LUT R3, R3, 0x1f, RZ, 0xc0, !PT ;  /* 0x0000001f03037812 */ /* 0x010fc800078ec0ff */
[----:B------:R-:W-:-:S13]  /*87a0*/  ISETP.NE.AND P0, PT, R3, RZ, PT ;  /* 0x000000ff0300720c */ /* 0x000fda0003f05270 */
[----:B-1----:R-:W-:Y:S05]  /*87b0*/  @!P0 BRA `(.L_x_47) ;  /* 0x0000000000048947 */ /* 0x002fea0003800000 */
[----:B------:R-:W-:Y:S01]  /*87c0*/  BPT.TRAP 0x1 ;  /* 0x000000040000795c */ /* 0x000fe20000300000 */
.L_x_47:
[----:B-1----:R-:W4:Y:S01]  /*87d0*/  LDL R2, [R1+0x8] ;  /* 0x0000080001027983 */ /* 0x002f220000100800 */
[----:B------:R-:W-:Y:S01]  /*87e0*/  R2UR UR8, R18 ;  /* 0x00000000120872ca */ /* 0x000fe200000e0000 */
[----:B------:R-:W-:Y:S01]  /*87f0*/  UIADD3 UR4, UP0, UR38, 0x370, URZ ;  /* 0x0000037026047890 */ /* 0x000fe2000ff1e03f */
[----:B------:R-:W-:Y:S01]  /*8800*/  R2UR UR9, R0 ;  /* 0x00000000000972ca */ /* 0x000fe200000e0000 */
[----:B------:R-:W-:Y:S01]  /*8810*/  UMOV UR10, URZ ;  /* 0x0000003f000a7c82 */ /* 0x000fe20008000000 */
[----:B------:R-:W-:Y:S01]  /*8820*/  R2UR UR12, R16 ;  /* 0x00000000100c72ca */ /* 0x000fe200000e0000 */
[----:B------:R-:W-:Y:S01]  /*8830*/  UIADD3.X UR5, URZ, UR39, URZ, UP0, !UPT ;  /* 0x000000273f057290 */ /* 0x000fe200087fe43f */
[----:B-----5:R-:W-:Y:S01]  /*8840*/  R2UR UR13, R17 ;  /* 0x00000000110d72ca */ /* 0x020fe200000e0000 */
[----:B------:R-:W-:Y:S01]  /*8850*/  UMOV UR6, 0x0 ;  /* 0x0000000000067882 */ /* 0x000fe20000000000 */
[----:B------:R-:W-:Y:S01]  /*8860*/  UMOV UR7, 0x14f00000 ;  /* 0x14f0000000077882 */ /* 0x000fe20000000000 */
[----:B------:R-:W-:Y:S01]  /*8870*/  UMOV UR16, 0x40 ;  /* 0x0000004000107882 */ /* 0x000fe20000000000 */
[----:B------:R-:W-:-:S02]  /*8880*/  PLOP3.LUT P0, PT, PT, PT, PT, 0x80, 0x0 ;  /* 0x000000000000781c */ /* 0x000fc40003f0f070 */
[----:B------:R-:W-:Y:S01]  /*8890*/  LOP3.LUT R19, R19, 0xfffffffd, RZ, 0xc0, !PT ;  /* 0xfffffffd13137812 */ /* 0x000fe200078ec0ff */
[----:B------:R-:W-:Y:S02]  /*88a0*/  UIMAD UR8, UR8, 0xc000, UR36 ;  /* 0x0000c000080878a4 */ /* 0x000fe4000f8e0224 */
[----:B------:R-:W-:Y:S02]  /*88b0*/  UIADD3 UR9, UR9, 0x34830, URZ ;  /* 0x0003483009097890 */ /* 0x000fe4000fffe03f */
[----:B------:R-:W-:Y:S02]  /*88c0*/  UIADD3 UR14, UR8, 0x1c400, URZ ;  /* 0x0001c400080e7890 */ /* 0x000fe4000fffe03f */
[----:B------:R-:W-:Y:S02]  /*88d0*/  UIADD3 UR15, UR8, 0x20400, URZ ;  /* 0x00020400080f7890 */ /* 0x000fe4000fffe03f */
[----:B------:R-:W-:Y:S02]  /*88e0*/  UIADD3 UR17, UR8, 0x24400, URZ ;  /* 0x0002440008117890 */ /* 0x000fe4000fffe03f */
[----:B------:R-:W-:Y:S01]  /*88f0*/  @P0 LOP3.LUT R19, R19, 0x2, RZ, 0xfc, !PT ;  /* 0x0000000213130812 */ /* 0x000fe200078efcff */
[----:B------:R-:W-:Y:S01]  /*8900*/  UMOV UR8, UR14 ;  /* 0x0000000e00087c82 */ /* 0x000fe20008000000 */
[----:B------:R-:W-:Y:S01]  /*8910*/  UMOV UR14, 0x80 ;  /* 0x00000080000e7882 */ /* 0x000fe20000000000 */
[----:B----4-:R-:W-:-:S13]  /*8920*/  R2UR UR11, R2 ;  /* 0x00000000020b72ca */ /* 0x010fda00000e0000 */
[----:B------:R-:W-:-:S09]  /*8930*/  USHF.L.U32 UR11, UR11, 0x7, URZ ;  /* 0x000000070b0b7899 */ /* 0x000fd2000800063f */
[----:B------:R1:W-:Y:S02]  /*8940*/  UTMALDG.4D [UR8], [UR4], desc[UR6] ;  /* 0x00000608040075b4 */ /* 0x0003e40008019000 */
[----:B-1----:R-:W-:Y:S01]  /*8950*/  UMOV UR8, UR15 ;  /* 0x0000000f00087c82 */ /* 0x002fe20008000000 */
[----:B------:R-:W-:Y:S02]  /*8960*/  UMOV UR10, UR16 ;  /* 0x00000010000a7c82 */ /* 0x000fe40008000000 */
[----:B------:R1:W-:Y:S02]  /*8970*/  UTMALDG.4D [UR8], [UR4], desc[UR6] ;  /* 0x00000608040075b4 */ /* 0x0003e40008019000 */
[----:B-1----:R-:W-:Y:S01]  /*8980*/  UMOV UR8, UR17 ;  /* 0x0000001100087c82 */ /* 0x002fe20008000000 */
[----:B------:R-:W-:Y:S02]  /*8990*/  UMOV UR10, UR14 ;  /* 0x0000000e000a7c82 */ /* 0x000fe40008000000 */
[----:B------:R4:W-:Y:S02]  /*89a0*/  UTMALDG.4D [UR8], [UR4], desc[UR6] ;  /* 0x00000608040075b4 */ /* 0x0009e40008019000 */
[----:B----4-:R-:W-:Y:S01]  /*89b0*/  NOP ;  /* 0x0000000000007918 */ /* 0x010fe20000000000 */
.L_x_43:
[----:B------:R-:W-:Y:S05]  /*89c0*/  WARPSYNC.ALL ;  /* 0x0000000000007948 */ /* 0x000fea0003800000 */
[----:B------:R-:W-:Y:S01]  /*89d0*/  UIADD3 UR4, UR36, 0x10400, URZ ;  /* 0x0001040024047890 */ /* 0x000fe2000fffe03f */
[----:B------:R-:W-:Y:S03]  /*89e0*/  BAR.SYNC.DEFER_BLOCKING 0x8, 0x180 ;  /* 0x0206000000007b1d */ /* 0x000fe60000010000 */
[----:B------:R-:W-:-:S06]  /*89f0*/  ULOP3.LUT UP0, URZ, UR4, 0x3ff, URZ, 0xc0, !UPT ;  /* 0x000003ff043f7892 */ /* 0x000fcc000f80c03f */
[----:B------:R-:W-:-:S13]  /*8a00*/  PLOP3.LUT P0, PT, PT, PT, UP0, 0x80, 0x0 ;  /* 0x000000000000781c */ /* 0x000fda0003f0f008 */
[----:B------:R-:W-:Y:S05]  /*8a10*/  @!P0 BRA `(.L_x_48) ;  /* 0x0000000000408947 */ /* 0x000fea0003800000 */
[----:B------:R-:W-:Y:S01]  /*8a20*/  MOV R2, 0x0 ;  /* 0x0000000000027802 */ /* 0x000fe20000000f00 */
[----:B------:R-:W-:Y:S01]  /*8a30*/  ULDC.64 UR6, c[0x4][0x118] ;  /* 0x0100460000067ab9 */ /* 0x000fe20000000a00 */
[----:B------:R-:W-:Y:S01]  /*8a40*/  ULDC.64 UR8, c[0x4][0x120] ;  /* 0x0100480000087ab9 */ /* 0x000fe20000000a00 */
[----:B------:R-:W-:Y:S01]  /*8a50*/  ULDC.64 UR4, c[0x4][0x88] ;  /* 0x0100220000047ab9 */ /* 0x000fe20000000a00 */
[----:B------:R-:W-:Y:S02]  /*8a60*/  IMAD.U32 R4, RZ, RZ, UR6 ;  /* 0x00000006ff047e24 */ /* 0x000fe4000f8e00ff */
[----:B------:R-:W4:Y:S01]  /*8a70*/  LDC.64 R2, c[0x4][R2] ;  /* 0x0100000002027b82 */ /* 0x000f220000000a00 */
[----:B------:R-:W-:Y:S02]  /*8a80*/  IMAD.U32 R5, RZ, RZ, UR7 ;  /* 0x00000007ff057e24 */ /* 0x000fe4000f8e00ff */
[----:B------:R-:W-:Y:S02]  /*8a90*/  IMAD.U32 R6, RZ, RZ, UR8 ;  /* 0x00000008ff067e24 */ /* 0x000fe4000f8e00ff */
[----:B0-----:R-:W-:-:S02]  /*8aa0*/  IMAD.U32 R7, RZ, RZ, UR9 ;  /* 0x00000009ff077e24 */ /* 0x001fc4000f8e00ff */
[----:B------:R-:W-:Y:S02]  /*8ab0*/  IMAD.U32 R10, RZ, RZ, UR4 ;  /* 0x00000004ff0a7e24 */ /* 0x000fe4000f8e00ff */
[----:B------:R-:W-:Y:S02]  /*8ac0*/  IMAD.U32 R11, RZ, RZ, UR5 ;  /* 0x00000005ff0b7e24 */ /* 0x000fe4000f8e00ff */
[----:B------:R-:W-:Y:S02]  /*8ad0*/  IMAD.MOV.U32 R8, RZ, RZ, 0x70 ;  /* 0x00000070ff087424 */ /* 0x000fe400078e00ff */
[----:B------:R-:W-:Y:S02]  /*8ae0*/  IMAD.MOV.U32 R12, RZ, RZ, 0x1 ;  /* 0x00000001ff0c7424 */ /* 0x000fe400078e00ff */
[----:B------:R-:W-:-:S07]  /*8af0*/  IMAD.MOV.U32 R13, RZ, RZ, RZ ;  /* 0x000000ffff0d7224 */ /* 0x000fce00078e00ff */
[----:B------:R-:W-:-:S07]  /*8b00*/  LEPC R20, `(.L_x_48) ;  /* 0x000000001014794e */ /* 0x000fce0000000000 */
[----:B-1234-:R-:W-:Y:S05]  /*8b10*/  CALL.ABS.NOINC R2 ;  /* 0x0000000002007343 */ /* 0x01efea0003c00000 */
.L_x_48:
[----:B------:R-:W4:Y:S01]  /*8b20*/  LDL.LU R4, [R1+0x14] ;  /* 0x0000140001047983 */ /* 0x000f220000300800 */
[----:B-1----:R-:W-:Y:S01]  /*8b30*/  SHF.R.S32.HI R0, RZ, 0x1f, R16 ;  /* 0x0000001fff007819 */ /* 0x002fe20000011410 */
[----:B------:R-:W-:Y:S01]  /*8b40*/  ULDC.64 UR4, c[0x0][0x2d8] ;  /* 0x0000b60000047ab9 */ /* 0x000fe20000000a00 */
[----:B0-----:R-:W0:Y:S01]  /*8b50*/  LDC R8, c[0x0][0x448] ;  /* 0x00011200ff087b82 */ /* 0x001e220000000800 */
[----:B------:R-:W2:Y:S01]  /*8b60*/  LDL.LU R7, [R1+0x1c] ;  /* 0x00001c0001077983 */ /* 0x000ea20000300800 */
[----:B------:R-:W-:-:S03]  /*8b70*/  ULDC.64 UR6, c[0x0][0x280] ;  /* 0x0000a00000067ab9 */ /* 0x000fc60000000a00 */
[----:B------:R-:W3:Y:S01]  /*8b80*/  LDL R5, [R1+0x24] ;  /* 0x0000240001057983 */ /* 0x000ee20000100800 */
[----:B------:R-:W-:Y:S02]  /*8b90*/  IMAD R0, R0, UR4, RZ ;  /* 0x0000000400007c24 */ /* 0x000fe4000f8e02ff */
[C---:B------:R-:W-:Y:S01]  /*8ba0*/  IMAD.WIDE.U32 R2, R16.reuse, UR4, RZ ;  /* 0x0000000410027c25 */ /* 0x040fe2000f8e00ff */
[----:B------:R-:W1:Y:S03]  /*8bb0*/  S2R R10, SR_TID.X ;  /* 0x00000000000a7919 */ /* 0x000e660000002100 */
[----:B------:R-:W-:Y:S01]  /*8bc0*/  IMAD R0, R16, UR5, R0 ;  /* 0x0000000510007c24 */ /* 0x000fe2000f8e0200 */
[----:B------:R-:W-:-:S03]  /*8bd0*/  ULDC.64 UR4, c[0x0][0x2e0] ;  /* 0x0000b80000047ab9 */ /* 0x000fc60000000a00 */
[----:B------:R-:W-:Y:S01]  /*8be0*/  IMAD.IADD R3, R3, 0x1, R0 ;  /* 0x0000000103037824 */ /* 0x000fe200078e0200 */
[----:B0-----:R-:W-:-:S13]  /*8bf0*/  ISETP.NE.AND P0, PT, R8, 0x1, PT ;  /* 0x000000010800780c */ /* 0x001fda0003f05270 */
[----:B------:R-:W0:Y:S01]  /*8c00*/  @P0 LDC R6, c[0x0][0x44c] ;  /* 0x00011300ff060b82 */ /* 0x000e220000000800 */
[----:B-1----:R-:W-:-:S05]  /*8c10*/  IMAD.SHL.U32 R10, R10, 0x8, RZ ;  /* 0x000000080a0a7824 */ /* 0x002fca00078e00ff */
[----:B------:R-:W-:-:S04]  /*8c20*/  LOP3.LUT R10, R10, 0x38, RZ, 0xc0, !PT ;  /* 0x000000380a0a7812 */ /* 0x000fc800078ec0ff */
[C---:B------:R-:W-:Y:S02]  /*8c30*/  LOP3.LUT R11, R10.reuse, 0x40, RZ, 0xfc, !PT ;  /* 0x000000400a0b7812 */ /* 0x040fe400078efcff */
[----:B------:R-:W-:Y:S02]  /*8c40*/  LOP3.LUT R10, R10, 0x80, RZ, 0xfc, !PT ;  /* 0x000000800a0a7812 */ /* 0x000fe400078efcff */
[----:B----4-:R-:W-:Y:S01]  /*8c50*/  SHF.R.S32.HI R0, RZ, 0x1f, R4 ;  /* 0x0000001fff007819 */ /* 0x010fe20000011404 */
[----:B------:R-:W-:-:S04]  /*8c60*/  IMAD.WIDE.U32 R2, R4, UR4, R2 ;  /* 0x0000000404027c25 */ /* 0x000fc8000f8e0002 */
[----:B------:R-:W-:Y:S01]  /*8c70*/  IMAD R0, R0, UR4, RZ ;  /* 0x0000000400007c24 */ /* 0x000fe2000f8e02ff */
[----:B------:R-:W-:-:S03]  /*8c80*/  ULDC UR4, c[0x0][0xc38] ;  /* 0x00030e0000047ab9 */ /* 0x000fc60000000800 */
[----:B------:R-:W-:Y:S02]  /*8c90*/  IMAD R0, R4, UR5, R0 ;  /* 0x0000000504007c24 */ /* 0x000fe4000f8e0200 */
[----:B------:R-:W1:Y:S02]  /*8ca0*/  S2R R4, SR_TID.X ;  /* 0x0000000000047919 */ /* 0x000e640000002100 */
[----:B------:R-:W-:Y:S02]  /*8cb0*/  IMAD.IADD R3, R3, 0x1, R0 ;  /* 0x0000000103037824 */ /* 0x000fe400078e0200 */
[----:B--2---:R-:W-:Y:S02]  /*8cc0*/  IMAD.MOV R0, RZ, RZ, -R7 ;  /* 0x000000ffff007224 */ /* 0x004fe400078e0a07 */
[----:B------:R-:W2:Y:S02]  /*8cd0*/  @P0 LDC R7, c[0x0][0x450] ;  /* 0x00011400ff070b82 */ /* 0x000ea40000000800 */
[----:B---3--:R-:W-:Y:S01]  /*8ce0*/  IMAD R0, R0, UR4, R5 ;  /* 0x0000000400007c24 */ /* 0x008fe2000f8e0205 */
[----:B------:R-:W-:-:S03]  /*8cf0*/  ULDC.64 UR4, c[0x0][0x2d0] ;  /* 0x0000b40000047ab9 */ /* 0x000fc60000000a00 */
[----:B------:R-:W-:Y:S01]  /*8d00*/  IMAD.SHL.U32 R5, R0, 0x80, RZ ;  /* 0x0000008000057824 */ /* 0x000fe200078e00ff */
[----:B-1----:R-:W-:-:S04]  /*8d10*/  LOP3.LUT R4, R4, 0x7f, RZ, 0xc0, !PT ;  /* 0x0000007f04047812 */ /* 0x002fc800078ec0ff */
[----:B------:R-:W-:Y:S02]  /*8d20*/  SHF.R.U32.HI R9, RZ, 0x3, R4 ;  /* 0x00000003ff097819 */ /* 0x000fe40000011604 */
[----:B------:R-:W1:Y:S02]  /*8d30*/  S2R R4, SR_TID.X ;  /* 0x0000000000047919 */ /* 0x000e640000002100 */
[----:B-1----:R-:W-:-:S05]  /*8d40*/  IMAD.SHL.U32 R4, R4, 0x10, RZ ;  /* 0x0000001004047824 */ /* 0x002fca00078e00ff */
[----:B------:R-:W-:Y:S02]  /*8d50*/  LOP3.LUT R4, R9, 0x70, R4, 0xf8, !PT ;  /* 0x0000007009047812 */ /* 0x000fe400078ef804 */
[----:B------:R-:W1:Y:S02]  /*8d60*/  S2R R9, SR_TID.X ;  /* 0x0000000000097919 */ /* 0x000e640000002100 */
[----:B------:R-:W-:-:S05]  /*8d70*/  LOP3.LUT R0, R4, R5, RZ, 0xfc, !PT ;  /* 0x0000000504007212 */ /* 0x000fca00078efcff */
[----:B0-----:R-:W-:-:S04]  /*8d80*/  @P0 IMAD.HI.U32 R6, R0, R6, RZ ;  /* 0x0000000600060227 */ /* 0x001fc800078e00ff */
[----:B------:R-:W-:Y:S01]  /*8d90*/  IMAD.MOV.U32 R4, RZ, RZ, R0 ;  /* 0x000000ffff047224 */ /* 0x000fe200078e0000 */
[----:B--2---:R-:W-:-:S05]  /*8da0*/  @P0 SHF.R.U32.HI R4, RZ, R7, R6 ;  /* 0x00000007ff040219 */ /* 0x004fca0000011606 */
[----:B------:R-:W-:Y:S02]  /*8db0*/  IMAD.MOV R6, RZ, RZ, -R4 ;  /* 0x000000ffff067224 */ /* 0x000fe400078e0a04 */
[----:B------:R-:W-:-:S04]  /*8dc0*/  IMAD.WIDE.U32 R2, R4, UR4, R2 ;  /* 0x0000000404027c25 */ /* 0x000fc8000f8e0002 */
[----:B------:R-:W-:Y:S01]  /*8dd0*/  IMAD R0, R8, R6, R0 ;  /* 0x0000000608007224 */ /* 0x000fe200078e0200 */
[----:B------:R-:W-:-:S05]  /*8de0*/  SHF.R.S32.HI R6, RZ, 0x1f, R4 ;  /* 0x0000001fff067819 */ /* 0x000fca0000011404 */
[----:B------:R-:W-:Y:S02]  /*8df0*/  IMAD R6, R6, UR4, RZ ;  /* 0x0000000406067c24 */ /* 0x000fe4000f8e02ff */
[----:B-1----:R-:W-:Y:S02]  /*8e00*/  IMAD.SHL.U32 R9, R9, 0x8, RZ ;  /* 0x0000000809097824 */ /* 0x002fe400078e00ff */
[----:B------:R-:W-:Y:S01]  /*8e10*/  IMAD R6, R4, UR5, R6 ;  /* 0x0000000504067c24 */ /* 0x000fe2000f8e0206 */
[----:B------:R-:W-:Y:S01]  /*8e20*/  SHF.R.S32.HI R4, RZ, 0x1f, R0 ;  /* 0x0000001fff047819 */ /* 0x000fe20000011400 */
[----:B------:R-:W-:Y:S01]  /*8e30*/  ULDC.64 UR4, c[0x0][0x2c8] ;  /* 0x0000b20000047ab9 */ /* 0x000fe20000000a00 */
[----:B------:R-:W-:Y:S01]  /*8e40*/  LOP3.LUT R9, R9, 0x38, RZ, 0xc0, !PT ;  /* 0x0000003809097812 */ /* 0x000fe200078ec0ff */
[----:B------:R-:W-:Y:S02]  /*8e50*/  IMAD.IADD R3, R3, 0x1, R6 ;  /* 0x0000000103037824 */ /* 0x000fe400078e0206 */
[----:B------:R-:W-:-:S02]  /*8e60*/  IMAD R4, R4, UR4, RZ ;  /* 0x0000000404047c24 */ /* 0x000fc4000f8e02ff */
[----:B------:R-:W-:Y:S01]  /*8e70*/  IMAD.WIDE.U32 R2, R0, UR4, R2 ;  /* 0x0000000400027c25 */ /* 0x000fe2000f8e0002 */
[----:B------:R-:W-:Y:S02]  /*8e80*/  ULDC UR4, c[0x0][0x2b8] ;  /* 0x0000ae0000047ab9 */ /* 0x000fe40000000800 */
[----:B------:R-:W-:Y:S01]  /*8e90*/  ISETP.GE.AND P2, PT, R10, UR4, PT ;  /* 0x000000040a007c0c */ /* 0x000fe2000bf46270 */
[----:B------:R-:W-:Y:S01]  /*8ea0*/  IMAD R4, R0, UR5, R4 ;  /* 0x0000000500047c24 */ /* 0x000fe2000f8e0204 */
[----:B------:R0:W5:Y:S01]  /*8eb0*/  LDL R10, [R1+0x10] ;  /* 0x00001000010a7983 */ /* 0x0001620000100800 */
[C---:B------:R-:W-:Y:S02]  /*8ec0*/  LEA R0, P3, R2.reuse, UR6, 0x1 ;  /* 0x0000000602007c11 */ /* 0x040fe4000f8608ff */
[----:B------:R-:W-:Y:S01]  /*8ed0*/  IMAD.IADD R4, R3, 0x1, R4 ;  /* 0x0000000103047824 */ /* 0x000fe200078e0204 */
[----:B------:R-:W-:Y:S02]  /*8ee0*/  ISETP.GE.AND P0, PT, R9, UR4, PT ;  /* 0x0000000409007c0c */ /* 0x000fe4000bf06270 */
[----:B------:R-:W-:Y:S01]  /*8ef0*/  ISETP.GE.AND P1, PT, R11, UR4, PT ;  /* 0x000000040b007c0c */ /* 0x000fe2000bf26270 */
[----:B------:R-:W-:Y:S01]  /*8f00*/  UMOV UR4, 0xffffffff ;  /* 0xffffffff00047882 */ /* 0x000fe20000000000 */
[----:B------:R-:W-:-:S02]  /*8f10*/  LEA.HI.X R4, R2, UR7, R4, 0x1, P3 ;  /* 0x0000000702047c11 */ /* 0x000fc400098f0c04 */
[----:B0-----:R-:W-:Y:S09]  /*8f20*/  BRA.DIV UR4, `(.L_x_49) ;  /* 0x0000003204ac7947 */ /* 0x001ff2000b800000 */
[----:B------:R-:W0:Y:S01]  /*8f30*/  S2R R6, SR_TID.X ;  /* 0x0000000000067919 */ /* 0x000e220000002100 */
[----:B------:R-:W-:Y:S02]  /*8f40*/  ULDC UR4, c[0x0][0x288] ;  /* 0x0000a20000047ab9 */ /* 0x000fe40000000800 */
[----:B------:R-:W-:Y:S01]  /*8f50*/  IMAD R3, R8, UR4, RZ ;  /* 0x0000000408037c24 */ /* 0x000fe2000f8e02ff */
[----:B------:R-:W1:Y:S01]  /*8f60*/  S2R R11, SR_TID.X ;  /* 0x00000000000b7919 */ /* 0x000e620000002100 */
[----:B------:R-:W2:Y:S04]  /*8f70*/  SHFL.IDX PT, R7, R0, RZ, 0x181f ;  /* 0x00181fff00077589 */ /* 0x000ea800000e0000 */
[----:B------:R-:W-:Y:S01]  /*8f80*/  SHFL.IDX PT, R8, R0, 0x1, 0x181f ;  /* 0x00381f0000087f89 */ /* 0x000fe200000e0000 */
[----:B0-----:R-:W-:-:S04]  /*8f90*/  LOP3.LUT R6, R6, 0x7f, RZ, 0xc0, !PT ;  /* 0x0000007f06067812 */ /* 0x001fc800078ec0ff */
[----:B------:R-:W-:Y:S01]  /*8fa0*/  SHF.R.U32.HI R6, RZ, 0x3, R6 ;  /* 0x00000003ff067819 */ /* 0x000fe20000011606 */
[----:B-1----:R-:W-:-:S04]  /*8fb0*/  IMAD.SHL.U32 R11, R11, 0x8, RZ ;  /* 0x000000080b0b7824 */ /* 0x002fc800078e00ff */
[----:B------:R-:W-:Y:S01]  /*8fc0*/  IMAD.IADD R2, R6, 0x1, R5 ;  /* 0x0000000106027824 */ /* 0x000fe200078e0205 */
[----:B------:R-:W-:Y:S01]  /*8fd0*/  LOP3.LUT R11, R11, 0x38, RZ, 0xc0, !PT ;  /* 0x000000380b0b7812 */ /* 0x000fe200078ec0ff */
[----:B------:R-:W0:Y:S02]  /*8fe0*/  SHFL.IDX PT, R6, R4, RZ, 0x181f ;  /* 0x00181fff04067589 */ /* 0x000e2400000e0000 */
[C---:B------:R-:W-:Y:S01]  /*8ff0*/  VIADD R5, R2.reuse, 0x10 ;  /* 0x0000001002057836 */ /* 0x040fe20000000000 */
[----:B------:R-:W-:-:S04]  /*9000*/  ISETP.GE.AND P4, PT, R2, R3, PT ;  /* 0x000000030200720c */ /* 0x000fc80003f86270 */
[----:B------:R-:W-:Y:S02]  /*9010*/  ISETP.GE.AND P3, PT, R5, R3, PT ;  /* 0x000000030500720c */ /* 0x000fe40003f66270 */
[----:B------:R-:W1:Y:S07]  /*9020*/  SHFL.IDX PT, R5, R4, 0x1, 0x181f ;  /* 0x00381f0004057f89 */ /* 0x000e6e00000e0000 */
[----:B--2---:R-:W-:-:S05]  /*9030*/  @!P4 LEA R7, P5, R11, R7, 0x1 ;  /* 0x000000070b07c211 */ /* 0x004fca00078a08ff */
[----:B0-----:R-:W-:Y:S01]  /*9040*/  @!P4 IMAD.X R6, RZ, RZ, R6, P5 ;  /* 0x000000ffff06c224 */ /* 0x001fe200028e0606 */
[----:B------:R-:W-:-:S04]  /*9050*/  @!P3 LEA R8, P5, R11, R8, 0x1 ;  /* 0x000000080b08b211 */ /* 0x000fc800078a08ff */
[----:B------:R-:W-:-:S04]  /*9060*/  @!P4 LOP3.LUT R7, R7, R6, RZ, 0x3c, !PT ;  /* 0x000000060707c212 */ /* 0x000fc800078e3cff */
[----:B------:R-:W-:Y:S01]  /*9070*/  @!P4 LOP3.LUT R6, R7, R6, RZ, 0x3c, !PT ;  /* 0x000000060706c212 */ /* 0x000fe200078e3cff */
[----:B-1----:R-:W-:-:S03]  /*9080*/  @!P3 IMAD.X R5, RZ, RZ, R5, P5 ;  /* 0x000000ffff05b224 */ /* 0x002fc600028e0605 */
[----:B------:R-:W-:-:S05]  /*9090*/  @!P4 LOP3.LUT R7, R7, R6, RZ, 0x3c, !PT ;  /* 0x000000060707c212 */ /* 0x000fca00078e3cff */
[----:B-----5:R-:W-:Y:S04]  /*90a0*/  @!P4 LDGSTS.E.BYPASS.LTC128B.128 [R10+0x10400], desc[UR60][R6.64], !P0 ;  /* 0x10400000060acfae */ /* 0x020fe8000c101d7c */
[----:B------:R-:W-:Y:S04]  /*90b0*/  @!P4 LDGSTS.E.BYPASS.LTC128B.128 [R10+0x14400], desc[UR60][R6.64+0x80], !P1 ;  /* 0x14400080060acfae */ /* 0x000fe8000c901d7c */
[----:B------:R0:W-:Y:S02]  /*90c0*/  @!P4 LDGSTS.E.BYPASS.LTC128B.128 [R10+0x18400], desc[UR60][R6.64+0x100], !P2 ;  /* 0x18400100060acfae */ /* 0x0001e4000d101d7c */
[----:B0-----:R-:W-:-:S02]  /*90d0*/  @!P3 IMAD.MOV.U32 R6, RZ, RZ, R8 ;  /* 0x000000ffff06b224 */ /* 0x001fc400078e0008 */
[----:B------:R-:W-:Y:S01]  /*90e0*/  @!P3 IMAD.MOV.U32 R7, RZ, RZ, R5 ;  /* 0x000000ffff07b224 */ /* 0x000fe200078e0005 */
[----:B------:R-:W0:Y:S01]  /*90f0*/  SHFL.IDX PT, R8, R0, 0x2, 0x181f ;  /* 0x00581f0000087f89 */ /* 0x000e2200000e0000 */
[----:B------:R-:W-:-:S03]  /*9100*/  VIADD R5, R2, 0x20 ;  /* 0x0000002002057836 */ /* 0x000fc60000000000 */
[----:B------:R-:W-:Y:S04]  /*9110*/  @!P3 LDGSTS.E.BYPASS.LTC128B.128 [R10+0x10c00], desc[UR60][R6.64], !P0 ;  /* 0x10c00000060abfae */ /* 0x000fe8000c101d7c */
[----:B------:R-:W-:Y:S04]  /*9120*/  @!P3 LDGSTS.E.BYPASS.LTC128B.128 [R10+0x14c00], desc[UR60][R6.64+0x80], !P1 ;  /* 0x14c00080060abfae */ /* 0x000fe8000c901d7c */
[----:B------:R1:W-:Y:S01]  /*9130*/  @!P3 LDGSTS.E.BYPASS.LTC128B.128 [R10+0x18c00], desc[UR60][R6.64+0x100], !P2 ;  /* 0x18c00100060abfae */ /* 0x0003e2000d101d7c */
[----:B------:R-:W-:-:S03]  /*9140*/  ISETP.GE.AND P3, PT, R5, R3, PT ;  /* 0x000000030500720c */ /* 0x000fc60003f66270 */
[----:B------:R-:W2:Y:S10]  /*9150*/  SHFL.IDX PT, R5, R4, 0x2, 0x181f ;  /* 0x00581f0004057f89 */ /* 0x000eb400000e0000 */
[----:B0-----:R-:W-:-:S05]  /*9160*/  @!P3 LEA R8, P4, R11, R8, 0x1 ;  /* 0x000000080b08b211 */ /* 0x001fca00078808ff */
[----:B-1----:R-:W-:Y:S02]  /*9170*/  @!P3 IMAD.MOV.U32 R6, RZ, RZ, R8 ;  /* 0x000000ffff06b224 */ /* 0x002fe400078e0008 */
[----:B--2---:R-:W-:Y:S02]  /*9180*/  @!P3 IMAD.X R9, RZ, RZ, R5, P4 ;  /* 0x000000ffff09b224 */ /* 0x004fe400020e0605 */
[----:B------:R-:W-:Y:S02]  /*9190*/  VIADD R5, R2, 0x30 ;  /* 0x0000003002057836 */ /* 0x000fe40000000000 */
[----:B------:R-:W-:-:S05]  /*91a0*/  @!P3 IMAD.MOV.U32 R7, RZ, RZ, R9 ;  /* 0x000000ffff07b224 */ /* 0x000fca00078e0009 */
[----:B------:R-:W-:Y:S04]  /*91b0*/  @!P3 LDGSTS.E.BYPASS.LTC128B.128 [R10+0x11400], desc[UR60][R6.64], !P0 ;  /* 0x11400000060abfae */ /* 0x000fe8000c101d7c */
[----:B------:R-:W-:Y:S04]  /*91c0*/  @!P3 LDGSTS.E.BYPASS.LTC128B.128 [R10+0x15400], desc[UR60][R6.64+0x80], !P1 ;  /* 0x15400080060abfae */ /* 0x000fe8000c901d7c */
[----:B------:R0:W-:Y:S01]  /*91d0*/  @!P3 LDGSTS.E.BYPASS.LTC128B.128 [R10+0x19400], desc[UR60][R6.64+0x100], !P2 ;  /* 0x19400100060abfae */ /* 0x0001e2000d101d7c */
[----:B------:R-:W-:-:S03]  /*91e0*/  ISETP.GE.AND P3, PT, R5, R3, PT ;  /* 0x000000030500720c */ /* 0x000fc60003f66270 */
[----:B------:R-:W-:Y:S04]  /*91f0*/  SHFL.IDX PT, R5, R4, 0x3, 0x181f ;  /* 0x00781f0004057f89 */ /* 0x000fe800000e0000 */
[----:B0-----:R-:W0:Y:S06]  /*9200*/  SHFL.IDX PT, R6, R0, 0x3, 0x181f ;  /* 0x00781f0000067f89 */ /* 0x001e2c00000e0000 */
[----:B0-----:R-:W-:-:S05]  /*9210*/  @!P3 LEA R6, P4, R11, R6, 0x1 ;  /* 0x000000060b06b211 */ /* 0x001fca00078808ff */
[----:B------:R-:W-:-:S04]  /*9220*/  @!P3 IMAD.X R5, RZ, RZ, R5, P4 ;  /* 0x000000ffff05b224 */ /* 0x000fc800020e0605 */
[----:B------:R-:W-:Y:S02]  /*9230*/  @!P3 IMAD.MOV.U32 R7, RZ, RZ, R5 ;  /* 0x000000ffff07b224 */ /* 0x000fe400078e0005 */
[----:B------:R-:W-:-:S03]  /*9240*/  VIADD R5, R2, 0x40 ;  /* 0x0000004002057836 */ /* 0x000fc60000000000 */
        /* <DEDUP_REMOVED lines=20> */
[----:B------:R-:W-:Y:S02]  /*9390*/  @!P3 LDGSTS.E.BYPASS.LTC128B.128 [R10+0x12c00], desc[UR60][R6.64], !P0 ;  /* 0x12c00000060abfae */ /* 0x000fe4000c101d7c */
[----:B------:R-:W-:Y:S02]  /*93a0*/  ISETP.GE.AND P4, PT, R5, R3, PT ;  /* 0x000000030500720c */ /* 0x000fe40003f86270 */
[----:B------:R-:W-:Y:S04]  /*93b0*/  @!P3 LDGSTS.E.BYPASS.LTC128B.128 [R10+0x16c00], desc[UR60][R6.64+0x80], !P1 ;  /* 0x16c00080060abfae */ /* 0x000fe8000c901d7c */
[----:B------:R0:W-:Y:S04]  /*93c0*/  @!P3 LDGSTS.E.BYPASS.LTC128B.128 [R10+0x1ac00], desc[UR60][R6.64+0x100], !P2 ;  /* 0x1ac00100060abfae */ /* 0x0001e8000d101d7c */
[----:B------:R-:W-:Y:S04]  /*93d0*/  SHFL.IDX PT, R5, R4, 0x6, 0x181f ;  /* 0x00d81f0004057f89 */ /* 0x000fe800000e0000 */
[----:B------:R-:W-:Y:S04]  /*93e0*/  SHFL.IDX PT, R4, R4, 0x7, 0x181f ;  /* 0x00f81f0004047f89 */ /* 0x000fe800000e0000 */
[----:B0-----:R-:W0:Y:S04]  /*93f0*/  SHFL.IDX PT, R6, R0, 0x6, 0x181f ;  /* 0x00d81f0000067f89 */ /* 0x001e2800000e0000 */
[----:B------:R-:W1:Y:S01]  /*9400*/  SHFL.IDX PT, R0, R0, 0x7, 0x181f ;  /* 0x00f81f0000007f89 */ /* 0x000e6200000e0000 */
[----:B0-----:R-:W-:-:S05]  /*9410*/  @!P4 LEA R6, P3, R11, R6, 0x1 ;  /* 0x000000060b06c211 */ /* 0x001fca00078608ff */
[----:B------:R-:W-:-:S04]  /*9420*/  @!P4 IMAD.X R5, RZ, RZ, R5, P3 ;  /* 0x000000ffff05c224 */ /* 0x000fc800018e0605 */
[----:B------:R-:W-:-:S05]  /*9430*/  @!P4 IMAD.MOV.U32 R7, RZ, RZ, R5 ;  /* 0x000000ffff07c224 */ /* 0x000fca00078e0005 */
[----:B------:R0:W-:Y:S04]  /*9440*/  @!P4 LDGSTS.E.BYPASS.LTC128B.128 [R10+0x13400], desc[UR60][R6.64], !P0 ;  /* 0x13400000060acfae */ /* 0x0001e8000c101d7c */
[----:B------:R0:W-:Y:S04]  /*9450*/  @!P4 LDGSTS.E.BYPASS.LTC128B.128 [R10+0x17400], desc[UR60][R6.64+0x80], !P1 ;  /* 0x17400080060acfae */ /* 0x0001e8000c901d7c */
[----:B-1----:R0:W-:Y:S02]  /*9460*/  @!P4 LDGSTS.E.BYPASS.LTC128B.128 [R10+0x1b400], desc[UR60][R6.64+0x100], !P2 ;  /* 0x1b400100060acfae */ /* 0x0021e4000d101d7c */
.L_x_151:
[----:B------:R-:W-:Y:S01]  /*9470*/  VIADD R2, R2, 0x70 ;  /* 0x0000007002027836 */ /* 0x000fe20000000000 */
[----:B------:R-:W-:Y:S04]  /*9480*/  BSSY B0, `(.L_x_50) ;  /* 0x000000e000007945 */ /* 0x000fe80003800000 */
[----:B------:R-:W-:-:S13]  /*9490*/  ISETP.GE.AND P3, PT, R2, R3, PT ;  /* 0x000000030200720c */ /* 0x000fda0003f66270 */
[----:B------:R-:W-:Y:S05]  /*94a0*/  @P3 BRA `(.L_x_51) ;  /* 0x00000000002c3947 */ /* 0x000fea0003800000 */
[----:B------:R-:W1:Y:S02]  /*94b0*/  S2R R5, SR_TID.X ;  /* 0x0000000000057919 */ /* 0x000e640000002100 */
[----:B-1----:R-:W-:-:S05]  /*94c0*/  IMAD.SHL.U32 R5, R5, 0x8, RZ ;  /* 0x0000000805057824 */ /* 0x002fca00078e00ff */
[----:B------:R-:W-:-:S04]  /*94d0*/  LOP3.LUT R5, R5, 0x38, RZ, 0xc0, !PT ;  /* 0x0000003805057812 */ /* 0x000fc800078ec0ff */
[----:B------:R-:W-:-:S05]  /*94e0*/  LEA R2, P3, R5, R0, 0x1 ;  /* 0x0000000005027211 */ /* 0x000fca00078608ff */
[----:B------:R-:W-:-:S05]  /*94f0*/  IMAD.X R3, RZ, RZ, R4, P3 ;  /* 0x000000ffff037224 */ /* 0x000fca00018e0604 */
[----:B------:R-:W-:Y:S01]  /*9500*/  @!PT LDS RZ, [RZ] ;  /* 0x00000000fffff984 */ /* 0x000fe20000000800 */
[----:B------:R-:W-:Y:S01]  /*9510*/  @!PT LDS RZ, [RZ] ;  /* 0x00000000fffff984 */ /* 0x000fe20000000800 */
[----:B------:R-:W-:Y:S01]  /*9520*/  @!PT LDS RZ, [RZ] ;  /* 0x00000000fffff984 */ /* 0x000fe20000000800 */
[----:B------:R1:W-:Y:S04]  /*9530*/  LDGSTS.E.BYPASS.LTC128B.128 [R10+0x13c00], desc[UR60][R2.64], !P0 ;  /* 0x13c00000020a7fae */ /* 0x0003e8000c101d7c */
[----:B------:R1:W-:Y:S04]  /*9540*/  LDGSTS.E.BYPASS.LTC128B.128 [R10+0x17c00], desc[UR60][R2.64+0x80], !P1 ;  /* 0x17c00080020a7fae */ /* 0x0003e8000c901d7c */
[----:B------:R1:W-:Y:S02]  /*9550*/  LDGSTS.E.BYPASS.LTC128B.128 [R10+0x1bc00], desc[UR60][R2.64+0x100], !P2 ;  /* 0x1bc00100020a7fae */ /* 0x0003e4000d101d7c */
.L_x_51:
[----:B------:R-:W-:Y:S05]  /*9560*/  BSYNC B0 ;  /* 0x0000000000007941 */ /* 0x000fea0003800000 */
.L_x_50:
[----:B-1----:R-:W2:Y:S01]  /*9570*/  LDL R2, [R1+0x2c] ;  /* 0x00002c0001027983 */ /* 0x002ea20000100800 */
[----:B------:R-:W-:Y:S01]  /*9580*/  NOP ;  /* 0x0000000000007918 */ /* 0x000fe20000000000 */
[----:B------:R-:W-:Y:S02]  /*9590*/  SYNCS.ARRIVE.TRANS64.RED.A0T1 RZ, [UR36+0x34800], RZ ;  /* 0x034800ffffff79a7 */ /* 0x000fe40008200424 */
[----:B------:R-:W-:Y:S01]  /*95a0*/  ARRIVES.LDGSTSBAR.64.TRANSCNT [UR36+0x34800] ;  /* 0x03480000ff0079b0 */ /* 0x000fe20008000aa4 */
[----:B--2---:R-:W-:-:S04]  /*95b0*/  LOP3.LUT R0, R2, 0x1, RZ, 0xc, !PT ;  /* 0x0000000102007812 */ /* 0x004fc800078e0cff */
[----:B------:R-:W-:Y:S01]  /*95c0*/  SHF.L.U32 R0, R0, 0x1f, RZ ;  /* 0x0000001f00007819 */ /* 0x000fe200000006ff */
[----:B------:R-:W-:Y:S01]  /*95d0*/  NOP ;  /* 0x0000000000007918 */ /* 0x000fe20000000000 */
[----:B------:R-:W2:Y:S01]  /*95e0*/  LDL.LU R2, [R1+0x28] ;  /* 0x0000280001027983 */ /* 0x000ea20000300800 */
[----:B------:R-:W-:Y:S01]  /*95f0*/  SYNCS.ARRIVE.TRANS64.A1T0 RZ, [UR36+0x34800], RZ ;  /* 0x034800ffffff79a7 */ /* 0x000fe20008100024 */
[----:B------:R-:W-:Y:S01]  /*9600*/  BSSY B0, `(.L_x_52) ;  /* 0x0000005000007945 */ /* 0x000fe20003800000 */
[----:B------:R-:W-:Y:S01]  /*9610*/  IMAD.U32 R14, RZ, RZ, UR36 ;  /* 0x00000024ff0e7e24 */ /* 0x000fe2000f8e00ff */
[----:B------:R-:W1:Y:S01]  /*9620*/  SYNCS.PHASECHK.TRANS64.TRYWAIT P0, [UR36+0x34820], R0 ;  /* 0x03482000ff0075a7 */ /* 0x000e620008000164 */
[----:B--2---:R-:W-:Y:S01]  /*9630*/  ISETP.GE.AND P1, PT, R2, 0x81, PT ;  /* 0x000000810200780c */ /* 0x004fe20003f26270 */
[----:B-1----:R-:W-:-:S12]  /*9640*/  @!P0 BRA `(.L_x_53) ;  /* 0x0000003400b48947 */ /* 0x002fd80003800000 */
.L_x_152:
[----:B------:R-:W-:Y:S05]  /*9650*/  BSYNC B0 ;  /* 0x0000000000007941 */ /* 0x000fea0003800000 */
.L_x_52:
[----:B------:R-:W-:Y:S01]  /*9660*/  VIADD R9, R14, 0x34800 ;  /* 0x000348000e097836 */ /* 0x000fe20000000000 */
[----:B------:R-:W-:Y:S06]  /*9670*/  @!P1 BRA `(.L_x_54) ;  /* 0x0000001c00f09947 */ /* 0x000fec0003800000 */
[----:B------:R-:W0:Y:S01]  /*9680*/  LDL R2, [R1+0x20] ;  /* 0x0000200001027983 */ /* 0x000e220000100800 */
[----:B-1----:R-:W-:Y:S02]  /*9690*/  IMAD.MOV.U32 R0, RZ, RZ, 0x1 ;  /* 0x00000001ff007424 */ /* 0x002fe400078e00ff */
[----:B0-----:R-:W-:-:S05]  /*96a0*/  IMAD.MOV R10, RZ, RZ, -R2 ;  /* 0x000000ffff0a7224 */ /* 0x001fca00078e0a02 */
[----:B------:R-:W-:-:S05]  /*96b0*/  VIADDMNMX R10, R10, R0, 0xffffffff, !PT ;  /* 0xffffffff0a0a7446 */ /* 0x000fca0007800100 */
[----:B------:R-:W-:-:S05]  /*96c0*/  IMAD.IADD R0, R2, 0x1, R10 ;  /* 0x0000000102007824 */ /* 0x000fca00078e020a */
[----:B------:R-:W-:-:S04]  /*96d0*/  LOP3.LUT R0, R0, 0x1, RZ, 0xc0, !PT ;  /* 0x0000000100007812 */ /* 0x000fc800078ec0ff */
[----:B------:R-:W-:Y:S01]  /*96e0*/  ISETP.NE.U32.AND P0, PT, R0, 0x1, PT ;  /* 0x000000010000780c */ /* 0x000fe20003f05070 */
[----:B------:R-:W-:-:S12]  /*96f0*/  VIADD R0, R2, 0xfffffffe ;  /* 0xfffffffe02007836 */ /* 0x000fd80000000000 */
[----:B------:R-:W-:Y:S05]  /*9700*/  @P0 BRA `(.L_x_55) ;  /* 0x00000008009c0947 */ /* 0x000fea0003800000 */
[----:B------:R-:W2:Y:S01]  /*9710*/  LDL R2, [R1+0x4] ;  /* 0x0000040001027983 */ /* 0x000ea20000100800 */
[----:B------:R-:W-:Y:S01]  /*9720*/  LOP3.LUT P2, RZ, R19, 0x2, RZ, 0xc0, !PT ;  /* 0x0000000213ff7812 */ /* 0x000fe2000784c0ff */
[----:B------:R-:W-:Y:S01]  /*9730*/  VIADD R4, R18, 0x1 ;  /* 0x0000000112047836 */ /* 0x000fe20000000000 */
[----:B------:R-:W-:Y:S04]  /*9740*/  BSSY B0, `(.L_x_56) ;  /* 0x000009f000007945 */ /* 0x000fe80003800000 */
[----:B------:R-:W-:-:S04]  /*9750*/  ISETP.NE.AND P0, PT, R4, 0x2, PT ;  /* 0x000000020400780c */ /* 0x000fc80003f05270 */
[----:B------:R-:W-:Y:S02]  /*9760*/  SEL R8, RZ, 0x1, P0 ;  /* 0x00000001ff087807 */ /* 0x000fe40000000000 */
[----:B------:R-:W-:Y:S02]  /*9770*/  SEL R4, R4, RZ, P0 ;  /* 0x000000ff04047207 */ /* 0x000fe40000000000 */
[----:B--2---:R-:W-:Y:S01]  /*9780*/  LOP3.LUT R8, R2, R8, RZ, 0x3c, !PT ;  /* 0x0000000802087212 */ /* 0x004fe200078e3cff */
[----:B------:R-:W-:Y:S06]  /*9790*/  @!P2 BRA `(.L_x_57) ;  /* 0x000000080064a947 */ /* 0x000fec0003800000 */
[----:B------:R-:W-:Y:S01]  /*97a0*/  LOP3.LUT P2, RZ, R19, 0x1, RZ, 0xc0, !PT ;  /* 0x0000000113ff7812 */ /* 0x000fe2000784c0ff */
[----:B------:R-:W-:-:S12]  /*97b0*/  IMAD.MOV.U32 R6, RZ, RZ, R17 ;  /* 0x000000ffff067224 */ /* 0x000fd800078e0011 */
[----:B------:R-:W-:Y:S05]  /*97c0*/  @!P2 BRA `(.L_x_58) ;  /* 0x000000000050a947 */ /* 0x000fea0003800000 */
[----:B------:R-:W2:Y:S01]  /*97d0*/  LDL R11, [R1+0xc] ;  /* 0x00000c00010b7983 */ /* 0x000ea20000100800 */
[----:B------:R-:W0:Y:S01]  /*97e0*/  LDC R6, c[0x0][0x43c] ;  /* 0x00010f00ff067b82 */ /* 0x000e220000000800 */
[----:B------:R-:W-:Y:S02]  /*97f0*/  ULDC.64 UR4, c[0x0][0x428] ;  /* 0x00010a0000047ab9 */ /* 0x000fe40000000a00 */
[----:B------:R-:W3:Y:S01]  /*9800*/  LDL R7, [R1] ;  /* 0x0000000001077983 */ /* 0x000ee20000100800 */
[----:B0-----:R-:W-:-:S13]  /*9810*/  ISETP.NE.AND P0, PT, R6, 0x1, PT ;  /* 0x000000010600780c */ /* 0x001fda0003f05270 */
[----:B------:R-:W0:Y:S02]  /*9820*/  @P0 LDC.64 R2, c[0x0][0x440] ;  /* 0x00011000ff020b82 */ /* 0x000e240000000a00 */
[----:B0-----:R-:W-:-:S04]  /*9830*/  @P0 IMAD.HI.U32 R5, R0, R2, RZ ;  /* 0x0000000200050227 */ /* 0x001fc800078e00ff */
[----:B------:R-:W-:Y:S01]  /*9840*/  IMAD.MOV.U32 R2, RZ, RZ, R0 ;  /* 0x000000ffff027224 */ /* 0x000fe200078e0000 */
[----:B------:R-:W-:-:S05]  /*9850*/  @P0 SHF.R.U32.HI R2, RZ, R3, R5 ;  /* 0x00000003ff020219 */ /* 0x000fca0000011605 */
[----:B------:R-:W-:-:S04]  /*9860*/  IMAD.MOV R3, RZ, RZ, -R2 ;  /* 0x000000ffff037224 */ /* 0x000fc800078e0a02 */
[----:B------:R-:W-:Y:S01]  /*9870*/  IMAD R0, R6, R3, R0 ;  /* 0x0000000306007224 */ /* 0x000fe200078e0200 */
[----:B------:R-:W-:Y:S01]  /*9880*/  SHF.R.S32.HI R3, RZ, 0x1f, R2 ;  /* 0x0000001fff037819 */ /* 0x000fe20000011402 */
[----:B--2---:R-:W-:-:S04]  /*9890*/  IMAD R5, R11, UR4, RZ ;  /* 0x000000040b057c24 */ /* 0x004fc8000f8e02ff */
[C---:B---3--:R-:W-:Y:S02]  /*98a0*/  IMAD R5, R7.reuse, UR5, R5 ;  /* 0x0000000507057c24 */ /* 0x048fe4000f8e0205 */
[----:B------:R-:W-:Y:S01]  /*98b0*/  IMAD.WIDE.U32 R2, R7, UR4, R2 ;  /* 0x0000000407027c25 */ /* 0x000fe2000f8e0002 */
[----:B------:R-:W-:-:S03]  /*98c0*/  ULDC.64 UR4, c[0x0][0x418] ;  /* 0x0001060000047ab9 */ /* 0x000fc60000000a00 */
[----:B------:R-:W-:Y:S01]  /*98d0*/  IMAD.IADD R3, R5, 0x1, R3 ;  /* 0x0000000105037824 */ /* 0x000fe200078e0203 */
[----:B------:R-:W-:-:S04]  /*98e0*/  LEA R6, P0, R2, UR4, 0x2 ;  /* 0x0000000402067c11 */ /* 0x000fc8000f8010ff */
[----:B------:R-:W-:-:S05]  /*98f0*/  LEA.HI.X R7, R2, UR5, R3, 0x2, P0 ;  /* 0x0000000502077c11 */ /* 0x000fca00080f1403 */
[----:B------:R0:W5:Y:S04]  /*9900*/  LDG.E R6, desc[UR60][R6.64] ;  /* 0x0000003c06067981 */ /* 0x000168000c1e1900 */
.L_x_58:
[----:B------:R-:W-:Y:S01]  /*9910*/  LEA R3, R4, UR36, 0x3 ;  /* 0x0000002404037c11 */ /* 0x000fe2000f8e18ff */
[----:B------:R-:W-:Y:S01]  /*9920*/  BSSY B1, `(.L_x_59) ;  /* 0x0000004000017945 */ /* 0x000fe20003800000 */
[----:B------:R-:W-:-:S04]  /*9930*/  SHF.L.U32 R2, R8, 0x1f, RZ ;  /* 0x0000001f08027819 */ /* 0x000fc800000006ff */
[----:B------:R-:W1:Y:S02]  /*9940*/  SYNCS.PHASECHK.TRANS64.TRYWAIT P0, [R3+URZ+0x34840], R2 ;  /* 0x03484002030075a7 */ /* 0x000e64000800017f */
[----:B-1----:R-:W-:Y:S05]  /*9950*/  @!P0 BRA `(.L_x_60) ;  /* 0x0000003400048947 */ /* 0x002fea0003800000 */
.L_x_153:
[----:B------:R-:W-:Y:S05]  /*9960*/  BSYNC B1 ;  /* 0x0000000000017941 */ /* 0x000fea0003800000 */
.L_x_59:
[----:B------:R-:W2:Y:S01]  /*9970*/  S2R R5, SR_TID.X ;  /* 0x0000000000057919 */ /* 0x000ea20000002100 */
[----:B------:R-:W-:Y:S01]  /*9980*/  BSSY B1, `(.L_x_61) ;  /* 0x000000b000017945 */ /* 0x000fe20003800000 */
[----:B--2---:R-:W-:-:S04]  /*9990*/  LOP3.LUT R5, R5, 0x7f, RZ, 0xc0, !PT ;  /* 0x0000007f05057812 */ /* 0x004fc800078ec0ff */
[----:B------:R-:W-:-:S13]  /*99a0*/  ISETP.NE.AND P1, PT, R5, RZ, PT ;  /* 0x000000ff0500720c */ /* 0x000fda0003f25270 */
[----:B------:R-:W-:Y:S05]  /*99b0*/  @P1 BRA `(.L_x_62) ;  /* 0x00000000001c1947 */ /* 0x000fea0003800000 */
[----:B------:R-:W2:Y:S01]  /*99c0*/  S2R R5, SR_TID.X ;  /* 0x0000000000057919 */ /* 0x000ea20000002100 */
[----:B-1----:R-:W-:-:S04]  /*99d0*/  IMAD.MOV.U32 R2, RZ, RZ, 0xc000 ;  /* 0x0000c000ff027424 */ /* 0x002fc800078e00ff */
[----:B------:R3:W-:Y:S01]  /*99e0*/  SYNCS.ARRIVE.TRANS64 RZ, [R3+URZ+0x34830], R2 ;  /* 0x0348300203ff79a7 */ /* 0x0007e2000800003f */
[----:B--2---:R-:W-:-:S04]  /*99f0*/  LOP3.LUT R5, R5, 0x1f, RZ, 0xc0, !PT ;  /* 0x0000001f05057812 */ /* 0x004fc800078ec0ff */
[----:B------:R-:W-:-:S13]  /*9a00*/  ISETP.NE.AND P0, PT, R5, RZ, PT ;  /* 0x000000ff0500720c */ /* 0x000fda0003f05270 */
[----:B---3--:R-:W-:Y:S05]  /*9a10*/  @!P0 BRA `(.L_x_62) ;  /* 0x0000000000048947 */ /* 0x008fea0003800000 */
[----:B------:R-:W-:Y:S01]  /*9a20*/  BPT.TRAP 0x1 ;  /* 0x000000040000795c */ /* 0x000fe20000300000 */
.L_x_62:
[----:B------:R-:W-:Y:S05]  /*9a30*/  BSYNC B1 ;  /* 0x0000000000017941 */ /* 0x000fea0003800000 */
.L_x_61:
[----:B------:R-:W-:Y:S01]  /*9a40*/  IMAD.MOV.U32 R11, RZ, RZ, RZ ;  /* 0x000000ffff0b7224 */ /* 0x000fe200078e00ff */
[----:B------:R-:W-:Y:S01]  /*9a50*/  UIADD3 UR4, UP0, UR38, 0x370, URZ ;  /* 0x0000037026047890 */ /* 0x000fe2000ff1e03f */
[----:B------:R-:W-:Y:S01]  /*9a60*/  IMAD R5, R4, 0xc000, R14 ;  /* 0x0000c00004057824 */ /* 0x000fe200078e020e */
[----:B------:R-:W-:Y:S01]  /*9a70*/  PLOP3.LUT P0, PT, PT, PT, PT, 0x80, 0x0 ;  /* 0x000000000000781c */ /* 0x000fe20003f0f070 */
[----:B-1----:R-:W-:Y:S01]  /*9a80*/  VIADD R3, R3, 0x34830 ;  /* 0x0003483003037836 */ /* 0x002fe20000000000 */
[----:B------:R-:W-:Y:S01]  /*9a90*/  R2UR UR10, R11 ;  /* 0x000000000b0a72ca */ /* 0x000fe200000e0000 */
[----:B------:R-:W-:Y:S01]  /*9aa0*/  IMAD.SHL.U32 R2, R0, 0x80, RZ ;  /* 0x0000008000027824 */ /* 0x000fe200078e00ff */
[----:B------:R-:W-:Y:S01]  /*9ab0*/  UIADD3.X UR5, URZ, UR39, URZ, UP0, !UPT ;  /* 0x000000273f057290 */ /* 0x000fe200087fe43f */
[----:B0-----:R-:W-:Y:S01]  /*9ac0*/  VIADD R7, R5, 0x1c400 ;  /* 0x0001c40005077836 */ /* 0x001fe20000000000 */
[----:B------:R-:W-:Y:S01]  /*9ad0*/  UMOV UR6, 0x0 ;  /* 0x0000000000067882 */ /* 0x000fe20000000000 */
[----:B------:R-:W-:-:S10]  /*9ae0*/  UMOV UR7, 0x14f00000 ;  /* 0x14f0000000077882 */ /* 0x000fd40000000000 */
.L_x_63:
[----:B------:R-:W-:-:S13]  /*9af0*/  @P0 ELECT P2, URZ, PT ;  /* 0x00000000003f082f */ /* 0x000fda0003840000 */
[----:B-----5:R-:W-:Y:S02]  /*9b00*/  @P2 R2UR UR13, R6 ;  /* 0x00000000060d22ca */ /* 0x020fe400000e0000 */
[----:B------:R-:W-:Y:S02]  /*9b10*/  @P2 R2UR UR12, R16 ;  /* 0x00000000100c22ca */ /* 0x000fe400000e0000 */
[----:B------:R-:W-:Y:S02]  /*9b20*/  @P2 R2UR UR11, R2 ;  /* 0x00000000020b22ca */ /* 0x000fe400000e0000 */
[----:B------:R-:W-:Y:S02]  /*9b30*/  @P2 R2UR UR9, R3 ;  /* 0x00000000030922ca */ /* 0x000fe400000e0000 */
[----:B------:R-:W-:Y:S02]  /*9b40*/  @P2 R2UR UR8, R7 ;  /* 0x00000000070822ca */ /* 0x000fe400000e0000 */
[----:B------:R-:W-:-:S02]  /*9b50*/  @P2 PLOP3.LUT P0, PT, P2, PT, PT, 0x8, 0x0 ;  /* 0x000000000000281c */ /* 0x000fc4000170e170 */
[----:B------:R-:W-:-:S09]  /*9b60*/  PLOP3.LUT P2, PT, PT, PT, PT, 0x8, 0x0 ;  /* 0x000000000000781c */ /* 0x000fd20003f4e170 */
[----:B------:R0:W-:Y:S02]  /*9b70*/  UTMALDG.4D [UR8], [UR4], desc[UR6] ;  /* 0x00000608040075b4 */ /* 0x0001e40008019000 */
[----:B0-----:R-:W-:Y:S05]  /*9b80*/  @P0 BRA.U.ANY `(.L_x_63) ;  /* 0xfffffffd00d80947 */ /* 0x001fea000393ffff */
[----:B------:R-:W-:Y:S01]  /*9b90*/  IMAD.MOV.U32 R15, RZ, RZ, 0x40 ;  /* 0x00000040ff0f7424 */ /* 0x000fe200078e00ff */
[----:B------:R-:W-:Y:S01]  /*9ba0*/  PLOP3.LUT P0, PT, PT, PT, PT, 0x80, 0x0 ;  /* 0x000000000000781c */ /* 0x000fe20003f0f070 */
[----:B------:R-:W-:Y:S01]  /*9bb0*/  VIADD R7, R5, 0x20400 ;  /* 0x0002040005077836 */ /* 0x000fe20000000000 */
[----:B------:R-:W-:Y:S01]  /*9bc0*/  UMOV UR6, 0x0 ;  /* 0x0000000000067882 */ /* 0x000fe20000000000 */
[----:B------:R-:W-:Y:S01]  /*9bd0*/  UMOV UR7, 0x14f00000 ;  /* 0x14f0000000077882 */ /* 0x000fe20000000000 */
[----:B------:R-:W-:-:S15]  /*9be0*/  R2UR UR10, R15 ;  /* 0x000000000f0a72ca */ /* 0x000fde00000e0000 */
.L_x_64:
[----:B------:R-:W-:-:S13]  /*9bf0*/  @P0 ELECT P2, URZ, PT ;  /* 0x00000000003f082f */ /* 0x000fda0003840000 */
[----:B------:R-:W-:Y:S02]  /*9c00*/  @P2 R2UR UR13, R6 ;  /* 0x00000000060d22ca */ /* 0x000fe400000e0000 */
        /* <DEDUP_REMOVED lines=8> */
[----:B------:R-:W-:Y:S01]  /*9c90*/  PLOP3.LUT P0, PT, PT, PT, PT, 0x80, 0x0 ;  /* 0x000000000000781c */ /* 0x000fe20003f0f070 */
[----:B------:R-:W-:Y:S01]  /*9ca0*/  VIADD R5, R5, 0x24400 ;  /* 0x0002440005057836 */ /* 0x000fe20000000000 */
[----:B------:R-:W-:Y:S01]  /*9cb0*/  UMOV UR6, 0x0 ;  /* 0x0000000000067882 */ /* 0x000fe20000000000 */
[----:B------:R-:W-:Y:S01]  /*9cc0*/  UMOV UR7, 0x14f00000 ;  /* 0x14f0000000077882 */ /* 0x000fe20000000000 */
[----:B------:R-:W-:-:S09]  /*9cd0*/  UMOV UR10, 0x80 ;  /* 0x00000080000a7882 */ /* 0x000fd20000000000 */
.L_x_65:
        /* <DEDUP_REMOVED lines=10> */
[----:B------:R-:W2:Y:S01]  /*9d80*/  LDL.LU R7, [R1+0x4] ;  /* 0x0000040001077983 */ /* 0x000ea20000300800 */
[----:B------:R-:W-:Y:S01]  /*9d90*/  IMAD R3, R18, 0x8, R9 ;  /* 0x0000000812037824 */ /* 0x000fe200078e0209 */
[----:B------:R-:W-:Y:S01]  /*9da0*/  BSSY B1, `(.L_x_66) ;  /* 0x0000004000017945 */ /* 0x000fe20003800000 */
[----:B--2---:R-:W-:-:S04]  /*9db0*/  SHF.L.U32 R2, R7, 0x1f, RZ ;  /* 0x0000001f07027819 */ /* 0x004fc800000006ff */
[----:B------:R-:W0:Y:S02]  /*9dc0*/  SYNCS.PHASECHK.TRANS64.TRYWAIT P0, [R3+URZ+0x60], R2 ;  /* 0x00006002030075a7 */ /* 0x000e24000800017f */
[----:B0-----:R-:W-:Y:S05]  /*9dd0*/  @!P0 BRA `(.L_x_67) ;  /* 0x0000002c00f88947 */ /* 0x001fea0003800000 */
.L_x_154:
[----:B------:R-:W-:Y:S05]  /*9de0*/  BSYNC B1 ;  /* 0x0000000000017941 */ /* 0x000fea0003800000 */
.L_x_66:
[----:B------:R-:W-:Y:S01]  /*9df0*/  BSSY B1, `(.L_x_68) ;  /* 0x000000c000017945 */ /* 0x000fe20003800000 */
[----:B------:R-:W-:Y:S02]  /*9e00*/  IMAD.MOV.U32 R12, RZ, RZ, 0x0 ;  /* 0x00000000ff0c7424 */ /* 0x000fe400078e00ff */
[----:B------:R-:W-:Y:S01]  /*9e10*/  IMAD.MOV.U32 R13, RZ, RZ, 0x14f00000 ;  /* 0x14f00000ff0d7424 */ /* 0x000fe200078e00ff */
[----:B------:R-:W-:Y:S06]  /*9e20*/  @P1 BRA `(.L_x_69) ;  /* 0x0000000000201947 */ /* 0x000fec0003800000 */
[----:B------:R-:W1:Y:S01]  /*9e30*/  S2R R5, SR_TID.X ;  /* 0x0000000000057919 */ /* 0x000e620000002100 */
[----:B0-----:R-:W-:Y:S01]  /*9e40*/  LEA R2, R18, UR36, 0x3 ;  /* 0x0000002412027c11 */ /* 0x001fe2000f8e18ff */
[----:B------:R-:W-:-:S04]  /*9e50*/  IMAD.MOV.U32 R3, RZ, RZ, 0x8000 ;  /* 0x00008000ff037424 */ /* 0x000fc800078e00ff */
[----:B------:R2:W-:Y:S01]  /*9e60*/  SYNCS.ARRIVE.TRANS64 RZ, [R2+URZ+0x34850], R3 ;  /* 0x0348500302ff79a7 */ /* 0x0005e2000800003f */
[----:B-1----:R-:W-:-:S04]  /*9e70*/  LOP3.LUT R5, R5, 0x1f, RZ, 0xc0, !PT ;  /* 0x0000001f05057812 */ /* 0x002fc800078ec0ff */
[----:B------:R-:W-:-:S13]  /*9e80*/  ISETP.NE.AND P0, PT, R5, RZ, PT ;  /* 0x000000ff0500720c */ /* 0x000fda0003f05270 */
[----:B--2---:R-:W-:Y:S05]  /*9e90*/  @!P0 BRA `(.L_x_69) ;  /* 0x0000000000048947 */ /* 0x004fea0003800000 */
[----:B------:R-:W-:Y:S01]  /*9ea0*/  BPT.TRAP 0x1 ;  /* 0x000000040000795c */ /* 0x000fe20000300000 */
.L_x_69:
[----:B------:R-:W-:Y:S05]  /*9eb0*/  BSYNC B1 ;  /* 0x0000000000017941 */ /* 0x000fea0003800000 */
.L_x_68:
[----:B------:R-:W2:Y:S01]  /*9ec0*/  LDL.LU R5, [R1+0x8] ;  /* 0x0000080001057983 */ /* 0x000ea20000300800 */
[----:B------:R-:W-:Y:S01]  /*9ed0*/  R2UR UR10, R11 ;  /* 0x000000000b0a72ca */ /* 0x000fe200000e0000 */
[----:B------:R-:W-:Y:S01]  /*9ee0*/  UIADD3 UR4, UP0, UR38, 0x470, URZ ;  /* 0x0000047026047890 */ /* 0x000fe2000ff1e03f */
[----:B------:R-:W-:Y:S02]  /*9ef0*/  R2UR UR6, R12 ;  /* 0x000000000c0672ca */ /* 0x000fe400000e0000 */
[----:B------:R-:W-:Y:S01]  /*9f00*/  R2UR UR7, R13 ;  /* 0x000000000d0772ca */ /* 0x000fe200000e0000 */
[----:B------:R-:W-:Y:S01]  /*9f10*/  UIADD3.X UR5, URZ, UR39, URZ, UP0, !UPT ;  /* 0x000000273f057290 */ /* 0x000fe200087fe43f */
[C---:B0-----:R-:W-:Y:S02]  /*9f20*/  LEA R2, R18.reuse, UR36, 0x3 ;  /* 0x0000002412027c11 */ /* 0x041fe4000f8e18ff */
[----:B------:R-:W-:Y:S02]  /*9f30*/  LEA R3, R18, UR36, 0xf ;  /* 0x0000002412037c11 */ /* 0x000fe4000f8e78ff */
[----:B------:R-:W-:Y:S01]  /*9f40*/  PLOP3.LUT P0, PT, PT, PT, PT, 0x80, 0x0 ;  /* 0x000000000000781c */ /* 0x000fe20003f0f070 */
[----:B------:R-:W-:-:S02]  /*9f50*/  VIADD R2, R2, 0x34850 ;  /* 0x0003485002027836 */ /* 0x000fc40000000000 */
[----:B------:R-:W-:Y:S02]  /*9f60*/  VIADD R7, R3, 0x400 ;  /* 0x0000040003077836 */ /* 0x000fe40000000000 */
[----:B--2---:R-:W-:-:S08]  /*9f70*/  IMAD.SHL.U32 R5, R5, 0x80, RZ ;  /* 0x0000008005057824 */ /* 0x004fd000078e00ff */
.L_x_70:
        /* <DEDUP_REMOVED lines=10> */
[----:B------:R-:W-:Y:S01]  /*a020*/  R2UR UR10, R15 ;  /* 0x000000000f0a72ca */ /* 0x000fe200000e0000 */
[----:B------:R-:W-:Y:S01]  /*a030*/  VIADD R3, R3, 0x4400 ;  /* 0x0000440003037836 */ /* 0x000fe20000000000 */
[----:B------:R-:W-:Y:S02]  /*a040*/  R2UR UR6, R12 ;  /* 0x000000000c0672ca */ /* 0x000fe400000e0000 */
[----:B------:R-:W-:Y:S02]  /*a050*/  R2UR UR7, R13 ;  /* 0x000000000d0772ca */ /* 0x000fe400000e0000 */
[----:B------:R-:W-:-:S13]  /*a060*/  PLOP3.LUT P0, PT, PT, PT, PT, 0x80, 0x0 ;  /* 0x000000000000781c */ /* 0x000fda0003f0f070 */
.L_x_71:
        /* <DEDUP_REMOVED lines=10> */
[----:B------:R0:W-:Y:S01]  /*a110*/  STL [R1+0x8], R0 ;  /* 0x0000080001007387 */ /* 0x0001e20000100800 */
[----:B------:R-:W-:-:S07]  /*a120*/  IMAD.MOV.U32 R17, RZ, RZ, R6 ;  /* 0x000000ffff117224 */ /* 0x000fce00078e0006 */
.L_x_57:
[----:B------:R-:W-:Y:S05]  /*a130*/  BSYNC B0 ;  /* 0x0000000000007941 */ /* 0x000fea0003800000 */
.L_x_56:
[----:B0-----:R-:W2:Y:S01]  /*a140*/  LDL.LU R0, [R1+0x20] ;  /* 0x0000200001007983 */ /* 0x001ea20000300800 */
[----:B------:R-:W-:-:S03]  /*a150*/  IMAD.MOV.U32 R18, RZ, RZ, R4 ;  /* 0x000000ffff127224 */ /* 0x000fc600078e0004 */
[----:B------:R0:W-:Y:S02]  /*a160*/  STL [R1+0x4], R8 ;  /* 0x0000040801007387 */ /* 0x0001e40000100800 */
[----:B0-2---:R-:W-:-:S07]  /*a170*/  VIADD R0, R0, 0xfffffffd ;  /* 0xfffffffd00007836 */ /* 0x005fce0000000000 */
.L_x_55:
[----:B------:R-:W2:Y:S01]  /*a180*/  LDL.LU R2, [R1+0x18] ;  /* 0x0000180001027983 */ /* 0x000ea20000300800 */
[----:B------:R-:W-:Y:S01]  /*a190*/  IMAD.MOV R10, RZ, RZ, -R10 ;  /* 0x000000ffff0a7224 */ /* 0x000fe200078e0a0a */
[----:B------:R-:W-:Y:S04]  /*a1a0*/  BSSY B0, `(.L_x_54) ;  /* 0x0000149000007945 */ /* 0x000fe80003800000 */
[----:B--2---:R-:W-:-:S13]  /*a1b0*/  ISETP.NE.AND P0, PT, R2, R10, PT ;  /* 0x0000000a0200720c */ /* 0x004fda0003f05270 */
[----:B------:R-:W-:Y:S05]  /*a1c0*/  @!P0 BRA `(.L_x_72) ;  /* 0x0000001400188947 */ /* 0x000fea0003800000 */
[----:B------:R-:W-:-:S07]  /*a1d0*/  IMAD.MOV.U32 R6, RZ, RZ, R17 ;  /* 0x000000ffff067224 */ /* 0x000fce00078e0011 */
.L_x_105:
[----:B--2---:R-:W2:Y:S01]  /*a1e0*/  LDL R2, [R1+0x4] ;  /* 0x0000040001027983 */ /* 0x004ea20000100800 */
[----:B------:R-:W-:Y:S01]  /*a1f0*/  LOP3.LUT P1, RZ, R19, 0x2, RZ, 0xc0, !PT ;  /* 0x0000000213ff7812 */ /* 0x000fe2000782c0ff */
[----:B------:R-:W-:Y:S01]  /*a200*/  VIADD R4, R18, 0x1 ;  /* 0x0000000112047836 */ /* 0x000fe20000000000 */
[----:B------:R-:W-:Y:S04]  /*a210*/  BSSY B1, `(.L_x_73) ;  /* 0x000009d000017945 */ /* 0x000fe80003800000 */
[----:B------:R-:W-:-:S04]  /*a220*/  ISETP.NE.AND P0, PT, R4, 0x2, PT ;  /* 0x000000020400780c */ /* 0x000fc80003f05270 */
[----:B------:R-:W-:Y:S02]  /*a230*/  SEL R5, RZ, 0x1, P0 ;  /* 0x00000001ff057807 */ /* 0x000fe40000000000 */
[----:B------:R-:W-:Y:S02]  /*a240*/  SEL R4, R4, RZ, P0 ;  /* 0x000000ff04047207 */ /* 0x000fe40000000000 */
[----:B--2---:R-:W-:Y:S01]  /*a250*/  LOP3.LUT R5, R2, R5, RZ, 0x3c, !PT ;  /* 0x0000000502057212 */ /* 0x004fe200078e3cff */
[----:B01----:R-:W-:Y:S06]  /*a260*/  @!P1 BRA `(.L_x_74) ;  /* 0x00000008005c9947 */ /* 0x003fec0003800000 */
        /* <DEDUP_REMOVED lines=23> */
.L_x_75:
[----:B------:R-:W-:Y:S01]  /*a3e0*/  LEA R3, R4, UR36, 0x3 ;  /* 0x0000002404037c11 */ /* 0x000fe2000f8e18ff */
[----:B------:R-:W-:Y:S01]  /*a3f0*/  BSSY B2, `(.L_x_76) ;  /* 0x0000004000027945 */ /* 0x000fe20003800000 */
[----:B------:R-:W-:-:S04]  /*a400*/  SHF.L.U32 R2, R5, 0x1f, RZ ;  /* 0x0000001f05027819 */ /* 0x000fc800000006ff */
[----:B------:R-:W1:Y:S02]  /*a410*/  SYNCS.PHASECHK.TRANS64.TRYWAIT P0, [R3+URZ+0x34840], R2 ;  /* 0x03484002030075a7 */ /* 0x000e64000800017f */
[----:B-1----:R-:W-:Y:S05]  /*a420*/  @!P0 BRA `(.L_x_77) ;  /* 0x0000002800788947 */ /* 0x002fea0003800000 */
.L_x_155:
[----:B------:R-:W-:Y:S05]  /*a430*/  BSYNC B2 ;  /* 0x0000000000027941 */ /* 0x000fea0003800000 */
.L_x_76:
[----:B0-----:R-:W0:Y:S01]  /*a440*/  S2R R7, SR_TID.X ;  /* 0x0000000000077919 */ /* 0x001e220000002100 */
[----:B------:R-:W-:Y:S01]  /*a450*/  BSSY B2, `(.L_x_78) ;  /* 0x000000b000027945 */ /* 0x000fe20003800000 */
[----:B0-----:R-:W-:-:S04]  /*a460*/  LOP3.LUT R7, R7, 0x7f, RZ, 0xc0, !PT ;  /* 0x0000007f07077812 */ /* 0x001fc800078ec0ff */
[----:B------:R-:W-:-:S13]  /*a470*/  ISETP.NE.AND P1, PT, R7, RZ, PT ;  /* 0x000000ff0700720c */ /* 0x000fda0003f25270 */
[----:B------:R-:W-:Y:S05]  /*a480*/  @P1 BRA `(.L_x_79) ;  /* 0x00000000001c1947 */ /* 0x000fea0003800000 */
[----:B------:R-:W0:Y:S01]  /*a490*/  S2R R7, SR_TID.X ;  /* 0x0000000000077919 */ /* 0x000e220000002100 */
[----:B-1----:R-:W-:-:S04]  /*a4a0*/  IMAD.MOV.U32 R2, RZ, RZ, 0xc000 ;  /* 0x0000c000ff027424 */ /* 0x002fc800078e00ff */
[----:B------:R2:W-:Y:S01]  /*a4b0*/  SYNCS.ARRIVE.TRANS64 RZ, [R3+URZ+0x34830], R2 ;  /* 0x0348300203ff79a7 */ /* 0x0005e2000800003f */
[----:B0-----:R-:W-:-:S04]  /*a4c0*/  LOP3.LUT R7, R7, 0x1f, RZ, 0xc0, !PT ;  /* 0x0000001f07077812 */ /* 0x001fc800078ec0ff */
[----:B------:R-:W-:-:S13]  /*a4d0*/  ISETP.NE.AND P0, PT, R7, RZ, PT ;  /* 0x000000ff0700720c */ /* 0x000fda0003f05270 */
[----:B--2---:R-:W-:Y:S05]  /*a4e0*/  @!P0 BRA `(.L_x_79) ;  /* 0x0000000000048947 */ /* 0x004fea0003800000 */
[----:B------:R-:W-:Y:S01]  /*a4f0*/  BPT.TRAP 0x1 ;  /* 0x000000040000795c */ /* 0x000fe20000300000 */
.L_x_79:
[----:B------:R-:W-:Y:S05]  /*a500*/  BSYNC B2 ;  /* 0x0000000000027941 */ /* 0x000fea0003800000 */
.L_x_78:
        /* <DEDUP_REMOVED lines=8> */
[----:B------:R-:W-:Y:S01]  /*a590*/  VIADD R10, R7, 0x1c400 ;  /* 0x0001c400070a7836 */ /* 0x000fe20000000000 */
[----:B------:R-:W-:Y:S01]  /*a5a0*/  UMOV UR6, 0x0 ;  /* 0x0000000000067882 */ /* 0x000fe20000000000 */
[----:B------:R-:W-:-:S10]  /*a5b0*/  UMOV UR7, 0x14f00000 ;  /* 0x14f0000000077882 */ /* 0x000fd40000000000 */
.L_x_80:
        /* <DEDUP_REMOVED lines=16> */
.L_x_81:
        /* <DEDUP_REMOVED lines=15> */
.L_x_82:
        /* <DEDUP_REMOVED lines=16> */
.L_x_156:
[----:B------:R-:W-:Y:S05]  /*a8b0*/  BSYNC B2 ;  /* 0x0000000000027941 */ /* 0x000fea0003800000 */
.L_x_83:
[----:B------:R-:W-:Y:S01]  /*a8c0*/  BSSY B2, `(.L_x_85) ;  /* 0x000000b000027945 */ /* 0x000fe20003800000 */
[----:B------:R-:W-:Y:S02]  /*a8d0*/  IMAD.MOV.U32 R10, RZ, RZ, 0x0 ;  /* 0x00000000ff0a7424 */ /* 0x000fe400078e00ff */
[----:B------:R-:W-:Y:S01]  /*a8e0*/  IMAD.MOV.U32 R11, RZ, RZ, 0x14f00000 ;  /* 0x14f00000ff0b7424 */ /* 0x000fe200078e00ff */
[----:B------:R-:W-:Y:S06]  /*a8f0*/  @P1 BRA `(.L_x_86) ;  /* 0x00000000001c1947 */ /* 0x000fec0003800000 */
[----:B------:R-:W1:Y:S01]  /*a900*/  S2R R7, SR_TID.X ;  /* 0x0000000000077919 */ /* 0x000e620000002100 */
[----:B0-----:R-:W-:-:S04]  /*a910*/  IMAD.MOV.U32 R3, RZ, RZ, 0x8000 ;  /* 0x00008000ff037424 */ /* 0x001fc800078e00ff */
[----:B------:R2:W-:Y:S01]  /*a920*/  SYNCS.ARRIVE.TRANS64 RZ, [R2+URZ+0x50], R3 ;  /* 0x0000500302ff79a7 */ /* 0x0005e2000800003f */
[----:B-1----:R-:W-:-:S04]  /*a930*/  LOP3.LUT R7, R7, 0x1f, RZ, 0xc0, !PT ;  /* 0x0000001f07077812 */ /* 0x002fc800078ec0ff */
[----:B------:R-:W-:-:S13]  /*a940*/  ISETP.NE.AND P0, PT, R7, RZ, PT ;  /* 0x000000ff0700720c */ /* 0x000fda0003f05270 */
[----:B--2---:R-:W-:Y:S05]  /*a950*/  @!P0 BRA `(.L_x_86) ;  /* 0x0000000000048947 */ /* 0x004fea0003800000 */
[----:B------:R-:W-:Y:S01]  /*a960*/  BPT.TRAP 0x1 ;  /* 0x000000040000795c */ /* 0x000fe20000300000 */
.L_x_86:
[----:B------:R-:W-:Y:S05]  /*a970*/  BSYNC B2 ;  /* 0x0000000000027941 */ /* 0x000fea0003800000 */
.L_x_85:
[----:B0-----:R-:W2:Y:S01]  /*a980*/  LDL.LU R3, [R1+0x8] ;  /* 0x0000080001037983 */ /* 0x001ea20000300800 */
[----:B------:R-:W-:Y:S01]  /*a990*/  R2UR UR10, R12 ;  /* 0x000000000c0a72ca */ /* 0x000fe200000e0000 */
[----:B------:R-:W-:Y:S01]  /*a9a0*/  UIADD3 UR4, UP0, UR38, 0x470, URZ ;  /* 0x0000047026047890 */ /* 0x000fe2000ff1e03f */
[----:B------:R-:W-:Y:S01]  /*a9b0*/  R2UR UR6, R10 ;  /* 0x000000000a0672ca */ /* 0x000fe200000e0000 */
[----:B------:R-:W-:Y:S01]  /*a9c0*/  VIADD R2, R2, 0x50 ;  /* 0x0000005002027836 */ /* 0x000fe20000000000 */
[----:B------:R-:W-:Y:S01]  /*a9d0*/  R2UR UR7, R11 ;  /* 0x000000000b0772ca */ /* 0x000fe200000e0000 */
[----:B------:R-:W-:Y:S01]  /*a9e0*/  UIADD3.X UR5, URZ, UR39, URZ, UP0, !UPT ;  /* 0x000000273f057290 */ /* 0x000fe200087fe43f */
[----:B------:R-:W-:Y:S02]  /*a9f0*/  LEA R18, R18, UR36, 0xf ;  /* 0x0000002412127c11 */ /* 0x000fe4000f8e78ff */
[----:B------:R-:W-:-:S03]  /*aa00*/  PLOP3.LUT P0, PT, PT, PT, PT, 0x80, 0x0 ;  /* 0x000000000000781c */ /* 0x000fc60003f0f070 */
[----:B------:R-:W-:Y:S02]  /*aa10*/  VIADD R7, R18, 0x400 ;  /* 0x0000040012077836 */ /* 0x000fe40000000000 */
[----:B--2---:R-:W-:-:S08]  /*aa20*/  IMAD.SHL.U32 R3, R3, 0x80, RZ ;  /* 0x0000008003037824 */ /* 0x004fd000078e00ff */
.L_x_87:
        /* <DEDUP_REMOVED lines=15> */
.L_x_88:
        /* <DEDUP_REMOVED lines=12> */
.L_x_74:
[----:B------:R-:W-:Y:S05]  /*abe0*/  BSYNC B1 ;  /* 0x0000000000017941 */ /* 0x000fea0003800000 */
.L_x_73:
[----:B------:R-:W-:Y:S01]  /*abf0*/  VIADD R18, R4, 0x1 ;  /* 0x0000000104127836 */ /* 0x000fe20000000000 */
[----:B------:R-:W-:Y:S01]  /*ac00*/  LOP3.LUT P1, RZ, R19, 0x2, RZ, 0xc0, !PT ;  /* 0x0000000213ff7812 */ /* 0x000fe2000782c0ff */
[----:B------:R-:W-:Y:S03]  /*ac10*/  BSSY B1, `(.L_x_89) ;  /* 0x000009e000017945 */ /* 0x000fe60003800000 */
[----:B------:R-:W-:-:S04]  /*ac20*/  ISETP.NE.AND P0, PT, R18, 0x2, PT ;  /* 0x000000021200780c */ /* 0x000fc80003f05270 */
[----:B------:R-:W-:Y:S02]  /*ac30*/  SEL R2, RZ, 0x1, P0 ;  /* 0x00000001ff027807 */ /* 0x000fe40000000000 */
[----:B------:R-:W-:Y:S02]  /*ac40*/  SEL R18, R18, RZ, P0 ;  /* 0x000000ff12127207 */ /* 0x000fe40000000000 */
[----:B------:R-:W-:-:S05]  /*ac50*/  LOP3.LUT R10, R5, R2, RZ, 0x3c, !PT ;  /* 0x00000002050a7212 */ /* 0x000fca00078e3cff */
[----:B------:R1:W-:Y:S01]  /*ac60*/  STL [R1+0x4], R10 ;  /* 0x0000040a01007387 */ /* 0x0003e20000100800 */
[----:B------:R-:W-:Y:S05]  /*ac70*/  @!P1 BRA `(.L_x_90) ;  /* 0x00000008005c9947 */ /* 0x000fea0003800000 */
[----:B------:R-:W-:Y:S01]  /*ac80*/  LOP3.LUT P1, RZ, R19, 0x1, RZ, 0xc0, !PT ;  /* 0x0000000113ff7812 */ /* 0x000fe2000782c0ff */
[----:B0-----:R-:W-:-:S12]  /*ac90*/  VIADD R8, R0, 0xffffffff ;  /* 0xffffffff00087836 */ /* 0x001fd80000000000 */
        /* <DEDUP_REMOVED lines=21> */
.L_x_91:
[----:B------:R-:W-:Y:S01]  /*adf0*/  LEA R2, R18, UR36, 0x3 ;  /* 0x0000002412027c11 */ /* 0x000fe2000f8e18ff */
[----:B------:R-:W-:Y:S01]  /*ae00*/  BSSY B2, `(.L_x_92) ;  /* 0x0000004000027945 */ /* 0x000fe20003800000 */
[----:B------:R-:W-:-:S04]  /*ae10*/  SHF.L.U32 R3, R10, 0x1f, RZ ;  /* 0x0000001f0a037819 */ /* 0x000fc800000006ff */
[----:B------:R-:W2:Y:S02]  /*ae20*/  SYNCS.PHASECHK.TRANS64.TRYWAIT P0, [R2+URZ+0x34840], R3 ;  /* 0x03484003020075a7 */ /* 0x000ea4000800017f */
[----:B--2---:R-:W-:Y:S05]  /*ae30*/  @!P0 BRA `(.L_x_93) ;  /* 0x00000020001c8947 */ /* 0x004fea0003800000 */
.L_x_157:
[----:B------:R-:W-:Y:S05]  /*ae40*/  BSYNC B2 ;  /* 0x0000000000027941 */ /* 0x000fea0003800000 */
.L_x_92:
[----:B0-----:R-:W0:Y:S01]  /*ae50*/  S2R R7, SR_TID.X ;  /* 0x0000000000077919 */ /* 0x001e220000002100 */
[----:B------:R-:W-:Y:S01]  /*ae60*/  BSSY B2, `(.L_x_94) ;  /* 0x000000b000027945 */ /* 0x000fe20003800000 */
[----:B0-----:R-:W-:-:S04]  /*ae70*/  LOP3.LUT R7, R7, 0x7f, RZ, 0xc0, !PT ;  /* 0x0000007f07077812 */ /* 0x001fc800078ec0ff */
[----:B------:R-:W-:-:S13]  /*ae80*/  ISETP.NE.AND P1, PT, R7, RZ, PT ;  /* 0x000000ff0700720c */ /* 0x000fda0003f25270 */
[----:B------:R-:W-:Y:S05]  /*ae90*/  @P1 BRA `(.L_x_95) ;  /* 0x00000000001c1947 */ /* 0x000fea0003800000 */
[----:B------:R-:W0:Y:S01]  /*aea0*/  S2R R7, SR_TID.X ;  /* 0x0000000000077919 */ /* 0x000e220000002100 */
[----:B--2---:R-:W-:-:S04]  /*aeb0*/  IMAD.MOV.U32 R3, RZ, RZ, 0xc000 ;  /* 0x0000c000ff037424 */ /* 0x004fc800078e00ff */
[----:B------:R3:W-:Y:S01]  /*aec0*/  SYNCS.ARRIVE.TRANS64 RZ, [R2+URZ+0x34830], R3 ;  /* 0x0348300302ff79a7 */ /* 0x0007e2000800003f */
[----:B0-----:R-:W-:-:S04]  /*aed0*/  LOP3.LUT R7, R7, 0x1f, RZ, 0xc0, !PT ;  /* 0x0000001f07077812 */ /* 0x001fc800078ec0ff */
[----:B------:R-:W-:-:S13]  /*aee0*/  ISETP.NE.AND P0, PT, R7, RZ, PT ;  /* 0x000000ff0700720c */ /* 0x000fda0003f05270 */
[----:B---3--:R-:W-:Y:S05]  /*aef0*/  @!P0 BRA `(.L_x_95) ;  /* 0x0000000000048947 */ /* 0x008fea0003800000 */
[----:B------:R-:W-:Y:S01]  /*af00*/  BPT.TRAP 0x1 ;  /* 0x000000040000795c */ /* 0x000fe20000300000 */
.L_x_95:
[----:B------:R-:W-:Y:S05]  /*af10*/  BSYNC B2 ;  /* 0x0000000000027941 */ /* 0x000fea0003800000 */
.L_x_94:
[----:B------:R-:W-:Y:S01]  /*af20*/  IMAD.MOV.U32 R12, RZ, RZ, RZ ;  /* 0x000000ffff0c7224 */ /* 0x000fe200078e00ff */
[----:B------:R-:W-:Y:S01]  /*af30*/  UIADD3 UR4, UP0, UR38, 0x370, URZ ;  /* 0x0000037026047890 */ /* 0x000fe2000ff1e03f */
[C---:B--2---:R-:W-:Y:S01]  /*af40*/  IMAD R3, R18.reuse, 0x8, R9 ;  /* 0x0000000812037824 */ /* 0x044fe200078e0209 */
[----:B------:R-:W-:Y:S01]  /*af50*/  PLOP3.LUT P0, PT, PT, PT, PT, 0x80, 0x0 ;  /* 0x000000000000781c */ /* 0x000fe20003f0f070 */
[----:B------:R-:W-:Y:S01]  /*af60*/  IMAD R7, R18, 0xc000, R14 ;  /* 0x0000c00012077824 */ /* 0x000fe200078e020e */
[----:B------:R-:W-:Y:S01]  /*af70*/  R2UR UR10, R12 ;  /* 0x000000000c0a72ca */ /* 0x000fe200000e0000 */
[----:B------:R-:W-:Y:S01]  /*af80*/  VIADD R3, R3, 0x30 ;  /* 0x0000003003037836 */ /* 0x000fe20000000000 */
[----:B------:R-:W-:Y:S01]  /*af90*/  UIADD3.X UR5, URZ, UR39, URZ, UP0, !UPT ;  /* 0x000000273f057290 */ /* 0x000fe200087fe43f */
[----:B------:R-:W-:Y:S01]  /*afa0*/  IMAD.SHL.U32 R2, R8, 0x80, RZ ;  /* 0x0000008008027824 */ /* 0x000fe200078e00ff */
[----:B------:R-:W-:Y:S01]  /*afb0*/  UMOV UR6, 0x0 ;  /* 0x0000000000067882 */ /* 0x000fe20000000000 */
[----:B-1----:R-:W-:Y:S01]  /*afc0*/  VIADD R10, R7, 0x1c400 ;  /* 0x0001c400070a7836 */ /* 0x002fe20000000000 */
[----:B------:R-:W-:-:S09]  /*afd0*/  UMOV UR7, 0x14f00000 ;  /* 0x14f0000000077882 */ /* 0x000fd20000000000 */
.L_x_96:
        /* <DEDUP_REMOVED lines=16> */
.L_x_97:
        /* <DEDUP_REMOVED lines=15> */
.L_x_98:
        /* <DEDUP_REMOVED lines=10> */
[----:B------:R-:W-:Y:S01]  /*b270*/  SHF.L.U32 R5, R5, 0x1f, RZ ;  /* 0x0000001f05057819 */ /* 0x000fe200000006ff */
[----:B------:R-:W-:Y:S01]  /*b280*/  IMAD R2, R4, 0x8, R9 ;  /* 0x0000000804027824 */ /* 0x000fe200078e0209 */
[----:B------:R-:W-:Y:S03]  /*b290*/  BSSY B2, `(.L_x_99) ;  /* 0x0000003000027945 */ /* 0x000fe60003800000 */
[----:B------:R-:W0:Y:S02]  /*b2a0*/  SYNCS.PHASECHK.TRANS64.TRYWAIT P0, [R2+URZ+0x60], R5 ;  /* 0x00006005020075a7 */ /* 0x000e24000800017f */
[----:B0-----:R-:W-:Y:S05]  /*b2b0*/  @!P0 BRA `(.L_x_100) ;  /* 0x0000001c00108947 */ /* 0x001fea0003800000 */
.L_x_158:
[----:B------:R-:W-:Y:S05]  /*b2c0*/  BSYNC B2 ;  /* 0x0000000000027941 */ /* 0x000fea0003800000 */
.L_x_99:
[----:B------:R-:W-:Y:S01]  /*b2d0*/  BSSY B2, `(.L_x_101) ;  /* 0x000000b000027945 */ /* 0x000fe20003800000 */
[----:B------:R-:W-:Y:S02]  /*b2e0*/  IMAD.MOV.U32 R10, RZ, RZ, 0x0 ;  /* 0x00000000ff0a7424 */ /* 0x000fe400078e00ff */
[----:B------:R-:W-:Y:S01]  /*b2f0*/  IMAD.MOV.U32 R11, RZ, RZ, 0x14f00000 ;  /* 0x14f00000ff0b7424 */ /* 0x000fe200078e00ff */
[----:B------:R-:W-:Y:S06]  /*b300*/  @P1 BRA `(.L_x_102) ;  /* 0x00000000001c1947 */ /* 0x000fec0003800000 */
[----:B------:R-:W1:Y:S01]  /*b310*/  S2R R7, SR_TID.X ;  /* 0x0000000000077919 */ /* 0x000e620000002100 */
[----:B------:R-:W-:-:S04]  /*b320*/  IMAD.MOV.U32 R3, RZ, RZ, 0x8000 ;  /* 0x00008000ff037424 */ /* 0x000fc800078e00ff */
[----:B------:R2:W-:Y:S01]  /*b330*/  SYNCS.ARRIVE.TRANS64 RZ, [R2+URZ+0x50], R3 ;  /* 0x0000500302ff79a7 */ /* 0x0005e2000800003f */
[----:B-1----:R-:W-:-:S04]  /*b340*/  LOP3.LUT R7, R7, 0x1f, RZ, 0xc0, !PT ;  /* 0x0000001f07077812 */ /* 0x002fc800078ec0ff */
[----:B------:R-:W-:-:S13]  /*b350*/  ISETP.NE.AND P0, PT, R7, RZ, PT ;  /* 0x000000ff0700720c */ /* 0x000fda0003f05270 */
[----:B--2---:R-:W-:Y:S05]  /*b360*/  @!P0 BRA `(.L_x_102) ;  /* 0x0000000000048947 */ /* 0x004fea0003800000 */
[----:B------:R-:W-:Y:S01]  /*b370*/  BPT.TRAP 0x1 ;  /* 0x000000040000795c */ /* 0x000fe20000300000 */
.L_x_102:
[----:B------:R-:W-:Y:S05]  /*b380*/  BSYNC B2 ;  /* 0x0000000000027941 */ /* 0x000fea0003800000 */
.L_x_101:
[----:B------:R-:W2:Y:S01]  /*b390*/  LDL.LU R3, [R1+0x8] ;  /* 0x0000080001037983 */ /* 0x000ea20000300800 */
[----:B------:R-:W-:Y:S01]  /*b3a0*/  R2UR UR10, R12 ;  /* 0x000000000c0a72ca */ /* 0x000fe200000e0000 */
[----:B------:R-:W-:Y:S01]  /*b3b0*/  UIADD3 UR4, UP0, UR38, 0x470, URZ ;  /* 0x0000047026047890 */ /* 0x000fe2000ff1e03f */
[----:B------:R-:W-:Y:S01]  /*b3c0*/  R2UR UR6, R10 ;  /* 0x000000000a0672ca */ /* 0x000fe200000e0000 */
[----:B0-----:R-:W-:Y:S01]  /*b3d0*/  VIADD R2, R2, 0x50 ;  /* 0x0000005002027836 */ /* 0x001fe20000000000 */
[----:B------:R-:W-:Y:S01]  /*b3e0*/  R2UR UR7, R11 ;  /* 0x000000000b0772ca */ /* 0x000fe200000e0000 */
[----:B------:R-:W-:Y:S01]  /*b3f0*/  UIADD3.X UR5, URZ, UR39, URZ, UP0, !UPT ;  /* 0x000000273f057290 */ /* 0x000fe200087fe43f */
[----:B------:R-:W-:Y:S02]  /*b400*/  LEA R4, R4, UR36, 0xf ;  /* 0x0000002404047c11 */ /* 0x000fe4000f8e78ff */
[----:B------:R-:W-:-:S03]  /*b410*/  PLOP3.LUT P0, PT, PT, PT, PT, 0x80, 0x0 ;  /* 0x000000000000781c */ /* 0x000fc60003f0f070 */
[----:B------:R-:W-:Y:S02]  /*b420*/  VIADD R5, R4, 0x400 ;  /* 0x0000040004057836 */ /* 0x000fe40000000000 */
[----:B--2---:R-:W-:-:S08]  /*b430*/  IMAD.SHL.U32 R3, R3, 0x80, RZ ;  /* 0x0000008003037824 */ /* 0x004fd000078e00ff */
.L_x_103:
        /* <DEDUP_REMOVED lines=15> */
.L_x_104:
        /* <DEDUP_REMOVED lines=12> */
.L_x_90:
[----:B------:R-:W-:Y:S05]  /*b5f0*/  BSYNC B1 ;  /* 0x0000000000017941 */ /* 0x000fea0003800000 */
.L_x_89:
[C---:B------:R-:W-:Y:S01]  /*b600*/  ISETP.GT.AND P0, PT, R0.reuse, 0x1, PT ;  /* 0x000000010000780c */ /* 0x040fe20003f04270 */
[----:B------:R-:W-:-:S12]  /*b610*/  VIADD R0, R0, 0xfffffffe ;  /* 0xfffffffe00007836 */ /* 0x000fd80000000000 */
[----:B------:R-:W-:Y:S05]  /*b620*/  @P0 BRA `(.L_x_105) ;  /* 0xffffffe800ec0947 */ /* 0x000fea000383ffff */
.L_x_72:
[----:B------:R-:W-:Y:S05]  /*b630*/  BSYNC B0 ;  /* 0x0000000000007941 */ /* 0x000fea0003800000 */
.L_x_54:
[----:B------:R-:W-:Y:S01]  /*b640*/  LOP3.LUT P0, RZ, R19, 0x2, RZ, 0xc0, !PT ;  /* 0x0000000213ff7812 */ /* 0x000fe2000780c0ff */
[----:B------:R-:W-:-:S12]  /*b650*/  BSSY B0, `(.L_x_106) ;  /* 0x000003a000007945 */ /* 0x000fd80003800000 */
[----:B------:R-:W-:Y:S05]  /*b660*/  @!P0 BRA `(.L_x_107) ;  /* 0x0000000000e08947 */ /* 0x000fea0003800000 */
[----:B-1----:R-:W3:Y:S01]  /*b670*/  LDL R0, [R1+0x4] ;  /* 0x0000040001007983 */ /* 0x002ee20000100800 */
[----:B------:R-:W-:Y:S01]  /*b680*/  LEA R3, R18, UR36, 0x3 ;  /* 0x0000002412037c11 */ /* 0x000fe2000f8e18ff */
[----:B------:R-:W-:Y:S01]  /*b690*/  BSSY B1, `(.L_x_108) ;  /* 0x0000007000017945 */ /* 0x000fe20003800000 */
[----:B------:R-:W1:Y:S02]  /*b6a0*/  S2R R2, SR_TID.X ;  /* 0x0000000000027919 */ /* 0x000e640000002100 */
[----:B-1----:R-:W-:-:S04]  /*b6b0*/  LOP3.LUT R2, R2, 0x7f, RZ, 0xc0, !PT ;  /* 0x0000007f02027812 */ /* 0x002fc800078ec0ff */
[----:B------:R-:W-:Y:S02]  /*b6c0*/  ISETP.NE.AND P1, PT, R2, RZ, PT ;  /* 0x000000ff0200720c */ /* 0x000fe40003f25270 */
[----:B---3--:R-:W-:-:S04]  /*b6d0*/  SHF.L.U32 R0, R0, 0x1f, RZ ;  /* 0x0000001f00007819 */ /* 0x008fc800000006ff */
[----:B------:R-:W1:Y:S02]  /*b6e0*/  SYNCS.PHASECHK.TRANS64.TRYWAIT P0, [R3+URZ+0x34860], R0 ;  /* 0x03486000030075a7 */ /* 0x000e64000800017f */
[----:B-1----:R-:W-:Y:S05]  /*b6f0*/  @!P0 BRA `(.L_x_109) ;  /* 0x0000001800148947 */ /* 0x002fea0003800000 */
.L_x_159:
[----:B------:R-:W-:Y:S05]  /*b700*/  BSYNC B1 ;  /* 0x0000000000017941 */ /* 0x000fea0003800000 */
.L_x_108:
[----:B------:R-:W-:Y:S04]  /*b710*/  BSSY B1, `(.L_x_110) ;  /* 0x0000009000017945 */ /* 0x000fe80003800000 */
[----:B------:R-:W-:Y:S05]  /*b720*/  @P1 BRA `(.L_x_111) ;  /* 0x00000000001c1947 */ /* 0x000fea0003800000 */
[----:B------:R-:W3:Y:S01]  /*b730*/  S2R R2, SR_TID.X ;  /* 0x0000000000027919 */ /* 0x000ee20000002100 */
[----:B-1----:R-:W-:-:S04]  /*b740*/  IMAD.MOV.U32 R0, RZ, RZ, 0x8000 ;  /* 0x00008000ff007424 */ /* 0x002fc800078e00ff */
[----:B------:R4:W-:Y:S01]  /*b750*/  SYNCS.ARRIVE.TRANS64 RZ, [R3+URZ+0x34850], R0 ;  /* 0x0348500003ff79a7 */ /* 0x0009e2000800003f */
[----:B---3--:R-:W-:-:S04]  /*b760*/  LOP3.LUT R2, R2, 0x1f, RZ, 0xc0, !PT ;  /* 0x0000001f02027812 */ /* 0x008fc800078ec0ff */
[----:B------:R-:W-:-:S13]  /*b770*/  ISETP.NE.AND P0, PT, R2, RZ, PT ;  /* 0x000000ff0200720c */ /* 0x000fda0003f05270 */
[----:B----4-:R-:W-:Y:S05]  /*b780*/  @!P0 BRA `(.L_x_111) ;  /* 0x0000000000048947 */ /* 0x010fea0003800000 */
[----:B------:R-:W-:Y:S01]  /*b790*/  BPT.TRAP 0x1 ;  /* 0x000000040000795c */ /* 0x000fe20000300000 */
.L_x_111:
[----:B------:R-:W-:Y:S05]  /*b7a0*/  BSYNC B1 ;  /* 0x0000000000017941 */ /* 0x000fea0003800000 */
.L_x_110:
[----:B------:R-:W3:Y:S01]  /*b7b0*/  LDL R4, [R1+0x8] ;  /* 0x0000080001047983 */ /* 0x000ee20000100800 */
[----:B------:R-:W-:Y:S01]  /*b7c0*/  LEA R2, R18, UR36, 0xf ;  /* 0x0000002412027c11 */ /* 0x000fe2000f8e78ff */
[----:B-1----:R-:W-:Y:S01]  /*b7d0*/  VIADD R0, R3, 0x34850 ;  /* 0x0003485003007836 */ /* 0x002fe20000000000 */
[----:B------:R-:W-:Y:S01]  /*b7e0*/  UIADD3 UR4, UP0, UR38, 0x470, URZ ;  /* 0x0000047026047890 */ /* 0x000fe2000ff1e03f */
[----:B------:R-:W-:Y:S01]  /*b7f0*/  PLOP3.LUT P0, PT, PT, PT, PT, 0x80, 0x0 ;  /* 0x000000000000781c */ /* 0x000fe20003f0f070 */
[----:B------:R-:W-:Y:S01]  /*b800*/  UMOV UR6, 0x0 ;  /* 0x0000000000067882 */ /* 0x000fe20000000000 */
[----:B------:R-:W-:Y:S01]  /*b810*/  UMOV UR7, 0x14f00000 ;  /* 0x14f0000000077882 */ /* 0x000fe20000000000 */
[----:B------:R-:W-:Y:S01]  /*b820*/  UIADD3.X UR5, URZ, UR39, URZ, UP0, !UPT ;  /* 0x000000273f057290 */ /* 0x000fe200087fe43f */
[----:B------:R-:W-:Y:S01]  /*b830*/  UMOV UR10, URZ ;  /* 0x0000003f000a7c82 */ /* 0x000fe20008000000 */
[----:B---3--:R-:W-:Y:S02]  /*b840*/  IMAD.SHL.U32 R3, R4, 0x80, RZ ;  /* 0x0000008004037824 */ /* 0x008fe400078e00ff */
[----:B------:R-:W-:-:S08]  /*b850*/  VIADD R4, R2, 0x400 ;  /* 0x0000040002047836 */ /* 0x000fd00000000000 */
.L_x_112:
        /* <DEDUP_REMOVED lines=9> */
[----:B-1----:R-:W-:Y:S05]  /*b8f0*/  @P0 BRA.U.ANY `(.L_x_112) ;  /* 0xfffffffd00d80947 */ /* 0x002fea000393ffff */
[----:B------:R-:W-:Y:S01]  /*b900*/  PLOP3.LUT P0, PT, PT, PT, PT, 0x80, 0x0 ;  /* 0x000000000000781c */ /* 0x000fe20003f0f070 */
[----:B------:R-:W-:Y:S01]  /*b910*/  VIADD R2, R2, 0x4400 ;  /* 0x0000440002027836 */ /* 0x000fe20000000000 */
[----:B------:R-:W-:Y:S01]  /*b920*/  UMOV UR6, 0x0 ;  /* 0x0000000000067882 */ /* 0x000fe20000000000 */
[----:B------:R-:W-:Y:S01]  /*b930*/  UMOV UR7, 0x14f00000 ;  /* 0x14f0000000077882 */ /* 0x000fe20000000000 */
[----:B------:R-:W-:-:S09]  /*b940*/  UMOV UR10, 0x40 ;  /* 0x00000040000a7882 */ /* 0x000fd20000000000 */
.L_x_113:
        /* <DEDUP_REMOVED lines=9> */
[----:B---3--:R-:W-:Y:S05]  /*b9e0*/  @P0 BRA.U.ANY `(.L_x_113) ;  /* 0xfffffffd00d80947 */ /* 0x008fea000393ffff */
.L_x_107:
[----:B------:R-:W-:Y:S05]  /*b9f0*/  BSYNC B0 ;  /* 0x0000000000007941 */ /* 0x000fea0003800000 */
.L_x_106:
[----:B0-----:R-:W3:Y:S01]  /*ba00*/  LDL.LU R6, [R1+0x24] ;  /* 0x0000240001067983 */ /* 0x001ee20000300800 */
[----:B------:R-:W-:Y:S01]  /*ba10*/  VIADD R18, R18, 0x1 ;  /* 0x0000000112127836 */ /* 0x000fe20000000000 */
[----:B------:R-:W-:Y:S02]  /*ba20*/  ULDC UR4, c[0x0][0xc34] ;  /* 0x00030d0000047ab9 */ /* 0x000fe40000000800 */
[----:B------:R-:W4:Y:S04]  /*ba30*/  LDL.LU R5, [R1+0x4] ;  /* 0x0000040001057983 */ /* 0x000f280000300800 */
[----:B------:R-:W5:Y:S01]  /*ba40*/  LDL.LU R4, [R1+0x2c] ;  /* 0x00002c0001047983 */ /* 0x000f620000300800 */
[----:B------:R-:W-:-:S04]  /*ba50*/  ISETP.NE.AND P0, PT, R18, 0x2, PT ;  /* 0x000000021200780c */ /* 0x000fc80003f05270 */
[----:B-1----:R-:W-:Y:S02]  /*ba60*/  SEL R0, RZ, 0x1, P0 ;  /* 0x00000001ff007807 */ /* 0x002fe40000000000 */
[----:B------:R-:W-:Y:S01]  /*ba70*/  SEL R18, R18, RZ, P0 ;  /* 0x000000ff12127207 */ /* 0x000fe20000000000 */
[----:B---3--:R-:W-:Y:S01]  /*ba80*/  VIADD R6, R6, UR37 ;  /* 0x0000002506067c36 */ /* 0x008fe20008000000 */
[----:B----4-:R-:W-:-:S04]  /*ba90*/  LOP3.LUT R5, R5, R0, RZ, 0x3c, !PT ;  /* 0x0000000005057212 */ /* 0x010fc800078e3cff */
[----:B------:R0:W-:Y:S01]  /*baa0*/  STL [R1+0x24], R6 ;  /* 0x0000240601007387 */ /* 0x0001e20000100800 */
[----:B------:R-:W-:Y:S01]  /*bab0*/  ISETP.GE.AND P1, PT, R6, UR4, PT ;  /* 0x0000000406007c0c */ /* 0x000fe2000bf26270 */
[----:B-----5:R-:W-:-:S05]  /*bac0*/  VIADD R4, R4, 0x1 ;  /* 0x0000000104047836 */ /* 0x020fca0000000000 */
[----:B------:R0:W-:Y:S04]  /*bad0*/  STL [R1+0x2c], R4 ;  /* 0x00002c0401007387 */ /* 0x0001e80000100800 */
[----:B------:R0:W-:Y:S03]  /*bae0*/  STL [R1+0x4], R5 ;  /* 0x0000040501007387 */ /* 0x0001e60000100800 */
[----:B------:R-:W-:Y:S05]  /*baf0*/  @!P1 BRA `(.L_x_114) ;  /* 0xffffffc000b09947 */ /* 0x000fea000383ffff */
[----:B------:R-:W-:-:S07]  /*bb00*/  LOP3.LUT R2, R4, 0x1, RZ, 0xc, !PT ;  /* 0x0000000104027812 */ /* 0x000fce00078e0cff */
.L_x_38:
[----:B0-----:R-:W0:Y:S01]  /*bb10*/  S2R R3, SR_CgaCtaId ;  /* 0x0000000000037919 */ /* 0x001e220000008800 */
[----:B------:R-:W-:Y:S01]  /*bb20*/  MOV R0, 0x400 ;  /* 0x0000040000007802 */ /* 0x000fe20000000f00 */
[----:B------:R-:W-:Y:S03]  /*bb30*/  BSSY B0, `(.L_x_115) ;  /* 0x0000005000007945 */ /* 0x000fe60003800000 */
[----:B0-----:R-:W-:Y:S02]  /*bb40*/  LEA R0, R3, R0, 0x18 ;  /* 0x0000000003007211 */ /* 0x001fe400078ec0ff */
[----:B------:R-:W-:-:S04]  /*bb50*/  SHF.L.U32 R3, R2, 0x1f, RZ ;  /* 0x0000001f02037819 */ /* 0x000fc800000006ff */
[----:B------:R-:W0:Y:S02]  /*bb60*/  SYNCS.PHASECHK.TRANS64.TRYWAIT P0, [R0+URZ+0x34820], R3 ;  /* 0x03482003000075a7 */ /* 0x000e24000800017f */
[----:B0-----:R-:W-:Y:S05]  /*bb70*/  @!P0 BRA `(.L_x_116) ;  /* 0x0000001400088947 */ /* 0x001fea0003800000 */
.L_x_160:
[----:B------:R-:W-:Y:S05]  /*bb80*/  BSYNC B0 ;  /* 0x0000000000007941 */ /* 0x000fea0003800000 */
.L_x_115:
[----:B------:R-:W-:-:S03]  /*bb90*/  UMOV UR4, 0xffffffff ;  /* 0xffffffff00047882 */ /* 0x000fc60000000000 */
[----:B------:R-:W-:Y:S05]  /*bba0*/  BRA.DIV UR4, `(.L_x_117) ;  /* 0x0000001604107947 */ /* 0x000fea000b800000 */
[----:B------:R-:W1:Y:S02]  /*bbb0*/  S2R R2, SR_TID.X ;  /* 0x0000000000027919 */ /* 0x000e640000002100 */
[----:B-1----:R-:W-:-:S04]  /*bbc0*/  SHF.R.U32.HI R2, RZ, 0x5, R2 ;  /* 0x00000005ff027819 */ /* 0x002fc80000011602 */
[----:B------:R-:W-:-:S05]  /*bbd0*/  LOP3.LUT R2, R2, 0x3, RZ, 0xc0, !PT ;  /* 0x0000000302027812 */ /* 0x000fca00078ec0ff */
[----:B------:R1:W3:Y:S02]  /*bbe0*/  SHFL.IDX PT, R14, R2, RZ, 0x1f ;  /* 0x00001fff020e7589 */ /* 0x0002e400000e0000 */
.L_x_163:
[----:B---3--:R-:W-:Y:S01]  /*bbf0*/  ISETP.NE.AND P0, PT, R14, RZ, PT ;  /* 0x000000ff0e00720c */ /* 0x008fe20003f05270 */
[----:B------:R-:W-:-:S12]  /*bc00*/  BSSY B0, `(.L_x_118) ;  /* 0x0000025000007945 */ /* 0x000fd80003800000 */
[----:B------:R-:W-:Y:S05]  /*bc10*/  @P0 BRA `(.L_x_119) ;  /* 0x00000000008c0947 */ /* 0x000fea0003800000 */
[----:B------:R-:W-:-:S03]  /*bc20*/  UMOV UR4, 0xffffffff ;  /* 0xffffffff00047882 */ /* 0x000fc60000000000 */
[----:B------:R-:W-:Y:S05]  /*bc30*/  BRA.DIV UR4, `(.L_x_120) ;  /* 0x0000001604207947 */ /* 0x000fea000b800000 */
[----:B------:R-:W-:-:S13]  /*bc40*/  ELECT P6, URZ, PT ;  /* 0x00000000003f782f */ /* 0x000fda00038c0000 */
.L_x_166:
[----:B------:R-:W-:Y:S05]  /*bc50*/  @!P6 BRA `(.L_x_119) ;  /* 0x00000000007ce947 */ /* 0x000fea0003800000 */
[----:B-1----:R-:W3:Y:S02]  /*bc60*/  LDL.LU R2, [R1+0x30] ;  /* 0x0000300001027983 */ /* 0x002ee40000300800 */
[----:B---3--:R-:W-:-:S04]  /*bc70*/  LOP3.LUT R2, R2, 0x2, RZ, 0xfc, !PT ;  /* 0x0000000202027812 */ /* 0x008fc800078efcff */
[----:B------:R-:W-:-:S13]  /*bc80*/  ISETP.NE.AND P2, PT, R2, 0x3, PT ;  /* 0x000000030200780c */ /* 0x000fda0003f45270 */
[----:B------:R-:W-:Y:S05]  /*bc90*/  @!P2 BRA `(.L_x_121) ;  /* 0x000000000004a947 */ /* 0x000fea0003800000 */
[----:B------:R-:W-:Y:S01]  /*bca0*/  BPT.TRAP 0x1 ;  /* 0x000000040000795c */ /* 0x000fe20000300000 */
.L_x_121:
[----:B------:R-:W3:Y:S01]  /*bcb0*/  LDL.LU R7, [R1+0x4] ;  /* 0x0000040001077983 */ /* 0x000ee20000300800 */
[----:B0-----:R-:W-:Y:S02]  /*bcc0*/  VIADD R3, R0, 0x34840 ;  /* 0x0003484000037836 */ /* 0x001fe40000000000 */
[C---:B------:R-:W-:Y:S02]  /*bcd0*/  VIADD R2, R18.reuse, 0x1 ;  /* 0x0000000112027836 */ /* 0x040fe40000000000 */
[----:B------:R-:W-:-:S03]  /*bce0*/  IMAD R6, R18, 0x8, R3 ;  /* 0x0000000812067824 */ /* 0x000fc600078e0203 */
[----:B------:R-:W-:-:S04]  /*bcf0*/  ISETP.NE.AND P1, PT, R2, 0x2, PT ;  /* 0x000000020200780c */ /* 0x000fc80003f25270 */
[----:B------:R-:W-:Y:S02]  /*bd00*/  SEL R4, RZ, 0x1, P1 ;  /* 0x00000001ff047807 */ /* 0x000fe40000800000 */
[C---:B---3--:R-:W-:Y:S02]  /*bd10*/  SHF.L.U32 R5, R7.reuse, 0x1f, RZ ;  /* 0x0000001f07057819 */ /* 0x048fe400000006ff */
[----:B------:R-:W-:Y:S02]  /*bd20*/  LOP3.LUT R7, R7, R4, RZ, 0x3c, !PT ;  /* 0x0000000407077212 */ /* 0x000fe400078e3cff */
[----:B------:R-:W0:Y:S01]  /*bd30*/  SYNCS.PHASECHK.TRANS64.TRYWAIT P0, [R6+URZ], R5 ;  /* 0x00000005060075a7 */ /* 0x000e22000800017f */
[----:B------:R-:W-:Y:S02]  /*bd40*/  SEL R4, R2, RZ, P1 ;  /* 0x000000ff02047207 */ /* 0x000fe40000800000 */
[----:B------:R-:W-:-:S03]  /*bd50*/  SHF.L.U32 R2, R7, 0x1f, RZ ;  /* 0x0000001f07027819 */ /* 0x000fc600000006ff */
[----:B------:R-:W-:Y:S01]  /*bd60*/  IMAD R3, R4, 0x8, R3 ;  /* 0x0000000804037824 */ /* 0x000fe200078e0203 */
[----:B0-----:R-:W-:Y:S06]  /*bd70*/  @!P0 BRA `(.L_x_122) ;  /* 0x0000001000f08947 */ /* 0x001fec0003800000 */
.L_x_167:
[----:B------:R-:W1:Y:S02]  /*bd80*/  SYNCS.PHASECHK.TRANS64.TRYWAIT P0, [R3+URZ], R2 ;  /* 0x00000002030075a7 */ /* 0x000e64000800017f */
[----:B-1----:R-:W-:Y:S05]  /*bd90*/  @!P0 BRA `(.L_x_123) ;  /* 0x0000001000fc8947 */ /* 0x002fea0003800000 */
.L_x_168:
[----:B------:R-:W-:Y:S05]  /*bda0*/  @!P2 BRA `(.L_x_124) ;  /* 0x000000000004a947 */ /* 0x000fea0003800000 */
[----:B------:R-:W-:Y:S01]  /*bdb0*/  BPT.TRAP 0x1 ;  /* 0x000000040000795c */ /* 0x000fe20000300000 */
.L_x_124:
[----:B-1----:R-:W-:-:S04]  /*bdc0*/  VIADD R3, R0, 0x34860 ;  /* 0x0003486000037836 */ /* 0x002fc80000000000 */
[----:B------:R-:W-:-:S04]  /*bdd0*/  IMAD R18, R18, 0x8, R3 ;  /* 0x0000000812127824 */ /* 0x000fc800078e0203 */
[----:B------:R-:W1:Y:S02]  /*bde0*/  SYNCS.PHASECHK.TRANS64.TRYWAIT P0, [R18+URZ], R5 ;  /* 0x00000005120075a7 */ /* 0x000e64000800017f */
[----:B-1----:R-:W-:Y:S05]  /*bdf0*/  @!P0 BRA `(.L_x_125) ;  /* 0x0000001000f88947 */ /* 0x002fea0003800000 */
.L_x_169:
[----:B------:R-:W-:-:S07]  /*be00*/  IMAD R3, R4, 0x8, R3 ;  /* 0x0000000804037824 */ /* 0x000fce00078e0203 */
.L_x_126:
[----:B---3--:R3:W4:Y:S02]  /*be10*/  SYNCS.PHASECHK.TRANS64.TRYWAIT P0, [R3+URZ], R2 ;  /* 0x00000002030075a7 */ /* 0x008724000800017f */
[----:B----4-:R-:W-:Y:S05]  /*be20*/  @!P0 NANOSLEEP.SYNCS 0x989680 ;  /* 0x009896800000895d */ /* 0x010fea0003900000 */
[----:B------:R-:W4:Y:S02]  /*be30*/  @!P0 SYNCS.PHASECHK.TRANS64 P0, [R3+URZ], R2 ;  /* 0x00000002030085a7 */ /* 0x000f24000800007f */
[----:B----4-:R-:W-:Y:S05]  /*be40*/  @!P0 BRA `(.L_x_126) ;  /* 0xfffffffc00f08947 */ /* 0x010fea000383ffff */
.L_x_119:
[----:B------:R-:W-:Y:S05]  /*be50*/  BSYNC B0 ;  /* 0x0000000000007941 */ /* 0x000fea0003800000 */
.L_x_118:
[----:B------:R-:W-:Y:S05]  /*be60*/  EXIT ;  /* 0x000000000000794d */ /* 0x000fea0003800000 */
.L_x_10:
[----:B0-----:R-:W-:-:S04]  /*be70*/  IMAD.U32 R3, RZ, RZ, UR38 ;  /* 0x00000026ff037e24 */ /* 0x001fc8000f8e00ff */
[----:B------:R0:W1:Y:S03]  /*be80*/  SYNCS.PHASECHK.TRANS64.TRYWAIT P1, [R3+URZ+0x34800], R0 ;  /* 0x03480000030075a7 */ /* 0x000066000802017f */
[----:B-1----:R-:W-:Y:S05]  /*be90*/  @!P1 NANOSLEEP.SYNCS 0x989680 ;  /* 0x009896800000995d */ /* 0x002fea0003900000 */
[----:B------:R-:W1:Y:S02]  /*bea0*/  @!P1 SYNCS.PHASECHK.TRANS64 P1, [R3+URZ+0x34800], R0 ;  /* 0x03480000030095a7 */ /* 0x000e64000802007f */
[----:B-1----:R-:W-:Y:S05]  /*beb0*/  @!P1 BRA `(.L_x_10) ;  /* 0xfffffffc00ec9947 */ /* 0x002fea000383ffff */
[----:B------:R-:W-:Y:S05]  /*bec0*/  BRA `(.L_x_127) ;  /* 0xffffff5000a87947 */ /* 0x000fea000383ffff */
.L_x_14:
[----:B-1----:R1:W2:Y:S02]  /*bed0*/  SYNCS.PHASECHK.TRANS64.TRYWAIT P2, [R6+URZ+0x34830], R3 ;  /* 0x03483003060075a7 */ /* 0x0022a4000804017f */
[----:B--2---:R-:W-:Y:S05]  /*bee0*/  @!P2 NANOSLEEP.SYNCS 0x989680 ;  /* 0x009896800000a95d */ /* 0x004fea0003900000 */
[----:B------:R-:W2:Y:S02]  /*bef0*/  @!P2 SYNCS.PHASECHK.TRANS64 P2, [R6+URZ+0x34830], R3 ;  /* 0x034830030600a5a7 */ /* 0x000ea4000804007f */
[----:B--2---:R-:W-:Y:S05]  /*bf00*/  @!P2 BRA `(.L_x_14) ;  /* 0xfffffffc00f0a947 */ /* 0x004fea000383ffff */
[----:B------:R-:W-:Y:S05]  /*bf10*/  BRA `(.L_x_13) ;  /* 0xffffff5000d47947 */ /* 0x000fea000383ffff */
.L_x_19:
[----:B-1----:R-:W-:-:S04]  /*bf20*/  IMAD.U32 R3, RZ, RZ, UR7 ;  /* 0x00000007ff037e24 */ /* 0x002fc8000f8e00ff */
[----:B------:R1:W2:Y:S03]  /*bf30*/  SYNCS.PHASECHK.TRANS64.TRYWAIT P2, [R3+URZ+0x34830], R0 ;  /* 0x03483000030075a7 */ /* 0x0002a6000804017f */
[----:B--2---:R-:W-:Y:S05]  /*bf40*/  @!P2 NANOSLEEP.SYNCS 0x989680 ;  /* 0x009896800000a95d */ /* 0x004fea0003900000 */
[----:B------:R-:W2:Y:S02]  /*bf50*/  @!P2 SYNCS.PHASECHK.TRANS64 P2, [R3+URZ+0x34830], R0 ;  /* 0x034830000300a5a7 */ /* 0x000ea4000804007f */
[----:B--2---:R-:W-:Y:S05]  /*bf60*/  @!P2 BRA `(.L_x_19) ;  /* 0xfffffffc00eca947 */ /* 0x004fea000383ffff */
[----:B------:R-:W-:Y:S05]  /*bf70*/  BRA `(.L_x_18) ;  /* 0xffffff7800947947 */ /* 0x000fea000383ffff */
.L_x_23:
[----:B-1----:R-:W-:-:S04]  /*bf80*/  IMAD.U32 R3, RZ, RZ, UR10 ;  /* 0x0000000aff037e24 */ /* 0x002fc8000f8e00ff */
[----:B------:R1:W2:Y:S03]  /*bf90*/  SYNCS.PHASECHK.TRANS64.TRYWAIT P2, [R3+URZ+0x34850], R0 ;  /* 0x03485000030075a7 */ /* 0x0002a6000804017f */
[----:B--2---:R-:W-:Y:S05]  /*bfa0*/  @!P2 NANOSLEEP.SYNCS 0x989680 ;  /* 0x009896800000a95d */ /* 0x004fea0003900000 */
[----:B------:R-:W2:Y:S02]  /*bfb0*/  @!P2 SYNCS.PHASECHK.TRANS64 P2, [R3+URZ+0x34850], R0 ;  /* 0x034850000300a5a7 */ /* 0x000ea4000804007f */
[----:B--2---:R-:W-:Y:S05]  /*bfc0*/  @!P2 BRA `(.L_x_23) ;  /* 0xfffffffc00eca947 */ /* 0x004fea000383ffff */
[----:B------:R-:W-:Y:S05]  /*bfd0*/  BRA `(.L_x_22) ;  /* 0xffffff8000c47947 */ /* 0x000fea000383ffff */
.L_x_28:
[----:B-1----:R-:W-:-:S04]  /*bfe0*/  IMAD.U32 R5, RZ, RZ, UR12 ;  /* 0x0000000cff057e24 */ /* 0x002fc8000f8e00ff */
[----:B------:R1:W2:Y:S03]  /*bff0*/  SYNCS.PHASECHK.TRANS64.TRYWAIT P0, [R5+URZ+0x34850], R4 ;  /* 0x03485004050075a7 */ /* 0x0002a6000800017f */
[----:B--2---:R-:W-:Y:S05]  /*c000*/  @!P0 NANOSLEEP.SYNCS 0x989680 ;  /* 0x009896800000895d */ /* 0x004fea0003900000 */
[----:B------:R-:W2:Y:S02]  /*c010*/  @!P0 SYNCS.PHASECHK.TRANS64 P0, [R5+URZ+0x34850], R4 ;  /* 0x03485004050085a7 */ /* 0x000ea4000800007f */
[----:B--2---:R-:W-:Y:S05]  /*c020*/  @!P0 BRA `(.L_x_28) ;  /* 0xfffffffc00ec8947 */ /* 0x004fea000383ffff */
[----:B------:R-:W-:Y:S05]  /*c030*/  BRA `(.L_x_27) ;  /* 0xffffff9c00b87947 */ /* 0x000fea000383ffff */
.L_x_42:
[----:B------:R-:W1:Y:S01]  /*c040*/  S2R R0, SR_TID.X ;  /* 0x0000000000007919 */ /* 0x000e620000002100 */
[----:B------:R-:W-:Y:S01]  /*c050*/  BSSY B0, `(.L_x_128) ;  /* 0x000000a000007945 */ /* 0x000fe20003800000 */
[----:B------:R-:W-:Y:S02]  /*c060*/  IMAD.MOV.U32 R12, RZ, RZ, RZ ;  /* 0x000000ffff0c7224 */ /* 0x000fe400078e00ff */
[----:B------:R-:W-:Y:S02]  /*c070*/  IMAD.MOV.U32 R11, RZ, RZ, 0x1f ;  /* 0x0000001fff0b7424 */ /* 0x000fe400078e00ff */
[----:B------:R-:W-:Y:S01]  /*c080*/  IMAD.MOV.U32 R15, RZ, RZ, -0x1 ;  /* 0xffffffffff0f7424 */ /* 0x000fe200078e00ff */
[----:B-1----:R-:W-:-:S04]  /*c090*/  SHF.R.U32.HI R0, RZ, 0x5, R0 ;  /* 0x00000005ff007819 */ /* 0x002fc80000011600 */
[----:B------:R-:W-:-:S05]  /*c0a0*/  LOP3.LUT R0, R0, 0x3, RZ, 0xc0, !PT ;  /* 0x0000000300007812 */ /* 0x000fca00078ec0ff */
[----:B------:R-:W-:-:S07]  /*c0b0*/  IMAD.MOV.U32 R13, RZ, RZ, R0 ;  /* 0x000000ffff0d7224 */ /* 0x000fce00078e0000 */
[----:B0-2---:R-:W-:Y:S05]  /*c0c0*/  WARPSYNC.COLLECTIVE R15, `(.L_x_129) ;  /* 0x000000000f087348 */ /* 0x005fea0003c00000 */
[----:B------:R1:W3:Y:S02]  /*c0d0*/  SHFL.IDX P6, R14, R13, R12, R11 ;  /* 0x0000000c0d0e7389 */ /* 0x0002e400000c000b */
[----:B0123--:R-:W-:Y:S01]  /*c0e0*/  ENDCOLLECTIVE ;  /* 0x000000000000791b */ /* 0x00ffe20003800000 */
.L_x_129:
[----:B------:R-:W-:Y:S05]  /*c0f0*/  BSYNC B0 ;  /* 0x0000000000007941 */ /* 0x000fea0003800000 */
.L_x_128:
[----:B------:R-:W-:Y:S05]  /*c100*/  BRA `(.L_x_130) ;  /* 0xffffffc000f47947 */ /* 0x000fea000383ffff */
.L_x_44:
[----:B------:R-:W-:Y:S01]  /*c110*/  BSSY B0, `(.L_x_131) ;  /* 0x0000006000007945 */ /* 0x000fe20003800000 */
[----:B------:R-:W-:-:S07]  /*c120*/  IMAD.MOV.U32 R15, RZ, RZ, -0x1 ;  /* 0xffffffffff0f7424 */ /* 0x000fce00078e00ff */
[----:B012---:R-:W-:Y:S05]  /*c130*/  WARPSYNC.COLLECTIVE R15, `(.L_x_132) ;  /* 0x000000000f0c7348 */ /* 0x007fea0003c00000 */
[----:B------:R-:W-:Y:S02]  /*c140*/  ELECT P6, UR62, PT ;  /* 0x00000000003e782f */ /* 0x000fe400038c0000 */
[----:B------:R-:W-:Y:S01]  /*c150*/  MOV R14, UR62 ;  /* 0x0000003e000e7c02 */ /* 0x000fe20008000f00 */
[----:B012---:R-:W-:Y:S10]  /*c160*/  ENDCOLLECTIVE ;  /* 0x000000000000791b */ /* 0x007ff40003800000 */
.L_x_132:
[----:B------:R-:W-:Y:S05]  /*c170*/  BSYNC B0 ;  /* 0x0000000000007941 */ /* 0x000fea0003800000 */
.L_x_131:
[----:B------:R-:W-:Y:S05]  /*c180*/  BRA `(.L_x_133) ;  /* 0xffffffc000f47947 */ /* 0x000fea000383ffff */
.L_x_46:
[----:B-1----:R1:W4:Y:S02]  /*c190*/  SYNCS.PHASECHK.TRANS64.TRYWAIT P0, [R0+URZ+0x34840], R2 ;  /* 0x03484002000075a7 */ /* 0x002324000800017f */
[----:B----4-:R-:W-:Y:S05]  /*c1a0*/  @!P0 NANOSLEEP.SYNCS 0x989680 ;  /* 0x009896800000895d */ /* 0x010fea0003900000 */
[----:B------:R-:W4:Y:S02]  /*c1b0*/  @!P0 SYNCS.PHASECHK.TRANS64 P0, [R0+URZ+0x34840], R2 ;  /* 0x03484002000085a7 */ /* 0x000f24000800007f */
[----:B----4-:R-:W-:Y:S05]  /*c1c0*/  @!P0 BRA `(.L_x_46) ;  /* 0xfffffffc00f08947 */ /* 0x010fea000383ffff */
[----:B------:R-:W-:Y:S05]  /*c1d0*/  BRA `(.L_x_134) ;  /* 0xffffffc400507947 */ /* 0x000fea000383ffff */
.L_x_49:
[----:B------:R-:W-:Y:S01]  /*c1e0*/  IMAD.MOV.U32 R13, RZ, RZ, R4 ;  /* 0x000000ffff0d7224 */ /* 0x000fe200078e0004 */
[----:B------:R-:W0:Y:S01]  /*c1f0*/  S2R R7, SR_TID.X ;  /* 0x0000000000077919 */ /* 0x000e220000002100 */
[----:B------:R-:W-:Y:S02]  /*c200*/  IMAD.MOV.U32 R12, RZ, RZ, RZ ;  /* 0x000000ffff0c7224 */ /* 0x000fe400078e00ff */
[----:B------:R-:W-:Y:S02]  /*c210*/  IMAD.MOV.U32 R11, RZ, RZ, 0x181f ;  /* 0x0000181fff0b7424 */ /* 0x000fe400078e00ff */
[----:B------:R-:W-:-:S07]  /*c220*/  IMAD.MOV.U32 R15, RZ, RZ, -0x1 ;  /* 0xffffffffff0f7424 */ /* 0x000fce00078e00ff */
[----:B0----5:R-:W-:Y:S05]  /*c230*/  WARPSYNC.COLLECTIVE R15, `(.L_x_135) ;  /* 0x000000000f087348 */ /* 0x021fea0003c00000 */
[----:B------:R1:W2:Y:S02]  /*c240*/  SHFL.IDX P6, R14, R13, R12, R11 ;  /* 0x0000000c0d0e7389 */ /* 0x0002a400000c000b */
[----:B012--5:R-:W-:Y:S01]  /*c250*/  ENDCOLLECTIVE ;  /* 0x000000000000791b */ /* 0x027fe20003800000 */
.L_x_135:
[----:B------:R-:W-:Y:S01]  /*c260*/  IMAD.MOV.U32 R13, RZ, RZ, R0 ;  /* 0x000000ffff0d7224 */ /* 0x000fe200078e0000 */
[----:B------:R-:W-:Y:S01]  /*c270*/  LOP3.LUT R7, R7, 0x7f, RZ, 0xc0, !PT ;  /* 0x0000007f07077812 */ /* 0x000fe200078ec0ff */
[----:B------:R-:W-:-:S07]  /*c280*/  IMAD.MOV.U32 R6, RZ, RZ, R14 ;  /* 0x000000ffff067224 */ /* 0x000fce00078e000e */
[----:B------:R-:W-:Y:S05]  /*c290*/  WARPSYNC.COLLECTIVE R15, `(.L_x_136) ;  /* 0x000000000f087348 */ /* 0x000fea0003c00000 */
[----:B------:R0:W1:Y:S02]  /*c2a0*/  SHFL.IDX P6, R14, R13, R12, R11 ;  /* 0x0000000c0d0e7389 */ /* 0x00006400000c000b */
[----:B01----:R-:W-:Y:S01]  /*c2b0*/  ENDCOLLECTIVE ;  /* 0x000000000000791b */ /* 0x003fe20003800000 */
.L_x_136:
[----:B------:R-:W-:Y:S01]  /*c2c0*/  SHF.R.U32.HI R2, RZ, 0x3, R7 ;  /* 0x00000003ff027819 */ /* 0x000fe20000011607 */
[----:B------:R-:W-:Y:S02]  /*c2d0*/  ULDC UR4, c[0x0][0x288] ;  /* 0x0000a20000047ab9 */ /* 0x000fe40000000800 */
[----:B------:R-:W-:Y:S02]  /*c2e0*/  IMAD R3, R8, UR4, RZ ;  /* 0x0000000408037c24 */ /* 0x000fe4000f8e02ff */
[----:B------:R-:W-:-:S04]  /*c2f0*/  IMAD.IADD R2, R2, 0x1, R5 ;  /* 0x0000000102027824 */ /* 0x000fc800078e0205 */
[C---:B------:R-:W-:Y:S01]  /*c300*/  VIADD R5, R2.reuse, 0x10 ;  /* 0x0000001002057836 */ /* 0x040fe20000000000 */
[----:B------:R-:W-:Y:S01]  /*c310*/  ISETP.GE.AND P3, PT, R2, R3, PT ;  /* 0x000000030200720c */ /* 0x000fe20003f66270 */
[----:B------:R-:W-:Y:S02]  /*c320*/  IMAD.MOV.U32 R13, RZ, RZ, R4 ;  /* 0x000000ffff0d7224 */ /* 0x000fe400078e0004 */
[----:B------:R-:W-:Y:S02]  /*c330*/  IMAD.MOV.U32 R12, RZ, RZ, 0x1 ;  /* 0x00000001ff0c7424 */ /* 0x000fe400078e00ff */
[----:B------:R-:W-:-:S08]  /*c340*/  IMAD.MOV.U32 R7, RZ, RZ, R14 ;  /* 0x000000ffff077224 */ /* 0x000fd000078e000e */
[----:B------:R-:W-:Y:S05]  /*c350*/  WARPSYNC.COLLECTIVE R15, `(.L_x_137) ;  /* 0x000000000f087348 */ /* 0x000fea0003c00000 */
[----:B------:R0:W1:Y:S02]  /*c360*/  SHFL.IDX P6, R14, R13, R12, R11 ;  /* 0x0000000c0d0e7389 */ /* 0x00006400000c000b */
[----:B01----:R-:W-:Y:S01]  /*c370*/  ENDCOLLECTIVE ;  /* 0x000000000000791b */ /* 0x003fe20003800000 */
.L_x_137:
[----:B------:R-:W-:-:S05]  /*c380*/  @!P3 LEA R7, P5, R9, R7, 0x1 ;  /* 0x000000070907b211 */ /* 0x000fca00078a08ff */
[----:B------:R-:W-:-:S05]  /*c390*/  @!P3 IMAD.X R6, RZ, RZ, R6, P5 ;  /* 0x000000ffff06b224 */ /* 0x000fca00028e0606 */
[----:B------:R-:W-:Y:S01]  /*c3a0*/  @!P3 LOP3.LUT R7, R7, R6, RZ, 0x3c, !PT ;  /* 0x000000060707b212 */ /* 0x000fe200078e3cff */
[----:B------:R-:W-:-:S03]  /*c3b0*/  IMAD.MOV.U32 R13, RZ, RZ, R0 ;  /* 0x000000ffff0d7224 */ /* 0x000fc600078e0000 */
[----:B------:R-:W-:-:S04]  /*c3c0*/  @!P3 LOP3.LUT R6, R7, R6, RZ, 0x3c, !PT ;  /* 0x000000060706b212 */ /* 0x000fc800078e3cff */
[----:B------:R-:W-:-:S05]  /*c3d0*/  @!P3 LOP3.LUT R7, R7, R6, RZ, 0x3c, !PT ;  /* 0x000000060707b212 */ /* 0x000fca00078e3cff */
[----:B------:R-:W-:Y:S01]  /*c3e0*/  @!PT LDS RZ, [RZ] ;  /* 0x00000000fffff984 */ /* 0x000fe20000000800 */
[----:B------:R-:W-:Y:S01]  /*c3f0*/  @!PT LDS RZ, [RZ] ;  /* 0x00000000fffff984 */ /* 0x000fe20000000800 */
[----:B------:R-:W-:Y:S01]  /*c400*/  @!PT LDS RZ, [RZ] ;  /* 0x00000000fffff984 */ /* 0x000fe20000000800 */
[----:B------:R0:W-:Y:S04]  /*c410*/  @!P3 LDGSTS.E.BYPASS.LTC128B.128 [R10+0x10400], desc[UR60][R6.64], !P0 ;  /* 0x10400000060abfae */ /* 0x0001e8000c101d7c */
[----:B------:R0:W-:Y:S04]  /*c420*/  @!P3 LDGSTS.E.BYPASS.LTC128B.128 [R10+0x14400], desc[UR60][R6.64+0x80], !P1 ;  /* 0x14400080060abfae */ /* 0x0001e8000c901d7c */
[----:B------:R0:W-:Y:S01]  /*c430*/  @!P3 LDGSTS.E.BYPASS.LTC128B.128 [R10+0x18400], desc[UR60][R6.64+0x100], !P2 ;  /* 0x18400100060abfae */ /* 0x0001e2000d101d7c */
[----:B------:R-:W-:Y:S01]  /*c440*/  ISETP.GE.AND P3, PT, R5, R3, PT ;  /* 0x000000030500720c */ /* 0x000fe20003f66270 */
[----:B------:R-:W-:-:S12]  /*c450*/  IMAD.MOV.U32 R5, RZ, RZ, R14 ;  /* 0x000000ffff057224 */ /* 0x000fd800078e000e */
[----:B0-----:R-:W-:Y:S05]  /*c460*/  WARPSYNC.COLLECTIVE R15, `(.L_x_138) ;  /* 0x000000000f087348 */ /* 0x001fea0003c00000 */
[----:B------:R1:W2:Y:S02]  /*c470*/  SHFL.IDX P6, R14, R13, R12, R11 ;  /* 0x0000000c0d0e7389 */ /* 0x0002a400000c000b */
[----:B012---:R-:W-:Y:S01]  /*c480*/  ENDCOLLECTIVE ;  /* 0x000000000000791b */ /* 0x007fe20003800000 */
.L_x_138:
[----:B------:R-:W-:Y:S02]  /*c490*/  IMAD.MOV.U32 R13, RZ, RZ, R4 ;  /* 0x000000ffff0d7224 */ /* 0x000fe400078e0004 */
[----:B------:R-:W-:Y:S02]  /*c4a0*/  IMAD.MOV.U32 R12, RZ, RZ, 0x2 ;  /* 0x00000002ff0c7424 */ /* 0x000fe400078e00ff */
[----:B------:R-:W-:-:S07]  /*c4b0*/  IMAD.MOV.U32 R8, RZ, RZ, R14 ;  /* 0x000000ffff087224 */ /* 0x000fce00078e000e */
[----:B------:R-:W-:Y:S05]  /*c4c0*/  WARPSYNC.COLLECTIVE R15, `(.L_x_139) ;  /* 0x000000000f087348 */ /* 0x000fea0003c00000 */
[----:B------:R0:W1:Y:S02]  /*c4d0*/  SHFL.IDX P6, R14, R13, R12, R11 ;  /* 0x0000000c0d0e7389 */ /* 0x00006400000c000b */
[----:B01----:R-:W-:Y:S01]  /*c4e0*/  ENDCOLLECTIVE ;  /* 0x000000000000791b */ /* 0x003fe20003800000 */
.L_x_139:
[----:B------:R-:W-:-:S05]  /*c4f0*/  @!P3 LEA R8, P5, R9, R8, 0x1 ;  /* 0x000000080908b211 */ /* 0x000fca00078a08ff */
[----:B------:R-:W-:Y:S02]  /*c500*/  @!P3 IMAD.X R5, RZ, RZ, R5, P5 ;  /* 0x000000ffff05b224 */ /* 0x000fe400028e0605 */
[----:B------:R-:W-:Y:S02]  /*c510*/  @!P3 IMAD.MOV.U32 R6, RZ, RZ, R8 ;  /* 0x000000ffff06b224 */ /* 0x000fe400078e0008 */
[----:B------:R-:W-:Y:S02]  /*c520*/  @!P3 IMAD.MOV.U32 R7, RZ, RZ, R5 ;  /* 0x000000ffff07b224 */ /* 0x000fe400078e0005 */
[----:B------:R-:W-:Y:S02]  /*c530*/  VIADD R5, R2, 0x20 ;  /* 0x0000002002057836 */ /* 0x000fe40000000000 */
[----:B------:R-:W-:Y:S01]  /*c540*/  IMAD.MOV.U32 R13, RZ, RZ, R0 ;  /* 0x000000ffff0d7224 */ /* 0x000fe200078e0000 */
        /* <DEDUP_REMOVED lines=11> */
.L_x_140:
[----:B------:R-:W-:Y:S02]  /*c600*/  IMAD.MOV.U32 R13, RZ, RZ, R4 ;  /* 0x000000ffff0d7224 */ /* 0x000fe400078e0004 */
[----:B------:R-:W-:Y:S02]  /*c610*/  IMAD.MOV.U32 R12, RZ, RZ, 0x3 ;  /* 0x00000003ff0c7424 */ /* 0x000fe400078e00ff */
[----:B------:R-:W-:-:S07]  /*c620*/  IMAD.MOV.U32 R8, RZ, RZ, R14 ;  /* 0x000000ffff087224 */ /* 0x000fce00078e000e */
[----:B------:R-:W-:Y:S05]  /*c630*/  WARPSYNC.COLLECTIVE R15, `(.L_x_141) ;  /* 0x000000000f087348 */ /* 0x000fea0003c00000 */
[----:B------:R0:W1:Y:S02]  /*c640*/  SHFL.IDX P6, R14, R13, R12, R11 ;  /* 0x0000000c0d0e7389 */ /* 0x00006400000c000b */
[----:B01----:R-:W-:Y:S01]  /*c650*/  ENDCOLLECTIVE ;  /* 0x000000000000791b */ /* 0x003fe20003800000 */
.L_x_141:
[----:B------:R-:W-:-:S05]  /*c660*/  @!P3 LEA R8, P4, R9, R8, 0x1 ;  /* 0x000000080908b211 */ /* 0x000fca00078808ff */
[----:B------:R-:W-:Y:S02]  /*c670*/  @!P3 IMAD.X R9, RZ, RZ, R5, P4 ;  /* 0x000000ffff09b224 */ /* 0x000fe400020e0605 */
[----:B------:R-:W-:Y:S02]  /*c680*/  @!P3 IMAD.MOV.U32 R6, RZ, RZ, R8 ;  /* 0x000000ffff06b224 */ /* 0x000fe400078e0008 */
[----:B------:R-:W-:Y:S02]  /*c690*/  @!P3 IMAD.MOV.U32 R7, RZ, RZ, R9 ;  /* 0x000000ffff07b224 */ /* 0x000fe400078e0009 */
[----:B------:R-:W0:Y:S01]  /*c6a0*/  S2R R9, SR_TID.X ;  /* 0x0000000000097919 */ /* 0x000e220000002100 */
[C---:B------:R-:W-:Y:S02]  /*c6b0*/  VIADD R5, R2.reuse, 0x30 ;  /* 0x0000003002057836 */ /* 0x040fe40000000000 */
[----:B------:R-:W-:Y:S01]  /*c6c0*/  IMAD.MOV.U32 R13, RZ, RZ, R0 ;  /* 0x000000ffff0d7224 */ /* 0x000fe200078e0000 */
[----:B------:R-:W-:Y:S01]  /*c6d0*/  @!PT LDS RZ, [RZ] ;  /* 0x00000000fffff984 */ /* 0x000fe20000000800 */
[----:B------:R-:W-:Y:S01]  /*c6e0*/  @!PT LDS RZ, [RZ] ;  /* 0x00000000fffff984 */ /* 0x000fe20000000800 */
[----:B------:R-:W-:Y:S01]  /*c6f0*/  @!PT LDS RZ, [RZ] ;  /* 0x00000000fffff984 */ /* 0x000fe20000000800 */
[----:B------:R1:W-:Y:S01]  /*c700*/  @!P3 LDGSTS.E.BYPASS.LTC128B.128 [R10+0x11400], desc[UR60][R6.64], !P0 ;  /* 0x11400000060abfae */ /* 0x0003e2000c101d7c */
[----:B------:R-:W-:-:S03]  /*c710*/  VIADD R8, R2, 0x60 ;  /* 0x0000006002087836 */ /* 0x000fc60000000000 */
[----:B------:R1:W-:Y:S04]  /*c720*/  @!P3 LDGSTS.E.BYPASS.LTC128B.128 [R10+0x15400], desc[UR60][R6.64+0x80], !P1 ;  /* 0x15400080060abfae */ /* 0x0003e8000c901d7c */
[----:B------:R1:W-:Y:S01]  /*c730*/  @!P3 LDGSTS.E.BYPASS.LTC128B.128 [R10+0x19400], desc[UR60][R6.64+0x100], !P2 ;  /* 0x19400100060abfae */ /* 0x0003e2000d101d7c */
[----:B------:R-:W-:Y:S01]  /*c740*/  ISETP.GE.AND P3, PT, R5, R3, PT ;  /* 0x000000030500720c */ /* 0x000fe20003f66270 */
[----:B------:R-:W-:-:S12]  /*c750*/  IMAD.MOV.U32 R5, RZ, RZ, R14 ;  /* 0x000000ffff057224 */ /* 0x000fd800078e000e */
[----:B01----:R-:W-:Y:S05]  /*c760*/  WARPSYNC.COLLECTIVE R15, `(.L_x_142) ;  /* 0x000000000f087348 */ /* 0x003fea0003c00000 */
[----:B------:R2:W3:Y:S02]  /*c770*/  SHFL.IDX P6, R14, R13, R12, R11 ;  /* 0x0000000c0d0e7389 */ /* 0x0004e400000c000b */
[----:B0123--:R-:W-:Y:S01]  /*c780*/  ENDCOLLECTIVE ;  /* 0x000000000000791b */ /* 0x00ffe20003800000 */
.L_x_142:
[----:B------:R-:W-:Y:S02]  /*c790*/  IMAD.MOV.U32 R13, RZ, RZ, R4 ;  /* 0x000000ffff0d7224 */ /* 0x000fe400078e0004 */
[----:B------:R-:W-:Y:S02]  /*c7a0*/  IMAD.MOV.U32 R12, RZ, RZ, 0x4 ;  /* 0x00000004ff0c7424 */ /* 0x000fe400078e00ff */
[----:B------:R-:W-:-:S05]  /*c7b0*/  IMAD.SHL.U32 R9, R9, 0x8, RZ ;  /* 0x0000000809097824 */ /* 0x000fca00078e00ff */
[----:B------:R-:W-:Y:S01]  /*c7c0*/  LOP3.LUT R9, R9, 0x38, RZ, 0xc0, !PT ;  /* 0x0000003809097812 */ /* 0x000fe200078ec0ff */
[----:B------:R-:W-:-:S07]  /*c7d0*/  IMAD.MOV.U32 R6, RZ, RZ, R14 ;  /* 0x000000ffff067224 */ /* 0x000fce00078e000e */
[----:B------:R-:W-:Y:S05]  /*c7e0*/  WARPSYNC.COLLECTIVE R15, `(.L_x_143) ;  /* 0x000000000f087348 */ /* 0x000fea0003c00000 */
[----:B------:R0:W1:Y:S02]  /*c7f0*/  SHFL.IDX P6, R14, R13, R12, R11 ;  /* 0x0000000c0d0e7389 */ /* 0x00006400000c000b */
[----:B01----:R-:W-:Y:S01]  /*c800*/  ENDCOLLECTIVE ;  /* 0x000000000000791b */ /* 0x003fe20003800000 */
.L_x_143:
[----:B------:R-:W-:-:S05]  /*c810*/  @!P3 LEA R6, P4, R9, R6, 0x1 ;  /* 0x000000060906b211 */ /* 0x000fca00078808ff */
[----:B------:R-:W-:-:S04]  /*c820*/  @!P3 IMAD.X R5, RZ, RZ, R5, P4 ;  /* 0x000000ffff05b224 */ /* 0x000fc800020e0605 */
        /* <DEDUP_REMOVED lines=14> */
.L_x_144:
[----:B------:R-:W-:Y:S02]  /*c910*/  IMAD.MOV.U32 R13, RZ, RZ, R4 ;  /* 0x000000ffff0d7224 */ /* 0x000fe400078e0004 */
[----:B------:R-:W-:Y:S02]  /*c920*/  IMAD.MOV.U32 R12, RZ, RZ, 0x5 ;  /* 0x00000005ff0c7424 */ /* 0x000fe400078e00ff */
[----:B------:R-:W-:-:S07]  /*c930*/  IMAD.MOV.U32 R6, RZ, RZ, R14 ;  /* 0x000000ffff067224 */ /* 0x000fce00078e000e */
[----:B------:R-:W-:Y:S05]  /*c940*/  WARPSYNC.COLLECTIVE R15, `(.L_x_145) ;  /* 0x000000000f087348 */ /* 0x000fea0003c00000 */
[----:B------:R0:W1:Y:S02]  /*c950*/  SHFL.IDX P6, R14, R13, R12, R11 ;  /* 0x0000000c0d0e7389 */ /* 0x00006400000c000b */
[----:B01----:R-:W-:Y:S01]  /*c960*/  ENDCOLLECTIVE ;  /* 0x000000000000791b */ /* 0x003fe20003800000 */
.L_x_145:
        /* <DEDUP_REMOVED lines=16> */
.L_x_146:
[----:B------:R-:W-:Y:S02]  /*ca70*/  IMAD.MOV.U32 R13, RZ, RZ, R4 ;  /* 0x000000ffff0d7224 */ /* 0x000fe400078e0004 */
[----:B------:R-:W-:Y:S02]  /*ca80*/  IMAD.MOV.U32 R12, RZ, RZ, 0x6 ;  /* 0x00000006ff0c7424 */ /* 0x000fe400078e00ff */
[----:B------:R-:W-:-:S07]  /*ca90*/  IMAD.MOV.U32 R6, RZ, RZ, R14 ;  /* 0x000000ffff067224 */ /* 0x000fce00078e000e */
[----:B------:R-:W-:Y:S05]  /*caa0*/  WARPSYNC.COLLECTIVE R15, `(.L_x_147) ;  /* 0x000000000f087348 */ /* 0x000fea0003c00000 */
[----:B------:R0:W1:Y:S02]  /*cab0*/  SHFL.IDX P6, R14, R13, R12, R11 ;  /* 0x0000000c0d0e7389 */ /* 0x00006400000c000b */
[----:B01----:R-:W-:Y:S01]  /*cac0*/  ENDCOLLECTIVE ;  /* 0x000000000000791b */ /* 0x003fe20003800000 */
.L_x_147:
[----:B------:R-:W-:-:S05]  /*cad0*/  @!P3 LEA R6, P4, R9, R6, 0x1 ;  /* 0x000000060906b211 */ /* 0x000fca00078808ff */
[----:B------:R-:W-:Y:S01]  /*cae0*/  @!P3 IMAD.X R5, RZ, RZ, R5, P4 ;  /* 0x000000ffff05b224 */ /* 0x000fe200020e0605 */
[----:B------:R-:W-:-:S03]  /*caf0*/  ISETP.GE.AND P4, PT, R8, R3, PT ;  /* 0x000000030800720c */ /* 0x000fc60003f86270 */
[----:B------:R-:W-:Y:S02]  /*cb00*/  @!P3 IMAD.MOV.U32 R7, RZ, RZ, R5 ;  /* 0x000000ffff07b224 */ /* 0x000fe400078e0005 */
[----:B------:R-:W-:-:S03]  /*cb10*/  IMAD.MOV.U32 R13, RZ, RZ, R0 ;  /* 0x000000ffff0d7224 */ /* 0x000fc600078e0000 */
[----:B------:R-:W-:Y:S01]  /*cb20*/  @!PT LDS RZ, [RZ] ;  /* 0x00000000fffff984 */ /* 0x000fe20000000800 */
[----:B------:R-:W-:Y:S01]  /*cb30*/  @!PT LDS RZ, [RZ] ;  /* 0x00000000fffff984 */ /* 0x000fe20000000800 */
[----:B------:R-:W-:Y:S01]  /*cb40*/  @!PT LDS RZ, [RZ] ;  /* 0x00000000fffff984 */ /* 0x000fe20000000800 */
[----:B------:R0:W-:Y:S04]  /*cb50*/  @!P3 LDGSTS.E.BYPASS.LTC128B.128 [R10+0x12c00], desc[UR60][R6.64], !P0 ;  /* 0x12c00000060abfae */ /* 0x0001e8000c101d7c */
[----:B------:R0:W-:Y:S01]  /*cb60*/  @!P3 LDGSTS.E.BYPASS.LTC128B.128 [R10+0x16c00], desc[UR60][R6.64+0x80], !P1 ;  /* 0x16c00080060abfae */ /* 0x0001e2000c901d7c */
[----:B------:R-:W-:-:S03]  /*cb70*/  IMAD.MOV.U32 R5, RZ, RZ, R14 ;  /* 0x000000ffff057224 */ /* 0x000fc600078e000e */
[----:B------:R0:W-:Y:S04]  /*cb80*/  @!P3 LDGSTS.E.BYPASS.LTC128B.128 [R10+0x1ac00], desc[UR60][R6.64+0x100], !P2 ;  /* 0x1ac00100060abfae */ /* 0x0001e8000d101d7c */
[----:B0-----:R-:W-:Y:S05]  /*cb90*/  WARPSYNC.COLLECTIVE R15, `(.L_x_148) ;  /* 0x000000000f087348 */ /* 0x001fea0003c00000 */
[----:B------:R1:W2:Y:S02]  /*cba0*/  SHFL.IDX P6, R14, R13, R12, R11 ;  /* 0x0000000c0d0e7389 */ /* 0x0002a400000c000b */
[----:B012---:R-:W-:Y:S01]  /*cbb0*/  ENDCOLLECTIVE ;  /* 0x000000000000791b */ /* 0x007fe20003800000 */
.L_x_148:
[----:B------:R-:W-:Y:S02]  /*cbc0*/  IMAD.MOV.U32 R13, RZ, RZ, R4 ;  /* 0x000000ffff0d7224 */ /* 0x000fe400078e0004 */
[----:B------:R-:W-:Y:S02]  /*cbd0*/  IMAD.MOV.U32 R12, RZ, RZ, 0x7 ;  /* 0x00000007ff0c7424 */ /* 0x000fe400078e00ff */
[----:B------:R-:W-:-:S07]  /*cbe0*/  IMAD.MOV.U32 R6, RZ, RZ, R14 ;  /* 0x000000ffff067224 */ /* 0x000fce00078e000e */
[----:B------:R-:W-:Y:S05]  /*cbf0*/  WARPSYNC.COLLECTIVE R15, `(.L_x_149) ;  /* 0x000000000f087348 */ /* 0x000fea0003c00000 */
[----:B------:R0:W1:Y:S02]  /*cc00*/  SHFL.IDX P6, R14, R13, R12, R11 ;  /* 0x0000000c0d0e7389 */ /* 0x00006400000c000b */
[----:B01----:R-:W-:Y:S01]  /*cc10*/  ENDCOLLECTIVE ;  /* 0x000000000000791b */ /* 0x003fe20003800000 */
.L_x_149:
[----:B------:R-:W-:-:S05]  /*cc20*/  @!P4 LEA R6, P3, R9, R6, 0x1 ;  /* 0x000000060906c211 */ /* 0x000fca00078608ff */
[----:B------:R-:W-:-:S04]  /*cc30*/  @!P4 IMAD.X R5, RZ, RZ, R5, P3 ;  /* 0x000000ffff05c224 */ /* 0x000fc800018e0605 */
        /* <DEDUP_REMOVED lines=12> */
.L_x_150:
[----:B------:R-:W-:Y:S01]  /*cd00*/  IMAD.MOV.U32 R0, RZ, RZ, R14 ;  /* 0x000000ffff007224 */ /* 0x000fe200078e000e */
[----:B------:R-:W-:Y:S06]  /*cd10*/  BRA `(.L_x_151) ;  /* 0xffffffc400d47947 */ /* 0x000fec000383ffff */
.L_x_53:
[----:B-1----:R1:W2:Y:S02]  /*cd20*/  SYNCS.PHASECHK.TRANS64.TRYWAIT P0, [R14+URZ+0x34820], R0 ;  /* 0x034820000e0075a7 */ /* 0x0022a4000800017f */
[----:B--2---:R-:W-:Y:S05]  /*cd30*/  @!P0 NANOSLEEP.SYNCS 0x989680 ;  /* 0x009896800000895d */ /* 0x004fea0003900000 */
[----:B------:R-:W2:Y:S02]  /*cd40*/  @!P0 SYNCS.PHASECHK.TRANS64 P0, [R14+URZ+0x34820], R0 ;  /* 0x034820000e0085a7 */ /* 0x000ea4000800007f */
[----:B--2---:R-:W-:Y:S05]  /*cd50*/  @!P0 BRA `(.L_x_53) ;  /* 0xfffffffc00f08947 */ /* 0x004fea000383ffff */
[----:B------:R-:W-:Y:S05]  /*cd60*/  BRA `(.L_x_152) ;  /* 0xffffffc800387947 */ /* 0x000fea000383ffff */
.L_x_60:
[----:B-1----:R1:W2:Y:S02]  /*cd70*/  SYNCS.PHASECHK.TRANS64.TRYWAIT P0, [R3+URZ+0x34840], R2 ;  /* 0x03484002030075a7 */ /* 0x0022a4000800017f */
[----:B--2---:R-:W-:Y:S05]  /*cd80*/  @!P0 NANOSLEEP.SYNCS 0x989680 ;  /* 0x009896800000895d */ /* 0x004fea0003900000 */
[----:B------:R-:W2:Y:S02]  /*cd90*/  @!P0 SYNCS.PHASECHK.TRANS64 P0, [R3+URZ+0x34840], R2 ;  /* 0x03484002030085a7 */ /* 0x000ea4000800007f */
[----:B--2---:R-:W-:Y:S05]  /*cda0*/  @!P0 BRA `(.L_x_60) ;  /* 0xfffffffc00f08947 */ /* 0x004fea000383ffff */
[----:B------:R-:W-:Y:S05]  /*cdb0*/  BRA `(.L_x_153) ;  /* 0xffffffc800e87947 */ /* 0x000fea000383ffff */
.L_x_67:
[----:B0-----:R0:W1:Y:S02]  /*cdc0*/  SYNCS.PHASECHK.TRANS64.TRYWAIT P0, [R3+URZ+0x60], R2 ;  /* 0x00006002030075a7 */ /* 0x001064000800017f */
[----:B-1----:R-:W-:Y:S05]  /*cdd0*/  @!P0 NANOSLEEP.SYNCS 0x989680 ;  /* 0x009896800000895d */ /* 0x002fea0003900000 */
[----:B------:R-:W1:Y:S02]  /*cde0*/  @!P0 SYNCS.PHASECHK.TRANS64 P0, [R3+URZ+0x60], R2 ;  /* 0x00006002030085a7 */ /* 0x000e64000800007f */
[----:B-1----:R-:W-:Y:S05]  /*cdf0*/  @!P0 BRA `(.L_x_67) ;  /* 0xfffffffc00f08947 */ /* 0x002fea000383ffff */
[----:B------:R-:W-:Y:S05]  /*ce00*/  BRA `(.L_x_154) ;  /* 0xffffffcc00f47947 */ /* 0x000fea000383ffff */
.L_x_77:
[----:B-1----:R1:W2:Y:S02]  /*ce10*/  SYNCS.PHASECHK.TRANS64.TRYWAIT P0, [R3+URZ+0x34840], R2 ;  /* 0x03484002030075a7 */ /* 0x0022a4000800017f */
[----:B--2---:R-:W-:Y:S05]  /*ce20*/  @!P0 NANOSLEEP.SYNCS 0x989680 ;  /* 0x009896800000895d */ /* 0x004fea0003900000 */
[----:B------:R-:W2:Y:S02]  /*ce30*/  @!P0 SYNCS.PHASECHK.TRANS64 P0, [R3+URZ+0x34840], R2 ;  /* 0x03484002030085a7 */ /* 0x000ea4000800007f */
[----:B--2---:R-:W-:Y:S05]  /*ce40*/  @!P0 BRA `(.L_x_77) ;  /* 0xfffffffc00f08947 */ /* 0x004fea000383ffff */
[----:B------:R-:W-:Y:S05]  /*ce50*/  BRA `(.L_x_155) ;  /* 0xffffffd400747947 */ /* 0x000fea000383ffff */
.L_x_84:
[----:B0-----:R0:W1:Y:S02]  /*ce60*/  SYNCS.PHASECHK.TRANS64.TRYWAIT P0, [R2+URZ+0x60], R3 ;  /* 0x00006003020075a7 */ /* 0x001064000800017f */
[----:B-1----:R-:W-:Y:S05]  /*ce70*/  @!P0 NANOSLEEP.SYNCS 0x989680 ;  /* 0x009896800000895d */ /* 0x002fea0003900000 */
[----:B------:R-:W1:Y:S02]  /*ce80*/  @!P0 SYNCS.PHASECHK.TRANS64 P0, [R2+URZ+0x60], R3 ;  /* 0x00006003020085a7 */ /* 0x000e64000800007f */
[----:B-1----:R-:W-:Y:S05]  /*ce90*/  @!P0 BRA `(.L_x_84) ;  /* 0xfffffffc00f08947 */ /* 0x002fea000383ffff */
[----:B------:R-:W-:Y:S05]  /*cea0*/  BRA `(.L_x_156) ;  /* 0xffffffd800807947 */ /* 0x000fea000383ffff */
.L_x_93:
[----:B--2---:R2:W3:Y:S02]  /*ceb0*/  SYNCS.PHASECHK.TRANS64.TRYWAIT P0, [R2+URZ+0x34840], R3 ;  /* 0x03484003020075a7 */ /* 0x0044e4000800017f */
[----:B---3--:R-:W-:Y:S05]  /*cec0*/  @!P0 NANOSLEEP.SYNCS 0x989680 ;  /* 0x009896800000895d */ /* 0x008fea0003900000 */
[----:B------:R-:W3:Y:S02]  /*ced0*/  @!P0 SYNCS.PHASECHK.TRANS64 P0, [R2+URZ+0x34840], R3 ;  /* 0x03484003020085a7 */ /* 0x000ee4000800007f */
[----:B---3--:R-:W-:Y:S05]  /*cee0*/  @!P0 BRA `(.L_x_93) ;  /* 0xfffffffc00f08947 */ /* 0x008fea000383ffff */
[----:B------:R-:W-:Y:S05]  /*cef0*/  BRA `(.L_x_157) ;  /* 0xffffffdc00d07947 */ /* 0x000fea000383ffff */
.L_x_100:
[----:B0-----:R0:W1:Y:S02]  /*cf00*/  SYNCS.PHASECHK.TRANS64.TRYWAIT P0, [R2+URZ+0x60], R5 ;  /* 0x00006005020075a7 */ /* 0x001064000800017f */
[----:B-1----:R-:W-:Y:S05]  /*cf10*/  @!P0 NANOSLEEP.SYNCS 0x989680 ;  /* 0x009896800000895d */ /* 0x002fea0003900000 */
[----:B------:R-:W1:Y:S02]  /*cf20*/  @!P0 SYNCS.PHASECHK.TRANS64 P0, [R2+URZ+0x60], R5 ;  /* 0x00006005020085a7 */ /* 0x000e64000800007f */
[----:B-1----:R-:W-:Y:S05]  /*cf30*/  @!P0 BRA `(.L_x_100) ;  /* 0xfffffffc00f08947 */ /* 0x002fea000383ffff */
[----:B------:R-:W-:Y:S05]  /*cf40*/  BRA `(.L_x_158) ;  /* 0xffffffe000dc7947 */ /* 0x000fea000383ffff */
.L_x_109:
[----:B-1----:R1:W3:Y:S02]  /*cf50*/  SYNCS.PHASECHK.TRANS64.TRYWAIT P0, [R3+URZ+0x34860], R0 ;  /* 0x03486000030075a7 */ /* 0x0022e4000800017f */
[----:B---3--:R-:W-:Y:S05]  /*cf60*/  @!P0 NANOSLEEP.SYNCS 0x989680 ;  /* 0x009896800000895d */ /* 0x008fea0003900000 */
[----:B------:R-:W3:Y:S02]  /*cf70*/  @!P0 SYNCS.PHASECHK.TRANS64 P0, [R3+URZ+0x34860], R0 ;  /* 0x03486000030085a7 */ /* 0x000ee4000800007f */
[----:B---3--:R-:W-:Y:S05]  /*cf80*/  @!P0 BRA `(.L_x_109) ;  /* 0xfffffffc00f08947 */ /* 0x008fea000383ffff */
[----:B------:R-:W-:Y:S05]  /*cf90*/  BRA `(.L_x_159) ;  /* 0xffffffe400d87947 */ /* 0x000fea000383ffff */
.L_x_116:
[----:B0-----:R0:W1:Y:S02]  /*cfa0*/  SYNCS.PHASECHK.TRANS64.TRYWAIT P0, [R0+URZ+0x34820], R3 ;  /* 0x03482003000075a7 */ /* 0x001064000800017f */
[----:B-1----:R-:W-:Y:S05]  /*cfb0*/  @!P0 NANOSLEEP.SYNCS 0x989680 ;  /* 0x009896800000895d */ /* 0x002fea0003900000 */
[----:B------:R-:W1:Y:S02]  /*cfc0*/  @!P0 SYNCS.PHASECHK.TRANS64 P0, [R0+URZ+0x34820], R3 ;  /* 0x03482003000085a7 */ /* 0x000e64000800007f */
[----:B-1----:R-:W-:Y:S05]  /*cfd0*/  @!P0 BRA `(.L_x_116) ;  /* 0xfffffffc00f08947 */ /* 0x002fea000383ffff */
[----:B------:R-:W-:Y:S05]  /*cfe0*/  BRA `(.L_x_160) ;  /* 0xffffffe800e47947 */ /* 0x000fea000383ffff */
.L_x_117:
        /* <DEDUP_REMOVED lines=11> */
.L_x_162:
[----:B------:R-:W-:Y:S05]  /*d0a0*/  BSYNC B0 ;  /* 0x0000000000007941 */ /* 0x000fea0003800000 */
.L_x_161:
[----:B------:R-:W-:Y:S05]  /*d0b0*/  BRA `(.L_x_163) ;  /* 0xffffffe800cc7947 */ /* 0x000fea000383ffff */
.L_x_120:
[----:B------:R-:W-:Y:S01]  /*d0c0*/  BSSY B1, `(.L_x_164) ;  /* 0x0000006000017945 */ /* 0x000fe20003800000 */
[----:B------:R-:W-:-:S07]  /*d0d0*/  IMAD.MOV.U32 R15, RZ, RZ, -0x1 ;  /* 0xffffffffff0f7424 */ /* 0x000fce00078e00ff */
[----:B012---:R-:W-:Y:S05]  /*d0e0*/  WARPSYNC.COLLECTIVE R15, `(.L_x_165) ;  /* 0x000000000f0c7348 */ /* 0x007fea0003c00000 */
[----:B------:R-:W-:Y:S02]  /*d0f0*/  ELECT P6, UR62, PT ;  /* 0x00000000003e782f */ /* 0x000fe400038c0000 */
[----:B------:R-:W-:Y:S01]  /*d100*/  MOV R14, UR62 ;  /* 0x0000003e000e7c02 */ /* 0x000fe20008000f00 */
[----:B012---:R-:W-:Y:S10]  /*d110*/  ENDCOLLECTIVE ;  /* 0x000000000000791b */ /* 0x007ff40003800000 */
.L_x_165:
[----:B------:R-:W-:Y:S05]  /*d120*/  BSYNC B1 ;  /* 0x0000000000017941 */ /* 0x000fea0003800000 */
.L_x_164:
[----:B------:R-:W-:Y:S05]  /*d130*/  BRA `(.L_x_166) ;  /* 0xffffffe800c47947 */ /* 0x000fea000383ffff */
.L_x_122:
[----:B0-----:R0:W1:Y:S02]  /*d140*/  SYNCS.PHASECHK.TRANS64.TRYWAIT P0, [R6+URZ], R5 ;  /* 0x00000005060075a7 */ /* 0x001064000800017f */
[----:B-1----:R-:W-:Y:S05]  /*d150*/  @!P0 NANOSLEEP.SYNCS 0x989680 ;  /* 0x009896800000895d */ /* 0x002fea0003900000 */
[----:B------:R-:W1:Y:S02]  /*d160*/  @!P0 SYNCS.PHASECHK.TRANS64 P0, [R6+URZ], R5 ;  /* 0x00000005060085a7 */ /* 0x000e64000800007f */
[----:B-1----:R-:W-:Y:S05]  /*d170*/  @!P0 BRA `(.L_x_122) ;  /* 0xfffffffc00f08947 */ /* 0x002fea000383ffff */
[----:B------:R-:W-:Y:S05]  /*d180*/  BRA `(.L_x_167) ;  /* 0xffffffe800fc7947 */ /* 0x000fea000383ffff */
.L_x_123:
[----:B-1----:R1:W3:Y:S02]  /*d190*/  SYNCS.PHASECHK.TRANS64.TRYWAIT P0, [R3+URZ], R2 ;  /* 0x00000002030075a7 */ /* 0x0022e4000800017f */
[----:B---3--:R-:W-:Y:S05]  /*d1a0*/  @!P0 NANOSLEEP.SYNCS 0x989680 ;  /* 0x009896800000895d */ /* 0x008fea0003900000 */
[----:B------:R-:W3:Y:S02]  /*d1b0*/  @!P0 SYNCS.PHASECHK.TRANS64 P0, [R3+URZ], R2 ;  /* 0x00000002030085a7 */ /* 0x000ee4000800007f */
[----:B---3--:R-:W-:Y:S05]  /*d1c0*/  @!P0 BRA `(.L_x_123) ;  /* 0xfffffffc00f08947 */ /* 0x008fea000383ffff */
[----:B------:R-:W-:Y:S05]  /*d1d0*/  BRA `(.L_x_168) ;  /* 0xffffffe800f07947 */ /* 0x000fea000383ffff */
.L_x_125:
[----:B-1----:R1:W3:Y:S02]  /*d1e0*/  SYNCS.PHASECHK.TRANS64.TRYWAIT P0, [R18+URZ], R5 ;  /* 0x00000005120075a7 */ /* 0x0022e4000800017f */
[----:B---3--:R-:W-:Y:S05]  /*d1f0*/  @!P0 NANOSLEEP.SYNCS 0x989680 ;  /* 0x009896800000895d */ /* 0x008fea0003900000 */
[----:B------:R-:W3:Y:S02]  /*d200*/  @!P0 SYNCS.PHASECHK.TRANS64 P0, [R18+URZ], R5 ;  /* 0x00000005120085a7 */ /* 0x000ee4000800007f */
[----:B---3--:R-:W-:Y:S05]  /*d210*/  @!P0 BRA `(.L_x_125) ;  /* 0xfffffffc00f08947 */ /* 0x008fea000383ffff */
[----:B------:R-:W-:Y:S05]  /*d220*/  BRA `(.L_x_169) ;  /* 0xffffffe800f47947 */ /* 0x000fea000383ffff */
.L_x_170:
[----:B------:R-:W-:-:S00]  /*d230*/  BRA `(.L_x_170) ;  /* 0xfffffffc00fc7947 */ /* 0x000fc0000383ffff */
[----:B------:R-:W-:-:S00]  /*d240*/  NOP ;  /* 0x0000000000007918 */ /* 0x000fc00000000000 */
        /* <DEDUP_REMOVED lines=11> */
.L_x_15106:


//--------------------- .text._ZN7cutlass13device_kernelIN5flash11enable_sm90INS1_16FlashAttnFwdSm90INS1_25CollectiveMainloopFwdSm90ILi2EN4cute5tupleIJNS5_1CILi2EEENS7_ILi1EEES9_EEENS6_IJNS7_ILi128EEESB_NS7_ILi192EEEEEELi128ENS_10bfloat16_tEfNS_4arch4Sm90ELb0ELb0ELb0ELb0ELb0ELb0ELb0ELb1ELb1ELb1ELb0ELb0EEENS1_21CollectiveEpilogueFwdINS6_IJSB_SB_SB_EEESA_SE_SG_Li256ELb0ELb1ELb0ELb0EEENS1_29StaticPersistentTileSchedulerILb0EEEEEEEEEvNT_6ParamsE --------------------------
	.section	.text._ZN7cutlass13device_kernelIN5flash11enable_sm90INS1_16FlashAttnFwdSm90INS1_25CollectiveMainloopFwdSm90ILi2EN4cute5tupleIJNS5_1CILi2EEENS7_ILi1EEES9_EEENS6_IJNS7_ILi128EEESB_NS7_ILi192EEEEEELi128ENS_10bfloat16_tEfNS_4arch4Sm90ELb0ELb0ELb0ELb0ELb0ELb0ELb0ELb1ELb1ELb1ELb0ELb0EEENS1_21CollectiveEpilogueFwdINS6_IJSB_SB_SB_EEESA_SE_SG_Li256ELb0ELb1ELb0ELb0EEENS1_29StaticPersistentTileSchedulerILb0EEEEEEEEEvNT_6ParamsE,"ax",@progbits
	.align	128
.text._ZN7cutlass13device_kernelIN5flash11enable_sm90INS1_16FlashAttnFwdSm90INS1_25CollectiveMainloopFwdSm90ILi2EN4cute5tupleIJNS5_1CILi2EEENS7_ILi1EEES9_EEENS6_IJNS7_ILi128EEESB_NS7_ILi192EEEEEELi128ENS_10bfloat16_tEfNS_4arch4Sm90ELb0ELb0ELb0ELb0ELb0ELb0ELb0ELb1ELb1ELb1ELb0ELb0EEENS1_21CollectiveEpilogueFwdINS6_IJSB_SB_SB_EEESA_SE_SG_Li256ELb0ELb1ELb0ELb0EEENS1_29StaticPersistentTileSchedulerILb0EEEEEEEEEvNT_6ParamsE:
        .type           _ZN7cutlass13device_kernelIN5flash11enable_sm90INS1_16FlashAttnFwdSm90INS1_25CollectiveMainloopFwdSm90ILi2EN4cute5tupleIJNS5_1CILi2EEENS7_ILi1EEES9_EEENS6_IJNS7_ILi128EEESB_NS7_ILi192EEEEEELi128ENS_10bfloat16_tEfNS_4arch4Sm90ELb0ELb0ELb0ELb0ELb0ELb0ELb0ELb1ELb1ELb1ELb0ELb0EEENS1_21CollectiveEpilogueFwdINS6_IJSB_SB_SB_EEESA_SE_SG_Li256ELb0ELb1ELb0ELb0EEENS1_29StaticPersistentTileSchedulerILb0EEEEEEEEEvNT_6ParamsE,@function
        .size           _ZN7cutlass13device_kernelIN5flash11enable_sm90INS1_16FlashAttnFwdSm90INS1_25CollectiveMainloopFwdSm90ILi2EN4cute5tupleIJNS5_1CILi2EEENS7_ILi1EEES9_EEENS6_IJNS7_ILi128EEESB_NS7_ILi192EEEEEELi128ENS_10bfloat16_tEfNS_4arch4Sm90ELb0ELb0ELb0ELb0ELb0ELb0ELb0ELb1ELb1ELb1ELb0ELb0EEENS1_21CollectiveEpilogueFwdINS6_IJSB_SB_SB_EEESA_SE_SG_Li256ELb0ELb1ELb0ELb0EEENS1_29StaticPersistentTileSchedulerILb0EEEEEEEEEvNT_6ParamsE,(.L_x_15107 - _ZN7cutlass13device_kernelIN5flash11enable_sm90INS1_16FlashAttnFwdSm90INS1_25CollectiveMainloopFwdSm90ILi2EN4cute5tupleIJNS5_1CILi2EEENS7_ILi1EEES9_EEENS6_IJNS7_ILi128EEESB_NS7_ILi192EEEEEELi128ENS_10bfloat16_tEfNS_4arch4Sm90ELb0ELb0ELb0ELb0ELb0ELb0ELb0ELb1ELb1ELb1ELb0ELb0EEENS1_21CollectiveEpilogueFwdINS6_IJSB_SB_SB_EEESA_SE_SG_Li256ELb0ELb1ELb0ELb0EEENS1_29StaticPersistentTileSchedulerILb0EEEEEEEEEvNT_6ParamsE)
        .other          _ZN7cutlass13device_kernelIN5flash11enable_sm90INS1_16FlashAttnFwdSm90INS1_25CollectiveMainloopFwdSm90ILi2EN4cute5tupleIJNS5_1CILi2EEENS7_ILi1EEES9_EEENS6_IJNS7_ILi128EEESB_NS7_ILi192EEEEEELi128ENS_10bfloat16_tEfNS_4arch4Sm90ELb0ELb0ELb0ELb0ELb0ELb0ELb0ELb1ELb1ELb1ELb0ELb0EEENS1_21CollectiveEpilogueFwdINS6_IJSB_SB_SB_EEESA_SE_SG_Li256ELb0ELb1ELb0ELb0EEENS1_29StaticPersistentTileSchedulerILb0EEEEEEEEEvNT_6ParamsE,@"STO_CUDA_ENTRY STV_DEFAULT"
_ZN7cutlass13device_kernelIN5flash11enable_sm90INS1_16FlashAttnFwdSm90INS1_25CollectiveMainloopFwdSm90ILi2EN4cute5tupleIJNS5_1CILi2EEENS7_ILi1EEES9_EEENS6_IJNS7_ILi128EEESB_NS7_ILi192EEEEEELi128ENS_10bfloat16_tEfNS_4arch4Sm90ELb0ELb0ELb0ELb0ELb0ELb0ELb0ELb1ELb1ELb1ELb0ELb0EEENS1_21CollectiveEpilogueFwdINS6_IJSB_SB_SB_EEESA_SE_SG_Li256ELb0ELb1ELb0ELb0EEENS1_29StaticPersistentTileSchedulerILb0EEEEEEEEEvNT_6ParamsE:
[----:B------:R-:W0:Y:S02]  /*0000*/  LDC R1, c[0x0][0x28] ;  /* 0x00000a00ff017b82 */ /* 0x000e240000000800 */
[----:B0-----:R-:W-:Y:S01]  /*0010*/  VIADD R1, R1, 0xffffffc8 ;  /* 0xffffffc801017836 */ /* 0x001fe20000000000 */
[----:B------:R-:W0:Y:S01]  /*0020*/  S2R R0, SR_TID.X ;  /* 0x0000000000007919 */ /* 0x000e220000002100 */
[----:B------:R-:W-:Y:S01]  /*0030*/  ELECT P0, URZ, PT ;  /* 0x00000000003f782f */ /* 0x000fe20003800000 */
[----:B------:R-:W-:Y:S01]  /*0040*/  BSSY B0, `(.L_x_171) ;  /* 0x000000e000007945 */ /* 0x000fe20003800000 */
[----:B0-----:R-:W-:-:S05]  /*0050*/  SHF.R.U32.HI R3, RZ, 0x5, R0 ;  /* 0x00000005ff037819 */ /* 0x001fca0000011600 */
[----:B------:R-:W0:Y:S02]  /*0060*/  SHFL.IDX PT, R2, R3, RZ, 0x1f ;  /* 0x00001fff03027589 */ /* 0x000e2400000e0000 */
[----:B0-----:R-:W-:Y:S02]  /*0070*/  ISETP.EQ.AND P0, PT, R2, RZ, P0 ;  /* 0x000000ff0200720c */ /* 0x001fe40000702270 */
[----:B------:R-:W-:-:S11]  /*0080*/  SHF.R.U32.HI R2, RZ, 0x7, R0 ;  /* 0x00000007ff027819 */ /* 0x000fd60000011600 */
        /* <DEDUP_REMOVED lines=9> */
.L_x_172:
[----:B------:R-:W-:Y:S05]  /*0120*/  BSYNC B0 ;  /* 0x0000000000007941 */ /* 0x000fea0003800000 */
.L_x_171:
[----:B------:R-:W-:Y:S01]  /*0130*/  VOTEU.ANY UP0, P0 ;  /* 0x00000000003f7886 */ /* 0x000fe20000000100 */
[----:B------:R-:W0:Y:S01]  /*0140*/  SHFL.IDX PT, R2, R2, RZ, 0x1f ;  /* 0x00001fff02027589 */ /* 0x000e2200000e0000 */
[----:B------:R-:W-:Y:S01]  /*0150*/  UMOV UR4, 0x80 ;  /* 0x0000008000047882 */ /* 0x000fe20000000000 */
[----:B------:R-:W-:Y:S01]  /*0160*/  UMOV UR7, 0x200 ;  /* 0x0000020000077882 */ /* 0x000fe20000000000 */
[----:B------:R-:W-:Y:S01]  /*0170*/  VOTEU.ANY UP1, P0 ;  /* 0x00000000003f7886 */ /* 0x000fe20000020100 */
[----:B------:R-:W1:Y:S01]  /*0180*/  @UP0 S2UR UR8, SR_CgaCtaId ;  /* 0x00000000000809c3 */ /* 0x000e620000008800 */
[----:B------:R-:W2:Y:S01]  /*0190*/  SHFL.IDX PT, R4, R3, RZ, 0x1f ;  /* 0x00001fff03047589 */ /* 0x000ea200000e0000 */
[----:B------:R-:W-:Y:S01]  /*01a0*/  @UP0 UMOV UR6, 0x400 ;  /* 0x0000040000060882 */ /* 0x000fe20000000000 */
[----:B------:R-:W-:-:S04]  /*01b0*/  @UP0 UIADD3 UR4, -UR4, 0x100000, URZ ;  /* 0x0010000004040890 */ /* 0x000fc8000fffe13f */
[----:B------:R-:W-:Y:S02]  /*01c0*/  @UP0 USHF.L.U32 UR5, UR4, 0xb, URZ ;  /* 0x0000000b04050899 */ /* 0x000fe4000800063f */
[----:B------:R-:W-:Y:S01]  /*01d0*/  @UP0 USHF.L.U32 UR4, UR4, 0x1, URZ ;  /* 0x0000000104040899 */ /* 0x000fe2000800063f */
[----:B------:R-:W-:Y:S01]  /*01e0*/  VOTEU.ANY UP2, P0 ;  /* 0x00000000003f7886 */ /* 0x000fe20000040100 */
[----:B0-----:R-:W-:Y:S01]  /*01f0*/  R2UR UR9, R2 ;  /* 0x00000000020972ca */ /* 0x001fe200000e0000 */
[----:B-1----:R-:W-:Y:S01]  /*0200*/  @UP0 ULEA UR8, UR8, UR6, 0x18 ;  /* 0x0000000608080291 */ /* 0x002fe2000f8ec03f */
[----:B--2---:R-:W-:Y:S01]  /*0210*/  ISETP.NE.AND P1, PT, R4, RZ, PT ;  /* 0x000000ff0400720c */ /* 0x004fe20003f25270 */
[----:B------:R-:W-:-:S04]  /*0220*/  @UP0 UIADD3 UR6, -UR7, 0x100000, URZ ;  /* 0x0010000007060890 */ /* 0x000fc8000fffe13f */
[----:B------:R-:W-:Y:S02]  /*0230*/  @UP0 USHF.L.U32 UR7, UR6, 0xb, URZ ;  /* 0x0000000b06070899 */ /* 0x000fe4000800063f */
[----:B------:R-:W-:-:S04]  /*0240*/  @UP0 USHF.L.U32 UR6, UR6, 0x1, URZ ;  /* 0x0000000106060899 */ /* 0x000fc8000800063f */
[----:B------:R-:W-:Y:S01]  /*0250*/  UISETP.NE.AND UP0, UPT, UR9, URZ, UPT ;  /* 0x0000003f0900728c */ /* 0x000fe2000bf05270 */
[----:B------:R-:W0:Y:S02]  /*0260*/  FENCE.VIEW.ASYNC.S ;  /* 0x00000000000073c6 */ /* 0x000e240000000000 */
[----:B0-----:R0:W1:Y:S05]  /*0270*/  @UP1 SYNCS.EXCH.64 URZ, [UR8+0x34800], UR4 ;  /* 0x03480004083f15b2 */ /* 0x00106a0008000100 */
[----:B------:R0:W2:Y:S01]  /*0280*/  @UP2 SYNCS.EXCH.64 URZ, [UR8+0x34820], UR6 ;  /* 0x03482006083f25b2 */ /* 0x0000a20008000100 */
[----:B------:R-:W-:Y:S05]  /*0290*/  @P1 BRA `(.L_x_173) ;  /* 0x0000000000481947 */ /* 0x000fea0003800000 */
[----:B0-----:R-:W0:Y:S01]  /*02a0*/  S2UR UR5, SR_CgaCtaId ;  /* 0x00000000000579c3 */ /* 0x001e220000008800 */
[----:B------:R-:W-:Y:S01]  /*02b0*/  UMOV UR4, 0x400 ;  /* 0x0000040000047882 */ /* 0x000fe20000000000 */
[----:B------:R-:W-:Y:S01]  /*02c0*/  UMOV UR6, 0x1 ;  /* 0x0000000100067882 */ /* 0x000fe20000000000 */
[----:B------:R-:W-:Y:S01]  /*02d0*/  UMOV UR7, 0x4 ;  /* 0x0000000400077882 */ /* 0x000fe20000000000 */
[----:B------:R-:W-:Y:S01]  /*02e0*/  ELECT P0, URZ, PT ;  /* 0x00000000003f782f */ /* 0x000fe20003800000 */
[----:B0-----:R-:W-:Y:S02]  /*02f0*/  ULEA UR8, UR5, UR4, 0x18 ;  /* 0x0000000405087291 */ /* 0x001fe4000f8ec03f */
[----:B------:R-:W-:-:S04]  /*0300*/  UIADD3 UR4, -UR6, 0x100000, URZ ;  /* 0x0010000006047890 */ /* 0x000fc8000fffe13f */
[----:B------:R-:W-:Y:S02]  /*0310*/  USHF.L.U32 UR5, UR4, 0xb, URZ ;  /* 0x0000000b04057899 */ /* 0x000fe4000800063f */
[----:B------:R-:W-:Y:S02]  /*0320*/  USHF.L.U32 UR4, UR4, 0x1, URZ ;  /* 0x0000000104047899 */ /* 0x000fe4000800063f */
[----:B------:R-:W-:-:S04]  /*0330*/  UIADD3 UR6, -UR7, 0x100000, URZ ;  /* 0x0010000007067890 */ /* 0x000fc8000fffe13f */
[----:B------:R-:W-:Y:S02]  /*0340*/  USHF.L.U32 UR7, UR6, 0xb, URZ ;  /* 0x0000000b06077899 */ /* 0x000fe4000800063f */
[----:B------:R-:W-:Y:S01]  /*0350*/  USHF.L.U32 UR6, UR6, 0x1, URZ ;  /* 0x0000000106067899 */ /* 0x000fe2000800063f */
[----:B------:R-:W0:Y:S03]  /*0360*/  FENCE.VIEW.ASYNC.S ;  /* 0x00000000000073c6 */ /* 0x000e260000000000 */
[----:B0-----:R3:W4:Y:S08]  /*0370*/  SYNCS.EXCH.64 URZ, [UR8+0x34830], UR4 ;  /* 0x03483004083f75b2 */ /* 0x0017300008000100 */
[----:B------:R3:W0:Y:S01]  /*0380*/  SYNCS.EXCH.64 URZ, [UR8+0x34840], UR6 ;  /* 0x03484006083f75b2 */ /* 0x0006220008000100 */
[----:B------:R3:W0:Y:S01]  /*0390*/  SYNCS.EXCH.64 URZ, [UR8+0x34838], UR4 ;  /* 0x03483804083f75b2 */ /* 0x0006220008000100 */
[----:B------:R3:W0:Y:S02]  /*03a0*/  SYNCS.EXCH.64 URZ, [UR8+0x34848], UR6 ;  /* 0x03484806083f75b2 */ /* 0x0006240008000100 */
[----:B---3--:R-:W-:Y:S01]  /*03b0*/  NOP ;  /* 0x0000000000007918 */ /* 0x008fe20000000000 */
.L_x_173:
[----:B0-----:R-:W0:Y:S01]  /*03c0*/  S2UR UR4, SR_CTAID.Y ;  /* 0x00000000000479c3 */ /* 0x001e220000002600 */
[----:B------:R-:W3:Y:S01]  /*03d0*/  SHFL.IDX PT, R8, R3, RZ, 0x1f ;  /* 0x00001fff03087589 */ /* 0x000ee200000e0000 */
[----:B------:R-:W-:Y:S01]  /*03e0*/  ULDC UR5, c[0x0][0x154] ;  /* 0x0000550000057ab9 */ /* 0x000fe20000000800 */
[----:B------:R-:W-:Y:S01]  /*03f0*/  SHF.R.S32.HI R5, RZ, 0x1f, R0 ;  /* 0x0000001fff057819 */ /* 0x000fe20000011400 */
[----:B------:R-:W-:-:S03]  /*0400*/  NOP ;  /* 0x0000000000007918 */ /* 0x000fc60000000000 */
[----:B------:R-:W-:Y:S01]  /*0410*/  LEA.HI R5, R5, R0, RZ, 0x7 ;  /* 0x0000000005057211 */ /* 0x000fe200078f38ff */
[----:B------:R-:W5:Y:S08]  /*0420*/  S2UR UR6, SR_CTAID.X ;  /* 0x00000000000679c3 */ /* 0x000f700000002500 */
[----:B------:R-:W1:Y:S01]  /*0430*/  LDC R7, c[0x0][0x148] ;  /* 0x00005200ff077b82 */ /* 0x000e620000000800 */
[----:B0-----:R-:W-:-:S02]  /*0440*/  I2FP.F32.U32 R2, UR4 ;  /* 0x0000000400027c45 */ /* 0x001fc40008201000 */
[----:B---3--:R-:W-:-:S03]  /*0450*/  ISETP.NE.AND P0, PT, R8, RZ, PT ;  /* 0x000000ff0800720c */ /* 0x008fc60003f05270 */
[----:B------:R-:W-:Y:S01]  /*0460*/  FMUL R6, R2, UR5 ;  /* 0x0000000502067c20 */ /* 0x000fe20008400000 */
[----:B-----5:R-:W-:-:S05]  /*0470*/  I2FP.F32.U32 R2, UR6 ;  /* 0x0000000600027c45 */ /* 0x020fca0008201000 */
[----:B------:R-:W0:Y:S02]  /*0480*/  F2I.U32.TRUNC.NTZ R6, R6 ;  /* 0x0000000600067305 */ /* 0x000e24000020f000 */
[----:B0-----:R-:W-:-:S04]  /*0490*/  IMAD.MOV R10, RZ, RZ, -R6 ;  /* 0x000000ffff0a7224 */ /* 0x001fc800078e0a06 */
[----:B-1----:R-:W-:Y:S01]  /*04a0*/  IMAD R13, R7, R10, UR4 ;  /* 0x00000004070d7e24 */ /* 0x002fe2000f8e020a */
[----:B------:R-:W-:Y:S02]  /*04b0*/  ULDC UR4, c[0x0][0x150] ;  /* 0x0000540000047ab9 */ /* 0x000fe40000000800 */
[----:B------:R-:W-:Y:S01]  /*04c0*/  FMUL R10, R2, UR4 ;  /* 0x00000004020a7c20 */ /* 0x000fe20008400000 */
[----:B------:R-:W-:Y:S06]  /*04d0*/  @P0 BRA `(.L_x_174) ;  /* 0x0000000000480947 */ /* 0x000fec0003800000 */
[----:B------:R-:W0:Y:S01]  /*04e0*/  S2UR UR5, SR_CgaCtaId ;  /* 0x00000000000579c3 */ /* 0x000e220000008800 */
        /* <DEDUP_REMOVED lines=12> */
[----:B0-----:R0:W1:Y:S08]  /*05b0*/  SYNCS.EXCH.64 URZ, [UR8+0x34850], UR4 ;  /* 0x03485004083f75b2 */ /* 0x0010700008000100 */
[----:B------:R0:W3:Y:S01]  /*05c0*/  SYNCS.EXCH.64 URZ, [UR8+0x34860], UR6 ;  /* 0x03486006083f75b2 */ /* 0x0000e20008000100 */
[----:B------:R0:W0:Y:S01]  /*05d0*/  SYNCS.EXCH.64 URZ, [UR8+0x34858], UR4 ;  /* 0x03485804083f75b2 */ /* 0x0000220008000100 */
[----:B------:R0:W0:Y:S01]  /*05e0*/  SYNCS.EXCH.64 URZ, [UR8+0x34868], UR6 ;  /* 0x03486806083f75b2 */ /* 0x0000220008000100 */
[----:B------:R-:W-:Y:S01]  /*05f0*/  NOP ;  /* 0x0000000000007918 */ /* 0x000fe20000000000 */
.L_x_174:
[----:B------:R-:W5:Y:S01]  /*0600*/  SHFL.IDX PT, R9, R3, RZ, 0x1f ;  /* 0x00001fff03097589 */ /* 0x000f6200000e0000 */
[----:B------:R-:W-:Y:S01]  /*0610*/  LOP3.LUT R5, R5, 0xffffff80, RZ, 0xc0, !PT ;  /* 0xffffff8005057812 */ /* 0x000fe200078ec0ff */
[----:B------:R-:W0:Y:S01]  /*0620*/  LDC R12, c[0x0][0x144] ;  /* 0x00005100ff0c7b82 */ /* 0x000e220000000800 */
[----:B------:R-:W0:Y:S01]  /*0630*/  F2I.U32.TRUNC.NTZ R10, R10 ;  /* 0x0000000a000a7305 */ /* 0x000e22000020f000 */
[----:B------:R-:W-:Y:S01]  /*0640*/  SHF.R.S32.HI R11, RZ, 0x1f, R8 ;  /* 0x0000001fff0b7819 */ /* 0x000fe20000011408 */
[----:B------:R-:W-:Y:S01]  /*0650*/  NOP ;  /* 0x0000000000007918 */ /* 0x000fe20000000000 */
[----:B------:R-:W-:-:S05]  /*0660*/  IMAD.IADD R5, R0, 0x1, -R5 ;  /* 0x0000000100057824 */ /* 0x000fca00078e0a05 */
[----:B------:R-:W-:-:S04]  /*0670*/  SHF.R.S32.HI R2, RZ, 0x1f, R5 ;  /* 0x0000001fff027819 */ /* 0x000fc80000011405 */
[----:B------:R-:W-:-:S04]  /*0680*/  LEA.HI R2, R2, R5, RZ, 0x3 ;  /* 0x0000000502027211 */ /* 0x000fc800078f18ff */
[--C-:B------:R-:W-:Y:S02]  /*0690*/  SHF.R.S32.HI R6, RZ, 0x3, R2.reuse ;  /* 0x00000003ff067819 */ /* 0x100fe40000011402 */
[----:B------:R-:W-:Y:S02]  /*06a0*/  SHF.R.S32.HI R7, RZ, 0x1f, R2 ;  /* 0x0000001fff077819 */ /* 0x000fe40000011402 */
[----:B-----5:R-:W-:Y:S02]  /*06b0*/  ISETP.NE.AND P0, PT, R9, RZ, PT ;  /* 0x000000ff0900720c */ /* 0x020fe40003f05270 */
[----:B------:R-:W-:Y:S02]  /*06c0*/  LEA.HI R7, R7, R6, RZ, 0x2 ;  /* 0x0000000607077211 */ /* 0x000fe400078f10ff */
[----:B------:R-:W-:Y:S02]  /*06d0*/  SHF.R.S32.HI R9, RZ, 0x1f, R4 ;  /* 0x0000001fff097819 */ /* 0x000fe40000011404 */
[----:B------:R-:W-:-:S02]  /*06e0*/  LOP3.LUT R7, R7, 0xfffffffc, RZ, 0xc0, !PT ;  /* 0xfffffffc07077812 */ /* 0x000fc400078ec0ff */
[----:B------:R-:W-:-:S05]  /*06f0*/  LEA.HI R9, R9, R4, RZ, 0x2 ;  /* 0x0000000409097211 */ /* 0x000fca00078f10ff */
[----:B------:R-:W-:Y:S05]  /*0700*/  @P0 BRA `(.L_x_175) ;  /* 0x0000000000480947 */ /* 0x000fea0003800000 */
[----:B0-----:R-:W0:Y:S01]  /*0710*/  S2UR UR5, SR_CgaCtaId ;  /* 0x00000000000579c3 */ /* 0x001e220000008800 */
[----:B------:R-:W-:Y:S01]  /*0720*/  UMOV UR4, 0x400 ;  /* 0x0000040000047882 */ /* 0x000fe20000000000 */
[----:B------:R-:W-:Y:S01]  /*0730*/  UMOV UR6, 0x1 ;  /* 0x0000000100067882 */ /* 0x000fe20000000000 */
[----:B------:R-:W-:Y:S01]  /*0740*/  UMOV UR9, 0x2 ;  /* 0x0000000200097882 */ /* 0x000fe20000000000 */
[----:B------:R-:W-:-:S04]  /*0750*/  UIADD3 UR6, -UR6, 0x100000, URZ ;  /* 0x0010000006067890 */ /* 0x000fc8000fffe13f */
[----:B------:R-:W-:Y:S02]  /*0760*/  USHF.L.U32 UR7, UR6, 0xb, URZ ;  /* 0x0000000b06077899 */ /* 0x000fe4000800063f */
[----:B------:R-:W-:Y:S01]  /*0770*/  USHF.L.U32 UR6, UR6, 0x1, URZ ;  /* 0x0000000106067899 */ /* 0x000fe2000800063f */
[----:B------:R-:W-:Y:S01]  /*0780*/  ELECT P0, URZ, PT ;  /* 0x00000000003f782f */ /* 0x000fe20003800000 */
[----:B0-----:R-:W-:Y:S02]  /*0790*/  ULEA UR8, UR5, UR4, 0x18 ;  /* 0x0000000405087291 */ /* 0x001fe4000f8ec03f */
[----:B------:R-:W-:-:S04]  /*07a0*/  UIADD3 UR4, -UR9, 0x100000, URZ ;  /* 0x0010000009047890 */ /* 0x000fc8000fffe13f */
[----:B------:R-:W-:Y:S02]  /*07b0*/  USHF.L.U32 UR5, UR4, 0xb, URZ ;  /* 0x0000000b04057899 */ /* 0x000fe4000800063f */
[----:B------:R-:W-:Y:S01]  /*07c0*/  USHF.L.U32 UR4, UR4, 0x1, URZ ;  /* 0x0000000104047899 */ /* 0x000fe2000800063f */
[----:B------:R-:W0:Y:S03]  /*07d0*/  FENCE.VIEW.ASYNC.S ;  /* 0x00000000000073c6 */ /* 0x000e260000000000 */
[----:B0-----:R0:W0:Y:S08]  /*07e0*/  SYNCS.EXCH.64 URZ, [UR8+0x34870], UR6 ;  /* 0x03487006083f75b2 */ /* 0x0010300008000100 */
[----:B------:R0:W0:Y:S01]  /*07f0*/  SYNCS.EXCH.64 URZ, [UR8+0x34880], UR4 ;  /* 0x03488004083f75b2 */ /* 0x0000220008000100 */
[----:B------:R0:W0:Y:S01]  /*0800*/  SYNCS.EXCH.64 URZ, [UR8+0x34878], UR6 ;  /* 0x03487806083f75b2 */ /* 0x0000220008000100 */
[----:B------:R0:W0:Y:S01]  /*0810*/  SYNCS.EXCH.64 URZ, [UR8+0x34888], UR4 ;  /* 0x03488804083f75b2 */ /* 0x0000220008000100 */
[----:B------:R-:W-:Y:S01]  /*0820*/  NOP ;  /* 0x0000000000007918 */ /* 0x000fe20000000000 */
.L_x_175:
[----:B------:R-:W5:Y:S01]  /*0830*/  SHFL.IDX PT, R14, R3, RZ, 0x1f ;  /* 0x00001fff030e7589 */ /* 0x000f6200000e0000 */
[----:B0-----:R-:W0:Y:S01]  /*0840*/  S2UR UR4, SR_CTAID.X ;  /* 0x00000000000479c3 */ /* 0x001e220000002500 */
[----:B------:R-:W-:Y:S01]  /*0850*/  LOP3.LUT R9, R9, 0x3ffffffc, RZ, 0xc0, !PT ;  /* 0x3ffffffc09097812 */ /* 0x000fe200078ec0ff */
[----:B------:R-:W-:Y:S01]  /*0860*/  IMAD.IADD R7, R6, 0x1, -R7 ;  /* 0x0000000106077824 */ /* 0x000fe200078e0a07 */
[----:B------:R-:W-:Y:S01]  /*0870*/  LEA.HI R11, R11, R8, RZ, 0x2 ;  /* 0x000000080b0b7211 */ /* 0x000fe200078f10ff */
[----:B------:R-:W-:Y:S02]  /*0880*/  NOP ;  /* 0x0000000000007918 */ /* 0x000fe40000000000 */
[----:B------:R-:W-:Y:S01]  /*0890*/  IMAD.IADD R4, R4, 0x1, -R9 ;  /* 0x0000000104047824 */ /* 0x000fe200078e0a09 */
[----:B------:R-:W-:Y:S01]  /*08a0*/  LOP3.LUT R11, R11, 0x3ffffffc, RZ, 0xc0, !PT ;  /* 0x3ffffffc0b0b7812 */ /* 0x000fe200078ec0ff */
[----:B------:R-:W1:Y:S02]  /*08b0*/  LDC R6, c[0x0][0x140] ;  /* 0x00005000ff067b82 */ /* 0x000e640000000800 */
[----:B------:R-:W-:-:S02]  /*08c0*/  IMAD R4, R4, 0x4, R7 ;  /* 0x0000000404047824 */ /* 0x000fc400078e0207 */
[----:B------:R-:W-:Y:S02]  /*08d0*/  IMAD.IADD R8, R8, 0x1, -R11 ;  /* 0x0000000108087824 */ /* 0x000fe400078e0a0b */
[----:B------:R-:W-:Y:S01]  /*08e0*/  IMAD.MOV R11, RZ, RZ, -R10 ;  /* 0x000000ffff0b7224 */ /* 0x000fe200078e0a0a */
[----:B------:R-:W-:Y:S01]  /*08f0*/  LEA.HI R2, R4, R4, RZ, 0x1 ;  /* 0x0000000404027211 */ /* 0x000fe200078f08ff */
[----:B------:R-:W-:-:S03]  /*0900*/  IMAD R8, R8, 0x4, R7 ;  /* 0x0000000408087824 */ /* 0x000fc600078e0207 */
[----:B------:R-:W-:Y:S02]  /*0910*/  LOP3.LUT R9, R2, 0xfffffffe, RZ, 0xc0, !PT ;  /* 0xfffffffe02097812 */ /* 0x000fe400078ec0ff */
[----:B------:R-:W-:Y:S02]  /*0920*/  LEA.HI R2, R8, R8, RZ, 0x1 ;  /* 0x0000000808027211 */ /* 0x000fe400078f08ff */
[----:B-----5:R-:W-:Y:S01]  /*0930*/  ISETP.NE.AND P0, PT, R14, RZ, PT ;  /* 0x000000ff0e00720c */ /* 0x020fe20003f05270 */
[----:B0-----:R-:W-:Y:S01]  /*0940*/  IMAD R12, R12, R11, UR4 ;  /* 0x000000040c0c7e24 */ /* 0x001fe2000f8e020b */
[----:B------:R-:W-:Y:S01]  /*0950*/  LOP3.LUT R7, R2, 0xfffffffe, RZ, 0xc0, !PT ;  /* 0xfffffffe02077812 */ /* 0x000fe200078ec0ff */
[----:B------:R-:W-:-:S04]  /*0960*/  IMAD.IADD R9, R4, 0x1, -R9 ;  /* 0x0000000104097824 */ /* 0x000fc800078e0a09 */
[----:B------:R-:W-:Y:S01]  /*0970*/  IMAD.IADD R7, R8, 0x1, -R7 ;  /* 0x0000000108077824 */ /* 0x000fe200078e0a07 */
[----:B------:R-:W-:-:S05]  /*0980*/  ISETP.NE.AND P5, PT, R9, R12, PT ;  /* 0x0000000c0900720c */ /* 0x000fca0003fa5270 */
[----:B------:R-:W-:Y:S08]  /*0990*/  @P0 BRA `(.L_x_176) ;  /* 0x0000000000480947 */ /* 0x000ff00003800000 */
        /* <DEDUP_REMOVED lines=18> */
.L_x_176:
[----:B------:R-:W5:Y:S01]  /*0ac0*/  SHFL.IDX PT, R9, R3, RZ, 0x1f ;  /* 0x00001fff03097589 */ /* 0x000f6200000e0000 */
[----:B------:R-:W-:Y:S01]  /*0ad0*/  ISETP.NE.AND P2, PT, R7, R12, PT ;  /* 0x0000000c0700720c */ /* 0x000fe20003f45270 */
[----:B------:R-:W-:Y:S01]  /*0ae0*/  IMAD.SHL.U32 R7, R4, 0x4, RZ ;  /* 0x0000000404077824 */ /* 0x000fe200078e00ff */
[----:B------:R-:W-:Y:S01]  /*0af0*/  LOP3.LUT P0, RZ, R5, 0x7, RZ, 0xc0, !PT ;  /* 0x0000000705ff7812 */ /* 0x000fe2000780c0ff */
[----:B------:R-:W-:Y:S01]  /*0b00*/  IMAD.SHL.U32 R17, R8, 0x4, RZ ;  /* 0x0000000408117824 */ /* 0x000fe200078e00ff */
[----:B-1----:R-:W-:Y:S01]  /*0b10*/  ISETP.EQ.U32.AND P1, PT, R6, 0x1, PT ;  /* 0x000000010600780c */ /* 0x002fe20003f22070 */
[----:B------:R-:W-:Y:S01]  /*0b20*/  IMAD.MOV.U32 R16, RZ, RZ, 0x1 ;  /* 0x00000001ff107424 */ /* 0x000fe200078e00ff */
[----:B------:R-:W-:Y:S01]  /*0b30*/  LOP3.LUT R18, R4, 0xc, R7, 0x78, !PT ;  /* 0x0000000c04127812 */ /* 0x000fe200078e7807 */
[----:B------:R-:W-:Y:S01]  /*0b40*/  NOP ;  /* 0x0000000000007918 */ /* 0x000fe20000000000 */
[----:B------:R-:W-:Y:S02]  /*0b50*/  LOP3.LUT R17, R8, 0xc, R17, 0x78, !PT ;  /* 0x0000000c08117812 */ /* 0x000fe400078e7811 */
[----:B------:R-:W-:-:S02]  /*0b60*/  ISETP.LT.U32.AND P4, PT, R18, 0x2, !P0 ;  /* 0x000000021200780c */ /* 0x000fc40004781070 */
[----:B------:R-:W-:Y:S02]  /*0b70*/  @P5 LEA.HI R2, R18, R18, RZ, 0x1 ;  /* 0x0000001212025211 */ /* 0x000fe400078f08ff */
[----:B------:R-:W-:Y:S02]  /*0b80*/  SEL R5, RZ, 0x1, !P4 ;  /* 0x00000001ff057807 */ /* 0x000fe40006000000 */
[----:B------:R-:W-:Y:S02]  /*0b90*/  @P5 SHF.R.S32.HI R2, RZ, 0x1, R2 ;  /* 0x00000001ff025819 */ /* 0x000fe40000011402 */
[----:B------:R-:W-:Y:S02]  /*0ba0*/  @P2 LEA.HI R4, R17, R17, RZ, 0x1 ;  /* 0x0000001111042211 */ /* 0x000fe400078f08ff */
[----:B------:R-:W-:Y:S01]  /*0bb0*/  @P5 ISETP.NE.AND P6, PT, R2, R13, PT ;  /* 0x0000000d0200520c */ /* 0x000fe20003fc5270 */
[----:B------:R-:W-:Y:S01]  /*0bc0*/  IMAD.MOV.U32 R2, RZ, RZ, 0x1 ;  /* 0x00000001ff027424 */ /* 0x000fe200078e00ff */
[----:B------:R-:W-:-:S02]  /*0bd0*/  @P2 SHF.R.S32.HI R4, RZ, 0x1, R4 ;  /* 0x00000001ff042819 */ /* 0x000fc40000011404 */
[----:B-----5:R-:W-:Y:S02]  /*0be0*/  ISETP.NE.AND P4, PT, R9, RZ, PT ;  /* 0x000000ff0900720c */ /* 0x020fe40003f85270 */
[----:B------:R-:W-:Y:S02]  /*0bf0*/  @P5 SEL R16, RZ, 0x1, P6 ;  /* 0x00000001ff105807 */ /* 0x000fe40003000000 */
[----:B------:R-:W-:Y:S02]  /*0c00*/  @P2 ISETP.NE.AND P3, PT, R4, R13, PT ;  /* 0x0000000d0400220c */ /* 0x000fe40003f65270 */
[----:B------:R-:W-:Y:S02]  /*0c10*/  ISETP.LT.U32.AND P0, PT, R17, 0x2, !P0 ;  /* 0x000000021100780c */ /* 0x000fe40004701070 */
[----:B------:R-:W-:Y:S02]  /*0c20*/  LOP3.LUT R16, R16, R5, RZ, 0xc0, !PT ;  /* 0x0000000510107212 */ /* 0x000fe400078ec0ff */
[----:B------:R-:W-:-:S02]  /*0c30*/  SEL R5, RZ, 0x1, !P0 ;  /* 0x00000001ff057807 */ /* 0x000fc40004000000 */
[----:B------:R-:W-:Y:S01]  /*0c40*/  @P2 SEL R2, RZ, 0x1, P3 ;  /* 0x00000001ff022807 */ /* 0x000fe20001800000 */
[----:B------:R-:W-:Y:S06]  /*0c50*/  @P4 BRA `(.L_x_177) ;  /* 0x0000000000484947 */ /* 0x000fec0003800000 */
        /* <DEDUP_REMOVED lines=16> */
[----:B------:R1:W0:Y:S02]  /*0d60*/  SYNCS.EXCH.64 URZ, [UR8+0x348c8], UR6 ;  /* 0x0348c806083f75b2 */ /* 0x0002240008000100 */
[----:B-1----:R-:W-:Y:S01]  /*0d70*/  NOP ;  /* 0x0000000000007918 */ /* 0x002fe20000000000 */
.L_x_177:
[----:B------:R-:W-:Y:S01]  /*0d80*/  LOP3.LUT R2, R2, R5, RZ, 0xc0, !PT ;  /* 0x0000000502027212 */ /* 0x000fe200078ec0ff */
[----:B------:R-:W-:Y:S01]  /*0d90*/  NOP ;  /* 0x0000000000007918 */ /* 0x000fe20000000000 */
[----:B------:R-:W-:Y:S05]  /*0da0*/  @!P1 BRA `(.L_x_178) ;  /* 0x0000000000089947 */ /* 0x000fea0003800000 */
[----:B0-234-:R-:W-:Y:S01]  /*0db0*/  UCGABAR_ARV ;  /* 0x00000000000079c7 */ /* 0x01dfe20008000000 */
[----:B------:R-:W-:Y:S05]  /*0dc0*/  BRA `(.L_x_179) ;  /* 0x0000000000047947 */ /* 0x000fea0003800000 */
.L_x_178:
[----:B0-234-:R-:W-:Y:S01]  /*0dd0*/  NOP ;  /* 0x0000000000007918 */ /* 0x01dfe20000000000 */
.L_x_179:
[----:B------:R-:W-:Y:S05]  /*0de0*/  @!P1 BRA `(.L_x_180) ;  /* 0x00000000000c9947 */ /* 0x000fea0003800000 */
[----:B------:R-:W-:Y:S01]  /*0df0*/  UCGABAR_WAIT ;  /* 0x0000000000007dc7 */ /* 0x000fe20008000000 */
[----:B------:R-:W-:Y:S01]  /*0e00*/  CCTL.IVALL ;  /* 0x00000000ff00798f */ /* 0x000fe20002000000 */
[----:B------:R-:W-:Y:S05]  /*0e10*/  BRA `(.L_x_181) ;  /* 0x0000000000047947 */ /* 0x000fea0003800000 */
.L_x_180:
[----:B------:R-:W-:Y:S06]  /*0e20*/  BAR.SYNC.DEFER_BLOCKING 0x0 ;  /* 0x0000000000007b1d */ /* 0x000fec0000010000 */
.L_x_181:
[----:B------:R-:W-:Y:S01]  /*0e30*/  UMOV UR4, 0x1 ;  /* 0x0000000100047882 */ /* 0x000fe20000000000 */
[----:B------:R-:W-:Y:S01]  /*0e40*/  PLOP3.LUT P0, PT, PT, PT, UP0, 0x80, 0x0 ;  /* 0x000000000000781c */ /* 0x000fe20003f0f008 */
[----:B------:R-:W-:Y:S01]  /*0e50*/  USEL UR4, UR4, 0x2, !UP0 ;  /* 0x0000000204047887 */ /* 0x000fe2000c000000 */
[----:B------:R-:W-:-:S05]  /*0e60*/  ULDC.64 UR60, c[0x0][0x208] ;  /* 0x00008200003c7ab9 */ /* 0x000fca0000000a00 */
[----:B------:R-:W-:-:S05]  /*0e70*/  IMAD.U32 R4, RZ, RZ, UR4 ;  /* 0x00000004ff047e24 */ /* 0x000fca000f8e00ff */
[----:B------:R0:W-:Y:S01]  /*0e80*/  STL [R1+0x30], R4 ;  /* 0x0000300401007387 */ /* 0x0001e20000100800 */
[----:B------:R-:W-:Y:S05]  /*0e90*/  @!P0 BRA `(.L_x_182) ;  /* 0x0000006c00cc8947 */ /* 0x000fea0003800000 */
.L_x_183:
        /* <DEDUP_REMOVED lines=9> */
[----:B0-----:R-:W2:Y:S01]  /*0f30*/  LDL R4, [R1+0x30] ;  /* 0x0000300001047983 */ /* 0x001ea20000100800 */
[----:B------:R-:W-:Y:S01]  /*0f40*/  VIADD R0, R0, 0xffffff80 ;  /* 0xffffff8000007836 */ /* 0x000fe20000000000 */
[----:B------:R-:W-:Y:S01]  /*0f50*/  UMOV UR37, URZ ;  /* 0x0000003f00257c82 */ /* 0x000fe20008000000 */
[----:B------:R-:W-:Y:S01]  /*0f60*/  IMAD.U32 R184, RZ, RZ, UR4 ;  /* 0x00000004ffb87e24 */ /* 0x000fe2000f8e00ff */
[----:B------:R-:W-:Y:S01]  /*0f70*/  UMOV UR36, URZ ;  /* 0x0000003f00247c82 */ /* 0x000fe20008000000 */
[----:B------:R-:W-:Y:S01]  /*0f80*/  IMAD.MOV.U32 R185, RZ, RZ, RZ ;  /* 0x000000ffffb97224 */ /* 0x000fe200078e00ff */
[----:B------:R-:W-:-:S04]  /*0f90*/  SHF.R.S32.HI R3, RZ, 0x1f, R0 ;  /* 0x0000001fff037819 */ /* 0x000fc80000011400 */
[CC--:B------:R-:W-:Y:S02]  /*0fa0*/  LEA.HI R5, R3.reuse, R0.reuse, RZ, 0x7 ;  /* 0x0000000003057211 */ /* 0x0c0fe400078f38ff */
[-C--:B------:R-:W-:Y:S02]  /*0fb0*/  LEA.HI R7, R3, R0.reuse, RZ, 0x4 ;  /* 0x0000000003077211 */ /* 0x080fe400078f20ff */
[----:B------:R-:W-:Y:S02]  /*0fc0*/  LOP3.LUT R187, R5, 0xffffff80, RZ, 0xc0, !PT ;  /* 0xffffff8005bb7812 */ /* 0x000fe400078ec0ff */
[----:B------:R-:W-:Y:S02]  /*0fd0*/  LOP3.LUT R9, R7, 0x3fffff0, RZ, 0xc0, !PT ;  /* 0x03fffff007097812 */ /* 0x000fe400078ec0ff */
[----:B------:R-:W-:Y:S01]  /*0fe0*/  LEA.HI R11, R3, R0, RZ, 0x2 ;  /* 0x00000000030b7211 */ /* 0x000fe200078f10ff */
[C---:B------:R-:W-:Y:S01]  /*0ff0*/  IMAD.IADD R187, R0.reuse, 0x1, -R187 ;  /* 0x0000000100bb7824 */ /* 0x040fe200078e0abb */
[----:B------:R-:W-:Y:S01]  /*1000*/  SHF.R.S32.HI R8, RZ, 0x4, R7 ;  /* 0x00000004ff087819 */ /* 0x000fe20000011407 */
[----:B------:R-:W-:Y:S01]  /*1010*/  IMAD.IADD R9, R0, 0x1, -R9 ;  /* 0x0000000100097824 */ /* 0x000fe200078e0a09 */
[----:B------:R-:W-:-:S02]  /*1020*/  LOP3.LUT R11, R11, 0xfffffffc, RZ, 0xc0, !PT ;  /* 0xfffffffc0b0b7812 */ /* 0x000fc400078ec0ff */
[----:B------:R-:W-:Y:S02]  /*1030*/  SHF.R.S32.HI R190, RZ, 0x7, R5 ;  /* 0x00000007ffbe7819 */ /* 0x000fe40000011405 */
[----:B------:R-:W-:Y:S01]  /*1040*/  LEA.HI R7, R7, R8, RZ, 0x1 ;  /* 0x0000000807077211 */ /* 0x000fe200078f08ff */
[----:B------:R-:W-:Y:S01]  /*1050*/  IMAD.IADD R11, R0, 0x1, -R11 ;  /* 0x00000001000b7824 */ /* 0x000fe200078e0a0b */
[----:B------:R-:W-:Y:S02]  /*1060*/  LEA.HI R5, R5, R190, RZ, 0x1 ;  /* 0x000000be05057211 */ /* 0x000fe400078f08ff */
[----:B------:R-:W-:Y:S02]  /*1070*/  LOP3.LUT R7, R7, 0x1ffffffe, RZ, 0xc0, !PT ;  /* 0x1ffffffe07077812 */ /* 0x000fe400078ec0ff */
[----:B------:R-:W-:-:S03]  /*1080*/  LOP3.LUT R5, R5, 0x3fffffe, RZ, 0xc0, !PT ;  /* 0x03fffffe05057812 */ /* 0x000fc600078ec0ff */
[----:B------:R-:W-:Y:S02]  /*1090*/  IMAD.IADD R7, R8, 0x1, -R7 ;  /* 0x0000000108077824 */ /* 0x000fe400078e0a07 */
[----:B------:R-:W-:Y:S01]  /*10a0*/  IMAD.IADD R5, R190, 0x1, -R5 ;  /* 0x00000001be057824 */ /* 0x000fe200078e0a05 */
[----:B--2---:R-:W-:Y:S02]  /*10b0*/  R2UR UR5, R4 ;  /* 0x00000000040572ca */ /* 0x004fe400000e0000 */
[CC--:B------:R-:W-:Y:S02]  /*10c0*/  LEA.HI R4, R3.reuse, R0.reuse, RZ, 0x5 ;  /* 0x0000000003047211 */ /* 0x0c0fe400078f28ff */
[----:B------:R-:W-:-:S03]  /*10d0*/  LEA.HI R3, R3, R0, RZ, 0x3 ;  /* 0x0000000003037211 */ /* 0x000fc600078f18ff */
[----:B------:R-:W-:Y:S01]  /*10e0*/  IMAD.SHL.U32 R4, R4, 0x20, RZ ;  /* 0x0000002004047824 */ /* 0x000fe200078e00ff */
[----:B------:R-:W-:Y:S02]  /*10f0*/  LOP3.LUT R23, R3, 0xfffffff8, RZ, 0xc0, !PT ;  /* 0xfffffff803177812 */ /* 0x000fe400078ec0ff */
[----:B------:R-:W-:Y:S02]  /*1100*/  SHF.R.S32.HI R186, RZ, 0x3, R3 ;  /* 0x00000003ffba7819 */ /* 0x000fe40000011403 */
[----:B------:R-:W-:Y:S01]  /*1110*/  LOP3.LUT R10, R4, 0xfffffc00, RZ, 0xc0, !PT ;  /* 0xfffffc00040a7812 */ /* 0x000fe200078ec0ff */
[----:B------:R-:W-:Y:S01]  /*1120*/  IMAD.IADD R23, R0, 0x1, -R23 ;  /* 0x0000000100177824 */ /* 0x000fe200078e0a17 */
[----:B------:R-:W-:Y:S01]  /*1130*/  SHF.R.S32.HI R4, RZ, 0x1f, R187 ;  /* 0x0000001fff047819 */ /* 0x000fe200000114bb */
[----:B------:R-:W-:Y:S01]  /*1140*/  ULOP3.LUT UR5, UR5, 0x1, URZ, 0xfc, !UPT ;  /* 0x0000000105057892 */ /* 0x000fe2000f8efc3f */
[----:B------:R-:W-:Y:S01]  /*1150*/  LEA.HI R0, R11, R11, RZ, 0x1 ;  /* 0x0000000b0b007211 */ /* 0x000fe200078f08ff */
[----:B------:R-:W-:Y:S01]  /*1160*/  IMAD R10, R9, 0x40, R10 ;  /* 0x00000040090a7824 */ /* 0x000fe200078e020a */
[CC--:B------:R-:W-:Y:S01]  /*1170*/  LEA.HI R6, R4.reuse, R187.reuse, RZ, 0x2 ;  /* 0x000000bb04067211 */ /* 0x0c0fe200078f10ff */
[----:B------:R-:W-:Y:S01]  /*1180*/  IMAD.SHL.U32 R19, R23, 0x8, RZ ;  /* 0x0000000817137824 */ /* 0x000fe200078e00ff */
[----:B------:R-:W-:Y:S01]  /*1190*/  LEA.HI R4, R4, R187, RZ, 0x5 ;  /* 0x000000bb04047211 */ /* 0x000fe200078f28ff */
[----:B------:R-:W-:Y:S01]  /*11a0*/  IMAD R193, R7, 0x8, R10 ;  /* 0x0000000807c17824 */ /* 0x000fe200078e020a */
[--C-:B------:R-:W-:Y:S01]  /*11b0*/  SHF.R.S32.HI R9, RZ, 0x2, R6.reuse ;  /* 0x00000002ff097819 */ /* 0x100fe20000011406 */
[----:B------:R-:W-:Y:S01]  /*11c0*/  VIADD R22, R19, 0x40 ;  /* 0x0000004013167836 */ /* 0x000fe20000000000 */
[----:B------:R-:W-:Y:S01]  /*11d0*/  SHF.R.S32.HI R12, RZ, 0x1f, R6 ;  /* 0x0000001fff0c7819 */ /* 0x000fe20000011406 */
[----:B------:R-:W-:Y:S01]  /*11e0*/  IMAD.MOV.U32 R7, RZ, RZ, -0x2 ;  /* 0xfffffffeff077424 */ /* 0x000fe200078e00ff */
[----:B------:R-:W-:Y:S01]  /*11f0*/  SHF.R.S32.HI R4, RZ, 0x5, R4 ;  /* 0x00000005ff047819 */ /* 0x000fe20000011404 */
[----:B------:R-:W-:Y:S01]  /*1200*/  IMAD.U32 R195, RZ, RZ, UR5 ;  /* 0x00000005ffc37e24 */ /* 0x000fe2000f8e00ff */
[----:B------:R-:W-:-:S02]  /*1210*/  LEA.HI R12, R12, R9, RZ, 0x3 ;  /* 0x000000090c0c7211 */ /* 0x000fc400078f18ff */
[----:B------:R-:W-:Y:S02]  /*1220*/  LOP3.LUT R6, R6, 0x7ffffffc, RZ, 0xc0, !PT ;  /* 0x7ffffffc06067812 */ /* 0x000fe400078ec0ff */
[----:B------:R-:W-:Y:S02]  /*1230*/  LOP3.LUT R12, R12, 0xfffffff8, RZ, 0xc0, !PT ;  /* 0xfffffff80c0c7812 */ /* 0x000fe400078ec0ff */
[----:B------:R-:W-:Y:S01]  /*1240*/  LOP3.LUT R0, R0, 0x1ffffffe, RZ, 0xc0, !PT ;  /* 0x1ffffffe00007812 */ /* 0x000fe200078ec0ff */
[----:B------:R-:W-:Y:S01]  /*1250*/  IMAD.IADD R6, R187, 0x1, -R6 ;  /* 0x00000001bb067824 */ /* 0x000fe200078e0a06 */
[----:B------:R-:W-:Y:S01]  /*1260*/  SHF.R.S32.HI R196, RZ, 0x1f, R22 ;  /* 0x0000001fffc47819 */ /* 0x000fe20000011416 */
[----:B------:R-:W-:Y:S02]  /*1270*/  IMAD.IADD R9, R9, 0x1, -R12 ;  /* 0x0000000109097824 */ /* 0x000fe400078e0a0c */
[----:B------:R-:W-:Y:S02]  /*1280*/  IMAD.IADD R0, R11, 0x1, -R0 ;  /* 0x000000010b007824 */ /* 0x000fe400078e0a00 */
[----:B------:R-:W-:-:S02]  /*1290*/  IMAD R4, R4, 0x10, R9 ;  /* 0x0000001004047824 */ /* 0x000fc400078e0209 */
[----:B------:R-:W-:Y:S02]  /*12a0*/  IMAD R194, R6, R7, 0x80 ;  /* 0x0000008006c27424 */ /* 0x000fe400078e0207 */
[----:B------:R-:W-:-:S04]  /*12b0*/  IMAD R191, R5, 0x40, R4 ;  /* 0x0000004005bf7824 */ /* 0x000fc800078e0204 */
[----:B------:R-:W-:-:S07]  /*12c0*/  IMAD R192, R0, 0x8, R191 ;  /* 0x0000000800c07824 */ /* 0x000fce00078e02bf */
.L_x_216:
[----:B0-----:R-:W0:Y:S01]  /*12d0*/  SHFL.IDX PT, R0, R190, RZ, 0x1f ;  /* 0x00001fffbe007589 */ /* 0x001e2200000e0000 */
[----:B------:R-:W1:Y:S01]  /*12e0*/  S2UR UR4, SR_CgaCtaId ;  /* 0x00000000000479c3 */ /* 0x000e620000008800 */
[----:B------:R-:W-:Y:S01]  /*12f0*/  ULDC UR5, c[0x0][0xc38] ;  /* 0x00030e0000057ab9 */ /* 0x000fe20000000800 */
[----:B------:R-:W-:Y:S01]  /*1300*/  R2UR UR11, R184 ;  /* 0x00000000b80b72ca */ /* 0x000fe200000e0000 */
[----:B------:R-:W-:Y:S01]  /*1310*/  ULDC.64 UR8, c[0x0][0x418] ;  /* 0x0001060000087ab9 */ /* 0x000fe20000000a00 */
[----:B------:R-:W-:Y:S02]  /*1320*/  UISETP.NE.AND UP1, UPT, UR5, 0x1, UPT ;  /* 0x000000010500788c */ /* 0x000fe4000bf25270 */
[----:B------:R-:W-:Y:S02]  /*1330*/  UISETP.NE.U32.AND UP0, UPT, UR8, URZ, UPT ;  /* 0x0000003f0800728c */ /* 0x000fe4000bf05070 */
[----:B--2---:R-:W2:Y:S01]  /*1340*/  LDC R89, c[0x0][0x2f0] ;  /* 0x0000bc00ff597b82 */ /* 0x004ea20000000800 */
        /* <DEDUP_REMOVED lines=34> */
[----:B---345:R-:W-:Y:S08]  /*1570*/  @!P0 BRA `(.L_x_184) ;  /* 0x0000000000408947 */ /* 0x038ff00003800000 */
        /* <DEDUP_REMOVED lines=16> */
.L_x_184:
[----:B------:R-:W-:Y:S02]  /*1680*/  LOP3.LUT R0, R185, 0x1, RZ, 0xc0, !PT ;  /* 0x00000001b9007812 */ /* 0x000fe400078ec0ff */
[----:B------:R-:W-:Y:S02]  /*1690*/  R2UR UR4, R195 ;  /* 0x00000000c30472ca */ /* 0x000fe400000e0000 */
[----:B------:R-:W-:-:S04]  /*16a0*/  SHF.L.U32 R0, R0, 0x1f, RZ ;  /* 0x0000001f00007819 */ /* 0x000fc800000006ff */
[----:B------:R-:W0:Y:S07]  /*16b0*/  SYNCS.PHASECHK.TRANS64.TRYWAIT P1, [UR38+0x34800], R0 ;  /* 0x03480000ff0075a7 */ /* 0x000e2e0008020166 */
[----:B------:R-:W-:-:S05]  /*16c0*/  IMAD.U32 R3, RZ, RZ, UR4 ;  /* 0x00000004ff037e24 */ /* 0x000fca000f8e00ff */
[----:B------:R-:W-:Y:S01]  /*16d0*/  ISETP.NE.AND P0, PT, R3, 0x3, PT ;  /* 0x000000030300780c */ /* 0x000fe20003f05270 */
[----:B0-----:R-:W-:-:S12]  /*16e0*/  @!P1 BRA `(.L_x_185) ;  /* 0x000000ac00ec9947 */ /* 0x001fd80003800000 */
.L_x_314:
[----:B------:R-:W-:Y:S05]  /*16f0*/  @!P0 BRA `(.L_x_186) ;  /* 0x0000000000048947 */ /* 0x000fea0003800000 */
[----:B------:R-:W-:Y:S01]  /*1700*/  BPT.TRAP 0x1 ;  /* 0x000000040000795c */ /* 0x000fe20000300000 */
.L_x_186:
[----:B------:R-:W-:Y:S02]  /*1710*/  IMAD.U32 R6, RZ, RZ, UR36 ;  /* 0x00000024ff067e24 */ /* 0x000fe4000f8e00ff */
[----:B0-----:R-:W-:-:S03]  /*1720*/  IMAD.U32 R3, RZ, RZ, UR37 ;  /* 0x00000025ff037e24 */ /* 0x001fc6000f8e00ff */
[----:B------:R-:W-:Y:S02]  /*1730*/  LEA R6, R6, UR38, 0x3 ;  /* 0x0000002606067c11 */ /* 0x000fe4000f8e18ff */
[----:B------:R-:W-:-:S04]  /*1740*/  SHF.L.U32 R3, R3, 0x1f, RZ ;  /* 0x0000001f03037819 */ /* 0x000fc800000006ff */
[----:B------:R0:W1:Y:S01]  /*1750*/  SYNCS.PHASECHK.TRANS64.TRYWAIT P1, [R6+URZ+0x34830], R3 ;  /* 0x03483003060075a7 */ /* 0x000062000802017f */
[----:B------:R-:W-:Y:S05]  /*1760*/  @!P0 BRA `(.L_x_187) ;  /* 0x0000000000048947 */ /* 0x000fea0003800000 */
[----:B------:R-:W-:Y:S01]  /*1770*/  BPT.TRAP 0x1 ;  /* 0x000000040000795c */ /* 0x000fe20000300000 */
.L_x_187:
[----:B-1----:R-:W-:Y:S05]  /*1780*/  @P1 BRA `(.L_x_188) ;  /* 0x0000000000081947 */ /* 0x002fea0003800000 */
[----:B------:R-:W1:Y:S02]  /*1790*/  SYNCS.PHASECHK.TRANS64.TRYWAIT P1, [R6+URZ+0x34830], R3 ;  /* 0x03483003060075a7 */ /* 0x000e64000802017f */
[----:B-1----:R-:W-:Y:S05]  /*17a0*/  @!P1 BRA `(.L_x_189) ;  /* 0x000000ac00d49947 */ /* 0x002fea0003800000 */
.L_x_188:
[----:B------:R-:W-:Y:S05]  /*17b0*/  WARPSYNC.ALL ;  /* 0x0000000000007948 */ /* 0x000fea0003800000 */
[----:B------:R-:W-:Y:S01]  /*17c0*/  UIADD3 UR38, UR38, 0x1c400, URZ ;  /* 0x0001c40026267890 */ /* 0x000fe2000fffe03f */
[----:B------:R-:W-:Y:S01]  /*17d0*/  WARPGROUP.ARRIVE ;  /* 0x00000000000079c5 */ /* 0x000fe20000000000 */
[----:B------:R-:W-:Y:S02]  /*17e0*/  ULOP3.LUT UR4, UR40, 0x10000, URZ, 0xfc, !UPT ;  /* 0x0001000028047892 */ /* 0x000fe4000f8efc3f */
[----:B------:R-:W-:Y:S01]  /*17f0*/  USHF.R.U32.HI UR38, URZ, 0x4, UR38 ;  /* 0x000000043f267899 */ /* 0x000fe20008011626 */
[----:B------:R-:W-:Y:S01]  /*1800*/  UMOV UR9, 0x40000040 ;  /* 0x4000004000097882 */ /* 0x000fe20000000000 */
[----:B------:R-:W-:-:S02]  /*1810*/  UMOV UR11, 0x40000040 ;  /* 0x40000040000b7882 */ /* 0x000fc40000000000 */
[----:B------:R-:W-:Y:S01]  /*1820*/  ULOP3.LUT UR38, UR38, 0x3fff, URZ, 0xc0, !UPT ;  /* 0x00003fff26267892 */ /* 0x000fe2000f8ec03f */
[----:B------:R-:W-:Y:S01]  /*1830*/  IMAD.U32 R5, RZ, RZ, UR9 ;  /* 0x00000009ff057e24 */ /* 0x000fe2000f8e00ff */
[----:B------:R-:W-:Y:S01]  /*1840*/  UMOV UR8, UR4 ;  /* 0x0000000400087c82 */ /* 0x000fe20008000000 */
[----:B------:R-:W-:Y:S01]  /*1850*/  UIADD3 UR56, UR4, 0x2, URZ ;  /* 0x0000000204387890 */ /* 0x000fe2000fffe03f */
[----:B------:R-:W-:Y:S01]  /*1860*/  IMAD.U32 R4, RZ, RZ, UR8 ;  /* 0x00000008ff047e24 */ /* 0x000fe2000f8e00ff */
[----:B------:R-:W-:Y:S01]  /*1870*/  ULOP3.LUT UR38, UR38, 0x10000, URZ, 0xfc, !UPT ;  /* 0x0001000026267892 */ /* 0x000fe2000f8efc3f */
[----:B------:R-:W-:Y:S01]  /*1880*/  UMOV UR57, 0x40000040 ;  /* 0x4000004000397882 */ /* 0x000fe20000000000 */
[----:B------:R-:W-:Y:S02]  /*1890*/  UMOV UR59, 0x40000040 ;  /* 0x40000040003b7882 */ /* 0x000fe40000000000 */
[----:B------:R-:W-:Y:S02]  /*18a0*/  UIMAD UR5, UR36, 0xc00, UR38 ;  /* 0x00000c00240578a4 */ /* 0x000fe4000f8e0226 */
[----:B------:R-:W-:-:S02]  /*18b0*/  UIADD3 UR52, UR4, 0x4, URZ ;  /* 0x0000000404347890 */ /* 0x000fc4000fffe03f */
[----:B------:R-:W-:Y:S02]  /*18c0*/  UIADD3 UR58, UR5, 0x2, URZ ;  /* 0x00000002053a7890 */ /* 0x000fe4000fffe03f */
[----:B------:R-:W-:Y:S02]  /*18d0*/  UIADD3 UR54, UR5, 0x4, URZ ;  /* 0x0000000405367890 */ /* 0x000fe4000fffe03f */
[----:B------:R-:W-:Y:S01]  /*18e0*/  UMOV UR10, UR5 ;  /* 0x00000005000a7c82 */ /* 0x000fe20008000000 */
[----:B------:R-:W-:Y:S01]  /*18f0*/  UMOV UR53, 0x40000040 ;  /* 0x4000004000357882 */ /* 0x000fe20000000000 */
[----:B------:R-:W-:Y:S01]  /*1900*/  HGMMA.64x128x16.F32.BF16 R24, gdesc[UR8], RZ, !UPT, gsb0 ;  /* 0x01e00000081879f0 */ /* 0x000fe2000c0018ff */
[----:B------:R-:W-:Y:S01]  /*1910*/  UMOV UR55, 0x40000040 ;  /* 0x4000004000377882 */ /* 0x000fe20000000000 */
[----:B------:R-:W-:Y:S02]  /*1920*/  UIADD3 UR8, UR4, 0x6, URZ ;  /* 0x0000000604087890 */ /* 0x000fe4000fffe03f */
[----:B------:R-:W-:Y:S01]  /*1930*/  UIADD3 UR10, UR5, 0x6, URZ ;  /* 0x00000006050a7890 */ /* 0x000fe2000fffe03f */
[----:B------:R-:W-:Y:S01]  /*1940*/  UMOV UR9, 0x40000040 ;  /* 0x4000004000097882 */ /* 0x000fe20000000000 */
[----:B------:R-:W-:Y:S01]  /*1950*/  UMOV UR11, 0x40000040 ;  /* 0x40000040000b7882 */ /* 0x000fe20000000000 */
[----:B------:R-:W-:-:S02]  /*1960*/  UIADD3 UR12, UR4, 0x400, URZ ;  /* 0x00000400040c7890 */ /* 0x000fc4000fffe03f */
[----:B------:R-:W-:Y:S01]  /*1970*/  UIADD3 UR14, UR5, 0x400, URZ ;  /* 0x00000400050e7890 */ /* 0x000fe2000fffe03f */
[----:B------:R-:W-:Y:S01]  /*1980*/  UMOV UR13, 0x40000040 ;  /* 0x40000040000d7882 */ /* 0x000fe20000000000 */
[----:B------:R-:W-:Y:S01]  /*1990*/  UMOV UR15, 0x40000040 ;  /* 0x40000040000f7882 */ /* 0x000fe20000000000 */
[----:B------:R-:W-:Y:S02]  /*19a0*/  UIADD3 UR16, UR4, 0x402, URZ ;  /* 0x0000040204107890 */ /* 0x000fe4000fffe03f */
[----:B------:R-:W-:Y:S01]  /*19b0*/  UIADD3 UR18, UR5, 0x402, URZ ;  /* 0x0000040205127890 */ /* 0x000fe2000fffe03f */
[----:B------:R-:W-:Y:S01]  /*19c0*/  UMOV UR17, 0x40000040 ;  /* 0x4000004000117882 */ /* 0x000fe20000000000 */
        /* <DEDUP_REMOVED lines=61> */
.L_x_190:
[----:B------:R-:W-:Y:S01]  /*1da0*/  IMAD.IADD R0, R194, 0x1, R89 ;  /* 0x00000001c2007824 */ /* 0x000fe200078e0259 */
[----:B------:R-:W-:Y:S01]  /*1db0*/  P2R R91, PR, RZ, 0x1 ;  /* 0x00000001ff5b7803 */ /* 0x000fe20000000000 */
[----:B------:R-:W-:Y:S01]  /*1dc0*/  ULDC UR4, c[0x0][0x988] ;  /* 0x0002620000047ab9 */ /* 0x000fe20000000800 */
[----:B------:R-:W-:Y:S01]  /*1dd0*/  CS2R R150, SRZ ;  /* 0x0000000000967805 */ /* 0x000fe2000001ff00 */
[----:B------:R-:W-:Y:S01]  /*1de0*/  IMAD R7, R197, -0x80, R0 ;  /* 0xffffff80c5077824 */ /* 0x000fe200078e0200 */
[----:B------:R-:W-:Y:S02]  /*1df0*/  CS2R R148, SRZ ;  /* 0x0000000000947805 */ /* 0x000fe4000001ff00 */
[----:B------:R-:W-:Y:S02]  /*1e00*/  CS2R R146, SRZ ;  /* 0x0000000000927805 */ /* 0x000fe4000001ff00 */
[----:B------:R-:W-:Y:S02]  /*1e10*/  CS2R R144, SRZ ;  /* 0x0000000000907805 */ /* 0x000fe4000001ff00 */
[----:B------:R-:W-:-:S02]  /*1e20*/  CS2R R142, SRZ ;  /* 0x00000000008e7805 */ /* 0x000fc4000001ff00 */
[C---:B------:R-:W-:Y:S02]  /*1e30*/  ISETP.GT.AND P4, PT, R7.reuse, RZ, PT ;  /* 0x000000ff0700720c */ /* 0x040fe40003f84270 */
[----:B------:R-:W-:Y:S02]  /*1e40*/  CS2R R140, SRZ ;  /* 0x00000000008c7805 */ /* 0x000fe4000001ff00 */
[C---:B------:R-:W-:Y:S02]  /*1e50*/  ISETP.GT.AND P3, PT, R7.reuse, 0x1, PT ;  /* 0x000000010700780c */ /* 0x040fe40003f64270 */
[----:B------:R-:W-:Y:S02]  /*1e60*/  CS2R R138, SRZ ;  /* 0x00000000008a7805 */ /* 0x000fe4000001ff00 */
[----:B------:R-:W-:Y:S02]  /*1e70*/  ISETP.GT.AND P1, PT, R7, 0x8, PT ;  /* 0x000000080700780c */ /* 0x000fe40003f24270 */
[----:B------:R-:W-:-:S02]  /*1e80*/  CS2R R136, SRZ ;  /* 0x0000000000887805 */ /* 0x000fc4000001ff00 */
[----:B------:R-:W-:Y:S02]  /*1e90*/  FSEL R8, R24, -INF , P4 ;  /* 0xff80000018087808 */ /* 0x000fe40002000000 */
[----:B------:R-:W-:Y:S02]  /*1ea0*/  CS2R R134, SRZ ;  /* 0x0000000000867805 */ /* 0x000fe4000001ff00 */
[----:B------:R-:W-:Y:S02]  /*1eb0*/  FSEL R25, R25, -INF , P3 ;  /* 0xff80000019197808 */ /* 0x000fe40001800000 */
[----:B------:R-:W-:Y:S02]  /*1ec0*/  ISETP.GT.AND P2, PT, R7, 0x9, PT ;  /* 0x000000090700780c */ /* 0x000fe40003f44270 */
[----:B------:R-:W-:Y:S02]  /*1ed0*/  FSEL R88, R28, -INF , P1 ;  /* 0xff8000001c587808 */ /* 0x000fe40000800000 */
[----:B01----:R-:W-:-:S02]  /*1ee0*/  FMNMX.FTZ R3, R8, R25, !PT ;  /* 0x0000001908037209 */ /* 0x003fc40007810000 */
[----:B------:R-:W-:Y:S02]  /*1ef0*/  ISETP.GT.AND P6, PT, R7, 0x10, PT ;  /* 0x000000100700780c */ /* 0x000fe40003fc4270 */
        /* <DEDUP_REMOVED lines=18> */
[C---:B------:R-:W-:Y:S02]  /*2020*/  ISETP.GT.AND P2, PT, R7.reuse, 0x21, PT ;  /* 0x000000210700780c */ /* 0x040fe40003f44270 */
        /* <DEDUP_REMOVED lines=54> */
[----:B------:R-:W-:Y:S02]  /*2390*/  ISETP.GT.AND P0, PT, R7, 0x59, PT ;  /* 0x000000590700780c */ /* 0x000fe40003f04270 */
[----:B------:R-:W-:Y:S02]  /*23a0*/  FSEL R68, R68, -INF , P6 ;  /* 0xff80000044447808 */ /* 0x000fe40003000000 */
[----:B------:R-:W-:Y:S02]  /*23b0*/  FMNMX.FTZ R3, R120, R3, !PT ;  /* 0x0000000378037209 */ /* 0x000fe40007810000 */
[----:B------:R-:W-:-:S02]  /*23c0*/  FSEL R36, R59, -INF , P5 ;  /* 0xff8000003b247808 */ /* 0x000fc40002800000 */
        /* <DEDUP_REMOVED lines=22> */
[----:B------:R-:W-:Y:S02]  /*2530*/  FMNMX.FTZ R3, R128, R3, !PT ;  /* 0x0000000380037209 */ /* 0x000fe40007810000 */
[----:B------:R-:W-:-:S02]  /*2540*/  FSEL R130, R81, -INF , P4 ;  /* 0xff80000051827808 */ /* 0x000fc40002000000 */
[C---:B------:R-:W-:Y:S02]  /*2550*/  ISETP.GT.AND P5, PT, R7.reuse, 0x78, PT ;  /* 0x000000780700780c */ /* 0x040fe40003fa4270 */
[----:B------:R-:W-:Y:S02]  /*2560*/  FMNMX.FTZ R3, R130, R3, !PT ;  /* 0x0000000382037209 */ /* 0x000fe40007810000 */
[----:B------:R-:W-:Y:S02]  /*2570*/  FSEL R84, R84, -INF , P5 ;  /* 0xff80000054547808 */ /* 0x000fe40002800000 */
[----:B------:R-:W-:Y:S02]  /*2580*/  ISETP.GT.AND P6, PT, R7, 0x79, PT ;  /* 0x000000790700780c */ /* 0x000fe40003fc4270 */
[----:B------:R-:W-:Y:S02]  /*2590*/  FMNMX.FTZ R3, R84, R3, !PT ;  /* 0x0000000354037209 */ /* 0x000fe40007810000 */
[----:B------:R-:W-:-:S02]  /*25a0*/  FSEL R132, R85, -INF , P6 ;  /* 0xff80000055847808 */ /* 0x000fc40003000000 */
[----:B------:R-:W-:Y:S02]  /*25b0*/  P2R R15, PR, RZ, 0x8 ;  /* 0x00000008ff0f7803 */ /* 0x000fe40000000000 */
[----:B------:R-:W-:Y:S01]  /*25c0*/  FMNMX.FTZ R9, R132, R3, !PT ;  /* 0x0000000384097209 */ /* 0x000fe20007810000 */
[----:B------:R-:W-:Y:S01]  /*25d0*/  IMAD.U32 R3, RZ, RZ, UR4 ;  /* 0x00000004ff037e24 */ /* 0x000fe2000f8e00ff */
[----:B------:R-:W-:Y:S02]  /*25e0*/  P2R R21, PR, RZ, 0x4 ;  /* 0x00000004ff157803 */ /* 0x000fe40000000000 */
[----:B------:R-:W-:Y:S01]  /*25f0*/  ISETP.GT.AND P2, PT, R7, 0x58, PT ;  /* 0x000000580700780c */ /* 0x000fe20003f44270 */
[----:B------:R-:W0:Y:S01]  /*2600*/  SHFL.BFLY PT, R0, R9, 0x2, 0x1f ;  /* 0x0c401f0009007f89 */ /* 0x000e2200000e0000 */
[----:B------:R-:W-:Y:S02]  /*2610*/  P2R R31, PR, RZ, 0x1 ;  /* 0x00000001ff1f7803 */ /* 0x000fe40000000000 */
[----:B------:R-:W-:-:S02]  /*2620*/  FSEL R70, R70, -INF , P2 ;  /* 0xff80000046467808 */ /* 0x000fc40001000000 */
[----:B------:R-:W-:Y:S02]  /*2630*/  ISETP.NE.AND P2, PT, R21, RZ, PT ;  /* 0x000000ff1500720c */ /* 0x000fe40003f45270 */
[----:B------:R-:W-:Y:S02]  /*2640*/  P2R R29, PR, RZ, 0x2 ;  /* 0x00000002ff1d7803 */ /* 0x000fe40000000000 */
[C---:B------:R-:W-:Y:S02]  /*2650*/  ISETP.GT.AND P1, PT, R7.reuse, 0x59, PT ;  /* 0x000000590700780c */ /* 0x040fe40003f24270 */
[----:B------:R-:W-:Y:S02]  /*2660*/  ISETP.GT.AND P0, PT, R7, 0x60, PT ;  /* 0x000000600700780c */ /* 0x000fe40003f04270 */
[----:B------:R-:W-:Y:S02]  /*2670*/  FSEL R48, R71, -INF , P1 ;  /* 0xff80000047307808 */ /* 0x000fe40000800000 */
[----:B------:R-:W-:-:S02]  /*2680*/  ISETP.NE.AND P1, PT, R29, RZ, PT ;  /* 0x000000ff1d00720c */ /* 0x000fc40003f25270 */
[----:B------:R-:W-:Y:S02]  /*2690*/  FSEL R74, R74, -INF , P0 ;  /* 0xff8000004a4a7808 */ /* 0x000fe40000000000 */
[----:B------:R-:W-:Y:S02]  /*26a0*/  ISETP.NE.AND P0, PT, R31, RZ, PT ;  /* 0x000000ff1f00720c */ /* 0x000fe40003f05270 */
[----:B------:R-:W-:Y:S02]  /*26b0*/  FSEL R78, R78, -INF , P1 ;  /* 0xff8000004e4e7808 */ /* 0x000fe40000800000 */
[----:B------:R-:W-:Y:S02]  /*26c0*/  FSEL R52, R75, -INF , P0 ;  /* 0xff8000004b347808 */ /* 0x000fe40000000000 */
[----:B0-----:R-:W-:Y:S02]  /*26d0*/  FMNMX.FTZ R11, R9, R0, !PT ;  /* 0x00000000090b7209 */ /* 0x001fe40007810000 */
[----:B------:R-:W-:-:S02]  /*26e0*/  FSEL R80, R79, -INF , P2 ;  /* 0xff8000004f507808 */ /* 0x000fc40001000000 */
[----:B------:R-:W-:Y:S01]  /*26f0*/  FSEL R86, R86, -INF , P5 ;  /* 0xff80000056567808 */ /* 0x000fe20002800000 */
[----:B------:R-:W0:Y:S01]  /*2700*/  SHFL.BFLY PT, R0, R11, 0x1, 0x1f ;  /* 0x0c201f000b007f89 */ /* 0x000e2200000e0000 */
[----:B------:R-:W-:Y:S02]  /*2710*/  ISETP.GE.AND P2, PT, R89, 0x81, PT ;  /* 0x000000815900780c */ /* 0x000fe40003f46270 */
[----:B------:R-:W-:Y:S02]  /*2720*/  ISETP.NE.AND P0, PT, R91, RZ, PT ;  /* 0x000000ff5b00720c */ /* 0x000fe40003f05270 */
        /* <DEDUP_REMOVED lines=33> */
[----:B------:R-:W1:Y:S01]  /*2940*/  MUFU.EX2 R182, R182 ;  /* 0x000000b600b67308 */ /* 0x000e620000000800 */
        /* <DEDUP_REMOVED lines=14> */
[--C-:B------:R-:W-:Y:S01]  /*2a30*/  FFMA.FTZ R37, R122, R3, -R43.reuse ;  /* 0x000000037a257223 */ /* 0x100fe2000001082b */
[----:B------:R-:W3:Y:S01]  /*2a40*/  MUFU.EX2 R176, R176 ;  /* 0x000000b000b07308 */ /* 0x000ee20000000800 */
        /* <DEDUP_REMOVED lines=9> */
[----:B------:R-:W-:Y:S01]  /*2ae0*/  FFMA.FTZ R84, R84, R3, -R43 ;  /* 0x0000000354547223 */ /* 0x000fe2000001082b */
[----:B------:R-:W-:-:S02]  /*2af0*/  CS2R R122, SRZ ;  /* 0x00000000007a7805 */ /* 0x000fc4000001ff00 */
[----:B------:R-:W-:Y:S02]  /*2b00*/  CS2R R120, SRZ ;  /* 0x0000000000787805 */ /* 0x000fe4000001ff00 */
[----:B------:R-:W-:Y:S02]  /*2b10*/  FMNMX.FTZ R25, R62, R25, !PT ;  /* 0x000000193e197209 */ /* 0x000fe40007810000 */
[----:B------:R-:W-:Y:S02]  /*2b20*/  CS2R R112, SRZ ;  /* 0x0000000000707805 */ /* 0x000fe4000001ff00 */
[----:B------:R-:W-:Y:S01]  /*2b30*/  CS2R R108, SRZ ;  /* 0x00000000006c7805 */ /* 0x000fe2000001ff00 */
[----:B------:R-:W5:Y:S01]  /*2b40*/  MUFU.EX2 R178, R178 ;  /* 0x000000b200b27308 */ /* 0x000f620000000800 */
[----:B------:R-:W-:Y:S02]  /*2b50*/  FMNMX.FTZ R25, R40, R25, !PT ;  /* 0x0000001928197209 */ /* 0x000fe40007810000 */
[----:B------:R-:W-:-:S02]  /*2b60*/  CS2R R104, SRZ ;  /* 0x0000000000687805 */ /* 0x000fc4000001ff00 */
[----:B------:R-:W-:Y:S02]  /*2b70*/  CS2R R100, SRZ ;  /* 0x0000000000647805 */ /* 0x000fe4000001ff00 */
[----:B------:R-:W-:Y:S02]  /*2b80*/  CS2R R96, SRZ ;  /* 0x0000000000607805 */ /* 0x000fe4000001ff00 */
[----:B------:R-:W-:Y:S02]  /*2b90*/  FMNMX.FTZ R25, R66, R25, !PT ;  /* 0x0000001942197209 */ /* 0x000fe40007810000 */
[----:B----4-:R-:W-:Y:S02]  /*2ba0*/  CS2R R94, SRZ ;  /* 0x00000000005e7805 */ /* 0x010fe4000001ff00 */
[----:B------:R-:W-:Y:S01]  /*2bb0*/  CS2R R92, SRZ ;  /* 0x00000000005c7805 */ /* 0x000fe2000001ff00 */
[----:B------:R4:W-:Y:S01]  /*2bc0*/  MUFU.EX2 R13, R98 ;  /* 0x00000062000d7308 */ /* 0x0009e20000000800 */
[----:B------:R-:W-:-:S02]  /*2bd0*/  FMNMX.FTZ R29, R44, R25, !PT ;  /* 0x000000192c1d7209 */ /* 0x000fc40007810000 */
[----:B------:R-:W-:Y:S02]  /*2be0*/  CS2R R90, SRZ ;  /* 0x00000000005a7805 */ /* 0x000fe4000001ff00 */
[----:B------:R-:W-:-:S03]  /*2bf0*/  FMNMX.FTZ R29, R70, R29, !PT ;  /* 0x0000001d461d7209 */ /* 0x000fc60007810000 */
[----:B------:R-:W-:Y:S01]  /*2c00*/  MUFU.EX2 R172, R172 ;  /* 0x000000ac00ac7308 */ /* 0x000fe20000000800 */
[----:B------:R-:W-:Y:S02]  /*2c10*/  FMNMX.FTZ R29, R48, R29, !PT ;  /* 0x0000001d301d7209 */ /* 0x000fe40007810000 */
[----:B----4-:R-:W-:Y:S02]  /*2c20*/  CS2R R98, SRZ ;  /* 0x0000000000627805 */ /* 0x010fe4000001ff00 */
[----:B------:R-:W-:-:S03]  /*2c30*/  FMNMX.FTZ R29, R74, R29, !PT ;  /* 0x0000001d4a1d7209 */ /* 0x000fc60007810000 */
[----:B------:R4:W-:Y:S01]  /*2c40*/  MUFU.EX2 R15, R102 ;  /* 0x00000066000f7308 */ /* 0x0009e20000000800 */
[----:B------:R-:W-:-:S04]  /*2c50*/  FMNMX.FTZ R31, R52, R29, !PT ;  /* 0x0000001d341f7209 */ /* 0x000fc80007810000 */
        /* <DEDUP_REMOVED lines=9> */
[----:B------:R-:W-:Y:S01]  /*2cf0*/  FMNMX.FTZ R8, R88, R33, !PT ;  /* 0x0000002158087209 */ /* 0x000fe20007810000 */
[----:B------:R-:W-:Y:S01]  /*2d00*/  FFMA.FTZ R33, R118, R3, -R43 ;  /* 0x0000000376217223 */ /* 0x000fe2000001082b */
[----:B------:R-:W-:Y:S02]  /*2d10*/  CS2R R118, SRZ ;  /* 0x0000000000767805 */ /* 0x000fe4000001ff00 */
[----:B----4-:R-:W-:Y:S01]  /*2d20*/  CS2R R106, SRZ ;  /* 0x00000000006a7805 */ /* 0x010fe2000001ff00 */
[----:B------:R-:W4:Y:S02]  /*2d30*/  SHFL.BFLY PT, R39, R8, 0x2, 0x1f ;  /* 0x0c401f0008277f89 */ /* 0x000f2400000e0000 */
[----:B------:R0:W-:Y:S08]  /*2d40*/  MUFU.EX2 R25, R110 ;  /* 0x0000006e00197308 */ /* 0x0001f00000000800 */
[----:B------:R-:W-:Y:S01]  /*2d50*/  MUFU.EX2 R170, R170 ;  /* 0x000000aa00aa7308 */ /* 0x000fe20000000800 */
[----:B0-----:R-:W-:-:S07]  /*2d60*/  CS2R R110, SRZ ;  /* 0x00000000006e7805 */ /* 0x001fce000001ff00 */
[----:B------:R0:W-:Y:S01]  /*2d70*/  MUFU.EX2 R29, R114 ;  /* 0x00000072001d7308 */ /* 0x0001e20000000800 */
[----:B----4-:R-:W-:Y:S01]  /*2d80*/  FMNMX.FTZ R41, R8, R39, !PT ;  /* 0x0000002708297209 */ /* 0x010fe20007810000 */
[----:B------:R-:W-:-:S06]  /*2d90*/  FFMA.FTZ R39, R124, R3, -R43 ;  /* 0x000000037c277223 */ /* 0x000fcc000001082b */
[----:B------:R-:W-:Y:S01]  /*2da0*/  MUFU.EX2 R152, R152 ;  /* 0x0000009800987308 */ /* 0x000fe20000000800 */
[----:B------:R-:W-:Y:S01]  /*2db0*/  FFMA.FTZ R43, R132, R3, -R43 ;  /* 0x00000003842b7223 */ /* 0x000fe2000001082b */
[----:B------:R-:W-:Y:S01]  /*2dc0*/  CS2R R132, SRZ ;  /* 0x0000000000847805 */ /* 0x000fe2000001ff00 */
[----:B------:R-:W4:Y:S01]  /*2dd0*/  SHFL.BFLY PT, R8, R41, 0x1, 0x1f ;  /* 0x0c201f0029087f89 */ /* 0x000f2200000e0000 */
[----:B------:R-:W-:Y:S02]  /*2de0*/  CS2R R124, SRZ ;  /* 0x00000000007c7805 */ /* 0x000fe4000001ff00 */
[----:B0-----:R-:W-:Y:S02]  /*2df0*/  CS2R R114, SRZ ;  /* 0x0000000000727805 */ /* 0x001fe4000001ff00 */
[----:B------:R0:W-:Y:S08]  /*2e00*/  MUFU.EX2 R31, R116 ;  /* 0x00000074001f7308 */ /* 0x0001f00000000800 */
[----:B------:R-:W-:Y:S01]  /*2e10*/  MUFU.EX2 R154, R154 ;  /* 0x0000009a009a7308 */ /* 0x000fe20000000800 */
[----:B0-----:R-:W-:-:S07]  /*2e20*/  CS2R R116, SRZ ;  /* 0x0000000000747805 */ /* 0x001fce000001ff00 */
[----:B------:R-:W-:Y:S01]  /*2e30*/  MUFU.EX2 R33, R33 ;  /* 0x0000002100217308 */ /* 0x000fe20000000800 */
[----:B----4-:R-:W-:-:S04]  /*2e40*/  FMNMX.FTZ R8, R41, R8, !PT ;  /* 0x0000000829087209 */ /* 0x010fc80007810000 */
[C---:B------:R-:W-:Y:S01]  /*2e50*/  FSETP.NEU.FTZ.AND P1, PT, R8.reuse, -INF , PT ;  /* 0xff8000000800780b */ /* 0x040fe20003f3d000 */
[----:B------:R-:W-:Y:S02]  /*2e60*/  FMUL.FTZ R47, R8, R3 ;  /* 0x00000003082f7220 */ /* 0x000fe40000410000 */
[----:B------:R-:W-:Y:S03]  /*2e70*/  MUFU.EX2 R156, R156 ;  /* 0x0000009c009c7308 */ /* 0x000fe60000000800 */
[----:B------:R-:W-:Y:S02]  /*2e80*/  FSEL R47, R47, RZ, P1 ;  /* 0x000000ff2f2f7208 */ /* 0x000fe40000800000 */
[----:B------:R-:W-:-:S03]  /*2e90*/  ISETP.NE.AND P1, PT, R16, RZ, PT ;  /* 0x000000ff1000720c */ /* 0x000fc60003f25270 */
        /* <DEDUP_REMOVED lines=16> */
[----:B------:R1:W-:Y:S01]  /*2fa0*/  MUFU.EX2 R183, R10 ;  /* 0x0000000a00b77308 */ /* 0x0003e20000000800 */
[----:B0-----:R-:W-:Y:S01]  /*2fb0*/  FADD.FTZ R27, R180, R7 ;  /* 0x00000007b41b7221 */ /* 0x001fe20000010000 */
[-CC-:B------:R-:W-:Y:S01]  /*2fc0*/  FFMA.FTZ R54, R54, R3.reuse, -R47.reuse ;  /* 0x0000000336367223 */ /* 0x180fe2000001082f */
[-CC-:B------:R-:W-:Y:S01]  /*2fd0*/  FFMA.FTZ R32, R32, R3.reuse, -R47.reuse ;  /* 0x0000000320207223 */ /* 0x180fe2000001082f */
[-CC-:B------:R-:W-:Y:S01]  /*2fe0*/  FFMA.FTZ R58, R58, R3.reuse, -R47.reuse ;  /* 0x000000033a3a7223 */ /* 0x180fe2000001082f */
[-CC-:B------:R-:W-:Y:S01]  /*2ff0*/  FFMA.FTZ R36, R36, R3.reuse, -R47.reuse ;  /* 0x0000000324247223 */ /* 0x180fe2000001082f */
[-CC-:B------:R-:W-:Y:S01]  /*3000*/  FFMA.FTZ R62, R62, R3.reuse, -R47.reuse ;  /* 0x000000033e3e7223 */ /* 0x180fe2000001082f */
[-C--:B------:R-:W-:Y:S01]  /*3010*/  FFMA.FTZ R40, R40, R3.reuse, -R47 ;  /* 0x0000000328287223 */ /* 0x080fe2000001082f */
[----:B------:R-:W0:Y:S01]  /*3020*/  MUFU.EX2 R26, R26 ;  /* 0x0000001a001a7308 */ /* 0x000e220000000800 */
[----:B-1----:R-:W-:Y:S01]  /*3030*/  FADD.FTZ R10, R182, R27 ;  /* 0x0000001bb60a7221 */ /* 0x002fe20000010000 */
[-CC-:B------:R-:W-:Y:S01]  /*3040*/  FFMA.FTZ R66, R66, R3.reuse, -R47.reuse ;  /* 0x0000000342427223 */ /* 0x180fe2000001082f */
[-CC-:B------:R-:W-:Y:S01]  /*3050*/  FFMA.FTZ R44, R44, R3.reuse, -R47.reuse ;  /* 0x000000032c2c7223 */ /* 0x180fe2000001082f */
[-CC-:B------:R-:W-:Y:S01]  /*3060*/  FFMA.FTZ R70, R70, R3.reuse, -R47.reuse ;  /* 0x0000000346467223 */ /* 0x180fe2000001082f */
[----:B--2---:R-:W-:Y:S01]  /*3070*/  FADD.FTZ R27, R9, R10 ;  /* 0x0000000a091b7221 */ /* 0x004fe20000010000 */
[----:B------:R-:W-:Y:S01]  /*3080*/  F2FP.BF16.F32.PACK_AB R180, R7, R180 ;  /* 0x000000b407b4723e */ /* 0x000fe200000010ff */
[-C--:B------:R-:W-:Y:S01]  /*3090*/  FFMA.FTZ R48, R48, R3.reuse, -R47 ;  /* 0x0000000330307223 */ /* 0x080fe2000001082f */
[----:B------:R-:W1:Y:S01]  /*30a0*/  MUFU.EX2 R30, R30 ;  /* 0x0000001e001e7308 */ /* 0x000e620000000800 */
[----:B---3--:R-:W-:Y:S01]  /*30b0*/  FADD.FTZ R10, R176, R27 ;  /* 0x0000001bb00a7221 */ /* 0x008fe20000010000 */
[----:B------:R-:W-:Y:S01]  /*30c0*/  F2FP.BF16.F32.PACK_AB R182, R9, R182 ;  /* 0x000000b609b6723e */ /* 0x000fe200000010ff */
[-CC-:B------:R-:W-:Y:S01]  /*30d0*/  FFMA.FTZ R74, R74, R3.reuse, -R47.reuse ;  /* 0x000000034a4a7223 */ /* 0x180fe2000001082f */
[-CC-:B------:R-:W-:Y:S01]  /*30e0*/  FFMA.FTZ R52, R52, R3.reuse, -R47.reuse ;  /* 0x0000000334347223 */ /* 0x180fe2000001082f */
[----:B-----5:R-:W-:Y:S01]  /*30f0*/  FADD.FTZ R27, R11, R10 ;  /* 0x0000000a0b1b7221 */ /* 0x020fe20000010000 */
[-CC-:B------:R-:W-:Y:S01]  /*3100*/  FFMA.FTZ R78, R78, R3.reuse, -R47.reuse ;  /* 0x000000034e4e7223 */ /* 0x180fe2000001082f */
[-C--:B------:R-:W-:Y:S01]  /*3110*/  FFMA.FTZ R80, R80, R3.reuse, -R47 ;  /* 0x0000000350507223 */ /* 0x080fe2000001082f */
[----:B------:R-:W2:Y:S01]  /*3120*/  MUFU.EX2 R34, R34 ;  /* 0x0000002200227308 */ /* 0x000ea20000000800 */
[----:B------:R-:W-:Y:S01]  /*3130*/  FADD.FTZ R10, R178, R27 ;  /* 0x0000001bb20a7221 */ /* 0x000fe20000010000 */
[----:B0-----:R-:W-:Y:S01]  /*3140*/  FADD.FTZ R27, R26, R181 ;  /* 0x000000b51a1b7221 */ /* 0x001fe20000010000 */
[-CC-:B------:R-:W-:Y:S01]  /*3150*/  FFMA.FTZ R82, R82, R3.reuse, -R47.reuse ;  /* 0x0000000352527223 */ /* 0x180fe2000001082f */
[-CC-:B------:R-:W-:Y:S01]  /*3160*/  FFMA.FTZ R56, R56, R3.reuse, -R47.reuse ;  /* 0x0000000338387223 */ /* 0x180fe2000001082f */
[----:B------:R-:W-:Y:S01]  /*3170*/  FADD.FTZ R49, R13, R10 ;  /* 0x0000000a0d317221 */ /* 0x000fe20000010000 */
[-CC-:B------:R-:W-:Y:S01]  /*3180*/  FFMA.FTZ R86, R86, R3.reuse, -R47.reuse ;  /* 0x0000000356567223 */ /* 0x180fe2000001082f */
[----:B------:R-:W-:Y:S01]  /*3190*/  FFMA.FTZ R47, R88, R3, -R47 ;  /* 0x00000003582f7223 */ /* 0x000fe2000001082f */
[----:B------:R0:W3:Y:S01]  /*31a0*/  MUFU.EX2 R177, R12 ;  /* 0x0000000c00b17308 */ /* 0x0000e20000000800 */
[----:B-1----:R-:W-:Y:S01]  /*31b0*/  FADD.FTZ R10, R30, R27 ;  /* 0x0000001b1e0a7221 */ /* 0x002fe20000010000 */
[----:B------:R-:W-:-:S02]  /*31c0*/  F2FP.BF16.F32.PACK_AB R176, R11, R176 ;  /* 0x000000b00bb0723e */ /* 0x000fc400000010ff */
[----:B------:R-:W-:Y:S02]  /*31d0*/  CS2R R88, SRZ ;  /* 0x0000000000587805 */ /* 0x000fe4000001ff00 */
[----:B------:R-:W-:Y:S01]  /*31e0*/  F2FP.BF16.F32.PACK_AB R178, R13, R178 ;  /* 0x000000b20db2723e */ /* 0x000fe200000010ff */
[----:B------:R-:W-:Y:S01]  /*31f0*/  FADD.FTZ R27, R183, R10 ;  /* 0x0000000ab71b7221 */ /* 0x000fe20000010000 */
[----:B------:R-:W-:Y:S01]  /*3200*/  F2FP.BF16.F32.PACK_AB R181, R181, R26 ;  /* 0x0000001ab5b5723e */ /* 0x000fe200000010ff */
[----:B------:R-:W1:Y:S01]  /*3210*/  MUFU.EX2 R38, R38 ;  /* 0x0000002600267308 */ /* 0x000e620000000800 */
[----:B0-----:R-:W-:Y:S01]  /*3220*/  FADD.FTZ R12, R172, R49 ;  /* 0x00000031ac0c7221 */ /* 0x001fe20000010000 */
[----:B--2---:R-:W-:Y:S01]  /*3230*/  FADD.FTZ R10, R34, R27 ;  /* 0x0000001b220a7221 */ /* 0x004fe20000010000 */
[C---:B------:R-:W-:Y:S02]  /*3240*/  F2FP.BF16.F32.PACK_AB R172, R15.reuse, R172 ;  /* 0x000000ac0fac723e */ /* 0x040fe400000010ff */
[----:B------:R-:W-:Y:S01]  /*3250*/  FADD.FTZ R49, R15, R12 ;  /* 0x0000000c0f317221 */ /* 0x000fe20000010000 */
[----:B------:R-:W-:-:S02]  /*3260*/  F2FP.BF16.F32.PACK_AB R183, R183, R30 ;  /* 0x0000001eb7b7723e */ /* 0x000fc400000010ff */
[----:B------:R-:W0:Y:S01]  /*3270*/  MUFU.EX2 R179, R14 ;  /* 0x0000000e00b37308 */ /* 0x000e220000000800 */
[----:B------:R-:W-:Y:S01]  /*3280*/  FADD.FTZ R12, R174, R49 ;  /* 0x00000031ae0c7221 */ /* 0x000fe20000010000 */
[----:B---3--:R-:W-:Y:S01]  /*3290*/  FADD.FTZ R27, R177, R10 ;  /* 0x0000000ab11b7221 */ /* 0x008fe20000010000 */
[C---:B------:R-:W-:Y:S02]  /*32a0*/  F2FP.BF16.F32.PACK_AB R174, R21.reuse, R174 ;  /* 0x000000ae15ae723e */ /* 0x040fe400000010ff */
[----:B------:R-:W-:Y:S01]  /*32b0*/  FADD.FTZ R49, R21, R12 ;  /* 0x0000000c15317221 */ /* 0x000fe20000010000 */
[----:B------:R-:W-:Y:S02]  /*32c0*/  F2FP.BF16.F32.PACK_AB R177, R177, R34 ;  /* 0x00000022b1b1723e */ /* 0x000fe400000010ff */
[----:B------:R-:W2:Y:S01]  /*32d0*/  MUFU.EX2 R42, R42 ;  /* 0x0000002a002a7308 */ /* 0x000ea20000000800 */
[----:B-1----:R-:W-:Y:S01]  /*32e0*/  FADD.FTZ R10, R38, R27 ;  /* 0x0000001b260a7221 */ /* 0x002fe20000010000 */
[----:B------:R-:W-:-:S02]  /*32f0*/  @P1 VIADD R27, R6, 0x34840 ;  /* 0x00034840061b1836 */ /* 0x000fc40000000000 */
[----:B------:R-:W-:Y:S01]  /*3300*/  FADD.FTZ R12, R168, R49 ;  /* 0x00000031a80c7221 */ /* 0x000fe20000010000 */
[----:B------:R-:W-:-:S03]  /*3310*/  F2FP.BF16.F32.PACK_AB R168, R25, R168 ;  /* 0x000000a819a8723e */ /* 0x000fc600000010ff */
[----:B------:R-:W-:Y:S01]  /*3320*/  FADD.FTZ R51, R25, R12 ;  /* 0x0000000c19337221 */ /* 0x000fe20000010000 */
[----:B------:R-:W1:Y:S01]  /*3330*/  MUFU.EX2 R173, R20 ;  /* 0x0000001400ad7308 */ /* 0x000e620000000800 */
[----:B0-----:R-:W-:Y:S01]  /*3340*/  FADD.FTZ R49, R179, R10 ;  /* 0x0000000ab3317221 */ /* 0x001fe20000010000 */
[----:B------:R-:W-:Y:S01]  /*3350*/  @P1 PRMT R27, R18, 0x654, R27 ;  /* 0x00000654121b1816 */ /* 0x000fe2000000001b */
[----:B------:R-:W-:Y:S01]  /*3360*/  FADD.FTZ R10, R170, R51 ;  /* 0x00000033aa0a7221 */ /* 0x000fe20000010000 */
[----:B------:R-:W-:Y:S02]  /*3370*/  F2FP.BF16.F32.PACK_AB R170, R29, R170 ;  /* 0x000000aa1daa723e */ /* 0x000fe400000010ff */
[----:B------:R1:W-:Y:S01]  /*3380*/  @P1 SYNCS.ARRIVE.TRANS64.RED.A1T0 RZ, [R27+URZ], RZ ;  /* 0x000000ff1bff19a7 */ /* 0x0003e2000810043f */
[----:B------:R-:W-:Y:S01]  /*3390*/  F2FP.BF16.F32.PACK_AB R179, R179, R38 ;  /* 0x00000026b3b3723e */ /* 0x000fe200000010ff */
[----:B------:R-:W0:Y:S01]  /*33a0*/  MUFU.EX2 R46, R46 ;  /* 0x0000002e002e7308 */ /* 0x000e220000000800 */
[----:B--2---:R-:W-:Y:S01]  /*33b0*/  FADD.FTZ R6, R42, R49 ;  /* 0x000000312a067221 */ /* 0x004fe20000010000 */
[----:B------:R-:W-:-:S04]  /*33c0*/  FADD.FTZ R49, R29, R10 ;  /* 0x0000000a1d317221 */ /* 0x000fc80000010000 */
[----:B------:R-:W-:Y:S01]  /*33d0*/  FADD.FTZ R10, R152, R49 ;  /* 0x00000031980a7221 */ /* 0x000fe20000010000 */
[----:B------:R-:W-:Y:S01]  /*33e0*/  F2FP.BF16.F32.PACK_AB R152, R31, R152 ;  /* 0x000000981f98723e */ /* 0x000fe200000010ff */
[----:B------:R-:W2:Y:S01]  /*33f0*/  MUFU.EX2 R175, R24 ;  /* 0x0000001800af7308 */ /* 0x000ea20000000800 */
[----:B-1----:R-:W-:Y:S01]  /*3400*/  FADD.FTZ R27, R173, R6 ;  /* 0x00000006ad1b7221 */ /* 0x002fe20000010000 */
[----:B------:R-:W-:Y:S01]  /*3410*/  FADD.FTZ R49, R31, R10 ;  /* 0x0000000a1f317221 */ /* 0x000fe20000010000 */
[----:B------:R-:W-:-:S03]  /*3420*/  F2FP.BF16.F32.PACK_AB R173, R173, R42 ;  /* 0x0000002aadad723e */ /* 0x000fc600000010ff */
[----:B------:R-:W-:Y:S01]  /*3430*/  FADD.FTZ R10, R154, R49 ;  /* 0x000000319a0a7221 */ /* 0x000fe20000010000 */
[C---:B------:R-:W-:Y:S01]  /*3440*/  F2FP.BF16.F32.PACK_AB R154, R33.reuse, R154 ;  /* 0x0000009a219a723e */ /* 0x040fe200000010ff */
[----:B------:R-:W1:Y:S01]  /*3450*/  MUFU.EX2 R50, R50 ;  /* 0x0000003200327308 */ /* 0x000e620000000800 */
[----:B0-----:R-:W-:Y:S01]  /*3460*/  FADD.FTZ R6, R46, R27 ;  /* 0x0000001b2e067221 */ /* 0x001fe20000010000 */
[----:B------:R-:W-:-:S04]  /*3470*/  FADD.FTZ R49, R33, R10 ;  /* 0x0000000a21317221 */ /* 0x000fc80000010000 */
[----:B------:R-:W-:Y:S01]  /*3480*/  FADD.FTZ R10, R156, R49 ;  /* 0x000000319c0a7221 */ /* 0x000fe20000010000 */
[----:B------:R-:W-:Y:S01]  /*3490*/  F2FP.BF16.F32.PACK_AB R156, R35, R156 ;  /* 0x0000009c239c723e */ /* 0x000fe200000010ff */
[----:B------:R-:W0:Y:S01]  /*34a0*/  MUFU.EX2 R169, R28 ;  /* 0x0000001c00a97308 */ /* 0x000e220000000800 */
[----:B--2---:R-:W-:Y:S01]  /*34b0*/  FADD.FTZ R27, R175, R6 ;  /* 0x00000006af1b7221 */ /* 0x004fe20000010000 */
[----:B------:R-:W-:Y:S01]  /*34c0*/  FADD.FTZ R49, R35, R10 ;  /* 0x0000000a23317221 */ /* 0x000fe20000010000 */
[----:B------:R-:W-:-:S05]  /*34d0*/  F2FP.BF16.F32.PACK_AB R175, R175, R46 ;  /* 0x0000002eafaf723e */ /* 0x000fca00000010ff */
[----:B------:R-:W2:Y:S01]  /*34e0*/  MUFU.EX2 R54, R54 ;  /* 0x0000003600367308 */ /* 0x000ea20000000800 */
[----:B-1----:R-:W-:-:S07]  /*34f0*/  FADD.FTZ R6, R50, R27 ;  /* 0x0000001b32067221 */ /* 0x002fce0000010000 */
[----:B------:R-:W1:Y:S01]  /*3500*/  MUFU.EX2 R171, R32 ;  /* 0x0000002000ab7308 */ /* 0x000e620000000800 */
[C---:B0-----:R-:W-:Y:S01]  /*3510*/  FADD.FTZ R27, R169.reuse, R6 ;  /* 0x00000006a91b7221 */ /* 0x041fe20000010000 */
[----:B------:R-:W-:-:S06]  /*3520*/  F2FP.BF16.F32.PACK_AB R169, R169, R50 ;  /* 0x00000032a9a9723e */ /* 0x000fcc00000010ff */
[----:B------:R-:W0:Y:S01]  /*3530*/  MUFU.EX2 R58, R58 ;  /* 0x0000003a003a7308 */ /* 0x000e220000000800 */
[----:B--2---:R-:W-:-:S07]  /*3540*/  FADD.FTZ R6, R54, R27 ;  /* 0x0000001b36067221 */ /* 0x004fce0000010000 */
[----:B------:R-:W2:Y:S01]  /*3550*/  MUFU.EX2 R158, R158 ;  /* 0x0000009e009e7308 */ /* 0x000ea20000000800 */
[C---:B-1----:R-:W-:Y:S01]  /*3560*/  FADD.FTZ R27, R171.reuse, R6 ;  /* 0x00000006ab1b7221 */ /* 0x042fe20000010000 */
[----:B------:R-:W-:-:S06]  /*3570*/  F2FP.BF16.F32.PACK_AB R171, R171, R54 ;  /* 0x00000036abab723e */ /* 0x000fcc00000010ff */
[----:B------:R-:W1:Y:S01]  /*3580*/  MUFU.EX2 R153, R36 ;  /* 0x0000002400997308 */ /* 0x000e620000000800 */
[----:B0-----:R-:W-:-:S07]  /*3590*/  FADD.FTZ R6, R58, R27 ;  /* 0x0000001b3a067221 */ /* 0x001fce0000010000 */
[----:B------:R-:W0:Y:S01]  /*35a0*/  MUFU.EX2 R37, R37 ;  /* 0x0000002500257308 */ /* 0x000e220000000800 */
[----:B--2---:R-:W-:-:S07]  /*35b0*/  FADD.FTZ R10, R158, R49 ;  /* 0x000000319e0a7221 */ /* 0x004fce0000010000 */
[----:B------:R-:W2:Y:S01]  /*35c0*/  MUFU.EX2 R62, R62 ;  /* 0x0000003e003e7308 */ /* 0x000ea20000000800 */
[C---:B-1----:R-:W-:Y:S01]  /*35d0*/  FADD.FTZ R7, R153.reuse, R6 ;  /* 0x0000000699077221 */ /* 0x042fe20000010000 */
[----:B------:R-:W-:-:S06]  /*35e0*/  F2FP.BF16.F32.PACK_AB R153, R153, R58 ;  /* 0x0000003a9999723e */ /* 0x000fcc00000010ff */
[----:B------:R-:W1:Y:S01]  /*35f0*/  MUFU.EX2 R160, R160 ;  /* 0x000000a000a07308 */ /* 0x000e620000000800 */
[C---:B0-----:R-:W-:Y:S01]  /*3600*/  FADD.FTZ R9, R37.reuse, R10 ;  /* 0x0000000a25097221 */ /* 0x041fe20000010000 */
[----:B------:R-:W-:-:S06]  /*3610*/  F2FP.BF16.F32.PACK_AB R158, R37, R158 ;  /* 0x0000009e259e723e */ /* 0x000fcc00000010ff */
[----:B------:R-:W0:Y:S01]  /*3620*/  MUFU.EX2 R155, R40 ;  /* 0x00000028009b7308 */ /* 0x000e220000000800 */
[----:B--2---:R-:W-:-:S07]  /*3630*/  FADD.FTZ R6, R62, R7 ;  /* 0x000000073e067221 */ /* 0x004fce0000010000 */
[----:B------:R-:W2:Y:S01]  /*3640*/  MUFU.EX2 R39, R39 ;  /* 0x0000002700277308 */ /* 0x000ea20000000800 */
[----:B-1----:R-:W-:-:S07]  /*3650*/  FADD.FTZ R10, R160, R9 ;  /* 0x00000009a00a7221 */ /* 0x002fce0000010000 */
[----:B------:R-:W1:Y:S01]  /*3660*/  MUFU.EX2 R66, R66 ;  /* 0x0000004200427308 */ /* 0x000e620000000800 */
[C---:B0-----:R-:W-:Y:S01]  /*3670*/  FADD.FTZ R7, R155.reuse, R6 ;  /* 0x000000069b077221 */ /* 0x041fe20000010000 */
[----:B------:R-:W-:-:S06]  /*3680*/  F2FP.BF16.F32.PACK_AB R155, R155, R62 ;  /* 0x0000003e9b9b723e */ /* 0x000fcc00000010ff */
[----:B------:R-:W0:Y:S01]  /*3690*/  MUFU.EX2 R76, R76 ;  /* 0x0000004c004c7308 */ /* 0x000e220000000800 */
[C---:B--2---:R-:W-:Y:S01]  /*36a0*/  FADD.FTZ R9, R39.reuse, R10 ;  /* 0x0000000a27097221 */ /* 0x044fe20000010000 */
[----:B------:R-:W-:-:S06]  /*36b0*/  F2FP.BF16.F32.PACK_AB R160, R39, R160 ;  /* 0x000000a027a0723e */ /* 0x000fcc00000010ff */
[----:B------:R-:W2:Y:S01]  /*36c0*/  MUFU.EX2 R157, R44 ;  /* 0x0000002c009d7308 */ /* 0x000ea20000000800 */
[----:B-1----:R-:W-:-:S07]  /*36d0*/  FADD.FTZ R6, R66, R7 ;  /* 0x0000000742067221 */ /* 0x002fce0000010000 */
[----:B------:R1:W3:Y:S01]  /*36e0*/  MUFU.EX2 R45, R126 ;  /* 0x0000007e002d7308 */ /* 0x0002e20000000800 */
[----:B0-----:R-:W-:-:S07]  /*36f0*/  FADD.FTZ R10, R76, R9 ;  /* 0x000000094c0a7221 */ /* 0x001fce0000010000 */
[----:B------:R-:W0:Y:S01]  /*3700*/  MUFU.EX2 R70, R70 ;  /* 0x0000004600467308 */ /* 0x000e220000000800 */
[C---:B--2---:R-:W-:Y:S01]  /*3710*/  FADD.FTZ R7, R157.reuse, R6 ;  /* 0x000000069d077221 */ /* 0x044fe20000010000 */
[----:B------:R-:W-:Y:S02]  /*3720*/  F2FP.BF16.F32.PACK_AB R157, R157, R66 ;  /* 0x000000429d9d723e */ /* 0x000fe400000010ff */
[----:B-1----:R-:W-:-:S04]  /*3730*/  CS2R R126, SRZ ;  /* 0x00000000007e7805 */ /* 0x002fc8000001ff00 */
        /* <DEDUP_REMOVED lines=9> */
[----:B------:R-:W-:Y:S02]  /*37d0*/  F2FP.BF16.F32.PACK_AB R159, R159, R70 ;  /* 0x000000469f9f723e */ /* 0x000fe400000010ff */
[----:B0-----:R-:W-:-:S04]  /*37e0*/  CS2R R130, SRZ ;  /* 0x0000000000827805 */ /* 0x001fc8000001ff00 */
[----:B------:R-:W0:Y:S01]  /*37f0*/  MUFU.EX2 R84, R84 ;  /* 0x0000005400547308 */ /* 0x000e220000000800 */
[C---:B---3--:R-:W-:Y:S01]  /*3800*/  FADD.FTZ R9, R41.reuse, R10 ;  /* 0x0000000a29097221 */ /* 0x048fe20000010000 */
[----:B------:R-:W-:Y:S02]  /*3810*/  F2FP.BF16.F32.PACK_AB R164, R41, R128 ;  /* 0x0000008029a4723e */ /* 0x000fe400000010ff */
[----:B------:R-:W-:-:S04]  /*3820*/  CS2R R128, SRZ ;  /* 0x0000000000807805 */ /* 0x000fc8000001ff00 */
[----:B------:R-:W2:Y:S01]  /*3830*/  MUFU.EX2 R161, R52 ;  /* 0x0000003400a17308 */ /* 0x000ea20000000800 */
[----:B-1----:R-:W-:-:S07]  /*3840*/  FADD.FTZ R6, R74, R7 ;  /* 0x000000074a067221 */ /* 0x002fce0000010000 */
[----:B------:R-:W1:Y:S01]  /*3850*/  MUFU.EX2 R78, R78 ;  /* 0x0000004e004e7308 */ /* 0x000e620000000800 */
[----:B0-----:R-:W-:-:S07]  /*3860*/  FADD.FTZ R10, R84, R9 ;  /* 0x00000009540a7221 */ /* 0x001fce0000010000 */
[----:B------:R-:W0:Y:S01]  /*3870*/  MUFU.EX2 R163, R80 ;  /* 0x0000005000a37308 */ /* 0x000e220000000800 */
[C---:B--2---:R-:W-:Y:S01]  /*3880*/  FADD.FTZ R9, R161.reuse, R6 ;  /* 0x00000006a1097221 */ /* 0x044fe20000010000 */
[----:B------:R-:W-:-:S06]  /*3890*/  F2FP.BF16.F32.PACK_AB R161, R161, R74 ;  /* 0x0000004aa1a1723e */ /* 0x000fcc00000010ff */
        /* <DEDUP_REMOVED lines=11> */
[----:B0-----:R-:W-:Y:S01]  /*3950*/  FADD.FTZ R6, R86, R9 ;  /* 0x0000000956067221 */ /* 0x001fe20000010000 */
[----:B------:R-:W-:Y:S02]  /*3960*/  IMAD.MOV.U32 R9, RZ, RZ, 0x3f800000 ;  /* 0x3f800000ff097424 */ /* 0x000fe400078e00ff */
[C---:B--2---:R-:W-:Y:S01]  /*3970*/  FADD.FTZ R7, R43.reuse, R10 ;  /* 0x0000000a2b077221 */ /* 0x044fe20000010000 */
[----:B------:R-:W-:Y:S01]  /*3980*/  F2FP.BF16.F32.PACK_AB R166, R43, R84 ;  /* 0x000000542ba6723e */ /* 0x000fe200000010ff */
[----:B------:R-:W-:Y:S02]  /*3990*/  IMAD.MOV.U32 R10, RZ, RZ, 0x3f800000 ;  /* 0x3f800000ff0a7424 */ /* 0x000fe400078e00ff */
[C---:B-1----:R-:W-:Y:S01]  /*39a0*/  FADD.FTZ R6, R47.reuse, R6 ;  /* 0x000000062f067221 */ /* 0x042fe20000010000 */
[----:B------:R-:W-:Y:S01]  /*39b0*/  F2FP.BF16.F32.PACK_AB R167, R47, R86 ;  /* 0x000000562fa7723e */ /* 0x000fe200000010ff */
[----:B------:R-:W-:Y:S06]  /*39c0*/  @!P2 BRA `(.L_x_191) ;  /* 0x000000200080a947 */ /* 0x000fec0003800000 */
[----:B------:R-:W-:Y:S01]  /*39d0*/  VIADD R197, R197, 0xfffffffe ;  /* 0xfffffffec5c57836 */ /* 0x000fe20000000000 */
[----:B------:R-:W-:Y:S01]  /*39e0*/  UMOV UR4, UR37 ;  /* 0x0000002500047c82 */ /* 0x000fe20008000000 */
[----:B------:R-:W-:Y:S01]  /*39f0*/  IMAD.MOV.U32 R13, RZ, RZ, R8 ;  /* 0x000000ffff0d7224 */ /* 0x000fe200078e0008 */
[----:B------:R-:W-:Y:S01]  /*3a00*/  UMOV UR5, UR36 ;  /* 0x0000002400057c82 */ /* 0x000fe20008000000 */
[----:B------:R-:W-:Y:S02]  /*3a10*/  IMAD.MOV.U32 R11, RZ, RZ, R0 ;  /* 0x000000ffff0b7224 */ /* 0x000fe400078e0000 */
[----:B------:R-:W-:Y:S02]  /*3a20*/  IMAD.MOV.U32 R9, RZ, RZ, 0x3f800000 ;  /* 0x3f800000ff097424 */ /* 0x000fe400078e00ff */
[----:B------:R-:W-:-:S07]  /*3a30*/  IMAD.MOV.U32 R151, RZ, RZ, RZ ;  /* 0x000000ffff977224 */ /* 0x000fce00078e00ff */
.L_x_202:
[----:B------:R-:W-:-:S04]  /*3a40*/  UIADD3 UR6, UR5, 0x1, URZ ;  /* 0x0000000105067890 */ /* 0x000fc8000fffe03f */
[----:B------:R-:W-:-:S04]  /*3a50*/  UISETP.NE.AND UP0, UPT, UR6, 0x2, UPT ;  /* 0x000000020600788c */ /* 0x000fc8000bf05270 */
[----:B------:R-:W-:Y:S02]  /*3a60*/  USEL UR37, URZ, 0x1, UP0 ;  /* 0x000000013f257887 */ /* 0x000fe40008000000 */
[----:B------:R-:W-:Y:S02]  /*3a70*/  USEL UR36, UR6, URZ, UP0 ;  /* 0x0000003f06247287 */ /* 0x000fe40008000000 */
[----:B------:R-:W-:Y:S01]  /*3a80*/  ULOP3.LUT UR37, UR4, UR37, URZ, 0x3c, !UPT ;  /* 0x0000002504257292 */ /* 0x000fe2000f8e3c3f */
[----:B------:R-:W-:Y:S11]  /*3a90*/  @!P0 BRA `(.L_x_192) ;  /* 0x0000000000048947 */ /* 0x000ff60003800000 */
[----:B------:R-:W-:Y:S01]  /*3aa0*/  BPT.TRAP 0x1 ;  /* 0x000000040000795c */ /* 0x000fe20000300000 */
.L_x_192:
        /* <DEDUP_REMOVED lines=9> */
.L_x_193:
[----:B-1----:R-:W-:Y:S05]  /*3b40*/  @P1 BRA `(.L_x_194) ;  /* 0x0000000000081947 */ /* 0x002fea0003800000 */
[----:B------:R-:W1:Y:S02]  /*3b50*/  SYNCS.PHASECHK.TRANS64.TRYWAIT P1, [UR7+0x34830], R0 ;  /* 0x03483000ff0075a7 */ /* 0x000e640008020147 */
[----:B-1----:R-:W-:Y:S05]  /*3b60*/  @!P1 BRA `(.L_x_195) ;  /* 0x0000008800f89947 */ /* 0x002fea0003800000 */
.L_x_194:
        /* <DEDUP_REMOVED lines=137> */
.L_x_196:
[----:B------:R-:W-:Y:S01]  /*4400*/  ULEA UR14, UR5, UR6, 0x3 ;  /* 0x00000006050e7291 */ /* 0x000fe2000f8e183f */
[----:B01----:R-:W-:-:S05]  /*4410*/  IMAD.U32 R0, RZ, RZ, UR4 ;  /* 0x00000004ff007e24 */ /* 0x003fca000f8e00ff */
[----:B------:R-:W-:-:S04]  /*4420*/  SHF.L.U32 R0, R0, 0x1f, RZ ;  /* 0x0000001f00007819 */ /* 0x000fc800000006ff */
[----:B------:R0:W1:Y:S01]  /*4430*/  SYNCS.PHASECHK.TRANS64.TRYWAIT P1, [UR14+0x34850], R0 ;  /* 0x03485000ff0075a7 */ /* 0x000062000802014e */
[----:B------:R-:W-:Y:S05]  /*4440*/  @!P0 BRA `(.L_x_197) ;  /* 0x0000000000048947 */ /* 0x000fea0003800000 */
[----:B------:R-:W-:Y:S01]  /*4450*/  BPT.TRAP 0x1 ;  /* 0x000000040000795c */ /* 0x000fe20000300000 */
.L_x_197:
[----:B-1----:R-:W-:Y:S05]  /*4460*/  @P1 BRA `(.L_x_198) ;  /* 0x0000000000081947 */ /* 0x002fea0003800000 */
[----:B------:R-:W1:Y:S02]  /*4470*/  SYNCS.PHASECHK.TRANS64.TRYWAIT P1, [UR14+0x34850], R0 ;  /* 0x03485000ff0075a7 */ /* 0x000e64000802014e */
[----:B-1----:R-:W-:Y:S05]  /*4480*/  @!P1 BRA `(.L_x_199) ;  /* 0x0000008000c89947 */ /* 0x002fea0003800000 */
.L_x_198:
[----:B------:R-:W-:Y:S01]  /*4490*/  UIADD3 UR6, UR6, 0x400, URZ ;  /* 0x0000040006067890 */ /* 0x000fe2000fffe03f */
[----:B------:R-:W-:Y:S01]  /*44a0*/  WARPGROUP.ARRIVE ;  /* 0x00000000000079c5 */ /* 0x000fe20000000000 */
[----:B------:R-:W-:Y:S02]  /*44b0*/  UMOV UR11, 0x40000040 ;  /* 0x40000040000b7882 */ /* 0x000fe40000000000 */
[----:B------:R-:W-:-:S04]  /*44c0*/  USHF.R.U32.HI UR6, URZ, 0x4, UR6 ;  /* 0x000000043f067899 */ /* 0x000fc80008011606 */
[----:B------:R-:W-:-:S04]  /*44d0*/  ULOP3.LUT UR6, UR6, 0x3fff, URZ, 0xc0, !UPT ;  /* 0x00003fff06067892 */ /* 0x000fc8000f8ec03f */
[----:B------:R-:W-:-:S04]  /*44e0*/  ULOP3.LUT UR4, UR6, 0x4000000, URZ, 0xfc, !UPT ;  /* 0x0400000006047892 */ /* 0x000fc8000f8efc3f */
[----:B------:R-:W-:-:S07]  /*44f0*/  ULEA UR4, UR5, UR4, 0xb ;  /* 0x0000000405047291 */ /* 0x000fce000f8e583f */
[----:B------:R-:W-:Y:S02]  /*4500*/  UMOV UR10, UR4 ;  /* 0x00000004000a7c82 */ /* 0x000fe40008000000 */
        /* <DEDUP_REMOVED lines=33> */
[----:B------:R-:W-:Y:S01]  /*4720*/  UMOV UR11, 0x40000040 ;  /* 0x40000040000b7882 */ /* 0x000fe20000000000 */
[----:B------:R-:W-:Y:S02]  /*4730*/  WARPGROUP.DEPBAR.LE gsb0, 0x0 ;  /* 0x00008000000079c5 */ /* 0x000fe40000010000 */
[----:B------:R-:W-:-:S07]  /*4740*/  WARPGROUP.ARRIVE ;  /* 0x00000000000079c5 */ /* 0x000fce0000000000 */
[----:B------:R-:W-:Y:S03]  /*4750*/  HGMMA.64x128x16.F32.BF16 R88, R164, gdesc[UR8].tnspB, R88, gsb0 ;  /* 0x41e00008a4587df0 */ /* 0x000fe60008001858 */
[----:B------:R-:W-:Y:S02]  /*4760*/  WARPGROUP.DEPBAR.LE gsb0, 0x0 ;  /* 0x00008000000079c5 */ /* 0x000fe40000010000 */
[----:B------:R-:W-:Y:S05]  /*4770*/  @!P0 BRA `(.L_x_200) ;  /* 0x0000000000048947 */ /* 0x000fea0003800000 */
[----:B------:R-:W-:Y:S01]  /*4780*/  BPT.TRAP 0x1 ;  /* 0x000000040000795c */ /* 0x000fe20000300000 */
.L_x_200:
[----:B01----:R-:W-:Y:S02]  /*4790*/  FMNMX.FTZ R0, R24, R11, !PT ;  /* 0x0000000b18007209 */ /* 0x003fe40007810000 */
[----:B------:R-:W-:Y:S02]  /*47a0*/  FMNMX.FTZ R8, R26, R13, !PT ;  /* 0x0000000d1a087209 */ /* 0x000fe40007810000 */
[----:B------:R-:W-:Y:S02]  /*47b0*/  FMNMX.FTZ R3, R25, R0, !PT ;  /* 0x0000000019037209 */ /* 0x000fe40007810000 */
[----:B------:R-:W-:Y:S02]  /*47c0*/  FMNMX.FTZ R9, R27, R8, !PT ;  /* 0x000000081b097209 */ /* 0x000fe40007810000 */
[----:B------:R-:W-:Y:S02]  /*47d0*/  FMNMX.FTZ R0, R28, R3, !PT ;  /* 0x000000031c007209 */ /* 0x000fe40007810000 */
[----:B------:R-:W-:-:S02]  /*47e0*/  FMNMX.FTZ R8, R30, R9, !PT ;  /* 0x000000091e087209 */ /* 0x000fc40007810000 */
[----:B------:R-:W-:Y:S02]  /*47f0*/  FMNMX.FTZ R3, R29, R0, !PT ;  /* 0x000000001d037209 */ /* 0x000fe40007810000 */
        /* <DEDUP_REMOVED lines=57> */
[----:B------:R-:W-:Y:S01]  /*4b90*/  ISETP.NE.AND P1, PT, R16, RZ, PT ;  /* 0x000000ff1000720c */ /* 0x000fe20003f25270 */
[----:B------:R-:W0:Y:S04]  /*4ba0*/  SHFL.BFLY PT, R0, R9, 0x2, 0x1f ;  /* 0x0c401f0009007f89 */ /* 0x000e2800000e0000 */
[----:B------:R-:W1:Y:S01]  /*4bb0*/  SHFL.BFLY PT, R3, R10, 0x2, 0x1f ;  /* 0x0c401f000a037f89 */ /* 0x000e6200000e0000 */
[----:B0-----:R-:W-:-:S02]  /*4bc0*/  FMNMX.FTZ R12, R9, R0, !PT ;  /* 0x00000000090c7209 */ /* 0x001fc40007810000 */
[----:B-1----:R-:W-:-:S03]  /*4bd0*/  FMNMX.FTZ R14, R10, R3, !PT ;  /* 0x000000030a0e7209 */ /* 0x002fc60007810000 */
[----:B------:R-:W0:Y:S01]  /*4be0*/  SHFL.BFLY PT, R15, R12, 0x1, 0x1f ;  /* 0x0c201f000c0f7f89 */ /* 0x000e2200000e0000 */
[----:B------:R-:W1:Y:S03]  /*4bf0*/  LDC R3, c[0x0][0x988] ;  /* 0x00026200ff037b82 */ /* 0x000e660000000800 */
[----:B------:R-:W2:Y:S01]  /*4c00*/  SHFL.BFLY PT, R21, R14, 0x1, 0x1f ;  /* 0x0c201f000e157f89 */ /* 0x000ea200000e0000 */
[----:B0-----:R-:W-:Y:S02]  /*4c10*/  FMNMX.FTZ R0, R12, R15, !PT ;  /* 0x0000000f0c007209 */ /* 0x001fe40007810000 */
[----:B--2---:R-:W-:-:S03]  /*4c20*/  FMNMX.FTZ R8, R14, R21, !PT ;  /* 0x000000150e087209 */ /* 0x004fc60007810000 */
[CC--:B-1----:R-:W-:Y:S01]  /*4c30*/  FMUL.FTZ R198, R0.reuse, R3.reuse ;  /* 0x0000000300c67220 */ /* 0x0c2fe20000410000 */
[----:B------:R-:W-:Y:S01]  /*4c40*/  FADD.FTZ R20, -R0, R11 ;  /* 0x0000000b00147221 */ /* 0x000fe20000010100 */
[CC--:B------:R-:W-:Y:S01]  /*4c50*/  FMUL.FTZ R12, R8.reuse, R3.reuse ;  /* 0x00000003080c7220 */ /* 0x0c0fe20000410000 */
[----:B------:R-:W-:Y:S01]  /*4c60*/  FADD.FTZ R152, -R8, R13 ;  /* 0x0000000d08987221 */ /* 0x000fe20000010100 */
[-C--:B------:R-:W-:Y:S01]  /*4c70*/  FFMA.FTZ R11, R24, R3.reuse, -R198 ;  /* 0x00000003180b7223 */ /* 0x080fe200000108c6 */
[-C--:B------:R-:W-:Y:S01]  /*4c80*/  FMUL.FTZ R20, R20, R3.reuse ;  /* 0x0000000314147220 */ /* 0x080fe20000410000 */
[-C--:B------:R-:W-:Y:S01]  /*4c90*/  FFMA.FTZ R14, R26, R3.reuse, -R12 ;  /* 0x000000031a0e7223 */ /* 0x080fe2000001080c */
[-C--:B------:R-:W-:Y:S01]  /*4ca0*/  FMUL.FTZ R152, R152, R3.reuse ;  /* 0x0000000398987220 */ /* 0x080fe20000410000 */
[-C--:B------:R-:W-:Y:S01]  /*4cb0*/  FFMA.FTZ R180, R25, R3.reuse, -R198 ;  /* 0x0000000319b47223 */ /* 0x080fe200000108c6 */
[-C--:B------:R-:W-:Y:S01]  /*4cc0*/  FFMA.FTZ R181, R27, R3.reuse, -R12 ;  /* 0x000000031bb57223 */ /* 0x080fe2000001080c */
[----:B------:R0:W-:Y:S01]  /*4cd0*/  MUFU.EX2 R10, R20 ;  /* 0x00000014000a7308 */ /* 0x0001e20000000800 */
[-C--:B------:R-:W-:Y:S01]  /*4ce0*/  FFMA.FTZ R182, R28, R3.reuse, -R198 ;  /* 0x000000031cb67223 */ /* 0x080fe200000108c6 */
[-C--:B------:R-:W-:Y:S01]  /*4cf0*/  FFMA.FTZ R183, R30, R3.reuse, -R12 ;  /* 0x000000031eb77223 */ /* 0x080fe2000001080c */
[-CC-:B------:R-:W-:Y:S01]  /*4d00*/  FFMA.FTZ R13, R29, R3.reuse, -R198.reuse ;  /* 0x000000031d0d7223 */ /* 0x180fe200000108c6 */
[-C--:B------:R-:W-:Y:S01]  /*4d10*/  FFMA.FTZ R176, R32, R3.reuse, -R198 ;  /* 0x0000000320b07223 */ /* 0x080fe200000108c6 */
[-C--:B------:R-:W-:Y:S01]  /*4d20*/  FFMA.FTZ R177, R34, R3.reuse, -R12 ;  /* 0x0000000322b17223 */ /* 0x080fe2000001080c */
[-C--:B------:R-:W-:Y:S01]  /*4d30*/  FFMA.FTZ R15, R33, R3.reuse, -R198 ;  /* 0x00000003210f7223 */ /* 0x080fe200000108c6 */
[-CC-:B------:R-:W-:Y:S01]  /*4d40*/  FFMA.FTZ R24, R35, R3.reuse, -R12.reuse ;  /* 0x0000000323187223 */ /* 0x180fe2000001080c */
[----:B------:R-:W1:Y:S01]  /*4d50*/  MUFU.EX2 R11, R11 ;  /* 0x0000000b000b7308 */ /* 0x000e620000000800 */
[-C--:B0-----:R-:W-:Y:S01]  /*4d60*/  FFMA.FTZ R20, R31, R3.reuse, -R12 ;  /* 0x000000031f147223 */ /* 0x081fe2000001080c */
[-C--:B------:R-:W-:Y:S01]  /*4d70*/  FFMA.FTZ R178, R36, R3.reuse, -R198 ;  /* 0x0000000324b27223 */ /* 0x080fe200000108c6 */
[-C--:B------:R-:W-:Y:S01]  /*4d80*/  FFMA.FTZ R179, R38, R3.reuse, -R12 ;  /* 0x0000000326b37223 */ /* 0x080fe2000001080c */
[-C--:B------:R-:W-:Y:S01]  /*4d90*/  FFMA.FTZ R21, R37, R3.reuse, -R198 ;  /* 0x0000000325157223 */ /* 0x080fe200000108c6 */
[-C--:B------:R-:W-:Y:S01]  /*4da0*/  FFMA.FTZ R26, R39, R3.reuse, -R12 ;  /* 0x00000003271a7223 */ /* 0x080fe2000001080c */
[-C--:B------:R-:W-:Y:S01]  /*4db0*/  FFMA.FTZ R172, R40, R3.reuse, -R198 ;  /* 0x0000000328ac7223 */ /* 0x080fe200000108c6 */
[-C--:B------:R-:W-:Y:S01]  /*4dc0*/  FFMA.FTZ R173, R42, R3.reuse, -R12 ;  /* 0x000000032aad7223 */ /* 0x080fe2000001080c */
[----:B------:R0:W-:Y:S01]  /*4dd0*/  MUFU.EX2 R9, R152 ;  /* 0x0000009800097308 */ /* 0x0001e20000000800 */
[-C--:B------:R-:W-:Y:S01]  /*4de0*/  FFMA.FTZ R25, R41, R3.reuse, -R198 ;  /* 0x0000000329197223 */ /* 0x080fe200000108c6 */
[-C--:B------:R-:W-:Y:S01]  /*4df0*/  FFMA.FTZ R28, R43, R3.reuse, -R12 ;  /* 0x000000032b1c7223 */ /* 0x080fe2000001080c */
[-C--:B------:R-:W-:Y:S01]  /*4e00*/  FFMA.FTZ R174, R44, R3.reuse, -R198 ;  /* 0x000000032cae7223 */ /* 0x080fe200000108c6 */
[-C--:B------:R-:W-:Y:S01]  /*4e10*/  FFMA.FTZ R175, R46, R3.reuse, -R12 ;  /* 0x000000032eaf7223 */ /* 0x080fe2000001080c */
[-C--:B------:R-:W-:Y:S01]  /*4e20*/  FFMA.FTZ R29, R45, R3.reuse, -R198 ;  /* 0x000000032d1d7223 */ /* 0x080fe200000108c6 */
[-C--:B------:R-:W-:Y:S01]  /*4e30*/  FFMA.FTZ R30, R47, R3.reuse, -R12 ;  /* 0x000000032f1e7223 */ /* 0x080fe2000001080c */
[----:B------:R-:W-:Y:S01]  /*4e40*/  FFMA.FTZ R168, R48, R3, -R198 ;  /* 0x0000000330a87223 */ /* 0x000fe200000108c6 */
[----:B------:R-:W2:Y:S01]  /*4e50*/  MUFU.EX2 R14, R14 ;  /* 0x0000000e000e7308 */ /* 0x000ea20000000800 */
[----:B-1----:R-:W-:Y:S01]  /*4e60*/  FFMA.FTZ R7, R10, R7, R11 ;  /* 0x000000070a077223 */ /* 0x002fe2000001000b */
[-C--:B------:R-:W-:Y:S01]  /*4e70*/  FFMA.FTZ R169, R50, R3.reuse, -R12 ;  /* 0x0000000332a97223 */ /* 0x080fe2000001080c */
[-C--:B------:R-:W-:Y:S01]  /*4e80*/  FFMA.FTZ R33, R49, R3.reuse, -R198 ;  /* 0x0000000331217223 */ /* 0x080fe200000108c6 */
[-C--:B------:R-:W-:Y:S01]  /*4e90*/  FFMA.FTZ R32, R51, R3.reuse, -R12 ;  /* 0x0000000333207223 */ /* 0x080fe2000001080c */
[-C--:B------:R-:W-:Y:S01]  /*4ea0*/  FFMA.FTZ R170, R52, R3.reuse, -R198 ;  /* 0x0000000334aa7223 */ /* 0x080fe200000108c6 */
[-C--:B------:R-:W-:Y:S01]  /*4eb0*/  FFMA.FTZ R171, R54, R3.reuse, -R12 ;  /* 0x0000000336ab7223 */ /* 0x080fe2000001080c */
[-C--:B------:R-:W-:Y:S01]  /*4ec0*/  FFMA.FTZ R37, R53, R3.reuse, -R198 ;  /* 0x0000000335257223 */ /* 0x080fe200000108c6 */
[----:B------:R-:W1:Y:S01]  /*4ed0*/  MUFU.EX2 R180, R180 ;  /* 0x000000b400b47308 */ /* 0x000e620000000800 */
[-C--:B------:R-:W-:Y:S01]  /*4ee0*/  FFMA.FTZ R34, R55, R3.reuse, -R12 ;  /* 0x0000000337227223 */ /* 0x080fe2000001080c */
[-C--:B0-----:R-:W-:Y:S01]  /*4ef0*/  FFMA.FTZ R152, R56, R3.reuse, -R198 ;  /* 0x0000000338987223 */ /* 0x081fe200000108c6 */
[-C--:B------:R-:W-:Y:S01]  /*4f00*/  FFMA.FTZ R153, R58, R3.reuse, -R12 ;  /* 0x000000033a997223 */ /* 0x080fe2000001080c */
[-C--:B------:R-:W-:Y:S01]  /*4f10*/  FFMA.FTZ R41, R57, R3.reuse, -R198 ;  /* 0x0000000339297223 */ /* 0x080fe200000108c6 */
[-C--:B------:R-:W-:Y:S01]  /*4f20*/  FFMA.FTZ R36, R59, R3.reuse, -R12 ;  /* 0x000000033b247223 */ /* 0x080fe2000001080c */
[-C--:B------:R-:W-:Y:S01]  /*4f30*/  FFMA.FTZ R154, R60, R3.reuse, -R198 ;  /* 0x000000033c9a7223 */ /* 0x080fe200000108c6 */
[-C--:B------:R-:W-:Y:S01]  /*4f40*/  FFMA.FTZ R155, R62, R3.reuse, -R12 ;  /* 0x000000033e9b7223 */ /* 0x080fe2000001080c */
[----:B------:R-:W0:Y:S01]  /*4f50*/  MUFU.EX2 R181, R181 ;  /* 0x000000b500b57308 */ /* 0x000e220000000800 */
[----:B--2---:R-:W-:Y:S01]  /*4f60*/  FFMA.FTZ R6, R9, R6, R14 ;  /* 0x0000000609067223 */ /* 0x004fe2000001000e */
[-C--:B------:R-:W-:Y:S01]  /*4f70*/  FFMA.FTZ R45, R61, R3.reuse, -R198 ;  /* 0x000000033d2d7223 */ /* 0x080fe200000108c6 */
[-C--:B------:R-:W-:Y:S01]  /*4f80*/  FFMA.FTZ R38, R63, R3.reuse, -R12 ;  /* 0x000000033f267223 */ /* 0x080fe2000001080c */
[-C--:B------:R-:W-:Y:S01]  /*4f90*/  FFMA.FTZ R156, R64, R3.reuse, -R198 ;  /* 0x00000003409c7223 */ /* 0x080fe200000108c6 */
[-C--:B------:R-:W-:Y:S01]  /*4fa0*/  FFMA.FTZ R157, R66, R3.reuse, -R12 ;  /* 0x00000003429d7223 */ /* 0x080fe2000001080c */
[-CC-:B------:R-:W-:Y:S01]  /*4fb0*/  FFMA.FTZ R49, R65, R3.reuse, -R198.reuse ;  /* 0x0000000341317223 */ /* 0x180fe200000108c6 */
[-C--:B------:R-:W-:Y:S01]  /*4fc0*/  FFMA.FTZ R158, R68, R3.reuse, -R198 ;  /* 0x00000003449e7223 */ /* 0x080fe200000108c6 */
[----:B------:R-:W2:Y:S01]  /*4fd0*/  MUFU.EX2 R182, R182 ;  /* 0x000000b600b67308 */ /* 0x000ea20000000800 */
[----:B-1----:R-:W-:Y:S01]  /*4fe0*/  FADD.FTZ R7, R180, R7 ;  /* 0x00000007b4077221 */ /* 0x002fe20000010000 */
[-C--:B------:R-:W-:Y:S01]  /*4ff0*/  FFMA.FTZ R159, R70, R3.reuse, -R12 ;  /* 0x00000003469f7223 */ /* 0x080fe2000001080c */
[-CC-:B------:R-:W-:Y:S01]  /*5000*/  FFMA.FTZ R53, R69, R3.reuse, -R198.reuse ;  /* 0x0000000345357223 */ /* 0x180fe200000108c6 */
[-C--:B------:R-:W-:Y:S01]  /*5010*/  FFMA.FTZ R160, R72, R3.reuse, -R198 ;  /* 0x0000000348a07223 */ /* 0x080fe200000108c6 */
[-C--:B------:R-:W-:Y:S01]  /*5020*/  FFMA.FTZ R161, R74, R3.reuse, -R12 ;  /* 0x000000034aa17223 */ /* 0x080fe2000001080c */
[-C--:B------:R-:W-:Y:S01]  /*5030*/  FFMA.FTZ R57, R73, R3.reuse, -R198 ;  /* 0x0000000349397223 */ /* 0x080fe200000108c6 */
[-C--:B------:R-:W-:Y:S01]  /*5040*/  FFMA.FTZ R75, R75, R3.reuse, -R12 ;  /* 0x000000034b4b7223 */ /* 0x080fe2000001080c */
[----:B------:R-:W1:Y:S01]  /*5050*/  MUFU.EX2 R183, R183 ;  /* 0x000000b700b77308 */ /* 0x000e620000000800 */
[----:B0-----:R-:W-:Y:S01]  /*5060*/  FADD.FTZ R6, R181, R6 ;  /* 0x00000006b5067221 */ /* 0x001fe20000010000 */
[-C--:B------:R-:W-:Y:S01]  /*5070*/  FFMA.FTZ R162, R76, R3.reuse, -R198 ;  /* 0x000000034ca27223 */ /* 0x080fe200000108c6 */
[-C--:B------:R-:W-:Y:S01]  /*5080*/  FFMA.FTZ R78, R78, R3.reuse, -R12 ;  /* 0x000000034e4e7223 */ /* 0x080fe2000001080c */
[-C--:B------:R-:W-:Y:S01]  /*5090*/  FFMA.FTZ R61, R77, R3.reuse, -R198 ;  /* 0x000000034d3d7223 */ /* 0x080fe200000108c6 */
[-C--:B------:R-:W-:Y:S01]  /*50a0*/  FFMA.FTZ R79, R79, R3.reuse, -R12 ;  /* 0x000000034f4f7223 */ /* 0x080fe2000001080c */
[-C--:B------:R-:W-:Y:S01]  /*50b0*/  FFMA.FTZ R164, R80, R3.reuse, -R198 ;  /* 0x0000000350a47223 */ /* 0x080fe200000108c6 */
[-C--:B------:R-:W-:Y:S01]  /*50c0*/  FFMA.FTZ R82, R82, R3.reuse, -R12 ;  /* 0x0000000352527223 */ /* 0x080fe2000001080c */
[----:B------:R-:W0:Y:S01]  /*50d0*/  MUFU.EX2 R13, R13 ;  /* 0x0000000d000d7308 */ /* 0x000e220000000800 */
[----:B--2---:R-:W-:Y:S01]  /*50e0*/  FADD.FTZ R40, R182, R7 ;  /* 0x00000007b6287221 */ /* 0x004fe20000010000 */
[-C--:B------:R-:W-:Y:S01]  /*50f0*/  FFMA.FTZ R65, R81, R3.reuse, -R198 ;  /* 0x0000000351417223 */ /* 0x080fe200000108c6 */
[-C--:B------:R-:W-:Y:S01]  /*5100*/  FFMA.FTZ R83, R83, R3.reuse, -R12 ;  /* 0x0000000353537223 */ /* 0x080fe2000001080c */
[-C--:B------:R-:W-:Y:S01]  /*5110*/  FFMA.FTZ R166, R84, R3.reuse, -R198 ;  /* 0x0000000354a67223 */ /* 0x080fe200000108c6 */
[-C--:B------:R-:W-:Y:S01]  /*5120*/  FFMA.FTZ R86, R86, R3.reuse, -R12 ;  /* 0x0000000356567223 */ /* 0x080fe2000001080c */
[----:B------:R-:W-:-:S02]  /*5130*/  FFMA.FTZ R69, R85, R3, -R198 ;  /* 0x0000000355457223 */ /* 0x000fc400000108c6 */
[----:B------:R-:W2:Y:S01]  /*5140*/  MUFU.EX2 R20, R20 ;  /* 0x0000001400147308 */ /* 0x000ea20000000800 */
[----:B-1----:R-:W-:-:S07]  /*5150*/  FADD.FTZ R7, R183, R6 ;  /* 0x00000006b7077221 */ /* 0x002fce0000010000 */
[----:B------:R-:W1:Y:S01]  /*5160*/  MUFU.EX2 R176, R176 ;  /* 0x000000b000b07308 */ /* 0x000e620000000800 */
[----:B0-----:R-:W-:-:S07]  /*5170*/  FADD.FTZ R27, R13, R40 ;  /* 0x000000280d1b7221 */ /* 0x001fce0000010000 */
[----:B------:R-:W0:Y:S01]  /*5180*/  MUFU.EX2 R177, R177 ;  /* 0x000000b100b17308 */ /* 0x000e220000000800 */
[----:B--2---:R-:W-:-:S07]  /*5190*/  FADD.FTZ R6, R20, R7 ;  /* 0x0000000714067221 */ /* 0x004fce0000010000 */
[----:B------:R-:W2:Y:S01]  /*51a0*/  MUFU.EX2 R15, R15 ;  /* 0x0000000f000f7308 */ /* 0x000ea20000000800 */
[----:B-1----:R-:W-:-:S07]  /*51b0*/  FADD.FTZ R40, R176, R27 ;  /* 0x0000001bb0287221 */ /* 0x002fce0000010000 */
[----:B------:R-:W1:Y:S01]  /*51c0*/  MUFU.EX2 R24, R24 ;  /* 0x0000001800187308 */ /* 0x000e620000000800 */
[----:B0-----:R-:W-:-:S07]  /*51d0*/  FADD.FTZ R7, R177, R6 ;  /* 0x00000006b1077221 */ /* 0x001fce0000010000 */
[----:B------:R-:W0:Y:S01]  /*51e0*/  MUFU.EX2 R178, R178 ;  /* 0x000000b200b27308 */ /* 0x000e220000000800 */
[----:B--2---:R-:W-:Y:S01]  /*51f0*/  FADD.FTZ R27, R15, R40 ;  /* 0x000000280f1b7221 */ /* 0x004fe20000010000 */
[----:B------:R-:W-:-:S06]  /*5200*/  FFMA.FTZ R40, R67, R3, -R12 ;  /* 0x0000000343287223 */ /* 0x000fcc000001080c */
        /* <DEDUP_REMOVED lines=15> */
[----:B0-----:R-:W-:Y:S01]  /*5300*/  FADD.FTZ R27, R25, R42 ;  /* 0x0000002a191b7221 */ /* 0x001fe20000010000 */
[-CC-:B------:R-:W-:Y:S01]  /*5310*/  FFMA.FTZ R42, R71, R3.reuse, -R12.reuse ;  /* 0x00000003472a7223 */ /* 0x180fe2000001080c */
[----:B------:R-:W-:-:S05]  /*5320*/  FFMA.FTZ R12, R87, R3, -R12 ;  /* 0x00000003570c7223 */ /* 0x000fca000001080c */
        /* <DEDUP_REMOVED lines=57> */
[----:B-1----:R-:W-:Y:S01]  /*56c0*/  FADD.FTZ R6, R42, R7 ;  /* 0x000000072a067221 */ /* 0x002fe20000010000 */
[----:B------:R-:W-:-:S04]  /*56d0*/  IMAD.U32 R7, RZ, RZ, UR7 ;  /* 0x00000007ff077e24 */ /* 0x000fc8000f8e00ff */
[----:B------:R-:W-:Y:S02]  /*56e0*/  @P1 VIADD R7, R7, 0x34840 ;  /* 0x0003484007071836 */ /* 0x000fe40000000000 */
[----:B------:R-:W1:Y:S01]  /*56f0*/  MUFU.EX2 R57, R57 ;  /* 0x0000003900397308 */ /* 0x000e620000000800 */
[----:B0-----:R-:W-:Y:S02]  /*5700*/  FADD.FTZ R44, R160, R27 ;  /* 0x0000001ba02c7221 */ /* 0x001fe40000010000 */
[----:B------:R-:W-:-:S04]  /*5710*/  @P1 PRMT R7, R18, 0x654, R7 ;  /* 0x0000065412071816 */ /* 0x000fc80000000007 */
[----:B------:R0:W-:Y:S01]  /*5720*/  @P1 SYNCS.ARRIVE.TRANS64.RED.A1T0 RZ, [R7+URZ], RZ ;  /* 0x000000ff07ff19a7 */ /* 0x0001e2000810043f */
[----:B------:R-:W3:Y:S01]  /*5730*/  MUFU.EX2 R75, R75 ;  /* 0x0000004b004b7308 */ /* 0x000ee20000000800 */
[----:B--2---:R-:W-:-:S07]  /*5740*/  FADD.FTZ R6, R161, R6 ;  /* 0x00000006a1067221 */ /* 0x004fce0000010000 */
[----:B------:R-:W2:Y:S01]  /*5750*/  MUFU.EX2 R162, R162 ;  /* 0x000000a200a27308 */ /* 0x000ea20000000800 */
[----:B-1----:R-:W-:-:S07]  /*5760*/  FADD.FTZ R27, R57, R44 ;  /* 0x0000002c391b7221 */ /* 0x002fce0000010000 */
[----:B------:R-:W1:Y:S01]  /*5770*/  MUFU.EX2 R163, R78 ;  /* 0x0000004e00a37308 */ /* 0x000e620000000800 */
[----:B---3--:R-:W-:-:S07]  /*5780*/  FADD.FTZ R6, R75, R6 ;  /* 0x000000064b067221 */ /* 0x008fce0000010000 */
        /* <DEDUP_REMOVED lines=20> */
[----:B-1----:R-:W-:-:S03]  /*58d0*/  FADD.FTZ R7, R69, R44 ;  /* 0x0000002c45077221 */ /* 0x002fc60000010000 */
[----:B0-----:R-:W-:Y:S01]  /*58e0*/  FADD.FTZ R6, R27, R6 ;  /* 0x000000061b067221 */ /* 0x001fe20000010000 */
[----:B------:R-:W-:Y:S06]  /*58f0*/  @!P0 BRA `(.L_x_201) ;  /* 0x0000000000048947 */ /* 0x000fec0003800000 */
[----:B------:R-:W-:Y:S01]  /*5900*/  BPT.TRAP 0x1 ;  /* 0x000000040000795c */ /* 0x000fe20000300000 */
.L_x_201:
[----:B------:R-:W-:Y:S01]  /*5910*/  ISETP.NE.AND P1, PT, R2, RZ, PT ;  /* 0x000000ff0200720c */ /* 0x000fe20003f25270 */
[----:B------:R-:W-:Y:S01]  /*5920*/  IMAD.U32 R12, RZ, RZ, UR14 ;  /* 0x0000000eff0c7e24 */ /* 0x000fe2000f8e00ff */
[----:B------:R-:W-:Y:S01]  /*5930*/  UMOV UR4, UR37 ;  /* 0x0000002500047c82 */ /* 0x000fe20008000000 */
[----:B------:R-:W-:Y:S01]  /*5940*/  UMOV UR5, UR36 ;  /* 0x0000002400057c82 */ /* 0x000fe20008000000 */
[----:B------:R-:W-:Y:S01]  /*5950*/  F2FP.BF16.F32.PACK_AB R180, R180, R11 ;  /* 0x0000000bb4b4723e */ /* 0x000fe200000010ff */
[----:B------:R-:W-:Y:S01]  /*5960*/  IMAD.MOV.U32 R11, RZ, RZ, R0 ;  /* 0x000000ffff0b7224 */ /* 0x000fe200078e0000 */
[----:B------:R-:W-:Y:S01]  /*5970*/  F2FP.BF16.F32.PACK_AB R182, R13, R182 ;  /* 0x000000b60db6723e */ /* 0x000fe200000010ff */
[----:B------:R-:W-:Y:S01]  /*5980*/  IMAD.MOV.U32 R13, RZ, RZ, R8 ;  /* 0x000000ffff0d7224 */ /* 0x000fe200078e0008 */
[----:B------:R-:W-:Y:S02]  /*5990*/  F2FP.BF16.F32.PACK_AB R181, R181, R14 ;  /* 0x0000000eb5b5723e */ /* 0x000fe400000010ff */
[----:B------:R-:W-:-:S02]  /*59a0*/  F2FP.BF16.F32.PACK_AB R183, R20, R183 ;  /* 0x000000b714b7723e */ /* 0x000fc400000010ff */
[----:B------:R-:W-:Y:S01]  /*59b0*/  F2FP.BF16.F32.PACK_AB R176, R15, R176 ;  /* 0x000000b00fb0723e */ /* 0x000fe200000010ff */
[----:B------:R-:W-:Y:S01]  /*59c0*/  @P1 VIADD R12, R12, 0x34860 ;  /* 0x000348600c0c1836 */ /* 0x000fe20000000000 */
[----:B------:R-:W-:Y:S02]  /*59d0*/  F2FP.BF16.F32.PACK_AB R177, R24, R177 ;  /* 0x000000b118b1723e */ /* 0x000fe400000010ff */
[----:B------:R-:W-:Y:S02]  /*59e0*/  F2FP.BF16.F32.PACK_AB R178, R21, R178 ;  /* 0x000000b215b2723e */ /* 0x000fe400000010ff */
[----:B------:R-:W-:Y:S02]  /*59f0*/  @P1 PRMT R12, R17, 0x654, R12 ;  /* 0x00000654110c1816 */ /* 0x000fe4000000000c */
[----:B------:R-:W-:Y:S02]  /*5a00*/  F2FP.BF16.F32.PACK_AB R179, R26, R179 ;  /* 0x000000b31ab3723e */ /* 0x000fe400000010ff */
[----:B------:R0:W-:Y:S01]  /*5a10*/  @P1 SYNCS.ARRIVE.TRANS64.RED.A1T0 RZ, [R12+URZ], RZ ;  /* 0x000000ff0cff19a7 */ /* 0x0001e2000810043f */
[C---:B------:R-:W-:Y:S01]  /*5a20*/  ISETP.GT.AND P1, PT, R197.reuse, RZ, PT ;  /* 0x000000ffc500720c */ /* 0x040fe20003f24270 */
[----:B------:R-:W-:Y:S01]  /*5a30*/  VIADD R197, R197, 0xffffffff ;  /* 0xffffffffc5c57836 */ /* 0x000fe20000000000 */
[----:B------:R-:W-:-:S02]  /*5a40*/  F2FP.BF16.F32.PACK_AB R172, R25, R172 ;  /* 0x000000ac19ac723e */ /* 0x000fc400000010ff */
[----:B------:R-:W-:Y:S02]  /*5a50*/  F2FP.BF16.F32.PACK_AB R173, R28, R173 ;  /* 0x000000ad1cad723e */ /* 0x000fe400000010ff */
[----:B------:R-:W-:Y:S02]  /*5a60*/  F2FP.BF16.F32.PACK_AB R174, R29, R174 ;  /* 0x000000ae1dae723e */ /* 0x000fe400000010ff */
[----:B------:R-:W-:Y:S02]  /*5a70*/  F2FP.BF16.F32.PACK_AB R175, R30, R175 ;  /* 0x000000af1eaf723e */ /* 0x000fe400000010ff */
[----:B------:R-:W-:Y:S02]  /*5a80*/  F2FP.BF16.F32.PACK_AB R168, R33, R168 ;  /* 0x000000a821a8723e */ /* 0x000fe400000010ff */
[----:B------:R-:W-:Y:S02]  /*5a90*/  F2FP.BF16.F32.PACK_AB R169, R32, R169 ;  /* 0x000000a920a9723e */ /* 0x000fe400000010ff */
        /* <DEDUP_REMOVED lines=17> */
[----:B------:R-:W-:Y:S01]  /*5bb0*/  F2FP.BF16.F32.PACK_AB R167, R27, R167 ;  /* 0x000000a71ba7723e */ /* 0x000fe200000010ff */
[----:B0-----:R-:W-:Y:S06]  /*5bc0*/  @P1 BRA `(.L_x_202) ;  /* 0xffffffdc009c1947 */ /* 0x001fec000383ffff */
.L_x_191:
        /* <DEDUP_REMOVED lines=67> */
.L_x_203:
        /* <DEDUP_REMOVED lines=9> */
.L_x_204:
[----:B-1----:R-:W-:Y:S05]  /*6090*/  @P1 BRA `(.L_x_205) ;  /* 0x0000000000081947 */ /* 0x002fea0003800000 */
[----:B------:R-:W1:Y:S02]  /*60a0*/  SYNCS.PHASECHK.TRANS64.TRYWAIT P1, [UR9+0x34850], R4 ;  /* 0x03485004ff0075a7 */ /* 0x000e640008020149 */
[----:B-1----:R-:W-:Y:S05]  /*60b0*/  @!P1 BRA `(.L_x_206) ;  /* 0x0000006400d49947 */ /* 0x002fea0003800000 */
.L_x_205:
[----:B------:R-:W-:Y:S01]  /*60c0*/  UIADD3 UR5, UR4, 0x400, URZ ;  /* 0x0000040004057890 */ /* 0x000fe2000fffe03f */
[----:B------:R-:W-:Y:S01]  /*60d0*/  WARPGROUP.ARRIVE ;  /* 0x00000000000079c5 */ /* 0x000fe20000000000 */
[----:B------:R-:W-:Y:S01]  /*60e0*/  UMOV UR7, 0x40000040 ;  /* 0x4000004000077882 */ /* 0x000fe20000000000 */
[----:B------:R-:W-:Y:S01]  /*60f0*/  UMOV UR11, 0x40000040 ;  /* 0x40000040000b7882 */ /* 0x000fe20000000000 */
[----:B------:R-:W-:Y:S01]  /*6100*/  USHF.R.U32.HI UR5, URZ, 0x4, UR5 ;  /* 0x000000043f057899 */ /* 0x000fe20008011605 */
[----:B01----:R-:W0:Y:S01]  /*6110*/  SHFL.BFLY PT, R4, R7, 0x2, 0x1f ;  /* 0x0c401f0007047f89 */ /* 0x003e2200000e0000 */
[----:B------:R-:W-:Y:S02]  /*6120*/  IMAD.MOV.U32 R89, RZ, RZ, -0x800000 ;  /* 0xff800000ff597424 */ /* 0x000fe400078e00ff */
[----:B------:R-:W-:Y:S01]  /*6130*/  ULOP3.LUT UR5, UR5, 0x3fff, URZ, 0xc0, !UPT ;  /* 0x00003fff05057892 */ /* 0x000fe2000f8ec03f */
[----:B------:R-:W1:Y:S01]  /*6140*/  SHFL.BFLY PT, R5, R6, 0x2, 0x1f ;  /* 0x0c401f0006057f89 */ /* 0x000e6200000e0000 */
[----:B------:R-:W-:-:S02]  /*6150*/  IMAD.MOV.U32 R88, RZ, RZ, -0x800000 ;  /* 0xff800000ff587424 */ /* 0x000fc400078e00ff */
[----:B------:R-:W-:-:S04]  /*6160*/  ULOP3.LUT UR5, UR5, 0x4000000, URZ, 0xfc, !UPT ;  /* 0x0400000005057892 */ /* 0x000fc8000f8efc3f */
[----:B------:R-:W-:-:S04]  /*6170*/  ULEA UR6, UR36, UR5, 0xb ;  /* 0x0000000524067291 */ /* 0x000fc8000f8e583f */
[----:B------:R-:W-:-:S05]  /*6180*/  UIADD3 UR8, UR6, 0x80, URZ ;  /* 0x0000008006087890 */ /* 0x000fca000fffe03f */
[----:B------:R-:W-:Y:S01]  /*6190*/  HGMMA.64x128x16.F32.BF16 R24, R180, gdesc[UR4].tnspB, R24, gsb0 ;  /* 0x41e00004b4187df0 */ /* 0x000fe20008001818 */
[----:B------:R-:W-:Y:S01]  /*61a0*/  UMOV UR7, 0x40000040 ;  /* 0x4000004000077882 */ /* 0x000fe20000000000 */
[----:B------:R-:W-:Y:S01]  /*61b0*/  UMOV UR10, UR8 ;  /* 0x00000008000a7c82 */ /* 0x000fe20008000000 */
[----:B------:R-:W-:Y:S01]  /*61c0*/  UIADD3 UR8, UR6, 0x100, URZ ;  /* 0x0000010006087890 */ /* 0x000fe2000fffe03f */
[----:B0-----:R-:W-:Y:S01]  /*61d0*/  FADD.FTZ R4, R4, R7 ;  /* 0x0000000704047221 */ /* 0x001fe20000010000 */
[----:B-1----:R-:W-:-:S04]  /*61e0*/  FADD.FTZ R9, R5, R6 ;  /* 0x0000000605097221 */ /* 0x002fc80000010000 */
[----:B------:R-:W0:Y:S04]  /*61f0*/  SHFL.BFLY PT, R5, R4, 0x1, 0x1f ;  /* 0x0c201f0004057f89 */ /* 0x000e2800000e0000 */
[----:B------:R-:W1:Y:S01]  /*6200*/  SHFL.BFLY PT, R10, R9, 0x1, 0x1f ;  /* 0x0c201f00090a7f89 */ /* 0x000e6200000e0000 */
[----:B0-----:R-:W-:Y:S01]  /*6210*/  FADD.FTZ R12, R4, R5 ;  /* 0x00000005040c7221 */ /* 0x001fe20000010000 */
[----:B------:R-:W-:Y:S02]  /*6220*/  IMAD.MOV.U32 R5, RZ, RZ, RZ ;  /* 0x000000ffff057224 */ /* 0x000fe400078e00ff */
[----:B-1----:R-:W-:Y:S02]  /*6230*/  FADD.FTZ R13, R9, R10 ;  /* 0x0000000a090d7221 */ /* 0x002fe40000010000 */
[----:B------:R-:W-:Y:S01]  /*6240*/  FSETP.NE.FTZ.AND P1, PT, R12, RZ, PT ;  /* 0x000000ff0c00720b */ /* 0x000fe20003f35000 */
[----:B------:R-:W-:-:S02]  /*6250*/  IMAD.MOV.U32 R10, RZ, RZ, RZ ;  /* 0x000000ffff0a7224 */ /* 0x000fc400078e00ff */
[----:B------:R-:W-:-:S10]  /*6260*/  FSETP.NE.FTZ.AND P2, PT, R13, RZ, PT ;  /* 0x000000ff0d00720b */ /* 0x000fd40003f55000 */
[----:B------:R-:W0:Y:S01]  /*6270*/  @P1 MUFU.LG2 R6, R12 ;  /* 0x0000000c00061308 */ /* 0x000e220000000c00 */
[C---:B------:R-:W-:Y:S02]  /*6280*/  @P1 FMUL.FTZ R7, R3.reuse, 0.69314718246459960938 ;  /* 0x3f31721803071820 */ /* 0x040fe40000410000 */
[----:B------:R-:W-:-:S05]  /*6290*/  @P2 FMUL.FTZ R4, R3, 0.69314718246459960938 ;  /* 0x3f31721803042820 */ /* 0x000fca0000410000 */
[----:B------:R-:W1:Y:S08]  /*62a0*/  @P2 MUFU.LG2 R11, R13 ;  /* 0x0000000d000b2308 */ /* 0x000e700000000c00 */
[----:B------:R2:W3:Y:S01]  /*62b0*/  @P1 MUFU.RCP R5, R12 ;  /* 0x0000000c00051308 */ /* 0x0004e20000001000 */
[----:B0-----:R-:W-:-:S04]  /*62c0*/  @P1 FMUL.FTZ R6, R6, 0.69314718246459960938 ;  /* 0x3f31721806061820 */ /* 0x001fc80000410000 */
[----:B------:R-:W-:-:S03]  /*62d0*/  @P1 FFMA.FTZ R89, R7, R0, R6 ;  /* 0x0000000007591223 */ /* 0x000fc60000010006 */
[----:B------:R2:W0:Y:S01]  /*62e0*/  @P2 MUFU.RCP R10, R13 ;  /* 0x0000000d000a2308 */ /* 0x0004220000001000 */
[----:B-1----:R-:W-:-:S04]  /*62f0*/  @P2 FMUL.FTZ R11, R11, 0.69314718246459960938 ;  /* 0x3f3172180b0b2820 */ /* 0x002fc80000410000 */
[----:B------:R-:W-:Y:S01]  /*6300*/  @P2 FFMA.FTZ R88, R4, R8, R11 ;  /* 0x0000000804582223 */ /* 0x000fe2000001000b */
[----:B------:R-:W-:Y:S02]  /*6310*/  WARPGROUP.DEPBAR.LE gsb0, 0x0 ;  /* 0x00008000000079c5 */ /* 0x000fe40000010000 */
[----:B------:R-:W-:-:S06]  /*6320*/  WARPGROUP.ARRIVE ;  /* 0x00000000000079c5 */ /* 0x000fcc0000000000 */
[----:B------:R-:W-:Y:S01]  /*6330*/  HGMMA.64x128x16.F32.BF16 R24, R176, gdesc[UR8].tnspB, R24, gsb0 ;  /* 0x41e00008b0187df0 */ /* 0x000fe20008001818 */
[----:B------:R-:W-:Y:S01]  /*6340*/  UMOV UR10, UR8 ;  /* 0x00000008000a7c82 */ /* 0x000fe20008000000 */
[----:B------:R-:W-:Y:S01]  /*6350*/  UMOV UR11, 0x40000040 ;  /* 0x40000040000b7882 */ /* 0x000fe20000000000 */
[----:B------:R-:W-:Y:S01]  /*6360*/  UIADD3 UR8, UR6, 0x180, URZ ;  /* 0x0000018006087890 */ /* 0x000fe2000fffe03f */
        /* <DEDUP_REMOVED lines=17> */
[----:B------:R-:W-:Y:S02]  /*6480*/  UIADD3 UR8, UR6, 0x300, URZ ;  /* 0x0000030006087890 */ /* 0x000fe4000fffe03f */
        /* <DEDUP_REMOVED lines=10> */
[----:B------:R-:W-:-:S07]  /*6530*/  WARPGROUP.ARRIVE ;  /* 0x00000000000079c5 */ /* 0x000fce0000000000 */
[----:B------:R-:W-:Y:S03]  /*6540*/  HGMMA.64x128x16.F32.BF16 R24, R164, gdesc[UR4].tnspB, R24, gsb0 ;  /* 0x41e00004a4187df0 */ /* 0x000fe60008001818 */
[----:B------:R-:W-:Y:S02]  /*6550*/  WARPGROUP.DEPBAR.LE gsb0, 0x0 ;  /* 0x00008000000079c5 */ /* 0x000fe40000010000 */
[----:B0-23--:R-:W-:Y:S05]  /*6560*/  @!P0 BRA `(.L_x_207) ;  /* 0x0000000000048947 */ /* 0x00dfea0003800000 */
[----:B------:R-:W-:Y:S01]  /*6570*/  BPT.TRAP 0x1 ;  /* 0x000000040000795c */ /* 0x000fe20000300000 */
.L_x_207:
[----:B------:R-:W0:Y:S01]  /*6580*/  S2UR UR5, SR_SWINHI ;  /* 0x00000000000579c3 */ /* 0x000e220000002f00 */
[----:B------:R-:W-:Y:S01]  /*6590*/  ISETP.NE.AND P1, PT, R2, RZ, PT ;  /* 0x000000ff0200720c */ /* 0x000fe20003f25270 */
[----:B------:R-:W-:Y:S02]  /*65a0*/  IMAD.U32 R0, RZ, RZ, UR9 ;  /* 0x00000009ff007e24 */ /* 0x000fe4000f8e00ff */
        /* <DEDUP_REMOVED lines=11> */
[----:B------:R-:W-:-:S02]  /*6660*/  @P1 VIADD R0, R0, 0x34860 ;  /* 0x0003486000001836 */ /* 0x000fc40000000000 */
        /* <DEDUP_REMOVED lines=9> */
[----:B------:R-:W-:Y:S01]  /*6700*/  UMOV UR6, UR4 ;  /* 0x0000000400067c82 */ /* 0x000fe20008000000 */
[----:B0-----:R-:W-:Y:S01]  /*6710*/  UMOV UR7, UR5 ;  /* 0x0000000500077c82 */ /* 0x001fe20008000000 */
[----:B------:R-:W-:Y:S01]  /*6720*/  FMUL.FTZ R65, R65, R5 ;  /* 0x0000000541417220 */ /* 0x000fe20000410000 */
[----:B------:R-:W-:-:S02]  /*6730*/  IMAD.U32 R36, RZ, RZ, UR6 ;  /* 0x00000006ff247e24 */ /* 0x000fc4000f8e00ff */
[-C--:B------:R-:W-:Y:S01]  /*6740*/  FMUL.FTZ R64, R64, R5.reuse ;  /* 0x0000000540407220 */ /* 0x080fe20000410000 */
        /* <DEDUP_REMOVED lines=11> */
[----:B------:R-:W-:Y:S01]  /*6800*/  IMAD.WIDE R4, R193, 0x2, R36 ;  /* 0x00000002c1047825 */ /* 0x000fe200078e0224 */
[----:B------:R-:W-:-:S03]  /*6810*/  @P1 PRMT R0, R17, 0x654, R0 ;  /* 0x0000065411001816 */ /* 0x000fc60000000000 */
[-C--:B------:R-:W-:Y:S01]  /*6820*/  FMUL.FTZ R98, R42, R10.reuse ;  /* 0x0000000a2a627220 */ /* 0x080fe20000410000 */
[-C--:B------:R-:W-:Y:S01]  /*6830*/  FMUL.FTZ R103, R35, R10.reuse ;  /* 0x0000000a23677220 */ /* 0x080fe20000410000 */
[-C--:B------:R-:W-:Y:S01]  /*6840*/  FMUL.FTZ R27, R27, R10.reuse ;  /* 0x0000000a1b1b7220 */ /* 0x080fe20000410000 */
[----:B------:R0:W-:Y:S01]  /*6850*/  @P1 SYNCS.ARRIVE.TRANS64.RED.A1T0 RZ, [R0+URZ], RZ ;  /* 0x000000ff00ff19a7 */ /* 0x0001e2000810043f */
[----:B------:R-:W-:Y:S01]  /*6860*/  IADD3 R99, P1, R4, 0x4040, RZ ;  /* 0x0000404004637810 */ /* 0x000fe20007f3e0ff */
[-C--:B------:R-:W-:Y:S01]  /*6870*/  FMUL.FTZ R100, R26, R10.reuse ;  /* 0x0000000a1a647220 */ /* 0x080fe20000410000 */
[C---:B------:R-:W-:Y:S01]  /*6880*/  IADD3 R33, P3, R4.reuse, 0x4000, RZ ;  /* 0x0000400004217810 */ /* 0x040fe20007f7e0ff */
[-C--:B------:R-:W-:Y:S01]  /*6890*/  FMUL.FTZ R31, R31, R10.reuse ;  /* 0x0000000a1f1f7220 */ /* 0x080fe20000410000 */
[----:B------:R-:W-:Y:S01]  /*68a0*/  IADD3 R13, P6, R4, 0x20, RZ ;  /* 0x00000020040d7810 */ /* 0x000fe20007fde0ff */
[-C--:B------:R-:W-:Y:S01]  /*68b0*/  FMUL.FTZ R104, R30, R10.reuse ;  /* 0x0000000a1e687220 */ /* 0x080fe20000410000 */
[----:B------:R-:W-:Y:S01]  /*68c0*/  LOP3.LUT R8, R33, 0x380, RZ, 0xc0, !PT ;  /* 0x0000038021087812 */ /* 0x000fe200078ec0ff */
[-C--:B------:R-:W-:Y:S01]  /*68d0*/  FMUL.FTZ R106, R34, R10.reuse ;  /* 0x0000000a226a7220 */ /* 0x080fe20000410000 */
[----:B0-----:R-:W-:Y:S01]  /*68e0*/  LOP3.LUT R0, R99, 0x380, RZ, 0xc0, !PT ;  /* 0x0000038063007812 */ /* 0x001fe200078ec0ff */
[-C--:B------:R-:W-:Y:S01]  /*68f0*/  FMUL.FTZ R102, R39, R10.reuse ;  /* 0x0000000a27667220 */ /* 0x080fe20000410000 */
[----:B------:R-:W-:Y:S01]  /*6900*/  IADD3 R35, P2, R4, 0x4020, RZ ;  /* 0x0000402004237810 */ /* 0x000fe20007f5e0ff */
[-C--:B------:R-:W-:Y:S01]  /*6910*/  FMUL.FTZ R105, R38, R10.reuse ;  /* 0x0000000a26697220 */ /* 0x080fe20000410000 */
[----:B------:R-:W-:Y:S01]  /*6920*/  SHF.R.U64 R0, R0, 0x3, RZ ;  /* 0x0000000300007819 */ /* 0x000fe200000012ff */
[-C--:B------:R-:W-:Y:S01]  /*6930*/  FMUL.FTZ R97, R43, R10.reuse ;  /* 0x0000000a2b617220 */ /* 0x080fe20000410000 */
[----:B------:R-:W-:Y:S01]  /*6940*/  SHF.R.U64 R8, R8, 0x3, RZ ;  /* 0x0000000308087819 */ /* 0x000fe200000012ff */
[-C--:B------:R-:W-:Y:S01]  /*6950*/  FMUL.FTZ R47, R47, R10.reuse ;  /* 0x0000000a2f2f7220 */ /* 0x080fe20000410000 */
[----:B------:R-:W-:Y:S01]  /*6960*/  LOP3.LUT R42, R0, R99, RZ, 0x3c, !PT ;  /* 0x00000063002a7212 */ /* 0x000fe200078e3cff */
[-C--:B------:R-:W-:Y:S01]  /*6970*/  FMUL.FTZ R46, R46, R10.reuse ;  /* 0x0000000a2e2e7220 */ /* 0x080fe20000410000 */
[----:B------:R-:W-:Y:S01]  /*6980*/  LOP3.LUT R0, R13, 0x380, RZ, 0xc0, !PT ;  /* 0x000003800d007812 */ /* 0x000fe200078ec0ff */
[-C--:B------:R-:W-:Y:S01]  /*6990*/  FMUL.FTZ R51, R51, R10.reuse ;  /* 0x0000000a33337220 */ /* 0x080fe20000410000 */
[----:B------:R-:W-:Y:S01]  /*69a0*/  IADD3 R29, P4, R4, 0x60, RZ ;  /* 0x00000060041d7810 */ /* 0x000fe20007f9e0ff */
[-C--:B------:R-:W-:Y:S01]  /*69b0*/  FMUL.FTZ R50, R50, R10.reuse ;  /* 0x0000000a32327220 */ /* 0x080fe20000410000 */
[----:B------:R-:W-:Y:S01]  /*69c0*/  SHF.R.U64 R0, R0, 0x3, RZ ;  /* 0x0000000300007819 */ /* 0x000fe200000012ff */
[-C--:B------:R-:W-:Y:S01]  /*69d0*/  FMUL.FTZ R55, R55, R10.reuse ;  /* 0x0000000a37377220 */ /* 0x080fe20000410000 */
[----:B------:R-:W-:Y:S01]  /*69e0*/  IADD3 R21, P5, R4, 0x40, RZ ;  /* 0x0000004004157810 */ /* 0x000fe20007fbe0ff */
        /* <DEDUP_REMOVED lines=17> */
[----:B------:R-:W-:Y:S01]  /*6b00*/  LOP3.LUT R10, R35, 0x380, RZ, 0xc0, !PT ;  /* 0x00000380230a7812 */ /* 0x000fe200078ec0ff */
[----:B------:R-:W0:Y:S01]  /*6b10*/  LDC R108, c[0x0][0xc38] ;  /* 0x00030e00ff6c7b82 */ /* 0x000e220000000800 */
[----:B------:R-:W-:Y:S01]  /*6b20*/  LOP3.LUT R38, R8, R33, RZ, 0x3c, !PT ;  /* 0x0000002108267212 */ /* 0x000fe200078e3cff */
[----:B------:R-:W-:Y:S01]  /*6b30*/  IMAD.X R43, RZ, RZ, R5, P1 ;  /* 0x000000ffff2b7224 */ /* 0x000fe200008e0605 */
[----:B------:R-:W-:Y:S01]  /*6b40*/  LOP3.LUT R14, R0, R13, RZ, 0x3c, !PT ;  /* 0x0000000d000e7212 */ /* 0x000fe200078e3cff */
[----:B------:R-:W-:Y:S01]  /*6b50*/  IMAD R9, R186, 0x40, R19 ;  /* 0x00000040ba097824 */ /* 0x000fe200078e0213 */
[----:B------:R-:W-:Y:S01]  /*6b60*/  LOP3.LUT R8, R29, 0x380, RZ, 0xc0, !PT ;  /* 0x000003801d087812 */ /* 0x000fe200078ec0ff */
[----:B------:R-:W-:Y:S01]  /*6b70*/  IMAD.X R15, RZ, RZ, R5, P6 ;  /* 0x000000ffff0f7224 */ /* 0x000fe200030e0605 */
[----:B------:R-:W-:Y:S01]  /*6b80*/  LOP3.LUT R0, R21, 0x380, RZ, 0xc0, !PT ;  /* 0x0000038015007812 */ /* 0x000fe200078ec0ff */
[----:B------:R-:W-:Y:S01]  /*6b90*/  IMAD.WIDE R36, R9, 0x2, R36 ;  /* 0x0000000209247825 */ /* 0x000fe200078e0224 */
[----:B------:R-:W-:Y:S01]  /*6ba0*/  SHF.R.U64 R10, R10, 0x3, RZ ;  /* 0x000000030a0a7819 */ /* 0x000fe200000012ff */
[----:B------:R-:W-:Y:S01]  /*6bb0*/  UIADD3 UR5, -UR39, URZ, URZ ;  /* 0x0000003f27057290 */ /* 0x000fe2000fffe13f */
[----:B------:R-:W-:Y:S01]  /*6bc0*/  SHF.R.U64 R8, R8, 0x3, RZ ;  /* 0x0000000308087819 */ /* 0x000fe200000012ff */
[----:B------:R-:W-:Y:S01]  /*6bd0*/  ULDC UR10, c[0x0][0xc44] ;  /* 0x00031100000a7ab9 */ /* 0x000fe20000000800 */
[----:B------:R-:W-:Y:S01]  /*6be0*/  SHF.R.U64 R0, R0, 0x3, RZ ;  /* 0x0000000300007819 */ /* 0x000fe200000012ff */
[--C-:B------:R-:W-:Y:S01]  /*6bf0*/  IMAD.X R41, RZ, RZ, R5.reuse, P2 ;  /* 0x000000ffff297224 */ /* 0x100fe200010e0605 */
[----:B------:R-:W-:Y:S01]  /*6c00*/  LOP3.LUT R40, R10, R35, RZ, 0x3c, !PT ;  /* 0x000000230a287212 */ /* 0x000fe200078e3cff */
[--C-:B------:R-:W-:Y:S01]  /*6c10*/  IMAD.X R39, RZ, RZ, R5.reuse, P3 ;  /* 0x000000ffff277224 */ /* 0x100fe200018e0605 */
[----:B------:R-:W-:Y:S01]  /*6c20*/  LOP3.LUT R10, R8, R29, RZ, 0x3c, !PT ;  /* 0x0000001d080a7212 */ /* 0x000fe200078e3cff */
[----:B------:R-:W-:Y:S01]  /*6c30*/  IMAD.X R11, RZ, RZ, R5, P4 ;  /* 0x000000ffff0b7224 */ /* 0x000fe200020e0605 */
[----:B------:R-:W-:Y:S01]  /*6c40*/  LOP3.LUT R8, R0, R21, RZ, 0x3c, !PT ;  /* 0x0000001500087212 */ /* 0x000fe200078e3cff */
[----:B------:R-:W-:Y:S01]  /*6c50*/  ULDC.64 UR8, c[0x0][0xb90] ;  /* 0x0002e40000087ab9 */ /* 0x000fe20000000a00 */
[----:B------:R-:W1:Y:S01]  /*6c60*/  LDC R0, c[0x0][0xbe8] ;  /* 0x0002fa00ff007b82 */ /* 0x000e620000000800 */
[----:B------:R-:W-:-:S02]  /*6c70*/  R2UR UR13, R189 ;  /* 0x00000000bd0d72ca */ /* 0x000fc400000e0000 */
[----:B------:R-:W-:Y:S02]  /*6c80*/  R2UR UR12, R188 ;  /* 0x00000000bc0c72ca */ /* 0x000fe400000e0000 */
[C---:B------:R-:W-:Y:S02]  /*6c90*/  IADD3 R45, P0, R4.reuse, 0x4060, RZ ;  /* 0x00004060042d7810 */ /* 0x040fe40007f1e0ff */
[----:B------:R-:W-:Y:S02]  /*6ca0*/  LOP3.LUT R9, R4, 0x380, RZ, 0xc0, !PT ;  /* 0x0000038004097812 */ /* 0x000fe400078ec0ff */
[----:B------:R-:W-:Y:S02]  /*6cb0*/  LOP3.LUT R44, R45, 0x380, RZ, 0xc0, !PT ;  /* 0x000003802d2c7812 */ /* 0x000fe400078ec0ff */
[----:B------:R-:W-:Y:S02]  /*6cc0*/  SHF.R.U64 R9, R9, 0x3, RZ ;  /* 0x0000000309097819 */ /* 0x000fe400000012ff */
[----:B------:R-:W-:Y:S01]  /*6cd0*/  SHF.R.U64 R44, R44, 0x3, RZ ;  /* 0x000000032c2c7819 */ /* 0x000fe200000012ff */
[----:B------:R-:W-:Y:S01]  /*6ce0*/  IMAD R99, RZ, RZ, -UR13 ;  /* 0x8000000dff637e24 */ /* 0x000fe2000f8e02ff */
[----:B------:R-:W-:Y:S01]  /*6cf0*/  IADD3 R21, P6, R36, 0x1000, RZ ;  /* 0x0000100024157810 */ /* 0x000fe20007fde0ff */
[----:B------:R-:W-:Y:S01]  /*6d00*/  UIMAD UR10, UR10, UR5, UR13 ;  /* 0x000000050a0a72a4 */ /* 0x000fe2000f8e020d */
[----:B------:R-:W-:Y:S01]  /*6d10*/  LOP3.LUT R4, R9, R4, RZ, 0x3c, !PT ;  /* 0x0000000409047212 */ /* 0x000fe200078e3cff */
[----:B0-----:R-:W-:Y:S01]  /*6d20*/  IMAD R99, R108, R99, UR12 ;  /* 0x0000000c6c637e24 */ /* 0x001fe2000f8e0263 */
[----:B------:R-:W-:Y:S01]  /*6d30*/  LOP3.LUT R44, R44, R45, RZ, 0x3c, !PT ;  /* 0x0000002d2c2c7212 */ /* 0x000fe200078e3cff */
[--C-:B------:R-:W-:Y:S01]  /*6d40*/  IMAD.X R45, RZ, RZ, R5.reuse, P0 ;  /* 0x000000ffff2d7224 */ /* 0x100fe200000e0605 */
[----:B------:R-:W-:Y:S01]  /*6d50*/  LOP3.LUT R34, R21, 0x380, RZ, 0xc0, !PT ;  /* 0x0000038015227812 */ /* 0x000fe200078ec0ff */
[----:B------:R-:W-:Y:S01]  /*6d60*/  IMAD.X R9, RZ, RZ, R5, P5 ;  /* 0x000000ffff097224 */ /* 0x000fe200028e0605 */
[----:B------:R-:W-:Y:S01]  /*6d70*/  MOV R110, R4 ;  /* 0x00000004006e7202 */ /* 0x000fe20000000f00 */
[----:B------:R-:W-:Y:S01]  /*6d80*/  USHF.R.S32.HI UR11, URZ, 0x1f, UR10 ;  /* 0x0000001f3f0b7899 */ /* 0x000fe2000801140a */
[----:B-1----:R-:W-:Y:S01]  /*6d90*/  ISETP.NE.AND P1, PT, R0, 0x1, PT ;  /* 0x000000010000780c */ /* 0x002fe20003f25270 */
[----:B------:R-:W-:Y:S01]  /*6da0*/  IMAD R111, R99, 0x80, R192 ;  /* 0x00000080636f7824 */ /* 0x000fe200078e02c0 */
[----:B------:R-:W-:Y:S01]  /*6db0*/  F2FP.BF16.F32.PACK_AB R5, R27, R100 ;  /* 0x000000641b05723e */ /* 0x000fe200000010ff */
[----:B------:R-:W-:Y:S01]  /*6dc0*/  UIMAD UR5, UR11, UR8, URZ ;  /* 0x000000080b0572a4 */ /* 0x000fe2000f8e023f */
[----:B------:R-:W0:Y:S01]  /*6dd0*/  LDC.64 R100, c[0x0][0xb98] ;  /* 0x0002e600ff647b82 */ /* 0x000e220000000a00 */
[----:B------:R-:W-:Y:S01]  /*6de0*/  SHF.R.U64 R34, R34, 0x3, RZ ;  /* 0x0000000322227819 */ /* 0x000fe200000012ff */
[----:B------:R-:W-:Y:S01]  /*6df0*/  UIMAD.WIDE.U32 UR6, UR10, UR8, URZ ;  /* 0x000000080a0672a5 */ /* 0x000fe2000f8e003f */
[----:B------:R-:W-:Y:S01]  /*6e00*/  F2FP.BF16.F32.PACK_AB R6, R6, R7 ;  /* 0x000000070606723e */ /* 0x000fe200000010ff */
[----:B------:R-:W-:Y:S01]  /*6e10*/  UIMAD UR5, UR10, UR9, UR5 ;  /* 0x000000090a0572a4 */ /* 0x000fe2000f8e0205 */
[----:B------:R-:W-:Y:S01]  /*6e20*/  LOP3.LUT R34, R34, R21, RZ, 0x3c, !PT ;  /* 0x0000001522227212 */ /* 0x000fe200078e3cff */
[----:B------:R-:W-:Y:S01]  /*6e30*/  USHF.R.S32.HI UR12, URZ, 0x1f, UR39 ;  /* 0x0000001f3f0c7899 */ /* 0x000fe20008011427 */
[C---:B------:R-:W-:Y:S01]  /*6e40*/  IADD3 R21, P0, R36.reuse, 0x6000, RZ ;  /* 0x0000600024157810 */ /* 0x040fe20007f1e0ff */
[----:B------:R-:W-:Y:S01]  /*6e50*/  UIADD3 UR5, UR7, UR5, URZ ;  /* 0x0000000507057290 */ /* 0x000fe2000fffe03f */
[----:B------:R-:W1:Y:S01]  /*6e60*/  @P1 LDC R108, c[0x0][0xbec] ;  /* 0x0002fb00ff6c1b82 */ /* 0x000e620000000800 */
[----:B------:R-:W-:Y:S01]  /*6e70*/  F2FP.BF16.F32.PACK_AB R7, R31, R104 ;  /* 0x000000681f07723e */ /* 0x000fe200000010ff */
[----:B------:R-:W-:Y:S01]  /*6e80*/  IMAD.U32 R13, RZ, RZ, UR7 ;  /* 0x00000007ff0d7e24 */ /* 0x000fe2000f8e00ff */
[----:B------:R-:W-:Y:S01]  /*6e90*/  MOV R104, R44 ;  /* 0x0000002c00687202 */ /* 0x000fe20000000f00 */
[----:B------:R-:W-:Y:S01]  /*6ea0*/  IMAD.MOV.U32 R45, RZ, RZ, R111 ;  /* 0x000000ffff2d7224 */ /* 0x000fe200078e006f */
[----:B------:R-:W-:Y:S01]  /*6eb0*/  LOP3.LUT R20, R21, 0x380, RZ, 0xc0, !PT ;  /* 0x0000038015147812 */ /* 0x000fe200078ec0ff */
[----:B------:R-:W-:Y:S01]  /*6ec0*/  IMAD.U32 R12, RZ, RZ, UR6 ;  /* 0x00000006ff0c7e24 */ /* 0x000fe2000f8e00ff */
[C---:B------:R-:W-:Y:S01]  /*6ed0*/  IADD3 R35, P4, R36.reuse, 0x3000, RZ ;  /* 0x0000300024237810 */ /* 0x040fe20007f9e0ff */
[----:B------:R-:W2:Y:S01]  /*6ee0*/  @P1 LDC R109, c[0x0][0xbf0] ;  /* 0x0002fc00ff6d1b82 */ /* 0x000ea20000000800 */
[----:B------:R-:W-:Y:S01]  /*6ef0*/  IADD3 R33, P5, R36, 0x2000, RZ ;  /* 0x0000200024217810 */ /* 0x000fe20007fbe0ff */
[----:B------:R-:W-:Y:S01]  /*6f00*/  IMAD.U32 R13, RZ, RZ, UR5 ;  /* 0x00000005ff0d7e24 */ /* 0x000fe2000f8e00ff */
[----:B------:R-:W-:Y:S01]  /*6f10*/  SHF.R.U64 R20, R20, 0x3, RZ ;  /* 0x0000000314147819 */ /* 0x000fe200000012ff */
[----:B------:R-:W-:Y:S01]  /*6f20*/  ULDC.64 UR6, c[0x0][0xb88] ;  /* 0x0002e20000067ab9 */ /* 0x000fe20000000a00 */
[----:B------:R-:W-:Y:S01]  /*6f30*/  LOP3.LUT R30, R35, 0x380, RZ, 0xc0, !PT ;  /* 0x00000380231e7812 */ /* 0x000fe200078ec0ff */
[----:B------:R-:W-:Y:S01]  /*6f40*/  ULDC UR5, c[0x0][0xa88] ;  /* 0x0002a20000057ab9 */ /* 0x000fe20000000800 */
[----:B------:R-:W-:Y:S01]  /*6f50*/  LOP3.LUT R32, R33, 0x380, RZ, 0xc0, !PT ;  /* 0x0000038021207812 */ /* 0x000fe200078ec0ff */
[----:B0-----:R-:W-:Y:S01]  /*6f60*/  IMAD.WIDE.U32 R12, R100, UR39, R12 ;  /* 0x00000027640c7c25 */ /* 0x001fe2000f8e000c */
[----:B------:R-:W-:Y:S01]  /*6f70*/  F2FP.BF16.F32.PACK_AB R4, R25, R24 ;  /* 0x000000181904723e */ /* 0x000fe200000010ff */
[----:B------:R-:W-:Y:S01]  /*6f80*/  BAR.SYNC.DEFER_BLOCKING 0x1, 0x100 ;  /* 0x0044000000007b1d */ /* 0x000fe20000010000 */
[----:B------:R-:W-:Y:S01]  /*6f90*/  LOP3.LUT R20, R20, R21, RZ, 0x3c, !PT ;  /* 0x0000001514147212 */ /* 0x000fe200078e3cff */
[----:B------:R-:W-:Y:S01]  /*6fa0*/  IMAD.X R31, RZ, RZ, R37, P4 ;  /* 0x000000ffff1f7224 */ /* 0x000fe200020e0625 */
[----:B------:R-:W-:-:S02]  /*6fb0*/  LOP3.LUT R21, R36, 0x380, RZ, 0xc0, !PT ;  /* 0x0000038024157812 */ /* 0x000fc400078ec0ff */
[----:B------:R-:W-:Y:S01]  /*6fc0*/  SHF.R.U64 R30, R30, 0x3, RZ ;  /* 0x000000031e1e7819 */ /* 0x000fe200000012ff */
[----:B-1----:R-:W-:Y:S01]  /*6fd0*/  @P1 IMAD.HI.U32 R44, R111, R108, RZ ;  /* 0x0000006c6f2c1227 */ /* 0x002fe200078e00ff */
[----:B------:R-:W-:Y:S01]  /*6fe0*/  SHF.R.U64 R32, R32, 0x3, RZ ;  /* 0x0000000320207819 */ /* 0x000fe200000012ff */
[----:B------:R-:W-:Y:S01]  /*6ff0*/  ULDC.64 UR8, c[0x0][0xae8] ;  /* 0x0002ba0000087ab9 */ /* 0x000fe20000000a00 */
[----:B------:R-:W-:Y:S02]  /*7000*/  SHF.R.U64 R21, R21, 0x3, RZ ;  /* 0x0000000315157819 */ /* 0x000fe400000012ff */
[----:B------:R-:W-:Y:S01]  /*7010*/  LOP3.LUT R30, R30, R35, RZ, 0x3c, !PT ;  /* 0x000000231e1e7212 */ /* 0x000fe200078e3cff */
[----:B------:R-:W-:Y:S01]  /*7020*/  IMAD.X R35, RZ, RZ, R37, P6 ;  /* 0x000000ffff237224 */ /* 0x000fe200030e0625 */
[----:B------:R-:W-:Y:S02]  /*7030*/  LOP3.LUT R32, R32, R33, RZ, 0x3c, !PT ;  /* 0x0000002120207212 */ /* 0x000fe400078e3cff */
[----:B--2---:R-:W-:-:S02]  /*7040*/  @P1 SHF.R.U32.HI R45, RZ, R109, R44 ;  /* 0x0000006dff2d1219 */ /* 0x004fc4000001162c */
[----:B------:R-:W-:Y:S02]  /*7050*/  MOV R109, R38 ;  /* 0x00000026006d7202 */ /* 0x000fe40000000f00 */
[C---:B------:R-:W-:Y:S01]  /*7060*/  IADD3 R33, P3, R36.reuse, 0x4000, RZ ;  /* 0x0000400024217810 */ /* 0x040fe20007f7e0ff */
[----:B------:R-:W-:Y:S01]  /*7070*/  IMAD.MOV R39, RZ, RZ, -R45 ;  /* 0x000000ffff277224 */ /* 0x000fe200078e0a2d */
[C---:B------:R-:W-:Y:S02]  /*7080*/  IADD3 R29, P2, R36.reuse, 0x5000, RZ ;  /* 0x00005000241d7810 */ /* 0x040fe40007f5e0ff */
[----:B------:R-:W-:Y:S01]  /*7090*/  IADD3 R107, P6, R36, 0x7000, RZ ;  /* 0x00007000246b7810 */ /* 0x000fe20007fde0ff */
[----:B------:R0:W-:Y:S01]  /*70a0*/  STSM.16.M88.4 [R110], R4 ;  /* 0x000000046e007844 */ /* 0x0001e20000000200 */
[----:B------:R-:W-:Y:S01]  /*70b0*/  LOP3.LUT R36, R21, R36, RZ, 0x3c, !PT ;  /* 0x0000002415247212 */ /* 0x000fe200078e3cff */
[--C-:B------:R-:W-:Y:S01]  /*70c0*/  IMAD.X R21, RZ, RZ, R37.reuse, P0 ;  /* 0x000000ffff157224 */ /* 0x100fe200000e0625 */
[----:B------:R-:W-:Y:S01]  /*70d0*/  IADD3 R12, P0, R45, R12, RZ ;  /* 0x0000000c2d0c7210 */ /* 0x000fe20007f1e0ff */
[--C-:B------:R-:W-:Y:S01]  /*70e0*/  IMAD.X R27, RZ, RZ, R37.reuse, P2 ;  /* 0x000000ffff1b7224 */ /* 0x100fe200010e0625 */
[----:B------:R-:W-:Y:S01]  /*70f0*/  LOP3.LUT R26, R29, 0x380, RZ, 0xc0, !PT ;  /* 0x000003801d1a7812 */ /* 0x000fe200078ec0ff */
[----:B------:R-:W-:Y:S01]  /*7100*/  IMAD.X R25, RZ, RZ, R37, P6 ;  /* 0x000000ffff197224 */ /* 0x000fe200030e0625 */
[----:B------:R-:W-:-:S02]  /*7110*/  MOV R15, R14 ;  /* 0x0000000e000f7202 */ /* 0x000fc40000000f00 */
[----:B------:R-:W-:Y:S02]  /*7120*/  SHF.R.U64 R26, R26, 0x3, RZ ;  /* 0x000000031a1a7819 */ /* 0x000fe400000012ff */
[----:B------:R-:W-:Y:S01]  /*7130*/  MOV R108, R40 ;  /* 0x00000028006c7202 */ /* 0x000fe20000000f00 */
[----:B------:R-:W-:Y:S01]  /*7140*/  IMAD R40, R99, 0x80, R191 ;  /* 0x0000008063287824 */ /* 0x000fe200078e02bf */
[----:B------:R-:W-:Y:S02]  /*7150*/  MOV R14, R8 ;  /* 0x00000008000e7202 */ /* 0x000fe40000000f00 */
[----:B------:R-:W-:Y:S01]  /*7160*/  F2FP.BF16.F32.PACK_AB R8, R3, R92 ;  /* 0x0000005c0308723e */ /* 0x000fe200000010ff */
[----:B0-----:R-:W-:Y:S01]  /*7170*/  IMAD R4, R100, UR12, RZ ;  /* 0x0000000c64047c24 */ /* 0x001fe2000f8e02ff */
[----:B------:R-:W-:Y:S01]  /*7180*/  MOV R110, R10 ;  /* 0x0000000a006e7202 */ /* 0x000fe20000000f00 */
[C---:B------:R-:W-:Y:S01]  /*7190*/  IMAD R11, R0.reuse, R39, R111 ;  /* 0x00000027000b7224 */ /* 0x040fe200078e026f */
[----:B------:R-:W-:Y:S01]  /*71a0*/  SHF.R.S32.HI R39, RZ, 0x1f, R45 ;  /* 0x0000001fff277819 */ /* 0x000fe2000001142d */
[----:B------:R-:W-:Y:S01]  /*71b0*/  IMAD R101, R101, UR39, R4 ;  /* 0x0000002765657c24 */ /* 0x000fe2000f8e0204 */
[----:B------:R-:W-:Y:S01]  /*71c0*/  F2FP.BF16.F32.PACK_AB R4, R95, R96 ;  /* 0x000000605f04723e */ /* 0x000fe200000010ff */
[----:B------:R-:W-:Y:S01]  /*71d0*/  IMAD R3, R0, UR5, RZ ;  /* 0x0000000500037c24 */ /* 0x000fe2000f8e02ff */
[----:B------:R-:W-:-:S02]  /*71e0*/  SHF.R.S32.HI R10, RZ, 0x1f, R11 ;  /* 0x0000001fff0a7819 */ /* 0x000fc4000001140b */
[----:B------:R-:W-:Y:S02]  /*71f0*/  IADD3.X R13, R39, R13, R101, P0, !PT ;  /* 0x0000000d270d7210 */ /* 0x000fe400007fe465 */
[----:B------:R-:W-:Y:S01]  /*7200*/  F2FP.BF16.F32.PACK_AB R5, R103, R106 ;  /* 0x0000006a6705723e */ /* 0x000fe200000010ff */
[----:B------:R-:W-:Y:S01]  /*7210*/  IMAD R10, R10, UR6, RZ ;  /* 0x000000060a0a7c24 */ /* 0x000fe2000f8e02ff */
[----:B------:R-:W-:Y:S01]  /*7220*/  F2FP.BF16.F32.PACK_AB R6, R93, R94 ;  /* 0x0000005e5d06723e */ /* 0x000fe200000010ff */
[C---:B------:R-:W-:Y:S01]  /*7230*/  IMAD.WIDE.U32 R12, R11.reuse, UR6, R12 ;  /* 0x000000060b0c7c25 */ /* 0x040fe2000f8e000c */
[----:B------:R-:W-:Y:S02]  /*7240*/  F2FP.BF16.F32.PACK_AB R7, R102, R105 ;  /* 0x000000696607723e */ /* 0x000fe400000010ff */
[----:B------:R-:W-:Y:S01]  /*7250*/  LOP3.LUT R26, R26, R29, RZ, 0x3c, !PT ;  /* 0x0000001d1a1a7212 */ /* 0x000fe200078e3cff */
[----:B------:R-:W-:Y:S01]  /*7260*/  IMAD R39, R11, UR7, R10 ;  /* 0x000000070b277c24 */ /* 0x000fe2000f8e020a */
[----:B------:R-:W-:Y:S01]  /*7270*/  ULDC.64 UR6, c[0x0][0xb50] ;  /* 0x0002d40000067ab9 */ /* 0x000fe20000000a00 */
[----:B------:R0:W-:Y:S01]  /*7280*/  STSM.16.M88.4 [R15], R4 ;  /* 0x000000040f007844 */ /* 0x0001e20000000200 */
[----:B------:R-:W-:Y:S01]  /*7290*/  LOP3.LUT R24, R107, 0x380, RZ, 0xc0, !PT ;  /* 0x000003806b187812 */ /* 0x000fe200078ec0ff */
[----:B------:R-:W-:Y:S01]  /*72a0*/  IMAD.X R29, RZ, RZ, R37, P3 ;  /* 0x000000ffff1d7224 */ /* 0x000fe200018e0625 */
[----:B------:R-:W-:-:S02]  /*72b0*/  LOP3.LUT P0, RZ, R187, 0x3, RZ, 0xc0, !PT ;  /* 0x00000003bbff7812 */ /* 0x000fc4000780c0ff */
[----:B------:R-:W-:Y:S02]  /*72c0*/  F2FP.BF16.F32.PACK_AB R9, R97, R98 ;  /* 0x000000626109723e */ /* 0x000fe400000010ff */
[----:B------:R-:W-:Y:S02]  /*72d0*/  F2FP.BF16.F32.PACK_AB R10, R90, R91 ;  /* 0x0000005b5a0a723e */ /* 0x000fe400000010ff */
[----:B------:R-:W-:Y:S02]  /*72e0*/  F2FP.BF16.F32.PACK_AB R11, R47, R46 ;  /* 0x0000002e2f0b723e */ /* 0x000fe400000010ff */
[----:B------:R-:W-:Y:S02]  /*72f0*/  LEA R38, P3, R12, UR6, 0x2 ;  /* 0x000000060c267c11 */ /* 0x000fe4000f8610ff */
[----:B------:R-:W-:Y:S01]  /*7300*/  SHF.R.U64 R24, R24, 0x3, RZ ;  /* 0x0000000318187819 */ /* 0x000fe200000012ff */
[----:B------:R1:W-:Y:S01]  /*7310*/  STSM.16.M88.4 [R14], R8 ;  /* 0x000000080e007844 */ /* 0x0003e20000000200 */
[CC--:B------:R-:W-:Y:S01]  /*7320*/  ISETP.GE.OR P2, PT, R40.reuse, R3.reuse, P0 ;  /* 0x000000032800720c */ /* 0x0c0fe20000746670 */
[----:B0-----:R-:W-:Y:S01]  /*7330*/  VIADD R4, R40, 0x8 ;  /* 0x0000000828047836 */ /* 0x001fe20000000000 */
[----:B------:R-:W-:Y:S01]  /*7340*/  F2FP.BF16.F32.PACK_AB R6, R53, R52 ;  /* 0x000000343506723e */ /* 0x000fe200000010ff */
[----:B------:R-:W-:Y:S01]  /*7350*/  IMAD.IADD R5, R13, 0x1, R39 ;  /* 0x000000010d057824 */ /* 0x000fe200078e0227 */
[----:B------:R-:W-:Y:S01]  /*7360*/  F2FP.BF16.F32.PACK_AB R7, R55, R54 ;  /* 0x000000363707723e */ /* 0x000fe200000010ff */
[----:B------:R-:W-:Y:S01]  /*7370*/  SHFL.IDX PT, R90, R38, RZ, 0x1c1f ;  /* 0x001c1fff265a7589 */ /* 0x000fe200000e0000 */
[----:B------:R-:W-:-:S02]  /*7380*/  ISETP.GE.OR P0, PT, R4, R3, P0 ;  /* 0x000000030400720c */ /* 0x000fc40000706670 */
[----:B------:R-:W-:Y:S02]  /*7390*/  LEA.HI.X R39, R12, UR7, R5, 0x2, P3 ;  /* 0x000000070c277c11 */ /* 0x000fe400098f1405 */
[----:B------:R-:W-:Y:S02]  /*73a0*/  F2FP.BF16.F32.PACK_AB R4, R49, R48 ;  /* 0x000000303104723e */ /* 0x000fe400000010ff */
[----:B------:R-:W-:Y:S01]  /*73b0*/  F2FP.BF16.F32.PACK_AB R5, R51, R50 ;  /* 0x000000323305723e */ /* 0x000fe200000010ff */
[----:B------:R-:W0:Y:S01]  /*73c0*/  SHFL.IDX PT, R91, R39, RZ, 0x1c1f ;  /* 0x001c1fff275b7589 */ /* 0x000e2200000e0000 */
[----:B------:R-:W-:Y:S02]  /*73d0*/  F2FP.BF16.F32.PACK_AB R12, R57, R56 ;  /* 0x00000038390c723e */ /* 0x000fe400000010ff */
[----:B------:R-:W-:Y:S01]  /*73e0*/  F2FP.BF16.F32.PACK_AB R13, R59, R58 ;  /* 0x0000003a3b0d723e */ /* 0x000fe200000010ff */
[----:B------:R-:W-:Y:S01]  /*73f0*/  STSM.16.M88.4 [R110], R4 ;  /* 0x000000046e007844 */ /* 0x000fe20000000200 */
[----:B-1----:R-:W-:Y:S01]  /*7400*/  F2FP.BF16.F32.PACK_AB R14, R61, R60 ;  /* 0x0000003c3d0e723e */ /* 0x002fe200000010ff */
[----:B------:R-:W1:Y:S01]  /*7410*/  @P1 LDC R59, c[0x0][0xbec] ;  /* 0x0002fb00ff3b1b82 */ /* 0x000e620000000800 */
[----:B------:R-:W-:Y:S01]  /*7420*/  F2FP.BF16.F32.PACK_AB R15, R63, R62 ;  /* 0x0000003e3f0f723e */ /* 0x000fe200000010ff */
[----:B------:R-:W-:Y:S01]  /*7430*/  SHFL.IDX PT, R56, R38, 0x1, 0x1c1f ;  /* 0x003c1f0026387f89 */ /* 0x000fe200000e0000 */
[----:B------:R-:W-:-:S02]  /*7440*/  F2FP.BF16.F32.PACK_AB R72, R73, R72 ;  /* 0x000000484948723e */ /* 0x000fc400000010ff */
[----:B------:R-:W-:Y:S01]  /*7450*/  LOP3.LUT R24, R24, R107, RZ, 0x3c, !PT ;  /* 0x0000006b18187212 */ /* 0x000fe200078e3cff */
[----:B------:R-:W-:Y:S01]  /*7460*/  STSM.16.M88.4 [R109], R12 ;  /* 0x0000000c6d007844 */ /* 0x000fe20000000200 */
[----:B------:R-:W-:Y:S01]  /*7470*/  F2FP.BF16.F32.PACK_AB R8, R65, R64 ;  /* 0x000000404108723e */ /* 0x000fe200000010ff */
[----:B------:R-:W2:Y:S01]  /*7480*/  @P1 LDC R58, c[0x0][0xbf0] ;  /* 0x0002fc00ff3a1b82 */ /* 0x000ea20000000800 */
[----:B------:R-:W-:Y:S01]  /*7490*/  F2FP.BF16.F32.PACK_AB R9, R67, R66 ;  /* 0x000000424309723e */ /* 0x000fe200000010ff */
[----:B------:R-:W3:Y:S01]  /*74a0*/  SHFL.IDX PT, R57, R39, 0x1, 0x1c1f ;  /* 0x003c1f0027397f89 */ /* 0x000ee200000e0000 */
[----:B------:R-:W-:Y:S02]  /*74b0*/  F2FP.BF16.F32.PACK_AB R10, R69, R68 ;  /* 0x00000044450a723e */ /* 0x000fe400000010ff */
[----:B------:R-:W-:Y:S02]  /*74c0*/  F2FP.BF16.F32.PACK_AB R11, R71, R70 ;  /* 0x00000046470b723e */ /* 0x000fe400000010ff */
[----:B------:R-:W-:-:S02]  /*74d0*/  F2FP.BF16.F32.PACK_AB R73, R75, R74 ;  /* 0x0000004a4b49723e */ /* 0x000fc400000010ff */
[----:B------:R-:W-:Y:S01]  /*74e0*/  F2FP.BF16.F32.PACK_AB R80, R81, R80 ;  /* 0x000000505150723e */ /* 0x000fe200000010ff */
[----:B------:R-:W-:Y:S01]  /*74f0*/  STSM.16.M88.4 [R108], R8 ;  /* 0x000000086c007844 */ /* 0x000fe20000000200 */
[----:B------:R-:W-:Y:S02]  /*7500*/  MOV R107, R42 ;  /* 0x0000002a006b7202 */ /* 0x000fe40000000f00 */
[----:B------:R-:W-:Y:S02]  /*7510*/  F2FP.BF16.F32.PACK_AB R74, R77, R76 ;  /* 0x0000004c4d4a723e */ /* 0x000fe400000010ff */
[----:B------:R-:W-:Y:S02]  /*7520*/  F2FP.BF16.F32.PACK_AB R75, R79, R78 ;  /* 0x0000004e4f4b723e */ /* 0x000fe400000010ff */
[----:B------:R-:W-:Y:S02]  /*7530*/  F2FP.BF16.F32.PACK_AB R81, R83, R82 ;  /* 0x000000525351723e */ /* 0x000fe400000010ff */
[----:B------:R-:W-:Y:S01]  /*7540*/  F2FP.BF16.F32.PACK_AB R82, R85, R84 ;  /* 0x000000545552723e */ /* 0x000fe200000010ff */
[----:B------:R-:W-:Y:S01]  /*7550*/  STSM.16.M88.4 [R107], R72 ;  /* 0x000000486b007844 */ /* 0x000fe20000000200 */
[----:B------:R-:W-:-:S02]  /*7560*/  F2FP.BF16.F32.PACK_AB R83, R87, R86 ;  /* 0x000000565753723e */ /* 0x000fc400000010ff */
[----:B------:R-:W-:Y:S02]  /*7570*/  LOP3.LUT R28, R33, 0x380, RZ, 0xc0, !PT ;  /* 0x00000380211c7812 */ /* 0x000fe400078ec0ff */
[----:B------:R-:W-:Y:S01]  /*7580*/  R2UR UR13, R184 ;  /* 0x00000000b80d72ca */ /* 0x000fe200000e0000 */
[----:B------:R-:W-:Y:S01]  /*7590*/  STSM.16.M88.4 [R104], R80 ;  /* 0x0000005068007844 */ /* 0x000fe20000000200 */
[----:B------:R-:W-:Y:S01]  /*75a0*/  UIMAD UR5, UR11, UR8, URZ ;  /* 0x000000080b0572a4 */ /* 0x000fe2000f8e023f */
[----:B------:R-:W-:Y:S01]  /*75b0*/  SHF.R.U64 R28, R28, 0x3, RZ ;  /* 0x000000031c1c7819 */ /* 0x000fe200000012ff */
[----:B------:R-:W-:Y:S01]  /*75c0*/  BAR.SYNC.DEFER_BLOCKING 0x1, 0x100 ;  /* 0x0044000000007b1d */ /* 0x000fe20000010000 */
[----:B------:R-:W-:Y:S02]  /*75d0*/  UIMAD.WIDE.U32 UR6, UR10, UR8, URZ ;  /* 0x000000080a0672a5 */ /* 0x000fe4000f8e003f */
[----:B------:R-:W-:Y:S01]  /*75e0*/  LOP3.LUT R28, R28, R33, RZ, 0x3c, !PT ;  /* 0x000000211c1c7212 */ /* 0x000fe200078e3cff */
[----:B------:R-:W-:Y:S01]  /*75f0*/  UIMAD UR5, UR10, UR9, UR5 ;  /* 0x000000090a0572a4 */ /* 0x000fe2000f8e0205 */
[----:B------:R-:W-:-:S02]  /*7600*/  IMAD.X R33, RZ, RZ, R37, P5 ;  /* 0x000000ffff217224 */ /* 0x000fc400028e0625 */
[----:B------:R-:W-:Y:S01]  /*7610*/  ULDC.64 UR8, c[0x0][0xaf0] ;  /* 0x0002bc0000087ab9 */ /* 0x000fe20000000a00 */
[----:B------:R-:W-:Y:S01]  /*7620*/  UIADD3 UR7, UR7, UR5, URZ ;  /* 0x0000000507077290 */ /* 0x000fe2000fffe03f */
[----:B0-----:R-:W-:Y:S01]  /*7630*/  @!P2 ST.E desc[UR60][R90.64], R89 ;  /* 0x000000595a00a985 */ /* 0x001fe2000c10193c */
[----:B------:R-:W-:Y:S02]  /*7640*/  UIADD3 UR4, UR4, 0x34820, URZ ;  /* 0x0003482004047890 */ /* 0x000fe4000fffe03f */
[----:B------:R-:W-:Y:S01]  /*7650*/  UIADD3 UR36, UR36, 0x1, URZ ;  /* 0x0000000124247890 */ /* 0x000fe2000fffe03f */
[----:B---3--:R0:W-:Y:S01]  /*7660*/  @!P0 ST.E desc[UR60][R56.64], R88 ;  /* 0x0000005838008985 */ /* 0x0081e2000c10193c */
[----:B------:R-:W-:-:S03]  /*7670*/  ULDC.64 UR10, c[0x0][0xa80] ;  /* 0x0002a000000a7ab9 */ /* 0x000fc60000000a00 */
[----:B------:R3:W5:Y:S04]  /*7680*/  LD.E.128 R44, desc[UR60][R34.64] ;  /* 0x0000003c222c7980 */ /* 0x000768000c101d00 */
[----:B------:R1:W5:Y:S01]  /*7690*/  LD.E.128 R12, desc[UR60][R20.64] ;  /* 0x0000003c140c7980 */ /* 0x000362000c101d00 */
[----:B0-----:R-:W-:Y:S01]  /*76a0*/  IMAD R56, R23, 0x20, R186 ;  /* 0x0000002017387824 */ /* 0x001fe200078e02ba */
[----:B------:R-:W-:Y:S01]  /*76b0*/  UIMAD UR5, UR12, UR8, URZ ;  /* 0x000000080c0572a4 */ /* 0x000fe2000f8e023f */
[----:B---3--:R-:W0:Y:S01]  /*76c0*/  LDC.64 R34, c[0x0][0xae0] ;  /* 0x0002b800ff227b82 */ /* 0x008e220000000a00 */
[----:B------:R3:W5:Y:S01]  /*76d0*/  LD.E.128 R8, desc[UR60][R24.64] ;  /* 0x0000003c18087980 */ /* 0x000762000c101d00 */
[----:B------:R-:W-:Y:S01]  /*76e0*/  IMAD R56, R99, 0x80, R56 ;  /* 0x0000008063387824 */ /* 0x000fe200078e0238 */
[----:B------:R-:W-:-:S02]  /*76f0*/  UIMAD.WIDE.U32 UR6, UR39, UR8, UR6 ;  /* 0x00000008270672a5 */ /* 0x000fc4000f8e0006 */
[----:B------:R-:W5:Y:S01]  /*7700*/  LD.E.128 R36, desc[UR60][R36.64] ;  /* 0x0000003c24247980 */ /* 0x000f62000c101d00 */
[----:B-1----:R-:W-:-:S03]  /*7710*/  @P1 IMAD.HI.U32 R21, R56, R59, RZ ;  /* 0x0000003b38151227 */ /* 0x002fc600078e00ff */
[----:B------:R-:W5:Y:S01]  /*7720*/  LD.E.128 R40, desc[UR60][R32.64] ;  /* 0x0000003c20287980 */ /* 0x000f62000c101d00 */
[----:B------:R-:W-:Y:S01]  /*7730*/  IMAD.MOV.U32 R20, RZ, RZ, R56 ;  /* 0x000000ffff147224 */ /* 0x000fe200078e0038 */
[----:B--2---:R-:W-:Y:S01]  /*7740*/  @P1 SHF.R.U32.HI R20, RZ, R58, R21 ;  /* 0x0000003aff141219 */ /* 0x004fe20000011615 */
[----:B------:R-:W-:Y:S01]  /*7750*/  UIMAD UR5, UR39, UR9, UR5 ;  /* 0x00000009270572a4 */ /* 0x000fe2000f8e0205 */
[----:B------:R-:W5:Y:S02]  /*7760*/  LD.E.128 R4, desc[UR60][R30.64] ;  /* 0x0000003c1e047980 */ /* 0x000f64000c101d00 */
[--C-:B------:R-:W-:Y:S01]  /*7770*/  SHF.R.S32.HI R21, RZ, 0x1f, R20.reuse ;  /* 0x0000001fff157819 */ /* 0x100fe20000011414 */
[----:B---3--:R-:W-:Y:S01]  /*7780*/  IMAD.MOV R25, RZ, RZ, -R20 ;  /* 0x000000ffff197224 */ /* 0x008fe200078e0a14 */
[----:B------:R-:W-:Y:S01]  /*7790*/  UIADD3 UR7, UR7, UR5, URZ ;  /* 0x0000000507077290 */ /* 0x000fe2000fffe03f */
[----:B------:R-:W5:Y:S01]  /*77a0*/  LD.E.128 R52, desc[UR60][R28.64] ;  /* 0x0000003c1c347980 */ /* 0x000f62000c101d00 */
[----:B------:R-:W-:Y:S01]  /*77b0*/  ULDC.64 UR8, c[0x0][0xad8] ;  /* 0x0002b60000087ab9 */ /* 0x000fe20000000a00 */
[----:B------:R-:W-:-:S02]  /*77c0*/  IMAD R25, R0, R25, R56 ;  /* 0x0000001900197224 */ /* 0x000fc400078e0238 */
[----:B------:R1:W5:Y:S01]  /*77d0*/  LD.E.128 R48, desc[UR60][R26.64] ;  /* 0x0000003c1a307980 */ /* 0x000362000c101d00 */
[----:B0-----:R-:W-:Y:S01]  /*77e0*/  IMAD R21, R21, R34, RZ ;  /* 0x0000002215157224 */ /* 0x001fe200078e02ff */
[----:B------:R-:W-:Y:S01]  /*77f0*/  @!PT LDS RZ, [RZ] ;  /* 0x00000000fffff984 */ /* 0x000fe20000000800 */
[----:B------:R-:W-:Y:S01]  /*7800*/  @!PT LDS RZ, [RZ] ;  /* 0x00000000fffff984 */ /* 0x000fe20000000800 */
[----:B------:R-:W-:Y:S01]  /*7810*/  @!PT LDS RZ, [RZ] ;  /* 0x00000000fffff984 */ /* 0x000fe20000000800 */
[----:B------:R-:W-:Y:S01]  /*7820*/  @!PT LDS RZ, [RZ] ;  /* 0x00000000fffff984 */ /* 0x000fe20000000800 */
[----:B------:R0:W-:Y:S06]  /*7830*/  MEMBAR.ALL.CTA ;  /* 0x0000000000007992 */ /* 0x0001ec0000008000 */
[----:B0-----:R-:W0:Y:S01]  /*7840*/  FENCE.VIEW.ASYNC.S ;  /* 0x00000000000073c6 */ /* 0x001e220000000000 */
[----:B------:R-:W-:Y:S01]  /*7850*/  SHF.R.S32.HI R0, RZ, 0x1f, R25 ;  /* 0x0000001fff007819 */ /* 0x000fe20000011419 */
[----:B-1----:R-:W-:-:S02]  /*7860*/  IMAD R27, R20, R35, R21 ;  /* 0x00000023141b7224 */ /* 0x002fc400078e0215 */
[----:B------:R-:W-:-:S04]  /*7870*/  IMAD.WIDE.U32 R20, R20, R34, UR6 ;  /* 0x0000000614147e25 */ /* 0x000fc8000f8e0022 */
[----:B------:R-:W-:Y:S02]  /*7880*/  IMAD.IADD R21, R21, 0x1, R27 ;  /* 0x0000000115157824 */ /* 0x000fe400078e021b */
[----:B------:R-:W-:Y:S02]  /*7890*/  IMAD R0, R0, UR8, RZ ;  /* 0x0000000800007c24 */ /* 0x000fe4000f8e02ff */
[----:B------:R-:W-:Y:S01]  /*78a0*/  IMAD R30, R99, 0x80, R186 ;  /* 0x00000080631e7824 */ /* 0x000fe200078e02ba */
[----:B------:R-:W-:Y:S01]  /*78b0*/  ULDC UR5, c[0x0][0xc] ;  /* 0x0000030000057ab9 */ /* 0x000fe20000000800 */
[C---:B------:R-:W-:Y:S02]  /*78c0*/  IMAD R27, R25.reuse, UR9, R0 ;  /* 0x00000009191b7c24 */ /* 0x040fe4000f8e0200 */
[----:B------:R-:W-:Y:S01]  /*78d0*/  IMAD.WIDE.U32 R20, R25, UR8, R20 ;  /* 0x0000000819147c25 */ /* 0x000fe2000f8e0014 */
[----:B------:R-:W-:Y:S01]  /*78e0*/  ISETP.GE.AND P1, PT, R30, R3, PT ;  /* 0x000000031e00720c */ /* 0x000fe20003f26270 */
[----:B------:R-:W-:Y:S01]  /*78f0*/  UMOV UR6, 0x1 ;  /* 0x0000000100067882 */ /* 0x000fe20000000000 */
[----:B------:R-:W-:Y:S01]  /*7900*/  UIADD3 UR13, UR5, UR13, URZ ;  /* 0x0000000d050d7290 */ /* 0x000fe2000fffe03f */
[----:B------:R-:W-:Y:S01]  /*7910*/  IMAD.IADD R21, R21, 0x1, R27 ;  /* 0x0000000115157824 */ /* 0x000fe200078e021b */
[----:B------:R-:W-:Y:S01]  /*7920*/  UPRMT UR5, URZ, 0x654, UR4 ;  /* 0x000006543f057896 */ /* 0x000fe20008000004 */
[----:B------:R-:W-:Y:S01]  /*7930*/  LEA R28, P0, R20, UR10, 0x1 ;  /* 0x0000000a141c7c11 */ /* 0x000fe2000f8008ff */
[----:B------:R-:W-:Y:S01]  /*7940*/  UPRMT UR4, UR6, 0x654, UR4 ;  /* 0x0000065406047896 */ /* 0x000fe20008000004 */
[----:B------:R-:W-:Y:S01]  /*7950*/  VIADD R0, R30, 0x20 ;  /* 0x000000201e007836 */ /* 0x000fe20000000000 */
[----:B------:R-:W-:Y:S01]  /*7960*/  UISETP.NE.AND UP0, UPT, UR36, 0x2, UPT ;  /* 0x000000022400788c */ /* 0x000fe2000bf05270 */
[----:B------:R-:W-:-:S03]  /*7970*/  LEA.HI.X R29, R20, UR11, R21, 0x1, P0 ;  /* 0x0000000b141d7c11 */ /* 0x000fc600080f0c15 */
[----:B------:R-:W-:Y:S01]  /*7980*/  USEL UR6, URZ, 0x1, UP0 ;  /* 0x000000013f067887 */ /* 0x000fe20008000000 */
[-C--:B------:R-:W-:Y:S01]  /*7990*/  ISETP.GE.AND P3, PT, R0, R3.reuse, PT ;  /* 0x000000030000720c */ /* 0x080fe20003f66270 */
[----:B------:R-:W-:Y:S01]  /*79a0*/  VIADD R0, R30, 0x40 ;  /* 0x000000401e007836 */ /* 0x000fe20000000000 */
[----:B0-----:R-:W-:Y:S01]  /*79b0*/  SYNCS.ARRIVE.TRANS64.RED.A1T0 RZ, [UR5], RZ ;  /* 0x000000ffffff79a7 */ /* 0x001fe20008100405 */
[----:B------:R-:W-:Y:S01]  /*79c0*/  IMAD.U32 R184, RZ, RZ, UR13 ;  /* 0x0000000dffb87e24 */ /* 0x000fe2000f8e00ff */
[----:B------:R-:W-:Y:S01]  /*79d0*/  USEL UR36, UR36, URZ, UP0 ;  /* 0x0000003f24247287 */ /* 0x000fe20008000000 */
[----:B------:R0:W1:Y:S01]  /*79e0*/  SHFL.IDX PT, R26, R28, RZ, 0x181f ;  /* 0x00181fff1c1a7589 */ /* 0x00006200000e0000 */
[----:B------:R-:W-:Y:S01]  /*79f0*/  ULOP3.LUT UR37, UR37, UR6, URZ, 0x3c, !UPT ;  /* 0x0000000625257292 */ /* 0x000fe2000f8e3c3f */
[----:B------:R-:W-:Y:S02]  /*7a00*/  BSSY B0, `(.L_x_208) ;  /* 0x000000d000007945 */ /* 0x000fe40003800000 */
[----:B------:R0:W2:Y:S01]  /*7a10*/  SHFL.IDX PT, R27, R29, RZ, 0x181f ;  /* 0x00181fff1d1b7589 */ /* 0x0000a200000e0000 */
[----:B------:R-:W-:Y:S01]  /*7a20*/  SYNCS.ARRIVE.TRANS64.RED.A1T0 RZ, [UR4], RZ ;  /* 0x000000ffffff79a7 */ /* 0x000fe20008100404 */
[----:B------:R-:W-:Y:S01]  /*7a30*/  ISETP.GE.AND P0, PT, R0, R3, PT ;  /* 0x000000030000720c */ /* 0x000fe20003f06270 */
[----:B------:R-:W-:-:S12]  /*7a40*/  @P1 BRA `(.L_x_209) ;  /* 0x0000000000201947 */ /* 0x000fd80003800000 */
[----:B------:R-:W-:Y:S02]  /*7a50*/  ULDC UR4, c[0x0][0xac8] ;  /* 0x0002b20000047ab9 */ /* 0x000fe40000000800 */
[----:B------:R-:W-:Y:S02]  /*7a60*/  ISETP.GE.AND P2, PT, R22, UR4, PT ;  /* 0x0000000416007c0c */ /* 0x000fe4000bf46270 */
[----:B------:R-:W-:-:S11]  /*7a70*/  ISETP.GE.AND P1, PT, R19, UR4, PT ;  /* 0x0000000413007c0c */ /* 0x000fd6000bf26270 */
[C---:B-1----:R-:W-:Y:S02]  /*7a80*/  @!P2 LEA R24, P4, R22.reuse, R26, 0x1 ;  /* 0x0000001a1618a211 */ /* 0x042fe400078808ff */
[----:B--2---:R-:W-:Y:S02]  /*7a90*/  @!P1 IMAD.WIDE R20, R19, 0x2, R26 ;  /* 0x0000000213149825 */ /* 0x004fe400078e021a */
[----:B------:R-:W-:-:S03]  /*7aa0*/  @!P2 LEA.HI.X R25, R22, R27, R196, 0x1, P4 ;  /* 0x0000001b1619a211 */ /* 0x000fc600020f0cc4 */
[----:B-----5:R3:W-:Y:S04]  /*7ab0*/  @!P1 ST.E.128 desc[UR60][R20.64], R36 ;  /* 0x0000002414009985 */ /* 0x0207e8000c101d3c */
[----:B------:R3:W-:Y:S02]  /*7ac0*/  @!P2 ST.E.128 desc[UR60][R24.64], R52 ;  /* 0x000000341800a985 */ /* 0x0007e4000c101d3c */
.L_x_209:
[----:B------:R-:W-:Y:S05]  /*7ad0*/  BSYNC B0 ;  /* 0x0000000000007941 */ /* 0x000fea0003800000 */
.L_x_208:
[----:B--2---:R2:W4:Y:S01]  /*7ae0*/  SHFL.IDX PT, R27, R29, 0x1, 0x181f ;  /* 0x00381f001d1b7f89 */ /* 0x00452200000e0000 */
[----:B------:R-:W-:Y:S03]  /*7af0*/  BSSY B0, `(.L_x_210) ;  /* 0x000000b000007945 */ /* 0x000fe60003800000 */
[----:B-1----:R2:W1:Y:S01]  /*7b00*/  SHFL.IDX PT, R26, R28, 0x1, 0x181f ;  /* 0x00381f001c1a7f89 */ /* 0x00246200000e0000 */
[----:B------:R-:W-:Y:S05]  /*7b10*/  @P3 BRA `(.L_x_211) ;  /* 0x0000000000203947 */ /* 0x000fea0003800000 */
[----:B------:R-:W-:Y:S02]  /*7b20*/  ULDC UR4, c[0x0][0xac8] ;  /* 0x0002b20000047ab9 */ /* 0x000fe40000000800 */
[----:B------:R-:W-:Y:S02]  /*7b30*/  ISETP.GE.AND P3, PT, R22, UR4, PT ;  /* 0x0000000416007c0c */ /* 0x000fe4000bf66270 */
[----:B------:R-:W-:-:S11]  /*7b40*/  ISETP.GE.AND P2, PT, R19, UR4, PT ;  /* 0x0000000413007c0c */ /* 0x000fd6000bf46270 */
[C---:B-1-3--:R-:W-:Y:S02]  /*7b50*/  @!P3 LEA R24, P1, R22.reuse, R26, 0x1 ;  /* 0x0000001a1618b211 */ /* 0x04afe400078208ff */
[----:B----4-:R-:W-:Y:S02]  /*7b60*/  @!P2 IMAD.WIDE R20, R19, 0x2, R26 ;  /* 0x000000021314a825 */ /* 0x010fe400078e021a */
[----:B------:R-:W-:-:S03]  /*7b70*/  @!P3 LEA.HI.X R25, R22, R27, R196, 0x1, P1 ;  /* 0x0000001b1619b211 */ /* 0x000fc600008f0cc4 */
[----:B-----5:R1:W-:Y:S04]  /*7b80*/  @!P2 ST.E.128 desc[UR60][R20.64], R44 ;  /* 0x0000002c1400a985 */ /* 0x0203e8000c101d3c */
[----:B------:R1:W-:Y:S02]  /*7b90*/  @!P3 ST.E.128 desc[UR60][R24.64], R48 ;  /* 0x000000301800b985 */ /* 0x0003e4000c101d3c */
.L_x_211:
[----:B------:R-:W-:Y:S05]  /*7ba0*/  BSYNC B0 ;  /* 0x0000000000007941 */ /* 0x000fea0003800000 */
.L_x_210:
[----:B----4-:R4:W0:Y:S01]  /*7bb0*/  SHFL.IDX PT, R27, R29, 0x2, 0x181f ;  /* 0x00581f001d1b7f89 */ /* 0x01082200000e0000 */
[----:B------:R-:W-:Y:S03]  /*7bc0*/  BSSY B0, `(.L_x_212) ;  /* 0x000000b000007945 */ /* 0x000fe60003800000 */
[----:B-1----:R4:W1:Y:S01]  /*7bd0*/  SHFL.IDX PT, R26, R28, 0x2, 0x181f ;  /* 0x00581f001c1a7f89 */ /* 0x00286200000e0000 */
[----:B------:R-:W-:Y:S05]  /*7be0*/  @P0 BRA `(.L_x_213) ;  /* 0x0000000000200947 */ /* 0x000fea0003800000 */
[----:B------:R-:W-:Y:S02]  /*7bf0*/  ULDC UR4, c[0x0][0xac8] ;  /* 0x0002b20000047ab9 */ /* 0x000fe40000000800 */
[----:B------:R-:W-:Y:S02]  /*7c00*/  ISETP.GE.AND P2, PT, R22, UR4, PT ;  /* 0x0000000416007c0c */ /* 0x000fe4000bf46270 */
[----:B------:R-:W-:-:S11]  /*7c10*/  ISETP.GE.AND P1, PT, R19, UR4, PT ;  /* 0x0000000413007c0c */ /* 0x000fd6000bf26270 */
[C---:B-1-3--:R-:W-:Y:S02]  /*7c20*/  @!P2 LEA R24, P0, R22.reuse, R26, 0x1 ;  /* 0x0000001a1618a211 */ /* 0x04afe400078008ff */
[----:B0-----:R-:W-:Y:S02]  /*7c30*/  @!P1 IMAD.WIDE R20, R19, 0x2, R26 ;  /* 0x0000000213149825 */ /* 0x001fe400078e021a */
[----:B------:R-:W-:-:S03]  /*7c40*/  @!P2 LEA.HI.X R25, R22, R27, R196, 0x1, P0 ;  /* 0x0000001b1619a211 */ /* 0x000fc600000f0cc4 */
[----:B-----5:R0:W-:Y:S04]  /*7c50*/  @!P1 ST.E.128 desc[UR60][R20.64], R40 ;  /* 0x0000002814009985 */ /* 0x0201e8000c101d3c */
[----:B------:R0:W-:Y:S02]  /*7c60*/  @!P2 ST.E.128 desc[UR60][R24.64], R12 ;  /* 0x0000000c1800a985 */ /* 0x0001e4000c101d3c */
.L_x_213:
[----:B------:R-:W-:Y:S05]  /*7c70*/  BSYNC B0 ;  /* 0x0000000000007941 */ /* 0x000fea0003800000 */
.L_x_212:
[----:B------:R-:W-:Y:S01]  /*7c80*/  VIADD R0, R30, 0x60 ;  /* 0x000000601e007836 */ /* 0x000fe20000000000 */
[----:B0--3--:R0:W3:Y:S01]  /*7c90*/  SHFL.IDX PT, R21, R29, 0x3, 0x181f ;  /* 0x00781f001d157f89 */ /* 0x0090e200000e0000 */
[----:B------:R-:W-:Y:S01]  /*7ca0*/  BSSY B0, `(.L_x_214) ;  /* 0x000000d000007945 */ /* 0x000fe20003800000 */
[----:B------:R-:W-:Y:S02]  /*7cb0*/  VIADD R185, R185, 0x1 ;  /* 0x00000001b9b97836 */ /* 0x000fe40000000000 */
[----:B------:R-:W-:Y:S01]  /*7cc0*/  ISETP.GE.AND P0, PT, R0, R3, PT ;  /* 0x000000030000720c */ /* 0x000fe20003f06270 */
[----:B------:R0:W0:-:S12]  /*7cd0*/  SHFL.IDX PT, R20, R28, 0x3, 0x181f ;  /* 0x00781f001c147f89 */ /* 0x00001800000e0000 */
[----:B------:R-:W-:Y:S05]  /*7ce0*/  @P0 BRA `(.L_x_215) ;  /* 0x0000000000200947 */ /* 0x000fea0003800000 */
[----:B------:R-:W-:Y:S02]  /*7cf0*/  ULDC UR4, c[0x0][0xac8] ;  /* 0x0002b20000047ab9 */ /* 0x000fe40000000800 */
[----:B------:R-:W-:Y:S02]  /*7d00*/  ISETP.GE.AND P2, PT, R22, UR4, PT ;  /* 0x0000000416007c0c */ /* 0x000fe4000bf46270 */
[----:B------:R-:W-:-:S11]  /*7d10*/  ISETP.GE.AND P1, PT, R19, UR4, PT ;  /* 0x0000000413007c0c */ /* 0x000fd6000bf26270 */
[C---:B0----5:R-:W-:Y:S02]  /*7d20*/  @!P2 LEA R14, P0, R22.reuse, R20, 0x1 ;  /* 0x00000014160ea211 */ /* 0x061fe400078008ff */
[----:B---3--:R-:W-:Y:S02]  /*7d30*/  @!P1 IMAD.WIDE R12, R19, 0x2, R20 ;  /* 0x00000002130c9825 */ /* 0x008fe400078e0214 */
[----:B------:R-:W-:-:S03]  /*7d40*/  @!P2 LEA.HI.X R15, R22, R21, R196, 0x1, P0 ;  /* 0x00000015160fa211 */ /* 0x000fc600000f0cc4 */
[----:B------:R0:W-:Y:S04]  /*7d50*/  @!P1 ST.E.128 desc[UR60][R12.64], R4 ;  /* 0x000000040c009985 */ /* 0x0001e8000c101d3c */
[----:B------:R0:W-:Y:S02]  /*7d60*/  @!P2 ST.E.128 desc[UR60][R14.64], R8 ;  /* 0x000000080e00a985 */ /* 0x0001e4000c101d3c */
.L_x_215:
[----:B------:R-:W-:Y:S05]  /*7d70*/  BSYNC B0 ;  /* 0x0000000000007941 */ /* 0x000fea0003800000 */
.L_x_214:
[----:B------:R-:W1:Y:S01]  /*7d80*/  LDC R0, c[0x0][0xc34] ;  /* 0x00030d00ff007b82 */ /* 0x000e620000000800 */
[----:B------:R-:W-:-:S13]  /*7d90*/  R2UR UR4, R184 ;  /* 0x00000000b80472ca */ /* 0x000fda00000e0000 */
[----:B-1----:R-:W-:-:S13]  /*7da0*/  ISETP.LE.AND P0, PT, R0, UR4, PT ;  /* 0x0000000400007c0c */ /* 0x002fda000bf03270 */
[----:B------:R-:W-:Y:S05]  /*7db0*/  @!P0 BRA `(.L_x_216) ;  /* 0xffffff9400448947 */ /* 0x000fea000383ffff */
[----:B------:R-:W-:Y:S05]  /*7dc0*/  EXIT ;  /* 0x000000000000794d */ /* 0x000fea0003800000 */
.L_x_182:
[----:B------:R-:W-:-:S08]  /*7dd0*/  NOP ;  /* 0x0000000000007918 */ /* 0x000fd00000000000 */
[----:B0-----:R-:W0:-:S00]  /*7de0*/  USETMAXREG.DEALLOC.CTAPOOL 0x18 ;  /* 0x00000018000079c8 */ /* 0x001e0000080e0500 */
[----:B------:R-:W1:Y:S01]  /*7df0*/  S2UR UR4, SR_CTAID.X ;  /* 0x00000000000479c3 */ /* 0x000e620000002500 */
[----:B0-----:R-:W-:Y:S02]  /*7e00*/  IMAD.MOV.U32 R3, RZ, RZ, 0x1 ;  /* 0x00000001ff037424 */ /* 0x001fe400078e00ff */
[----:B------:R-:W-:-:S03]  /*7e10*/  IMAD.MOV.U32 R19, RZ, RZ, RZ ;  /* 0x000000ffff137224 */ /* 0x000fc600078e00ff */
[----:B------:R0:W-:Y:S02]  /*7e20*/  STL [R1], R3 ;  /* 0x0000000301007387 */ /* 0x0001e40000100800 */
[----:B------:R-:W1:Y:S02]  /*7e30*/  LDC R2, c[0x0][0xc34] ;  /* 0x00030d00ff027b82 */ /* 0x000e640000000800 */
[----:B-1----:R-:W-:Y:S01]  /*7e40*/  ISETP.LE.AND P0, PT, R2, UR4, PT ;  /* 0x0000000402007c0c */ /* 0x002fe2000bf03270 */
[----:B------:R-:W-:-:S12]  /*7e50*/  IMAD.MOV.U32 R2, RZ, RZ, 0x1 ;  /* 0x00000001ff027424 */ /* 0x000fd800078e00ff */
[----:B0-----:R-:W-:Y:S05]  /*7e60*/  @P0 BRA `(.L_x_217) ;  /* 0x00000044002c0947 */ /* 0x001fea0003800000 */
[----:B------:R-:W2:Y:S01]  /*7e70*/  LDL R4, [R1+0x30] ;  /* 0x0000300001047983 */ /* 0x000ea20000100800 */
[----:B------:R-:W0:Y:S01]  /*7e80*/  S2UR UR4, SR_CgaCtaId ;  /* 0x00000000000479c3 */ /* 0x000e220000008800 */
[C---:B------:R-:W-:Y:S01]  /*7e90*/  IMAD.SHL.U32 R2, R0.reuse, 0x8, RZ ;  /* 0x0000000800027824 */ /* 0x040fe200078e00ff */
[C---:B------:R-:W-:Y:S01]  /*7ea0*/  LOP3.LUT R5, R0.reuse, 0x7f, RZ, 0xc0, !PT ;  /* 0x0000007f00057812 */ /* 0x040fe200078ec0ff */
[----:B------:R-:W-:Y:S01]  /*7eb0*/  UMOV UR36, 0x400 ;  /* 0x0000040000247882 */ /* 0x000fe20000000000 */
[----:B------:R-:W-:Y:S01]  /*7ec0*/  LOP3.LUT P0, RZ, R0, 0x1f, RZ, 0xc0, !PT ;  /* 0x0000001f00ff7812 */ /* 0x000fe2000780c0ff */
[----:B------:R-:W-:Y:S01]  /*7ed0*/  IMAD.MOV.U32 R19, RZ, RZ, RZ ;  /* 0x000000ffff137224 */ /* 0x000fe200078e00ff */
[----:B------:R-:W-:Y:S01]  /*7ee0*/  LOP3.LUT R3, R2, 0x1f8, RZ, 0xc0, !PT ;  /* 0x000001f802037812 */ /* 0x000fe200078ec0ff */
[----:B------:R-:W-:Y:S01]  /*7ef0*/  ULDC.64 UR38, c[0x0][0x198] ;  /* 0x0000660000267ab9 */ /* 0x000fe20000000a00 */
[C---:B------:R-:W-:Y:S01]  /*7f00*/  ISETP.NE.AND P1, PT, R5.reuse, RZ, PT ;  /* 0x000000ff0500720c */ /* 0x040fe20003f25270 */
[----:B------:R-:W-:Y:S01]  /*7f10*/  ULDC UR40, c[0x0][0xc] ;  /* 0x0000030000287ab9 */ /* 0x000fe20000000800 */
[----:B------:R-:W-:-:S02]  /*7f20*/  ISETP.NE.OR P0, PT, R5, RZ, !P0 ;  /* 0x000000ff0500720c */ /* 0x000fc40004705670 */
[----:B------:R-:W-:Y:S02]  /*7f30*/  LOP3.LUT R18, R18, 0xfffffffe, RZ, 0xc0, !PT ;  /* 0xfffffffe12127812 */ /* 0x000fe400078ec0ff */
[----:B------:R-:W-:-:S07]  /*7f40*/  LOP3.LUT R2, R2, 0x38, RZ, 0xc0, !PT ;  /* 0x0000003802027812 */ /* 0x000fce00078ec0ff */
[----:B------:R-:W-:Y:S01]  /*7f50*/  @P1 LOP3.LUT R18, R18, 0x1, RZ, 0xfc, !PT ;  /* 0x0000000112121812 */ /* 0x000fe200078efcff */
[----:B0-----:R-:W-:-:S03]  /*7f60*/  ULEA UR36, UR4, UR36, 0x18 ;  /* 0x0000002404247291 */ /* 0x001fc6000f8ec03f */
[----:B------:R-:W-:-:S04]  /*7f70*/  LOP3.LUT R18, R18, 0xfffffffd, RZ, 0xc0, !PT ;  /* 0xfffffffd12127812 */ /* 0x000fc800078ec0ff */
[----:B------:R-:W-:Y:S02]  /*7f80*/  @P0 LOP3.LUT R18, R18, 0x2, RZ, 0xfc, !PT ;  /* 0x0000000212120812 */ /* 0x000fe400078efcff */
[----:B--2---:R-:W-:Y:S02]  /*7f90*/  R2UR UR5, R4 ;  /* 0x00000000040572ca */ /* 0x004fe400000e0000 */
[----:B------:R-:W-:Y:S01]  /*7fa0*/  LOP3.LUT R4, R3, 0x38, R0, 0x78, !PT ;  /* 0x0000003803047812 */ /* 0x000fe200078e7800 */
[----:B------:R-:W-:Y:S02]  /*7fb0*/  IMAD.SHL.U32 R3, R5, 0x8, RZ ;  /* 0x0000000805037824 */ /* 0x000fe400078e00ff */
[----:B------:R-:W-:-:S03]  /*7fc0*/  IMAD.SHL.U32 R0, R0, 0x10, RZ ;  /* 0x0000001000007824 */ /* 0x000fc600078e00ff */
[----:B------:R-:W-:Y:S02]  /*7fd0*/  LOP3.LUT R3, R4, 0x200, R3, 0xf8, !PT ;  /* 0x0000020004037812 */ /* 0x000fe400078ef803 */
[----:B------:R-:W-:-:S03]  /*7fe0*/  SHF.R.U32.HI R4, RZ, 0x3, R5 ;  /* 0x00000003ff047819 */ /* 0x000fc60000011605 */
[----:B------:R-:W-:Y:S01]  /*7ff0*/  ULOP3.LUT UR37, UR5, 0x2, URZ, 0xfc, !UPT ;  /* 0x0000000205257892 */ /* 0x000fe2000f8efc3f */
[----:B------:R-:W0:Y:S01]  /*8000*/  S2UR UR5, SR_CTAID.X ;  /* 0x00000000000579c3 */ /* 0x000e220000002500 */
[----:B------:R-:W-:Y:S02]  /*8010*/  LOP3.LUT R4, R4, 0x70, R0, 0xf8, !PT ;  /* 0x0000007004047812 */ /* 0x000fe400078ef800 */
[----:B------:R-:W-:-:S05]  /*8020*/  LEA R0, R3, UR36, 0x1 ;  /* 0x0000002403007c11 */ /* 0x000fca000f8e08ff */
[----:B------:R1:W-:Y:S02]  /*8030*/  STL [R1+0x10], R0 ;  /* 0x0000100001007387 */ /* 0x0003e40000100800 */
[----:B-1----:R-:W-:Y:S02]  /*8040*/  IMAD.MOV.U32 R0, RZ, RZ, 0x1 ;  /* 0x00000001ff007424 */ /* 0x002fe400078e00ff */
[----:B0-----:R-:W-:-:S05]  /*8050*/  IMAD.U32 R3, RZ, RZ, UR5 ;  /* 0x00000005ff037e24 */ /* 0x001fca000f8e00ff */
[----:B------:R0:W-:Y:S04]  /*8060*/  STL [R1+0x24], R3 ;  /* 0x0000240301007387 */ /* 0x0001e80000100800 */
[----:B------:R-:W-:Y:S04]  /*8070*/  STL [R1+0x2c], RZ ;  /* 0x00002cff01007387 */ /* 0x000fe80000100800 */
[----:B------:R1:W-:Y:S01]  /*8080*/  STL [R1], R0 ;  /* 0x0000000001007387 */ /* 0x0003e20000100800 */
[C---:B0-----:R-:W-:Y:S02]  /*8090*/  LOP3.LUT R3, R2.reuse, 0x40, RZ, 0xfc, !PT ;  /* 0x0000004002037812 */ /* 0x041fe400078efcff */
[----:B-1----:R-:W-:-:S07]  /*80a0*/  LOP3.LUT R0, R2, 0x80, RZ, 0xfc, !PT ;  /* 0x0000008002007812 */ /* 0x002fce00078efcff */
.L_x_301:
[----:B0-----:R-:W2:Y:S01]  /*80b0*/  LDL R4, [R1+0x24] ;  /* 0x0000240001047983 */ /* 0x001ea20000100800 */
[----:B------:R-:W0:Y:S01]  /*80c0*/  LDC R0, c[0x0][0xc38] ;  /* 0x00030e00ff007b82 */ /* 0x000e220000000800 */
        /* <DEDUP_REMOVED lines=9> */
[----:B0-----:R-:W-:Y:S02]  /*8160*/  ISETP.NE.AND P0, PT, R0, 0x1, PT ;  /* 0x000000010000780c */ /* 0x001fe40003f05270 */
[----:B-1----:R-:W-:-:S11]  /*8170*/  ISETP.NE.AND P1, PT, R16, 0x1, PT ;  /* 0x000000011000780c */ /* 0x002fd60003f25270 */
[----:B------:R-:W2:Y:S08]  /*8180*/  @P0 LDC R5, c[0x0][0xc3c] ;  /* 0x00030f00ff050b82 */ /* 0x000eb00000000800 */
[----:B------:R-:W0:Y:S08]  /*8190*/  @P0 LDC R0, c[0x0][0xc40] ;  /* 0x00031000ff000b82 */ /* 0x000e300000000800 */
[----:B------:R-:W1:Y:S01]  /*81a0*/  @P1 LDC.64 R2, c[0x0][0xc48] ;  /* 0x00031200ff021b82 */ /* 0x000e620000000a00 */
[----:B--2---:R-:W-:-:S05]  /*81b0*/  @P0 IMAD.HI.U32 R5, R4, R5, RZ ;  /* 0x0000000504050227 */ /* 0x004fca00078e00ff */
[----:B0-----:R-:W-:Y:S02]  /*81c0*/  @P0 SHF.R.U32.HI R4, RZ, R0, R5 ;  /* 0x00000000ff040219 */ /* 0x001fe40000011605 */
[----:B------:R-:W0:Y:S01]  /*81d0*/  LDC R0, c[0x0][0x2f0] ;  /* 0x0000bc00ff007b82 */ /* 0x000e220000000800 */
[----:B------:R-:W-:Y:S02]  /*81e0*/  PLOP3.LUT P0, PT, PT, PT, UP0, 0x80, 0x0 ;  /* 0x000000000000781c */ /* 0x000fe40003f0f008 */
[----:B-1----:R-:W-:Y:S01]  /*81f0*/  @P1 IMAD.HI.U32 R2, R4, R2, RZ ;  /* 0x0000000204021227 */ /* 0x002fe200078e00ff */
[----:B------:R-:W-:Y:S03]  /*8200*/  STL [R1+0x1c], R4 ;  /* 0x00001c0401007387 */ /* 0x000fe60000100800 */
[----:B------:R-:W-:Y:S01]  /*8210*/  IMAD.MOV.U32 R6, RZ, RZ, R4 ;  /* 0x000000ffff067224 */ /* 0x000fe200078e0004 */
[----:B------:R-:W-:-:S05]  /*8220*/  @P1 SHF.R.U32.HI R6, RZ, R3, R2 ;  /* 0x00000003ff061219 */ /* 0x000fca0000011602 */
[----:B------:R-:W-:Y:S01]  /*8230*/  STL [R1+0x14], R6 ;  /* 0x0000140601007387 */ /* 0x000fe20000100800 */
[----:B------:R-:W-:-:S04]  /*8240*/  IMAD.MOV R3, RZ, RZ, -R6 ;  /* 0x000000ffff037224 */ /* 0x000fc800078e0a06 */
[----:B------:R-:W-:Y:S02]  /*8250*/  IMAD R16, R16, R3, R4 ;  /* 0x0000000310107224 */ /* 0x000fe400078e0204 */
[----:B0-----:R-:W-:-:S05]  /*8260*/  IMAD R0, R0, UR4, RZ ;  /* 0x0000000400007c24 */ /* 0x001fca000f8e02ff */
[----:B------:R0:W-:Y:S02]  /*8270*/  STL [R1+0x28], R0 ;  /* 0x0000280001007387 */ /* 0x0001e40000100800 */
[----:B0-----:R-:W-:-:S05]  /*8280*/  VIADD R0, R0, 0x7f ;  /* 0x0000007f00007836 */ /* 0x001fca0000000000 */
[----:B------:R-:W-:-:S04]  /*8290*/  SHF.R.S32.HI R3, RZ, 0x1f, R0 ;  /* 0x0000001fff037819 */ /* 0x000fc80000011400 */
[----:B------:R-:W-:-:S04]  /*82a0*/  LEA.HI R3, R3, R0, RZ, 0x7 ;  /* 0x0000000003037211 */ /* 0x000fc800078f38ff */
[----:B------:R-:W-:-:S05]  /*82b0*/  SHF.R.S32.HI R0, RZ, 0x7, R3 ;  /* 0x00000007ff007819 */ /* 0x000fca0000011403 */
[----:B------:R0:W-:Y:S01]  /*82c0*/  STL [R1+0x20], R0 ;  /* 0x0000200001007387 */ /* 0x0001e20000100800 */
[----:B------:R-:W-:Y:S05]  /*82d0*/  @!P0 BRA `(.L_x_218) ;  /* 0x0000000000408947 */ /* 0x000fea0003800000 */
        /* <DEDUP_REMOVED lines=15> */
[----:B01----:R-:W-:Y:S05]  /*83d0*/  CALL.ABS.NOINC R2 ;  /* 0x0000000002007343 */ /* 0x003fea0003c00000 */
.L_x_218:
        /* <DEDUP_REMOVED lines=8> */
[----:B------:R1:W2:Y:S01]  /*8460*/  LDC.64 R2, c[0x4][R17] ;  /* 0x0100000011027b82 */ /* 0x0002a20000000a00 */
        /* <DEDUP_REMOVED lines=10> */
[----:B0-2---:R-:W-:Y:S05]  /*8510*/  CALL.ABS.NOINC R2 ;  /* 0x0000000002007343 */ /* 0x005fea0003c00000 */
.L_x_220:
        /* <DEDUP_REMOVED lines=15> */
.L_x_219:
[----:B------:R-:W2:Y:S01]  /*8610*/  LDL R2, [R1+0x20] ;  /* 0x0000200001027983 */ /* 0x000ea20000100800 */
[----:B------:R-:W-:-:S03]  /*8620*/  ULDC.64 UR4, c[0x0][0x9f8] ;  /* 0x00027e0000047ab9 */ /* 0x000fc60000000a00 */
[----:B0-----:R-:W3:Y:S01]  /*8630*/  LDL R0, [R1+0x14] ;  /* 0x0000140001007983 */ /* 0x001ee20000100800 */
[----:B------:R-:W-:-:S04]  /*8640*/  ISETP.NE.U32.AND P0, PT, RZ, UR4, PT ;  /* 0x00000004ff007c0c */ /* 0x000fc8000bf05070 */
[----:B------:R-:W-:Y:S01]  /*8650*/  ISETP.NE.AND.EX P0, PT, RZ, UR5, PT, P0 ;  /* 0x00000005ff007c0c */ /* 0x000fe2000bf05300 */
[----:B--2---:R-:W-:-:S12]  /*8660*/  IMAD.MOV.U32 R17, RZ, RZ, R2 ;  /* 0x000000ffff117224 */ /* 0x004fd800078e0002 */
[----:B------:R-:W3:Y:S02]  /*8670*/  @P0 LDC.64 R2, c[0x0][0x9f8] ;  /* 0x00027e00ff020b82 */ /* 0x000ee40000000a00 */
[----:B---3--:R-:W-:-:S05]  /*8680*/  @P0 IMAD.WIDE R2, R0, 0x4, R2 ;  /* 0x0000000400020825 */ /* 0x008fca00078e0202 */
[----:B------:R0:W2:Y:S01]  /*8690*/  @P0 LDG.E R0, desc[UR60][R2.64] ;  /* 0x0000003c02000981 */ /* 0x0000a2000c1e1900 */
[----:B------:R-:W-:Y:S01]  /*86a0*/  VIADD R9, R17, 0xffffffff ;  /* 0xffffffff11097836 */ /* 0x000fe20000000000 */
[----:B------:R-:W-:Y:S01]  /*86b0*/  UMOV UR4, 0xffffffff ;  /* 0xffffffff00047882 */ /* 0x000fe20000000000 */
[----:B------:R-:W-:-:S03]  /*86c0*/  LOP3.LUT R18, R18, 0xfffffffb, RZ, 0xc0, !PT ;  /* 0xfffffffb12127812 */ /* 0x000fc600078ec0ff */
[----:B------:R1:W-:Y:S01]  /*86d0*/  STL [R1+0x18], R9 ;  /* 0x0000180901007387 */ /* 0x0003e20000100800 */
[----:B0-----:R-:W0:Y:S02]  /*86e0*/  LDC.64 R2, c[0x0][0x418] ;  /* 0x00010600ff027b82 */ /* 0x001e240000000a00 */
[----:B0-----:R-:W-:-:S04]  /*86f0*/  ISETP.NE.U32.AND P0, PT, R2, RZ, PT ;  /* 0x000000ff0200720c */ /* 0x001fc80003f05070 */
[----:B------:R-:W-:-:S13]  /*8700*/  ISETP.NE.AND.EX P1, PT, R3, RZ, PT, P0 ;  /* 0x000000ff0300720c */ /* 0x000fda0003f25300 */
[----:B------:R-:W-:Y:S02]  /*8710*/  @P1 LOP3.LUT R18, R18, 0x4, RZ, 0xfc, !PT ;  /* 0x0000000412121812 */ /* 0x000fe400078efcff */
[----:B--2---:R-:W-:Y:S01]  /*8720*/  SHF.R.S32.HI R8, RZ, 0x1f, R0 ;  /* 0x0000001fff087819 */ /* 0x004fe20000011400 */
[----:B------:R1:W-:Y:S01]  /*8730*/  STL [R1+0x8], R0 ;  /* 0x0000080001007387 */ /* 0x0003e20000100800 */
[----:B------:R-:W-:-:S03]  /*8740*/  SEL R17, R0, RZ, !P1 ;  /* 0x000000ff00117207 */ /* 0x000fc60004800000 */
[----:B------:R1:W-:Y:S01]  /*8750*/  STL [R1+0xc], R8 ;  /* 0x00000c0801007387 */ /* 0x0003e20000100800 */
[----:B------:R-:W-:Y:S05]  /*8760*/  BRA.DIV UR4, `(.L_x_221) ;  /* 0x0000004204407947 */ /* 0x000fea000b800000 */
[----:B------:R-:W0:Y:S02]  /*8770*/  S2R R4, SR_TID.X ;  /* 0x0000000000047919 */ /* 0x000e240000002100 */
[----:B0-----:R-:W-:-:S04]  /*8780*/  SHF.R.U32.HI R4, RZ, 0x5, R4 ;  /* 0x00000005ff047819 */ /* 0x001fc80000011604 */
[----:B------:R-:W-:-:S05]  /*8790*/  LOP3.LUT R4, R4, 0x3, RZ, 0xc0, !PT ;  /* 0x0000000304047812 */ /* 0x000fca00078ec0ff */
[----:B------:R0:W2:Y:S02]  /*87a0*/  SHFL.IDX PT, R14, R4, RZ, 0x1f ;  /* 0x00001fff040e7589 */ /* 0x0000a400000e0000 */
.L_x_317:
[----:B--2---:R-:W-:Y:S02]  /*87b0*/  ISETP.NE.AND P0, PT, R14, RZ, PT ;  /* 0x000000ff0e00720c */ /* 0x004fe40003f05270 */
[----:B------:R-:W-:Y:S02]  /*87c0*/  PLOP3.LUT P2, PT, PT, PT, PT, 0x8, 0x0 ;  /* 0x000000000000781c */ /* 0x000fe40003f4e170 */
[----:B------:R-:W-:-:S11]  /*87d0*/  LOP3.LUT R18, R18, 0xfffffff7, RZ, 0xc0, !PT ;  /* 0xfffffff712127812 */ /* 0x000fd600078ec0ff */
[----:B------:R-:W-:Y:S01]  /*87e0*/  @P2 LOP3.LUT R18, R18, 0x8, RZ, 0xfc, !PT ;  /* 0x0000000812122812 */ /* 0x000fe200078efcff */
[----:B------:R-:W-:Y:S06]  /*87f0*/  @P0 BRA `(.L_x_222) ;  /* 0x00000004004c0947 */ /* 0x000fec0003800000 */
[----:B------:R-:W-:-:S03]  /*8800*/  UMOV UR4, 0xffffffff ;  /* 0xffffffff00047882 */ /* 0x000fc60000000000 */
[----:B------:R-:W-:Y:S05]  /*8810*/  BRA.DIV UR4, `(.L_x_223) ;  /* 0x0000004204487947 */ /* 0x000fea000b800000 */
[----:B------:R-:W-:-:S13]  /*8820*/  ELECT P6, URZ, PT ;  /* 0x00000000003f782f */ /* 0x000fda00038c0000 */
.L_x_320:
[----:B------:R-:W-:Y:S05]  /*8830*/  @!P6 BRA `(.L_x_222) ;  /* 0x00000004003ce947 */ /* 0x000fea0003800000 */
[----:B------:R2:W-:Y:S01]  /*8840*/  STL [R1+0x4], R9 ;  /* 0x0000040901007387 */ /* 0x0005e20000100800 */
[----:B------:R-:W-:Y:S05]  /*8850*/  @!P1 BRA `(.L_x_224) ;  /* 0x0000000000489947 */ /* 0x000fea0003800000 */
[----:B------:R-:W3:Y:S01]  /*8860*/  LDC R7, c[0x0][0x43c] ;  /* 0x00010f00ff077b82 */ /* 0x000ee20000000800 */
[----:B------:R-:W-:Y:S01]  /*8870*/  ULDC.64 UR4, c[0x0][0x428] ;  /* 0x00010a0000047ab9 */ /* 0x000fe20000000a00 */
[----:B---3--:R-:W-:-:S13]  /*8880*/  ISETP.NE.AND P0, PT, R7, 0x1, PT ;  /* 0x000000010700780c */ /* 0x008fda0003f05270 */
[----:B0-----:R-:W0:Y:S02]  /*8890*/  @P0 LDC.64 R4, c[0x0][0x440] ;  /* 0x00011000ff040b82 */ /* 0x001e240000000a00 */
[----:B0-----:R-:W-:-:S04]  /*88a0*/  @P0 IMAD.HI.U32 R6, R9, R4, RZ ;  /* 0x0000000409060227 */ /* 0x001fc800078e00ff */
[----:B------:R-:W-:Y:S01]  /*88b0*/  IMAD.MOV.U32 R4, RZ, RZ, R9 ;  /* 0x000000ffff047224 */ /* 0x000fe200078e0009 */
[----:B------:R-:W-:-:S05]  /*88c0*/  @P0 SHF.R.U32.HI R4, RZ, R5, R6 ;  /* 0x00000005ff040219 */ /* 0x000fca0000011606 */
[----:B------:R-:W-:-:S04]  /*88d0*/  IMAD.MOV R5, RZ, RZ, -R4 ;  /* 0x000000ffff057224 */ /* 0x000fc800078e0a04 */
[----:B------:R-:W-:Y:S01]  /*88e0*/  IMAD R6, R7, R5, R9 ;  /* 0x0000000507067224 */ /* 0x000fe200078e0209 */
[----:B------:R-:W-:-:S04]  /*88f0*/  SHF.R.S32.HI R5, RZ, 0x1f, R4 ;  /* 0x0000001fff057819 */ /* 0x000fc80000011404 */
[----:B------:R0:W-:Y:S01]  /*8900*/  STL [R1+0x4], R6 ;  /* 0x0000040601007387 */ /* 0x0001e20000100800 */
[----:B------:R-:W-:-:S03]  /*8910*/  IMAD.WIDE.U32 R4, R0, UR4, R4 ;  /* 0x0000000400047c25 */ /* 0x000fc6000f8e0004 */
[----:B------:R-:W-:Y:S01]  /*8920*/  LEA R2, P0, R4, R2, 0x2 ;  /* 0x0000000204027211 */ /* 0x000fe200078010ff */
[----:B0-----:R-:W-:-:S04]  /*8930*/  IMAD R6, R8, UR4, RZ ;  /* 0x0000000408067c24 */ /* 0x001fc8000f8e02ff */
[----:B-1----:R-:W-:-:S04]  /*8940*/  IMAD R0, R0, UR5, R6 ;  /* 0x0000000500007c24 */ /* 0x002fc8000f8e0206 */
[----:B------:R-:W-:-:S05]  /*8950*/  IMAD.IADD R0, R5, 0x1, R0 ;  /* 0x0000000105007824 */ /* 0x000fca00078e0200 */
[----:B------:R-:W-:-:S05]  /*8960*/  LEA.HI.X R3, R4, R3, R0, 0x2, P0 ;  /* 0x0000000304037211 */ /* 0x000fca00000f1400 */
[----:B------:R3:W5:Y:S02]  /*8970*/  LDG.E R0, desc[UR60][R2.64] ;  /* 0x0000003c02007981 */ /* 0x000764000c1e1900 */
.L_x_224:
[----:B---3--:R-:W3:Y:S01]  /*8980*/  LDL R3, [R1] ;  /* 0x0000000001037983 */ /* 0x008ee20000100800 */
[----:B------:R-:W-:Y:S02]  /*8990*/  LEA R2, R19, UR36, 0x3 ;  /* 0x0000002413027c11 */ /* 0x000fe4000f8e18ff */
[----:B---3--:R-:W-:-:S04]  /*89a0*/  SHF.L.U32 R3, R3, 0x1f, RZ ;  /* 0x0000001f03037819 */ /* 0x008fc800000006ff */
[----:B------:R-:W3:Y:S02]  /*89b0*/  SYNCS.PHASECHK.TRANS64.TRYWAIT P0, [R2+URZ+0x34840], R3 ;  /* 0x03484003020075a7 */ /* 0x000ee4000800017f */
[----:B---3--:R-:W-:Y:S05]  /*89c0*/  @!P0 BRA `(.L_x_225) ;  /* 0x0000003c00fc8947 */ /* 0x008fea0003800000 */
.L_x_321:
[----:B0-----:R-:W0:Y:S01]  /*89d0*/  S2R R4, SR_TID.X ;  /* 0x0000000000047919 */ /* 0x001e220000002100 */
[----:B------:R-:W-:-:S04]  /*89e0*/  UPRMT UR4, UR37, 0x9910, URZ ;  /* 0x0000991025047896 */ /* 0x000fc8000800003f */
[----:B------:R-:W-:Y:S01]  /*89f0*/  UISETP.NE.AND UP0, UPT, UR4, 0x2, UPT ;  /* 0x000000020400788c */ /* 0x000fe2000bf05270 */
[----:B0-----:R-:W-:-:S04]  /*8a00*/  LOP3.LUT R4, R4, 0x7f, RZ, 0xc0, !PT ;  /* 0x0000007f04047812 */ /* 0x001fc800078ec0ff */
[----:B------:R-:W-:-:S13]  /*8a10*/  ISETP.NE.AND P0, PT, R4, RZ, PT ;  /* 0x000000ff0400720c */ /* 0x000fda0003f05270 */
[----:B---3--:R-:W-:-:S04]  /*8a20*/  @!P0 IMAD.MOV.U32 R3, RZ, RZ, 0xc000 ;  /* 0x0000c000ff038424 */ /* 0x008fc800078e00ff */
[----:B------:R0:W-:Y:S01]  /*8a30*/  @!P0 SYNCS.ARRIVE.TRANS64 RZ, [R2+URZ+0x34830], R3 ;  /* 0x0348300302ff89a7 */ /* 0x0001e2000800003f */
[----:B------:R-:W-:-:S13]  /*8a40*/  PLOP3.LUT P0, PT, PT, PT, UP0, 0x80, 0x0 ;  /* 0x000000000000781c */ /* 0x000fda0003f0f008 */
[----:B0-----:R-:W-:Y:S05]  /*8a50*/  @P0 BRA `(.L_x_226) ;  /* 0x0000000000040947 */ /* 0x001fea0003800000 */
[----:B------:R-:W-:Y:S01]  /*8a60*/  BPT.TRAP 0x1 ;  /* 0x000000040000795c */ /* 0x000fe20000300000 */
.L_x_226:
[----:B------:R-:W-:-:S13]  /*8a70*/  LOP3.LUT P0, RZ, R18, 0x2, RZ, 0xc0, !PT ;  /* 0x0000000212ff7812 */ /* 0x000fda000780c0ff */
[----:B------:R-:W-:Y:S05]  /*8a80*/  @P0 BRA `(.L_x_227) ;  /* 0x0000000000040947 */ /* 0x000fea0003800000 */
[----:B------:R-:W-:Y:S01]  /*8a90*/  BPT.TRAP 0x1 ;  /* 0x000000040000795c */ /* 0x000fe20000300000 */
.L_x_227:
[----:B------:R-:W3:Y:S01]  /*8aa0*/  LDL R4, [R1+0x4] ;  /* 0x0000040001047983 */ /* 0x000ee20000100800 */
[----:B------:R-:W-:Y:S01]  /*8ab0*/  R2UR UR14, R2 ;  /* 0x00000000020e72ca */ /* 0x000fe200000e0000 */
[----:B------:R-:W-:Y:S01]  /*8ac0*/  UIADD3 UR4, UP0, UR38, 0x370, URZ ;  /* 0x0000037026047890 */ /* 0x000fe2000ff1e03f */
[----:B------:R-:W-:Y:S01]  /*8ad0*/  R2UR UR12, R16 ;  /* 0x00000000100c72ca */ /* 0x000fe200000e0000 */
[----:B------:R-:W0:Y:S01]  /*8ae0*/  S2R R5, SR_CgaCtaId ;  /* 0x0000000000057919 */ /* 0x000e220000008800 */
[----:B-----5:R-:W-:Y:S01]  /*8af0*/  R2UR UR13, R0 ;  /* 0x00000000000d72ca */ /* 0x020fe200000e0000 */
[----:B------:R-:W-:Y:S01]  /*8b00*/  UMOV UR10, URZ ;  /* 0x0000003f000a7c82 */ /* 0x000fe20008000000 */
[----:B------:R-:W-:Y:S01]  /*8b10*/  UMOV UR18, 0x30000 ;  /* 0x0003000000127882 */ /* 0x000fe20000000000 */
[----:B------:R-:W4:Y:S01]  /*8b20*/  S2R R3, SR_CgaCtaId ;  /* 0x0000000000037919 */ /* 0x000f220000008800 */
[----:B------:R-:W-:Y:S01]  /*8b30*/  UMOV UR6, 0x0 ;  /* 0x0000000000067882 */ /* 0x000fe20000000000 */
[----:B------:R-:W-:Y:S01]  /*8b40*/  UMOV UR7, 0x14f00000 ;  /* 0x14f0000000077882 */ /* 0x000fe20000000000 */
[----:B------:R-:W-:Y:S01]  /*8b50*/  UMOV UR16, 0x40 ;  /* 0x0000004000107882 */ /* 0x000fe20000000000 */
[----:B------:R-:W-:Y:S01]  /*8b60*/  PLOP3.LUT P0, PT, PT, PT, PT, 0x80, 0x0 ;  /* 0x000000000000781c */ /* 0x000fe20003f0f070 */
[----:B------:R-:W-:Y:S01]  /*8b70*/  IMAD.MOV.U32 R17, RZ, RZ, R0 ;  /* 0x000000ffff117224 */ /* 0x000fe200078e0000 */
[----:B------:R-:W-:-:S11]  /*8b80*/  LOP3.LUT R18, R18, 0xfffffff7, RZ, 0xc0, !PT ;  /* 0xfffffff712127812 */ /* 0x000fd600078ec0ff */
[----:B------:R-:W-:Y:S01]  /*8b90*/  @P0 LOP3.LUT R18, R18, 0x8, RZ, 0xfc, !PT ;  /* 0x0000000812120812 */ /* 0x000fe200078efcff */
[----:B0-----:R-:W-:Y:S02]  /*8ba0*/  IMAD.SHL.U32 R5, R5, 0x1000, RZ ;  /* 0x0000100005057824 */ /* 0x001fe400078e00ff */
[----:B----4-:R-:W-:-:S03]  /*8bb0*/  IMAD.SHL.U32 R3, R3, 0x40, RZ ;  /* 0x0000004003037824 */ /* 0x010fc600078e00ff */
[----:B------:R-:W-:Y:S02]  /*8bc0*/  LOP3.LUT R5, R5, 0x1000, RZ, 0xc0, !PT ;  /* 0x0000100005057812 */ /* 0x000fe400078ec0ff */
[----:B------:R-:W-:-:S03]  /*8bd0*/  LOP3.LUT R3, R3, 0x40, RZ, 0xc0, !PT ;  /* 0x0000004003037812 */ /* 0x000fc600078ec0ff */
[----:B------:R-:W-:Y:S01]  /*8be0*/  IMAD R2, R19, 0x6000, R5 ;  /* 0x0000600013027824 */ /* 0x000fe200078e0205 */
[----:B------:R-:W-:-:S04]  /*8bf0*/  R2UR UR9, R3 ;  /* 0x00000000030972ca */ /* 0x000fc800000e0000 */
[----:B------:R-:W-:-:S13]  /*8c00*/  R2UR UR5, R2 ;  /* 0x00000000020572ca */ /* 0x000fda00000e0000 */
[----:B------:R-:W-:Y:S02]  /*8c10*/  ULEA UR8, UR5, UR36, 0x1 ;  /* 0x0000002405087291 */ /* 0x000fe4000f8e083f */
[----:B------:R-:W-:Y:S02]  /*8c20*/  UIADD3.X UR5, URZ, UR39, URZ, UP0, !UPT ;  /* 0x000000273f057290 */ /* 0x000fe400087fe43f */
[----:B------:R-:W-:Y:S02]  /*8c30*/  UIADD3 UR15, UR8, 0x20400, URZ ;  /* 0x00020400080f7890 */ /* 0x000fe4000fffe03f */
[----:B------:R-:W-:Y:S01]  /*8c40*/  UIADD3 UR17, UR8, 0x24400, URZ ;  /* 0x0002440008117890 */ /* 0x000fe2000fffe03f */
[----:B---3--:R-:W-:-:S13]  /*8c50*/  R2UR UR11, R4 ;  /* 0x00000000040b72ca */ /* 0x008fda00000e0000 */
[----:B------:R-:W-:Y:S02]  /*8c60*/  ULEA UR11, UR11, UR9, 0x7 ;  /* 0x000000090b0b7291 */ /* 0x000fe4000f8e383f */
[----:B------:R-:W-:Y:S02]  /*8c70*/  UIADD3 UR9, UR14, 0x34830, URZ ;  /* 0x000348300e097890 */ /* 0x000fe4000fffe03f */
[----:B------:R-:W-:-:S07]  /*8c80*/  UIADD3 UR14, UR8, 0x1c400, URZ ;  /* 0x0001c400080e7890 */ /* 0x000fce000fffe03f */
[----:B------:R-:W-:Y:S01]  /*8c90*/  UMOV UR8, UR14 ;  /* 0x0000000e00087c82 */ /* 0x000fe20008000000 */
[----:B------:R-:W-:Y:S01]  /*8ca0*/  UMOV UR14, 0x80 ;  /* 0x00000080000e7882 */ /* 0x000fe20000000000 */
[----:B------:R0:W-:Y:S02]  /*8cb0*/  UTMALDG.4D.MULTICAST [UR8], [UR4], UR18, desc[UR6] ;  /* 0x00000608040073b4 */ /* 0x0001e40008019812 */
[----:B0-----:R-:W-:Y:S01]  /*8cc0*/  UMOV UR8, UR15 ;  /* 0x0000000f00087c82 */ /* 0x001fe20008000000 */
[----:B------:R-:W-:Y:S02]  /*8cd0*/  UMOV UR10, UR16 ;  /* 0x00000010000a7c82 */ /* 0x000fe40008000000 */
[----:B------:R0:W-:Y:S02]  /*8ce0*/  UTMALDG.4D.MULTICAST [UR8], [UR4], UR18, desc[UR6] ;  /* 0x00000608040073b4 */ /* 0x0001e40008019812 */
[----:B0-----:R-:W-:Y:S01]  /*8cf0*/  UMOV UR8, UR17 ;  /* 0x0000001100087c82 */ /* 0x001fe20008000000 */
[----:B------:R-:W-:-:S02]  /*8d00*/  UMOV UR10, UR14 ;  /* 0x0000000e000a7c82 */ /* 0x000fc40008000000 */
[----:B------:R3:W-:Y:S02]  /*8d10*/  UTMALDG.4D.MULTICAST [UR8], [UR4], UR18, desc[UR6] ;  /* 0x00000608040073b4 */ /* 0x0007e40008019812 */
[----:B---3--:R-:W-:Y:S01]  /*8d20*/  NOP ;  /* 0x0000000000007918 */ /* 0x008fe20000000000 */
.L_x_222:
        /* <DEDUP_REMOVED lines=10> */
[----:B0-----:R-:W-:Y:S02]  /*8dd0*/  IMAD.U32 R4, RZ, RZ, UR6 ;  /* 0x00000006ff047e24 */ /* 0x001fe4000f8e00ff */
[----:B------:R-:W0:Y:S01]  /*8de0*/  LDC.64 R2, c[0x4][R2] ;  /* 0x0100000002027b82 */ /* 0x000e220000000a00 */
[----:B------:R-:W-:Y:S02]  /*8df0*/  IMAD.U32 R5, RZ, RZ, UR7 ;  /* 0x00000007ff057e24 */ /* 0x000fe4000f8e00ff */
[----:B------:R-:W-:Y:S02]  /*8e00*/  IMAD.U32 R6, RZ, RZ, UR8 ;  /* 0x00000008ff067e24 */ /* 0x000fe4000f8e00ff */
[----:B------:R-:W-:-:S02]  /*8e10*/  IMAD.U32 R7, RZ, RZ, UR9 ;  /* 0x00000009ff077e24 */ /* 0x000fc4000f8e00ff */
[----:B------:R-:W-:Y:S02]  /*8e20*/  IMAD.U32 R10, RZ, RZ, UR4 ;  /* 0x00000004ff0a7e24 */ /* 0x000fe4000f8e00ff */
[----:B------:R-:W-:Y:S02]  /*8e30*/  IMAD.U32 R11, RZ, RZ, UR5 ;  /* 0x00000005ff0b7e24 */ /* 0x000fe4000f8e00ff */
[----:B-1----:R-:W-:Y:S02]  /*8e40*/  IMAD.MOV.U32 R8, RZ, RZ, 0x70 ;  /* 0x00000070ff087424 */ /* 0x002fe400078e00ff */
[----:B------:R-:W-:Y:S02]  /*8e50*/  IMAD.MOV.U32 R12, RZ, RZ, 0x1 ;  /* 0x00000001ff0c7424 */ /* 0x000fe400078e00ff */
[----:B------:R-:W-:-:S07]  /*8e60*/  IMAD.MOV.U32 R13, RZ, RZ, RZ ;  /* 0x000000ffff0d7224 */ /* 0x000fce00078e00ff */
[----:B------:R-:W-:-:S07]  /*8e70*/  LEPC R20, `(.L_x_228) ;  /* 0x000000001014794e */ /* 0x000fce0000000000 */
[----:B0-2---:R-:W-:Y:S05]  /*8e80*/  CALL.ABS.NOINC R2 ;  /* 0x0000000002007343 */ /* 0x005fea0003c00000 */
.L_x_228:
[----:B------:R-:W3:Y:S01]  /*8e90*/  LDL.LU R5, [R1+0x14] ;  /* 0x0000140001057983 */ /* 0x000ee20000300800 */
[----:B-1----:R-:W-:Y:S01]  /*8ea0*/  SHF.R.S32.HI R0, RZ, 0x1f, R16 ;  /* 0x0000001fff007819 */ /* 0x002fe20000011410 */
[----:B------:R-:W-:Y:S01]  /*8eb0*/  ULDC.64 UR4, c[0x0][0x2d8] ;  /* 0x0000b60000047ab9 */ /* 0x000fe20000000a00 */
[----:B------:R-:W1:Y:S01]  /*8ec0*/  LDC R8, c[0x0][0x448] ;  /* 0x00011200ff087b82 */ /* 0x000e620000000800 */
[----:B------:R-:W4:Y:S04]  /*8ed0*/  LDL.LU R7, [R1+0x1c] ;  /* 0x00001c0001077983 */ /* 0x000f280000300800 */
[----:B0-----:R-:W2:Y:S01]  /*8ee0*/  LDL R4, [R1+0x24] ;  /* 0x0000240001047983 */ /* 0x001ea20000100800 */
[----:B------:R-:W-:Y:S02]  /*8ef0*/  IMAD R0, R0, UR4, RZ ;  /* 0x0000000400007c24 */ /* 0x000fe4000f8e02ff */
[C---:B------:R-:W-:Y:S01]  /*8f00*/  IMAD.WIDE.U32 R2, R16.reuse, UR4, RZ ;  /* 0x0000000410027c25 */ /* 0x040fe2000f8e00ff */
[----:B------:R-:W0:Y:S03]  /*8f10*/  S2R R10, SR_TID.X ;  /* 0x00000000000a7919 */ /* 0x000e260000002100 */
[----:B------:R-:W-:Y:S01]  /*8f20*/  IMAD R0, R16, UR5, R0 ;  /* 0x0000000510007c24 */ /* 0x000fe2000f8e0200 */
[----:B------:R-:W-:-:S03]  /*8f30*/  ULDC.64 UR4, c[0x0][0x2e0] ;  /* 0x0000b80000047ab9 */ /* 0x000fc60000000a00 */
[----:B------:R-:W-:Y:S01]  /*8f40*/  IMAD.IADD R3, R3, 0x1, R0 ;  /* 0x0000000103037824 */ /* 0x000fe200078e0200 */
[----:B-1----:R-:W-:-:S13]  /*8f50*/  ISETP.NE.AND P0, PT, R8, 0x1, PT ;  /* 0x000000010800780c */ /* 0x002fda0003f05270 */
[----:B------:R-:W1:Y:S01]  /*8f60*/  @P0 LDC R6, c[0x0][0x44c] ;  /* 0x00011300ff060b82 */ /* 0x000e620000000800 */
[----:B0-----:R-:W-:-:S05]  /*8f70*/  IMAD.SHL.U32 R10, R10, 0x8, RZ ;  /* 0x000000080a0a7824 */ /* 0x001fca00078e00ff */
[----:B------:R-:W-:Y:S02]  /*8f80*/  LOP3.LUT R10, R10, 0x38, RZ, 0xc0, !PT ;  /* 0x000000380a0a7812 */ /* 0x000fe400078ec0ff */
[----:B---3--:R-:W-:Y:S01]  /*8f90*/  SHF.R.S32.HI R0, RZ, 0x1f, R5 ;  /* 0x0000001fff007819 */ /* 0x008fe20000011405 */
[----:B------:R-:W-:-:S04]  /*8fa0*/  IMAD.WIDE.U32 R2, R5, UR4, R2 ;  /* 0x0000000405027c25 */ /* 0x000fc8000f8e0002 */
[----:B------:R-:W-:Y:S01]  /*8fb0*/  IMAD R0, R0, UR4, RZ ;  /* 0x0000000400007c24 */ /* 0x000fe2000f8e02ff */
[----:B------:R-:W-:-:S03]  /*8fc0*/  ULDC UR4, c[0x0][0xc38] ;  /* 0x00030e0000047ab9 */ /* 0x000fc60000000800 */
[----:B------:R-:W-:Y:S02]  /*8fd0*/  IMAD R0, R5, UR5, R0 ;  /* 0x0000000505007c24 */ /* 0x000fe4000f8e0200 */
[----:B------:R-:W0:Y:S02]  /*8fe0*/  S2R R5, SR_TID.X ;  /* 0x0000000000057919 */ /* 0x000e240000002100 */
[----:B------:R-:W-:Y:S02]  /*8ff0*/  IMAD.IADD R3, R3, 0x1, R0 ;  /* 0x0000000103037824 */ /* 0x000fe400078e0200 */
[----:B----4-:R-:W-:Y:S02]  /*9000*/  IMAD.MOV R0, RZ, RZ, -R7 ;  /* 0x000000ffff007224 */ /* 0x010fe400078e0a07 */
[----:B------:R-:W3:Y:S02]  /*9010*/  @P0 LDC R7, c[0x0][0x450] ;  /* 0x00011400ff070b82 */ /* 0x000ee40000000800 */
[----:B--2---:R-:W-:Y:S01]  /*9020*/  IMAD R0, R0, UR4, R4 ;  /* 0x0000000400007c24 */ /* 0x004fe2000f8e0204 */
[----:B------:R-:W-:-:S03]  /*9030*/  ULDC.64 UR4, c[0x0][0x2d0] ;  /* 0x0000b40000047ab9 */ /* 0x000fc60000000a00 */
[----:B------:R-:W-:Y:S01]  /*9040*/  IMAD.SHL.U32 R4, R0, 0x80, RZ ;  /* 0x0000008000047824 */ /* 0x000fe200078e00ff */
[----:B0-----:R-:W-:-:S04]  /*9050*/  LOP3.LUT R5, R5, 0x7f, RZ, 0xc0, !PT ;  /* 0x0000007f05057812 */ /* 0x001fc800078ec0ff */
[----:B------:R-:W-:Y:S02]  /*9060*/  SHF.R.U32.HI R9, RZ, 0x3, R5 ;  /* 0x00000003ff097819 */ /* 0x000fe40000011605 */
[----:B------:R-:W0:Y:S02]  /*9070*/  S2R R5, SR_TID.X ;  /* 0x0000000000057919 */ /* 0x000e240000002100 */
[----:B0-----:R-:W-:-:S05]  /*9080*/  IMAD.SHL.U32 R5, R5, 0x10, RZ ;  /* 0x0000001005057824 */ /* 0x001fca00078e00ff */
[----:B------:R-:W-:Y:S02]  /*9090*/  LOP3.LUT R5, R9, 0x70, R5, 0xf8, !PT ;  /* 0x0000007009057812 */ /* 0x000fe400078ef805 */
[----:B------:R-:W0:Y:S02]  /*90a0*/  S2R R9, SR_TID.X ;  /* 0x0000000000097919 */ /* 0x000e240000002100 */
[----:B------:R-:W-:-:S05]  /*90b0*/  LOP3.LUT R0, R5, R4, RZ, 0xfc, !PT ;  /* 0x0000000405007212 */ /* 0x000fca00078efcff */
[----:B-1----:R-:W-:-:S04]  /*90c0*/  @P0 IMAD.HI.U32 R6, R0, R6, RZ ;  /* 0x0000000600060227 */ /* 0x002fc800078e00ff */
[----:B------:R-:W-:Y:S01]  /*90d0*/  IMAD.MOV.U32 R5, RZ, RZ, R0 ;  /* 0x000000ffff057224 */ /* 0x000fe200078e0000 */
[----:B---3--:R-:W-:-:S05]  /*90e0*/  @P0 SHF.R.U32.HI R5, RZ, R7, R6 ;  /* 0x00000007ff050219 */ /* 0x008fca0000011606 */
[----:B------:R-:W-:Y:S02]  /*90f0*/  IMAD.MOV R6, RZ, RZ, -R5 ;  /* 0x000000ffff067224 */ /* 0x000fe400078e0a05 */
[----:B------:R-:W-:-:S04]  /*9100*/  IMAD.WIDE.U32 R2, R5, UR4, R2 ;  /* 0x0000000405027c25 */ /* 0x000fc8000f8e0002 */
[----:B------:R-:W-:Y:S01]  /*9110*/  IMAD R0, R8, R6, R0 ;  /* 0x0000000608007224 */ /* 0x000fe200078e0200 */
[----:B------:R-:W-:-:S05]  /*9120*/  SHF.R.S32.HI R6, RZ, 0x1f, R5 ;  /* 0x0000001fff067819 */ /* 0x000fca0000011405 */
[----:B------:R-:W-:Y:S02]  /*9130*/  IMAD R6, R6, UR4, RZ ;  /* 0x0000000406067c24 */ /* 0x000fe4000f8e02ff */
[----:B0-----:R-:W-:Y:S02]  /*9140*/  IMAD.SHL.U32 R9, R9, 0x8, RZ ;  /* 0x0000000809097824 */ /* 0x001fe400078e00ff */
[----:B------:R-:W-:Y:S01]  /*9150*/  IMAD R6, R5, UR5, R6 ;  /* 0x0000000505067c24 */ /* 0x000fe2000f8e0206 */
[----:B------:R-:W-:Y:S01]  /*9160*/  SHF.R.S32.HI R5, RZ, 0x1f, R0 ;  /* 0x0000001fff057819 */ /* 0x000fe20000011400 */
[----:B------:R-:W-:Y:S01]  /*9170*/  ULDC.64 UR4, c[0x0][0x2c8] ;  /* 0x0000b20000047ab9 */ /* 0x000fe20000000a00 */
[----:B------:R-:W-:Y:S01]  /*9180*/  LOP3.LUT R9, R9, 0x38, RZ, 0xc0, !PT ;  /* 0x0000003809097812 */ /* 0x000fe200078ec0ff */
[----:B------:R-:W-:Y:S02]  /*9190*/  IMAD.IADD R3, R3, 0x1, R6 ;  /* 0x0000000103037824 */ /* 0x000fe400078e0206 */
[----:B------:R-:W-:Y:S01]  /*91a0*/  IMAD R5, R5, UR4, RZ ;  /* 0x0000000405057c24 */ /* 0x000fe2000f8e02ff */
[C---:B------:R-:W-:Y:S01]  /*91b0*/  LOP3.LUT R11, R9.reuse, 0x40, RZ, 0xfc, !PT ;  /* 0x00000040090b7812 */ /* 0x040fe200078efcff */
[----:B------:R-:W-:Y:S01]  /*91c0*/  IMAD.WIDE.U32 R2, R0, UR4, R2 ;  /* 0x0000000400027c25 */ /* 0x000fe2000f8e0002 */
[----:B------:R-:W-:-:S03]  /*91d0*/  LOP3.LUT R9, R9, 0x80, RZ, 0xfc, !PT ;  /* 0x0000008009097812 */ /* 0x000fc600078efcff */
[----:B------:R-:W-:Y:S01]  /*91e0*/  IMAD R5, R0, UR5, R5 ;  /* 0x0000000500057c24 */ /* 0x000fe2000f8e0205 */
[----:B------:R-:W-:Y:S02]  /*91f0*/  ULDC.64 UR4, c[0x0][0x280] ;  /* 0x0000a00000047ab9 */ /* 0x000fe40000000a00 */
[----:B------:R-:W-:Y:S01]  /*9200*/  LEA R0, P0, R2, UR4, 0x1 ;  /* 0x0000000402007c11 */ /* 0x000fe2000f8008ff */
[----:B------:R-:W-:Y:S01]  /*9210*/  ULDC UR4, c[0x0][0x2b8] ;  /* 0x0000ae0000047ab9 */ /* 0x000fe20000000800 */
[----:B------:R-:W-:Y:S01]  /*9220*/  IMAD.IADD R3, R3, 0x1, R5 ;  /* 0x0000000103037824 */ /* 0x000fe200078e0205 */
[----:B------:R-:W-:Y:S02]  /*9230*/  ISETP.GE.AND P1, PT, R9, UR4, PT ;  /* 0x0000000409007c0c */ /* 0x000fe4000bf26270 */
[----:B------:R0:W5:Y:S01]  /*9240*/  LDL R9, [R1+0x10] ;  /* 0x0000100001097983 */ /* 0x0001620000100800 */
[----:B------:R-:W-:Y:S02]  /*9250*/  ISETP.GE.AND P3, PT, R10, UR4, PT ;  /* 0x000000040a007c0c */ /* 0x000fe4000bf66270 */
[----:B------:R-:W-:-:S02]  /*9260*/  LEA.HI.X R2, R2, UR5, R3, 0x1, P0 ;  /* 0x0000000502027c11 */ /* 0x000fc400080f0c03 */
[----:B------:R-:W-:Y:S01]  /*9270*/  ISETP.GE.AND P0, PT, R11, UR4, PT ;  /* 0x000000040b007c0c */ /* 0x000fe2000bf06270 */
[----:B------:R-:W-:-:S03]  /*9280*/  UMOV UR4, 0xffffffff ;  /* 0xffffffff00047882 */ /* 0x000fc60000000000 */
[----:B0-----:R-:W-:Y:S09]  /*9290*/  BRA.DIV UR4, `(.L_x_229) ;  /* 0x0000003604dc7947 */ /* 0x001ff2000b800000 */
[----:B------:R-:W0:Y:S01]  /*92a0*/  S2R R6, SR_TID.X ;  /* 0x0000000000067919 */ /* 0x000e220000002100 */
[----:B------:R-:W-:Y:S02]  /*92b0*/  ULDC UR4, c[0x0][0x288] ;  /* 0x0000a20000047ab9 */ /* 0x000fe40000000800 */
[----:B------:R-:W-:Y:S01]  /*92c0*/  IMAD R3, R8, UR4, RZ ;  /* 0x0000000408037c24 */ /* 0x000fe2000f8e02ff */
[----:B------:R-:W1:Y:S01]  /*92d0*/  SHFL.IDX PT, R7, R0, RZ, 0x181f ;  /* 0x00181fff00077589 */ /* 0x000e6200000e0000 */
[----:B0-----:R-:W-:-:S04]  /*92e0*/  LOP3.LUT R6, R6, 0x7f, RZ, 0xc0, !PT ;  /* 0x0000007f06067812 */ /* 0x001fc800078ec0ff */
[----:B------:R-:W-:Y:S02]  /*92f0*/  SHF.R.U32.HI R11, RZ, 0x3, R6 ;  /* 0x00000003ff0b7819 */ /* 0x000fe40000011606 */
[----:B------:R-:W0:Y:S03]  /*9300*/  SHFL.IDX PT, R6, R2, RZ, 0x181f ;  /* 0x00181fff02067589 */ /* 0x000e2600000e0000 */
[----:B------:R-:W-:-:S04]  /*9310*/  IMAD.IADD R4, R11, 0x1, R4 ;  /* 0x000000010b047824 */ /* 0x000fc800078e0204 */
[C---:B------:R-:W-:Y:S01]  /*9320*/  VIADD R5, R4.reuse, 0x10 ;  /* 0x0000001004057836 */ /* 0x040fe20000000000 */
[----:B------:R-:W-:-:S13]  /*9330*/  ISETP.GE.AND P2, PT, R4, R3, PT ;  /* 0x000000030400720c */ /* 0x000fda0003f46270 */
[----:B-1----:R-:W-:-:S05]  /*9340*/  @!P2 LEA R7, P4, R10, R7, 0x1 ;  /* 0x000000070a07a211 */ /* 0x002fca00078808ff */
[----:B0-----:R-:W-:-:S05]  /*9350*/  @!P2 IMAD.X R6, RZ, RZ, R6, P4 ;  /* 0x000000ffff06a224 */ /* 0x001fca00020e0606 */
[----:B------:R-:W-:-:S04]  /*9360*/  @!P2 LOP3.LUT R7, R7, R6, RZ, 0x3c, !PT ;  /* 0x000000060707a212 */ /* 0x000fc800078e3cff */
[----:B------:R-:W-:-:S04]  /*9370*/  @!P2 LOP3.LUT R6, R7, R6, RZ, 0x3c, !PT ;  /* 0x000000060706a212 */ /* 0x000fc800078e3cff */
[----:B------:R-:W-:-:S05]  /*9380*/  @!P2 LOP3.LUT R7, R7, R6, RZ, 0x3c, !PT ;  /* 0x000000060707a212 */ /* 0x000fca00078e3cff */
[----:B------:R-:W-:Y:S01]  /*9390*/  @!PT LDS RZ, [RZ] ;  /* 0x00000000fffff984 */ /* 0x000fe20000000800 */
[----:B-----5:R-:W-:Y:S04]  /*93a0*/  @!P2 LDGSTS.E.BYPASS.LTC128B.128 [R9+0x10400], desc[UR60][R6.64], !P3 ;  /* 0x104000000609afae */ /* 0x020fe8000d901d7c */
[----:B------:R-:W-:Y:S04]  /*93b0*/  @!P2 LDGSTS.E.BYPASS.LTC128B.128 [R9+0x14400], desc[UR60][R6.64+0x80], !P0 ;  /* 0x144000800609afae */ /* 0x000fe8000c101d7c */
[----:B------:R0:W-:Y:S01]  /*93c0*/  @!P2 LDGSTS.E.BYPASS.LTC128B.128 [R9+0x18400], desc[UR60][R6.64+0x100], !P1 ;  /* 0x184001000609afae */ /* 0x0001e2000c901d7c */
[----:B------:R-:W-:Y:S01]  /*93d0*/  ISETP.GE.AND P2, PT, R5, R3, PT ;  /* 0x000000030500720c */ /* 0x000fe20003f46270 */
[----:B------:R-:W-:-:S02]  /*93e0*/  VIADD R5, R4, 0x20 ;  /* 0x0000002004057836 */ /* 0x000fc40000000000 */
[----:B0-----:R-:W0:Y:S04]  /*93f0*/  SHFL.IDX PT, R7, R0, 0x1, 0x181f ;  /* 0x00381f0000077f89 */ /* 0x001e2800000e0000 */
[----:B------:R-:W1:Y:S06]  /*9400*/  SHFL.IDX PT, R6, R2, 0x1, 0x181f ;  /* 0x00381f0002067f89 */ /* 0x000e6c00000e0000 */
[----:B0-----:R-:W-:-:S05]  /*9410*/  @!P2 LEA R7, P4, R10, R7, 0x1 ;  /* 0x000000070a07a211 */ /* 0x001fca00078808ff */
[----:B-1----:R-:W-:-:S05]  /*9420*/  @!P2 IMAD.X R6, RZ, RZ, R6, P4 ;  /* 0x000000ffff06a224 */ /* 0x002fca00020e0606 */
[----:B------:R-:W-:-:S04]  /*9430*/  @!P2 LOP3.LUT R7, R7, R6, RZ, 0x3c, !PT ;  /* 0x000000060707a212 */ /* 0x000fc800078e3cff */
[----:B------:R-:W-:-:S04]  /*9440*/  @!P2 LOP3.LUT R6, R7, R6, RZ, 0x3c, !PT ;  /* 0x000000060706a212 */ /* 0x000fc800078e3cff */
[----:B------:R-:W-:-:S05]  /*9450*/  @!P2 LOP3.LUT R7, R7, R6, RZ, 0x3c, !PT ;  /* 0x000000060707a212 */ /* 0x000fca00078e3cff */
[----:B------:R-:W-:Y:S04]  /*9460*/  @!P2 LDGSTS.E.BYPASS.LTC128B.128 [R9+0x10c00], desc[UR60][R6.64], !P3 ;  /* 0x10c000000609afae */ /* 0x000fe8000d901d7c */
        /* <DEDUP_REMOVED lines=50> */
[----:B------:R-:W-:-:S03]  /*9790*/  ISETP.GE.AND P2, PT, R5, R3, PT ;  /* 0x000000030500720c */ /* 0x000fc60003f46270 */
[----:B------:R-:W-:Y:S04]  /*97a0*/  SHFL.IDX PT, R5, R2, 0x7, 0x181f ;  /* 0x00f81f0002057f89 */ /* 0x000fe800000e0000 */
[----:B0-----:R-:W0:Y:S04]  /*97b0*/  SHFL.IDX PT, R7, R0, 0x6, 0x181f ;  /* 0x00d81f0000077f89 */ /* 0x001e2800000e0000 */
[----:B------:R-:W1:Y:S04]  /*97c0*/  SHFL.IDX PT, R6, R2, 0x6, 0x181f ;  /* 0x00d81f0002067f89 */ /* 0x000e6800000e0000 */
[----:B------:R-:W2:Y:S01]  /*97d0*/  SHFL.IDX PT, R0, R0, 0x7, 0x181f ;  /* 0x00f81f0000007f89 */ /* 0x000ea200000e0000 */
[----:B0-----:R-:W-:-:S05]  /*97e0*/  @!P2 LEA R7, P4, R10, R7, 0x1 ;  /* 0x000000070a07a211 */ /* 0x001fca00078808ff */
[----:B-1----:R-:W-:-:S05]  /*97f0*/  @!P2 IMAD.X R6, RZ, RZ, R6, P4 ;  /* 0x000000ffff06a224 */ /* 0x002fca00020e0606 */
[----:B------:R-:W-:-:S04]  /*9800*/  @!P2 LOP3.LUT R7, R7, R6, RZ, 0x3c, !PT ;  /* 0x000000060707a212 */ /* 0x000fc800078e3cff */
[----:B------:R-:W-:-:S04]  /*9810*/  @!P2 LOP3.LUT R6, R7, R6, RZ, 0x3c, !PT ;  /* 0x000000060706a212 */ /* 0x000fc800078e3cff */
[----:B------:R-:W-:-:S05]  /*9820*/  @!P2 LOP3.LUT R7, R7, R6, RZ, 0x3c, !PT ;  /* 0x000000060707a212 */ /* 0x000fca00078e3cff */
[----:B------:R1:W-:Y:S04]  /*9830*/  @!P2 LDGSTS.E.BYPASS.LTC128B.128 [R9+0x13400], desc[UR60][R6.64], !P3 ;  /* 0x134000000609afae */ /* 0x0003e8000d901d7c */
[----:B------:R1:W-:Y:S04]  /*9840*/  @!P2 LDGSTS.E.BYPASS.LTC128B.128 [R9+0x17400], desc[UR60][R6.64+0x80], !P0 ;  /* 0x174000800609afae */ /* 0x0003e8000c101d7c */
[----:B--2---:R1:W-:Y:S02]  /*9850*/  @!P2 LDGSTS.E.BYPASS.LTC128B.128 [R9+0x1b400], desc[UR60][R6.64+0x100], !P1 ;  /* 0x1b4001000609afae */ /* 0x0043e4000c901d7c */
.L_x_338:
[----:B------:R-:W-:Y:S01]  /*9860*/  VIADD R4, R4, 0x70 ;  /* 0x0000007004047836 */ /* 0x000fe20000000000 */
[----:B------:R-:W-:Y:S04]  /*9870*/  BSSY B0, `(.L_x_230) ;  /* 0x000000b000007945 */ /* 0x000fe80003800000 */
[----:B------:R-:W-:-:S13]  /*9880*/  ISETP.GE.AND P2, PT, R4, R3, PT ;  /* 0x000000030400720c */ /* 0x000fda0003f46270 */
[----:B------:R-:W-:Y:S05]  /*9890*/  @P2 BRA `(.L_x_231) ;  /* 0x0000000000202947 */ /* 0x000fea0003800000 */
        /* <DEDUP_REMOVED lines=8> */
.L_x_231:
[----:B------:R-:W-:Y:S05]  /*9920*/  BSYNC B0 ;  /* 0x0000000000007941 */ /* 0x000fea0003800000 */
.L_x_230:
[----:B--2---:R-:W2:Y:S01]  /*9930*/  LDL R2, [R1+0x2c] ;  /* 0x00002c0001027983 */ /* 0x004ea20000100800 */
        /* <DEDUP_REMOVED lines=9> */
[----:B------:R-:W3:Y:S01]  /*99d0*/  SYNCS.PHASECHK.TRANS64.TRYWAIT P0, [UR36+0x34820], R0 ;  /* 0x03482000ff0075a7 */ /* 0x000ee20008000164 */
[----:B--2---:R-:W-:Y:S02]  /*99e0*/  ISETP.GE.AND P1, PT, R2, 0x81, PT ;  /* 0x000000810200780c */ /* 0x004fe40003f26270 */
[----:B---3--:R-:W-:Y:S11]  /*99f0*/  @!P0 BRA `(.L_x_233) ;  /* 0x0000003800f08947 */ /* 0x008ff60003800000 */
.L_x_339:
[----:B------:R-:W-:Y:S05]  /*9a00*/  BSYNC B0 ;  /* 0x0000000000007941 */ /* 0x000fea0003800000 */
.L_x_232:
[----:B------:R-:W-:Y:S05]  /*9a10*/  @!P1 BRA `(.L_x_234) ;  /* 0x0000002000e09947 */ /* 0x000fea0003800000 */
[----:B------:R-:W0:Y:S01]  /*9a20*/  LDL R2, [R1+0x20] ;  /* 0x0000200001027983 */ /* 0x000e220000100800 */
[----:B--2---:R-:W-:Y:S02]  /*9a30*/  IMAD.MOV.U32 R0, RZ, RZ, 0x1 ;  /* 0x00000001ff007424 */ /* 0x004fe400078e00ff */
[----:B01----:R-:W-:-:S05]  /*9a40*/  IMAD.MOV R9, RZ, RZ, -R2 ;  /* 0x000000ffff097224 */ /* 0x003fca00078e0a02 */
[----:B------:R-:W-:-:S05]  /*9a50*/  VIADDMNMX R9, R9, R0, 0xffffffff, !PT ;  /* 0xffffffff09097446 */ /* 0x000fca0007800100 */
[----:B------:R-:W-:-:S05]  /*9a60*/  IMAD.IADD R0, R2, 0x1, R9 ;  /* 0x0000000102007824 */ /* 0x000fca00078e0209 */
[----:B------:R-:W-:-:S04]  /*9a70*/  LOP3.LUT R0, R0, 0x1, RZ, 0xc0, !PT ;  /* 0x0000000100007812 */ /* 0x000fc800078ec0ff */
[----:B------:R-:W-:Y:S01]  /*9a80*/  ISETP.NE.U32.AND P0, PT, R0, 0x1, PT ;  /* 0x000000010000780c */ /* 0x000fe20003f05070 */
[----:B------:R-:W-:-:S12]  /*9a90*/  VIADD R0, R2, 0xfffffffe ;  /* 0xfffffffe02007836 */ /* 0x000fd80000000000 */
[----:B------:R-:W-:Y:S05]  /*9aa0*/  @P0 BRA `(.L_x_235) ;  /* 0x0000000800e80947 */ /* 0x000fea0003800000 */
[----:B------:R-:W2:Y:S01]  /*9ab0*/  LDL R2, [R1] ;  /* 0x0000000001027983 */ /* 0x000ea20000100800 */
        /* <DEDUP_REMOVED lines=14> */
[----:B------:R-:W3:Y:S01]  /*9ba0*/  LDL R7, [R1+0x8] ;  /* 0x0000080001077983 */ /* 0x000ee20000100800 */
        /* <DEDUP_REMOVED lines=16> */
.L_x_238:
[----:B------:R-:W-:Y:S01]  /*9cb0*/  LEA R3, R4, UR36, 0x3 ;  /* 0x0000002404037c11 */ /* 0x000fe2000f8e18ff */
[----:B------:R-:W-:Y:S01]  /*9cc0*/  BSSY B1, `(.L_x_239) ;  /* 0x0000004000017945 */ /* 0x000fe20003800000 */
[----:B------:R-:W-:-:S04]  /*9cd0*/  SHF.L.U32 R2, R8, 0x1f, RZ ;  /* 0x0000001f08027819 */ /* 0x000fc800000006ff */
[----:B------:R-:W1:Y:S02]  /*9ce0*/  SYNCS.PHASECHK.TRANS64.TRYWAIT P0, [R3+URZ+0x34840], R2 ;  /* 0x03484002030075a7 */ /* 0x000e64000800017f */
[----:B-1----:R-:W-:Y:S05]  /*9cf0*/  @!P0 BRA `(.L_x_240) ;  /* 0x0000003800488947 */ /* 0x002fea0003800000 */
.L_x_340:
[----:B------:R-:W-:Y:S05]  /*9d00*/  BSYNC B1 ;  /* 0x0000000000017941 */ /* 0x000fea0003800000 */
.L_x_239:
[----:B------:R-:W2:Y:S01]  /*9d10*/  S2R R5, SR_TID.X ;  /* 0x0000000000057919 */ /* 0x000ea20000002100 */
[----:B------:R-:W-:Y:S01]  /*9d20*/  UPRMT UR4, UR37, 0x9910, URZ ;  /* 0x0000991025047896 */ /* 0x000fe2000800003f */
[----:B--2---:R-:W-:-:S04]  /*9d30*/  LOP3.LUT R5, R5, 0x7f, RZ, 0xc0, !PT ;  /* 0x0000007f05057812 */ /* 0x004fc800078ec0ff */
[----:B------:R-:W-:-:S13]  /*9d40*/  ISETP.NE.AND P0, PT, R5, RZ, PT ;  /* 0x000000ff0500720c */ /* 0x000fda0003f05270 */
[----:B-1----:R-:W-:-:S04]  /*9d50*/  @!P0 IMAD.MOV.U32 R2, RZ, RZ, 0xc000 ;  /* 0x0000c000ff028424 */ /* 0x002fc800078e00ff */
[----:B------:R1:W-:Y:S02]  /*9d60*/  @!P0 SYNCS.ARRIVE.TRANS64 RZ, [R3+URZ+0x34830], R2 ;  /* 0x0348300203ff89a7 */ /* 0x0003e4000800003f */
[----:B-1----:R-:W-:-:S05]  /*9d70*/  IMAD.U32 R2, RZ, RZ, UR4 ;  /* 0x00000004ff027e24 */ /* 0x002fca000f8e00ff */
[----:B------:R-:W-:-:S13]  /*9d80*/  ISETP.NE.AND P1, PT, R2, 0x2, PT ;  /* 0x000000020200780c */ /* 0x000fda0003f25270 */
[----:B------:R-:W-:Y:S05]  /*9d90*/  @P1 BRA `(.L_x_241) ;  /* 0x0000000000041947 */ /* 0x000fea0003800000 */
[----:B------:R-:W-:Y:S01]  /*9da0*/  BPT.TRAP 0x1 ;  /* 0x000000040000795c */ /* 0x000fe20000300000 */
.L_x_241:
[----:B------:R-:W-:Y:S01]  /*9db0*/  LOP3.LUT P0, RZ, R18, 0x2, RZ, 0xc0, !PT ;  /* 0x0000000212ff7812 */ /* 0x000fe2000780c0ff */
[----:B------:R-:W-:-:S12]  /*9dc0*/  BSSY B1, `(.L_x_242) ;  /* 0x0000003000017945 */ /* 0x000fd80003800000 */
[----:B------:R-:W-:Y:S05]  /*9dd0*/  @P0 BRA `(.L_x_243) ;  /* 0x0000000000040947 */ /* 0x000fea0003800000 */
[----:B------:R-:W-:Y:S01]  /*9de0*/  BPT.TRAP 0x1 ;  /* 0x000000040000795c */ /* 0x000fe20000300000 */
.L_x_243:
[----:B------:R-:W-:Y:S05]  /*9df0*/  BSYNC B1 ;  /* 0x0000000000017941 */ /* 0x000fea0003800000 */
.L_x_242:
[----:B------:R-:W1:Y:S01]  /*9e00*/  S2R R2, SR_CgaCtaId ;  /* 0x0000000000027919 */ /* 0x000e620000008800 */
[----:B------:R-:W-:Y:S01]  /*9e10*/  IMAD.MOV.U32 R10, RZ, RZ, RZ ;  /* 0x000000ffff0a7224 */ /* 0x000fe200078e00ff */
[----:B------:R-:W-:Y:S01]  /*9e20*/  UIADD3 UR4, UP0, UR38, 0x370, URZ ;  /* 0x0000037026047890 */ /* 0x000fe2000ff1e03f */
[----:B------:R-:W-:Y:S01]  /*9e30*/  PLOP3.LUT P0, PT, PT, PT, PT, 0x80, 0x0 ;  /* 0x000000000000781c */ /* 0x000fe20003f0f070 */
[----:B------:R-:W-:Y:S01]  /*9e40*/  VIADD R3, R3, 0x34830 ;  /* 0x0003483003037836 */ /* 0x000fe20000000000 */
[----:B------:R-:W-:Y:S01]  /*9e50*/  UMOV UR6, 0x30000 ;  /* 0x0003000000067882 */ /* 0x000fe20000000000 */
[----:B------:R-:W-:Y:S01]  /*9e60*/  R2UR UR10, R10 ;  /* 0x000000000a0a72ca */ /* 0x000fe200000e0000 */
[----:B------:R-:W-:Y:S01]  /*9e70*/  UIADD3.X UR5, URZ, UR39, URZ, UP0, !UPT ;  /* 0x000000273f057290 */ /* 0x000fe200087fe43f */
[----:B------:R-:W-:Y:S01]  /*9e80*/  UMOV UR14, 0x0 ;  /* 0x00000000000e7882 */ /* 0x000fe20000000000 */
[----:B------:R-:W-:Y:S01]  /*9e90*/  UMOV UR15, 0x14f00000 ;  /* 0x14f00000000f7882 */ /* 0x000fe20000000000 */
[----:B-1----:R-:W-:-:S05]  /*9ea0*/  IMAD.SHL.U32 R2, R2, 0x1000, RZ ;  /* 0x0000100002027824 */ /* 0x002fca00078e00ff */
[----:B------:R-:W-:-:S05]  /*9eb0*/  LOP3.LUT R2, R2, 0x1000, RZ, 0xc0, !PT ;  /* 0x0000100002027812 */ /* 0x000fca00078ec0ff */
[----:B------:R-:W-:Y:S02]  /*9ec0*/  IMAD R5, R4, 0x6000, R2 ;  /* 0x0000600004057824 */ /* 0x000fe400078e0202 */
[----:B------:R-:W1:Y:S03]  /*9ed0*/  S2R R2, SR_CgaCtaId ;  /* 0x0000000000027919 */ /* 0x000e660000008800 */
[----:B------:R-:W-:-:S05]  /*9ee0*/  LEA R5, R5, UR36, 0x1 ;  /* 0x0000002405057c11 */ /* 0x000fca000f8e08ff */
[----:B0-----:R-:W-:Y:S02]  /*9ef0*/  VIADD R7, R5, 0x1c400 ;  /* 0x0001c40005077836 */ /* 0x001fe40000000000 */
[----:B-1----:R-:W-:-:S05]  /*9f00*/  IMAD.SHL.U32 R2, R2, 0x40, RZ ;  /* 0x0000004002027824 */ /* 0x002fca00078e00ff */
[----:B------:R-:W-:-:S05]  /*9f10*/  LOP3.LUT R2, R2, 0x40, RZ, 0xc0, !PT ;  /* 0x0000004002027812 */ /* 0x000fca00078ec0ff */
[----:B------:R-:W-:-:S07]  /*9f20*/  IMAD R2, R0, 0x80, R2 ;  /* 0x0000008000027824 */ /* 0x000fce00078e0202 */
.L_x_244:
        /* <DEDUP_REMOVED lines=8> */
[----:B------:R0:W-:Y:S02]  /*9fb0*/  UTMALDG.4D.MULTICAST [UR8], [UR4], UR6, desc[UR14] ;  /* 0x00000e08040073b4 */ /* 0x0001e40008019806 */
[----:B0-----:R-:W-:Y:S05]  /*9fc0*/  @P0 BRA.U.ANY `(.L_x_244) ;  /* 0xfffffffd00d80947 */ /* 0x001fea000393ffff */
[----:B------:R-:W-:Y:S01]  /*9fd0*/  IMAD.MOV.U32 R11, RZ, RZ, 0x40 ;  /* 0x00000040ff0b7424 */ /* 0x000fe200078e00ff */
[----:B------:R-:W-:Y:S01]  /*9fe0*/  PLOP3.LUT P0, PT, PT, PT, PT, 0x80, 0x0 ;  /* 0x000000000000781c */ /* 0x000fe20003f0f070 */
[----:B------:R-:W-:Y:S01]  /*9ff0*/  VIADD R7, R5, 0x20400 ;  /* 0x0002040005077836 */ /* 0x000fe20000000000 */
[----:B------:R-:W-:Y:S01]  /*a000*/  UMOV UR6, 0x30000 ;  /* 0x0003000000067882 */ /* 0x000fe20000000000 */
[----:B------:R-:W-:Y:S01]  /*a010*/  UMOV UR14, 0x0 ;  /* 0x00000000000e7882 */ /* 0x000fe20000000000 */
[----:B------:R-:W-:Y:S01]  /*a020*/  R2UR UR10, R11 ;  /* 0x000000000b0a72ca */ /* 0x000fe200000e0000 */
[----:B------:R-:W-:-:S14]  /*a030*/  UMOV UR15, 0x14f00000 ;  /* 0x14f00000000f7882 */ /* 0x000fdc0000000000 */
.L_x_245:
        /* <DEDUP_REMOVED lines=10> */
[----:B------:R-:W-:Y:S01]  /*a0e0*/  PLOP3.LUT P0, PT, PT, PT, PT, 0x80, 0x0 ;  /* 0x000000000000781c */ /* 0x000fe20003f0f070 */
[----:B------:R-:W-:Y:S01]  /*a0f0*/  VIADD R5, R5, 0x24400 ;  /* 0x0002440005057836 */ /* 0x000fe20000000000 */
[----:B------:R-:W-:Y:S01]  /*a100*/  UMOV UR6, 0x30000 ;  /* 0x0003000000067882 */ /* 0x000fe20000000000 */
[----:B------:R-:W-:Y:S01]  /*a110*/  UMOV UR14, 0x0 ;  /* 0x00000000000e7882 */ /* 0x000fe20000000000 */
[----:B------:R-:W-:Y:S01]  /*a120*/  UMOV UR15, 0x14f00000 ;  /* 0x14f00000000f7882 */ /* 0x000fe20000000000 */
[----:B------:R-:W-:-:S08]  /*a130*/  UMOV UR10, 0x80 ;  /* 0x00000080000a7882 */ /* 0x000fd00000000000 */
.L_x_246:
        /* <DEDUP_REMOVED lines=10> */
[----:B------:R-:W2:Y:S01]  /*a1e0*/  LDL.LU R7, [R1] ;  /* 0x0000000001077983 */ /* 0x000ea20000300800 */
[----:B------:R-:W-:Y:S01]  /*a1f0*/  LEA R2, R19, UR36, 0x3 ;  /* 0x0000002413027c11 */ /* 0x000fe2000f8e18ff */
[----:B------:R-:W-:Y:S01]  /*a200*/  BSSY B1, `(.L_x_247) ;  /* 0x0000004000017945 */ /* 0x000fe20003800000 */
[----:B--2---:R-:W-:-:S04]  /*a210*/  SHF.L.U32 R3, R7, 0x1f, RZ ;  /* 0x0000001f07037819 */ /* 0x004fc800000006ff */
[----:B------:R-:W0:Y:S02]  /*a220*/  SYNCS.PHASECHK.TRANS64.TRYWAIT P0, [R2+URZ+0x34860], R3 ;  /* 0x03486003020075a7 */ /* 0x000e24000800017f */
[----:B0-----:R-:W-:Y:S05]  /*a230*/  @!P0 BRA `(.L_x_248) ;  /* 0x00000034000c8947 */ /* 0x001fea0003800000 */
.L_x_341:
[----:B------:R-:W-:Y:S05]  /*a240*/  BSYNC B1 ;  /* 0x0000000000017941 */ /* 0x000fea0003800000 */
.L_x_247:
[----:B------:R-:W1:Y:S02]  /*a250*/  S2R R5, SR_TID.X ;  /* 0x0000000000057919 */ /* 0x000e640000002100 */
[----:B-1----:R-:W-:-:S04]  /*a260*/  LOP3.LUT R5, R5, 0x7f, RZ, 0xc0, !PT ;  /* 0x0000007f05057812 */ /* 0x002fc800078ec0ff */
[----:B------:R-:W-:-:S13]  /*a270*/  ISETP.NE.AND P0, PT, R5, RZ, PT ;  /* 0x000000ff0500720c */ /* 0x000fda0003f05270 */
[----:B0-----:R-:W-:-:S04]  /*a280*/  @!P0 IMAD.MOV.U32 R3, RZ, RZ, 0x8000 ;  /* 0x00008000ff038424 */ /* 0x001fc800078e00ff */
[----:B------:R0:W-:Y:S01]  /*a290*/  @!P0 SYNCS.ARRIVE.TRANS64 RZ, [R2+URZ+0x34850], R3 ;  /* 0x0348500302ff89a7 */ /* 0x0001e2000800003f */
[----:B------:R-:W-:Y:S05]  /*a2a0*/  @P1 BRA `(.L_x_249) ;  /* 0x0000000000041947 */ /* 0x000fea0003800000 */
[----:B------:R-:W-:Y:S01]  /*a2b0*/  BPT.TRAP 0x1 ;  /* 0x000000040000795c */ /* 0x000fe20000300000 */
.L_x_249:
[----:B------:R-:W-:Y:S01]  /*a2c0*/  LOP3.LUT P0, RZ, R18, 0x2, RZ, 0xc0, !PT ;  /* 0x0000000212ff7812 */ /* 0x000fe2000780c0ff */
[----:B------:R-:W-:-:S12]  /*a2d0*/  BSSY B1, `(.L_x_250) ;  /* 0x0000003000017945 */ /* 0x000fd80003800000 */
[----:B------:R-:W-:Y:S05]  /*a2e0*/  @P0 BRA `(.L_x_251) ;  /* 0x0000000000040947 */ /* 0x000fea0003800000 */
[----:B------:R-:W-:Y:S01]  /*a2f0*/  BPT.TRAP 0x1 ;  /* 0x000000040000795c */ /* 0x000fe20000300000 */
.L_x_251:
[----:B------:R-:W-:Y:S05]  /*a300*/  BSYNC B1 ;  /* 0x0000000000017941 */ /* 0x000fea0003800000 */
.L_x_250:
[----:B------:R-:W2:Y:S01]  /*a310*/  LDL.LU R5, [R1+0x4] ;  /* 0x0000040001057983 */ /* 0x000ea20000300800 */
[----:B0-----:R-:W0:Y:S01]  /*a320*/  S2R R3, SR_CgaCtaId ;  /* 0x0000000000037919 */ /* 0x001e220000008800 */
[----:B------:R-:W1:Y:S01]  /*a330*/  S2R R7, SR_CgaCtaId ;  /* 0x0000000000077919 */ /* 0x000e620000008800 */
[----:B------:R-:W-:Y:S01]  /*a340*/  R2UR UR10, R10 ;  /* 0x000000000a0a72ca */ /* 0x000fe200000e0000 */
[----:B------:R-:W-:Y:S01]  /*a350*/  UIADD3 UR4, UP0, UR38, 0x470, URZ ;  /* 0x0000047026047890 */ /* 0x000fe2000ff1e03f */
[----:B------:R-:W-:Y:S01]  /*a360*/  PLOP3.LUT P0, PT, PT, PT, PT, 0x80, 0x0 ;  /* 0x000000000000781c */ /* 0x000fe20003f0f070 */
[----:B------:R-:W-:Y:S01]  /*a370*/  VIADD R2, R2, 0x34850 ;  /* 0x0003485002027836 */ /* 0x000fe20000000000 */
[----:B------:R-:W-:Y:S01]  /*a380*/  UMOV UR6, 0x30000 ;  /* 0x0003000000067882 */ /* 0x000fe20000000000 */
[----:B0-----:R-:W-:-:S05]  /*a390*/  IMAD.SHL.U32 R3, R3, 0x1000, RZ ;  /* 0x0000100003037824 */ /* 0x001fca00078e00ff */
[----:B------:R-:W-:Y:S01]  /*a3a0*/  LOP3.LUT R3, R3, 0x1000, RZ, 0xc0, !PT ;  /* 0x0000100003037812 */ /* 0x000fe200078ec0ff */
[----:B-1----:R-:W-:-:S04]  /*a3b0*/  IMAD.SHL.U32 R7, R7, 0x40, RZ ;  /* 0x0000004007077824 */ /* 0x002fc800078e00ff */
[----:B------:R-:W-:Y:S01]  /*a3c0*/  IMAD R3, R19, 0x4000, R3 ;  /* 0x0000400013037824 */ /* 0x000fe200078e0203 */
[----:B------:R-:W-:-:S04]  /*a3d0*/  LOP3.LUT R7, R7, 0x40, RZ, 0xc0, !PT ;  /* 0x0000004007077812 */ /* 0x000fc800078ec0ff */
[----:B------:R-:W-:Y:S01]  /*a3e0*/  LEA R3, R3, UR36, 0x1 ;  /* 0x0000002403037c11 */ /* 0x000fe2000f8e08ff */
[----:B------:R-:W-:Y:S01]  /*a3f0*/  UIADD3.X UR5, URZ, UR39, URZ, UP0, !UPT ;  /* 0x000000273f057290 */ /* 0x000fe200087fe43f */
[----:B------:R-:W-:Y:S01]  /*a400*/  UMOV UR14, 0x0 ;  /* 0x00000000000e7882 */ /* 0x000fe20000000000 */
[----:B------:R-:W-:Y:S01]  /*a410*/  UMOV UR15, 0x14f00000 ;  /* 0x14f00000000f7882 */ /* 0x000fe20000000000 */
[----:B--2---:R-:W-:Y:S02]  /*a420*/  IMAD R5, R5, 0x80, R7 ;  /* 0x0000008005057824 */ /* 0x004fe400078e0207 */
[----:B------:R-:W-:-:S07]  /*a430*/  VIADD R7, R3, 0x400 ;  /* 0x0000040003077836 */ /* 0x000fce0000000000 */
.L_x_252:
        /* <DEDUP_REMOVED lines=10> */
[----:B------:R-:W-:Y:S01]  /*a4e0*/  R2UR UR10, R11 ;  /* 0x000000000b0a72ca */ /* 0x000fe200000e0000 */
[----:B------:R-:W-:Y:S01]  /*a4f0*/  VIADD R3, R3, 0x4400 ;  /* 0x0000440003037836 */ /* 0x000fe20000000000 */
[----:B------:R-:W-:Y:S01]  /*a500*/  PLOP3.LUT P0, PT, PT, PT, PT, 0x80, 0x0 ;  /* 0x000000000000781c */ /* 0x000fe20003f0f070 */
[----:B------:R-:W-:Y:S01]  /*a510*/  UMOV UR6, 0x30000 ;  /* 0x0003000000067882 */ /* 0x000fe20000000000 */
[----:B------:R-:W-:Y:S01]  /*a520*/  UMOV UR14, 0x0 ;  /* 0x00000000000e7882 */ /* 0x000fe20000000000 */
[----:B------:R-:W-:-:S10]  /*a530*/  UMOV UR15, 0x14f00000 ;  /* 0x14f00000000f7882 */ /* 0x000fd40000000000 */
.L_x_253:
        /* <DEDUP_REMOVED lines=10> */
[----:B------:R0:W-:Y:S01]  /*a5e0*/  STL [R1+0x4], R0 ;  /* 0x0000040001007387 */ /* 0x0001e20000100800 */
[----:B------:R-:W-:-:S07]  /*a5f0*/  IMAD.MOV.U32 R17, RZ, RZ, R6 ;  /* 0x000000ffff117224 */ /* 0x000fce00078e0006 */
.L_x_237:
[----:B------:R-:W-:Y:S05]  /*a600*/  BSYNC B0 ;  /* 0x0000000000007941 */ /* 0x000fea0003800000 */
.L_x_236:
[----:B0-----:R-:W2:Y:S01]  /*a610*/  LDL.LU R0, [R1+0x20] ;  /* 0x0000200001007983 */ /* 0x001ea20000300800 */
[----:B------:R-:W-:-:S03]  /*a620*/  IMAD.MOV.U32 R19, RZ, RZ, R4 ;  /* 0x000000ffff137224 */ /* 0x000fc600078e0004 */
[----:B------:R0:W-:Y:S02]  /*a630*/  STL [R1], R8 ;  /* 0x0000000801007387 */ /* 0x0001e40000100800 */
[----:B0-2---:R-:W-:-:S07]  /*a640*/  VIADD R0, R0, 0xfffffffd ;  /* 0xfffffffd00007836 */ /* 0x005fce0000000000 */
.L_x_235:
[----:B------:R-:W2:Y:S01]  /*a650*/  LDL.LU R2, [R1+0x18] ;  /* 0x0000180001027983 */ /* 0x000ea20000300800 */
[----:B------:R-:W-:Y:S01]  /*a660*/  IMAD.MOV R9, RZ, RZ, -R9 ;  /* 0x000000ffff097224 */ /* 0x000fe200078e0a09 */
[----:B------:R-:W-:Y:S04]  /*a670*/  BSSY B0, `(.L_x_234) ;  /* 0x0000172000007945 */ /* 0x000fe80003800000 */
[----:B--2---:R-:W-:-:S13]  /*a680*/  ISETP.NE.AND P0, PT, R2, R9, PT ;  /* 0x000000090200720c */ /* 0x004fda0003f05270 */
[----:B------:R-:W-:Y:S05]  /*a690*/  @!P0 BRA `(.L_x_254) ;  /* 0x0000001400bc8947 */ /* 0x000fea0003800000 */
[----:B------:R-:W-:-:S07]  /*a6a0*/  IMAD.MOV.U32 R6, RZ, RZ, R17 ;  /* 0x000000ffff067224 */ /* 0x000fce00078e0011 */
.L_x_291:
[----:B--2---:R-:W2:Y:S01]  /*a6b0*/  LDL R2, [R1] ;  /* 0x0000000001027983 */ /* 0x004ea20000100800 */
        /* <DEDUP_REMOVED lines=31> */
.L_x_257:
[----:B------:R-:W-:Y:S01]  /*a8b0*/  LEA R3, R4, UR36, 0x3 ;  /* 0x0000002404037c11 */ /* 0x000fe2000f8e18ff */
[----:B------:R-:W-:Y:S01]  /*a8c0*/  BSSY B2, `(.L_x_258) ;  /* 0x0000004000027945 */ /* 0x000fe20003800000 */
[----:B------:R-:W-:-:S04]  /*a8d0*/  SHF.L.U32 R2, R5, 0x1f, RZ ;  /* 0x0000001f05027819 */ /* 0x000fc800000006ff */
[----:B------:R-:W1:Y:S02]  /*a8e0*/  SYNCS.PHASECHK.TRANS64.TRYWAIT P0, [R3+URZ+0x34840], R2 ;  /* 0x03484002030075a7 */ /* 0x000e64000800017f */
[----:B-1----:R-:W-:Y:S05]  /*a8f0*/  @!P0 BRA `(.L_x_259) ;  /* 0x0000002c00708947 */ /* 0x002fea0003800000 */
.L_x_342:
[----:B------:R-:W-:Y:S05]  /*a900*/  BSYNC B2 ;  /* 0x0000000000027941 */ /* 0x000fea0003800000 */
.L_x_258:
[----:B0-----:R-:W0:Y:S01]  /*a910*/  S2R R7, SR_TID.X ;  /* 0x0000000000077919 */ /* 0x001e220000002100 */
[----:B------:R-:W-:Y:S01]  /*a920*/  UPRMT UR4, UR37, 0x9910, URZ ;  /* 0x0000991025047896 */ /* 0x000fe2000800003f */
[----:B0-----:R-:W-:-:S04]  /*a930*/  LOP3.LUT R7, R7, 0x7f, RZ, 0xc0, !PT ;  /* 0x0000007f07077812 */ /* 0x001fc800078ec0ff */
[----:B------:R-:W-:-:S13]  /*a940*/  ISETP.NE.AND P0, PT, R7, RZ, PT ;  /* 0x000000ff0700720c */ /* 0x000fda0003f05270 */
[----:B-1----:R-:W-:-:S04]  /*a950*/  @!P0 IMAD.MOV.U32 R2, RZ, RZ, 0xc000 ;  /* 0x0000c000ff028424 */ /* 0x002fc800078e00ff */
[----:B------:R0:W-:Y:S02]  /*a960*/  @!P0 SYNCS.ARRIVE.TRANS64 RZ, [R3+URZ+0x34830], R2 ;  /* 0x0348300203ff89a7 */ /* 0x0001e4000800003f */
[----:B0-----:R-:W-:-:S05]  /*a970*/  IMAD.U32 R2, RZ, RZ, UR4 ;  /* 0x00000004ff027e24 */ /* 0x001fca000f8e00ff */
[----:B------:R-:W-:-:S13]  /*a980*/  ISETP.NE.AND P1, PT, R2, 0x2, PT ;  /* 0x000000020200780c */ /* 0x000fda0003f25270 */
[----:B------:R-:W-:Y:S05]  /*a990*/  @P1 BRA `(.L_x_260) ;  /* 0x0000000000041947 */ /* 0x000fea0003800000 */
[----:B------:R-:W-:Y:S01]  /*a9a0*/  BPT.TRAP 0x1 ;  /* 0x000000040000795c */ /* 0x000fe20000300000 */
.L_x_260:
[----:B------:R-:W-:Y:S01]  /*a9b0*/  LOP3.LUT P0, RZ, R18, 0x2, RZ, 0xc0, !PT ;  /* 0x0000000212ff7812 */ /* 0x000fe2000780c0ff */
[----:B------:R-:W-:-:S12]  /*a9c0*/  BSSY B2, `(.L_x_261) ;  /* 0x0000003000027945 */ /* 0x000fd80003800000 */
[----:B------:R-:W-:Y:S05]  /*a9d0*/  @P0 BRA `(.L_x_262) ;  /* 0x0000000000040947 */ /* 0x000fea0003800000 */
[----:B------:R-:W-:Y:S01]  /*a9e0*/  BPT.TRAP 0x1 ;  /* 0x000000040000795c */ /* 0x000fe20000300000 */
.L_x_262:
[----:B------:R-:W-:Y:S05]  /*a9f0*/  BSYNC B2 ;  /* 0x0000000000027941 */ /* 0x000fea0003800000 */
.L_x_261:
[----:B------:R-:W0:Y:S01]  /*aa00*/  S2R R2, SR_CgaCtaId ;  /* 0x0000000000027919 */ /* 0x000e220000008800 */
        /* <DEDUP_REMOVED lines=9> */
[----:B0-----:R-:W-:-:S05]  /*aaa0*/  IMAD.SHL.U32 R2, R2, 0x1000, RZ ;  /* 0x0000100002027824 */ /* 0x001fca00078e00ff */
[----:B------:R-:W-:-:S05]  /*aab0*/  LOP3.LUT R2, R2, 0x1000, RZ, 0xc0, !PT ;  /* 0x0000100002027812 */ /* 0x000fca00078ec0ff */
[----:B------:R-:W-:Y:S02]  /*aac0*/  IMAD R7, R4, 0x6000, R2 ;  /* 0x0000600004077824 */ /* 0x000fe400078e0202 */
[----:B------:R-:W0:Y:S03]  /*aad0*/  S2R R2, SR_CgaCtaId ;  /* 0x0000000000027919 */ /* 0x000e260000008800 */
[----:B------:R-:W-:-:S05]  /*aae0*/  LEA R7, R7, UR36, 0x1 ;  /* 0x0000002407077c11 */ /* 0x000fca000f8e08ff */
[----:B------:R-:W-:Y:S02]  /*aaf0*/  VIADD R9, R7, 0x1c400 ;  /* 0x0001c40007097836 */ /* 0x000fe40000000000 */
[----:B0-----:R-:W-:-:S05]  /*ab00*/  IMAD.SHL.U32 R2, R2, 0x40, RZ ;  /* 0x0000004002027824 */ /* 0x001fca00078e00ff */
[----:B------:R-:W-:-:S05]  /*ab10*/  LOP3.LUT R2, R2, 0x40, RZ, 0xc0, !PT ;  /* 0x0000004002027812 */ /* 0x000fca00078ec0ff */
[----:B------:R-:W-:-:S07]  /*ab20*/  IMAD R2, R8, 0x80, R2 ;  /* 0x0000008008027824 */ /* 0x000fce00078e0202 */
.L_x_263:
        /* <DEDUP_REMOVED lines=17> */
.L_x_264:
        /* <DEDUP_REMOVED lines=16> */
.L_x_265:
        /* <DEDUP_REMOVED lines=16> */
.L_x_343:
[----:B------:R-:W-:Y:S05]  /*ae40*/  BSYNC B2 ;  /* 0x0000000000027941 */ /* 0x000fea0003800000 */
.L_x_266:
[----:B------:R-:W1:Y:S02]  /*ae50*/  S2R R7, SR_TID.X ;  /* 0x0000000000077919 */ /* 0x000e640000002100 */
[----:B-1----:R-:W-:-:S04]  /*ae60*/  LOP3.LUT R7, R7, 0x7f, RZ, 0xc0, !PT ;  /* 0x0000007f07077812 */ /* 0x002fc800078ec0ff */
[----:B------:R-:W-:-:S13]  /*ae70*/  ISETP.NE.AND P0, PT, R7, RZ, PT ;  /* 0x000000ff0700720c */ /* 0x000fda0003f05270 */
[----:B0-----:R-:W-:-:S04]  /*ae80*/  @!P0 IMAD.MOV.U32 R3, RZ, RZ, 0x8000 ;  /* 0x00008000ff038424 */ /* 0x001fc800078e00ff */
[----:B------:R0:W-:Y:S01]  /*ae90*/  @!P0 SYNCS.ARRIVE.TRANS64 RZ, [R2+URZ+0x34850], R3 ;  /* 0x0348500302ff89a7 */ /* 0x0001e2000800003f */
[----:B------:R-:W-:Y:S05]  /*aea0*/  @P1 BRA `(.L_x_268) ;  /* 0x0000000000041947 */ /* 0x000fea0003800000 */
[----:B------:R-:W-:Y:S01]  /*aeb0*/  BPT.TRAP 0x1 ;  /* 0x000000040000795c */ /* 0x000fe20000300000 */
.L_x_268:
[----:B------:R-:W-:Y:S01]  /*aec0*/  LOP3.LUT P0, RZ, R18, 0x2, RZ, 0xc0, !PT ;  /* 0x0000000212ff7812 */ /* 0x000fe2000780c0ff */
[----:B------:R-:W-:-:S12]  /*aed0*/  BSSY B2, `(.L_x_269) ;  /* 0x0000003000027945 */ /* 0x000fd80003800000 */
[----:B------:R-:W-:Y:S05]  /*aee0*/  @P0 BRA `(.L_x_270) ;  /* 0x0000000000040947 */ /* 0x000fea0003800000 */
[----:B------:R-:W-:Y:S01]  /*aef0*/  BPT.TRAP 0x1 ;  /* 0x000000040000795c */ /* 0x000fe20000300000 */
.L_x_270:
[----:B------:R-:W-:Y:S05]  /*af00*/  BSYNC B2 ;  /* 0x0000000000027941 */ /* 0x000fea0003800000 */
.L_x_269:
        /* <DEDUP_REMOVED lines=19> */
.L_x_271:
        /* <DEDUP_REMOVED lines=16> */
.L_x_272:
        /* <DEDUP_REMOVED lines=12> */
.L_x_256:
[----:B------:R-:W-:Y:S05]  /*b200*/  BSYNC B1 ;  /* 0x0000000000017941 */ /* 0x000fea0003800000 */
.L_x_255:
[----:B------:R-:W-:Y:S01]  /*b210*/  VIADD R19, R4, 0x1 ;  /* 0x0000000104137836 */ /* 0x000fe20000000000 */
[----:B------:R-:W-:Y:S01]  /*b220*/  LOP3.LUT P1, RZ, R18, 0x8, RZ, 0xc0, !PT ;  /* 0x0000000812ff7812 */ /* 0x000fe2000782c0ff */
[----:B------:R-:W-:Y:S03]  /*b230*/  BSSY B1, `(.L_x_273) ;  /* 0x00000b2000017945 */ /* 0x000fe60003800000 */
[----:B------:R-:W-:-:S04]  /*b240*/  ISETP.NE.AND P0, PT, R19, 0x2, PT ;  /* 0x000000021300780c */ /* 0x000fc80003f05270 */
[----:B------:R-:W-:Y:S02]  /*b250*/  SEL R2, RZ, 0x1, P0 ;  /* 0x00000001ff027807 */ /* 0x000fe40000000000 */
[----:B------:R-:W-:Y:S02]  /*b260*/  SEL R19, R19, RZ, P0 ;  /* 0x000000ff13137207 */ /* 0x000fe40000000000 */
[----:B------:R-:W-:-:S05]  /*b270*/  LOP3.LUT R9, R5, R2, RZ, 0x3c, !PT ;  /* 0x0000000205097212 */ /* 0x000fca00078e3cff */
[----:B------:R1:W-:Y:S01]  /*b280*/  STL [R1], R9 ;  /* 0x0000000901007387 */ /* 0x0003e20000100800 */
[----:B------:R-:W-:Y:S05]  /*b290*/  @!P1 BRA `(.L_x_274) ;  /* 0x0000000800ac9947 */ /* 0x000fea0003800000 */
[----:B------:R-:W-:Y:S01]  /*b2a0*/  LOP3.LUT P1, RZ, R18, 0x4, RZ, 0xc0, !PT ;  /* 0x0000000412ff7812 */ /* 0x000fe2000782c0ff */
[----:B0-----:R-:W-:-:S12]  /*b2b0*/  VIADD R8, R0, 0xffffffff ;  /* 0xffffffff00087836 */ /* 0x001fd80000000000 */
        /* <DEDUP_REMOVED lines=21> */
.L_x_275:
[----:B------:R-:W-:Y:S01]  /*b410*/  LEA R3, R19, UR36, 0x3 ;  /* 0x0000002413037c11 */ /* 0x000fe2000f8e18ff */
[----:B------:R-:W-:Y:S01]  /*b420*/  BSSY B2, `(.L_x_276) ;  /* 0x0000004000027945 */ /* 0x000fe20003800000 */
[----:B------:R-:W-:-:S04]  /*b430*/  SHF.L.U32 R2, R9, 0x1f, RZ ;  /* 0x0000001f09027819 */ /* 0x000fc800000006ff */
[----:B------:R-:W2:Y:S02]  /*b440*/  SYNCS.PHASECHK.TRANS64.TRYWAIT P0, [R3+URZ+0x34840], R2 ;  /* 0x03484002030075a7 */ /* 0x000ea4000800017f */
[----:B--2---:R-:W-:Y:S05]  /*b450*/  @!P0 BRA `(.L_x_277) ;  /* 0x0000002000c08947 */ /* 0x004fea0003800000 */
.L_x_344:
[----:B------:R-:W-:Y:S05]  /*b460*/  BSYNC B2 ;  /* 0x0000000000027941 */ /* 0x000fea0003800000 */
.L_x_276:
[----:B0-----:R-:W0:Y:S01]  /*b470*/  S2R R7, SR_TID.X ;  /* 0x0000000000077919 */ /* 0x001e220000002100 */
[----:B------:R-:W-:Y:S01]  /*b480*/  UPRMT UR4, UR37, 0x9910, URZ ;  /* 0x0000991025047896 */ /* 0x000fe2000800003f */
[----:B0-----:R-:W-:-:S04]  /*b490*/  LOP3.LUT R7, R7, 0x7f, RZ, 0xc0, !PT ;  /* 0x0000007f07077812 */ /* 0x001fc800078ec0ff */
[----:B------:R-:W-:-:S13]  /*b4a0*/  ISETP.NE.AND P0, PT, R7, RZ, PT ;  /* 0x000000ff0700720c */ /* 0x000fda0003f05270 */
[----:B--2---:R-:W-:-:S04]  /*b4b0*/  @!P0 IMAD.MOV.U32 R2, RZ, RZ, 0xc000 ;  /* 0x0000c000ff028424 */ /* 0x004fc800078e00ff */
[----:B------:R0:W-:Y:S02]  /*b4c0*/  @!P0 SYNCS.ARRIVE.TRANS64 RZ, [R3+URZ+0x34830], R2 ;  /* 0x0348300203ff89a7 */ /* 0x0001e4000800003f */
[----:B0-----:R-:W-:-:S05]  /*b4d0*/  IMAD.U32 R2, RZ, RZ, UR4 ;  /* 0x00000004ff027e24 */ /* 0x001fca000f8e00ff */
[----:B------:R-:W-:-:S13]  /*b4e0*/  ISETP.NE.AND P1, PT, R2, 0x2, PT ;  /* 0x000000020200780c */ /* 0x000fda0003f25270 */
[----:B------:R-:W-:Y:S05]  /*b4f0*/  @P1 BRA `(.L_x_278) ;  /* 0x0000000000041947 */ /* 0x000fea0003800000 */
[----:B------:R-:W-:Y:S01]  /*b500*/  BPT.TRAP 0x1 ;  /* 0x000000040000795c */ /* 0x000fe20000300000 */
.L_x_278:
[----:B------:R-:W-:Y:S01]  /*b510*/  LOP3.LUT P0, RZ, R18, 0x2, RZ, 0xc0, !PT ;  /* 0x0000000212ff7812 */ /* 0x000fe2000780c0ff */
[----:B------:R-:W-:-:S12]  /*b520*/  BSSY B2, `(.L_x_279) ;  /* 0x0000003000027945 */ /* 0x000fd80003800000 */
[----:B------:R-:W-:Y:S05]  /*b530*/  @P0 BRA `(.L_x_280) ;  /* 0x0000000000040947 */ /* 0x000fea0003800000 */
[----:B------:R-:W-:Y:S01]  /*b540*/  BPT.TRAP 0x1 ;  /* 0x000000040000795c */ /* 0x000fe20000300000 */
.L_x_280:
[----:B------:R-:W-:Y:S05]  /*b550*/  BSYNC B2 ;  /* 0x0000000000027941 */ /* 0x000fea0003800000 */
.L_x_279:
        /* <DEDUP_REMOVED lines=15> */
[----:B-1----:R-:W-:Y:S02]  /*b650*/  VIADD R9, R7, 0x1c400 ;  /* 0x0001c40007097836 */ /* 0x002fe40000000000 */
[----:B0-----:R-:W-:-:S05]  /*b660*/  IMAD.SHL.U32 R2, R2, 0x40, RZ ;  /* 0x0000004002027824 */ /* 0x001fca00078e00ff */
[----:B------:R-:W-:-:S05]  /*b670*/  LOP3.LUT R2, R2, 0x40, RZ, 0xc0, !PT ;  /* 0x0000004002027812 */ /* 0x000fca00078ec0ff */
[----:B------:R-:W-:-:S07]  /*b680*/  IMAD R2, R8, 0x80, R2 ;  /* 0x0000008008027824 */ /* 0x000fce00078e0202 */
.L_x_281:
        /* <DEDUP_REMOVED lines=17> */
.L_x_282:
        /* <DEDUP_REMOVED lines=16> */
.L_x_283:
        /* <DEDUP_REMOVED lines=10> */
[----:B------:R-:W-:Y:S01]  /*b940*/  SHF.L.U32 R5, R5, 0x1f, RZ ;  /* 0x0000001f05057819 */ /* 0x000fe200000006ff */
[----:B------:R-:W-:Y:S01]  /*b950*/  BSSY B2, `(.L_x_284) ;  /* 0x0000004000027945 */ /* 0x000fe20003800000 */
[----:B------:R-:W-:-:S04]  /*b960*/  LEA R2, R4, UR36, 0x3 ;  /* 0x0000002404027c11 */ /* 0x000fc8000f8e18ff */
[----:B------:R-:W0:Y:S02]  /*b970*/  SYNCS.PHASECHK.TRANS64.TRYWAIT P0, [R2+URZ+0x34860], R5 ;  /* 0x03486005020075a7 */ /* 0x000e24000800017f */
[----:B0-----:R-:W-:Y:S05]  /*b980*/  @!P0 BRA `(.L_x_285) ;  /* 0x0000001c00888947 */ /* 0x001fea0003800000 */
.L_x_345:
[----:B------:R-:W-:Y:S05]  /*b990*/  BSYNC B2 ;  /* 0x0000000000027941 */ /* 0x000fea0003800000 */
.L_x_284:
[----:B------:R-:W1:Y:S02]  /*b9a0*/  S2R R3, SR_TID.X ;  /* 0x0000000000037919 */ /* 0x000e640000002100 */
[----:B-1----:R-:W-:-:S04]  /*b9b0*/  LOP3.LUT R3, R3, 0x7f, RZ, 0xc0, !PT ;  /* 0x0000007f03037812 */ /* 0x002fc800078ec0ff */
[----:B------:R-:W-:-:S13]  /*b9c0*/  ISETP.NE.AND P0, PT, R3, RZ, PT ;  /* 0x000000ff0300720c */ /* 0x000fda0003f05270 */
[----:B------:R-:W-:-:S04]  /*b9d0*/  @!P0 IMAD.MOV.U32 R3, RZ, RZ, 0x8000 ;  /* 0x00008000ff038424 */ /* 0x000fc800078e00ff */
[----:B------:R1:W-:Y:S01]  /*b9e0*/  @!P0 SYNCS.ARRIVE.TRANS64 RZ, [R2+URZ+0x34850], R3 ;  /* 0x0348500302ff89a7 */ /* 0x0003e2000800003f */
[----:B------:R-:W-:Y:S05]  /*b9f0*/  @P1 BRA `(.L_x_286) ;  /* 0x0000000000041947 */ /* 0x000fea0003800000 */
[----:B------:R-:W-:Y:S01]  /*ba00*/  BPT.TRAP 0x1 ;  /* 0x000000040000795c */ /* 0x000fe20000300000 */
.L_x_286:
[----:B------:R-:W-:Y:S01]  /*ba10*/  LOP3.LUT P0, RZ, R18, 0x2, RZ, 0xc0, !PT ;  /* 0x0000000212ff7812 */ /* 0x000fe2000780c0ff */
[----:B------:R-:W-:-:S12]  /*ba20*/  BSSY B2, `(.L_x_287) ;  /* 0x0000003000027945 */ /* 0x000fd80003800000 */
[----:B------:R-:W-:Y:S05]  /*ba30*/  @P0 BRA `(.L_x_288) ;  /* 0x0000000000040947 */ /* 0x000fea0003800000 */
[----:B------:R-:W-:Y:S01]  /*ba40*/  BPT.TRAP 0x1 ;  /* 0x000000040000795c */ /* 0x000fe20000300000 */
.L_x_288:
[----:B------:R-:W-:Y:S05]  /*ba50*/  BSYNC B2 ;  /* 0x0000000000027941 */ /* 0x000fea0003800000 */
.L_x_287:
[----:B0-----:R-:W2:Y:S01]  /*ba60*/  LDL.LU R5, [R1+0x4] ;  /* 0x0000040001057983 */ /* 0x001ea20000300800 */
[----:B-1----:R-:W0:Y:S01]  /*ba70*/  S2R R3, SR_CgaCtaId ;  /* 0x0000000000037919 */ /* 0x002e220000008800 */
        /* <DEDUP_REMOVED lines=17> */
.L_x_289:
        /* <DEDUP_REMOVED lines=16> */
.L_x_290:
        /* <DEDUP_REMOVED lines=12> */
.L_x_274:
[----:B------:R-:W-:Y:S05]  /*bd50*/  BSYNC B1 ;  /* 0x0000000000017941 */ /* 0x000fea0003800000 */
.L_x_273:
[C---:B------:R-:W-:Y:S01]  /*bd60*/  ISETP.GT.AND P0, PT, R0.reuse, 0x1, PT ;  /* 0x000000010000780c */ /* 0x040fe20003f04270 */
[----:B------:R-:W-:-:S12]  /*bd70*/  VIADD R0, R0, 0xfffffffe ;  /* 0xfffffffe00007836 */ /* 0x000fd80000000000 */
[----:B------:R-:W-:Y:S05]  /*bd80*/  @P0 BRA `(.L_x_291) ;  /* 0xffffffe800480947 */ /* 0x000fea000383ffff */
.L_x_254:
[----:B------:R-:W-:Y:S05]  /*bd90*/  BSYNC B0 ;  /* 0x0000000000007941 */ /* 0x000fea0003800000 */
.L_x_234:
[----:B------:R-:W-:Y:S01]  /*bda0*/  LOP3.LUT P0, RZ, R18, 0x8, RZ, 0xc0, !PT ;  /* 0x0000000812ff7812 */ /* 0x000fe2000780c0ff */
[----:B------:R-:W-:-:S12]  /*bdb0*/  BSSY B0, `(.L_x_292) ;  /* 0x0000045000007945 */ /* 0x000fd80003800000 */
[----:B------:R-:W-:Y:S05]  /*bdc0*/  @!P0 BRA `(.L_x_293) ;  /* 0x00000004000c8947 */ /* 0x000fea0003800000 */
[----:B------:R-:W3:Y:S01]  /*bdd0*/  LDL R2, [R1] ;  /* 0x0000000001027983 */ /* 0x000ee20000100800 */
[----:B--2---:R-:W-:Y:S01]  /*bde0*/  LEA R0, R19, UR36, 0x3 ;  /* 0x0000002413007c11 */ /* 0x004fe2000f8e18ff */
[----:B------:R-:W-:Y:S01]  /*bdf0*/  BSSY B1, `(.L_x_294) ;  /* 0x0000004000017945 */ /* 0x000fe20003800000 */
[----:B---3--:R-:W-:-:S04]  /*be00*/  SHF.L.U32 R3, R2, 0x1f, RZ ;  /* 0x0000001f02037819 */ /* 0x008fc800000006ff */
[----:B------:R-:W2:Y:S02]  /*be10*/  SYNCS.PHASECHK.TRANS64.TRYWAIT P0, [R0+URZ+0x34860], R3 ;  /* 0x03486003000075a7 */ /* 0x000ea4000800017f */
[----:B--2---:R-:W-:Y:S05]  /*be20*/  @!P0 BRA `(.L_x_295) ;  /* 0x0000001800748947 */ /* 0x004fea0003800000 */
.L_x_346:
[----:B------:R-:W-:Y:S05]  /*be30*/  BSYNC B1 ;  /* 0x0000000000017941 */ /* 0x000fea0003800000 */
.L_x_294:
[----:B------:R-:W3:Y:S01]  /*be40*/  S2R R2, SR_TID.X ;  /* 0x0000000000027919 */ /* 0x000ee20000002100 */
[----:B------:R-:W-:-:S04]  /*be50*/  UPRMT UR4, UR37, 0x9910, URZ ;  /* 0x0000991025047896 */ /* 0x000fc8000800003f */
[----:B------:R-:W-:Y:S01]  /*be60*/  UISETP.NE.AND UP0, UPT, UR4, 0x2, UPT ;  /* 0x000000020400788c */ /* 0x000fe2000bf05270 */
[----:B---3--:R-:W-:-:S04]  /*be70*/  LOP3.LUT R2, R2, 0x7f, RZ, 0xc0, !PT ;  /* 0x0000007f02027812 */ /* 0x008fc800078ec0ff */
[----:B------:R-:W-:-:S13]  /*be80*/  ISETP.NE.AND P0, PT, R2, RZ, PT ;  /* 0x000000ff0200720c */ /* 0x000fda0003f05270 */
[----:B--2---:R-:W-:-:S04]  /*be90*/  @!P0 IMAD.MOV.U32 R3, RZ, RZ, 0x8000 ;  /* 0x00008000ff038424 */ /* 0x004fc800078e00ff */
[----:B------:R2:W-:Y:S01]  /*bea0*/  @!P0 SYNCS.ARRIVE.TRANS64 RZ, [R0+URZ+0x34850], R3 ;  /* 0x0348500300ff89a7 */ /* 0x0005e2000800003f */
[----:B------:R-:W-:-:S13]  /*beb0*/  PLOP3.LUT P0, PT, PT, PT, UP0, 0x80, 0x0 ;  /* 0x000000000000781c */ /* 0x000fda0003f0f008 */
[----:B--2---:R-:W-:Y:S05]  /*bec0*/  @P0 BRA `(.L_x_296) ;  /* 0x0000000000040947 */ /* 0x004fea0003800000 */
[----:B------:R-:W-:Y:S01]  /*bed0*/  BPT.TRAP 0x1 ;  /* 0x000000040000795c */ /* 0x000fe20000300000 */
.L_x_296:
[----:B------:R-:W-:Y:S01]  /*bee0*/  LOP3.LUT P0, RZ, R18, 0x2, RZ, 0xc0, !PT ;  /* 0x0000000212ff7812 */ /* 0x000fe2000780c0ff */
[----:B------:R-:W-:-:S12]  /*bef0*/  BSSY B1, `(.L_x_297) ;  /* 0x0000003000017945 */ /* 0x000fd80003800000 */
[----:B------:R-:W-:Y:S05]  /*bf00*/  @P0 BRA `(.L_x_298) ;  /* 0x0000000000040947 */ /* 0x000fea0003800000 */
[----:B------:R-:W-:Y:S01]  /*bf10*/  BPT.TRAP 0x1 ;  /* 0x000000040000795c */ /* 0x000fe20000300000 */
.L_x_298:
[----:B------:R-:W-:Y:S05]  /*bf20*/  BSYNC B1 ;  /* 0x0000000000017941 */ /* 0x000fea0003800000 */
.L_x_297:
[----:B------:R-:W2:Y:S01]  /*bf30*/  LDL R2, [R1+0x4] ;  /* 0x0000040001027983 */ /* 0x000ea20000100800 */
[----:B------:R-:W3:Y:S01]  /*bf40*/  S2R R3, SR_CgaCtaId ;  /* 0x0000000000037919 */ /* 0x000ee20000008800 */
[----:B------:R-:W4:Y:S01]  /*bf50*/  S2R R4, SR_CgaCtaId ;  /* 0x0000000000047919 */ /* 0x000f220000008800 */
[----:B------:R-:W-:Y:S01]  /*bf60*/  UIADD3 UR4, UP0, UR38, 0x470, URZ ;  /* 0x0000047026047890 */ /* 0x000fe2000ff1e03f */
[----:B------:R-:W-:Y:S01]  /*bf70*/  PLOP3.LUT P0, PT, PT, PT, PT, 0x80, 0x0 ;  /* 0x000000000000781c */ /* 0x000fe20003f0f070 */
[----:B------:R-:W-:Y:S01]  /*bf80*/  VIADD R0, R0, 0x34850 ;  /* 0x0003485000007836 */ /* 0x000fe20000000000 */
[----:B------:R-:W-:Y:S01]  /*bf90*/  UMOV UR6, 0x30000 ;  /* 0x0003000000067882 */ /* 0x000fe20000000000 */
[----:B------:R-:W-:Y:S01]  /*bfa0*/  UIADD3.X UR5, URZ, UR39, URZ, UP0, !UPT ;  /* 0x000000273f057290 */ /* 0x000fe200087fe43f */
[----:B---3--:R-:W-:Y:S02]  /*bfb0*/  IMAD.SHL.U32 R3, R3, 0x1000, RZ ;  /* 0x0000100003037824 */ /* 0x008fe400078e00ff */
[----:B----4-:R-:W-:-:S03]  /*bfc0*/  IMAD.SHL.U32 R4, R4, 0x40, RZ ;  /* 0x0000004004047824 */ /* 0x010fc600078e00ff */
[----:B------:R-:W-:Y:S02]  /*bfd0*/  LOP3.LUT R3, R3, 0x1000, RZ, 0xc0, !PT ;  /* 0x0000100003037812 */ /* 0x000fe400078ec0ff */
[----:B------:R-:W-:-:S03]  /*bfe0*/  LOP3.LUT R4, R4, 0x40, RZ, 0xc0, !PT ;  /* 0x0000004004047812 */ /* 0x000fc600078ec0ff */
[----:B------:R-:W-:-:S05]  /*bff0*/  IMAD R3, R19, 0x4000, R3 ;  /* 0x0000400013037824 */ /* 0x000fca00078e0203 */
[----:B------:R-:W-:Y:S01]  /*c000*/  LEA R3, R3, UR36, 0x1 ;  /* 0x0000002403037c11 */ /* 0x000fe2000f8e08ff */
[----:B------:R-:W-:Y:S01]  /*c010*/  UMOV UR14, 0x0 ;  /* 0x00000000000e7882 */ /* 0x000fe20000000000 */
[----:B------:R-:W-:Y:S01]  /*c020*/  UMOV UR15, 0x14f00000 ;  /* 0x14f00000000f7882 */ /* 0x000fe20000000000 */
[----:B------:R-:W-:Y:S01]  /*c030*/  UMOV UR10, URZ ;  /* 0x0000003f000a7c82 */ /* 0x000fe20008000000 */
[----:B--2---:R-:W-:Y:S02]  /*c040*/  IMAD R2, R2, 0x80, R4 ;  /* 0x0000008002027824 */ /* 0x004fe400078e0204 */
[----:B------:R-:W-:-:S07]  /*c050*/  VIADD R4, R3, 0x400 ;  /* 0x0000040003047836 */ /* 0x000fce0000000000 */
.L_x_299:
        /* <DEDUP_REMOVED lines=9> */
[----:B--2---:R-:W-:Y:S05]  /*c0f0*/  @P0 BRA.U.ANY `(.L_x_299) ;  /* 0xfffffffd00d80947 */ /* 0x004fea000393ffff */
[----:B------:R-:W-:Y:S01]  /*c100*/  PLOP3.LUT P0, PT, PT, PT, PT, 0x80, 0x0 ;  /* 0x000000000000781c */ /* 0x000fe20003f0f070 */
[----:B------:R-:W-:Y:S01]  /*c110*/  VIADD R3, R3, 0x4400 ;  /* 0x0000440003037836 */ /* 0x000fe20000000000 */
[----:B------:R-:W-:Y:S01]  /*c120*/  UMOV UR6, 0x30000 ;  /* 0x0003000000067882 */ /* 0x000fe20000000000 */
[----:B------:R-:W-:Y:S01]  /*c130*/  UMOV UR14, 0x0 ;  /* 0x00000000000e7882 */ /* 0x000fe20000000000 */
[----:B------:R-:W-:Y:S01]  /*c140*/  UMOV UR15, 0x14f00000 ;  /* 0x14f00000000f7882 */ /* 0x000fe20000000000 */
[----:B------:R-:W-:-:S08]  /*c150*/  UMOV UR10, 0x40 ;  /* 0x00000040000a7882 */ /* 0x000fd00000000000 */
.L_x_300:
        /* <DEDUP_REMOVED lines=9> */
[----:B---3--:R-:W-:Y:S05]  /*c1f0*/  @P0 BRA.U.ANY `(.L_x_300) ;  /* 0xfffffffd00d80947 */ /* 0x008fea000393ffff */
.L_x_293:
[----:B------:R-:W-:Y:S05]  /*c200*/  BSYNC B0 ;  /* 0x0000000000007941 */ /* 0x000fea0003800000 */
.L_x_292:
[----:B01----:R-:W3:Y:S01]  /*c210*/  LDL.LU R6, [R1+0x24] ;  /* 0x0000240001067983 */ /* 0x003ee20000300800 */
[----:B------:R-:W-:Y:S01]  /*c220*/  VIADD R19, R19, 0x1 ;  /* 0x0000000113137836 */ /* 0x000fe20000000000 */
[----:B------:R-:W-:Y:S02]  /*c230*/  ULDC UR4, c[0x0][0xc34] ;  /* 0x00030d0000047ab9 */ /* 0x000fe40000000800 */
[----:B------:R-:W4:Y:S04]  /*c240*/  LDL.LU R5, [R1] ;  /* 0x0000000001057983 */ /* 0x000f280000300800 */
[----:B------:R-:W5:Y:S01]  /*c250*/  LDL.LU R4, [R1+0x2c] ;  /* 0x00002c0001047983 */ /* 0x000f620000300800 */
[----:B------:R-:W-:-:S04]  /*c260*/  ISETP.NE.AND P0, PT, R19, 0x2, PT ;  /* 0x000000021300780c */ /* 0x000fc80003f05270 */
[----:B--2---:R-:W-:Y:S02]  /*c270*/  SEL R0, RZ, 0x1, P0 ;  /* 0x00000001ff007807 */ /* 0x004fe40000000000 */
[----:B------:R-:W-:Y:S01]  /*c280*/  SEL R19, R19, RZ, P0 ;  /* 0x000000ff13137207 */ /* 0x000fe20000000000 */
[----:B---3--:R-:W-:Y:S01]  /*c290*/  VIADD R6, R6, UR40 ;  /* 0x0000002806067c36 */ /* 0x008fe20008000000 */
[----:B----4-:R-:W-:-:S04]  /*c2a0*/  LOP3.LUT R5, R5, R0, RZ, 0x3c, !PT ;  /* 0x0000000005057212 */ /* 0x010fc800078e3cff */
[----:B------:R0:W-:Y:S01]  /*c2b0*/  STL [R1+0x24], R6 ;  /* 0x0000240601007387 */ /* 0x0001e20000100800 */
[----:B------:R-:W-:Y:S01]  /*c2c0*/  ISETP.GE.AND P1, PT, R6, UR4, PT ;  /* 0x0000000406007c0c */ /* 0x000fe2000bf26270 */
[----:B-----5:R-:W-:-:S05]  /*c2d0*/  VIADD R4, R4, 0x1 ;  /* 0x0000000104047836 */ /* 0x020fca0000000000 */
[----:B------:R0:W-:Y:S04]  /*c2e0*/  STL [R1+0x2c], R4 ;  /* 0x00002c0401007387 */ /* 0x0001e80000100800 */
[----:B------:R0:W-:Y:S03]  /*c2f0*/  STL [R1], R5 ;  /* 0x0000000501007387 */ /* 0x0001e60000100800 */
[----:B------:R-:W-:Y:S05]  /*c300*/  @!P1 BRA `(.L_x_301) ;  /* 0xffffffbc00689947 */ /* 0x000fea000383ffff */
[----:B------:R-:W-:-:S07]  /*c310*/  LOP3.LUT R2, R4, 0x1, RZ, 0xc, !PT ;  /* 0x0000000104027812 */ /* 0x000fce00078e0cff */
.L_x_217:
[----:B------:R-:W1:Y:S01]  /*c320*/  S2R R3, SR_CgaCtaId ;  /* 0x0000000000037919 */ /* 0x000e620000008800 */
[----:B------:R-:W-:Y:S01]  /*c330*/  MOV R0, 0x400 ;  /* 0x0000040000007802 */ /* 0x000fe20000000f00 */
[----:B------:R-:W-:Y:S03]  /*c340*/  BSSY B0, `(.L_x_302) ;  /* 0x0000005000007945 */ /* 0x000fe60003800000 */
[----:B-1----:R-:W-:Y:S02]  /*c350*/  LEA R0, R3, R0, 0x18 ;  /* 0x0000000003007211 */ /* 0x002fe400078ec0ff */
[----:B------:R-:W-:-:S04]  /*c360*/  SHF.L.U32 R3, R2, 0x1f, RZ ;  /* 0x0000001f02037819 */ /* 0x000fc800000006ff */
[----:B------:R-:W1:Y:S02]  /*c370*/  SYNCS.PHASECHK.TRANS64.TRYWAIT P0, [R0+URZ+0x34820], R3 ;  /* 0x03482003000075a7 */ /* 0x000e64000800017f */
[----:B-1----:R-:W-:Y:S05]  /*c380*/  @!P0 BRA `(.L_x_303) ;  /* 0x0000001400308947 */ /* 0x002fea0003800000 */
.L_x_347:
[----:B------:R-:W-:Y:S05]  /*c390*/  BSYNC B0 ;  /* 0x0000000000007941 */ /* 0x000fea0003800000 */
.L_x_302:
[----:B------:R-:W-:-:S03]  /*c3a0*/  UMOV UR4, 0xffffffff ;  /* 0xffffffff00047882 */ /* 0x000fc60000000000 */
[----:B------:R-:W-:Y:S05]  /*c3b0*/  BRA.DIV UR4, `(.L_x_304) ;  /* 0x0000001604387947 */ /* 0x000fea000b800000 */
[----:B------:R-:W2:Y:S02]  /*c3c0*/  S2R R2, SR_TID.X ;  /* 0x0000000000027919 */ /* 0x000ea40000002100 */
[----:B--2---:R-:W-:-:S04]  /*c3d0*/  SHF.R.U32.HI R2, RZ, 0x5, R2 ;  /* 0x00000005ff027819 */ /* 0x004fc80000011602 */
[----:B------:R-:W-:-:S05]  /*c3e0*/  LOP3.LUT R2, R2, 0x3, RZ, 0xc0, !PT ;  /* 0x0000000302027812 */ /* 0x000fca00078ec0ff */
[----:B------:R2:W3:Y:S02]  /*c3f0*/  SHFL.IDX PT, R14, R2, RZ, 0x1f ;  /* 0x00001fff020e7589 */ /* 0x0004e400000e0000 */
.L_x_350:
[----:B---3--:R-:W-:Y:S01]  /*c400*/  ISETP.NE.AND P0, PT, R14, RZ, PT ;  /* 0x000000ff0e00720c */ /* 0x008fe20003f05270 */
[----:B------:R-:W-:-:S12]  /*c410*/  BSSY B0, `(.L_x_305) ;  /* 0x0000027000007945 */ /* 0x000fd80003800000 */
[----:B------:R-:W-:Y:S05]  /*c420*/  @P0 BRA `(.L_x_306) ;  /* 0x0000000000940947 */ /* 0x000fea0003800000 */
[----:B------:R-:W-:-:S03]  /*c430*/  UMOV UR4, 0xffffffff ;  /* 0xffffffff00047882 */ /* 0x000fc60000000000 */
[----:B------:R-:W-:Y:S05]  /*c440*/  BRA.DIV UR4, `(.L_x_307) ;  /* 0x0000001604487947 */ /* 0x000fea000b800000 */
[----:B------:R-:W-:-:S13]  /*c450*/  ELECT P6, URZ, PT ;  /* 0x00000000003f782f */ /* 0x000fda00038c0000 */
.L_x_353:
[----:B------:R-:W-:Y:S05]  /*c460*/  @!P6 BRA `(.L_x_306) ;  /* 0x000000000084e947 */ /* 0x000fea0003800000 */
[----:B--2---:R-:W2:Y:S02]  /*c470*/  LDL R2, [R1+0x30] ;  /* 0x0000300001027983 */ /* 0x004ea40000100800 */
[----:B--2---:R-:W-:-:S13]  /*c480*/  R2UR UR4, R2 ;  /* 0x00000000020472ca */ /* 0x004fda00000e0000 */
[----:B------:R-:W-:-:S06]  /*c490*/  ULOP3.LUT UR4, UR4, 0x2, URZ, 0xfc, !UPT ;  /* 0x0000000204047892 */ /* 0x000fcc000f8efc3f */
[----:B------:R-:W-:-:S05]  /*c4a0*/  IMAD.U32 R2, RZ, RZ, UR4 ;  /* 0x00000004ff027e24 */ /* 0x000fca000f8e00ff */
[----:B------:R-:W-:-:S13]  /*c4b0*/  ISETP.NE.AND P2, PT, R2, 0x3, PT ;  /* 0x000000030200780c */ /* 0x000fda0003f45270 */
[----:B------:R-:W-:Y:S05]  /*c4c0*/  @!P2 BRA `(.L_x_308) ;  /* 0x000000000004a947 */ /* 0x000fea0003800000 */
[----:B------:R-:W-:Y:S01]  /*c4d0*/  BPT.TRAP 0x1 ;  /* 0x000000040000795c */ /* 0x000fe20000300000 */
.L_x_308:
[----:B------:R-:W2:Y:S01]  /*c4e0*/  LDL.LU R7, [R1] ;  /* 0x0000000001077983 */ /* 0x000ea20000300800 */
[----:B------:R-:W-:Y:S02]  /*c4f0*/  VIADD R2, R0, 0x34840 ;  /* 0x0003484000027836 */ /* 0x000fe40000000000 */
[C---:B-1----:R-:W-:Y:S02]  /*c500*/  VIADD R3, R19.reuse, 0x1 ;  /* 0x0000000113037836 */ /* 0x042fe40000000000 */
[----:B0-----:R-:W-:-:S03]  /*c510*/  IMAD R6, R19, 0x8, R2 ;  /* 0x0000000813067824 */ /* 0x001fc600078e0202 */
[----:B------:R-:W-:-:S04]  /*c520*/  ISETP.NE.AND P1, PT, R3, 0x2, PT ;  /* 0x000000020300780c */ /* 0x000fc80003f25270 */
[----:B------:R-:W-:Y:S02]  /*c530*/  SEL R4, RZ, 0x1, P1 ;  /* 0x00000001ff047807 */ /* 0x000fe40000800000 */
[----:B------:R-:W-:Y:S02]  /*c540*/  SEL R3, R3, RZ, P1 ;  /* 0x000000ff03037207 */ /* 0x000fe40000800000 */
[C---:B--2---:R-:W-:Y:S02]  /*c550*/  SHF.L.U32 R5, R7.reuse, 0x1f, RZ ;  /* 0x0000001f07057819 */ /* 0x044fe400000006ff */
[----:B------:R-:W-:Y:S01]  /*c560*/  LOP3.LUT R4, R7, R4, RZ, 0x3c, !PT ;  /* 0x0000000407047212 */ /* 0x000fe200078e3cff */
[----:B------:R-:W-:Y:S01]  /*c570*/  IMAD R7, R3, 0x8, R2 ;  /* 0x0000000803077824 */ /* 0x000fe200078e0202 */
[----:B------:R-:W0:Y:S02]  /*c580*/  SYNCS.PHASECHK.TRANS64.TRYWAIT P0, [R6+URZ], R5 ;  /* 0x00000005060075a7 */ /* 0x000e24000800017f */
[----:B------:R-:W-:Y:S01]  /*c590*/  SHF.L.U32 R2, R4, 0x1f, RZ ;  /* 0x0000001f04027819 */ /* 0x000fe200000006ff */
[----:B0-----:R-:W-:Y:S06]  /*c5a0*/  @!P0 BRA `(.L_x_309) ;  /* 0x0000001400108947 */ /* 0x001fec0003800000 */
.L_x_354:
[----:B------:R-:W1:Y:S02]  /*c5b0*/  SYNCS.PHASECHK.TRANS64.TRYWAIT P0, [R7+URZ], R2 ;  /* 0x00000002070075a7 */ /* 0x000e64000800017f */
[----:B-1----:R-:W-:Y:S05]  /*c5c0*/  @!P0 BRA `(.L_x_310) ;  /* 0x00000014001c8947 */ /* 0x002fea0003800000 */
.L_x_355:
[----:B------:R-:W-:Y:S05]  /*c5d0*/  @!P2 BRA `(.L_x_311) ;  /* 0x000000000004a947 */ /* 0x000fea0003800000 */
[----:B------:R-:W-:Y:S01]  /*c5e0*/  BPT.TRAP 0x1 ;  /* 0x000000040000795c */ /* 0x000fe20000300000 */
.L_x_311:
[----:B------:R-:W-:-:S04]  /*c5f0*/  VIADD R0, R0, 0x34860 ;  /* 0x0003486000007836 */ /* 0x000fc80000000000 */
[----:B------:R-:W-:-:S04]  /*c600*/  IMAD R4, R19, 0x8, R0 ;  /* 0x0000000813047824 */ /* 0x000fc800078e0200 */
[----:B------:R-:W2:Y:S02]  /*c610*/  SYNCS.PHASECHK.TRANS64.TRYWAIT P0, [R4+URZ], R5 ;  /* 0x00000005040075a7 */ /* 0x000ea4000800017f */
[----:B--2---:R-:W-:Y:S05]  /*c620*/  @!P0 BRA `(.L_x_312) ;  /* 0x0000001400188947 */ /* 0x004fea0003800000 */
.L_x_356:
[----:B------:R-:W-:-:S07]  /*c630*/  IMAD R3, R3, 0x8, R0 ;  /* 0x0000000803037824 */ /* 0x000fce00078e0200 */
.L_x_313:
[----:B---3--:R3:W4:Y:S02]  /*c640*/  SYNCS.PHASECHK.TRANS64.TRYWAIT P0, [R3+URZ], R2 ;  /* 0x00000002030075a7 */ /* 0x008724000800017f */
[----:B----4-:R-:W-:Y:S05]  /*c650*/  @!P0 NANOSLEEP.SYNCS 0x989680 ;  /* 0x009896800000895d */ /* 0x010fea0003900000 */
[----:B------:R-:W4:Y:S02]  /*c660*/  @!P0 SYNCS.PHASECHK.TRANS64 P0, [R3+URZ], R2 ;  /* 0x00000002030085a7 */ /* 0x000f24000800007f */
[----:B----4-:R-:W-:Y:S05]  /*c670*/  @!P0 BRA `(.L_x_313) ;  /* 0xfffffffc00f08947 */ /* 0x010fea000383ffff */
.L_x_306:
[----:B------:R-:W-:Y:S05]  /*c680*/  BSYNC B0 ;  /* 0x0000000000007941 */ /* 0x000fea0003800000 */
.L_x_305:
[----:B------:R-:W-:Y:S05]  /*c690*/  EXIT ;  /* 0x000000000000794d */ /* 0x000fea0003800000 */
.L_x_185:
[----:B0-----:R-:W-:-:S04]  /*c6a0*/  IMAD.U32 R3, RZ, RZ, UR38 ;  /* 0x00000026ff037e24 */ /* 0x001fc8000f8e00ff */
[----:B------:R0:W1:Y:S03]  /*c6b0*/  SYNCS.PHASECHK.TRANS64.TRYWAIT P1, [R3+URZ+0x34800], R0 ;  /* 0x03480000030075a7 */ /* 0x000066000802017f */
[----:B-1----:R-:W-:Y:S05]  /*c6c0*/  @!P1 NANOSLEEP.SYNCS 0x989680 ;  /* 0x009896800000995d */ /* 0x002fea0003900000 */
[----:B------:R-:W1:Y:S02]  /*c6d0*/  @!P1 SYNCS.PHASECHK.TRANS64 P1, [R3+URZ+0x34800], R0 ;  /* 0x03480000030095a7 */ /* 0x000e64000802007f */
[----:B-1----:R-:W-:Y:S05]  /*c6e0*/  @!P1 BRA `(.L_x_185) ;  /* 0xfffffffc00ec9947 */ /* 0x002fea000383ffff */
[----:B------:R-:W-:Y:S05]  /*c6f0*/  BRA `(.L_x_314) ;  /* 0xffffff4c00fc7947 */ /* 0x000fea000383ffff */
.L_x_189:
[----:B-1----:R1:W2:Y:S02]  /*c700*/  SYNCS.PHASECHK.TRANS64.TRYWAIT P1, [R6+URZ+0x34830], R3 ;  /* 0x03483003060075a7 */ /* 0x0022a4000802017f */
[----:B--2---:R-:W-:Y:S05]  /*c710*/  @!P1 NANOSLEEP.SYNCS 0x989680 ;  /* 0x009896800000995d */ /* 0x004fea0003900000 */
[----:B------:R-:W2:Y:S02]  /*c720*/  @!P1 SYNCS.PHASECHK.TRANS64 P1, [R6+URZ+0x34830], R3 ;  /* 0x03483003060095a7 */ /* 0x000ea4000802007f */
[----:B--2---:R-:W-:Y:S05]  /*c730*/  @!P1 BRA `(.L_x_189) ;  /* 0xfffffffc00f09947 */ /* 0x004fea000383ffff */
[----:B------:R-:W-:Y:S05]  /*c740*/  BRA `(.L_x_188) ;  /* 0xffffff5000187947 */ /* 0x000fea000383ffff */
.L_x_195:
[----:B-1----:R-:W-:-:S04]  /*c750*/  IMAD.U32 R3, RZ, RZ, UR7 ;  /* 0x00000007ff037e24 */ /* 0x002fc8000f8e00ff */
[----:B------:R1:W2:Y:S03]  /*c760*/  SYNCS.PHASECHK.TRANS64.TRYWAIT P1, [R3+URZ+0x34830], R0 ;  /* 0x03483000030075a7 */ /* 0x0002a6000802017f */
[----:B--2---:R-:W-:Y:S05]  /*c770*/  @!P1 NANOSLEEP.SYNCS 0x989680 ;  /* 0x009896800000995d */ /* 0x004fea0003900000 */
[----:B------:R-:W2:Y:S02]  /*c780*/  @!P1 SYNCS.PHASECHK.TRANS64 P1, [R3+URZ+0x34830], R0 ;  /* 0x03483000030095a7 */ /* 0x000ea4000802007f */
[----:B--2---:R-:W-:Y:S05]  /*c790*/  @!P1 BRA `(.L_x_195) ;  /* 0xfffffffc00ec9947 */ /* 0x004fea000383ffff */
[----:B------:R-:W-:Y:S05]  /*c7a0*/  BRA `(.L_x_194) ;  /* 0xffffff7000f07947 */ /* 0x000fea000383ffff */
.L_x_199:
[----:B-1----:R-:W-:-:S04]  /*c7b0*/  IMAD.U32 R3, RZ, RZ, UR14 ;  /* 0x0000000eff037e24 */ /* 0x002fc8000f8e00ff */
[----:B------:R1:W2:Y:S03]  /*c7c0*/  SYNCS.PHASECHK.TRANS64.TRYWAIT P1, [R3+URZ+0x34850], R0 ;  /* 0x03485000030075a7 */ /* 0x0002a6000802017f */
[----:B--2---:R-:W-:Y:S05]  /*c7d0*/  @!P1 NANOSLEEP.SYNCS 0x989680 ;  /* 0x009896800000995d */ /* 0x004fea0003900000 */
[----:B------:R-:W2:Y:S02]  /*c7e0*/  @!P1 SYNCS.PHASECHK.TRANS64 P1, [R3+URZ+0x34850], R0 ;  /* 0x03485000030095a7 */ /* 0x000ea4000802007f */
[----:B--2---:R-:W-:Y:S05]  /*c7f0*/  @!P1 BRA `(.L_x_199) ;  /* 0xfffffffc00ec9947 */ /* 0x004fea000383ffff */
[----:B------:R-:W-:Y:S05]  /*c800*/  BRA `(.L_x_198) ;  /* 0xffffff7c00207947 */ /* 0x000fea000383ffff */
.L_x_206:
[----:B-1----:R-:W-:-:S04]  /*c810*/  IMAD.U32 R5, RZ, RZ, UR9 ;  /* 0x00000009ff057e24 */ /* 0x002fc8000f8e00ff */
[----:B------:R1:W2:Y:S03]  /*c820*/  SYNCS.PHASECHK.TRANS64.TRYWAIT P1, [R5+URZ+0x34850], R4 ;  /* 0x03485004050075a7 */ /* 0x0002a6000802017f */
[----:B--2---:R-:W-:Y:S05]  /*c830*/  @!P1 NANOSLEEP.SYNCS 0x989680 ;  /* 0x009896800000995d */ /* 0x004fea0003900000 */
[----:B------:R-:W2:Y:S02]  /*c840*/  @!P1 SYNCS.PHASECHK.TRANS64 P1, [R5+URZ+0x34850], R4 ;  /* 0x03485004050095a7 */ /* 0x000ea4000802007f */
[----:B--2---:R-:W-:Y:S05]  /*c850*/  @!P1 BRA `(.L_x_206) ;  /* 0xfffffffc00ec9947 */ /* 0x004fea000383ffff */
[----:B------:R-:W-:Y:S05]  /*c860*/  BRA `(.L_x_205) ;  /* 0xffffff9800147947 */ /* 0x000fea000383ffff */
.L_x_221:
[----:B------:R-:W0:Y:S01]  /*c870*/  S2R R6, SR_TID.X ;  /* 0x0000000000067919 */ /* 0x000e220000002100 */
[----:B------:R-:W-:Y:S01]  /*c880*/  BSSY B0, `(.L_x_315) ;  /* 0x000000a000007945 */ /* 0x000fe20003800000 */
[----:B------:R-:W-:Y:S02]  /*c890*/  IMAD.MOV.U32 R12, RZ, RZ, RZ ;  /* 0x000000ffff0c7224 */ /* 0x000fe400078e00ff */
[----:B------:R-:W-:Y:S02]  /*c8a0*/  IMAD.MOV.U32 R11, RZ, RZ, 0x1f ;  /* 0x0000001fff0b7424 */ /* 0x000fe400078e00ff */
[----:B------:R-:W-:Y:S01]  /*c8b0*/  IMAD.MOV.U32 R15, RZ, RZ, -0x1 ;  /* 0xffffffffff0f7424 */ /* 0x000fe200078e00ff */
[----:B0-----:R-:W-:-:S04]  /*c8c0*/  SHF.R.U32.HI R6, RZ, 0x5, R6 ;  /* 0x00000005ff067819 */ /* 0x001fc80000011606 */
[----:B------:R-:W-:-:S05]  /*c8d0*/  LOP3.LUT R6, R6, 0x3, RZ, 0xc0, !PT ;  /* 0x0000000306067812 */ /* 0x000fca00078ec0ff */
[----:B------:R-:W-:-:S07]  /*c8e0*/  IMAD.MOV.U32 R13, RZ, RZ, R6 ;  /* 0x000000ffff0d7224 */ /* 0x000fce00078e0006 */
[----:B-1----:R-:W-:Y:S05]  /*c8f0*/  WARPSYNC.COLLECTIVE R15, `(.L_x_316) ;  /* 0x000000000f087348 */ /* 0x002fea0003c00000 */
[----:B------:R0:W2:Y:S02]  /*c900*/  SHFL.IDX P6, R14, R13, R12, R11 ;  /* 0x0000000c0d0e7389 */ /* 0x0000a400000c000b */
[----:B012---:R-:W-:Y:S01]  /*c910*/  ENDCOLLECTIVE ;  /* 0x000000000000791b */ /* 0x007fe20003800000 */
.L_x_316:
[----:B------:R-:W-:Y:S05]  /*c920*/  BSYNC B0 ;  /* 0x0000000000007941 */ /* 0x000fea0003800000 */
.L_x_315:
[----:B------:R-:W-:Y:S05]  /*c930*/  BRA `(.L_x_317) ;  /* 0xffffffbc009c7947 */ /* 0x000fea000383ffff */
.L_x_223:
[----:B------:R-:W-:Y:S01]  /*c940*/  BSSY B0, `(.L_x_318) ;  /* 0x0000006000007945 */ /* 0x000fe20003800000 */
[----:B------:R-:W-:-:S07]  /*c950*/  IMAD.MOV.U32 R15, RZ, RZ, -0x1 ;  /* 0xffffffffff0f7424 */ /* 0x000fce00078e00ff */
[----:B01----:R-:W-:Y:S05]  /*c960*/  WARPSYNC.COLLECTIVE R15, `(.L_x_319) ;  /* 0x000000000f0c7348 */ /* 0x003fea0003c00000 */
[----:B------:R-:W-:Y:S02]  /*c970*/  ELECT P6, UR62, PT ;  /* 0x00000000003e782f */ /* 0x000fe400038c0000 */
[----:B------:R-:W-:Y:S01]  /*c980*/  MOV R14, UR62 ;  /* 0x0000003e000e7c02 */ /* 0x000fe20008000f00 */
[----:B01----:R-:W-:Y:S10]  /*c990*/  ENDCOLLECTIVE ;  /* 0x000000000000791b */ /* 0x003ff40003800000 */
.L_x_319:
[----:B------:R-:W-:Y:S05]  /*c9a0*/  BSYNC B0 ;  /* 0x0000000000007941 */ /* 0x000fea0003800000 */
.L_x_318:
[----:B------:R-:W-:Y:S05]  /*c9b0*/  BRA `(.L_x_320) ;  /* 0xffffffbc009c7947 */ /* 0x000fea000383ffff */
.L_x_225:
[----:B---3--:R3:W4:Y:S02]  /*c9c0*/  SYNCS.PHASECHK.TRANS64.TRYWAIT P0, [R2+URZ+0x34840], R3 ;  /* 0x03484003020075a7 */ /* 0x008724000800017f */
[----:B----4-:R-:W-:Y:S05]  /*c9d0*/  @!P0 NANOSLEEP.SYNCS 0x989680 ;  /* 0x009896800000895d */ /* 0x010fea0003900000 */
[----:B------:R-:W4:Y:S02]  /*c9e0*/  @!P0 SYNCS.PHASECHK.TRANS64 P0, [R2+URZ+0x34840], R3 ;  /* 0x03484003020085a7 */ /* 0x000f24000800007f */
[----:B----4-:R-:W-:Y:S05]  /*c9f0*/  @!P0 BRA `(.L_x_225) ;  /* 0xfffffffc00f08947 */ /* 0x010fea000383ffff */
[----:B------:R-:W-:Y:S05]  /*ca00*/  BRA `(.L_x_321) ;  /* 0xffffffbc00f07947 */ /* 0x000fea000383ffff */
.L_x_229:
        /* <DEDUP_REMOVED lines=8> */
.L_x_322:
[----:B------:R-:W-:Y:S01]  /*ca90*/  IMAD.MOV.U32 R13, RZ, RZ, R0 ;  /* 0x000000ffff0d7224 */ /* 0x000fe200078e0000 */
[----:B------:R-:W-:Y:S01]  /*caa0*/  LOP3.LUT R7, R7, 0x7f, RZ, 0xc0, !PT ;  /* 0x0000007f07077812 */ /* 0x000fe200078ec0ff */
[----:B------:R-:W-:-:S07]  /*cab0*/  IMAD.MOV.U32 R6, RZ, RZ, R14 ;  /* 0x000000ffff067224 */ /* 0x000fce00078e000e */
[----:B------:R-:W-:Y:S05]  /*cac0*/  WARPSYNC.COLLECTIVE R15, `(.L_x_323) ;  /* 0x000000000f087348 */ /* 0x000fea0003c00000 */
[----:B------:R0:W1:Y:S02]  /*cad0*/  SHFL.IDX P6, R14, R13, R12, R11 ;  /* 0x0000000c0d0e7389 */ /* 0x00006400000c000b */
[----:B01----:R-:W-:Y:S01]  /*cae0*/  ENDCOLLECTIVE ;  /* 0x000000000000791b */ /* 0x003fe20003800000 */
.L_x_323:
        /* <DEDUP_REMOVED lines=12> */
.L_x_324:
        /* <DEDUP_REMOVED lines=9> */
[----:B------:R-:W-:Y:S04]  /*cc40*/  @!P2 LDGSTS.E.BYPASS.LTC128B.128 [R9+0x10400], desc[UR60][R6.64], !P3 ;  /* 0x104000000609afae */ /* 0x000fe8000d901d7c */
[----:B------:R-:W-:Y:S04]  /*cc50*/  @!P2 LDGSTS.E.BYPASS.LTC128B.128 [R9+0x14400], desc[UR60][R6.64+0x80], !P0 ;  /* 0x144000800609afae */ /* 0x000fe8000c101d7c */
[----:B------:R0:W-:Y:S01]  /*cc60*/  @!P2 LDGSTS.E.BYPASS.LTC128B.128 [R9+0x18400], desc[UR60][R6.64+0x100], !P1 ;  /* 0x184001000609afae */ /* 0x0001e2000c901d7c */
[----:B------:R-:W-:Y:S01]  /*cc70*/  ISETP.GE.AND P2, PT, R5, R3, PT ;  /* 0x000000030500720c */ /* 0x000fe20003f46270 */
[----:B------:R-:W-:-:S02]  /*cc80*/  VIADD R5, R4, 0x20 ;  /* 0x0000002004057836 */ /* 0x000fc40000000000 */
[----:B0-----:R-:W-:-:S10]  /*cc90*/  IMAD.MOV.U32 R6, RZ, RZ, R14 ;  /* 0x000000ffff067224 */ /* 0x001fd400078e000e */
[----:B------:R-:W-:Y:S05]  /*cca0*/  WARPSYNC.COLLECTIVE R15, `(.L_x_325) ;  /* 0x000000000f087348 */ /* 0x000fea0003c00000 */
[----:B------:R0:W1:Y:S02]  /*ccb0*/  SHFL.IDX P6, R14, R13, R12, R11 ;  /* 0x0000000c0d0e7389 */ /* 0x00006400000c000b */
[----:B01----:R-:W-:Y:S01]  /*ccc0*/  ENDCOLLECTIVE ;  /* 0x000000000000791b */ /* 0x003fe20003800000 */
.L_x_325:
[----:B------:R-:W-:Y:S02]  /*ccd0*/  IMAD.MOV.U32 R13, RZ, RZ, R2 ;  /* 0x000000ffff0d7224 */ /* 0x000fe400078e0002 */
[----:B------:R-:W-:Y:S02]  /*cce0*/  IMAD.MOV.U32 R12, RZ, RZ, 0x2 ;  /* 0x00000002ff0c7424 */ /* 0x000fe400078e00ff */
[----:B------:R-:W-:-:S07]  /*ccf0*/  IMAD.MOV.U32 R7, RZ, RZ, R14 ;  /* 0x000000ffff077224 */ /* 0x000fce00078e000e */
[----:B------:R-:W-:Y:S05]  /*cd00*/  WARPSYNC.COLLECTIVE R15, `(.L_x_326) ;  /* 0x000000000f087348 */ /* 0x000fea0003c00000 */
[----:B------:R0:W1:Y:S02]  /*cd10*/  SHFL.IDX P6, R14, R13, R12, R11 ;  /* 0x0000000c0d0e7389 */ /* 0x00006400000c000b */
[----:B01----:R-:W-:Y:S01]  /*cd20*/  ENDCOLLECTIVE ;  /* 0x000000000000791b */ /* 0x003fe20003800000 */
.L_x_326:
        /* <DEDUP_REMOVED lines=18> */
.L_x_327:
[----:B------:R-:W-:Y:S02]  /*ce50*/  IMAD.MOV.U32 R13, RZ, RZ, R2 ;  /* 0x000000ffff0d7224 */ /* 0x000fe400078e0002 */
[----:B------:R-:W-:Y:S02]  /*ce60*/  IMAD.MOV.U32 R12, RZ, RZ, 0x3 ;  /* 0x00000003ff0c7424 */ /* 0x000fe400078e00ff */
[----:B------:R-:W-:-:S07]  /*ce70*/  IMAD.MOV.U32 R7, RZ, RZ, R14 ;  /* 0x000000ffff077224 */ /* 0x000fce00078e000e */
[----:B------:R-:W-:Y:S05]  /*ce80*/  WARPSYNC.COLLECTIVE R15, `(.L_x_328) ;  /* 0x000000000f087348 */ /* 0x000fea0003c00000 */
[----:B------:R0:W1:Y:S02]  /*ce90*/  SHFL.IDX P6, R14, R13, R12, R11 ;  /* 0x0000000c0d0e7389 */ /* 0x00006400000c000b */
[----:B01----:R-:W-:Y:S01]  /*cea0*/  ENDCOLLECTIVE ;  /* 0x000000000000791b */ /* 0x003fe20003800000 */
.L_x_328:
        /* <DEDUP_REMOVED lines=18> */
.L_x_329:
[----:B------:R-:W-:Y:S02]  /*cfd0*/  IMAD.MOV.U32 R13, RZ, RZ, R2 ;  /* 0x000000ffff0d7224 */ /* 0x000fe400078e0002 */
[----:B------:R-:W-:Y:S02]  /*cfe0*/  IMAD.MOV.U32 R12, RZ, RZ, 0x4 ;  /* 0x00000004ff0c7424 */ /* 0x000fe400078e00ff */
[----:B------:R-:W-:-:S07]  /*cff0*/  IMAD.MOV.U32 R7, RZ, RZ, R14 ;  /* 0x000000ffff077224 */ /* 0x000fce00078e000e */
[----:B------:R-:W-:Y:S05]  /*d000*/  WARPSYNC.COLLECTIVE R15, `(.L_x_330) ;  /* 0x000000000f087348 */ /* 0x000fea0003c00000 */
[----:B------:R0:W1:Y:S02]  /*d010*/  SHFL.IDX P6, R14, R13, R12, R11 ;  /* 0x0000000c0d0e7389 */ /* 0x00006400000c000b */
[----:B01----:R-:W-:Y:S01]  /*d020*/  ENDCOLLECTIVE ;  /* 0x000000000000791b */ /* 0x003fe20003800000 */
.L_x_330:
        /* <DEDUP_REMOVED lines=18> */
.L_x_331:
[----:B------:R-:W-:Y:S02]  /*d150*/  IMAD.MOV.U32 R13, RZ, RZ, R2 ;  /* 0x000000ffff0d7224 */ /* 0x000fe400078e0002 */
[----:B------:R-:W-:Y:S02]  /*d160*/  IMAD.MOV.U32 R12, RZ, RZ, 0x5 ;  /* 0x00000005ff0c7424 */ /* 0x000fe400078e00ff */
[----:B------:R-:W-:-:S07]  /*d170*/  IMAD.MOV.U32 R7, RZ, RZ, R14 ;  /* 0x000000ffff077224 */ /* 0x000fce00078e000e */
[----:B------:R-:W-:Y:S05]  /*d180*/  WARPSYNC.COLLECTIVE R15, `(.L_x_332) ;  /* 0x000000000f087348 */ /* 0x000fea0003c00000 */
[----:B------:R0:W1:Y:S02]  /*d190*/  SHFL.IDX P6, R14, R13, R12, R11 ;  /* 0x0000000c0d0e7389 */ /* 0x00006400000c000b */
[----:B01----:R-:W-:Y:S01]  /*d1a0*/  ENDCOLLECTIVE ;  /* 0x000000000000791b */ /* 0x003fe20003800000 */
.L_x_332:
        /* <DEDUP_REMOVED lines=18> */
.L_x_333:
[----:B------:R-:W-:Y:S02]  /*d2d0*/  IMAD.MOV.U32 R13, RZ, RZ, R2 ;  /* 0x000000ffff0d7224 */ /* 0x000fe400078e0002 */
[----:B------:R-:W-:Y:S02]  /*d2e0*/  IMAD.MOV.U32 R12, RZ, RZ, 0x6 ;  /* 0x00000006ff0c7424 */ /* 0x000fe400078e00ff */
[----:B------:R-:W-:-:S07]  /*d2f0*/  IMAD.MOV.U32 R7, RZ, RZ, R14 ;  /* 0x000000ffff077224 */ /* 0x000fce00078e000e */
[----:B------:R-:W-:Y:S05]  /*d300*/  WARPSYNC.COLLECTIVE R15, `(.L_x_334) ;  /* 0x000000000f087348 */ /* 0x000fea0003c00000 */
[----:B------:R0:W1:Y:S02]  /*d310*/  SHFL.IDX P6, R14, R13, R12, R11 ;  /* 0x0000000c0d0e7389 */ /* 0x00006400000c000b */
[----:B01----:R-:W-:Y:S01]  /*d320*/  ENDCOLLECTIVE ;  /* 0x000000000000791b */ /* 0x003fe20003800000 */
.L_x_334:
        /* <DEDUP_REMOVED lines=13> */
[----:B0-----:R-:W-:-:S12]  /*d400*/  IMAD.MOV.U32 R6, RZ, RZ, R14 ;  /* 0x000000ffff067224 */ /* 0x001fd800078e000e */
[----:B------:R-:W-:Y:S05]  /*d410*/  WARPSYNC.COLLECTIVE R15, `(.L_x_335) ;  /* 0x000000000f087348 */ /* 0x000fea0003c00000 */
[----:B------:R0:W1:Y:S02]  /*d420*/  SHFL.IDX P6, R14, R13, R12, R11 ;  /* 0x0000000c0d0e7389 */ /* 0x00006400000c000b */
[----:B01----:R-:W-:Y:S01]  /*d430*/  ENDCOLLECTIVE ;  /* 0x000000000000791b */ /* 0x003fe20003800000 */
.L_x_335:
[----:B------:R-:W-:Y:S02]  /*d440*/  IMAD.MOV.U32 R13, RZ, RZ, R2 ;  /* 0x000000ffff0d7224 */ /* 0x000fe400078e0002 */
[----:B------:R-:W-:Y:S02]  /*d450*/  IMAD.MOV.U32 R12, RZ, RZ, 0x7 ;  /* 0x00000007ff0c7424 */ /* 0x000fe400078e00ff */
[----:B------:R-:W-:-:S07]  /*d460*/  IMAD.MOV.U32 R7, RZ, RZ, R14 ;  /* 0x000000ffff077224 */ /* 0x000fce00078e000e */
[----:B------:R-:W-:Y:S05]  /*d470*/  WARPSYNC.COLLECTIVE R15, `(.L_x_336) ;  /* 0x000000000f087348 */ /* 0x000fea0003c00000 */
[----:B------:R0:W1:Y:S02]  /*d480*/  SHFL.IDX P6, R14, R13, R12, R11 ;  /* 0x0000000c0d0e7389 */ /* 0x00006400000c000b */
[----:B01----:R-:W-:Y:S01]  /*d490*/  ENDCOLLECTIVE ;  /* 0x000000000000791b */ /* 0x003fe20003800000 */
.L_x_336:
[----:B------:R-:W-:-:S05]  /*d4a0*/  @!P2 LEA R7, P4, R10, R7, 0x1 ;  /* 0x000000070a07a211 */ /* 0x000fca00078808ff */
[----:B------:R-:W-:-:S05]  /*d4b0*/  @!P2 IMAD.X R6, RZ, RZ, R6, P4 ;  /* 0x000000ffff06a224 */ /* 0x000fca00020e0606 */
[----:B------:R-:W-:Y:S01]  /*d4c0*/  @!P2 LOP3.LUT R7, R7, R6, RZ, 0x3c, !PT ;  /* 0x000000060707a212 */ /* 0x000fe200078e3cff */
[----:B------:R-:W-:-:S03]  /*d4d0*/  IMAD.MOV.U32 R13, RZ, RZ, R0 ;  /* 0x000000ffff0d7224 */ /* 0x000fc600078e0000 */
[----:B------:R-:W-:-:S04]  /*d4e0*/  @!P2 LOP3.LUT R6, R7, R6, RZ, 0x3c, !PT ;  /* 0x000000060706a212 */ /* 0x000fc800078e3cff */
[----:B------:R-:W-:Y:S01]  /*d4f0*/  @!P2 LOP3.LUT R7, R7, R6, RZ, 0x3c, !PT ;  /* 0x000000060707a212 */ /* 0x000fe200078e3cff */
[----:B------:R-:W-:-:S07]  /*d500*/  IMAD.MOV.U32 R5, RZ, RZ, R14 ;  /* 0x000000ffff057224 */ /* 0x000fce00078e000e */
[----:B------:R-:W-:Y:S05]  /*d510*/  WARPSYNC.COLLECTIVE R15, `(.L_x_337) ;  /* 0x000000000f087348 */ /* 0x000fea0003c00000 */
[----:B------:R0:W1:Y:S02]  /*d520*/  SHFL.IDX P6, R14, R13, R12, R11 ;  /* 0x0000000c0d0e7389 */ /* 0x00006400000c000b */
[----:B01----:R-:W-:Y:S01]  /*d530*/  ENDCOLLECTIVE ;  /* 0x000000000000791b */ /* 0x003fe20003800000 */
.L_x_337:
[----:B------:R-:W-:Y:S01]  /*d540*/  @!PT LDS RZ, [RZ] ;  /* 0x00000000fffff984 */ /* 0x000fe20000000800 */
[----:B------:R-:W-:Y:S01]  /*d550*/  @!PT LDS RZ, [RZ] ;  /* 0x00000000fffff984 */ /* 0x000fe20000000800 */
[----:B------:R-:W-:Y:S01]  /*d560*/  @!PT LDS RZ, [RZ] ;  /* 0x00000000fffff984 */ /* 0x000fe20000000800 */
[----:B------:R0:W-:Y:S04]  /*d570*/  @!P2 LDGSTS.E.BYPASS.LTC128B.128 [R9+0x13400], desc[UR60][R6.64], !P3 ;  /* 0x134000000609afae */ /* 0x0001e8000d901d7c */
[----:B------:R0:W-:Y:S04]  /*d580*/  @!P2 LDGSTS.E.BYPASS.LTC128B.128 [R9+0x17400], desc[UR60][R6.64+0x80], !P0 ;  /* 0x174000800609afae */ /* 0x0001e8000c101d7c */
[----:B------:R0:W-:Y:S01]  /*d590*/  @!P2 LDGSTS.E.BYPASS.LTC128B.128 [R9+0x1b400], desc[UR60][R6.64+0x100], !P1 ;  /* 0x1b4001000609afae */ /* 0x0001e2000c901d7c */
[----:B------:R-:W-:Y:S01]  /*d5a0*/  IMAD.MOV.U32 R0, RZ, RZ, R14 ;  /* 0x000000ffff007224 */ /* 0x000fe200078e000e */
[----:B------:R-:W-:Y:S06]  /*d5b0*/  BRA `(.L_x_338) ;  /* 0xffffffc000a87947 */ /* 0x000fec000383ffff */
.L_x_233:
[----:B--2---:R-:W-:-:S04]  /*d5c0*/  IMAD.U32 R3, RZ, RZ, UR36 ;  /* 0x00000024ff037e24 */ /* 0x004fc8000f8e00ff */
[----:B------:R2:W3:Y:S03]  /*d5d0*/  SYNCS.PHASECHK.TRANS64.TRYWAIT P0, [R3+URZ+0x34820], R0 ;  /* 0x03482000030075a7 */ /* 0x0004e6000800017f */
[----:B---3--:R-:W-:Y:S05]  /*d5e0*/  @!P0 NANOSLEEP.SYNCS 0x989680 ;  /* 0x009896800000895d */ /* 0x008fea0003900000 */
[----:B------:R-:W3:Y:S02]  /*d5f0*/  @!P0 SYNCS.PHASECHK.TRANS64 P0, [R3+URZ+0x34820], R0 ;  /* 0x03482000030085a7 */ /* 0x000ee4000800007f */
[----:B---3--:R-:W-:Y:S05]  /*d600*/  @!P0 BRA `(.L_x_233) ;  /* 0xfffffffc00ec8947 */ /* 0x008fea000383ffff */
[----:B------:R-:W-:Y:S05]  /*d610*/  BRA `(.L_x_339) ;  /* 0xffffffc000f87947 */ /* 0x000fea000383ffff */
.L_x_240:
[----:B-1----:R1:W2:Y:S02]  /*d620*/  SYNCS.PHASECHK.TRANS64.TRYWAIT P0, [R3+URZ+0x34840], R2 ;  /* 0x03484002030075a7 */ /* 0x0022a4000800017f */
[----:B--2---:R-:W-:Y:S05]  /*d630*/  @!P0 NANOSLEEP.SYNCS 0x989680 ;  /* 0x009896800000895d */ /* 0x004fea0003900000 */
[----:B------:R-:W2:Y:S02]  /*d640*/  @!P0 SYNCS.PHASECHK.TRANS64 P0, [R3+URZ+0x34840], R2 ;  /* 0x03484002030085a7 */ /* 0x000ea4000800007f */
[----:B--2---:R-:W-:Y:S05]  /*d650*/  @!P0 BRA `(.L_x_240) ;  /* 0xfffffffc00f08947 */ /* 0x004fea000383ffff */
[----:B------:R-:W-:Y:S05]  /*d660*/  BRA `(.L_x_340) ;  /* 0xffffffc400a47947 */ /* 0x000fea000383ffff */
.L_x_248:
[----:B0-----:R0:W1:Y:S02]  /*d670*/  SYNCS.PHASECHK.TRANS64.TRYWAIT P0, [R2+URZ+0x34860], R3 ;  /* 0x03486003020075a7 */ /* 0x001064000800017f */
[----:B-1----:R-:W-:Y:S05]  /*d680*/  @!P0 NANOSLEEP.SYNCS 0x989680 ;  /* 0x009896800000895d */ /* 0x002fea0003900000 */
[----:B------:R-:W1:Y:S02]  /*d690*/  @!P0 SYNCS.PHASECHK.TRANS64 P0, [R2+URZ+0x34860], R3 ;  /* 0x03486003020085a7 */ /* 0x000e64000800007f */
[----:B-1----:R-:W-:Y:S05]  /*d6a0*/  @!P0 BRA `(.L_x_248) ;  /* 0xfffffffc00f08947 */ /* 0x002fea000383ffff */
[----:B------:R-:W-:Y:S05]  /*d6b0*/  BRA `(.L_x_341) ;  /* 0xffffffc800e07947 */ /* 0x000fea000383ffff */
.L_x_259:
[----:B-1----:R1:W2:Y:S02]  /*d6c0*/  SYNCS.PHASECHK.TRANS64.TRYWAIT P0, [R3+URZ+0x34840], R2 ;  /* 0x03484002030075a7 */ /* 0x0022a4000800017f */
[----:B--2---:R-:W-:Y:S05]  /*d6d0*/  @!P0 NANOSLEEP.SYNCS 0x989680 ;  /* 0x009896800000895d */ /* 0x004fea0003900000 */
[----:B------:R-:W2:Y:S02]  /*d6e0*/  @!P0 SYNCS.PHASECHK.TRANS64 P0, [R3+URZ+0x34840], R2 ;  /* 0x03484002030085a7 */ /* 0x000ea4000800007f */
[----:B--2---:R-:W-:Y:S05]  /*d6f0*/  @!P0 BRA `(.L_x_259) ;  /* 0xfffffffc00f08947 */ /* 0x004fea000383ffff */
[----:B------:R-:W-:Y:S05]  /*d700*/  BRA `(.L_x_342) ;  /* 0xffffffd0007c7947 */ /* 0x000fea000383ffff */
.L_x_267:
[----:B0-----:R0:W1:Y:S02]  /*d710*/  SYNCS.PHASECHK.TRANS64.TRYWAIT P0, [R2+URZ+0x34860], R3 ;  /* 0x03486003020075a7 */ /* 0x001064000800017f */
[----:B-1----:R-:W-:Y:S05]  /*d720*/  @!P0 NANOSLEEP.SYNCS 0x989680 ;  /* 0x009896800000895d */ /* 0x002fea0003900000 */
[----:B------:R-:W1:Y:S02]  /*d730*/  @!P0 SYNCS.PHASECHK.TRANS64 P0, [R2+URZ+0x34860], R3 ;  /* 0x03486003020085a7 */ /* 0x000e64000800007f */
[----:B-1----:R-:W-:Y:S05]  /*d740*/  @!P0 BRA `(.L_x_267) ;  /* 0xfffffffc00f08947 */ /* 0x002fea000383ffff */
[----:B------:R-:W-:Y:S05]  /*d750*/  BRA `(.L_x_343) ;  /* 0xffffffd400b87947 */ /* 0x000fea000383ffff */
.L_x_277:
[----:B--2---:R2:W3:Y:S02]  /*d760*/  SYNCS.PHASECHK.TRANS64.TRYWAIT P0, [R3+URZ+0x34840], R2 ;  /* 0x03484002030075a7 */ /* 0x0044e4000800017f */
[----:B---3--:R-:W-:Y:S05]  /*d770*/  @!P0 NANOSLEEP.SYNCS 0x989680 ;  /* 0x009896800000895d */ /* 0x008fea0003900000 */
[----:B------:R-:W3:Y:S02]  /*d780*/  @!P0 SYNCS.PHASECHK.TRANS64 P0, [R3+URZ+0x34840], R2 ;  /* 0x03484002030085a7 */ /* 0x000ee4000800007f */
[----:B---3--:R-:W-:Y:S05]  /*d790*/  @!P0 BRA `(.L_x_277) ;  /* 0xfffffffc00f08947 */ /* 0x008fea000383ffff */
[----:B------:R-:W-:Y:S05]  /*d7a0*/  BRA `(.L_x_344) ;  /* 0xffffffdc002c7947 */ /* 0x000fea000383ffff */
.L_x_285:
[----:B0-----:R0:W1:Y:S02]  /*d7b0*/  SYNCS.PHASECHK.TRANS64.TRYWAIT P0, [R2+URZ+0x34860], R5 ;  /* 0x03486005020075a7 */ /* 0x001064000800017f */
[----:B-1----:R-:W-:Y:S05]  /*d7c0*/  @!P0 NANOSLEEP.SYNCS 0x989680 ;  /* 0x009896800000895d */ /* 0x002fea0003900000 */
[----:B------:R-:W1:Y:S02]  /*d7d0*/  @!P0 SYNCS.PHASECHK.TRANS64 P0, [R2+URZ+0x34860], R5 ;  /* 0x03486005020085a7 */ /* 0x000e64000800007f */
[----:B-1----:R-:W-:Y:S05]  /*d7e0*/  @!P0 BRA `(.L_x_285) ;  /* 0xfffffffc00f08947 */ /* 0x002fea000383ffff */
[----:B------:R-:W-:Y:S05]  /*d7f0*/  BRA `(.L_x_345) ;  /* 0xffffffe000647947 */ /* 0x000fea000383ffff */
.L_x_295:
[----:B--2---:R2:W3:Y:S02]  /*d800*/  SYNCS.PHASECHK.TRANS64.TRYWAIT P0, [R0+URZ+0x34860], R3 ;  /* 0x03486003000075a7 */ /* 0x0044e4000800017f */
[----:B---3--:R-:W-:Y:S05]  /*d810*/  @!P0 NANOSLEEP.SYNCS 0x989680 ;  /* 0x009896800000895d */ /* 0x008fea0003900000 */
[----:B------:R-:W3:Y:S02]  /*d820*/  @!P0 SYNCS.PHASECHK.TRANS64 P0, [R0+URZ+0x34860], R3 ;  /* 0x03486003000085a7 */ /* 0x000ee4000800007f */
[----:B---3--:R-:W-:Y:S05]  /*d830*/  @!P0 BRA `(.L_x_295) ;  /* 0xfffffffc00f08947 */ /* 0x008fea000383ffff */
[----:B------:R-:W-:Y:S05]  /*d840*/  BRA `(.L_x_346) ;  /* 0xffffffe400787947 */ /* 0x000fea000383ffff */
.L_x_303:
[----:B-1----:R1:W2:Y:S02]  /*d850*/  SYNCS.PHASECHK.TRANS64.TRYWAIT P0, [R0+URZ+0x34820], R3 ;  /* 0x03482003000075a7 */ /* 0x0022a4000800017f */
[----:B--2---:R-:W-:Y:S05]  /*d860*/  @!P0 NANOSLEEP.SYNCS 0x989680 ;  /* 0x009896800000895d */ /* 0x004fea0003900000 */
[----:B------:R-:W2:Y:S02]  /*d870*/  @!P0 SYNCS.PHASECHK.TRANS64 P0, [R0+URZ+0x34820], R3 ;  /* 0x03482003000085a7 */ /* 0x000ea4000800007f */
[----:B--2---:R-:W-:Y:S05]  /*d880*/  @!P0 BRA `(.L_x_303) ;  /* 0xfffffffc00f08947 */ /* 0x004fea000383ffff */
[----:B------:R-:W-:Y:S05]  /*d890*/  BRA `(.L_x_347) ;  /* 0xffffffe800bc7947 */ /* 0x000fea000383ffff */
.L_x_304:
[----:B------:R-:W2:Y:S01]  /*d8a0*/  S2R R2, SR_TID.X ;  /* 0x0000000000027919 */ /* 0x000ea20000002100 */
[----:B------:R-:W-:Y:S01]  /*d8b0*/  BSSY B0, `(.L_x_348) ;  /* 0x000000a000007945 */ /* 0x000fe20003800000 */
[----:B------:R-:W-:Y:S02]  /*d8c0*/  IMAD.MOV.U32 R12, RZ, RZ, RZ ;  /* 0x000000ffff0c7224 */ /* 0x000fe400078e00ff */
[----:B------:R-:W-:Y:S02]  /*d8d0*/  IMAD.MOV.U32 R11, RZ, RZ, 0x1f ;  /* 0x0000001fff0b7424 */ /* 0x000fe400078e00ff */
[----:B------:R-:W-:Y:S01]  /*d8e0*/  IMAD.MOV.U32 R15, RZ, RZ, -0x1 ;  /* 0xffffffffff0f7424 */ /* 0x000fe200078e00ff */
[----:B--2---:R-:W-:-:S04]  /*d8f0*/  SHF.R.U32.HI R2, RZ, 0x5, R2 ;  /* 0x00000005ff027819 */ /* 0x004fc80000011602 */
[----:B------:R-:W-:-:S05]  /*d900*/  LOP3.LUT R2, R2, 0x3, RZ, 0xc0, !PT ;  /* 0x0000000302027812 */ /* 0x000fca00078ec0ff */
[----:B------:R-:W-:-:S07]  /*d910*/  IMAD.MOV.U32 R13, RZ, RZ, R2 ;  /* 0x000000ffff0d7224 */ /* 0x000fce00078e0002 */
[----:B01----:R-:W-:Y:S05]  /*d920*/  WARPSYNC.COLLECTIVE R15, `(.L_x_349) ;  /* 0x000000000f087348 */ /* 0x003fea0003c00000 */
[----:B------:R2:W3:Y:S02]  /*d930*/  SHFL.IDX P6, R14, R13, R12, R11 ;  /* 0x0000000c0d0e7389 */ /* 0x0004e400000c000b */
[----:B0123--:R-:W-:Y:S01]  /*d940*/  ENDCOLLECTIVE ;  /* 0x000000000000791b */ /* 0x00ffe20003800000 */
.L_x_349:
[----:B------:R-:W-:Y:S05]  /*d950*/  BSYNC B0 ;  /* 0x0000000000007941 */ /* 0x000fea0003800000 */
.L_x_348:
[----:B------:R-:W-:Y:S05]  /*d960*/  BRA `(.L_x_350) ;  /* 0xffffffe800a47947 */ /* 0x000fea000383ffff */
.L_x_307:
[----:B------:R-:W-:Y:S01]  /*d970*/  BSSY B1, `(.L_x_351) ;  /* 0x0000006000017945 */ /* 0x000fe20003800000 */
[----:B------:R-:W-:-:S07]  /*d980*/  IMAD.MOV.U32 R15, RZ, RZ, -0x1 ;  /* 0xffffffffff0f7424 */ /* 0x000fce00078e00ff */
[----:B012---:R-:W-:Y:S05]  /*d990*/  WARPSYNC.COLLECTIVE R15, `(.L_x_352) ;  /* 0x000000000f0c7348 */ /* 0x007fea0003c00000 */
[----:B------:R-:W-:Y:S02]  /*d9a0*/  ELECT P6, UR62, PT ;  /* 0x00000000003e782f */ /* 0x000fe400038c0000 */
[----:B------:R-:W-:Y:S01]  /*d9b0*/  MOV R14, UR62 ;  /* 0x0000003e000e7c02 */ /* 0x000fe20008000f00 */
[----:B012---:R-:W-:Y:S10]  /*d9c0*/  ENDCOLLECTIVE ;  /* 0x000000000000791b */ /* 0x007ff40003800000 */
.L_x_352:
[----:B------:R-:W-:Y:S05]  /*d9d0*/  BSYNC B1 ;  /* 0x0000000000017941 */ /* 0x000fea0003800000 */
.L_x_351:
[----:B------:R-:W-:Y:S05]  /*d9e0*/  BRA `(.L_x_353) ;  /* 0xffffffe8009c7947 */ /* 0x000fea000383ffff */
.L_x_309:
[----:B0-----:R0:W1:Y:S02]  /*d9f0*/  SYNCS.PHASECHK.TRANS64.TRYWAIT P0, [R6+URZ], R5 ;  /* 0x00000005060075a7 */ /* 0x001064000800017f */
[----:B-1----:R-:W-:Y:S05]  /*da00*/  @!P0 NANOSLEEP.SYNCS 0x989680 ;  /* 0x009896800000895d */ /* 0x002fea0003900000 */
[----:B------:R-:W1:Y:S02]  /*da10*/  @!P0 SYNCS.PHASECHK.TRANS64 P0, [R6+URZ], R5 ;  /* 0x00000005060085a7 */ /* 0x000e64000800007f */
[----:B-1----:R-:W-:Y:S05]  /*da20*/  @!P0 BRA `(.L_x_309) ;  /* 0xfffffffc00f08947 */ /* 0x002fea000383ffff */
[----:B------:R-:W-:Y:S05]  /*da30*/  BRA `(.L_x_354) ;  /* 0xffffffe800dc7947 */ /* 0x000fea000383ffff */
.L_x_310:
[----:B-1----:R1:W2:Y:S02]  /*da40*/  SYNCS.PHASECHK.TRANS64.TRYWAIT P0, [R7+URZ], R2 ;  /* 0x00000002070075a7 */ /* 0x0022a4000800017f */
[----:B--2---:R-:W-:Y:S05]  /*da50*/  @!P0 NANOSLEEP.SYNCS 0x989680 ;  /* 0x009896800000895d */ /* 0x004fea0003900000 */
[----:B------:R-:W2:Y:S02]  /*da60*/  @!P0 SYNCS.PHASECHK.TRANS64 P0, [R7+URZ], R2 ;  /* 0x00000002070085a7 */ /* 0x000ea4000800007f */
[----:B--2---:R-:W-:Y:S05]  /*da70*/  @!P0 BRA `(.L_x_310) ;  /* 0xfffffffc00f08947 */ /* 0x004fea000383ffff */
[----:B------:R-:W-:Y:S05]  /*da80*/  BRA `(.L_x_355) ;  /* 0xffffffe800d07947 */ /* 0x000fea000383ffff */
.L_x_312:
[----:B--2---:R2:W3:Y:S02]  /*da90*/  SYNCS.PHASECHK.TRANS64.TRYWAIT P0, [R4+URZ], R5 ;  /* 0x00000005040075a7 */ /* 0x0044e4000800017f */
[----:B---3--:R-:W-:Y:S05]  /*daa0*/  @!P0 NANOSLEEP.SYNCS 0x989680 ;  /* 0x009896800000895d */ /* 0x008fea0003900000 */
[----:B------:R-:W3:Y:S02]  /*dab0*/  @!P0 SYNCS.PHASECHK.TRANS64 P0, [R4+URZ], R5 ;  /* 0x00000005040085a7 */ /* 0x000ee4000800007f */
[----:B---3--:R-:W-:Y:S05]  /*dac0*/  @!P0 BRA `(.L_x_312) ;  /* 0xfffffffc00f08947 */ /* 0x008fea000383ffff */
[----:B------:R-:W-:Y:S05]  /*dad0*/  BRA `(.L_x_356) ;  /* 0xffffffe800d47947 */ /* 0x000fea000383ffff */
.L_x_357:
        /* <DEDUP_REMOVED lines=10> */
.L_x_15107:


//--------------------- .text._ZN7cutlass13device_kernelIN5flash11enable_sm90INS1_16FlashAttnFwdSm90INS1_25CollectiveMainloopFwdSm90ILi2EN4cute5tupleIJNS5_1CILi1EEES8_S8_EEENS6_IJNS7_ILi128EEESA_NS7_ILi192EEEEEELi128ENS_10bfloat16_tEfNS_4arch4Sm90ELb0ELb0ELb0ELb1ELb0ELb0ELb0ELb1ELb1ELb1ELb0ELb0EEENS1_21CollectiveEpilogueFwdINS6_IJSA_SA_SA_EEES9_SD_SF_Li256ELb1ELb1ELb0ELb0EEENS1_36VarlenDynamicPersistentTileSchedulerILi128ELi128ELi256ELi128ELb0ELb1ELb1ELb0ELb1ELb1EEEEEEEEEvNT_6ParamsE --------------------------
	.section	.text._ZN7cutlass13device_kernelIN5flash11enable_sm90INS1_16FlashAttnFwdSm90INS1_25CollectiveMainloopFwdSm90ILi2EN4cute5tupleIJNS5_1CILi1EEES8_S8_EEENS6_IJNS7_ILi128EEESA_NS7_ILi192EEEEEELi128ENS_10bfloat16_tEfNS_4arch4Sm90ELb0ELb0ELb0ELb1ELb0ELb0ELb0ELb1ELb1ELb1ELb0ELb0EEENS1_21CollectiveEpilogueFwdINS6_IJSA_SA_SA_EEES9_SD_SF_Li256ELb1ELb1ELb0ELb0EEENS1_36VarlenDynamicPersistentTileSchedulerILi128ELi128ELi256ELi128ELb0ELb1ELb1ELb0ELb1ELb1EEEEEEEEEvNT_6ParamsE,"ax",@progbits
	.align	128
.text._ZN7cutlass13device_kernelIN5flash11enable_sm90INS1_16FlashAttnFwdSm90INS1_25CollectiveMainloopFwdSm90ILi2EN4cute5tupleIJNS5_1CILi1EEES8_S8_EEENS6_IJNS7_ILi128EEESA_NS7_ILi192EEEEEELi128ENS_10bfloat16_tEfNS_4arch4Sm90ELb0ELb0ELb0ELb1ELb0ELb0ELb0ELb1ELb1ELb1ELb0ELb0EEENS1_21CollectiveEpilogueFwdINS6_IJSA_SA_SA_EEES9_SD_SF_Li256ELb1ELb1ELb0ELb0EEENS1_36VarlenDynamicPersistentTileSchedulerILi128ELi128ELi256ELi128ELb0ELb1ELb1ELb0ELb1ELb1EEEEEEEEEvNT_6ParamsE:
        .type           _ZN7cutlass13device_kernelIN5flash11enable_sm90INS1_16FlashAttnFwdSm90INS1_25CollectiveMainloopFwdSm90ILi2EN4cute5tupleIJNS5_1CILi1EEES8_S8_EEENS6_IJNS7_ILi128EEESA_NS7_ILi192EEEEEELi128ENS_10bfloat16_tEfNS_4arch4Sm90ELb0ELb0ELb0ELb1ELb0ELb0ELb0ELb1ELb1ELb1ELb0ELb0EEENS1_21CollectiveEpilogueFwdINS6_IJSA_SA_SA_EEES9_SD_SF_Li256ELb1ELb1ELb0ELb0EEENS1_36VarlenDynamicPersistentTileSchedulerILi128ELi128ELi256ELi128ELb0ELb1ELb1ELb0ELb1ELb1EEEEEEEEEvNT_6ParamsE,@function
        .size           _ZN7cutlass13device_kernelIN5flash11enable_sm90INS1_16FlashAttnFwdSm90INS1_25CollectiveMainloopFwdSm90ILi2EN4cute5tupleIJNS5_1CILi1EEES8_S8_EEENS6_IJNS7_ILi128EEESA_NS7_ILi192EEEEEELi128ENS_10bfloat16_tEfNS_4arch4Sm90ELb0ELb0ELb0ELb1ELb0ELb0ELb0ELb1ELb1ELb1ELb0ELb0EEENS1_21CollectiveEpilogueFwdINS6_IJSA_SA_SA_EEES9_SD_SF_Li256ELb1ELb1ELb0ELb0EEENS1_36VarlenDynamicPersistentTileSchedulerILi128ELi128ELi256ELi128ELb0ELb1ELb1ELb0ELb1ELb1EEEEEEEEEvNT_6ParamsE,(.L_x_15108 - _ZN7cutlass13device_kernelIN5flash11enable_sm90INS1_16FlashAttnFwdSm90INS1_25CollectiveMainloopFwdSm90ILi2EN4cute5tupleIJNS5_1CILi1EEES8_S8_EEENS6_IJNS7_ILi128EEESA_NS7_ILi192EEEEEELi128ENS_10bfloat16_tEfNS_4arch4Sm90ELb0ELb0ELb0ELb1ELb0ELb0ELb0ELb1ELb1ELb1ELb0ELb0EEENS1_21CollectiveEpilogueFwdINS6_IJSA_SA_SA_EEES9_SD_SF_Li256ELb1ELb1ELb0ELb0EEENS1_36VarlenDynamicPersistentTileSchedulerILi128ELi128ELi256ELi128ELb0ELb1ELb1ELb0ELb1ELb1EEEEEEEEEvNT_6ParamsE)
        .other          _ZN7cutlass13device_kernelIN5flash11enable_sm90INS1_16FlashAttnFwdSm90INS1_25CollectiveMainloopFwdSm90ILi2EN4cute5tupleIJNS5_1CILi1EEES8_S8_EEENS6_IJNS7_ILi128EEESA_NS7_ILi192EEEEEELi128ENS_10bfloat16_tEfNS_4arch4Sm90ELb0ELb0ELb0ELb1ELb0ELb0ELb0ELb1ELb1ELb1ELb0ELb0EEENS1_21CollectiveEpilogueFwdINS6_IJSA_SA_SA_EEES9_SD_SF_Li256ELb1ELb1ELb0ELb0EEENS1_36VarlenDynamicPersistentTileSchedulerILi128ELi128ELi256ELi128ELb0ELb1ELb1ELb0ELb1ELb1EEEEEEEEEvNT_6ParamsE,@"STO_CUDA_ENTRY STV_DEFAULT"
_ZN7cutlass13device_kernelIN5flash11enable_sm90INS1_16FlashAttnFwdSm90INS1_25CollectiveMainloopFwdSm90ILi2EN4cute5tupleIJNS5_1CILi1EEES8_S8_EEENS6_IJNS7_ILi128EEESA_NS7_ILi192EEEEEELi128ENS_10bfloat16_tEfNS_4arch4Sm90ELb0ELb0ELb0ELb1ELb0ELb0ELb0ELb1ELb1ELb1ELb0ELb0EEENS1_21CollectiveEpilogueFwdINS6_IJSA_SA_SA_EEES9_SD_SF_Li256ELb1ELb1ELb0ELb0EEENS1_36VarlenDynamicPersistentTileSchedulerILi128ELi128ELi256ELi128ELb0ELb1ELb1ELb0ELb1ELb1EEEEEEEEEvNT_6ParamsE:
        /* <DEDUP_REMOVED lines=18> */
.L_x_359:
[----:B------:R-:W-:Y:S05]  /*0120*/  BSYNC B0 ;  /* 0x0000000000007941 */ /* 0x000fea0003800000 */
.L_x_358:
        /* <DEDUP_REMOVED lines=41> */
.L_x_360:
[----:B------:R-:W3:Y:S01]  /*03c0*/  SHFL.IDX PT, R2, R0, RZ, 0x1f ;  /* 0x00001fff00027589 */ /* 0x000ee200000e0000 */
[----:B------:R-:W-:Y:S01]  /*03d0*/  NOP ;  /* 0x0000000000007918 */ /* 0x000fe20000000000 */
[----:B---3--:R-:W-:-:S13]  /*03e0*/  ISETP.NE.AND P0, PT, R2, RZ, PT ;  /* 0x000000ff0200720c */ /* 0x008fda0003f05270 */
        /* <DEDUP_REMOVED lines=18> */
[----:B---3--:R-:W-:Y:S01]  /*0510*/  NOP ;  /* 0x0000000000007918 */ /* 0x008fe20000000000 */
.L_x_361:
[----:B------:R-:W3:Y:S01]  /*0520*/  SHFL.IDX PT, R2, R0, RZ, 0x1f ;  /* 0x00001fff00027589 */ /* 0x000ee200000e0000 */
[----:B------:R-:W-:Y:S01]  /*0530*/  NOP ;  /* 0x0000000000007918 */ /* 0x000fe20000000000 */
[----:B---3--:R-:W-:-:S13]  /*0540*/  ISETP.NE.AND P0, PT, R2, RZ, PT ;  /* 0x000000ff0200720c */ /* 0x008fda0003f05270 */
[----:B------:R-:W-:Y:S05]  /*0550*/  @P0 BRA `(.L_x_362) ;  /* 0x0000000000380947 */ /* 0x000fea0003800000 */
[----:B0-----:R-:W0:Y:S01]  /*0560*/  S2UR UR5, SR_CgaCtaId ;  /* 0x00000000000579c3 */ /* 0x001e220000008800 */
[----:B------:R-:W-:Y:S01]  /*0570*/  UMOV UR4, 0x400 ;  /* 0x0000040000047882 */ /* 0x000fe20000000000 */
[----:B------:R-:W-:Y:S01]  /*0580*/  UMOV UR7, 0x1 ;  /* 0x0000000100077882 */ /* 0x000fe20000000000 */
[----:B------:R-:W-:Y:S01]  /*0590*/  ELECT P0, URZ, PT ;  /* 0x00000000003f782f */ /* 0x000fe20003800000 */
[----:B0-----:R-:W-:Y:S02]  /*05a0*/  ULEA UR6, UR5, UR4, 0x18 ;  /* 0x0000000405067291 */ /* 0x001fe4000f8ec03f */
[----:B------:R-:W-:-:S04]  /*05b0*/  UIADD3 UR4, -UR7, 0x100000, URZ ;  /* 0x0010000007047890 */ /* 0x000fc8000fffe13f */
[----:B------:R-:W-:Y:S02]  /*05c0*/  USHF.L.U32 UR5, UR4, 0xb, URZ ;  /* 0x0000000b04057899 */ /* 0x000fe4000800063f */
[----:B------:R-:W-:Y:S01]  /*05d0*/  USHF.L.U32 UR4, UR4, 0x1, URZ ;  /* 0x0000000104047899 */ /* 0x000fe2000800063f */
[----:B------:R-:W0:Y:S11]  /*05e0*/  FENCE.VIEW.ASYNC.S ;  /* 0x00000000000073c6 */ /* 0x000e360000000000 */
[----:B0-----:R3:W0:Y:S01]  /*05f0*/  SYNCS.EXCH.64 URZ, [UR6+0x34870], UR4 ;  /* 0x03487004063f75b2 */ /* 0x0016220008000100 */
[----:B------:R3:W0:Y:S01]  /*0600*/  SYNCS.EXCH.64 URZ, [UR6+0x34880], UR4 ;  /* 0x03488004063f75b2 */ /* 0x0006220008000100 */
[----:B------:R3:W0:Y:S01]  /*0610*/  SYNCS.EXCH.64 URZ, [UR6+0x34878], UR4 ;  /* 0x03487804063f75b2 */ /* 0x0006220008000100 */
[----:B------:R3:W0:Y:S02]  /*0620*/  SYNCS.EXCH.64 URZ, [UR6+0x34888], UR4 ;  /* 0x03488804063f75b2 */ /* 0x0006240008000100 */
[----:B---3--:R-:W-:Y:S01]  /*0630*/  NOP ;  /* 0x0000000000007918 */ /* 0x008fe20000000000 */
.L_x_362:
        /* <DEDUP_REMOVED lines=22> */
.L_x_363:
        /* <DEDUP_REMOVED lines=22> */
.L_x_364:
[----:B0-----:R-:W-:Y:S01]  /*0900*/  UMOV UR4, 0x1 ;  /* 0x0000000100047882 */ /* 0x001fe20000000000 */
[----:B------:R-:W-:Y:S01]  /*0910*/  PLOP3.LUT P0, PT, PT, PT, UP0, 0x80, 0x0 ;  /* 0x000000000000781c */ /* 0x000fe20003f0f008 */
[----:B------:R-:W-:Y:S01]  /*0920*/  USEL UR4, UR4, 0x2, !UP0 ;  /* 0x0000000204047887 */ /* 0x000fe2000c000000 */
[----:B------:R-:W-:-:S05]  /*0930*/  NOP ;  /* 0x0000000000007918 */ /* 0x000fca0000000000 */
[----:B------:R-:W-:-:S05]  /*0940*/  IMAD.U32 R2, RZ, RZ, UR4 ;  /* 0x00000004ff027e24 */ /* 0x000fca000f8e00ff */
[----:B------:R0:W-:Y:S01]  /*0950*/  STL [R1+0x58], R2 ;  /* 0x0000580201007387 */ /* 0x0001e20000100800 */
[----:B-12-4-:R-:W-:Y:S06]  /*0960*/  BAR.SYNC.DEFER_BLOCKING 0x0 ;  /* 0x0000000000007b1d */ /* 0x016fec0000010000 */
[----:B------:R-:W-:Y:S05]  /*0970*/  @!P0 BRA `(.L_x_365) ;  /* 0x0000008400e88947 */ /* 0x000fea0003800000 */
.L_x_366:
[----:B------:R-:W-:-:S08]  /*0980*/  NOP ;  /* 0x0000000000007918 */ /* 0x000fd00000000000 */
[----:B------:R-:W1:Y:S02]  /*0990*/  USETMAXREG.TRY_ALLOC.CTAPOOL UP0, 0xf0 ;  /* 0x000000f0000079c8 */ /* 0x000e640008000600 */
[----:B-1----:R-:W-:-:S13]  /*09a0*/  PLOP3.LUT P0, PT, PT, PT, UP0, 0x80, 0x0 ;  /* 0x000000000000781c */ /* 0x002fda0003f0f008 */
[----:B------:R-:W-:Y:S05]  /*09b0*/  @!P0 BRA `(.L_x_366) ;  /* 0xfffffffc00f08947 */ /* 0x000fea000383ffff */
[----:B------:R-:W1:Y:S08]  /*09c0*/  S2UR UR5, SR_CgaCtaId ;  /* 0x00000000000579c3 */ /* 0x000e700000008800 */
[----:B------:R-:W-:Y:S06]  /*09d0*/  BAR.ARV 0x8, 0x180 ;  /* 0x0206000000007b1d */ /* 0x000fec0000002000 */
[----:B------:R-:W-:-:S02]  /*09e0*/  UMOV UR4, 0x400 ;  /* 0x0000040000047882 */ /* 0x000fc40000000000 */
[----:B------:R-:W-:Y:S01]  /*09f0*/  BAR.SYNC.DEFER_BLOCKING 0x5, 0x180 ;  /* 0x0146000000007b1d */ /* 0x000fe20000010000 */
[----:B-1----:R-:W-:-:S09]  /*0a00*/  ULEA UR4, UR5, UR4, 0x18 ;  /* 0x0000000405047291 */ /* 0x002fd2000f8ec03f */
[----:B------:R-:W1:Y:S01]  /*0a10*/  LDS.128 R44, [UR4+0x348d0] ;  /* 0x0348d004ff2c7984 */ /* 0x000e620008000c00 */
[----:B------:R-:W-:Y:S01]  /*0a20*/  ULDC UR4, c[0x0][0xc3c] ;  /* 0x00030f0000047ab9 */ /* 0x000fe20000000800 */
[----:B------:R-:W-:Y:S06]  /*0a30*/  BAR.ARV 0x4, 0x180 ;  /* 0x0106000000007b1d */ /* 0x000fec0000002000 */
[----:B-1----:R-:W-:-:S13]  /*0a40*/  ISETP.GE.AND P0, PT, R47, UR4, PT ;  /* 0x000000042f007c0c */ /* 0x002fda000bf06270 */
[----:B------:R-:W-:Y:S05]  /*0a50*/  @P0 EXIT ;  /* 0x000000000000094d */ /* 0x000fea0003800000 */
[----:B0-----:R-:W2:Y:S01]  /*0a60*/  LDL R2, [R1+0x58] ;  /* 0x0000580001027983 */ /* 0x001ea20000100800 */
[----:B------:R-:W-:Y:S01]  /*0a70*/  R2UR UR6, R45 ;  /* 0x000000002d0672ca */ /* 0x000fe200000e0000 */
[----:B------:R-:W-:Y:S01]  /*0a80*/  IMAD.MOV.U32 R186, RZ, RZ, RZ ;  /* 0x000000ffffba7224 */ /* 0x000fe200078e00ff */
[----:B------:R-:W-:Y:S01]  /*0a90*/  R2UR UR5, R46 ;  /* 0x000000002e0572ca */ /* 0x000fe200000e0000 */
[----:B------:R-:W0:Y:S01]  /*0aa0*/  S2R R0, SR_TID.X ;  /* 0x0000000000007919 */ /* 0x000e220000002100 */
[----:B------:R-:W-:Y:S02]  /*0ab0*/  IMAD.MOV.U32 R16, RZ, RZ, RZ ;  /* 0x000000ffff107224 */ /* 0x000fe400078e00ff */
[----:B0-----:R-:W-:-:S05]  /*0ac0*/  VIADD R196, R0, 0xffffff80 ;  /* 0xffffff8000c47836 */ /* 0x001fca0000000000 */
[----:B------:R-:W-:-:S04]  /*0ad0*/  SHF.R.S32.HI R3, RZ, 0x1f, R196 ;  /* 0x0000001fff037819 */ /* 0x000fc800000114c4 */
[CC--:B------:R-:W-:Y:S02]  /*0ae0*/  LEA.HI R5, R3.reuse, R196.reuse, RZ, 0x7 ;  /* 0x000000c403057211 */ /* 0x0c0fe400078f38ff */
[----:B------:R-:W-:Y:S02]  /*0af0*/  LEA.HI R0, R3, R196, RZ, 0x4 ;  /* 0x000000c403007211 */ /* 0x000fe400078f20ff */
[----:B------:R-:W-:Y:S02]  /*0b00*/  LOP3.LUT R187, R5, 0xffffff80, RZ, 0xc0, !PT ;  /* 0xffffff8005bb7812 */ /* 0x000fe400078ec0ff */
[----:B------:R-:W-:Y:S02]  /*0b10*/  SHF.R.S32.HI R9, RZ, 0x4, R0 ;  /* 0x00000004ff097819 */ /* 0x000fe40000011400 */
[----:B------:R-:W-:Y:S01]  /*0b20*/  LOP3.LUT R7, R0, 0x3fffff0, RZ, 0xc0, !PT ;  /* 0x03fffff000077812 */ /* 0x000fe200078ec0ff */
[----:B------:R-:W-:Y:S01]  /*0b30*/  IMAD.IADD R187, R196, 0x1, -R187 ;  /* 0x00000001c4bb7824 */ /* 0x000fe200078e0abb */
[----:B------:R-:W-:-:S02]  /*0b40*/  LEA.HI R0, R0, R9, RZ, 0x1 ;  /* 0x0000000900007211 */ /* 0x000fc400078f08ff */
[----:B------:R-:W-:Y:S01]  /*0b50*/  SHF.R.S32.HI R188, RZ, 0x7, R5 ;  /* 0x00000007ffbc7819 */ /* 0x000fe20000011405 */
[----:B------:R-:W-:Y:S01]  /*0b60*/  IMAD.IADD R7, R196, 0x1, -R7 ;  /* 0x00000001c4077824 */ /* 0x000fe200078e0a07 */
[----:B------:R-:W-:Y:S02]  /*0b70*/  SHF.R.S32.HI R4, RZ, 0x1f, R187 ;  /* 0x0000001fff047819 */ /* 0x000fe400000114bb */
[----:B------:R-:W-:Y:S02]  /*0b80*/  LOP3.LUT R0, R0, 0x1ffffffe, RZ, 0xc0, !PT ;  /* 0x1ffffffe00007812 */ /* 0x000fe400078ec0ff */
[CC--:B------:R-:W-:Y:S02]  /*0b90*/  LEA.HI R6, R4.reuse, R187.reuse, RZ, 0x2 ;  /* 0x000000bb04067211 */ /* 0x0c0fe400078f10ff */
[----:B------:R-:W-:Y:S01]  /*0ba0*/  LEA.HI R4, R4, R187, RZ, 0x5 ;  /* 0x000000bb04047211 */ /* 0x000fe200078f28ff */
[----:B------:R-:W-:Y:S01]  /*0bb0*/  IMAD.IADD R0, R9, 0x1, -R0 ;  /* 0x0000000109007824 */ /* 0x000fe200078e0a00 */
[--C-:B------:R-:W-:Y:S01]  /*0bc0*/  SHF.R.S32.HI R8, RZ, 0x2, R6.reuse ;  /* 0x00000002ff087819 */ /* 0x100fe20000011406 */
[----:B------:R-:W-:Y:S01]  /*0bd0*/  IMAD.MOV.U32 R9, RZ, RZ, -0x2 ;  /* 0xfffffffeff097424 */ /* 0x000fe200078e00ff */
[----:B------:R-:W-:-:S02]  /*0be0*/  SHF.R.S32.HI R11, RZ, 0x1f, R6 ;  /* 0x0000001fff0b7819 */ /* 0x000fc40000011406 */
[----:B------:R-:W-:Y:S02]  /*0bf0*/  LEA.HI R5, R5, R188, RZ, 0x1 ;  /* 0x000000bc05057211 */ /* 0x000fe400078f08ff */
[----:B------:R-:W-:Y:S02]  /*0c00*/  LEA.HI R11, R11, R8, RZ, 0x3 ;  /* 0x000000080b0b7211 */ /* 0x000fe400078f18ff */
[----:B------:R-:W-:Y:S02]  /*0c10*/  SHF.R.S32.HI R4, RZ, 0x5, R4 ;  /* 0x00000005ff047819 */ /* 0x000fe40000011404 */
[----:B------:R-:W-:Y:S02]  /*0c20*/  LOP3.LUT R11, R11, 0xfffffff8, RZ, 0xc0, !PT ;  /* 0xfffffff80b0b7812 */ /* 0x000fe400078ec0ff */
[----:B------:R-:W-:Y:S02]  /*0c30*/  LOP3.LUT R5, R5, 0x3fffffe, RZ, 0xc0, !PT ;  /* 0x03fffffe05057812 */ /* 0x000fe400078ec0ff */
[----:B------:R-:W-:Y:S01]  /*0c40*/  LOP3.LUT R6, R6, 0x7ffffffc, RZ, 0xc0, !PT ;  /* 0x7ffffffc06067812 */ /* 0x000fe200078ec0ff */
[----:B------:R-:W-:-:S02]  /*0c50*/  IMAD.IADD R11, R8, 0x1, -R11 ;  /* 0x00000001080b7824 */ /* 0x000fc400078e0a0b */
[----:B------:R-:W-:Y:S02]  /*0c60*/  IMAD.IADD R5, R188, 0x1, -R5 ;  /* 0x00000001bc057824 */ /* 0x000fe400078e0a05 */
[----:B------:R-:W-:Y:S02]  /*0c70*/  IMAD R4, R4, 0x10, R11 ;  /* 0x0000001004047824 */ /* 0x000fe400078e020b */
[----:B------:R-:W-:Y:S02]  /*0c80*/  IMAD.IADD R6, R187, 0x1, -R6 ;  /* 0x00000001bb067824 */ /* 0x000fe400078e0a06 */
[----:B------:R-:W-:Y:S02]  /*0c90*/  IMAD R189, R5, 0x40, R4 ;  /* 0x0000004005bd7824 */ /* 0x000fe400078e0204 */
[----:B------:R-:W-:Y:S01]  /*0ca0*/  IMAD R190, R6, R9, 0x80 ;  /* 0x0000008006be7424 */ /* 0x000fe200078e0209 */
[----:B--2---:R-:W-:Y:S02]  /*0cb0*/  R2UR UR4, R2 ;  /* 0x00000000020472ca */ /* 0x004fe400000e0000 */
[----:B------:R-:W-:-:S05]  /*0cc0*/  LEA.HI R2, R3, R196, RZ, 0x5 ;  /* 0x000000c403027211 */ /* 0x000fca00078f28ff */
[----:B------:R-:W-:-:S05]  /*0cd0*/  IMAD.SHL.U32 R2, R2, 0x20, RZ ;  /* 0x0000002002027824 */ /* 0x000fca00078e00ff */
[----:B------:R-:W-:Y:S01]  /*0ce0*/  LOP3.LUT R2, R2, 0xfffffc00, RZ, 0xc0, !PT ;  /* 0xfffffc0002027812 */ /* 0x000fe200078ec0ff */
[----:B------:R-:W-:-:S04]  /*0cf0*/  ULOP3.LUT UR4, UR4, 0x1, URZ, 0xfc, !UPT ;  /* 0x0000000104047892 */ /* 0x000fc8000f8efc3f */
[----:B------:R-:W-:Y:S01]  /*0d00*/  IMAD R7, R7, 0x40, R2 ;  /* 0x0000004007077824 */ /* 0x000fe200078e0202 */
[CC--:B------:R-:W-:Y:S01]  /*0d10*/  LEA.HI R2, R3.reuse, R196.reuse, RZ, 0x2 ;  /* 0x000000c403027211 */ /* 0x0c0fe200078f10ff */
[----:B------:R-:W-:Y:S01]  /*0d20*/  IMAD.U32 R193, RZ, RZ, UR4 ;  /* 0x00000004ffc17e24 */ /* 0x000fe2000f8e00ff */
[----:B------:R-:W-:Y:S01]  /*0d30*/  LEA.HI R3, R3, R196, RZ, 0x3 ;  /* 0x000000c403037211 */ /* 0x000fe200078f18ff */
[----:B------:R-:W-:Y:S01]  /*0d40*/  IMAD R192, R0, 0x8, R7 ;  /* 0x0000000800c07824 */ /* 0x000fe200078e0207 */
[----:B------:R-:W-:Y:S01]  /*0d50*/  LOP3.LUT R7, R2, 0xfffffffc, RZ, 0xc0, !PT ;  /* 0xfffffffc02077812 */ /* 0x000fe200078ec0ff */
[----:B------:R-:W-:Y:S01]  /*0d60*/  IMAD.MOV.U32 R2, RZ, RZ, RZ ;  /* 0x000000ffff027224 */ /* 0x000fe200078e00ff */
[----:B------:R-:W-:Y:S02]  /*0d70*/  LOP3.LUT R19, R3, 0xfffffff8, RZ, 0xc0, !PT ;  /* 0xfffffff803137812 */ /* 0x000fe400078ec0ff */
[----:B------:R-:W-:Y:S01]  /*0d80*/  SHF.R.S32.HI R184, RZ, 0x3, R3 ;  /* 0x00000003ffb87819 */ /* 0x000fe20000011403 */
[----:B------:R-:W-:-:S02]  /*0d90*/  IMAD.IADD R7, R196, 0x1, -R7 ;  /* 0x00000001c4077824 */ /* 0x000fc400078e0a07 */
[----:B------:R-:W-:-:S03]  /*0da0*/  IMAD.IADD R19, R196, 0x1, -R19 ;  /* 0x00000001c4137824 */ /* 0x000fc600078e0a13 */
[----:B------:R-:W-:Y:S01]  /*0db0*/  LEA.HI R0, R7, R7, RZ, 0x1 ;  /* 0x0000000707007211 */ /* 0x000fe200078f08ff */
[----:B------:R-:W-:-:S03]  /*0dc0*/  IMAD.SHL.U32 R17, R19, 0x8, RZ ;  /* 0x0000000813117824 */ /* 0x000fc600078e00ff */
[----:B------:R-:W-:Y:S01]  /*0dd0*/  LOP3.LUT R0, R0, 0x1ffffffe, RZ, 0xc0, !PT ;  /* 0x1ffffffe00007812 */ /* 0x000fe200078ec0ff */
[----:B------:R-:W-:Y:S01]  /*0de0*/  VIADD R18, R17, 0x40 ;  /* 0x0000004011127836 */ /* 0x000fe20000000000 */
[----:B------:R-:W-:-:S03]  /*0df0*/  SHF.R.S32.HI R195, RZ, 0x1f, R17 ;  /* 0x0000001fffc37819 */ /* 0x000fc60000011411 */
[----:B------:R-:W-:Y:S01]  /*0e00*/  IMAD.IADD R0, R7, 0x1, -R0 ;  /* 0x0000000107007824 */ /* 0x000fe200078e0a00 */
[----:B------:R-:W-:-:S03]  /*0e10*/  SHF.R.S32.HI R194, RZ, 0x1f, R18 ;  /* 0x0000001fffc27819 */ /* 0x000fc60000011412 */
[----:B------:R-:W-:-:S07]  /*0e20*/  IMAD R191, R0, 0x8, R189 ;  /* 0x0000000800bf7824 */ /* 0x000fce00078e02bd */
.L_x_409:
[----:B0-2-4-:R-:W0:Y:S01]  /*0e30*/  LDC.64 R4, c[0x0][0xc88] ;  /* 0x00032200ff047b82 */ /* 0x015e220000000a00 */
[----:B------:R-:W-:Y:S01]  /*0e40*/  ULDC.64 UR12, c[0x0][0x208] ;  /* 0x00008200000c7ab9 */ /* 0x000fe20000000a00 */
[----:B------:R-:W-:Y:S01]  /*0e50*/  ULDC.64 UR8, c[0x0][0xa28] ;  /* 0x00028a0000087ab9 */ /* 0x000fe20000000a00 */
[----:B------:R-:W-:Y:S01]  /*0e60*/  ULDC.64 UR10, c[0x0][0xa20] ;  /* 0x00028800000a7ab9 */ /* 0x000fe20000000a00 */
[----:B0-----:R-:W-:-:S06]  /*0e70*/  IMAD.WIDE R4, R47, 0x4, R4 ;  /* 0x000000042f047825 */ /* 0x001fcc00078e0204 */
[----:B------:R-:W2:Y:S01]  /*0e80*/  LDG.E R4, desc[UR12][R4.64] ;  /* 0x0000000c04047981 */ /* 0x000ea2000c1e1900 */
[----:B------:R-:W-:Y:S02]  /*0e90*/  UISETP.NE.U32.AND UP0, UPT, UR8, URZ, UPT ;  /* 0x0000003f0800728c */ /* 0x000fe4000bf05070 */
[----:B------:R-:W-:Y:S02]  /*0ea0*/  UISETP.NE.U32.AND UP1, UPT, UR10, URZ, UPT ;  /* 0x0000003f0a00728c */ /* 0x000fe4000bf25070 */
[----:B------:R-:W-:Y:S02]  /*0eb0*/  UISETP.NE.AND.EX UP0, UPT, UR9, URZ, UPT, UP0 ;  /* 0x0000003f0900728c */ /* 0x000fe4000bf05300 */
[----:B------:R-:W-:-:S04]  /*0ec0*/  UISETP.NE.AND.EX UP1, UPT, UR11, URZ, UPT, UP1 ;  /* 0x0000003f0b00728c */ /* 0x000fc8000bf25310 */
[----:B------:R-:W-:Y:S02]  /*0ed0*/  PLOP3.LUT P0, PT, PT, PT, UP0, 0x80, 0x0 ;  /* 0x000000000000781c */ /* 0x000fe40003f0f008 */
[----:B------:R-:W-:Y:S02]  /*0ee0*/  PLOP3.LUT P1, PT, PT, PT, UP1, 0x80, 0x0 ;  /* 0x000000000000781c */ /* 0x000fe40003f2f018 */
[----:B--2---:R-:W-:-:S13]  /*0ef0*/  R2UR UR61, R4 ;  /* 0x00000000043d72ca */ /* 0x004fda00000e0000 */
[----:B------:R-:W-:Y:S02]  /*0f00*/  USHF.R.S32.HI UR4, URZ, 0x1f, UR61 ;  /* 0x0000001f3f047899 */ /* 0x000fe4000801143d */
[----:B------:R-:W-:Y:S02]  /*0f10*/  @UP0 ULEA UR8, UP2, UR61, UR8, 0x2 ;  /* 0x000000083d080291 */ /* 0x000fe4000f84103f */
[----:B------:R-:W-:Y:S02]  /*0f20*/  @UP1 ULEA UR10, UP3, UR61, UR10, 0x2 ;  /* 0x0000000a3d0a1291 */ /* 0x000fe4000f86103f */
[----:B------:R-:W-:Y:S02]  /*0f30*/  @UP0 ULEA.HI.X UR9, UR61, UR9, UR4, 0x2, UP2 ;  /* 0x000000093d090291 */ /* 0x000fe400090f1404 */
[----:B------:R-:W-:Y:S01]  /*0f40*/  IMAD.U32 R185, RZ, RZ, UR4 ;  /* 0x00000004ffb97e24 */ /* 0x000fe2000f8e00ff */
[----:B------:R-:W-:Y:S01]  /*0f50*/  @UP1 ULEA.HI.X UR11, UR61, UR11, UR4, 0x2, UP3 ;  /* 0x0000000b3d0b1291 */ /* 0x000fe200098f1404 */
[----:B------:R-:W-:-:S02]  /*0f60*/  IMAD.U32 R4, RZ, RZ, UR8 ;  /* 0x00000008ff047e24 */ /* 0x000fc4000f8e00ff */
[----:B------:R-:W-:Y:S01]  /*0f70*/  IMAD.U32 R6, RZ, RZ, UR10 ;  /* 0x0000000aff067e24 */ /* 0x000fe2000f8e00ff */
[----:B------:R-:W-:Y:S01]  /*0f80*/  ULDC UR4, c[0x0][0x424] ;  /* 0x0001090000047ab9 */ /* 0x000fe20000000800 */
[----:B------:R-:W-:Y:S01]  /*0f90*/  IMAD.U32 R5, RZ, RZ, UR9 ;  /* 0x00000009ff057e24 */ /* 0x000fe2000f8e00ff */
[----:B------:R-:W-:Y:S01]  /*0fa0*/  ULDC.64 UR8, c[0x0][0x418] ;  /* 0x0001060000087ab9 */ /* 0x000fe20000000a00 */
[----:B------:R-:W-:-:S03]  /*0fb0*/  IMAD.U32 R7, RZ, RZ, UR11 ;  /* 0x0000000bff077e24 */ /* 0x000fc6000f8e00ff */
[----:B------:R-:W2:Y:S04]  /*0fc0*/  @P0 LDG.E R4, desc[UR12][R4.64] ;  /* 0x0000000c04040981 */ /* 0x000ea8000c1e1900 */
[----:B---3--:R-:W3:Y:S01]  /*0fd0*/  @P1 LDG.E R6, desc[UR12][R6.64] ;  /* 0x0000000c06061981 */ /* 0x008ee2000c1e1900 */
[----:B------:R-:W-:Y:S01]  /*0fe0*/  UISETP.NE.U32.AND UP0, UPT, UR8, URZ, UPT ;  /* 0x0000003f0800728c */ /* 0x000fe2000bf05070 */
[----:B------:R-:W-:Y:S01]  /*0ff0*/  IMAD.U32 R23, RZ, RZ, UR6 ;  /* 0x00000006ff177e24 */ /* 0x000fe2000f8e00ff */
[----:B------:R-:W-:Y:S01]  /*1000*/  ULDC UR6, c[0x0][0x2f0] ;  /* 0x0000bc0000067ab9 */ /* 0x000fe20000000800 */
[----:B------:R-:W-:Y:S01]  /*1010*/  UMOV UR48, URZ ;  /* 0x0000003f00307c82 */ /* 0x000fe20008000000 */
[----:B------:R-:W-:Y:S01]  /*1020*/  UISETP.NE.AND.EX UP0, UPT, UR9, URZ, UPT, UP0 ;  /* 0x0000003f0900728c */ /* 0x000fe2000bf05300 */
[----:B------:R-:W-:Y:S01]  /*1030*/  IMAD.MOV.U32 R0, RZ, RZ, RZ ;  /* 0x000000ffff007224 */ /* 0x000fe200078e00ff */
[----:B------:R-:W-:-:S02]  /*1040*/  CS2R R20, SRZ ;  /* 0x0000000000147805 */ /* 0x000fc4000001ff00 */
[----:B------:R-:W-:Y:S01]  /*1050*/  CS2R R86, SRZ ;  /* 0x0000000000567805 */ /* 0x000fe2000001ff00 */
[----:B------:R-:W-:Y:S01]  /*1060*/  USEL UR4, UR4, 0x1, UP0 ;  /* 0x0000000104047887 */ /* 0x000fe20008000000 */
[----:B------:R-:W-:Y:S02]  /*1070*/  CS2R R84, SRZ ;  /* 0x0000000000547805 */ /* 0x000fe4000001ff00 */
[----:B------:R-:W-:Y:S02]  /*1080*/  CS2R R82, SRZ ;  /* 0x0000000000527805 */ /* 0x000fe4000001ff00 */
[----:B------:R-:W-:Y:S01]  /*1090*/  CS2R R80, SRZ ;  /* 0x0000000000507805 */ /* 0x000fe2000001ff00 */
[----:B------:R-:W-:Y:S01]  /*10a0*/  UIMAD UR4, UR4, UR6, URZ ;  /* 0x00000006040472a4 */ /* 0x000fe2000f8e023f */
        /* <DEDUP_REMOVED lines=20> */
[----:B------:R-:W-:Y:S01]  /*11f0*/  CS2R R38, SRZ ;  /* 0x0000000000267805 */ /* 0x000fe2000001ff00 */
[----:B-1----:R-:W-:Y:S01]  /*1200*/  IMAD.U32 R22, RZ, RZ, UR5 ;  /* 0x00000005ff167e24 */ /* 0x002fe2000f8e00ff */
[----:B--2---:R-:W-:Y:S02]  /*1210*/  @P0 R2UR UR48, R4 ;  /* 0x00000000043002ca */ /* 0x004fe400000e0000 */
[----:B------:R-:W-:Y:S02]  /*1220*/  PLOP3.LUT P0, PT, PT, PT, PT, 0x80, 0x0 ;  /* 0x000000000000781c */ /* 0x000fe40003f0f070 */
[----:B---3--:R-:W-:Y:S01]  /*1230*/  @P1 R2UR UR4, R6 ;  /* 0x00000000060412ca */ /* 0x008fe200000e0000 */
[----:B------:R-:W-:-:S14]  /*1240*/  @P1 BRA `(.L_x_367) ;  /* 0x0000000000381947 */ /* 0x000fdc0003800000 */
[----:B------:R-:W-:Y:S02]  /*1250*/  ULDC.64 UR6, c[0x0][0xa08] ;  /* 0x0002820000067ab9 */ /* 0x000fe40000000a00 */
[----:B------:R-:W-:-:S04]  /*1260*/  ISETP.NE.U32.AND P1, PT, RZ, UR6, PT ;  /* 0x00000006ff007c0c */ /* 0x000fc8000bf25070 */
[----:B------:R-:W-:-:S13]  /*1270*/  ISETP.NE.AND.EX P1, PT, RZ, UR7, PT, P1 ;  /* 0x00000007ff007c0c */ /* 0x000fda000bf25310 */
[----:B------:R-:W-:Y:S05]  /*1280*/  @!P1 BRA `(.L_x_367) ;  /* 0x0000000000289947 */ /* 0x000fea0003800000 */
[----:B------:R-:W-:Y:S01]  /*1290*/  ULDC.64 UR4, c[0x0][0xa08] ;  /* 0x0002820000047ab9 */ /* 0x000fe20000000a00 */
[----:B------:R-:W-:Y:S01]  /*12a0*/  ULDC.64 UR6, c[0x0][0x208] ;  /* 0x0000820000067ab9 */ /* 0x000fe20000000a00 */
[----:B------:R-:W-:-:S06]  /*12b0*/  UIMAD.WIDE UR4, UR61, 0x4, UR4 ;  /* 0x000000043d0478a5 */ /* 0x000fcc000f8e0204 */
[----:B------:R-:W-:Y:S02]  /*12c0*/  IMAD.U32 R4, RZ, RZ, UR4 ;  /* 0x00000004ff047e24 */ /* 0x000fe4000f8e00ff */
[----:B------:R-:W-:-:S05]  /*12d0*/  IMAD.U32 R5, RZ, RZ, UR5 ;  /* 0x00000005ff057e24 */ /* 0x000fca000f8e00ff */
[----:B------:R-:W2:Y:S04]  /*12e0*/  LDG.E R6, desc[UR6][R4.64] ;  /* 0x0000000604067981 */ /* 0x000ea8000c1e1900 */
[----:B------:R-:W3:Y:S01]  /*12f0*/  LDG.E R3, desc[UR6][R4.64+0x4] ;  /* 0x0000040604037981 */ /* 0x000ee2000c1e1900 */
[----:B--2---:R-:W-:Y:S02]  /*1300*/  R2UR UR4, R6 ;  /* 0x00000000060472ca */ /* 0x004fe400000e0000 */
[----:B---3--:R-:W-:-:S13]  /*1310*/  R2UR UR5, R3 ;  /* 0x00000000030572ca */ /* 0x008fda00000e0000 */
[----:B------:R-:W-:-:S12]  /*1320*/  UIADD3 UR4, -UR4, UR5, URZ ;  /* 0x0000000504047290 */ /* 0x000fd8000fffe13f */
.L_x_367:
[----:B------:R-:W-:Y:S01]  /*1330*/  UIADD3 UR48, -UR48, UR4, URZ ;  /* 0x0000000430307290 */ /* 0x000fe2000fffe13f */
[----:B------:R-:W-:Y:S02]  /*1340*/  CS2R R88, SRZ ;  /* 0x0000000000587805 */ /* 0x000fe4000001ff00 */
[----:B------:R-:W-:Y:S02]  /*1350*/  CS2R R34, SRZ ;  /* 0x0000000000227805 */ /* 0x000fe4000001ff00 */
[----:B------:R-:W-:Y:S01]  /*1360*/  CS2R R90, SRZ ;  /* 0x00000000005a7805 */ /* 0x000fe2000001ff00 */
[----:B------:R-:W-:Y:S01]  /*1370*/  UISETP.GE.AND UP0, UPT, UR48, 0x1, UPT ;  /* 0x000000013000788c */ /* 0x000fe2000bf06270 */
[----:B------:R-:W-:Y:S01]  /*1380*/  CS2R R6, SRZ ;  /* 0x0000000000067805 */ /* 0x000fe2000001ff00 */
[----:B------:R-:W-:Y:S01]  /*1390*/  UIADD3 UR4, UR48, 0x7f, URZ ;  /* 0x0000007f30047890 */ /* 0x000fe2000fffe03f */
[----:B------:R-:W-:Y:S02]  /*13a0*/  IMAD.MOV.U32 R8, RZ, RZ, RZ ;  /* 0x000000ffff087224 */ /* 0x000fe400078e00ff */
[----:B------:R-:W-:Y:S01]  /*13b0*/  IMAD.MOV.U32 R10, RZ, RZ, RZ ;  /* 0x000000ffff0a7224 */ /* 0x000fe200078e00ff */
[----:B------:R-:W-:Y:S01]  /*13c0*/  PLOP3.LUT P1, PT, PT, PT, UP0, 0x80, 0x0 ;  /* 0x000000000000781c */ /* 0x000fe20003f2f008 */
[----:B------:R-:W-:Y:S01]  /*13d0*/  USHF.R.S32.HI UR5, URZ, 0x1f, UR4 ;  /* 0x0000001f3f057899 */ /* 0x000fe20008011404 */
[----:B------:R-:W-:-:S02]  /*13e0*/  IMAD.MOV.U32 R93, RZ, RZ, RZ ;  /* 0x000000ffff5d7224 */ /* 0x000fc400078e00ff */
[----:B------:R-:W-:Y:S01]  /*13f0*/  IMAD.MOV.U32 R24, RZ, RZ, RZ ;  /* 0x000000ffff187224 */ /* 0x000fe200078e00ff */
[----:B------:R-:W-:Y:S01]  /*1400*/  ULEA.HI UR5, UR5, UR4, URZ, 0x7 ;  /* 0x0000000405057291 */ /* 0x000fe2000f8f383f */
[----:B------:R-:W-:-:S07]  /*1410*/  IMAD.MOV.U32 R95, RZ, RZ, RZ ;  /* 0x000000ffff5f7224 */ /* 0x000fce00078e00ff */
[----:B------:R-:W-:Y:S05]  /*1420*/  @!P1 BRA `(.L_x_368) ;  /* 0x0000005800649947 */ /* 0x000fea0003800000 */
[----:B------:R-:W0:Y:S01]  /*1430*/  SHFL.IDX PT, R0, R188, RZ, 0x1f ;  /* 0x00001fffbc007589 */ /* 0x000e2200000e0000 */
[----:B------:R-:W1:Y:S01]  /*1440*/  S2UR UR8, SR_CgaCtaId ;  /* 0x00000000000879c3 */ /* 0x000e620000008800 */
[----:B------:R-:W-:Y:S01]  /*1450*/  UMOV UR7, 0x400 ;  /* 0x0000040000077882 */ /* 0x000fe20000000000 */
[----:B------:R-:W-:Y:S01]  /*1460*/  USHF.R.S32.HI UR49, URZ, 0x7, UR5 ;  /* 0x000000073f317899 */ /* 0x000fe20008011405 */
[----:B0-----:R-:W-:Y:S01]  /*1470*/  R2UR UR4, R0 ;  /* 0x00000000000472ca */ /* 0x001fe200000e0000 */
[----:B-1----:R-:W-:-:S04]  /*1480*/  ULEA UR7, UR8, UR7, 0x18 ;  /* 0x0000000708077291 */ /* 0x002fc8000f8ec03f */
[----:B------:R-:W-:-:S04]  /*1490*/  UIADD3 UR7, UR7, 0x10400, URZ ;  /* 0x0001040007077890 */ /* 0x000fc8000fffe03f */
[----:B------:R-:W-:-:S04]  /*14a0*/  ULOP3.LUT UP0, URZ, UR7, 0x3ff, URZ, 0xc0, !UPT ;  /* 0x000003ff073f7892 */ /* 0x000fc8000f80c03f */
[----:B------:R-:W-:Y:S02]  /*14b0*/  ULEA.HI UR6, UR4, UR4, URZ, 0x1 ;  /* 0x0000000404067291 */ /* 0x000fe4000f8f083f */
[----:B------:R-:W-:Y:S02]  /*14c0*/  PLOP3.LUT P0, PT, PT, PT, UP0, 0x80, 0x0 ;  /* 0x000000000000781c */ /* 0x000fe40003f0f008 */
[----:B------:R-:W-:-:S04]  /*14d0*/  ULOP3.LUT UR6, UR6, 0x1e, URZ, 0xc0, !UPT ;  /* 0x0000001e06067892 */ /* 0x000fc8000f8ec03f */
[----:B------:R-:W-:-:S04]  /*14e0*/  UIADD3 UR6, UR4, -UR6, URZ ;  /* 0x8000000604067290 */ /* 0x000fc8000fffe03f */
[----:B------:R-:W-:-:S04]  /*14f0*/  ULEA UR6, UR6, UR7, 0xd ;  /* 0x0000000706067291 */ /* 0x000fc8000f8e683f */
[----:B------:R-:W-:-:S04]  /*1500*/  USHF.R.U32.HI UR6, URZ, 0x4, UR6 ;  /* 0x000000043f067899 */ /* 0x000fc80008011606 */
[----:B------:R-:W-:Y:S01]  /*1510*/  ULOP3.LUT UR56, UR6, 0x3fff, URZ, 0xc0, !UPT ;  /* 0x00003fff06387892 */ /* 0x000fe2000f8ec03f */
[----:B------:R-:W-:Y:S11]  /*1520*/  @!P0 BRA `(.L_x_369) ;  /* 0x0000000000408947 */ /* 0x000ff60003800000 */
        /* <DEDUP_REMOVED lines=16> */
.L_x_369:
[----:B------:R-:W0:Y:S01]  /*1630*/  S2UR UR5, SR_CgaCtaId ;  /* 0x00000000000579c3 */ /* 0x000e220000008800 */
[----:B------:R-:W-:Y:S01]  /*1640*/  LEA.HI R0, R186, R186, RZ, 0x1 ;  /* 0x000000baba007211 */ /* 0x000fe200078f08ff */
[----:B------:R-:W-:Y:S01]  /*1650*/  UMOV UR4, 0x400 ;  /* 0x0000040000047882 */ /* 0x000fe20000000000 */
[----:B------:R-:W-:Y:S01]  /*1660*/  R2UR UR6, R193 ;  /* 0x00000000c10672ca */ /* 0x000fe200000e0000 */
[----:B------:R-:W-:Y:S01]  /*1670*/  BSSY B0, `(.L_x_370) ;  /* 0x000000a000007945 */ /* 0x000fe20003800000 */
[----:B------:R-:W-:-:S05]  /*1680*/  LOP3.LUT R3, R0, 0xfffffffe, RZ, 0xc0, !PT ;  /* 0xfffffffe00037812 */ /* 0x000fca00078ec0ff */
[----:B------:R-:W-:-:S05]  /*1690*/  IMAD.IADD R3, R186, 0x1, -R3 ;  /* 0x00000001ba037824 */ /* 0x000fca00078e0a03 */
[----:B------:R-:W-:Y:S01]  /*16a0*/  SHF.L.U32 R3, R3, 0x1f, RZ ;  /* 0x0000001f03037819 */ /* 0x000fe200000006ff */
[----:B------:R-:W-:-:S05]  /*16b0*/  IMAD.U32 R4, RZ, RZ, UR6 ;  /* 0x00000006ff047e24 */ /* 0x000fca000f8e00ff */
[----:B------:R-:W-:Y:S01]  /*16c0*/  ISETP.NE.AND P0, PT, R4, 0x3, PT ;  /* 0x000000030400780c */ /* 0x000fe20003f05270 */
[----:B0-----:R-:W-:-:S06]  /*16d0*/  ULEA UR4, UR5, UR4, 0x18 ;  /* 0x0000000405047291 */ /* 0x001fcc000f8ec03f */
[----:B------:R-:W-:-:S04]  /*16e0*/  IMAD.U32 R0, RZ, RZ, UR4 ;  /* 0x00000004ff007e24 */ /* 0x000fc8000f8e00ff */
[----:B------:R-:W0:Y:S02]  /*16f0*/  SYNCS.PHASECHK.TRANS64.TRYWAIT P1, [R0+URZ+0x34800], R3 ;  /* 0x03480003000075a7 */ /* 0x000e24000802017f */
[----:B0-----:R-:W-:Y:S05]  /*1700*/  @!P1 BRA `(.L_x_371) ;  /* 0x000000dc001c9947 */ /* 0x001fea0003800000 */
.L_x_534:
[----:B------:R-:W-:Y:S05]  /*1710*/  BSYNC B0 ;  /* 0x0000000000007941 */ /* 0x000fea0003800000 */
.L_x_370:
[----:B------:R-:W-:Y:S05]  /*1720*/  @!P0 BRA `(.L_x_372) ;  /* 0x0000000000048947 */ /* 0x000fea0003800000 */
[----:B------:R-:W-:Y:S01]  /*1730*/  BPT.TRAP 0x1 ;  /* 0x000000040000795c */ /* 0x000fe20000300000 */
.L_x_372:
[----:B------:R-:W-:Y:S01]  /*1740*/  IMAD R5, R2, 0x8, R0 ;  /* 0x0000000802057824 */ /* 0x000fe200078e0200 */
[----:B------:R-:W-:-:S04]  /*1750*/  SHF.L.U32 R4, R16, 0x1f, RZ ;  /* 0x0000001f10047819 */ /* 0x000fc800000006ff */
[----:B------:R1:W2:Y:S01]  /*1760*/  SYNCS.PHASECHK.TRANS64.TRYWAIT P2, [R5+URZ+0x34830], R4 ;  /* 0x03483004050075a7 */ /* 0x0002a2000804017f */
[----:B------:R-:W-:Y:S05]  /*1770*/  @!P0 BRA `(.L_x_373) ;  /* 0x0000000000048947 */ /* 0x000fea0003800000 */
[----:B------:R-:W-:Y:S01]  /*1780*/  BPT.TRAP 0x1 ;  /* 0x000000040000795c */ /* 0x000fe20000300000 */
.L_x_373:
[----:B0-----:R-:W0:Y:S01]  /*1790*/  S2R R3, SR_TID.X ;  /* 0x0000000000037919 */ /* 0x001e220000002100 */
[----:B------:R-:W-:Y:S01]  /*17a0*/  IMAD.MOV.U32 R151, RZ, RZ, RZ ;  /* 0x000000ffff977224 */ /* 0x000fe200078e00ff */
[----:B0-----:R-:W-:Y:S01]  /*17b0*/  LOP3.LUT P1, RZ, R3, 0x7f, RZ, 0xc0, !PT ;  /* 0x0000007f03ff7812 */ /* 0x001fe2000782c0ff */
[----:B--2---:R-:W-:-:S12]  /*17c0*/  @P2 BRA `(.L_x_374) ;  /* 0x0000000000082947 */ /* 0x004fd80003800000 */
[----:B------:R-:W0:Y:S02]  /*17d0*/  SYNCS.PHASECHK.TRANS64.TRYWAIT P2, [R5+URZ+0x34830], R4 ;  /* 0x03483004050075a7 */ /* 0x000e24000804017f */
[----:B0-----:R-:W-:Y:S05]  /*17e0*/  @!P2 BRA `(.L_x_375) ;  /* 0x000000d800f8a947 */ /* 0x001fea0003800000 */
.L_x_374:
[----:B------:R-:W-:Y:S05]  /*17f0*/  WARPSYNC.ALL ;  /* 0x0000000000007948 */ /* 0x000fea0003800000 */
[----:B------:R-:W-:Y:S01]  /*1800*/  R2UR UR4, R0 ;  /* 0x00000000000472ca */ /* 0x000fe200000e0000 */
[----:B------:R-:W-:Y:S01]  /*1810*/  ULOP3.LUT UR56, UR56, 0x10000, URZ, 0xfc, !UPT ;  /* 0x0001000038387892 */ /* 0x000fe2000f8efc3f */
[----:B------:R-:W-:Y:S01]  /*1820*/  R2UR UR58, R2 ;  /* 0x00000000023a72ca */ /* 0x000fe200000e0000 */
[----:B------:R-:W-:Y:S01]  /*1830*/  WARPGROUP.ARRIVE ;  /* 0x00000000000079c5 */ /* 0x000fe20000000000 */
[----:B------:R-:W-:Y:S01]  /*1840*/  UMOV UR57, 0x40000040 ;  /* 0x4000004000397882 */ /* 0x000fe20000000000 */
[----:B------:R-:W-:Y:S01]  /*1850*/  UMOV UR59, 0x40000040 ;  /* 0x40000040003b7882 */ /* 0x000fe20000000000 */
[----:B------:R-:W-:Y:S01]  /*1860*/  UIADD3 UR8, UR56, 0x2, URZ ;  /* 0x0000000238087890 */ /* 0x000fe2000fffe03f */
[----:B------:R-:W-:Y:S01]  /*1870*/  VIADD R3, R190, UR48 ;  /* 0x00000030be037c36 */ /* 0x000fe20008000000 */
[----:B------:R-:W-:Y:S01]  /*1880*/  UMOV UR9, 0x40000040 ;  /* 0x4000004000097882 */ /* 0x000fe20000000000 */
[----:B------:R-:W-:Y:S01]  /*1890*/  UMOV UR11, 0x40000040 ;  /* 0x40000040000b7882 */ /* 0x000fe20000000000 */
[----:B------:R-:W-:Y:S01]  /*18a0*/  UIADD3 UR12, UR56, 0x4, URZ ;  /* 0x00000004380c7890 */ /* 0x000fe2000fffe03f */
[----:B------:R-:W-:Y:S01]  /*18b0*/  IMAD.U32 R6, RZ, RZ, UR49 ;  /* 0x00000031ff067e24 */ /* 0x000fe2000f8e00ff */
[----:B------:R-:W-:Y:S01]  /*18c0*/  UMOV UR13, 0x40000040 ;  /* 0x40000040000d7882 */ /* 0x000fe20000000000 */
[----:B------:R-:W-:Y:S01]  /*18d0*/  UIADD3 UR4, UR4, 0x1c400, URZ ;  /* 0x0001c40004047890 */ /* 0x000fe2000fffe03f */
[----:B------:R-:W-:Y:S01]  /*18e0*/  P2R R88, PR, RZ, 0x2 ;  /* 0x00000002ff587803 */ /* 0x000fe20000000000 */
[----:B------:R-:W-:Y:S01]  /*18f0*/  UMOV UR15, 0x40000040 ;  /* 0x40000040000f7882 */ /* 0x000fe20000000000 */
[----:B------:R-:W-:Y:S01]  /*1900*/  UIADD3 UR16, UR56, 0x6, URZ ;  /* 0x0000000638107890 */ /* 0x000fe2000fffe03f */
[----:B------:R-:W-:Y:S01]  /*1910*/  IMAD R6, R6, -0x80, R3 ;  /* 0xffffff8006067824 */ /* 0x000fe200078e0203 */
[----:B------:R-:W-:Y:S01]  /*1920*/  USHF.R.U32.HI UR4, URZ, 0x4, UR4 ;  /* 0x000000043f047899 */ /* 0x000fe20008011604 */
[----:B------:R-:W-:Y:S01]  /*1930*/  P2R R90, PR, RZ, 0x1 ;  /* 0x00000001ff5a7803 */ /* 0x000fe20000000000 */
[----:B------:R-:W-:Y:S01]  /*1940*/  UMOV UR17, 0x40000040 ;  /* 0x4000004000117882 */ /* 0x000fe20000000000 */
[----:B------:R-:W-:Y:S01]  /*1950*/  UMOV UR19, 0x40000040 ;  /* 0x4000004000137882 */ /* 0x000fe20000000000 */
[----:B------:R-:W-:Y:S01]  /*1960*/  ULOP3.LUT UR4, UR4, 0x3fff, URZ, 0xc0, !UPT ;  /* 0x00003fff04047892 */ /* 0x000fe2000f8ec03f */
[C---:B------:R-:W-:Y:S01]  /*1970*/  ISETP.GT.AND P4, PT, R6.reuse, RZ, PT ;  /* 0x000000ff0600720c */ /* 0x040fe20003f84270 */
[----:B------:R-:W-:Y:S01]  /*1980*/  UIADD3 UR20, UR56, 0x400, URZ ;  /* 0x0000040038147890 */ /* 0x000fe2000fffe03f */
[C---:B------:R-:W-:Y:S01]  /*1990*/  ISETP.GT.AND P3, PT, R6.reuse, 0x1, PT ;  /* 0x000000010600780c */ /* 0x040fe20003f64270 */
[----:B------:R-:W-:Y:S01]  /*19a0*/  ULOP3.LUT UR60, UR4, 0x10000, URZ, 0xfc, !UPT ;  /* 0x00010000043c7892 */ /* 0x000fe2000f8efc3f */
[C---:B------:R-:W-:Y:S01]  /*19b0*/  ISETP.GT.AND P2, PT, R6.reuse, 0x8, PT ;  /* 0x000000080600780c */ /* 0x040fe20003f44270 */
[----:B------:R-:W-:Y:S01]  /*19c0*/  UMOV UR21, 0x40000040 ;  /* 0x4000004000157882 */ /* 0x000fe20000000000 */
[----:B------:R-:W-:Y:S01]  /*19d0*/  UMOV UR23, 0x40000040 ;  /* 0x4000004000177882 */ /* 0x000fe20000000000 */
[----:B------:R-:W-:Y:S01]  /*19e0*/  UIMAD UR58, UR58, 0xc00, UR60 ;  /* 0x00000c003a3a78a4 */ /* 0x000fe2000f8e023c */
[C---:B------:R-:W-:Y:S01]  /*19f0*/  ISETP.GT.AND P6, PT, R6.reuse, 0x9, PT ;  /* 0x000000090600780c */ /* 0x040fe20003fc4270 */
[----:B------:R-:W-:Y:S01]  /*1a00*/  UIADD3 UR24, UR56, 0x402, URZ ;  /* 0x0000040238187890 */ /* 0x000fe2000fffe03f */
[C---:B------:R-:W-:Y:S01]  /*1a10*/  ISETP.GT.AND P5, PT, R6.reuse, 0x10, PT ;  /* 0x000000100600780c */ /* 0x040fe20003fa4270 */
[----:B------:R-:W-:Y:S01]  /*1a20*/  UIADD3 UR10, UR58, 0x2, URZ ;  /* 0x000000023a0a7890 */ /* 0x000fe2000fffe03f */
[C---:B------:R-:W-:Y:S01]  /*1a30*/  ISETP.GT.AND P1, PT, R6.reuse, 0x59, PT ;  /* 0x000000590600780c */ /* 0x040fe20003f24270 */
[----:B------:R-:W-:Y:S01]  /*1a40*/  UIADD3 UR14, UR58, 0x4, URZ ;  /* 0x000000043a0e7890 */ /* 0x000fe2000fffe03f */
[----:B------:R-:W-:Y:S01]  /*1a50*/  ISETP.GT.AND P0, PT, R6, 0x60, PT ;  /* 0x000000600600780c */ /* 0x000fe20003f04270 */
[----:B------:R-:W-:-:S02]  /*1a60*/  UIADD3 UR18, UR58, 0x6, URZ ;  /* 0x000000063a127890 */ /* 0x000fc4000fffe03f */
[----:B------:R-:W-:Y:S01]  /*1a70*/  HGMMA.64x128x16.F32.BF16 R24, gdesc[UR56], RZ, !UPT, gsb0 ;  /* 0x01e00000381879f0 */ /* 0x000fe2000c0018ff */
        /* <DEDUP_REMOVED lines=43> */
[----:B------:R-:W-:Y:S01]  /*1d30*/  UISETP.GE.AND UP0, UPT, UR48, 0x81, UPT ;  /* 0x000000813000788c */ /* 0x000fe2000bf06270 */
        /* <DEDUP_REMOVED lines=133> */
[----:B------:R-:W-:Y:S02]  /*2590*/  FSEL R133, R72, -INF , P0 ;  /* 0xff80000048857808 */ /* 0x000fe40000000000 */
[C---:B------:R-:W-:Y:S02]  /*25a0*/  ISETP.GT.AND P1, PT, R6.reuse, 0x61, PT ;  /* 0x000000610600780c */ /* 0x040fe40003f24270 */
[----:B------:R-:W-:Y:S02]  /*25b0*/  FMNMX.FTZ R4, R131, R4, !PT ;  /* 0x0000000483047209 */ /* 0x000fe40007810000 */
[----:B------:R-:W-:Y:S02]  /*25c0*/  ISETP.GT.AND P0, PT, R6, 0x68, PT ;  /* 0x000000680600780c */ /* 0x000fe40003f04270 */
[----:B------:R-:W-:Y:S02]  /*25d0*/  FSEL R41, R62, -INF , P6 ;  /* 0xff8000003e297808 */ /* 0x000fe40003000000 */
[----:B------:R-:W-:-:S02]  /*25e0*/  FSEL R63, R63, -INF , P5 ;  /* 0xff8000003f3f7808 */ /* 0x000fc40002800000 */
[----:B------:R-:W-:Y:S02]  /*25f0*/  FSEL R45, R66, -INF , P4 ;  /* 0xff800000422d7808 */ /* 0x000fe40002000000 */
[----:B------:R-:W-:Y:S02]  /*2600*/  FSEL R67, R67, -INF , P3 ;  /* 0xff80000043437808 */ /* 0x000fe40001800000 */
[----:B------:R-:W-:Y:S02]  /*2610*/  FSEL R135, R73, -INF , P1 ;  /* 0xff80000049877808 */ /* 0x000fe40000800000 */
[----:B------:R-:W-:Y:S02]  /*2620*/  P2R R26, PR, RZ, 0x2 ;  /* 0x00000002ff1a7803 */ /* 0x000fe40000000000 */
[----:B------:R-:W-:Y:S02]  /*2630*/  FMNMX.FTZ R4, R133, R4, !PT ;  /* 0x0000000485047209 */ /* 0x000fe40007810000 */
[----:B------:R-:W-:-:S02]  /*2640*/  FSEL R49, R70, -INF , P2 ;  /* 0xff80000046317808 */ /* 0x000fc40001000000 */
[----:B------:R-:W-:Y:S02]  /*2650*/  FSEL R137, R76, -INF , P0 ;  /* 0xff8000004c897808 */ /* 0x000fe40000000000 */
[----:B------:R-:W-:Y:S02]  /*2660*/  P2R R24, PR, RZ, 0x1 ;  /* 0x00000001ff187803 */ /* 0x000fe40000000000 */
[C---:B------:R-:W-:Y:S02]  /*2670*/  ISETP.GT.AND P2, PT, R6.reuse, 0x69, PT ;  /* 0x000000690600780c */ /* 0x040fe40003f44270 */
[C---:B------:R-:W-:Y:S02]  /*2680*/  ISETP.GT.AND P3, PT, R6.reuse, 0x70, PT ;  /* 0x000000700600780c */ /* 0x040fe40003f64270 */
[C---:B------:R-:W-:Y:S02]  /*2690*/  ISETP.GT.AND P4, PT, R6.reuse, 0x71, PT ;  /* 0x000000710600780c */ /* 0x040fe40003f84270 */
[----:B------:R-:W-:-:S02]  /*26a0*/  ISETP.GT.AND P5, PT, R6, 0x78, PT ;  /* 0x000000780600780c */ /* 0x000fc40003fa4270 */
[C---:B------:R-:W-:Y:S02]  /*26b0*/  ISETP.GT.AND P6, PT, R6.reuse, 0x79, PT ;  /* 0x000000790600780c */ /* 0x040fe40003fc4270 */
[C---:B------:R-:W-:Y:S02]  /*26c0*/  ISETP.GT.AND P0, PT, R6.reuse, 0x59, PT ;  /* 0x000000590600780c */ /* 0x040fe40003f04270 */
[----:B------:R-:W-:Y:S02]  /*26d0*/  ISETP.GT.AND P1, PT, R6, 0x60, PT ;  /* 0x000000600600780c */ /* 0x000fe40003f24270 */
[----:B------:R-:W-:Y:S02]  /*26e0*/  FMNMX.FTZ R6, R7, R27, !PT ;  /* 0x0000001b07067209 */ /* 0x000fe40007810000 */
[----:B------:R-:W-:Y:S02]  /*26f0*/  FMNMX.FTZ R4, R135, R4, !PT ;  /* 0x0000000487047209 */ /* 0x000fe40007810000 */
[----:B------:R-:W-:-:S02]  /*2700*/  FMNMX.FTZ R6, R11, R6, !PT ;  /* 0x000000060b067209 */ /* 0x000fc40007810000 */
[----:B------:R-:W-:Y:S02]  /*2710*/  FSEL R139, R77, -INF , P2 ;  /* 0xff8000004d8b7808 */ /* 0x000fe40001000000 */
[----:B------:R-:W-:Y:S02]  /*2720*/  FMNMX.FTZ R4, R137, R4, !PT ;  /* 0x0000000489047209 */ /* 0x000fe40007810000 */
[----:B------:R-:W-:Y:S02]  /*2730*/  FMNMX.FTZ R6, R31, R6, !PT ;  /* 0x000000061f067209 */ /* 0x000fe40007810000 */
[----:B------:R-:W-:Y:S02]  /*2740*/  FSEL R141, R80, -INF , P3 ;  /* 0xff800000508d7808 */ /* 0x000fe40001800000 */
        /* <DEDUP_REMOVED lines=11> */
[----:B------:R-:W-:Y:S01]  /*2800*/  FMNMX.FTZ R10, R147, R4, !PT ;  /* 0x00000004930a7209 */ /* 0x000fe20007810000 */
[----:B------:R-:W-:Y:S01]  /*2810*/  IMAD.U32 R4, RZ, RZ, UR4 ;  /* 0x00000004ff047e24 */ /* 0x000fe2000f8e00ff */
[----:B------:R-:W-:Y:S02]  /*2820*/  FMNMX.FTZ R6, R21, R6, !PT ;  /* 0x0000000615067209 */ /* 0x000fe40007810000 */
[----:B------:R-:W-:Y:S01]  /*2830*/  FSEL R71, R71, -INF , P0 ;  /* 0xff80000047477808 */ /* 0x000fe20000000000 */
[----:B------:R-:W0:Y:S01]  /*2840*/  SHFL.BFLY PT, R3, R10, 0x2, 0x1f ;  /* 0x0c401f000a037f89 */ /* 0x000e2200000e0000 */
[----:B------:R-:W-:-:S02]  /*2850*/  FMNMX.FTZ R6, R43, R6, !PT ;  /* 0x000000062b067209 */ /* 0x000fc40007810000 */
[----:B------:R-:W-:Y:S02]  /*2860*/  FSEL R53, R74, -INF , P1 ;  /* 0xff8000004a357808 */ /* 0x000fe40000800000 */
[----:B------:R-:W-:Y:S02]  /*2870*/  FMNMX.FTZ R6, R25, R6, !PT ;  /* 0x0000000619067209 */ /* 0x000fe40007810000 */
[----:B------:R-:W-:Y:S02]  /*2880*/  ISETP.NE.AND P1, PT, R26, RZ, PT ;  /* 0x000000ff1a00720c */ /* 0x000fe40003f25270 */
[----:B------:R-:W-:Y:S02]  /*2890*/  FMNMX.FTZ R6, R47, R6, !PT ;  /* 0x000000062f067209 */ /* 0x000fe40007810000 */
[----:B------:R-:W-:Y:S02]  /*28a0*/  P2R R20, PR, RZ, 0x4 ;  /* 0x00000004ff147803 */ /* 0x000fe40000000000 */
[----:B------:R-:W-:-:S02]  /*28b0*/  FMNMX.FTZ R6, R29, R6, !PT ;  /* 0x000000061d067209 */ /* 0x000fc40007810000 */
[----:B------:R-:W-:Y:S02]  /*28c0*/  ISETP.NE.AND P0, PT, R24, RZ, PT ;  /* 0x000000ff1800720c */ /* 0x000fe40003f05270 */
[----:B------:R-:W-:Y:S02]  /*28d0*/  FMNMX.FTZ R6, R51, R6, !PT ;  /* 0x0000000633067209 */ /* 0x000fe40007810000 */
[----:B------:R-:W-:Y:S02]  /*28e0*/  FSEL R75, R75, -INF , P1 ;  /* 0xff8000004b4b7808 */ /* 0x000fe40000800000 */
[----:B------:R-:W-:Y:S02]  /*28f0*/  FMNMX.FTZ R6, R33, R6, !PT ;  /* 0x0000000621067209 */ /* 0x000fe40007810000 */
[----:B------:R-:W-:Y:S02]  /*2900*/  FSEL R57, R78, -INF , P0 ;  /* 0xff8000004e397808 */ /* 0x000fe40000000000 */
[----:B0-----:R-:W-:-:S02]  /*2910*/  FMNMX.FTZ R12, R10, R3, !PT ;  /* 0x000000030a0c7209 */ /* 0x001fc40007810000 */
[----:B------:R-:W-:Y:S02]  /*2920*/  FMNMX.FTZ R6, R55, R6, !PT ;  /* 0x0000000637067209 */ /* 0x000fe40007810000 */
[----:B------:R-:W-:Y:S01]  /*2930*/  ISETP.NE.AND P1, PT, R88, RZ, PT ;  /* 0x000000ff5800720c */ /* 0x000fe20003f25270 */
[----:B------:R-:W0:Y:S01]  /*2940*/  SHFL.BFLY PT, R3, R12, 0x1, 0x1f ;  /* 0x0c201f000c037f89 */ /* 0x000e2200000e0000 */
[----:B------:R-:W-:Y:S01]  /*2950*/  FMNMX.FTZ R6, R37, R6, !PT ;  /* 0x0000000625067209 */ /* 0x000fe20007810000 */
[--C-:B------:R-:W-:Y:S01]  /*2960*/  IMAD.MOV.U32 R88, RZ, RZ, R151.reuse ;  /* 0x000000ffff587224 */ /* 0x100fe200078e0097 */
[----:B------:R-:W-:Y:S01]  /*2970*/  ISETP.NE.AND P0, PT, R90, RZ, PT ;  /* 0x000000ff5a00720c */ /* 0x000fe20003f05270 */
[----:B------:R-:W-:Y:S01]  /*2980*/  IMAD.MOV.U32 R90, RZ, RZ, R151 ;  /* 0x000000ffff5a7224 */ /* 0x000fe200078e0097 */
[----:B------:R-:W-:-:S04]  /*2990*/  FMNMX.FTZ R6, R59, R6, !PT ;  /* 0x000000063b067209 */ /* 0x000fc80007810000 */
[----:B------:R-:W-:-:S03]  /*29a0*/  FMNMX.FTZ R6, R41, R6, !PT ;  /* 0x0000000629067209 */ /* 0x000fc60007810000 */
[----:B------:R-:W-:Y:S01]  /*29b0*/  @!P1 VIADD R5, R5, 0x34840 ;  /* 0x0003484005059836 */ /* 0x000fe20000000000 */
[----:B------:R-:W-:-:S04]  /*29c0*/  FMNMX.FTZ R6, R63, R6, !PT ;  /* 0x000000063f067209 */ /* 0x000fc80007810000 */
[----:B------:R-:W-:Y:S02]  /*29d0*/  FMNMX.FTZ R6, R45, R6, !PT ;  /* 0x000000062d067209 */ /* 0x000fe40007810000 */
[----:B------:R-:W-:Y:S02]  /*29e0*/  @!P1 PRMT R5, RZ, 0x654, R5 ;  /* 0x00000654ff059816 */ /* 0x000fe40000000005 */
[----:B------:R-:W-:Y:S02]  /*29f0*/  FMNMX.FTZ R6, R67, R6, !PT ;  /* 0x0000000643067209 */ /* 0x000fe40007810000 */
        /* <DEDUP_REMOVED lines=8> */
[----:B------:R-:W-:Y:S02]  /*2a80*/  ISETP.NE.AND P2, PT, R20, RZ, PT ;  /* 0x000000ff1400720c */ /* 0x000fe40003f45270 */
[----:B------:R-:W-:Y:S01]  /*2a90*/  FMNMX.FTZ R6, R75, R6, !PT ;  /* 0x000000064b067209 */ /* 0x000fe20007810000 */
[-CC-:B------:R-:W-:Y:S01]  /*2aa0*/  FFMA.FTZ R176, R93, R4.reuse, -R14.reuse ;  /* 0x000000045db07223 */ /* 0x180fe2000001080e */
[----:B------:R-:W-:Y:S01]  /*2ab0*/  FSEL R93, R79, -INF , P2 ;  /* 0xff8000004f5d7808 */ /* 0x000fe20001000000 */
[--C-:B------:R-:W-:Y:S01]  /*2ac0*/  FFMA.FTZ R69, R95, R4, -R14.reuse ;  /* 0x000000045f457223 */ /* 0x100fe2000001080e */
        /* <DEDUP_REMOVED lines=13> */
[----:B------:R-:W-:Y:S01]  /*2ba0*/  MUFU.EX2 R180, R180 ;  /* 0x000000b400b47308 */ /* 0x000fe20000000800 */
[----:B------:R-:W-:Y:S01]  /*2bb0*/  FSEL R101, R87, -INF , P6 ;  /* 0xff80000057657808 */ /* 0x000fe20003000000 */
[--C-:B------:R-:W-:Y:S01]  /*2bc0*/  FFMA.FTZ R65, R91, R4, -R14.reuse ;  /* 0x000000045b417223 */ /* 0x100fe2000001080e */
[----:B------:R-:W-:Y:S01]  /*2bd0*/  FMNMX.FTZ R6, R99, R6, !PT ;  /* 0x0000000663067209 */ /* 0x000fe20007810000 */
[-CC-:B------:R-:W-:Y:S01]  /*2be0*/  FFMA.FTZ R77, R103, R4.reuse, -R14.reuse ;  /* 0x00000004674d7223 */ /* 0x180fe2000001080e */
[-CC-:B------:R-:W-:Y:S01]  /*2bf0*/  FFMA.FTZ R174, R105, R4.reuse, -R14.reuse ;  /* 0x0000000469ae7223 */ /* 0x180fe2000001080e */
[--C-:B------:R-:W-:Y:S01]  /*2c00*/  FFMA.FTZ R81, R107, R4, -R14.reuse ;  /* 0x000000046b517223 */ /* 0x100fe2000001080e */
[----:B------:R-:W-:Y:S01]  /*2c10*/  FMNMX.FTZ R6, R101, R6, !PT ;  /* 0x0000000665067209 */ /* 0x000fe20007810000 */
[----:B------:R-:W0:Y:S01]  /*2c20*/  MUFU.EX2 R61, R61 ;  /* 0x0000003d003d7308 */ /* 0x000e220000000800 */
[-CC-:B------:R-:W-:Y:S01]  /*2c30*/  FFMA.FTZ R168, R109, R4.reuse, -R14.reuse ;  /* 0x000000046da87223 */ /* 0x180fe2000001080e */
[-CC-:B------:R-:W-:Y:S01]  /*2c40*/  FFMA.FTZ R85, R111, R4.reuse, -R14.reuse ;  /* 0x000000046f557223 */ /* 0x180fe2000001080e */
[-CC-:B------:R-:W-:Y:S01]  /*2c50*/  FFMA.FTZ R170, R113, R4.reuse, -R14.reuse ;  /* 0x0000000471aa7223 */ /* 0x180fe2000001080e */
[----:B------:R-:W2:Y:S01]  /*2c60*/  SHFL.BFLY PT, R9, R6, 0x2, 0x1f ;  /* 0x0c401f0006097f89 */ /* 0x000ea200000e0000 */
[-CC-:B------:R-:W-:Y:S01]  /*2c70*/  FFMA.FTZ R115, R115, R4.reuse, -R14.reuse ;  /* 0x0000000473737223 */ /* 0x180fe2000001080e */
[-CC-:B------:R-:W-:Y:S01]  /*2c80*/  FFMA.FTZ R152, R117, R4.reuse, -R14.reuse ;  /* 0x0000000475987223 */ /* 0x180fe2000001080e */
[-CC-:B------:R-:W-:Y:S01]  /*2c90*/  FFMA.FTZ R83, R119, R4.reuse, -R14.reuse ;  /* 0x0000000477537223 */ /* 0x180fe2000001080e */
[----:B------:R-:W3:Y:S01]  /*2ca0*/  MUFU.EX2 R182, R182 ;  /* 0x000000b600b67308 */ /* 0x000ee20000000800 */
[-CC-:B------:R-:W-:Y:S01]  /*2cb0*/  FFMA.FTZ R154, R121, R4.reuse, -R14.reuse ;  /* 0x00000004799a7223 */ /* 0x180fe2000001080e */
[-CC-:B------:R-:W-:Y:S01]  /*2cc0*/  FFMA.FTZ R87, R123, R4.reuse, -R14.reuse ;  /* 0x000000047b577223 */ /* 0x180fe2000001080e */
[-CC-:B------:R-:W-:Y:S01]  /*2cd0*/  FFMA.FTZ R156, R125, R4.reuse, -R14.reuse ;  /* 0x000000047d9c7223 */ /* 0x180fe2000001080e */
[-CC-:B------:R-:W-:Y:S01]  /*2ce0*/  FFMA.FTZ R89, R127, R4.reuse, -R14.reuse ;  /* 0x000000047f597223 */ /* 0x180fe2000001080e */
[-CC-:B------:R-:W-:Y:S01]  /*2cf0*/  FFMA.FTZ R158, R129, R4.reuse, -R14.reuse ;  /* 0x00000004819e7223 */ /* 0x180fe2000001080e */
[-CC-:B------:R-:W-:Y:S01]  /*2d00*/  FFMA.FTZ R91, R131, R4.reuse, -R14.reuse ;  /* 0x00000004835b7223 */ /* 0x180fe2000001080e */
[-CC-:B------:R-:W-:Y:S01]  /*2d10*/  FFMA.FTZ R160, R133, R4.reuse, -R14.reuse ;  /* 0x0000000485a07223 */ /* 0x180fe2000001080e */
[----:B------:R-:W4:Y:S01]  /*2d20*/  MUFU.EX2 R65, R65 ;  /* 0x0000004100417308 */ /* 0x000f220000000800 */
[-CC-:B------:R-:W-:Y:S01]  /*2d30*/  FFMA.FTZ R135, R135, R4.reuse, -R14.reuse ;  /* 0x0000000487877223 */ /* 0x180fe2000001080e */
[-CC-:B------:R-:W-:Y:S01]  /*2d40*/  FFMA.FTZ R137, R137, R4.reuse, -R14.reuse ;  /* 0x0000000489897223 */ /* 0x180fe2000001080e */
[-CC-:B------:R-:W-:Y:S01]  /*2d50*/  FFMA.FTZ R139, R139, R4.reuse, -R14.reuse ;  /* 0x000000048b8b7223 */ /* 0x180fe2000001080e */
[-CC-:B------:R-:W-:Y:S01]  /*2d60*/  FFMA.FTZ R141, R141, R4.reuse, -R14.reuse ;  /* 0x000000048d8d7223 */ /* 0x180fe2000001080e */
[-CC-:B------:R-:W-:Y:S01]  /*2d70*/  FFMA.FTZ R143, R143, R4.reuse, -R14.reuse ;  /* 0x000000048f8f7223 */ /* 0x180fe2000001080e */
[-CC-:B------:R-:W-:Y:S01]  /*2d80*/  FFMA.FTZ R145, R145, R4.reuse, -R14.reuse ;  /* 0x0000000491917223 */ /* 0x180fe2000001080e */
[----:B------:R-:W-:Y:S01]  /*2d90*/  FFMA.FTZ R14, R147, R4, -R14 ;  /* 0x00000004930e7223 */ /* 0x000fe2000001080e */
[----:B------:R-:W5:Y:S01]  /*2da0*/  MUFU.EX2 R176, R176 ;  /* 0x000000b000b07308 */ /* 0x000f620000000800 */
[----:B------:R-:W-:-:S02]  /*2db0*/  IMAD.MOV.U32 R147, RZ, RZ, R151 ;  /* 0x000000ffff937224 */ /* 0x000fc400078e0097 */
[--C-:B------:R-:W-:Y:S01]  /*2dc0*/  IMAD.MOV.U32 R133, RZ, RZ, R151.reuse ;  /* 0x000000ffff857224 */ /* 0x100fe200078e0097 */
[----:B--2---:R-:W-:Y:S01]  /*2dd0*/  FMNMX.FTZ R8, R6, R9, !PT ;  /* 0x0000000906087209 */ /* 0x004fe20007810000 */
[--C-:B------:R-:W-:Y:S02]  /*2de0*/  IMAD.MOV.U32 R131, RZ, RZ, R151.reuse ;  /* 0x000000ffff837224 */ /* 0x100fe400078e0097 */
[--C-:B------:R-:W-:Y:S01]  /*2df0*/  IMAD.MOV.U32 R129, RZ, RZ, R151.reuse ;  /* 0x000000ffff817224 */ /* 0x100fe200078e0097 */
[----:B------:R-:W2:Y:S01]  /*2e00*/  MUFU.EX2 R69, R69 ;  /* 0x0000004500457308 */ /* 0x000ea20000000800 */
[----:B------:R-:W1:Y:S01]  /*2e10*/  SHFL.BFLY PT, R9, R8, 0x1, 0x1f ;  /* 0x0c201f0008097f89 */ /* 0x000e6200000e0000 */
[--C-:B------:R-:W-:Y:S02]  /*2e20*/  IMAD.MOV.U32 R127, RZ, RZ, R151.reuse ;  /* 0x000000ffff7f7224 */ /* 0x100fe400078e0097 */
[--C-:B------:R-:W-:Y:S02]  /*2e30*/  IMAD.MOV.U32 R125, RZ, RZ, R151.reuse ;  /* 0x000000ffff7d7224 */ /* 0x100fe400078e0097 */
[----:B------:R-:W-:-:S02]  /*2e40*/  IMAD.MOV.U32 R123, RZ, RZ, R151 ;  /* 0x000000ffff7b7224 */ /* 0x000fc400078e0097 */
[----:B------:R-:W-:Y:S01]  /*2e50*/  MUFU.EX2 R178, R178 ;  /* 0x000000b200b27308 */ /* 0x000fe20000000800 */
[--C-:B------:R-:W-:Y:S02]  /*2e60*/  IMAD.MOV.U32 R121, RZ, RZ, R151.reuse ;  /* 0x000000ffff797224 */ /* 0x100fe400078e0097 */
[--C-:B------:R-:W-:Y:S02]  /*2e70*/  IMAD.MOV.U32 R119, RZ, RZ, R151.reuse ;  /* 0x000000ffff777224 */ /* 0x100fe400078e0097 */
[--C-:B------:R-:W-:Y:S02]  /*2e80*/  IMAD.MOV.U32 R117, RZ, RZ, R151.reuse ;  /* 0x000000ffff757224 */ /* 0x100fe400078e0097 */
[--C-:B------:R-:W-:Y:S01]  /*2e90*/  IMAD.MOV.U32 R113, RZ, RZ, R151.reuse ;  /* 0x000000ffff717224 */ /* 0x100fe200078e0097 */
[----:B------:R-:W-:Y:S01]  /*2ea0*/  MUFU.EX2 R73, R73 ;  /* 0x0000004900497308 */ /* 0x000fe20000000800 */
[--C-:B------:R-:W-:Y:S02]  /*2eb0*/  IMAD.MOV.U32 R111, RZ, RZ, R151.reuse ;  /* 0x000000ffff6f7224 */ /* 0x100fe400078e0097 */
[----:B------:R-:W-:-:S02]  /*2ec0*/  IMAD.MOV.U32 R109, RZ, RZ, R151 ;  /* 0x000000ffff6d7224 */ /* 0x000fc400078e0097 */
[--C-:B------:R-:W-:Y:S02]  /*2ed0*/  IMAD.MOV.U32 R107, RZ, RZ, R151.reuse ;  /* 0x000000ffff6b7224 */ /* 0x100fe400078e0097 */
[--C-:B------:R-:W-:Y:S01]  /*2ee0*/  IMAD.MOV.U32 R105, RZ, RZ, R151.reuse ;  /* 0x000000ffff697224 */ /* 0x100fe200078e0097 */
[----:B------:R-:W-:Y:S01]  /*2ef0*/  MUFU.EX2 R172, R172 ;  /* 0x000000ac00ac7308 */ /* 0x000fe20000000800 */
[----:B-1----:R-:W-:Y:S01]  /*2f00*/  FMNMX.FTZ R9, R8, R9, !PT ;  /* 0x0000000908097209 */ /* 0x002fe20007810000 */
[----:B------:R-:W-:-:S03]  /*2f10*/  IMAD.MOV.U32 R103, RZ, RZ, R151 ;  /* 0x000000ffff677224 */ /* 0x000fc600078e0097 */
[C---:B------:R-:W-:Y:S01]  /*2f20*/  FSETP.NEU.FTZ.AND P2, PT, R9.reuse, -INF , PT ;  /* 0xff8000000900780b */ /* 0x040fe20003f5d000 */
[----:B------:R-:W-:Y:S02]  /*2f30*/  FMUL.FTZ R6, R9, R4 ;  /* 0x0000000409067220 */ /* 0x000fe40000410000 */
[----:B------:R-:W-:Y:S03]  /*2f40*/  MUFU.EX2 R77, R77 ;  /* 0x0000004d004d7308 */ /* 0x000fe60000000800 */
[----:B------:R-:W-:Y:S02]  /*2f50*/  FSEL R6, R6, RZ, P2 ;  /* 0x000000ff06067208 */ /* 0x000fe40001000000 */
[----:B------:R-:W-:-:S03]  /*2f60*/  PLOP3.LUT P2, PT, PT, PT, UP0, 0x80, 0x0 ;  /* 0x000000000000781c */ /* 0x000fc60003f4f008 */
        /* <DEDUP_REMOVED lines=11> */
[-CC-:B------:R-:W-:Y:S01]  /*3020*/  FFMA.FTZ R25, R25, R4.reuse, -R6.reuse ;  /* 0x0000000419197223 */ /* 0x180fe20000010806 */
[----:B------:R-:W1:Y:S01]  /*3030*/  MUFU.EX2 R7, R7 ;  /* 0x0000000700077308 */ /* 0x000e620000000800 */
[----:B0-----:R-:W-:Y:S01]  /*3040*/  FADD.FTZ R27, R180, R61 ;  /* 0x0000003db41b7221 */ /* 0x001fe20000010000 */
[-CC-:B------:R-:W-:Y:S01]  /*3050*/  FFMA.FTZ R47, R47, R4.reuse, -R6.reuse ;  /* 0x000000042f2f7223 */ /* 0x180fe20000010806 */
[-CC-:B------:R-:W-:Y:S01]  /*3060*/  FFMA.FTZ R29, R29, R4.reuse, -R6.reuse ;  /* 0x000000041d1d7223 */ /* 0x180fe20000010806 */
[-CC-:B------:R-:W-:Y:S01]  /*3070*/  FFMA.FTZ R51, R51, R4.reuse, -R6.reuse ;  /* 0x0000000433337223 */ /* 0x180fe20000010806 */
[----:B---3--:R-:W-:Y:S01]  /*3080*/  FADD.FTZ R32, R182, R27 ;  /* 0x0000001bb6207221 */ /* 0x008fe20000010000 */
[-CC-:B------:R-:W-:Y:S01]  /*3090*/  FFMA.FTZ R33, R33, R4.reuse, -R6.reuse ;  /* 0x0000000421217223 */ /* 0x180fe20000010806 */
[-C--:B------:R-:W-:Y:S01]  /*30a0*/  FFMA.FTZ R55, R55, R4.reuse, -R6 ;  /* 0x0000000437377223 */ /* 0x080fe20000010806 */
[----:B------:R-:W0:Y:S01]  /*30b0*/  MUFU.EX2 R11, R11 ;  /* 0x0000000b000b7308 */ /* 0x000e220000000800 */
[----:B----4-:R-:W-:Y:S01]  /*30c0*/  FADD.FTZ R27, R65, R32 ;  /* 0x00000020411b7221 */ /* 0x010fe20000010000 */
[-CC-:B------:R-:W-:Y:S01]  /*30d0*/  FFMA.FTZ R37, R37, R4.reuse, -R6.reuse ;  /* 0x0000000425257223 */ /* 0x180fe20000010806 */
[-CC-:B------:R-:W-:Y:S01]  /*30e0*/  FFMA.FTZ R59, R59, R4.reuse, -R6.reuse ;  /* 0x000000043b3b7223 */ /* 0x180fe20000010806 */
[-CC-:B------:R-:W-:Y:S01]  /*30f0*/  FFMA.FTZ R41, R41, R4.reuse, -R6.reuse ;  /* 0x0000000429297223 */ /* 0x180fe20000010806 */
[----:B-----5:R-:W-:Y:S01]  /*3100*/  FADD.FTZ R34, R176, R27 ;  /* 0x0000001bb0227221 */ /* 0x020fe20000010000 */
[-CC-:B------:R-:W-:Y:S01]  /*3110*/  FFMA.FTZ R63, R63, R4.reuse, -R6.reuse ;  /* 0x000000043f3f7223 */ /* 0x180fe20000010806 */
[-C--:B------:R-:W-:Y:S01]  /*3120*/  FFMA.FTZ R45, R45, R4.reuse, -R6 ;  /* 0x000000042d2d7223 */ /* 0x080fe20000010806 */
[----:B------:R3:W4:Y:S01]  /*3130*/  MUFU.EX2 R10, R31 ;  /* 0x0000001f000a7308 */ /* 0x0007220000000800 */
[----:B--2---:R-:W-:Y:S01]  /*3140*/  FADD.FTZ R27, R69, R34 ;  /* 0x00000022451b7221 */ /* 0x004fe20000010000 */
[----:B-1----:R-:W-:Y:S01]  /*3150*/  FADD.FTZ R34, R7, R8 ;  /* 0x0000000807227221 */ /* 0x002fe20000010000 */
[-CC-:B------:R-:W-:Y:S01]  /*3160*/  FFMA.FTZ R67, R67, R4.reuse, -R6.reuse ;  /* 0x0000000443437223 */ /* 0x180fe20000010806 */
[-CC-:B------:R-:W-:Y:S01]  /*3170*/  FFMA.FTZ R49, R49, R4.reuse, -R6.reuse ;  /* 0x0000000431317223 */ /* 0x180fe20000010806 */
[----:B------:R-:W-:Y:S01]  /*3180*/  FADD.FTZ R36, R178, R27 ;  /* 0x0000001bb2247221 */ /* 0x000fe20000010000 */
[-CC-:B------:R-:W-:Y:S01]  /*3190*/  FFMA.FTZ R71, R71, R4.reuse, -R6.reuse ;  /* 0x0000000447477223 */ /* 0x180fe20000010806 */
[-C--:B------:R-:W-:Y:S01]  /*31a0*/  FFMA.FTZ R53, R53, R4.reuse, -R6 ;  /* 0x0000000435357223 */ /* 0x080fe20000010806 */
[----:B------:R-:W1:Y:S01]  /*31b0*/  MUFU.EX2 R13, R13 ;  /* 0x0000000d000d7308 */ /* 0x000e620000000800 */
[----:B---3--:R-:W-:Y:S01]  /*31c0*/  FADD.FTZ R31, R73, R36 ;  /* 0x00000024491f7221 */ /* 0x008fe20000010000 */
[----:B0-----:R-:W-:Y:S01]  /*31d0*/  FADD.FTZ R27, R11, R34 ;  /* 0x000000220b1b7221 */ /* 0x001fe20000010000 */
[-CC-:B------:R-:W-:Y:S01]  /*31e0*/  FFMA.FTZ R75, R75, R4.reuse, -R6.reuse ;  /* 0x000000044b4b7223 */ /* 0x180fe20000010806 */
[-CC-:B------:R-:W-:Y:S01]  /*31f0*/  FFMA.FTZ R57, R57, R4.reuse, -R6.reuse ;  /* 0x0000000439397223 */ /* 0x180fe20000010806 */
[----:B------:R-:W-:Y:S01]  /*3200*/  FADD.FTZ R38, R172, R31 ;  /* 0x0000001fac267221 */ /* 0x000fe20000010000 */
[-CC-:B------:R-:W-:Y:S01]  /*3210*/  FFMA.FTZ R93, R93, R4.reuse, -R6.reuse ;  /* 0x000000045d5d7223 */ /* 0x180fe20000010806 */
[-C--:B------:R-:W-:Y:S01]  /*3220*/  FFMA.FTZ R95, R95, R4.reuse, -R6 ;  /* 0x000000045f5f7223 */ /* 0x080fe20000010806 */
[----:B------:R-:W0:Y:S01]  /*3230*/  MUFU.EX2 R174, R174 ;  /* 0x000000ae00ae7308 */ /* 0x000e220000000800 */
[----:B----4-:R-:W-:Y:S01]  /*3240*/  FADD.FTZ R36, R10, R27 ;  /* 0x0000001b0a247221 */ /* 0x010fe20000010000 */
[----:B------:R-:W-:Y:S01]  /*3250*/  FADD.FTZ R31, R77, R38 ;  /* 0x000000264d1f7221 */ /* 0x000fe20000010000 */
[-CC-:B------:R-:W-:Y:S01]  /*3260*/  FFMA.FTZ R97, R97, R4.reuse, -R6.reuse ;  /* 0x0000000461617223 */ /* 0x180fe20000010806 */
[-CC-:B------:R-:W-:Y:S01]  /*3270*/  FFMA.FTZ R99, R99, R4.reuse, -R6.reuse ;  /* 0x0000000463637223 */ /* 0x180fe20000010806 */
[----:B------:R-:W-:Y:S01]  /*3280*/  FFMA.FTZ R101, R101, R4, -R6 ;  /* 0x0000000465657223 */ /* 0x000fe20000010806 */
[----:B------:R-:W-:Y:S01]  /*3290*/  F2FP.BF16.F32.PACK_AB R181, R8, R7 ;  /* 0x0000000708b5723e */ /* 0x000fe200000010ff */
[----:B------:R-:W-:Y:S01]  /*32a0*/  IMAD.MOV.U32 R7, RZ, RZ, 0x3f800000 ;  /* 0x3f800000ff077424 */ /* 0x000fe200078e00ff */
[----:B------:R-:W2:Y:S01]  /*32b0*/  MUFU.EX2 R12, R35 ;  /* 0x00000023000c7308 */ /* 0x000ea20000000800 */
[----:B-1----:R-:W-:Y:S01]  /*32c0*/  FADD.FTZ R27, R13, R36 ;  /* 0x000000240d1b7221 */ /* 0x002fe20000010000 */
[----:B------:R-:W-:Y:S01]  /*32d0*/  F2FP.BF16.F32.PACK_AB R183, R10, R11 ;  /* 0x0000000b0ab7723e */ /* 0x000fe200000010ff */
[----:B------:R-:W-:Y:S01]  /*32e0*/  IMAD.MOV.U32 R11, RZ, RZ, 0x3f800000 ;  /* 0x3f800000ff0b7424 */ /* 0x000fe200078e00ff */
[----:B------:R-:W-:-:S02]  /*32f0*/  F2FP.BF16.F32.PACK_AB R180, R61, R180 ;  /* 0x000000b43db4723e */ /* 0x000fc400000010ff */
[----:B------:R-:W-:Y:S02]  /*3300*/  F2FP.BF16.F32.PACK_AB R182, R65, R182 ;  /* 0x000000b641b6723e */ /* 0x000fe400000010ff */
[----:B------:R-:W1:Y:S01]  /*3310*/  MUFU.EX2 R81, R81 ;  /* 0x0000005100517308 */ /* 0x000e620000000800 */
[----:B0-----:R-:W-:Y:S01]  /*3320*/  FADD.FTZ R38, R174, R31 ;  /* 0x0000001fae267221 */ /* 0x001fe20000010000 */
[----:B------:R-:W-:Y:S02]  /*3330*/  F2FP.BF16.F32.PACK_AB R176, R69, R176 ;  /* 0x000000b045b0723e */ /* 0x000fe400000010ff */
[----:B------:R-:W-:Y:S02]  /*3340*/  F2FP.BF16.F32.PACK_AB R178, R73, R178 ;  /* 0x000000b249b2723e */ /* 0x000fe400000010ff */
[----:B------:R-:W-:Y:S02]  /*3350*/  F2FP.BF16.F32.PACK_AB R172, R77, R172 ;  /* 0x000000ac4dac723e */ /* 0x000fe400000010ff */
[----:B------:R-:W0:Y:S01]  /*3360*/  MUFU.EX2 R15, R15 ;  /* 0x0000000f000f7308 */ /* 0x000e220000000800 */
[C---:B--2---:R-:W-:Y:S01]  /*3370*/  FADD.FTZ R36, R12.reuse, R27 ;  /* 0x0000001b0c247221 */ /* 0x044fe20000010000 */
[----:B------:R-:W-:-:S06]  /*3380*/  F2FP.BF16.F32.PACK_AB R177, R12, R13 ;  /* 0x0000000d0cb1723e */ /* 0x000fcc00000010ff */
        /* <DEDUP_REMOVED lines=15> */
[----:B------:R2:W3:Y:S01]  /*3480*/  MUFU.EX2 R79, R115 ;  /* 0x00000073004f7308 */ /* 0x0004e20000000800 */
[----:B-1----:R-:W-:-:S07]  /*3490*/  FADD.FTZ R40, R170, R31 ;  /* 0x0000001faa287221 */ /* 0x002fce0000010000 */
[----:B------:R-:W1:Y:S01]  /*34a0*/  MUFU.EX2 R25, R25 ;  /* 0x0000001900197308 */ /* 0x000e620000000800 */
[C---:B0-----:R-:W-:Y:S01]  /*34b0*/  FADD.FTZ R38, R24.reuse, R27 ;  /* 0x0000001b18267221 */ /* 0x041fe20000010000 */
[----:B------:R-:W-:Y:S01]  /*34c0*/  F2FP.BF16.F32.PACK_AB R173, R24, R21 ;  /* 0x0000001518ad723e */ /* 0x000fe200000010ff */
[----:B--2---:R-:W-:-:S05]  /*34d0*/  IMAD.MOV.U32 R115, RZ, RZ, R151 ;  /* 0x000000ffff737224 */ /* 0x004fca00078e0097 */
[----:B------:R-:W0:Y:S01]  /*34e0*/  MUFU.EX2 R152, R152 ;  /* 0x0000009800987308 */ /* 0x000e220000000800 */
[C---:B---3--:R-:W-:Y:S01]  /*34f0*/  FADD.FTZ R27, R79.reuse, R40 ;  /* 0x000000284f1b7221 */ /* 0x048fe20000010000 */
[----:B------:R-:W-:-:S06]  /*3500*/  F2FP.BF16.F32.PACK_AB R170, R79, R170 ;  /* 0x000000aa4faa723e */ /* 0x000fcc00000010ff */
        /* <DEDUP_REMOVED lines=29> */
[----:B------:R-:W-:Y:S01]  /*36e0*/  F2FP.BF16.F32.PACK_AB R156, R89, R156 ;  /* 0x0000009c599c723e */ /* 0x000fe200000010ff */
[----:B------:R-:W-:-:S05]  /*36f0*/  IMAD.MOV.U32 R89, RZ, RZ, R151 ;  /* 0x000000ffff597224 */ /* 0x000fca00078e0097 */
        /* <DEDUP_REMOVED lines=9> */
[----:B------:R-:W-:Y:S01]  /*3790*/  F2FP.BF16.F32.PACK_AB R158, R91, R158 ;  /* 0x0000009e5b9e723e */ /* 0x000fe200000010ff */
[----:B------:R-:W-:-:S05]  /*37a0*/  IMAD.MOV.U32 R91, RZ, RZ, R151 ;  /* 0x000000ffff5b7224 */ /* 0x000fca00078e0097 */
        /* <DEDUP_REMOVED lines=9> */
[----:B------:R-:W-:Y:S01]  /*3840*/  F2FP.BF16.F32.PACK_AB R160, R135, R160 ;  /* 0x000000a087a0723e */ /* 0x000fe200000010ff */
[----:B------:R-:W-:-:S05]  /*3850*/  IMAD.MOV.U32 R135, RZ, RZ, R151 ;  /* 0x000000ffff877224 */ /* 0x000fca00078e0097 */
        /* <DEDUP_REMOVED lines=10> */
[----:B------:R-:W-:Y:S01]  /*3900*/  F2FP.BF16.F32.PACK_AB R162, R162, R137 ;  /* 0x00000089a2a2723e */ /* 0x000fe200000010ff */
[----:B------:R-:W-:-:S05]  /*3910*/  IMAD.MOV.U32 R137, RZ, RZ, R151 ;  /* 0x000000ffff897224 */ /* 0x000fca00078e0097 */
        /* <DEDUP_REMOVED lines=16> */
[----:B------:R1:W3:Y:S01]  /*3a20*/  MUFU.EX2 R42, R93 ;  /* 0x0000005d002a7308 */ /* 0x0002e20000000800 */
[C---:B--2---:R-:W-:Y:S01]  /*3a30*/  FADD.FTZ R46, R40.reuse, R5 ;  /* 0x00000005282e7221 */ /* 0x044fe20000010000 */
[----:B------:R-:W-:-:S06]  /*3a40*/  F2FP.BF16.F32.PACK_AB R161, R40, R53 ;  /* 0x0000003528a1723e */ /* 0x000fcc00000010ff */
[----:B------:R-:W2:Y:S01]  /*3a50*/  MUFU.EX2 R95, R95 ;  /* 0x0000005f005f7308 */ /* 0x000ea20000000800 */
[----:B0-----:R-:W-:Y:S01]  /*3a60*/  FADD.FTZ R5, R57, R46 ;  /* 0x0000002e39057221 */ /* 0x001fe20000010000 */
[----:B-1----:R-:W-:-:S06]  /*3a70*/  IMAD.MOV.U32 R93, RZ, RZ, R151 ;  /* 0x000000ffff5d7224 */ /* 0x002fcc00078e0097 */
[----:B------:R0:W1:Y:S01]  /*3a80*/  MUFU.EX2 R44, R97 ;  /* 0x00000061002c7308 */ /* 0x0000620000000800 */
[C---:B---3--:R-:W-:Y:S01]  /*3a90*/  FADD.FTZ R10, R42.reuse, R5 ;  /* 0x000000052a0a7221 */ /* 0x048fe20000010000 */
[----:B------:R-:W-:-:S06]  /*3aa0*/  F2FP.BF16.F32.PACK_AB R163, R42, R57 ;  /* 0x000000392aa3723e */ /* 0x000fcc00000010ff */
[----:B------:R-:W3:Y:S01]  /*3ab0*/  MUFU.EX2 R99, R99 ;  /* 0x0000006300637308 */ /* 0x000ee20000000800 */
[----:B--2---:R-:W-:Y:S01]  /*3ac0*/  FADD.FTZ R5, R95, R10 ;  /* 0x0000000a5f057221 */ /* 0x004fe20000010000 */
[----:B0-----:R-:W-:-:S06]  /*3ad0*/  IMAD.MOV.U32 R97, RZ, RZ, R151 ;  /* 0x000000ffff617224 */ /* 0x001fcc00078e0097 */
[----:B------:R-:W0:Y:S01]  /*3ae0*/  MUFU.EX2 R14, R14 ;  /* 0x0000000e000e7308 */ /* 0x000e220000000800 */
[C---:B-1----:R-:W-:Y:S01]  /*3af0*/  FADD.FTZ R10, R44.reuse, R5 ;  /* 0x000000052c0a7221 */ /* 0x042fe20000010000 */
[----:B------:R-:W-:Y:S01]  /*3b00*/  F2FP.BF16.F32.PACK_AB R165, R44, R95 ;  /* 0x0000005f2ca5723e */ /* 0x000fe200000010ff */
[----:B------:R-:W-:-:S05]  /*3b10*/  IMAD.MOV.U32 R95, RZ, RZ, R151 ;  /* 0x000000ffff5f7224 */ /* 0x000fca00078e0097 */
[----:B------:R1:W2:Y:S01]  /*3b20*/  MUFU.EX2 R8, R101 ;  /* 0x0000006500087308 */ /* 0x0002a20000000800 */
[----:B---3--:R-:W-:Y:S01]  /*3b30*/  FADD.FTZ R5, R99, R10 ;  /* 0x0000000a63057221 */ /* 0x008fe20000010000 */
[C---:B0-----:R-:W-:Y:S01]  /*3b40*/  F2FP.BF16.F32.PACK_AB R166, R14.reuse, R145 ;  /* 0x000000910ea6723e */ /* 0x041fe200000010ff */
[----:B------:R-:W-:Y:S01]  /*3b50*/  FADD.FTZ R6, R14, R27 ;  /* 0x0000001b0e067221 */ /* 0x000fe20000010000 */
[--C-:B------:R-:W-:Y:S02]  /*3b60*/  IMAD.MOV.U32 R145, RZ, RZ, R151.reuse ;  /* 0x000000ffff917224 */ /* 0x100fe400078e0097 */
[----:B-1----:R-:W-:Y:S01]  /*3b70*/  IMAD.MOV.U32 R101, RZ, RZ, R151 ;  /* 0x000000ffff657224 */ /* 0x002fe200078e0097 */
[C---:B--2---:R-:W-:Y:S01]  /*3b80*/  F2FP.BF16.F32.PACK_AB R167, R8.reuse, R99 ;  /* 0x0000006308a7723e */ /* 0x044fe200000010ff */
[----:B------:R-:W-:Y:S01]  /*3b90*/  FADD.FTZ R5, R8, R5 ;  /* 0x0000000508057221 */ /* 0x000fe20000010000 */
[----:B------:R-:W-:Y:S01]  /*3ba0*/  IMAD.MOV.U32 R99, RZ, RZ, R151 ;  /* 0x000000ffff637224 */ /* 0x000fe200078e0097 */
[----:B------:R-:W-:Y:S06]  /*3bb0*/  @!P2 BRA `(.L_x_376) ;  /* 0x0000002000d8a947 */ /* 0x000fec0003800000 */
[----:B------:R-:W-:Y:S01]  /*3bc0*/  R2UR UR4, R2 ;  /* 0x00000000020472ca */ /* 0x000fe200000e0000 */
[----:B------:R-:W-:Y:S01]  /*3bd0*/  IMAD.MOV.U32 R10, RZ, RZ, R9 ;  /* 0x000000ffff0a7224 */ /* 0x000fe200078e0009 */
[----:B------:R-:W-:Y:S01]  /*3be0*/  CS2R R150, SRZ ;  /* 0x0000000000967805 */ /* 0x000fe2000001ff00 */
[----:B------:R-:W-:Y:S01]  /*3bf0*/  IMAD.MOV.U32 R12, RZ, RZ, R3 ;  /* 0x000000ffff0c7224 */ /* 0x000fe200078e0003 */
[----:B------:R-:W-:Y:S01]  /*3c00*/  CS2R R146, SRZ ;  /* 0x0000000000927805 */ /* 0x000fe2000001ff00 */
[----:B------:R-:W-:Y:S01]  /*3c10*/  IMAD.MOV.U32 R8, RZ, RZ, R16 ;  /* 0x000000ffff087224 */ /* 0x000fe200078e0010 */
[----:B------:R-:W-:Y:S01]  /*3c20*/  CS2R R142, SRZ ;  /* 0x00000000008e7805 */ /* 0x000fe2000001ff00 */
[----:B------:R-:W-:Y:S01]  /*3c30*/  IMAD.MOV.U32 R7, RZ, RZ, 0x3f800000 ;  /* 0x3f800000ff077424 */ /* 0x000fe200078e00ff */
        /* <DEDUP_REMOVED lines=28> */
[----:B------:R-:W-:Y:S01]  /*3e00*/  CS2R R88, SRZ ;  /* 0x0000000000587805 */ /* 0x000fe2000001ff00 */
[----:B------:R-:W-:-:S12]  /*3e10*/  UIADD3 UR5, UR49, -0x2, URZ ;  /* 0xfffffffe31057890 */ /* 0x000fd8000fffe03f */
.L_x_385:
[----:B------:R-:W-:-:S04]  /*3e20*/  UIADD3 UR6, UR4, 0x1, URZ ;  /* 0x0000000104067890 */ /* 0x000fc8000fffe03f */
[----:B------:R-:W-:-:S04]  /*3e30*/  UISETP.NE.AND UP0, UPT, UR6, 0x2, UPT ;  /* 0x000000020600788c */ /* 0x000fc8000bf05270 */
[----:B------:R-:W-:Y:S02]  /*3e40*/  USEL UR7, URZ, 0x1, UP0 ;  /* 0x000000013f077887 */ /* 0x000fe40008000000 */
[----:B------:R-:W-:-:S04]  /*3e50*/  USEL UR6, UR6, URZ, UP0 ;  /* 0x0000003f06067287 */ /* 0x000fc80008000000 */
[----:B------:R-:W-:Y:S02]  /*3e60*/  LOP3.LUT R16, R8, UR7, RZ, 0x3c, !PT ;  /* 0x0000000708107c12 */ /* 0x000fe4000f8e3cff */
[----:B------:R-:W-:Y:S01]  /*3e70*/  IMAD.U32 R2, RZ, RZ, UR6 ;  /* 0x00000006ff027e24 */ /* 0x000fe2000f8e00ff */
[----:B------:R-:W-:Y:S06]  /*3e80*/  @!P0 BRA `(.L_x_377) ;  /* 0x0000000000048947 */ /* 0x000fec0003800000 */
[----:B------:R-:W-:Y:S01]  /*3e90*/  BPT.TRAP 0x1 ;  /* 0x000000040000795c */ /* 0x000fe20000300000 */
.L_x_377:
[----:B------:R-:W0:Y:S01]  /*3ea0*/  S2UR UR10, SR_CgaCtaId ;  /* 0x00000000000a79c3 */ /* 0x000e220000008800 */
[----:B------:R-:W-:Y:S01]  /*3eb0*/  UMOV UR7, 0x400 ;  /* 0x0000040000077882 */ /* 0x000fe20000000000 */
[----:B------:R-:W-:Y:S01]  /*3ec0*/  SHF.L.U32 R3, R16, 0x1f, RZ ;  /* 0x0000001f10037819 */ /* 0x000fe200000006ff */
[----:B0-----:R-:W-:-:S06]  /*3ed0*/  ULEA UR7, UR10, UR7, 0x18 ;  /* 0x000000070a077291 */ /* 0x001fcc000f8ec03f */
[----:B------:R-:W-:-:S05]  /*3ee0*/  IMAD.U32 R0, RZ, RZ, UR7 ;  /* 0x00000007ff007e24 */ /* 0x000fca000f8e00ff */
[----:B------:R-:W-:-:S13]  /*3ef0*/  R2UR UR7, R0 ;  /* 0x00000000000772ca */ /* 0x000fda00000e0000 */
[----:B------:R-:W-:-:S09]  /*3f00*/  ULEA UR6, UR6, UR7, 0x3 ;  /* 0x0000000706067291 */ /* 0x000fd2000f8e183f */
[----:B------:R0:W1:Y:S01]  /*3f10*/  SYNCS.PHASECHK.TRANS64.TRYWAIT P2, [UR6+0x34830], R3 ;  /* 0x03483003ff0075a7 */ /* 0x0000620008040146 */
[----:B------:R-:W-:Y:S05]  /*3f20*/  @!P0 BRA `(.L_x_378) ;  /* 0x0000000000048947 */ /* 0x000fea0003800000 */
[----:B------:R-:W-:Y:S01]  /*3f30*/  BPT.TRAP 0x1 ;  /* 0x000000040000795c */ /* 0x000fe20000300000 */
.L_x_378:
[----:B-1----:R-:W-:Y:S05]  /*3f40*/  @P2 BRA `(.L_x_379) ;  /* 0x0000000000082947 */ /* 0x002fea0003800000 */
[----:B------:R-:W1:Y:S02]  /*3f50*/  SYNCS.PHASECHK.TRANS64.TRYWAIT P2, [UR6+0x34830], R3 ;  /* 0x03483003ff0075a7 */ /* 0x000e640008040146 */
[----:B-1----:R-:W-:Y:S05]  /*3f60*/  @!P2 BRA `(.L_x_380) ;  /* 0x000000b4002ca947 */ /* 0x002fea0003800000 */
.L_x_379:
[----:B------:R-:W-:Y:S01]  /*3f70*/  R2UR UR7, R2 ;  /* 0x00000000020772ca */ /* 0x000fe200000e0000 */
[----:B------:R-:W-:Y:S01]  /*3f80*/  WARPGROUP.ARRIVE ;  /* 0x00000000000079c5 */ /* 0x000fe20000000000 */
[----:B------:R-:W-:Y:S01]  /*3f90*/  UMOV UR48, UR56 ;  /* 0x0000003800307c82 */ /* 0x000fe20008000000 */
[----:B------:R-:W-:Y:S01]  /*3fa0*/  UMOV UR49, UR57 ;  /* 0x0000003900317c82 */ /* 0x000fe20008000000 */
[----:B------:R-:W-:Y:S01]  /*3fb0*/  UMOV UR51, 0x40000040 ;  /* 0x4000004000337882 */ /* 0x000fe20000000000 */
        /* <DEDUP_REMOVED lines=8> */
[----:B------:R-:W-:Y:S01]  /*4040*/  UIMAD UR7, UR7, 0xc00, UR60 ;  /* 0x00000c00070778a4 */ /* 0x000fe2000f8e023c */
[-C--:B------:R-:W-:Y:S01]  /*4050*/  FMUL.FTZ R88, R88, R11.reuse ;  /* 0x0000000b58587220 */ /* 0x080fe20000410000 */
[----:B------:R-:W-:Y:S01]  /*4060*/  UMOV UR43, 0x40000040 ;  /* 0x40000040002b7882 */ /* 0x000fe20000000000 */
[----:B------:R-:W-:Y:S01]  /*4070*/  UMOV UR47, 0x40000040 ;  /* 0x40000040002f7882 */ /* 0x000fe20000000000 */
[----:B------:R-:W-:Y:S01]  /*4080*/  UIADD3 UR10, UR7, 0x2, URZ ;  /* 0x00000002070a7890 */ /* 0x000fe2000fffe03f */
[-C--:B------:R-:W-:Y:S01]  /*4090*/  FMUL.FTZ R89, R89, R11.reuse ;  /* 0x0000000b59597220 */ /* 0x080fe20000410000 */
[----:B------:R-:W-:Y:S01]  /*40a0*/  UIADD3 UR14, UR7, 0x4, URZ ;  /* 0x00000004070e7890 */ /* 0x000fe2000fffe03f */
[-C--:B------:R-:W-:Y:S01]  /*40b0*/  FMUL.FTZ R92, R92, R11.reuse ;  /* 0x0000000b5c5c7220 */ /* 0x080fe20000410000 */
[----:B------:R-:W-:Y:S01]  /*40c0*/  UMOV UR50, UR7 ;  /* 0x0000000700327c82 */ /* 0x000fe20008000000 */
[----:B------:R-:W-:Y:S01]  /*40d0*/  UIADD3 UR18, UR7, 0x6, URZ ;  /* 0x0000000607127890 */ /* 0x000fe2000fffe03f */
[----:B------:R-:W-:Y:S01]  /*40e0*/  HGMMA.64x128x16.F32.BF16 R24, gdesc[UR48], RZ, !UPT, gsb0 ;  /* 0x01e00000301879f0 */ /* 0x000fe2000c0018ff */
[----:B------:R-:W-:Y:S01]  /*40f0*/  UIADD3 UR22, UR7, 0x400, URZ ;  /* 0x0000040007167890 */ /* 0x000fe2000fffe03f */
[-C--:B------:R-:W-:Y:S01]  /*4100*/  FMUL.FTZ R93, R93, R11.reuse ;  /* 0x0000000b5d5d7220 */ /* 0x080fe20000410000 */
        /* <DEDUP_REMOVED lines=14> */
[----:B------:R-:W-:Y:S01]  /*41f0*/  UMOV UR48, UR52 ;  /* 0x0000003400307c82 */ /* 0x000fe20008000000 */
[----:B------:R-:W-:Y:S01]  /*4200*/  UMOV UR49, UR53 ;  /* 0x0000003500317c82 */ /* 0x000fe20008000000 */
        /* <DEDUP_REMOVED lines=90> */
.L_x_381:
[----:B------:R-:W-:Y:S01]  /*47b0*/  IMAD.U32 R7, RZ, RZ, UR4 ;  /* 0x00000004ff077e24 */ /* 0x000fe2000f8e00ff */
[----:B01----:R-:W-:-:S03]  /*47c0*/  SHF.L.U32 R3, R8, 0x1f, RZ ;  /* 0x0000001f08037819 */ /* 0x003fc600000006ff */
[----:B------:R-:W-:-:S04]  /*47d0*/  IMAD R8, R7, 0x8, R0 ;  /* 0x0000000807087824 */ /* 0x000fc800078e0200 */
[----:B------:R0:W1:Y:S01]  /*47e0*/  SYNCS.PHASECHK.TRANS64.TRYWAIT P2, [R8+URZ+0x34850], R3 ;  /* 0x03485003080075a7 */ /* 0x000062000804017f */
[----:B------:R-:W-:Y:S05]  /*47f0*/  @!P0 BRA `(.L_x_382) ;  /* 0x0000000000048947 */ /* 0x000fea0003800000 */
[----:B------:R-:W-:Y:S01]  /*4800*/  BPT.TRAP 0x1 ;  /* 0x000000040000795c */ /* 0x000fe20000300000 */
.L_x_382:
[----:B-1----:R-:W-:Y:S05]  /*4810*/  @P2 BRA `(.L_x_383) ;  /* 0x0000000000082947 */ /* 0x002fea0003800000 */
[----:B------:R-:W1:Y:S02]  /*4820*/  SYNCS.PHASECHK.TRANS64.TRYWAIT P2, [R8+URZ+0x34850], R3 ;  /* 0x03485003080075a7 */ /* 0x000e64000804017f */
[----:B-1----:R-:W-:Y:S05]  /*4830*/  @!P2 BRA `(.L_x_384) ;  /* 0x000000ac0010a947 */ /* 0x002fea0003800000 */
.L_x_383:
[----:B------:R-:W-:Y:S01]  /*4840*/  R2UR UR7, R0 ;  /* 0x00000000000772ca */ /* 0x000fe200000e0000 */
[----:B------:R-:W-:Y:S01]  /*4850*/  WARPGROUP.ARRIVE ;  /* 0x00000000000079c5 */ /* 0x000fe20000000000 */
[----:B------:R-:W-:Y:S01]  /*4860*/  UMOV UR11, 0x40000040 ;  /* 0x40000040000b7882 */ /* 0x000fe20000000000 */
[----:B------:R-:W-:Y:S02]  /*4870*/  FMNMX.FTZ R4, R24, R12, !PT ;  /* 0x0000000c18047209 */ /* 0x000fe40007810000 */
[----:B------:R-:W-:Y:S01]  /*4880*/  ISETP.LT.AND P2, PT, RZ, UR5, PT ;  /* 0x00000005ff007c0c */ /* 0x000fe2000bf41270 */
[----:B------:R-:W-:Y:S01]  /*4890*/  UIADD3 UR5, UR5, -0x1, URZ ;  /* 0xffffffff05057890 */ /* 0x000fe2000fffe03f */
[----:B01----:R-:W-:-:S04]  /*48a0*/  FMNMX.FTZ R3, R25, R4, !PT ;  /* 0x0000000419037209 */ /* 0x003fc80007810000 */
[----:B------:R-:W-:Y:S02]  /*48b0*/  FMNMX.FTZ R4, R28, R3, !PT ;  /* 0x000000031c047209 */ /* 0x000fe40007810000 */
[----:B------:R-:W-:Y:S02]  /*48c0*/  UIADD3 UR7, UR7, 0x400, URZ ;  /* 0x0000040007077890 */ /* 0x000fe4000fffe03f */
[----:B------:R-:W-:Y:S02]  /*48d0*/  FMNMX.FTZ R3, R29, R4, !PT ;  /* 0x000000041d037209 */ /* 0x000fe40007810000 */
[----:B------:R-:W-:Y:S02]  /*48e0*/  USHF.R.U32.HI UR7, URZ, 0x4, UR7 ;  /* 0x000000043f077899 */ /* 0x000fe40008011607 */
[----:B------:R-:W-:Y:S02]  /*48f0*/  FMNMX.FTZ R4, R32, R3, !PT ;  /* 0x0000000320047209 */ /* 0x000fe40007810000 */
[----:B------:R-:W-:-:S02]  /*4900*/  ULOP3.LUT UR7, UR7, 0x3fff, URZ, 0xc0, !UPT ;  /* 0x00003fff07077892 */ /* 0x000fc4000f8ec03f */
[----:B------:R-:W-:Y:S02]  /*4910*/  FMNMX.FTZ R3, R33, R4, !PT ;  /* 0x0000000421037209 */ /* 0x000fe40007810000 */
[----:B------:R-:W-:Y:S02]  /*4920*/  ULOP3.LUT UR7, UR7, 0x4000000, URZ, 0xfc, !UPT ;  /* 0x0400000007077892 */ /* 0x000fe4000f8efc3f */
[----:B------:R-:W-:Y:S02]  /*4930*/  FMNMX.FTZ R4, R36, R3, !PT ;  /* 0x0000000324047209 */ /* 0x000fe40007810000 */
[----:B------:R-:W-:Y:S02]  /*4940*/  ULEA UR4, UR4, UR7, 0xb ;  /* 0x0000000704047291 */ /* 0x000fe4000f8e583f */
[----:B------:R-:W-:Y:S01]  /*4950*/  FMNMX.FTZ R3, R37, R4, !PT ;  /* 0x0000000425037209 */ /* 0x000fe20007810000 */
[----:B------:R-:W-:-:S03]  /*4960*/  UMOV UR7, 0x40000040 ;  /* 0x4000004000077882 */ /* 0x000fc60000000000 */
[----:B------:R-:W-:Y:S01]  /*4970*/  FMNMX.FTZ R4, R40, R3, !PT ;  /* 0x0000000328047209 */ /* 0x000fe20007810000 */
[----:B------:R-:W-:Y:S02]  /*4980*/  UMOV UR10, UR4 ;  /* 0x00000004000a7c82 */ /* 0x000fe40008000000 */
[----:B------:R-:W-:Y:S01]  /*4990*/  HGMMA.64x128x16.F32.BF16 R88, R180, gdesc[UR8].tnspB, R88, gsb0 ;  /* 0x41e00008b4587df0 */ /* 0x000fe20008001858 */
[----:B------:R-:W-:Y:S01]  /*49a0*/  UIADD3 UR10, UR4, 0x80, URZ ;  /* 0x00000080040a7890 */ /* 0x000fe2000fffe03f */
[----:B------:R-:W-:Y:S01]  /*49b0*/  FMNMX.FTZ R3, R41, R4, !PT ;  /* 0x0000000429037209 */ /* 0x000fe20007810000 */
[----:B------:R-:W-:-:S03]  /*49c0*/  UMOV UR11, 0x40000040 ;  /* 0x40000040000b7882 */ /* 0x000fc60000000000 */
        /* <DEDUP_REMOVED lines=24> */
[----:B------:R-:W0:Y:S03]  /*4b50*/  LDC R4, c[0x0][0x988] ;  /* 0x00026200ff047b82 */ /* 0x000e260000000800 */
[----:B------:R-:W1:Y:S01]  /*4b60*/  SHFL.BFLY PT, R3, R14, 0x1, 0x1f ;  /* 0x0c201f000e037f89 */ /* 0x000e6200000e0000 */
[----:B------:R-:W-:Y:S02]  /*4b70*/  WARPGROUP.DEPBAR.LE gsb0, 0x0 ;  /* 0x00008000000079c5 */ /* 0x000fe40000010000 */
[----:B------:R-:W-:Y:S01]  /*4b80*/  WARPGROUP.ARRIVE ;  /* 0x00000000000079c5 */ /* 0x000fe20000000000 */
[----:B-1----:R-:W-:-:S05]  /*4b90*/  FMNMX.FTZ R3, R14, R3, !PT ;  /* 0x000000030e037209 */ /* 0x002fca0007810000 */
[----:B------:R-:W-:Y:S01]  /*4ba0*/  HGMMA.64x128x16.F32.BF16 R88, R176, gdesc[UR8].tnspB, R88, gsb0 ;  /* 0x41e00008b0587df0 */ /* 0x000fe20008001858 */
[----:B------:R-:W-:Y:S01]  /*4bb0*/  UIADD3 UR10, UR4, 0x100, URZ ;  /* 0x00000100040a7890 */ /* 0x000fe2000fffe03f */
[----:B------:R-:W-:Y:S01]  /*4bc0*/  UMOV UR11, 0x40000040 ;  /* 0x40000040000b7882 */ /* 0x000fe20000000000 */
[----:B------:R-:W-:Y:S01]  /*4bd0*/  FADD.FTZ R7, -R3, R12 ;  /* 0x0000000c03077221 */ /* 0x000fe20000010100 */
[----:B------:R-:W-:-:S03]  /*4be0*/  FMNMX.FTZ R12, R26, R10, !PT ;  /* 0x0000000a1a0c7209 */ /* 0x000fc60007810000 */
[----:B0-----:R-:W-:Y:S01]  /*4bf0*/  FMUL.FTZ R11, R7, R4 ;  /* 0x00000004070b7220 */ /* 0x001fe20000410000 */
[----:B------:R-:W-:Y:S01]  /*4c00*/  FMNMX.FTZ R9, R27, R12, !PT ;  /* 0x0000000c1b097209 */ /* 0x000fe20007810000 */
[----:B------:R-:W-:-:S03]  /*4c10*/  FMUL.FTZ R7, R3, R4 ;  /* 0x0000000403077220 */ /* 0x000fc60000410000 */
[----:B------:R-:W-:Y:S01]  /*4c20*/  FMNMX.FTZ R12, R30, R9, !PT ;  /* 0x000000091e0c7209 */ /* 0x000fe20007810000 */
[-CC-:B------:R-:W-:Y:S01]  /*4c30*/  FFMA.FTZ R182, R28, R4.reuse, -R7.reuse ;  /* 0x000000041cb67223 */ /* 0x180fe20000010807 */
[-CC-:B------:R-:W-:Y:S01]  /*4c40*/  FFMA.FTZ R15, R29, R4.reuse, -R7.reuse ;  /* 0x000000041d0f7223 */ /* 0x180fe20000010807 */
[--C-:B------:R-:W-:Y:S01]  /*4c50*/  FFMA.FTZ R29, R41, R4, -R7.reuse ;  /* 0x00000004291d7223 */ /* 0x100fe20000010807 */
[----:B------:R-:W-:Y:S01]  /*4c60*/  FMNMX.FTZ R9, R31, R12, !PT ;  /* 0x0000000c1f097209 */ /* 0x000fe20007810000 */
[-CC-:B------:R-:W-:Y:S01]  /*4c70*/  FFMA.FTZ R41, R53, R4.reuse, -R7.reuse ;  /* 0x0000000435297223 */ /* 0x180fe20000010807 */
[-CC-:B------:R-:W-:Y:S01]  /*4c80*/  FFMA.FTZ R53, R65, R4.reuse, -R7.reuse ;  /* 0x0000000441357223 */ /* 0x180fe20000010807 */
[-CC-:B------:R-:W-:Y:S01]  /*4c90*/  FFMA.FTZ R65, R77, R4.reuse, -R7.reuse ;  /* 0x000000044d417223 */ /* 0x180fe20000010807 */
        /* <DEDUP_REMOVED lines=18> */
[----:B------:R-:W-:Y:S01]  /*4dc0*/  FFMA.FTZ R73, R85, R4, -R7 ;  /* 0x0000000455497223 */ /* 0x000fe20000010807 */
[----:B------:R-:W-:Y:S01]  /*4dd0*/  MUFU.EX2 R11, R11 ;  /* 0x0000000b000b7308 */ /* 0x000fe20000000800 */
[----:B------:R-:W-:-:S04]  /*4de0*/  FMNMX.FTZ R9, R43, R12, !PT ;  /* 0x0000000c2b097209 */ /* 0x000fc80007810000 */
[----:B------:R-:W-:-:S03]  /*4df0*/  FMNMX.FTZ R12, R46, R9, !PT ;  /* 0x000000092e0c7209 */ /* 0x000fc60007810000 */
[----:B------:R-:W0:Y:S01]  /*4e00*/  MUFU.EX2 R180, R180 ;  /* 0x000000b400b47308 */ /* 0x000e220000000800 */
[----:B------:R-:W-:-:S04]  /*4e10*/  FMNMX.FTZ R9, R47, R12, !PT ;  /* 0x0000000c2f097209 */ /* 0x000fc80007810000 */
[----:B------:R-:W-:-:S03]  /*4e20*/  FMNMX.FTZ R12, R50, R9, !PT ;  /* 0x00000009320c7209 */ /* 0x000fc60007810000 */
[----:B------:R-:W1:Y:S01]  /*4e30*/  MUFU.EX2 R13, R13 ;  /* 0x0000000d000d7308 */ /* 0x000e620000000800 */
[----:B------:R-:W-:-:S04]  /*4e40*/  FMNMX.FTZ R9, R51, R12, !PT ;  /* 0x0000000c33097209 */ /* 0x000fc80007810000 */
[----:B------:R-:W-:-:S03]  /*4e50*/  FMNMX.FTZ R12, R54, R9, !PT ;  /* 0x00000009360c7209 */ /* 0x000fc60007810000 */
[----:B------:R-:W-:Y:S01]  /*4e60*/  MUFU.EX2 R182, R182 ;  /* 0x000000b600b67308 */ /* 0x000fe20000000800 */
[----:B------:R-:W-:Y:S01]  /*4e70*/  FMNMX.FTZ R9, R55, R12, !PT ;  /* 0x0000000c37097209 */ /* 0x000fe20007810000 */
[----:B0-----:R-:W-:-:S03]  /*4e80*/  FFMA.FTZ R6, R11, R6, R180 ;  /* 0x000000060b067223 */ /* 0x001fc600000100b4 */
[----:B------:R-:W-:-:S03]  /*4e90*/  FMNMX.FTZ R12, R58, R9, !PT ;  /* 0x000000093a0c7209 */ /* 0x000fc60007810000 */
[----:B------:R-:W-:Y:S01]  /*4ea0*/  MUFU.EX2 R15, R15 ;  /* 0x0000000f000f7308 */ /* 0x000fe20000000800 */
[----:B------:R-:W-:Y:S02]  /*4eb0*/  FMNMX.FTZ R9, R59, R12, !PT ;  /* 0x0000000c3b097209 */ /* 0x000fe40007810000 */
[----:B-1----:R-:W-:Y:S02]  /*4ec0*/  F2FP.BF16.F32.PACK_AB R180, R13, R180 ;  /* 0x000000b40db4723e */ /* 0x002fe400000010ff */
[----:B------:R-:W-:-:S03]  /*4ed0*/  FMNMX.FTZ R12, R62, R9, !PT ;  /* 0x000000093e0c7209 */ /* 0x000fc60007810000 */
[----:B------:R-:W-:Y:S01]  /*4ee0*/  MUFU.EX2 R21, R21 ;  /* 0x0000001500157308 */ /* 0x000fe20000000800 */
[----:B------:R-:W-:-:S04]  /*4ef0*/  FMNMX.FTZ R9, R63, R12, !PT ;  /* 0x0000000c3f097209 */ /* 0x000fc80007810000 */
        /* <DEDUP_REMOVED lines=17> */
[----:B------:R-:W-:Y:S01]  /*5010*/  FMNMX.FTZ R9, R87, R12, !PT ;  /* 0x0000000c57097209 */ /* 0x000fe20007810000 */
[----:B------:R-:W-:-:S04]  /*5020*/  FFMA.FTZ R12, R72, R4, -R7 ;  /* 0x00000004480c7223 */ /* 0x000fc80000010807 */
[----:B------:R-:W0:Y:S02]  /*5030*/  SHFL.BFLY PT, R14, R9, 0x2, 0x1f ;  /* 0x0c401f00090e7f89 */ /* 0x000e2400000e0000 */
[----:B------:R-:W-:Y:S01]  /*5040*/  MUFU.EX2 R49, R49 ;  /* 0x0000003100317308 */ /* 0x000fe20000000800 */
[----:B------:R-:W-:Y:S02]  /*5050*/  WARPGROUP.DEPBAR.LE gsb0, 0x0 ;  /* 0x00008000000079c5 */ /* 0x000fe40000010000 */
[----:B------:R-:W-:Y:S01]  /*5060*/  WARPGROUP.ARRIVE ;  /* 0x00000000000079c5 */ /* 0x000fe20000000000 */
[-CC-:B------:R-:W-:Y:S01]  /*5070*/  FFMA.FTZ R176, R32, R4.reuse, -R7.reuse ;  /* 0x0000000420b07223 */ /* 0x180fe20000010807 */
[----:B------:R-:W-:-:S03]  /*5080*/  FFMA.FTZ R178, R36, R4, -R7 ;  /* 0x0000000424b27223 */ /* 0x000fc60000010807 */
[----:B------:R-:W-:Y:S01]  /*5090*/  MUFU.EX2 R53, R53 ;  /* 0x0000003500357308 */ /* 0x000fe20000000800 */
[----:B------:R-:W-:Y:S01]  /*50a0*/  HGMMA.64x128x16.F32.BF16 R88, R172, gdesc[UR8].tnspB, R88, gsb0 ;  /* 0x41e00008ac587df0 */ /* 0x000fe20008001858 */
[----:B------:R-:W-:Y:S01]  /*50b0*/  UIADD3 UR10, UR4, 0x180, URZ ;  /* 0x00000180040a7890 */ /* 0x000fe2000fffe03f */
[----:B------:R-:W-:-:S05]  /*50c0*/  UMOV UR11, 0x40000040 ;  /* 0x40000040000b7882 */ /* 0x000fca0000000000 */
[----:B------:R-:W-:Y:S01]  /*50d0*/  MUFU.EX2 R176, R176 ;  /* 0x000000b000b07308 */ /* 0x000fe20000000800 */
[----:B0-----:R-:W-:Y:S01]  /*50e0*/  FMNMX.FTZ R28, R9, R14, !PT ;  /* 0x0000000e091c7209 */ /* 0x001fe20007810000 */
[----:B------:R-:W-:-:S04]  /*50f0*/  FFMA.FTZ R14, R76, R4, -R7 ;  /* 0x000000044c0e7223 */ /* 0x000fc80000010807 */
[----:B------:R-:W0:Y:S02]  /*5100*/  SHFL.BFLY PT, R9, R28, 0x1, 0x1f ;  /* 0x0c201f001c097f89 */ /* 0x000e2400000e0000 */
[----:B------:R-:W-:Y:S08]  /*5110*/  MUFU.EX2 R178, R178 ;  /* 0x000000b200b27308 */ /* 0x000ff00000000800 */
[----:B------:R-:W-:Y:S08]  /*5120*/  MUFU.EX2 R57, R57 ;  /* 0x0000003900397308 */ /* 0x000ff00000000800 */
[----:B------:R-:W-:Y:S01]  /*5130*/  MUFU.EX2 R12, R12 ;  /* 0x0000000c000c7308 */ /* 0x000fe20000000800 */
[----:B0-----:R-:W-:-:S07]  /*5140*/  FMNMX.FTZ R9, R28, R9, !PT ;  /* 0x000000091c097209 */ /* 0x001fce0007810000 */
[----:B------:R-:W-:Y:S01]  /*5150*/  MUFU.EX2 R61, R61 ;  /* 0x0000003d003d7308 */ /* 0x000fe20000000800 */
[----:B------:R-:W-:-:S04]  /*5160*/  FMUL.FTZ R77, R9, R4 ;  /* 0x00000004094d7220 */ /* 0x000fc80000410000 */
[-CC-:B------:R-:W-:Y:S01]  /*5170*/  FFMA.FTZ R181, R27, R4.reuse, -R77.reuse ;  /* 0x000000041bb57223 */ /* 0x180fe2000001084d */
[----:B------:R-:W-:Y:S02]  /*5180*/  IMAD.U32 R27, RZ, RZ, UR6 ;  /* 0x00000006ff1b7e24 */ /* 0x000fe4000f8e00ff */
[-CC-:B------:R-:W-:Y:S01]  /*5190*/  FFMA.FTZ R183, R30, R4.reuse, -R77.reuse ;  /* 0x000000041eb77223 */ /* 0x180fe2000001084d */
[-CC-:B------:R-:W-:Y:S01]  /*51a0*/  FFMA.FTZ R177, R34, R4.reuse, -R77.reuse ;  /* 0x0000000422b17223 */ /* 0x180fe2000001084d */
[-CC-:B------:R-:W-:Y:S01]  /*51b0*/  FFMA.FTZ R28, R35, R4.reuse, -R77.reuse ;  /* 0x00000004231c7223 */ /* 0x180fe2000001084d */
[----:B------:R-:W-:Y:S01]  /*51c0*/  @!P1 VIADD R27, R27, 0x34840 ;  /* 0x000348401b1b9836 */ /* 0x000fe20000000000 */
[----:B------:R-:W-:Y:S01]  /*51d0*/  MUFU.EX2 R181, R181 ;  /* 0x000000b500b57308 */ /* 0x000fe20000000800 */
[-CC-:B------:R-:W-:Y:S01]  /*51e0*/  FFMA.FTZ R179, R38, R4.reuse, -R77.reuse ;  /* 0x0000000426b37223 */ /* 0x180fe2000001084d */
[-CC-:B------:R-:W-:Y:S01]  /*51f0*/  FFMA.FTZ R30, R39, R4.reuse, -R77.reuse ;  /* 0x00000004271e7223 */ /* 0x180fe2000001084d */
[-C--:B------:R-:W-:Y:S01]  /*5200*/  FFMA.FTZ R32, R43, R4.reuse, -R77 ;  /* 0x000000042b207223 */ /* 0x080fe2000001084d */
[----:B------:R-:W-:Y:S01]  /*5210*/  @!P1 PRMT R27, RZ, 0x654, R27 ;  /* 0x00000654ff1b9816 */ /* 0x000fe2000000001b */
        /* <DEDUP_REMOVED lines=15> */
[----:B------:R-:W-:-:S04]  /*5310*/  FFMA.FTZ R86, R86, R4, -R77 ;  /* 0x0000000456567223 */ /* 0x000fc8000001084d */
        /* <DEDUP_REMOVED lines=8> */
[----:B------:R-:W0:Y:S01]  /*53a0*/  MUFU.EX2 R67, R67 ;  /* 0x0000004300437308 */ /* 0x000e220000000800 */
[----:B------:R-:W-:-:S02]  /*53b0*/  WARPGROUP.DEPBAR.LE gsb0, 0x0 ;  /* 0x00008000000079c5 */ /* 0x000fc40000010000 */
[----:B------:R-:W-:Y:S01]  /*53c0*/  WARPGROUP.ARRIVE ;  /* 0x00000000000079c5 */ /* 0x000fe20000000000 */
[-CC-:B------:R-:W-:Y:S01]  /*53d0*/  FFMA.FTZ R172, R40, R4.reuse, -R7.reuse ;  /* 0x0000000428ac7223 */ /* 0x180fe20000010807 */
[-C--:B------:R-:W-:Y:S01]  /*53e0*/  FFMA.FTZ R174, R44, R4.reuse, -R7 ;  /* 0x000000042cae7223 */ /* 0x080fe20000010807 */
[-CC-:B------:R-:W-:Y:S01]  /*53f0*/  FFMA.FTZ R173, R42, R4.reuse, -R77.reuse ;  /* 0x000000042aad7223 */ /* 0x180fe2000001084d */
[-CC-:B------:R-:W-:Y:S01]  /*5400*/  FFMA.FTZ R175, R46, R4.reuse, -R77.reuse ;  /* 0x000000042eaf7223 */ /* 0x180fe2000001084d */
[----:B------:R-:W-:Y:S01]  /*5410*/  FFMA.FTZ R40, R59, R4, -R77 ;  /* 0x000000043b287223 */ /* 0x000fe2000001084d */
[----:B------:R-:W-:Y:S01]  /*5420*/  HGMMA.64x128x16.F32.BF16 R88, R168, gdesc[UR8].tnspB, R88, gsb0 ;  /* 0x41e00008a8587df0 */ /* 0x000fe20008001858 */
[----:B------:R-:W-:Y:S01]  /*5430*/  UIADD3 UR10, UR4, 0x200, URZ ;  /* 0x00000200040a7890 */ /* 0x000fe2000fffe03f */
[----:B------:R-:W-:Y:S01]  /*5440*/  MUFU.EX2 R172, R172 ;  /* 0x000000ac00ac7308 */ /* 0x000fe20000000800 */
[----:B------:R-:W-:-:S07]  /*5450*/  UMOV UR11, 0x40000040 ;  /* 0x40000040000b7882 */ /* 0x000fce0000000000 */
[----:B------:R-:W-:Y:S08]  /*5460*/  MUFU.EX2 R173, R173 ;  /* 0x000000ad00ad7308 */ /* 0x000ff00000000800 */
[----:B------:R-:W-:Y:S08]  /*5470*/  MUFU.EX2 R174, R174 ;  /* 0x000000ae00ae7308 */ /* 0x000ff00000000800 */
[----:B------:R-:W-:Y:S08]  /*5480*/  MUFU.EX2 R175, R175 ;  /* 0x000000af00af7308 */ /* 0x000ff00000000800 */
[----:B------:R-:W-:Y:S08]  /*5490*/  MUFU.EX2 R40, R40 ;  /* 0x0000002800287308 */ /* 0x000ff00000000800 */
[----:B------:R-:W-:Y:S08]  /*54a0*/  MUFU.EX2 R70, R70 ;  /* 0x0000004600467308 */ /* 0x000ff00000000800 */
[----:B------:R-:W1:Y:S08]  /*54b0*/  MUFU.EX2 R71, R71 ;  /* 0x0000004700477308 */ /* 0x000e700000000800 */
[----:B------:R-:W-:Y:S08]  /*54c0*/  MUFU.EX2 R74, R74 ;  /* 0x0000004a004a7308 */ /* 0x000ff00000000800 */
[----:B------:R-:W2:Y:S08]  /*54d0*/  MUFU.EX2 R75, R75 ;  /* 0x0000004b004b7308 */ /* 0x000eb00000000800 */
[----:B------:R-:W-:Y:S08]  /*54e0*/  MUFU.EX2 R14, R14 ;  /* 0x0000000e000e7308 */ /* 0x000ff00000000800 */
[----:B------:R-:W-:Y:S08]  /*54f0*/  MUFU.EX2 R78, R78 ;  /* 0x0000004e004e7308 */ /* 0x000ff00000000800 */
[----:B------:R-:W3:Y:S08]  /*5500*/  MUFU.EX2 R65, R65 ;  /* 0x0000004100417308 */ /* 0x000ef00000000800 */
[----:B------:R-:W4:Y:S08]  /*5510*/  MUFU.EX2 R79, R79 ;  /* 0x0000004f004f7308 */ /* 0x000f300000000800 */
[----:B------:R-:W-:Y:S08]  /*5520*/  MUFU.EX2 R20, R20 ;  /* 0x0000001400147308 */ /* 0x000ff00000000800 */
[----:B------:R-:W-:Y:S08]  /*5530*/  MUFU.EX2 R82, R82 ;  /* 0x0000005200527308 */ /* 0x000ff00000000800 */
[----:B------:R-:W5:Y:S08]  /*5540*/  MUFU.EX2 R69, R69 ;  /* 0x0000004500457308 */ /* 0x000f700000000800 */
[----:B------:R-:W5:Y:S08]  /*5550*/  MUFU.EX2 R83, R83 ;  /* 0x0000005300537308 */ /* 0x000f700000000800 */
[----:B------:R-:W-:Y:S01]  /*5560*/  MUFU.EX2 R24, R24 ;  /* 0x0000001800187308 */ /* 0x000fe20000000800 */
[----:B------:R-:W-:-:S02]  /*5570*/  WARPGROUP.DEPBAR.LE gsb0, 0x0 ;  /* 0x00008000000079c5 */ /* 0x000fc40000010000 */
[----:B------:R-:W-:Y:S01]  /*5580*/  WARPGROUP.ARRIVE ;  /* 0x00000000000079c5 */ /* 0x000fe20000000000 */
[-CC-:B------:R-:W-:Y:S01]  /*5590*/  FFMA.FTZ R168, R48, R4.reuse, -R7.reuse ;  /* 0x0000000430a87223 */ /* 0x180fe20000010807 */
[-C--:B------:R-:W-:Y:S01]  /*55a0*/  FFMA.FTZ R170, R52, R4.reuse, -R7 ;  /* 0x0000000434aa7223 */ /* 0x080fe20000010807 */
[-CC-:B------:R-:W-:Y:S01]  /*55b0*/  FFMA.FTZ R169, R50, R4.reuse, -R77.reuse ;  /* 0x0000000432a97223 */ /* 0x180fe2000001084d */
[----:B------:R-:W-:Y:S01]  /*55c0*/  FFMA.FTZ R171, R54, R4, -R77 ;  /* 0x0000000436ab7223 */ /* 0x000fe2000001084d */
[----:B------:R-:W-:Y:S01]  /*55d0*/  MUFU.EX2 R86, R86 ;  /* 0x0000005600567308 */ /* 0x000fe20000000800 */
[----:B------:R-:W-:Y:S01]  /*55e0*/  HGMMA.64x128x16.F32.BF16 R88, R152, gdesc[UR8].tnspB, R88, gsb0 ;  /* 0x41e0000898587df0 */ /* 0x000fe20008001858 */
[----:B------:R-:W-:Y:S01]  /*55f0*/  UIADD3 UR10, UR4, 0x280, URZ ;  /* 0x00000280040a7890 */ /* 0x000fe2000fffe03f */
[----:B------:R-:W-:-:S05]  /*5600*/  UMOV UR11, 0x40000040 ;  /* 0x40000040000b7882 */ /* 0x000fca0000000000 */
[----:B------:R-:W-:Y:S08]  /*5610*/  MUFU.EX2 R168, R168 ;  /* 0x000000a800a87308 */ /* 0x000ff00000000800 */
[----:B------:R-:W-:Y:S08]  /*5620*/  MUFU.EX2 R169, R169 ;  /* 0x000000a900a97308 */ /* 0x000ff00000000800 */
[----:B------:R-:W-:Y:S08]  /*5630*/  MUFU.EX2 R170, R170 ;  /* 0x000000aa00aa7308 */ /* 0x000ff00000000800 */
[----:B------:R-:W-:Y:S08]  /*5640*/  MUFU.EX2 R171, R171 ;  /* 0x000000ab00ab7308 */ /* 0x000ff00000000800 */
[----:B------:R-:W5:Y:S01]  /*5650*/  MUFU.EX2 R73, R73 ;  /* 0x0000004900497308 */ /* 0x000f620000000800 */
[----:B------:R-:W-:-:S02]  /*5660*/  WARPGROUP.DEPBAR.LE gsb0, 0x0 ;  /* 0x00008000000079c5 */ /* 0x000fc40000010000 */
[----:B------:R-:W-:Y:S01]  /*5670*/  WARPGROUP.ARRIVE ;  /* 0x00000000000079c5 */ /* 0x000fe20000000000 */
[-CC-:B------:R-:W-:Y:S01]  /*5680*/  FFMA.FTZ R152, R56, R4.reuse, -R7.reuse ;  /* 0x0000000438987223 */ /* 0x180fe20000010807 */
[-C--:B------:R-:W-:Y:S01]  /*5690*/  FFMA.FTZ R154, R60, R4.reuse, -R7 ;  /* 0x000000043c9a7223 */ /* 0x080fe20000010807 */
[-CC-:B------:R-:W-:Y:S01]  /*56a0*/  FFMA.FTZ R153, R58, R4.reuse, -R77.reuse ;  /* 0x000000043a997223 */ /* 0x180fe2000001084d */
[----:B------:R-:W-:Y:S02]  /*56b0*/  FFMA.FTZ R155, R62, R4, -R77 ;  /* 0x000000043e9b7223 */ /* 0x000fe4000001084d */
[----:B------:R-:W-:Y:S01]  /*56c0*/  HGMMA.64x128x16.F32.BF16 R88, R156, gdesc[UR8].tnspB, R88, gsb0 ;  /* 0x41e000089c587df0 */ /* 0x000fe20008001858 */
[----:B------:R-:W-:Y:S01]  /*56d0*/  UIADD3 UR10, UR4, 0x300, URZ ;  /* 0x00000300040a7890 */ /* 0x000fe2000fffe03f */
[----:B------:R-:W-:Y:S01]  /*56e0*/  MUFU.EX2 R152, R152 ;  /* 0x0000009800987308 */ /* 0x000fe20000000800 */
[----:B------:R-:W-:Y:S01]  /*56f0*/  UMOV UR11, 0x40000040 ;  /* 0x40000040000b7882 */ /* 0x000fe20000000000 */
[----:B------:R-:W-:-:S06]  /*5700*/  UIADD3 UR4, UR4, 0x380, URZ ;  /* 0x0000038004047890 */ /* 0x000fcc000fffe03f */
[----:B------:R-:W-:Y:S01]  /*5710*/  MUFU.EX2 R153, R153 ;  /* 0x0000009900997308 */ /* 0x000fe20000000800 */
[----:B------:R-:W-:Y:S01]  /*5720*/  UMOV UR6, UR4 ;  /* 0x0000000400067c82 */ /* 0x000fe20008000000 */
[----:B------:R-:W-:-:S06]  /*5730*/  R2UR UR4, R2 ;  /* 0x00000000020472ca */ /* 0x000fcc00000e0000 */
[----:B------:R-:W-:Y:S08]  /*5740*/  MUFU.EX2 R154, R154 ;  /* 0x0000009a009a7308 */ /* 0x000ff00000000800 */
[----:B------:R-:W-:Y:S01]  /*5750*/  MUFU.EX2 R155, R155 ;  /* 0x0000009b009b7308 */ /* 0x000fe20000000800 */
[----:B------:R-:W-:Y:S02]  /*5760*/  WARPGROUP.DEPBAR.LE gsb0, 0x0 ;  /* 0x00008000000079c5 */ /* 0x000fe40000010000 */
[----:B------:R-:W-:Y:S01]  /*5770*/  WARPGROUP.ARRIVE ;  /* 0x00000000000079c5 */ /* 0x000fe20000000000 */
[-CC-:B------:R-:W-:Y:S01]  /*5780*/  FFMA.FTZ R156, R64, R4.reuse, -R7.reuse ;  /* 0x00000004409c7223 */ /* 0x180fe20000010807 */
[-C--:B------:R-:W-:Y:S01]  /*5790*/  FFMA.FTZ R158, R68, R4.reuse, -R7 ;  /* 0x00000004449e7223 */ /* 0x080fe20000010807 */
[----:B------:R-:W-:Y:S01]  /*57a0*/  FADD.FTZ R7, -R9, R10 ;  /* 0x0000000a09077221 */ /* 0x000fe20000010100 */
[-CC-:B------:R-:W-:Y:S01]  /*57b0*/  FFMA.FTZ R10, R26, R4.reuse, -R77.reuse ;  /* 0x000000041a0a7223 */ /* 0x180fe2000001084d */
[-C--:B------:R-:W-:Y:S01]  /*57c0*/  FFMA.FTZ R26, R31, R4.reuse, -R77 ;  /* 0x000000041f1a7223 */ /* 0x080fe2000001084d */
[----:B------:R-:W-:Y:S01]  /*57d0*/  HGMMA.64x128x16.F32.BF16 R88, R160, gdesc[UR8].tnspB, R88, gsb0 ;  /* 0x41e00008a0587df0 */ /* 0x000fe20008001858 */
[----:B------:R-:W-:Y:S01]  /*57e0*/  FMUL.FTZ R7, R7, R4 ;  /* 0x0000000407077220 */ /* 0x000fe20000410000 */
[----:B------:R-:W-:Y:S01]  /*57f0*/  MUFU.EX2 R156, R156 ;  /* 0x0000009c009c7308 */ /* 0x000fe20000000800 */
[----:B0-----:R-:W-:-:S02]  /*5800*/  F2FP.BF16.F32.PACK_AB R157, R67, R66 ;  /* 0x00000042439d723e */ /* 0x001fc400000010ff */
[----:B-1----:R-:W-:-:S05]  /*5810*/  F2FP.BF16.F32.PACK_AB R159, R71, R70 ;  /* 0x00000046479f723e */ /* 0x002fca00000010ff */
[----:B------:R-:W-:Y:S08]  /*5820*/  MUFU.EX2 R7, R7 ;  /* 0x0000000700077308 */ /* 0x000ff00000000800 */
[----:B------:R-:W0:Y:S08]  /*5830*/  MUFU.EX2 R10, R10 ;  /* 0x0000000a000a7308 */ /* 0x000e300000000800 */
[----:B------:R-:W1:Y:S08]  /*5840*/  MUFU.EX2 R26, R26 ;  /* 0x0000001a001a7308 */ /* 0x000e700000000800 */
[----:B------:R-:W-:Y:S01]  /*5850*/  MUFU.EX2 R158, R158 ;  /* 0x0000009e009e7308 */ /* 0x000fe20000000800 */
[----:B------:R-:W-:-:S02]  /*5860*/  WARPGROUP.DEPBAR.LE gsb0, 0x0 ;  /* 0x00008000000079c5 */ /* 0x000fc40000010000 */
[----:B------:R-:W-:Y:S01]  /*5870*/  WARPGROUP.ARRIVE ;  /* 0x00000000000079c5 */ /* 0x000fe20000000000 */
[----:B------:R-:W-:Y:S02]  /*5880*/  F2FP.BF16.F32.PACK_AB R160, R61, R12 ;  /* 0x0000000c3da0723e */ /* 0x000fe400000010ff */
[----:B--2---:R-:W-:Y:S02]  /*5890*/  F2FP.BF16.F32.PACK_AB R161, R75, R74 ;  /* 0x0000004a4ba1723e */ /* 0x004fe400000010ff */
[----:B---3--:R-:W-:Y:S01]  /*58a0*/  F2FP.BF16.F32.PACK_AB R162, R65, R14 ;  /* 0x0000000e41a2723e */ /* 0x008fe200000010ff */
[----:B------:R-:W-:Y:S01]  /*58b0*/  HGMMA.64x128x16.F32.BF16 R88, R164, gdesc[UR4].tnspB, R88, gsb0 ;  /* 0x41e00004a4587df0 */ /* 0x000fe20008001858 */
[----:B----4-:R-:W-:Y:S02]  /*58c0*/  F2FP.BF16.F32.PACK_AB R163, R79, R78 ;  /* 0x0000004e4fa3723e */ /* 0x010fe400000010ff */
[----:B------:R-:W-:Y:S02]  /*58d0*/  WARPGROUP.DEPBAR.LE gsb0, 0x0 ;  /* 0x00008000000079c5 */ /* 0x000fe40000010000 */
[----:B------:R2:W-:Y:S01]  /*58e0*/  @!P1 SYNCS.ARRIVE.TRANS64.RED.A1T0 RZ, [R27+URZ], RZ ;  /* 0x000000ff1bff99a7 */ /* 0x0005e2000810043f */
[----:B-----5:R-:W-:-:S02]  /*58f0*/  F2FP.BF16.F32.PACK_AB R164, R69, R20 ;  /* 0x0000001445a4723e */ /* 0x020fc400000010ff */
[----:B------:R-:W-:Y:S02]  /*5900*/  F2FP.BF16.F32.PACK_AB R165, R83, R82 ;  /* 0x0000005253a5723e */ /* 0x000fe400000010ff */
[----:B------:R-:W-:Y:S01]  /*5910*/  F2FP.BF16.F32.PACK_AB R166, R73, R24 ;  /* 0x0000001849a6723e */ /* 0x000fe200000010ff */
[----:B--2---:R-:W-:Y:S02]  /*5920*/  @!P1 VIADD R27, R8, 0x34860 ;  /* 0x00034860081b9836 */ /* 0x004fe40000000000 */
[----:B0-----:R-:W-:Y:S01]  /*5930*/  FFMA.FTZ R8, R7, R5, R10 ;  /* 0x0000000507087223 */ /* 0x001fe2000001000a */
[----:B------:R-:W-:Y:S01]  /*5940*/  FADD.FTZ R5, R13, R6 ;  /* 0x000000060d057221 */ /* 0x000fe20000010000 */
[-CC-:B------:R-:W-:Y:S01]  /*5950*/  FFMA.FTZ R6, R63, R4.reuse, -R77.reuse ;  /* 0x000000043f067223 */ /* 0x180fe2000001084d */
[----:B------:R-:W-:Y:S01]  /*5960*/  FFMA.FTZ R77, R87, R4, -R77 ;  /* 0x00000004574d7223 */ /* 0x000fe2000001084d */
[C---:B------:R-:W-:Y:S01]  /*5970*/  FADD.FTZ R8, R181.reuse, R8 ;  /* 0x00000008b5087221 */ /* 0x040fe20000010000 */
[----:B------:R-:W-:Y:S01]  /*5980*/  @!P1 PRMT R27, RZ, 0x654, R27 ;  /* 0x00000654ff1b9816 */ /* 0x000fe2000000001b */
[----:B------:R-:W-:Y:S01]  /*5990*/  FADD.FTZ R42, R182, R5 ;  /* 0x00000005b62a7221 */ /* 0x000fe20000010000 */
[----:B------:R-:W-:Y:S01]  /*59a0*/  F2FP.BF16.F32.PACK_AB R181, R181, R10 ;  /* 0x0000000ab5b5723e */ /* 0x000fe200000010ff */
[----:B------:R-:W-:Y:S01]  /*59b0*/  FADD.FTZ R5, R183, R8 ;  /* 0x00000008b7057221 */ /* 0x000fe20000010000 */
[----:B------:R0:W-:Y:S01]  /*59c0*/  @!P1 SYNCS.ARRIVE.TRANS64.RED.A1T0 RZ, [R27+URZ], RZ ;  /* 0x000000ff1bff99a7 */ /* 0x0001e2000810043f */
[----:B------:R-:W2:Y:S01]  /*59d0*/  MUFU.EX2 R6, R6 ;  /* 0x0000000600067308 */ /* 0x000ea20000000800 */
[----:B------:R-:W-:Y:S01]  /*59e0*/  F2FP.BF16.F32.PACK_AB R182, R15, R182 ;  /* 0x000000b60fb6723e */ /* 0x000fe200000010ff */
[C---:B-1----:R-:W-:Y:S01]  /*59f0*/  FADD.FTZ R8, R26.reuse, R5 ;  /* 0x000000051a087221 */ /* 0x042fe20000010000 */
[----:B------:R-:W-:-:S03]  /*5a00*/  F2FP.BF16.F32.PACK_AB R183, R26, R183 ;  /* 0x000000b71ab7723e */ /* 0x000fc600000010ff */
[----:B------:R-:W-:Y:S01]  /*5a10*/  FADD.FTZ R5, R177, R8 ;  /* 0x00000008b1057221 */ /* 0x000fe20000010000 */
[----:B0-----:R-:W-:Y:S01]  /*5a20*/  FADD.FTZ R27, R15, R42 ;  /* 0x0000002a0f1b7221 */ /* 0x001fe20000010000 */
[----:B------:R-:W0:Y:S01]  /*5a30*/  MUFU.EX2 R77, R77 ;  /* 0x0000004d004d7308 */ /* 0x000e220000000800 */
[C---:B------:R-:W-:Y:S01]  /*5a40*/  F2FP.BF16.F32.PACK_AB R177, R28.reuse, R177 ;  /* 0x000000b11cb1723e */ /* 0x040fe200000010ff */
[----:B------:R-:W-:Y:S01]  /*5a50*/  FADD.FTZ R8, R28, R5 ;  /* 0x000000051c087221 */ /* 0x000fe20000010000 */
[----:B------:R-:W-:Y:S01]  /*5a60*/  FADD.FTZ R42, R176, R27 ;  /* 0x0000001bb02a7221 */ /* 0x000fe20000010000 */
[----:B------:R-:W-:Y:S02]  /*5a70*/  F2FP.BF16.F32.PACK_AB R176, R21, R176 ;  /* 0x000000b015b0723e */ /* 0x000fe400000010ff */
[----:B------:R-:W-:Y:S01]  /*5a80*/  FADD.FTZ R5, R179, R8 ;  /* 0x00000008b3057221 */ /* 0x000fe20000010000 */
[----:B------:R-:W-:Y:S01]  /*5a90*/  FADD.FTZ R27, R21, R42 ;  /* 0x0000002a151b7221 */ /* 0x000fe20000010000 */
[----:B------:R-:W-:-:S02]  /*5aa0*/  F2FP.BF16.F32.PACK_AB R179, R30, R179 ;  /* 0x000000b31eb3723e */ /* 0x000fc400000010ff */
[----:B------:R-:W-:Y:S01]  /*5ab0*/  FADD.FTZ R8, R30, R5 ;  /* 0x000000051e087221 */ /* 0x000fe20000010000 */
[----:B------:R-:W-:Y:S01]  /*5ac0*/  FADD.FTZ R42, R178, R27 ;  /* 0x0000001bb22a7221 */ /* 0x000fe20000010000 */
[----:B------:R-:W-:Y:S02]  /*5ad0*/  F2FP.BF16.F32.PACK_AB R178, R25, R178 ;  /* 0x000000b219b2723e */ /* 0x000fe400000010ff */
[----:B------:R-:W-:Y:S01]  /*5ae0*/  FADD.FTZ R5, R173, R8 ;  /* 0x00000008ad057221 */ /* 0x000fe20000010000 */
[----:B------:R-:W-:Y:S01]  /*5af0*/  FADD.FTZ R27, R25, R42 ;  /* 0x0000002a191b7221 */ /* 0x000fe20000010000 */
[C---:B------:R-:W-:Y:S02]  /*5b00*/  F2FP.BF16.F32.PACK_AB R173, R32.reuse, R173 ;  /* 0x000000ad20ad723e */ /* 0x040fe400000010ff */
[----:B------:R-:W-:Y:S01]  /*5b10*/  FADD.FTZ R8, R32, R5 ;  /* 0x0000000520087221 */ /* 0x000fe20000010000 */
[----:B------:R-:W-:Y:S01]  /*5b20*/  FADD.FTZ R42, R172, R27 ;  /* 0x0000001bac2a7221 */ /* 0x000fe20000010000 */
[----:B------:R-:W-:-:S02]  /*5b30*/  F2FP.BF16.F32.PACK_AB R172, R29, R172 ;  /* 0x000000ac1dac723e */ /* 0x000fc400000010ff */
[----:B------:R-:W-:Y:S01]  /*5b40*/  FADD.FTZ R5, R175, R8 ;  /* 0x00000008af057221 */ /* 0x000fe20000010000 */
[----:B------:R-:W-:Y:S01]  /*5b50*/  FADD.FTZ R27, R29, R42 ;  /* 0x0000002a1d1b7221 */ /* 0x000fe20000010000 */
[C---:B------:R-:W-:Y:S02]  /*5b60*/  F2FP.BF16.F32.PACK_AB R175, R34.reuse, R175 ;  /* 0x000000af22af723e */ /* 0x040fe400000010ff */
        /* <DEDUP_REMOVED lines=23> */
[----:B--2---:R-:W-:-:S02]  /*5ce0*/  F2FP.BF16.F32.PACK_AB R155, R6, R155 ;  /* 0x0000009b069b723e */ /* 0x004fc400000010ff */
[----:B------:R-:W-:Y:S01]  /*5cf0*/  FADD.FTZ R5, R6, R5 ;  /* 0x0000000506057221 */ /* 0x000fe20000010000 */
[----:B------:R-:W-:Y:S01]  /*5d00*/  FADD.FTZ R10, R154, R13 ;  /* 0x0000000d9a0a7221 */ /* 0x000fe20000010000 */
[C---:B------:R-:W-:Y:S02]  /*5d10*/  F2FP.BF16.F32.PACK_AB R154, R49.reuse, R154 ;  /* 0x0000009a319a723e */ /* 0x040fe400000010ff */
[----:B------:R-:W-:Y:S01]  /*5d20*/  FADD.FTZ R5, R66, R5 ;  /* 0x0000000542057221 */ /* 0x000fe20000010000 */
[----:B------:R-:W-:Y:S01]  /*5d30*/  FADD.FTZ R13, R49, R10 ;  /* 0x0000000a310d7221 */ /* 0x000fe20000010000 */
[----:B0-----:R-:W-:Y:S01]  /*5d40*/  F2FP.BF16.F32.PACK_AB R167, R77, R86 ;  /* 0x000000564da7723e */ /* 0x001fe200000010ff */
[----:B------:R-:W-:Y:S02]  /*5d50*/  IMAD.MOV.U32 R10, RZ, RZ, R9 ;  /* 0x000000ffff0a7224 */ /* 0x000fe400078e0009 */
[----:B------:R-:W-:Y:S01]  /*5d60*/  FADD.FTZ R5, R67, R5 ;  /* 0x0000000543057221 */ /* 0x000fe20000010000 */
[----:B------:R-:W-:Y:S01]  /*5d70*/  FADD.FTZ R8, R156, R13 ;  /* 0x0000000d9c087221 */ /* 0x000fe20000010000 */
[----:B------:R-:W-:-:S02]  /*5d80*/  F2FP.BF16.F32.PACK_AB R156, R53, R156 ;  /* 0x0000009c359c723e */ /* 0x000fc400000010ff */
[----:B------:R-:W-:Y:S01]  /*5d90*/  FADD.FTZ R5, R70, R5 ;  /* 0x0000000546057221 */ /* 0x000fe20000010000 */
[----:B------:R-:W-:-:S03]  /*5da0*/  FADD.FTZ R13, R53, R8 ;  /* 0x00000008350d7221 */ /* 0x000fc60000010000 */
[----:B------:R-:W-:Y:S01]  /*5db0*/  FADD.FTZ R5, R71, R5 ;  /* 0x0000000547057221 */ /* 0x000fe20000010000 */
[----:B------:R-:W-:Y:S01]  /*5dc0*/  FADD.FTZ R8, R158, R13 ;  /* 0x0000000d9e087221 */ /* 0x000fe20000010000 */
[C---:B------:R-:W-:Y:S02]  /*5dd0*/  F2FP.BF16.F32.PACK_AB R158, R57.reuse, R158 ;  /* 0x0000009e399e723e */ /* 0x040fe400000010ff */
[----:B------:R-:W-:Y:S01]  /*5de0*/  FADD.FTZ R5, R74, R5 ;  /* 0x000000054a057221 */ /* 0x000fe20000010000 */
[----:B------:R-:W-:-:S03]  /*5df0*/  FADD.FTZ R13, R57, R8 ;  /* 0x00000008390d7221 */ /* 0x000fc60000010000 */
[----:B------:R-:W-:Y:S01]  /*5e00*/  FADD.FTZ R5, R75, R5 ;  /* 0x000000054b057221 */ /* 0x000fe20000010000 */
[----:B------:R-:W-:Y:S01]  /*5e10*/  FADD.FTZ R8, R12, R13 ;  /* 0x0000000d0c087221 */ /* 0x000fe20000010000 */
[----:B------:R-:W-:Y:S02]  /*5e20*/  IMAD.MOV.U32 R12, RZ, RZ, R3 ;  /* 0x000000ffff0c7224 */ /* 0x000fe400078e0003 */
[----:B------:R-:W-:Y:S01]  /*5e30*/  FADD.FTZ R5, R78, R5 ;  /* 0x000000054e057221 */ /* 0x000fe20000010000 */
[----:B------:R-:W-:Y:S01]  /*5e40*/  FADD.FTZ R13, R61, R8 ;  /* 0x000000083d0d7221 */ /* 0x000fe20000010000 */
[----:B------:R-:W-:Y:S02]  /*5e50*/  IMAD.MOV.U32 R8, RZ, RZ, R16 ;  /* 0x000000ffff087224 */ /* 0x000fe400078e0010 */
[----:B------:R-:W-:Y:S01]  /*5e60*/  FADD.FTZ R5, R79, R5 ;  /* 0x000000054f057221 */ /* 0x000fe20000010000 */
[----:B------:R-:W-:-:S03]  /*5e70*/  FADD.FTZ R6, R14, R13 ;  /* 0x0000000d0e067221 */ /* 0x000fc60000010000 */
[----:B------:R-:W-:Y:S01]  /*5e80*/  FADD.FTZ R5, R82, R5 ;  /* 0x0000000552057221 */ /* 0x000fe20000010000 */
[----:B------:R-:W-:-:S03]  /*5e90*/  FADD.FTZ R13, R65, R6 ;  /* 0x00000006410d7221 */ /* 0x000fc60000010000 */
[----:B------:R-:W-:Y:S01]  /*5ea0*/  FADD.FTZ R5, R83, R5 ;  /* 0x0000000553057221 */ /* 0x000fe20000010000 */
[----:B------:R-:W-:-:S03]  /*5eb0*/  FADD.FTZ R6, R20, R13 ;  /* 0x0000000d14067221 */ /* 0x000fc60000010000 */
[----:B------:R-:W-:Y:S01]  /*5ec0*/  FADD.FTZ R5, R86, R5 ;  /* 0x0000000556057221 */ /* 0x000fe20000010000 */
[----:B------:R-:W-:-:S03]  /*5ed0*/  FADD.FTZ R13, R69, R6 ;  /* 0x00000006450d7221 */ /* 0x000fc60000010000 */
[----:B------:R-:W-:Y:S01]  /*5ee0*/  FADD.FTZ R5, R77, R5 ;  /* 0x000000054d057221 */ /* 0x000fe20000010000 */
[----:B------:R-:W-:-:S04]  /*5ef0*/  FADD.FTZ R6, R24, R13 ;  /* 0x0000000d18067221 */ /* 0x000fc80000010000 */
[----:B------:R-:W-:Y:S01]  /*5f00*/  FADD.FTZ R6, R73, R6 ;  /* 0x0000000649067221 */ /* 0x000fe20000010000 */
[----:B------:R-:W-:Y:S06]  /*5f10*/  @P2 BRA `(.L_x_385) ;  /* 0xffffffdc00c02947 */ /* 0x000fec000383ffff */
.L_x_376:
        /* <DEDUP_REMOVED lines=67> */
.L_x_386:
[----:B------:R-:W-:Y:S01]  /*6350*/  IMAD R14, R2, 0x8, R0 ;  /* 0x00000008020e7824 */ /* 0x000fe200078e0200 */
[----:B------:R-:W-:-:S04]  /*6360*/  SHF.L.U32 R7, R16, 0x1f, RZ ;  /* 0x0000001f10077819 */ /* 0x000fc800000006ff */
[----:B------:R0:W1:Y:S01]  /*6370*/  SYNCS.PHASECHK.TRANS64.TRYWAIT P2, [R14+URZ+0x34850], R7 ;  /* 0x034850070e0075a7 */ /* 0x000062000804017f */
[----:B------:R-:W-:Y:S05]  /*6380*/  @!P0 BRA `(.L_x_387) ;  /* 0x0000000000048947 */ /* 0x000fea0003800000 */
[----:B------:R-:W-:Y:S01]  /*6390*/  BPT.TRAP 0x1 ;  /* 0x000000040000795c */ /* 0x000fe20000300000 */
.L_x_387:
[----:B-1----:R-:W-:Y:S05]  /*63a0*/  @P2 BRA `(.L_x_388) ;  /* 0x0000000000082947 */ /* 0x002fea0003800000 */
[----:B------:R-:W1:Y:S02]  /*63b0*/  SYNCS.PHASECHK.TRANS64.TRYWAIT P0, [R14+URZ+0x34850], R7 ;  /* 0x034850070e0075a7 */ /* 0x000e64000800017f */
[----:B-1----:R-:W-:Y:S05]  /*63c0*/  @!P0 BRA `(.L_x_389) ;  /* 0x0000009000408947 */ /* 0x002fea0003800000 */
.L_x_388:
[----:B------:R-:W-:Y:S05]  /*63d0*/  WARPSYNC.ALL ;  /* 0x0000000000007948 */ /* 0x000fea0003800000 */
[----:B------:R-:W-:Y:S01]  /*63e0*/  VIADD R0, R0, 0x400 ;  /* 0x0000040000007836 */ /* 0x000fe20000000000 */
[----:B------:R-:W-:Y:S01]  /*63f0*/  WARPGROUP.ARRIVE ;  /* 0x00000000000079c5 */ /* 0x000fe20000000000 */
[----:B------:R-:W-:Y:S01]  /*6400*/  IMAD.MOV.U32 R13, RZ, RZ, 0x40000040 ;  /* 0x40000040ff0d7424 */ /* 0x000fe200078e00ff */
[----:B01----:R-:W0:Y:S01]  /*6410*/  SHFL.BFLY PT, R7, R6, 0x2, 0x1f ;  /* 0x0c401f0006077f89 */ /* 0x003e2200000e0000 */
[----:B------:R-:W-:Y:S01]  /*6420*/  IMAD.MOV.U32 R20, RZ, RZ, -0x800000 ;  /* 0xff800000ff147424 */ /* 0x000fe200078e00ff */
[----:B------:R-:W-:Y:S01]  /*6430*/  SHF.R.U32.HI R0, RZ, 0x4, R0 ;  /* 0x00000004ff007819 */ /* 0x000fe20000011600 */
[----:B------:R-:W-:-:S03]  /*6440*/  VIADD R186, R186, 0x1 ;  /* 0x00000001baba7836 */ /* 0x000fc60000000000 */
[----:B------:R-:W-:-:S04]  /*6450*/  LOP3.LUT R0, R0, 0x3fff, RZ, 0xc0, !PT ;  /* 0x00003fff00007812 */ /* 0x000fc800078ec0ff */
[----:B------:R-:W-:Y:S02]  /*6460*/  LOP3.LUT R11, R0, 0x4000000, RZ, 0xfc, !PT ;  /* 0x04000000000b7812 */ /* 0x000fe400078efcff */
[----:B------:R-:W1:Y:S03]  /*6470*/  SHFL.BFLY PT, R0, R5, 0x2, 0x1f ;  /* 0x0c401f0005007f89 */ /* 0x000e6600000e0000 */
[----:B------:R-:W-:Y:S02]  /*6480*/  IMAD R10, R2, 0x800, R11 ;  /* 0x00000800020a7824 */ /* 0x000fe400078e020b */
[----:B------:R-:W-:Y:S02]  /*6490*/  IMAD.MOV.U32 R11, RZ, RZ, 0x40000040 ;  /* 0x40000040ff0b7424 */ /* 0x000fe400078e00ff */
[C---:B------:R-:W-:Y:S01]  /*64a0*/  VIADD R12, R10.reuse, 0x80 ;  /* 0x000000800a0c7836 */ /* 0x040fe20000000000 */
[----:B------:R-:W-:-:S02]  /*64b0*/  R2UR UR6, R10 ;  /* 0x000000000a0672ca */ /* 0x000fc400000e0000 */
[----:B------:R-:W-:Y:S01]  /*64c0*/  R2UR UR7, R11 ;  /* 0x000000000b0772ca */ /* 0x000fe200000e0000 */
[----:B------:R-:W-:Y:S02]  /*64d0*/  IMAD.MOV.U32 R11, RZ, RZ, 0x40000040 ;  /* 0x40000040ff0b7424 */ /* 0x000fe400078e00ff */
[----:B0-----:R-:W-:-:S10]  /*64e0*/  FADD.FTZ R7, R7, R6 ;  /* 0x0000000607077221 */ /* 0x001fd40000010000 */
[----:B------:R-:W-:Y:S01]  /*64f0*/  HGMMA.64x128x16.F32.BF16 R24, R180, gdesc[UR4].tnspB, R24, gsb0 ;  /* 0x41e00004b4187df0 */ /* 0x000fe20008001818 */
[----:B------:R-:W-:Y:S01]  /*6500*/  R2UR UR6, R12 ;  /* 0x000000000c0672ca */ /* 0x000fe200000e0000 */
[----:B------:R-:W-:Y:S01]  /*6510*/  VIADD R12, R10, 0x100 ;  /* 0x000001000a0c7836 */ /* 0x000fe20000000000 */
[----:B------:R-:W-:Y:S01]  /*6520*/  R2UR UR7, R13 ;  /* 0x000000000d0772ca */ /* 0x000fe200000e0000 */
[----:B------:R-:W-:Y:S02]  /*6530*/  IMAD.MOV.U32 R13, RZ, RZ, 0x40000040 ;  /* 0x40000040ff0d7424 */ /* 0x000fe400078e00ff */
[----:B-1----:R-:W-:Y:S02]  /*6540*/  FADD.FTZ R8, R0, R5 ;  /* 0x0000000500087221 */ /* 0x002fe40000010000 */
[----:B------:R-:W0:Y:S02]  /*6550*/  SHFL.BFLY PT, R0, R7, 0x1, 0x1f ;  /* 0x0c201f0007007f89 */ /* 0x000e2400000e0000 */
[----:B0-----:R-:W-:Y:S01]  /*6560*/  FADD.FTZ R15, R7, R0 ;  /* 0x00000000070f7221 */ /* 0x001fe20000010000 */
[----:B------:R-:W-:-:S02]  /*6570*/  @!P1 VIADD R7, R14, 0x34860 ;  /* 0x000348600e079836 */ /* 0x000fc40000000000 */
[----:B------:R-:W-:Y:S02]  /*6580*/  IMAD.MOV.U32 R0, RZ, RZ, -0x800000 ;  /* 0xff800000ff007424 */ /* 0x000fe400078e00ff */
[----:B------:R-:W-:Y:S02]  /*6590*/  FSETP.NE.FTZ.AND P0, PT, R15, RZ, PT ;  /* 0x000000ff0f00720b */ /* 0x000fe40003f15000 */
[----:B------:R-:W-:-:S11]  /*65a0*/  @!P1 PRMT R7, RZ, 0x654, R7 ;  /* 0x00000654ff079816 */ /* 0x000fd60000000007 */
[----:B------:R-:W-:Y:S01]  /*65b0*/  @P0 FMUL.FTZ R6, R4, 0.69314718246459960938 ;  /* 0x3f31721804060820 */ /* 0x000fe20000410000 */
[----:B------:R-:W-:Y:S02]  /*65c0*/  WARPGROUP.DEPBAR.LE gsb0, 0x0 ;  /* 0x00008000000079c5 */ /* 0x000fe40000010000 */
[----:B------:R-:W-:-:S06]  /*65d0*/  WARPGROUP.ARRIVE ;  /* 0x00000000000079c5 */ /* 0x000fcc0000000000 */
[----:B------:R-:W-:Y:S01]  /*65e0*/  HGMMA.64x128x16.F32.BF16 R24, R176, gdesc[UR4].tnspB, R24, gsb0 ;  /* 0x41e00004b0187df0 */ /* 0x000fe20008001818 */
[----:B------:R-:W-:Y:S01]  /*65f0*/  R2UR UR6, R12 ;  /* 0x000000000c0672ca */ /* 0x000fe200000e0000 */
[----:B------:R-:W-:Y:S01]  /*6600*/  VIADD R12, R10, 0x180 ;  /* 0x000001800a0c7836 */ /* 0x000fe20000000000 */
[----:B------:R-:W-:Y:S01]  /*6610*/  R2UR UR7, R13 ;  /* 0x000000000d0772ca */ /* 0x000fe200000e0000 */
[----:B------:R-:W-:Y:S01]  /*6620*/  IMAD.MOV.U32 R13, RZ, RZ, 0x40000040 ;  /* 0x40000040ff0d7424 */ /* 0x000fe200078e00ff */
[----:B------:R-:W-:Y:S02]  /*6630*/  WARPGROUP.DEPBAR.LE gsb0, 0x0 ;  /* 0x00008000000079c5 */ /* 0x000fe40000010000 */
[----:B------:R-:W-:-:S09]  /*6640*/  WARPGROUP.ARRIVE ;  /* 0x00000000000079c5 */ /* 0x000fd20000000000 */
        /* <DEDUP_REMOVED lines=16> */
[C---:B------:R-:W-:Y:S01]  /*6750*/  VIADD R12, R10.reuse, 0x300 ;  /* 0x000003000a0c7836 */ /* 0x040fe20000000000 */
[----:B------:R-:W-:Y:S01]  /*6760*/  R2UR UR7, R13 ;  /* 0x000000000d0772ca */ /* 0x000fe200000e0000 */
[----:B------:R-:W-:Y:S02]  /*6770*/  IMAD.MOV.U32 R13, RZ, RZ, 0x40000040 ;  /* 0x40000040ff0d7424 */ /* 0x000fe400078e00ff */
[----:B------:R-:W-:Y:S01]  /*6780*/  VIADD R10, R10, 0x380 ;  /* 0x000003800a0a7836 */ /* 0x000fe20000000000 */
[----:B------:R-:W-:Y:S02]  /*6790*/  WARPGROUP.DEPBAR.LE gsb0, 0x0 ;  /* 0x00008000000079c5 */ /* 0x000fe40000010000 */
[----:B------:R-:W-:-:S07]  /*67a0*/  WARPGROUP.ARRIVE ;  /* 0x00000000000079c5 */ /* 0x000fce0000000000 */
[----:B------:R-:W-:Y:S01]  /*67b0*/  HGMMA.64x128x16.F32.BF16 R24, R156, gdesc[UR4].tnspB, R24, gsb0 ;  /* 0x41e000049c187df0 */ /* 0x000fe20008001818 */
[----:B------:R-:W-:Y:S02]  /*67c0*/  R2UR UR6, R12 ;  /* 0x000000000c0672ca */ /* 0x000fe400000e0000 */
[----:B------:R-:W-:Y:S01]  /*67d0*/  R2UR UR7, R13 ;  /* 0x000000000d0772ca */ /* 0x000fe200000e0000 */
[----:B------:R-:W-:Y:S02]  /*67e0*/  VIADD R13, R2, 0x1 ;  /* 0x00000001020d7836 */ /* 0x000fe40000000000 */
[----:B------:R-:W-:-:S03]  /*67f0*/  IMAD.MOV.U32 R2, RZ, RZ, RZ ;  /* 0x000000ffff027224 */ /* 0x000fc600078e00ff */
[----:B------:R-:W-:-:S03]  /*6800*/  ISETP.NE.AND P2, PT, R13, 0x2, PT ;  /* 0x000000020d00780c */ /* 0x000fc60003f45270 */
[----:B------:R-:W-:Y:S01]  /*6810*/  @P0 MUFU.RCP R2, R15 ;  /* 0x0000000f00020308 */ /* 0x000fe20000001000 */
[----:B------:R-:W-:-:S04]  /*6820*/  SEL R5, RZ, 0x1, P2 ;  /* 0x00000001ff057807 */ /* 0x000fc80001000000 */
[----:B------:R-:W-:Y:S01]  /*6830*/  LOP3.LUT R16, R16, R5, RZ, 0x3c, !PT ;  /* 0x0000000510107212 */ /* 0x000fe200078e3cff */
[----:B------:R-:W-:Y:S02]  /*6840*/  WARPGROUP.DEPBAR.LE gsb0, 0x0 ;  /* 0x00008000000079c5 */ /* 0x000fe40000010000 */
[----:B------:R-:W-:-:S06]  /*6850*/  WARPGROUP.ARRIVE ;  /* 0x00000000000079c5 */ /* 0x000fcc0000000000 */
[----:B------:R-:W-:Y:S01]  /*6860*/  HGMMA.64x128x16.F32.BF16 R24, R160, gdesc[UR4].tnspB, R24, gsb0 ;  /* 0x41e00004a0187df0 */ /* 0x000fe20008001818 */
[----:B------:R-:W-:Y:S02]  /*6870*/  R2UR UR6, R10 ;  /* 0x000000000a0672ca */ /* 0x000fe400000e0000 */
[----:B------:R-:W-:Y:S01]  /*6880*/  R2UR UR7, R11 ;  /* 0x000000000b0772ca */ /* 0x000fe200000e0000 */
[----:B------:R-:W0:Y:S01]  /*6890*/  @P0 MUFU.LG2 R10, R15 ;  /* 0x0000000f000a0308 */ /* 0x000e220000000c00 */
[----:B------:R-:W1:Y:S01]  /*68a0*/  SHFL.BFLY PT, R11, R8, 0x1, 0x1f ;  /* 0x0c201f00080b7f89 */ /* 0x000e6200000e0000 */
[----:B0-----:R-:W-:-:S04]  /*68b0*/  @P0 FMUL.FTZ R5, R10, 0.69314718246459960938 ;  /* 0x3f3172180a050820 */ /* 0x001fc80000410000 */
[----:B------:R-:W-:Y:S01]  /*68c0*/  @P0 FFMA.FTZ R20, R6, R3, R5 ;  /* 0x0000000306140223 */ /* 0x000fe20000010005 */
[----:B------:R-:W-:Y:S01]  /*68d0*/  PLOP3.LUT P0, PT, PT, PT, PT, 0x8, 0x0 ;  /* 0x000000000000781c */ /* 0x000fe20003f0e170 */
[----:B-1----:R-:W-:Y:S01]  /*68e0*/  FADD.FTZ R21, R8, R11 ;  /* 0x0000000b08157221 */ /* 0x002fe20000010000 */
[----:B------:R-:W-:-:S04]  /*68f0*/  IMAD.MOV.U32 R11, RZ, RZ, RZ ;  /* 0x000000ffff0b7224 */ /* 0x000fc800078e00ff */
[----:B------:R-:W-:-:S13]  /*6900*/  FSETP.NE.FTZ.AND P3, PT, R21, RZ, PT ;  /* 0x000000ff1500720b */ /* 0x000fda0003f75000 */
[----:B------:R-:W0:Y:S01]  /*6910*/  @P3 MUFU.LG2 R12, R21 ;  /* 0x00000015000c3308 */ /* 0x000e220000000c00 */
[----:B------:R-:W-:-:S07]  /*6920*/  @P3 FMUL.FTZ R89, R4, 0.69314718246459960938 ;  /* 0x3f31721804593820 */ /* 0x000fce0000410000 */
[----:B------:R-:W1:Y:S01]  /*6930*/  @P3 MUFU.RCP R11, R21 ;  /* 0x00000015000b3308 */ /* 0x000e620000001000 */
[----:B0-----:R-:W-:-:S04]  /*6940*/  @P3 FMUL.FTZ R12, R12, 0.69314718246459960938 ;  /* 0x3f3172180c0c3820 */ /* 0x001fc80000410000 */
[----:B------:R-:W-:Y:S01]  /*6950*/  @P3 FFMA.FTZ R0, R89, R9, R12 ;  /* 0x0000000959003223 */ /* 0x000fe2000001000c */
[----:B------:R-:W-:Y:S02]  /*6960*/  WARPGROUP.DEPBAR.LE gsb0, 0x0 ;  /* 0x00008000000079c5 */ /* 0x000fe40000010000 */
[----:B------:R-:W-:-:S06]  /*6970*/  WARPGROUP.ARRIVE ;  /* 0x00000000000079c5 */ /* 0x000fcc0000000000 */
[----:B------:R-:W-:Y:S03]  /*6980*/  HGMMA.64x128x16.F32.BF16 R24, R164, gdesc[UR4].tnspB, R24, gsb0 ;  /* 0x41e00004a4187df0 */ /* 0x000fe60008001818 */
[----:B------:R-:W-:Y:S02]  /*6990*/  WARPGROUP.DEPBAR.LE gsb0, 0x0 ;  /* 0x00008000000079c5 */ /* 0x000fe40000010000 */
[-C--:B------:R-:W-:Y:S01]  /*69a0*/  FMUL.FTZ R95, R24, R2.reuse ;  /* 0x00000002185f7220 */ /* 0x080fe20000410000 */
[-C--:B------:R-:W-:Y:S01]  /*69b0*/  FMUL.FTZ R89, R33, R2.reuse ;  /* 0x0000000221597220 */ /* 0x080fe20000410000 */
[-C--:B------:R-:W-:Y:S01]  /*69c0*/  FMUL.FTZ R88, R36, R2.reuse ;  /* 0x0000000224587220 */ /* 0x080fe20000410000 */
[----:B------:R0:W-:Y:S01]  /*69d0*/  @!P1 SYNCS.ARRIVE.TRANS64.RED.A1T0 RZ, [R7+URZ], RZ ;  /* 0x000000ff07ff99a7 */ /* 0x0001e2000810043f */
        /* <DEDUP_REMOVED lines=29> */
[-C--:B-1----:R-:W-:Y:S01]  /*6bb0*/  FMUL.FTZ R93, R26, R11.reuse ;  /* 0x0000000b1a5d7220 */ /* 0x082fe20000410000 */
[-C--:B------:R-:W-:Y:S01]  /*6bc0*/  FMUL.FTZ R10, R27, R11.reuse ;  /* 0x0000000b1b0a7220 */ /* 0x080fe20000410000 */
[-C--:B------:R-:W-:Y:S01]  /*6bd0*/  FMUL.FTZ R8, R30, R11.reuse ;  /* 0x0000000b1e087220 */ /* 0x080fe20000410000 */
[-C--:B0-----:R-:W-:Y:S01]  /*6be0*/  FMUL.FTZ R7, R31, R11.reuse ;  /* 0x0000000b1f077220 */ /* 0x081fe20000410000 */
        /* <DEDUP_REMOVED lines=28> */
[----:B------:R-:W-:-:S07]  /*6db0*/  SEL R2, R13, RZ, P2 ;  /* 0x000000ff0d027207 */ /* 0x000fce0001000000 */
.L_x_368:
[----:B------:R-:W0:Y:S01]  /*6dc0*/  S2R R4, SR_CgaCtaId ;  /* 0x0000000000047919 */ /* 0x000e220000008800 */
[----:B------:R-:W-:Y:S01]  /*6dd0*/  MOV R3, 0x400 ;  /* 0x0000040000037802 */ /* 0x000fe20000000f00 */
[----:B------:R-:W-:Y:S01]  /*6de0*/  BSSY B0, `(.L_x_390) ;  /* 0x000022f000007945 */ /* 0x000fe20003800000 */
[----:B------:R-:W-:Y:S02]  /*6df0*/  BAR.SYNC.DEFER_BLOCKING 0x5, 0x180 ;  /* 0x0146000000007b1d */ /* 0x000fe40000010000 */
[----:B0-----:R-:W-:-:S05]  /*6e00*/  LEA R3, R4, R3, 0x18 ;  /* 0x0000000304037211 */ /* 0x001fca00078ec0ff */
[----:B------:R-:W0:Y:S02]  /*6e10*/  LDS.128 R44, [R3+0x348d0] ;  /* 0x0348d000032c7984 */ /* 0x000e240000000c00 */
[----:B0-----:R-:W-:Y:S02]  /*6e20*/  R2UR UR6, R45 ;  /* 0x000000002d0672ca */ /* 0x001fe400000e0000 */
[----:B------:R-:W-:Y:S01]  /*6e30*/  R2UR UR5, R46 ;  /* 0x000000002e0572ca */ /* 0x000fe200000e0000 */
[----:B------:R-:W-:Y:S06]  /*6e40*/  BAR.ARV 0x4, 0x180 ;  /* 0x0106000000007b1d */ /* 0x000fec0000002000 */
[----:B------:R-:W-:Y:S08]  /*6e50*/  @P0 BRA `(.L_x_391) ;  /* 0x0000001400740947 */ /* 0x000ff00003800000 */
[----:B------:R-:W0:Y:S01]  /*6e60*/  S2R R4, SR_SWINHI ;  /* 0x0000000000047919 */ /* 0x000e220000002f00 */
[----:B------:R-:W-:Y:S01]  /*6e70*/  F2FP.BF16.F32.PACK_AB R7, R7, R8 ;  /* 0x000000080707723e */ /* 0x000fe200000010ff */
[----:B------:R-:W-:Y:S01]  /*6e80*/  ULDC.64 UR8, c[0x0][0xc00] ;  /* 0x0003000000087ab9 */ /* 0x000fe20000000a00 */
[----:B------:R-:W-:Y:S01]  /*6e90*/  F2FP.BF16.F32.PACK_AB R6, R6, R91 ;  /* 0x0000005b0606723e */ /* 0x000fe200000010ff */
[----:B------:R-:W-:Y:S01]  /*6ea0*/  UISETP.NE.U32.AND UP0, UPT, UR8, URZ, UPT ;  /* 0x0000003f0800728c */ /* 0x000fe2000bf05070 */
[----:B------:R-:W-:Y:S01]  /*6eb0*/  F2FP.BF16.F32.PACK_AB R64, R65, R64 ;  /* 0x000000404140723e */ /* 0x000fe200000010ff */
[----:B------:R-:W-:Y:S01]  /*6ec0*/  ULDC.64 UR10, c[0x0][0x208] ;  /* 0x00008200000a7ab9 */ /* 0x000fe20000000a00 */
[----:B------:R-:W-:Y:S01]  /*6ed0*/  F2FP.BF16.F32.PACK_AB R65, R67, R66 ;  /* 0x000000424341723e */ /* 0x000fe200000010ff */
[----:B------:R-:W-:Y:S01]  /*6ee0*/  UISETP.NE.AND.EX UP0, UPT, UR9, URZ, UPT, UP0 ;  /* 0x0000003f0900728c */ /* 0x000fe2000bf05300 */
[----:B------:R-:W-:Y:S02]  /*6ef0*/  F2FP.BF16.F32.PACK_AB R72, R73, R72 ;  /* 0x000000484948723e */ /* 0x000fe400000010ff */
[----:B------:R-:W-:Y:S01]  /*6f00*/  F2FP.BF16.F32.PACK_AB R66, R69, R68 ;  /* 0x000000444542723e */ /* 0x000fe200000010ff */
[----:B------:R-:W-:Y:S01]  /*6f10*/  ULDC.64 UR8, c[0x0][0xc00] ;  /* 0x0003000000087ab9 */ /* 0x000fe20000000a00 */
[----:B------:R-:W-:Y:S01]  /*6f20*/  F2FP.BF16.F32.PACK_AB R67, R71, R70 ;  /* 0x000000464743723e */ /* 0x000fe200000010ff */
[----:B------:R-:W-:Y:S01]  /*6f30*/  UIMAD.WIDE UR8, UR61, 0x4, UR8 ;  /* 0x000000043d0878a5 */ /* 0x000fe2000f8e0208 */
[----:B------:R-:W-:-:S02]  /*6f40*/  F2FP.BF16.F32.PACK_AB R73, R75, R74 ;  /* 0x0000004a4b49723e */ /* 0x000fc400000010ff */
[----:B------:R-:W-:Y:S02]  /*6f50*/  F2FP.BF16.F32.PACK_AB R80, R81, R80 ;  /* 0x000000505150723e */ /* 0x000fe400000010ff */
[----:B------:R-:W-:Y:S02]  /*6f60*/  F2FP.BF16.F32.PACK_AB R74, R77, R76 ;  /* 0x0000004c4d4a723e */ /* 0x000fe400000010ff */
[----:B------:R-:W-:Y:S02]  /*6f70*/  F2FP.BF16.F32.PACK_AB R75, R79, R78 ;  /* 0x0000004e4f4b723e */ /* 0x000fe400000010ff */
[----:B------:R-:W-:Y:S02]  /*6f80*/  F2FP.BF16.F32.PACK_AB R81, R83, R82 ;  /* 0x000000525351723e */ /* 0x000fe400000010ff */
[----:B------:R-:W-:Y:S02]  /*6f90*/  F2FP.BF16.F32.PACK_AB R82, R85, R84 ;  /* 0x000000545552723e */ /* 0x000fe400000010ff */
[----:B------:R-:W-:-:S02]  /*6fa0*/  F2FP.BF16.F32.PACK_AB R83, R87, R86 ;  /* 0x000000565753723e */ /* 0x000fc400000010ff */
[----:B------:R-:W-:Y:S02]  /*6fb0*/  R2UR UR4, R185 ;  /* 0x00000000b90472ca */ /* 0x000fe400000e0000 */
[----:B------:R-:W-:Y:S02]  /*6fc0*/  R2UR UR12, R23 ;  /* 0x00000000170c72ca */ /* 0x000fe400000e0000 */
[----:B------:R-:W-:Y:S02]  /*6fd0*/  MOV R28, R3 ;  /* 0x00000003001c7202 */ /* 0x000fe40000000f00 */
[----:B0-----:R-:W-:-:S03]  /*6fe0*/  MOV R29, R4 ;  /* 0x00000004001d7202 */ /* 0x001fc60000000f00 */
[----:B------:R-:W-:-:S03]  /*6ff0*/  IMAD.WIDE R4, R192, 0x2, R28 ;  /* 0x00000002c0047825 */ /* 0x000fc600078e021c */
[C---:B------:R-:W-:Y:S02]  /*7000*/  LOP3.LUT R9, R4.reuse, 0x380, RZ, 0xc0, !PT ;  /* 0x0000038004097812 */ /* 0x040fe400078ec0ff */
[C---:B------:R-:W-:Y:S02]  /*7010*/  IADD3 R97, P5, R4.reuse, 0x40, RZ ;  /* 0x0000004004617810 */ /* 0x040fe40007fbe0ff */
[C---:B------:R-:W-:Y:S02]  /*7020*/  IADD3 R99, P4, R4.reuse, 0x60, RZ ;  /* 0x0000006004637810 */ /* 0x040fe40007f9e0ff */
[----:B------:R-:W-:Y:S01]  /*7030*/  SHF.R.U64 R9, R9, 0x3, RZ ;  /* 0x0000000309097819 */ /* 0x000fe200000012ff */
[--C-:B------:R-:W-:Y:S01]  /*7040*/  IMAD.X R27, RZ, RZ, R5.reuse, P5 ;  /* 0x000000ffff1b7224 */ /* 0x100fe200028e0605 */
[C---:B------:R-:W-:Y:S01]  /*7050*/  IADD3 R45, P6, R4.reuse, 0x20, RZ ;  /* 0x00000020042d7810 */ /* 0x040fe20007fde0ff */
[----:B------:R-:W-:Y:S01]  /*7060*/  IMAD.X R15, RZ, RZ, R5, P4 ;  /* 0x000000ffff0f7224 */ /* 0x000fe200020e0605 */
[----:B------:R-:W-:-:S02]  /*7070*/  IADD3 R101, P3, R4, 0x4000, RZ ;  /* 0x0000400004657810 */ /* 0x000fc40007f7e0ff */
[C---:B------:R-:W-:Y:S01]  /*7080*/  IADD3 R103, P2, R4.reuse, 0x4020, RZ ;  /* 0x0000402004677810 */ /* 0x040fe20007f5e0ff */
[--C-:B------:R-:W-:Y:S01]  /*7090*/  IMAD.X R31, RZ, RZ, R5.reuse, P6 ;  /* 0x000000ffff1f7224 */ /* 0x100fe200030e0605 */
[C---:B------:R-:W-:Y:S01]  /*70a0*/  IADD3 R105, P1, R4.reuse, 0x4040, RZ ;  /* 0x0000404004697810 */ /* 0x040fe20007f3e0ff */
[--C-:B------:R-:W-:Y:S01]  /*70b0*/  IMAD.X R13, RZ, RZ, R5.reuse, P3 ;  /* 0x000000ffff0d7224 */ /* 0x100fe200018e0605 */
[----:B------:R-:W-:Y:S01]  /*70c0*/  BAR.SYNC.DEFER_BLOCKING 0x1, 0x100 ;  /* 0x0044000000007b1d */ /* 0x000fe20000010000 */
[----:B------:R-:W-:Y:S01]  /*70d0*/  IADD3 R107, P0, R4, 0x4060, RZ ;  /* 0x00004060046b7810 */ /* 0x000fe20007f1e0ff */
[--C-:B------:R-:W-:Y:S01]  /*70e0*/  IMAD.X R11, RZ, RZ, R5.reuse, P2 ;  /* 0x000000ffff0b7224 */ /* 0x100fe200010e0605 */
[----:B------:R-:W-:Y:S02]  /*70f0*/  LOP3.LUT R14, R97, 0x380, RZ, 0xc0, !PT ;  /* 0x00000380610e7812 */ /* 0x000fe400078ec0ff */
[----:B------:R-:W-:Y:S01]  /*7100*/  LOP3.LUT R4, R9, R4, RZ, 0x3c, !PT ;  /* 0x0000000409047212 */ /* 0x000fe200078e3cff */
[--C-:B------:R-:W-:Y:S01]  /*7110*/  IMAD.X R9, RZ, RZ, R5.reuse, P1 ;  /* 0x000000ffff097224 */ /* 0x100fe200008e0605 */
[----:B------:R-:W-:Y:S01]  /*7120*/  LOP3.LUT R44, R99, 0x380, RZ, 0xc0, !PT ;  /* 0x00000380632c7812 */ /* 0x000fe200078ec0ff */
[----:B------:R-:W-:Y:S01]  /*7130*/  IMAD.X R25, RZ, RZ, R5, P0 ;  /* 0x000000ffff197224 */ /* 0x000fe200000e0605 */
[----:B------:R-:W-:-:S02]  /*7140*/  SHF.R.U64 R14, R14, 0x3, RZ ;  /* 0x000000030e0e7819 */ /* 0x000fc400000012ff */
[----:B------:R-:W-:Y:S02]  /*7150*/  SHF.R.U64 R44, R44, 0x3, RZ ;  /* 0x000000032c2c7819 */ /* 0x000fe400000012ff */
[----:B------:R-:W-:Y:S02]  /*7160*/  MOV R92, R4 ;  /* 0x00000004005c7202 */ /* 0x000fe40000000f00 */
[----:B------:R-:W-:Y:S02]  /*7170*/  LOP3.LUT R12, R45, 0x380, RZ, 0xc0, !PT ;  /* 0x000003802d0c7812 */ /* 0x000fe400078ec0ff */
[----:B------:R-:W-:Y:S02]  /*7180*/  F2FP.BF16.F32.PACK_AB R4, R24, R95 ;  /* 0x0000005f1804723e */ /* 0x000fe400000010ff */
[----:B------:R-:W-:Y:S02]  /*7190*/  F2FP.BF16.F32.PACK_AB R5, R10, R93 ;  /* 0x0000005d0a05723e */ /* 0x000fe400000010ff */
[----:B------:R-:W-:-:S02]  /*71a0*/  LOP3.LUT R10, R103, 0x380, RZ, 0xc0, !PT ;  /* 0x00000380670a7812 */ /* 0x000fc400078ec0ff */
[----:B------:R-:W-:Y:S01]  /*71b0*/  LOP3.LUT R24, R105, 0x380, RZ, 0xc0, !PT ;  /* 0x0000038069187812 */ /* 0x000fe200078ec0ff */
[----:B------:R0:W-:Y:S01]  /*71c0*/  STSM.16.M88.4 [R92], R4 ;  /* 0x000000045c007844 */ /* 0x0001e20000000200 */
[----:B------:R-:W-:Y:S02]  /*71d0*/  LOP3.LUT R26, R14, R97, RZ, 0x3c, !PT ;  /* 0x000000610e1a7212 */ /* 0x000fe400078e3cff */
[----:B------:R-:W-:Y:S02]  /*71e0*/  LOP3.LUT R46, R101, 0x380, RZ, 0xc0, !PT ;  /* 0x00000380652e7812 */ /* 0x000fe400078ec0ff */
[----:B------:R-:W-:Y:S02]  /*71f0*/  LOP3.LUT R14, R44, R99, RZ, 0x3c, !PT ;  /* 0x000000632c0e7212 */ /* 0x000fe400078e3cff */
[----:B------:R-:W-:Y:S02]  /*7200*/  SHF.R.U64 R12, R12, 0x3, RZ ;  /* 0x000000030c0c7819 */ /* 0x000fe400000012ff */
[----:B------:R-:W-:-:S02]  /*7210*/  LOP3.LUT R44, R107, 0x380, RZ, 0xc0, !PT ;  /* 0x000003806b2c7812 */ /* 0x000fc400078ec0ff */
[----:B------:R-:W-:Y:S02]  /*7220*/  SHF.R.U64 R10, R10, 0x3, RZ ;  /* 0x000000030a0a7819 */ /* 0x000fe400000012ff */
[----:B------:R-:W-:Y:S02]  /*7230*/  SHF.R.U64 R24, R24, 0x3, RZ ;  /* 0x0000000318187819 */ /* 0x000fe400000012ff */
[----:B------:R-:W-:Y:S02]  /*7240*/  SHF.R.U64 R46, R46, 0x3, RZ ;  /* 0x000000032e2e7819 */ /* 0x000fe400000012ff */
[----:B------:R-:W-:Y:S02]  /*7250*/  LOP3.LUT R30, R12, R45, RZ, 0x3c, !PT ;  /* 0x0000002d0c1e7212 */ /* 0x000fe400078e3cff */
[----:B------:R-:W-:Y:S02]  /*7260*/  SHF.R.U64 R44, R44, 0x3, RZ ;  /* 0x000000032c2c7819 */ /* 0x000fe400000012ff */
[----:B------:R-:W-:-:S02]  /*7270*/  LOP3.LUT R10, R10, R103, RZ, 0x3c, !PT ;  /* 0x000000670a0a7212 */ /* 0x000fc400078e3cff */
[----:B------:R-:W-:Y:S02]  /*7280*/  LOP3.LUT R8, R24, R105, RZ, 0x3c, !PT ;  /* 0x0000006918087212 */ /* 0x000fe400078e3cff */
[----:B------:R-:W-:Y:S02]  /*7290*/  LOP3.LUT R12, R46, R101, RZ, 0x3c, !PT ;  /* 0x000000652e0c7212 */ /* 0x000fe400078e3cff */
[----:B------:R-:W-:Y:S02]  /*72a0*/  LOP3.LUT R24, R44, R107, RZ, 0x3c, !PT ;  /* 0x0000006b2c187212 */ /* 0x000fe400078e3cff */
[----:B------:R-:W-:Y:S02]  /*72b0*/  MOV R91, R30 ;  /* 0x0000001e005b7202 */ /* 0x000fe40000000f00 */
[----:B------:R-:W-:Y:S02]  /*72c0*/  MOV R31, R10 ;  /* 0x0000000a001f7202 */ /* 0x000fe40000000f00 */
[----:B------:R-:W-:-:S02]  /*72d0*/  MOV R30, R8 ;  /* 0x00000008001e7202 */ /* 0x000fc40000000f00 */
[----:B------:R-:W-:Y:S02]  /*72e0*/  F2FP.BF16.F32.PACK_AB R8, R89, R90 ;  /* 0x0000005a5908723e */ /* 0x000fe400000010ff */
[----:B------:R-:W-:Y:S02]  /*72f0*/  F2FP.BF16.F32.PACK_AB R9, R35, R34 ;  /* 0x000000222309723e */ /* 0x000fe400000010ff */
[----:B------:R-:W-:Y:S02]  /*7300*/  F2FP.BF16.F32.PACK_AB R10, R37, R88 ;  /* 0x00000058250a723e */ /* 0x000fe400000010ff */
[----:B------:R-:W-:Y:S02]  /*7310*/  F2FP.BF16.F32.PACK_AB R11, R39, R38 ;  /* 0x00000026270b723e */ /* 0x000fe400000010ff */
[----:B------:R-:W-:Y:S02]  /*7320*/  MOV R46, R26 ;  /* 0x0000001a002e7202 */ /* 0x000fe40000000f00 */
[----:B------:R-:W-:Y:S01]  /*7330*/  MOV R45, R14 ;  /* 0x0000000e002d7202 */ /* 0x000fe20000000f00 */
[----:B------:R-:W-:Y:S01]  /*7340*/  STSM.16.M88.4 [R91], R8 ;  /* 0x000000085b007844 */ /* 0x000fe20000000200 */
[----:B------:R-:W-:-:S02]  /*7350*/  MOV R44, R12 ;  /* 0x0000000c002c7202 */ /* 0x000fc40000000f00 */
[----:B0-----:R-:W-:Y:S02]  /*7360*/  F2FP.BF16.F32.PACK_AB R4, R41, R40 ;  /* 0x000000282904723e */ /* 0x001fe400000010ff */
[----:B------:R-:W-:Y:S02]  /*7370*/  F2FP.BF16.F32.PACK_AB R5, R43, R42 ;  /* 0x0000002a2b05723e */ /* 0x000fe400000010ff */
[----:B------:R-:W-:Y:S02]  /*7380*/  F2FP.BF16.F32.PACK_AB R6, R33, R36 ;  /* 0x000000242106723e */ /* 0x000fe400000010ff */
[----:B------:R-:W-:Y:S02]  /*7390*/  F2FP.BF16.F32.PACK_AB R7, R21, R32 ;  /* 0x000000201507723e */ /* 0x000fe400000010ff */
[----:B------:R-:W-:Y:S02]  /*73a0*/  F2FP.BF16.F32.PACK_AB R12, R49, R48 ;  /* 0x00000030310c723e */ /* 0x000fe400000010ff */
[----:B------:R-:W-:Y:S01]  /*73b0*/  F2FP.BF16.F32.PACK_AB R13, R51, R50 ;  /* 0x00000032330d723e */ /* 0x000fe200000010ff */
[----:B------:R0:W-:Y:S01]  /*73c0*/  STSM.16.M88.4 [R46], R4 ;  /* 0x000000042e007844 */ /* 0x0001e20000000200 */
[----:B------:R-:W-:-:S02]  /*73d0*/  F2FP.BF16.F32.PACK_AB R14, R53, R52 ;  /* 0x00000034350e723e */ /* 0x000fc400000010ff */
[----:B------:R-:W-:Y:S02]  /*73e0*/  F2FP.BF16.F32.PACK_AB R15, R55, R54 ;  /* 0x00000036370f723e */ /* 0x000fe400000010ff */
[----:B------:R-:W-:Y:S02]  /*73f0*/  MOV R21, R24 ;  /* 0x0000001800157202 */ /* 0x000fe40000000f00 */
[----:B------:R-:W-:Y:S01]  /*7400*/  F2FP.BF16.F32.PACK_AB R24, R57, R56 ;  /* 0x000000383918723e */ /* 0x000fe200000010ff */
[----:B------:R1:W-:Y:S01]  /*7410*/  STSM.16.M88.4 [R45], R12 ;  /* 0x0000000c2d007844 */ /* 0x0003e20000000200 */
[----:B------:R-:W-:Y:S02]  /*7420*/  F2FP.BF16.F32.PACK_AB R25, R59, R58 ;  /* 0x0000003a3b19723e */ /* 0x000fe400000010ff */
[----:B------:R-:W-:Y:S02]  /*7430*/  F2FP.BF16.F32.PACK_AB R26, R61, R60 ;  /* 0x0000003c3d1a723e */ /* 0x000fe400000010ff */
[----:B------:R-:W-:-:S02]  /*7440*/  F2FP.BF16.F32.PACK_AB R27, R63, R62 ;  /* 0x0000003e3f1b723e */ /* 0x000fc400000010ff */
[----:B------:R-:W-:Y:S01]  /*7450*/  PLOP3.LUT P0, PT, PT, PT, UP0, 0x80, 0x0 ;  /* 0x000000000000781c */ /* 0x000fe20003f0f008 */
[----:B0-----:R-:W-:Y:S01]  /*7460*/  IMAD.U32 R4, RZ, RZ, UR8 ;  /* 0x00000008ff047e24 */ /* 0x001fe2000f8e00ff */
[----:B------:R-:W0:Y:S01]  /*7470*/  LDC R46, c[0x0][0xbe8] ;  /* 0x0002fa00ff2e7b82 */ /* 0x000e220000000800 */
[----:B------:R2:W-:Y:S01]  /*7480*/  STSM.16.M88.4 [R44], R24 ;  /* 0x000000182c007844 */ /* 0x0005e20000000200 */
[----:B------:R-:W-:Y:S01]  /*7490*/  IMAD.U32 R5, RZ, RZ, UR9 ;  /* 0x00000009ff057e24 */ /* 0x000fe2000f8e00ff */
[----:B------:R-:W-:Y:S02]  /*74a0*/  ULDC.64 UR8, c[0x0][0xc08] ;  /* 0x0003020000087ab9 */ /* 0x000fe40000000a00 */
[----:B------:R2:W-:Y:S04]  /*74b0*/  STSM.16.M88.4 [R31], R64 ;  /* 0x000000401f007844 */ /* 0x0005e80000000200 */
[----:B------:R2:W-:Y:S04]  /*74c0*/  STSM.16.M88.4 [R30], R72 ;  /* 0x000000481e007844 */ /* 0x0005e80000000200 */
[----:B------:R2:W-:Y:S01]  /*74d0*/  STSM.16.M88.4 [R21], R80 ;  /* 0x0000005015007844 */ /* 0x0005e20000000200 */
[----:B------:R-:W-:Y:S06]  /*74e0*/  BAR.SYNC.DEFER_BLOCKING 0x1, 0x100 ;  /* 0x0044000000007b1d */ /* 0x000fec0000010000 */
[----:B------:R-:W3:Y:S01]  /*74f0*/  @P0 LDG.E R6, desc[UR10][R4.64] ;  /* 0x0000000a04060981 */ /* 0x000ee2000c1e1900 */
[----:B0-----:R-:W-:Y:S01]  /*7500*/  ISETP.NE.AND P1, PT, R46, 0x1, PT ;  /* 0x000000012e00780c */ /* 0x001fe20003f25270 */
[----:B------:R-:W-:Y:S01]  /*7510*/  UISETP.NE.U32.AND UP1, UPT, UR8, URZ, UPT ;  /* 0x0000003f0800728c */ /* 0x000fe2000bf25070 */
[----:B-1----:R-:W-:Y:S01]  /*7520*/  IMAD.U32 R12, RZ, RZ, UR12 ;  /* 0x0000000cff0c7e24 */ /* 0x002fe2000f8e00ff */
[----:B------:R-:W-:-:S02]  /*7530*/  ULDC UR7, c[0x0][0xa88] ;  /* 0x0002a20000077ab9 */ /* 0x000fc40000000800 */
[----:B------:R-:W-:Y:S01]  /*7540*/  UISETP.NE.AND.EX UP1, UPT, UR9, URZ, UPT, UP1 ;  /* 0x0000003f0900728c */ /* 0x000fe2000bf25310 */
[----:B------:R-:W-:-:S05]  /*7550*/  IMAD.U32 R7, RZ, RZ, UR7 ;  /* 0x00000007ff077e24 */ /* 0x000fca000f8e00ff */
[----:B------:R-:W-:Y:S02]  /*7560*/  PLOP3.LUT P2, PT, PT, PT, UP1, 0x80, 0x0 ;  /* 0x000000000000781c */ /* 0x000fe40003f4f018 */
[----:B------:R-:W0:Y:S03]  /*7570*/  @P1 LDC R8, c[0x0][0xbec] ;  /* 0x0002fb00ff081b82 */ /* 0x000e260000000800 */
[----:B------:R-:W-:-:S04]  /*7580*/  @UP1 ULEA UR8, UP2, UR61, UR8, 0x2 ;  /* 0x000000083d081291 */ /* 0x000fc8000f84103f */
[----:B------:R-:W-:Y:S01]  /*7590*/  @UP1 ULEA.HI.X UR9, UR61, UR9, UR4, 0x2, UP2 ;  /* 0x000000093d091291 */ /* 0x000fe200090f1404 */
[----:B------:R-:W1:Y:S01]  /*75a0*/  @P1 LDC R10, c[0x0][0xbf0] ;  /* 0x0002fc00ff0a1b82 */ /* 0x000e620000000800 */
[----:B------:R-:W-:Y:S01]  /*75b0*/  IMAD.U32 R14, RZ, RZ, UR8 ;  /* 0x00000008ff0e7e24 */ /* 0x000fe2000f8e00ff */
[----:B------:R-:W-:-:S03]  /*75c0*/  UMOV UR4, URZ ;  /* 0x0000003f00047c82 */ /* 0x000fc60008000000 */
[----:B------:R-:W-:-:S05]  /*75d0*/  IMAD.U32 R15, RZ, RZ, UR9 ;  /* 0x00000009ff0f7e24 */ /* 0x000fca000f8e00ff */
[----:B------:R2:W5:Y:S01]  /*75e0*/  @P2 LDG.E R7, desc[UR10][R14.64] ;  /* 0x0000000a0e072981 */ /* 0x000562000c1e1900 */
[----:B---3--:R-:W-:Y:S01]  /*75f0*/  @P0 R2UR UR4, R6 ;  /* 0x00000000060402ca */ /* 0x008fe200000e0000 */
[----:B012---:R-:W-:-:S14]  /*7600*/  @P2 BRA `(.L_x_392) ;  /* 0x0000000000142947 */ /* 0x007fdc0003800000 */
[----:B------:R-:W-:Y:S05]  /*7610*/  @!P0 BRA `(.L_x_392) ;  /* 0x0000000000108947 */ /* 0x000fea0003800000 */
[----:B------:R-:W-:Y:S02]  /*7620*/  ULDC.64 UR8, c[0x0][0x208] ;  /* 0x0000820000087ab9 */ /* 0x000fe40000000a00 */
[----:B------:R-:W2:Y:S04]  /*7630*/  LDG.E R6, desc[UR8][R4.64] ;  /* 0x0000000804067981 */ /* 0x000ea8000c1e1900 */
[----:B-----5:R-:W2:Y:S02]  /*7640*/  LDG.E R7, desc[UR8][R4.64+0x4] ;  /* 0x0000040804077981 */ /* 0x020ea4000c1e1900 */
[----:B--2---:R-:W-:-:S07]  /*7650*/  IMAD.IADD R7, R7, 0x1, -R6 ;  /* 0x0000000107077824 */ /* 0x004fce00078e0a06 */
.L_x_392:
[----:B------:R-:W-:Y:S01]  /*7660*/  R2UR UR17, R22 ;  /* 0x00000000161172ca */ /* 0x000fe200000e0000 */
[----:B------:R-:W-:Y:S01]  /*7670*/  ULDC.64 UR12, c[0x0][0xb90] ;  /* 0x0002e400000c7ab9 */ /* 0x000fe20000000a00 */
[----:B------:R-:W-:Y:S01]  /*7680*/  R2UR UR15, R185 ;  /* 0x00000000b90f72ca */ /* 0x000fe200000e0000 */
[----:B------:R-:W-:Y:S01]  /*7690*/  USHF.R.S32.HI UR11, URZ, 0x1f, UR4 ;  /* 0x0000001f3f0b7899 */ /* 0x000fe20008011404 */
[----:B------:R-:W-:Y:S01]  /*76a0*/  IMAD R11, R12, 0x80, R191 ;  /* 0x000000800c0b7824 */ /* 0x000fe200078e02bf */
[----:B------:R-:W-:Y:S01]  /*76b0*/  UMOV UR10, UR4 ;  /* 0x00000004000a7c82 */ /* 0x000fe20008000000 */
[----:B------:R-:W-:Y:S01]  /*76c0*/  USEL UR61, UR61, URZ, !UP0 ;  /* 0x0000003f3d3d7287 */ /* 0x000fe2000c000000 */
[----:B------:R-:W-:Y:S01]  /*76d0*/  R2UR UR16, R23 ;  /* 0x00000000171072ca */ /* 0x000fe200000e0000 */
[----:B------:R-:W-:Y:S01]  /*76e0*/  @P1 IMAD.HI.U32 R5, R11, R8, RZ ;  /* 0x000000080b051227 */ /* 0x000fe200078e00ff */
[----:B------:R-:W0:Y:S01]  /*76f0*/  @P1 LDC R21, c[0x0][0xbec] ;  /* 0x0002fb00ff151b82 */ /* 0x000e220000000800 */
[----:B------:R-:W-:-:S02]  /*7700*/  ULDC.64 UR18, c[0x0][0x208] ;  /* 0x0000820000127ab9 */ /* 0x000fc40000000a00 */
[----:B------:R-:W-:Y:S01]  /*7710*/  IMAD.MOV.U32 R4, RZ, RZ, R11 ;  /* 0x000000ffff047224 */ /* 0x000fe200078e000b */
[----:B------:R-:W-:Y:S01]  /*7720*/  USHF.R.S32.HI UR14, URZ, 0x1f, UR17 ;  /* 0x0000001f3f0e7899 */ /* 0x000fe20008011411 */
[----:B------:R-:W-:Y:S01]  /*7730*/  @P1 SHF.R.U32.HI R4, RZ, R10, R5 ;  /* 0x0000000aff041219 */ /* 0x000fe20000011605 */
[----:B------:R-:W-:Y:S01]  /*7740*/  UIMAD.WIDE.U32 UR8, UR17, UR12, UR10 ;  /* 0x0000000c110872a5 */ /* 0x000fe2000f8e000a */
[----:B------:R-:W-:Y:S01]  /*7750*/  IMAD R5, R184, 0x40, R17 ;  /* 0x00000040b8057824 */ /* 0x000fe200078e0211 */
[----:B------:R-:W-:Y:S01]  /*7760*/  UIMAD UR7, UR14, UR12, URZ ;  /* 0x0000000c0e0772a4 */ /* 0x000fe2000f8e023f */
[----:B-----5:R-:W-:Y:S01]  /*7770*/  IMAD R51, R7, R46, RZ ;  /* 0x0000002e07337224 */ /* 0x020fe200078e02ff */
[----:B------:R-:W-:Y:S01]  /*7780*/  USEL UR15, UR15, URZ, !UP0 ;  /* 0x0000003f0f0f7287 */ /* 0x000fe2000c000000 */
[----:B------:R-:W-:Y:S01]  /*7790*/  IMAD.MOV R9, RZ, RZ, -R4 ;  /* 0x000000ffff097224 */ /* 0x000fe200078e0a04 */
[----:B------:R-:W-:Y:S01]  /*77a0*/  UIMAD UR7, UR17, UR13, UR7 ;  /* 0x0000000d110772a4 */ /* 0x000fe2000f8e0207 */
[----:B------:R-:W-:Y:S01]  /*77b0*/  IMAD.WIDE R28, R5, 0x2, R28 ;  /* 0x00000002051c7825 */ /* 0x000fe200078e021c */
[----:B------:R-:W-:Y:S01]  /*77c0*/  SHF.R.S32.HI R5, RZ, 0x1f, R4 ;  /* 0x0000001fff057819 */ /* 0x000fe20000011404 */
[----:B------:R-:W-:Y:S01]  /*77d0*/  ULDC.64 UR12, c[0x0][0xb98] ;  /* 0x0002e600000c7ab9 */ /* 0x000fe20000000a00 */
[----:B------:R-:W-:Y:S01]  /*77e0*/  UIADD3 UR9, UR9, UR7, URZ ;  /* 0x0000000709097290 */ /* 0x000fe2000fffe03f */
[----:B------:R-:W-:Y:S01]  /*77f0*/  IMAD R9, R46, R9, R11 ;  /* 0x000000092e097224 */ /* 0x000fe200078e020b */
[----:B------:R-:W-:Y:S01]  /*7800*/  UIMAD UR7, UR15, UR12, URZ ;  /* 0x0000000c0f0772a4 */ /* 0x000fe2000f8e023f */
[----:B------:R-:W-:Y:S01]  /*7810*/  IADD3 R13, P3, R28, 0x2000, RZ ;  /* 0x000020001c0d7810 */ /* 0x000fe20007f7e0ff */
[----:B------:R-:W-:Y:S01]  /*7820*/  UIMAD.WIDE.U32 UR8, UR61, UR12, UR8 ;  /* 0x0000000c3d0872a5 */ /* 0x000fe2000f8e0008 */
[----:B------:R-:W-:Y:S01]  /*7830*/  IMAD.U32 R14, RZ, RZ, UR16 ;  /* 0x00000010ff0e7e24 */ /* 0x000fe2000f8e00ff */
[----:B------:R-:W-:Y:S01]  /*7840*/  UIMAD UR7, UR61, UR13, UR7 ;  /* 0x0000000d3d0772a4 */ /* 0x000fe2000f8e0207 */
[----:B------:R-:W-:-:S02]  /*7850*/  LOP3.LUT R8, R13, 0x380, RZ, 0xc0, !PT ;  /* 0x000003800d087812 */ /* 0x000fc400078ec0ff */
[----:B------:R-:W-:Y:S01]  /*7860*/  IADD3 R15, P0, R28, 0x1000, RZ ;  /* 0x000010001c0f7810 */ /* 0x000fe20007f1e0ff */
[----:B------:R-:W-:Y:S01]  /*7870*/  IMAD R14, R14, 0x80, R189 ;  /* 0x000000800e0e7824 */ /* 0x000fe200078e02bd */
[----:B------:R-:W-:Y:S01]  /*7880*/  IADD3 R4, P2, R4, UR8, RZ ;  /* 0x0000000804047c10 */ /* 0x000fe2000ff5e0ff */
[----:B------:R-:W-:Y:S01]  /*7890*/  IMAD.U32 R6, RZ, RZ, UR7 ;  /* 0x00000007ff067e24 */ /* 0x000fe2000f8e00ff */
[----:B------:R-:W-:Y:S01]  /*78a0*/  SHF.R.U64 R8, R8, 0x3, RZ ;  /* 0x0000000308087819 */ /* 0x000fe200000012ff */
[----:B------:R-:W-:Y:S01]  /*78b0*/  ULDC.64 UR12, c[0x0][0xaa0] ;  /* 0x0002a800000c7ab9 */ /* 0x000fe20000000a00 */
[----:B------:R-:W-:Y:S02]  /*78c0*/  IADD3 R41, P6, R28, 0x4000, RZ ;  /* 0x000040001c297810 */ /* 0x000fe40007fde0ff */
[----:B------:R-:W-:Y:S01]  /*78d0*/  IADD3.X R5, R5, UR9, R6, P2, !PT ;  /* 0x0000000905057c10 */ /* 0x000fe200097fe406 */
[----:B------:R-:W-:Y:S01]  /*78e0*/  ULDC.64 UR8, c[0x0][0xb88] ;  /* 0x0002e20000087ab9 */ /* 0x000fe20000000a00 */
[----:B------:R-:W-:-:S02]  /*78f0*/  SHF.R.S32.HI R6, RZ, 0x1f, R9 ;  /* 0x0000001fff067819 */ /* 0x000fc40000011409 */
[----:B------:R-:W-:Y:S01]  /*7900*/  IADD3 R11, P2, R28, 0x3000, RZ ;  /* 0x000030001c0b7810 */ /* 0x000fe20007f5e0ff */
[----:B------:R-:W-:Y:S01]  /*7910*/  IMAD.WIDE.U32 R4, R9, UR8, R4 ;  /* 0x0000000809047c25 */ /* 0x000fe2000f8e0004 */
[----:B------:R-:W-:Y:S01]  /*7920*/  LOP3.LUT R8, R8, R13, RZ, 0x3c, !PT ;  /* 0x0000000d08087212 */ /* 0x000fe200078e3cff */
[----:B------:R-:W-:Y:S01]  /*7930*/  UIMAD UR7, UR11, UR12, URZ ;  /* 0x0000000c0b0772a4 */ /* 0x000fe2000f8e023f */
[----:B------:R-:W-:Y:S01]  /*7940*/  IADD3 R37, P5, R28, 0x5000, RZ ;  /* 0x000050001c257810 */ /* 0x000fe20007fbe0ff */
[----:B------:R-:W-:Y:S01]  /*7950*/  IMAD R10, R6, UR8, RZ ;  /* 0x00000008060a7c24 */ /* 0x000fe2000f8e02ff */
[----:B------:R-:W-:Y:S01]  /*7960*/  LOP3.LUT R6, R11, 0x380, RZ, 0xc0, !PT ;  /* 0x000003800b067812 */ /* 0x000fe200078ec0ff */
[----:B------:R-:W-:Y:S01]  /*7970*/  IMAD.X R7, RZ, RZ, R29, P2 ;  /* 0x000000ffff077224 */ /* 0x000fe200010e061d */
[----:B------:R-:W-:Y:S01]  /*7980*/  UIMAD UR7, UR4, UR13, UR7 ;  /* 0x0000000d040772a4 */ /* 0x000fe2000f8e0207 */
[----:B------:R-:W-:Y:S01]  /*7990*/  IMAD R13, R9, UR9, R10 ;  /* 0x00000009090d7c24 */ /* 0x000fe2000f8e020a */
[----:B------:R-:W-:Y:S01]  /*79a0*/  ULDC.64 UR8, c[0x0][0xb50] ;  /* 0x0002d40000087ab9 */ /* 0x000fe20000000a00 */
[----:B------:R-:W-:Y:S01]  /*79b0*/  SHF.R.U64 R6, R6, 0x3, RZ ;  /* 0x0000000306067819 */ /* 0x000fe200000012ff */
[----:B------:R-:W-:Y:S01]  /*79c0*/  ULDC.64 UR10, c[0x0][0xae8] ;  /* 0x0002ba00000a7ab9 */ /* 0x000fe20000000a00 */
[----:B------:R-:W-:Y:S01]  /*79d0*/  IMAD.IADD R5, R5, 0x1, R13 ;  /* 0x0000000105057824 */ /* 0x000fe200078e020d */
[----:B------:R-:W-:Y:S01]  /*79e0*/  LEA R10, P4, R4, UR8, 0x2 ;  /* 0x00000008040a7c11 */ /* 0x000fe2000f8810ff */
[--C-:B------:R-:W-:Y:S01]  /*79f0*/  IMAD.X R13, RZ, RZ, R29.reuse, P0 ;  /* 0x000000ffff0d7224 */ /* 0x100fe200000e061d */
[----:B------:R-:W-:Y:S01]  /*7a00*/  LOP3.LUT R6, R6, R11, RZ, 0x3c, !PT ;  /* 0x0000000b06067212 */ /* 0x000fe200078e3cff */
[----:B------:R-:W-:Y:S01]  /*7a10*/  IMAD.X R9, RZ, RZ, R29, P3 ;  /* 0x000000ffff097224 */ /* 0x000fe200018e061d */
[----:B------:R-:W-:Y:S01]  /*7a20*/  LEA.HI.X R11, R4, UR9, R5, 0x2, P4 ;  /* 0x00000009040b7c11 */ /* 0x000fe2000a0f1405 */
[----:B------:R-:W-:Y:S01]  /*7a30*/  SHFL.IDX PT, R22, R10, RZ, 0x1c1f ;  /* 0x001c1fff0a167589 */ /* 0x000fe200000e0000 */
[----:B------:R-:W-:Y:S01]  /*7a40*/  LOP3.LUT P0, RZ, R187, 0x3, RZ, 0xc0, !PT ;  /* 0x00000003bbff7812 */ /* 0x000fe2000780c0ff */
[C---:B------:R-:W-:Y:S01]  /*7a50*/  VIADD R4, R14.reuse, 0x8 ;  /* 0x000000080e047836 */ /* 0x040fe20000000000 */
[----:B------:R-:W-:Y:S01]  /*7a60*/  LOP3.LUT R40, R41, 0x380, RZ, 0xc0, !PT ;  /* 0x0000038029287812 */ /* 0x000fe200078ec0ff */
[----:B------:R-:W1:Y:S01]  /*7a70*/  SHFL.IDX PT, R23, R11, RZ, 0x1c1f ;  /* 0x001c1fff0b177589 */ /* 0x000e6200000e0000 */
[----:B------:R-:W-:-:S02]  /*7a80*/  ISETP.GE.OR P2, PT, R14, R51, P0 ;  /* 0x000000330e00720c */ /* 0x000fc40000746670 */
[----:B------:R-:W-:Y:S01]  /*7a90*/  ISETP.GE.OR P0, PT, R4, R51, P0 ;  /* 0x000000330400720c */ /* 0x000fe20000706670 */
[----:B------:R-:W-:Y:S01]  /*7aa0*/  SHFL.IDX PT, R44, R10, 0x1, 0x1c1f ;  /* 0x003c1f000a2c7f89 */ /* 0x000fe200000e0000 */
[----:B------:R-:W-:Y:S01]  /*7ab0*/  UIMAD.WIDE.U32 UR8, UR4, UR12, URZ ;  /* 0x0000000c040872a5 */ /* 0x000fe2000f8e003f */
[C---:B------:R-:W-:Y:S02]  /*7ac0*/  IADD3 R33, P4, R28.reuse, 0x6000, RZ ;  /* 0x000060001c217810 */ /* 0x040fe40007f9e0ff */
[----:B------:R-:W2:Y:S01]  /*7ad0*/  SHFL.IDX PT, R45, R11, 0x1, 0x1c1f ;  /* 0x003c1f000b2d7f89 */ /* 0x000ea200000e0000 */
[----:B------:R-:W-:Y:S01]  /*7ae0*/  UIADD3 UR9, UR9, UR7, URZ ;  /* 0x0000000709097290 */ /* 0x000fe2000fffe03f */
[C---:B------:R-:W-:Y:S02]  /*7af0*/  IADD3 R5, P3, R28.reuse, 0x7000, RZ ;  /* 0x000070001c057810 */ /* 0x040fe40007f7e0ff */
[----:B------:R-:W-:Y:S02]  /*7b00*/  LOP3.LUT R36, R37, 0x380, RZ, 0xc0, !PT ;  /* 0x0000038025247812 */ /* 0x000fe400078ec0ff */
[----:B------:R-:W-:-:S02]  /*7b10*/  LOP3.LUT R25, R28, 0x380, RZ, 0xc0, !PT ;  /* 0x000003801c197812 */ /* 0x000fc400078ec0ff */
[----:B------:R-:W-:Y:S02]  /*7b20*/  LOP3.LUT R12, R15, 0x380, RZ, 0xc0, !PT ;  /* 0x000003800f0c7812 */ /* 0x000fe400078ec0ff */
[----:B------:R-:W-:Y:S01]  /*7b30*/  SHF.R.U64 R40, R40, 0x3, RZ ;  /* 0x0000000328287819 */ /* 0x000fe200000012ff */
[----:B-1----:R1:W-:Y:S01]  /*7b40*/  @!P2 ST.E desc[UR18][R22.64], R20 ;  /* 0x000000141600a985 */ /* 0x0023e2000c101912 */
[----:B------:R-:W-:Y:S01]  /*7b50*/  UIMAD UR4, UR14, UR10, URZ ;  /* 0x0000000a0e0472a4 */ /* 0x000fe2000f8e023f */
[----:B------:R-:W-:Y:S01]  /*7b60*/  LOP3.LUT R32, R33, 0x380, RZ, 0xc0, !PT ;  /* 0x0000038021207812 */ /* 0x000fe200078ec0ff */
[----:B------:R-:W-:Y:S01]  /*7b70*/  UIMAD.WIDE.U32 UR8, UR17, UR10, UR8 ;  /* 0x0000000a110872a5 */ /* 0x000fe2000f8e0008 */
[----:B------:R-:W-:Y:S01]  /*7b80*/  LOP3.LUT R4, R5, 0x380, RZ, 0xc0, !PT ;  /* 0x0000038005047812 */ /* 0x000fe200078ec0ff */
[----:B------:R-:W-:Y:S01]  /*7b90*/  IMAD.X R31, RZ, RZ, R29, P3 ;  /* 0x000000ffff1f7224 */ /* 0x000fe200018e061d */
[----:B------:R-:W-:Y:S01]  /*7ba0*/  SHF.R.U64 R36, R36, 0x3, RZ ;  /* 0x0000000324247819 */ /* 0x000fe200000012ff */
[----:B--2---:R2:W-:Y:S01]  /*7bb0*/  @!P0 ST.E desc[UR18][R44.64], R0 ;  /* 0x000000002c008985 */ /* 0x0045e2000c101912 */
[----:B------:R-:W-:-:S02]  /*7bc0*/  SHF.R.U64 R25, R25, 0x3, RZ ;  /* 0x0000000319197819 */ /* 0x000fc400000012ff */
[----:B------:R-:W-:Y:S01]  /*7bd0*/  SHF.R.U64 R12, R12, 0x3, RZ ;  /* 0x000000030c0c7819 */ /* 0x000fe200000012ff */
[----:B-1----:R-:W-:Y:S01]  /*7be0*/  IMAD.U32 R23, RZ, RZ, UR16 ;  /* 0x00000010ff177e24 */ /* 0x002fe2000f8e00ff */
[----:B------:R-:W-:Y:S01]  /*7bf0*/  UIMAD UR4, UR17, UR11, UR4 ;  /* 0x0000000b110472a4 */ /* 0x000fe2000f8e0204 */
[----:B------:R-:W-:Y:S01]  /*7c00*/  SHF.R.U64 R32, R32, 0x3, RZ ;  /* 0x0000000320207819 */ /* 0x000fe200000012ff */
[----:B------:R-:W5:Y:S01]  /*7c10*/  LD.E.128 R8, desc[UR18][R8.64] ;  /* 0x0000001208087980 */ /* 0x000f62000c101d00 */
[----:B------:R-:W-:Y:S01]  /*7c20*/  ULDC.64 UR10, c[0x0][0xaf0] ;  /* 0x0002bc00000a7ab9 */ /* 0x000fe20000000a00 */
[----:B------:R-:W-:Y:S02]  /*7c30*/  SHF.R.U64 R4, R4, 0x3, RZ ;  /* 0x0000000304047819 */ /* 0x000fe400000012ff */
[----:B------:R-:W-:Y:S01]  /*7c40*/  LOP3.LUT R40, R40, R41, RZ, 0x3c, !PT ;  /* 0x0000002928287212 */ /* 0x000fe200078e3cff */
[----:B--2---:R-:W1:Y:S01]  /*7c50*/  @P1 LDC R45, c[0x0][0xbf0] ;  /* 0x0002fc00ff2d1b82 */ /* 0x004e620000000800 */
[----:B------:R-:W-:Y:S01]  /*7c60*/  IMAD R0, R19, 0x20, R184 ;  /* 0x0000002013007824 */ /* 0x000fe200078e02b8 */
[----:B------:R-:W-:Y:S01]  /*7c70*/  UIADD3 UR9, UR9, UR4, URZ ;  /* 0x0000000409097290 */ /* 0x000fe2000fffe03f */
[----:B------:R-:W-:Y:S01]  /*7c80*/  LOP3.LUT R36, R36, R37, RZ, 0x3c, !PT ;  /* 0x0000002524247212 */ /* 0x000fe200078e3cff */
[--C-:B------:R-:W-:Y:S01]  /*7c90*/  IMAD.X R41, RZ, RZ, R29.reuse, P6 ;  /* 0x000000ffff297224 */ /* 0x100fe200030e061d */
[----:B------:R-:W-:Y:S01]  /*7ca0*/  LOP3.LUT R32, R32, R33, RZ, 0x3c, !PT ;  /* 0x0000002120207212 */ /* 0x000fe200078e3cff */
[----:B------:R-:W-:Y:S01]  /*7cb0*/  IMAD R22, R23, 0x80, R0 ;  /* 0x0000008017167824 */ /* 0x000fe200078e0200 */
[----:B------:R-:W-:Y:S01]  /*7cc0*/  UIMAD UR4, UR15, UR10, URZ ;  /* 0x0000000a0f0472a4 */ /* 0x000fe2000f8e023f */
[----:B------:R-:W-:Y:S01]  /*7cd0*/  LOP3.LUT R24, R25, R28, RZ, 0x3c, !PT ;  /* 0x0000001c19187212 */ /* 0x000fe200078e3cff */
[----:B------:R-:W-:Y:S01]  /*7ce0*/  UIMAD.WIDE.U32 UR8, UR61, UR10, UR8 ;  /* 0x0000000a3d0872a5 */ /* 0x000fe2000f8e0008 */
[----:B0-----:R-:W-:Y:S01]  /*7cf0*/  @P1 IMAD.HI.U32 R0, R22, R21, RZ ;  /* 0x0000001516001227 */ /* 0x001fe200078e00ff */
[----:B------:R-:W-:Y:S01]  /*7d00*/  UIMAD UR4, UR61, UR11, UR4 ;  /* 0x0000000b3d0472a4 */ /* 0x000fe2000f8e0204 */
[----:B------:R-:W-:Y:S01]  /*7d10*/  LOP3.LUT R12, R12, R15, RZ, 0x3c, !PT ;  /* 0x0000000f0c0c7212 */ /* 0x000fe200078e3cff */
[----:B------:R-:W5:Y:S01]  /*7d20*/  LD.E.128 R40, desc[UR18][R40.64] ;  /* 0x0000001228287980 */ /* 0x000f62000c101d00 */
[----:B------:R-:W-:Y:S01]  /*7d30*/  IMAD.MOV.U32 R23, RZ, RZ, R22 ;  /* 0x000000ffff177224 */ /* 0x000fe200078e0016 */
[----:B------:R-:W-:Y:S01]  /*7d40*/  UIADD3 UR4, UR9, UR4, URZ ;  /* 0x0000000409047290 */ /* 0x000fe2000fffe03f */
[--C-:B------:R-:W-:Y:S01]  /*7d50*/  IMAD.X R37, RZ, RZ, R29.reuse, P5 ;  /* 0x000000ffff257224 */ /* 0x100fe200028e061d */
[----:B------:R-:W-:Y:S01]  /*7d60*/  LOP3.LUT R30, R4, R5, RZ, 0x3c, !PT ;  /* 0x00000005041e7212 */ /* 0x000fe200078e3cff */
[--C-:B------:R-:W-:Y:S01]  /*7d70*/  IMAD.X R33, RZ, RZ, R29.reuse, P4 ;  /* 0x000000ffff217224 */ /* 0x100fe200020e061d */
[----:B------:R-:W5:Y:S01]  /*7d80*/  LD.E.128 R12, desc[UR18][R12.64] ;  /* 0x000000120c0c7980 */ /* 0x000f62000c101d00 */
[----:B------:R-:W-:-:S02]  /*7d90*/  IMAD.MOV.U32 R25, RZ, RZ, R29 ;  /* 0x000000ffff197224 */ /* 0x000fc400078e001d */
[----:B------:R-:W-:Y:S01]  /*7da0*/  IMAD.U32 R20, RZ, RZ, UR8 ;  /* 0x00000008ff147e24 */ /* 0x000fe2000f8e00ff */
[----:B------:R-:W5:Y:S01]  /*7db0*/  LD.E.128 R4, desc[UR18][R6.64] ;  /* 0x0000001206047980 */ /* 0x000f62000c101d00 */
[----:B-1----:R-:W-:Y:S01]  /*7dc0*/  @P1 SHF.R.U32.HI R23, RZ, R45, R0 ;  /* 0x0000002dff171219 */ /* 0x002fe20000011600 */
[----:B------:R-:W-:Y:S01]  /*7dd0*/  IMAD.U32 R21, RZ, RZ, UR9 ;  /* 0x00000009ff157e24 */ /* 0x000fe2000f8e00ff */
[----:B------:R-:W-:Y:S01]  /*7de0*/  ULDC.64 UR8, c[0x0][0xae0] ;  /* 0x0002b80000087ab9 */ /* 0x000fe20000000a00 */
[----:B------:R-:W5:Y:S01]  /*7df0*/  LD.E.128 R24, desc[UR18][R24.64] ;  /* 0x0000001218187980 */ /* 0x000f62000c101d00 */
[--C-:B------:R-:W-:Y:S01]  /*7e00*/  SHF.R.S32.HI R0, RZ, 0x1f, R23.reuse ;  /* 0x0000001fff007819 */ /* 0x100fe20000011417 */
[----:B------:R-:W-:Y:S02]  /*7e10*/  IMAD.MOV R45, RZ, RZ, -R23 ;  /* 0x000000ffff2d7224 */ /* 0x000fe400078e0a17 */
[----:B------:R-:W-:Y:S01]  /*7e20*/  IMAD.U32 R21, RZ, RZ, UR4 ;  /* 0x00000004ff157e24 */ /* 0x000fe2000f8e00ff */
[----:B------:R-:W5:Y:S01]  /*7e30*/  LD.E.128 R36, desc[UR18][R36.64] ;  /* 0x0000001224247980 */ /* 0x000f62000c101d00 */
[----:B------:R-:W-:-:S02]  /*7e40*/  IMAD R0, R0, UR8, RZ ;  /* 0x0000000800007c24 */ /* 0x000fc4000f8e02ff */
[----:B------:R-:W-:Y:S01]  /*7e50*/  IMAD R45, R46, R45, R22 ;  /* 0x0000002d2e2d7224 */ /* 0x000fe200078e0216 */
[----:B------:R-:W5:Y:S01]  /*7e60*/  LD.E.128 R32, desc[UR18][R32.64] ;  /* 0x0000001220207980 */ /* 0x000f62000c101d00 */
[----:B------:R-:W-:-:S03]  /*7e70*/  IMAD R49, R23, UR9, R0 ;  /* 0x0000000917317c24 */ /* 0x000fc6000f8e0200 */
[----:B------:R-:W5:Y:S01]  /*7e80*/  LD.E.128 R28, desc[UR18][R30.64] ;  /* 0x000000121e1c7980 */ /* 0x000f62000c101d00 */
[----:B------:R-:W-:Y:S01]  /*7e90*/  SHF.R.S32.HI R0, RZ, 0x1f, R45 ;  /* 0x0000001fff007819 */ /* 0x000fe2000001142d */
[----:B------:R-:W-:Y:S01]  /*7ea0*/  IMAD.WIDE.U32 R20, R23, UR8, R20 ;  /* 0x0000000817147c25 */ /* 0x000fe2000f8e0014 */
[----:B------:R-:W-:Y:S01]  /*7eb0*/  ULDC.64 UR8, c[0x0][0xad8] ;  /* 0x0002b60000087ab9 */ /* 0x000fe20000000a00 */
[----:B------:R-:W-:Y:S01]  /*7ec0*/  @!PT LDS RZ, [RZ] ;  /* 0x00000000fffff984 */ /* 0x000fe20000000800 */
[----:B------:R-:W-:Y:S01]  /*7ed0*/  @!PT LDS RZ, [RZ] ;  /* 0x00000000fffff984 */ /* 0x000fe20000000800 */
[----:B------:R-:W-:Y:S01]  /*7ee0*/  @!PT LDS RZ, [RZ] ;  /* 0x00000000fffff984 */ /* 0x000fe20000000800 */
[----:B------:R-:W-:Y:S01]  /*7ef0*/  @!PT LDS RZ, [RZ] ;  /* 0x00000000fffff984 */ /* 0x000fe20000000800 */
[----:B------:R0:W-:Y:S06]  /*7f00*/  MEMBAR.ALL.CTA ;  /* 0x0000000000007992 */ /* 0x0001ec0000008000 */
[----:B0-----:R-:W0:Y:S01]  /*7f10*/  FENCE.VIEW.ASYNC.S ;  /* 0x00000000000073c6 */ /* 0x001e220000000000 */
[----:B------:R-:W-:-:S02]  /*7f20*/  IMAD.U32 R53, RZ, RZ, UR16 ;  /* 0x00000010ff357e24 */ /* 0x000fc4000f8e00ff */
[----:B------:R-:W-:Y:S02]  /*7f30*/  IMAD.IADD R21, R21, 0x1, R49 ;  /* 0x0000000115157824 */ /* 0x000fe400078e0231 */
[----:B------:R-:W-:Y:S02]  /*7f40*/  IMAD R22, R0, UR8, RZ ;  /* 0x0000000800167c24 */ /* 0x000fe4000f8e02ff */
[----:B------:R-:W-:Y:S02]  /*7f50*/  IMAD R46, R53, 0x80, R184 ;  /* 0x00000080352e7824 */ /* 0x000fe400078e02b8 */
[C---:B------:R-:W-:Y:S02]  /*7f60*/  IMAD R23, R45.reuse, UR9, R22 ;  /* 0x000000092d177c24 */ /* 0x040fe4000f8e0216 */
[----:B------:R-:W-:Y:S01]  /*7f70*/  IMAD.WIDE.U32 R20, R45, UR8, R20 ;  /* 0x000000082d147c25 */ /* 0x000fe2000f8e0014 */
[----:B------:R-:W-:Y:S01]  /*7f80*/  ISETP.GE.AND P2, PT, R46, R51, PT ;  /* 0x000000332e00720c */ /* 0x000fe20003f46270 */
[----:B------:R-:W-:-:S02]  /*7f90*/  ULDC.64 UR8, c[0x0][0xa80] ;  /* 0x0002a00000087ab9 */ /* 0x000fc40000000a00 */
[----:B------:R-:W-:Y:S01]  /*7fa0*/  VIADD R0, R46, 0x20 ;  /* 0x000000202e007836 */ /* 0x000fe20000000000 */
[----:B------:R-:W-:Y:S01]  /*7fb0*/  LEA R44, P3, R20, UR8, 0x1 ;  /* 0x00000008142c7c11 */ /* 0x000fe2000f8608ff */
[----:B------:R-:W-:Y:S02]  /*7fc0*/  IMAD.IADD R21, R21, 0x1, R23 ;  /* 0x0000000115157824 */ /* 0x000fe400078e0217 */
[----:B------:R-:W-:Y:S01]  /*7fd0*/  VIADD R3, R3, 0x34820 ;  /* 0x0003482003037836 */ /* 0x000fe20000000000 */
[-C--:B------:R-:W-:Y:S01]  /*7fe0*/  ISETP.GE.AND P0, PT, R0, R51.reuse, PT ;  /* 0x000000330000720c */ /* 0x080fe20003f06270 */
[----:B------:R-:W-:Y:S01]  /*7ff0*/  VIADD R0, R46, 0x40 ;  /* 0x000000402e007836 */ /* 0x000fe20000000000 */
[----:B------:R-:W-:Y:S02]  /*8000*/  LEA.HI.X R45, R20, UR9, R21, 0x1, P3 ;  /* 0x00000009142d7c11 */ /* 0x000fe400098f0c15 */
[----:B------:R-:W-:Y:S01]  /*8010*/  PRMT R3, RZ, 0x654, R3 ;  /* 0x00000654ff037816 */ /* 0x000fe20000000003 */
[----:B0-----:R0:W1:Y:S01]  /*8020*/  SHFL.IDX PT, R22, R44, RZ, 0x181f ;  /* 0x00181fff2c167589 */ /* 0x00106200000e0000 */
[----:B------:R-:W-:Y:S01]  /*8030*/  ISETP.GE.AND P1, PT, R0, R51, PT ;  /* 0x000000330000720c */ /* 0x000fe20003f26270 */
[----:B------:R-:W-:Y:S01]  /*8040*/  BSSY B1, `(.L_x_393) ;  /* 0x000000e000017945 */ /* 0x000fe20003800000 */
[----:B------:R0:W-:Y:S01]  /*8050*/  SYNCS.ARRIVE.TRANS64.RED.A1T0 RZ, [R3+URZ], RZ ;  /* 0x000000ff03ff79a7 */ /* 0x0001e2000810043f */
[----:B------:R0:W2:Y:S02]  /*8060*/  SHFL.IDX PT, R0, R45, RZ, 0x181f ;  /* 0x00181fff2d007589 */ /* 0x0000a400000e0000 */
[----:B------:R-:W-:Y:S08]  /*8070*/  @P2 BRA `(.L_x_394) ;  /* 0x0000000000282947 */ /* 0x000ff00003800000 */
[----:B------:R-:W-:Y:S01]  /*8080*/  ULDC UR4, c[0x0][0xac8] ;  /* 0x0002b20000047ab9 */ /* 0x000fe20000000800 */
[----:B------:R-:W-:Y:S01]  /*8090*/  ULDC.64 UR8, c[0x0][0x208] ;  /* 0x0000820000087ab9 */ /* 0x000fe20000000a00 */
[----:B------:R-:W-:Y:S02]  /*80a0*/  ISETP.GE.AND P2, PT, R17, UR4, PT ;  /* 0x0000000411007c0c */ /* 0x000fe4000bf46270 */
[----:B------:R-:W-:-:S11]  /*80b0*/  ISETP.GE.AND P3, PT, R18, UR4, PT ;  /* 0x0000000412007c0c */ /* 0x000fd6000bf66270 */
[CC--:B-1----:R-:W-:Y:S02]  /*80c0*/  @!P2 LEA R20, P4, R17.reuse, R22.reuse, 0x1 ;  /* 0x000000161114a211 */ /* 0x0c2fe400078808ff */
[C---:B------:R-:W-:Y:S02]  /*80d0*/  @!P3 LEA R22, P5, R18.reuse, R22, 0x1 ;  /* 0x000000161216b211 */ /* 0x040fe400078a08ff */
[-C--:B--2---:R-:W-:Y:S02]  /*80e0*/  @!P2 LEA.HI.X R21, R17, R0.reuse, R195, 0x1, P4 ;  /* 0x000000001115a211 */ /* 0x084fe400020f0cc3 */
[----:B------:R-:W-:-:S03]  /*80f0*/  @!P3 LEA.HI.X R23, R18, R0, R194, 0x1, P5 ;  /* 0x000000001217b211 */ /* 0x000fc600028f0cc2 */
[----:B-----5:R3:W-:Y:S04]  /*8100*/  @!P2 ST.E.128 desc[UR8][R20.64], R24 ;  /* 0x000000181400a985 */ /* 0x0207e8000c101d08 */
[----:B------:R3:W-:Y:S02]  /*8110*/  @!P3 ST.E.128 desc[UR8][R22.64], R40 ;  /* 0x000000281600b985 */ /* 0x0007e4000c101d08 */
.L_x_394:
[----:B------:R-:W-:Y:S05]  /*8120*/  BSYNC B1 ;  /* 0x0000000000017941 */ /* 0x000fea0003800000 */
.L_x_393:
[----:B--2---:R2:W4:Y:S01]  /*8130*/  SHFL.IDX PT, R0, R45, 0x1, 0x181f ;  /* 0x00381f002d007f89 */ /* 0x00452200000e0000 */
[----:B------:R-:W-:Y:S03]  /*8140*/  BSSY B1, `(.L_x_395) ;  /* 0x000000d000017945 */ /* 0x000fe60003800000 */
[----:B-1-3--:R2:W1:Y:S01]  /*8150*/  SHFL.IDX PT, R22, R44, 0x1, 0x181f ;  /* 0x00381f002c167f89 */ /* 0x00a46200000e0000 */
[----:B------:R-:W-:Y:S05]  /*8160*/  @P0 BRA `(.L_x_396) ;  /* 0x0000000000280947 */ /* 0x000fea0003800000 */
[----:B------:R-:W-:Y:S01]  /*8170*/  ULDC UR4, c[0x0][0xac8] ;  /* 0x0002b20000047ab9 */ /* 0x000fe20000000800 */
[----:B------:R-:W-:Y:S01]  /*8180*/  ULDC.64 UR8, c[0x0][0x208] ;  /* 0x0000820000087ab9 */ /* 0x000fe20000000a00 */
[----:B------:R-:W-:Y:S02]  /*8190*/  ISETP.GE.AND P3, PT, R17, UR4, PT ;  /* 0x0000000411007c0c */ /* 0x000fe4000bf66270 */
[----:B------:R-:W-:-:S11]  /*81a0*/  ISETP.GE.AND P4, PT, R18, UR4, PT ;  /* 0x0000000412007c0c */ /* 0x000fd6000bf86270 */
[CC--:B-1----:R-:W-:Y:S02]  /*81b0*/  @!P3 LEA R20, P0, R17.reuse, R22.reuse, 0x1 ;  /* 0x000000161114b211 */ /* 0x0c2fe400078008ff */
[C---:B------:R-:W-:Y:S02]  /*81c0*/  @!P4 LEA R22, P2, R18.reuse, R22, 0x1 ;  /* 0x000000161216c211 */ /* 0x040fe400078408ff */
[-C--:B----4-:R-:W-:Y:S02]  /*81d0*/  @!P3 LEA.HI.X R21, R17, R0.reuse, R195, 0x1, P0 ;  /* 0x000000001115b211 */ /* 0x090fe400000f0cc3 */
[----:B------:R-:W-:-:S03]  /*81e0*/  @!P4 LEA.HI.X R23, R18, R0, R194, 0x1, P2 ;  /* 0x000000001217c211 */ /* 0x000fc600010f0cc2 */
[----:B-----5:R3:W-:Y:S04]  /*81f0*/  @!P3 ST.E.128 desc[UR8][R20.64], R12 ;  /* 0x0000000c1400b985 */ /* 0x0207e8000c101d08 */
[----:B------:R3:W-:Y:S02]  /*8200*/  @!P4 ST.E.128 desc[UR8][R22.64], R36 ;  /* 0x000000241600c985 */ /* 0x0007e4000c101d08 */
.L_x_396:
[----:B------:R-:W-:Y:S05]  /*8210*/  BSYNC B1 ;  /* 0x0000000000017941 */ /* 0x000fea0003800000 */
.L_x_395:
[----:B----4-:R4:W0:Y:S01]  /*8220*/  SHFL.IDX PT, R0, R45, 0x2, 0x181f ;  /* 0x00581f002d007f89 */ /* 0x01082200000e0000 */
[----:B------:R-:W-:Y:S03]  /*8230*/  BSSY B1, `(.L_x_397) ;  /* 0x000000d000017945 */ /* 0x000fe60003800000 */
[----:B---3-5:R4:W3:Y:S01]  /*8240*/  SHFL.IDX PT, R14, R44, 0x2, 0x181f ;  /* 0x00581f002c0e7f89 */ /* 0x0288e200000e0000 */
[----:B------:R-:W-:Y:S05]  /*8250*/  @P1 BRA `(.L_x_398) ;  /* 0x0000000000281947 */ /* 0x000fea0003800000 */
[----:B------:R-:W-:Y:S01]  /*8260*/  ULDC UR4, c[0x0][0xac8] ;  /* 0x0002b20000047ab9 */ /* 0x000fe20000000800 */
[----:B------:R-:W-:Y:S01]  /*8270*/  ULDC.64 UR8, c[0x0][0x208] ;  /* 0x0000820000087ab9 */ /* 0x000fe20000000a00 */
[----:B------:R-:W-:Y:S02]  /*8280*/  ISETP.GE.AND P2, PT, R17, UR4, PT ;  /* 0x0000000411007c0c */ /* 0x000fe4000bf46270 */
[----:B------:R-:W-:-:S11]  /*8290*/  ISETP.GE.AND P3, PT, R18, UR4, PT ;  /* 0x0000000412007c0c */ /* 0x000fd6000bf66270 */
[CC--:B---3--:R-:W-:Y:S02]  /*82a0*/  @!P2 LEA R12, P0, R17.reuse, R14.reuse, 0x1 ;  /* 0x0000000e110ca211 */ /* 0x0c8fe400078008ff */
[C---:B------:R-:W-:Y:S02]  /*82b0*/  @!P3 LEA R14, P1, R18.reuse, R14, 0x1 ;  /* 0x0000000e120eb211 */ /* 0x040fe400078208ff */
[-C--:B0-----:R-:W-:Y:S02]  /*82c0*/  @!P2 LEA.HI.X R13, R17, R0.reuse, R195, 0x1, P0 ;  /* 0x00000000110da211 */ /* 0x081fe400000f0cc3 */
[----:B------:R-:W-:-:S03]  /*82d0*/  @!P3 LEA.HI.X R15, R18, R0, R194, 0x1, P1 ;  /* 0x00000000120fb211 */ /* 0x000fc600008f0cc2 */
[----:B------:R0:W-:Y:S04]  /*82e0*/  @!P2 ST.E.128 desc[UR8][R12.64], R8 ;  /* 0x000000080c00a985 */ /* 0x0001e8000c101d08 */
[----:B------:R0:W-:Y:S02]  /*82f0*/  @!P3 ST.E.128 desc[UR8][R14.64], R32 ;  /* 0x000000200e00b985 */ /* 0x0001e4000c101d08 */
.L_x_398:
[----:B------:R-:W-:Y:S05]  /*8300*/  BSYNC B1 ;  /* 0x0000000000017941 */ /* 0x000fea0003800000 */
.L_x_397:
[----:B0-----:R-:W-:Y:S01]  /*8310*/  VIADD R0, R46, 0x60 ;  /* 0x000000602e007836 */ /* 0x001fe20000000000 */
[----:B--2-4-:R-:W0:Y:S04]  /*8320*/  SHFL.IDX PT, R45, R45, 0x3, 0x181f ;  /* 0x00781f002d2d7f89 */ /* 0x014e2800000e0000 */
[----:B------:R-:W-:Y:S01]  /*8330*/  ISETP.GE.AND P0, PT, R0, R51, PT ;  /* 0x000000330000720c */ /* 0x000fe20003f06270 */
[----:B------:R-:W2:-:S12]  /*8340*/  SHFL.IDX PT, R44, R44, 0x3, 0x181f ;  /* 0x00781f002c2c7f89 */ /* 0x000e9800000e0000 */
[----:B------:R-:W-:Y:S05]  /*8350*/  @P0 BRA `(.L_x_399) ;  /* 0x0000000c005c0947 */ /* 0x000fea0003800000 */
[----:B------:R-:W-:Y:S01]  /*8360*/  ULDC UR4, c[0x0][0xac8] ;  /* 0x0002b20000047ab9 */ /* 0x000fe20000000800 */
[----:B------:R-:W-:Y:S01]  /*8370*/  ULDC.64 UR8, c[0x0][0x208] ;  /* 0x0000820000087ab9 */ /* 0x000fe20000000a00 */
[----:B------:R-:W-:-:S13]  /*8380*/  ISETP.GE.AND P1, PT, R17, UR4, PT ;  /* 0x0000000411007c0c */ /* 0x000fda000bf26270 */
[----:B--2---:R-:W-:-:S04]  /*8390*/  @!P1 LEA R8, P0, R17, R44, 0x1 ;  /* 0x0000002c11089211 */ /* 0x004fc800078008ff */
[----:B0-----:R-:W-:Y:S02]  /*83a0*/  @!P1 LEA.HI.X R9, R17, R45, R195, 0x1, P0 ;  /* 0x0000002d11099211 */ /* 0x001fe400000f0cc3 */
[----:B------:R-:W-:-:S03]  /*83b0*/  ISETP.GE.AND P0, PT, R18, UR4, PT ;  /* 0x0000000412007c0c */ /* 0x000fc6000bf06270 */
[----:B------:R4:W-:Y:S10]  /*83c0*/  @!P1 ST.E.128 desc[UR8][R8.64], R4 ;  /* 0x0000000408009985 */ /* 0x0009f4000c101d08 */
[----:B------:R-:W-:Y:S05]  /*83d0*/  @P0 BRA `(.L_x_399) ;  /* 0x0000000c003c0947 */ /* 0x000fea0003800000 */
[----:B----4-:R-:W-:Y:S01]  /*83e0*/  LEA R4, P0, R18, R44, 0x1 ;  /* 0x0000002c12047211 */ /* 0x010fe200078008ff */
[----:B------:R-:W-:-:S03]  /*83f0*/  ULDC.64 UR8, c[0x0][0x208] ;  /* 0x0000820000087ab9 */ /* 0x000fc60000000a00 */
[----:B------:R-:W-:-:S05]  /*8400*/  LEA.HI.X R5, R18, R45, R194, 0x1, P0 ;  /* 0x0000002d12057211 */ /* 0x000fca00000f0cc2 */
[----:B------:R0:W-:Y:S01]  /*8410*/  ST.E.128 desc[UR8][R4.64], R28 ;  /* 0x0000001c04007985 */ /* 0x0001e2000c101d08 */
[----:B------:R-:W-:Y:S05]  /*8420*/  BRA `(.L_x_399) ;  /* 0x0000000c00287947 */ /* 0x000fea0003800000 */
.L_x_391:
[----:B------:R-:W-:Y:S01]  /*8430*/  R2UR UR4, R185 ;  /* 0x00000000b90472ca */ /* 0x000fe200000e0000 */
[----:B------:R-:W-:Y:S01]  /*8440*/  ULDC.64 UR10, c[0x0][0xc00] ;  /* 0x00030000000a7ab9 */ /* 0x000fe20000000a00 */
[----:B------:R-:W-:Y:S01]  /*8450*/  USHF.L.U32 UR8, UR61, 0x2, URZ ;  /* 0x000000023d087899 */ /* 0x000fe2000800063f */
[----:B------:R-:W0:Y:S01]  /*8460*/  LDC R11, c[0x0][0xbe8] ;  /* 0x0002fa00ff0b7b82 */ /* 0x000e220000000800 */
[----:B------:R-:W-:Y:S01]  /*8470*/  UISETP.NE.U32.AND UP0, UPT, UR10, URZ, UPT ;  /* 0x0000003f0a00728c */ /* 0x000fe2000bf05070 */
[----:B------:R-:W-:Y:S01]  /*8480*/  R2UR UR12, R22 ;  /* 0x00000000160c72ca */ /* 0x000fe200000e0000 */
[----:B------:R-:W-:Y:S02]  /*8490*/  ULDC.64 UR14, c[0x0][0x208] ;  /* 0x00008200000e7ab9 */ /* 0x000fe40000000a00 */
[----:B------:R-:W-:-:S05]  /*84a0*/  UISETP.NE.AND.EX UP0, UPT, UR11, URZ, UPT, UP0 ;  /* 0x0000003f0b00728c */ /* 0x000fca000bf05300 */
[----:B------:R-:W-:Y:S01]  /*84b0*/  USHF.L.U64.HI UR9, UR61, 0x2, UR4 ;  /* 0x000000023d097899 */ /* 0x000fe20008010204 */
[----:B------:R-:W-:Y:S01]  /*84c0*/  PLOP3.LUT P2, PT, PT, PT, UP0, 0x80, 0x0 ;  /* 0x000000000000781c */ /* 0x000fe20003f4f008 */
[----:B------:R-:W-:-:S04]  /*84d0*/  UIADD3 UR4, UP1, UR8, UR10, URZ ;  /* 0x0000000a08047290 */ /* 0x000fc8000ff3e03f */
[----:B------:R-:W-:Y:S02]  /*84e0*/  UIADD3.X UR7, UR9, UR11, URZ, UP1, !UPT ;  /* 0x0000000b09077290 */ /* 0x000fe40008ffe43f */
[----:B------:R-:W-:Y:S01]  /*84f0*/  IMAD.U32 R4, RZ, RZ, UR4 ;  /* 0x00000004ff047e24 */ /* 0x000fe2000f8e00ff */
[----:B------:R-:W-:-:S03]  /*8500*/  ULDC.64 UR10, c[0x0][0xc08] ;  /* 0x00030200000a7ab9 */ /* 0x000fc60000000a00 */
[----:B------:R-:W-:-:S05]  /*8510*/  IMAD.U32 R5, RZ, RZ, UR7 ;  /* 0x00000007ff057e24 */ /* 0x000fca000f8e00ff */
[----:B------:R-:W2:Y:S01]  /*8520*/  @P2 LDG.E R3, desc[UR14][R4.64] ;  /* 0x0000000e04032981 */ /* 0x000ea2000c1e1900 */
[----:B------:R-:W-:Y:S01]  /*8530*/  UISETP.NE.U32.AND UP1, UPT, UR10, URZ, UPT ;  /* 0x0000003f0a00728c */ /* 0x000fe2000bf25070 */
[----:B0-----:R-:W-:Y:S01]  /*8540*/  ISETP.NE.AND P0, PT, R11, 0x1, PT ;  /* 0x000000010b00780c */ /* 0x001fe20003f05270 */
[----:B------:R-:W-:Y:S02]  /*8550*/  ULDC UR4, c[0x0][0xa88] ;  /* 0x0002a20000047ab9 */ /* 0x000fe40000000800 */
[----:B------:R-:W-:Y:S01]  /*8560*/  UISETP.NE.AND.EX UP1, UPT, UR11, URZ, UPT, UP1 ;  /* 0x0000003f0b00728c */ /* 0x000fe2000bf25310 */
[----:B------:R-:W-:Y:S01]  /*8570*/  IMAD.U32 R0, RZ, RZ, UR4 ;  /* 0x00000004ff007e24 */ /* 0x000fe2000f8e00ff */
[----:B------:R-:W-:-:S04]  /*8580*/  UMOV UR4, URZ ;  /* 0x0000003f00047c82 */ /* 0x000fc80008000000 */
[----:B------:R-:W-:-:S04]  /*8590*/  PLOP3.LUT P3, PT, PT, PT, UP1, 0x80, 0x0 ;  /* 0x000000000000781c */ /* 0x000fc80003f6f018 */
[----:B------:R-:W0:Y:S01]  /*85a0*/  @P0 LDC R9, c[0x0][0xbec] ;  /* 0x0002fb00ff090b82 */ /* 0x000e220000000800 */
[----:B------:R-:W-:-:S04]  /*85b0*/  @UP1 UIADD3 UR8, UP2, UR8, UR10, URZ ;  /* 0x0000000a08081290 */ /* 0x000fc8000ff5e03f */
[----:B------:R-:W-:Y:S02]  /*85c0*/  @UP1 UIADD3.X UR9, UR9, UR11, URZ, UP2, !UPT ;  /* 0x0000000b09091290 */ /* 0x000fe400097fe43f */
[----:B------:R-:W-:-:S04]  /*85d0*/  IMAD.U32 R6, RZ, RZ, UR8 ;  /* 0x00000008ff067e24 */ /* 0x000fc8000f8e00ff */
[----:B------:R-:W-:Y:S01]  /*85e0*/  IMAD.U32 R7, RZ, RZ, UR9 ;  /* 0x00000009ff077e24 */ /* 0x000fe2000f8e00ff */
[----:B------:R-:W-:Y:S01]  /*85f0*/  USHF.R.S32.HI UR11, URZ, 0x1f, UR12 ;  /* 0x0000001f3f0b7899 */ /* 0x000fe2000801140c */
[----:B------:R-:W-:-:S03]  /*8600*/  ISETP.GE.AND P1, PT, R196, 0x80, PT ;  /* 0x00000080c400780c */ /* 0x000fc60003f26270 */
[----:B------:R1:W5:Y:S01]  /*8610*/  @P3 LDG.E R0, desc[UR14][R6.64] ;  /* 0x0000000e06003981 */ /* 0x000362000c1e1900 */
[----:B--2---:R-:W-:-:S13]  /*8620*/  @P2 R2UR UR4, R3 ;  /* 0x00000000030422ca */ /* 0x004fda00000e0000 */
[----:B------:R-:W-:Y:S01]  /*8630*/  USHF.R.S32.HI UR10, URZ, 0x1f, UR4 ;  /* 0x0000001f3f0a7899 */ /* 0x000fe20008011404 */
[----:B01----:R-:W-:Y:S11]  /*8640*/  @P3 BRA `(.L_x_400) ;  /* 0x0000000000143947 */ /* 0x003ff60003800000 */
[----:B------:R-:W-:Y:S05]  /*8650*/  @!P2 BRA `(.L_x_400) ;  /* 0x000000000010a947 */ /* 0x000fea0003800000 */
[----:B------:R-:W-:Y:S02]  /*8660*/  ULDC.64 UR8, c[0x0][0x208] ;  /* 0x0000820000087ab9 */ /* 0x000fe40000000a00 */
[----:B------:R-:W2:Y:S04]  /*8670*/  LDG.E R3, desc[UR8][R4.64] ;  /* 0x0000000804037981 */ /* 0x000ea8000c1e1900 */
[----:B-----5:R-:W2:Y:S02]  /*8680*/  LDG.E R0, desc[UR8][R4.64+0x4] ;  /* 0x0000040804007981 */ /* 0x020ea4000c1e1900 */
[----:B--2---:R-:W-:-:S07]  /*8690*/  IMAD.IADD R0, R0, 0x1, -R3 ;  /* 0x0000000100007824 */ /* 0x004fce00078e0a03 */
.L_x_400:
[----:B------:R-:W-:Y:S01]  /*86a0*/  R2UR UR7, R185 ;  /* 0x00000000b90772ca */ /* 0x000fe200000e0000 */
[----:B------:R-:W-:Y:S01]  /*86b0*/  USEL UR61, UR61, URZ, !UP0 ;  /* 0x0000003f3d3d7287 */ /* 0x000fe2000c000000 */
[----:B------:R-:W-:Y:S11]  /*86c0*/  BSSY B1, `(.L_x_401) ;  /* 0x0000030000017945 */ /* 0x000ff60003800000 */
[----:B------:R-:W-:Y:S01]  /*86d0*/  USEL UR12, UR7, URZ, !UP0 ;  /* 0x0000003f070c7287 */ /* 0x000fe2000c000000 */
[----:B------:R-:W-:Y:S11]  /*86e0*/  @P1 BRA `(.L_x_402) ;  /* 0x0000000000b41947 */ /* 0x000ff60003800000 */
[----:B------:R-:W0:Y:S01]  /*86f0*/  S2R R4, SR_TID.X ;  /* 0x0000000000047919 */ /* 0x000e220000002100 */
[----:B------:R-:W1:Y:S01]  /*8700*/  LDC R6, c[0x0][0xbe8] ;  /* 0x0002fa00ff067b82 */ /* 0x000e620000000800 */
[----:B------:R-:W-:-:S13]  /*8710*/  R2UR UR7, R23 ;  /* 0x00000000170772ca */ /* 0x000fda00000e0000 */
[----:B------:R-:W-:-:S04]  /*8720*/  IMAD.U32 R3, RZ, RZ, UR7 ;  /* 0x00000007ff037e24 */ /* 0x000fc8000f8e00ff */
[----:B0-----:R-:W-:Y:S02]  /*8730*/  IMAD R3, R3, 0x80, R4 ;  /* 0x0000008003037824 */ /* 0x001fe400078e0204 */
[----:B-1---5:R-:W-:Y:S02]  /*8740*/  IMAD R4, R0, R6, RZ ;  /* 0x0000000600047224 */ /* 0x022fe400078e02ff */
[----:B------:R-:W-:-:S05]  /*8750*/  VIADD R5, R3, 0xffffff80 ;  /* 0xffffff8003057836 */ /* 0x000fca0000000000 */
[----:B------:R-:W-:-:S13]  /*8760*/  ISETP.GE.AND P1, PT, R5, R4, PT ;  /* 0x000000040500720c */ /* 0x000fda0003f26270 */
[----:B------:R-:W-:Y:S05]  /*8770*/  @P1 BRA `(.L_x_402) ;  /* 0x0000000000901947 */ /* 0x000fea0003800000 */
[----:B------:R-:W-:Y:S01]  /*8780*/  ISETP.NE.AND P1, PT, R6, 0x1, PT ;  /* 0x000000010600780c */ /* 0x000fe20003f25270 */
[----:B------:R-:W-:Y:S01]  /*8790*/  ULDC.64 UR14, c[0x0][0xb90] ;  /* 0x0002e400000e7ab9 */ /* 0x000fe20000000a00 */
[----:B------:R-:W-:Y:S01]  /*87a0*/  R2UR UR13, R22 ;  /* 0x00000000160d72ca */ /* 0x000fe200000e0000 */
[----:B------:R-:W-:Y:S01]  /*87b0*/  UIMAD UR7, UR11, UR14, URZ ;  /* 0x0000000e0b0772a4 */ /* 0x000fe2000f8e023f */
[----:B------:R-:W-:Y:S01]  /*87c0*/  UMOV UR8, UR4 ;  /* 0x0000000400087c82 */ /* 0x000fe20008000000 */
[----:B------:R-:W-:Y:S01]  /*87d0*/  UMOV UR9, UR10 ;  /* 0x0000000a00097c82 */ /* 0x000fe20008000000 */
[----:B------:R-:W-:-:S07]  /*87e0*/  ULDC.64 UR16, c[0x0][0x208] ;  /* 0x0000820000107ab9 */ /* 0x000fce0000000a00 */
[----:B------:R-:W0:Y:S02]  /*87f0*/  @P1 LDC R4, c[0x0][0xbec] ;  /* 0x0002fb00ff041b82 */ /* 0x000e240000000800 */
[----:B------:R-:W-:Y:S02]  /*8800*/  UIMAD.WIDE.U32 UR8, UR13, UR14, UR8 ;  /* 0x0000000e0d0872a5 */ /* 0x000fe4000f8e0008 */
[----:B------:R-:W-:-:S03]  /*8810*/  UIMAD UR7, UR13, UR15, UR7 ;  /* 0x0000000f0d0772a4 */ /* 0x000fc6000f8e0207 */
[----:B------:R-:W-:Y:S01]  /*8820*/  ULDC.64 UR14, c[0x0][0xb98] ;  /* 0x0002e600000e7ab9 */ /* 0x000fe20000000a00 */
[----:B------:R-:W1:Y:S01]  /*8830*/  @P1 LDC R8, c[0x0][0xbf0] ;  /* 0x0002fc00ff081b82 */ /* 0x000e620000000800 */
[----:B------:R-:W-:Y:S02]  /*8840*/  UIADD3 UR9, UR9, UR7, URZ ;  /* 0x0000000709097290 */ /* 0x000fe4000fffe03f */
[----:B------:R-:W-:Y:S02]  /*8850*/  UIMAD UR7, UR12, UR14, URZ ;  /* 0x0000000e0c0772a4 */ /* 0x000fe4000f8e023f */
[----:B------:R-:W-:Y:S02]  /*8860*/  UIMAD.WIDE.U32 UR8, UR61, UR14, UR8 ;  /* 0x0000000e3d0872a5 */ /* 0x000fe4000f8e0008 */
[----:B------:R-:W-:-:S03]  /*8870*/  UIMAD UR7, UR61, UR15, UR7 ;  /* 0x0000000f3d0772a4 */ /* 0x000fc6000f8e0207 */
[----:B------:R-:W-:Y:S01]  /*8880*/  ULDC.64 UR14, c[0x0][0xb88] ;  /* 0x0002e200000e7ab9 */ /* 0x000fe20000000a00 */
[----:B0-----:R-:W-:-:S04]  /*8890*/  @P1 IMAD.HI.U32 R3, R5, R4, RZ ;  /* 0x0000000405031227 */ /* 0x001fc800078e00ff */
[----:B------:R-:W-:Y:S01]  /*88a0*/  IMAD.MOV.U32 R4, RZ, RZ, R5 ;  /* 0x000000ffff047224 */ /* 0x000fe200078e0005 */
[----:B-1----:R-:W-:Y:S01]  /*88b0*/  @P1 SHF.R.U32.HI R4, RZ, R8, R3 ;  /* 0x00000008ff041219 */ /* 0x002fe20000011603 */
[----:B------:R-:W-:-:S04]  /*88c0*/  IMAD.U32 R8, RZ, RZ, UR7 ;  /* 0x00000007ff087e24 */ /* 0x000fc8000f8e00ff */
[----:B------:R-:W-:-:S04]  /*88d0*/  IMAD.MOV R3, RZ, RZ, -R4 ;  /* 0x000000ffff037224 */ /* 0x000fc800078e0a04 */
[----:B------:R-:W-:Y:S01]  /*88e0*/  IMAD R3, R6, R3, R5 ;  /* 0x0000000306037224 */ /* 0x000fe200078e0205 */
[----:B------:R-:W-:Y:S02]  /*88f0*/  SHF.R.S32.HI R5, RZ, 0x1f, R4 ;  /* 0x0000001fff057819 */ /* 0x000fe40000011404 */
[----:B------:R-:W-:Y:S02]  /*8900*/  IADD3 R4, P1, R4, UR8, RZ ;  /* 0x0000000804047c10 */ /* 0x000fe4000ff3e0ff */
[----:B------:R-:W-:Y:S02]  /*8910*/  SHF.R.S32.HI R6, RZ, 0x1f, R3 ;  /* 0x0000001fff067819 */ /* 0x000fe40000011403 */
[----:B------:R-:W-:Y:S01]  /*8920*/  IADD3.X R5, R5, UR9, R8, P1, !PT ;  /* 0x0000000905057c10 */ /* 0x000fe20008ffe408 */
[----:B------:R-:W-:Y:S02]  /*8930*/  ULDC.64 UR8, c[0x0][0xb50] ;  /* 0x0002d40000087ab9 */ /* 0x000fe40000000a00 */
[----:B------:R-:W-:-:S02]  /*8940*/  IMAD R6, R6, UR14, RZ ;  /* 0x0000000e06067c24 */ /* 0x000fc4000f8e02ff */
[----:B------:R-:W-:-:S04]  /*8950*/  IMAD.WIDE.U32 R4, R3, UR14, R4 ;  /* 0x0000000e03047c25 */ /* 0x000fc8000f8e0004 */
[----:B------:R-:W-:Y:S01]  /*8960*/  IMAD R7, R3, UR15, R6 ;  /* 0x0000000f03077c24 */ /* 0x000fe2000f8e0206 */
[----:B------:R-:W-:-:S03]  /*8970*/  LEA R6, P1, R4, UR8, 0x2 ;  /* 0x0000000804067c11 */ /* 0x000fc6000f8210ff */
[----:B------:R-:W-:-:S05]  /*8980*/  IMAD.IADD R3, R5, 0x1, R7 ;  /* 0x0000000105037824 */ /* 0x000fca00078e0207 */
[----:B------:R-:W-:Y:S01]  /*8990*/  LEA.HI.X R7, R4, UR9, R3, 0x2, P1 ;  /* 0x0000000904077c11 */ /* 0x000fe200088f1403 */
[----:B------:R-:W-:-:S05]  /*89a0*/  IMAD.MOV.U32 R3, RZ, RZ, -0x800000 ;  /* 0xff800000ff037424 */ /* 0x000fca00078e00ff */
[----:B------:R0:W-:Y:S02]  /*89b0*/  STG.E desc[UR16][R6.64], R3 ;  /* 0x0000000306007986 */ /* 0x0001e4000c101910 */
.L_x_402:
[----:B------:R-:W-:Y:S05]  /*89c0*/  BSYNC B1 ;  /* 0x0000000000017941 */ /* 0x000fea0003800000 */
.L_x_401:
[----:B------:R-:W-:Y:S01]  /*89d0*/  R2UR UR13, R23 ;  /* 0x00000000170d72ca */ /* 0x000fe200000e0000 */
[----:B------:R-:W1:Y:S01]  /*89e0*/  @P0 LDC R5, c[0x0][0xbf0] ;  /* 0x0002fc00ff050b82 */ /* 0x000e620000000800 */
[----:B------:R-:W-:Y:S01]  /*89f0*/  ULDC.64 UR14, c[0x0][0xaa0] ;  /* 0x0002a800000e7ab9 */ /* 0x000fe20000000a00 */
[----:B------:R-:W-:Y:S01]  /*8a00*/  R2UR UR16, R22 ;  /* 0x00000000161072ca */ /* 0x000fe200000e0000 */
[----:B------:R-:W-:Y:S01]  /*8a10*/  UIMAD UR7, UR10, UR14, URZ ;  /* 0x0000000e0a0772a4 */ /* 0x000fe2000f8e023f */
[----:B0-----:R-:W-:Y:S01]  /*8a20*/  IMAD R3, R19, 0x20, R184 ;  /* 0x0000002013037824 */ /* 0x001fe200078e02b8 */
[----:B------:R-:W-:Y:S01]  /*8a30*/  UIMAD.WIDE.U32 UR8, UR4, UR14, URZ ;  /* 0x0000000e040872a5 */ /* 0x000fe2000f8e003f */
[----:B------:R-:W-:Y:S01]  /*8a40*/  BSSY B1, `(.L_x_403) ;  /* 0x000003b000017945 */ /* 0x000fe20003800000 */
[----:B------:R-:W-:-:S03]  /*8a50*/  UIMAD UR7, UR4, UR15, UR7 ;  /* 0x0000000f040772a4 */ /* 0x000fc6000f8e0207 */
[----:B------:R-:W-:Y:S01]  /*8a60*/  ULDC.64 UR14, c[0x0][0xae8] ;  /* 0x0002ba00000e7ab9 */ /* 0x000fe20000000a00 */
[----:B------:R-:W-:Y:S01]  /*8a70*/  UIADD3 UR9, UR9, UR7, URZ ;  /* 0x0000000709097290 */ /* 0x000fe2000fffe03f */
[----:B------:R-:W-:Y:S01]  /*8a80*/  IMAD.U32 R8, RZ, RZ, UR13 ;  /* 0x0000000dff087e24 */ /* 0x000fe2000f8e00ff */
[----:B------:R-:W-:Y:S01]  /*8a90*/  UIMAD UR4, UR11, UR14, URZ ;  /* 0x0000000e0b0472a4 */ /* 0x000fe2000f8e023f */
[----:B------:R-:W-:Y:S01]  /*8aa0*/  IMAD.U32 R13, RZ, RZ, UR13 ;  /* 0x0000000dff0d7e24 */ /* 0x000fe2000f8e00ff */
[----:B------:R-:W-:Y:S01]  /*8ab0*/  UIMAD.WIDE.U32 UR8, UR16, UR14, UR8 ;  /* 0x0000000e100872a5 */ /* 0x000fe2000f8e0008 */
[----:B------:R-:W-:Y:S01]  /*8ac0*/  IMAD R8, R8, 0x80, R3 ;  /* 0x0000008008087824 */ /* 0x000fe200078e0203 */
[----:B------:R-:W-:Y:S01]  /*8ad0*/  UIMAD UR4, UR16, UR15, UR4 ;  /* 0x0000000f100472a4 */ /* 0x000fe2000f8e0204 */
[----:B------:R-:W-:Y:S02]  /*8ae0*/  ULDC.64 UR10, c[0x0][0xaf0] ;  /* 0x0002bc00000a7ab9 */ /* 0x000fe40000000a00 */
[----:B------:R-:W-:Y:S01]  /*8af0*/  @P0 IMAD.HI.U32 R4, R8, R9, RZ ;  /* 0x0000000908040227 */ /* 0x000fe200078e00ff */
[----:B------:R-:W-:-:S02]  /*8b00*/  UIADD3 UR9, UR9, UR4, URZ ;  /* 0x0000000409097290 */ /* 0x000fc4000fffe03f */
[----:B------:R-:W-:Y:S01]  /*8b10*/  UIMAD UR4, UR12, UR10, URZ ;  /* 0x0000000a0c0472a4 */ /* 0x000fe2000f8e023f */
[----:B------:R-:W-:Y:S01]  /*8b20*/  IMAD.MOV.U32 R3, RZ, RZ, R8 ;  /* 0x000000ffff037224 */ /* 0x000fe200078e0008 */
[----:B-1----:R-:W-:Y:S01]  /*8b30*/  @P0 SHF.R.U32.HI R3, RZ, R5, R4 ;  /* 0x00000005ff030219 */ /* 0x002fe20000011604 */
[----:B------:R-:W-:Y:S02]  /*8b40*/  UIMAD.WIDE.U32 UR8, UR61, UR10, UR8 ;  /* 0x0000000a3d0872a5 */ /* 0x000fe4000f8e0008 */
[----:B------:R-:W-:Y:S01]  /*8b50*/  UIMAD UR4, UR61, UR11, UR4 ;  /* 0x0000000b3d0472a4 */ /* 0x000fe2000f8e0204 */
[--C-:B------:R-:W-:Y:S01]  /*8b60*/  SHF.R.S32.HI R4, RZ, 0x1f, R3.reuse ;  /* 0x0000001fff047819 */ /* 0x100fe20000011403 */
[----:B------:R-:W-:Y:S01]  /*8b70*/  IMAD.MOV R7, RZ, RZ, -R3 ;  /* 0x000000ffff077224 */ /* 0x000fe200078e0a03 */
[----:B------:R-:W-:Y:S01]  /*8b80*/  ULDC.64 UR10, c[0x0][0xae0] ;  /* 0x0002b800000a7ab9 */ /* 0x000fe20000000a00 */
[----:B------:R-:W-:Y:S02]  /*8b90*/  UIADD3 UR4, UR9, UR4, URZ ;  /* 0x0000000409047290 */ /* 0x000fe4000fffe03f */
[----:B------:R-:W-:-:S02]  /*8ba0*/  IMAD.U32 R5, RZ, RZ, UR9 ;  /* 0x00000009ff057e24 */ /* 0x000fc4000f8e00ff */
[----:B------:R-:W-:Y:S02]  /*8bb0*/  IMAD R6, R4, UR10, RZ ;  /* 0x0000000a04067c24 */ /* 0x000fe4000f8e02ff */
[----:B------:R-:W-:Y:S01]  /*8bc0*/  IMAD.U32 R4, RZ, RZ, UR8 ;  /* 0x00000008ff047e24 */ /* 0x000fe2000f8e00ff */
[----:B------:R-:W-:Y:S01]  /*8bd0*/  ULDC.64 UR8, c[0x0][0xad8] ;  /* 0x0002b60000087ab9 */ /* 0x000fe20000000a00 */
[----:B------:R-:W-:Y:S02]  /*8be0*/  IMAD.U32 R5, RZ, RZ, UR4 ;  /* 0x00000004ff057e24 */ /* 0x000fe4000f8e00ff */
[----:B------:R-:W-:Y:S02]  /*8bf0*/  IMAD R7, R11, R7, R8 ;  /* 0x000000070b077224 */ /* 0x000fe400078e0208 */
[C---:B------:R-:W-:Y:S02]  /*8c00*/  IMAD R9, R3.reuse, UR11, R6 ;  /* 0x0000000b03097c24 */ /* 0x040fe4000f8e0206 */
[----:B------:R-:W-:Y:S01]  /*8c10*/  IMAD.WIDE.U32 R4, R3, UR10, R4 ;  /* 0x0000000a03047c25 */ /* 0x000fe2000f8e0004 */
[----:B------:R-:W-:-:S03]  /*8c20*/  SHF.R.S32.HI R3, RZ, 0x1f, R7 ;  /* 0x0000001fff037819 */ /* 0x000fc60000011407 */
[----:B------:R-:W-:Y:S02]  /*8c30*/  IMAD.IADD R5, R5, 0x1, R9 ;  /* 0x0000000105057824 */ /* 0x000fe400078e0209 */
[----:B------:R-:W-:Y:S02]  /*8c40*/  IMAD R6, R3, UR8, RZ ;  /* 0x0000000803067c24 */ /* 0x000fe4000f8e02ff */
[----:B------:R-:W-:Y:S02]  /*8c50*/  IMAD R8, R13, 0x80, R184 ;  /* 0x000000800d087824 */ /* 0x000fe400078e02b8 */
[----:B-----5:R-:W-:Y:S02]  /*8c60*/  IMAD R11, R0, R11, RZ ;  /* 0x0000000b000b7224 */ /* 0x020fe400078e02ff */
[C---:B------:R-:W-:Y:S02]  /*8c70*/  IMAD R3, R7.reuse, UR9, R6 ;  /* 0x0000000907037c24 */ /* 0x040fe4000f8e0206 */
[----:B------:R-:W-:Y:S01]  /*8c80*/  IMAD.WIDE.U32 R4, R7, UR8, R4 ;  /* 0x0000000807047c25 */ /* 0x000fe2000f8e0004 */
[----:B------:R-:W-:Y:S01]  /*8c90*/  ISETP.GE.AND P2, PT, R8, R11, PT ;  /* 0x0000000b0800720c */ /* 0x000fe20003f46270 */
[----:B------:R-:W-:-:S02]  /*8ca0*/  ULDC.64 UR8, c[0x0][0xa80] ;  /* 0x0002a00000087ab9 */ /* 0x000fc40000000a00 */
[----:B------:R-:W-:Y:S01]  /*8cb0*/  VIADD R0, R8, 0x20 ;  /* 0x0000002008007836 */ /* 0x000fe20000000000 */
[----:B------:R-:W-:Y:S01]  /*8cc0*/  LEA R6, P3, R4, UR8, 0x1 ;  /* 0x0000000804067c11 */ /* 0x000fe2000f8608ff */
[----:B------:R-:W-:-:S03]  /*8cd0*/  IMAD.IADD R3, R5, 0x1, R3 ;  /* 0x0000000105037824 */ /* 0x000fc600078e0203 */
[-C--:B------:R-:W-:Y:S01]  /*8ce0*/  ISETP.GE.AND P1, PT, R0, R11.reuse, PT ;  /* 0x0000000b0000720c */ /* 0x080fe20003f26270 */
[----:B------:R-:W-:Y:S01]  /*8cf0*/  VIADD R0, R8, 0x40 ;  /* 0x0000004008007836 */ /* 0x000fe20000000000 */
[----:B------:R-:W-:Y:S02]  /*8d00*/  LEA.HI.X R3, R4, UR9, R3, 0x1, P3 ;  /* 0x0000000904037c11 */ /* 0x000fe400098f0c03 */
[----:B------:R0:W1:Y:S02]  /*8d10*/  SHFL.IDX PT, R4, R6, RZ, 0x181f ;  /* 0x00181fff06047589 */ /* 0x00006400000e0000 */
[----:B------:R-:W-:Y:S02]  /*8d20*/  ISETP.GE.AND P0, PT, R0, R11, PT ;  /* 0x0000000b0000720c */ /* 0x000fe40003f06270 */
[----:B------:R0:W2:Y:S01]  /*8d30*/  SHFL.IDX PT, R0, R3, RZ, 0x181f ;  /* 0x00181fff03007589 */ /* 0x0000a200000e0000 */
[----:B------:R-:W-:Y:S10]  /*8d40*/  @P2 BRA `(.L_x_404) ;  /* 0x0000000000282947 */ /* 0x000ff40003800000 */
        /* <DEDUP_REMOVED lines=8> */
[----:B------:R3:W-:Y:S04]  /*8dd0*/  @!P4 ST.E.128 desc[UR8][R12.64], RZ ;  /* 0x000000ff0c00c985 */ /* 0x0007e8000c101d08 */
[----:B------:R3:W-:Y:S02]  /*8de0*/  @!P5 ST.E.128 desc[UR8][R4.64], RZ ;  /* 0x000000ff0400d985 */ /* 0x0007e4000c101d08 */
.L_x_404:
[----:B------:R-:W-:Y:S05]  /*8df0*/  BSYNC B1 ;  /* 0x0000000000017941 */ /* 0x000fea0003800000 */
.L_x_403:
        /* <DEDUP_REMOVED lines=12> */
[----:B------:R3:W-:Y:S04]  /*8ec0*/  @!P3 ST.E.128 desc[UR8][R12.64], RZ ;  /* 0x000000ff0c00b985 */ /* 0x0007e8000c101d08 */
[----:B------:R3:W-:Y:S02]  /*8ed0*/  @!P4 ST.E.128 desc[UR8][R4.64], RZ ;  /* 0x000000ff0400c985 */ /* 0x0007e4000c101d08 */
.L_x_406:
[----:B------:R-:W-:Y:S05]  /*8ee0*/  BSYNC B1 ;  /* 0x0000000000017941 */ /* 0x000fea0003800000 */
.L_x_405:
[----:B----4-:R4:W0:Y:S01]  /*8ef0*/  SHFL.IDX PT, R0, R3, 0x2, 0x181f ;  /* 0x00581f0003007f89 */ /* 0x01082200000e0000 */
        /* <DEDUP_REMOVED lines=9> */
[-C--:B0-----:R-:W-:Y:S02]  /*8f90*/  @!P2 LEA.HI.X R13, R17, R0.reuse, R195, 0x1, P0 ;  /* 0x00000000110da211 */ /* 0x081fe400000f0cc3 */
[----:B------:R-:W-:-:S03]  /*8fa0*/  @!P3 LEA.HI.X R5, R18, R0, R194, 0x1, P1 ;  /* 0x000000001205b211 */ /* 0x000fc600008f0cc2 */
[----:B------:R3:W-:Y:S04]  /*8fb0*/  @!P2 ST.E.128 desc[UR8][R12.64], RZ ;  /* 0x000000ff0c00a985 */ /* 0x0007e8000c101d08 */
[----:B------:R3:W-:Y:S02]  /*8fc0*/  @!P3 ST.E.128 desc[UR8][R4.64], RZ ;  /* 0x000000ff0400b985 */ /* 0x0007e4000c101d08 */
.L_x_408:
[----:B------:R-:W-:Y:S05]  /*8fd0*/  BSYNC B1 ;  /* 0x0000000000017941 */ /* 0x000fea0003800000 */
.L_x_407:
[----:B0-----:R-:W-:Y:S01]  /*8fe0*/  VIADD R0, R8, 0x60 ;  /* 0x0000006008007836 */ /* 0x001fe20000000000 */
[----:B--2-4-:R-:W0:Y:S04]  /*8ff0*/  SHFL.IDX PT, R3, R3, 0x3, 0x181f ;  /* 0x00781f0003037f89 */ /* 0x014e2800000e0000 */
[----:B------:R-:W-:Y:S01]  /*9000*/  ISETP.GE.AND P0, PT, R0, R11, PT ;  /* 0x0000000b0000720c */ /* 0x000fe20003f06270 */
[----:B-1-3--:R1:W2:-:S12]  /*9010*/  SHFL.IDX PT, R4, R6, 0x3, 0x181f ;  /* 0x00781f0006047f89 */ /* 0x00a29800000e0000 */
[----:B-1----:R-:W-:Y:S05]  /*9020*/  @P0 BRA `(.L_x_399) ;  /* 0x0000000000280947 */ /* 0x002fea0003800000 */
[----:B------:R-:W-:Y:S01]  /*9030*/  ULDC UR4, c[0x0][0xac8] ;  /* 0x0002b20000047ab9 */ /* 0x000fe20000000800 */
[----:B------:R-:W-:Y:S01]  /*9040*/  ULDC.64 UR8, c[0x0][0x208] ;  /* 0x0000820000087ab9 */ /* 0x000fe20000000a00 */
[----:B------:R-:W-:Y:S02]  /*9050*/  ISETP.GE.AND P2, PT, R17, UR4, PT ;  /* 0x0000000411007c0c */ /* 0x000fe4000bf46270 */
[----:B------:R-:W-:-:S11]  /*9060*/  ISETP.GE.AND P3, PT, R18, UR4, PT ;  /* 0x0000000412007c0c */ /* 0x000fd6000bf66270 */
[CC--:B--2---:R-:W-:Y:S02]  /*9070*/  @!P2 LEA R6, P0, R17.reuse, R4.reuse, 0x1 ;  /* 0x000000041106a211 */ /* 0x0c4fe400078008ff */
[C---:B------:R-:W-:Y:S02]  /*9080*/  @!P3 LEA R4, P1, R18.reuse, R4, 0x1 ;  /* 0x000000041204b211 */ /* 0x040fe400078208ff */
[-C--:B0-----:R-:W-:Y:S02]  /*9090*/  @!P2 LEA.HI.X R7, R17, R3.reuse, R195, 0x1, P0 ;  /* 0x000000031107a211 */ /* 0x081fe400000f0cc3 */
[----:B------:R-:W-:-:S03]  /*90a0*/  @!P3 LEA.HI.X R5, R18, R3, R194, 0x1, P1 ;  /* 0x000000031205b211 */ /* 0x000fc600008f0cc2 */
[----:B------:R0:W-:Y:S04]  /*90b0*/  @!P2 ST.E.128 desc[UR8][R6.64], RZ ;  /* 0x000000ff0600a985 */ /* 0x0001e8000c101d08 */
[----:B------:R0:W-:Y:S02]  /*90c0*/  @!P3 ST.E.128 desc[UR8][R4.64], RZ ;  /* 0x000000ff0400b985 */ /* 0x0001e4000c101d08 */
.L_x_399:
[----:B------:R-:W-:Y:S05]  /*90d0*/  BSYNC B0 ;  /* 0x0000000000007941 */ /* 0x000fea0003800000 */
.L_x_390:
[----:B------:R-:W-:Y:S02]  /*90e0*/  ULDC UR4, c[0x0][0xc3c] ;  /* 0x00030f0000047ab9 */ /* 0x000fe40000000800 */
[----:B------:R-:W-:-:S13]  /*90f0*/  ISETP.GE.AND P0, PT, R47, UR4, PT ;  /* 0x000000042f007c0c */ /* 0x000fda000bf06270 */
[----:B------:R-:W-:Y:S05]  /*9100*/  @!P0 BRA `(.L_x_409) ;  /* 0xffffff7c00488947 */ /* 0x000fea000383ffff */
[----:B------:R-:W-:Y:S05]  /*9110*/  EXIT ;  /* 0x000000000000794d */ /* 0x000fea0003800000 */
.L_x_365:
[----:B------:R-:W-:-:S08]  /*9120*/  NOP ;  /* 0x0000000000007918 */ /* 0x000fd00000000000 */
[----:B0-----:R-:W0:-:S00]  /*9130*/  USETMAXREG.DEALLOC.CTAPOOL 0x18 ;  /* 0x00000018000079c8 */ /* 0x001e0000080e0500 */
[----:B0-----:R-:W2:Y:S01]  /*9140*/  LDL.LU R2, [R1+0x1c] ;  /* 0x00001c0001027983 */ /* 0x001ea20000300800 */
[----:B------:R-:W-:-:S06]  /*9150*/  LOP3.LUT R0, R0, 0x3, RZ, 0xc0, !PT ;  /* 0x0000000300007812 */ /* 0x000fcc00078ec0ff */
[----:B------:R-:W0:Y:S02]  /*9160*/  SHFL.IDX PT, R0, R0, RZ, 0x1f ;  /* 0x00001fff00007589 */ /* 0x000e2400000e0000 */
[----:B0-----:R-:W-:Y:S01]  /*9170*/  ISETP.NE.AND P0, PT, R0, RZ, PT ;  /* 0x000000ff0000720c */ /* 0x001fe20003f05270 */
[----:B------:R-:W-:Y:S01]  /*9180*/  IMAD.MOV.U32 R0, RZ, RZ, RZ ;  /* 0x000000ffff007224 */ /* 0x000fe200078e00ff */
[----:B--2---:R-:W-:-:S11]  /*9190*/  LOP3.LUT R2, R2, 0xfffffffd, RZ, 0xc0, !PT ;  /* 0xfffffffd02027812 */ /* 0x004fd600078ec0ff */
[----:B------:R-:W-:-:S05]  /*91a0*/  @P0 LOP3.LUT R2, R2, 0x2, RZ, 0xfc, !PT ;  /* 0x0000000202020812 */ /* 0x000fca00078efcff */
[----:B------:R0:W-:Y:S01]  /*91b0*/  STL [R1+0x1c], R2 ;  /* 0x00001c0201007387 */ /* 0x0001e20000100800 */
[----:B------:R-:W-:Y:S05]  /*91c0*/  @!P0 BRA `(.L_x_410) ;  /* 0x00000000001c8947 */ /* 0x000fea0003800000 */
[----:B------:R-:W1:Y:S08]  /*91d0*/  S2UR UR5, SR_CgaCtaId ;  /* 0x00000000000579c3 */ /* 0x000e700000008800 */
[----:B------:R-:W-:Y:S06]  /*91e0*/  BAR.SYNC.DEFER_BLOCKING 0x5, 0x180 ;  /* 0x0146000000007b1d */ /* 0x000fec0000010000 */
[----:B------:R-:W-:-:S02]  /*91f0*/  UMOV UR4, 0x400 ;  /* 0x0000040000047882 */ /* 0x000fc40000000000 */
[----:B-1----:R-:W-:-:S09]  /*9200*/  ULEA UR4, UR5, UR4, 0x18 ;  /* 0x0000000405047291 */ /* 0x002fd2000f8ec03f */
[----:B------:R-:W1:Y:S01]  /*9210*/  LDS.128 R16, [UR4+0x348d0] ;  /* 0x0348d004ff107984 */ /* 0x000e620008000c00 */
[----:B------:R-:W-:Y:S06]  /*9220*/  BAR.ARV 0x4, 0x180 ;  /* 0x0106000000007b1d */ /* 0x000fec0000002000 */
[----:B------:R-:W-:Y:S05]  /*9230*/  BRA `(.L_x_411) ;  /* 0x0000000800047947 */ /* 0x000fea0003800000 */
.L_x_410:
[----:B0-----:R-:W0:Y:S01]  /*9240*/  S2R R2, SR_TID.X ;  /* 0x0000000000027919 */ /* 0x001e220000002100 */
[----:B------:R-:W-:Y:S01]  /*9250*/  ULDC UR4, c[0x0][0xc3c] ;  /* 0x00030f0000047ab9 */ /* 0x000fe20000000800 */
[----:B------:R-:W-:Y:S01]  /*9260*/  ULDC.64 UR6, c[0x0][0x208] ;  /* 0x0000820000067ab9 */ /* 0x000fe20000000a00 */
[----:B------:R-:W-:Y:S01]  /*9270*/  ULDC UR5, c[0x0][0xc38] ;  /* 0x00030e0000057ab9 */ /* 0x000fe20000000800 */
[----:B0-----:R-:W-:-:S04]  /*9280*/  LOP3.LUT R5, R2, 0x1f, RZ, 0xc0, !PT ;  /* 0x0000001f02057812 */ /* 0x001fc800078ec0ff */
[----:B------:R-:W-:-:S04]  /*9290*/  ISETP.NE.AND P0, PT, R5, 0x1f, PT ;  /* 0x0000001f0500780c */ /* 0x000fc80003f05270 */
[----:B------:R-:W-:-:S13]  /*92a0*/  ISETP.GE.OR P1, PT, R5, UR4, !P0 ;  /* 0x0000000405007c0c */ /* 0x000fda000c726670 */
[----:B------:R-:W0:Y:S02]  /*92b0*/  @!P1 LDC.64 R2, c[0x0][0xc80] ;  /* 0x00032000ff029b82 */ /* 0x000e240000000a00 */
[----:B0-----:R-:W-:-:S05]  /*92c0*/  @!P1 IMAD.WIDE.U32 R2, R5, 0x4, R2 ;  /* 0x0000000405029825 */ /* 0x001fca00078e0002 */
[----:B------:R-:W2:Y:S01]  /*92d0*/  @!P1 LDG.E R0, desc[UR6][R2.64] ;  /* 0x0000000602009981 */ /* 0x000ea2000c1e1900 */
[C---:B------:R-:W-:Y:S01]  /*92e0*/  ISETP.NE.AND P1, PT, R5.reuse, RZ, PT ;  /* 0x000000ff0500720c */ /* 0x040fe20003f25270 */
[----:B------:R-:W0:Y:S01]  /*92f0*/  S2UR UR6, SR_CTAID.X ;  /* 0x00000000000679c3 */ /* 0x000e220000002500 */
[C---:B------:R-:W-:Y:S01]  /*9300*/  ISETP.GE.U32.AND P2, PT, R5.reuse, 0x2, PT ;  /* 0x000000020500780c */ /* 0x040fe20003f46070 */
[----:B------:R-:W-:Y:S01]  /*9310*/  UMOV UR4, URZ ;  /* 0x0000003f00047c82 */ /* 0x000fe20008000000 */
[C---:B------:R-:W-:Y:S01]  /*9320*/  ISETP.GE.U32.AND P3, PT, R5.reuse, 0x4, PT ;  /* 0x000000040500780c */ /* 0x040fe20003f66070 */
[----:B------:R-:W-:Y:S01]  /*9330*/  IMAD.MOV.U32 R16, RZ, RZ, RZ ;  /* 0x000000ffff107224 */ /* 0x000fe200078e00ff */
[C---:B------:R-:W-:Y:S02]  /*9340*/  ISETP.GE.U32.AND P4, PT, R5.reuse, 0x8, PT ;  /* 0x000000080500780c */ /* 0x040fe40003f86070 */
[----:B------:R-:W-:Y:S01]  /*9350*/  ISETP.GE.U32.AND P5, PT, R5, 0x10, PT ;  /* 0x000000100500780c */ /* 0x000fe20003fa6070 */
[----:B--2---:R-:W1:Y:S02]  /*9360*/  SHFL.UP PT, R4, R0, 0x1, RZ ;  /* 0x0420000000047989 */ /* 0x004e6400000e00ff */
[----:B-1----:R-:W-:-:S05]  /*9370*/  SEL R7, R4, RZ, P1 ;  /* 0x000000ff04077207 */ /* 0x002fca0000800000 */
[----:B------:R-:W-:-:S05]  /*9380*/  IMAD.IADD R7, R0, 0x1, R7 ;  /* 0x0000000100077824 */ /* 0x000fca00078e0207 */
[----:B------:R-:W1:Y:S02]  /*9390*/  SHFL.UP PT, R4, R7, 0x2, RZ ;  /* 0x0440000007047989 */ /* 0x000e6400000e00ff */
        /* <DEDUP_REMOVED lines=11> */
[----:B------:R-:W1:Y:S02]  /*9450*/  SHFL.IDX PT, R4, R2, 0x1f, 0x1f ;  /* 0x03e01f0002047f89 */ /* 0x000e6400000e0000 */
[----:B-1----:R-:W-:-:S04]  /*9460*/  IMAD R4, R4, UR5, RZ ;  /* 0x0000000504047c24 */ /* 0x002fc8000f8e02ff */
[----:B------:R-:W-:Y:S01]  /*9470*/  IMAD.MOV.U32 R7, RZ, RZ, R4 ;  /* 0x000000ffff077224 */ /* 0x000fe200078e0004 */
[----:B0-----:R-:W-:-:S13]  /*9480*/  ISETP.GT.AND P6, PT, R4, UR6, PT ;  /* 0x0000000604007c0c */ /* 0x001fda000bfc4270 */
[----:B------:R-:W-:Y:S05]  /*9490*/  @P6 BRA `(.L_x_412) ;  /* 0x0000000000a46947 */ /* 0x000fea0003800000 */
[----:B------:R-:W0:Y:S01]  /*94a0*/  LDC R6, c[0x0][0xc3c] ;  /* 0x00030f00ff067b82 */ /* 0x000e220000000800 */
[----:B------:R-:W-:Y:S01]  /*94b0*/  IMAD.MOV.U32 R4, RZ, RZ, R7 ;  /* 0x000000ffff047224 */ /* 0x000fe200078e0007 */
[----:B------:R-:W-:Y:S01]  /*94c0*/  UMOV UR4, URZ ;  /* 0x0000003f00047c82 */ /* 0x000fe20008000000 */
[----:B------:R-:W-:Y:S01]  /*94d0*/  ULDC UR7, c[0x0][0xc3c] ;  /* 0x00030f0000077ab9 */ /* 0x000fe20000000800 */
[----:B------:R-:W-:-:S05]  /*94e0*/  ULDC UR5, c[0x0][0xc38] ;  /* 0x00030e0000057ab9 */ /* 0x000fca0000000800 */
.L_x_416:
[----:B------:R-:W-:Y:S01]  /*94f0*/  UIADD3 UR4, UR4, 0x1f, URZ ;  /* 0x0000001f04047890 */ /* 0x000fe2000fffe03f */
[----:B------:R-:W-:-:S05]  /*9500*/  IMAD.U32 R19, RZ, RZ, UR7 ;  /* 0x00000007ff137e24 */ /* 0x000fca000f8e00ff */
[----:B0-----:R-:W-:-:S13]  /*9510*/  ISETP.LE.AND P6, PT, R6, UR4, PT ;  /* 0x0000000406007c0c */ /* 0x001fda000bfc3270 */
[----:B------:R-:W-:Y:S05]  /*9520*/  @P6 BRA `(.L_x_413) ;  /* 0x0000000400246947 */ /* 0x000fea0003800000 */
[----:B------:R-:W-:Y:S01]  /*9530*/  VIADD R7, R5, UR4 ;  /* 0x0000000405077c36 */ /* 0x000fe20008000000 */
[----:B------:R-:W-:Y:S01]  /*9540*/  BSSY B0, `(.L_x_414) ;  /* 0x0000008000007945 */ /* 0x000fe20003800000 */
[----:B------:R-:W-:-:S03]  /*9550*/  IMAD.MOV.U32 R0, RZ, RZ, RZ ;  /* 0x000000ffff007224 */ /* 0x000fc600078e00ff */
[----:B------:R-:W-:-:S13]  /*9560*/  ISETP.GE.OR P6, PT, R7, R6, !P0 ;  /* 0x000000060700720c */ /* 0x000fda00047c6670 */
[----:B------:R-:W-:Y:S05]  /*9570*/  @P6 BRA `(.L_x_415) ;  /* 0x0000000000106947 */ /* 0x000fea0003800000 */
[----:B------:R-:W0:Y:S01]  /*9580*/  LDC.64 R2, c[0x0][0xc80] ;  /* 0x00032000ff027b82 */ /* 0x000e220000000a00 */
[----:B------:R-:W-:Y:S01]  /*9590*/  ULDC.64 UR8, c[0x0][0x208] ;  /* 0x0000820000087ab9 */ /* 0x000fe20000000a00 */
[----:B0-----:R-:W-:-:S05]  /*95a0*/  IMAD.WIDE R2, R7, 0x4, R2 ;  /* 0x0000000407027825 */ /* 0x001fca00078e0202 */
[----:B------:R0:W5:Y:S02]  /*95b0*/  LDG.E R0, desc[UR8][R2.64] ;  /* 0x0000000802007981 */ /* 0x000164000c1e1900 */
.L_x_415:
[----:B------:R-:W-:Y:S05]  /*95c0*/  BSYNC B0 ;  /* 0x0000000000007941 */ /* 0x000fea0003800000 */
.L_x_414:
[----:B0----5:R-:W0:Y:S02]  /*95d0*/  SHFL.UP PT, R2, R0, 0x1, RZ ;  /* 0x0420000000027989 */ /* 0x021e2400000e00ff */
[----:B0-----:R-:W-:-:S05]  /*95e0*/  SEL R3, R2, RZ, P1 ;  /* 0x000000ff02037207 */ /* 0x001fca0000800000 */
[----:B------:R-:W-:-:S05]  /*95f0*/  IMAD.IADD R3, R0, 0x1, R3 ;  /* 0x0000000100037824 */ /* 0x000fca00078e0203 */
[----:B------:R-:W0:Y:S02]  /*9600*/  SHFL.UP PT, R2, R3, 0x2, RZ ;  /* 0x0440000003027989 */ /* 0x000e2400000e00ff */
        /* <DEDUP_REMOVED lines=11> */
[----:B------:R-:W0:Y:S02]  /*96c0*/  SHFL.IDX PT, R3, R9, 0x1f, 0x1f ;  /* 0x03e01f0009037f89 */ /* 0x000e2400000e0000 */
[----:B0-----:R-:W-:-:S04]  /*96d0*/  IMAD R3, R3, UR5, RZ ;  /* 0x0000000503037c24 */ /* 0x001fc8000f8e02ff */
[----:B------:R-:W-:-:S05]  /*96e0*/  IMAD.IADD R4, R3, 0x1, R4 ;  /* 0x0000000103047824 */ /* 0x000fca00078e0204 */
[----:B------:R-:W-:-:S13]  /*96f0*/  ISETP.GT.AND P6, PT, R4, UR6, PT ;  /* 0x0000000604007c0c */ /* 0x000fda000bfc4270 */
[----:B------:R-:W-:Y:S05]  /*9700*/  @!P6 BRA `(.L_x_416) ;  /* 0xfffffffc0078e947 */ /* 0x000fea000383ffff */
[----:B------:R-:W-:Y:S02]  /*9710*/  IMAD.MOV.U32 R2, RZ, RZ, R9 ;  /* 0x000000ffff027224 */ /* 0x000fe400078e0009 */
[----:B------:R-:W-:-:S07]  /*9720*/  IMAD.MOV.U32 R7, RZ, RZ, R3 ;  /* 0x000000ffff077224 */ /* 0x000fce00078e0003 */
.L_x_412:
[----:B------:R-:W-:-:S04]  /*9730*/  IMAD.IADD R7, R4, 0x1, -R7 ;  /* 0x0000000104077824 */ /* 0x000fc800078e0a07 */
[----:B------:R-:W-:-:S05]  /*9740*/  IMAD R3, R2, UR5, R7 ;  /* 0x0000000502037c24 */ /* 0x000fca000f8e0207 */
[----:B------:R-:W-:-:S13]  /*9750*/  ISETP.GT.AND P0, PT, R3, UR6, PT ;  /* 0x0000000603007c0c */ /* 0x000fda000bf04270 */
[----:B------:R-:W-:-:S04]  /*9760*/  VOTE.ANY R6, PT, !P0 ;  /* 0x0000000000067806 */ /* 0x000fc800040e0100 */
[----:B------:R-:W0:Y:S01]  /*9770*/  POPC R19, R6 ;  /* 0x0000000600137309 */ /* 0x000e220000000000 */
[----:B------:R-:W-:Y:S01]  /*9780*/  ISETP.NE.AND P0, PT, R6, RZ, PT ;  /* 0x000000ff0600720c */ /* 0x000fe20003f05270 */
[----:B0-----:R-:W0:Y:S02]  /*9790*/  SHFL.IDX PT, R0, R0, R19, 0x1f ;  /* 0x00001f1300007589 */ /* 0x001e2400000e0000 */
[----:B0-----:R-:W-:-:S04]  /*97a0*/  IABS R4, R0 ;  /* 0x0000000000047213 */ /* 0x001fc80000000000 */
[----:B------:R-:W0:Y:S08]  /*97b0*/  I2F.RP R8, R4 ;  /* 0x0000000400087306 */ /* 0x000e300000209400 */
[----:B0-----:R-:W0:Y:S02]  /*97c0*/  MUFU.RCP R8, R8 ;  /* 0x0000000800087308 */ /* 0x001e240000001000 */
[----:B0-----:R-:W-:-:S06]  /*97d0*/  VIADD R3, R8, 0xffffffe ;  /* 0x0ffffffe08037836 */ /* 0x001fcc0000000000 */
[----:B------:R-:W0:Y:S02]  /*97e0*/  F2I.FTZ.U32.TRUNC.NTZ R3, R3 ;  /* 0x0000000300037305 */ /* 0x000e24000021f000 */
[----:B0-----:R-:W-:Y:S01]  /*97f0*/  IMAD.MOV R11, RZ, RZ, -R3 ;  /* 0x000000ffff0b7224 */ /* 0x001fe200078e0a03 */
[----:B------:R-:W-:Y:S06]  /*9800*/  @!P0 BRA `(.L_x_417) ;  /* 0x0000000000088947 */ /* 0x000fec0003800000 */
[----:B------:R-:W-:-:S05]  /*9810*/  VIADD R9, R19, 0xffffffff ;  /* 0xffffffff13097836 */ /* 0x000fca0000000000 */
[----:B------:R0:W1:Y:S02]  /*9820*/  SHFL.IDX PT, R16, R2, R9, 0x1f ;  /* 0x00001f0902107589 */ /* 0x00006400000e0000 */
.L_x_417:
[----:B-1----:R-:W-:Y:S01]  /*9830*/  IMAD R16, R16, UR5, R7 ;  /* 0x0000000510107c24 */ /* 0x002fe2000f8e0207 */
[----:B------:R-:W-:Y:S01]  /*9840*/  IABS R6, R0 ;  /* 0x0000000000067213 */ /* 0x000fe20000000000 */
[----:B------:R-:W-:Y:S02]  /*9850*/  IMAD R7, R11, R4, RZ ;  /* 0x000000040b077224 */ /* 0x000fe400078e02ff */
[----:B0-----:R-:W-:Y:S01]  /*9860*/  IMAD.MOV.U32 R2, RZ, RZ, RZ ;  /* 0x000000ffff027224 */ /* 0x001fe200078e00ff */
[----:B------:R-:W-:Y:S01]  /*9870*/  IADD3 R17, -R16, UR6, RZ ;  /* 0x0000000610117c10 */ /* 0x000fe2000fffe1ff */
[----:B------:R-:W-:Y:S02]  /*9880*/  IMAD.MOV R6, RZ, RZ, -R6 ;  /* 0x000000ffff067224 */ /* 0x000fe400078e0a06 */
[----:B------:R-:W-:Y:S01]  /*9890*/  IMAD.HI.U32 R2, R3, R7, R2 ;  /* 0x0000000703027227 */ /* 0x000fe200078e0002 */
[----:B------:R-:W-:-:S03]  /*98a0*/  IABS R3, R17 ;  /* 0x0000001100037213 */ /* 0x000fc60000000000 */
[----:B------:R-:W-:Y:S02]  /*98b0*/  VIADD R19, R19, UR4 ;  /* 0x0000000413137c36 */ /* 0x000fe40008000000 */
[----:B------:R-:W-:-:S04]  /*98c0*/  IMAD.HI.U32 R2, R2, R3, RZ ;  /* 0x0000000302027227 */ /* 0x000fc800078e00ff */
[----:B------:R-:W-:-:S05]  /*98d0*/  IMAD R3, R2, R6, R3 ;  /* 0x0000000602037224 */ /* 0x000fca00078e0203 */
[----:B------:R-:W-:-:S13]  /*98e0*/  ISETP.GT.U32.AND P1, PT, R4, R3, PT ;  /* 0x000000030400720c */ /* 0x000fda0003f24070 */
[----:B------:R-:W-:Y:S02]  /*98f0*/  @!P1 IMAD.IADD R3, R3, 0x1, -R4 ;  /* 0x0000000103039824 */ /* 0x000fe400078e0a04 */
[----:B------:R-:W-:Y:S01]  /*9900*/  @!P1 VIADD R2, R2, 0x1 ;  /* 0x0000000102029836 */ /* 0x000fe20000000000 */
[----:B------:R-:W-:Y:S02]  /*9910*/  ISETP.NE.AND P1, PT, R0, RZ, PT ;  /* 0x000000ff0000720c */ /* 0x000fe40003f25270 */
[----:B------:R-:W-:Y:S02]  /*9920*/  ISETP.GE.U32.AND P0, PT, R3, R4, PT ;  /* 0x000000040300720c */ /* 0x000fe40003f06070 */
[----:B------:R-:W-:-:S04]  /*9930*/  LOP3.LUT R3, R17, R0, RZ, 0x3c, !PT ;  /* 0x0000000011037212 */ /* 0x000fc800078e3cff */
[----:B------:R-:W-:-:S07]  /*9940*/  ISETP.GE.AND P2, PT, R3, RZ, PT ;  /* 0x000000ff0300720c */ /* 0x000fce0003f46270 */
[----:B------:R-:W-:-:S06]  /*9950*/  @P0 VIADD R2, R2, 0x1 ;  /* 0x0000000102020836 */ /* 0x000fcc0000000000 */
[----:B------:R-:W-:Y:S01]  /*9960*/  @!P2 IMAD.MOV R2, RZ, RZ, -R2 ;  /* 0x000000ffff02a224 */ /* 0x000fe200078e0a02 */
[----:B------:R-:W-:-:S05]  /*9970*/  @!P1 LOP3.LUT R2, RZ, R0, RZ, 0x33, !PT ;  /* 0x00000000ff029212 */ /* 0x000fca00078e33ff */
[--C-:B------:R-:W-:Y:S02]  /*9980*/  IMAD.MOV R3, RZ, RZ, -R2.reuse ;  /* 0x000000ffff037224 */ /* 0x100fe400078e0a02 */
[----:B------:R-:W-:Y:S02]  /*9990*/  IMAD.MOV.U32 R18, RZ, RZ, R2 ;  /* 0x000000ffff127224 */ /* 0x000fe400078e0002 */
[----:B------:R-:W-:Y:S01]  /*99a0*/  IMAD R17, R0, R3, R17 ;  /* 0x0000000300117224 */ /* 0x000fe200078e0211 */
[----:B------:R-:W-:Y:S06]  /*99b0*/  BRA `(.L_x_418) ;  /* 0x00000000000c7947 */ /* 0x000fec0003800000 */
.L_x_413:
[----:B------:R-:W-:Y:S02]  /*99c0*/  IMAD.MOV.U32 R17, RZ, RZ, RZ ;  /* 0x000000ffff117224 */ /* 0x000fe400078e00ff */
[----:B------:R-:W-:Y:S02]  /*99d0*/  IMAD.U32 R16, RZ, RZ, UR6 ;  /* 0x00000006ff107e24 */ /* 0x000fe4000f8e00ff */
[----:B------:R-:W-:-:S07]  /*99e0*/  IMAD.MOV.U32 R18, RZ, RZ, RZ ;  /* 0x000000ffff127224 */ /* 0x000fce00078e00ff */
.L_x_418:
[----:B------:R-:W-:-:S13]  /*99f0*/  ISETP.NE.AND P0, PT, R5, RZ, PT ;  /* 0x000000ff0500720c */ /* 0x000fda0003f05270 */
[----:B------:R-:W0:Y:S01]  /*9a00*/  @!P0 S2R R3, SR_CgaCtaId ;  /* 0x0000000000038919 */ /* 0x000e220000008800 */
[----:B------:R-:W-:-:S04]  /*9a10*/  @!P0 MOV R0, 0x400 ;  /* 0x0000040000008802 */ /* 0x000fc80000000f00 */
[----:B0-----:R-:W-:-:S05]  /*9a20*/  @!P0 LEA R0, R3, R0, 0x18 ;  /* 0x0000000003008211 */ /* 0x001fca00078ec0ff */
[----:B------:R0:W-:Y:S01]  /*9a30*/  @!P0 STS.128 [R0+0x348d0], R16 ;  /* 0x0348d01000008388 */ /* 0x0001e20000000c00 */
[----:B------:R-:W-:Y:S06]  /*9a40*/  BAR.ARV 0x5, 0x180 ;  /* 0x0146000000007b1d */ /* 0x000fec0000002000 */
.L_x_411:
[----:B0-----:R-:W-:Y:S01]  /*9a50*/  IMAD.MOV.U32 R0, RZ, RZ, 0x1 ;  /* 0x00000001ff007424 */ /* 0x001fe200078e00ff */
[----:B------:R0:W-:Y:S01]  /*9a60*/  STL [R1+0x50], RZ ;  /* 0x000050ff01007387 */ /* 0x0001e20000100800 */
[----:B------:R-:W-:Y:S02]  /*9a70*/  ULDC UR4, c[0x0][0xc3c] ;  /* 0x00030f0000047ab9 */ /* 0x000fe40000000800 */
[----:B-1----:R-:W-:Y:S01]  /*9a80*/  ISETP.GE.AND P0, PT, R19, UR4, PT ;  /* 0x0000000413007c0c */ /* 0x002fe2000bf06270 */
[----:B------:R0:W-:Y:S04]  /*9a90*/  STL [R1+0x10], R0 ;  /* 0x0000100001007387 */ /* 0x0001e80000100800 */
[----:B------:R0:W-:Y:S08]  /*9aa0*/  STL [R1+0x8], RZ ;  /* 0x000008ff01007387 */ /* 0x0001f00000100800 */
[----:B0-----:R-:W-:Y:S05]  /*9ab0*/  @P0 BRA `(.L_x_419) ;  /* 0x0000005400340947 */ /* 0x001fea0003800000 */
[----:B------:R-:W0:Y:S01]  /*9ac0*/  S2R R5, SR_TID.X ;  /* 0x0000000000057919 */ /* 0x000e220000002100 */
[----:B------:R-:W1:Y:S01]  /*9ad0*/  S2UR UR5, SR_CgaCtaId ;  /* 0x00000000000579c3 */ /* 0x000e620000008800 */
[----:B------:R-:W-:Y:S01]  /*9ae0*/  UMOV UR4, 0x400 ;  /* 0x0000040000047882 */ /* 0x000fe20000000000 */
[----:B------:R-:W-:Y:S01]  /*9af0*/  BSSY B8, `(.L_x_419) ;  /* 0x0000549000087945 */ /* 0x000fe20003800000 */
[----:B------:R-:W-:Y:S01]  /*9b00*/  ULDC UR38, c[0x0][0xc] ;  /* 0x0000030000267ab9 */ /* 0x000fe20000000800 */
[----:B------:R-:W-:Y:S01]  /*9b10*/  ULDC.64 UR36, c[0x0][0x198] ;  /* 0x0000660000247ab9 */ /* 0x000fe20000000a00 */
[----:B-1----:R-:W-:Y:S01]  /*9b20*/  ULEA UR4, UR5, UR4, 0x18 ;  /* 0x0000000405047291 */ /* 0x002fe2000f8ec03f */
[C---:B0-----:R-:W-:Y:S01]  /*9b30*/  IMAD.SHL.U32 R0, R5.reuse, 0x8, RZ ;  /* 0x0000000805007824 */ /* 0x041fe200078e00ff */
[----:B------:R-:W-:-:S04]  /*9b40*/  LOP3.LUT R4, R5, 0x7f, RZ, 0xc0, !PT ;  /* 0x0000007f05047812 */ /* 0x000fc800078ec0ff */
[C---:B------:R-:W-:Y:S02]  /*9b50*/  LOP3.LUT R2, R0.reuse, 0x1f8, RZ, 0xc0, !PT ;  /* 0x000001f800027812 */ /* 0x040fe400078ec0ff */
[----:B------:R-:W-:Y:S02]  /*9b60*/  LOP3.LUT R0, R0, 0x38, RZ, 0xc0, !PT ;  /* 0x0000003800007812 */ /* 0x000fe400078ec0ff */
[----:B------:R-:W-:Y:S01]  /*9b70*/  LOP3.LUT R3, R2, 0x38, R5, 0x78, !PT ;  /* 0x0000003802037812 */ /* 0x000fe200078e7805 */
[----:B------:R-:W-:-:S05]  /*9b80*/  IMAD.SHL.U32 R2, R4, 0x8, RZ ;  /* 0x0000000804027824 */ /* 0x000fca00078e00ff */
[----:B------:R-:W-:Y:S01]  /*9b90*/  LOP3.LUT R3, R3, 0x200, R2, 0xf8, !PT ;  /* 0x0000020003037812 */ /* 0x000fe200078ef802 */
[----:B------:R-:W-:Y:S01]  /*9ba0*/  IMAD.SHL.U32 R2, R5, 0x10, RZ ;  /* 0x0000001005027824 */ /* 0x000fe200078e00ff */
[----:B------:R-:W-:Y:S01]  /*9bb0*/  SHF.R.U32.HI R5, RZ, 0x3, R4 ;  /* 0x00000003ff057819 */ /* 0x000fe20000011604 */
[----:B------:R-:W-:-:S03]  /*9bc0*/  IMAD.U32 R4, RZ, RZ, UR4 ;  /* 0x00000004ff047e24 */ /* 0x000fc6000f8e00ff */
[----:B------:R-:W-:Y:S01]  /*9bd0*/  LOP3.LUT R2, R5, 0x70, R2, 0xf8, !PT ;  /* 0x0000007005027812 */ /* 0x000fe200078ef802 */
[----:B------:R-:W-:Y:S01]  /*9be0*/  IMAD R3, R3, 0x2, R4 ;  /* 0x0000000203037824 */ /* 0x000fe200078e0204 */
[----:B------:R-:W-:Y:S01]  /*9bf0*/  STL [R1+0x4], R4 ;  /* 0x0000040401007387 */ /* 0x000fe20000100800 */
[----:B------:R-:W-:-:S03]  /*9c00*/  IMAD.MOV.U32 R2, RZ, RZ, 0x1 ;  /* 0x00000001ff027424 */ /* 0x000fc600078e00ff */
[----:B------:R-:W-:Y:S04]  /*9c10*/  STL [R1+0x24], R3 ;  /* 0x0000240301007387 */ /* 0x000fe80000100800 */
[----:B------:R-:W-:Y:S04]  /*9c20*/  STL [R1+0x8], RZ ;  /* 0x000008ff01007387 */ /* 0x000fe80000100800 */
[----:B------:R0:W-:Y:S04]  /*9c30*/  STL [R1+0x10], R2 ;  /* 0x0000100201007387 */ /* 0x0001e80000100800 */
[----:B------:R1:W-:Y:S01]  /*9c40*/  STL [R1+0x50], RZ ;  /* 0x000050ff01007387 */ /* 0x0003e20000100800 */
[----:B0-----:R-:W-:-:S02]  /*9c50*/  LOP3.LUT R2, R0, 0x40, RZ, 0xfc, !PT ;  /* 0x0000004000027812 */ /* 0x001fc400078efcff */
[----:B-1----:R-:W-:-:S07]  /*9c60*/  LOP3.LUT R0, R0, 0x80, RZ, 0xfc, !PT ;  /* 0x0000008000007812 */ /* 0x002fce00078efcff */
.L_x_521:
[----:B0--3--:R-:W0:Y:S01]  /*9c70*/  LDC.64 R2, c[0x0][0xc88] ;  /* 0x00032200ff027b82 */ /* 0x009e220000000a00 */
[----:B------:R-:W-:Y:S01]  /*9c80*/  ULDC.64 UR4, c[0x0][0x208] ;  /* 0x0000820000047ab9 */ /* 0x000fe20000000a00 */
[----:B0-----:R-:W-:-:S05]  /*9c90*/  IMAD.WIDE R2, R19, 0x4, R2 ;  /* 0x0000000413027825 */ /* 0x001fca00078e0202 */
[----:B------:R-:W2:Y:S01]  /*9ca0*/  LDG.E R11, desc[UR4][R2.64] ;  /* 0x00000004020b7981 */ /* 0x000ea2000c1e1900 */
[----:B------:R-:W-:Y:S05]  /*9cb0*/  YIELD ;  /* 0x0000000000007946 */ /* 0x000fea0003800000 */
[----:B------:R-:W-:Y:S01]  /*9cc0*/  ULDC.64 UR4, c[0x0][0xa28] ;  /* 0x00028a0000047ab9 */ /* 0x000fe20000000a00 */
[----:B------:R-:W-:Y:S01]  /*9cd0*/  IMAD.MOV.U32 R0, RZ, RZ, RZ ;  /* 0x000000ffff007224 */ /* 0x000fe200078e00ff */
[----:B------:R-:W-:Y:S01]  /*9ce0*/  ISETP.NE.U32.AND P0, PT, RZ, UR4, PT ;  /* 0x00000004ff007c0c */ /* 0x000fe2000bf05070 */
[----:B------:R-:W-:Y:S01]  /*9cf0*/  ULDC.64 UR10, c[0x0][0x208] ;  /* 0x00008200000a7ab9 */ /* 0x000fe20000000a00 */
[----:B------:R-:W-:Y:S01]  /*9d00*/  IMAD.MOV.U32 R6, RZ, RZ, RZ ;  /* 0x000000ffff067224 */ /* 0x000fe200078e00ff */
[----:B------:R-:W-:Y:S01]  /*9d10*/  ULDC.64 UR6, c[0x0][0xa18] ;  /* 0x0002860000067ab9 */ /* 0x000fe20000000a00 */
[----:B------:R-:W-:Y:S01]  /*9d20*/  ISETP.NE.AND.EX P0, PT, RZ, UR5, PT, P0 ;  /* 0x00000005ff007c0c */ /* 0x000fe2000bf05300 */
[----:B------:R-:W-:Y:S01]  /*9d30*/  ULDC.64 UR8, c[0x0][0xa08] ;  /* 0x0002820000087ab9 */ /* 0x000fe20000000a00 */
[----:B--2---:R-:W-:Y:S01]  /*9d40*/  SHF.R.S32.HI R4, RZ, 0x1f, R11 ;  /* 0x0000001fff047819 */ /* 0x004fe2000001140b */
[----:B------:R-:W-:-:S10]  /*9d50*/  IMAD.SHL.U32 R10, R11, 0x4, RZ ;  /* 0x000000040b0a7824 */ /* 0x000fd400078e00ff */
[C---:B------:R-:W-:Y:S01]  /*9d60*/  @P0 LEA R2, P1, R11.reuse, UR4, 0x2 ;  /* 0x000000040b020c11 */ /* 0x040fe2000f8210ff */
[----:B------:R-:W-:Y:S03]  /*9d70*/  STL [R1+0x28], R11 ;  /* 0x0000280b01007387 */ /* 0x000fe60000100800 */
[C-C-:B------:R-:W-:Y:S01]  /*9d80*/  @P0 LEA.HI.X R3, R11.reuse, UR5, R4.reuse, 0x2, P1 ;  /* 0x000000050b030c11 */ /* 0x140fe200088f1404 */
[----:B------:R-:W-:Y:S01]  /*9d90*/  ULDC.64 UR4, c[0x0][0xa00] ;  /* 0x0002800000047ab9 */ /* 0x000fe20000000a00 */
[----:B------:R-:W-:Y:S01]  /*9da0*/  SHF.L.U64.HI R9, R11, 0x2, R4 ;  /* 0x000000020b097819 */ /* 0x000fe20000010204 */
[----:B------:R0:W-:Y:S01]  /*9db0*/  STL [R1+0x38], R4 ;  /* 0x0000380401007387 */ /* 0x0001e20000100800 */
[----:B------:R-:W-:-:S03]  /*9dc0*/  ISETP.NE.U32.AND P1, PT, RZ, UR4, PT ;  /* 0x00000004ff007c0c */ /* 0x000fc6000bf25070 */
[----:B-1---5:R1:W5:Y:S01]  /*9dd0*/  @P0 LDG.E R0, desc[UR10][R2.64] ;  /* 0x0000000a02000981 */ /* 0x022362000c1e1900 */
[----:B------:R-:W-:Y:S01]  /*9de0*/  ISETP.NE.AND.EX P1, PT, RZ, UR5, PT, P1 ;  /* 0x00000005ff007c0c */ /* 0x000fe2000bf25310 */
[----:B----4-:R-:W-:Y:S01]  /*9df0*/  IMAD.MOV.U32 R8, RZ, RZ, RZ ;  /* 0x000000ffff087224 */ /* 0x010fe200078e00ff */
[----:B------:R-:W-:Y:S01]  /*9e00*/  ISETP.NE.U32.AND P2, PT, RZ, UR6, PT ;  /* 0x00000006ff007c0c */ /* 0x000fe2000bf45070 */
[----:B------:R-:W-:Y:S01]  /*9e10*/  STL [R1], R10 ;  /* 0x0000000a01007387 */ /* 0x000fe20000100800 */
[----:B------:R-:W-:Y:S02]  /*9e20*/  ISETP.NE.U32.AND P0, PT, RZ, UR8, PT ;  /* 0x00000008ff007c0c */ /* 0x000fe4000bf05070 */
[----:B------:R-:W-:Y:S01]  /*9e30*/  ISETP.NE.AND.EX P2, PT, RZ, UR7, PT, P2 ;  /* 0x00000007ff007c0c */ /* 0x000fe2000bf45320 */
[----:B------:R-:W-:Y:S01]  /*9e40*/  STL [R1+0x20], R9 ;  /* 0x0000200901007387 */ /* 0x000fe20000100800 */
[----:B------:R-:W-:Y:S02]  /*9e50*/  ISETP.NE.AND.EX P0, PT, RZ, UR9, PT, P0 ;  /* 0x00000009ff007c0c */ /* 0x000fe4000bf05300 */
[----:B-1----:R-:W-:-:S02]  /*9e60*/  IADD3 R2, P3, R10, UR4, RZ ;  /* 0x000000040a027c10 */ /* 0x002fc4000ff7e0ff */
[----:B0-----:R-:W-:Y:S02]  /*9e70*/  IADD3 R4, P4, R10, UR8, RZ ;  /* 0x000000080a047c10 */ /* 0x001fe4000ff9e0ff */
[C---:B------:R-:W-:Y:S01]  /*9e80*/  IADD3.X R3, R9.reuse, UR5, RZ, P3, !PT ;  /* 0x0000000509037c10 */ /* 0x040fe20009ffe4ff */
[----:B------:R-:W-:Y:S01]  /*9e90*/  ULDC UR4, c[0x0][0x288] ;  /* 0x0000a20000047ab9 */ /* 0x000fe20000000800 */
[----:B------:R-:W-:-:S03]  /*9ea0*/  IADD3.X R5, R9, UR9, RZ, P4, !PT ;  /* 0x0000000909057c10 */ /* 0x000fc6000a7fe4ff */
[----:B------:R-:W2:Y:S01]  /*9eb0*/  @P1 LDG.E R6, desc[UR10][R2.64] ;  /* 0x0000000a02061981 */ /* 0x000ea2000c1e1900 */
[----:B------:R-:W-:Y:S01]  /*9ec0*/  IMAD.U32 R12, RZ, RZ, UR4 ;  /* 0x00000004ff0c7e24 */ /* 0x000fe2000f8e00ff */
[----:B------:R-:W-:Y:S02]  /*9ed0*/  ULDC.64 UR4, c[0x0][0x418] ;  /* 0x0001060000047ab9 */ /* 0x000fe40000000a00 */
[----:B------:R-:W5:Y:S04]  /*9ee0*/  @P0 LDG.E R8, desc[UR10][R4.64] ;  /* 0x0000000a04080981 */ /* 0x000f68000c1e1900 */
[----:B--2---:R0:W-:Y:S02]  /*9ef0*/  STL [R1+0x34], R6 ;  /* 0x0000340601007387 */ /* 0x0041e40000100800 */
[----:B0-----:R-:W-:-:S04]  /*9f00*/  @P2 IADD3 R6, P3, R10, UR6, RZ ;  /* 0x000000060a062c10 */ /* 0x001fc8000ff7e0ff */
[----:B------:R-:W-:-:S05]  /*9f10*/  @P2 IADD3.X R7, R9, UR7, RZ, P3, !PT ;  /* 0x0000000709072c10 */ /* 0x000fca0009ffe4ff */
[----:B------:R0:W2:Y:S01]  /*9f20*/  @P2 LDG.E R12, desc[UR10][R6.64] ;  /* 0x0000000a060c2981 */ /* 0x0000a2000c1e1900 */
[----:B------:R-:W-:-:S03]  /*9f30*/  UISETP.NE.U32.AND UP0, UPT, UR4, URZ, UPT ;  /* 0x0000003f0400728c */ /* 0x000fc6000bf05070 */
[----:B------:R-:W-:Y:S01]  /*9f40*/  ULDC UR4, c[0x0][0x424] ;  /* 0x0001090000047ab9 */ /* 0x000fe20000000800 */
[----:B------:R-:W-:-:S03]  /*9f50*/  UISETP.NE.AND.EX UP0, UPT, UR5, URZ, UPT, UP0 ;  /* 0x0000003f0500728c */ /* 0x000fc6000bf05300 */
[----:B------:R-:W-:Y:S01]  /*9f60*/  ULDC UR5, c[0x0][0x2f0] ;  /* 0x0000bc0000057ab9 */ /* 0x000fe20000000800 */
[----:B------:R-:W-:-:S04]  /*9f70*/  USEL UR4, UR4, 0x1, UP0 ;  /* 0x0000000104047887 */ /* 0x000fc80008000000 */
[----:B------:R-:W-:-:S06]  /*9f80*/  UIMAD UR4, UR4, UR5, URZ ;  /* 0x00000005040472a4 */ /* 0x000fcc000f8e023f */
[----:B0-----:R-:W-:Y:S01]  /*9f90*/  IMAD.U32 R6, RZ, RZ, UR4 ;  /* 0x00000004ff067e24 */ /* 0x001fe2000f8e00ff */
[----:B--2---:R0:W-:Y:S01]  /*9fa0*/  STL [R1+0x40], R12 ;  /* 0x0000400c01007387 */ /* 0x0041e20000100800 */
[----:B------:R-:W-:Y:S05]  /*9fb0*/  @P2 BRA `(.L_x_420) ;  /* 0x0000000000182947 */ /* 0x000fea0003800000 */
[----:B------:R-:W-:Y:S05]  /*9fc0*/  @!P1 BRA `(.L_x_420) ;  /* 0x0000000000149947 */ /* 0x000fea0003800000 */
[----:B------:R-:W-:Y:S02]  /*9fd0*/  ULDC.64 UR4, c[0x0][0x208] ;  /* 0x0000820000047ab9 */ /* 0x000fe40000000a00 */
[----:B------:R-:W2:Y:S04]  /*9fe0*/  LDG.E R7, desc[UR4][R2.64] ;  /* 0x0000000402077981 */ /* 0x000ea8000c1e1900 */
[----:B------:R-:W2:Y:S02]  /*9ff0*/  LDG.E R2, desc[UR4][R2.64+0x4] ;  /* 0x0000040402027981 */ /* 0x000ea4000c1e1900 */
[----:B--2---:R-:W-:-:S05]  /*a000*/  IMAD.IADD R2, R2, 0x1, -R7 ;  /* 0x0000000102027824 */ /* 0x004fca00078e0a07 */
[----:B------:R1:W-:Y:S02]  /*a010*/  STL [R1+0x40], R2 ;  /* 0x0000400201007387 */ /* 0x0003e40000100800 */
.L_x_420:
[----:B-1----:R-:W-:Y:S01]  /*a020*/  IMAD.MOV.U32 R2, RZ, RZ, R11 ;  /* 0x000000ffff027224 */ /* 0x002fe200078e000b */
[----:B------:R-:W-:Y:S01]  /*a030*/  ULDC.64 UR4, c[0x0][0xa20] ;  /* 0x0002880000047ab9 */ /* 0x000fe20000000a00 */
[----:B-----5:R-:W-:Y:S01]  /*a040*/  IMAD.IADD R3, R8, 0x1, R0 ;  /* 0x0000000108037824 */ /* 0x020fe200078e0200 */
[----:B------:R-:W-:Y:S02]  /*a050*/  ISETP.NE.U32.AND P1, PT, RZ, UR4, PT ;  /* 0x00000004ff007c0c */ /* 0x000fe4000bf25070 */
[----:B------:R1:W-:Y:S02]  /*a060*/  STL [R1+0xc], R2 ;  /* 0x00000c0201007387 */ /* 0x0003e40000100800 */
[----:B------:R-:W-:Y:S02]  /*a070*/  ISETP.NE.AND.EX P1, PT, RZ, UR5, PT, P1 ;  /* 0x00000005ff007c0c */ /* 0x000fe4000bf25310 */
[----:B------:R1:W-:Y:S11]  /*a080*/  STL [R1+0x18], R3 ;  /* 0x0000180301007387 */ /* 0x0003f60000100800 */
[----:B-1----:R-:W-:Y:S05]  /*a090*/  @!P1 BRA `(.L_x_421) ;  /* 0x0000000000149947 */ /* 0x002fea0003800000 */
[----:B------:R-:W-:Y:S01]  /*a0a0*/  IADD3 R6, P0, R10, UR4, RZ ;  /* 0x000000040a067c10 */ /* 0x000fe2000ff1e0ff */
[----:B------:R-:W-:-:S03]  /*a0b0*/  ULDC.64 UR6, c[0x0][0x208] ;  /* 0x0000820000067ab9 */ /* 0x000fc60000000a00 */
[----:B------:R-:W-:-:S05]  /*a0c0*/  IADD3.X R7, R9, UR5, RZ, P0, !PT ;  /* 0x0000000509077c10 */ /* 0x000fca00087fe4ff */
[----:B------:R1:W5:Y:S01]  /*a0d0*/  LDG.E R6, desc[UR6][R6.64] ;  /* 0x0000000606067981 */ /* 0x000362000c1e1900 */
[----:B------:R-:W-:Y:S05]  /*a0e0*/  BRA `(.L_x_422) ;  /* 0x0000000000147947 */ /* 0x000fea0003800000 */
.L_x_421:
[----:B------:R-:W-:Y:S05]  /*a0f0*/  @!P0 BRA `(.L_x_422) ;  /* 0x0000000000108947 */ /* 0x000fea0003800000 */
[----:B------:R-:W-:Y:S02]  /*a100*/  ULDC.64 UR4, c[0x0][0x208] ;  /* 0x0000820000047ab9 */ /* 0x000fe40000000a00 */
[----:B------:R-:W2:Y:S04]  /*a110*/  LDG.E R6, desc[UR4][R4.64] ;  /* 0x0000000404067981 */ /* 0x000ea8000c1e1900 */
[----:B------:R-:W2:Y:S02]  /*a120*/  LDG.E R4, desc[UR4][R4.64+0x4] ;  /* 0x0000040404047981 */ /* 0x000ea4000c1e1900 */
[----:B--2---:R-:W-:-:S07]  /*a130*/  IMAD.IADD R6, R4, 0x1, -R6 ;  /* 0x0000000104067824 */ /* 0x004fce00078e0a06 */
.L_x_422:
[----:B-----5:R-:W-:Y:S01]  /*a140*/  IMAD.IADD R3, R6, 0x1, -R0 ;  /* 0x0000000106037824 */ /* 0x020fe200078e0a00 */
[----:B------:R-:W-:Y:S03]  /*a150*/  BSSY B7, `(.L_x_423) ;  /* 0x000043e000077945 */ /* 0x000fe60003800000 */
[C---:B------:R-:W-:Y:S01]  /*a160*/  VIADD R0, R3.reuse, 0x7f ;  /* 0x0000007f03007836 */ /* 0x040fe20000000000 */
[----:B------:R2:W-:Y:S01]  /*a170*/  STL [R1+0x3c], R3 ;  /* 0x00003c0301007387 */ /* 0x0005e20000100800 */
[----:B------:R-:W-:-:S03]  /*a180*/  ISETP.GT.AND P0, PT, R3, RZ, PT ;  /* 0x000000ff0300720c */ /* 0x000fc60003f04270 */
[----:B------:R-:W-:-:S04]  /*a190*/  SHF.R.S32.HI R2, RZ, 0x1f, R0 ;  /* 0x0000001fff027819 */ /* 0x000fc80000011400 */
[----:B------:R-:W-:-:S04]  /*a1a0*/  LEA.HI R0, R2, R0, RZ, 0x7 ;  /* 0x0000000002007211 */ /* 0x000fc800078f38ff */
[----:B------:R-:W-:-:S05]  /*a1b0*/  SHF.R.S32.HI R0, RZ, 0x7, R0 ;  /* 0x00000007ff007819 */ /* 0x000fca0000011400 */
[----:B------:R2:W-:Y:S01]  /*a1c0*/  STL [R1+0x30], R0 ;  /* 0x0000300001007387 */ /* 0x0005e20000100800 */
[----:B------:R-:W-:Y:S05]  /*a1d0*/  @P0 BRA `(.L_x_424) ;  /* 0x0000000000480947 */ /* 0x000fea0003800000 */
[----:B--2---:R-:W2:Y:S02]  /*a1e0*/  S2R R3, SR_TID.X ;  /* 0x0000000000037919 */ /* 0x004ea40000002100 */
[----:B--2---:R-:W-:-:S04]  /*a1f0*/  LOP3.LUT R3, R3, 0x7f, RZ, 0xc0, !PT ;  /* 0x0000007f03037812 */ /* 0x004fc800078ec0ff */
[----:B------:R-:W-:-:S13]  /*a200*/  ISETP.NE.AND P0, PT, R3, RZ, PT ;  /* 0x000000ff0300720c */ /* 0x000fda0003f05270 */
[----:B------:R-:W-:Y:S05]  /*a210*/  @P0 BRA `(.L_x_425) ;  /* 0x0000004000c40947 */ /* 0x000fea0003800000 */
[----:B------:R-:W2:Y:S01]  /*a220*/  S2R R3, SR_LANEID ;  /* 0x0000000000037919 */ /* 0x000ea20000000000 */
[----:B------:R-:W-:Y:S01]  /*a230*/  VOTEU.ANY UR4, UPT, PT ;  /* 0x0000000000047886 */ /* 0x000fe200038e0100 */
[----:B------:R-:W-:Y:S01]  /*a240*/  ULDC.64 UR6, c[0x0][0x208] ;  /* 0x0000820000067ab9 */ /* 0x000fe20000000a00 */
[----:B------:R-:W2:Y:S08]  /*a250*/  FLO.U32 R0, UR4 ;  /* 0x0000000400007d00 */ /* 0x000eb000080e0000 */
[----:B------:R-:W3:Y:S01]  /*a260*/  POPC R5, UR4 ;  /* 0x0000000400057d09 */ /* 0x000ee20008000000 */
[----:B--2---:R-:W-:-:S02]  /*a270*/  ISETP.EQ.U32.AND P0, PT, R0, R3, PT ;  /* 0x000000030000720c */ /* 0x004fc40003f02070 */
[----:B------:R-:W3:Y:S11]  /*a280*/  LDC.64 R2, c[0x0][0xc60] ;  /* 0x00031800ff027b82 */ /* 0x000ef60000000a00 */
[----:B---3--:R-:W2:Y:S01]  /*a290*/  @P0 ATOMG.E.ADD.STRONG.GPU PT, R3, desc[UR6][R2.64], R5 ;  /* 0x00000005020309a8 */ /* 0x008ea200081ee1c6 */
[----:B------:R-:W3:Y:S02]  /*a2a0*/  S2R R4, SR_LTMASK ;  /* 0x0000000000047919 */ /* 0x000ee40000003900 */
[----:B---3--:R-:W-:-:S04]  /*a2b0*/  LOP3.LUT R4, R4, UR4, RZ, 0xc0, !PT ;  /* 0x0000000404047c12 */ /* 0x008fc8000f8ec0ff */
[----:B-1----:R-:W1:Y:S01]  /*a2c0*/  POPC R7, R4 ;  /* 0x0000000400077309 */ /* 0x002e620000000000 */
[----:B--2---:R-:W1:Y:S02]  /*a2d0*/  SHFL.IDX PT, R0, R3, R0, 0x1f ;  /* 0x00001f0003007589 */ /* 0x004e6400000e0000 */
[----:B-1----:R-:W-:Y:S01]  /*a2e0*/  IADD3 R16, R0, UR38, R7 ;  /* 0x0000002600107c10 */ /* 0x002fe2000fffe007 */
[----:B------:R-:W-:Y:S06]  /*a2f0*/  BRA `(.L_x_425) ;  /* 0x00000040008c7947 */ /* 0x000fec0003800000 */
.L_x_424:
[----:B--2---:R-:W2:Y:S01]  /*a300*/  LDL R0, [R1+0x4] ;  /* 0x0000040001007983 */ /* 0x004ea20000100800 */
[----:B------:R-:W-:Y:S01]  /*a310*/  BSSY B6, `(.L_x_426) ;  /* 0x0000014000067945 */ /* 0x000fe20003800000 */
[----:B--2---:R-:W-:-:S05]  /*a320*/  VIADD R0, R0, 0x1c400 ;  /* 0x0001c40000007836 */ /* 0x004fca0000000000 */
[----:B------:R-:W-:-:S13]  /*a330*/  LOP3.LUT P0, RZ, R0, 0x3ff, RZ, 0xc0, !PT ;  /* 0x000003ff00ff7812 */ /* 0x000fda000780c0ff */
[----:B------:R-:W-:Y:S05]  /*a340*/  @!P0 BRA `(.L_x_427) ;  /* 0x0000000000408947 */ /* 0x000fea0003800000 */
[----:B------:R-:W-:Y:S01]  /*a350*/  MOV R2, 0x0 ;  /* 0x0000000000027802 */ /* 0x000fe20000000f00 */
[----:B------:R-:W-:Y:S01]  /*a360*/  ULDC.64 UR6, c[0x4][0x118] ;  /* 0x0100460000067ab9 */ /* 0x000fe20000000a00 */
[----:B------:R-:W-:Y:S01]  /*a370*/  ULDC.64 UR8, c[0x4][0x120] ;  /* 0x0100480000087ab9 */ /* 0x000fe20000000a00 */
[----:B------:R-:W-:Y:S01]  /*a380*/  ULDC.64 UR4, c[0x4][0x70] ;  /* 0x01001c0000047ab9 */ /* 0x000fe20000000a00 */
[----:B------:R-:W-:Y:S02]  /*a390*/  IMAD.U32 R4, RZ, RZ, UR6 ;  /* 0x00000006ff047e24 */ /* 0x000fe4000f8e00ff */
[----:B------:R-:W2:Y:S01]  /*a3a0*/  LDC.64 R2, c[0x4][R2] ;  /* 0x0100000002027b82 */ /* 0x000ea20000000a00 */
[----:B------:R-:W-:Y:S02]  /*a3b0*/  IMAD.U32 R5, RZ, RZ, UR7 ;  /* 0x00000007ff057e24 */ /* 0x000fe4000f8e00ff */
[----:B------:R-:W-:Y:S02]  /*a3c0*/  IMAD.U32 R6, RZ, RZ, UR8 ;  /* 0x00000008ff067e24 */ /* 0x000fe4000f8e00ff */
[----:B-1----:R-:W-:-:S02]  /*a3d0*/  IMAD.U32 R7, RZ, RZ, UR9 ;  /* 0x00000009ff077e24 */ /* 0x002fc4000f8e00ff */
[----:B------:R-:W-:Y:S02]  /*a3e0*/  IMAD.U32 R10, RZ, RZ, UR4 ;  /* 0x00000004ff0a7e24 */ /* 0x000fe4000f8e00ff */
[----:B------:R-:W-:Y:S02]  /*a3f0*/  IMAD.U32 R11, RZ, RZ, UR5 ;  /* 0x00000005ff0b7e24 */ /* 0x000fe4000f8e00ff */
[----:B------:R-:W-:Y:S02]  /*a400*/  IMAD.MOV.U32 R8, RZ, RZ, 0x70 ;  /* 0x00000070ff087424 */ /* 0x000fe400078e00ff */
[----:B0-----:R-:W-:Y:S02]  /*a410*/  IMAD.MOV.U32 R12, RZ, RZ, 0x1 ;  /* 0x00000001ff0c7424 */ /* 0x001fe400078e00ff */
[----:B------:R-:W-:-:S07]  /*a420*/  IMAD.MOV.U32 R13, RZ, RZ, RZ ;  /* 0x000000ffff0d7224 */ /* 0x000fce00078e00ff */
[----:B------:R-:W-:-:S07]  /*a430*/  LEPC R20, `(.L_x_427) ;  /* 0x000000001014794e */ /* 0x000fce0000000000 */
[----:B--2---:R-:W-:Y:S05]  /*a440*/  CALL.ABS.NOINC R2 ;  /* 0x0000000002007343 */ /* 0x004fea0003c00000 */
.L_x_427:
[----:B------:R-:W-:Y:S05]  /*a450*/  BSYNC B6 ;  /* 0x0000000000067941 */ /* 0x000fea0003800000 */
.L_x_426:
[----:B------:R-:W2:Y:S01]  /*a460*/  LDL R2, [R1+0x4] ;  /* 0x0000040001027983 */ /* 0x000ea20000100800 */
        /* <DEDUP_REMOVED lines=12> */
[----:B-1----:R-:W-:-:S02]  /*a530*/  IMAD.U32 R7, RZ, RZ, UR9 ;  /* 0x00000009ff077e24 */ /* 0x002fc4000f8e00ff */
[----:B------:R-:W-:Y:S02]  /*a540*/  IMAD.U32 R10, RZ, RZ, UR4 ;  /* 0x00000004ff0a7e24 */ /* 0x000fe4000f8e00ff */
[----:B------:R-:W-:Y:S02]  /*a550*/  IMAD.U32 R11, RZ, RZ, UR5 ;  /* 0x00000005ff0b7e24 */ /* 0x000fe4000f8e00ff */
[----:B------:R-:W-:Y:S02]  /*a560*/  IMAD.MOV.U32 R8, RZ, RZ, 0x70 ;  /* 0x00000070ff087424 */ /* 0x000fe400078e00ff */
[----:B0-----:R-:W-:Y:S02]  /*a570*/  IMAD.MOV.U32 R12, RZ, RZ, 0x1 ;  /* 0x00000001ff0c7424 */ /* 0x001fe400078e00ff */
[----:B--2---:R-:W-:-:S07]  /*a580*/  IMAD.MOV.U32 R13, RZ, RZ, RZ ;  /* 0x000000ffff0d7224 */ /* 0x004fce00078e00ff */
[----:B------:R-:W-:-:S07]  /*a590*/  LEPC R20, `(.L_x_430) ;  /* 0x000000001014794e */ /* 0x000fce0000000000 */
[----:B---3--:R-:W-:Y:S05]  /*a5a0*/  CALL.ABS.NOINC R2 ;  /* 0x0000000002007343 */ /* 0x008fea0003c00000 */
.L_x_430:
[----:B------:R-:W-:Y:S01]  /*a5b0*/  MOV R2, 0x0 ;  /* 0x0000000000027802 */ /* 0x000fe20000000f00 */
[----:B------:R-:W-:Y:S01]  /*a5c0*/  ULDC.64 UR6, c[0x4][0x118] ;  /* 0x0100460000067ab9 */ /* 0x000fe20000000a00 */
[----:B------:R-:W-:Y:S01]  /*a5d0*/  ULDC.64 UR8, c[0x4][0x120] ;  /* 0x0100480000087ab9 */ /* 0x000fe20000000a00 */
[----:B------:R-:W-:Y:S01]  /*a5e0*/  ULDC.64 UR4, c[0x4][0x80] ;  /* 0x0100200000047ab9 */ /* 0x000fe20000000a00 */
[----:B------:R-:W-:Y:S02]  /*a5f0*/  IMAD.U32 R4, RZ, RZ, UR6 ;  /* 0x00000006ff047e24 */ /* 0x000fe4000f8e00ff */
[----:B------:R-:W0:Y:S01]  /*a600*/  LDC.64 R2, c[0x4][R2] ;  /* 0x0100000002027b82 */ /* 0x000e220000000a00 */
        /* <DEDUP_REMOVED lines=9> */
[----:B0-----:R-:W-:Y:S05]  /*a6a0*/  CALL.ABS.NOINC R2 ;  /* 0x0000000002007343 */ /* 0x001fea0003c00000 */
.L_x_429:
[----:B------:R-:W-:Y:S05]  /*a6b0*/  BSYNC B6 ;  /* 0x0000000000067941 */ /* 0x000fea0003800000 */
.L_x_428:
[----:B------:R-:W2:Y:S01]  /*a6c0*/  LDL.LU R2, [R1] ;  /* 0x0000000001027983 */ /* 0x000ea20000300800 */
[----:B------:R-:W-:-:S03]  /*a6d0*/  ULDC.64 UR4, c[0x0][0x9f8] ;  /* 0x00027e0000047ab9 */ /* 0x000fc60000000a00 */
[----:B------:R-:W3:Y:S04]  /*a6e0*/  LDL.LU R4, [R1+0x20] ;  /* 0x0000200001047983 */ /* 0x000ee80000300800 */
[----:B-1----:R-:W4:Y:S01]  /*a6f0*/  LDL R7, [R1+0xc] ;  /* 0x00000c0001077983 */ /* 0x002f220000100800 */
[----:B------:R-:W-:Y:S01]  /*a700*/  ISETP.NE.U32.AND P0, PT, RZ, UR4, PT ;  /* 0x00000004ff007c0c */ /* 0x000fe2000bf05070 */
[----:B------:R-:W-:Y:S02]  /*a710*/  ULDC.64 UR6, c[0x0][0x208] ;  /* 0x0000820000067ab9 */ /* 0x000fe40000000a00 */
[----:B------:R-:W5:Y:S01]  /*a720*/  LDL R0, [R1+0x30] ;  /* 0x0000300001007983 */ /* 0x000f620000100800 */
[----:B------:R-:W-:-:S13]  /*a730*/  ISETP.NE.AND.EX P0, PT, RZ, UR5, PT, P0 ;  /* 0x00000005ff007c0c */ /* 0x000fda000bf05300 */
[----:B--2---:R-:W-:-:S04]  /*a740*/  @P0 IADD3 R2, P1, R2, UR4, RZ ;  /* 0x0000000402020c10 */ /* 0x004fc8000ff3e0ff */
[----:B---3--:R-:W-:Y:S01]  /*a750*/  @P0 IADD3.X R3, R4, UR5, RZ, P1, !PT ;  /* 0x0000000504030c10 */ /* 0x008fe20008ffe4ff */
[----:B------:R-:W-:-:S04]  /*a760*/  ULDC.64 UR4, c[0x0][0xa08] ;  /* 0x0002820000047ab9 */ /* 0x000fc80000000a00 */
[----:B----4-:R1:W2:Y:S01]  /*a770*/  @P0 LDG.E R7, desc[UR6][R2.64] ;  /* 0x0000000602070981 */ /* 0x0102a2000c1e1900 */
[----:B-----5:R-:W-:Y:S01]  /*a780*/  VIADD R9, R0, 0xffffffff ;  /* 0xffffffff00097836 */ /* 0x020fe20000000000 */
[----:B-1----:R-:W1:Y:S01]  /*a790*/  LDC.64 R2, c[0x0][0x418] ;  /* 0x00010600ff027b82 */ /* 0x002e620000000a00 */
[----:B--2---:R-:W-:Y:S01]  /*a7a0*/  SHF.R.S32.HI R8, RZ, 0x1f, R7 ;  /* 0x0000001fff087819 */ /* 0x004fe20000011407 */
[----:B------:R2:W-:Y:S04]  /*a7b0*/  @P0 STL [R1+0xc], R7 ;  /* 0x00000c0701000387 */ /* 0x0005e80000100800 */
[----:B------:R2:W-:Y:S04]  /*a7c0*/  STL [R1+0x2c], R9 ;  /* 0x00002c0901007387 */ /* 0x0005e80000100800 */
[----:B------:R2:W-:Y:S01]  /*a7d0*/  STL [R1+0x20], R8 ;  /* 0x0000200801007387 */ /* 0x0005e20000100800 */
[----:B-1----:R-:W-:Y:S01]  /*a7e0*/  LOP3.LUT P0, RZ, R2, UR4, RZ, 0xfc, !PT ;  /* 0x0000000402ff7c12 */ /* 0x002fe2000f80fcff */
[----:B------:R-:W-:-:S03]  /*a7f0*/  UMOV UR4, 0xffffffff ;  /* 0xffffffff00047882 */ /* 0x000fc60000000000 */
[----:B------:R-:W-:-:S04]  /*a800*/  LOP3.LUT P0, RZ, R3, UR5, RZ, 0xfc, P0 ;  /* 0x0000000503ff7c12 */ /* 0x000fc8000800fcff */
[----:B------:R-:W-:Y:S01]  /*a810*/  SEL R0, R7, RZ, !P0 ;  /* 0x000000ff07007207 */ /* 0x000fe20004000000 */
[----:B--2---:R-:W-:Y:S08]  /*a820*/  BRA.DIV UR4, `(.L_x_431) ;  /* 0x0000004e043c7947 */ /* 0x004ff0000b800000 */
[----:B------:R-:W1:Y:S02]  /*a830*/  S2R R4, SR_TID.X ;  /* 0x0000000000047919 */ /* 0x000e640000002100 */
[----:B-1----:R-:W-:-:S04]  /*a840*/  SHF.R.U32.HI R4, RZ, 0x5, R4 ;  /* 0x00000005ff047819 */ /* 0x002fc80000011604 */
[----:B------:R-:W-:-:S05]  /*a850*/  LOP3.LUT R4, R4, 0x3, RZ, 0xc0, !PT ;  /* 0x0000000304047812 */ /* 0x000fca00078ec0ff */
[----:B------:R1:W2:Y:S02]  /*a860*/  SHFL.IDX PT, R14, R4, RZ, 0x1f ;  /* 0x00001fff040e7589 */ /* 0x0002a400000e0000 */
.L_x_537:
[----:B-1----:R-:W3:Y:S01]  /*a870*/  LDL.LU R4, [R1+0x1c] ;  /* 0x00001c0001047983 */ /* 0x002ee20000300800 */
[----:B------:R-:W-:Y:S02]  /*a880*/  PLOP3.LUT P1, PT, PT, PT, PT, 0x8, 0x0 ;  /* 0x000000000000781c */ /* 0x000fe40003f2e170 */
[----:B--2---:R-:W-:Y:S01]  /*a890*/  ISETP.NE.AND P0, PT, R14, RZ, PT ;  /* 0x000000ff0e00720c */ /* 0x004fe20003f05270 */
[----:B------:R1:W-:Y:S01]  /*a8a0*/  STL [R1], R0 ;  /* 0x0000000001007387 */ /* 0x0003e20000100800 */
[----:B---3--:R-:W-:-:S09]  /*a8b0*/  LOP3.LUT R4, R4, 0xfffffffe, RZ, 0xc0, !PT ;  /* 0xfffffffe04047812 */ /* 0x008fd200078ec0ff */
[----:B------:R-:W-:-:S05]  /*a8c0*/  @P1 LOP3.LUT R4, R4, 0x1, RZ, 0xfc, !PT ;  /* 0x0000000104041812 */ /* 0x000fca00078efcff */
[----:B------:R1:W-:Y:S01]  /*a8d0*/  STL [R1+0x1c], R4 ;  /* 0x00001c0401007387 */ /* 0x0003e20000100800 */
[----:B------:R-:W-:Y:S05]  /*a8e0*/  @P0 BRA `(.L_x_432) ;  /* 0x0000000400540947 */ /* 0x000fea0003800000 */
[----:B------:R-:W-:-:S03]  /*a8f0*/  UMOV UR4, 0xffffffff ;  /* 0xffffffff00047882 */ /* 0x000fc60000000000 */
[----:B------:R-:W-:Y:S05]  /*a900*/  BRA.DIV UR4, `(.L_x_433) ;  /* 0x0000004e04387947 */ /* 0x000fea000b800000 */
[----:B------:R-:W-:-:S13]  /*a910*/  ELECT P6, URZ, PT ;  /* 0x00000000003f782f */ /* 0x000fda00038c0000 */
.L_x_540:
[----:B------:R-:W-:Y:S05]  /*a920*/  @!P6 BRA `(.L_x_432) ;  /* 0x000000040044e947 */ /* 0x000fea0003800000 */
[----:B------:R2:W-:Y:S01]  /*a930*/  STL [R1+0x14], R9 ;  /* 0x0000140901007387 */ /* 0x0005e20000100800 */
[----:B------:R-:W-:-:S04]  /*a940*/  ISETP.NE.U32.AND P0, PT, R2, RZ, PT ;  /* 0x000000ff0200720c */ /* 0x000fc80003f05070 */
[----:B------:R-:W-:-:S13]  /*a950*/  ISETP.NE.AND.EX P0, PT, R3, RZ, PT, P0 ;  /* 0x000000ff0300720c */ /* 0x000fda0003f05300 */
[----:B--2---:R-:W-:Y:S05]  /*a960*/  @!P0 BRA `(.L_x_434) ;  /* 0x0000000000548947 */ /* 0x004fea0003800000 */
[----:B------:R-:W2:Y:S01]  /*a970*/  LDC R6, c[0x0][0x43c] ;  /* 0x00010f00ff067b82 */ /* 0x000ea20000000800 */
[----:B-1----:R-:W-:Y:S01]  /*a980*/  IMAD.MOV.U32 R0, RZ, RZ, R9 ;  /* 0x000000ffff007224 */ /* 0x002fe200078e0009 */
[----:B------:R-:W-:Y:S01]  /*a990*/  ULDC.64 UR4, c[0x0][0x428] ;  /* 0x00010a0000047ab9 */ /* 0x000fe20000000a00 */
[----:B------:R-:W-:Y:S01]  /*a9a0*/  ULDC.64 UR6, c[0x0][0x208] ;  /* 0x0000820000067ab9 */ /* 0x000fe20000000a00 */
[----:B--2---:R-:W-:-:S13]  /*a9b0*/  ISETP.NE.AND P0, PT, R6, 0x1, PT ;  /* 0x000000010600780c */ /* 0x004fda0003f05270 */
        /* <DEDUP_REMOVED lines=14> */
[----:B------:R-:W2:Y:S04]  /*aaa0*/  LDG.E R0, desc[UR6][R2.64] ;  /* 0x0000000602007981 */ /* 0x000ea8000c1e1900 */
[----:B--2---:R2:W-:Y:S02]  /*aab0*/  STL [R1], R0 ;  /* 0x0000000001007387 */ /* 0x0045e40000100800 */
.L_x_434:
[----:B------:R-:W3:Y:S04]  /*aac0*/  LDL R7, [R1+0x4] ;  /* 0x0000040001077983 */ /* 0x000ee80000100800 */
[----:B-12---:R-:W3:Y:S04]  /*aad0*/  LDL R0, [R1+0x8] ;  /* 0x0000080001007983 */ /* 0x006ee80000100800 */
[----:B------:R-:W2:Y:S01]  /*aae0*/  LDL R2, [R1+0x10] ;  /* 0x0000100001027983 */ /* 0x000ea20000100800 */
[----:B---3--:R-:W-:Y:S01]  /*aaf0*/  IMAD R0, R0, 0x8, R7 ;  /* 0x0000000800007824 */ /* 0x008fe200078e0207 */
[----:B--2---:R-:W-:-:S04]  /*ab00*/  SHF.L.U32 R2, R2, 0x1f, RZ ;  /* 0x0000001f02027819 */ /* 0x004fc800000006ff */
[----:B------:R-:W1:Y:S02]  /*ab10*/  SYNCS.PHASECHK.TRANS64.TRYWAIT P0, [R0+URZ+0x34840], R2 ;  /* 0x03484002000075a7 */ /* 0x000e64000800017f */
[----:B-1----:R-:W-:Y:S05]  /*ab20*/  @!P0 BRA `(.L_x_435) ;  /* 0x0000004800d08947 */ /* 0x002fea0003800000 */
.L_x_541:
[----:B------:R-:W2:Y:S02]  /*ab30*/  S2R R3, SR_TID.X ;  /* 0x0000000000037919 */ /* 0x000ea40000002100 */
        /* <DEDUP_REMOVED lines=10> */
.L_x_436:
[----:B------:R-:W2:Y:S04]  /*abe0*/  LDL R7, [R1+0x4] ;  /* 0x0000040001077983 */ /* 0x000ea80000100800 */
[----:B------:R-:W2:Y:S04]  /*abf0*/  LDL R6, [R1+0x8] ;  /* 0x0000080001067983 */ /* 0x000ea80000100800 */
[----:B------:R-:W3:Y:S04]  /*ac00*/  LDL R5, [R1+0x14] ;  /* 0x0000140001057983 */ /* 0x000ee80000100800 */
[----:B------:R-:W4:Y:S04]  /*ac10*/  LDL R4, [R1+0x18] ;  /* 0x0000180001047983 */ /* 0x000f280000100800 */
[----:B------:R-:W5:Y:S04]  /*ac20*/  LDL R3, [R1] ;  /* 0x0000000001037983 */ /* 0x000f680000100800 */
[----:B-1----:R-:W5:Y:S01]  /*ac30*/  LDL.LU R2, [R1+0x1c] ;  /* 0x00001c0001027983 */ /* 0x002f620000300800 */
[----:B------:R-:W-:Y:S01]  /*ac40*/  R2UR UR9, R0 ;  /* 0x00000000000972ca */ /* 0x000fe200000e0000 */
[----:B------:R-:W-:Y:S01]  /*ac50*/  UIADD3 UR4, UP0, UR36, 0x370, URZ ;  /* 0x0000037024047890 */ /* 0x000fe2000ff1e03f */
[----:B------:R-:W-:Y:S01]  /*ac60*/  R2UR UR12, R18 ;  /* 0x00000000120c72ca */ /* 0x000fe200000e0000 */
[----:B------:R-:W-:Y:S01]  /*ac70*/  UMOV UR10, URZ ;  /* 0x0000003f000a7c82 */ /* 0x000fe20008000000 */
[----:B------:R-:W-:Y:S01]  /*ac80*/  PLOP3.LUT P0, PT, PT, PT, PT, 0x80, 0x0 ;  /* 0x000000000000781c */ /* 0x000fe20003f0f070 */
[----:B------:R-:W-:Y:S01]  /*ac90*/  UMOV UR6, 0x0 ;  /* 0x0000000000067882 */ /* 0x000fe20000000000 */
[----:B------:R-:W-:Y:S01]  /*aca0*/  UMOV UR7, 0x14f00000 ;  /* 0x14f0000000077882 */ /* 0x000fe20000000000 */
[----:B------:R-:W-:-:S06]  /*acb0*/  UMOV UR16, 0x40 ;  /* 0x0000004000107882 */ /* 0x000fcc0000000000 */
[----:B------:R-:W-:Y:S01]  /*acc0*/  UIADD3 UR9, UR9, 0x34830, URZ ;  /* 0x0003483009097890 */ /* 0x000fe2000fffe03f */
[----:B--2---:R-:W-:Y:S01]  /*acd0*/  IMAD R0, R6, 0xc000, R7 ;  /* 0x0000c00006007824 */ /* 0x004fe200078e0207 */
[----:B---3--:R-:W-:-:S04]  /*ace0*/  R2UR UR11, R5 ;  /* 0x00000000050b72ca */ /* 0x008fc800000e0000 */
[----:B------:R-:W-:Y:S02]  /*acf0*/  R2UR UR8, R0 ;  /* 0x00000000000872ca */ /* 0x000fe400000e0000 */
[----:B----4-:R-:W-:Y:S02]  /*ad00*/  R2UR UR5, R4 ;  /* 0x00000000040572ca */ /* 0x010fe400000e0000 */
[----:B-----5:R-:W-:Y:S02]  /*ad10*/  R2UR UR13, R3 ;  /* 0x00000000030d72ca */ /* 0x020fe400000e0000 */
[----:B------:R-:W-:-:S07]  /*ad20*/  LOP3.LUT R2, R2, 0xfffffffe, RZ, 0xc0, !PT ;  /* 0xfffffffe02027812 */ /* 0x000fce00078ec0ff */
[----:B------:R-:W-:Y:S01]  /*ad30*/  UIADD3 UR14, UR8, 0x1c400, URZ ;  /* 0x0001c400080e7890 */ /* 0x000fe2000fffe03f */
[----:B------:R-:W-:Y:S01]  /*ad40*/  @P0 LOP3.LUT R2, R2, 0x1, RZ, 0xfc, !PT ;  /* 0x0000000102020812 */ /* 0x000fe200078efcff */
[----:B------:R-:W-:Y:S02]  /*ad50*/  ULEA UR11, UR11, UR5, 0x7 ;  /* 0x000000050b0b7291 */ /* 0x000fe4000f8e383f */
[----:B------:R-:W-:Y:S02]  /*ad60*/  UIADD3.X UR5, URZ, UR37, URZ, UP0, !UPT ;  /* 0x000000253f057290 */ /* 0x000fe400087fe43f */
[----:B------:R-:W-:Y:S01]  /*ad70*/  UIADD3 UR15, UR8, 0x20400, URZ ;  /* 0x00020400080f7890 */ /* 0x000fe2000fffe03f */
[----:B------:R2:W-:Y:S01]  /*ad80*/  STL [R1+0x1c], R2 ;  /* 0x00001c0201007387 */ /* 0x0005e20000100800 */
[----:B------:R-:W-:-:S03]  /*ad90*/  UIADD3 UR17, UR8, 0x24400, URZ ;  /* 0x0002440008117890 */ /* 0x000fc6000fffe03f */
[----:B------:R-:W-:Y:S01]  /*ada0*/  UMOV UR8, UR14 ;  /* 0x0000000e00087c82 */ /* 0x000fe20008000000 */
[----:B------:R-:W-:Y:S01]  /*adb0*/  UMOV UR14, 0x80 ;  /* 0x00000080000e7882 */ /* 0x000fe20000000000 */
[----:B------:R1:W-:Y:S02]  /*adc0*/  UTMALDG.4D [UR8], [UR4], desc[UR6] ;  /* 0x00000608040075b4 */ /* 0x0003e40008019000 */
[----:B-1----:R-:W-:Y:S01]  /*add0*/  UMOV UR8, UR15 ;  /* 0x0000000f00087c82 */ /* 0x002fe20008000000 */
[----:B------:R-:W-:Y:S02]  /*ade0*/  UMOV UR10, UR16 ;  /* 0x00000010000a7c82 */ /* 0x000fe40008000000 */
[----:B------:R1:W-:Y:S02]  /*adf0*/  UTMALDG.4D [UR8], [UR4], desc[UR6] ;  /* 0x00000608040075b4 */ /* 0x0003e40008019000 */
[----:B-1----:R-:W-:Y:S01]  /*ae00*/  UMOV UR8, UR17 ;  /* 0x0000001100087c82 */ /* 0x002fe20008000000 */
[----:B------:R-:W-:-:S02]  /*ae10*/  UMOV UR10, UR14 ;  /* 0x0000000e000a7c82 */ /* 0x000fc40008000000 */
[----:B------:R2:W-:Y:S02]  /*ae20*/  UTMALDG.4D [UR8], [UR4], desc[UR6] ;  /* 0x00000608040075b4 */ /* 0x0005e40008019000 */
[----:B--2---:R-:W-:Y:S01]  /*ae30*/  NOP ;  /* 0x0000000000007918 */ /* 0x004fe20000000000 */
.L_x_432:
[----:B------:R-:W2:Y:S04]  /*ae40*/  LDL R2, [R1+0x4] ;  /* 0x0000040001027983 */ /* 0x000ea80000100800 */
[----:B------:R-:W3:Y:S04]  /*ae50*/  LDL.LU R3, [R1+0x34] ;  /* 0x0000340001037983 */ /* 0x000ee80000300800 */
[----:B------:R-:W4:Y:S04]  /*ae60*/  LDL.LU R5, [R1+0x28] ;  /* 0x0000280001057983 */ /* 0x000f280000300800 */
[----:B-1----:R-:W5:Y:S01]  /*ae70*/  LDL.LU R4, [R1+0x38] ;  /* 0x0000380001047983 */ /* 0x002f620000300800 */
[----:B------:R-:W-:Y:S05]  /*ae80*/  WARPSYNC.ALL ;  /* 0x0000000000007948 */ /* 0x000fea0003800000 */
[----:B------:R-:W-:Y:S01]  /*ae90*/  ULDC.64 UR4, c[0x0][0x298] ;  /* 0x0000a60000047ab9 */ /* 0x000fe20000000a00 */
[----:B------:R-:W-:Y:S01]  /*aea0*/  ULDC.64 UR6, c[0x0][0xa00] ;  /* 0x0002800000067ab9 */ /* 0x000fe20000000a00 */
[----:B------:R-:W-:Y:S01]  /*aeb0*/  BSSY B6, `(.L_x_437) ;  /* 0x0000024000067945 */ /* 0x000fe20003800000 */
[----:B------:R-:W-:Y:S01]  /*aec0*/  BAR.SYNC.DEFER_BLOCKING 0x8, 0x180 ;  /* 0x0206000000007b1d */ /* 0x000fe20000010000 */
[----:B------:R-:W-:-:S04]  /*aed0*/  ISETP.NE.U32.AND P0, PT, RZ, UR6, PT ;  /* 0x00000006ff007c0c */ /* 0x000fc8000bf05070 */
[----:B------:R-:W-:Y:S01]  /*aee0*/  ISETP.NE.AND.EX P0, PT, RZ, UR7, PT, P0 ;  /* 0x00000007ff007c0c */ /* 0x000fe2000bf05300 */
[----:B--2---:R-:W-:Y:S01]  /*aef0*/  VIADD R2, R2, 0x10400 ;  /* 0x0001040002027836 */ /* 0x004fe20000000000 */
[----:B---3--:R-:W-:-:S04]  /*af00*/  SHF.R.S32.HI R0, RZ, 0x1f, R3 ;  /* 0x0000001fff007819 */ /* 0x008fc80000011403 */
[----:B------:R-:W-:Y:S02]  /*af10*/  LOP3.LUT P1, RZ, R2, 0x3ff, RZ, 0xc0, !PT ;  /* 0x000003ff02ff7812 */ /* 0x000fe4000782c0ff */
[----:B----4-:R-:W-:Y:S01]  /*af20*/  SEL R5, R5, RZ, !P0 ;  /* 0x000000ff05057207 */ /* 0x010fe20004000000 */
[----:B------:R-:W-:Y:S01]  /*af30*/  IMAD R0, R0, UR4, RZ ;  /* 0x0000000400007c24 */ /* 0x000fe2000f8e02ff */
[----:B-----5:R-:W-:-:S03]  /*af40*/  SEL R4, R4, RZ, !P0 ;  /* 0x000000ff04047207 */ /* 0x020fc60004000000 */
[C---:B------:R-:W-:Y:S02]  /*af50*/  IMAD R0, R3.reuse, UR5, R0 ;  /* 0x0000000503007c24 */ /* 0x040fe4000f8e0200 */
[----:B------:R-:W-:-:S05]  /*af60*/  IMAD.WIDE.U32 R2, R3, UR4, RZ ;  /* 0x0000000403027c25 */ /* 0x000fca000f8e00ff */
[----:B------:R1:W-:Y:S04]  /*af70*/  STL.64 [R1+0x48], R2 ;  /* 0x0000480201007387 */ /* 0x0003e80000100a00 */
[----:B------:R2:W-:Y:S04]  /*af80*/  STL [R1+0x28], R5 ;  /* 0x0000280501007387 */ /* 0x0005e80000100800 */
[----:B------:R2:W-:Y:S01]  /*af90*/  STL [R1+0x54], R4 ;  /* 0x0000540401007387 */ /* 0x0005e20000100800 */
[----:B-1----:R-:W-:Y:S01]  /*afa0*/  IMAD.IADD R2, R3, 0x1, R0 ;  /* 0x0000000103027824 */ /* 0x002fe200078e0200 */
[----:B------:R-:W-:-:S05]  /*afb0*/  SHF.R.S32.HI R0, RZ, 0x1f, R18 ;  /* 0x0000001fff007819 */ /* 0x000fca0000011412 */
[----:B------:R2:W-:Y:S04]  /*afc0*/  STL [R1+0x38], R0 ;  /* 0x0000380001007387 */ /* 0x0005e80000100800 */
[----:B------:R2:W-:Y:S01]  /*afd0*/  STL [R1+0x34], R2 ;  /* 0x0000340201007387 */ /* 0x0005e20000100800 */
[----:B------:R-:W-:Y:S05]  /*afe0*/  @!P1 BRA `(.L_x_438) ;  /* 0x0000000000409947 */ /* 0x000fea0003800000 */
[----:B--2---:R-:W-:Y:S01]  /*aff0*/  MOV R2, 0x0 ;  /* 0x0000000000027802 */ /* 0x004fe20000000f00 */
        /* <DEDUP_REMOVED lines=11> */
[----:B0-----:R-:W-:Y:S02]  /*b0b0*/  IMAD.MOV.U32 R12, RZ, RZ, 0x1 ;  /* 0x00000001ff0c7424 */ /* 0x001fe400078e00ff */
[----:B------:R-:W-:-:S07]  /*b0c0*/  IMAD.MOV.U32 R13, RZ, RZ, RZ ;  /* 0x000000ffff0d7224 */ /* 0x000fce00078e00ff */
[----:B------:R-:W-:-:S07]  /*b0d0*/  LEPC R20, `(.L_x_438) ;  /* 0x000000001014794e */ /* 0x000fce0000000000 */
[----:B-1----:R-:W-:Y:S05]  /*b0e0*/  CALL.ABS.NOINC R2 ;  /* 0x0000000002007343 */ /* 0x002fea0003c00000 */
.L_x_438:
[----:B------:R-:W-:Y:S05]  /*b0f0*/  BSYNC B6 ;  /* 0x0000000000067941 */ /* 0x000fea0003800000 */
.L_x_437:
[----:B--2---:R-:W2:Y:S01]  /*b100*/  LDL.LU R4, [R1+0x34] ;  /* 0x0000340001047983 */ /* 0x004ea20000300800 */
[----:B------:R-:W1:Y:S01]  /*b110*/  LDC R7, c[0x0][0x448] ;  /* 0x00011200ff077b82 */ /* 0x000e620000000800 */
[----:B------:R-:W-:Y:S01]  /*b120*/  ULDC.64 UR4, c[0x0][0x2d8] ;  /* 0x0000b60000047ab9 */ /* 0x000fe20000000a00 */
[----:B------:R-:W-:Y:S01]  /*b130*/  IMAD.SHL.U32 R17, R17, 0x80, RZ ;  /* 0x0000008011117824 */ /* 0x000fe200078e00ff */
[----:B------:R-:W2:Y:S01]  /*b140*/  LDL.LU.64 R2, [R1+0x48] ;  /* 0x0000480001027983 */ /* 0x000ea20000300a00 */
[----:B------:R-:W-:-:S03]  /*b150*/  ULDC.64 UR6, c[0x0][0x280] ;  /* 0x0000a00000067ab9 */ /* 0x000fc60000000a00 */
[----:B------:R-:W3:Y:S04]  /*b160*/  LDL.LU R0, [R1+0x38] ;  /* 0x0000380001007983 */ /* 0x000ee80000300800 */
[----:B------:R-:W4:Y:S04]  /*b170*/  LDL.LU R6, [R1+0x54] ;  /* 0x0000540001067983 */ /* 0x000f280000300800 */
[----:B------:R-:W4:Y:S01]  /*b180*/  LDL.LU R5, [R1+0x28] ;  /* 0x0000280001057983 */ /* 0x000f220000300800 */
[----:B------:R-:W0:Y:S01]  /*b190*/  S2R R8, SR_TID.X ;  /* 0x0000000000087919 */ /* 0x000e220000002100 */
[----:B-1----:R-:W-:Y:S01]  /*b1a0*/  ISETP.NE.AND P0, PT, R7, 0x1, PT ;  /* 0x000000010700780c */ /* 0x002fe20003f05270 */
[----:B0-----:R-:W-:-:S05]  /*b1b0*/  IMAD.SHL.U32 R10, R8, 0x8, RZ ;  /* 0x00000008080a7824 */ /* 0x001fca00078e00ff */
[----:B------:R-:W-:-:S04]  /*b1c0*/  LOP3.LUT R10, R10, 0x38, RZ, 0xc0, !PT ;  /* 0x000000380a0a7812 */ /* 0x000fc800078ec0ff */
[C---:B------:R-:W-:Y:S02]  /*b1d0*/  LOP3.LUT R9, R10.reuse, 0x40, RZ, 0xfc, !PT ;  /* 0x000000400a097812 */ /* 0x040fe400078efcff */
[----:B------:R-:W-:Y:S01]  /*b1e0*/  LOP3.LUT R8, R10, 0x80, RZ, 0xfc, !PT ;  /* 0x000000800a087812 */ /* 0x000fe200078efcff */
[----:B--2---:R-:W-:Y:S02]  /*b1f0*/  IMAD.MOV.U32 R3, RZ, RZ, R4 ;  /* 0x000000ffff037224 */ /* 0x004fe400078e0004 */
[----:B------:R-:W0:Y:S01]  /*b200*/  S2R R4, SR_TID.X ;  /* 0x0000000000047919 */ /* 0x000e220000002100 */
[----:B---3--:R-:W-:Y:S02]  /*b210*/  IMAD R0, R0, UR4, RZ ;  /* 0x0000000400007c24 */ /* 0x008fe4000f8e02ff */
[----:B------:R-:W-:-:S04]  /*b220*/  IMAD.WIDE.U32 R2, R18, UR4, R2 ;  /* 0x0000000412027c25 */ /* 0x000fc8000f8e0002 */
[----:B------:R-:W-:Y:S01]  /*b230*/  IMAD R0, R18, UR5, R0 ;  /* 0x0000000512007c24 */ /* 0x000fe2000f8e0200 */
[----:B------:R-:W-:-:S03]  /*b240*/  ULDC.64 UR4, c[0x0][0x2e0] ;  /* 0x0000b80000047ab9 */ /* 0x000fc60000000a00 */
[----:B------:R-:W-:Y:S02]  /*b250*/  IMAD.IADD R3, R3, 0x1, R0 ;  /* 0x0000000103037824 */ /* 0x000fe400078e0200 */
[----:B----4-:R-:W-:Y:S02]  /*b260*/  IMAD R0, R6, UR4, RZ ;  /* 0x0000000406007c24 */ /* 0x010fe4000f8e02ff */
[C---:B------:R-:W-:Y:S01]  /*b270*/  IMAD.WIDE.U32 R2, R5.reuse, UR4, R2 ;  /* 0x0000000405027c25 */ /* 0x040fe2000f8e0002 */
[----:B------:R-:W1:Y:S03]  /*b280*/  @P0 LDC R6, c[0x0][0x450] ;  /* 0x00011400ff060b82 */ /* 0x000e660000000800 */
[----:B------:R-:W-:Y:S01]  /*b290*/  IMAD R0, R5, UR5, R0 ;  /* 0x0000000505007c24 */ /* 0x000fe2000f8e0200 */
[----:B------:R-:W-:-:S03]  /*b2a0*/  ULDC.64 UR4, c[0x0][0x2d0] ;  /* 0x0000b40000047ab9 */ /* 0x000fc60000000a00 */
[----:B------:R-:W-:Y:S01]  /*b2b0*/  IMAD.IADD R3, R3, 0x1, R0 ;  /* 0x0000000103037824 */ /* 0x000fe200078e0200 */
[C---:B0-----:R-:W-:Y:S01]  /*b2c0*/  LOP3.LUT R5, R4.reuse, 0x7f, RZ, 0xc0, !PT ;  /* 0x0000007f04057812 */ /* 0x041fe200078ec0ff */
[----:B------:R-:W-:-:S03]  /*b2d0*/  IMAD.SHL.U32 R4, R4, 0x10, RZ ;  /* 0x0000001004047824 */ /* 0x000fc600078e00ff */
[----:B------:R-:W-:-:S04]  /*b2e0*/  SHF.R.U32.HI R5, RZ, 0x3, R5 ;  /* 0x00000003ff057819 */ /* 0x000fc80000011605 */
[----:B------:R-:W-:Y:S02]  /*b2f0*/  LOP3.LUT R4, R5, 0x70, R4, 0xf8, !PT ;  /* 0x0000007005047812 */ /* 0x000fe400078ef804 */
[----:B------:R-:W0:Y:S02]  /*b300*/  @P0 LDC R5, c[0x0][0x44c] ;  /* 0x00011300ff050b82 */ /* 0x000e240000000800 */
[----:B------:R-:W-:-:S05]  /*b310*/  LOP3.LUT R0, R4, R17, RZ, 0xfc, !PT ;  /* 0x0000001104007212 */ /* 0x000fca00078efcff */
[----:B------:R-:W-:Y:S02]  /*b320*/  IMAD.MOV.U32 R4, RZ, RZ, R0 ;  /* 0x000000ffff047224 */ /* 0x000fe400078e0000 */
[----:B0-----:R-:W-:-:S05]  /*b330*/  @P0 IMAD.HI.U32 R5, R0, R5, RZ ;  /* 0x0000000500050227 */ /* 0x001fca00078e00ff */
[----:B-1----:R-:W-:-:S05]  /*b340*/  @P0 SHF.R.U32.HI R4, RZ, R6, R5 ;  /* 0x00000006ff040219 */ /* 0x002fca0000011605 */
[----:B------:R-:W-:Y:S02]  /*b350*/  IMAD.MOV R5, RZ, RZ, -R4 ;  /* 0x000000ffff057224 */ /* 0x000fe400078e0a04 */
[----:B------:R-:W-:-:S04]  /*b360*/  IMAD.WIDE.U32 R2, R4, UR4, R2 ;  /* 0x0000000404027c25 */ /* 0x000fc8000f8e0002 */
[----:B------:R-:W-:Y:S01]  /*b370*/  IMAD R0, R7, R5, R0 ;  /* 0x0000000507007224 */ /* 0x000fe200078e0200 */
[----:B------:R-:W-:-:S05]  /*b380*/  SHF.R.S32.HI R5, RZ, 0x1f, R4 ;  /* 0x0000001fff057819 */ /* 0x000fca0000011404 */
[----:B------:R-:W-:-:S04]  /*b390*/  IMAD R5, R5, UR4, RZ ;  /* 0x0000000405057c24 */ /* 0x000fc8000f8e02ff */
[----:B------:R-:W-:Y:S01]  /*b3a0*/  IMAD R4, R4, UR5, R5 ;  /* 0x0000000504047c24 */ /* 0x000fe2000f8e0205 */
[----:B------:R-:W-:-:S03]  /*b3b0*/  ULDC.64 UR4, c[0x0][0x2c8] ;  /* 0x0000b20000047ab9 */ /* 0x000fc60000000a00 */
[----:B------:R-:W-:Y:S01]  /*b3c0*/  IMAD.IADD R3, R3, 0x1, R4 ;  /* 0x0000000103037824 */ /* 0x000fe200078e0204 */
[----:B------:R-:W-:Y:S01]  /*b3d0*/  SHF.R.S32.HI R4, RZ, 0x1f, R0 ;  /* 0x0000001fff047819 */ /* 0x000fe20000011400 */
[----:B------:R-:W-:-:S04]  /*b3e0*/  IMAD.WIDE.U32 R2, R0, UR4, R2 ;  /* 0x0000000400027c25 */ /* 0x000fc8000f8e0002 */
[----:B------:R-:W-:Y:S01]  /*b3f0*/  IMAD R4, R4, UR4, RZ ;  /* 0x0000000404047c24 */ /* 0x000fe2000f8e02ff */
[----:B------:R-:W-:Y:S02]  /*b400*/  ULDC UR4, c[0x0][0x2b8] ;  /* 0x0000ae0000047ab9 */ /* 0x000fe40000000800 */
[----:B------:R-:W-:Y:S01]  /*b410*/  ISETP.GE.AND P2, PT, R10, UR4, PT ;  /* 0x000000040a007c0c */ /* 0x000fe2000bf46270 */
[----:B------:R-:W-:Y:S01]  /*b420*/  IMAD R0, R0, UR5, R4 ;  /* 0x0000000500007c24 */ /* 0x000fe2000f8e0204 */
[----:B------:R0:W5:Y:S01]  /*b430*/  LDL R10, [R1+0x24] ;  /* 0x00002400010a7983 */ /* 0x0001620000100800 */
[----:B------:R-:W-:Y:S02]  /*b440*/  LEA R4, P3, R2, UR6, 0x1 ;  /* 0x0000000602047c11 */ /* 0x000fe4000f8608ff */
[----:B------:R-:W-:Y:S01]  /*b450*/  IMAD.IADD R0, R3, 0x1, R0 ;  /* 0x0000000103007824 */ /* 0x000fe200078e0200 */
[----:B------:R-:W-:Y:S02]  /*b460*/  ISETP.GE.AND P1, PT, R9, UR4, PT ;  /* 0x0000000409007c0c */ /* 0x000fe4000bf26270 */
[----:B------:R-:W-:Y:S01]  /*b470*/  ISETP.GE.AND P0, PT, R8, UR4, PT ;  /* 0x0000000408007c0c */ /* 0x000fe2000bf06270 */
[----:B------:R-:W-:Y:S01]  /*b480*/  UMOV UR4, 0xffffffff ;  /* 0xffffffff00047882 */ /* 0x000fe20000000000 */
[----:B------:R-:W-:-:S02]  /*b490*/  LEA.HI.X R0, R2, UR7, R0, 0x1, P3 ;  /* 0x0000000702007c11 */ /* 0x000fc400098f0c00 */
[----:B0-----:R-:W-:Y:S09]  /*b4a0*/  BRA.DIV UR4, `(.L_x_439) ;  /* 0x0000004204847947 */ /* 0x001ff2000b800000 */
[----:B------:R-:W0:Y:S02]  /*b4b0*/  S2R R5, SR_TID.X ;  /* 0x0000000000057919 */ /* 0x000e240000002100 */
[----:B0-----:R-:W-:-:S04]  /*b4c0*/  LOP3.LUT R5, R5, 0x7f, RZ, 0xc0, !PT ;  /* 0x0000007f05057812 */ /* 0x001fc800078ec0ff */
[----:B------:R-:W-:Y:S02]  /*b4d0*/  SHF.R.U32.HI R6, RZ, 0x3, R5 ;  /* 0x00000003ff067819 */ /* 0x000fe40000011605 */
[----:B------:R-:W2:Y:S01]  /*b4e0*/  LDL.LU R5, [R1+0x40] ;  /* 0x0000400001057983 */ /* 0x000ea20000300800 */
[----:B------:R-:W-:Y:S02]  /*b4f0*/  ULDC.64 UR4, c[0x0][0x208] ;  /* 0x0000820000047ab9 */ /* 0x000fe40000000a00 */
[----:B------:R-:W-:Y:S01]  /*b500*/  IMAD.IADD R2, R6, 0x1, R17 ;  /* 0x0000000106027824 */ /* 0x000fe200078e0211 */
[----:B------:R-:W-:Y:S01]  /*b510*/  SHFL.IDX PT, R9, R0, 0x1, 0x181f ;  /* 0x00381f0000097f89 */ /* 0x000fe200000e0000 */
[----:B------:R-:W0:Y:S02]  /*b520*/  S2R R6, SR_TID.X ;  /* 0x0000000000067919 */ /* 0x000e240000002100 */
[----:B0-----:R-:W-:Y:S02]  /*b530*/  IMAD.SHL.U32 R11, R6, 0x8, RZ ;  /* 0x00000008060b7824 */ /* 0x001fe400078e00ff */
[----:B------:R-:W-:Y:S03]  /*b540*/  SHFL.IDX PT, R6, R0, RZ, 0x181f ;  /* 0x00181fff00067589 */ /* 0x000fe600000e0000 */
[----:B------:R-:W-:Y:S01]  /*b550*/  LOP3.LUT R11, R11, 0x38, RZ, 0xc0, !PT ;  /* 0x000000380b0b7812 */ /* 0x000fe200078ec0ff */
[----:B--2---:R-:W-:-:S02]  /*b560*/  IMAD R3, R5, R7, RZ ;  /* 0x0000000705037224 */ /* 0x004fc400078e02ff */
[----:B------:R-:W0:Y:S01]  /*b570*/  SHFL.IDX PT, R7, R4, RZ, 0x181f ;  /* 0x00181fff04077589 */ /* 0x000e2200000e0000 */
[C---:B------:R-:W-:Y:S02]  /*b580*/  VIADD R5, R2.reuse, 0x10 ;  /* 0x0000001002057836 */ /* 0x040fe40000000000 */
[----:B------:R-:W-:-:S03]  /*b590*/  ISETP.GE.AND P4, PT, R2, R3, PT ;  /* 0x000000030200720c */ /* 0x000fc60003f86270 */
[----:B------:R-:W-:Y:S02]  /*b5a0*/  ISETP.GE.AND P3, PT, R5, R3, PT ;  /* 0x000000030500720c */ /* 0x000fe40003f66270 */
[----:B------:R-:W1:Y:S08]  /*b5b0*/  SHFL.IDX PT, R5, R4, 0x1, 0x181f ;  /* 0x00381f0004057f89 */ /* 0x000e7000000e0000 */
[----:B0-----:R-:W-:-:S05]  /*b5c0*/  @!P4 LEA R7, P5, R11, R7, 0x1 ;  /* 0x000000070b07c211 */ /* 0x001fca00078a08ff */
[----:B------:R-:W-:Y:S01]  /*b5d0*/  @!P4 IMAD.X R6, RZ, RZ, R6, P5 ;  /* 0x000000ffff06c224 */ /* 0x000fe200028e0606 */
[----:B-1----:R-:W-:-:S04]  /*b5e0*/  @!P3 LEA R8, P5, R11, R5, 0x1 ;  /* 0x000000050b08b211 */ /* 0x002fc800078a08ff */
[----:B------:R-:W-:Y:S01]  /*b5f0*/  @!P4 LOP3.LUT R7, R7, R6, RZ, 0x3c, !PT ;  /* 0x000000060707c212 */ /* 0x000fe200078e3cff */
[----:B------:R-:W-:-:S03]  /*b600*/  @!P3 IMAD.X R5, RZ, RZ, R9, P5 ;  /* 0x000000ffff05b224 */ /* 0x000fc600028e0609 */
[----:B------:R-:W-:-:S04]  /*b610*/  @!P4 LOP3.LUT R6, R7, R6, RZ, 0x3c, !PT ;  /* 0x000000060706c212 */ /* 0x000fc800078e3cff */
[----:B------:R-:W-:-:S05]  /*b620*/  @!P4 LOP3.LUT R7, R7, R6, RZ, 0x3c, !PT ;  /* 0x000000060707c212 */ /* 0x000fca00078e3cff */
[----:B-----5:R-:W-:Y:S04]  /*b630*/  @!P4 LDGSTS.E.BYPASS.LTC128B.128 [R10+0x10400], desc[UR4][R6.64], !P2 ;  /* 0x10400000060acfae */ /* 0x020fe8000d101d44 */
[----:B------:R-:W-:Y:S04]  /*b640*/  @!P4 LDGSTS.E.BYPASS.LTC128B.128 [R10+0x14400], desc[UR4][R6.64+0x80], !P1 ;  /* 0x14400080060acfae */ /* 0x000fe8000c901d44 */
[----:B------:R0:W-:Y:S02]  /*b650*/  @!P4 LDGSTS.E.BYPASS.LTC128B.128 [R10+0x18400], desc[UR4][R6.64+0x100], !P0 ;  /* 0x18400100060acfae */ /* 0x0001e4000c101d44 */
[----:B0-----:R-:W-:-:S02]  /*b660*/  @!P3 IMAD.MOV.U32 R6, RZ, RZ, R8 ;  /* 0x000000ffff06b224 */ /* 0x001fc400078e0008 */
[----:B------:R-:W-:Y:S01]  /*b670*/  @!P3 IMAD.MOV.U32 R7, RZ, RZ, R5 ;  /* 0x000000ffff07b224 */ /* 0x000fe200078e0005 */
[----:B------:R-:W-:Y:S01]  /*b680*/  SHFL.IDX PT, R8, R0, 0x2, 0x181f ;  /* 0x00581f0000087f89 */ /* 0x000fe200000e0000 */
[----:B------:R-:W-:-:S03]  /*b690*/  VIADD R5, R2, 0x20 ;  /* 0x0000002002057836 */ /* 0x000fc60000000000 */
[----:B------:R-:W-:Y:S04]  /*b6a0*/  @!P3 LDGSTS.E.BYPASS.LTC128B.128 [R10+0x10c00], desc[UR4][R6.64], !P2 ;  /* 0x10c00000060abfae */ /* 0x000fe8000d101d44 */
[----:B------:R-:W-:Y:S04]  /*b6b0*/  @!P3 LDGSTS.E.BYPASS.LTC128B.128 [R10+0x14c00], desc[UR4][R6.64+0x80], !P1 ;  /* 0x14c00080060abfae */ /* 0x000fe8000c901d44 */
[----:B------:R0:W-:Y:S01]  /*b6c0*/  @!P3 LDGSTS.E.BYPASS.LTC128B.128 [R10+0x18c00], desc[UR4][R6.64+0x100], !P0 ;  /* 0x18c00100060abfae */ /* 0x0001e2000c101d44 */
[----:B------:R-:W-:-:S03]  /*b6d0*/  ISETP.GE.AND P3, PT, R5, R3, PT ;  /* 0x000000030500720c */ /* 0x000fc60003f66270 */
[----:B------:R-:W1:Y:S10]  /*b6e0*/  SHFL.IDX PT, R5, R4, 0x2, 0x181f ;  /* 0x00581f0004057f89 */ /* 0x000e7400000e0000 */
[----:B-1----:R-:W-:-:S05]  /*b6f0*/  @!P3 LEA R5, P4, R11, R5, 0x1 ;  /* 0x000000050b05b211 */ /* 0x002fca00078808ff */
[----:B0-----:R-:W-:-:S04]  /*b700*/  @!P3 IMAD.X R6, RZ, RZ, R8, P4 ;  /* 0x000000ffff06b224 */ /* 0x001fc800020e0608 */
[----:B------:R-:W-:Y:S02]  /*b710*/  @!P3 IMAD.MOV.U32 R7, RZ, RZ, R6 ;  /* 0x000000ffff07b224 */ /* 0x000fe400078e0006 */
[----:B------:R-:W-:Y:S02]  /*b720*/  @!P3 IMAD.MOV.U32 R6, RZ, RZ, R5 ;  /* 0x000000ffff06b224 */ /* 0x000fe400078e0005 */
[----:B------:R-:W-:-:S03]  /*b730*/  VIADD R5, R2, 0x30 ;  /* 0x0000003002057836 */ /* 0x000fc60000000000 */
[----:B------:R-:W-:Y:S04]  /*b740*/  @!P3 LDGSTS.E.BYPASS.LTC128B.128 [R10+0x11400], desc[UR4][R6.64], !P2 ;  /* 0x11400000060abfae */ /* 0x000fe8000d101d44 */
[----:B------:R-:W-:Y:S04]  /*b750*/  @!P3 LDGSTS.E.BYPASS.LTC128B.128 [R10+0x15400], desc[UR4][R6.64+0x80], !P1 ;  /* 0x15400080060abfae */ /* 0x000fe8000c901d44 */
[----:B------:R0:W-:Y:S01]  /*b760*/  @!P3 LDGSTS.E.BYPASS.LTC128B.128 [R10+0x19400], desc[UR4][R6.64+0x100], !P0 ;  /* 0x19400100060abfae */ /* 0x0001e2000c101d44 */
[----:B------:R-:W-:-:S03]  /*b770*/  ISETP.GE.AND P3, PT, R5, R3, PT ;  /* 0x000000030500720c */ /* 0x000fc60003f66270 */
[----:B------:R-:W1:Y:S04]  /*b780*/  SHFL.IDX PT, R5, R4, 0x3, 0x181f ;  /* 0x00781f0004057f89 */ /* 0x000e6800000e0000 */
[----:B0-----:R-:W0:Y:S06]  /*b790*/  SHFL.IDX PT, R6, R0, 0x3, 0x181f ;  /* 0x00781f0000067f89 */ /* 0x001e2c00000e0000 */
        /* <DEDUP_REMOVED lines=27> */
[----:B------:R-:W-:Y:S02]  /*b950*/  @!P3 LDGSTS.E.BYPASS.LTC128B.128 [R10+0x12c00], desc[UR4][R6.64], !P2 ;  /* 0x12c00000060abfae */ /* 0x000fe4000d101d44 */
[----:B------:R-:W-:Y:S02]  /*b960*/  ISETP.GE.AND P4, PT, R5, R3, PT ;  /* 0x000000030500720c */ /* 0x000fe40003f86270 */
[----:B------:R-:W0:Y:S04]  /*b970*/  SHFL.IDX PT, R5, R4, 0x6, 0x181f ;  /* 0x00d81f0004057f89 */ /* 0x000e2800000e0000 */
[----:B------:R-:W-:Y:S04]  /*b980*/  @!P3 LDGSTS.E.BYPASS.LTC128B.128 [R10+0x16c00], desc[UR4][R6.64+0x80], !P1 ;  /* 0x16c00080060abfae */ /* 0x000fe8000c901d44 */
[----:B------:R1:W-:Y:S04]  /*b990*/  @!P3 LDGSTS.E.BYPASS.LTC128B.128 [R10+0x1ac00], desc[UR4][R6.64+0x100], !P0 ;  /* 0x1ac00100060abfae */ /* 0x0003e8000c101d44 */
[----:B------:R-:W-:Y:S04]  /*b9a0*/  SHFL.IDX PT, R4, R4, 0x7, 0x181f ;  /* 0x00f81f0004047f89 */ /* 0x000fe800000e0000 */
[----:B-1----:R-:W1:Y:S01]  /*b9b0*/  SHFL.IDX PT, R6, R0, 0x6, 0x181f ;  /* 0x00d81f0000067f89 */ /* 0x002e6200000e0000 */
[----:B0-----:R-:W-:-:S03]  /*b9c0*/  @!P4 LEA R5, P3, R11, R5, 0x1 ;  /* 0x000000050b05c211 */ /* 0x001fc600078608ff */
[----:B------:R-:W0:Y:S02]  /*b9d0*/  SHFL.IDX PT, R0, R0, 0x7, 0x181f ;  /* 0x00f81f0000007f89 */ /* 0x000e2400000e0000 */
[----:B-1----:R-:W-:-:S04]  /*b9e0*/  @!P4 IMAD.X R6, RZ, RZ, R6, P3 ;  /* 0x000000ffff06c224 */ /* 0x002fc800018e0606 */
[----:B------:R-:W-:Y:S02]  /*b9f0*/  @!P4 IMAD.MOV.U32 R7, RZ, RZ, R6 ;  /* 0x000000ffff07c224 */ /* 0x000fe400078e0006 */
[----:B------:R-:W-:-:S05]  /*ba00*/  @!P4 IMAD.MOV.U32 R6, RZ, RZ, R5 ;  /* 0x000000ffff06c224 */ /* 0x000fca00078e0005 */
[----:B------:R1:W-:Y:S04]  /*ba10*/  @!P4 LDGSTS.E.BYPASS.LTC128B.128 [R10+0x13400], desc[UR4][R6.64], !P2 ;  /* 0x13400000060acfae */ /* 0x0003e8000d101d44 */
[----:B------:R1:W-:Y:S04]  /*ba20*/  @!P4 LDGSTS.E.BYPASS.LTC128B.128 [R10+0x17400], desc[UR4][R6.64+0x80], !P1 ;  /* 0x17400080060acfae */ /* 0x0003e8000c901d44 */
[----:B0-----:R1:W-:Y:S02]  /*ba30*/  @!P4 LDGSTS.E.BYPASS.LTC128B.128 [R10+0x1b400], desc[UR4][R6.64+0x100], !P0 ;  /* 0x1b400100060acfae */ /* 0x0013e4000c101d44 */
.L_x_558:
[----:B------:R-:W-:Y:S01]  /*ba40*/  VIADD R2, R2, 0x70 ;  /* 0x0000007002027836 */ /* 0x000fe20000000000 */
[----:B------:R-:W-:Y:S04]  /*ba50*/  BSSY B0, `(.L_x_440) ;  /* 0x000000f000007945 */ /* 0x000fe80003800000 */
[----:B------:R-:W-:-:S13]  /*ba60*/  ISETP.GE.AND P3, PT, R2, R3, PT ;  /* 0x000000030200720c */ /* 0x000fda0003f66270 */
[----:B------:R-:W-:Y:S05]  /*ba70*/  @P3 BRA `(.L_x_441) ;  /* 0x0000000000303947 */ /* 0x000fea0003800000 */
[----:B------:R-:W0:Y:S01]  /*ba80*/  S2R R5, SR_TID.X ;  /* 0x0000000000057919 */ /* 0x000e220000002100 */
[----:B------:R-:W-:Y:S01]  /*ba90*/  ULDC.64 UR4, c[0x0][0x208] ;  /* 0x0000820000047ab9 */ /* 0x000fe20000000a00 */
[----:B0-----:R-:W-:-:S05]  /*baa0*/  IMAD.SHL.U32 R5, R5, 0x8, RZ ;  /* 0x0000000805057824 */ /* 0x001fca00078e00ff */
        /* <DEDUP_REMOVED lines=9> */
.L_x_441:
[----:B------:R-:W-:Y:S05]  /*bb40*/  BSYNC B0 ;  /* 0x0000000000007941 */ /* 0x000fea0003800000 */
.L_x_440:
[----:B01----:R-:W2:Y:S01]  /*bb50*/  LDL R10, [R1+0x4] ;  /* 0x00000400010a7983 */ /* 0x003ea20000100800 */
[----:B------:R-:W-:Y:S01]  /*bb60*/  PLOP3.LUT P0, PT, PT, PT, PT, 0x80, 0x0 ;  /* 0x000000000000781c */ /* 0x000fe20003f0f070 */
[----:B------:R-:W-:Y:S01]  /*bb70*/  NOP ;  /* 0x0000000000007918 */ /* 0x000fe20000000000 */
[----:B--2---:R-:W-:-:S11]  /*bb80*/  VIADD R6, R10, 0x34800 ;  /* 0x000348000a067836 */ /* 0x004fd60000000000 */
.L_x_442:
[----:B------:R-:W2:Y:S01]  /*bb90*/  LDL R2, [R1+0x4] ;  /* 0x0000040001027983 */ /* 0x000ea20000100800 */
[----:B------:R-:W-:Y:S02]  /*bba0*/  PLOP3.LUT P1, PT, P1, P0, PT, 0xa2, 0x0 ;  /* 0x000000000000781c */ /* 0x000fe40000f21472 */
[----:B--2---:R-:W-:-:S08]  /*bbb0*/  @P0 R2UR P1, UR4, R2 ;  /* 0x00000000020402ca */ /* 0x004fd00000020000 */
[----:B------:R-:W-:-:S05]  /*bbc0*/  @P0 PLOP3.LUT P0, PT, P1, PT, PT, 0x80, 0x0 ;  /* 0x000000000000081c */ /* 0x000fca0000f0f070 */
[----:B------:R-:W-:Y:S01]  /*bbd0*/  @!P1 SYNCS.ARRIVE.TRANS64.RED.A0T1 RZ, [UR4+0x34800], RZ ;  /* 0x034800ffffff99a7 */ /* 0x000fe20008200404 */
[----:B------:R-:W-:Y:S07]  /*bbe0*/  @!P1 ARRIVES.LDGSTSBAR.64.TRANSCNT [UR4+0x34800] ;  /* 0x03480000ff0099b0 */ /* 0x000fee0008000a84 */
[----:B------:R-:W-:Y:S05]  /*bbf0*/  @P0 BRA.U.ANY `(.L_x_442) ;  /* 0xfffffffd00e40947 */ /* 0x000fea000393ffff */
[----:B------:R-:W2:Y:S02]  /*bc00*/  LDL.LU R3, [R1+0x50] ;  /* 0x0000500001037983 */ /* 0x000ea40000300800 */
[----:B--2---:R-:W-:-:S05]  /*bc10*/  VIADD R3, R3, 0x1 ;  /* 0x0000000103037836 */ /* 0x004fca0000000000 */
[----:B------:R0:W-:Y:S01]  /*bc20*/  STL [R1+0x50], R3 ;  /* 0x0000500301007387 */ /* 0x0001e20000100800 */
[----:B------:R-:W-:-:S04]  /*bc30*/  LEA.HI R0, R3, R3, RZ, 0x1 ;  /* 0x0000000303007211 */ /* 0x000fc800078f08ff */
[----:B------:R-:W-:-:S05]  /*bc40*/  LOP3.LUT R0, R0, 0xfffffffe, RZ, 0xc0, !PT ;  /* 0xfffffffe00007812 */ /* 0x000fca00078ec0ff */
[----:B------:R-:W-:-:S05]  /*bc50*/  IMAD.IADD R0, R3, 0x1, -R0 ;  /* 0x0000000103007824 */ /* 0x000fca00078e0a00 */
[----:B------:R-:W-:Y:S01]  /*bc60*/  SHF.L.U32 R0, R0, 0x1f, RZ ;  /* 0x0000001f00007819 */ /* 0x000fe200000006ff */
[----:B------:R-:W-:Y:S01]  /*bc70*/  NOP ;  /* 0x0000000000007918 */ /* 0x000fe20000000000 */
[----:B------:R0:W-:Y:S01]  /*bc80*/  SYNCS.ARRIVE.TRANS64.A1T0 RZ, [R2+URZ+0x34800], RZ ;  /* 0x034800ff02ff79a7 */ /* 0x0001e2000810003f */
[----:B------:R-:W-:Y:S01]  /*bc90*/  BSSY B0, `(.L_x_443) ;  /* 0x0000003000007945 */ /* 0x000fe20003800000 */
[----:B------:R-:W1:Y:S03]  /*bca0*/  SYNCS.PHASECHK.TRANS64.TRYWAIT P0, [R2+URZ+0x34820], R0 ;  /* 0x03482000020075a7 */ /* 0x000e66000800017f */
[----:B01----:R-:W-:Y:S05]  /*bcb0*/  @!P0 BRA `(.L_x_444) ;  /* 0x00000044007c8947 */ /* 0x003fea0003800000 */
.L_x_559:
[----:B------:R-:W-:Y:S05]  /*bcc0*/  BSYNC B0 ;  /* 0x0000000000007941 */ /* 0x000fea0003800000 */
.L_x_443:
[----:B0-----:R-:W2:Y:S01]  /*bcd0*/  LDL.LU R2, [R1+0x3c] ;  /* 0x00003c0001027983 */ /* 0x001ea20000300800 */
[----:B------:R-:W-:Y:S01]  /*bce0*/  BSSY B0, `(.L_x_445) ;  /* 0x0000226000007945 */ /* 0x000fe20003800000 */
[----:B--2---:R-:W-:-:S13]  /*bcf0*/  ISETP.GE.AND P0, PT, R2, 0x81, PT ;  /* 0x000000810200780c */ /* 0x004fda0003f06270 */
[----:B------:R-:W-:Y:S05]  /*bd00*/  @!P0 BRA `(.L_x_446) ;  /* 0x00000020008c8947 */ /* 0x000fea0003800000 */
[----:B------:R-:W2:Y:S01]  /*bd10*/  LDL R2, [R1+0x30] ;  /* 0x0000300001027983 */ /* 0x000ea20000100800 */
[----:B------:R-:W-:Y:S01]  /*bd20*/  IMAD.MOV.U32 R0, RZ, RZ, 0x1 ;  /* 0x00000001ff007424 */ /* 0x000fe200078e00ff */
[----:B------:R-:W-:Y:S01]  /*bd30*/  BSSY B2, `(.L_x_447) ;  /* 0x00000bc000027945 */ /* 0x000fe20003800000 */
[----:B--2---:R-:W-:-:S05]  /*bd40*/  IMAD.MOV R9, RZ, RZ, -R2 ;  /* 0x000000ffff097224 */ /* 0x004fca00078e0a02 */
[----:B------:R-:W-:-:S05]  /*bd50*/  VIADDMNMX R9, R9, R0, 0xffffffff, !PT ;  /* 0xffffffff09097446 */ /* 0x000fca0007800100 */
[----:B------:R-:W-:-:S05]  /*bd60*/  IMAD.IADD R0, R2, 0x1, R9 ;  /* 0x0000000102007824 */ /* 0x000fca00078e0209 */
[----:B------:R-:W-:-:S04]  /*bd70*/  LOP3.LUT R0, R0, 0x1, RZ, 0xc0, !PT ;  /* 0x0000000100007812 */ /* 0x000fc800078ec0ff */
[----:B------:R-:W-:Y:S01]  /*bd80*/  ISETP.NE.U32.AND P0, PT, R0, 0x1, PT ;  /* 0x000000010000780c */ /* 0x000fe20003f05070 */
[----:B------:R-:W-:-:S12]  /*bd90*/  VIADD R0, R2, 0xfffffffe ;  /* 0xfffffffe02007836 */ /* 0x000fd80000000000 */
[----:B------:R-:W-:Y:S05]  /*bda0*/  @P0 BRA `(.L_x_448) ;  /* 0x0000000800d00947 */ /* 0x000fea0003800000 */
[----:B------:R-:W2:Y:S04]  /*bdb0*/  LDL R4, [R1+0x1c] ;  /* 0x00001c0001047983 */ /* 0x000ea80000100800 */
[----:B------:R-:W3:Y:S04]  /*bdc0*/  LDL R3, [R1+0x8] ;  /* 0x0000080001037983 */ /* 0x000ee80000100800 */
[----:B------:R-:W4:Y:S01]  /*bdd0*/  LDL R2, [R1+0x10] ;  /* 0x0000100001027983 */ /* 0x000f220000100800 */
[----:B------:R-:W-:Y:S01]  /*bde0*/  BSSY B1, `(.L_x_449) ;  /* 0x00000ac000017945 */ /* 0x000fe20003800000 */
[----:B--2---:R-:W-:Y:S01]  /*bdf0*/  LOP3.LUT P1, RZ, R4, 0x1, RZ, 0xc0, !PT ;  /* 0x0000000104ff7812 */ /* 0x004fe2000782c0ff */
[----:B---3--:R-:W-:-:S05]  /*be00*/  VIADD R8, R3, 0x1 ;  /* 0x0000000103087836 */ /* 0x008fca0000000000 */
[----:B------:R-:W-:-:S04]  /*be10*/  ISETP.NE.AND P0, PT, R8, 0x2, PT ;  /* 0x000000020800780c */ /* 0x000fc80003f05270 */
[----:B------:R-:W-:Y:S02]  /*be20*/  SEL R10, RZ, 0x1, P0 ;  /* 0x00000001ff0a7807 */ /* 0x000fe40000000000 */
[----:B------:R-:W-:Y:S02]  /*be30*/  SEL R8, R8, RZ, P0 ;  /* 0x000000ff08087207 */ /* 0x000fe40000000000 */
[----:B----4-:R-:W-:Y:S01]  /*be40*/  LOP3.LUT R10, R2, R10, RZ, 0x3c, !PT ;  /* 0x0000000a020a7212 */ /* 0x010fe200078e3cff */
[----:B------:R-:W-:Y:S06]  /*be50*/  @!P1 BRA `(.L_x_450) ;  /* 0x0000000800909947 */ /* 0x000fec0003800000 */
[----:B------:R0:W5:Y:S01]  /*be60*/  LDL R4, [R1] ;  /* 0x0000000001047983 */ /* 0x0001620000100800 */
[----:B------:R-:W-:Y:S02]  /*be70*/  ULDC.64 UR4, c[0x0][0x418] ;  /* 0x0001060000047ab9 */ /* 0x000fe40000000a00 */
[----:B------:R-:W-:-:S04]  /*be80*/  ISETP.NE.U32.AND P0, PT, RZ, UR4, PT ;  /* 0x00000004ff007c0c */ /* 0x000fc8000bf05070 */
[----:B------:R-:W-:-:S13]  /*be90*/  ISETP.NE.AND.EX P0, PT, RZ, UR5, PT, P0 ;  /* 0x00000005ff007c0c */ /* 0x000fda000bf05300 */
[----:B0-----:R-:W-:Y:S05]  /*bea0*/  @!P0 BRA `(.L_x_451) ;  /* 0x0000000000508947 */ /* 0x001fea0003800000 */
[----:B------:R-:W2:Y:S01]  /*beb0*/  LDL R11, [R1+0x20] ;  /* 0x00002000010b7983 */ /* 0x000ea20000100800 */
[----:B------:R-:W0:Y:S01]  /*bec0*/  LDC R5, c[0x0][0x43c] ;  /* 0x00010f00ff057b82 */ /* 0x000e220000000800 */
[----:B------:R-:W-:Y:S02]  /*bed0*/  ULDC.64 UR6, c[0x0][0x428] ;  /* 0x00010a0000067ab9 */ /* 0x000fe40000000a00 */
[----:B------:R-:W3:Y:S01]  /*bee0*/  LDL R7, [R1+0xc] ;  /* 0x00000c0001077983 */ /* 0x000ee20000100800 */
[----:B------:R-:W-:Y:S01]  /*bef0*/  ULDC.64 UR8, c[0x0][0x208] ;  /* 0x0000820000087ab9 */ /* 0x000fe20000000a00 */
[----:B0-----:R-:W-:-:S13]  /*bf00*/  ISETP.NE.AND P0, PT, R5, 0x1, PT ;  /* 0x000000010500780c */ /* 0x001fda0003f05270 */
[----:B------:R-:W0:Y:S02]  /*bf10*/  @P0 LDC.64 R2, c[0x0][0x440] ;  /* 0x00011000ff020b82 */ /* 0x000e240000000a00 */
[----:B0----5:R-:W-:-:S04]  /*bf20*/  @P0 IMAD.HI.U32 R4, R0, R2, RZ ;  /* 0x0000000200040227 */ /* 0x021fc800078e00ff */
[----:B------:R-:W-:Y:S01]  /*bf30*/  IMAD.MOV.U32 R2, RZ, RZ, R0 ;  /* 0x000000ffff027224 */ /* 0x000fe200078e0000 */
[----:B------:R-:W-:-:S05]  /*bf40*/  @P0 SHF.R.U32.HI R2, RZ, R3, R4 ;  /* 0x00000003ff020219 */ /* 0x000fca0000011604 */
[----:B------:R-:W-:-:S04]  /*bf50*/  IMAD.MOV R3, RZ, RZ, -R2 ;  /* 0x000000ffff037224 */ /* 0x000fc800078e0a02 */
[----:B------:R-:W-:Y:S01]  /*bf60*/  IMAD R0, R5, R3, R0 ;  /* 0x0000000305007224 */ /* 0x000fe200078e0200 */
[----:B------:R-:W-:Y:S01]  /*bf70*/  SHF.R.S32.HI R3, RZ, 0x1f, R2 ;  /* 0x0000001fff037819 */ /* 0x000fe20000011402 */
[----:B--2---:R-:W-:-:S04]  /*bf80*/  IMAD R4, R11, UR6, RZ ;  /* 0x000000060b047c24 */ /* 0x004fc8000f8e02ff */
[C---:B---3--:R-:W-:Y:S02]  /*bf90*/  IMAD R4, R7.reuse, UR7, R4 ;  /* 0x0000000707047c24 */ /* 0x048fe4000f8e0204 */
[----:B------:R-:W-:-:S04]  /*bfa0*/  IMAD.WIDE.U32 R2, R7, UR6, R2 ;  /* 0x0000000607027c25 */ /* 0x000fc8000f8e0002 */
[----:B------:R-:W-:Y:S01]  /*bfb0*/  IMAD.IADD R3, R4, 0x1, R3 ;  /* 0x0000000104037824 */ /* 0x000fe200078e0203 */
[----:B------:R-:W-:-:S04]  /*bfc0*/  LEA R4, P0, R2, UR4, 0x2 ;  /* 0x0000000402047c11 */ /* 0x000fc8000f8010ff */
[----:B------:R-:W-:-:S05]  /*bfd0*/  LEA.HI.X R5, R2, UR5, R3, 0x2, P0 ;  /* 0x0000000502057c11 */ /* 0x000fca00080f1403 */
[----:B------:R0:W5:Y:S04]  /*bfe0*/  LDG.E R4, desc[UR8][R4.64] ;  /* 0x0000000804047981 */ /* 0x000168000c1e1900 */
.L_x_451:
[----:B------:R-:W2:Y:S01]  /*bff0*/  LDL R2, [R1+0x4] ;  /* 0x0000040001027983 */ /* 0x000ea20000100800 */
[----:B------:R-:W-:Y:S01]  /*c000*/  BSSY B3, `(.L_x_452) ;  /* 0x0000005000037945 */ /* 0x000fe20003800000 */
[----:B--2---:R-:W-:Y:S01]  /*c010*/  IMAD R3, R8, 0x8, R2 ;  /* 0x0000000808037824 */ /* 0x004fe200078e0202 */
[----:B------:R-:W-:-:S04]  /*c020*/  SHF.L.U32 R2, R10, 0x1f, RZ ;  /* 0x0000001f0a027819 */ /* 0x000fc800000006ff */
[----:B------:R-:W1:Y:S02]  /*c030*/  SYNCS.PHASECHK.TRANS64.TRYWAIT P0, [R3+URZ+0x34840], R2 ;  /* 0x03484002030075a7 */ /* 0x000e64000800017f */
[----:B-1----:R-:W-:Y:S05]  /*c040*/  @!P0 BRA `(.L_x_453) ;  /* 0x0000004000b08947 */ /* 0x002fea0003800000 */
.L_x_560:
[----:B------:R-:W-:Y:S05]  /*c050*/  BSYNC B3 ;  /* 0x0000000000037941 */ /* 0x000fea0003800000 */
.L_x_452:
        /* <DEDUP_REMOVED lines=12> */
.L_x_455:
[----:B------:R-:W-:Y:S05]  /*c120*/  BSYNC B3 ;  /* 0x0000000000037941 */ /* 0x000fea0003800000 */
.L_x_454:
[----:B------:R-:W2:Y:S04]  /*c130*/  LDL R5, [R1+0x4] ;  /* 0x0000040001057983 */ /* 0x000ea80000100800 */
[----:B-1----:R-:W3:Y:S01]  /*c140*/  LDL R2, [R1+0x18] ;  /* 0x0000180001027983 */ /* 0x002ee20000100800 */
        /* <DEDUP_REMOVED lines=8> */
[----:B--2---:R-:W-:-:S02]  /*c1d0*/  IMAD R7, R8, 0xc000, R5 ;  /* 0x0000c00008077824 */ /* 0x004fc400078e0205 */
[----:B---3--:R-:W-:Y:S02]  /*c1e0*/  IMAD R2, R0, 0x80, R2 ;  /* 0x0000008000027824 */ /* 0x008fe400078e0202 */
[----:B------:R-:W-:-:S08]  /*c1f0*/  VIADD R5, R7, 0x1c400 ;  /* 0x0001c40007057836 */ /* 0x000fd00000000000 */
.L_x_456:
        /* <DEDUP_REMOVED lines=16> */
.L_x_457:
        /* <DEDUP_REMOVED lines=15> */
.L_x_458:
        /* <DEDUP_REMOVED lines=10> */
[----:B------:R-:W2:Y:S04]  /*c490*/  LDL.LU R12, [R1+0x10] ;  /* 0x00001000010c7983 */ /* 0x000ea80000300800 */
[----:B------:R-:W3:Y:S01]  /*c4a0*/  LDL R7, [R1+0x8] ;  /* 0x0000080001077983 */ /* 0x000ee20000100800 */
[----:B------:R-:W-:Y:S01]  /*c4b0*/  BSSY B3, `(.L_x_459) ;  /* 0x0000005000037945 */ /* 0x000fe20003800000 */
[----:B--2---:R-:W-:Y:S01]  /*c4c0*/  SHF.L.U32 R2, R12, 0x1f, RZ ;  /* 0x0000001f0c027819 */ /* 0x004fe200000006ff */
[----:B---3--:R-:W-:-:S04]  /*c4d0*/  IMAD R3, R7, 0x8, R6 ;  /* 0x0000000807037824 */ /* 0x008fc800078e0206 */
[----:B------:R-:W0:Y:S02]  /*c4e0*/  SYNCS.PHASECHK.TRANS64.TRYWAIT P0, [R3+URZ+0x60], R2 ;  /* 0x00006002030075a7 */ /* 0x000e24000800017f */
[----:B0-----:R-:W-:Y:S05]  /*c4f0*/  @!P0 BRA `(.L_x_460) ;  /* 0x0000003c00988947 */ /* 0x001fea0003800000 */
.L_x_561:
[----:B------:R-:W-:Y:S05]  /*c500*/  BSYNC B3 ;  /* 0x0000000000037941 */ /* 0x000fea0003800000 */
.L_x_459:
[----:B------:R1:W5:Y:S04]  /*c510*/  LDL R17, [R1+0x4] ;  /* 0x0000040001117983 */ /* 0x0003680000100800 */
[----:B------:R1:W5:Y:S01]  /*c520*/  LDL R15, [R1+0x8] ;  /* 0x00000800010f7983 */ /* 0x0003620000100800 */
[----:B------:R-:W-:Y:S01]  /*c530*/  BSSY B3, `(.L_x_461) ;  /* 0x000000c000037945 */ /* 0x000fe20003800000 */
[----:B------:R-:W-:Y:S02]  /*c540*/  IMAD.MOV.U32 R12, RZ, RZ, 0x0 ;  /* 0x00000000ff0c7424 */ /* 0x000fe400078e00ff */
[----:B------:R-:W-:Y:S01]  /*c550*/  IMAD.MOV.U32 R13, RZ, RZ, 0x14f00000 ;  /* 0x14f00000ff0d7424 */ /* 0x000fe200078e00ff */
[----:B------:R-:W-:Y:S06]  /*c560*/  @P1 BRA `(.L_x_462) ;  /* 0x0000000000201947 */ /* 0x000fec0003800000 */
[----:B------:R-:W2:Y:S01]  /*c570*/  S2R R5, SR_TID.X ;  /* 0x0000000000057919 */ /* 0x000ea20000002100 */
[----:B0----5:R-:W-:Y:S02]  /*c580*/  IMAD R2, R15, 0x8, R17 ;  /* 0x000000080f027824 */ /* 0x021fe400078e0211 */
[----:B------:R-:W-:-:S04]  /*c590*/  IMAD.MOV.U32 R3, RZ, RZ, 0x8000 ;  /* 0x00008000ff037424 */ /* 0x000fc800078e00ff */
[----:B------:R3:W-:Y:S01]  /*c5a0*/  SYNCS.ARRIVE.TRANS64 RZ, [R2+URZ+0x34850], R3 ;  /* 0x0348500302ff79a7 */ /* 0x0007e2000800003f */
[----:B--2---:R-:W-:-:S04]  /*c5b0*/  LOP3.LUT R5, R5, 0x1f, RZ, 0xc0, !PT ;  /* 0x0000001f05057812 */ /* 0x004fc800078ec0ff */
[----:B------:R-:W-:-:S13]  /*c5c0*/  ISETP.NE.AND P0, PT, R5, RZ, PT ;  /* 0x000000ff0500720c */ /* 0x000fda0003f05270 */
[----:B---3--:R-:W-:Y:S05]  /*c5d0*/  @!P0 BRA `(.L_x_462) ;  /* 0x0000000000048947 */ /* 0x008fea0003800000 */
[----:B------:R-:W-:Y:S01]  /*c5e0*/  BPT.TRAP 0x1 ;  /* 0x000000040000795c */ /* 0x000fe20000300000 */
.L_x_462:
[----:B------:R-:W-:Y:S05]  /*c5f0*/  BSYNC B3 ;  /* 0x0000000000037941 */ /* 0x000fea0003800000 */
.L_x_461:
[----:B------:R-:W2:Y:S04]  /*c600*/  LDL R7, [R1+0x18] ;  /* 0x0000180001077983 */ /* 0x000ea80000100800 */
[----:B0-----:R-:W2:Y:S01]  /*c610*/  LDL.LU R3, [R1+0x14] ;  /* 0x0000140001037983 */ /* 0x001ea20000300800 */
[----:B------:R-:W-:Y:S01]  /*c620*/  R2UR UR10, R11 ;  /* 0x000000000b0a72ca */ /* 0x000fe200000e0000 */
[C-C-:B-----5:R-:W-:Y:S01]  /*c630*/  IMAD R5, R15.reuse, 0x8, R17.reuse ;  /* 0x000000080f057824 */ /* 0x160fe200078e0211 */
[----:B------:R-:W-:Y:S01]  /*c640*/  R2UR UR6, R12 ;  /* 0x000000000c0672ca */ /* 0x000fe200000e0000 */
[----:B------:R-:W-:Y:S01]  /*c650*/  IMAD R2, R15, 0x8000, R17 ;  /* 0x000080000f027824 */ /* 0x000fe200078e0211 */
[----:B------:R-:W-:Y:S01]  /*c660*/  R2UR UR7, R13 ;  /* 0x000000000d0772ca */ /* 0x000fe200000e0000 */
[----:B------:R-:W-:Y:S01]  /*c670*/  UIADD3 UR4, UP0, UR36, 0x470, URZ ;  /* 0x0000047024047890 */ /* 0x000fe2000ff1e03f */
[----:B------:R-:W-:Y:S01]  /*c680*/  PLOP3.LUT P0, PT, PT, PT, PT, 0x80, 0x0 ;  /* 0x000000000000781c */ /* 0x000fe20003f0f070 */
[----:B------:R-:W-:-:S02]  /*c690*/  VIADD R5, R5, 0x34850 ;  /* 0x0003485005057836 */ /* 0x000fc40000000000 */
[----:B------:R-:W-:Y:S01]  /*c6a0*/  UIADD3.X UR5, URZ, UR37, URZ, UP0, !UPT ;  /* 0x000000253f057290 */ /* 0x000fe200087fe43f */
[----:B--2---:R-:W-:Y:S02]  /*c6b0*/  IMAD R3, R3, 0x80, R7 ;  /* 0x0000008003037824 */ /* 0x004fe400078e0207 */
[----:B------:R-:W-:-:S09]  /*c6c0*/  VIADD R7, R2, 0x400 ;  /* 0x0000040002077836 */ /* 0x000fd20000000000 */
.L_x_463:
[----:B------:R-:W2:Y:S01]  /*c6d0*/  LDL R11, [R1] ;  /* 0x00000000010b7983 */ /* 0x000ea20000100800 */
[----:B------:R-:W-:-:S13]  /*c6e0*/  @P0 ELECT P1, URZ, PT ;  /* 0x00000000003f082f */ /* 0x000fda0003820000 */
[----:B------:R-:W-:Y:S02]  /*c6f0*/  @P1 R2UR UR12, R18 ;  /* 0x00000000120c12ca */ /* 0x000fe400000e0000 */
[----:B------:R-:W-:Y:S02]  /*c700*/  @P1 R2UR UR11, R3 ;  /* 0x00000000030b12ca */ /* 0x000fe400000e0000 */
[----:B------:R-:W-:Y:S02]  /*c710*/  @P1 R2UR UR9, R5 ;  /* 0x00000000050912ca */ /* 0x000fe400000e0000 */
[----:B------:R-:W-:Y:S02]  /*c720*/  @P1 R2UR UR8, R7 ;  /* 0x00000000070812ca */ /* 0x000fe400000e0000 */
[----:B------:R-:W-:Y:S02]  /*c730*/  @P1 PLOP3.LUT P0, PT, P1, PT, PT, 0x8, 0x0 ;  /* 0x000000000000181c */ /* 0x000fe40000f0e170 */
[----:B--2---:R-:W-:-:S02]  /*c740*/  @P1 R2UR UR13, R11 ;  /* 0x000000000b0d12ca */ /* 0x004fc400000e0000 */
[----:B------:R-:W-:-:S11]  /*c750*/  PLOP3.LUT P1, PT, PT, PT, PT, 0x8, 0x0 ;  /* 0x000000000000781c */ /* 0x000fd60003f2e170 */
[----:B------:R0:W-:Y:S02]  /*c760*/  UTMALDG.4D [UR8], [UR4], desc[UR6] ;  /* 0x00000608040075b4 */ /* 0x0001e40008019000 */
[----:B0-----:R-:W-:Y:S05]  /*c770*/  @P0 BRA.U.ANY `(.L_x_463) ;  /* 0xfffffffd00d40947 */ /* 0x001fea000393ffff */
[----:B------:R-:W-:Y:S01]  /*c780*/  R2UR UR10, R14 ;  /* 0x000000000e0a72ca */ /* 0x000fe200000e0000 */
[----:B------:R-:W-:Y:S01]  /*c790*/  VIADD R2, R2, 0x4400 ;  /* 0x0000440002027836 */ /* 0x000fe20000000000 */
[----:B------:R-:W-:Y:S02]  /*c7a0*/  R2UR UR6, R12 ;  /* 0x000000000c0672ca */ /* 0x000fe400000e0000 */
[----:B------:R-:W-:Y:S02]  /*c7b0*/  R2UR UR7, R13 ;  /* 0x000000000d0772ca */ /* 0x000fe400000e0000 */
[----:B------:R-:W-:-:S13]  /*c7c0*/  PLOP3.LUT P0, PT, PT, PT, PT, 0x80, 0x0 ;  /* 0x000000000000781c */ /* 0x000fda0003f0f070 */
.L_x_464:
        /* <DEDUP_REMOVED lines=11> */
[----:B------:R0:W-:Y:S04]  /*c880*/  STL [R1], R4 ;  /* 0x0000000401007387 */ /* 0x0001e80000100800 */
[----:B------:R0:W-:Y:S02]  /*c890*/  STL [R1+0x14], R0 ;  /* 0x0000140001007387 */ /* 0x0001e40000100800 */
.L_x_450:
[----:B------:R-:W-:Y:S05]  /*c8a0*/  BSYNC B1 ;  /* 0x0000000000017941 */ /* 0x000fea0003800000 */
.L_x_449:
[----:B0-----:R-:W2:Y:S04]  /*c8b0*/  LDL.LU R0, [R1+0x30] ;  /* 0x0000300001007983 */ /* 0x001ea80000300800 */
[----:B------:R0:W-:Y:S04]  /*c8c0*/  STL [R1+0x8], R8 ;  /* 0x0000080801007387 */ /* 0x0001e80000100800 */
[----:B------:R0:W-:Y:S02]  /*c8d0*/  STL [R1+0x10], R10 ;  /* 0x0000100a01007387 */ /* 0x0001e40000100800 */
[----:B0-2---:R-:W-:-:S07]  /*c8e0*/  VIADD R0, R0, 0xfffffffd ;  /* 0xfffffffd00007836 */ /* 0x005fce0000000000 */
.L_x_448:
[----:B------:R-:W-:Y:S05]  /*c8f0*/  BSYNC B2 ;  /* 0x0000000000027941 */ /* 0x000fea0003800000 */
.L_x_447:
[----:B------:R-:W2:Y:S01]  /*c900*/  LDL.LU R2, [R1+0x2c] ;  /* 0x00002c0001027983 */ /* 0x000ea20000300800 */
[----:B------:R-:W-:-:S05]  /*c910*/  IMAD.MOV R9, RZ, RZ, -R9 ;  /* 0x000000ffff097224 */ /* 0x000fca00078e0a09 */
[----:B--2---:R-:W-:-:S13]  /*c920*/  ISETP.NE.AND P0, PT, R2, R9, PT ;  /* 0x000000090200720c */ /* 0x004fda0003f05270 */
[----:B------:R-:W-:Y:S05]  /*c930*/  @!P0 BRA `(.L_x_446) ;  /* 0x0000001400808947 */ /* 0x000fea0003800000 */
[----:B------:R0:W5:Y:S02]  /*c940*/  LDL R8, [R1] ;  /* 0x0000000001087983 */ /* 0x0001640000100800 */
.L_x_497:
[----:B--2---:R-:W2:Y:S04]  /*c950*/  LDL R4, [R1+0x1c] ;  /* 0x00001c0001047983 */ /* 0x004ea80000100800 */
[----:B---3--:R-:W3:Y:S04]  /*c960*/  LDL R3, [R1+0x8] ;  /* 0x0000080001037983 */ /* 0x008ee80000100800 */
[----:B----4-:R-:W4:Y:S01]  /*c970*/  LDL R2, [R1+0x10] ;  /* 0x0000100001027983 */ /* 0x010f220000100800 */
[----:B------:R-:W-:Y:S05]  /*c980*/  YIELD ;  /* 0x0000000000007946 */ /* 0x000fea0003800000 */
        /* <DEDUP_REMOVED lines=8> */
[----:B------:R-:W-:Y:S01]  /*ca10*/  ULDC.64 UR4, c[0x0][0x418] ;  /* 0x0001060000047ab9 */ /* 0x000fe20000000a00 */
[----:B------:R-:W-:Y:S01]  /*ca20*/  IMAD.MOV.U32 R7, RZ, RZ, R0 ;  /* 0x000000ffff077224 */ /* 0x000fe200078e0000 */
[----:B------:R-:W-:-:S04]  /*ca30*/  ISETP.NE.U32.AND P0, PT, RZ, UR4, PT ;  /* 0x00000004ff007c0c */ /* 0x000fc8000bf05070 */
[----:B------:R-:W-:-:S13]  /*ca40*/  ISETP.NE.AND.EX P0, PT, RZ, UR5, PT, P0 ;  /* 0x00000005ff007c0c */ /* 0x000fda000bf05300 */
[----:B------:R-:W-:Y:S05]  /*ca50*/  @!P0 BRA `(.L_x_467) ;  /* 0x0000000000508947 */ /* 0x000fea0003800000 */
[----:B------:R-:W2:Y:S01]  /*ca60*/  LDL R10, [R1+0x20] ;  /* 0x00002000010a7983 */ /* 0x000ea20000100800 */
[----:B-----5:R-:W3:Y:S01]  /*ca70*/  LDC R8, c[0x0][0x43c] ;  /* 0x00010f00ff087b82 */ /* 0x020ee20000000800 */
[----:B------:R-:W-:Y:S02]  /*ca80*/  ULDC.64 UR6, c[0x0][0x428] ;  /* 0x00010a0000067ab9 */ /* 0x000fe40000000a00 */
[----:B------:R-:W4:Y:S01]  /*ca90*/  LDL R9, [R1+0xc] ;  /* 0x00000c0001097983 */ /* 0x000f220000100800 */
[----:B------:R-:W-:Y:S01]  /*caa0*/  ULDC.64 UR8, c[0x0][0x208] ;  /* 0x0000820000087ab9 */ /* 0x000fe20000000a00 */
[----:B---3--:R-:W-:-:S13]  /*cab0*/  ISETP.NE.AND P0, PT, R8, 0x1, PT ;  /* 0x000000010800780c */ /* 0x008fda0003f05270 */
[----:B------:R-:W3:Y:S02]  /*cac0*/  @P0 LDC.64 R2, c[0x0][0x440] ;  /* 0x00011000ff020b82 */ /* 0x000ee40000000a00 */
[----:B---3--:R-:W-:-:S04]  /*cad0*/  @P0 IMAD.HI.U32 R7, R0, R2, RZ ;  /* 0x0000000200070227 */ /* 0x008fc800078e00ff */
[----:B------:R-:W-:Y:S01]  /*cae0*/  IMAD.MOV.U32 R2, RZ, RZ, R0 ;  /* 0x000000ffff027224 */ /* 0x000fe200078e0000 */
[----:B------:R-:W-:-:S04]  /*caf0*/  @P0 SHF.R.U32.HI R2, RZ, R3, R7 ;  /* 0x00000003ff020219 */ /* 0x000fc80000011607 */
[--C-:B------:R-:W-:Y:S01]  /*cb00*/  SHF.R.S32.HI R3, RZ, 0x1f, R2.reuse ;  /* 0x0000001fff037819 */ /* 0x100fe20000011402 */
[----:B------:R-:W-:-:S04]  /*cb10*/  IMAD.MOV R7, RZ, RZ, -R2 ;  /* 0x000000ffff077224 */ /* 0x000fc800078e0a02 */
[----:B------:R-:W-:Y:S02]  /*cb20*/  IMAD R7, R8, R7, R0 ;  /* 0x0000000708077224 */ /* 0x000fe400078e0200 */
[----:B--2---:R-:W-:-:S04]  /*cb30*/  IMAD R8, R10, UR6, RZ ;  /* 0x000000060a087c24 */ /* 0x004fc8000f8e02ff */
[C---:B----4-:R-:W-:Y:S02]  /*cb40*/  IMAD R8, R9.reuse, UR7, R8 ;  /* 0x0000000709087c24 */ /* 0x050fe4000f8e0208 */
[----:B------:R-:W-:-:S04]  /*cb50*/  IMAD.WIDE.U32 R2, R9, UR6, R2 ;  /* 0x0000000609027c25 */ /* 0x000fc8000f8e0002 */
[----:B------:R-:W-:Y:S01]  /*cb60*/  IMAD.IADD R3, R8, 0x1, R3 ;  /* 0x0000000108037824 */ /* 0x000fe200078e0203 */
[----:B------:R-:W-:-:S04]  /*cb70*/  LEA R8, P0, R2, UR4, 0x2 ;  /* 0x0000000402087c11 */ /* 0x000fc8000f8010ff */
[----:B------:R-:W-:-:S05]  /*cb80*/  LEA.HI.X R9, R2, UR5, R3, 0x2, P0 ;  /* 0x0000000502097c11 */ /* 0x000fca00080f1403 */
[----:B------:R2:W5:Y:S04]  /*cb90*/  LDG.E R8, desc[UR8][R8.64] ;  /* 0x0000000808087981 */ /* 0x000568000c1e1900 */
.L_x_467:
[----:B------:R-:W3:Y:S01]  /*cba0*/  LDL R2, [R1+0x4] ;  /* 0x0000040001027983 */ /* 0x000ee20000100800 */
[----:B------:R-:W-:Y:S01]  /*cbb0*/  BSSY B2, `(.L_x_468) ;  /* 0x0000005000027945 */ /* 0x000fe20003800000 */
[----:B---3--:R-:W-:Y:S01]  /*cbc0*/  IMAD R3, R4, 0x8, R2 ;  /* 0x0000000804037824 */ /* 0x008fe200078e0202 */
[----:B------:R-:W-:-:S04]  /*cbd0*/  SHF.L.U32 R2, R5, 0x1f, RZ ;  /* 0x0000001f05027819 */ /* 0x000fc800000006ff */
[----:B------:R-:W3:Y:S02]  /*cbe0*/  SYNCS.PHASECHK.TRANS64.TRYWAIT P0, [R3+URZ+0x34840], R2 ;  /* 0x03484002030075a7 */ /* 0x000ee4000800017f */
[----:B---3--:R-:W-:Y:S05]  /*cbf0*/  @!P0 BRA `(.L_x_469) ;  /* 0x0000003400ec8947 */ /* 0x008fea0003800000 */
.L_x_562:
[----:B------:R-:W-:Y:S05]  /*cc00*/  BSYNC B2 ;  /* 0x0000000000027941 */ /* 0x000fea0003800000 */
.L_x_468:
[----:B--2---:R-:W2:Y:S01]  /*cc10*/  S2R R9, SR_TID.X ;  /* 0x0000000000097919 */ /* 0x004ea20000002100 */
[----:B------:R-:W-:Y:S01]  /*cc20*/  BSSY B2, `(.L_x_470) ;  /* 0x000000b000027945 */ /* 0x000fe20003800000 */
[----:B--2---:R-:W-:-:S04]  /*cc30*/  LOP3.LUT R9, R9, 0x7f, RZ, 0xc0, !PT ;  /* 0x0000007f09097812 */ /* 0x004fc800078ec0ff */
[----:B------:R-:W-:-:S13]  /*cc40*/  ISETP.NE.AND P1, PT, R9, RZ, PT ;  /* 0x000000ff0900720c */ /* 0x000fda0003f25270 */
[----:B------:R-:W-:Y:S05]  /*cc50*/  @P1 BRA `(.L_x_471) ;  /* 0x00000000001c1947 */ /* 0x000fea0003800000 */
[----:B------:R-:W2:Y:S01]  /*cc60*/  S2R R9, SR_TID.X ;  /* 0x0000000000097919 */ /* 0x000ea20000002100 */
[----:B---3--:R-:W-:-:S04]  /*cc70*/  IMAD.MOV.U32 R2, RZ, RZ, 0xc000 ;  /* 0x0000c000ff027424 */ /* 0x008fc800078e00ff */
[----:B------:R4:W-:Y:S01]  /*cc80*/  SYNCS.ARRIVE.TRANS64 RZ, [R3+URZ+0x34830], R2 ;  /* 0x0348300203ff79a7 */ /* 0x0009e2000800003f */
[----:B--2---:R-:W-:-:S04]  /*cc90*/  LOP3.LUT R9, R9, 0x1f, RZ, 0xc0, !PT ;  /* 0x0000001f09097812 */ /* 0x004fc800078ec0ff */
[----:B------:R-:W-:-:S13]  /*cca0*/  ISETP.NE.AND P0, PT, R9, RZ, PT ;  /* 0x000000ff0900720c */ /* 0x000fda0003f05270 */
[----:B----4-:R-:W-:Y:S05]  /*ccb0*/  @!P0 BRA `(.L_x_471) ;  /* 0x0000000000048947 */ /* 0x010fea0003800000 */
[----:B------:R-:W-:Y:S01]  /*ccc0*/  BPT.TRAP 0x1 ;  /* 0x000000040000795c */ /* 0x000fe20000300000 */
.L_x_471:
[----:B------:R-:W-:Y:S05]  /*ccd0*/  BSYNC B2 ;  /* 0x0000000000027941 */ /* 0x000fea0003800000 */
.L_x_470:
[----:B------:R-:W2:Y:S04]  /*cce0*/  LDL R9, [R1+0x4] ;  /* 0x0000040001097983 */ /* 0x000ea80000100800 */
[----:B---3--:R-:W3:Y:S01]  /*ccf0*/  LDL R2, [R1+0x18] ;  /* 0x0000180001027983 */ /* 0x008ee20000100800 */
        /* <DEDUP_REMOVED lines=11> */
.L_x_472:
        /* <DEDUP_REMOVED lines=9> */
[----:B--2---:R-:W-:Y:S05]  /*ce40*/  @P0 BRA.U.ANY `(.L_x_472) ;  /* 0xfffffffd00d80947 */ /* 0x004fea000393ffff */
[----:B------:R-:W-:Y:S01]  /*ce50*/  IMAD.MOV.U32 R14, RZ, RZ, 0x40 ;  /* 0x00000040ff0e7424 */ /* 0x000fe200078e00ff */
[----:B------:R-:W-:Y:S01]  /*ce60*/  PLOP3.LUT P0, PT, PT, PT, PT, 0x80, 0x0 ;  /* 0x000000000000781c */ /* 0x000fe20003f0f070 */
[----:B------:R-:W-:Y:S01]  /*ce70*/  VIADD R10, R9, 0x20400 ;  /* 0x00020400090a7836 */ /* 0x000fe20000000000 */
[----:B------:R-:W-:Y:S01]  /*ce80*/  UMOV UR6, 0x0 ;  /* 0x0000000000067882 */ /* 0x000fe20000000000 */
[----:B------:R-:W-:Y:S01]  /*ce90*/  UMOV UR7, 0x14f00000 ;  /* 0x14f0000000077882 */ /* 0x000fe20000000000 */
[----:B------:R-:W-:-:S15]  /*cea0*/  R2UR UR10, R14 ;  /* 0x000000000e0a72ca */ /* 0x000fde00000e0000 */
.L_x_473:
        /* <DEDUP_REMOVED lines=10> */
[----:B------:R-:W-:Y:S01]  /*cf50*/  PLOP3.LUT P0, PT, PT, PT, PT, 0x80, 0x0 ;  /* 0x000000000000781c */ /* 0x000fe20003f0f070 */
[----:B------:R-:W-:Y:S01]  /*cf60*/  VIADD R9, R9, 0x24400 ;  /* 0x0002440009097836 */ /* 0x000fe20000000000 */
[----:B------:R-:W-:Y:S01]  /*cf70*/  UMOV UR6, 0x0 ;  /* 0x0000000000067882 */ /* 0x000fe20000000000 */
[----:B------:R-:W-:Y:S01]  /*cf80*/  UMOV UR7, 0x14f00000 ;  /* 0x14f0000000077882 */ /* 0x000fe20000000000 */
[----:B------:R-:W-:-:S09]  /*cf90*/  UMOV UR10, 0x80 ;  /* 0x00000080000a7882 */ /* 0x000fd20000000000 */
.L_x_474:
        /* <DEDUP_REMOVED lines=10> */
[----:B------:R-:W2:Y:S04]  /*d040*/  LDL.LU R12, [R1+0x10] ;  /* 0x00001000010c7983 */ /* 0x000ea80000300800 */
[----:B------:R-:W3:Y:S01]  /*d050*/  LDL R10, [R1+0x8] ;  /* 0x00000800010a7983 */ /* 0x000ee20000100800 */
[----:B------:R-:W-:Y:S01]  /*d060*/  BSSY B2, `(.L_x_475) ;  /* 0x0000005000027945 */ /* 0x000fe20003800000 */
[----:B--2---:R-:W-:Y:S01]  /*d070*/  SHF.L.U32 R3, R12, 0x1f, RZ ;  /* 0x0000001f0c037819 */ /* 0x004fe200000006ff */
[----:B---3--:R-:W-:-:S04]  /*d080*/  IMAD R2, R10, 0x8, R6 ;  /* 0x000000080a027824 */ /* 0x008fc800078e0206 */
[----:B------:R-:W2:Y:S02]  /*d090*/  SYNCS.PHASECHK.TRANS64.TRYWAIT P0, [R2+URZ+0x60], R3 ;  /* 0x00006003020075a7 */ /* 0x000ea4000800017f */
[----:B--2---:R-:W-:Y:S05]  /*d0a0*/  @!P0 BRA `(.L_x_476) ;  /* 0x0000003000d48947 */ /* 0x004fea0003800000 */
.L_x_563:
[----:B------:R-:W-:Y:S05]  /*d0b0*/  BSYNC B2 ;  /* 0x0000000000027941 */ /* 0x000fea0003800000 */
.L_x_475:
[----:B------:R-:W-:Y:S01]  /*d0c0*/  BSSY B2, `(.L_x_477) ;  /* 0x000000b000027945 */ /* 0x000fe20003800000 */
[----:B------:R-:W-:Y:S02]  /*d0d0*/  IMAD.MOV.U32 R12, RZ, RZ, 0x0 ;  /* 0x00000000ff0c7424 */ /* 0x000fe400078e00ff */
[----:B------:R-:W-:Y:S01]  /*d0e0*/  IMAD.MOV.U32 R13, RZ, RZ, 0x14f00000 ;  /* 0x14f00000ff0d7424 */ /* 0x000fe200078e00ff */
[----:B------:R-:W-:Y:S06]  /*d0f0*/  @P1 BRA `(.L_x_478) ;  /* 0x00000000001c1947 */ /* 0x000fec0003800000 */
[----:B------:R-:W3:Y:S01]  /*d100*/  S2R R9, SR_TID.X ;  /* 0x0000000000097919 */ /* 0x000ee20000002100 */
[----:B--2---:R-:W-:-:S04]  /*d110*/  IMAD.MOV.U32 R3, RZ, RZ, 0x8000 ;  /* 0x00008000ff037424 */ /* 0x004fc800078e00ff */
[----:B------:R4:W-:Y:S01]  /*d120*/  SYNCS.ARRIVE.TRANS64 RZ, [R2+URZ+0x50], R3 ;  /* 0x0000500302ff79a7 */ /* 0x0009e2000800003f */
[----:B---3--:R-:W-:-:S04]  /*d130*/  LOP3.LUT R9, R9, 0x1f, RZ, 0xc0, !PT ;  /* 0x0000001f09097812 */ /* 0x008fc800078ec0ff */
[----:B------:R-:W-:-:S13]  /*d140*/  ISETP.NE.AND P0, PT, R9, RZ, PT ;  /* 0x000000ff0900720c */ /* 0x000fda0003f05270 */
[----:B----4-:R-:W-:Y:S05]  /*d150*/  @!P0 BRA `(.L_x_478) ;  /* 0x0000000000048947 */ /* 0x010fea0003800000 */
[----:B------:R-:W-:Y:S01]  /*d160*/  BPT.TRAP 0x1 ;  /* 0x000000040000795c */ /* 0x000fe20000300000 */
.L_x_478:
[----:B------:R-:W-:Y:S05]  /*d170*/  BSYNC B2 ;  /* 0x0000000000027941 */ /* 0x000fea0003800000 */
.L_x_477:
[----:B------:R-:W3:Y:S04]  /*d180*/  LDL R15, [R1+0x4] ;  /* 0x00000400010f7983 */ /* 0x000ee80000100800 */
[----:B--2---:R-:W3:Y:S04]  /*d190*/  LDL.LU R3, [R1+0x8] ;  /* 0x0000080001037983 */ /* 0x004ee80000300800 */
[----:B------:R-:W2:Y:S04]  /*d1a0*/  LDL R10, [R1+0x18] ;  /* 0x00001800010a7983 */ /* 0x000ea80000100800 */
[----:B------:R-:W2:Y:S01]  /*d1b0*/  LDL.LU R9, [R1+0x14] ;  /* 0x0000140001097983 */ /* 0x000ea20000300800 */
[----:B------:R-:W-:Y:S01]  /*d1c0*/  R2UR UR10, R11 ;  /* 0x000000000b0a72ca */ /* 0x000fe200000e0000 */
[----:B------:R-:W-:Y:S01]  /*d1d0*/  UIADD3 UR4, UP0, UR36, 0x470, URZ ;  /* 0x0000047024047890 */ /* 0x000fe2000ff1e03f */
[----:B------:R-:W-:Y:S01]  /*d1e0*/  R2UR UR6, R12 ;  /* 0x000000000c0672ca */ /* 0x000fe200000e0000 */
[----:B------:R-:W-:Y:S01]  /*d1f0*/  VIADD R2, R2, 0x50 ;  /* 0x0000005002027836 */ /* 0x000fe20000000000 */
[----:B------:R-:W-:Y:S01]  /*d200*/  R2UR UR7, R13 ;  /* 0x000000000d0772ca */ /* 0x000fe200000e0000 */
[----:B------:R-:W-:Y:S01]  /*d210*/  UIADD3.X UR5, URZ, UR37, URZ, UP0, !UPT ;  /* 0x000000253f057290 */ /* 0x000fe200087fe43f */
[----:B------:R-:W-:Y:S01]  /*d220*/  PLOP3.LUT P0, PT, PT, PT, PT, 0x80, 0x0 ;  /* 0x000000000000781c */ /* 0x000fe20003f0f070 */
[----:B---3--:R-:W-:-:S02]  /*d230*/  IMAD R3, R3, 0x8000, R15 ;  /* 0x0000800003037824 */ /* 0x008fc400078e020f */
[----:B--2---:R-:W-:Y:S02]  /*d240*/  IMAD R9, R9, 0x80, R10 ;  /* 0x0000008009097824 */ /* 0x004fe400078e020a */
[----:B------:R-:W-:-:S08]  /*d250*/  VIADD R10, R3, 0x400 ;  /* 0x00000400030a7836 */ /* 0x000fd00000000000 */
.L_x_479:
        /* <DEDUP_REMOVED lines=10> */
[----:B--2---:R-:W-:Y:S05]  /*d300*/  @P0 BRA.U.ANY `(.L_x_479) ;  /* 0xfffffffd00d40947 */ /* 0x004fea000393ffff */
[----:B------:R-:W-:Y:S01]  /*d310*/  R2UR UR10, R14 ;  /* 0x000000000e0a72ca */ /* 0x000fe200000e0000 */
[----:B------:R-:W-:Y:S01]  /*d320*/  VIADD R3, R3, 0x4400 ;  /* 0x0000440003037836 */ /* 0x000fe20000000000 */
[----:B------:R-:W-:Y:S02]  /*d330*/  R2UR UR6, R12 ;  /* 0x000000000c0672ca */ /* 0x000fe400000e0000 */
[----:B------:R-:W-:Y:S02]  /*d340*/  R2UR UR7, R13 ;  /* 0x000000000d0772ca */ /* 0x000fe400000e0000 */
[----:B------:R-:W-:-:S13]  /*d350*/  PLOP3.LUT P0, PT, PT, PT, PT, 0x80, 0x0 ;  /* 0x000000000000781c */ /* 0x000fda0003f0f070 */
.L_x_480:
        /* <DEDUP_REMOVED lines=11> */
[----:B------:R2:W-:Y:S04]  /*d410*/  STL [R1+0x14], R7 ;  /* 0x0000140701007387 */ /* 0x0005e80000100800 */
[----:B------:R2:W-:Y:S02]  /*d420*/  STL [R1], R8 ;  /* 0x0000000801007387 */ /* 0x0005e40000100800 */
.L_x_466:
[----:B------:R-:W-:Y:S05]  /*d430*/  BSYNC B1 ;  /* 0x0000000000017941 */ /* 0x000fea0003800000 */
.L_x_465:
[----:B------:R-:W3:Y:S01]  /*d440*/  LDL R2, [R1+0x1c] ;  /* 0x00001c0001027983 */ /* 0x000ee20000100800 */
[----:B------:R-:W-:Y:S01]  /*d450*/  VIADD R3, R4, 0x1 ;  /* 0x0000000104037836 */ /* 0x000fe20000000000 */
[----:B------:R-:W-:Y:S04]  /*d460*/  BSSY B1, `(.L_x_481) ;  /* 0x00000aa000017945 */ /* 0x000fe80003800000 */
[----:B------:R-:W-:-:S04]  /*d470*/  ISETP.NE.AND P0, PT, R3, 0x2, PT ;  /* 0x000000020300780c */ /* 0x000fc80003f05270 */
[----:B------:R-:W-:Y:S02]  /*d480*/  SEL R11, R3, RZ, P0 ;  /* 0x000000ff030b7207 */ /* 0x000fe40000000000 */
[----:B---3--:R-:W-:Y:S02]  /*d490*/  LOP3.LUT P1, RZ, R2, 0x1, RZ, 0xc0, !PT ;  /* 0x0000000102ff7812 */ /* 0x008fe4000782c0ff */
[----:B------:R-:W-:-:S04]  /*d4a0*/  SEL R2, RZ, 0x1, P0 ;  /* 0x00000001ff027807 */ /* 0x000fc80000000000 */
[----:B------:R-:W-:-:S05]  /*d4b0*/  LOP3.LUT R10, R5, R2, RZ, 0x3c, !PT ;  /* 0x00000002050a7212 */ /* 0x000fca00078e3cff */
[----:B------:R3:W-:Y:S04]  /*d4c0*/  STL [R1+0x10], R10 ;  /* 0x0000100a01007387 */ /* 0x0007e80000100800 */
[----:B------:R3:W-:Y:S01]  /*d4d0*/  STL [R1+0x8], R11 ;  /* 0x0000080b01007387 */ /* 0x0007e20000100800 */
[----:B------:R-:W-:Y:S05]  /*d4e0*/  @!P1 BRA `(.L_x_482) ;  /* 0x0000000800849947 */ /* 0x000fea0003800000 */
[----:B------:R-:W-:Y:S01]  /*d4f0*/  ULDC.64 UR4, c[0x0][0x418] ;  /* 0x0001060000047ab9 */ /* 0x000fe20000000a00 */
[----:B--2---:R-:W-:Y:S01]  /*d500*/  VIADD R7, R0, 0xffffffff ;  /* 0xffffffff00077836 */ /* 0x004fe20000000000 */
[----:B------:R-:W-:-:S04]  /*d510*/  ISETP.NE.U32.AND P0, PT, RZ, UR4, PT ;  /* 0x00000004ff007c0c */ /* 0x000fc8000bf05070 */
[----:B------:R-:W-:-:S13]  /*d520*/  ISETP.NE.AND.EX P0, PT, RZ, UR5, PT, P0 ;  /* 0x00000005ff007c0c */ /* 0x000fda000bf05300 */
[----:B------:R-:W-:Y:S05]  /*d530*/  @!P0 BRA `(.L_x_483) ;  /* 0x0000000000508947 */ /* 0x000fea0003800000 */
[----:B------:R-:W2:Y:S01]  /*d540*/  LDL R13, [R1+0x20] ;  /* 0x00002000010d7983 */ /* 0x000ea20000100800 */
[----:B------:R-:W4:Y:S01]  /*d550*/  LDC R9, c[0x0][0x43c] ;  /* 0x00010f00ff097b82 */ /* 0x000f220000000800 */
[----:B------:R-:W-:Y:S02]  /*d560*/  ULDC.64 UR6, c[0x0][0x428] ;  /* 0x00010a0000067ab9 */ /* 0x000fe40000000a00 */
[----:B------:R-:W3:Y:S01]  /*d570*/  LDL R12, [R1+0xc] ;  /* 0x00000c00010c7983 */ /* 0x000ee20000100800 */
[----:B------:R-:W-:Y:S01]  /*d580*/  ULDC.64 UR8, c[0x0][0x208] ;  /* 0x0000820000087ab9 */ /* 0x000fe20000000a00 */
[----:B----4-:R-:W-:-:S13]  /*d590*/  ISETP.NE.AND P0, PT, R9, 0x1, PT ;  /* 0x000000010900780c */ /* 0x010fda0003f05270 */
[----:B------:R-:W4:Y:S02]  /*d5a0*/  @P0 LDC.64 R2, c[0x0][0x440] ;  /* 0x00011000ff020b82 */ /* 0x000f240000000a00 */
[----:B----45:R-:W-:-:S04]  /*d5b0*/  @P0 IMAD.HI.U32 R8, R7, R2, RZ ;  /* 0x0000000207080227 */ /* 0x030fc800078e00ff */
        /* <DEDUP_REMOVED lines=12> */
.L_x_483:
[----:B------:R-:W4:Y:S01]  /*d680*/  LDL R2, [R1+0x4] ;  /* 0x0000040001027983 */ /* 0x000f220000100800 */
[----:B------:R-:W-:Y:S01]  /*d690*/  SHF.L.U32 R3, R10, 0x1f, RZ ;  /* 0x0000001f0a037819 */ /* 0x000fe200000006ff */
[----:B------:R-:W-:Y:S01]  /*d6a0*/  BSSY B2, `(.L_x_484) ;  /* 0x0000004000027945 */ /* 0x000fe20003800000 */
[----:B----4-:R-:W-:-:S04]  /*d6b0*/  IMAD R2, R11, 0x8, R2 ;  /* 0x000000080b027824 */ /* 0x010fc800078e0202 */
[----:B------:R-:W4:Y:S02]  /*d6c0*/  SYNCS.PHASECHK.TRANS64.TRYWAIT P0, [R2+URZ+0x34840], R3 ;  /* 0x03484003020075a7 */ /* 0x000f24000800017f */
[----:B----4-:R-:W-:Y:S05]  /*d6d0*/  @!P0 BRA `(.L_x_485) ;  /* 0x0000002c005c8947 */ /* 0x010fea0003800000 */
.L_x_564:
[----:B------:R-:W-:Y:S05]  /*d6e0*/  BSYNC B2 ;  /* 0x0000000000027941 */ /* 0x000fea0003800000 */
.L_x_484:
[----:B--2---:R-:W2:Y:S01]  /*d6f0*/  S2R R9, SR_TID.X ;  /* 0x0000000000097919 */ /* 0x004ea20000002100 */
[----:B------:R-:W-:Y:S01]  /*d700*/  BSSY B2, `(.L_x_486) ;  /* 0x000000b000027945 */ /* 0x000fe20003800000 */
[----:B--2---:R-:W-:-:S04]  /*d710*/  LOP3.LUT R9, R9, 0x7f, RZ, 0xc0, !PT ;  /* 0x0000007f09097812 */ /* 0x004fc800078ec0ff */
[----:B------:R-:W-:-:S13]  /*d720*/  ISETP.NE.AND P1, PT, R9, RZ, PT ;  /* 0x000000ff0900720c */ /* 0x000fda0003f25270 */
[----:B------:R-:W-:Y:S05]  /*d730*/  @P1 BRA `(.L_x_487) ;  /* 0x00000000001c1947 */ /* 0x000fea0003800000 */
[----:B------:R-:W2:Y:S01]  /*d740*/  S2R R9, SR_TID.X ;  /* 0x0000000000097919 */ /* 0x000ea20000002100 */
[----:B----4-:R-:W-:-:S04]  /*d750*/  IMAD.MOV.U32 R3, RZ, RZ, 0xc000 ;  /* 0x0000c000ff037424 */ /* 0x010fc800078e00ff */
[----:B------:R4:W-:Y:S01]  /*d760*/  SYNCS.ARRIVE.TRANS64 RZ, [R2+URZ+0x34830], R3 ;  /* 0x0348300302ff79a7 */ /* 0x0009e2000800003f */
[----:B--2---:R-:W-:-:S04]  /*d770*/  LOP3.LUT R9, R9, 0x1f, RZ, 0xc0, !PT ;  /* 0x0000001f09097812 */ /* 0x004fc800078ec0ff */
[----:B------:R-:W-:-:S13]  /*d780*/  ISETP.NE.AND P0, PT, R9, RZ, PT ;  /* 0x000000ff0900720c */ /* 0x000fda0003f05270 */
[----:B----4-:R-:W-:Y:S05]  /*d790*/  @!P0 BRA `(.L_x_487) ;  /* 0x0000000000048947 */ /* 0x010fea0003800000 */
[----:B------:R-:W-:Y:S01]  /*d7a0*/  BPT.TRAP 0x1 ;  /* 0x000000040000795c */ /* 0x000fe20000300000 */
.L_x_487:
[----:B------:R-:W-:Y:S05]  /*d7b0*/  BSYNC B2 ;  /* 0x0000000000027941 */ /* 0x000fea0003800000 */
.L_x_486:
[----:B------:R-:W2:Y:S04]  /*d7c0*/  LDL R9, [R1+0x8] ;  /* 0x0000080001097983 */ /* 0x000ea80000100800 */
[----:B---3--:R-:W3:Y:S04]  /*d7d0*/  LDL R10, [R1+0x4] ;  /* 0x00000400010a7983 */ /* 0x008ee80000100800 */
[----:B----4-:R-:W4:Y:S01]  /*d7e0*/  LDL R2, [R1+0x18] ;  /* 0x0000180001027983 */ /* 0x010f220000100800 */
[----:B------:R-:W-:-:S05]  /*d7f0*/  IMAD.MOV.U32 R12, RZ, RZ, RZ ;  /* 0x000000ffff0c7224 */ /* 0x000fca00078e00ff */
[----:B------:R-:W-:Y:S01]  /*d800*/  R2UR UR10, R12 ;  /* 0x000000000c0a72ca */ /* 0x000fe200000e0000 */
[----:B------:R-:W-:Y:S01]  /*d810*/  UIADD3 UR4, UP0, UR36, 0x370, URZ ;  /* 0x0000037024047890 */ /* 0x000fe2000ff1e03f */
[----:B------:R-:W-:Y:S01]  /*d820*/  PLOP3.LUT P0, PT, PT, PT, PT, 0x80, 0x0 ;  /* 0x000000000000781c */ /* 0x000fe20003f0f070 */
[----:B------:R-:W-:Y:S01]  /*d830*/  UMOV UR6, 0x0 ;  /* 0x0000000000067882 */ /* 0x000fe20000000000 */
[----:B------:R-:W-:Y:S01]  /*d840*/  UMOV UR7, 0x14f00000 ;  /* 0x14f0000000077882 */ /* 0x000fe20000000000 */
[----:B------:R-:W-:Y:S01]  /*d850*/  UIADD3.X UR5, URZ, UR37, URZ, UP0, !UPT ;  /* 0x000000253f057290 */ /* 0x000fe200087fe43f */
[C---:B--2---:R-:W-:Y:S02]  /*d860*/  IMAD R3, R9.reuse, 0x8, R6 ;  /* 0x0000000809037824 */ /* 0x044fe400078e0206 */
[----:B---3--:R-:W-:Y:S02]  /*d870*/  IMAD R9, R9, 0xc000, R10 ;  /* 0x0000c00009097824 */ /* 0x008fe400078e020a */
[----:B------:R-:W-:-:S02]  /*d880*/  VIADD R3, R3, 0x30 ;  /* 0x0000003003037836 */ /* 0x000fc40000000000 */
[----:B----4-:R-:W-:Y:S02]  /*d890*/  IMAD R2, R7, 0x80, R2 ;  /* 0x0000008007027824 */ /* 0x010fe400078e0202 */
[----:B------:R-:W-:-:S07]  /*d8a0*/  VIADD R10, R9, 0x1c400 ;  /* 0x0001c400090a7836 */ /* 0x000fce0000000000 */
.L_x_488:
        /* <DEDUP_REMOVED lines=16> */
.L_x_489:
        /* <DEDUP_REMOVED lines=15> */
.L_x_490:
        /* <DEDUP_REMOVED lines=10> */
[----:B------:R-:W-:Y:S01]  /*db40*/  SHF.L.U32 R5, R5, 0x1f, RZ ;  /* 0x0000001f05057819 */ /* 0x000fe200000006ff */
[----:B------:R-:W-:Y:S01]  /*db50*/  IMAD R2, R4, 0x8, R6 ;  /* 0x0000000804027824 */ /* 0x000fe200078e0206 */
[----:B------:R-:W-:Y:S03]  /*db60*/  BSSY B2, `(.L_x_491) ;  /* 0x0000003000027945 */ /* 0x000fe60003800000 */
[----:B------:R-:W2:Y:S02]  /*db70*/  SYNCS.PHASECHK.TRANS64.TRYWAIT P0, [R2+URZ+0x60], R5 ;  /* 0x00006005020075a7 */ /* 0x000ea4000800017f */
[----:B--2---:R-:W-:Y:S05]  /*db80*/  @!P0 BRA `(.L_x_492) ;  /* 0x0000002800448947 */ /* 0x004fea0003800000 */
.L_x_565:
[----:B------:R-:W-:Y:S05]  /*db90*/  BSYNC B2 ;  /* 0x0000000000027941 */ /* 0x000fea0003800000 */
.L_x_491:
[----:B------:R-:W-:Y:S01]  /*dba0*/  BSSY B2, `(.L_x_493) ;  /* 0x000000b000027945 */ /* 0x000fe20003800000 */
[----:B------:R-:W-:Y:S02]  /*dbb0*/  IMAD.MOV.U32 R10, RZ, RZ, 0x0 ;  /* 0x00000000ff0a7424 */ /* 0x000fe400078e00ff */
[----:B------:R-:W-:Y:S01]  /*dbc0*/  IMAD.MOV.U32 R11, RZ, RZ, 0x14f00000 ;  /* 0x14f00000ff0b7424 */ /* 0x000fe200078e00ff */
[----:B------:R-:W-:Y:S06]  /*dbd0*/  @P1 BRA `(.L_x_494) ;  /* 0x00000000001c1947 */ /* 0x000fec0003800000 */
[----:B------:R-:W3:Y:S02]  /*dbe0*/  S2R R3, SR_TID.X ;  /* 0x0000000000037919 */ /* 0x000ee40000002100 */
[----:B---3--:R-:W-:Y:S01]  /*dbf0*/  LOP3.LUT R9, R3, 0x1f, RZ, 0xc0, !PT ;  /* 0x0000001f03097812 */ /* 0x008fe200078ec0ff */
[----:B------:R-:W-:-:S03]  /*dc00*/  IMAD.MOV.U32 R3, RZ, RZ, 0x8000 ;  /* 0x00008000ff037424 */ /* 0x000fc600078e00ff */
[----:B------:R-:W-:Y:S01]  /*dc10*/  ISETP.NE.AND P0, PT, R9, RZ, PT ;  /* 0x000000ff0900720c */ /* 0x000fe20003f05270 */
[----:B------:R3:W-:-:S12]  /*dc20*/  SYNCS.ARRIVE.TRANS64 RZ, [R2+URZ+0x50], R3 ;  /* 0x0000500302ff79a7 */ /* 0x0007d8000800003f */
[----:B---3--:R-:W-:Y:S05]  /*dc30*/  @!P0 BRA `(.L_x_494) ;  /* 0x0000000000048947 */ /* 0x008fea0003800000 */
[----:B------:R-:W-:Y:S01]  /*dc40*/  BPT.TRAP 0x1 ;  /* 0x000000040000795c */ /* 0x000fe20000300000 */
.L_x_494:
[----:B------:R-:W-:Y:S05]  /*dc50*/  BSYNC B2 ;  /* 0x0000000000027941 */ /* 0x000fea0003800000 */
.L_x_493:
[----:B------:R-:W3:Y:S04]  /*dc60*/  LDL R9, [R1+0x4] ;  /* 0x0000040001097983 */ /* 0x000ee80000100800 */
[----:B--2---:R-:W2:Y:S04]  /*dc70*/  LDL R5, [R1+0x18] ;  /* 0x0000180001057983 */ /* 0x004ea80000100800 */
        /* <DEDUP_REMOVED lines=11> */
.L_x_495:
        /* <DEDUP_REMOVED lines=16> */
.L_x_496:
        /* <DEDUP_REMOVED lines=13> */
.L_x_482:
[----:B------:R-:W-:Y:S05]  /*df00*/  BSYNC B1 ;  /* 0x0000000000017941 */ /* 0x000fea0003800000 */
.L_x_481:
[C---:B------:R-:W-:Y:S01]  /*df10*/  ISETP.GT.AND P0, PT, R0.reuse, 0x1, PT ;  /* 0x000000010000780c */ /* 0x040fe20003f04270 */
[----:B------:R-:W-:-:S12]  /*df20*/  VIADD R0, R0, 0xfffffffe ;  /* 0xfffffffe00007836 */ /* 0x000fd80000000000 */
[----:B------:R-:W-:Y:S05]  /*df30*/  @P0 BRA `(.L_x_497) ;  /* 0xffffffe800840947 */ /* 0x000fea000383ffff */
.L_x_446:
[----:B------:R-:W-:Y:S05]  /*df40*/  BSYNC B0 ;  /* 0x0000000000007941 */ /* 0x000fea0003800000 */
.L_x_445:
[----:B------:R-:W0:Y:S01]  /*df50*/  S2R R2, SR_TID.X ;  /* 0x0000000000027919 */ /* 0x000e220000002100 */
[----:B------:R-:W-:Y:S01]  /*df60*/  BSSY B0, `(.L_x_498) ;  /* 0x0000011000007945 */ /* 0x000fe20003800000 */
[----:B0-----:R-:W-:-:S04]  /*df70*/  LOP3.LUT R3, R2, 0x7f, RZ, 0xc0, !PT ;  /* 0x0000007f02037812 */ /* 0x001fc800078ec0ff */
[----:B------:R-:W-:-:S13]  /*df80*/  ISETP.NE.AND P0, PT, R3, RZ, PT ;  /* 0x000000ff0300720c */ /* 0x000fda0003f05270 */
[----:B------:R-:W-:Y:S05]  /*df90*/  @P0 BRA `(.L_x_499) ;  /* 0x0000000000340947 */ /* 0x000fea0003800000 */
[----:B------:R-:W0:Y:S01]  /*dfa0*/  S2R R2, SR_LANEID ;  /* 0x0000000000027919 */ /* 0x000e220000000000 */
[----:B------:R-:W-:Y:S01]  /*dfb0*/  VOTEU.ANY UR4, UPT, PT ;  /* 0x0000000000047886 */ /* 0x000fe200038e0100 */
[----:B------:R-:W1:Y:S01]  /*dfc0*/  LDC.64 R4, c[0x0][0xc60] ;  /* 0x00031800ff047b82 */ /* 0x000e620000000a00 */
[----:B------:R-:W0:Y:S01]  /*dfd0*/  FLO.U32 R0, UR4 ;  /* 0x0000000400007d00 */ /* 0x000e2200080e0000 */
[----:B------:R-:W-:Y:S01]  /*dfe0*/  ULDC.64 UR6, c[0x0][0x208] ;  /* 0x0000820000067ab9 */ /* 0x000fe20000000a00 */
[----:B0-----:R-:W-:-:S06]  /*dff0*/  ISETP.EQ.U32.AND P0, PT, R0, R2, PT ;  /* 0x000000020000720c */ /* 0x001fcc0003f02070 */
[----:B------:R-:W1:Y:S07]  /*e000*/  POPC R2, UR4 ;  /* 0x0000000400027d09 */ /* 0x000e6e0008000000 */
[----:B-1----:R-:W2:Y:S04]  /*e010*/  @P0 ATOMG.E.ADD.STRONG.GPU PT, R2, desc[UR6][R4.64], R2 ;  /* 0x00000002040209a8 */ /* 0x002ea800081ee1c6 */
[----:B--2---:R0:W1:Y:S02]  /*e020*/  SHFL.IDX PT, R2, R2, R0, 0x1f ;  /* 0x00001f0002027589 */ /* 0x00406400000e0000 */
[----:B0-----:R-:W0:Y:S02]  /*e030*/  S2R R0, SR_LTMASK ;  /* 0x0000000000007919 */ /* 0x001e240000003900 */
[----:B0-----:R-:W-:-:S06]  /*e040*/  LOP3.LUT R0, R0, UR4, RZ, 0xc0, !PT ;  /* 0x0000000400007c12 */ /* 0x001fcc000f8ec0ff */
[----:B------:R-:W1:Y:S02]  /*e050*/  POPC R0, R0 ;  /* 0x0000000000007309 */ /* 0x000e640000000000 */
[----:B-1----:R-:W-:-:S07]  /*e060*/  IADD3 R16, R2, UR38, R0 ;  /* 0x0000002602107c10 */ /* 0x002fce000fffe000 */
.L_x_499:
[----:B------:R-:W-:Y:S05]  /*e070*/  BSYNC B0 ;  /* 0x0000000000007941 */ /* 0x000fea0003800000 */
.L_x_498:
[----:B------:R-:W2:Y:S01]  /*e080*/  LDL R0, [R1+0x1c] ;  /* 0x00001c0001007983 */ /* 0x000ea20000100800 */
[----:B------:R-:W-:Y:S01]  /*e090*/  BSSY B0, `(.L_x_500) ;  /* 0x0000040000007945 */ /* 0x000fe20003800000 */
[----:B--2---:R-:W-:-:S13]  /*e0a0*/  LOP3.LUT P0, RZ, R0, 0x1, RZ, 0xc0, !PT ;  /* 0x0000000100ff7812 */ /* 0x004fda000780c0ff */
[----:B------:R-:W-:Y:S05]  /*e0b0*/  @!P0 BRA `(.L_x_501) ;  /* 0x0000000000f48947 */ /* 0x000fea0003800000 */
[----:B------:R-:W2:Y:S04]  /*e0c0*/  LDL R4, [R1+0x4] ;  /* 0x0000040001047983 */ /* 0x000ea80000100800 */
[----:B------:R-:W2:Y:S04]  /*e0d0*/  LDL R0, [R1+0x8] ;  /* 0x0000080001007983 */ /* 0x000ea80000100800 */
[----:B------:R-:W3:Y:S01]  /*e0e0*/  LDL R2, [R1+0x10] ;  /* 0x0000100001027983 */ /* 0x000ee20000100800 */
[----:B------:R-:W-:Y:S01]  /*e0f0*/  BSSY B1, `(.L_x_502) ;  /* 0x0000006000017945 */ /* 0x000fe20003800000 */
[----:B------:R-:W-:Y:S01]  /*e100*/  ISETP.NE.AND P1, PT, R3, RZ, PT ;  /* 0x000000ff0300720c */ /* 0x000fe20003f25270 */
[----:B--2---:R-:W-:Y:S01]  /*e110*/  IMAD R0, R0, 0x8, R4 ;  /* 0x0000000800007824 */ /* 0x004fe200078e0204 */
[----:B---3--:R-:W-:-:S04]  /*e120*/  SHF.L.U32 R2, R2, 0x1f, RZ ;  /* 0x0000001f02027819 */ /* 0x008fc800000006ff */
[----:B------:R-:W0:Y:S02]  /*e130*/  SYNCS.PHASECHK.TRANS64.TRYWAIT P0, [R0+URZ+0x34860], R2 ;  /* 0x03486002000075a7 */ /* 0x000e24000800017f */
[----:B0-----:R-:W-:Y:S05]  /*e140*/  @!P0 BRA `(.L_x_503) ;  /* 0x0000002000e88947 */ /* 0x001fea0003800000 */
.L_x_566:
[----:B------:R-:W-:Y:S05]  /*e150*/  BSYNC B1 ;  /* 0x0000000000017941 */ /* 0x000fea0003800000 */
.L_x_502:
[----:B------:R-:W-:Y:S04]  /*e160*/  BSSY B1, `(.L_x_504) ;  /* 0x0000009000017945 */ /* 0x000fe80003800000 */
[----:B------:R-:W-:Y:S05]  /*e170*/  @P1 BRA `(.L_x_505) ;  /* 0x00000000001c1947 */ /* 0x000fea0003800000 */
[----:B------:R-:W2:Y:S01]  /*e180*/  S2R R3, SR_TID.X ;  /* 0x0000000000037919 */ /* 0x000ea20000002100 */
[----:B0-----:R-:W-:-:S04]  /*e190*/  IMAD.MOV.U32 R2, RZ, RZ, 0x8000 ;  /* 0x00008000ff027424 */ /* 0x001fc800078e00ff */
[----:B------:R3:W-:Y:S01]  /*e1a0*/  SYNCS.ARRIVE.TRANS64 RZ, [R0+URZ+0x34850], R2 ;  /* 0x0348500200ff79a7 */ /* 0x0007e2000800003f */
[----:B--2---:R-:W-:-:S04]  /*e1b0*/  LOP3.LUT R3, R3, 0x1f, RZ, 0xc0, !PT ;  /* 0x0000001f03037812 */ /* 0x004fc800078ec0ff */
[----:B------:R-:W-:-:S13]  /*e1c0*/  ISETP.NE.AND P0, PT, R3, RZ, PT ;  /* 0x000000ff0300720c */ /* 0x000fda0003f05270 */
[----:B---3--:R-:W-:Y:S05]  /*e1d0*/  @!P0 BRA `(.L_x_505) ;  /* 0x0000000000048947 */ /* 0x008fea0003800000 */
[----:B------:R-:W-:Y:S01]  /*e1e0*/  BPT.TRAP 0x1 ;  /* 0x000000040000795c */ /* 0x000fe20000300000 */
.L_x_505:
[----:B------:R-:W-:Y:S05]  /*e1f0*/  BSYNC B1 ;  /* 0x0000000000017941 */ /* 0x000fea0003800000 */
.L_x_504:
[----:B------:R-:W2:Y:S04]  /*e200*/  LDL.LU R5, [R1+0x18] ;  /* 0x0000180001057983 */ /* 0x000ea80000300800 */
[----:B------:R-:W3:Y:S04]  /*e210*/  LDL R4, [R1+0x4] ;  /* 0x0000040001047983 */ /* 0x000ee80000100800 */
[----:B0-----:R-:W3:Y:S04]  /*e220*/  LDL R2, [R1+0x8] ;  /* 0x0000080001027983 */ /* 0x001ee80000100800 */
[----:B------:R-:W2:Y:S01]  /*e230*/  LDL R3, [R1+0x14] ;  /* 0x0000140001037983 */ /* 0x000ea20000100800 */
[----:B------:R-:W-:Y:S01]  /*e240*/  UIADD3 UR4, UP0, UR36, 0x470, URZ ;  /* 0x0000047024047890 */ /* 0x000fe2000ff1e03f */
[----:B------:R-:W-:Y:S01]  /*e250*/  PLOP3.LUT P0, PT, PT, PT, PT, 0x80, 0x0 ;  /* 0x000000000000781c */ /* 0x000fe20003f0f070 */
[----:B------:R-:W-:Y:S01]  /*e260*/  VIADD R0, R0, 0x34850 ;  /* 0x0003485000007836 */ /* 0x000fe20000000000 */
[----:B------:R-:W-:Y:S01]  /*e270*/  UMOV UR6, 0x0 ;  /* 0x0000000000067882 */ /* 0x000fe20000000000 */
[----:B------:R-:W-:Y:S01]  /*e280*/  UIADD3.X UR5, URZ, UR37, URZ, UP0, !UPT ;  /* 0x000000253f057290 */ /* 0x000fe200087fe43f */
[----:B------:R-:W-:Y:S01]  /*e290*/  UMOV UR7, 0x14f00000 ;  /* 0x14f0000000077882 */ /* 0x000fe20000000000 */
[----:B------:R-:W-:Y:S01]  /*e2a0*/  UMOV UR10, URZ ;  /* 0x0000003f000a7c82 */ /* 0x000fe20008000000 */
[----:B---3--:R-:W-:-:S02]  /*e2b0*/  IMAD R2, R2, 0x8000, R4 ;  /* 0x0000800002027824 */ /* 0x008fc400078e0204 */
[----:B--2---:R-:W-:Y:S02]  /*e2c0*/  IMAD R3, R3, 0x80, R5 ;  /* 0x0000008003037824 */ /* 0x004fe400078e0205 */
[----:B------:R-:W-:-:S07]  /*e2d0*/  VIADD R4, R2, 0x400 ;  /* 0x0000040002047836 */ /* 0x000fce0000000000 */
.L_x_506:
        /* <DEDUP_REMOVED lines=11> */
[----:B------:R-:W-:Y:S01]  /*e390*/  PLOP3.LUT P0, PT, PT, PT, PT, 0x80, 0x0 ;  /* 0x000000000000781c */ /* 0x000fe20003f0f070 */
[----:B------:R-:W-:Y:S01]  /*e3a0*/  VIADD R2, R2, 0x4400 ;  /* 0x0000440002027836 */ /* 0x000fe20000000000 */
[----:B------:R-:W-:Y:S01]  /*e3b0*/  UMOV UR6, 0x0 ;  /* 0x0000000000067882 */ /* 0x000fe20000000000 */
[----:B------:R-:W-:Y:S01]  /*e3c0*/  UMOV UR7, 0x14f00000 ;  /* 0x14f0000000077882 */ /* 0x000fe20000000000 */
[----:B------:R-:W-:-:S09]  /*e3d0*/  UMOV UR10, 0x40 ;  /* 0x00000040000a7882 */ /* 0x000fd20000000000 */
.L_x_507:
        /* <DEDUP_REMOVED lines=11> */
.L_x_501:
[----:B------:R-:W-:Y:S05]  /*e490*/  BSYNC B0 ;  /* 0x0000000000007941 */ /* 0x000fea0003800000 */
.L_x_500:
[----:B------:R-:W2:Y:S04]  /*e4a0*/  LDL.LU R5, [R1+0x8] ;  /* 0x0000080001057983 */ /* 0x000ea80000300800 */
[----:B------:R-:W3:Y:S01]  /*e4b0*/  LDL.LU R4, [R1+0x10] ;  /* 0x0000100001047983 */ /* 0x000ee20000300800 */
[----:B--2---:R-:W-:-:S05]  /*e4c0*/  VIADD R0, R5, 0x1 ;  /* 0x0000000105007836 */ /* 0x004fca0000000000 */
[----:B------:R-:W-:-:S04]  /*e4d0*/  ISETP.NE.AND P0, PT, R0, 0x2, PT ;  /* 0x000000020000780c */ /* 0x000fc80003f05270 */
[----:B------:R-:W-:Y:S02]  /*e4e0*/  SEL R2, RZ, 0x1, P0 ;  /* 0x00000001ff027807 */ /* 0x000fe40000000000 */
[----:B------:R-:W-:Y:S02]  /*e4f0*/  SEL R0, R0, RZ, P0 ;  /* 0x000000ff00007207 */ /* 0x000fe40000000000 */
[----:B---3--:R-:W-:-:S03]  /*e500*/  LOP3.LUT R4, R4, R2, RZ, 0x3c, !PT ;  /* 0x0000000204047212 */ /* 0x008fc600078e3cff */
[----:B------:R0:W-:Y:S04]  /*e510*/  STL [R1+0x8], R0 ;  /* 0x0000080001007387 */ /* 0x0001e80000100800 */
[----:B------:R0:W-:Y:S02]  /*e520*/  STL [R1+0x10], R4 ;  /* 0x0000100401007387 */ /* 0x0001e40000100800 */
.L_x_425:
[----:B------:R-:W-:Y:S05]  /*e530*/  BSYNC B7 ;  /* 0x0000000000077941 */ /* 0x000fea0003800000 */
.L_x_423:
[----:B0-----:R-:W2:Y:S02]  /*e540*/  LDL R0, [R1+0x1c] ;  /* 0x00001c0001007983 */ /* 0x001ea40000100800 */
[----:B--2---:R-:W-:-:S13]  /*e550*/  LOP3.LUT P0, RZ, R0, 0x2, RZ, 0xc0, !PT ;  /* 0x0000000200ff7812 */ /* 0x004fda000780c0ff */
[----:B------:R-:W-:Y:S05]  /*e560*/  @!P0 BRA `(.L_x_508) ;  /* 0x0000000000288947 */ /* 0x000fea0003800000 */
[----:B------:R-:W-:Y:S05]  /*e570*/  WARPSYNC.ALL ;  /* 0x0000000000007948 */ /* 0x000fea0003800000 */
[----:B------:R-:W0:Y:S08]  /*e580*/  S2UR UR5, SR_CgaCtaId ;  /* 0x00000000000579c3 */ /* 0x000e300000008800 */
[----:B------:R-:W-:Y:S06]  /*e590*/  BAR.SYNC.DEFER_BLOCKING 0x5, 0x180 ;  /* 0x0146000000007b1d */ /* 0x000fec0000010000 */
[----:B------:R-:W-:-:S02]  /*e5a0*/  UMOV UR4, 0x400 ;  /* 0x0000040000047882 */ /* 0x000fc40000000000 */
[----:B0-----:R-:W-:-:S06]  /*e5b0*/  ULEA UR4, UR5, UR4, 0x18 ;  /* 0x0000000405047291 */ /* 0x001fcc000f8ec03f */
[----:B------:R-:W-:-:S05]  /*e5c0*/  IMAD.U32 R0, RZ, RZ, UR4 ;  /* 0x00000004ff007e24 */ /* 0x000fca000f8e00ff */
[----:B------:R0:W2:Y:S04]  /*e5d0*/  LDS.128 R16, [R0+0x348d0] ;  /* 0x0348d00000107984 */ /* 0x0000a80000000c00 */
[----:B------:R0:W-:Y:S01]  /*e5e0*/  STL [R1+0x4], R0 ;  /* 0x0000040001007387 */ /* 0x0001e20000100800 */
[----:B------:R-:W-:Y:S06]  /*e5f0*/  BAR.ARV 0x4, 0x180 ;  /* 0x0106000000007b1d */ /* 0x000fec0000002000 */
[----:B------:R-:W-:Y:S05]  /*e600*/  BRA `(.L_x_509) ;  /* 0x0000000800507947 */ /* 0x000fea0003800000 */
.L_x_508:
[----:B------:R-:W1:Y:S01]  /*e610*/  S2R R0, SR_TID.X ;  /* 0x0000000000007919 */ /* 0x000e620000002100 */
[----:B------:R-:W-:Y:S01]  /*e620*/  UMOV UR4, 0xffffffff ;  /* 0xffffffff00047882 */ /* 0x000fe20000000000 */
[----:B-1--4-:R-:W-:-:S04]  /*e630*/  LOP3.LUT R7, R0, 0x1f, RZ, 0xc0, !PT ;  /* 0x0000001f00077812 */ /* 0x012fc800078ec0ff */
[----:B------:R-:W-:Y:S01]  /*e640*/  ISETP.NE.AND P0, PT, R7, 0x1f, PT ;  /* 0x0000001f0700780c */ /* 0x000fe20003f05270 */
[----:B------:R-:W-:-:S12]  /*e650*/  BRA.DIV UR4, `(.L_x_510) ;  /* 0x0000001e04b87947 */ /* 0x000fd8000b800000 */
[----:B------:R-:W-:Y:S01]  /*e660*/  IMAD.IADD R5, R19, 0x1, R7 ;  /* 0x0000000113057824 */ /* 0x000fe200078e0207 */
[----:B------:R-:W-:Y:S01]  /*e670*/  ULDC UR4, c[0x0][0xc3c] ;  /* 0x00030f0000047ab9 */ /* 0x000fe20000000800 */
[----:B------:R-:W-:-:S03]  /*e680*/  ULDC.64 UR6, c[0x0][0x208] ;  /* 0x0000820000067ab9 */ /* 0x000fc60000000a00 */
[----:B------:R-:W-:-:S13]  /*e690*/  ISETP.GE.OR P1, PT, R5, UR4, !P0 ;  /* 0x0000000405007c0c */ /* 0x000fda000c726670 */
[----:B------:R-:W0:Y:S02]  /*e6a0*/  @!P1 LDC.64 R2, c[0x0][0xc80] ;  /* 0x00032000ff029b82 */ /* 0x000e240000000a00 */
[----:B0-----:R-:W-:-:S06]  /*e6b0*/  @!P1 IMAD.WIDE R2, R5, 0x4, R2 ;  /* 0x0000000405029825 */ /* 0x001fcc00078e0202 */
[----:B------:R0:W2:Y:S01]  /*e6c0*/  @!P1 LDG.E R3, desc[UR6][R2.64] ;  /* 0x0000000602039981 */ /* 0x0000a2000c1e1900 */
[C---:B------:R-:W-:Y:S02]  /*e6d0*/  ISETP.GE.U32.AND P2, PT, R7.reuse, 0x2, PT ;  /* 0x000000020700780c */ /* 0x040fe40003f46070 */
[C---:B------:R-:W-:Y:S01]  /*e6e0*/  ISETP.GE.U32.AND P3, PT, R7.reuse, 0x4, PT ;  /* 0x000000040700780c */ /* 0x040fe20003f66070 */
[----:B------:R-:W-:Y:S01]  /*e6f0*/  SHFL.IDX PT, R4, R16, 0x1, 0x1f ;  /* 0x00201f0010047f89 */ /* 0x000fe200000e0000 */
[C---:B------:R-:W-:Y:S02]  /*e700*/  ISETP.GE.U32.AND P4, PT, R7.reuse, 0x8, PT ;  /* 0x000000080700780c */ /* 0x040fe40003f86070 */
[C---:B------:R-:W-:Y:S01]  /*e710*/  ISETP.GE.U32.AND P5, PT, R7.reuse, 0x10, PT ;  /* 0x000000100700780c */ /* 0x040fe20003fa6070 */
[----:B0-----:R-:W-:Y:S02]  /*e720*/  IMAD.MOV.U32 R2, RZ, RZ, RZ ;  /* 0x000000ffff027224 */ /* 0x001fe400078e00ff */
[----:B--2---:R-:W-:Y:S01]  /*e730*/  @!P1 IMAD.MOV.U32 R2, RZ, RZ, R3 ;  /* 0x000000ffff029224 */ /* 0x004fe200078e0003 */
[----:B------:R-:W-:-:S04]  /*e740*/  ISETP.NE.AND P1, PT, R7, RZ, PT ;  /* 0x000000ff0700720c */ /* 0x000fc80003f25270 */
        /* <DEDUP_REMOVED lines=14> */
[----:B------:R-:W-:Y:S02]  /*e830*/  IMAD.IADD R3, R3, 0x1, R0 ;  /* 0x0000000103037824 */ /* 0x000fe400078e0200 */
[----:B------:R0:W1:Y:S04]  /*e840*/  SHFL.IDX PT, R0, R16, RZ, 0x1f ;  /* 0x00001fff10007589 */ /* 0x00006800000e0000 */
[----:B------:R0:W2:Y:S02]  /*e850*/  SHFL.IDX PT, R6, R3, 0x1f, 0x1f ;  /* 0x03e01f0003067f89 */ /* 0x0000a400000e0000 */
.L_x_576:
[----:B------:R-:W-:Y:S02]  /*e860*/  ULDC UR4, c[0x0][0xc38] ;  /* 0x00030e0000047ab9 */ /* 0x000fe40000000800 */
[----:B0-----:R-:W-:-:S04]  /*e870*/  IMAD.U32 R16, RZ, RZ, UR4 ;  /* 0x00000004ff107e24 */ /* 0x001fc8000f8e00ff */
[----:B--2---:R-:W-:-:S04]  /*e880*/  IMAD R6, R6, R16, RZ ;  /* 0x0000001006067224 */ /* 0x004fc800078e02ff */
[----:B------:R-:W-:-:S05]  /*e890*/  IMAD.IADD R4, R4, 0x1, R6 ;  /* 0x0000000104047824 */ /* 0x000fca00078e0206 */
[----:B-1----:R-:W-:-:S13]  /*e8a0*/  ISETP.GT.AND P6, PT, R4, R0, PT ;  /* 0x000000000400720c */ /* 0x002fda0003fc4270 */
[----:B------:R-:W-:Y:S05]  /*e8b0*/  @P6 BRA `(.L_x_511) ;  /* 0x0000000000a06947 */ /* 0x000fea0003800000 */
.L_x_516:
[----:B0-----:R-:W0:Y:S01]  /*e8c0*/  LDC R2, c[0x0][0xc3c] ;  /* 0x00030f00ff027b82 */ /* 0x001e220000000800 */
[----:B------:R-:W-:-:S05]  /*e8d0*/  VIADD R19, R19, 0x1f ;  /* 0x0000001f13137836 */ /* 0x000fca0000000000 */
[----:B0-----:R-:W-:-:S13]  /*e8e0*/  ISETP.GE.AND P6, PT, R19, R2, PT ;  /* 0x000000021300720c */ /* 0x001fda0003fc6270 */
[----:B------:R-:W-:Y:S05]  /*e8f0*/  @P6 BRA `(.L_x_512) ;  /* 0x0000000400486947 */ /* 0x000fea0003800000 */
[----:B------:R-:W0:Y:S01]  /*e900*/  S2R R3, SR_TID.X ;  /* 0x0000000000037919 */ /* 0x000e220000002100 */
[----:B------:R-:W-:Y:S01]  /*e910*/  BSSY B0, `(.L_x_513) ;  /* 0x000000a000007945 */ /* 0x000fe20003800000 */
[----:B0-----:R-:W-:-:S05]  /*e920*/  LOP3.LUT R3, R3, 0x1f, RZ, 0xc0, !PT ;  /* 0x0000001f03037812 */ /* 0x001fca00078ec0ff */
[----:B------:R-:W-:-:S05]  /*e930*/  IMAD.IADD R5, R19, 0x1, R3 ;  /* 0x0000000113057824 */ /* 0x000fca00078e0203 */
[----:B------:R-:W-:Y:S01]  /*e940*/  ISETP.GE.OR P6, PT, R5, R2, !P0 ;  /* 0x000000020500720c */ /* 0x000fe200047c6670 */
[----:B------:R-:W-:-:S12]  /*e950*/  IMAD.MOV.U32 R2, RZ, RZ, RZ ;  /* 0x000000ffff027224 */ /* 0x000fd800078e00ff */
[----:B------:R-:W-:Y:S05]  /*e960*/  @P6 BRA `(.L_x_514) ;  /* 0x0000000000106947 */ /* 0x000fea0003800000 */
[----:B------:R-:W0:Y:S01]  /*e970*/  LDC.64 R2, c[0x0][0xc80] ;  /* 0x00032000ff027b82 */ /* 0x000e220000000a00 */
[----:B------:R-:W-:Y:S01]  /*e980*/  ULDC.64 UR4, c[0x0][0x208] ;  /* 0x0000820000047ab9 */ /* 0x000fe20000000a00 */
[----:B0-----:R-:W-:-:S06]  /*e990*/  IMAD.WIDE R2, R5, 0x4, R2 ;  /* 0x0000000405027825 */ /* 0x001fcc00078e0202 */
[----:B------:R0:W5:Y:S02]  /*e9a0*/  LDG.E R2, desc[UR4][R2.64] ;  /* 0x0000000402027981 */ /* 0x000164000c1e1900 */
.L_x_514:
[----:B------:R-:W-:Y:S05]  /*e9b0*/  BSYNC B0 ;  /* 0x0000000000007941 */ /* 0x000fea0003800000 */
.L_x_513:
[----:B------:R-:W-:-:S03]  /*e9c0*/  UMOV UR4, 0xffffffff ;  /* 0xffffffff00047882 */ /* 0x000fc60000000000 */
[----:B------:R-:W-:Y:S05]  /*e9d0*/  BRA.DIV UR4, `(.L_x_515) ;  /* 0x0000002204187947 */ /* 0x000fea000b800000 */
[----:B-----5:R-:W0:Y:S02]  /*e9e0*/  SHFL.UP PT, R14, R2, 0x1, RZ ;  /* 0x04200000020e7989 */ /* 0x020e2400000e00ff */
        /* <DEDUP_REMOVED lines=14> */
[----:B------:R0:W1:Y:S02]  /*ead0*/  SHFL.IDX PT, R6, R3, 0x1f, 0x1f ;  /* 0x03e01f0003067f89 */ /* 0x00006400000e0000 */
.L_x_584:
[----:B------:R-:W-:Y:S02]  /*eae0*/  ULDC UR4, c[0x0][0xc38] ;  /* 0x00030e0000047ab9 */ /* 0x000fe40000000800 */
[----:B------:R-:W-:-:S04]  /*eaf0*/  IMAD.U32 R16, RZ, RZ, UR4 ;  /* 0x00000004ff107e24 */ /* 0x000fc8000f8e00ff */
[----:B-1----:R-:W-:-:S04]  /*eb00*/  IMAD R6, R6, R16, RZ ;  /* 0x0000001006067224 */ /* 0x002fc800078e02ff */
[----:B------:R-:W-:-:S05]  /*eb10*/  IMAD.IADD R4, R6, 0x1, R4 ;  /* 0x0000000106047824 */ /* 0x000fca00078e0204 */
[----:B------:R-:W-:-:S13]  /*eb20*/  ISETP.GT.AND P6, PT, R4, R0, PT ;  /* 0x000000000400720c */ /* 0x000fda0003fc4270 */
[----:B------:R-:W-:Y:S05]  /*eb30*/  @!P6 BRA `(.L_x_516) ;  /* 0xfffffffc0060e947 */ /* 0x000fea000383ffff */
.L_x_511:
[----:B------:R-:W-:Y:S01]  /*eb40*/  IMAD.IADD R6, R4, 0x1, -R6 ;  /* 0x0000000104067824 */ /* 0x000fe200078e0a06 */
[----:B------:R-:W-:-:S03]  /*eb50*/  UMOV UR4, 0xffffffff ;  /* 0xffffffff00047882 */ /* 0x000fc60000000000 */
[----:B------:R-:W-:-:S05]  /*eb60*/  IMAD R4, R3, R16, R6 ;  /* 0x0000001003047224 */ /* 0x000fca00078e0206 */
[----:B------:R-:W-:Y:S01]  /*eb70*/  ISETP.GT.AND P6, PT, R4, R0, PT ;  /* 0x000000000400720c */ /* 0x000fe20003fc4270 */
[----:B------:R-:W-:-:S12]  /*eb80*/  BRA.DIV UR4, `(.L_x_517) ;  /* 0x0000002204807947 */ /* 0x000fd8000b800000 */
[----:B------:R-:W-:-:S04]  /*eb90*/  VOTE.ANY R5, PT, !P6 ;  /* 0x0000000000057806 */ /* 0x000fc800070e0100 */
[----:B------:R-:W1:Y:S02]  /*eba0*/  POPC R4, R5 ;  /* 0x0000000500047309 */ /* 0x000e640000000000 */
[----:B-1----:R1:W2:Y:S02]  /*ebb0*/  SHFL.IDX PT, R17, R2, R4, 0x1f ;  /* 0x00001f0402117589 */ /* 0x0022a400000e0000 */
.L_x_588:
[----:B------:R-:W-:Y:S01]  /*ebc0*/  ISETP.NE.AND P0, PT, R5, RZ, PT ;  /* 0x000000ff0500720c */ /* 0x000fe20003f05270 */
[----:B-1----:R-:W-:-:S12]  /*ebd0*/  IMAD.MOV.U32 R2, RZ, RZ, RZ ;  /* 0x000000ffff027224 */ /* 0x002fd800078e00ff */
[----:B------:R-:W-:Y:S05]  /*ebe0*/  @!P0 BRA `(.L_x_518) ;  /* 0x0000000000108947 */ /* 0x000fea0003800000 */
[----:B------:R-:W-:Y:S01]  /*ebf0*/  UMOV UR4, 0xffffffff ;  /* 0xffffffff00047882 */ /* 0x000fe20000000000 */
[----:B------:R-:W-:Y:S02]  /*ec00*/  VIADD R12, R4, 0xffffffff ;  /* 0xffffffff040c7836 */ /* 0x000fe40000000000 */
[----:B------:R-:W-:Y:S05]  /*ec10*/  BRA.DIV UR4, `(.L_x_519) ;  /* 0x0000002204a47947 */ /* 0x000fea000b800000 */
[----:B------:R1:W3:Y:S02]  /*ec20*/  SHFL.IDX PT, R2, R3, R12, 0x1f ;  /* 0x00001f0c03027589 */ /* 0x0002e400000e0000 */
.L_x_518:
[----:B--2---:R-:W-:Y:S01]  /*ec30*/  IABS R5, R17 ;  /* 0x0000001100057213 */ /* 0x004fe20000000000 */
[----:B---3--:R-:W-:Y:S02]  /*ec40*/  IMAD R16, R2, R16, R6 ;  /* 0x0000001002107224 */ /* 0x008fe400078e0206 */
[----:B------:R-:W-:Y:S01]  /*ec50*/  IMAD.IADD R19, R4, 0x1, R19 ;  /* 0x0000000104137824 */ /* 0x000fe200078e0213 */
[----:B------:R-:W2:Y:S01]  /*ec60*/  I2F.RP R2, R5 ;  /* 0x0000000500027306 */ /* 0x000ea20000209400 */
[----:B------:R-:W-:-:S07]  /*ec70*/  IMAD.IADD R0, R0, 0x1, -R16 ;  /* 0x0000000100007824 */ /* 0x000fce00078e0a10 */
[----:B--2---:R-:W2:Y:S02]  /*ec80*/  MUFU.RCP R2, R2 ;  /* 0x0000000200027308 */ /* 0x004ea40000001000 */
[----:B--2---:R-:W-:-:S06]  /*ec90*/  VIADD R2, R2, 0xffffffe ;  /* 0x0ffffffe02027836 */ /* 0x004fcc0000000000 */
[----:B01----:R-:W0:Y:S02]  /*eca0*/  F2I.FTZ.U32.TRUNC.NTZ R3, R2 ;  /* 0x0000000200037305 */ /* 0x003e24000021f000 */
[----:B0-----:R-:W-:-:S04]  /*ecb0*/  IMAD.MOV R2, RZ, RZ, -R3 ;  /* 0x000000ffff027224 */ /* 0x001fc800078e0a03 */
[----:B------:R-:W-:Y:S02]  /*ecc0*/  IMAD R6, R2, R5, RZ ;  /* 0x0000000502067224 */ /* 0x000fe400078e02ff */
[----:B------:R-:W-:-:S04]  /*ecd0*/  IMAD.MOV.U32 R2, RZ, RZ, RZ ;  /* 0x000000ffff027224 */ /* 0x000fc800078e00ff */
[----:B------:R-:W-:Y:S01]  /*ece0*/  IMAD.HI.U32 R2, R3, R6, R2 ;  /* 0x0000000603027227 */ /* 0x000fe200078e0002 */
[----:B------:R-:W-:Y:S02]  /*ecf0*/  IABS R6, R17 ;  /* 0x0000001100067213 */ /* 0x000fe40000000000 */
[----:B------:R-:W-:-:S03]  /*ed00*/  IABS R3, R0 ;  /* 0x0000000000037213 */ /* 0x000fc60000000000 */
[----:B------:R-:W-:Y:S02]  /*ed10*/  IMAD.MOV R6, RZ, RZ, -R6 ;  /* 0x000000ffff067224 */ /* 0x000fe400078e0a06 */
        /* <DEDUP_REMOVED lines=16> */
.L_x_512:
[----:B------:R-:W-:Y:S01]  /*ee20*/  UMOV UR4, URZ ;  /* 0x0000003f00047c82 */ /* 0x000fe20008000000 */
[----:B------:R-:W-:Y:S01]  /*ee30*/  UMOV UR5, URZ ;  /* 0x0000003f00057c82 */ /* 0x000fe20008000000 */
[----:B------:R-:W-:Y:S01]  /*ee40*/  ULDC UR6, c[0x0][0xc3c] ;  /* 0x00030f0000067ab9 */ /* 0x000fe20000000800 */
[----:B------:R-:W-:Y:S02]  /*ee50*/  IMAD.MOV.U32 R16, RZ, RZ, R0 ;  /* 0x000000ffff107224 */ /* 0x000fe400078e0000 */
[----:B------:R-:W-:Y:S02]  /*ee60*/  IMAD.U32 R17, RZ, RZ, UR4 ;  /* 0x00000004ff117e24 */ /* 0x000fe4000f8e00ff */
[----:B------:R-:W-:Y:S02]  /*ee70*/  IMAD.U32 R18, RZ, RZ, UR5 ;  /* 0x00000005ff127e24 */ /* 0x000fe4000f8e00ff */
[----:B------:R-:W-:-:S07]  /*ee80*/  IMAD.U32 R19, RZ, RZ, UR6 ;  /* 0x00000006ff137e24 */ /* 0x000fce000f8e00ff */
.L_x_520:
[----:B------:R3:W2:Y:S01]  /*ee90*/  LDL R3, [R1+0x4] ;  /* 0x0000040001037983 */ /* 0x0006a20000100800 */
[----:B------:R-:W0:Y:S01]  /*eea0*/  S2R R0, SR_TID.X ;  /* 0x0000000000007919 */ /* 0x000e220000002100 */
[----:B------:R-:W-:Y:S05]  /*eeb0*/  WARPSYNC.ALL ;  /* 0x0000000000007948 */ /* 0x000fea0003800000 */
[----:B0-----:R-:W-:Y:S01]  /*eec0*/  LOP3.LUT R0, R0, 0x1f, RZ, 0xc0, !PT ;  /* 0x0000001f00007812 */ /* 0x001fe200078ec0ff */
[----:B------:R-:W-:Y:S03]  /*eed0*/  BAR.SYNC.DEFER_BLOCKING 0x4, 0x180 ;  /* 0x0106000000007b1d */ /* 0x000fe60000010000 */
[----:B------:R-:W-:-:S13]  /*eee0*/  ISETP.NE.AND P0, PT, R0, RZ, PT ;  /* 0x000000ff0000720c */ /* 0x000fda0003f05270 */
[----:B------:R-:W2:Y:S01]  /*eef0*/  @!P0 S2R R0, SR_CgaCtaId ;  /* 0x0000000000008919 */ /* 0x000ea20000008800 */
[----:B------:R-:W-:-:S04]  /*ef00*/  @!P0 MOV R2, 0x400 ;  /* 0x0000040000028802 */ /* 0x000fc80000000f00 */
[----:B--2---:R-:W-:-:S05]  /*ef10*/  @!P0 LEA R3, R0, R2, 0x18 ;  /* 0x0000000200038211 */ /* 0x004fca00078ec0ff */
[----:B------:R3:W-:Y:S04]  /*ef20*/  @!P0 STS.128 [R3+0x348d0], R16 ;  /* 0x0348d01003008388 */ /* 0x0007e80000000c00 */
[----:B------:R3:W-:Y:S01]  /*ef30*/  @!P0 STL [R1+0x4], R3 ;  /* 0x0000040301008387 */ /* 0x0007e20000100800 */
[----:B------:R-:W-:Y:S06]  /*ef40*/  BAR.ARV 0x5, 0x180 ;  /* 0x0146000000007b1d */ /* 0x000fec0000002000 */
.L_x_509:
[----:B------:R-:W-:Y:S02]  /*ef50*/  ULDC UR4, c[0x0][0xc3c] ;  /* 0x00030f0000047ab9 */ /* 0x000fe40000000800 */
[----:B--2---:R-:W-:-:S13]  /*ef60*/  ISETP.GE.AND P0, PT, R19, UR4, PT ;  /* 0x0000000413007c0c */ /* 0x004fda000bf06270 */
[----:B------:R-:W-:Y:S05]  /*ef70*/  @!P0 BRA `(.L_x_521) ;  /* 0xffffffac003c8947 */ /* 0x000fea000383ffff */
[----:B------:R-:W-:Y:S05]  /*ef80*/  BSYNC B8 ;  /* 0x0000000000087941 */ /* 0x000fea0003800000 */
.L_x_419:
[----:B0-----:R-:W2:Y:S01]  /*ef90*/  LDL.LU R0, [R1+0x50] ;  /* 0x0000500001007983 */ /* 0x001ea20000300800 */
[----:B------:R-:W-:Y:S01]  /*efa0*/  BSSY B0, `(.L_x_522) ;  /* 0x000000b000007945 */ /* 0x000fe20003800000 */
[----:B------:R-:W0:Y:S01]  /*efb0*/  S2R R5, SR_CgaCtaId ;  /* 0x0000000000057919 */ /* 0x000e220000008800 */
[----:B--2---:R-:W-:-:S05]  /*efc0*/  VIADD R0, R0, 0x1 ;  /* 0x0000000100007836 */ /* 0x004fca0000000000 */
[----:B------:R-:W-:-:S04]  /*efd0*/  LEA.HI R2, R0, R0, RZ, 0x1 ;  /* 0x0000000000027211 */ /* 0x000fc800078f08ff */
[----:B---3--:R-:W-:-:S05]  /*efe0*/  LOP3.LUT R3, R2, 0xfffffffe, RZ, 0xc0, !PT ;  /* 0xfffffffe02037812 */ /* 0x008fca00078ec0ff */
[----:B------:R-:W-:Y:S01]  /*eff0*/  IMAD.IADD R3, R0, 0x1, -R3 ;  /* 0x0000000100037824 */ /* 0x000fe200078e0a03 */
[----:B------:R-:W-:-:S04]  /*f000*/  MOV R0, 0x400 ;  /* 0x0000040000007802 */ /* 0x000fc80000000f00 */
[----:B0-----:R-:W-:Y:S02]  /*f010*/  LEA R0, R5, R0, 0x18 ;  /* 0x0000000005007211 */ /* 0x001fe400078ec0ff */
[----:B------:R-:W-:-:S04]  /*f020*/  SHF.L.U32 R3, R3, 0x1f, RZ ;  /* 0x0000001f03037819 */ /* 0x000fc800000006ff */
[----:B------:R-:W0:Y:S02]  /*f030*/  SYNCS.PHASECHK.TRANS64.TRYWAIT P0, [R0+URZ+0x34820], R3 ;  /* 0x03482003000075a7 */ /* 0x000e24000800017f */
[----:B0-----:R-:W-:Y:S05]  /*f040*/  @!P0 BRA `(.L_x_523) ;  /* 0x0000001c00c08947 */ /* 0x001fea0003800000 */
.L_x_591:
[----:B------:R-:W-:Y:S05]  /*f050*/  BSYNC B0 ;  /* 0x0000000000007941 */ /* 0x000fea0003800000 */
.L_x_522:
[----:B------:R-:W-:-:S03]  /*f060*/  UMOV UR4, 0xffffffff ;  /* 0xffffffff00047882 */ /* 0x000fc60000000000 */
[----:B------:R-:W-:Y:S05]  /*f070*/  BRA.DIV UR4, `(.L_x_524) ;  /* 0x0000001e04c87947 */ /* 0x000fea000b800000 */
[----:B------:R-:W2:Y:S02]  /*f080*/  S2R R2, SR_TID.X ;  /* 0x0000000000027919 */ /* 0x000ea40000002100 */
[----:B--2---:R-:W-:-:S04]  /*f090*/  SHF.R.U32.HI R2, RZ, 0x5, R2 ;  /* 0x00000005ff027819 */ /* 0x004fc80000011602 */
[----:B------:R-:W-:-:S05]  /*f0a0*/  LOP3.LUT R2, R2, 0x3, RZ, 0xc0, !PT ;  /* 0x0000000302027812 */ /* 0x000fca00078ec0ff */
[----:B------:R2:W3:Y:S02]  /*f0b0*/  SHFL.IDX PT, R14, R2, RZ, 0x1f ;  /* 0x00001fff020e7589 */ /* 0x0004e400000e0000 */
.L_x_594:
[----:B---3--:R-:W-:Y:S01]  /*f0c0*/  ISETP.NE.AND P0, PT, R14, RZ, PT ;  /* 0x000000ff0e00720c */ /* 0x008fe20003f05270 */
[----:B------:R-:W-:-:S12]  /*f0d0*/  BSSY B0, `(.L_x_525) ;  /* 0x0000029000007945 */ /* 0x000fd80003800000 */
[----:B------:R-:W-:Y:S05]  /*f0e0*/  @P0 BRA `(.L_x_526) ;  /* 0x00000000009c0947 */ /* 0x000fea0003800000 */
[----:B------:R-:W-:-:S03]  /*f0f0*/  UMOV UR4, 0xffffffff ;  /* 0xffffffff00047882 */ /* 0x000fc60000000000 */
[----:B------:R-:W-:Y:S05]  /*f100*/  BRA.DIV UR4, `(.L_x_527) ;  /* 0x0000001e04d87947 */ /* 0x000fea000b800000 */
[----:B------:R-:W-:-:S13]  /*f110*/  ELECT P6, URZ, PT ;  /* 0x00000000003f782f */ /* 0x000fda00038c0000 */
.L_x_597:
        /* <DEDUP_REMOVED lines=8> */
.L_x_528:
[----:B0-----:R-:W2:Y:S04]  /*f1a0*/  LDL R3, [R1+0x8] ;  /* 0x0000080001037983 */ /* 0x001ea80000100800 */
[----:B-1--4-:R-:W3:Y:S01]  /*f1b0*/  LDL.LU R7, [R1+0x10] ;  /* 0x0000100001077983 */ /* 0x012ee20000300800 */
[----:B------:R-:W-:-:S04]  /*f1c0*/  VIADD R2, R0, 0x34840 ;  /* 0x0003484000027836 */ /* 0x000fc80000000000 */
[C---:B--2---:R-:W-:Y:S02]  /*f1d0*/  IMAD R6, R3.reuse, 0x8, R2 ;  /* 0x0000000803067824 */ /* 0x044fe400078e0202 */
[----:B------:R-:W-:Y:S01]  /*f1e0*/  VIADD R3, R3, 0x1 ;  /* 0x0000000103037836 */ /* 0x000fe20000000000 */
[----:B---3--:R-:W-:-:S04]  /*f1f0*/  SHF.L.U32 R5, R7, 0x1f, RZ ;  /* 0x0000001f07057819 */ /* 0x008fc800000006ff */
[C---:B------:R-:W-:Y:S01]  /*f200*/  ISETP.NE.AND P1, PT, R3.reuse, 0x2, PT ;  /* 0x000000020300780c */ /* 0x040fe20003f25270 */
[----:B------:R-:W0:Y:S03]  /*f210*/  SYNCS.PHASECHK.TRANS64.TRYWAIT P0, [R6+URZ], R5 ;  /* 0x00000005060075a7 */ /* 0x000e26000800017f */
[----:B------:R-:W-:Y:S02]  /*f220*/  SEL R4, RZ, 0x1, P1 ;  /* 0x00000001ff047807 */ /* 0x000fe40000800000 */
[----:B------:R-:W-:Y:S02]  /*f230*/  SEL R3, R3, RZ, P1 ;  /* 0x000000ff03037207 */ /* 0x000fe40000800000 */
[----:B------:R-:W-:-:S03]  /*f240*/  LOP3.LUT R4, R7, R4, RZ, 0x3c, !PT ;  /* 0x0000000407047212 */ /* 0x000fc600078e3cff */
[----:B------:R-:W-:Y:S01]  /*f250*/  IMAD R7, R3, 0x8, R2 ;  /* 0x0000000803077824 */ /* 0x000fe200078e0202 */
[----:B------:R-:W-:Y:S01]  /*f260*/  SHF.L.U32 R2, R4, 0x1f, RZ ;  /* 0x0000001f04027819 */ /* 0x000fe200000006ff */
[----:B0-----:R-:W-:Y:S06]  /*f270*/  @!P0 BRA `(.L_x_529) ;  /* 0x0000001c009c8947 */ /* 0x001fec0003800000 */
.L_x_598:
[----:B------:R-:W1:Y:S02]  /*f280*/  SYNCS.PHASECHK.TRANS64.TRYWAIT P0, [R7+URZ], R2 ;  /* 0x00000002070075a7 */ /* 0x000e64000800017f */
[----:B-1----:R-:W-:Y:S05]  /*f290*/  @!P0 BRA `(.L_x_530) ;  /* 0x0000001c00a88947 */ /* 0x002fea0003800000 */
.L_x_599:
[----:B------:R-:W-:Y:S05]  /*f2a0*/  @!P2 BRA `(.L_x_531) ;  /* 0x000000000004a947 */ /* 0x000fea0003800000 */
[----:B------:R-:W-:Y:S01]  /*f2b0*/  BPT.TRAP 0x1 ;  /* 0x000000040000795c */ /* 0x000fe20000300000 */
.L_x_531:
[----:B------:R-:W2:Y:S01]  /*f2c0*/  LDL.LU R4, [R1+0x8] ;  /* 0x0000080001047983 */ /* 0x000ea20000300800 */
[----:B------:R-:W-:-:S04]  /*f2d0*/  VIADD R0, R0, 0x34860 ;  /* 0x0003486000007836 */ /* 0x000fc80000000000 */
[----:B--2---:R-:W-:-:S04]  /*f2e0*/  IMAD R4, R4, 0x8, R0 ;  /* 0x0000000804047824 */ /* 0x004fc800078e0200 */
[----:B------:R-:W2:Y:S02]  /*f2f0*/  SYNCS.PHASECHK.TRANS64.TRYWAIT P0, [R4+URZ], R5 ;  /* 0x00000005040075a7 */ /* 0x000ea4000800017f */
[----:B--2---:R-:W-:Y:S05]  /*f300*/  @!P0 BRA `(.L_x_532) ;  /* 0x0000001c00a08947 */ /* 0x004fea0003800000 */
.L_x_600:
[----:B------:R-:W-:-:S07]  /*f310*/  IMAD R3, R3, 0x8, R0 ;  /* 0x0000000803037824 */ /* 0x000fce00078e0200 */
.L_x_533:
[----:B---3--:R3:W4:Y:S02]  /*f320*/  SYNCS.PHASECHK.TRANS64.TRYWAIT P0, [R3+URZ], R2 ;  /* 0x00000002030075a7 */ /* 0x008724000800017f */
[----:B----4-:R-:W-:Y:S05]  /*f330*/  @!P0 NANOSLEEP.SYNCS 0x989680 ;  /* 0x009896800000895d */ /* 0x010fea0003900000 */
[----:B------:R-:W4:Y:S02]  /*f340*/  @!P0 SYNCS.PHASECHK.TRANS64 P0, [R3+URZ], R2 ;  /* 0x00000002030085a7 */ /* 0x000f24000800007f */
[----:B----4-:R-:W-:Y:S05]  /*f350*/  @!P0 BRA `(.L_x_533) ;  /* 0xfffffffc00f08947 */ /* 0x010fea000383ffff */
.L_x_526:
[----:B------:R-:W-:Y:S05]  /*f360*/  BSYNC B0 ;  /* 0x0000000000007941 */ /* 0x000fea0003800000 */
.L_x_525:
[----:B------:R-:W-:Y:S05]  /*f370*/  EXIT ;  /* 0x000000000000794d */ /* 0x000fea0003800000 */
.L_x_371:
[----:B0-----:R0:W1:Y:S02]  /*f380*/  SYNCS.PHASECHK.TRANS64.TRYWAIT P1, [R0+URZ+0x34800], R3 ;  /* 0x03480003000075a7 */ /* 0x001064000802017f */
[----:B-1----:R-:W-:Y:S05]  /*f390*/  @!P1 NANOSLEEP.SYNCS 0x989680 ;  /* 0x009896800000995d */ /* 0x002fea0003900000 */
[----:B------:R-:W1:Y:S02]  /*f3a0*/  @!P1 SYNCS.PHASECHK.TRANS64 P1, [R0+URZ+0x34800], R3 ;  /* 0x03480003000095a7 */ /* 0x000e64000802007f */
[----:B-1----:R-:W-:Y:S05]  /*f3b0*/  @!P1 BRA `(.L_x_371) ;  /* 0xfffffffc00f09947 */ /* 0x002fea000383ffff */
[----:B------:R-:W-:Y:S05]  /*f3c0*/  BRA `(.L_x_534) ;  /* 0xffffff2000d07947 */ /* 0x000fea000383ffff */
.L_x_375:
[----:B0-----:R0:W2:Y:S02]  /*f3d0*/  SYNCS.PHASECHK.TRANS64.TRYWAIT P2, [R5+URZ+0x34830], R4 ;  /* 0x03483004050075a7 */ /* 0x0010a4000804017f */
[----:B--2---:R-:W-:Y:S05]  /*f3e0*/  @!P2 NANOSLEEP.SYNCS 0x989680 ;  /* 0x009896800000a95d */ /* 0x004fea0003900000 */
[----:B------:R-:W2:Y:S02]  /*f3f0*/  @!P2 SYNCS.PHASECHK.TRANS64 P2, [R5+URZ+0x34830], R4 ;  /* 0x034830040500a5a7 */ /* 0x000ea4000804007f */
[----:B--2---:R-:W-:Y:S05]  /*f400*/  @!P2 BRA `(.L_x_375) ;  /* 0xfffffffc00f0a947 */ /* 0x004fea000383ffff */
[----:B------:R-:W-:Y:S05]  /*f410*/  BRA `(.L_x_374) ;  /* 0xffffff2000f47947 */ /* 0x000fea000383ffff */
.L_x_380:
[----:B-1----:R-:W-:-:S04]  /*f420*/  IMAD.U32 R4, RZ, RZ, UR6 ;  /* 0x00000006ff047e24 */ /* 0x002fc8000f8e00ff */
[----:B------:R1:W2:Y:S03]  /*f430*/  SYNCS.PHASECHK.TRANS64.TRYWAIT P2, [R4+URZ+0x34830], R3 ;  /* 0x03483003040075a7 */ /* 0x0002a6000804017f */
[----:B--2---:R-:W-:Y:S05]  /*f440*/  @!P2 NANOSLEEP.SYNCS 0x989680 ;  /* 0x009896800000a95d */ /* 0x004fea0003900000 */
[----:B------:R-:W2:Y:S02]  /*f450*/  @!P2 SYNCS.PHASECHK.TRANS64 P2, [R4+URZ+0x34830], R3 ;  /* 0x034830030400a5a7 */ /* 0x000ea4000804007f */
[----:B--2---:R-:W-:Y:S05]  /*f460*/  @!P2 BRA `(.L_x_380) ;  /* 0xfffffffc00eca947 */ /* 0x004fea000383ffff */
[----:B------:R-:W-:Y:S05]  /*f470*/  BRA `(.L_x_379) ;  /* 0xffffff4800bc7947 */ /* 0x000fea000383ffff */
.L_x_384:
[----:B-1----:R1:W2:Y:S02]  /*f480*/  SYNCS.PHASECHK.TRANS64.TRYWAIT P2, [R8+URZ+0x34850], R3 ;  /* 0x03485003080075a7 */ /* 0x0022a4000804017f */
[----:B--2---:R-:W-:Y:S05]  /*f490*/  @!P2 NANOSLEEP.SYNCS 0x989680 ;  /* 0x009896800000a95d */ /* 0x004fea0003900000 */
[----:B------:R-:W2:Y:S02]  /*f4a0*/  @!P2 SYNCS.PHASECHK.TRANS64 P2, [R8+URZ+0x34850], R3 ;  /* 0x034850030800a5a7 */ /* 0x000ea4000804007f */
[----:B--2---:R-:W-:Y:S05]  /*f4b0*/  @!P2 BRA `(.L_x_384) ;  /* 0xfffffffc00f0a947 */ /* 0x004fea000383ffff */
[----:B------:R-:W-:Y:S05]  /*f4c0*/  BRA `(.L_x_383) ;  /* 0xffffff5000dc7947 */ /* 0x000fea000383ffff */
.L_x_389:
[----:B-1----:R1:W2:Y:S02]  /*f4d0*/  SYNCS.PHASECHK.TRANS64.TRYWAIT P0, [R14+URZ+0x34850], R7 ;  /* 0x034850070e0075a7 */ /* 0x0022a4000800017f */
[----:B--2---:R-:W-:Y:S05]  /*f4e0*/  @!P0 NANOSLEEP.SYNCS 0x989680 ;  /* 0x009896800000895d */ /* 0x004fea0003900000 */
[----:B------:R-:W2:Y:S02]  /*f4f0*/  @!P0 SYNCS.PHASECHK.TRANS64 P0, [R14+URZ+0x34850], R7 ;  /* 0x034850070e0085a7 */ /* 0x000ea4000800007f */
[----:B--2---:R-:W-:Y:S05]  /*f500*/  @!P0 BRA `(.L_x_389) ;  /* 0xfffffffc00f08947 */ /* 0x004fea000383ffff */
[----:B------:R-:W-:Y:S05]  /*f510*/  BRA `(.L_x_388) ;  /* 0xffffff6c00ac7947 */ /* 0x000fea000383ffff */
.L_x_431:
[----:B------:R-:W1:Y:S01]  /*f520*/  S2R R4, SR_TID.X ;  /* 0x0000000000047919 */ /* 0x000e620000002100 */
[----:B------:R-:W-:Y:S01]  /*f530*/  BSSY B0, `(.L_x_535) ;  /* 0x000000a000007945 */ /* 0x000fe20003800000 */
[----:B0-----:R-:W-:Y:S02]  /*f540*/  IMAD.MOV.U32 R12, RZ, RZ, RZ ;  /* 0x000000ffff0c7224 */ /* 0x001fe400078e00ff */
[----:B------:R-:W-:Y:S02]  /*f550*/  IMAD.MOV.U32 R11, RZ, RZ, 0x1f ;  /* 0x0000001fff0b7424 */ /* 0x000fe400078e00ff */
[----:B------:R-:W-:Y:S01]  /*f560*/  IMAD.MOV.U32 R15, RZ, RZ, -0x1 ;  /* 0xffffffffff0f7424 */ /* 0x000fe200078e00ff */
[----:B-1----:R-:W-:-:S04]  /*f570*/  SHF.R.U32.HI R4, RZ, 0x5, R4 ;  /* 0x00000005ff047819 */ /* 0x002fc80000011604 */
[----:B------:R-:W-:-:S05]  /*f580*/  LOP3.LUT R4, R4, 0x3, RZ, 0xc0, !PT ;  /* 0x0000000304047812 */ /* 0x000fca00078ec0ff */
[----:B------:R-:W-:-:S07]  /*f590*/  IMAD.MOV.U32 R13, RZ, RZ, R4 ;  /* 0x000000ffff0d7224 */ /* 0x000fce00078e0004 */
[----:B------:R-:W-:Y:S05]  /*f5a0*/  WARPSYNC.COLLECTIVE R15, `(.L_x_536) ;  /* 0x000000000f087348 */ /* 0x000fea0003c00000 */
[----:B------:R0:W1:Y:S02]  /*f5b0*/  SHFL.IDX P6, R14, R13, R12, R11 ;  /* 0x0000000c0d0e7389 */ /* 0x00006400000c000b */
[----:B01----:R-:W-:Y:S01]  /*f5c0*/  ENDCOLLECTIVE ;  /* 0x000000000000791b */ /* 0x003fe20003800000 */
.L_x_536:
[----:B------:R-:W-:Y:S05]  /*f5d0*/  BSYNC B0 ;  /* 0x0000000000007941 */ /* 0x000fea0003800000 */
.L_x_535:
[----:B------:R-:W-:Y:S05]  /*f5e0*/  BRA `(.L_x_537) ;  /* 0xffffffb000a07947 */ /* 0x000fea000383ffff */
.L_x_433:
[----:B------:R-:W-:Y:S01]  /*f5f0*/  BSSY B0, `(.L_x_538) ;  /* 0x0000006000007945 */ /* 0x000fe20003800000 */
[----:B------:R-:W-:-:S07]  /*f600*/  IMAD.MOV.U32 R15, RZ, RZ, -0x1 ;  /* 0xffffffffff0f7424 */ /* 0x000fce00078e00ff */
[----:B01----:R-:W-:Y:S05]  /*f610*/  WARPSYNC.COLLECTIVE R15, `(.L_x_539) ;  /* 0x000000000f0c7348 */ /* 0x003fea0003c00000 */
[----:B------:R-:W-:Y:S02]  /*f620*/  ELECT P6, UR62, PT ;  /* 0x00000000003e782f */ /* 0x000fe400038c0000 */
[----:B------:R-:W-:Y:S01]  /*f630*/  MOV R14, UR62 ;  /* 0x0000003e000e7c02 */ /* 0x000fe20008000f00 */
[----:B01----:R-:W-:Y:S10]  /*f640*/  ENDCOLLECTIVE ;  /* 0x000000000000791b */ /* 0x003ff40003800000 */
.L_x_539:
[----:B------:R-:W-:Y:S05]  /*f650*/  BSYNC B0 ;  /* 0x0000000000007941 */ /* 0x000fea0003800000 */
.L_x_538:
[----:B------:R-:W-:Y:S05]  /*f660*/  BRA `(.L_x_540) ;  /* 0xffffffb000ac7947 */ /* 0x000fea000383ffff */
.L_x_435:
[----:B-1----:R1:W2:Y:S02]  /*f670*/  SYNCS.PHASECHK.TRANS64.TRYWAIT P0, [R0+URZ+0x34840], R2 ;  /* 0x03484002000075a7 */ /* 0x0022a4000800017f */
[----:B--2---:R-:W-:Y:S05]  /*f680*/  @!P0 NANOSLEEP.SYNCS 0x989680 ;  /* 0x009896800000895d */ /* 0x004fea0003900000 */
[----:B------:R-:W2:Y:S02]  /*f690*/  @!P0 SYNCS.PHASECHK.TRANS64 P0, [R0+URZ+0x34840], R2 ;  /* 0x03484002000085a7 */ /* 0x000ea4000800007f */
[----:B--2---:R-:W-:Y:S05]  /*f6a0*/  @!P0 BRA `(.L_x_435) ;  /* 0xfffffffc00f08947 */ /* 0x004fea000383ffff */
[----:B------:R-:W-:Y:S05]  /*f6b0*/  BRA `(.L_x_541) ;  /* 0xffffffb4001c7947 */ /* 0x000fea000383ffff */
.L_x_439:
[----:B------:R0:W5:Y:S01]  /*f6c0*/  LDL.LU R8, [R1+0x40] ;  /* 0x0000400001087983 */ /* 0x0001620000300800 */
[----:B------:R-:W-:Y:S02]  /*f6d0*/  IMAD.MOV.U32 R13, RZ, RZ, R0 ;  /* 0x000000ffff0d7224 */ /* 0x000fe400078e0000 */
[----:B------:R-:W-:Y:S01]  /*f6e0*/  IMAD.MOV.U32 R12, RZ, RZ, RZ ;  /* 0x000000ffff0c7224 */ /* 0x000fe200078e00ff */
[----:B------:R-:W1:Y:S01]  /*f6f0*/  S2R R5, SR_TID.X ;  /* 0x0000000000057919 */ /* 0x000e620000002100 */
[----:B------:R-:W-:Y:S02]  /*f700*/  IMAD.MOV.U32 R11, RZ, RZ, 0x181f ;  /* 0x0000181fff0b7424 */ /* 0x000fe400078e00ff */
[----:B------:R-:W-:-:S07]  /*f710*/  IMAD.MOV.U32 R15, RZ, RZ, -0x1 ;  /* 0xffffffffff0f7424 */ /* 0x000fce00078e00ff */
[----:B01---5:R-:W-:Y:S05]  /*f720*/  WARPSYNC.COLLECTIVE R15, `(.L_x_542) ;  /* 0x000000000f087348 */ /* 0x023fea0003c00000 */
[----:B------:R2:W3:Y:S02]  /*f730*/  SHFL.IDX P6, R14, R13, R12, R11 ;  /* 0x0000000c0d0e7389 */ /* 0x0004e400000c000b */
[----:B0123-5:R-:W-:Y:S01]  /*f740*/  ENDCOLLECTIVE ;  /* 0x000000000000791b */ /* 0x02ffe20003800000 */
.L_x_542:
[----:B------:R-:W-:Y:S02]  /*f750*/  IMAD.MOV.U32 R13, RZ, RZ, R4 ;  /* 0x000000ffff0d7224 */ /* 0x000fe400078e0004 */
[----:B------:R-:W-:-:S07]  /*f760*/  IMAD.MOV.U32 R6, RZ, RZ, R14 ;  /* 0x000000ffff067224 */ /* 0x000fce00078e000e */
[----:B------:R-:W-:Y:S05]  /*f770*/  WARPSYNC.COLLECTIVE R15, `(.L_x_543) ;  /* 0x000000000f087348 */ /* 0x000fea0003c00000 */
[----:B------:R0:W1:Y:S02]  /*f780*/  SHFL.IDX P6, R14, R13, R12, R11 ;  /* 0x0000000c0d0e7389 */ /* 0x00006400000c000b */
[----:B01----:R-:W-:Y:S01]  /*f790*/  ENDCOLLECTIVE ;  /* 0x000000000000791b */ /* 0x003fe20003800000 */
.L_x_543:
[----:B------:R-:W-:Y:S01]  /*f7a0*/  ULDC.64 UR4, c[0x0][0x208] ;  /* 0x0000820000047ab9 */ /* 0x000fe20000000a00 */
[----:B------:R-:W-:Y:S02]  /*f7b0*/  IMAD.MOV.U32 R13, RZ, RZ, R0 ;  /* 0x000000ffff0d7224 */ /* 0x000fe400078e0000 */
[----:B------:R-:W-:Y:S02]  /*f7c0*/  IMAD.MOV.U32 R12, RZ, RZ, 0x1 ;  /* 0x00000001ff0c7424 */ /* 0x000fe400078e00ff */
[----:B------:R-:W-:Y:S02]  /*f7d0*/  IMAD R3, R8, R7, RZ ;  /* 0x0000000708037224 */ /* 0x000fe400078e02ff */
[----:B------:R-:W0:Y:S01]  /*f7e0*/  S2R R8, SR_TID.X ;  /* 0x0000000000087919 */ /* 0x000e220000002100 */
[----:B------:R-:W-:Y:S01]  /*f7f0*/  IMAD.MOV.U32 R7, RZ, RZ, R14 ;  /* 0x000000ffff077224 */ /* 0x000fe200078e000e */
[----:B0-----:R-:W-:-:S04]  /*f800*/  LOP3.LUT R8, R8, 0x7f, RZ, 0xc0, !PT ;  /* 0x0000007f08087812 */ /* 0x001fc800078ec0ff */
[----:B------:R-:W-:-:S05]  /*f810*/  SHF.R.U32.HI R8, RZ, 0x3, R8 ;  /* 0x00000003ff087819 */ /* 0x000fca0000011608 */
[----:B------:R-:W-:Y:S02]  /*f820*/  IMAD.IADD R2, R8, 0x1, R17 ;  /* 0x0000000108027824 */ /* 0x000fe400078e0211 */
[----:B------:R-:W-:Y:S02]  /*f830*/  IMAD.SHL.U32 R17, R5, 0x8, RZ ;  /* 0x0000000805117824 */ /* 0x000fe400078e00ff */
[C---:B------:R-:W-:Y:S01]  /*f840*/  VIADD R5, R2.reuse, 0x10 ;  /* 0x0000001002057836 */ /* 0x040fe20000000000 */
[----:B------:R-:W-:Y:S02]  /*f850*/  ISETP.GE.AND P3, PT, R2, R3, PT ;  /* 0x000000030200720c */ /* 0x000fe40003f66270 */
[----:B------:R-:W-:-:S11]  /*f860*/  LOP3.LUT R17, R17, 0x38, RZ, 0xc0, !PT ;  /* 0x0000003811117812 */ /* 0x000fd600078ec0ff */
[----:B------:R-:W-:-:S05]  /*f870*/  @!P3 LEA R7, P5, R17, R7, 0x1 ;  /* 0x000000071107b211 */ /* 0x000fca00078a08ff */
[----:B------:R-:W-:-:S05]  /*f880*/  @!P3 IMAD.X R6, RZ, RZ, R6, P5 ;  /* 0x000000ffff06b224 */ /* 0x000fca00028e0606 */
[----:B------:R-:W-:-:S04]  /*f890*/  @!P3 LOP3.LUT R7, R7, R6, RZ, 0x3c, !PT ;  /* 0x000000060707b212 */ /* 0x000fc800078e3cff */
        /* <DEDUP_REMOVED lines=8> */
[----:B------:R-:W-:-:S13]  /*f920*/  ISETP.GE.AND P3, PT, R5, R3, PT ;  /* 0x000000030500720c */ /* 0x000fda0003f66270 */
[----:B0-----:R-:W-:Y:S05]  /*f930*/  WARPSYNC.COLLECTIVE R15, `(.L_x_544) ;  /* 0x000000000f087348 */ /* 0x001fea0003c00000 */
[----:B------:R1:W2:Y:S02]  /*f940*/  SHFL.IDX P6, R14, R13, R12, R11 ;  /* 0x0000000c0d0e7389 */ /* 0x0002a400000c000b */
[----:B012---:R-:W-:Y:S01]  /*f950*/  ENDCOLLECTIVE ;  /* 0x000000000000791b */ /* 0x007fe20003800000 */
.L_x_544:
[----:B------:R-:W-:Y:S02]  /*f960*/  IMAD.MOV.U32 R13, RZ, RZ, R4 ;  /* 0x000000ffff0d7224 */ /* 0x000fe400078e0004 */
[----:B------:R-:W-:-:S07]  /*f970*/  IMAD.MOV.U32 R9, RZ, RZ, R14 ;  /* 0x000000ffff097224 */ /* 0x000fce00078e000e */
[----:B------:R-:W-:Y:S05]  /*f980*/  WARPSYNC.COLLECTIVE R15, `(.L_x_545) ;  /* 0x000000000f087348 */ /* 0x000fea0003c00000 */
[----:B------:R0:W1:Y:S02]  /*f990*/  SHFL.IDX P6, R14, R13, R12, R11 ;  /* 0x0000000c0d0e7389 */ /* 0x00006400000c000b */
[----:B01----:R-:W-:Y:S01]  /*f9a0*/  ENDCOLLECTIVE ;  /* 0x000000000000791b */ /* 0x003fe20003800000 */
.L_x_545:
[----:B------:R-:W-:Y:S01]  /*f9b0*/  ULDC.64 UR4, c[0x0][0x208] ;  /* 0x0000820000047ab9 */ /* 0x000fe20000000a00 */
[----:B------:R-:W-:Y:S02]  /*f9c0*/  IMAD.MOV.U32 R13, RZ, RZ, R0 ;  /* 0x000000ffff0d7224 */ /* 0x000fe400078e0000 */
[----:B------:R-:W-:Y:S02]  /*f9d0*/  IMAD.MOV.U32 R12, RZ, RZ, 0x2 ;  /* 0x00000002ff0c7424 */ /* 0x000fe400078e00ff */
[----:B------:R-:W-:-:S05]  /*f9e0*/  IMAD.MOV.U32 R5, RZ, RZ, R14 ;  /* 0x000000ffff057224 */ /* 0x000fca00078e000e */
[----:B------:R-:W-:-:S05]  /*f9f0*/  @!P3 LEA R8, P5, R17, R5, 0x1 ;  /* 0x000000051108b211 */ /* 0x000fca00078a08ff */
[----:B------:R-:W-:Y:S02]  /*fa00*/  @!P3 IMAD.X R5, RZ, RZ, R9, P5 ;  /* 0x000000ffff05b224 */ /* 0x000fe400028e0609 */
[----:B------:R-:W-:Y:S02]  /*fa10*/  @!P3 IMAD.MOV.U32 R6, RZ, RZ, R8 ;  /* 0x000000ffff06b224 */ /* 0x000fe400078e0008 */
[----:B------:R-:W-:Y:S02]  /*fa20*/  @!P3 IMAD.MOV.U32 R7, RZ, RZ, R5 ;  /* 0x000000ffff07b224 */ /* 0x000fe400078e0005 */
[----:B------:R-:W-:-:S03]  /*fa30*/  VIADD R5, R2, 0x20 ;  /* 0x0000002002057836 */ /* 0x000fc60000000000 */
        /* <DEDUP_REMOVED lines=10> */
.L_x_546:
[----:B------:R-:W-:Y:S02]  /*fae0*/  IMAD.MOV.U32 R13, RZ, RZ, R4 ;  /* 0x000000ffff0d7224 */ /* 0x000fe400078e0004 */
[----:B------:R-:W-:-:S07]  /*faf0*/  IMAD.MOV.U32 R8, RZ, RZ, R14 ;  /* 0x000000ffff087224 */ /* 0x000fce00078e000e */
[----:B------:R-:W-:Y:S05]  /*fb00*/  WARPSYNC.COLLECTIVE R15, `(.L_x_547) ;  /* 0x000000000f087348 */ /* 0x000fea0003c00000 */
[----:B------:R0:W1:Y:S02]  /*fb10*/  SHFL.IDX P6, R14, R13, R12, R11 ;  /* 0x0000000c0d0e7389 */ /* 0x00006400000c000b */
[----:B01----:R-:W-:Y:S01]  /*fb20*/  ENDCOLLECTIVE ;  /* 0x000000000000791b */ /* 0x003fe20003800000 */
.L_x_547:
[----:B------:R-:W-:Y:S01]  /*fb30*/  ULDC.64 UR4, c[0x0][0x208] ;  /* 0x0000820000047ab9 */ /* 0x000fe20000000a00 */
[----:B------:R-:W-:Y:S02]  /*fb40*/  IMAD.MOV.U32 R13, RZ, RZ, R0 ;  /* 0x000000ffff0d7224 */ /* 0x000fe400078e0000 */
[----:B------:R-:W-:Y:S02]  /*fb50*/  IMAD.MOV.U32 R12, RZ, RZ, 0x3 ;  /* 0x00000003ff0c7424 */ /* 0x000fe400078e00ff */
[----:B------:R-:W-:-:S05]  /*fb60*/  IMAD.MOV.U32 R5, RZ, RZ, R14 ;  /* 0x000000ffff057224 */ /* 0x000fca00078e000e */
[----:B------:R-:W-:-:S05]  /*fb70*/  @!P3 LEA R5, P4, R17, R5, 0x1 ;  /* 0x000000051105b211 */ /* 0x000fca00078808ff */
[----:B------:R-:W-:Y:S02]  /*fb80*/  @!P3 IMAD.X R6, RZ, RZ, R8, P4 ;  /* 0x000000ffff06b224 */ /* 0x000fe400020e0608 */
[C---:B------:R-:W-:Y:S02]  /*fb90*/  VIADD R8, R2.reuse, 0x60 ;  /* 0x0000006002087836 */ /* 0x040fe40000000000 */
        /* <DEDUP_REMOVED lines=13> */
.L_x_548:
[----:B------:R-:W-:Y:S02]  /*fc70*/  IMAD.MOV.U32 R13, RZ, RZ, R4 ;  /* 0x000000ffff0d7224 */ /* 0x000fe400078e0004 */
[----:B------:R-:W-:-:S07]  /*fc80*/  IMAD.MOV.U32 R6, RZ, RZ, R14 ;  /* 0x000000ffff067224 */ /* 0x000fce00078e000e */
[----:B------:R-:W-:Y:S05]  /*fc90*/  WARPSYNC.COLLECTIVE R15, `(.L_x_549) ;  /* 0x000000000f087348 */ /* 0x000fea0003c00000 */
[----:B------:R0:W1:Y:S02]  /*fca0*/  SHFL.IDX P6, R14, R13, R12, R11 ;  /* 0x0000000c0d0e7389 */ /* 0x00006400000c000b */
[----:B01----:R-:W-:Y:S01]  /*fcb0*/  ENDCOLLECTIVE ;  /* 0x000000000000791b */ /* 0x003fe20003800000 */
.L_x_549:
[----:B------:R-:W-:Y:S01]  /*fcc0*/  ULDC.64 UR4, c[0x0][0x208] ;  /* 0x0000820000047ab9 */ /* 0x000fe20000000a00 */
[----:B------:R-:W-:Y:S02]  /*fcd0*/  IMAD.MOV.U32 R13, RZ, RZ, R0 ;  /* 0x000000ffff0d7224 */ /* 0x000fe400078e0000 */
[----:B------:R-:W-:Y:S02]  /*fce0*/  IMAD.MOV.U32 R12, RZ, RZ, 0x4 ;  /* 0x00000004ff0c7424 */ /* 0x000fe400078e00ff */
[----:B------:R-:W-:-:S05]  /*fcf0*/  IMAD.MOV.U32 R5, RZ, RZ, R14 ;  /* 0x000000ffff057224 */ /* 0x000fca00078e000e */
[----:B------:R-:W-:-:S05]  /*fd00*/  @!P3 LEA R5, P4, R17, R5, 0x1 ;  /* 0x000000051105b211 */ /* 0x000fca00078808ff */
[----:B------:R-:W-:-:S04]  /*fd10*/  @!P3 IMAD.X R6, RZ, RZ, R6, P4 ;  /* 0x000000ffff06b224 */ /* 0x000fc800020e0606 */
        /* <DEDUP_REMOVED lines=13> */
.L_x_550:
[----:B------:R-:W-:Y:S02]  /*fdf0*/  IMAD.MOV.U32 R13, RZ, RZ, R4 ;  /* 0x000000ffff0d7224 */ /* 0x000fe400078e0004 */
[----:B------:R-:W-:-:S07]  /*fe00*/  IMAD.MOV.U32 R6, RZ, RZ, R14 ;  /* 0x000000ffff067224 */ /* 0x000fce00078e000e */
[----:B------:R-:W-:Y:S05]  /*fe10*/  WARPSYNC.COLLECTIVE R15, `(.L_x_551) ;  /* 0x000000000f087348 */ /* 0x000fea0003c00000 */
[----:B------:R0:W1:Y:S02]  /*fe20*/  SHFL.IDX P6, R14, R13, R12, R11 ;  /* 0x0000000c0d0e7389 */ /* 0x00006400000c000b */
[----:B01----:R-:W-:Y:S01]  /*fe30*/  ENDCOLLECTIVE ;  /* 0x000000000000791b */ /* 0x003fe20003800000 */
.L_x_551:
        /* <DEDUP_REMOVED lines=19> */
.L_x_552:
[----:B------:R-:W-:Y:S02]  /*ff70*/  IMAD.MOV.U32 R13, RZ, RZ, R4 ;  /* 0x000000ffff0d7224 */ /* 0x000fe400078e0004 */
[----:B------:R-:W-:-:S07]  /*ff80*/  IMAD.MOV.U32 R6, RZ, RZ, R14 ;  /* 0x000000ffff067224 */ /* 0x000fce00078e000e */
[----:B------:R-:W-:Y:S05]  /*ff90*/  WARPSYNC.COLLECTIVE R15, `(.L_x_553) ;  /* 0x000000000f087348 */ /* 0x000fea0003c00000 */
[----:B------:R0:W1:Y:S02]  /*ffa0*/  SHFL.IDX P6, R14, R13, R12, R11 ;  /* 0x0000000c0d0e7389 */ /* 0x00006400000c000b */
[----:B01----:R-:W-:Y:S01]  /*ffb0*/  ENDCOLLECTIVE ;  /* 0x000000000000791b */ /* 0x003fe20003800000 */
.L_x_553:
[----:B------:R-:W-:Y:S01]  /*ffc0*/  ULDC.64 UR4, c[0x0][0x208] ;  /* 0x0000820000047ab9 */ /* 0x000fe20000000a00 */
[----:B------:R-:W-:Y:S02]  /*ffd0*/  IMAD.MOV.U32 R13, RZ, RZ, R0 ;  /* 0x000000ffff0d7224 */ /* 0x000fe400078e0000 */
[----:B------:R-:W-:Y:S02]  /*ffe0*/  IMAD.MOV.U32 R12, RZ, RZ, 0x6 ;  /* 0x00000006ff0c7424 */ /* 0x000fe400078e00ff */
[----:B------:R-:W-:-:S05]  /*fff0*/  IMAD.MOV.U32 R5, RZ, RZ, R14 ;  /* 0x000000ffff057224 */ /* 0x000fca00078e000e */
[----:B------:R-:W-:-:S05]  /*10000*/  @!P3 LEA R5, P4, R17, R5, 0x1 ;  /* 0x000000051105b211 */ /* 0x000fca00078808ff */
[----:B------:R-:W-:Y:S01]  /*10010*/  @!P3 IMAD.X R6, RZ, RZ, R6, P4 ;  /* 0x000000ffff06b224 */ /* 0x000fe200020e0606 */
[----:B------:R-:W-:-:S03]  /*10020*/  ISETP.GE.AND P4, PT, R8, R3, PT ;  /* 0x000000030800720c */ /* 0x000fc60003f86270 */
[----:B------:R-:W-:Y:S02]  /*10030*/  @!P3 IMAD.MOV.U32 R7, RZ, RZ, R6 ;  /* 0x000000ffff07b224 */ /* 0x000fe400078e0006 */
[----:B------:R-:W-:-:S05]  /*10040*/  @!P3 IMAD.MOV.U32 R6, RZ, RZ, R5 ;  /* 0x000000ffff06b224 */ /* 0x000fca00078e0005 */
[----:B------:R-:W-:Y:S01]  /*10050*/  @!PT LDS RZ, [RZ] ;  /* 0x00000000fffff984 */ /* 0x000fe20000000800 */
[----:B------:R-:W-:Y:S01]  /*10060*/  @!PT LDS RZ, [RZ] ;  /* 0x00000000fffff984 */ /* 0x000fe20000000800 */
[----:B------:R-:W-:Y:S01]  /*10070*/  @!PT LDS RZ, [RZ] ;  /* 0x00000000fffff984 */ /* 0x000fe20000000800 */
[----:B------:R0:W-:Y:S04]  /*10080*/  @!P3 LDGSTS.E.BYPASS.LTC128B.128 [R10+0x12c00], desc[UR4][R6.64], !P2 ;  /* 0x12c00000060abfae */ /* 0x0001e8000d101d44 */
[----:B------:R0:W-:Y:S04]  /*10090*/  @!P3 LDGSTS.E.BYPASS.LTC128B.128 [R10+0x16c00], desc[UR4][R6.64+0x80], !P1 ;  /* 0x16c00080060abfae */ /* 0x0001e8000c901d44 */
[----:B------:R0:W-:Y:S02]  /*100a0*/  @!P3 LDGSTS.E.BYPASS.LTC128B.128 [R10+0x1ac00], desc[UR4][R6.64+0x100], !P0 ;  /* 0x1ac00100060abfae */ /* 0x0001e4000c101d44 */
[----:B0-----:R-:W-:Y:S05]  /*100b0*/  WARPSYNC.COLLECTIVE R15, `(.L_x_554) ;  /* 0x000000000f087348 */ /* 0x001fea0003c00000 */
[----:B------:R1:W2:Y:S02]  /*100c0*/  SHFL.IDX P6, R14, R13, R12, R11 ;  /* 0x0000000c0d0e7389 */ /* 0x0002a400000c000b */
[----:B012---:R-:W-:Y:S01]  /*100d0*/  ENDCOLLECTIVE ;  /* 0x000000000000791b */ /* 0x007fe20003800000 */
.L_x_554:
[----:B------:R-:W-:Y:S02]  /*100e0*/  IMAD.MOV.U32 R13, RZ, RZ, R4 ;  /* 0x000000ffff0d7224 */ /* 0x000fe400078e0004 */
[----:B------:R-:W-:-:S07]  /*100f0*/  IMAD.MOV.U32 R6, RZ, RZ, R14 ;  /* 0x000000ffff067224 */ /* 0x000fce00078e000e */
[----:B------:R-:W-:Y:S05]  /*10100*/  WARPSYNC.COLLECTIVE R15, `(.L_x_555) ;  /* 0x000000000f087348 */ /* 0x000fea0003c00000 */
[----:B------:R0:W1:Y:S02]  /*10110*/  SHFL.IDX P6, R14, R13, R12, R11 ;  /* 0x0000000c0d0e7389 */ /* 0x00006400000c000b */
[----:B01----:R-:W-:Y:S01]  /*10120*/  ENDCOLLECTIVE ;  /* 0x000000000000791b */ /* 0x003fe20003800000 */
.L_x_555:
[----:B------:R-:W-:Y:S01]  /*10130*/  ULDC.64 UR4, c[0x0][0x208] ;  /* 0x0000820000047ab9 */ /* 0x000fe20000000a00 */
[----:B------:R-:W-:Y:S02]  /*10140*/  IMAD.MOV.U32 R13, RZ, RZ, R0 ;  /* 0x000000ffff0d7224 */ /* 0x000fe400078e0000 */
[----:B------:R-:W-:Y:S02]  /*10150*/  IMAD.MOV.U32 R12, RZ, RZ, 0x7 ;  /* 0x00000007ff0c7424 */ /* 0x000fe400078e00ff */
[----:B------:R-:W-:-:S05]  /*10160*/  IMAD.MOV.U32 R5, RZ, RZ, R14 ;  /* 0x000000ffff057224 */ /* 0x000fca00078e000e */
[----:B------:R-:W-:-:S05]  /*10170*/  @!P4 LEA R5, P3, R17, R5, 0x1 ;  /* 0x000000051105c211 */ /* 0x000fca00078608ff */
[----:B------:R-:W-:-:S04]  /*10180*/  @!P4 IMAD.X R6, RZ, RZ, R6, P3 ;  /* 0x000000ffff06c224 */ /* 0x000fc800018e0606 */
        /* <DEDUP_REMOVED lines=11> */
.L_x_556:
[----:B------:R-:W-:Y:S02]  /*10240*/  IMAD.MOV.U32 R13, RZ, RZ, R4 ;  /* 0x000000ffff0d7224 */ /* 0x000fe400078e0004 */
[----:B------:R-:W-:-:S07]  /*10250*/  IMAD.MOV.U32 R0, RZ, RZ, R14 ;  /* 0x000000ffff007224 */ /* 0x000fce00078e000e */
[----:B------:R-:W-:Y:S05]  /*10260*/  WARPSYNC.COLLECTIVE R15, `(.L_x_557) ;  /* 0x000000000f087348 */ /* 0x000fea0003c00000 */
[----:B------:R0:W1:Y:S02]  /*10270*/  SHFL.IDX P6, R14, R13, R12, R11 ;  /* 0x0000000c0d0e7389 */ /* 0x00006400000c000b */
[----:B01----:R-:W-:Y:S01]  /*10280*/  ENDCOLLECTIVE ;  /* 0x000000000000791b */ /* 0x003fe20003800000 */
.L_x_557:
[----:B------:R-:W-:Y:S01]  /*10290*/  IMAD.MOV.U32 R4, RZ, RZ, R14 ;  /* 0x000000ffff047224 */ /* 0x000fe200078e000e */
[----:B------:R-:W-:Y:S06]  /*102a0*/  BRA `(.L_x_558) ;  /* 0xffffffb400e47947 */ /* 0x000fec000383ffff */
.L_x_444:
[----:B0-----:R-:W2:Y:S02]  /*102b0*/  LDL R2, [R1+0x4] ;  /* 0x0000040001027983 */ /* 0x001ea40000100800 */
[----:B--2---:R0:W1:Y:S02]  /*102c0*/  SYNCS.PHASECHK.TRANS64.TRYWAIT P0, [R2+URZ+0x34820], R0 ;  /* 0x03482000020075a7 */ /* 0x004064000800017f */
[----:B-1----:R-:W-:Y:S05]  /*102d0*/  @!P0 NANOSLEEP.SYNCS 0x989680 ;  /* 0x009896800000895d */ /* 0x002fea0003900000 */
[----:B------:R-:W1:Y:S02]  /*102e0*/  @!P0 SYNCS.PHASECHK.TRANS64 P0, [R2+URZ+0x34820], R0 ;  /* 0x03482000020085a7 */ /* 0x000e64000800007f */
[----:B-1----:R-:W-:Y:S05]  /*102f0*/  @!P0 BRA `(.L_x_444) ;  /* 0xfffffffc00ec8947 */ /* 0x002fea000383ffff */
[----:B------:R-:W-:Y:S05]  /*10300*/  BRA `(.L_x_559) ;  /* 0xffffffb8006c7947 */ /* 0x000fea000383ffff */
.L_x_453:
[----:B-1----:R1:W2:Y:S02]  /*10310*/  SYNCS.PHASECHK.TRANS64.TRYWAIT P0, [R3+URZ+0x34840], R2 ;  /* 0x03484002030075a7 */ /* 0x0022a4000800017f */
[----:B--2---:R-:W-:Y:S05]  /*10320*/  @!P0 NANOSLEEP.SYNCS 0x989680 ;  /* 0x009896800000895d */ /* 0x004fea0003900000 */
[----:B------:R-:W2:Y:S02]  /*10330*/  @!P0 SYNCS.PHASECHK.TRANS64 P0, [R3+URZ+0x34840], R2 ;  /* 0x03484002030085a7 */ /* 0x000ea4000800007f */
[----:B--2---:R-:W-:Y:S05]  /*10340*/  @!P0 BRA `(.L_x_453) ;  /* 0xfffffffc00f08947 */ /* 0x004fea000383ffff */
[----:B------:R-:W-:Y:S05]  /*10350*/  BRA `(.L_x_560) ;  /* 0xffffffbc003c7947 */ /* 0x000fea000383ffff */
.L_x_460:
[----:B0-----:R0:W1:Y:S02]  /*10360*/  SYNCS.PHASECHK.TRANS64.TRYWAIT P0, [R3+URZ+0x60], R2 ;  /* 0x00006002030075a7 */ /* 0x001064000800017f */
[----:B-1----:R-:W-:Y:S05]  /*10370*/  @!P0 NANOSLEEP.SYNCS 0x989680 ;  /* 0x009896800000895d */ /* 0x002fea0003900000 */
[----:B------:R-:W1:Y:S02]  /*10380*/  @!P0 SYNCS.PHASECHK.TRANS64 P0, [R3+URZ+0x60], R2 ;  /* 0x00006002030085a7 */ /* 0x000e64000800007f */
[----:B-1----:R-:W-:Y:S05]  /*10390*/  @!P0 BRA `(.L_x_460) ;  /* 0xfffffffc00f08947 */ /* 0x002fea000383ffff */
[----:B------:R-:W-:Y:S05]  /*103a0*/  BRA `(.L_x_561) ;  /* 0xffffffc000547947 */ /* 0x000fea000383ffff */
.L_x_469:
[----:B---3--:R3:W4:Y:S02]  /*103b0*/  SYNCS.PHASECHK.TRANS64.TRYWAIT P0, [R3+URZ+0x34840], R2 ;  /* 0x03484002030075a7 */ /* 0x008724000800017f */
[----:B----4-:R-:W-:Y:S05]  /*103c0*/  @!P0 NANOSLEEP.SYNCS 0x989680 ;  /* 0x009896800000895d */ /* 0x010fea0003900000 */
[----:B------:R-:W4:Y:S02]  /*103d0*/  @!P0 SYNCS.PHASECHK.TRANS64 P0, [R3+URZ+0x34840], R2 ;  /* 0x03484002030085a7 */ /* 0x000f24000800007f */
[----:B----4-:R-:W-:Y:S05]  /*103e0*/  @!P0 BRA `(.L_x_469) ;  /* 0xfffffffc00f08947 */ /* 0x010fea000383ffff */
[----:B------:R-:W-:Y:S05]  /*103f0*/  BRA `(.L_x_562) ;  /* 0xffffffc800007947 */ /* 0x000fea000383ffff */
.L_x_476:
[----:B--2---:R2:W3:Y:S02]  /*10400*/  SYNCS.PHASECHK.TRANS64.TRYWAIT P0, [R2+URZ+0x60], R3 ;  /* 0x00006003020075a7 */ /* 0x0044e4000800017f */
[----:B---3--:R-:W-:Y:S05]  /*10410*/  @!P0 NANOSLEEP.SYNCS 0x989680 ;  /* 0x009896800000895d */ /* 0x008fea0003900000 */
[----:B------:R-:W3:Y:S02]  /*10420*/  @!P0 SYNCS.PHASECHK.TRANS64 P0, [R2+URZ+0x60], R3 ;  /* 0x00006003020085a7 */ /* 0x000ee4000800007f */
[----:B---3--:R-:W-:Y:S05]  /*10430*/  @!P0 BRA `(.L_x_476) ;  /* 0xfffffffc00f08947 */ /* 0x008fea000383ffff */
[----:B------:R-:W-:Y:S05]  /*10440*/  BRA `(.L_x_563) ;  /* 0xffffffcc00187947 */ /* 0x000fea000383ffff */
.L_x_485:
[----:B----4-:R4:W0:Y:S02]  /*10450*/  SYNCS.PHASECHK.TRANS64.TRYWAIT P0, [R2+URZ+0x34840], R3 ;  /* 0x03484003020075a7 */ /* 0x010824000800017f */
[----:B0-----:R-:W-:Y:S05]  /*10460*/  @!P0 NANOSLEEP.SYNCS 0x989680 ;  /* 0x009896800000895d */ /* 0x001fea0003900000 */
[----:B------:R-:W0:Y:S02]  /*10470*/  @!P0 SYNCS.PHASECHK.TRANS64 P0, [R2+URZ+0x34840], R3 ;  /* 0x03484003020085a7 */ /* 0x000e24000800007f */
[----:B0-----:R-:W-:Y:S05]  /*10480*/  @!P0 BRA `(.L_x_485) ;  /* 0xfffffffc00f08947 */ /* 0x001fea000383ffff */
[----:B------:R-:W-:Y:S05]  /*10490*/  BRA `(.L_x_564) ;  /* 0xffffffd000907947 */ /* 0x000fea000383ffff */
.L_x_492:
[----:B--2---:R2:W3:Y:S02]  /*104a0*/  SYNCS.PHASECHK.TRANS64.TRYWAIT P0, [R2+URZ+0x60], R5 ;  /* 0x00006005020075a7 */ /* 0x0044e4000800017f */
[----:B---3--:R-:W-:Y:S05]  /*104b0*/  @!P0 NANOSLEEP.SYNCS 0x989680 ;  /* 0x009896800000895d */ /* 0x008fea0003900000 */
[----:B------:R-:W3:Y:S02]  /*104c0*/  @!P0 SYNCS.PHASECHK.TRANS64 P0, [R2+URZ+0x60], R5 ;  /* 0x00006005020085a7 */ /* 0x000ee4000800007f */
[----:B---3--:R-:W-:Y:S05]  /*104d0*/  @!P0 BRA `(.L_x_492) ;  /* 0xfffffffc00f08947 */ /* 0x008fea000383ffff */
[----:B------:R-:W-:Y:S05]  /*104e0*/  BRA `(.L_x_565) ;  /* 0xffffffd400a87947 */ /* 0x000fea000383ffff */
.L_x_503:
[----:B0-----:R0:W2:Y:S02]  /*104f0*/  SYNCS.PHASECHK.TRANS64.TRYWAIT P0, [R0+URZ+0x34860], R2 ;  /* 0x03486002000075a7 */ /* 0x0010a4000800017f */
[----:B--2---:R-:W-:Y:S05]  /*10500*/  @!P0 NANOSLEEP.SYNCS 0x989680 ;  /* 0x009896800000895d */ /* 0x004fea0003900000 */
[----:B------:R-:W2:Y:S02]  /*10510*/  @!P0 SYNCS.PHASECHK.TRANS64 P0, [R0+URZ+0x34860], R2 ;  /* 0x03486002000085a7 */ /* 0x000ea4000800007f */
[----:B--2---:R-:W-:Y:S05]  /*10520*/  @!P0 BRA `(.L_x_503) ;  /* 0xfffffffc00f08947 */ /* 0x004fea000383ffff */
[----:B------:R-:W-:Y:S05]  /*10530*/  BRA `(.L_x_566) ;  /* 0xffffffdc00047947 */ /* 0x000fea000383ffff */
.L_x_510:
[----:B------:R-:W-:Y:S01]  /*10540*/  BSSY B0, `(.L_x_567) ;  /* 0x0000008000007945 */ /* 0x000fe20003800000 */
[----:B------:R-:W-:Y:S02]  /*10550*/  IMAD.MOV.U32 R13, RZ, RZ, R16 ;  /* 0x000000ffff0d7224 */ /* 0x000fe400078e0010 */
[----:B------:R-:W-:Y:S02]  /*10560*/  IMAD.MOV.U32 R12, RZ, RZ, RZ ;  /* 0x000000ffff0c7224 */ /* 0x000fe400078e00ff */
[----:B------:R-:W-:Y:S02]  /*10570*/  IMAD.MOV.U32 R11, RZ, RZ, 0x1f ;  /* 0x0000001fff0b7424 */ /* 0x000fe400078e00ff */
[----:B------:R-:W-:-:S07]  /*10580*/  IMAD.MOV.U32 R15, RZ, RZ, -0x1 ;  /* 0xffffffffff0f7424 */ /* 0x000fce00078e00ff */
[----:B-----5:R-:W-:Y:S05]  /*10590*/  WARPSYNC.COLLECTIVE R15, `(.L_x_568) ;  /* 0x000000000f087348 */ /* 0x020fea0003c00000 */
[----:B------:R0:W1:Y:S02]  /*105a0*/  SHFL.IDX P6, R14, R13, R12, R11 ;  /* 0x0000000c0d0e7389 */ /* 0x00006400000c000b */
[----:B01---5:R-:W-:Y:S01]  /*105b0*/  ENDCOLLECTIVE ;  /* 0x000000000000791b */ /* 0x023fe20003800000 */
.L_x_568:
[----:B------:R-:W-:Y:S05]  /*105c0*/  BSYNC B0 ;  /* 0x0000000000007941 */ /* 0x000fea0003800000 */
.L_x_567:
[----:B------:R-:W-:Y:S02]  /*105d0*/  IMAD.MOV.U32 R13, RZ, RZ, R16 ;  /* 0x000000ffff0d7224 */ /* 0x000fe400078e0010 */
[----:B------:R-:W-:Y:S02]  /*105e0*/  IMAD.MOV.U32 R12, RZ, RZ, 0x1 ;  /* 0x00000001ff0c7424 */ /* 0x000fe400078e00ff */
[----:B------:R-:W-:Y:S02]  /*105f0*/  IMAD.MOV.U32 R11, RZ, RZ, 0x1f ;  /* 0x0000001fff0b7424 */ /* 0x000fe400078e00ff */
[----:B------:R-:W-:Y:S02]  /*10600*/  IMAD.MOV.U32 R15, RZ, RZ, -0x1 ;  /* 0xffffffffff0f7424 */ /* 0x000fe400078e00ff */
[----:B------:R-:W-:Y:S02]  /*10610*/  IMAD.IADD R5, R19, 0x1, R7 ;  /* 0x0000000113057824 */ /* 0x000fe400078e0207 */
[----:B------:R-:W-:-:S07]  /*10620*/  IMAD.MOV.U32 R0, RZ, RZ, R14 ;  /* 0x000000ffff007224 */ /* 0x000fce00078e000e */
[----:B------:R-:W-:Y:S05]  /*10630*/  WARPSYNC.COLLECTIVE R15, `(.L_x_569) ;  /* 0x000000000f087348 */ /* 0x000fea0003c00000 */
[----:B------:R0:W1:Y:S02]  /*10640*/  SHFL.IDX P6, R14, R13, R12, R11 ;  /* 0x0000000c0d0e7389 */ /* 0x00006400000c000b */
[----:B01----:R-:W-:Y:S01]  /*10650*/  ENDCOLLECTIVE ;  /* 0x000000000000791b */ /* 0x003fe20003800000 */
.L_x_569:
[----:B------:R-:W-:Y:S01]  /*10660*/  ULDC UR4, c[0x0][0xc3c] ;  /* 0x00030f0000047ab9 */ /* 0x000fe20000000800 */
[----:B------:R-:W-:Y:S01]  /*10670*/  ULDC.64 UR6, c[0x0][0x208] ;  /* 0x0000820000067ab9 */ /* 0x000fe20000000a00 */
[----:B------:R-:W-:-:S13]  /*10680*/  ISETP.GE.OR P1, PT, R5, UR4, !P0 ;  /* 0x0000000405007c0c */ /* 0x000fda000c726670 */
[----:B------:R-:W0:Y:S01]  /*10690*/  @!P1 LDC.64 R2, c[0x0][0xc80] ;  /* 0x00032000ff029b82 */ /* 0x000e220000000a00 */
[----:B------:R-:W-:Y:S02]  /*106a0*/  IMAD.MOV.U32 R11, RZ, RZ, RZ ;  /* 0x000000ffff0b7224 */ /* 0x000fe400078e00ff */
[----:B------:R-:W-:Y:S02]  /*106b0*/  IMAD.MOV.U32 R4, RZ, RZ, R14 ;  /* 0x000000ffff047224 */ /* 0x000fe400078e000e */
[----:B0-----:R-:W-:-:S06]  /*106c0*/  @!P1 IMAD.WIDE R2, R5, 0x4, R2 ;  /* 0x0000000405029825 */ /* 0x001fcc00078e0202 */
[----:B------:R0:W2:Y:S01]  /*106d0*/  @!P1 LDG.E R3, desc[UR6][R2.64] ;  /* 0x0000000602039981 */ /* 0x0000a2000c1e1900 */
[C---:B------:R-:W-:Y:S02]  /*106e0*/  ISETP.GE.U32.AND P2, PT, R7.reuse, 0x2, PT ;  /* 0x000000020700780c */ /* 0x040fe40003f46070 */
[C---:B------:R-:W-:Y:S02]  /*106f0*/  ISETP.GE.U32.AND P3, PT, R7.reuse, 0x4, PT ;  /* 0x000000040700780c */ /* 0x040fe40003f66070 */
[C---:B------:R-:W-:Y:S02]  /*10700*/  ISETP.GE.U32.AND P4, PT, R7.reuse, 0x8, PT ;  /* 0x000000080700780c */ /* 0x040fe40003f86070 */
[C---:B------:R-:W-:Y:S01]  /*10710*/  ISETP.GE.U32.AND P5, PT, R7.reuse, 0x10, PT ;  /* 0x000000100700780c */ /* 0x040fe20003fa6070 */
[----:B0-----:R-:W-:Y:S02]  /*10720*/  IMAD.MOV.U32 R2, RZ, RZ, RZ ;  /* 0x000000ffff027224 */ /* 0x001fe400078e00ff */
[----:B--2---:R-:W-:Y:S01]  /*10730*/  @!P1 IMAD.MOV.U32 R2, RZ, RZ, R3 ;  /* 0x000000ffff029224 */ /* 0x004fe200078e0003 */
[----:B------:R-:W-:-:S03]  /*10740*/  ISETP.NE.AND P1, PT, R7, RZ, PT ;  /* 0x000000ff0700720c */ /* 0x000fc60003f25270 */
[----:B------:R-:W-:-:S10]  /*10750*/  IMAD.MOV.U32 R13, RZ, RZ, R2 ;  /* 0x000000ffff0d7224 */ /* 0x000fd400078e0002 */
[----:B------:R-:W-:Y:S05]  /*10760*/  WARPSYNC.COLLECTIVE R15, `(.L_x_570) ;  /* 0x000000000f087348 */ /* 0x000fea0003c00000 */
[----:B------:R0:W1:Y:S02]  /*10770*/  SHFL.UP P6, R14, R13, R12, R11 ;  /* 0x0400000c0d0e7389 */ /* 0x00006400000c000b */
[----:B01----:R-:W-:Y:S01]  /*10780*/  ENDCOLLECTIVE ;  /* 0x000000000000791b */ /* 0x003fe20003800000 */
.L_x_570:
[----:B------:R-:W-:Y:S02]  /*10790*/  IMAD.MOV.U32 R12, RZ, RZ, 0x2 ;  /* 0x00000002ff0c7424 */ /* 0x000fe400078e00ff */
[----:B------:R-:W-:-:S05]  /*107a0*/  IMAD.MOV.U32 R3, RZ, RZ, R14 ;  /* 0x000000ffff037224 */ /* 0x000fca00078e000e */
[----:B------:R-:W-:-:S05]  /*107b0*/  SEL R5, R3, RZ, P1 ;  /* 0x000000ff03057207 */ /* 0x000fca0000800000 */
[----:B------:R-:W-:-:S04]  /*107c0*/  IMAD.IADD R3, R2, 0x1, R5 ;  /* 0x0000000102037824 */ /* 0x000fc800078e0205 */
[----:B------:R-:W-:-:S07]  /*107d0*/  IMAD.MOV.U32 R13, RZ, RZ, R3 ;  /* 0x000000ffff0d7224 */ /* 0x000fce00078e0003 */
[----:B------:R-:W-:Y:S05]  /*107e0*/  WARPSYNC.COLLECTIVE R15, `(.L_x_571) ;  /* 0x000000000f087348 */ /* 0x000fea0003c00000 */
[----:B------:R0:W1:Y:S02]  /*107f0*/  SHFL.UP P6, R14, R13, R12, R11 ;  /* 0x0400000c0d0e7389 */ /* 0x00006400000c000b */
[----:B01----:R-:W-:Y:S01]  /*10800*/  ENDCOLLECTIVE ;  /* 0x000000000000791b */ /* 0x003fe20003800000 */
.L_x_571:
        /* <DEDUP_REMOVED lines=8> */
.L_x_572:
        /* <DEDUP_REMOVED lines=8> */
.L_x_573:
        /* <DEDUP_REMOVED lines=8> */
.L_x_574:
[----:B------:R-:W-:Y:S02]  /*10990*/  IMAD.MOV.U32 R12, RZ, RZ, 0x1f ;  /* 0x0000001fff0c7424 */ /* 0x000fe400078e00ff */
[----:B------:R-:W-:Y:S02]  /*109a0*/  IMAD.MOV.U32 R11, RZ, RZ, 0x1f ;  /* 0x0000001fff0b7424 */ /* 0x000fe400078e00ff */
[----:B------:R-:W-:-:S05]  /*109b0*/  IMAD.MOV.U32 R5, RZ, RZ, R14 ;  /* 0x000000ffff057224 */ /* 0x000fca00078e000e */
[----:B------:R-:W-:-:S05]  /*109c0*/  SEL R5, R5, RZ, P5 ;  /* 0x000000ff05057207 */ /* 0x000fca0002800000 */
[----:B------:R-:W-:-:S04]  /*109d0*/  IMAD.IADD R3, R3, 0x1, R5 ;  /* 0x0000000103037824 */ /* 0x000fc800078e0205 */
[----:B------:R-:W-:-:S07]  /*109e0*/  IMAD.MOV.U32 R13, RZ, RZ, R3 ;  /* 0x000000ffff0d7224 */ /* 0x000fce00078e0003 */
[----:B------:R-:W-:Y:S05]  /*109f0*/  WARPSYNC.COLLECTIVE R15, `(.L_x_575) ;  /* 0x000000000f087348 */ /* 0x000fea0003c00000 */
[----:B------:R0:W1:Y:S02]  /*10a00*/  SHFL.IDX P6, R14, R13, R12, R11 ;  /* 0x0000000c0d0e7389 */ /* 0x00006400000c000b */
[----:B01----:R-:W-:Y:S01]  /*10a10*/  ENDCOLLECTIVE ;  /* 0x000000000000791b */ /* 0x003fe20003800000 */
.L_x_575:
[----:B------:R-:W-:Y:S01]  /*10a20*/  IMAD.MOV.U32 R6, RZ, RZ, R14 ;  /* 0x000000ffff067224 */ /* 0x000fe200078e000e */
[----:B------:R-:W-:Y:S06]  /*10a30*/  BRA `(.L_x_576) ;  /* 0xffffffdc00887947 */ /* 0x000fec000383ffff */
.L_x_515:
[----:B------:R-:W-:Y:S01]  /*10a40*/  BSSY B0, `(.L_x_577) ;  /* 0x0000008000007945 */ /* 0x000fe20003800000 */
[----:B-----5:R-:W-:Y:S02]  /*10a50*/  IMAD.MOV.U32 R13, RZ, RZ, R2 ;  /* 0x000000ffff0d7224 */ /* 0x020fe400078e0002 */
[----:B------:R-:W-:Y:S02]  /*10a60*/  IMAD.MOV.U32 R12, RZ, RZ, 0x1 ;  /* 0x00000001ff0c7424 */ /* 0x000fe400078e00ff */
[----:B------:R-:W-:Y:S02]  /*10a70*/  IMAD.MOV.U32 R11, RZ, RZ, RZ ;  /* 0x000000ffff0b7224 */ /* 0x000fe400078e00ff */
[----:B------:R-:W-:-:S07]  /*10a80*/  IMAD.MOV.U32 R15, RZ, RZ, -0x1 ;  /* 0xffffffffff0f7424 */ /* 0x000fce00078e00ff */
[----:B0-----:R-:W-:Y:S05]  /*10a90*/  WARPSYNC.COLLECTIVE R15, `(.L_x_578) ;  /* 0x000000000f087348 */ /* 0x001fea0003c00000 */
[----:B------:R1:W2:Y:S02]  /*10aa0*/  SHFL.UP P6, R14, R13, R12, R11 ;  /* 0x0400000c0d0e7389 */ /* 0x0002a400000c000b */
[----:B012---:R-:W-:Y:S01]  /*10ab0*/  ENDCOLLECTIVE ;  /* 0x000000000000791b */ /* 0x007fe20003800000 */
.L_x_578:
[----:B------:R-:W-:Y:S05]  /*10ac0*/  BSYNC B0 ;  /* 0x0000000000007941 */ /* 0x000fea0003800000 */
.L_x_577:
[----:B------:R-:W-:Y:S01]  /*10ad0*/  SEL R3, R14, RZ, P1 ;  /* 0x000000ff0e037207 */ /* 0x000fe20000800000 */
[----:B------:R-:W-:Y:S02]  /*10ae0*/  IMAD.MOV.U32 R12, RZ, RZ, 0x2 ;  /* 0x00000002ff0c7424 */ /* 0x000fe400078e00ff */
[----:B------:R-:W-:Y:S02]  /*10af0*/  IMAD.MOV.U32 R11, RZ, RZ, RZ ;  /* 0x000000ffff0b7224 */ /* 0x000fe400078e00ff */
[----:B------:R-:W-:Y:S02]  /*10b00*/  IMAD.IADD R3, R2, 0x1, R3 ;  /* 0x0000000102037824 */ /* 0x000fe400078e0203 */
[----:B------:R-:W-:Y:S02]  /*10b10*/  IMAD.MOV.U32 R15, RZ, RZ, -0x1 ;  /* 0xffffffffff0f7424 */ /* 0x000fe400078e00ff */
[----:B------:R-:W-:-:S07]  /*10b20*/  IMAD.MOV.U32 R13, RZ, RZ, R3 ;  /* 0x000000ffff0d7224 */ /* 0x000fce00078e0003 */
[----:B------:R-:W-:Y:S05]  /*10b30*/  WARPSYNC.COLLECTIVE R15, `(.L_x_579) ;  /* 0x000000000f087348 */ /* 0x000fea0003c00000 */
[----:B------:R0:W1:Y:S02]  /*10b40*/  SHFL.UP P6, R14, R13, R12, R11 ;  /* 0x0400000c0d0e7389 */ /* 0x00006400000c000b */
[----:B01----:R-:W-:Y:S01]  /*10b50*/  ENDCOLLECTIVE ;  /* 0x000000000000791b */ /* 0x003fe20003800000 */
.L_x_579:
        /* <DEDUP_REMOVED lines=8> */
.L_x_580:
        /* <DEDUP_REMOVED lines=8> */
.L_x_581:
        /* <DEDUP_REMOVED lines=8> */
.L_x_582:
        /* <DEDUP_REMOVED lines=9> */
.L_x_583:
[----:B------:R-:W-:Y:S01]  /*10d70*/  IMAD.MOV.U32 R6, RZ, RZ, R14 ;  /* 0x000000ffff067224 */ /* 0x000fe200078e000e */
[----:B------:R-:W-:Y:S06]  /*10d80*/  BRA `(.L_x_584) ;  /* 0xffffffdc00547947 */ /* 0x000fec000383ffff */
.L_x_517:
[----:B------:R-:W-:Y:S01]  /*10d90*/  BSSY B0, `(.L_x_585) ;  /* 0x0000006000007945 */ /* 0x000fe20003800000 */
[----:B------:R-:W-:Y:S01]  /*10da0*/  PLOP3.LUT P6, PT, P6, PT, PT, 0x8, 0x0 ;  /* 0x000000000000781c */ /* 0x000fe200037ce170 */
[----:B------:R-:W-:-:S12]  /*10db0*/  IMAD.MOV.U32 R15, RZ, RZ, -0x1 ;  /* 0xffffffffff0f7424 */ /* 0x000fd800078e00ff */
[----:B0----5:R-:W-:Y:S05]  /*10dc0*/  WARPSYNC.COLLECTIVE R15, `(.L_x_586) ;  /* 0x000000000f087348 */ /* 0x021fea0003c00000 */
[----:B------:R-:W-:Y:S01]  /*10dd0*/  VOTE.ANY R14, PT, P6 ;  /* 0x00000000000e7806 */ /* 0x000fe200030e0100 */
[----:B0----5:R-:W-:Y:S06]  /*10de0*/  ENDCOLLECTIVE ;  /* 0x000000000000791b */ /* 0x021fec0003800000 */
.L_x_586:
[----:B------:R-:W-:Y:S05]  /*10df0*/  BSYNC B0 ;  /* 0x0000000000007941 */ /* 0x000fea0003800000 */
.L_x_585:
[----:B------:R-:W-:Y:S02]  /*10e00*/  IMAD.MOV.U32 R5, RZ, RZ, R14 ;  /* 0x000000ffff057224 */ /* 0x000fe400078e000e */
[----:B------:R-:W-:Y:S02]  /*10e10*/  IMAD.MOV.U32 R13, RZ, RZ, R2 ;  /* 0x000000ffff0d7224 */ /* 0x000fe400078e0002 */
[----:B------:R-:W0:Y:S01]  /*10e20*/  POPC R4, R5 ;  /* 0x0000000500047309 */ /* 0x000e220000000000 */
[----:B------:R-:W-:Y:S02]  /*10e30*/  IMAD.MOV.U32 R11, RZ, RZ, 0x1f ;  /* 0x0000001fff0b7424 */ /* 0x000fe400078e00ff */
[----:B------:R-:W-:Y:S02]  /*10e40*/  IMAD.MOV.U32 R15, RZ, RZ, -0x1 ;  /* 0xffffffffff0f7424 */ /* 0x000fe400078e00ff */
[----:B0-----:R-:W-:-:S07]  /*10e50*/  IMAD.MOV.U32 R12, RZ, RZ, R4 ;  /* 0x000000ffff0c7224 */ /* 0x001fce00078e0004 */
[----:B------:R-:W-:Y:S05]  /*10e60*/  WARPSYNC.COLLECTIVE R15, `(.L_x_587) ;  /* 0x000000000f087348 */ /* 0x000fea0003c00000 */
[----:B------:R0:W1:Y:S02]  /*10e70*/  SHFL.IDX P6, R14, R13, R12, R11 ;  /* 0x0000000c0d0e7389 */ /* 0x00006400000c000b */
[----:B01----:R-:W-:Y:S01]  /*10e80*/  ENDCOLLECTIVE ;  /* 0x000000000000791b */ /* 0x003fe20003800000 */
.L_x_587:
[----:B------:R-:W-:Y:S01]  /*10e90*/  IMAD.MOV.U32 R17, RZ, RZ, R14 ;  /* 0x000000ffff117224 */ /* 0x000fe200078e000e */
[----:B------:R-:W-:Y:S06]  /*10ea0*/  BRA `(.L_x_588) ;  /* 0xffffffdc00447947 */ /* 0x000fec000383ffff */
.L_x_519:
[----:B------:R-:W-:Y:S01]  /*10eb0*/  BSSY B0, `(.L_x_589) ;  /* 0x0000007000007945 */ /* 0x000fe20003800000 */
[----:B------:R-:W-:Y:S02]  /*10ec0*/  IMAD.MOV.U32 R13, RZ, RZ, R3 ;  /* 0x000000ffff0d7224 */ /* 0x000fe400078e0003 */
[----:B------:R-:W-:Y:S02]  /*10ed0*/  IMAD.MOV.U32 R11, RZ, RZ, 0x1f ;  /* 0x0000001fff0b7424 */ /* 0x000fe400078e00ff */
[----:B------:R-:W-:-:S07]  /*10ee0*/  IMAD.MOV.U32 R15, RZ, RZ, -0x1 ;  /* 0xffffffffff0f7424 */ /* 0x000fce00078e00ff */
[----:B0-2--5:R-:W-:Y:S05]  /*10ef0*/  WARPSYNC.COLLECTIVE R15, `(.L_x_590) ;  /* 0x000000000f087348 */ /* 0x025fea0003c00000 */
[----:B------:R1:W3:Y:S02]  /*10f00*/  SHFL.IDX P6, R14, R13, R12, R11 ;  /* 0x0000000c0d0e7389 */ /* 0x0002e400000c000b */
[----:B0123-5:R-:W-:Y:S01]  /*10f10*/  ENDCOLLECTIVE ;  /* 0x000000000000791b */ /* 0x02ffe20003800000 */
.L_x_590:
[----:B------:R-:W-:Y:S05]  /*10f20*/  BSYNC B0 ;  /* 0x0000000000007941 */ /* 0x000fea0003800000 */
.L_x_589:
[----:B------:R-:W-:Y:S01]  /*10f30*/  IMAD.MOV.U32 R2, RZ, RZ, R14 ;  /* 0x000000ffff027224 */ /* 0x000fe200078e000e */
[----:B------:R-:W-:Y:S06]  /*10f40*/  BRA `(.L_x_518) ;  /* 0xffffffdc00387947 */ /* 0x000fec000383ffff */
.L_x_523:
[----:B0-----:R0:W2:Y:S02]  /*10f50*/  SYNCS.PHASECHK.TRANS64.TRYWAIT P0, [R0+URZ+0x34820], R3 ;  /* 0x03482003000075a7 */ /* 0x0010a4000800017f */
[----:B--2---:R-:W-:Y:S05]  /*10f60*/  @!P0 NANOSLEEP.SYNCS 0x989680 ;  /* 0x009896800000895d */ /* 0x004fea0003900000 */
[----:B------:R-:W2:Y:S02]  /*10f70*/  @!P0 SYNCS.PHASECHK.TRANS64 P0, [R0+URZ+0x34820], R3 ;  /* 0x03482003000085a7 */ /* 0x000ea4000800007f */
[----:B--2---:R-:W-:Y:S05]  /*10f80*/  @!P0 BRA `(.L_x_523) ;  /* 0xfffffffc00f08947 */ /* 0x004fea000383ffff */
[----:B------:R-:W-:Y:S05]  /*10f90*/  BRA `(.L_x_591) ;  /* 0xffffffe0002c7947 */ /* 0x000fea000383ffff */
.L_x_524:
        /* <DEDUP_REMOVED lines=8> */
[----:B01--45:R-:W-:Y:S05]  /*11020*/  WARPSYNC.COLLECTIVE R15, `(.L_x_593) ;  /* 0x000000000f087348 */ /* 0x033fea0003c00000 */
[----:B------:R2:W3:Y:S02]  /*11030*/  SHFL.IDX P6, R14, R13, R12, R11 ;  /* 0x0000000c0d0e7389 */ /* 0x0004e400000c000b */
[----:B012345:R-:W-:Y:S01]  /*11040*/  ENDCOLLECTIVE ;  /* 0x000000000000791b */ /* 0x03ffe20003800000 */
.L_x_593:
[----:B------:R-:W-:Y:S05]  /*11050*/  BSYNC B0 ;  /* 0x0000000000007941 */ /* 0x000fea0003800000 */
.L_x_592:
[----:B------:R-:W-:Y:S05]  /*11060*/  BRA `(.L_x_594) ;  /* 0xffffffe000147947 */ /* 0x000fea000383ffff */
.L_x_527:
[----:B------:R-:W-:Y:S01]  /*11070*/  BSSY B1, `(.L_x_595) ;  /* 0x0000006000017945 */ /* 0x000fe20003800000 */
[----:B------:R-:W-:-:S07]  /*11080*/  IMAD.MOV.U32 R15, RZ, RZ, -0x1 ;  /* 0xffffffffff0f7424 */ /* 0x000fce00078e00ff */
[----:B012-45:R-:W-:Y:S05]  /*11090*/  WARPSYNC.COLLECTIVE R15, `(.L_x_596) ;  /* 0x000000000f0c7348 */ /* 0x037fea0003c00000 */
[----:B------:R-:W-:Y:S02]  /*110a0*/  ELECT P6, UR62, PT ;  /* 0x00000000003e782f */ /* 0x000fe400038c0000 */
[----:B------:R-:W-:Y:S01]  /*110b0*/  MOV R14, UR62 ;  /* 0x0000003e000e7c02 */ /* 0x000fe20008000f00 */
[----:B012-45:R-:W-:Y:S10]  /*110c0*/  ENDCOLLECTIVE ;  /* 0x000000000000791b */ /* 0x037ff40003800000 */
.L_x_596:
[----:B------:R-:W-:Y:S05]  /*110d0*/  BSYNC B1 ;  /* 0x0000000000017941 */ /* 0x000fea0003800000 */
.L_x_595:
[----:B------:R-:W-:Y:S05]  /*110e0*/  BRA `(.L_x_597) ;  /* 0xffffffe0000c7947 */ /* 0x000fea000383ffff */
.L_x_529:
[----:B0-----:R0:W1:Y:S02]  /*110f0*/  SYNCS.PHASECHK.TRANS64.TRYWAIT P0, [R6+URZ], R5 ;  /* 0x00000005060075a7 */ /* 0x001064000800017f */
[----:B-1----:R-:W-:Y:S05]  /*11100*/  @!P0 NANOSLEEP.SYNCS 0x989680 ;  /* 0x009896800000895d */ /* 0x002fea0003900000 */
[----:B------:R-:W1:Y:S02]  /*11110*/  @!P0 SYNCS.PHASECHK.TRANS64 P0, [R6+URZ], R5 ;  /* 0x00000005060085a7 */ /* 0x000e64000800007f */
[----:B-1----:R-:W-:Y:S05]  /*11120*/  @!P0 BRA `(.L_x_529) ;  /* 0xfffffffc00f08947 */ /* 0x002fea000383ffff */
[----:B------:R-:W-:Y:S05]  /*11130*/  BRA `(.L_x_598) ;  /* 0xffffffe000507947 */ /* 0x000fea000383ffff */
.L_x_530:
[----:B-1----:R1:W2:Y:S02]  /*11140*/  SYNCS.PHASECHK.TRANS64.TRYWAIT P0, [R7+URZ], R2 ;  /* 0x00000002070075a7 */ /* 0x0022a4000800017f */
[----:B--2---:R-:W-:Y:S05]  /*11150*/  @!P0 NANOSLEEP.SYNCS 0x989680 ;  /* 0x009896800000895d */ /* 0x004fea0003900000 */
[----:B------:R-:W2:Y:S02]  /*11160*/  @!P0 SYNCS.PHASECHK.TRANS64 P0, [R7+URZ], R2 ;  /* 0x00000002070085a7 */ /* 0x000ea4000800007f */
[----:B--2---:R-:W-:Y:S05]  /*11170*/  @!P0 BRA `(.L_x_530) ;  /* 0xfffffffc00f08947 */ /* 0x004fea000383ffff */
[----:B------:R-:W-:Y:S05]  /*11180*/  BRA `(.L_x_599) ;  /* 0xffffffe000447947 */ /* 0x000fea000383ffff */
.L_x_532:
[----:B--2---:R2:W3:Y:S02]  /*11190*/  SYNCS.PHASECHK.TRANS64.TRYWAIT P0, [R4+URZ], R5 ;  /* 0x00000005040075a7 */ /* 0x0044e4000800017f */
[----:B---3--:R-:W-:Y:S05]  /*111a0*/  @!P0 NANOSLEEP.SYNCS 0x989680 ;  /* 0x009896800000895d */ /* 0x008fea0003900000 */
[----:B------:R-:W3:Y:S02]  /*111b0*/  @!P0 SYNCS.PHASECHK.TRANS64 P0, [R4+URZ], R5 ;  /* 0x00000005040085a7 */ /* 0x000ee4000800007f */
[----:B---3--:R-:W-:Y:S05]  /*111c0*/  @!P0 BRA `(.L_x_532) ;  /* 0xfffffffc00f08947 */ /* 0x008fea000383ffff */
[----:B------:R-:W-:Y:S05]  /*111d0*/  BRA `(.L_x_600) ;  /* 0xffffffe0004c7947 */ /* 0x000fea000383ffff */
.L_x_601:
        /* <DEDUP_REMOVED lines=10> */
.L_x_15108:


//--------------------- .text._ZN7cutlass13device_kernelIN5flash11enable_sm90INS1_16FlashAttnFwdSm90INS1_25CollectiveMainloopFwdSm90ILi2EN4cute5tupleIJNS5_1CILi1EEES8_S8_EEENS6_IJNS7_ILi128EEESA_NS7_ILi192EEEEEELi128ENS_10bfloat16_tEfNS_4arch4Sm90ELb0ELb0ELb0ELb1ELb0ELb1ELb0ELb1ELb1ELb1ELb0ELb0EEENS1_21CollectiveEpilogueFwdINS6_IJSA_SA_SA_EEES9_SD_SF_Li256ELb1ELb1ELb0ELb0EEENS1_36VarlenDynamicPersistentTileSchedulerILi128ELi128ELi256ELi128ELb0ELb1ELb1ELb0ELb1ELb1EEEEEEEEEvNT_6ParamsE --------------------------
	.section	.text._ZN7cutlass13device_kernelIN5flash11enable_sm90INS1_16FlashAttnFwdSm90INS1_25CollectiveMainloopFwdSm90ILi2EN4cute5tupleIJNS5_1CILi1EEES8_S8_EEENS6_IJNS7_ILi128EEESA_NS7_ILi192EEEEEELi128ENS_10bfloat16_tEfNS_4arch4Sm90ELb0ELb0ELb0ELb1ELb0ELb1ELb0ELb1ELb1ELb1ELb0ELb0EEENS1_21CollectiveEpilogueFwdINS6_IJSA_SA_SA_EEES9_SD_SF_Li256ELb1ELb1ELb0ELb0EEENS1_36VarlenDynamicPersistentTileSchedulerILi128ELi128ELi256ELi128ELb0ELb1ELb1ELb0ELb1ELb1EEEEEEEEEvNT_6ParamsE,"ax",@progbits
	.align	128
.text._ZN7cutlass13device_kernelIN5flash11enable_sm90INS1_16FlashAttnFwdSm90INS1_25CollectiveMainloopFwdSm90ILi2EN4cute5tupleIJNS5_1CILi1EEES8_S8_EEENS6_IJNS7_ILi128EEESA_NS7_ILi192EEEEEELi128ENS_10bfloat16_tEfNS_4arch4Sm90ELb0ELb0ELb0ELb1ELb0ELb1ELb0ELb1ELb1ELb1ELb0ELb0EEENS1_21CollectiveEpilogueFwdINS6_IJSA_SA_SA_EEES9_SD_SF_Li256ELb1ELb1ELb0ELb0EEENS1_36VarlenDynamicPersistentTileSchedulerILi128ELi128ELi256ELi128ELb0ELb1ELb1ELb0ELb1ELb1EEEEEEEEEvNT_6ParamsE:
        .type           _ZN7cutlass13device_kernelIN5flash11enable_sm90INS1_16FlashAttnFwdSm90INS1_25CollectiveMainloopFwdSm90ILi2EN4cute5tupleIJNS5_1CILi1EEES8_S8_EEENS6_IJNS7_ILi128EEESA_NS7_ILi192EEEEEELi128ENS_10bfloat16_tEfNS_4arch4Sm90ELb0ELb0ELb0ELb1ELb0ELb1ELb0ELb1ELb1ELb1ELb0ELb0EEENS1_21CollectiveEpilogueFwdINS6_IJSA_SA_SA_EEES9_SD_SF_Li256ELb1ELb1ELb0ELb0EEENS1_36VarlenDynamicPersistentTileSchedulerILi128ELi128ELi256ELi128ELb0ELb1ELb1ELb0ELb1ELb1EEEEEEEEEvNT_6ParamsE,@function
        .size           _ZN7cutlass13device_kernelIN5flash11enable_sm90INS1_16FlashAttnFwdSm90INS1_25CollectiveMainloopFwdSm90ILi2EN4cute5tupleIJNS5_1CILi1EEES8_S8_EEENS6_IJNS7_ILi128EEESA_NS7_ILi192EEEEEELi128ENS_10bfloat16_tEfNS_4arch4Sm90ELb0ELb0ELb0ELb1ELb0ELb1ELb0ELb1ELb1ELb1ELb0ELb0EEENS1_21CollectiveEpilogueFwdINS6_IJSA_SA_SA_EEES9_SD_SF_Li256ELb1ELb1ELb0ELb0EEENS1_36VarlenDynamicPersistentTileSchedulerILi128ELi128ELi256ELi128ELb0ELb1ELb1ELb0ELb1ELb1EEEEEEEEEvNT_6ParamsE,(.L_x_15109 - _ZN7cutlass13device_kernelIN5flash11enable_sm90INS1_16FlashAttnFwdSm90INS1_25CollectiveMainloopFwdSm90ILi2EN4cute5tupleIJNS5_1CILi1EEES8_S8_EEENS6_IJNS7_ILi128EEESA_NS7_ILi192EEEEEELi128ENS_10bfloat16_tEfNS_4arch4Sm90ELb0ELb0ELb0ELb1ELb0ELb1ELb0ELb1ELb1ELb1ELb0ELb0EEENS1_21CollectiveEpilogueFwdINS6_IJSA_SA_SA_EEES9_SD_SF_Li256ELb1ELb1ELb0ELb0EEENS1_36VarlenDynamicPersistentTileSchedulerILi128ELi128ELi256ELi128ELb0ELb1ELb1ELb0ELb1ELb1EEEEEEEEEvNT_6ParamsE)
        .other          _ZN7cutlass13device_kernelIN5flash11enable_sm90INS1_16FlashAttnFwdSm90INS1_25CollectiveMainloopFwdSm90ILi2EN4cute5tupleIJNS5_1CILi1EEES8_S8_EEENS6_IJNS7_ILi128EEESA_NS7_ILi192EEEEEELi128ENS_10bfloat16_tEfNS_4arch4Sm90ELb0ELb0ELb0ELb1ELb0ELb1ELb0ELb1ELb1ELb1ELb0ELb0EEENS1_21CollectiveEpilogueFwdINS6_IJSA_SA_SA_EEES9_SD_SF_Li256ELb1ELb1ELb0ELb0EEENS1_36VarlenDynamicPersistentTileSchedulerILi128ELi128ELi256ELi128ELb0ELb1ELb1ELb0ELb1ELb1EEEEEEEEEvNT_6ParamsE,@"STO_CUDA_ENTRY STV_DEFAULT"
_ZN7cutlass13device_kernelIN5flash11enable_sm90INS1_16FlashAttnFwdSm90INS1_25CollectiveMainloopFwdSm90ILi2EN4cute5tupleIJNS5_1CILi1EEES8_S8_EEENS6_IJNS7_ILi128EEESA_NS7_ILi192EEEEEELi128ENS_10bfloat16_tEfNS_4arch4Sm90ELb0ELb0ELb0ELb1ELb0ELb1ELb0ELb1ELb1ELb1ELb0ELb0EEENS1_21CollectiveEpilogueFwdINS6_IJSA_SA_SA_EEES9_SD_SF_Li256ELb1ELb1ELb0ELb0EEENS1_36VarlenDynamicPersistentTileSchedulerILi128ELi128ELi256ELi128ELb0ELb1ELb1ELb0ELb1ELb1EEEEEEEEEvNT_6ParamsE:
[----:B------:R-:W0:Y:S02]  /*0000*/  LDC R1, c[0x0][0x28] ;  /* 0x00000a00ff017b82 */ /* 0x000e240000000800 */
[----:B0-----:R-:W-:Y:S01]  /*0010*/  VIADD R1, R1, 0xffffff70 ;  /* 0xffffff7001017836 */ /* 0x001fe20000000000 */
[----:B------:R-:W0:Y:S01]  /*0020*/  S2R R0, SR_TID.X ;  /* 0x0000000000007919 */ /* 0x000e220000002100 */
[----:B------:R-:W-:Y:S01]  /*0030*/  ELECT P0, URZ, PT ;  /* 0x00000000003f782f */ /* 0x000fe20003800000 */
[----:B------:R-:W-:Y:S01]  /*0040*/  BSSY B0, `(.L_x_602) ;  /* 0x0000014000007945 */ /* 0x000fe20003800000 */
[--C-:B0-----:R-:W-:Y:S02]  /*0050*/  SHF.R.U32.HI R2, RZ, 0x5, R0.reuse ;  /* 0x00000005ff027819 */ /* 0x101fe40000011600 */
[----:B------:R-:W-:-:S03]  /*0060*/  SHF.R.U32.HI R4, RZ, 0x7, R0 ;  /* 0x00000007ff047819 */ /* 0x000fc60000011600 */
[----:B------:R-:W0:Y:S02]  /*0070*/  SHFL.IDX PT, R3, R2, RZ, 0x1f ;  /* 0x00001fff02037589 */ /* 0x000e2400000e0000 */
[----:B0-----:R-:W-:-:S13]  /*0080*/  ISETP.EQ.AND P0, PT, R3, RZ, P0 ;  /* 0x000000ff0300720c */ /* 0x001fda0000702270 */
[----:B------:R-:W-:Y:S05]  /*0090*/  @!P0 BRA `(.L_x_603) ;  /* 0x0000000000388947 */ /* 0x000fea0003800000 */
[----:B------:R-:W-:Y:S02]  /*00a0*/  ULDC.64 UR4, c[0x0][0x198] ;  /* 0x0000660000047ab9 */ /* 0x000fe40000000a00 */
[----:B------:R-:W-:Y:S02]  /*00b0*/  UIADD3 UR6, UP0, UR4, 0x370, URZ ;  /* 0x0000037004067890 */ /* 0x000fe4000ff1e03f */
[----:B------:R-:W-:Y:S02]  /*00c0*/  UIADD3 UR8, UP1, UR4, 0x470, URZ ;  /* 0x0000047004087890 */ /* 0x000fe4000ff3e03f */
[----:B------:R-:W-:Y:S02]  /*00d0*/  UIADD3 UR10, UP2, UR4, 0x570, URZ ;  /* 0x00000570040a7890 */ /* 0x000fe4000ff5e03f */
[----:B------:R-:W-:Y:S02]  /*00e0*/  UIADD3 UR4, UP3, UR4, 0x670, URZ ;  /* 0x0000067004047890 */ /* 0x000fe4000ff7e03f */
[----:B------:R-:W-:-:S02]  /*00f0*/  UIADD3.X UR7, URZ, UR5, URZ, UP0, !UPT ;  /* 0x000000053f077290 */ /* 0x000fc400087fe43f */
[----:B------:R-:W-:Y:S02]  /*0100*/  UIADD3.X UR9, URZ, UR5, URZ, UP1, !UPT ;  /* 0x000000053f097290 */ /* 0x000fe40008ffe43f */
[----:B------:R-:W-:Y:S02]  /*0110*/  UIADD3.X UR11, URZ, UR5, URZ, UP2, !UPT ;  /* 0x000000053f0b7290 */ /* 0x000fe400097fe43f */
[----:B------:R-:W-:-:S03]  /*0120*/  UIADD3.X UR5, URZ, UR5, URZ, UP3, !UPT ;  /* 0x000000053f057290 */ /* 0x000fc60009ffe43f */
[----:B------:R0:W-:Y:S02]  /*0130*/  UTMACCTL.PF [UR6] ;  /* 0x00000000060079b9 */ /* 0x0001e40008040000 */
[----:B------:R0:W-:Y:S02]  /*0140*/  UTMACCTL.PF [UR8] ;  /* 0x00000000080079b9 */ /* 0x0001e40008040000 */
[----:B------:R0:W-:Y:S02]  /*0150*/  UTMACCTL.PF [UR10] ;  /* 0x000000000a0079b9 */ /* 0x0001e40008040000 */
[----:B------:R0:W-:Y:S02]  /*0160*/  UTMACCTL.PF [UR4] ;  /* 0x00000000040079b9 */ /* 0x0001e40008040000 */
[----:B0-----:R-:W-:Y:S01]  /*0170*/  NOP ;  /* 0x0000000000007918 */ /* 0x001fe20000000000 */
.L_x_603:
[----:B------:R-:W-:Y:S05]  /*0180*/  BSYNC B0 ;  /* 0x0000000000007941 */ /* 0x000fea0003800000 */
.L_x_602:
        /* <DEDUP_REMOVED lines=41> */
.L_x_604:
        /* <DEDUP_REMOVED lines=22> */
.L_x_605:
        /* <DEDUP_REMOVED lines=18> */
.L_x_606:
        /* <DEDUP_REMOVED lines=22> */
.L_x_607:
        /* <DEDUP_REMOVED lines=22> */
.L_x_608:
[----:B------:R-:W-:Y:S01]  /*0960*/  PLOP3.LUT P0, PT, PT, PT, UP0, 0x80, 0x0 ;  /* 0x000000000000781c */ /* 0x000fe20003f0f008 */
[----:B------:R-:W-:Y:S01]  /*0970*/  UMOV UR61, 0x1 ;  /* 0x00000001003d7882 */ /* 0x000fe20000000000 */
[----:B------:R-:W-:Y:S01]  /*0980*/  NOP ;  /* 0x0000000000007918 */ /* 0x000fe20000000000 */
[----:B------:R-:W-:Y:S01]  /*0990*/  USEL UR61, UR61, 0x2, !UP0 ;  /* 0x000000023d3d7887 */ /* 0x000fe2000c000000 */
[----:B------:R-:W-:Y:S01]  /*09a0*/  BSSY B9, `(.L_x_609) ;  /* 0x0001f41000097945 */ /* 0x000fe20003800000 */
[----:B------:R-:W-:Y:S01]  /*09b0*/  ULDC.64 UR40, c[0x0][0x208] ;  /* 0x0000820000287ab9 */ /* 0x000fe20000000a00 */
[----:B012-4-:R-:W-:Y:S07]  /*09c0*/  BAR.SYNC.DEFER_BLOCKING 0x0 ;  /* 0x0000000000007b1d */ /* 0x017fee0000010000 */
[----:B------:R-:W-:Y:S05]  /*09d0*/  @!P0 BRA `(.L_x_610) ;  /* 0x0000017c00008947 */ /* 0x000fea0003800000 */
.L_x_611:
[----:B------:R-:W-:-:S08]  /*09e0*/  NOP ;  /* 0x0000000000007918 */ /* 0x000fd00000000000 */
[----:B------:R-:W0:Y:S02]  /*09f0*/  USETMAXREG.TRY_ALLOC.CTAPOOL UP0, 0xf0 ;  /* 0x000000f0000079c8 */ /* 0x000e240008000600 */
[----:B0-----:R-:W-:-:S13]  /*0a00*/  PLOP3.LUT P0, PT, PT, PT, UP0, 0x80, 0x0 ;  /* 0x000000000000781c */ /* 0x001fda0003f0f008 */
[----:B------:R-:W-:Y:S05]  /*0a10*/  @!P0 BRA `(.L_x_611) ;  /* 0xfffffffc00f08947 */ /* 0x000fea000383ffff */
[----:B------:R-:W0:Y:S08]  /*0a20*/  S2UR UR5, SR_CgaCtaId ;  /* 0x00000000000579c3 */ /* 0x000e300000008800 */
[----:B------:R-:W-:Y:S06]  /*0a30*/  BAR.ARV 0x8, 0x180 ;  /* 0x0206000000007b1d */ /* 0x000fec0000002000 */
[----:B------:R-:W-:-:S02]  /*0a40*/  UMOV UR4, 0x400 ;  /* 0x0000040000047882 */ /* 0x000fc40000000000 */
[----:B------:R-:W-:Y:S01]  /*0a50*/  BAR.SYNC.DEFER_BLOCKING 0x5, 0x180 ;  /* 0x0146000000007b1d */ /* 0x000fe20000010000 */
[----:B0-----:R-:W-:-:S06]  /*0a60*/  ULEA UR4, UR5, UR4, 0x18 ;  /* 0x0000000405047291 */ /* 0x001fcc000f8ec03f */
[----:B------:R-:W-:Y:S01]  /*0a70*/  IMAD.U32 R2, RZ, RZ, UR4 ;  /* 0x00000004ff027e24 */ /* 0x000fe2000f8e00ff */
[----:B------:R-:W-:-:S04]  /*0a80*/  ULDC UR4, c[0x0][0xc3c] ;  /* 0x00030f0000047ab9 */ /* 0x000fc80000000800 */
[----:B------:R-:W0:Y:S01]  /*0a90*/  LDS.128 R124, [R2+0x348d0] ;  /* 0x0348d000027c7984 */ /* 0x000e220000000c00 */
[----:B------:R-:W-:Y:S06]  /*0aa0*/  BAR.ARV 0x4, 0x180 ;  /* 0x0106000000007b1d */ /* 0x000fec0000002000 */
[----:B0-----:R-:W-:-:S13]  /*0ab0*/  ISETP.GE.AND P0, PT, R127, UR4, PT ;  /* 0x000000047f007c0c */ /* 0x001fda000bf06270 */
[----:B------:R-:W-:Y:S05]  /*0ac0*/  @P0 BRA `(.L_x_612) ;  /* 0x000001f000b80947 */ /* 0x000fea0003800000 */
[----:B------:R-:W-:Y:S01]  /*0ad0*/  VIADD R11, R0, 0xffffff80 ;  /* 0xffffff80000b7836 */ /* 0x000fe20000000000 */
[----:B------:R-:W-:Y:S01]  /*0ae0*/  R2UR UR60, R2 ;  /* 0x00000000023c72ca */ /* 0x000fe200000e0000 */
[----:B------:R-:W-:Y:S01]  /*0af0*/  IMAD.MOV.U32 R14, RZ, RZ, -0x2 ;  /* 0xfffffffeff0e7424 */ /* 0x000fe200078e00ff */
[----:B------:R-:W-:Y:S01]  /*0b00*/  ULOP3.LUT UR46, UR61, 0x1, URZ, 0xfc, !UPT ;  /* 0x000000013d2e7892 */ /* 0x000fe2000f8efc3f */
[----:B------:R-:W-:Y:S01]  /*0b10*/  IMAD.MOV.U32 R204, RZ, RZ, RZ ;  /* 0x000000ffffcc7224 */ /* 0x000fe200078e00ff */
[----:B------:R-:W-:Y:S01]  /*0b20*/  SHF.R.S32.HI R0, RZ, 0x1f, R11 ;  /* 0x0000001fff007819 */ /* 0x000fe2000001140b */
[----:B------:R-:W-:Y:S02]  /*0b30*/  IMAD.MOV.U32 R16, RZ, RZ, RZ ;  /* 0x000000ffff107224 */ /* 0x000fe400078e00ff */
[----:B------:R-:W-:Y:S01]  /*0b40*/  IMAD.MOV.U32 R184, RZ, RZ, RZ ;  /* 0x000000ffffb87224 */ /* 0x000fe200078e00ff */
[CC--:B------:R-:W-:Y:S01]  /*0b50*/  LEA.HI R3, R0.reuse, R11.reuse, RZ, 0x4 ;  /* 0x0000000b00037211 */ /* 0x0c0fe200078f20ff */
[----:B------:R-:W-:Y:S01]  /*0b60*/  IMAD.MOV.U32 R196, RZ, RZ, RZ ;  /* 0x000000ffffc47224 */ /* 0x000fe200078e00ff */
[----:B------:R-:W-:Y:S01]  /*0b70*/  LEA.HI R4, R0, R11, RZ, 0x7 ;  /* 0x0000000b00047211 */ /* 0x000fe200078f38ff */
[----:B------:R-:W-:Y:S01]  /*0b80*/  IMAD.MOV.U32 R194, RZ, RZ, RZ ;  /* 0x000000ffffc27224 */ /* 0x000fe200078e00ff */
[----:B------:R-:W-:Y:S01]  /*0b90*/  SHF.R.S32.HI R6, RZ, 0x4, R3 ;  /* 0x00000004ff067819 */ /* 0x000fe20000011403 */
[----:B------:R-:W-:Y:S01]  /*0ba0*/  UIADD3 UR60, UR60, 0x10400, URZ ;  /* 0x000104003c3c7890 */ /* 0x000fe2000fffe03f */
[----:B------:R-:W-:-:S02]  /*0bb0*/  LOP3.LUT R214, R4, 0xffffff80, RZ, 0xc0, !PT ;  /* 0xffffff8004d67812 */ /* 0x000fc400078ec0ff */
[----:B------:R-:W-:Y:S02]  /*0bc0*/  LEA.HI R5, R3, R6, RZ, 0x1 ;  /* 0x0000000603057211 */ /* 0x000fe400078f08ff */
[CC--:B------:R-:W-:Y:S01]  /*0bd0*/  LEA.HI R8, R0.reuse, R11.reuse, RZ, 0x2 ;  /* 0x0000000b00087211 */ /* 0x0c0fe200078f10ff */
[----:B------:R-:W-:Y:S01]  /*0be0*/  IMAD.IADD R214, R11, 0x1, -R214 ;  /* 0x000000010bd67824 */ /* 0x000fe200078e0ad6 */
[----:B------:R-:W-:Y:S02]  /*0bf0*/  LOP3.LUT R5, R5, 0x1ffffffe, RZ, 0xc0, !PT ;  /* 0x1ffffffe05057812 */ /* 0x000fe400078ec0ff */
[----:B------:R-:W-:Y:S02]  /*0c00*/  LEA.HI R192, R0, R11, RZ, 0x5 ;  /* 0x0000000b00c07211 */ /* 0x000fe400078f28ff */
[----:B------:R-:W-:Y:S01]  /*0c10*/  LOP3.LUT R3, R3, 0x3fffff0, RZ, 0xc0, !PT ;  /* 0x03fffff003037812 */ /* 0x000fe200078ec0ff */
[----:B------:R-:W-:Y:S01]  /*0c20*/  IMAD.IADD R5, R6, 0x1, -R5 ;  /* 0x0000000106057824 */ /* 0x000fe200078e0a05 */
[----:B------:R-:W-:-:S02]  /*0c30*/  LOP3.LUT R209, R8, 0xfffffffc, RZ, 0xc0, !PT ;  /* 0xfffffffc08d17812 */ /* 0x000fc400078ec0ff */
[----:B------:R-:W-:Y:S01]  /*0c40*/  SHF.R.S32.HI R7, RZ, 0x1f, R214 ;  /* 0x0000001fff077819 */ /* 0x000fe200000114d6 */
[C---:B------:R-:W-:Y:S01]  /*0c50*/  IMAD.IADD R3, R11.reuse, 0x1, -R3 ;  /* 0x000000010b037824 */ /* 0x040fe200078e0a03 */
[----:B------:R-:W-:Y:S01]  /*0c60*/  SHF.R.S32.HI R192, RZ, 0x5, R192 ;  /* 0x00000005ffc07819 */ /* 0x000fe200000114c0 */
[----:B------:R-:W-:Y:S01]  /*0c70*/  IMAD.IADD R209, R11, 0x1, -R209 ;  /* 0x000000010bd17824 */ /* 0x000fe200078e0ad1 */
[-C--:B------:R-:W-:Y:S02]  /*0c80*/  LEA.HI R6, R7, R214.reuse, RZ, 0x2 ;  /* 0x000000d607067211 */ /* 0x080fe400078f10ff */
[----:B------:R-:W-:Y:S01]  /*0c90*/  SHF.R.S32.HI R17, RZ, 0x2, R8 ;  /* 0x00000002ff117819 */ /* 0x000fe20000011408 */
[----:B------:R-:W-:Y:S01]  /*0ca0*/  IMAD R12, R192, 0x10, R3 ;  /* 0x00000010c00c7824 */ /* 0x000fe200078e0203 */
[----:B------:R-:W-:Y:S01]  /*0cb0*/  LOP3.LUT R9, R6, 0x7ffffffc, RZ, 0xc0, !PT ;  /* 0x7ffffffc06097812 */ /* 0x000fe200078ec0ff */
[----:B------:R-:W-:Y:S01]  /*0cc0*/  IMAD.SHL.U32 R22, R209, 0x4, RZ ;  /* 0x00000004d1167824 */ /* 0x000fe200078e00ff */
[--C-:B------:R-:W-:Y:S01]  /*0cd0*/  SHF.R.S32.HI R3, RZ, 0x2, R6.reuse ;  /* 0x00000002ff037819 */ /* 0x100fe20000011406 */
[----:B------:R-:W-:Y:S01]  /*0ce0*/  IMAD R235, R12, 0x8, R5 ;  /* 0x000000080ceb7824 */ /* 0x000fe200078e0205 */
[----:B------:R-:W-:Y:S01]  /*0cf0*/  SHF.R.S32.HI R6, RZ, 0x1f, R6 ;  /* 0x0000001fff067819 */ /* 0x000fe20000011406 */
[----:B------:R-:W-:Y:S01]  /*0d00*/  VIADD R186, R22, 0x20 ;  /* 0x0000002016ba7836 */ /* 0x000fe20000000000 */
[----:B------:R-:W-:Y:S01]  /*0d10*/  SHF.R.S32.HI R8, RZ, 0x1f, R8 ;  /* 0x0000001fff087819 */ /* 0x000fe20000011408 */
[----:B------:R-:W-:Y:S01]  /*0d20*/  IMAD.IADD R9, R214, 0x1, -R9 ;  /* 0x00000001d6097824 */ /* 0x000fe200078e0a09 */
[----:B------:R-:W-:Y:S01]  /*0d30*/  LEA.HI R6, R6, R3, RZ, 0x3 ;  /* 0x0000000306067211 */ /* 0x000fe200078f18ff */
[C---:B------:R-:W-:Y:S01]  /*0d40*/  IMAD.IADD R10, R22.reuse, 0x1, R186 ;  /* 0x00000001160a7824 */ /* 0x040fe200078e02ba */
[----:B------:R-:W-:Y:S01]  /*0d50*/  LEA.HI R7, R7, R214, RZ, 0x5 ;  /* 0x000000d607077211 */ /* 0x000fe200078f28ff */
[----:B------:R-:W-:Y:S01]  /*0d60*/  VIADD R188, R22, 0x40 ;  /* 0x0000004016bc7836 */ /* 0x000fe20000000000 */
[----:B------:R-:W-:Y:S01]  /*0d70*/  LOP3.LUT R6, R6, 0xfffffff8, RZ, 0xc0, !PT ;  /* 0xfffffff806067812 */ /* 0x000fe200078ec0ff */
[----:B------:R-:W-:Y:S01]  /*0d80*/  IMAD R233, R9, R14, 0x80 ;  /* 0x0000008009e97424 */ /* 0x000fe200078e020e */
[----:B------:R-:W-:Y:S01]  /*0d90*/  LEA.HI R8, R8, R17, RZ, 0x3 ;  /* 0x0000001108087211 */ /* 0x000fe200078f18ff */
[----:B------:R-:W-:Y:S01]  /*0da0*/  IMAD.IADD R5, R22, 0x1, R188 ;  /* 0x0000000116057824 */ /* 0x000fe200078e02bc */
[----:B------:R-:W-:Y:S01]  /*0db0*/  SHF.R.S32.HI R9, RZ, 0x1f, R10 ;  /* 0x0000001fff097819 */ /* 0x000fe2000001140a */
[----:B------:R-:W-:Y:S01]  /*0dc0*/  IMAD.IADD R6, R3, 0x1, -R6 ;  /* 0x0000000103067824 */ /* 0x000fe200078e0a06 */
[----:B------:R-:W-:Y:S01]  /*0dd0*/  SHF.R.S32.HI R7, RZ, 0x5, R7 ;  /* 0x00000005ff077819 */ /* 0x000fe20000011407 */
[----:B------:R-:W-:Y:S01]  /*0de0*/  VIADD R205, R17, 0x40 ;  /* 0x0000004011cd7836 */ /* 0x000fe20000000000 */
[----:B------:R-:W-:Y:S01]  /*0df0*/  LOP3.LUT R8, R8, 0xfffffff8, RZ, 0xc0, !PT ;  /* 0xfffffff808087812 */ /* 0x000fe200078ec0ff */
[----:B------:R-:W-:Y:S01]  /*0e00*/  IMAD.SHL.U32 R18, R209, 0x8, RZ ;  /* 0x00000008d1127824 */ /* 0x000fe200078e00ff */
[-C--:B------:R-:W-:Y:S01]  /*0e10*/  LEA.HI R12, R9, R10.reuse, RZ, 0x3 ;  /* 0x0000000a090c7211 */ /* 0x080fe200078f18ff */
[----:B------:R-:W-:Y:S01]  /*0e20*/  IMAD R7, R7, 0x10, R6 ;  /* 0x0000001007077824 */ /* 0x000fe200078e0206 */
[----:B------:R-:W-:Y:S01]  /*0e30*/  LEA.HI R9, R9, R10, RZ, 0x6 ;  /* 0x0000000a09097211 */ /* 0x000fe200078f30ff */
[----:B------:R-:W-:Y:S01]  /*0e40*/  IMAD.IADD R213, R17, 0x1, -R8 ;  /* 0x0000000111d57824 */ /* 0x000fe200078e0a08 */
[----:B------:R-:W-:Y:S01]  /*0e50*/  SHF.R.S32.HI R10, RZ, 0x1f, R5 ;  /* 0x0000001fff0a7819 */ /* 0x000fe20000011405 */
[----:B------:R-:W-:Y:S01]  /*0e60*/  IMAD.SHL.U32 R185, R205, 0x40, RZ ;  /* 0x00000040cdb97824 */ /* 0x000fe200078e00ff */
[----:B------:R-:W-:Y:S01]  /*0e70*/  SHF.R.S32.HI R6, RZ, 0x1f, R205 ;  /* 0x0000001fff067819 */ /* 0x000fe200000114cd */
[----:B------:R-:W-:Y:S01]  /*0e80*/  IMAD.SHL.U32 R191, R213, 0x40, RZ ;  /* 0x00000040d5bf7824 */ /* 0x000fe200078e00ff */
[----:B------:R-:W-:Y:S01]  /*0e90*/  LEA.HI R212, R10, R5, RZ, 0x3 ;  /* 0x000000050ad47211 */ /* 0x000fe200078f18ff */
[----:B------:R-:W-:Y:S01]  /*0ea0*/  IMAD.SHL.U32 R9, R9, 0x80, RZ ;  /* 0x0000008009097824 */ /* 0x000fe200078e00ff */
[----:B------:R-:W-:Y:S01]  /*0eb0*/  LEA.HI R6, R6, R205, RZ, 0x3 ;  /* 0x000000cd06067211 */ /* 0x000fe200078f18ff */
[----:B------:R-:W-:Y:S01]  /*0ec0*/  VIADD R187, R22, 0x10 ;  /* 0x0000001016bb7836 */ /* 0x000fe20000000000 */
[----:B------:R-:W-:Y:S01]  /*0ed0*/  LEA.HI R5, R10, R5, RZ, 0x6 ;  /* 0x000000050a057211 */ /* 0x000fe200078f30ff */
[----:B------:R-:W-:Y:S01]  /*0ee0*/  VIADD R189, R22, 0x30 ;  /* 0x0000003016bd7836 */ /* 0x000fe20000000000 */
[----:B------:R-:W-:Y:S01]  /*0ef0*/  SHF.R.S32.HI R231, RZ, 0x7, R4 ;  /* 0x00000007ffe77819 */ /* 0x000fe20000011404 */
[----:B------:R-:W-:Y:S01]  /*0f00*/  IMAD.SHL.U32 R6, R6, 0x40, RZ ;  /* 0x0000004006067824 */ /* 0x000fe200078e00ff */
[----:B------:R-:W-:Y:S01]  /*0f10*/  LOP3.LUT R185, R185, 0x1c0, RZ, 0xc0, !PT ;  /* 0x000001c0b9b97812 */ /* 0x000fe200078ec0ff */
[----:B------:R-:W-:Y:S01]  /*0f20*/  IMAD.SHL.U32 R5, R5, 0x80, RZ ;  /* 0x0000008005057824 */ /* 0x000fe200078e00ff */
[----:B------:R-:W-:Y:S01]  /*0f30*/  LOP3.LUT R191, R191, 0x1c0, RZ, 0xc0, !PT ;  /* 0x000001c0bfbf7812 */ /* 0x000fe200078ec0ff */
[----:B------:R-:W-:Y:S01]  /*0f40*/  VIADD R190, R22, 0x50 ;  /* 0x0000005016be7836 */ /* 0x000fe20000000000 */
[----:B------:R-:W-:Y:S01]  /*0f50*/  LOP3.LUT R195, R6, 0xfffffe00, RZ, 0xc0, !PT ;  /* 0xfffffe0006c37812 */ /* 0x000fe200078ec0ff */
[----:B------:R-:W-:Y:S01]  /*0f60*/  IMAD.SHL.U32 R216, R187, 0x2, RZ ;  /* 0x00000002bbd87824 */ /* 0x000fe200078e00ff */
[----:B------:R-:W-:Y:S01]  /*0f70*/  LEA.HI R4, R4, R231, RZ, 0x1 ;  /* 0x000000e704047211 */ /* 0x000fe200078f08ff */
[----:B------:R-:W-:Y:S01]  /*0f80*/  IMAD.SHL.U32 R218, R186, 0x2, RZ ;  /* 0x00000002bada7824 */ /* 0x000fe200078e00ff */
[----:B------:R-:W-:Y:S01]  /*0f90*/  SHF.R.U32.HI R230, RZ, 0x3, R185 ;  /* 0x00000003ffe67819 */ /* 0x000fe200000116b9 */
[----:B------:R-:W-:Y:S01]  /*0fa0*/  IMAD.SHL.U32 R220, R189, 0x2, RZ ;  /* 0x00000002bddc7824 */ /* 0x000fe200078e00ff */
[----:B------:R-:W-:Y:S01]  /*0fb0*/  SHF.R.U32.HI R193, RZ, 0x3, R191 ;  /* 0x00000003ffc17819 */ /* 0x000fe200000116bf */
[----:B------:R-:W-:Y:S01]  /*0fc0*/  IMAD.SHL.U32 R222, R188, 0x2, RZ ;  /* 0x00000002bcde7824 */ /* 0x000fe200078e00ff */
[----:B------:R-:W-:Y:S01]  /*0fd0*/  LOP3.LUT R3, R185, 0x38, R12, 0xf8, !PT ;  /* 0x00000038b9037812 */ /* 0x000fe200078ef80c */
[----:B------:R-:W-:Y:S01]  /*0fe0*/  IMAD.SHL.U32 R224, R190, 0x2, RZ ;  /* 0x00000002bee07824 */ /* 0x000fe200078e00ff */
[----:B------:R-:W-:Y:S01]  /*0ff0*/  LOP3.LUT R6, R191, 0x38, R212, 0xf8, !PT ;  /* 0x00000038bf067812 */ /* 0x000fe200078ef8d4 */
[----:B------:R-:W-:Y:S01]  /*1000*/  IMAD.SHL.U32 R235, R235, 0x8, RZ ;  /* 0x00000008ebeb7824 */ /* 0x000fe200078e00ff */
[----:B------:R-:W-:-:S02]  /*1010*/  LOP3.LUT R5, R5, 0xffffe000, RZ, 0xc0, !PT ;  /* 0xffffe00005057812 */ /* 0x000fc400078ec0ff */
[----:B------:R-:W-:Y:S02]  /*1020*/  LOP3.LUT R4, R4, 0x3fffffe, RZ, 0xc0, !PT ;  /* 0x03fffffe04047812 */ /* 0x000fe400078ec0ff */
[----:B------:R-:W-:Y:S01]  /*1030*/  LOP3.LUT R8, R3, R230, RZ, 0x3c, !PT ;  /* 0x000000e603087212 */ /* 0x000fe200078e3cff */
[----:B------:R-:W-:Y:S01]  /*1040*/  IMAD R3, R192, 0x200, R5 ;  /* 0x00000200c0037824 */ /* 0x000fe200078e0205 */
[----:B------:R-:W-:Y:S01]  /*1050*/  LOP3.LUT R6, R6, R193, RZ, 0x3c, !PT ;  /* 0x000000c106067212 */ /* 0x000fe200078e3cff */
[----:B------:R-:W-:Y:S01]  /*1060*/  IMAD.IADD R4, R231, 0x1, -R4 ;  /* 0x00000001e7047824 */ /* 0x000fe200078e0a04 */
[----:B------:R-:W-:Y:S02]  /*1070*/  LEA.HI R0, R0, R11, RZ, 0x3 ;  /* 0x0000000b00007211 */ /* 0x000fe400078f18ff */
[----:B------:R-:W-:Y:S01]  /*1080*/  LOP3.LUT R9, R9, 0xffffe000, RZ, 0xc0, !PT ;  /* 0xffffe00009097812 */ /* 0x000fe200078ec0ff */
[----:B------:R-:W-:Y:S01]  /*1090*/  IMAD.IADD R6, R3, 0x1, R6 ;  /* 0x0000000103067824 */ /* 0x000fe200078e0206 */
[----:B------:R-:W-:Y:S01]  /*10a0*/  LOP3.LUT R199, R0, 0xfffffff8, RZ, 0xc0, !PT ;  /* 0xfffffff800c77812 */ /* 0x000fe200078ec0ff */
[----:B------:R-:W-:Y:S01]  /*10b0*/  IMAD R232, R4, 0x40, R7 ;  /* 0x0000004004e87824 */ /* 0x000fe200078e0207 */
[----:B------:R-:W-:-:S02]  /*10c0*/  LEA.HI R3, R209, R209, RZ, 0x1 ;  /* 0x000000d1d1037211 */ /* 0x000fc400078f08ff */
[----:B------:R-:W-:Y:S01]  /*10d0*/  SHF.R.S32.HI R207, RZ, 0x3, R0 ;  /* 0x00000003ffcf7819 */ /* 0x000fe20000011400 */
[----:B------:R-:W-:Y:S01]  /*10e0*/  IMAD.IADD R199, R11, 0x1, -R199 ;  /* 0x000000010bc77824 */ /* 0x000fe200078e0ac7 */
[----:B------:R-:W-:Y:S02]  /*10f0*/  LOP3.LUT R4, R191, 0x38, R12, 0xf8, !PT ;  /* 0x00000038bf047812 */ /* 0x000fe400078ef80c */
[----:B------:R-:W-:Y:S01]  /*1100*/  LOP3.LUT R0, R3, 0x1ffffffe, RZ, 0xc0, !PT ;  /* 0x1ffffffe03007812 */ /* 0x000fe200078ec0ff */
[----:B------:R-:W-:Y:S01]  /*1110*/  IMAD.SHL.U32 R197, R199, 0x8, RZ ;  /* 0x00000008c7c57824 */ /* 0x000fe200078e00ff */
[----:B------:R-:W-:Y:S02]  /*1120*/  LOP3.LUT R7, R185, 0x38, R212, 0xf8, !PT ;  /* 0x00000038b9077812 */ /* 0x000fe400078ef8d4 */
[----:B------:R-:W-:Y:S01]  /*1130*/  LOP3.LUT R4, R4, R193, RZ, 0x3c, !PT ;  /* 0x000000c104047212 */ /* 0x000fe200078e3cff */
[----:B------:R-:W-:Y:S01]  /*1140*/  IMAD.IADD R3, R209, 0x1, -R0 ;  /* 0x00000001d1037824 */ /* 0x000fe200078e0a00 */
[----:B------:R-:W-:Y:S01]  /*1150*/  IADD3 R8, R8, R9, R195 ;  /* 0x0000000908087210 */ /* 0x000fe20007ffe0c3 */
[----:B------:R-:W-:Y:S01]  /*1160*/  IMAD R9, R192, 0x200, R9 ;  /* 0x00000200c0097824 */ /* 0x000fe200078e0209 */
[----:B------:R-:W-:Y:S01]  /*1170*/  LOP3.LUT R10, R7, R230, RZ, 0x3c, !PT ;  /* 0x000000e6070a7212 */ /* 0x000fe200078e3cff */
[----:B------:R-:W-:Y:S01]  /*1180*/  VIADD R198, R197, 0x40 ;  /* 0x00000040c5c67836 */ /* 0x000fe20000000000 */
[----:B------:R-:W-:Y:S01]  /*1190*/  LOP3.LUT R0, R185, 0x38, R18, 0xf8, !PT ;  /* 0x00000038b9007812 */ /* 0x000fe200078ef812 */
[----:B------:R-:W-:Y:S01]  /*11a0*/  IMAD.IADD R4, R9, 0x1, R4 ;  /* 0x0000000109047824 */ /* 0x000fe200078e0204 */
[----:B------:R-:W-:Y:S01]  /*11b0*/  IADD3 R10, R10, R5, R195 ;  /* 0x000000050a0a7210 */ /* 0x000fe20007ffe0c3 */
[----:B------:R-:W-:Y:S01]  /*11c0*/  IMAD R234, R3, 0x8, R232 ;  /* 0x0000000803ea7824 */ /* 0x000fe200078e02e8 */
[----:B------:R-:W-:-:S02]  /*11d0*/  SHF.R.S32.HI R14, RZ, 0x1f, R187 ;  /* 0x0000001fff0e7819 */ /* 0x000fc400000114bb */
[----:B------:R-:W-:Y:S02]  /*11e0*/  SHF.R.S32.HI R217, RZ, 0x1f, R186 ;  /* 0x0000001fffd97819 */ /* 0x000fe400000114ba */
[----:B------:R-:W-:Y:S02]  /*11f0*/  SHF.R.S32.HI R20, RZ, 0x1f, R189 ;  /* 0x0000001fff147819 */ /* 0x000fe400000114bd */
[----:B------:R-:W-:Y:S02]  /*1200*/  SHF.R.S32.HI R221, RZ, 0x1f, R188 ;  /* 0x0000001fffdd7819 */ /* 0x000fe400000114bc */
[----:B------:R-:W-:Y:S02]  /*1210*/  SHF.R.S32.HI R223, RZ, 0x1f, R190 ;  /* 0x0000001fffdf7819 */ /* 0x000fe400000114be */
[----:B------:R-:W-:Y:S02]  /*1220*/  LOP3.LUT R0, R195, R0, R230, 0xf6, !PT ;  /* 0x00000000c3007212 */ /* 0x000fe400078ef6e6 */
[----:B------:R-:W-:-:S02]  /*1230*/  SHF.R.S32.HI R237, RZ, 0x1f, R197 ;  /* 0x0000001fffed7819 */ /* 0x000fc400000114c5 */
[----:B------:R-:W-:Y:S02]  /*1240*/  SHF.R.S32.HI R236, RZ, 0x1f, R198 ;  /* 0x0000001fffec7819 */ /* 0x000fe400000114c6 */
[----:B------:R-:W-:Y:S02]  /*1250*/  SHF.L.U64.HI R215, R187, 0x1, R14 ;  /* 0x00000001bbd77819 */ /* 0x000fe4000001020e */
[----:B------:R-:W-:Y:S02]  /*1260*/  SHF.L.U64.HI R217, R186, 0x1, R217 ;  /* 0x00000001bad97819 */ /* 0x000fe400000102d9 */
[----:B------:R-:W-:Y:S02]  /*1270*/  SHF.L.U64.HI R219, R189, 0x1, R20 ;  /* 0x00000001bddb7819 */ /* 0x000fe40000010214 */
[----:B------:R-:W-:Y:S02]  /*1280*/  SHF.L.U64.HI R221, R188, 0x1, R221 ;  /* 0x00000001bcdd7819 */ /* 0x000fe400000102dd */
[----:B------:R-:W-:-:S02]  /*1290*/  SHF.L.U64.HI R223, R190, 0x1, R223 ;  /* 0x00000001bedf7819 */ /* 0x000fc400000102df */
[----:B------:R-:W-:Y:S02]  /*12a0*/  SHF.R.S32.HI R211, RZ, 0x3, R12 ;  /* 0x00000003ffd37819 */ /* 0x000fe4000001140c */
[----:B------:R-:W-:Y:S02]  /*12b0*/  SHF.R.S32.HI R212, RZ, 0x3, R212 ;  /* 0x00000003ffd47819 */ /* 0x000fe400000114d4 */
[----:B------:R-:W-:Y:S02]  /*12c0*/  LEA R228, R0, UR60, 0x1 ;  /* 0x0000003c00e47c11 */ /* 0x000fe4000f8e08ff */
[----:B------:R-:W-:Y:S02]  /*12d0*/  LEA R226, R8, UR60, 0x1 ;  /* 0x0000003c08e27c11 */ /* 0x000fe4000f8e08ff */
[----:B------:R-:W-:Y:S02]  /*12e0*/  LEA R225, R10, UR60, 0x1 ;  /* 0x0000003c0ae17c11 */ /* 0x000fe4000f8e08ff */
[----:B------:R-:W-:-:S02]  /*12f0*/  LEA R229, R4, UR60, 0x1 ;  /* 0x0000003c04e57c11 */ /* 0x000fc4000f8e08ff */
[----:B------:R-:W-:-:S07]  /*1300*/  LEA R227, R6, UR60, 0x1 ;  /* 0x0000003c06e37c11 */ /* 0x000fce000f8e08ff */
.L_x_817:
[----:B0--34-:R-:W0:Y:S01]  /*1310*/  LDC.64 R4, c[0x0][0xc88] ;  /* 0x00032200ff047b82 */ /* 0x019e220000000a00 */
[----:B------:R-:W-:Y:S01]  /*1320*/  ULDC.64 UR4, c[0x0][0xa28] ;  /* 0x00028a0000047ab9 */ /* 0x000fe20000000a00 */
[----:B------:R-:W-:Y:S01]  /*1330*/  ULDC.64 UR8, c[0x0][0xa18] ;  /* 0x0002860000087ab9 */ /* 0x000fe20000000a00 */
[----:B------:R-:W-:Y:S01]  /*1340*/  ULDC.64 UR6, c[0x0][0xa08] ;  /* 0x0002820000067ab9 */ /* 0x000fe20000000a00 */
[----:B0-----:R-:W-:-:S05]  /*1350*/  IMAD.WIDE R4, R127, 0x4, R4 ;  /* 0x000000047f047825 */ /* 0x001fca00078e0204 */
[----:B--2---:R-:W2:Y:S01]  /*1360*/  LDG.E R203, desc[UR40][R4.64] ;  /* 0x0000002804cb7981 */ /* 0x004ea2000c1e1900 */
[----:B------:R-:W-:Y:S01]  /*1370*/  ISETP.NE.U32.AND P2, PT, RZ, UR4, PT ;  /* 0x00000004ff007c0c */ /* 0x000fe2000bf45070 */
[----:B------:R-:W-:Y:S01]  /*1380*/  IMAD.MOV.U32 R3, RZ, RZ, RZ ;  /* 0x000000ffff037224 */ /* 0x000fe200078e00ff */
[----:B------:R-:W-:Y:S01]  /*1390*/  ISETP.NE.U32.AND P1, PT, RZ, UR8, PT ;  /* 0x00000008ff007c0c */ /* 0x000fe2000bf25070 */
[----:B------:R-:W-:Y:S01]  /*13a0*/  IMAD.MOV.U32 R29, RZ, RZ, RZ ;  /* 0x000000ffff1d7224 */ /* 0x000fe200078e00ff */
[----:B------:R-:W-:Y:S02]  /*13b0*/  ISETP.NE.AND.EX P2, PT, RZ, UR5, PT, P2 ;  /* 0x00000005ff007c0c */ /* 0x000fe4000bf45320 */
[----:B------:R-:W-:Y:S02]  /*13c0*/  ISETP.NE.AND.EX P1, PT, RZ, UR9, PT, P1 ;  /* 0x00000009ff007c0c */ /* 0x000fe4000bf25310 */
[----:B------:R-:W-:-:S04]  /*13d0*/  ISETP.NE.U32.AND P0, PT, RZ, UR6, PT ;  /* 0x00000006ff007c0c */ /* 0x000fc8000bf05070 */
[----:B------:R-:W-:Y:S02]  /*13e0*/  ISETP.NE.AND.EX P0, PT, RZ, UR7, PT, P0 ;  /* 0x00000007ff007c0c */ /* 0x000fe4000bf05300 */
[----:B--2---:R-:W-:Y:S01]  /*13f0*/  SHF.R.S32.HI R208, RZ, 0x1f, R203 ;  /* 0x0000001fffd07819 */ /* 0x004fe200000114cb */
[C---:B------:R-:W-:Y:S02]  /*1400*/  IMAD.SHL.U32 R201, R203.reuse, 0x4, RZ ;  /* 0x00000004cbc97824 */ /* 0x040fe400078e00ff */
[C---:B------:R-:W-:Y:S02]  /*1410*/  @P2 LEA R4, P3, R203.reuse, UR4, 0x2 ;  /* 0x00000004cb042c11 */ /* 0x040fe4000f8610ff */
[C-C-:B------:R-:W-:Y:S02]  /*1420*/  SHF.L.U64.HI R202, R203.reuse, 0x2, R208.reuse ;  /* 0x00000002cbca7819 */ /* 0x140fe400000102d0 */
[----:B------:R-:W-:Y:S01]  /*1430*/  @P2 LEA.HI.X R5, R203, UR5, R208, 0x2, P3 ;  /* 0x00000005cb052c11 */ /* 0x000fe200098f14d0 */
[----:B------:R-:W-:Y:S01]  /*1440*/  ULDC UR4, c[0x0][0x288] ;  /* 0x0000a20000047ab9 */ /* 0x000fe20000000800 */
[----:B------:R-:W-:-:S03]  /*1450*/  IADD3 R8, P4, R201, UR6, RZ ;  /* 0x00000006c9087c10 */ /* 0x000fc6000ff9e0ff */
[----:B------:R0:W5:Y:S01]  /*1460*/  @P2 LDG.E R3, desc[UR40][R4.64] ;  /* 0x0000002804032981 */ /* 0x000162000c1e1900 */
[----:B------:R-:W-:Y:S01]  /*1470*/  @P1 IADD3 R6, P2, R201, UR8, RZ ;  /* 0x00000008c9061c10 */ /* 0x000fe2000ff5e0ff */
[----:B------:R-:W-:Y:S01]  /*1480*/  IMAD.U32 R149, RZ, RZ, UR4 ;  /* 0x00000004ff957e24 */ /* 0x000fe2000f8e00ff */
[C---:B------:R-:W-:Y:S01]  /*1490*/  IADD3.X R9, R202.reuse, UR7, RZ, P4, !PT ;  /* 0x00000007ca097c10 */ /* 0x040fe2000a7fe4ff */
[----:B------:R-:W-:Y:S01]  /*14a0*/  ULDC.64 UR4, c[0x0][0x418] ;  /* 0x0001060000047ab9 */ /* 0x000fe20000000a00 */
[----:B------:R-:W-:-:S03]  /*14b0*/  @P1 IADD3.X R7, R202, UR9, RZ, P2, !PT ;  /* 0x00000009ca071c10 */ /* 0x000fc600097fe4ff */
[----:B------:R0:W5:Y:S01]  /*14c0*/  @P0 LDG.E R29, desc[UR40][R8.64] ;  /* 0x00000028081d0981 */ /* 0x000162000c1e1900 */
[----:B------:R-:W-:Y:S01]  /*14d0*/  UISETP.NE.U32.AND UP0, UPT, UR4, URZ, UPT ;  /* 0x0000003f0400728c */ /* 0x000fe2000bf05070 */
[----:B------:R-:W-:Y:S02]  /*14e0*/  ULDC.64 UR8, c[0x0][0xa20] ;  /* 0x0002880000087ab9 */ /* 0x000fe40000000a00 */
[----:B------:R0:W5:Y:S01]  /*14f0*/  @P1 LDG.E R149, desc[UR40][R6.64] ;  /* 0x0000002806951981 */ /* 0x000162000c1e1900 */
[----:B------:R-:W-:Y:S01]  /*1500*/  UISETP.NE.AND.EX UP0, UPT, UR5, URZ, UPT, UP0 ;  /* 0x0000003f0500728c */ /* 0x000fe2000bf05300 */
[----:B------:R-:W-:Y:S01]  /*1510*/  ULDC UR4, c[0x0][0x424] ;  /* 0x0001090000047ab9 */ /* 0x000fe20000000800 */
[----:B------:R-:W-:Y:S02]  /*1520*/  ISETP.NE.U32.AND P2, PT, RZ, UR8, PT ;  /* 0x00000008ff007c0c */ /* 0x000fe4000bf45070 */
[----:B------:R-:W-:Y:S01]  /*1530*/  USEL UR4, UR4, 0x1, UP0 ;  /* 0x0000000104047887 */ /* 0x000fe20008000000 */
[----:B------:R-:W-:Y:S01]  /*1540*/  ULDC UR5, c[0x0][0x2f0] ;  /* 0x0000bc0000057ab9 */ /* 0x000fe20000000800 */
[----:B------:R-:W-:-:S02]  /*1550*/  ISETP.NE.AND.EX P2, PT, RZ, UR9, PT, P2 ;  /* 0x00000009ff007c0c */ /* 0x000fc4000bf45320 */
[----:B------:R-:W-:-:S03]  /*1560*/  UIMAD UR4, UR4, UR5, URZ ;  /* 0x00000005040472a4 */ /* 0x000fc6000f8e023f */
[----:B------:R-:W-:Y:S01]  /*1570*/  ULDC UR5, c[0x0][0x348] ;  /* 0x0000d20000057ab9 */ /* 0x000fe20000000800 */
[----:B------:R-:W-:Y:S02]  /*1580*/  IMAD.MOV.U32 R206, RZ, RZ, R125 ;  /* 0x000000ffffce7224 */ /* 0x000fe400078e007d */
[----:B------:R-:W-:Y:S02]  /*1590*/  IMAD.MOV.U32 R200, RZ, RZ, R126 ;  /* 0x000000ffffc87224 */ /* 0x000fe400078e007e */
[----:B------:R-:W-:Y:S01]  /*15a0*/  IMAD.MOV.U32 R27, RZ, RZ, R203 ;  /* 0x000000ffff1b7224 */ /* 0x000fe200078e00cb */
[----:B0-----:R-:W-:Y:S06]  /*15b0*/  @P1 BRA `(.L_x_613) ;  /* 0x0000000000241947 */ /* 0x001fec0003800000 */
[----:B------:R-:W-:Y:S02]  /*15c0*/  ULDC.64 UR6, c[0x0][0xa00] ;  /* 0x0002800000067ab9 */ /* 0x000fe40000000a00 */
[----:B------:R-:W-:-:S04]  /*15d0*/  ISETP.NE.U32.AND P1, PT, RZ, UR6, PT ;  /* 0x00000006ff007c0c */ /* 0x000fc8000bf25070 */
[----:B------:R-:W-:-:S13]  /*15e0*/  ISETP.NE.AND.EX P1, PT, RZ, UR7, PT, P1 ;  /* 0x00000007ff007c0c */ /* 0x000fda000bf25310 */
[----:B------:R-:W-:Y:S05]  /*15f0*/  @!P1 BRA `(.L_x_613) ;  /* 0x0000000000149947 */ /* 0x000fea0003800000 */
[----:B------:R-:W0:Y:S02]  /*1600*/  LDC.64 R4, c[0x0][0xa00] ;  /* 0x00028000ff047b82 */ /* 0x000e240000000a00 */
[----:B0-----:R-:W-:-:S05]  /*1610*/  IMAD.WIDE R4, R27, 0x4, R4 ;  /* 0x000000041b047825 */ /* 0x001fca00078e0204 */
[----:B-----5:R-:W2:Y:S04]  /*1620*/  LDG.E R149, desc[UR40][R4.64] ;  /* 0x0000002804957981 */ /* 0x020ea8000c1e1900 */
[----:B------:R-:W2:Y:S02]  /*1630*/  LDG.E R0, desc[UR40][R4.64+0x4] ;  /* 0x0000042804007981 */ /* 0x000ea4000c1e1900 */
[----:B--2---:R-:W-:-:S07]  /*1640*/  IMAD.IADD R149, R0, 0x1, -R149 ;  /* 0x0000000100957824 */ /* 0x004fce00078e0a95 */
.L_x_613:
[----:B------:R-:W-:Y:S02]  /*1650*/  IMAD.U32 R25, RZ, RZ, UR5 ;  /* 0x00000005ff197e24 */ /* 0x000fe4000f8e00ff */
[----:B------:R-:W-:Y:S01]  /*1660*/  IMAD.U32 R26, RZ, RZ, UR4 ;  /* 0x00000004ff1a7e24 */ /* 0x000fe2000f8e00ff */
[----:B------:R-:W-:Y:S06]  /*1670*/  @!P2 BRA `(.L_x_614) ;  /* 0x000000000010a947 */ /* 0x000fec0003800000 */
[----:B------:R-:W-:-:S04]  /*1680*/  IADD3 R4, P0, R201, UR8, RZ ;  /* 0x00000008c9047c10 */ /* 0x000fc8000ff1e0ff */
[----:B------:R-:W-:-:S05]  /*1690*/  IADD3.X R5, R202, UR9, RZ, P0, !PT ;  /* 0x00000009ca057c10 */ /* 0x000fca00087fe4ff */
[----:B------:R0:W5:Y:S01]  /*16a0*/  LDG.E R26, desc[UR40][R4.64] ;  /* 0x00000028041a7981 */ /* 0x000162000c1e1900 */
[----:B------:R-:W-:Y:S05]  /*16b0*/  BRA `(.L_x_615) ;  /* 0x0000000000107947 */ /* 0x000fea0003800000 */
.L_x_614:
[----:B------:R-:W-:Y:S05]  /*16c0*/  @!P0 BRA `(.L_x_615) ;  /* 0x00000000000c8947 */ /* 0x000fea0003800000 */
[----:B------:R-:W2:Y:S04]  /*16d0*/  LDG.E R5, desc[UR40][R8.64] ;  /* 0x0000002808057981 */ /* 0x000ea8000c1e1900 */
[----:B------:R-:W2:Y:S02]  /*16e0*/  LDG.E R26, desc[UR40][R8.64+0x4] ;  /* 0x00000428081a7981 */ /* 0x000ea4000c1e1900 */
[----:B--2---:R-:W-:-:S07]  /*16f0*/  IMAD.IADD R26, R26, 0x1, -R5 ;  /* 0x000000011a1a7824 */ /* 0x004fce00078e0a05 */
.L_x_615:
[----:B------:R-:W-:Y:S02]  /*1700*/  ULDC.64 UR4, c[0x0][0xa10] ;  /* 0x0002840000047ab9 */ /* 0x000fe40000000a00 */
[----:B------:R-:W-:-:S04]  /*1710*/  ISETP.NE.U32.AND P0, PT, RZ, UR4, PT ;  /* 0x00000004ff007c0c */ /* 0x000fc8000bf05070 */
[----:B------:R-:W-:Y:S01]  /*1720*/  ISETP.NE.AND.EX P0, PT, RZ, UR5, PT, P0 ;  /* 0x00000005ff007c0c */ /* 0x000fe2000bf05300 */
[----:B------:R-:W-:-:S12]  /*1730*/  ULDC.64 UR4, c[0x0][0xa30] ;  /* 0x00028c0000047ab9 */ /* 0x000fd80000000a00 */
[----:B0-----:R-:W0:Y:S02]  /*1740*/  @P0 LDC.64 R4, c[0x0][0xa10] ;  /* 0x00028400ff040b82 */ /* 0x001e240000000a00 */
[----:B0-----:R-:W-:-:S05]  /*1750*/  @P0 IMAD.WIDE R4, R27, 0x4, R4 ;  /* 0x000000041b040825 */ /* 0x001fca00078e0204 */
[----:B------:R-:W2:Y:S04]  /*1760*/  @P0 LDG.E R0, desc[UR40][R4.64] ;  /* 0x0000002804000981 */ /* 0x000ea8000c1e1900 */
[----:B------:R-:W2:Y:S01]  /*1770*/  @P0 LDG.E R9, desc[UR40][R4.64+0x4] ;  /* 0x0000042804090981 */ /* 0x000ea2000c1e1900 */
[----:B------:R-:W-:Y:S01]  /*1780*/  ISETP.NE.U32.AND P1, PT, RZ, UR4, PT ;  /* 0x00000004ff007c0c */ /* 0x000fe2000bf25070 */
[----:B-----5:R-:W-:-:S03]  /*1790*/  IMAD.MOV.U32 R144, RZ, RZ, R26 ;  /* 0x000000ffff907224 */ /* 0x020fc600078e001a */
[----:B------:R-:W-:-:S13]  /*17a0*/  ISETP.NE.AND.EX P1, PT, RZ, UR5, PT, P1 ;  /* 0x00000005ff007c0c */ /* 0x000fda000bf25310 */
[----:B------:R-:W-:-:S04]  /*17b0*/  @P1 IADD3 R6, P2, R201, UR4, RZ ;  /* 0x00000004c9061c10 */ /* 0x000fc8000ff5e0ff */
[----:B------:R-:W-:-:S05]  /*17c0*/  @P1 IADD3.X R7, R202, UR5, RZ, P2, !PT ;  /* 0x00000005ca071c10 */ /* 0x000fca00097fe4ff */
[----:B------:R0:W5:Y:S01]  /*17d0*/  @P1 LDG.E R144, desc[UR40][R6.64] ;  /* 0x0000002806901981 */ /* 0x000162000c1e1900 */
[----:B------:R-:W-:Y:S01]  /*17e0*/  IMAD.IADD R8, R26, 0x1, -R3 ;  /* 0x000000011a087824 */ /* 0x000fe200078e0a03 */
[----:B------:R-:W-:-:S03]  /*17f0*/  PLOP3.LUT P2, PT, PT, PT, PT, 0x80, 0x0 ;  /* 0x000000000000781c */ /* 0x000fc60003f4f070 */
[----:B------:R-:W-:-:S05]  /*1800*/  IMAD.MOV R123, RZ, RZ, -R8 ;  /* 0x000000ffff7b7224 */ /* 0x000fca00078e0a08 */
[----:B------:R-:W-:Y:S01]  /*1810*/  VIMNMX R123, RZ, R123, !PT ;  /* 0x0000007bff7b7248 */ /* 0x000fe20007fe0100 */
[----:B--2---:R-:W-:-:S04]  /*1820*/  @P0 IMAD.IADD R25, R9, 0x1, -R0 ;  /* 0x0000000109190824 */ /* 0x004fc800078e0a00 */
[----:B------:R-:W-:-:S04]  /*1830*/  IMAD.IADD R150, R8, 0x1, R25 ;  /* 0x0000000108967824 */ /* 0x000fc800078e0219 */
[----:B------:R-:W-:-:S05]  /*1840*/  VIADD R0, R150, 0x7f ;  /* 0x0000007f96007836 */ /* 0x000fca0000000000 */
[----:B------:R-:W-:-:S04]  /*1850*/  SHF.R.S32.HI R3, RZ, 0x1f, R0 ;  /* 0x0000001fff037819 */ /* 0x000fc80000011400 */
[----:B------:R-:W-:-:S04]  /*1860*/  LEA.HI R3, R3, R0, RZ, 0x7 ;  /* 0x0000000003037211 */ /* 0x000fc800078f38ff */
[----:B------:R-:W-:Y:S02]  /*1870*/  LOP3.LUT R0, R3, 0xffffff80, RZ, 0xc0, !PT ;  /* 0xffffff8003007812 */ /* 0x000fe400078ec0ff */
[----:B------:R-:W-:Y:S02]  /*1880*/  SHF.R.S32.HI R210, RZ, 0x7, R3 ;  /* 0x00000007ffd27819 */ /* 0x000fe40000011403 */
[----:B------:R-:W-:-:S04]  /*1890*/  VIADDMNMX R0, R0, -R8, R25, PT ;  /* 0x8000000800007246 */ /* 0x000fc80003800119 */
[----:B------:R-:W-:Y:S02]  /*18a0*/  ISETP.GT.AND P0, PT, R0, R123, PT ;  /* 0x0000007b0000720c */ /* 0x000fe40003f04270 */
[----:B------:R-:W-:-:S05]  /*18b0*/  SHF.R.U32.HI R123, RZ, 0x7, R123 ;  /* 0x00000007ff7b7819 */ /* 0x000fca000001167b */
[----:B------:R-:W-:-:S06]  /*18c0*/  IMAD.MOV.U32 R24, RZ, RZ, R123 ;  /* 0x000000ffff187224 */ /* 0x000fcc00078e007b */
[----:B------:R-:W-:-:S05]  /*18d0*/  @P0 VIADD R0, R0, 0x7f ;  /* 0x0000007f00000836 */ /* 0x000fca0000000000 */
[----:B------:R-:W-:-:S04]  /*18e0*/  @P0 SHF.R.S32.HI R5, RZ, 0x1f, R0 ;  /* 0x0000001fff050819 */ /* 0x000fc80000011400 */
[----:B------:R-:W-:-:S04]  /*18f0*/  @P0 LEA.HI R5, R5, R0, RZ, 0x7 ;  /* 0x0000000005050211 */ /* 0x000fc800078f38ff */
[----:B------:R-:W-:-:S04]  /*1900*/  @P0 SHF.R.S32.HI R24, RZ, 0x7, R5 ;  /* 0x00000007ff180819 */ /* 0x000fc80000011405 */
[----:B------:R-:W-:-:S13]  /*1910*/  ISETP.GT.AND P0, PT, R24, R123, PT ;  /* 0x0000007b1800720c */ /* 0x000fda0003f04270 */
[----:B0-----:R-:W-:Y:S05]  /*1920*/  @!P0 BRA `(.L_x_616) ;  /* 0x0000009000088947 */ /* 0x001fea0003800000 */
[----:B------:R-:W-:Y:S01]  /*1930*/  VIADD R116, R2, 0x1c400 ;  /* 0x0001c40002747836 */ /* 0x000fe20000000000 */
[----:B------:R-:W-:Y:S04]  /*1940*/  BSSY B6, `(.L_x_617) ;  /* 0x0000013000067945 */ /* 0x000fe80003800000 */
[----:B------:R-:W-:-:S13]  /*1950*/  LOP3.LUT P0, RZ, R116, 0x3ff, RZ, 0xc0, !PT ;  /* 0x000003ff74ff7812 */ /* 0x000fda000780c0ff */
[----:B------:R-:W-:Y:S05]  /*1960*/  @!P0 BRA `(.L_x_618) ;  /* 0x0000000000408947 */ /* 0x000fea0003800000 */
        /* <DEDUP_REMOVED lines=15> */
[----:B-1---5:R-:W-:Y:S05]  /*1a60*/  CALL.ABS.NOINC R14 ;  /* 0x000000000e007343 */ /* 0x022fea0003c00000 */
.L_x_618:
[----:B------:R-:W-:Y:S05]  /*1a70*/  BSYNC B6 ;  /* 0x0000000000067941 */ /* 0x000fea0003800000 */
.L_x_617:
        /* <DEDUP_REMOVED lines=20> */
.L_x_620:
[----:B------:R-:W-:Y:S05]  /*1bc0*/  BSYNC B6 ;  /* 0x0000000000067941 */ /* 0x000fea0003800000 */
.L_x_619:
[----:B------:R-:W-:Y:S01]  /*1bd0*/  ULDC.64 UR4, c[0x0][0x9f8] ;  /* 0x00027e0000047ab9 */ /* 0x000fe20000000a00 */
[----:B------:R-:W2:Y:S01]  /*1be0*/  LDL.LU R20, [R1+0x8] ;  /* 0x0000080001147983 */ /* 0x000ea20000300800 */
[----:B------:R-:W-:Y:S01]  /*1bf0*/  ISETP.NE.U32.AND P0, PT, RZ, UR4, PT ;  /* 0x00000004ff007c0c */ /* 0x000fe2000bf05070 */
[----:B------:R-:W0:Y:S01]  /*1c00*/  LDC.64 R134, c[0x0][0x300] ;  /* 0x0000c000ff867b82 */ /* 0x000e220000000a00 */
[----:B------:R-:W-:Y:S01]  /*1c10*/  SHF.R.S32.HI R8, RZ, 0x1f, R126 ;  /* 0x0000001fff087819 */ /* 0x000fe2000001147e */
[C---:B------:R-:W-:Y:S01]  /*1c20*/  VIADD R0, R18.reuse, 0x80 ;  /* 0x0000008012007836 */ /* 0x040fe20000000000 */
[----:B------:R-:W-:Y:S01]  /*1c30*/  ISETP.NE.AND.EX P0, PT, RZ, UR5, PT, P0 ;  /* 0x00000005ff007c0c */ /* 0x000fe2000bf05300 */
[C---:B------:R-:W-:Y:S01]  /*1c40*/  VIADD R101, R18.reuse, 0x20 ;  /* 0x0000002012657836 */ /* 0x040fe20000000000 */
[----:B------:R-:W-:Y:S01]  /*1c50*/  ULDC.64 UR6, c[0x0][0x330] ;  /* 0x0000cc0000067ab9 */ /* 0x000fe20000000a00 */
[----:B------:R-:W-:Y:S01]  /*1c60*/  SHF.R.S32.HI R19, RZ, 0x1f, R18 ;  /* 0x0000001fff137819 */ /* 0x000fe20000011412 */
[----:B------:R-:W-:Y:S01]  /*1c70*/  IMAD.IADD R118, R29, 0x1, R26 ;  /* 0x000000011d767824 */ /* 0x000fe200078e021a */
[----:B------:R-:W1:Y:S08]  /*1c80*/  LDC R21, c[0x0][0x3f4] ;  /* 0x0000fd00ff157b82 */ /* 0x000e700000000800 */
[----:B------:R-:W-:Y:S01]  /*1c90*/  @P0 IADD3 R4, P1, R201, UR4, RZ ;  /* 0x00000004c9040c10 */ /* 0x000fe2000ff3e0ff */
[----:B------:R-:W-:Y:S01]  /*1ca0*/  ULDC UR4, c[0x0][0x2f4] ;  /* 0x0000bd0000047ab9 */ /* 0x000fe20000000800 */
[----:B------:R-:W-:Y:S01]  /*1cb0*/  VIADD R100, R18, 0x40 ;  /* 0x0000004012647836 */ /* 0x000fe20000000000 */
[----:B------:R-:W3:Y:S01]  /*1cc0*/  LDC.64 R36, c[0x0][0x408] ;  /* 0x00010200ff247b82 */ /* 0x000ee20000000a00 */
[----:B------:R-:W-:-:S05]  /*1cd0*/  @P0 IADD3.X R5, R202, UR5, RZ, P1, !PT ;  /* 0x00000005ca050c10 */ /* 0x000fca0008ffe4ff */
[----:B------:R4:W2:Y:S01]  /*1ce0*/  @P0 LDG.E R27, desc[UR40][R4.64] ;  /* 0x00000028041b0981 */ /* 0x0008a2000c1e1900 */
[----:B------:R-:W-:Y:S01]  /*1cf0*/  ISETP.GE.AND P3, PT, R0, UR4, PT ;  /* 0x0000000400007c0c */ /* 0x000fe2000bf66270 */
[----:B------:R-:W-:Y:S01]  /*1d00*/  IMAD R3, R8, UR6, RZ ;  /* 0x0000000608037c24 */ /* 0x000fe2000f8e02ff */
[----:B------:R-:W-:Y:S01]  /*1d10*/  ISETP.GE.AND P1, PT, R101, UR4, PT ;  /* 0x0000000465007c0c */ /* 0x000fe2000bf26270 */
[C---:B------:R-:W-:Y:S01]  /*1d20*/  VIADD R0, R18.reuse, 0xa0 ;  /* 0x000000a012007836 */ /* 0x040fe20000000000 */
[----:B------:R-:W-:Y:S01]  /*1d30*/  ISETP.GE.AND P0, PT, R18, UR4, PT ;  /* 0x0000000412007c0c */ /* 0x000fe2000bf06270 */
[C---:B------:R-:W-:Y:S01]  /*1d40*/  IMAD R3, R126.reuse, UR7, R3 ;  /* 0x000000077e037c24 */ /* 0x040fe2000f8e0203 */
[----:B------:R-:W-:Y:S01]  /*1d50*/  SEL R14, RZ, 0x10, P3 ;  /* 0x00000010ff0e7807 */ /* 0x000fe20001800000 */
[----:B------:R-:W-:Y:S01]  /*1d60*/  IMAD.WIDE.U32 R104, R126, UR6, R18 ;  /* 0x000000067e687c25 */ /* 0x000fe2000f8e0012 */
[----:B------:R-:W-:Y:S01]  /*1d70*/  ISETP.GE.AND P2, PT, R0, UR4, PT ;  /* 0x0000000400007c0c */ /* 0x000fe2000bf46270 */
[----:B------:R-:W-:Y:S01]  /*1d80*/  ULDC.64 UR6, c[0x0][0xa08] ;  /* 0x0002820000067ab9 */ /* 0x000fe20000000a00 */
[----:B----4-:R-:W-:Y:S01]  /*1d90*/  SEL R4, RZ, 0xffffffff, P1 ;  /* 0xffffffffff047807 */ /* 0x010fe20000800000 */
[----:B------:R-:W-:Y:S01]  /*1da0*/  VIADD R99, R18, 0x60 ;  /* 0x0000006012637836 */ /* 0x000fe20000000000 */
[----:B------:R-:W-:Y:S01]  /*1db0*/  SHF.R.S32.HI R0, RZ, 0x1f, R118 ;  /* 0x0000001fff007819 */ /* 0x000fe20000011476 */
[----:B------:R-:W-:Y:S01]  /*1dc0*/  IMAD.IADD R105, R105, 0x1, R3 ;  /* 0x0000000169697824 */ /* 0x000fe200078e0203 */
[----:B------:R-:W-:Y:S01]  /*1dd0*/  SEL R3, RZ, 0x1, P0 ;  /* 0x00000001ff037807 */ /* 0x000fe20000000000 */
[----:B------:R-:W-:Y:S01]  /*1de0*/  IMAD.SHL.U32 R4, R4, 0x2, RZ ;  /* 0x0000000204047824 */ /* 0x000fe200078e00ff */
[----:B------:R-:W-:Y:S01]  /*1df0*/  ISETP.GE.AND P0, PT, R100, UR4, PT ;  /* 0x0000000464007c0c */ /* 0x000fe2000bf06270 */
[-C--:B0-----:R-:W-:Y:S01]  /*1e00*/  IMAD R9, R0, R134.reuse, RZ ;  /* 0x0000008600097224 */ /* 0x081fe200078e02ff */
[----:B------:R-:W-:Y:S01]  /*1e10*/  ISETP.GE.AND P1, PT, R99, UR4, PT ;  /* 0x0000000463007c0c */ /* 0x000fe2000bf26270 */
[----:B------:R-:W-:Y:S01]  /*1e20*/  ULDC.64 UR4, c[0x0][0x308] ;  /* 0x0000c20000047ab9 */ /* 0x000fe20000000a00 */
[----:B------:R-:W-:Y:S01]  /*1e30*/  LOP3.LUT R3, R4, 0x2, R3, 0xe2, !PT ;  /* 0x0000000204037812 */ /* 0x000fe200078ee203 */
[----:B------:R-:W-:Y:S01]  /*1e40*/  IMAD.WIDE.U32 R4, R118, R134, RZ ;  /* 0x0000008676047225 */ /* 0x000fe200078e00ff */
[----:B------:R-:W-:-:S02]  /*1e50*/  SEL R6, RZ, 0x4, P0 ;  /* 0x00000004ff067807 */ /* 0x000fc40000000000 */
[----:B------:R-:W-:Y:S01]  /*1e60*/  SEL R7, RZ, 0x8, P1 ;  /* 0x00000008ff077807 */ /* 0x000fe20000800000 */
[----:B------:R-:W-:Y:S01]  /*1e70*/  IMAD R9, R118, R135, R9 ;  /* 0x0000008776097224 */ /* 0x000fe200078e0209 */
[----:B------:R-:W-:Y:S01]  /*1e80*/  ISETP.NE.U32.AND P0, PT, RZ, UR6, PT ;  /* 0x00000006ff007c0c */ /* 0x000fe2000bf05070 */
[----:B---3--:R-:W-:Y:S01]  /*1e90*/  IMAD.WIDE.U32 R108, R17, R36, R18 ;  /* 0x00000024116c7225 */ /* 0x008fe200078e0012 */
[----:B------:R-:W-:Y:S02]  /*1ea0*/  LOP3.LUT R3, R7, R3, R6, 0xfe, !PT ;  /* 0x0000000307037212 */ /* 0x000fe400078efe06 */
[----:B------:R-:W-:Y:S01]  /*1eb0*/  ISETP.NE.AND.EX P0, PT, RZ, UR7, PT, P0 ;  /* 0x00000007ff007c0c */ /* 0x000fe2000bf05300 */
[----:B------:R-:W-:Y:S01]  /*1ec0*/  IMAD.IADD R5, R5, 0x1, R9 ;  /* 0x0000000105057824 */ /* 0x000fe200078e0209 */
[----:B------:R-:W-:Y:S01]  /*1ed0*/  LOP3.LUT R14, R3, R14, RZ, 0xfc, !PT ;  /* 0x0000000e030e7212 */ /* 0x000fe200078efcff */
[----:B------:R-:W-:Y:S01]  /*1ee0*/  IMAD R7, R8, UR4, RZ ;  /* 0x0000000408077c24 */ /* 0x000fe2000f8e02ff */
[----:B------:R-:W-:Y:S01]  /*1ef0*/  SHF.R.S32.HI R145, RZ, 0x1f, R17 ;  /* 0x0000001fff917819 */ /* 0x000fe20000011411 */
[----:B------:R-:W-:Y:S01]  /*1f00*/  IMAD.MOV.U32 R124, RZ, RZ, 0x20 ;  /* 0x00000020ff7c7424 */ /* 0x000fe200078e00ff */
[----:B------:R-:W-:Y:S01]  /*1f10*/  SHF.R.S32.HI R23, RZ, 0x1f, R22 ;  /* 0x0000001fff177819 */ /* 0x000fe20000011416 */
[----:B------:R-:W-:Y:S01]  /*1f20*/  IMAD R9, R126, UR5, R7 ;  /* 0x000000057e097c24 */ /* 0x000fe2000f8e0207 */
[-C--:B-1----:R-:W-:Y:S01]  /*1f30*/  ISETP.GE.AND P4, PT, R100, R21.reuse, PT ;  /* 0x000000156400720c */ /* 0x082fe20003f86270 */
[----:B------:R-:W-:Y:S01]  /*1f40*/  IMAD.WIDE.U32 R6, R126, UR4, R4 ;  /* 0x000000047e067c25 */ /* 0x000fe2000f8e0004 */
[----:B------:R-:W-:Y:S01]  /*1f50*/  ULDC.64 UR4, c[0x0][0x310] ;  /* 0x0000c40000047ab9 */ /* 0x000fe20000000a00 */
[----:B------:R-:W0:Y:S01]  /*1f60*/  LDC.64 R4, c[0x0][0x3f8] ;  /* 0x0000fe00ff047b82 */ /* 0x000e220000000a00 */
[----:B------:R-:W-:Y:S01]  /*1f70*/  ISETP.GE.AND P1, PT, R101, R21, PT ;  /* 0x000000156500720c */ /* 0x000fe20003f26270 */
[----:B------:R-:W-:Y:S01]  /*1f80*/  IMAD.IADD R7, R7, 0x1, R9 ;  /* 0x0000000107077824 */ /* 0x000fe200078e0209 */
[----:B------:R-:W-:Y:S01]  /*1f90*/  LOP3.LUT P3, RZ, R213, 0x4, RZ, 0xc0, !PT ;  /* 0x00000004d5ff7812 */ /* 0x000fe2000786c0ff */
[-C--:B------:R-:W-:Y:S01]  /*1fa0*/  IMAD R10, R145, R36.reuse, RZ ;  /* 0x00000024910a7224 */ /* 0x080fe200078e02ff */
[----:B------:R-:W-:Y:S01]  /*1fb0*/  SHF.L.U64.HI R130, R134, 0x7, R135 ;  /* 0x0000000786827819 */ /* 0x000fe20000010287 */
[----:B------:R-:W-:Y:S01]  /*1fc0*/  IMAD.WIDE.U32 R106, R17, R36, R22 ;  /* 0x00000024116a7225 */ /* 0x000fe200078e0016 */
[----:B------:R-:W-:-:S02]  /*1fd0*/  SEL R124, R124, 0xffffffe0, !P3 ;  /* 0xffffffe07c7c7807 */ /* 0x000fc40005800000 */
[----:B------:R-:W-:Y:S01]  /*1fe0*/  SHF.L.U64.HI R38, R36, 0x6, R37 ;  /* 0x0000000624267819 */ /* 0x000fe20000010225 */
[----:B------:R-:W-:Y:S01]  /*1ff0*/  IMAD R9, R17, R37, R10 ;  /* 0x0000002511097224 */ /* 0x000fe200078e020a */
[----:B------:R-:W-:Y:S01]  /*2000*/  SHF.R.S32.HI R146, RZ, 0x1f, R205 ;  /* 0x0000001fff927819 */ /* 0x000fe200000114cd */
[----:B------:R-:W-:Y:S02]  /*2010*/  IMAD.SHL.U32 R122, R21, 0x2, RZ ;  /* 0x00000002157a7824 */ /* 0x000fe400078e00ff */
[----:B------:R-:W-:Y:S02]  /*2020*/  IMAD.IADD R107, R107, 0x1, R9 ;  /* 0x000000016b6b7824 */ /* 0x000fe400078e0209 */
[----:B------:R-:W-:Y:S01]  /*2030*/  IMAD.IADD R109, R9, 0x1, R109 ;  /* 0x00000001096d7824 */ /* 0x000fe200078e026d */
[----:B------:R-:W-:Y:S01]  /*2040*/  SEL R9, R21, RZ, P4 ;  /* 0x000000ff15097207 */ /* 0x000fe20002000000 */
[----:B-----5:R-:W-:-:S04]  /*2050*/  IMAD.WIDE.U32 R106, R144, R36, R106 ;  /* 0x00000024906a7225 */ /* 0x020fc800078e006a */
[----:B------:R-:W-:Y:S02]  /*2060*/  IMAD.IADD R9, R100, 0x1, R9 ;  /* 0x0000000164097824 */ /* 0x000fe400078e0209 */
[CC--:B0-----:R-:W-:Y:S01]  /*2070*/  IMAD.WIDE.U32 R110, R17.reuse, R4.reuse, R22 ;  /* 0x00000004116e7225 */ /* 0x0c1fe200078e0016 */
[C-C-:B------:R-:W-:Y:S02]  /*2080*/  SHF.L.U64.HI R131, R4.reuse, 0x7, R5.reuse ;  /* 0x0000000704837819 */ /* 0x140fe40000010205 */
[----:B------:R-:W-:Y:S01]  /*2090*/  SHF.L.U64.HI R35, R4, 0x6, R5 ;  /* 0x0000000604237819 */ /* 0x000fe20000010205 */
[----:B------:R-:W-:-:S04]  /*20a0*/  IMAD.WIDE.U32 R112, R17, R4, R18 ;  /* 0x0000000411707225 */ /* 0x000fc800078e0012 */
[C---:B------:R-:W-:Y:S02]  /*20b0*/  IMAD.SHL.U32 R34, R4.reuse, 0x80, RZ ;  /* 0x0000008004227824 */ /* 0x040fe400078e00ff */
[----:B------:R-:W-:Y:S02]  /*20c0*/  IMAD.SHL.U32 R33, R4, 0x40, RZ ;  /* 0x0000004004217824 */ /* 0x000fe400078e00ff */
[----:B------:R-:W-:-:S04]  /*20d0*/  IMAD.WIDE.U32 R108, R144, R36, R108 ;  /* 0x00000024906c7225 */ /* 0x000fc800078e006c */
[C---:B------:R-:W-:Y:S02]  /*20e0*/  IMAD.SHL.U32 R39, R134.reuse, 0x80, RZ ;  /* 0x0000008086277824 */ /* 0x040fe400078e00ff */
[----:B------:R-:W-:Y:S01]  /*20f0*/  IMAD.SHL.U32 R136, R134, 0x40, RZ ;  /* 0x0000004086887824 */ /* 0x000fe200078e00ff */
[----:B--2---:R-:W-:-:S04]  /*2100*/  LOP3.LUT R20, R20, 0xfffffffe, RZ, 0xc0, !PT ;  /* 0xfffffffe14147812 */ /* 0x004fc800078ec0ff */
[----:B------:R-:W-:Y:S02]  /*2110*/  @P4 LOP3.LUT R20, R20, 0x1, RZ, 0xfc, !PT ;  /* 0x0000000114144812 */ /* 0x000fe400078efcff */
[----:B------:R-:W-:-:S03]  /*2120*/  IADD3 R118, P4, R17, R118, RZ ;  /* 0x0000007611767210 */ /* 0x000fc60007f9e0ff */
[----:B------:R0:W-:Y:S02]  /*2130*/  STL [R1+0x8], R20 ;  /* 0x0000081401007387 */ /* 0x0001e40000100800 */
[----:B------:R-:W-:Y:S01]  /*2140*/  IMAD.X R119, R0, 0x1, R145, P4 ;  /* 0x0000000100777824 */ /* 0x000fe200020e0691 */
[----:B0-----:R-:W-:-:S04]  /*2150*/  SHF.R.S32.HI R20, RZ, 0x1f, R9 ;  /* 0x0000001fff147819 */ /* 0x001fc80000011409 */
[----:B------:R-:W-:Y:S02]  /*2160*/  LEA.HI R40, R20, R9, RZ, 0x3 ;  /* 0x0000000914287211 */ /* 0x000fe400078f18ff */
[----:B------:R-:W-:Y:S02]  /*2170*/  SHF.R.S32.HI R3, RZ, 0x1f, R27 ;  /* 0x0000001fff037819 */ /* 0x000fe4000001141b */
[--C-:B------:R-:W-:Y:S02]  /*2180*/  LOP3.LUT R26, R191, 0x38, R40.reuse, 0xf8, !PT ;  /* 0x00000038bf1a7812 */ /* 0x100fe400078ef828 */
[----:B------:R-:W-:Y:S02]  /*2190*/  SEL R8, R3, RZ, !P0 ;  /* 0x000000ff03087207 */ /* 0x000fe40004000000 */
[----:B------:R-:W-:Y:S02]  /*21a0*/  SEL R3, R27, RZ, !P0 ;  /* 0x000000ff1b037207 */ /* 0x000fe40004000000 */
[----:B------:R-:W0:Y:S01]  /*21b0*/  S2R R27, SR_TID.X ;  /* 0x00000000001b7919 */ /* 0x000e220000002100 */
[----:B------:R-:W-:Y:S01]  /*21c0*/  IMAD R12, R8, UR4, RZ ;  /* 0x00000004080c7c24 */ /* 0x000fe2000f8e02ff */
[----:B------:R-:W-:Y:S01]  /*21d0*/  LOP3.LUT R15, R185, 0x38, R40, 0xf8, !PT ;  /* 0x00000038b90f7812 */ /* 0x000fe200078ef828 */
[----:B------:R-:W-:-:S03]  /*21e0*/  IMAD.WIDE.U32 R102, R3, UR4, R6 ;  /* 0x0000000403667c25 */ /* 0x000fc6000f8e0006 */
[----:B------:R-:W-:Y:S01]  /*21f0*/  LOP3.LUT R138, R15, R230, RZ, 0x3c, !PT ;  /* 0x000000e60f8a7212 */ /* 0x000fe200078e3cff */
[----:B------:R-:W-:Y:S01]  /*2200*/  IMAD R97, R3, UR5, R12 ;  /* 0x0000000503617c24 */ /* 0x000fe2000f8e020c */
[----:B------:R-:W-:Y:S01]  /*2210*/  ULDC.64 UR4, c[0x0][0x338] ;  /* 0x0000ce0000047ab9 */ /* 0x000fe20000000a00 */
[-C--:B------:R-:W-:Y:S01]  /*2220*/  IMAD R12, R145, R134.reuse, RZ ;  /* 0x00000086910c7224 */ /* 0x080fe200078e02ff */
[----:B------:R-:W-:Y:S01]  /*2230*/  LOP3.LUT R15, R40, 0xfffffff8, RZ, 0xc0, !PT ;  /* 0xfffffff8280f7812 */ /* 0x000fe200078ec0ff */
[----:B------:R-:W-:-:S04]  /*2240*/  IMAD.WIDE.U32 R6, R17, R134, R18 ;  /* 0x0000008611067225 */ /* 0x000fc800078e0012 */
[----:B------:R-:W-:Y:S01]  /*2250*/  IMAD R12, R17, R135, R12 ;  /* 0x00000087110c7224 */ /* 0x000fe200078e020c */
[----:B------:R-:W-:Y:S01]  /*2260*/  IADD3 R98, P0, R102, R6, RZ ;  /* 0x0000000666627210 */ /* 0x000fe20007f1e0ff */
[----:B------:R-:W-:Y:S01]  /*2270*/  IMAD.IADD R97, R103, 0x1, R97 ;  /* 0x0000000167617824 */ /* 0x000fe200078e0261 */
[----:B------:R-:W-:Y:S01]  /*2280*/  SHF.L.U64.HI R135, R134, 0x6, R135 ;  /* 0x0000000686877819 */ /* 0x000fe20000010287 */
[----:B------:R-:W-:Y:S01]  /*2290*/  IMAD R8, R8, UR4, RZ ;  /* 0x0000000408087c24 */ /* 0x000fe2000f8e02ff */
[----:B------:R-:W-:Y:S01]  /*22a0*/  SHF.L.U64.HI R134, R36, 0x7, R37 ;  /* 0x0000000724867819 */ /* 0x000fe20000010225 */
[----:B------:R-:W-:Y:S01]  /*22b0*/  IMAD.WIDE.U32 R104, R3, UR4, R104 ;  /* 0x0000000403687c25 */ /* 0x000fe2000f8e0068 */
[----:B------:R-:W-:Y:S02]  /*22c0*/  IADD3.X R96, R97, R7, R12, P0, !PT ;  /* 0x0000000761607210 */ /* 0x000fe400007fe40c */
[----:B------:R-:W-:Y:S01]  /*22d0*/  ISETP.GE.AND P0, PT, R18, R21, PT ;  /* 0x000000151200720c */ /* 0x000fe20003f06270 */
[----:B------:R-:W-:-:S02]  /*22e0*/  IMAD R41, R3, UR5, R8 ;  /* 0x0000000503297c24 */ /* 0x000fc4000f8e0208 */
[----:B------:R-:W-:Y:S01]  /*22f0*/  IMAD R6, R145, R4, RZ ;  /* 0x0000000491067224 */ /* 0x000fe200078e02ff */
[----:B------:R-:W-:-:S03]  /*2300*/  SEL R3, R21, RZ, P0 ;  /* 0x000000ff15037207 */ /* 0x000fc60000000000 */
[----:B------:R-:W-:Y:S01]  /*2310*/  IMAD R7, R17, R5, R6 ;  /* 0x0000000511077224 */ /* 0x000fe200078e0206 */
[----:B------:R-:W-:Y:S01]  /*2320*/  SEL R6, R21, RZ, P1 ;  /* 0x000000ff15067207 */ /* 0x000fe20000800000 */
[----:B------:R-:W-:Y:S01]  /*2330*/  IMAD.IADD R3, R18, 0x1, R3 ;  /* 0x0000000112037824 */ /* 0x000fe200078e0203 */
[----:B0-----:R-:W-:Y:S01]  /*2340*/  SHF.R.U32.HI R27, RZ, 0x7, R27 ;  /* 0x00000007ff1b7819 */ /* 0x001fe2000001161b */
[----:B------:R-:W-:Y:S02]  /*2350*/  IMAD.IADD R111, R111, 0x1, R7 ;  /* 0x000000016f6f7824 */ /* 0x000fe400078e0207 */
[----:B------:R-:W-:Y:S02]  /*2360*/  IMAD.IADD R113, R7, 0x1, R113 ;  /* 0x0000000107717824 */ /* 0x000fe400078e0271 */
[----:B------:R-:W-:Y:S01]  /*2370*/  IMAD.IADD R7, R101, 0x1, R6 ;  /* 0x0000000165077824 */ /* 0x000fe200078e0206 */
[----:B------:R-:W-:Y:S01]  /*2380*/  SHF.R.S32.HI R6, RZ, 0x1f, R3 ;  /* 0x0000001fff067819 */ /* 0x000fe20000011403 */
[----:B------:R-:W-:-:S03]  /*2390*/  IMAD.WIDE.U32 R110, R144, R4, R110 ;  /* 0x00000004906e7225 */ /* 0x000fc600078e006e */
[-C--:B------:R-:W-:Y:S01]  /*23a0*/  LEA.HI R8, R6, R3.reuse, RZ, 0x3 ;  /* 0x0000000306087211 */ /* 0x080fe200078f18ff */
[----:B------:R-:W-:Y:S01]  /*23b0*/  IMAD.WIDE.U32 R112, R144, R4, R112 ;  /* 0x0000000490707225 */ /* 0x000fe200078e0070 */
[----:B------:R-:W-:Y:S02]  /*23c0*/  LEA.HI R3, R6, R3, RZ, 0x6 ;  /* 0x0000000306037211 */ /* 0x000fe400078f30ff */
[----:B------:R-:W-:Y:S01]  /*23d0*/  SHF.R.S32.HI R10, RZ, 0x1f, R7 ;  /* 0x0000001fff0a7819 */ /* 0x000fe20000011407 */
[----:B------:R-:W-:Y:S01]  /*23e0*/  VIADD R151, R27, 0x8 ;  /* 0x000000081b977836 */ /* 0x000fe20000000000 */
[----:B------:R-:W-:Y:S01]  /*23f0*/  LEA.HI R6, R20, R9, RZ, 0x6 ;  /* 0x0000000914067211 */ /* 0x000fe200078f30ff */
[----:B------:R-:W-:Y:S01]  /*2400*/  IMAD.SHL.U32 R3, R3, 0x80, RZ ;  /* 0x0000008003037824 */ /* 0x000fe200078e00ff */
[----:B------:R-:W-:Y:S02]  /*2410*/  LOP3.LUT R9, R185, 0x38, R8, 0xf8, !PT ;  /* 0x00000038b9097812 */ /* 0x000fe400078ef808 */
[-C--:B------:R-:W-:Y:S01]  /*2420*/  LEA.HI R12, R10, R7.reuse, RZ, 0x3 ;  /* 0x000000070a0c7211 */ /* 0x080fe200078f18ff */
[----:B------:R-:W-:Y:S01]  /*2430*/  IMAD.SHL.U32 R11, R6, 0x80, RZ ;  /* 0x00000080060b7824 */ /* 0x000fe200078e00ff */
[----:B------:R-:W-:-:S02]  /*2440*/  LEA.HI R7, R10, R7, RZ, 0x6 ;  /* 0x000000070a077211 */ /* 0x000fc400078f30ff */
[----:B------:R-:W-:Y:S02]  /*2450*/  LOP3.LUT R3, R3, 0xffffe000, RZ, 0xc0, !PT ;  /* 0xffffe00003037812 */ /* 0x000fe400078ec0ff */
[----:B------:R-:W-:Y:S01]  /*2460*/  LOP3.LUT R6, R191, 0x38, R8, 0xf8, !PT ;  /* 0x00000038bf067812 */ /* 0x000fe200078ef808 */
[----:B------:R-:W-:Y:S01]  /*2470*/  IMAD.SHL.U32 R7, R7, 0x80, RZ ;  /* 0x0000008007077824 */ /* 0x000fe200078e00ff */
[----:B------:R-:W-:Y:S01]  /*2480*/  LOP3.LUT R20, R9, R230, RZ, 0x3c, !PT ;  /* 0x000000e609147212 */ /* 0x000fe200078e3cff */
[----:B------:R-:W-:Y:S01]  /*2490*/  IMAD R143, R192, 0x200, R3 ;  /* 0x00000200c08f7824 */ /* 0x000fe200078e0203 */
[----:B------:R-:W-:Y:S02]  /*24a0*/  LOP3.LUT R6, R6, R193, RZ, 0x3c, !PT ;  /* 0x000000c106067212 */ /* 0x000fe400078e3cff */
[----:B------:R-:W-:Y:S02]  /*24b0*/  IADD3 R141, R20, R3, R195 ;  /* 0x00000003148d7210 */ /* 0x000fe40007ffe0c3 */
[----:B------:R-:W-:Y:S01]  /*24c0*/  LOP3.LUT R10, R191, 0x38, R12, 0xf8, !PT ;  /* 0x00000038bf0a7812 */ /* 0x000fe200078ef80c */
[----:B------:R-:W-:Y:S01]  /*24d0*/  IMAD.IADD R143, R143, 0x1, R6 ;  /* 0x000000018f8f7824 */ /* 0x000fe200078e0206 */
[----:B------:R-:W-:-:S02]  /*24e0*/  SHF.R.S32.HI R3, RZ, 0x1f, R144 ;  /* 0x0000001fff037819 */ /* 0x000fc40000011490 */
[----:B------:R-:W-:Y:S02]  /*24f0*/  LOP3.LUT R13, R185, 0x38, R12, 0xf8, !PT ;  /* 0x00000038b90d7812 */ /* 0x000fe400078ef80c */
[----:B------:R-:W-:Y:S01]  /*2500*/  LOP3.LUT R7, R7, 0xffffe000, RZ, 0xc0, !PT ;  /* 0xffffe00007077812 */ /* 0x000fe200078ec0ff */
[C---:B------:R-:W-:Y:S01]  /*2510*/  IMAD R6, R3.reuse, R36, RZ ;  /* 0x0000002403067224 */ /* 0x040fe200078e02ff */
[----:B------:R-:W-:Y:S01]  /*2520*/  LOP3.LUT R9, R10, R193, RZ, 0x3c, !PT ;  /* 0x000000c10a097212 */ /* 0x000fe200078e3cff */
[----:B------:R-:W-:Y:S01]  /*2530*/  IMAD R3, R3, R4, RZ ;  /* 0x0000000403037224 */ /* 0x000fe200078e02ff */
[----:B------:R-:W-:Y:S01]  /*2540*/  LOP3.LUT R10, R13, R230, RZ, 0x3c, !PT ;  /* 0x000000e60d0a7212 */ /* 0x000fe200078e3cff */
[----:B------:R-:W-:Y:S01]  /*2550*/  IMAD R142, R192, 0x200, R7 ;  /* 0x00000200c08e7824 */ /* 0x000fe200078e0207 */
[----:B------:R-:W-:Y:S02]  /*2560*/  LOP3.LUT R4, R191, 0x18, R18, 0xf8, !PT ;  /* 0x00000018bf047812 */ /* 0x000fe400078ef812 */
[----:B------:R-:W-:Y:S01]  /*2570*/  IADD3 R139, R10, R7, R195 ;  /* 0x000000070a8b7210 */ /* 0x000fe20007ffe0c3 */
[----:B------:R-:W-:Y:S01]  /*2580*/  IMAD R7, R144, R5, R3 ;  /* 0x0000000590077224 */ /* 0x000fe200078e0203 */
[----:B------:R-:W-:Y:S01]  /*2590*/  LOP3.LUT R3, R4, R193, RZ, 0x3c, !PT ;  /* 0x000000c104037212 */ /* 0x000fe200078e3cff */
[----:B------:R-:W-:Y:S01]  /*25a0*/  IMAD.IADD R142, R142, 0x1, R9 ;  /* 0x000000018e8e7824 */ /* 0x000fe200078e0209 */
[----:B------:R-:W-:Y:S01]  /*25b0*/  LOP3.LUT R11, R11, 0xffffe000, RZ, 0xc0, !PT ;  /* 0xffffe0000b0b7812 */ /* 0x000fe200078ec0ff */
[----:B------:R-:W-:Y:S01]  /*25c0*/  IMAD R9, R144, R37, R6 ;  /* 0x0000002590097224 */ /* 0x000fe200078e0206 */
[----:B------:R-:W-:Y:S01]  /*25d0*/  LOP3.LUT R13, R26, R193, RZ, 0x3c, !PT ;  /* 0x000000c11a0d7212 */ /* 0x000fe200078e3cff */
[C---:B------:R-:W-:Y:S01]  /*25e0*/  IMAD R32, R192.reuse, 0x200, R3 ;  /* 0x00000200c0207824 */ /* 0x040fe200078e0203 */
[----:B------:R-:W-:Y:S01]  /*25f0*/  SEL R3, RZ, 0x20, P2 ;  /* 0x00000020ff037807 */ /* 0x000fe20001000000 */
[----:B------:R-:W-:Y:S01]  /*2600*/  IMAD R140, R192, 0x200, R11 ;  /* 0x00000200c08c7824 */ /* 0x000fe200078e020b */
[----:B------:R-:W-:Y:S01]  /*2610*/  LOP3.LUT R27, R8, 0xfffffff8, RZ, 0xc0, !PT ;  /* 0xfffffff8081b7812 */ /* 0x000fe200078ec0ff */
[----:B------:R-:W-:Y:S01]  /*2620*/  IMAD.SHL.U32 R37, R36, 0x80, RZ ;  /* 0x0000008024257824 */ /* 0x000fe200078e00ff */
[----:B------:R-:W-:Y:S01]  /*2630*/  LOP3.LUT R21, R12, 0xfffffff8, RZ, 0xc0, !PT ;  /* 0xfffffff80c157812 */ /* 0x000fe200078ec0ff */
[----:B------:R-:W-:Y:S01]  /*2640*/  IMAD.IADD R140, R140, 0x1, R13 ;  /* 0x000000018c8c7824 */ /* 0x000fe200078e020d */
[----:B------:R-:W-:Y:S01]  /*2650*/  LOP3.LUT R3, R14, R3, RZ, 0xfc, !PT ;  /* 0x000000030e037212 */ /* 0x000fe200078efcff */
[----:B------:R-:W-:Y:S01]  /*2660*/  IMAD.IADD R31, R107, 0x1, R9 ;  /* 0x000000016b1f7824 */ /* 0x000fe200078e0209 */
[----:B------:R-:W-:Y:S01]  /*2670*/  IADD3 R138, R138, R11, R195 ;  /* 0x0000000b8a8a7210 */ /* 0x000fe20007ffe0c3 */
[----:B------:R-:W-:Y:S01]  /*2680*/  IMAD.IADD R30, R9, 0x1, R109 ;  /* 0x00000001091e7824 */ /* 0x000fe200078e026d */
[----:B------:R-:W-:Y:S01]  /*2690*/  SHF.R.S32.HI R114, RZ, 0x3, R8 ;  /* 0x00000003ff727819 */ /* 0x000fe20000011408 */
[----:B------:R-:W-:Y:S01]  /*26a0*/  IMAD.IADD R29, R111, 0x1, R7 ;  /* 0x000000016f1d7824 */ /* 0x000fe200078e0207 */
[----:B------:R-:W-:Y:S01]  /*26b0*/  SHF.R.S32.HI R26, RZ, 0x3, R12 ;  /* 0x00000003ff1a7819 */ /* 0x000fe2000001140c */
[----:B------:R-:W-:Y:S01]  /*26c0*/  IMAD.IADD R28, R7, 0x1, R113 ;  /* 0x00000001071c7824 */ /* 0x000fe200078e0271 */
[----:B------:R-:W-:Y:S01]  /*26d0*/  SHF.R.S32.HI R20, RZ, 0x3, R40 ;  /* 0x00000003ff147819 */ /* 0x000fe20000011428 */
[----:B------:R-:W-:Y:S01]  /*26e0*/  IMAD.SHL.U32 R36, R36, 0x40, RZ ;  /* 0x0000004024247824 */ /* 0x000fe200078e00ff */
[----:B------:R-:W-:Y:S01]  /*26f0*/  LOP3.LUT R14, R14, 0x1, RZ, 0xc0, !PT ;  /* 0x000000010e0e7812 */ /* 0x000fe200078ec0ff */
[----:B------:R-:W-:Y:S01]  /*2700*/  IMAD.IADD R137, R124, 0x1, R32 ;  /* 0x000000017c897824 */ /* 0x000fe200078e0220 */
[----:B------:R-:W-:Y:S01]  /*2710*/  SHF.R.S32.HI R13, RZ, 0x1f, R27 ;  /* 0x0000001fff0d7819 */ /* 0x000fe2000001141b */
[----:B------:R-:W-:Y:S01]  /*2720*/  IMAD.IADD R5, R105, 0x1, R41 ;  /* 0x0000000169057824 */ /* 0x000fe200078e0229 */
[----:B------:R-:W-:-:S02]  /*2730*/  SHF.R.S32.HI R12, RZ, 0x1f, R21 ;  /* 0x0000001fff0c7819 */ /* 0x000fc40000011415 */
[----:B------:R-:W-:Y:S02]  /*2740*/  SHF.R.S32.HI R11, RZ, 0x1f, R15 ;  /* 0x0000001fff0b7819 */ /* 0x000fe4000001140f */
[C---:B------:R-:W-:Y:S02]  /*2750*/  LOP3.LUT R10, R3.reuse, 0x2, RZ, 0xc0, !PT ;  /* 0x00000002030a7812 */ /* 0x040fe400078ec0ff */
[C---:B------:R-:W-:Y:S02]  /*2760*/  LOP3.LUT R9, R3.reuse, 0x4, RZ, 0xc0, !PT ;  /* 0x0000000403097812 */ /* 0x040fe400078ec0ff */
[C---:B------:R-:W-:Y:S02]  /*2770*/  LOP3.LUT R8, R3.reuse, 0x8, RZ, 0xc0, !PT ;  /* 0x0000000803087812 */ /* 0x040fe400078ec0ff */
[C---:B------:R-:W-:Y:S02]  /*2780*/  LOP3.LUT R7, R3.reuse, 0x10, RZ, 0xc0, !PT ;  /* 0x0000001003077812 */ /* 0x040fe400078ec0ff */
[----:B------:R-:W-:-:S07]  /*2790*/  LOP3.LUT R6, R3, 0x20, RZ, 0xc0, !PT ;  /* 0x0000002003067812 */ /* 0x000fce00078ec0ff */
.L_x_720:
[----:B0-2---:R-:W2:Y:S01]  /*27a0*/  LDL.LU R42, [R1+0x8] ;  /* 0x00000800012a7983 */ /* 0x005ea20000300800 */
[----:B------:R-:W-:Y:S01]  /*27b0*/  VIADD R40, R24, 0xffffffff ;  /* 0xffffffff18287836 */ /* 0x000fe20000000000 */
[----:B------:R-:W0:Y:S01]  /*27c0*/  LDC.64 R120, c[0x0][0x2e8] ;  /* 0x0000ba00ff787b82 */ /* 0x000e220000000a00 */
[----:B------:R-:W-:Y:S01]  /*27d0*/  IMAD R51, R16, 0x6000, R32 ;  /* 0x0000600010337824 */ /* 0x000fe200078e0220 */
[----:B------:R-:W-:Y:S05]  /*27e0*/  YIELD ;  /* 0x0000000000007946 */ /* 0x000fea0003800000 */
[----:B------:R-:W-:Y:S01]  /*27f0*/  SHF.R.S32.HI R41, RZ, 0x1f, R40 ;  /* 0x0000001fff297819 */ /* 0x000fe20000011428 */
[-C--:B------:R-:W-:Y:S01]  /*2800*/  IMAD R0, R130, R40.reuse, RZ ;  /* 0x0000002882007224 */ /* 0x080fe200078e02ff */
[----:B------:R-:W1:Y:S01]  /*2810*/  LDC R117, c[0x0][0x3f4] ;  /* 0x0000fd00ff757b82 */ /* 0x000e620000000800 */
[----:B------:R-:W-:Y:S01]  /*2820*/  IMAD.WIDE.U32 R126, R39, R40, RZ ;  /* 0x00000028277e7225 */ /* 0x000fe200078e00ff */
[----:B------:R-:W-:Y:S03]  /*2830*/  BSSY B0, `(.L_x_621) ;  /* 0x00007af000007945 */ /* 0x000fe60003800000 */
[----:B------:R-:W-:Y:S01]  /*2840*/  IMAD R3, R41, R39, R0 ;  /* 0x0000002729037224 */ /* 0x000fe200078e0200 */
[CC--:B------:R-:W-:Y:S01]  /*2850*/  IADD3 R0, P3, P4, R98.reuse, R126.reuse, R136 ;  /* 0x0000007e62007210 */ /* 0x0c0fe20007c7e088 */
[----:B------:R-:W-:Y:S01]  /*2860*/  IMAD R51, R51, 0x2, R116 ;  /* 0x0000000233337824 */ /* 0x000fe200078e0274 */
[----:B------:R-:W-:Y:S01]  /*2870*/  IADD3 R4, P5, R98, R126, RZ ;  /* 0x0000007e62047210 */ /* 0x000fe20007fbe0ff */
[----:B------:R-:W-:-:S04]  /*2880*/  IMAD.IADD R92, R127, 0x1, R3 ;  /* 0x000000017f5c7824 */ /* 0x000fc800078e0203 */
[----:B------:R-:W-:Y:S01]  /*2890*/  IMAD.X R24, R92, 0x1, R96, P5 ;  /* 0x000000015c187824 */ /* 0x000fe200028e0660 */
[----:B------:R-:W-:Y:S02]  /*28a0*/  IADD3.X R3, R96, R92, R135, P3, P4 ;  /* 0x0000005c60037210 */ /* 0x000fe40001fe8487 */
[----:B------:R-:W-:Y:S02]  /*28b0*/  ISETP.GT.AND P3, PT, R40, R123, PT ;  /* 0x0000007b2800720c */ /* 0x000fe40003f64270 */
[-C--:B0-----:R-:W-:Y:S02]  /*28c0*/  LEA R52, P2, R4, R120.reuse, 0x1 ;  /* 0x0000007804347211 */ /* 0x081fe400078408ff */
[----:B------:R-:W-:Y:S02]  /*28d0*/  LEA R48, P5, R0, R120, 0x1 ;  /* 0x0000007800307211 */ /* 0x000fe400078a08ff */
[----:B------:R-:W-:Y:S01]  /*28e0*/  LEA.HI.X R53, R4, R121, R24, 0x1, P2 ;  /* 0x0000007904357211 */ /* 0x000fe200010f0c18 */
[----:B------:R-:W-:Y:S01]  /*28f0*/  IMAD.MOV.U32 R24, RZ, RZ, R40 ;  /* 0x000000ffff187224 */ /* 0x000fe200078e0028 */
[----:B-1----:R-:W-:-:S02]  /*2900*/  ISETP.GE.AND P2, PT, R117, 0x1, PT ;  /* 0x000000017500780c */ /* 0x002fc40003f46270 */
[----:B------:R-:W-:Y:S01]  /*2910*/  LEA.HI.X R49, R0, R121, R3, 0x1, P5 ;  /* 0x0000007900317211 */ /* 0x000fe200028f0c03 */
[----:B------:R-:W-:-:S04]  /*2920*/  IMAD R3, R16, 0x6000, R137 ;  /* 0x0000600010037824 */ /* 0x000fc800078e0289 */
[----:B------:R-:W-:Y:S01]  /*2930*/  IMAD R50, R3, 0x2, R116 ;  /* 0x0000000203327824 */ /* 0x000fe200078e0274 */
[----:B--2---:R-:W-:-:S04]  /*2940*/  LOP3.LUT R42, R42, 0xfffffffd, RZ, 0xc0, !PT ;  /* 0xfffffffd2a2a7812 */ /* 0x004fc800078ec0ff */
[----:B------:R-:W-:-:S05]  /*2950*/  @P3 LOP3.LUT R42, R42, 0x2, RZ, 0xfc, !PT ;  /* 0x000000022a2a3812 */ /* 0x000fca00078efcff */
[----:B------:R0:W-:Y:S01]  /*2960*/  STL [R1+0x8], R42 ;  /* 0x0000082a01007387 */ /* 0x0001e20000100800 */
[----:B------:R-:W-:Y:S05]  /*2970*/  @!P2 BRA `(.L_x_622) ;  /* 0x000000740090a947 */ /* 0x000fea0003800000 */
[----:B------:R-:W-:Y:S01]  /*2980*/  ULDC.U8 UR4, c[0x0][0x410] ;  /* 0x0001040000047ab9 */ /* 0x000fe20000000000 */
[-C--:B------:R-:W-:Y:S01]  /*2990*/  IMAD R3, R131, R40.reuse, RZ ;  /* 0x0000002883037224 */ /* 0x080fe200078e02ff */
[----:B------:R-:W-:Y:S01]  /*29a0*/  ISETP.NE.AND P2, PT, RZ, UR4, PT ;  /* 0x00000004ff007c0c */ /* 0x000fe2000bf45270 */
[----:B------:R-:W-:Y:S02]  /*29b0*/  IMAD R0, R134, R40, RZ ;  /* 0x0000002886007224 */ /* 0x000fe400078e02ff */
[----:B------:R-:W-:Y:S02]  /*29c0*/  IMAD R3, R41, R34, R3 ;  /* 0x0000002229037224 */ /* 0x000fe400078e0203 */
[----:B------:R-:W-:Y:S02]  /*29d0*/  IMAD R4, R24, -0x80, R25 ;  /* 0xffffff8018047824 */ /* 0x000fe400078e0219 */
[----:B------:R-:W-:-:S03]  /*29e0*/  IMAD.WIDE.U32 R90, R34, R40, RZ ;  /* 0x00000028225a7225 */ /* 0x000fc600078e00ff */
[----:B------:R-:W-:Y:S01]  /*29f0*/  VIMNMX R4, R4, 0x80, PT ;  /* 0x0000008004047848 */ /* 0x000fe20003fe0100 */
[----:B------:R-:W-:Y:S02]  /*2a00*/  IMAD R41, R41, R37, R0 ;  /* 0x0000002529297224 */ /* 0x000fe400078e0200 */
[----:B------:R-:W-:-:S04]  /*2a10*/  IMAD.WIDE.U32 R88, R37, R40, RZ ;  /* 0x0000002825587225 */ /* 0x000fc800078e00ff */
[----:B------:R-:W-:Y:S02]  /*2a20*/  IMAD.IADD R0, R91, 0x1, R3 ;  /* 0x000000015b007824 */ /* 0x000fe400078e0203 */
[----:B------:R-:W-:Y:S01]  /*2a30*/  IMAD.IADD R3, R89, 0x1, R41 ;  /* 0x0000000159037824 */ /* 0x000fe200078e0229 */
[----:B------:R-:W-:Y:S06]  /*2a40*/  @!P2 BRA `(.L_x_623) ;  /* 0x0000003400d0a947 */ /* 0x000fec0003800000 */
[----:B------:R-:W-:Y:S01]  /*2a50*/  ISETP.GE.AND P3, PT, R17, R4, PT ;  /* 0x000000041100720c */ /* 0x000fe20003f66270 */
[----:B------:R-:W-:Y:S01]  /*2a60*/  BSSY B1, `(.L_x_624) ;  /* 0x0000037000017945 */ /* 0x000fe20003800000 */
        /* <DEDUP_REMOVED lines=13> */
[----:B------:R-:W-:Y:S06]  /*2b40*/  @P3 BRA `(.L_x_625) ;  /* 0x0000000000a03947 */ /* 0x000fec0003800000 */
[----:B------:R-:W-:Y:S01]  /*2b50*/  IADD3 R41, P4, R110, R90, RZ ;  /* 0x0000005a6e297210 */ /* 0x000fe20007f9e0ff */
[----:B------:R-:W-:Y:S01]  /*2b60*/  ULDC.64 UR4, c[0x0][0x3e8] ;  /* 0x0000fa0000047ab9 */ /* 0x000fe20000000a00 */
[----:B------:R-:W-:Y:S01]  /*2b70*/  IADD3 R43, P2, R106, R88, RZ ;  /* 0x000000586a2b7210 */ /* 0x000fe20007f5e0ff */
[----:B------:R-:W-:Y:S01]  /*2b80*/  ULDC.64 UR6, c[0x0][0x400] ;  /* 0x0001000000067ab9 */ /* 0x000fe20000000a00 */
[----:B------:R-:W-:Y:S01]  /*2b90*/  CS2R R126, SRZ ;  /* 0x00000000007e7805 */ /* 0x000fe2000001ff00 */
[----:B0-----:R-:W-:Y:S01]  /*2ba0*/  IMAD.X R42, R0, 0x1, R29, P4 ;  /* 0x00000001002a7824 */ /* 0x001fe200020e061d */
[----:B------:R-:W-:Y:S01]  /*2bb0*/  LEA R40, P4, R41, UR4, 0x1 ;  /* 0x0000000429287c11 */ /* 0x000fe2000f8808ff */
[----:B------:R-:W-:Y:S01]  /*2bc0*/  IMAD.X R46, R3, 0x1, R31, P2 ;  /* 0x00000001032e7824 */ /* 0x000fe200010e061f */
[----:B------:R-:W-:Y:S02]  /*2bd0*/  ISETP.GE.AND P2, PT, R22, R117, PT ;  /* 0x000000751600720c */ /* 0x000fe40003f46270 */
[----:B------:R-:W-:-:S02]  /*2be0*/  CS2R R94, SRZ ;  /* 0x00000000005e7805 */ /* 0x000fc4000001ff00 */
[----:B------:R-:W-:Y:S02]  /*2bf0*/  LEA.HI.X R41, R41, UR5, R42, 0x1, P4 ;  /* 0x0000000529297c11 */ /* 0x000fe4000a0f0c2a */
[----:B------:R-:W-:Y:S02]  /*2c00*/  CS2R R128, SRZ ;  /* 0x0000000000807805 */ /* 0x000fe4000001ff00 */
[C---:B------:R-:W-:Y:S02]  /*2c10*/  LEA R42, P4, R43.reuse, UR6, 0x1 ;  /* 0x000000062b2a7c11 */ /* 0x040fe4000f8808ff */
[----:B------:R-:W-:Y:S02]  /*2c20*/  CS2R R120, SRZ ;  /* 0x0000000000787805 */ /* 0x000fe4000001ff00 */
[----:B------:R-:W-:Y:S02]  /*2c30*/  LEA.HI.X R43, R43, UR7, R46, 0x1, P4 ;  /* 0x000000072b2b7c11 */ /* 0x000fe4000a0f0c2e */
[-C--:B------:R-:W-:Y:S01]  /*2c40*/  ISETP.GE.AND P4, PT, R187, R117.reuse, PT ;  /* 0x00000075bb00720c */ /* 0x080fe20003f86270 */
[----:B------:R1:W5:Y:S04]  /*2c50*/  @!P2 LDG.E.64 R126, desc[UR40][R40.64] ;  /* 0x00000028287ea981 */ /* 0x000368000c1e1b00 */
[----:B------:R1:W5:Y:S01]  /*2c60*/  @!P2 LDG.E.64 R128, desc[UR40][R42.64] ;  /* 0x000000282a80a981 */ /* 0x000362000c1e1b00 */
[----:B------:R-:W-:-:S07]  /*2c70*/  ISETP.GE.AND P2, PT, R186, R117, PT ;  /* 0x00000075ba00720c */ /* 0x000fce0003f46270 */
[----:B------:R1:W5:Y:S04]  /*2c80*/  @!P4 LDG.E.64 R94, desc[UR40][R40.64+0x20] ;  /* 0x00002028285ec981 */ /* 0x000368000c1e1b00 */
[----:B------:R1:W5:Y:S01]  /*2c90*/  @!P4 LDG.E.64 R120, desc[UR40][R42.64+0x20] ;  /* 0x000020282a78c981 */ /* 0x000362000c1e1b00 */
[----:B------:R-:W-:Y:S02]  /*2ca0*/  ISETP.GE.AND P4, PT, R189, R117, PT ;  /* 0x00000075bd00720c */ /* 0x000fe40003f86270 */
[----:B------:R-:W-:Y:S02]  /*2cb0*/  CS2R R86, SRZ ;  /* 0x0000000000567805 */ /* 0x000fe4000001ff00 */
[----:B------:R-:W-:Y:S02]  /*2cc0*/  CS2R R92, SRZ ;  /* 0x00000000005c7805 */ /* 0x000fe4000001ff00 */
[----:B------:R-:W-:-:S02]  /*2cd0*/  CS2R R82, SRZ ;  /* 0x0000000000527805 */ /* 0x000fc4000001ff00 */
[----:B------:R-:W-:Y:S01]  /*2ce0*/  CS2R R84, SRZ ;  /* 0x0000000000547805 */ /* 0x000fe2000001ff00 */
[----:B------:R1:W5:Y:S04]  /*2cf0*/  @!P2 LDG.E.64 R86, desc[UR40][R40.64+0x40] ;  /* 0x000040282856a981 */ /* 0x000368000c1e1b00 */
[----:B------:R1:W5:Y:S01]  /*2d00*/  @!P2 LDG.E.64 R92, desc[UR40][R42.64+0x40] ;  /* 0x000040282a5ca981 */ /* 0x000362000c1e1b00 */
[----:B------:R-:W-:-:S03]  /*2d10*/  ISETP.GE.AND P2, PT, R188, R117, PT ;  /* 0x00000075bc00720c */ /* 0x000fc60003f46270 */
        /* <DEDUP_REMOVED lines=8> */
[----:B------:R1:W5:Y:S04]  /*2da0*/  @!P2 LDG.E.64 R80, desc[UR40][R42.64+0x80] ;  /* 0x000080282a50a981 */ /* 0x000368000c1e1b00 */
[----:B------:R1:W5:Y:S04]  /*2db0*/  @!P4 LDG.E.64 R74, desc[UR40][R40.64+0xa0] ;  /* 0x0000a028284ac981 */ /* 0x000368000c1e1b00 */
[----:B------:R1:W5:Y:S02]  /*2dc0*/  @!P4 LDG.E.64 R76, desc[UR40][R42.64+0xa0] ;  /* 0x0000a0282a4cc981 */ /* 0x000364000c1e1b00 */
.L_x_625:
[----:B------:R-:W-:Y:S05]  /*2dd0*/  BSYNC B1 ;  /* 0x0000000000017941 */ /* 0x000fea0003800000 */
.L_x_624:
        /* <DEDUP_REMOVED lines=11> */
[----:B------:R-:W-:Y:S01]  /*2e90*/  CS2R R68, SRZ ;  /* 0x0000000000447805 */ /* 0x000fe2000001ff00 */
[----:B-----5:R-:W-:Y:S01]  /*2ea0*/  IMAD.MOV.U32 R132, RZ, RZ, R74 ;  /* 0x000000ffff847224 */ /* 0x020fe200078e004a */
[----:B------:R-:W-:Y:S01]  /*2eb0*/  CS2R R72, SRZ ;  /* 0x0000000000487805 */ /* 0x000fe2000001ff00 */
[----:B------:R-:W-:Y:S01]  /*2ec0*/  IMAD.MOV.U32 R133, RZ, RZ, R75 ;  /* 0x000000ffff857224 */ /* 0x000fe200078e004b */
[----:B------:R-:W-:Y:S06]  /*2ed0*/  @P4 BRA `(.L_x_627) ;  /* 0x0000000000a04947 */ /* 0x000fec0003800000 */
[----:B------:R-:W-:Y:S01]  /*2ee0*/  IADD3 R90, P2, P5, R110, R90, R33 ;  /* 0x0000005a6e5a7210 */ /* 0x000fe20007d5e021 */
[----:B------:R-:W-:Y:S01]  /*2ef0*/  ULDC.64 UR4, c[0x0][0x3e8] ;  /* 0x0000fa0000047ab9 */ /* 0x000fe20000000a00 */
[----:B------:R-:W-:Y:S01]  /*2f00*/  ULDC.64 UR6, c[0x0][0x400] ;  /* 0x0001000000067ab9 */ /* 0x000fe20000000a00 */
[----:B------:R-:W-:Y:S02]  /*2f10*/  CS2R R70, SRZ ;  /* 0x0000000000467805 */ /* 0x000fe4000001ff00 */
[----:B-1----:R-:W-:Y:S02]  /*2f20*/  IADD3.X R41, R29, R0, R35, P2, P5 ;  /* 0x000000001d297210 */ /* 0x002fe400017ea423 */
[----:B------:R-:W-:Y:S02]  /*2f30*/  CS2R R72, SRZ ;  /* 0x0000000000487805 */ /* 0x000fe4000001ff00 */
[----:B------:R-:W-:-:S04]  /*2f40*/  IADD3 R88, P2, P5, R106, R88, R36 ;  /* 0x000000586a587210 */ /* 0x000fc80007d5e024 */
[----:B------:R-:W-:Y:S02]  /*2f50*/  IADD3.X R3, R31, R3, R38, P2, P5 ;  /* 0x000000031f037210 */ /* 0x000fe400017ea426 */
[----:B------:R-:W-:-:S04]  /*2f60*/  LEA R40, P2, R90, UR4, 0x1 ;  /* 0x000000045a287c11 */ /* 0x000fc8000f8408ff */
[----:B------:R-:W-:Y:S02]  /*2f70*/  LEA.HI.X R41, R90, UR5, R41, 0x1, P2 ;  /* 0x000000055a297c11 */ /* 0x000fe400090f0c29 */
[----:B0-----:R-:W-:-:S04]  /*2f80*/  LEA R42, P2, R88, UR6, 0x1 ;  /* 0x00000006582a7c11 */ /* 0x001fc8000f8408ff */
[----:B------:R-:W-:Y:S02]  /*2f90*/  LEA.HI.X R43, R88, UR7, R3, 0x1, P2 ;  /* 0x00000007582b7c11 */ /* 0x000fe400090f0c03 */
[----:B------:R-:W-:Y:S02]  /*2fa0*/  ISETP.GE.AND P2, PT, R22, R117, PT ;  /* 0x000000751600720c */ /* 0x000fe40003f46270 */
[----:B------:R-:W-:Y:S02]  /*2fb0*/  CS2R R66, SRZ ;  /* 0x0000000000427805 */ /* 0x000fe4000001ff00 */
[----:B------:R-:W-:-:S09]  /*2fc0*/  CS2R R68, SRZ ;  /* 0x0000000000447805 */ /* 0x000fd2000001ff00 */
[----:B------:R2:W5:Y:S04]  /*2fd0*/  @!P2 LDG.E.64 R70, desc[UR40][R40.64] ;  /* 0x000000282846a981 */ /* 0x000568000c1e1b00 */
[----:B------:R2:W5:Y:S01]  /*2fe0*/  @!P2 LDG.E.64 R72, desc[UR40][R42.64] ;  /* 0x000000282a48a981 */ /* 0x000562000c1e1b00 */
        /* <DEDUP_REMOVED lines=20> */
[----:B------:R-:W-:-:S13]  /*3130*/  ISETP.GE.AND P2, PT, R190, R117, PT ;  /* 0x00000075be00720c */ /* 0x000fda0003f46270 */
[----:B------:R2:W5:Y:S04]  /*3140*/  @!P2 LDG.E.64 R44, desc[UR40][R40.64+0xa0] ;  /* 0x0000a028282ca981 */ /* 0x000568000c1e1b00 */
[----:B------:R2:W5:Y:S02]  /*3150*/  @!P2 LDG.E.64 R46, desc[UR40][R42.64+0xa0] ;  /* 0x0000a0282a2ea981 */ /* 0x000564000c1e1b00 */
.L_x_627:
[----:B------:R-:W-:Y:S05]  /*3160*/  BSYNC B1 ;  /* 0x0000000000017941 */ /* 0x000fea0003800000 */
.L_x_626:
[----:B------:R-:W-:Y:S01]  /*3170*/  IMAD.MOV.U32 R0, RZ, RZ, R78 ;  /* 0x000000ffff007224 */ /* 0x000fe200078e004e */
[----:B------:R-:W-:Y:S01]  /*3180*/  PRMT R173, R132, 0x7610, R173 ;  /* 0x0000761084ad7816 */ /* 0x000fe200000000ad */
[----:B------:R-:W-:Y:S01]  /*3190*/  IMAD.MOV.U32 R3, RZ, RZ, R79 ;  /* 0x000000ffff037224 */ /* 0x000fe200078e004f */
[----:B------:R-:W-:Y:S01]  /*31a0*/  PRMT R174, R133, 0x7610, R174 ;  /* 0x0000761085ae7816 */ /* 0x000fe200000000ae */
[----:B-12---:R-:W-:Y:S01]  /*31b0*/  IMAD.MOV.U32 R40, RZ, RZ, R82 ;  /* 0x000000ffff287224 */ /* 0x006fe200078e0052 */
[----:B------:R-:W-:Y:S01]  /*31c0*/  PRMT R180, R0, 0x7610, R180 ;  /* 0x0000761000b47816 */ /* 0x000fe200000000b4 */
[----:B------:R-:W-:Y:S01]  /*31d0*/  IMAD.MOV.U32 R0, RZ, RZ, R83 ;  /* 0x000000ffff007224 */ /* 0x000fe200078e0053 */
        /* <DEDUP_REMOVED lines=35> */
[----:B-----5:R-:W-:Y:S01]  /*3410*/  IMAD.MOV.U32 R0, RZ, RZ, R44 ;  /* 0x000000ffff007224 */ /* 0x020fe200078e002c */
        /* <DEDUP_REMOVED lines=22> */
[----:B------:R-:W-:Y:S01]  /*3580*/  UISETP.NE.AND UP0, UPT, UR46, 0x3, UPT ;  /* 0x000000032e00788c */ /* 0x000fe2000bf05270 */
        /* <DEDUP_REMOVED lines=9> */
[----:B------:R-:W-:-:S02]  /*3620*/  PLOP3.LUT P2, PT, PT, PT, UP0, 0x80, 0x0 ;  /* 0x000000000000781c */ /* 0x000fc40003f4f008 */
        /* <DEDUP_REMOVED lines=16> */
[----:B------:R-:W-:-:S02]  /*3730*/  PRMT R171, R41, 0x7610, R171 ;  /* 0x0000761029ab7816 */ /* 0x000fc400000000ab */
[----:B------:R-:W-:Y:S02]  /*3740*/  PRMT R172, R40, 0x7610, R172 ;  /* 0x0000761028ac7816 */ /* 0x000fe400000000ac */
[----:B------:R-:W-:Y:S02]  /*3750*/  PRMT R177, R0, 0x7610, R177 ;  /* 0x0000761000b17816 */ /* 0x000fe400000000b1 */
[----:B------:R-:W-:Y:S01]  /*3760*/  PRMT R178, R3, 0x7610, R178 ;  /* 0x0000761003b27816 */ /* 0x000fe200000000b2 */
[----:B------:R-:W-:Y:S06]  /*3770*/  @!P2 BRA `(.L_x_628) ;  /* 0x000000000004a947 */ /* 0x000fec0003800000 */
[----:B------:R-:W-:Y:S01]  /*3780*/  BPT.TRAP 0x1 ;  /* 0x000000040000795c */ /* 0x000fe20000300000 */
.L_x_628:
[----:B------:R-:W-:Y:S01]  /*3790*/  IMAD R3, R16, 0x8, R2 ;  /* 0x0000000810037824 */ /* 0x000fe200078e0202 */
[----:B------:R-:W-:Y:S01]  /*37a0*/  SHF.L.U32 R0, R184, 0x1f, RZ ;  /* 0x0000001fb8007819 */ /* 0x000fe200000006ff */
[----:B------:R-:W-:Y:S03]  /*37b0*/  BSSY B1, `(.L_x_629) ;  /* 0x0000003000017945 */ /* 0x000fe60003800000 */
[----:B------:R-:W1:Y:S02]  /*37c0*/  SYNCS.PHASECHK.TRANS64.TRYWAIT P5, [R3+URZ+0x34890], R0 ;  /* 0x03489000030075a7 */ /* 0x000e6400080a017f */
[----:B-1----:R-:W-:Y:S05]  /*37d0*/  @!P5 BRA `(.L_x_630) ;  /* 0x000001c4007cd947 */ /* 0x002fea0003800000 */
.L_x_982:
[----:B------:R-:W-:Y:S05]  /*37e0*/  BSYNC B1 ;  /* 0x0000000000017941 */ /* 0x000fea0003800000 */
.L_x_629:
[----:B------:R-:W-:Y:S04]  /*37f0*/  BSSY B1, `(.L_x_631) ;  /* 0x000014a000017945 */ /* 0x000fe80003800000 */
[----:B------:R-:W-:Y:S05]  /*3800*/  @P3 BRA `(.L_x_632) ;  /* 0x0000001400203947 */ /* 0x000fea0003800000 */
[----:B------:R-:W-:Y:S01]  /*3810*/  ISETP.NE.AND P3, PT, R14, RZ, PT ;  /* 0x000000ff0e00720c */ /* 0x000fe20003f65270 */
[----:B------:R-:W-:-:S12]  /*3820*/  BSSY B2, `(.L_x_633) ;  /* 0x0000035000027945 */ /* 0x000fd80003800000 */
[----:B------:R-:W-:Y:S05]  /*3830*/  @!P3 BRA `(.L_x_634) ;  /* 0x0000000000ccb947 */ /* 0x000fea0003800000 */
[----:B0-----:R0:W2:Y:S01]  /*3840*/  LDS.128 R40, [R51] ;  /* 0x0000000033287984 */ /* 0x0010a20000000c00 */
[----:B------:R-:W-:Y:S01]  /*3850*/  ISETP.GE.AND P3, PT, R22, R117, PT ;  /* 0x000000751600720c */ /* 0x000fe20003f66270 */
[----:B------:R-:W-:-:S12]  /*3860*/  BSSY B3, `(.L_x_635) ;  /* 0x000002f000037945 */ /* 0x000fd80003800000 */
[----:B0-----:R-:W-:Y:S05]  /*3870*/  @P3 BRA `(.L_x_636) ;  /* 0x0000000000b43947 */ /* 0x001fea0003800000 */
[--C-:B------:R-:W-:Y:S02]  /*3880*/  SHF.R.U64 R126, R126, 0x10, R127.reuse ;  /* 0x000000107e7e7819 */ /* 0x100fe4000000127f */
[----:B------:R-:W-:Y:S02]  /*3890*/  SHF.R.U32.HI R157, RZ, 0x10, R127 ;  /* 0x00000010ff9d7819 */ /* 0x000fe4000001167f */
[--C-:B------:R-:W-:Y:S02]  /*38a0*/  SHF.R.U64 R127, R128, 0x10, R129.reuse ;  /* 0x00000010807f7819 */ /* 0x100fe40000001281 */
[----:B------:R-:W-:Y:S02]  /*38b0*/  SHF.R.U32.HI R158, RZ, 0x10, R129 ;  /* 0x00000010ff9e7819 */ /* 0x000fe40000011681 */
[----:B------:R-:W-:Y:S01]  /*38c0*/  PRMT R129, R159, 0x5410, R127 ;  /* 0x000054109f817816 */ /* 0x000fe2000000007f */
[----:B--2---:R-:W-:Y:S01]  /*38d0*/  IMAD.U32 R127, R41, 0x10000, RZ ;  /* 0x00010000297f7824 */ /* 0x004fe200078e00ff */
[----:B------:R-:W-:-:S02]  /*38e0*/  PRMT R126, R133, 0x5432, R126 ;  /* 0x00005432857e7816 */ /* 0x000fc4000000007e */
[----:B------:R-:W-:Y:S02]  /*38f0*/  LOP3.LUT R159, R41, 0xffff0000, RZ, 0xc0, !PT ;  /* 0xffff0000299f7812 */ /* 0x000fe400078ec0ff */
[----:B------:R-:W-:Y:S02]  /*3900*/  LOP3.LUT R164, R129, 0xffff0000, RZ, 0xc0, !PT ;  /* 0xffff000081a47812 */ /* 0x000fe400078ec0ff */
[C---:B------:R-:W-:Y:S01]  /*3910*/  LOP3.LUT R128, R126.reuse, 0xffff0000, RZ, 0xc0, !PT ;  /* 0xffff00007e807812 */ /* 0x040fe200078ec0ff */
[----:B------:R-:W-:Y:S02]  /*3920*/  IMAD.U32 R126, R126, 0x10000, RZ ;  /* 0x000100007e7e7824 */ /* 0x000fe400078e00ff */
[C---:B------:R-:W-:Y:S02]  /*3930*/  FMUL.FTZ R166, R159.reuse, R164 ;  /* 0x000000a49fa67220 */ /* 0x040fe40000410000 */
[-C--:B------:R-:W-:Y:S02]  /*3940*/  FMUL.FTZ R41, R159, R128.reuse ;  /* 0x000000809f297220 */ /* 0x080fe40000410000 */
[----:B------:R-:W-:-:S02]  /*3950*/  FFMA.FTZ R128, R127, R128, -R166 ;  /* 0x000000807f807223 */ /* 0x000fc400000108a6 */
[----:B------:R-:W-:Y:S01]  /*3960*/  FFMA.FTZ R127, R127, R164, R41 ;  /* 0x000000a47f7f7223 */ /* 0x000fe20000010029 */
[----:B------:R-:W-:Y:S01]  /*3970*/  PRMT R41, R161, 0x5410, R157 ;  /* 0x00005410a1297816 */ /* 0x000fe2000000009d */
[----:B------:R-:W-:Y:S01]  /*3980*/  IMAD.U32 R164, R43, 0x10000, RZ ;  /* 0x000100002ba47824 */ /* 0x000fe200078e00ff */
[----:B------:R-:W-:Y:S02]  /*3990*/  PRMT R157, R156, 0x5432, R158 ;  /* 0x000054329c9d7816 */ /* 0x000fe4000000009e */
[C---:B------:R-:W-:Y:S01]  /*39a0*/  LOP3.LUT R158, R42.reuse, 0xffff0000, RZ, 0xc0, !PT ;  /* 0xffff00002a9e7812 */ /* 0x040fe200078ec0ff */
[C---:B------:R-:W-:Y:S01]  /*39b0*/  IMAD.U32 R161, R41.reuse, 0x10000, RZ ;  /* 0x0001000029a17824 */ /* 0x040fe200078e00ff */
[----:B------:R-:W-:Y:S01]  /*39c0*/  LOP3.LUT R41, R41, 0xffff0000, RZ, 0xc0, !PT ;  /* 0xffff000029297812 */ /* 0x000fe200078ec0ff */
[C---:B------:R-:W-:Y:S01]  /*39d0*/  IMAD.U32 R159, R157.reuse, 0x10000, RZ ;  /* 0x000100009d9f7824 */ /* 0x040fe200078e00ff */
[----:B------:R-:W-:Y:S01]  /*39e0*/  LOP3.LUT R157, R157, 0xffff0000, RZ, 0xc0, !PT ;  /* 0xffff00009d9d7812 */ /* 0x000fe200078ec0ff */
[----:B------:R-:W-:Y:S01]  /*39f0*/  IMAD.U32 R42, R42, 0x10000, RZ ;  /* 0x000100002a2a7824 */ /* 0x000fe200078e00ff */
[----:B------:R-:W-:Y:S01]  /*3a00*/  F2FP.BF16.F32.PACK_AB R127, R127, R128 ;  /* 0x000000807f7f723e */ /* 0x000fe200000010ff */
[C---:B------:R-:W-:Y:S01]  /*3a10*/  FMUL.FTZ R163, R158.reuse, R159 ;  /* 0x0000009f9ea37220 */ /* 0x040fe20000410000 */
[----:B------:R-:W-:-:S03]  /*3a20*/  FMUL.FTZ R158, R158, R161 ;  /* 0x000000a19e9e7220 */ /* 0x000fc60000410000 */
[C---:B------:R-:W-:Y:S01]  /*3a30*/  FFMA.FTZ R163, R42.reuse, R161, -R163 ;  /* 0x000000a12aa37223 */ /* 0x040fe200000108a3 */
[----:B------:R-:W-:Y:S01]  /*3a40*/  FFMA.FTZ R158, R42, R159, R158 ;  /* 0x0000009f2a9e7223 */ /* 0x000fe2000001009e */
[----:B------:R-:W-:-:S05]  /*3a50*/  LOP3.LUT R42, R43, 0xffff0000, RZ, 0xc0, !PT ;  /* 0xffff00002b2a7812 */ /* 0x000fca00078ec0ff */
[C---:B------:R-:W-:Y:S01]  /*3a60*/  FMUL.FTZ R43, R42.reuse, R157 ;  /* 0x0000009d2a2b7220 */ /* 0x040fe20000410000 */
[----:B------:R-:W-:-:S03]  /*3a70*/  FMUL.FTZ R42, R42, R41 ;  /* 0x000000292a2a7220 */ /* 0x000fc60000410000 */
[C---:B------:R-:W-:Y:S01]  /*3a80*/  FFMA.FTZ R43, R164.reuse, R41, -R43 ;  /* 0x00000029a42b7223 */ /* 0x040fe2000001082b */
[----:B------:R-:W-:Y:S01]  /*3a90*/  FFMA.FTZ R42, R164, R157, R42 ;  /* 0x0000009da42a7223 */ /* 0x000fe2000001002a */
[C---:B------:R-:W-:Y:S01]  /*3aa0*/  LOP3.LUT R41, R40.reuse, 0xffff0000, RZ, 0xc0, !PT ;  /* 0xffff000028297812 */ /* 0x040fe200078ec0ff */
[----:B------:R-:W-:Y:S02]  /*3ab0*/  IMAD.U32 R164, R129, 0x10000, RZ ;  /* 0x0001000081a47824 */ /* 0x000fe400078e00ff */
[----:B------:R-:W-:Y:S01]  /*3ac0*/  IMAD.U32 R129, R40, 0x10000, RZ ;  /* 0x0001000028817824 */ /* 0x000fe200078e00ff */
[----:B------:R-:W-:Y:S01]  /*3ad0*/  F2FP.BF16.F32.PACK_AB R43, R42, R43 ;  /* 0x0000002b2a2b723e */ /* 0x000fe200000010ff */
[C---:B------:R-:W-:Y:S01]  /*3ae0*/  FMUL.FTZ R40, R41.reuse, R164 ;  /* 0x000000a429287220 */ /* 0x040fe20000410000 */
[-C--:B------:R-:W-:Y:S01]  /*3af0*/  FMUL.FTZ R41, R41, R126.reuse ;  /* 0x0000007e29297220 */ /* 0x080fe20000410000 */
[----:B------:R-:W-:Y:S02]  /*3b00*/  F2FP.BF16.F32.PACK_AB R42, R158, R163 ;  /* 0x000000a39e2a723e */ /* 0x000fe400000010ff */
[C---:B------:R-:W-:Y:S01]  /*3b10*/  FFMA.FTZ R40, R129.reuse, R126, -R40 ;  /* 0x0000007e81287223 */ /* 0x040fe20000010828 */
[----:B------:R-:W-:-:S05]  /*3b20*/  FFMA.FTZ R41, R129, R164, R41 ;  /* 0x000000a481297223 */ /* 0x000fca0000010029 */
[----:B------:R-:W-:Y:S01]  /*3b30*/  F2FP.BF16.F32.PACK_AB R40, R41, R40 ;  /* 0x000000282928723e */ /* 0x000fe200000010ff */
[----:B------:R-:W-:-:S07]  /*3b40*/  IMAD.MOV.U32 R41, RZ, RZ, R127 ;  /* 0x000000ffff297224 */ /* 0x000fce00078e007f */
.L_x_636:
[----:B------:R-:W-:Y:S05]  /*3b50*/  BSYNC B3 ;  /* 0x0000000000037941 */ /* 0x000fea0003800000 */
.L_x_635:
[----:B--2---:R2:W-:Y:S02]  /*3b60*/  STG.E.128 desc[UR40][R52.64], R40 ;  /* 0x0000002834007986 */ /* 0x0045e4000c101d28 */
.L_x_634:
[----:B------:R-:W-:Y:S05]  /*3b70*/  BSYNC B2 ;  /* 0x0000000000027941 */ /* 0x000fea0003800000 */
.L_x_633:
[----:B------:R-:W-:Y:S01]  /*3b80*/  ISETP.NE.AND P3, PT, R10, RZ, PT ;  /* 0x000000ff0a00720c */ /* 0x000fe20003f65270 */
[----:B------:R-:W-:-:S12]  /*3b90*/  BSSY B2, `(.L_x_637) ;  /* 0x0000035000027945 */ /* 0x000fd80003800000 */
[----:B------:R-:W-:Y:S05]  /*3ba0*/  @!P3 BRA `(.L_x_638) ;  /* 0x0000000000ccb947 */ /* 0x000fea0003800000 */
[----:B0-2---:R0:W2:Y:S01]  /*3bb0*/  LDS.128 R40, [R50] ;  /* 0x0000000032287984 */ /* 0x0050a20000000c00 */
[----:B------:R-:W-:Y:S01]  /*3bc0*/  ISETP.GE.AND P3, PT, R187, R117, PT ;  /* 0x00000075bb00720c */ /* 0x000fe20003f66270 */
[----:B------:R-:W-:-:S12]  /*3bd0*/  BSSY B3, `(.L_x_639) ;  /* 0x000002f000037945 */ /* 0x000fd80003800000 */
[----:B0-----:R-:W-:Y:S05]  /*3be0*/  @P3 BRA `(.L_x_640) ;  /* 0x0000000000b43947 */ /* 0x001fea0003800000 */
[----:B------:R-:W-:Y:S01]  /*3bf0*/  SHF.R.U64 R120, R120, 0x10, R121 ;  /* 0x0000001078787819 */ /* 0x000fe20000001279 */
[----:B--2---:R-:W-:Y:S01]  /*3c00*/  IMAD.U32 R127, R41, 0x10000, RZ ;  /* 0x00010000297f7824 */ /* 0x004fe200078e00ff */
[--C-:B------:R-:W-:Y:S02]  /*3c10*/  SHF.R.U64 R94, R94, 0x10, R95.reuse ;  /* 0x000000105e5e7819 */ /* 0x100fe4000000125f */
[----:B------:R-:W-:Y:S02]  /*3c20*/  SHF.R.U32.HI R128, RZ, 0x10, R95 ;  /* 0x00000010ff807819 */ /* 0x000fe4000001165f */
[----:B------:R-:W-:Y:S02]  /*3c30*/  PRMT R95, R154, 0x5432, R120 ;  /* 0x000054329a5f7816 */ /* 0x000fe40000000078 */
[----:B------:R-:W-:Y:S02]  /*3c40*/  PRMT R94, R91, 0x5432, R94 ;  /* 0x000054325b5e7816 */ /* 0x000fe4000000005e */
[----:B------:R-:W-:-:S02]  /*3c50*/  LOP3.LUT R129, R41, 0xffff0000, RZ, 0xc0, !PT ;  /* 0xffff000029817812 */ /* 0x000fc400078ec0ff */
[C---:B------:R-:W-:Y:S01]  /*3c60*/  LOP3.LUT R120, R95.reuse, 0xffff0000, RZ, 0xc0, !PT ;  /* 0xffff00005f787812 */ /* 0x040fe200078ec0ff */
[----:B------:R-:W-:Y:S01]  /*3c70*/  IMAD.U32 R95, R95, 0x10000, RZ ;  /* 0x000100005f5f7824 */ /* 0x000fe200078e00ff */
[C---:B------:R-:W-:Y:S01]  /*3c80*/  LOP3.LUT R126, R94.reuse, 0xffff0000, RZ, 0xc0, !PT ;  /* 0xffff00005e7e7812 */ /* 0x040fe200078ec0ff */
[----:B------:R-:W-:Y:S01]  /*3c90*/  IMAD.U32 R94, R94, 0x10000, RZ ;  /* 0x000100005e5e7824 */ /* 0x000fe200078e00ff */
[----:B------:R-:W-:Y:S01]  /*3ca0*/  SHF.R.U32.HI R121, RZ, 0x10, R121 ;  /* 0x00000010ff797819 */ /* 0x000fe20000011679 */
[C---:B------:R-:W-:Y:S01]  /*3cb0*/  FMUL.FTZ R158, R129.reuse, R120 ;  /* 0x00000078819e7220 */ /* 0x040fe20000410000 */
[----:B------:R-:W-:Y:S01]  /*3cc0*/  PRMT R41, R132, 0x5432, R128 ;  /* 0x0000543284297816 */ /* 0x000fe20000000080 */
[-C--:B------:R-:W-:Y:S01]  /*3cd0*/  FMUL.FTZ R129, R129, R126.reuse ;  /* 0x0000007e81817220 */ /* 0x080fe20000410000 */
[----:B------:R-:W-:Y:S01]  /*3ce0*/  PRMT R121, R155, 0x5432, R121 ;  /* 0x000054329b797816 */ /* 0x000fe20000000079 */
[C---:B------:R-:W-:Y:S02]  /*3cf0*/  FFMA.FTZ R126, R127.reuse, R126, -R158 ;  /* 0x0000007e7f7e7223 */ /* 0x040fe4000001089e */
[----:B------:R-:W-:Y:S01]  /*3d00*/  FFMA.FTZ R129, R127, R120, R129 ;  /* 0x000000787f817223 */ /* 0x000fe20000010081 */
[----:B------:R-:W-:Y:S01]  /*3d10*/  LOP3.LUT R120, R42, 0xffff0000, RZ, 0xc0, !PT ;  /* 0xffff00002a787812 */ /* 0x000fe200078ec0ff */
[C---:B------:R-:W-:Y:S01]  /*3d20*/  IMAD.U32 R127, R121.reuse, 0x10000, RZ ;  /* 0x00010000797f7824 */ /* 0x040fe200078e00ff */
[----:B------:R-:W-:Y:S01]  /*3d30*/  LOP3.LUT R121, R121, 0xffff0000, RZ, 0xc0, !PT ;  /* 0xffff000079797812 */ /* 0x000fe200078ec0ff */
[C---:B------:R-:W-:Y:S01]  /*3d40*/  IMAD.U32 R157, R41.reuse, 0x10000, RZ ;  /* 0x00010000299d7824 */ /* 0x040fe200078e00ff */
[----:B------:R-:W-:Y:S01]  /*3d50*/  LOP3.LUT R41, R41, 0xffff0000, RZ, 0xc0, !PT ;  /* 0xffff000029297812 */ /* 0x000fe200078ec0ff */
[----:B------:R-:W-:Y:S01]  /*3d60*/  FMUL.FTZ R159, R120, R127 ;  /* 0x0000007f789f7220 */ /* 0x000fe20000410000 */
[----:B------:R-:W-:-:S02]  /*3d70*/  IMAD.U32 R42, R42, 0x10000, RZ ;  /* 0x000100002a2a7824 */ /* 0x000fc400078e00ff */
[-C--:B------:R-:W-:Y:S01]  /*3d80*/  FMUL.FTZ R120, R120, R157.reuse ;  /* 0x0000009d78787220 */ /* 0x080fe20000410000 */
[----:B------:R-:W-:Y:S01]  /*3d90*/  F2FP.BF16.F32.PACK_AB R126, R129, R126 ;  /* 0x0000007e817e723e */ /* 0x000fe200000010ff */
[C---:B------:R-:W-:Y:S02]  /*3da0*/  FFMA.FTZ R159, R42.reuse, R157, -R159 ;  /* 0x0000009d2a9f7223 */ /* 0x040fe4000001089f */
[----:B------:R-:W-:Y:S01]  /*3db0*/  FFMA.FTZ R120, R42, R127, R120 ;  /* 0x0000007f2a787223 */ /* 0x000fe20000010078 */
[C---:B------:R-:W-:Y:S01]  /*3dc0*/  LOP3.LUT R42, R43.reuse, 0xffff0000, RZ, 0xc0, !PT ;  /* 0xffff00002b2a7812 */ /* 0x040fe200078ec0ff */
[C---:B------:R-:W-:Y:S01]  /*3dd0*/  IMAD.U32 R127, R40.reuse, 0x10000, RZ ;  /* 0x00010000287f7824 */ /* 0x040fe200078e00ff */
[----:B------:R-:W-:Y:S01]  /*3de0*/  LOP3.LUT R40, R40, 0xffff0000, RZ, 0xc0, !PT ;  /* 0xffff000028287812 */ /* 0x000fe200078ec0ff */
[----:B------:R-:W-:Y:S02]  /*3df0*/  IMAD.U32 R43, R43, 0x10000, RZ ;  /* 0x000100002b2b7824 */ /* 0x000fe400078e00ff */
[C---:B------:R-:W-:Y:S01]  /*3e00*/  FMUL.FTZ R128, R42.reuse, R121 ;  /* 0x000000792a807220 */ /* 0x040fe20000410000 */
[----:B------:R-:W-:-:S03]  /*3e10*/  FMUL.FTZ R42, R42, R41 ;  /* 0x000000292a2a7220 */ /* 0x000fc60000410000 */
[C---:B------:R-:W-:Y:S01]  /*3e20*/  FFMA.FTZ R41, R43.reuse, R41, -R128 ;  /* 0x000000292b297223 */ /* 0x040fe20000010880 */
[C---:B------:R-:W-:Y:S01]  /*3e30*/  FMUL.FTZ R128, R40.reuse, R95 ;  /* 0x0000005f28807220 */ /* 0x040fe20000410000 */
[-C--:B------:R-:W-:Y:S01]  /*3e40*/  FMUL.FTZ R40, R40, R94.reuse ;  /* 0x0000005e28287220 */ /* 0x080fe20000410000 */
[----:B------:R-:W-:Y:S02]  /*3e50*/  FFMA.FTZ R42, R43, R121, R42 ;  /* 0x000000792b2a7223 */ /* 0x000fe4000001002a */
[C---:B------:R-:W-:Y:S01]  /*3e60*/  FFMA.FTZ R128, R127.reuse, R94, -R128 ;  /* 0x0000005e7f807223 */ /* 0x040fe20000010880 */
[----:B------:R-:W-:Y:S02]  /*3e70*/  FFMA.FTZ R95, R127, R95, R40 ;  /* 0x0000005f7f5f7223 */ /* 0x000fe40000010028 */
[----:B------:R-:W-:Y:S01]  /*3e80*/  F2FP.BF16.F32.PACK_AB R43, R42, R41 ;  /* 0x000000292a2b723e */ /* 0x000fe200000010ff */
[----:B------:R-:W-:Y:S01]  /*3e90*/  IMAD.MOV.U32 R41, RZ, RZ, R126 ;  /* 0x000000ffff297224 */ /* 0x000fe200078e007e */
[----:B------:R-:W-:-:S02]  /*3ea0*/  F2FP.BF16.F32.PACK_AB R42, R120, R159 ;  /* 0x0000009f782a723e */ /* 0x000fc400000010ff */
[----:B------:R-:W-:-:S07]  /*3eb0*/  F2FP.BF16.F32.PACK_AB R40, R95, R128 ;  /* 0x000000805f28723e */ /* 0x000fce00000010ff */
.L_x_640:
[----:B------:R-:W-:Y:S05]  /*3ec0*/  BSYNC B3 ;  /* 0x0000000000037941 */ /* 0x000fea0003800000 */
.L_x_639:
[----:B--2---:R3:W-:Y:S02]  /*3ed0*/  STG.E.128 desc[UR40][R52.64+0x40], R40 ;  /* 0x0000402834007986 */ /* 0x0047e4000c101d28 */
.L_x_638:
[----:B------:R-:W-:Y:S05]  /*3ee0*/  BSYNC B2 ;  /* 0x0000000000027941 */ /* 0x000fea0003800000 */
.L_x_637:
[----:B------:R-:W-:Y:S01]  /*3ef0*/  ISETP.NE.AND P3, PT, R9, RZ, PT ;  /* 0x000000ff0900720c */ /* 0x000fe20003f65270 */
[----:B------:R-:W-:-:S12]  /*3f00*/  BSSY B2, `(.L_x_641) ;  /* 0x0000035000027945 */ /* 0x000fd80003800000 */
[----:B------:R-:W-:Y:S05]  /*3f10*/  @!P3 BRA `(.L_x_642) ;  /* 0x0000000000ccb947 */ /* 0x000fea0003800000 */
[----:B0-23--:R0:W2:Y:S01]  /*3f20*/  LDS.128 R40, [R51+0x4000] ;  /* 0x0040000033287984 */ /* 0x00d0a20000000c00 */
[----:B------:R-:W-:Y:S01]  /*3f30*/  ISETP.GE.AND P3, PT, R186, R117, PT ;  /* 0x00000075ba00720c */ /* 0x000fe20003f66270 */
[----:B------:R-:W-:-:S12]  /*3f40*/  BSSY B3, `(.L_x_643) ;  /* 0x000002f000037945 */ /* 0x000fd80003800000 */
[----:B0-----:R-:W-:Y:S05]  /*3f50*/  @P3 BRA `(.L_x_644) ;  /* 0x0000000000b43947 */ /* 0x001fea0003800000 */
[----:B------:R-:W-:Y:S01]  /*3f60*/  SHF.R.U64 R94, R92, 0x10, R93 ;  /* 0x000000105c5e7819 */ /* 0x000fe2000000125d */
[----:B--2---:R-:W-:Y:S01]  /*3f70*/  IMAD.U32 R120, R43, 0x10000, RZ ;  /* 0x000100002b787824 */ /* 0x004fe200078e00ff */
[----:B------:R-:W-:Y:S02]  /*3f80*/  SHF.R.U64 R95, R86, 0x10, R87 ;  /* 0x00000010565f7819 */ /* 0x000fe40000001257 */
[----:B------:R-:W-:Y:S02]  /*3f90*/  SHF.R.U32.HI R93, RZ, 0x10, R93 ;  /* 0x00000010ff5d7819 */ /* 0x000fe4000001165d */
[----:B------:R-:W-:Y:S02]  /*3fa0*/  PRMT R94, R152, 0x5432, R94 ;  /* 0x00005432985e7816 */ /* 0x000fe4000000005e */
[----:B------:R-:W-:Y:S01]  /*3fb0*/  SHF.R.U32.HI R121, RZ, 0x10, R87 ;  /* 0x00000010ff797819 */ /* 0x000fe20000011657 */
[----:B------:R-:W-:Y:S01]  /*3fc0*/  IMAD.U32 R87, R42, 0x10000, RZ ;  /* 0x000100002a577824 */ /* 0x000fe200078e00ff */
[----:B------:R-:W-:-:S02]  /*3fd0*/  PRMT R95, R183, 0x5410, R95 ;  /* 0x00005410b75f7816 */ /* 0x000fc4000000005f */
[----:B------:R-:W-:Y:S02]  /*3fe0*/  PRMT R93, R153, 0x5432, R93 ;  /* 0x00005432995d7816 */ /* 0x000fe4000000005d */
[----:B------:R-:W-:Y:S02]  /*3ff0*/  LOP3.LUT R129, R41, 0xffff0000, RZ, 0xc0, !PT ;  /* 0xffff000029817812 */ /* 0x000fe400078ec0ff */
[C---:B------:R-:W-:Y:S01]  /*4000*/  LOP3.LUT R126, R94.reuse, 0xffff0000, RZ, 0xc0, !PT ;  /* 0xffff00005e7e7812 */ /* 0x040fe200078ec0ff */
[----:B------:R-:W-:Y:S01]  /*4010*/  IMAD.U32 R94, R94, 0x10000, RZ ;  /* 0x000100005e5e7824 */ /* 0x000fe200078e00ff */
[----:B------:R-:W-:Y:S01]  /*4020*/  PRMT R92, R90, 0x5432, R121 ;  /* 0x000054325a5c7816 */ /* 0x000fe20000000079 */
[----:B------:R-:W-:Y:S01]  /*4030*/  IMAD.U32 R121, R93, 0x10000, RZ ;  /* 0x000100005d797824 */ /* 0x000fe200078e00ff */
[----:B------:R-:W-:Y:S01]  /*4040*/  LOP3.LUT R128, R95, 0xffff0000, RZ, 0xc0, !PT ;  /* 0xffff00005f807812 */ /* 0x000fe200078ec0ff */
[----:B------:R-:W-:Y:S01]  /*4050*/  FMUL.FTZ R158, R129, R126 ;  /* 0x0000007e819e7220 */ /* 0x000fe20000410000 */
[----:B------:R-:W-:Y:S01]  /*4060*/  LOP3.LUT R42, R42, 0xffff0000, RZ, 0xc0, !PT ;  /* 0xffff00002a2a7812 */ /* 0x000fe200078ec0ff */
[----:B------:R-:W-:Y:S01]  /*4070*/  IMAD.U32 R127, R92, 0x10000, RZ ;  /* 0x000100005c7f7824 */ /* 0x000fe200078e00ff */
[----:B------:R-:W-:Y:S01]  /*4080*/  LOP3.LUT R86, R43, 0xffff0000, RZ, 0xc0, !PT ;  /* 0xffff00002b567812 */ /* 0x000fe200078ec0ff */
[----:B------:R-:W-:-:S02]  /*4090*/  IMAD.U32 R43, R41, 0x10000, RZ ;  /* 0x00010000292b7824 */ /* 0x000fc400078e00ff */
[-C--:B------:R-:W-:Y:S01]  /*40a0*/  FMUL.FTZ R129, R129, R128.reuse ;  /* 0x0000008081817220 */ /* 0x080fe20000410000 */
[----:B------:R-:W-:Y:S02]  /*40b0*/  IMAD.U32 R41, R40, 0x10000, RZ ;  /* 0x0001000028297824 */ /* 0x000fe400078e00ff */
[----:B------:R-:W-:Y:S01]  /*40c0*/  FMUL.FTZ R164, R42, R121 ;  /* 0x000000792aa47220 */ /* 0x000fe20000410000 */
[----:B------:R-:W-:Y:S01]  /*40d0*/  LOP3.LUT R40, R40, 0xffff0000, RZ, 0xc0, !PT ;  /* 0xffff000028287812 */ /* 0x000fe200078ec0ff */
[C---:B------:R-:W-:Y:S01]  /*40e0*/  FFMA.FTZ R158, R43.reuse, R128, -R158 ;  /* 0x000000802b9e7223 */ /* 0x040fe2000001089e */
[----:B------:R-:W-:Y:S01]  /*40f0*/  FFMA.FTZ R129, R43, R126, R129 ;  /* 0x0000007e2b817223 */ /* 0x000fe20000010081 */
[-C--:B------:R-:W-:Y:S01]  /*4100*/  FMUL.FTZ R42, R42, R127.reuse ;  /* 0x0000007f2a2a7220 */ /* 0x080fe20000410000 */
[----:B------:R-:W-:Y:S01]  /*4110*/  LOP3.LUT R93, R93, 0xffff0000, RZ, 0xc0, !PT ;  /* 0xffff00005d5d7812 */ /* 0x000fe200078ec0ff */
[----:B------:R-:W-:Y:S01]  /*4120*/  IMAD.U32 R95, R95, 0x10000, RZ ;  /* 0x000100005f5f7824 */ /* 0x000fe200078e00ff */
[----:B------:R-:W-:Y:S01]  /*4130*/  LOP3.LUT R43, R92, 0xffff0000, RZ, 0xc0, !PT ;  /* 0xffff00005c2b7812 */ /* 0x000fe200078ec0ff */
[C---:B------:R-:W-:Y:S01]  /*4140*/  FFMA.FTZ R164, R87.reuse, R127, -R164 ;  /* 0x0000007f57a47223 */ /* 0x040fe200000108a4 */
[----:B------:R-:W-:Y:S01]  /*4150*/  FFMA.FTZ R87, R87, R121, R42 ;  /* 0x0000007957577223 */ /* 0x000fe2000001002a */
[----:B------:R-:W-:Y:S01]  /*4160*/  FMUL.FTZ R121, R86, R93 ;  /* 0x0000005d56797220 */ /* 0x000fe20000410000 */
[CC--:B------:R-:W-:Y:S01]  /*4170*/  FMUL.FTZ R42, R40.reuse, R94.reuse ;  /* 0x0000005e282a7220 */ /* 0x0c0fe20000410000 */
[----:B------:R-:W-:Y:S01]  /*4180*/  FMUL.FTZ R127, R40, R95 ;  /* 0x0000005f287f7220 */ /* 0x000fe20000410000 */
[-C--:B------:R-:W-:Y:S01]  /*4190*/  FMUL.FTZ R86, R86, R43.reuse ;  /* 0x0000002b56567220 */ /* 0x080fe20000410000 */
[C---:B------:R-:W-:Y:S01]  /*41a0*/  FFMA.FTZ R121, R120.reuse, R43, -R121 ;  /* 0x0000002b78797223 */ /* 0x040fe20000010879 */
[C---:B------:R-:W-:Y:S01]  /*41b0*/  FFMA.FTZ R42, R41.reuse, R95, -R42 ;  /* 0x0000005f292a7223 */ /* 0x040fe2000001082a */
[----:B------:R-:W-:Y:S01]  /*41c0*/  FFMA.FTZ R127, R41, R94, R127 ;  /* 0x0000005e297f7223 */ /* 0x000fe2000001007f */
[----:B------:R-:W-:Y:S01]  /*41d0*/  FFMA.FTZ R86, R120, R93, R86 ;  /* 0x0000005d78567223 */ /* 0x000fe20000010056 */
[----:B------:R-:W-:-:S02]  /*41e0*/  F2FP.BF16.F32.PACK_AB R164, R87, R164 ;  /* 0x000000a457a4723e */ /* 0x000fc400000010ff */
[----:B------:R-:W-:Y:S02]  /*41f0*/  F2FP.BF16.F32.PACK_AB R41, R129, R158 ;  /* 0x0000009e8129723e */ /* 0x000fe400000010ff */
[----:B------:R-:W-:Y:S01]  /*4200*/  F2FP.BF16.F32.PACK_AB R40, R127, R42 ;  /* 0x0000002a7f28723e */ /* 0x000fe200000010ff */
[----:B------:R-:W-:Y:S01]  /*4210*/  IMAD.MOV.U32 R42, RZ, RZ, R164 ;  /* 0x000000ffff2a7224 */ /* 0x000fe200078e00a4 */
[----:B------:R-:W-:-:S07]  /*4220*/  F2FP.BF16.F32.PACK_AB R43, R86, R121 ;  /* 0x00000079562b723e */ /* 0x000fce00000010ff */
.L_x_644:
[----:B------:R-:W-:Y:S05]  /*4230*/  BSYNC B3 ;  /* 0x0000000000037941 */ /* 0x000fea0003800000 */
.L_x_643:
[----:B--2---:R4:W-:Y:S02]  /*4240*/  STG.E.128 desc[UR40][R52.64+0x80], R40 ;  /* 0x0000802834007986 */ /* 0x0049e4000c101d28 */
.L_x_642:
[----:B------:R-:W-:Y:S05]  /*4250*/  BSYNC B2 ;  /* 0x0000000000027941 */ /* 0x000fea0003800000 */
.L_x_641:
[----:B------:R-:W-:Y:S01]  /*4260*/  ISETP.NE.AND P3, PT, R8, RZ, PT ;  /* 0x000000ff0800720c */ /* 0x000fe20003f65270 */
[----:B------:R-:W-:-:S12]  /*4270*/  BSSY B2, `(.L_x_645) ;  /* 0x0000035000027945 */ /* 0x000fd80003800000 */
[----:B------:R-:W-:Y:S05]  /*4280*/  @!P3 BRA `(.L_x_646) ;  /* 0x0000000000ccb947 */ /* 0x000fea0003800000 */
[----:B0-234-:R0:W2:Y:S01]  /*4290*/  LDS.128 R40, [R50+0x4000] ;  /* 0x0040000032287984 */ /* 0x01d0a20000000c00 */
        /* <DEDUP_REMOVED lines=48> */
.L_x_648:
[----:B------:R-:W-:Y:S05]  /*45a0*/  BSYNC B3 ;  /* 0x0000000000037941 */ /* 0x000fea0003800000 */
.L_x_647:
[----:B--2---:R0:W-:Y:S02]  /*45b0*/  STG.E.128 desc[UR40][R52.64+0xc0], R40 ;  /* 0x0000c02834007986 */ /* 0x0041e4000c101d28 */
.L_x_646:
[----:B------:R-:W-:Y:S05]  /*45c0*/  BSYNC B2 ;  /* 0x0000000000027941 */ /* 0x000fea0003800000 */
.L_x_645:
        /* <DEDUP_REMOVED lines=52> */
.L_x_652:
[----:B------:R-:W-:Y:S05]  /*4910*/  BSYNC B3 ;  /* 0x0000000000037941 */ /* 0x000fea0003800000 */
.L_x_651:
[----:B--2---:R0:W-:Y:S02]  /*4920*/  STG.E.128 desc[UR40][R52.64+0x100], R40 ;  /* 0x0001002834007986 */ /* 0x0041e4000c101d28 */
.L_x_650:
[----:B------:R-:W-:Y:S05]  /*4930*/  BSYNC B2 ;  /* 0x0000000000027941 */ /* 0x000fea0003800000 */
.L_x_649:
[----:B------:R-:W-:-:S13]  /*4940*/  ISETP.NE.AND P3, PT, R6, RZ, PT ;  /* 0x000000ff0600720c */ /* 0x000fda0003f65270 */
[----:B------:R-:W-:Y:S05]  /*4950*/  @!P3 BRA `(.L_x_632) ;  /* 0x0000000000ccb947 */ /* 0x000fea0003800000 */
[----:B0-234-:R0:W2:Y:S01]  /*4960*/  LDS.128 R40, [R50+0x8000] ;  /* 0x0080000032287984 */ /* 0x01d0a20000000c00 */
[----:B------:R-:W-:Y:S01]  /*4970*/  ISETP.GE.AND P3, PT, R190, R117, PT ;  /* 0x00000075be00720c */ /* 0x000fe20003f66270 */
[----:B------:R-:W-:-:S12]  /*4980*/  BSSY B2, `(.L_x_653) ;  /* 0x000002f000027945 */ /* 0x000fd80003800000 */
[----:B0-----:R-:W-:Y:S05]  /*4990*/  @P3 BRA `(.L_x_654) ;  /* 0x0000000000b43947 */ /* 0x001fea0003800000 */
[----:B------:R-:W-:Y:S02]  /*49a0*/  SHF.R.U64 R76, R76, 0x10, R77 ;  /* 0x000000104c4c7819 */ /* 0x000fe4000000124d */
[----:B------:R-:W-:Y:S01]  /*49b0*/  SHF.R.U64 R78, R74, 0x10, R75 ;  /* 0x000000104a4e7819 */ /* 0x000fe2000000124b */
[----:B--2---:R-:W-:Y:S01]  /*49c0*/  IMAD.U32 R74, R42, 0x10000, RZ ;  /* 0x000100002a4a7824 */ /* 0x004fe200078e00ff */
[----:B------:R-:W-:Y:S02]  /*49d0*/  SHF.R.U32.HI R77, RZ, 0x10, R77 ;  /* 0x00000010ff4d7819 */ /* 0x000fe4000001164d */
[----:B------:R-:W-:Y:S02]  /*49e0*/  PRMT R175, R175, 0x5410, R76 ;  /* 0x00005410afaf7816 */ /* 0x000fe4000000004c */
[----:B------:R-:W-:Y:S02]  /*49f0*/  PRMT R173, R173, 0x5410, R78 ;  /* 0x00005410adad7816 */ /* 0x000fe4000000004e */
[----:B------:R-:W-:-:S02]  /*4a00*/  SHF.R.U32.HI R79, RZ, 0x10, R75 ;  /* 0x00000010ff4f7819 */ /* 0x000fc4000001164b */
[----:B------:R-:W-:Y:S02]  /*4a10*/  PRMT R176, R176, 0x5410, R77 ;  /* 0x00005410b0b07816 */ /* 0x000fe4000000004d */
[----:B------:R-:W-:Y:S02]  /*4a20*/  LOP3.LUT R77, R41, 0xffff0000, RZ, 0xc0, !PT ;  /* 0xffff0000294d7812 */ /* 0x000fe400078ec0ff */
[----:B------:R-:W-:Y:S01]  /*4a30*/  LOP3.LUT R82, R175, 0xffff0000, RZ, 0xc0, !PT ;  /* 0xffff0000af527812 */ /* 0x000fe200078ec0ff */
[----:B------:R-:W-:Y:S01]  /*4a40*/  IMAD.U32 R76, R176, 0x10000, RZ ;  /* 0x00010000b04c7824 */ /* 0x000fe200078e00ff */
[----:B------:R-:W-:Y:S02]  /*4a50*/  LOP3.LUT R78, R173, 0xffff0000, RZ, 0xc0, !PT ;  /* 0xffff0000ad4e7812 */ /* 0x000fe400078ec0ff */
[----:B------:R-:W-:Y:S01]  /*4a60*/  PRMT R174, R174, 0x5410, R79 ;  /* 0x00005410aeae7816 */ /* 0x000fe2000000004f */
[----:B------:R-:W-:Y:S01]  /*4a70*/  IMAD.U32 R79, R41, 0x10000, RZ ;  /* 0x00010000294f7824 */ /* 0x000fe200078e00ff */
[----:B------:R-:W-:Y:S01]  /*4a80*/  LOP3.LUT R75, R42, 0xffff0000, RZ, 0xc0, !PT ;  /* 0xffff00002a4b7812 */ /* 0x000fe200078ec0ff */
[C---:B------:R-:W-:Y:S01]  /*4a90*/  FMUL.FTZ R84, R77.reuse, R82 ;  /* 0x000000524d547220 */ /* 0x040fe20000410000 */
[----:B------:R-:W-:Y:S01]  /*4aa0*/  FMUL.FTZ R81, R77, R78 ;  /* 0x0000004e4d517220 */ /* 0x000fe20000410000 */
[----:B------:R-:W-:Y:S01]  /*4ab0*/  IMAD.U32 R80, R174, 0x10000, RZ ;  /* 0x00010000ae507824 */ /* 0x000fe200078e00ff */
[C---:B------:R-:W-:Y:S01]  /*4ac0*/  LOP3.LUT R77, R40.reuse, 0xffff0000, RZ, 0xc0, !PT ;  /* 0xffff0000284d7812 */ /* 0x040fe200078ec0ff */
[----:B------:R-:W-:-:S02]  /*4ad0*/  IMAD.U32 R41, R40, 0x10000, RZ ;  /* 0x0001000028297824 */ /* 0x000fc400078e00ff */
[----:B------:R-:W-:Y:S01]  /*4ae0*/  FMUL.FTZ R83, R75, R76 ;  /* 0x0000004c4b537220 */ /* 0x000fe20000410000 */
[C---:B------:R-:W-:Y:S01]  /*4af0*/  FFMA.FTZ R40, R79.reuse, R78, -R84 ;  /* 0x0000004e4f287223 */ /* 0x040fe20000010854 */
[----:B------:R-:W-:Y:S01]  /*4b00*/  FFMA.FTZ R79, R79, R82, R81 ;  /* 0x000000524f4f7223 */ /* 0x000fe20000010051 */
[----:B------:R-:W-:Y:S01]  /*4b10*/  LOP3.LUT R42, R43, 0xffff0000, RZ, 0xc0, !PT ;  /* 0xffff00002b2a7812 */ /* 0x000fe200078ec0ff */
[-C--:B------:R-:W-:Y:S01]  /*4b20*/  FMUL.FTZ R81, R75, R80.reuse ;  /* 0x000000504b517220 */ /* 0x080fe20000410000 */
[----:B------:R-:W-:Y:S01]  /*4b30*/  LOP3.LUT R176, R176, 0xffff0000, RZ, 0xc0, !PT ;  /* 0xffff0000b0b07812 */ /* 0x000fe200078ec0ff */
[----:B------:R-:W-:Y:S01]  /*4b40*/  FFMA.FTZ R75, R74, R80, -R83 ;  /* 0x000000504a4b7223 */ /* 0x000fe20000010853 */
[----:B------:R-:W-:Y:S01]  /*4b50*/  LOP3.LUT R174, R174, 0xffff0000, RZ, 0xc0, !PT ;  /* 0xffff0000aeae7812 */ /* 0x000fe200078ec0ff */
[----:B------:R-:W-:Y:S02]  /*4b60*/  IMAD.U32 R80, R175, 0x10000, RZ ;  /* 0x00010000af507824 */ /* 0x000fe400078e00ff */
[----:B------:R-:W-:Y:S01]  /*4b70*/  FFMA.FTZ R74, R74, R76, R81 ;  /* 0x0000004c4a4a7223 */ /* 0x000fe20000010051 */
[----:B------:R-:W-:-:S02]  /*4b80*/  IMAD.U32 R78, R173, 0x10000, RZ ;  /* 0x00010000ad4e7824 */ /* 0x000fc400078e00ff */
[C---:B------:R-:W-:Y:S01]  /*4b90*/  FMUL.FTZ R76, R42.reuse, R176 ;  /* 0x000000b02a4c7220 */ /* 0x040fe20000410000 */
[----:B------:R-:W-:Y:S01]  /*4ba0*/  FMUL.FTZ R81, R42, R174 ;  /* 0x000000ae2a517220 */ /* 0x000fe20000410000 */
[C---:B------:R-:W-:Y:S01]  /*4bb0*/  FMUL.FTZ R42, R77.reuse, R80 ;  /* 0x000000504d2a7220 */ /* 0x040fe20000410000 */
[-C--:B------:R-:W-:Y:S01]  /*4bc0*/  FMUL.FTZ R77, R77, R78.reuse ;  /* 0x0000004e4d4d7220 */ /* 0x080fe20000410000 */
[----:B------:R-:W-:Y:S01]  /*4bd0*/  IMAD.U32 R43, R43, 0x10000, RZ ;  /* 0x000100002b2b7824 */ /* 0x000fe200078e00ff */
[----:B------:R-:W-:Y:S01]  /*4be0*/  F2FP.BF16.F32.PACK_AB R74, R74, R75 ;  /* 0x0000004b4a4a723e */ /* 0x000fe200000010ff */
[C---:B------:R-:W-:Y:S01]  /*4bf0*/  FFMA.FTZ R42, R41.reuse, R78, -R42 ;  /* 0x0000004e292a7223 */ /* 0x040fe2000001082a */
[----:B------:R-:W-:Y:S01]  /*4c00*/  FFMA.FTZ R77, R41, R80, R77 ;  /* 0x00000050294d7223 */ /* 0x000fe2000001004d */
[C---:B------:R-:W-:Y:S01]  /*4c10*/  FFMA.FTZ R76, R43.reuse, R174, -R76 ;  /* 0x000000ae2b4c7223 */ /* 0x040fe2000001084c */
[----:B------:R-:W-:Y:S01]  /*4c20*/  FFMA.FTZ R81, R43, R176, R81 ;  /* 0x000000b02b517223 */ /* 0x000fe20000010051 */
[----:B------:R-:W-:-:S02]  /*4c30*/  F2FP.BF16.F32.PACK_AB R41, R79, R40 ;  /* 0x000000284f29723e */ /* 0x000fc400000010ff */
[----:B------:R-:W-:Y:S01]  /*4c40*/  F2FP.BF16.F32.PACK_AB R40, R77, R42 ;  /* 0x0000002a4d28723e */ /* 0x000fe200000010ff */
[----:B------:R-:W-:Y:S01]  /*4c50*/  IMAD.MOV.U32 R42, RZ, RZ, R74 ;  /* 0x000000ffff2a7224 */ /* 0x000fe200078e004a */
[----:B------:R-:W-:-:S07]  /*4c60*/  F2FP.BF16.F32.PACK_AB R43, R81, R76 ;  /* 0x0000004c512b723e */ /* 0x000fce00000010ff */
.L_x_654:
[----:B------:R-:W-:Y:S05]  /*4c70*/  BSYNC B2 ;  /* 0x0000000000027941 */ /* 0x000fea0003800000 */
.L_x_653:
[----:B--2---:R0:W-:Y:S02]  /*4c80*/  STG.E.128 desc[UR40][R52.64+0x140], R40 ;  /* 0x0001402834007986 */ /* 0x0041e4000c101d28 */
.L_x_632:
[----:B------:R-:W-:Y:S05]  /*4c90*/  BSYNC B1 ;  /* 0x0000000000017941 */ /* 0x000fea0003800000 */
.L_x_631:
[----:B------:R-:W-:Y:S05]  /*4ca0*/  @P4 BRA `(.L_x_655) ;  /* 0x00000054009c4947 */ /* 0x000fea0003800000 */
        /* <DEDUP_REMOVED lines=9> */
[--C-:B------:R-:W-:Y:S02]  /*4d40*/  SHF.R.U64 R70, R72, 0x10, R73.reuse ;  /* 0x0000001048467819 */ /* 0x100fe40000001249 */
[----:B------:R-:W-:Y:S02]  /*4d50*/  SHF.R.U32.HI R73, RZ, 0x10, R73 ;  /* 0x00000010ff497819 */ /* 0x000fe40000011649 */
[----:B------:R-:W-:Y:S02]  /*4d60*/  SHF.R.U32.HI R53, RZ, 0x10, R71 ;  /* 0x00000010ff357819 */ /* 0x000fe40000011647 */
[----:B------:R-:W-:Y:S02]  /*4d70*/  PRMT R169, R169, 0x5410, R74 ;  /* 0x00005410a9a97816 */ /* 0x000fe4000000004a */
[----:B------:R-:W-:-:S02]  /*4d80*/  PRMT R177, R177, 0x5410, R70 ;  /* 0x00005410b1b17816 */ /* 0x000fc40000000046 */
[----:B------:R-:W-:Y:S02]  /*4d90*/  PRMT R178, R178, 0x5410, R73 ;  /* 0x00005410b2b27816 */ /* 0x000fe40000000049 */
[----:B------:R-:W-:Y:S01]  /*4da0*/  PRMT R170, R170, 0x5410, R53 ;  /* 0x00005410aaaa7816 */ /* 0x000fe20000000035 */
[C---:B------:R-:W-:Y:S01]  /*4db0*/  IMAD.U32 R53, R41.reuse, 0x10000, RZ ;  /* 0x0001000029357824 */ /* 0x040fe200078e00ff */
[----:B------:R-:W-:Y:S01]  /*4dc0*/  LOP3.LUT R70, R41, 0xffff0000, RZ, 0xc0, !PT ;  /* 0xffff000029467812 */ /* 0x000fe200078ec0ff */
[----:B------:R-:W-:Y:S01]  /*4dd0*/  IMAD.U32 R75, R178, 0x10000, RZ ;  /* 0x00010000b24b7824 */ /* 0x000fe200078e00ff */
[----:B------:R-:W-:Y:S01]  /*4de0*/  LOP3.LUT R74, R177, 0xffff0000, RZ, 0xc0, !PT ;  /* 0xffff0000b14a7812 */ /* 0x000fe200078ec0ff */
[----:B------:R-:W-:Y:S01]  /*4df0*/  IMAD.U32 R73, R170, 0x10000, RZ ;  /* 0x00010000aa497824 */ /* 0x000fe200078e00ff */
[----:B------:R-:W-:Y:S01]  /*4e00*/  LOP3.LUT R72, R169, 0xffff0000, RZ, 0xc0, !PT ;  /* 0xffff0000a9487812 */ /* 0x000fe200078ec0ff */
[----:B------:R-:W-:Y:S01]  /*4e10*/  IMAD.U32 R41, R40, 0x10000, RZ ;  /* 0x0001000028297824 */ /* 0x000fe200078e00ff */
[----:B------:R-:W-:Y:S01]  /*4e20*/  LOP3.LUT R71, R42, 0xffff0000, RZ, 0xc0, !PT ;  /* 0xffff00002a477812 */ /* 0x000fe200078ec0ff */
[C---:B------:R-:W-:Y:S01]  /*4e30*/  FMUL.FTZ R76, R70.reuse, R74 ;  /* 0x0000004a464c7220 */ /* 0x040fe20000410000 */
[----:B------:R-:W-:Y:S01]  /*4e40*/  LOP3.LUT R42, R43, 0xffff0000, RZ, 0xc0, !PT ;  /* 0xffff00002b2a7812 */ /* 0x000fe200078ec0ff */
[----:B------:R-:W-:Y:S01]  /*4e50*/  FMUL.FTZ R77, R70, R72 ;  /* 0x00000048464d7220 */ /* 0x000fe20000410000 */
[----:B------:R-:W-:Y:S01]  /*4e60*/  LOP3.LUT R178, R178, 0xffff0000, RZ, 0xc0, !PT ;  /* 0xffff0000b2b27812 */ /* 0x000fe200078ec0ff */
[----:B------:R-:W-:Y:S01]  /*4e70*/  FMUL.FTZ R79, R71, R75 ;  /* 0x0000004b474f7220 */ /* 0x000fe20000410000 */
[----:B------:R-:W-:Y:S01]  /*4e80*/  LOP3.LUT R170, R170, 0xffff0000, RZ, 0xc0, !PT ;  /* 0xffff0000aaaa7812 */ /* 0x000fe200078ec0ff */
[----:B------:R-:W-:Y:S01]  /*4e90*/  IMAD.U32 R177, R177, 0x10000, RZ ;  /* 0x00010000b1b17824 */ /* 0x000fe200078e00ff */
[----:B------:R-:W-:Y:S01]  /*4ea0*/  LOP3.LUT R40, R40, 0xffff0000, RZ, 0xc0, !PT ;  /* 0xffff000028287812 */ /* 0x000fe200078ec0ff */
[----:B------:R-:W-:Y:S01]  /*4eb0*/  FMUL.FTZ R71, R71, R73 ;  /* 0x0000004947477220 */ /* 0x000fe20000410000 */
[----:B------:R-:W-:-:S02]  /*4ec0*/  IMAD.U32 R169, R169, 0x10000, RZ ;  /* 0x00010000a9a97824 */ /* 0x000fc400078e00ff */
[C---:B------:R-:W-:Y:S01]  /*4ed0*/  FFMA.FTZ R76, R53.reuse, R72, -R76 ;  /* 0x00000048354c7223 */ /* 0x040fe2000001084c */
[----:B------:R-:W-:Y:S01]  /*4ee0*/  FFMA.FTZ R77, R53, R74, R77 ;  /* 0x0000004a354d7223 */ /* 0x000fe2000001004d */
[C---:B------:R-:W-:Y:S01]  /*4ef0*/  FMUL.FTZ R70, R42.reuse, R178 ;  /* 0x000000b22a467220 */ /* 0x040fe20000410000 */
[----:B------:R-:W-:Y:S01]  /*4f00*/  FMUL.FTZ R53, R42, R170 ;  /* 0x000000aa2a357220 */ /* 0x000fe20000410000 */
[----:B------:R-:W-:Y:S01]  /*4f10*/  FFMA.FTZ R79, R52, R73, -R79 ;  /* 0x00000049344f7223 */ /* 0x000fe2000001084f */
[----:B------:R-:W-:Y:S01]  /*4f20*/  FMUL.FTZ R42, R40, R177 ;  /* 0x000000b1282a7220 */ /* 0x000fe20000410000 */
[----:B------:R-:W-:Y:S01]  /*4f30*/  FFMA.FTZ R52, R52, R75, R71 ;  /* 0x0000004b34347223 */ /* 0x000fe20000010047 */
[-C--:B------:R-:W-:Y:S01]  /*4f40*/  FMUL.FTZ R40, R40, R169.reuse ;  /* 0x000000a928287220 */ /* 0x080fe20000410000 */
[----:B------:R-:W-:Y:S02]  /*4f50*/  IMAD.U32 R43, R43, 0x10000, RZ ;  /* 0x000100002b2b7824 */ /* 0x000fe400078e00ff */
[----:B------:R-:W-:Y:S01]  /*4f60*/  FFMA.FTZ R42, R41, R169, -R42 ;  /* 0x000000a9292a7223 */ /* 0x000fe2000001082a */
[----:B------:R-:W-:Y:S01]  /*4f70*/  F2FP.BF16.F32.PACK_AB R76, R77, R76 ;  /* 0x0000004c4d4c723e */ /* 0x000fe200000010ff */
[----:B------:R-:W-:Y:S01]  /*4f80*/  FFMA.FTZ R41, R41, R177, R40 ;  /* 0x000000b129297223 */ /* 0x000fe20000010028 */
[C---:B------:R-:W-:Y:S01]  /*4f90*/  FFMA.FTZ R70, R43.reuse, R170, -R70 ;  /* 0x000000aa2b467223 */ /* 0x040fe20000010846 */
[----:B------:R-:W-:Y:S01]  /*4fa0*/  FFMA.FTZ R53, R43, R178, R53 ;  /* 0x000000b22b357223 */ /* 0x000fe20000010035 */
[----:B------:R-:W-:-:S02]  /*4fb0*/  F2FP.BF16.F32.PACK_AB R52, R52, R79 ;  /* 0x0000004f3434723e */ /* 0x000fc400000010ff */
[----:B------:R-:W-:Y:S01]  /*4fc0*/  F2FP.BF16.F32.PACK_AB R40, R41, R42 ;  /* 0x0000002a2928723e */ /* 0x000fe200000010ff */
[----:B------:R-:W-:Y:S01]  /*4fd0*/  IMAD.MOV.U32 R41, RZ, RZ, R76 ;  /* 0x000000ffff297224 */ /* 0x000fe200078e004c */
[----:B------:R-:W-:Y:S01]  /*4fe0*/  F2FP.BF16.F32.PACK_AB R43, R53, R70 ;  /* 0x00000046352b723e */ /* 0x000fe200000010ff */
[----:B------:R-:W-:-:S07]  /*4ff0*/  IMAD.MOV.U32 R42, RZ, RZ, R52 ;  /* 0x000000ffff2a7224 */ /* 0x000fce00078e0034 */
.L_x_659:
[----:B------:R-:W-:Y:S05]  /*5000*/  BSYNC B2 ;  /* 0x0000000000027941 */ /* 0x000fea0003800000 */
.L_x_658:
[----:B--2---:R0:W-:Y:S02]  /*5010*/  STG.E.128 desc[UR40][R48.64], R40 ;  /* 0x0000002830007986 */ /* 0x0041e4000c101d28 */
.L_x_657:
[----:B------:R-:W-:Y:S05]  /*5020*/  BSYNC B1 ;  /* 0x0000000000017941 */ /* 0x000fea0003800000 */
.L_x_656:
        /* <DEDUP_REMOVED lines=15> */
[----:B------:R-:W-:Y:S02]  /*5120*/  PRMT R168, R168, 0x5410, R71 ;  /* 0x00005410a8a87816 */ /* 0x000fe40000000047 */
[----:B------:R-:W-:Y:S01]  /*5130*/  LOP3.LUT R52, R41, 0xffff0000, RZ, 0xc0, !PT ;  /* 0xffff000029347812 */ /* 0x000fe200078ec0ff */
[----:B------:R-:W-:Y:S01]  /*5140*/  IMAD.U32 R71, R172, 0x10000, RZ ;  /* 0x00010000ac477824 */ /* 0x000fe200078e00ff */
[----:B------:R-:W-:Y:S01]  /*5150*/  LOP3.LUT R70, R171, 0xffff0000, RZ, 0xc0, !PT ;  /* 0xffff0000ab467812 */ /* 0x000fe200078ec0ff */
[----:B------:R-:W-:Y:S01]  /*5160*/  IMAD.U32 R69, R168, 0x10000, RZ ;  /* 0x00010000a8457824 */ /* 0x000fe200078e00ff */
[----:B------:R-:W-:Y:S01]  /*5170*/  LOP3.LUT R68, R167, 0xffff0000, RZ, 0xc0, !PT ;  /* 0xffff0000a7447812 */ /* 0x000fe200078ec0ff */
[----:B------:R-:W-:Y:S01]  /*5180*/  IMAD.U32 R171, R171, 0x10000, RZ ;  /* 0x00010000abab7824 */ /* 0x000fe200078e00ff */
[----:B------:R-:W-:Y:S01]  /*5190*/  LOP3.LUT R66, R42, 0xffff0000, RZ, 0xc0, !PT ;  /* 0xffff00002a427812 */ /* 0x000fe200078ec0ff */
[C---:B------:R-:W-:Y:S01]  /*51a0*/  IMAD.U32 R42, R43.reuse, 0x10000, RZ ;  /* 0x000100002b2a7824 */ /* 0x040fe200078e00ff */
[----:B------:R-:W-:Y:S01]  /*51b0*/  LOP3.LUT R67, R43, 0xffff0000, RZ, 0xc0, !PT ;  /* 0xffff00002b437812 */ /* 0x000fe200078ec0ff */
[----:B------:R-:W-:-:S02]  /*51c0*/  IMAD.U32 R43, R41, 0x10000, RZ ;  /* 0x00010000292b7824 */ /* 0x000fc400078e00ff */
[----:B------:R-:W-:Y:S01]  /*51d0*/  FMUL.FTZ R72, R52, R70 ;  /* 0x0000004634487220 */ /* 0x000fe20000410000 */
[----:B------:R-:W-:Y:S02]  /*51e0*/  IMAD.U32 R41, R40, 0x10000, RZ ;  /* 0x0001000028297824 */ /* 0x000fe400078e00ff */
[-C--:B------:R-:W-:Y:S01]  /*51f0*/  FMUL.FTZ R73, R52, R68.reuse ;  /* 0x0000004434497220 */ /* 0x080fe20000410000 */
[----:B------:R-:W-:Y:S01]  /*5200*/  LOP3.LUT R40, R40, 0xffff0000, RZ, 0xc0, !PT ;  /* 0xffff000028287812 */ /* 0x000fe200078ec0ff */
[----:B------:R-:W-:Y:S01]  /*5210*/  FMUL.FTZ R52, R66, R71 ;  /* 0x0000004742347220 */ /* 0x000fe20000410000 */
[----:B------:R-:W-:Y:S01]  /*5220*/  LOP3.LUT R172, R172, 0xffff0000, RZ, 0xc0, !PT ;  /* 0xffff0000acac7812 */ /* 0x000fe200078ec0ff */
[----:B------:R-:W-:Y:S01]  /*5230*/  IMAD.U32 R167, R167, 0x10000, RZ ;  /* 0x00010000a7a77824 */ /* 0x000fe200078e00ff */
[----:B------:R-:W-:Y:S01]  /*5240*/  LOP3.LUT R168, R168, 0xffff0000, RZ, 0xc0, !PT ;  /* 0xffff0000a8a87812 */ /* 0x000fe200078ec0ff */
[-C--:B------:R-:W-:Y:S01]  /*5250*/  FMUL.FTZ R66, R66, R69.reuse ;  /* 0x0000004542427220 */ /* 0x080fe20000410000 */
[C---:B------:R-:W-:Y:S01]  /*5260*/  FFMA.FTZ R72, R43.reuse, R68, -R72 ;  /* 0x000000442b487223 */ /* 0x040fe20000010848 */
[----:B------:R-:W-:Y:S01]  /*5270*/  FFMA.FTZ R73, R43, R70, R73 ;  /* 0x000000462b497223 */ /* 0x000fe20000010049 */
[----:B------:R-:W-:Y:S01]  /*5280*/  FFMA.FTZ R69, R53, R69, -R52 ;  /* 0x0000004535457223 */ /* 0x000fe20000010834 */
[C---:B------:R-:W-:Y:S01]  /*5290*/  FMUL.FTZ R43, R67.reuse, R172 ;  /* 0x000000ac432b7220 */ /* 0x040fe20000410000 */
[C---:B------:R-:W-:Y:S01]  /*52a0*/  FMUL.FTZ R52, R40.reuse, R171 ;  /* 0x000000ab28347220 */ /* 0x040fe20000410000 */
[-C--:B------:R-:W-:Y:S01]  /*52b0*/  FMUL.FTZ R67, R67, R168.reuse ;  /* 0x000000a843437220 */ /* 0x080fe20000410000 */
[-C--:B------:R-:W-:Y:S01]  /*52c0*/  FMUL.FTZ R40, R40, R167.reuse ;  /* 0x000000a728287220 */ /* 0x080fe20000410000 */
[C---:B------:R-:W-:Y:S01]  /*52d0*/  FFMA.FTZ R43, R42.reuse, R168, -R43 ;  /* 0x000000a82a2b7223 */ /* 0x040fe2000001082b */
[C---:B------:R-:W-:Y:S01]  /*52e0*/  FFMA.FTZ R52, R41.reuse, R167, -R52 ;  /* 0x000000a729347223 */ /* 0x040fe20000010834 */
[----:B------:R-:W-:Y:S01]  /*52f0*/  FFMA.FTZ R42, R42, R172, R67 ;  /* 0x000000ac2a2a7223 */ /* 0x000fe20000010043 */
[----:B------:R-:W-:Y:S01]  /*5300*/  FFMA.FTZ R41, R41, R171, R40 ;  /* 0x000000ab29297223 */ /* 0x000fe20000010028 */
[----:B------:R-:W-:Y:S01]  /*5310*/  FFMA.FTZ R66, R53, R71, R66 ;  /* 0x0000004735427223 */ /* 0x000fe20000010042 */
[----:B------:R-:W-:-:S02]  /*5320*/  F2FP.BF16.F32.PACK_AB R72, R73, R72 ;  /* 0x000000484948723e */ /* 0x000fc400000010ff */
[----:B------:R-:W-:Y:S02]  /*5330*/  F2FP.BF16.F32.PACK_AB R43, R42, R43 ;  /* 0x0000002b2a2b723e */ /* 0x000fe400000010ff */
[----:B------:R-:W-:Y:S01]  /*5340*/  F2FP.BF16.F32.PACK_AB R40, R41, R52 ;  /* 0x000000342928723e */ /* 0x000fe200000010ff */
[----:B------:R-:W-:Y:S01]  /*5350*/  IMAD.MOV.U32 R41, RZ, RZ, R72 ;  /* 0x000000ffff297224 */ /* 0x000fe200078e0048 */
[----:B------:R-:W-:-:S07]  /*5360*/  F2FP.BF16.F32.PACK_AB R42, R66, R69 ;  /* 0x00000045422a723e */ /* 0x000fce00000010ff */
.L_x_663:
[----:B------:R-:W-:Y:S05]  /*5370*/  BSYNC B2 ;  /* 0x0000000000027941 */ /* 0x000fea0003800000 */
.L_x_662:
[----:B--2---:R0:W-:Y:S02]  /*5380*/  STG.E.128 desc[UR40][R48.64+0x40], R40 ;  /* 0x0000402830007986 */ /* 0x0041e4000c101d28 */
.L_x_661:
[----:B------:R-:W-:Y:S05]  /*5390*/  BSYNC B1 ;  /* 0x0000000000017941 */ /* 0x000fea0003800000 */
.L_x_660:
[----:B------:R-:W-:Y:S01]  /*53a0*/  ISETP.NE.AND P3, PT, R9, RZ, PT ;  /* 0x000000ff0900720c */ /* 0x000fe20003f65270 */
[----:B------:R-:W-:-:S12]  /*53b0*/  BSSY B1, `(.L_x_664) ;  /* 0x0000036000017945 */ /* 0x000fd80003800000 */
[----:B------:R-:W-:Y:S05]  /*53c0*/  @!P3 BRA `(.L_x_665) ;  /* 0x0000000000d0b947 */ /* 0x000fea0003800000 */
[----:B0-234-:R0:W2:Y:S01]  /*53d0*/  LDS.128 R40, [R51+0x6000] ;  /* 0x0060000033287984 */ /* 0x01d0a20000000c00 */
[----:B------:R-:W-:Y:S01]  /*53e0*/  ISETP.GE.AND P3, PT, R186, R117, PT ;  /* 0x00000075ba00720c */ /* 0x000fe20003f66270 */
[----:B------:R-:W-:-:S12]  /*53f0*/  BSSY B2, `(.L_x_666) ;  /* 0x0000030000027945 */ /* 0x000fd80003800000 */
[----:B0-----:R-:W-:Y:S05]  /*5400*/  @P3 BRA `(.L_x_667) ;  /* 0x0000000000b83947 */ /* 0x001fea0003800000 */
[--C-:B------:R-:W-:Y:S01]  /*5410*/  SHF.R.U64 R67, R64, 0x10, R65.reuse ;  /* 0x0000001040437819 */ /* 0x100fe20000001241 */
[----:B--2---:R-:W-:Y:S01]  /*5420*/  IMAD.U32 R52, R42, 0x10000, RZ ;  /* 0x000100002a347824 */ /* 0x004fe200078e00ff */
[----:B------:R-:W-:Y:S02]  /*5430*/  SHF.R.U32.HI R64, RZ, 0x10, R65 ;  /* 0x00000010ff407819 */ /* 0x000fe40000011641 */
[--C-:B------:R-:W-:Y:S02]  /*5440*/  SHF.R.U32.HI R69, RZ, 0x10, R63.reuse ;  /* 0x00000010ff457819 */ /* 0x100fe4000001163f */
[----:B------:R-:W-:Y:S02]  /*5450*/  PRMT R165, R165, 0x5410, R64 ;  /* 0x00005410a5a57816 */ /* 0x000fe40000000040 */
[----:B------:R-:W-:Y:S01]  /*5460*/  SHF.R.U64 R71, R62, 0x10, R63 ;  /* 0x000000103e477819 */ /* 0x000fe2000000123f */
[----:B------:R-:W-:Y:S01]  /*5470*/  IMAD.U32 R62, R43, 0x10000, RZ ;  /* 0x000100002b3e7824 */ /* 0x000fe200078e00ff */
[----:B------:R-:W-:-:S02]  /*5480*/  PRMT R160, R160, 0x5410, R69 ;  /* 0x00005410a0a07816 */ /* 0x000fc40000000045 */
[----:B------:R-:W-:Y:S01]  /*5490*/  PRMT R162, R162, 0x5410, R67 ;  /* 0x00005410a2a27816 */ /* 0x000fe20000000043 */
[----:B------:R-:W-:Y:S01]  /*54a0*/  IMAD.U32 R67, R165, 0x10000, RZ ;  /* 0x00010000a5437824 */ /* 0x000fe200078e00ff */
[----:B------:R-:W-:Y:S01]  /*54b0*/  LOP3.LUT R53, R42, 0xffff0000, RZ, 0xc0, !PT ;  /* 0xffff00002a357812 */ /* 0x000fe200078ec0ff */
[----:B------:R-:W-:Y:S01]  /*54c0*/  IMAD.U32 R65, R160, 0x10000, RZ ;  /* 0x00010000a0417824 */ /* 0x000fe200078e00ff */
[----:B------:R-:W-:Y:S01]  /*54d0*/  LOP3.LUT R63, R43, 0xffff0000, RZ, 0xc0, !PT ;  /* 0xffff00002b3f7812 */ /* 0x000fe200078ec0ff */
[----:B------:R-:W-:Y:S01]  /*54e0*/  IMAD.U32 R42, R41, 0x10000, RZ ;  /* 0x00010000292a7824 */ /* 0x000fe200078e00ff */
[----:B------:R-:W-:Y:S01]  /*54f0*/  PRMT R156, R156, 0x5410, R71 ;  /* 0x000054109c9c7816 */ /* 0x000fe20000000047 */
[----:B------:R-:W-:Y:S01]  /*5500*/  FMUL.FTZ R71, R53, R67 ;  /* 0x0000004335477220 */ /* 0x000fe20000410000 */
[----:B------:R-:W-:Y:S01]  /*5510*/  LOP3.LUT R43, R41, 0xffff0000, RZ, 0xc0, !PT ;  /* 0xffff0000292b7812 */ /* 0x000fe200078ec0ff */
[-C--:B------:R-:W-:Y:S01]  /*5520*/  FMUL.FTZ R53, R53, R65.reuse ;  /* 0x0000004135357220 */ /* 0x080fe20000410000 */
[----:B------:R-:W-:Y:S01]  /*5530*/  LOP3.LUT R66, R162, 0xffff0000, RZ, 0xc0, !PT ;  /* 0xffff0000a2427812 */ /* 0x000fe200078ec0ff */
[----:B------:R-:W-:Y:S01]  /*5540*/  IMAD.U32 R41, R40, 0x10000, RZ ;  /* 0x0001000028297824 */ /* 0x000fe200078e00ff */
[----:B------:R-:W-:Y:S01]  /*5550*/  LOP3.LUT R64, R156, 0xffff0000, RZ, 0xc0, !PT ;  /* 0xffff00009c407812 */ /* 0x000fe200078ec0ff */
[----:B------:R-:W-:Y:S01]  /*5560*/  FFMA.FTZ R71, R52, R65, -R71 ;  /* 0x0000004134477223 */ /* 0x000fe20000010847 */
[----:B------:R-:W-:Y:S01]  /*5570*/  LOP3.LUT R165, R165, 0xffff0000, RZ, 0xc0, !PT ;  /* 0xffff0000a5a57812 */ /* 0x000fe200078ec0ff */
[C---:B------:R-:W-:Y:S01]  /*5580*/  FMUL.FTZ R69, R43.reuse, R66 ;  /* 0x000000422b457220 */ /* 0x040fe20000410000 */
[----:B------:R-:W-:Y:S01]  /*5590*/  LOP3.LUT R160, R160, 0xffff0000, RZ, 0xc0, !PT ;  /* 0xffff0000a0a07812 */ /* 0x000fe200078ec0ff */
[-C--:B------:R-:W-:Y:S01]  /*55a0*/  FMUL.FTZ R43, R43, R64.reuse ;  /* 0x000000402b2b7220 */ /* 0x080fe20000410000 */
[----:B------:R-:W-:Y:S01]  /*55b0*/  LOP3.LUT R40, R40, 0xffff0000, RZ, 0xc0, !PT ;  /* 0xffff000028287812 */ /* 0x000fe200078ec0ff */
[----:B------:R-:W-:Y:S01]  /*55c0*/  FFMA.FTZ R69, R42, R64, -R69 ;  /* 0x000000402a457223 */ /* 0x000fe20000010845 */
[----:B------:R-:W-:Y:S01]  /*55d0*/  FFMA.FTZ R52, R52, R67, R53 ;  /* 0x0000004334347223 */ /* 0x000fe20000010035 */
[----:B------:R-:W-:-:S02]  /*55e0*/  IMAD.U32 R162, R162, 0x10000, RZ ;  /* 0x00010000a2a27824 */ /* 0x000fc400078e00ff */
[CC--:B------:R-:W-:Y:S01]  /*55f0*/  FMUL.FTZ R53, R63.reuse, R165.reuse ;  /* 0x000000a53f357220 */ /* 0x0c0fe20000410000 */
[----:B------:R-:W-:Y:S02]  /*5600*/  IMAD.U32 R156, R156, 0x10000, RZ ;  /* 0x000100009c9c7824 */ /* 0x000fe400078e00ff */
[----:B------:R-:W-:Y:S01]  /*5610*/  FMUL.FTZ R64, R63, R160 ;  /* 0x000000a03f407220 */ /* 0x000fe20000410000 */
[----:B------:R-:W-:Y:S01]  /*5620*/  FFMA.FTZ R66, R42, R66, R43 ;  /* 0x000000422a427223 */ /* 0x000fe2000001002b */
[C---:B------:R-:W-:Y:S01]  /*5630*/  FMUL.FTZ R42, R40.reuse, R162 ;  /* 0x000000a2282a7220 */ /* 0x040fe20000410000 */
[----:B------:R-:W-:Y:S01]  /*5640*/  FMUL.FTZ R43, R40, R156 ;  /* 0x0000009c282b7220 */ /* 0x000fe20000410000 */
[C---:B------:R-:W-:Y:S01]  /*5650*/  FFMA.FTZ R53, R62.reuse, R160, -R53 ;  /* 0x000000a03e357223 */ /* 0x040fe20000010835 */
[----:B------:R-:W-:Y:S01]  /*5660*/  FFMA.FTZ R64, R62, R165, R64 ;  /* 0x000000a53e407223 */ /* 0x000fe20000010040 */
[C---:B------:R-:W-:Y:S01]  /*5670*/  FFMA.FTZ R42, R41.reuse, R156, -R42 ;  /* 0x0000009c292a7223 */ /* 0x040fe2000001082a */
[----:B------:R-:W-:Y:S01]  /*5680*/  FFMA.FTZ R43, R41, R162, R43 ;  /* 0x000000a2292b7223 */ /* 0x000fe2000001002b */
[----:B------:R-:W-:-:S02]  /*5690*/  F2FP.BF16.F32.PACK_AB R52, R52, R71 ;  /* 0x000000473434723e */ /* 0x000fc400000010ff */
[----:B------:R-:W-:Y:S02]  /*56a0*/  F2FP.BF16.F32.PACK_AB R53, R64, R53 ;  /* 0x000000354035723e */ /* 0x000fe400000010ff */
[----:B------:R-:W-:Y:S01]  /*56b0*/  F2FP.BF16.F32.PACK_AB R40, R43, R42 ;  /* 0x0000002a2b28723e */ /* 0x000fe200000010ff */
[----:B------:R-:W-:Y:S01]  /*56c0*/  IMAD.MOV.U32 R42, RZ, RZ, R52 ;  /* 0x000000ffff2a7224 */ /* 0x000fe200078e0034 */
[----:B------:R-:W-:Y:S01]  /*56d0*/  F2FP.BF16.F32.PACK_AB R41, R66, R69 ;  /* 0x000000454229723e */ /* 0x000fe200000010ff */
[----:B------:R-:W-:-:S07]  /*56e0*/  IMAD.MOV.U32 R43, RZ, RZ, R53 ;  /* 0x000000ffff2b7224 */ /* 0x000fce00078e0035 */
.L_x_667:
[----:B------:R-:W-:Y:S05]  /*56f0*/  BSYNC B2 ;  /* 0x0000000000027941 */ /* 0x000fea0003800000 */
.L_x_666:
[----:B--2---:R0:W-:Y:S02]  /*5700*/  STG.E.128 desc[UR40][R48.64+0x80], R40 ;  /* 0x0000802830007986 */ /* 0x0041e4000c101d28 */
.L_x_665:
[----:B------:R-:W-:Y:S05]  /*5710*/  BSYNC B1 ;  /* 0x0000000000017941 */ /* 0x000fea0003800000 */
.L_x_664:
        /* <DEDUP_REMOVED lines=11> */
[----:B------:R-:W-:Y:S01]  /*57d0*/  SHF.R.U64 R62, R58, 0x10, R59 ;  /* 0x000000103a3e7819 */ /* 0x000fe2000000123b */
[----:B------:R-:W-:Y:S01]  /*57e0*/  IMAD.U32 R58, R43, 0x10000, RZ ;  /* 0x000100002b3a7824 */ /* 0x000fe200078e00ff */
[----:B------:R-:W-:Y:S02]  /*57f0*/  PRMT R155, R155, 0x5410, R60 ;  /* 0x000054109b9b7816 */ /* 0x000fe4000000003c */
        /* <DEDUP_REMOVED lines=23> */
[----:B------:R-:W-:Y:S01]  /*5970*/  FMUL.FTZ R53, R59, R155 ;  /* 0x0000009b3b357220 */ /* 0x000fe20000410000 */
        /* <DEDUP_REMOVED lines=15> */
.L_x_671:
[----:B------:R-:W-:Y:S05]  /*5a70*/  BSYNC B2 ;  /* 0x0000000000027941 */ /* 0x000fea0003800000 */
.L_x_670:
[----:B--2---:R0:W-:Y:S02]  /*5a80*/  STG.E.128 desc[UR40][R48.64+0xc0], R40 ;  /* 0x0000c02830007986 */ /* 0x0041e4000c101d28 */
.L_x_669:
[----:B------:R-:W-:Y:S05]  /*5a90*/  BSYNC B1 ;  /* 0x0000000000017941 */ /* 0x000fea0003800000 */
.L_x_668:
        /* <DEDUP_REMOVED lines=9> */
[--C-:B------:R-:W-:Y:S01]  /*5b30*/  SHF.R.U64 R56, R56, 0x10, R57.reuse ;  /* 0x0000001038387819 */ /* 0x100fe20000001239 */
[----:B------:R-:W-:Y:S01]  /*5b40*/  IMAD.U32 R51, R42, 0x10000, RZ ;  /* 0x000100002a337824 */ /* 0x000fe200078e00ff */
        /* <DEDUP_REMOVED lines=10> */
[C---:B------:R-:W-:Y:S01]  /*5bf0*/  LOP3.LUT R57, R147.reuse, 0xffff0000, RZ, 0xc0, !PT ;  /* 0xffff000093397812 */ /* 0x040fe200078ec0ff */
[----:B------:R-:W-:Y:S01]  /*5c00*/  IMAD.U32 R147, R147, 0x10000, RZ ;  /* 0x0001000093937824 */ /* 0x000fe200078e00ff */
[C---:B------:R-:W-:Y:S01]  /*5c10*/  LOP3.LUT R55, R133.reuse, 0xffff0000, RZ, 0xc0, !PT ;  /* 0xffff000085377812 */ /* 0x040fe200078ec0ff */
[----:B------:R-:W-:Y:S01]  /*5c20*/  IMAD.U32 R133, R133, 0x10000, RZ ;  /* 0x0001000085857824 */ /* 0x000fe200078e00ff */
[----:B------:R-:W-:Y:S01]  /*5c30*/  LOP3.LUT R52, R42, 0xffff0000, RZ, 0xc0, !PT ;  /* 0xffff00002a347812 */ /* 0x000fe200078ec0ff */
[----:B------:R-:W-:-:S02]  /*5c40*/  IMAD.U32 R42, R41, 0x10000, RZ ;  /* 0x00010000292a7824 */ /* 0x000fc400078e00ff */
[C---:B------:R-:W-:Y:S01]  /*5c50*/  FMUL.FTZ R59, R43.reuse, R57 ;  /* 0x000000392b3b7220 */ /* 0x040fe20000410000 */
[C---:B------:R-:W-:Y:S02]  /*5c60*/  IMAD.U32 R41, R40.reuse, 0x10000, RZ ;  /* 0x0001000028297824 */ /* 0x040fe400078e00ff */
[-C--:B------:R-:W-:Y:S01]  /*5c70*/  FMUL.FTZ R60, R43, R55.reuse ;  /* 0x000000372b3c7220 */ /* 0x080fe20000410000 */
[----:B------:R-:W-:Y:S01]  /*5c80*/  LOP3.LUT R40, R40, 0xffff0000, RZ, 0xc0, !PT ;  /* 0xffff000028287812 */ /* 0x000fe200078ec0ff */
[C---:B------:R-:W-:Y:S01]  /*5c90*/  FMUL.FTZ R62, R52.reuse, R58 ;  /* 0x0000003a343e7220 */ /* 0x040fe20000410000 */
[-C--:B------:R-:W-:Y:S01]  /*5ca0*/  FMUL.FTZ R52, R52, R56.reuse ;  /* 0x0000003834347220 */ /* 0x080fe20000410000 */
[----:B------:R-:W-:Y:S01]  /*5cb0*/  LOP3.LUT R148, R148, 0xffff0000, RZ, 0xc0, !PT ;  /* 0xffff000094947812 */ /* 0x000fe200078ec0ff */
[----:B------:R-:W-:Y:S01]  /*5cc0*/  FFMA.FTZ R59, R42, R55, -R59 ;  /* 0x000000372a3b7223 */ /* 0x000fe2000001083b */
[----:B------:R-:W-:Y:S01]  /*5cd0*/  LOP3.LUT R132, R132, 0xffff0000, RZ, 0xc0, !PT ;  /* 0xffff000084847812 */ /* 0x000fe200078ec0ff */
[----:B------:R-:W-:Y:S01]  /*5ce0*/  FFMA.FTZ R60, R42, R57, R60 ;  /* 0x000000392a3c7223 */ /* 0x000fe2000001003c */
[C---:B------:R-:W-:Y:S01]  /*5cf0*/  FFMA.FTZ R62, R51.reuse, R56, -R62 ;  /* 0x00000038333e7223 */ /* 0x040fe2000001083e */
[C---:B------:R-:W-:Y:S01]  /*5d00*/  FMUL.FTZ R42, R40.reuse, R147 ;  /* 0x00000093282a7220 */ /* 0x040fe20000410000 */
[----:B------:R-:W-:Y:S01]  /*5d10*/  FFMA.FTZ R51, R51, R58, R52 ;  /* 0x0000003a33337223 */ /* 0x000fe20000010034 */
[-C--:B------:R-:W-:Y:S01]  /*5d20*/  FMUL.FTZ R40, R40, R133.reuse ;  /* 0x0000008528287220 */ /* 0x080fe20000410000 */
[C---:B------:R-:W-:Y:S01]  /*5d30*/  FMUL.FTZ R52, R54.reuse, R148 ;  /* 0x0000009436347220 */ /* 0x040fe20000410000 */
[-C--:B------:R-:W-:Y:S01]  /*5d40*/  FMUL.FTZ R43, R54, R132.reuse ;  /* 0x00000084362b7220 */ /* 0x080fe20000410000 */
        /* <DEDUP_REMOVED lines=10> */
.L_x_675:
[----:B------:R-:W-:Y:S05]  /*5df0*/  BSYNC B2 ;  /* 0x0000000000027941 */ /* 0x000fea0003800000 */
.L_x_674:
[----:B--2---:R0:W-:Y:S02]  /*5e00*/  STG.E.128 desc[UR40][R48.64+0x100], R40 ;  /* 0x0001002830007986 */ /* 0x0041e4000c101d28 */
.L_x_673:
[----:B------:R-:W-:Y:S05]  /*5e10*/  BSYNC B1 ;  /* 0x0000000000017941 */ /* 0x000fea0003800000 */
.L_x_672:
[----:B------:R-:W-:-:S13]  /*5e20*/  ISETP.NE.AND P3, PT, R6, RZ, PT ;  /* 0x000000ff0600720c */ /* 0x000fda0003f65270 */
[----:B------:R-:W-:Y:S05]  /*5e30*/  @!P3 BRA `(.L_x_655) ;  /* 0x000000440038b947 */ /* 0x000fea0003800000 */
[----:B0-234-:R0:W2:Y:S01]  /*5e40*/  LDS.128 R40, [R50+0xa000] ;  /* 0x00a0000032287984 */ /* 0x01d0a20000000c00 */
[----:B------:R-:W-:Y:S01]  /*5e50*/  ISETP.GE.AND P3, PT, R190, R117, PT ;  /* 0x00000075be00720c */ /* 0x000fe20003f66270 */
[----:B------:R-:W-:-:S12]  /*5e60*/  BSSY B1, `(.L_x_676) ;  /* 0x0000030000017945 */ /* 0x000fd80003800000 */
[----:B0-----:R-:W-:Y:S05]  /*5e70*/  @P3 BRA `(.L_x_677) ;  /* 0x0000000000b83947 */ /* 0x001fea0003800000 */
[----:B------:R-:W-:Y:S02]  /*5e80*/  SHF.R.U32.HI R50, RZ, 0x10, R47 ;  /* 0x00000010ff327819 */ /* 0x000fe4000001162f */
[----:B------:R-:W-:Y:S02]  /*5e90*/  SHF.R.U32.HI R53, RZ, 0x10, R45 ;  /* 0x00000010ff357819 */ /* 0x000fe4000001162d */
[----:B------:R-:W-:Y:S01]  /*5ea0*/  SHF.R.U64 R51, R46, 0x10, R47 ;  /* 0x000000102e337819 */ /* 0x000fe2000000122f */
[----:B--2---:R-:W-:Y:S01]  /*5eb0*/  IMAD.U32 R46, R43, 0x10000, RZ ;  /* 0x000100002b2e7824 */ /* 0x004fe200078e00ff */
        /* <DEDUP_REMOVED lines=42> */
.L_x_677:
[----:B------:R-:W-:Y:S05]  /*6160*/  BSYNC B1 ;  /* 0x0000000000017941 */ /* 0x000fea0003800000 */
.L_x_676:
[----:B--2---:R0:W-:Y:S01]  /*6170*/  STG.E.128 desc[UR40][R48.64+0x140], R40 ;  /* 0x0001402830007986 */ /* 0x0041e2000c101d28 */
[----:B------:R-:W-:Y:S05]  /*6180*/  BRA `(.L_x_655) ;  /* 0x0000004000647947 */ /* 0x000fea0003800000 */
.L_x_623:
[----:B------:R-:W-:Y:S01]  /*6190*/  ISETP.GE.AND P4, PT, R17, R4, PT ;  /* 0x000000041100720c */ /* 0x000fe20003f86270 */
[----:B------:R-:W-:Y:S01]  /*61a0*/  BSSY B1, `(.L_x_678) ;  /* 0x000002e000017945 */ /* 0x000fe20003800000 */
[----:B------:R-:W-:Y:S02]  /*61b0*/  CS2R R66, SRZ ;  /* 0x0000000000427805 */ /* 0x000fe4000001ff00 */
[----:B0-----:R-:W-:Y:S02]  /*61c0*/  CS2R R42, SRZ ;  /* 0x00000000002a7805 */ /* 0x001fe4000001ff00 */
        /* <DEDUP_REMOVED lines=14> */
[----:B------:R-:W-:Y:S02]  /*62b0*/  IADD3 R40, P3, R108, R88, RZ ;  /* 0x000000586c287210 */ /* 0x000fe40007f7e0ff */
[----:B------:R-:W-:Y:S02]  /*62c0*/  CS2R R50, SRZ ;  /* 0x0000000000327805 */ /* 0x000fe4000001ff00 */
[----:B------:R-:W-:Y:S01]  /*62d0*/  CS2R R48, SRZ ;  /* 0x0000000000307805 */ /* 0x000fe2000001ff00 */
[----:B------:R-:W-:Y:S01]  /*62e0*/  IMAD.X R42, R0, 0x1, R28, P2 ;  /* 0x00000001002a7824 */ /* 0x000fe200010e061c */
[----:B------:R-:W-:Y:S02]  /*62f0*/  LEA R64, P2, R41, UR4, 0x1 ;  /* 0x0000000429407c11 */ /* 0x000fe4000f8408ff */
[----:B------:R-:W-:-:S02]  /*6300*/  CS2R R62, SRZ ;  /* 0x00000000003e7805 */ /* 0x000fc4000001ff00 */
[----:B------:R-:W-:Y:S02]  /*6310*/  CS2R R60, SRZ ;  /* 0x00000000003c7805 */ /* 0x000fe4000001ff00 */
[----:B------:R-:W-:Y:S01]  /*6320*/  LEA.HI.X R65, R41, UR5, R42, 0x1, P2 ;  /* 0x0000000529417c11 */ /* 0x000fe200090f0c2a */
[----:B------:R-:W-:Y:S01]  /*6330*/  ULDC.64 UR4, c[0x0][0x400] ;  /* 0x0001000000047ab9 */ /* 0x000fe20000000a00 */
[----:B------:R-:W-:Y:S01]  /*6340*/  ISETP.GE.AND P2, PT, R18, R117, PT ;  /* 0x000000751200720c */ /* 0x000fe20003f46270 */
[----:B------:R-:W-:Y:S01]  /*6350*/  IMAD.X R41, R3, 0x1, R30, P3 ;  /* 0x0000000103297824 */ /* 0x000fe200018e061e */
[----:B------:R-:W-:-:S04]  /*6360*/  LEA R68, P3, R40, UR4, 0x1 ;  /* 0x0000000428447c11 */ /* 0x000fc8000f8608ff */
[----:B------:R-:W-:Y:S02]  /*6370*/  LEA.HI.X R69, R40, UR5, R41, 0x1, P3 ;  /* 0x0000000528457c11 */ /* 0x000fe400098f0c29 */
[----:B------:R-:W-:-:S05]  /*6380*/  ISETP.GE.AND P3, PT, R101, R117, PT ;  /* 0x000000756500720c */ /* 0x000fca0003f66270 */
[----:B------:R0:W5:Y:S04]  /*6390*/  @!P2 LDG.E.128 R48, desc[UR40][R64.64] ;  /* 0x000000284030a981 */ /* 0x000168000c1e1d00 */
[----:B------:R0:W5:Y:S01]  /*63a0*/  @!P2 LDG.E.128 R60, desc[UR40][R68.64] ;  /* 0x00000028443ca981 */ /* 0x000162000c1e1d00 */
[----:B------:R-:W-:Y:S02]  /*63b0*/  ISETP.GE.AND P2, PT, R100, R117, PT ;  /* 0x000000756400720c */ /* 0x000fe40003f46270 */
        /* <DEDUP_REMOVED lines=8> */
[----:B------:R0:W5:Y:S04]  /*6440*/  @!P3 LDG.E.128 R44, desc[UR40][R64.64+0x40] ;  /* 0x00004028402cb981 */ /* 0x000168000c1e1d00 */
[----:B------:R0:W5:Y:S04]  /*6450*/  @!P2 LDG.E.128 R40, desc[UR40][R64.64+0x80] ;  /* 0x000080284028a981 */ /* 0x000168000c1e1d00 */
[----:B------:R0:W5:Y:S04]  /*6460*/  @!P3 LDG.E.128 R56, desc[UR40][R68.64+0x40] ;  /* 0x000040284438b981 */ /* 0x000168000c1e1d00 */
[----:B------:R0:W5:Y:S02]  /*6470*/  @!P2 LDG.E.128 R52, desc[UR40][R68.64+0x80] ;  /* 0x000080284434a981 */ /* 0x000164000c1e1d00 */
.L_x_679:
[----:B------:R-:W-:Y:S05]  /*6480*/  BSYNC B1 ;  /* 0x0000000000017941 */ /* 0x000fea0003800000 */
.L_x_678:
[----:B------:R-:W-:Y:S01]  /*6490*/  ISETP.GE.AND P3, PT, R205, R4, PT ;  /* 0x00000004cd00720c */ /* 0x000fe20003f66270 */
[----:B------:R-:W-:Y:S01]  /*64a0*/  BSSY B1, `(.L_x_680) ;  /* 0x000002e000017945 */ /* 0x000fe20003800000 */
[----:B0-----:R-:W-:Y:S02]  /*64b0*/  CS2R R64, SRZ ;  /* 0x0000000000407805 */ /* 0x001fe4000001ff00 */
        /* <DEDUP_REMOVED lines=17> */
[----:B------:R-:W-:Y:S02]  /*65d0*/  IADD3.X R65, R28, R0, R35, P2, P5 ;  /* 0x000000001c417210 */ /* 0x000fe400017ea423 */
[----:B------:R-:W-:Y:S02]  /*65e0*/  CS2R R72, SRZ ;  /* 0x0000000000487805 */ /* 0x000fe4000001ff00 */
[----:B------:R-:W-:Y:S02]  /*65f0*/  IADD3 R0, P2, P5, R108, R88, R36 ;  /* 0x000000586c007210 */ /* 0x000fe40007d5e024 */
[----:B------:R-:W-:-:S02]  /*6600*/  CS2R R86, SRZ ;  /* 0x0000000000567805 */ /* 0x000fc4000001ff00 */
[----:B------:R-:W-:Y:S02]  /*6610*/  CS2R R84, SRZ ;  /* 0x0000000000547805 */ /* 0x000fe4000001ff00 */
[----:B------:R-:W-:Y:S02]  /*6620*/  IADD3.X R3, R30, R3, R38, P2, P5 ;  /* 0x000000031e037210 */ /* 0x000fe400017ea426 */
[----:B------:R-:W-:-:S04]  /*6630*/  LEA R88, P2, R90, UR4, 0x1 ;  /* 0x000000045a587c11 */ /* 0x000fc8000f8408ff */
[----:B------:R-:W-:Y:S02]  /*6640*/  LEA.HI.X R89, R90, UR5, R65, 0x1, P2 ;  /* 0x000000055a597c11 */ /* 0x000fe400090f0c41 */
[----:B------:R-:W-:-:S04]  /*6650*/  LEA R90, P2, R0, UR6, 0x1 ;  /* 0x00000006005a7c11 */ /* 0x000fc8000f8408ff */
[----:B------:R-:W-:Y:S02]  /*6660*/  LEA.HI.X R91, R0, UR7, R3, 0x1, P2 ;  /* 0x00000007005b7c11 */ /* 0x000fe400090f0c03 */
[----:B------:R-:W-:Y:S02]  /*6670*/  ISETP.GE.AND P2, PT, R18, R117, PT ;  /* 0x000000751200720c */ /* 0x000fe40003f46270 */
[----:B------:R-:W-:Y:S02]  /*6680*/  CS2R R70, SRZ ;  /* 0x0000000000467805 */ /* 0x000fe4000001ff00 */
[----:B------:R-:W-:Y:S02]  /*6690*/  CS2R R68, SRZ ;  /* 0x0000000000447805 */ /* 0x000fe4000001ff00 */
[----:B------:R-:W-:Y:S02]  /*66a0*/  CS2R R82, SRZ ;  /* 0x0000000000527805 */ /* 0x000fe4000001ff00 */
[----:B------:R-:W-:-:S05]  /*66b0*/  CS2R R80, SRZ ;  /* 0x0000000000507805 */ /* 0x000fca000001ff00 */
[----:B------:R0:W5:Y:S04]  /*66c0*/  @!P2 LDG.E.128 R72, desc[UR40][R88.64] ;  /* 0x000000285848a981 */ /* 0x000168000c1e1d00 */
[----:B------:R0:W5:Y:S01]  /*66d0*/  @!P2 LDG.E.128 R84, desc[UR40][R90.64] ;  /* 0x000000285a54a981 */ /* 0x000162000c1e1d00 */
[----:B------:R-:W-:Y:S02]  /*66e0*/  ISETP.GE.AND P2, PT, R101, R117, PT ;  /* 0x000000756500720c */ /* 0x000fe40003f46270 */
[----:B------:R-:W-:Y:S02]  /*66f0*/  CS2R R66, SRZ ;  /* 0x0000000000427805 */ /* 0x000fe4000001ff00 */
[----:B------:R-:W-:Y:S02]  /*6700*/  CS2R R64, SRZ ;  /* 0x0000000000407805 */ /* 0x000fe4000001ff00 */
[----:B------:R-:W-:-:S02]  /*6710*/  CS2R R78, SRZ ;  /* 0x00000000004e7805 */ /* 0x000fc4000001ff00 */
[----:B------:R-:W-:-:S05]  /*6720*/  CS2R R76, SRZ ;  /* 0x00000000004c7805 */ /* 0x000fca000001ff00 */
[----:B------:R0:W5:Y:S04]  /*6730*/  @!P2 LDG.E.128 R68, desc[UR40][R88.64+0x40] ;  /* 0x000040285844a981 */ /* 0x000168000c1e1d00 */
[----:B------:R0:W5:Y:S01]  /*6740*/  @!P2 LDG.E.128 R80, desc[UR40][R90.64+0x40] ;  /* 0x000040285a50a981 */ /* 0x000162000c1e1d00 */
[----:B------:R-:W-:-:S13]  /*6750*/  ISETP.GE.AND P2, PT, R100, R117, PT ;  /* 0x000000756400720c */ /* 0x000fda0003f46270 */
[----:B------:R0:W5:Y:S04]  /*6760*/  @!P2 LDG.E.128 R64, desc[UR40][R88.64+0x80] ;  /* 0x000080285840a981 */ /* 0x000168000c1e1d00 */
[----:B------:R0:W5:Y:S02]  /*6770*/  @!P2 LDG.E.128 R76, desc[UR40][R90.64+0x80] ;  /* 0x000080285a4ca981 */ /* 0x000164000c1e1d00 */
.L_x_681:
[----:B------:R-:W-:Y:S05]  /*6780*/  BSYNC B1 ;  /* 0x0000000000017941 */ /* 0x000fea0003800000 */
.L_x_680:
[----:B------:R-:W-:Y:S01]  /*6790*/  IMAD.MOV.U32 R0, RZ, RZ, R40 ;  /* 0x000000ffff007224 */ /* 0x000fe200078e0028 */
[----:B------:R-:W-:Y:S01]  /*67a0*/  PRMT R174, R174, 0x5410, R93 ;  /* 0x00005410aeae7816 */ /* 0x000fe2000000005d */
[----:B------:R-:W-:Y:S01]  /*67b0*/  IMAD.MOV.U32 R3, RZ, RZ, R41 ;  /* 0x000000ffff037224 */ /* 0x000fe200078e0029 */
[----:B------:R-:W-:Y:S01]  /*67c0*/  UISETP.NE.AND UP0, UPT, UR46, 0x3, UPT ;  /* 0x000000032e00788c */ /* 0x000fe2000bf05270 */
[----:B0-----:R-:W-:Y:S01]  /*67d0*/  IMAD.MOV.U32 R88, RZ, RZ, R46 ;  /* 0x000000ffff587224 */ /* 0x001fe200078e002e */
        /* <DEDUP_REMOVED lines=22> */
[----:B------:R-:W-:Y:S01]  /*6940*/  PLOP3.LUT P2, PT, PT, PT, UP0, 0x80, 0x0 ;  /* 0x000000000000781c */ /* 0x000fe20003f4f008 */
        /* <DEDUP_REMOVED lines=22> */
[----:B------:R-:W-:-:S02]  /*6ab0*/  IMAD.MOV.U32 R0, RZ, RZ, R70 ;  /* 0x000000ffff007224 */ /* 0x000fc400078e0046 */
[----:B------:R-:W-:Y:S01]  /*6ac0*/  IMAD.MOV.U32 R89, RZ, RZ, R67 ;  /* 0x000000ffff597224 */ /* 0x000fe200078e0043 */
[----:B------:R-:W-:Y:S01]  /*6ad0*/  PRMT R153, R88, 0x5410, R3 ;  /* 0x0000541058997816 */ /* 0x000fe20000000003 */
[----:B------:R-:W-:Y:S01]  /*6ae0*/  IMAD.MOV.U32 R88, RZ, RZ, R68 ;  /* 0x000000ffff587224 */ /* 0x000fe200078e0044 */
[----:B------:R-:W-:Y:S01]  /*6af0*/  PRMT R156, R0, 0x7610, R156 ;  /* 0x00007610009c7816 */ /* 0x000fe2000000009c */
[----:B------:R-:W-:Y:S01]  /*6b00*/  IMAD.MOV.U32 R3, RZ, RZ, R69 ;  /* 0x000000ffff037224 */ /* 0x000fe200078e0045 */
[----:B------:R-:W-:Y:S01]  /*6b10*/  PRMT R152, R152, 0x5410, R89 ;  /* 0x0000541098987816 */ /* 0x000fe20000000059 */
[----:B------:R-:W-:Y:S02]  /*6b20*/  IMAD.MOV.U32 R0, RZ, RZ, R74 ;  /* 0x000000ffff007224 */ /* 0x000fe400078e004a */
        /* <DEDUP_REMOVED lines=25> */
[----:B------:R-:W-:Y:S02]  /*6cc0*/  IMAD.MOV.U32 R3, RZ, RZ, R84 ;  /* 0x000000ffff037224 */ /* 0x000fe400078e0054 */
[----:B------:R-:W-:Y:S01]  /*6cd0*/  IMAD.MOV.U32 R0, RZ, RZ, R85 ;  /* 0x000000ffff007224 */ /* 0x000fe200078e0055 */
[----:B------:R-:W-:-:S04]  /*6ce0*/  PRMT R169, R89, 0x5410, R88 ;  /* 0x0000541059a97816 */ /* 0x000fc80000000058 */
[----:B------:R-:W-:Y:S01]  /*6cf0*/  PRMT R170, R3, 0x5410, R0 ;  /* 0x0000541003aa7816 */ /* 0x000fe20000000000 */
[----:B------:R-:W-:Y:S06]  /*6d00*/  @!P2 BRA `(.L_x_682) ;  /* 0x000000000004a947 */ /* 0x000fec0003800000 */
[----:B------:R-:W-:Y:S01]  /*6d10*/  BPT.TRAP 0x1 ;  /* 0x000000040000795c */ /* 0x000fe20000300000 */
.L_x_682:
[----:B------:R-:W-:Y:S01]  /*6d20*/  IMAD R3, R16, 0x8, R2 ;  /* 0x0000000810037824 */ /* 0x000fe200078e0202 */
[----:B------:R-:W-:Y:S01]  /*6d30*/  SHF.L.U32 R0, R184, 0x1f, RZ ;  /* 0x0000001fb8007819 */ /* 0x000fe200000006ff */
[----:B------:R-:W0:Y:S01]  /*6d40*/  LDC R147, c[0x0][0x2f4] ;  /* 0x0000bd00ff937b82 */ /* 0x000e220000000800 */
[----:B------:R-:W-:Y:S01]  /*6d50*/  BSSY B1, `(.L_x_683) ;  /* 0x0000005000017945 */ /* 0x000fe20003800000 */
[----:B------:R-:W-:Y:S01]  /*6d60*/  IMAD.MOV.U32 R127, RZ, RZ, R92 ;  /* 0x000000ffff7f7224 */ /* 0x000fe200078e005c */
[----:B------:R-:W1:Y:S05]  /*6d70*/  SYNCS.PHASECHK.TRANS64.TRYWAIT P5, [R3+URZ+0x34890], R0 ;  /* 0x03489000030075a7 */ /* 0x000e6a00080a017f */
[----:B------:R-:W2:Y:S01]  /*6d80*/  LDC.64 R128, c[0x0][0x300] ;  /* 0x0000c000ff807b82 */ /* 0x000ea20000000a00 */
[----:B-1----:R-:W-:Y:S05]  /*6d90*/  @!P5 BRA `(.L_x_684) ;  /* 0x000001900020d947 */ /* 0x002fea0003800000 */
.L_x_983:
[----:B------:R-:W-:Y:S05]  /*6da0*/  BSYNC B1 ;  /* 0x0000000000017941 */ /* 0x000fea0003800000 */
.L_x_683:
[----:B------:R-:W-:Y:S01]  /*6db0*/  BSSY B1, `(.L_x_685) ;  /* 0x0000194000017945 */ /* 0x000fe20003800000 */
[----:B0-----:R-:W-:-:S03]  /*6dc0*/  IMAD.IADD R148, R147, 0x1, -R122 ;  /* 0x0000000193947824 */ /* 0x001fc600078e0a7a */
[----:B------:R-:W-:Y:S05]  /*6dd0*/  @P4 BRA `(.L_x_686) ;  /* 0x0000001800444947 */ /* 0x000fea0003800000 */
[----:B------:R-:W-:Y:S01]  /*6de0*/  ISETP.NE.AND P4, PT, R14, RZ, PT ;  /* 0x000000ff0e00720c */ /* 0x000fe20003f85270 */
[-C--:B--2---:R-:W-:Y:S01]  /*6df0*/  IMAD R157, R145, R128.reuse, RZ ;  /* 0x00000080919d7224 */ /* 0x084fe200078e02ff */
[----:B------:R-:W-:Y:S01]  /*6e00*/  BSSY B2, `(.L_x_687) ;  /* 0x0000087000027945 */ /* 0x000fe20003800000 */
[----:B------:R-:W-:-:S04]  /*6e10*/  IMAD.WIDE.U32 R132, R17, R128, R126 ;  /* 0x0000008011847225 */ /* 0x000fc800078e007e */
[----:B------:R-:W-:-:S04]  /*6e20*/  IMAD R157, R17, R129, R157 ;  /* 0x00000081119d7224 */ /* 0x000fc800078e029d */
[----:B------:R-:W-:Y:S02]  /*6e30*/  IMAD.IADD R157, R157, 0x1, R133 ;  /* 0x000000019d9d7824 */ /* 0x000fe400078e0285 */
[----:B------:R-:W-:Y:S05]  /*6e40*/  @!P4 BRA `(.L_x_688) ;  /* 0x000000080008c947 */ /* 0x000fea0003800000 */
[----:B------:R-:W-:Y:S01]  /*6e50*/  SEL R88, R122, R148, !P0 ;  /* 0x000000947a587207 */ /* 0x000fe20004000000 */
[----:B------:R-:W-:Y:S01]  /*6e60*/  BSSY B3, `(.L_x_689) ;  /* 0x0000074000037945 */ /* 0x000fe20003800000 */
[----:B------:R-:W-:Y:S02]  /*6e70*/  ISETP.GE.AND P4, PT, R18, R117, PT ;  /* 0x000000751200720c */ /* 0x000fe40003f86270 */
[----:B------:R-:W-:-:S04]  /*6e80*/  SHF.R.S32.HI R89, RZ, 0x1f, R88 ;  /* 0x0000001fff597819 */ /* 0x000fc80000011458 */
[----:B------:R-:W-:-:S04]  /*6e90*/  LEA.HI R89, R89, R88, RZ, 0x4 ;  /* 0x0000005859597211 */ /* 0x000fc800078f20ff */
[----:B------:R-:W-:-:S04]  /*6ea0*/  LEA.HI.SX32 R161, R89, R114, 0x1c ;  /* 0x0000007259a17211 */ /* 0x000fc800078fe2ff */
[----:B------:R-:W-:-:S04]  /*6eb0*/  SHF.R.S32.HI R88, RZ, 0x1f, R161 ;  /* 0x0000001fff587819 */ /* 0x000fc800000114a1 */
[----:B------:R-:W-:Y:S01]  /*6ec0*/  LEA.HI R88, R88, R161, RZ, 0x3 ;  /* 0x000000a158587211 */ /* 0x000fe200078f18ff */
[----:B------:R-:W-:-:S04]  /*6ed0*/  IMAD.SHL.U32 R161, R161, 0x8, RZ ;  /* 0x00000008a1a17824 */ /* 0x000fc800078e00ff */
[----:B------:R-:W-:Y:S01]  /*6ee0*/  IMAD.SHL.U32 R88, R88, 0x400, RZ ;  /* 0x0000040058587824 */ /* 0x000fe200078e00ff */
[----:B------:R-:W-:-:S04]  /*6ef0*/  LOP3.LUT R89, R191, 0x38, R161, 0xf8, !PT ;  /* 0x00000038bf597812 */ /* 0x000fc800078ef8a1 */
[----:B------:R-:W-:Y:S02]  /*6f00*/  LOP3.LUT R88, R88, 0x7fffe000, RZ, 0xc0, !PT ;  /* 0x7fffe00058587812 */ /* 0x000fe400078ec0ff */
[----:B------:R-:W-:-:S03]  /*6f10*/  LOP3.LUT R89, R89, R193, RZ, 0x3c, !PT ;  /* 0x000000c159597212 */ /* 0x000fc600078e3cff */
[----:B------:R-:W-:-:S04]  /*6f20*/  IMAD R88, R192, 0x200, R88 ;  /* 0x00000200c0587824 */ /* 0x000fc800078e0258 */
[----:B------:R-:W-:-:S04]  /*6f30*/  IMAD.IADD R88, R88, 0x1, R89 ;  /* 0x0000000158587824 */ /* 0x000fc800078e0259 */
[C---:B------:R-:W-:Y:S02]  /*6f40*/  IMAD R92, R16.reuse, 0x6000, R88 ;  /* 0x00006000105c7824 */ /* 0x040fe400078e0258 */
[----:B------:R-:W-:Y:S02]  /*6f50*/  IMAD R88, R16, 0x6000, R143 ;  /* 0x0000600010587824 */ /* 0x000fe400078e028f */
[--C-:B------:R-:W-:Y:S02]  /*6f60*/  IMAD R92, R92, 0x2, R2.reuse ;  /* 0x000000025c5c7824 */ /* 0x100fe400078e0202 */
[----:B------:R-:W-:-:S04]  /*6f70*/  IMAD R88, R88, 0x2, R2 ;  /* 0x0000000258587824 */ /* 0x000fc800078e0202 */
[----:B------:R-:W0:Y:S04]  /*6f80*/  LDS.128 R92, [R92+0x1c400] ;  /* 0x01c400005c5c7984 */ /* 0x000e280000000c00 */
[----:B------:R-:W2:Y:S01]  /*6f90*/  LDS.128 R88, [R88+0x1c400] ;  /* 0x01c4000058587984 */ /* 0x000ea20000000c00 */
[----:B------:R-:W-:Y:S05]  /*6fa0*/  @P4 BRA `(.L_x_690) ;  /* 0x00000004007c4947 */ /* 0x000fea0003800000 */
[--C-:B------:R-:W-:Y:S02]  /*6fb0*/  SHF.R.U64 R164, R48, 0x10, R49.reuse ;  /* 0x0000001030a47819 */ /* 0x100fe40000001231 */
[----:B------:R-:W-:Y:S02]  /*6fc0*/  SHF.R.U32.HI R48, RZ, 0x10, R49 ;  /* 0x00000010ff307819 */ /* 0x000fe40000011631 */
[--C-:B------:R-:W-:Y:S02]  /*6fd0*/  SHF.R.U64 R49, R60, 0x10, R61.reuse ;  /* 0x000000103c317819 */ /* 0x100fe4000000123d */
[----:B------:R-:W-:Y:S02]  /*6fe0*/  SHF.R.U32.HI R60, RZ, 0x10, R61 ;  /* 0x00000010ff3c7819 */ /* 0x000fe4000001163d */
[--C-:B------:R-:W-:Y:S02]  /*6ff0*/  SHF.R.U64 R50, R50, 0x10, R51.reuse ;  /* 0x0000001032327819 */ /* 0x100fe40000001233 */
[----:B------:R-:W-:-:S02]  /*7000*/  SHF.R.U32.HI R162, RZ, 0x10, R51 ;  /* 0x00000010ffa27819 */ /* 0x000fc40000011633 */
[--C-:B------:R-:W-:Y:S02]  /*7010*/  SHF.R.U64 R61, R62, 0x10, R63.reuse ;  /* 0x000000103e3d7819 */ /* 0x100fe4000000123f */
[----:B------:R-:W-:Y:S02]  /*7020*/  SHF.R.U32.HI R51, RZ, 0x10, R63 ;  /* 0x00000010ff337819 */ /* 0x000fe4000001163f */
[----:B------:R-:W-:Y:S02]  /*7030*/  PRMT R60, R178, 0x5432, R60 ;  /* 0x00005432b23c7816 */ /* 0x000fe4000000003c */
[----:B------:R-:W-:Y:S02]  /*7040*/  PRMT R63, R176, 0x5432, R48 ;  /* 0x00005432b03f7816 */ /* 0x000fe40000000030 */
[----:B------:R-:W-:Y:S01]  /*7050*/  PRMT R62, R163, 0x5432, R50 ;  /* 0x00005432a33e7816 */ /* 0x000fe20000000032 */
[----:B------:R-:W-:Y:S01]  /*7060*/  IMAD.U32 R50, R60, 0x10000, RZ ;  /* 0x000100003c327824 */ /* 0x000fe200078e00ff */
[----:B------:R-:W-:Y:S01]  /*7070*/  PRMT R48, R165, 0x5432, R162 ;  /* 0x00005432a5307816 */ /* 0x000fe200000000a2 */
[----:B0-----:R-:W-:Y:S01]  /*7080*/  IMAD.U32 R165, R93, 0x10000, RZ ;  /* 0x000100005da57824 */ /* 0x001fe200078e00ff */
[----:B------:R-:W-:Y:S01]  /*7090*/  PRMT R49, R163, 0x5410, R49 ;  /* 0x00005410a3317816 */ /* 0x000fe20000000031 */
[----:B------:R-:W-:Y:S01]  /*70a0*/  IMAD.U32 R163, R63, 0x10000, RZ ;  /* 0x000100003fa37824 */ /* 0x000fe200078e00ff */
[----:B------:R-:W-:Y:S01]  /*70b0*/  PRMT R164, R166, 0x5432, R164 ;  /* 0x00005432a6a47816 */ /* 0x000fe200000000a4 */
[----:B--2---:R-:W-:-:S02]  /*70c0*/  IMAD.U32 R162, R89, 0x10000, RZ ;  /* 0x0001000059a27824 */ /* 0x004fc400078e00ff */
[CC--:B------:R-:W-:Y:S01]  /*70d0*/  FMUL.FTZ R166, R165.reuse, R50.reuse ;  /* 0x00000032a5a67220 */ /* 0x0c0fe20000410000 */
[-C--:B------:R-:W-:Y:S01]  /*70e0*/  FMUL.FTZ R165, R165, R163.reuse ;  /* 0x000000a3a5a57220 */ /* 0x080fe20000410000 */
[----:B------:R-:W-:Y:S02]  /*70f0*/  LOP3.LUT R93, R93, 0xffff0000, RZ, 0xc0, !PT ;  /* 0xffff00005d5d7812 */ /* 0x000fe400078ec0ff */
[C---:B------:R-:W-:Y:S01]  /*7100*/  FFMA.FTZ R163, R162.reuse, R163, -R166 ;  /* 0x000000a3a2a37223 */ /* 0x040fe200000108a6 */
[----:B------:R-:W-:Y:S01]  /*7110*/  FFMA.FTZ R162, R162, R50, R165 ;  /* 0x00000032a2a27223 */ /* 0x000fe200000100a5 */
[----:B------:R-:W-:Y:S01]  /*7120*/  LOP3.LUT R165, R63, 0xffff0000, RZ, 0xc0, !PT ;  /* 0xffff00003fa57812 */ /* 0x000fe200078ec0ff */
[----:B------:R-:W-:Y:S01]  /*7130*/  IMAD.U32 R166, R95, 0x10000, RZ ;  /* 0x000100005fa67824 */ /* 0x000fe200078e00ff */
[----:B------:R-:W-:Y:S02]  /*7140*/  LOP3.LUT R63, R60, 0xffff0000, RZ, 0xc0, !PT ;  /* 0xffff00003c3f7812 */ /* 0x000fe400078ec0ff */
[----:B------:R-:W-:Y:S01]  /*7150*/  LOP3.LUT R50, R89, 0xffff0000, RZ, 0xc0, !PT ;  /* 0xffff000059327812 */ /* 0x000fe200078ec0ff */
[C---:B------:R-:W-:Y:S01]  /*7160*/  FMUL.FTZ R89, R93.reuse, R165 ;  /* 0x000000a55d597220 */ /* 0x040fe20000410000 */
[----:B------:R-:W-:Y:S01]  /*7170*/  PRMT R51, R182, 0x5410, R51 ;  /* 0x00005410b6337816 */ /* 0x000fe20000000033 */
[----:B------:R-:W-:Y:S01]  /*7180*/  FMUL.FTZ R60, R93, R63 ;  /* 0x0000003f5d3c7220 */ /* 0x000fe20000410000 */
[----:B------:R-:W-:Y:S01]  /*7190*/  IMAD.U32 R93, R91, 0x10000, RZ ;  /* 0x000100005b5d7824 */ /* 0x000fe200078e00ff */
[----:B------:R-:W-:-:S02]  /*71a0*/  LOP3.LUT R95, R95, 0xffff0000, RZ, 0xc0, !PT ;  /* 0xffff00005f5f7812 */ /* 0x000fc400078ec0ff */
[C---:B------:R-:W-:Y:S01]  /*71b0*/  FFMA.FTZ R60, R50.reuse, R165, -R60 ;  /* 0x000000a5323c7223 */ /* 0x040fe2000001083c */
[----:B------:R-:W-:Y:S02]  /*71c0*/  IMAD.U32 R165, R51, 0x10000, RZ ;  /* 0x0001000033a57824 */ /* 0x000fe400078e00ff */
[----:B------:R-:W-:Y:S01]  /*71d0*/  FFMA.FTZ R50, R50, R63, R89 ;  /* 0x0000003f32327223 */ /* 0x000fe20000010059 */
[C---:B------:R-:W-:Y:S01]  /*71e0*/  IMAD.U32 R63, R48.reuse, 0x10000, RZ ;  /* 0x00010000303f7824 */ /* 0x040fe200078e00ff */
[----:B------:R-:W-:Y:S01]  /*71f0*/  LOP3.LUT R48, R48, 0xffff0000, RZ, 0xc0, !PT ;  /* 0xffff000030307812 */ /* 0x000fe200078ec0ff */
[C---:B------:R-:W-:Y:S01]  /*7200*/  FMUL.FTZ R89, R166.reuse, R165 ;  /* 0x000000a5a6597220 */ /* 0x040fe20000410000 */
[----:B------:R-:W-:Y:S02]  /*7210*/  LOP3.LUT R91, R91, 0xffff0000, RZ, 0xc0, !PT ;  /* 0xffff00005b5b7812 */ /* 0x000fe400078ec0ff */
[----:B------:R-:W-:Y:S01]  /*7220*/  PRMT R61, R181, 0x5410, R61 ;  /* 0x00005410b53d7816 */ /* 0x000fe2000000003d */
[-C--:B------:R-:W-:Y:S01]  /*7230*/  FFMA.FTZ R89, R93, R63.reuse, -R89 ;  /* 0x0000003f5d597223 */ /* 0x080fe20000010859 */
[----:B------:R-:W-:Y:S01]  /*7240*/  FMUL.FTZ R63, R166, R63 ;  /* 0x0000003fa63f7220 */ /* 0x000fe20000410000 */
[----:B------:R-:W-:-:S02]  /*7250*/  F2FP.BF16.F32.PACK_AB R60, R60, R163 ;  /* 0x000000a33c3c723e */ /* 0x000fc400000010ff */
[----:B------:R-:W-:Y:S01]  /*7260*/  F2FP.BF16.F32.PACK_AB R50, R50, R162 ;  /* 0x000000a23232723e */ /* 0x000fe200000010ff */
[----:B------:R-:W-:Y:S01]  /*7270*/  FFMA.FTZ R63, R93, R165, R63 ;  /* 0x000000a55d3f7223 */ /* 0x000fe2000001003f */
[----:B------:R-:W-:Y:S01]  /*7280*/  LOP3.LUT R93, R51, 0xffff0000, RZ, 0xc0, !PT ;  /* 0xffff0000335d7812 */ /* 0x000fe200078ec0ff */
[----:B------:R-:W-:-:S04]  /*7290*/  IMAD.U32 R165, R164, 0x10000, RZ ;  /* 0x00010000a4a57824 */ /* 0x000fc800078e00ff */
[----:B------:R-:W-:-:S04]  /*72a0*/  FMUL.FTZ R51, R95, R93 ;  /* 0x0000005d5f337220 */ /* 0x000fc80000410000 */
[-C--:B------:R-:W-:Y:S01]  /*72b0*/  FFMA.FTZ R51, R91, R48.reuse, -R51 ;  /* 0x000000305b337223 */ /* 0x080fe20000010833 */
[----:B------:R-:W-:Y:S01]  /*72c0*/  FMUL.FTZ R48, R95, R48 ;  /* 0x000000305f307220 */ /* 0x000fe20000410000 */
[C---:B------:R-:W-:Y:S01]  /*72d0*/  IMAD.U32 R95, R92.reuse, 0x10000, RZ ;  /* 0x000100005c5f7824 */ /* 0x040fe200078e00ff */
[----:B------:R-:W-:Y:S02]  /*72e0*/  LOP3.LUT R92, R92, 0xffff0000, RZ, 0xc0, !PT ;  /* 0xffff00005c5c7812 */ /* 0x000fe400078ec0ff */
[----:B------:R-:W-:Y:S01]  /*72f0*/  FFMA.FTZ R48, R91, R93, R48 ;  /* 0x0000005d5b307223 */ /* 0x000fe20000010030 */
[----:B------:R-:W-:Y:S01]  /*7300*/  IMAD.U32 R93, R49, 0x10000, RZ ;  /* 0x00010000315d7824 */ /* 0x000fe200078e00ff */
[----:B------:R-:W-:Y:S01]  /*7310*/  F2FP.BF16.F32.PACK_AB R51, R51, R89 ;  /* 0x000000593333723e */ /* 0x000fe200000010ff */
[C---:B------:R-:W-:Y:S01]  /*7320*/  IMAD.U32 R91, R88.reuse, 0x10000, RZ ;  /* 0x00010000585b7824 */ /* 0x040fe200078e00ff */
[----:B------:R-:W-:Y:S01]  /*7330*/  LOP3.LUT R88, R88, 0xffff0000, RZ, 0xc0, !PT ;  /* 0xffff000058587812 */ /* 0x000fe200078ec0ff */
[C---:B------:R-:W-:Y:S01]  /*7340*/  FMUL.FTZ R166, R95.reuse, R93 ;  /* 0x0000005d5fa67220 */ /* 0x040fe20000410000 */
[----:B------:R-:W-:Y:S01]  /*7350*/  FMUL.FTZ R95, R95, R165 ;  /* 0x000000a55f5f7220 */ /* 0x000fe20000410000 */
[----:B------:R-:W-:Y:S01]  /*7360*/  F2FP.BF16.F32.PACK_AB R48, R48, R63 ;  /* 0x0000003f3030723e */ /* 0x000fe200000010ff */
[----:B------:R-:W-:-:S02]  /*7370*/  IMAD.MOV.U32 R89, RZ, RZ, R60 ;  /* 0x000000ffff597224 */ /* 0x000fc400078e003c */
[C---:B------:R-:W-:Y:S01]  /*7380*/  FFMA.FTZ R166, R91.reuse, R165, -R166 ;  /* 0x000000a55ba67223 */ /* 0x040fe200000108a6 */
[----:B------:R-:W-:Y:S01]  /*7390*/  FFMA.FTZ R95, R91, R93, R95 ;  /* 0x0000005d5b5f7223 */ /* 0x000fe2000001005f */
[----:B------:R-:W-:Y:S02]  /*73a0*/  LOP3.LUT R91, R49, 0xffff0000, RZ, 0xc0, !PT ;  /* 0xffff0000315b7812 */ /* 0x000fe400078ec0ff */
[----:B------:R-:W-:Y:S01]  /*73b0*/  LOP3.LUT R49, R164, 0xffff0000, RZ, 0xc0, !PT ;  /* 0xffff0000a4317812 */ /* 0x000fe200078ec0ff */
[C---:B------:R-:W-:Y:S01]  /*73c0*/  IMAD.U32 R164, R62.reuse, 0x10000, RZ ;  /* 0x000100003ea47824 */ /* 0x040fe200078e00ff */
[----:B------:R-:W-:Y:S01]  /*73d0*/  LOP3.LUT R62, R62, 0xffff0000, RZ, 0xc0, !PT ;  /* 0xffff00003e3e7812 */ /* 0x000fe200078ec0ff */
[C---:B------:R-:W-:Y:S02]  /*73e0*/  FMUL.FTZ R93, R92.reuse, R91 ;  /* 0x0000005b5c5d7220 */ /* 0x040fe40000410000 */
[-C--:B------:R-:W-:Y:S02]  /*73f0*/  FMUL.FTZ R92, R92, R49.reuse ;  /* 0x000000315c5c7220 */ /* 0x080fe40000410000 */
[----:B------:R-:W-:Y:S01]  /*7400*/  FFMA.FTZ R49, R88, R49, -R93 ;  /* 0x0000003158317223 */ /* 0x000fe2000001085d */
[----:B------:R-:W-:-:S02]  /*7410*/  IMAD.U32 R93, R94, 0x10000, RZ ;  /* 0x000100005e5d7824 */ /* 0x000fc400078e00ff */
[----:B------:R-:W-:Y:S01]  /*7420*/  FFMA.FTZ R88, R88, R91, R92 ;  /* 0x0000005b58587223 */ /* 0x000fe2000001005c */
[C---:B------:R-:W-:Y:S01]  /*7430*/  IMAD.U32 R92, R61.reuse, 0x10000, RZ ;  /* 0x000100003d5c7824 */ /* 0x040fe200078e00ff */
[----:B------:R-:W-:Y:S01]  /*7440*/  LOP3.LUT R94, R94, 0xffff0000, RZ, 0xc0, !PT ;  /* 0xffff00005e5e7812 */ /* 0x000fe200078ec0ff */
[C---:B------:R-:W-:Y:S01]  /*7450*/  IMAD.U32 R91, R90.reuse, 0x10000, RZ ;  /* 0x000100005a5b7824 */ /* 0x040fe200078e00ff */
[----:B------:R-:W-:Y:S01]  /*7460*/  LOP3.LUT R61, R61, 0xffff0000, RZ, 0xc0, !PT ;  /* 0xffff00003d3d7812 */ /* 0x000fe200078ec0ff */
[C---:B------:R-:W-:Y:S01]  /*7470*/  FMUL.FTZ R165, R93.reuse, R92 ;  /* 0x0000005c5da57220 */ /* 0x040fe20000410000 */
[-C--:B------:R-:W-:Y:S01]  /*7480*/  FMUL.FTZ R93, R93, R164.reuse ;  /* 0x000000a45d5d7220 */ /* 0x080fe20000410000 */
[----:B------:R-:W-:Y:S02]  /*7490*/  LOP3.LUT R90, R90, 0xffff0000, RZ, 0xc0, !PT ;  /* 0xffff00005a5a7812 */ /* 0x000fe400078ec0ff */
[C---:B------:R-:W-:Y:S01]  /*74a0*/  FFMA.FTZ R165, R91.reuse, R164, -R165 ;  /* 0x000000a45ba57223 */ /* 0x040fe200000108a5 */
[----:B------:R-:W-:Y:S01]  /*74b0*/  FFMA.FTZ R93, R91, R92, R93 ;  /* 0x0000005c5b5d7223 */ /* 0x000fe2000001005d */
[C---:B------:R-:W-:Y:S01]  /*74c0*/  FMUL.FTZ R91, R94.reuse, R61 ;  /* 0x0000003d5e5b7220 */ /* 0x040fe20000410000 */
[----:B------:R-:W-:Y:S01]  /*74d0*/  FMUL.FTZ R94, R94, R62 ;  /* 0x0000003e5e5e7220 */ /* 0x000fe20000410000 */
[----:B------:R-:W-:-:S02]  /*74e0*/  F2FP.BF16.F32.PACK_AB R95, R88, R95 ;  /* 0x0000005f585f723e */ /* 0x000fc400000010ff */
[C---:B------:R-:W-:Y:S01]  /*74f0*/  FFMA.FTZ R91, R90.reuse, R62, -R91 ;  /* 0x0000003e5a5b7223 */ /* 0x040fe2000001085b */
[----:B------:R-:W-:Y:S01]  /*7500*/  FFMA.FTZ R94, R90, R61, R94 ;  /* 0x0000003d5a5e7223 */ /* 0x000fe2000001005e */
[----:B------:R-:W-:Y:S01]  /*7510*/  F2FP.BF16.F32.PACK_AB R49, R49, R166 ;  /* 0x000000a63131723e */ /* 0x000fe200000010ff */
[----:B------:R-:W-:Y:S02]  /*7520*/  IMAD.MOV.U32 R92, RZ, RZ, R95 ;  /* 0x000000ffff5c7224 */ /* 0x000fe400078e005f */
[----:B------:R-:W-:Y:S01]  /*7530*/  F2FP.BF16.F32.PACK_AB R91, R91, R165 ;  /* 0x000000a55b5b723e */ /* 0x000fe200000010ff */
[----:B------:R-:W-:Y:S01]  /*7540*/  IMAD.MOV.U32 R95, RZ, RZ, R48 ;  /* 0x000000ffff5f7224 */ /* 0x000fe200078e0030 */
[----:B------:R-:W-:Y:S01]  /*7550*/  F2FP.BF16.F32.PACK_AB R94, R94, R93 ;  /* 0x0000005d5e5e723e */ /* 0x000fe200000010ff */
[----:B------:R-:W-:Y:S02]  /*7560*/  IMAD.MOV.U32 R88, RZ, RZ, R49 ;  /* 0x000000ffff587224 */ /* 0x000fe400078e0031 */
[----:B------:R-:W-:-:S02]  /*7570*/  IMAD.MOV.U32 R90, RZ, RZ, R91 ;  /* 0x000000ffff5a7224 */ /* 0x000fc400078e005b */
[----:B------:R-:W-:Y:S02]  /*7580*/  IMAD.MOV.U32 R93, RZ, RZ, R50 ;  /* 0x000000ffff5d7224 */ /* 0x000fe400078e0032 */
[----:B------:R-:W-:-:S07]  /*7590*/  IMAD.MOV.U32 R91, RZ, RZ, R51 ;  /* 0x000000ffff5b7224 */ /* 0x000fce00078e0033 */
.L_x_690:
[----:B------:R-:W-:Y:S05]  /*75a0*/  BSYNC B3 ;  /* 0x0000000000037941 */ /* 0x000fea0003800000 */
.L_x_689:
[----:B------:R-:W-:-:S13]  /*75b0*/  ISETP.GE.AND P4, PT, R161, R147, PT ;  /* 0x00000093a100720c */ /* 0x000fda0003f86270 */
[--C-:B------:R-:W-:Y:S02]  /*75c0*/  @!P4 SHF.R.S32.HI R51, RZ, 0x1f, R161.reuse ;  /* 0x0000001fff33c819 */ /* 0x100fe400000114a1 */
[----:B------:R-:W-:-:S04]  /*75d0*/  @!P4 IADD3 R161, P5, P6, R102, R132, R161 ;  /* 0x0000008466a1c210 */ /* 0x000fc80007ebe0a1 */
[----:B------:R-:W-:Y:S02]  /*75e0*/  @!P4 IADD3.X R51, R97, R157, R51, P5, P6 ;  /* 0x0000009d6133c210 */ /* 0x000fe40002fec433 */
[----:B------:R-:W-:-:S04]  /*75f0*/  IADD3 R49, P5, P6, R102, R132, R27 ;  /* 0x0000008466317210 */ /* 0x000fc80007ebe01b */
[----:B------:R-:W-:Y:S02]  /*7600*/  IADD3.X R50, R97, R157, R13, P5, P6 ;  /* 0x0000009d61327210 */ /* 0x000fe40002fec40d */
[----:B------:R-:W-:-:S04]  /*7610*/  LEA R48, P5, R49, R120, 0x1 ;  /* 0x0000007831307211 */ /* 0x000fc800078a08ff */
[----:B------:R-:W-:Y:S02]  /*7620*/  LEA.HI.X R49, R49, R121, R50, 0x1, P5 ;  /* 0x0000007931317211 */ /* 0x000fe400028f0c32 */
[----:B------:R-:W-:-:S03]  /*7630*/  @!P4 LEA R50, P5, R161, R120, 0x1 ;  /* 0x00000078a132c211 */ /* 0x000fc600078a08ff */
[----:B--2---:R2:W-:Y:S01]  /*7640*/  STG.E.128 desc[UR40][R48.64], R88 ;  /* 0x0000005830007986 */ /* 0x0045e2000c101d28 */
[----:B------:R-:W-:-:S05]  /*7650*/  @!P4 LEA.HI.X R51, R161, R121, R51, 0x1, P5 ;  /* 0x00000079a133c211 */ /* 0x000fca00028f0c33 */
[----:B0-----:R2:W-:Y:S04]  /*7660*/  @!P4 STG.E.128 desc[UR40][R50.64], R92 ;  /* 0x0000005c3200c986 */ /* 0x0015e8000c101d28 */
.L_x_688:
[----:B------:R-:W-:Y:S05]  /*7670*/  BSYNC B2 ;  /* 0x0000000000027941 */ /* 0x000fea0003800000 */
.L_x_687:
[----:B------:R-:W-:Y:S01]  /*7680*/  ISETP.NE.AND P4, PT, R10, RZ, PT ;  /* 0x000000ff0a00720c */ /* 0x000fe20003f85270 */
[----:B------:R-:W-:-:S12]  /*7690*/  BSSY B2, `(.L_x_691) ;  /* 0x0000083000027945 */ /* 0x000fd80003800000 */
[----:B------:R-:W-:Y:S05]  /*76a0*/  @!P4 BRA `(.L_x_692) ;  /* 0x000000080004c947 */ /* 0x000fea0003800000 */
[----:B--2---:R-:W-:Y:S01]  /*76b0*/  SEL R48, R122, R148, !P1 ;  /* 0x000000947a307207 */ /* 0x004fe20004800000 */
[----:B------:R-:W-:Y:S01]  /*76c0*/  BSSY B3, `(.L_x_693) ;  /* 0x000007d000037945 */ /* 0x000fe20003800000 */
[----:B------:R-:W-:Y:S02]  /*76d0*/  IADD3 R60, P4, P5, R102, R132, R21 ;  /* 0x00000084663c7210 */ /* 0x000fe40007d9e015 */
[----:B------:R-:W-:Y:S02]  /*76e0*/  SHF.R.S32.HI R49, RZ, 0x1f, R48 ;  /* 0x0000001fff317819 */ /* 0x000fe40000011430 */
[----:B------:R-:W-:Y:S02]  /*76f0*/  IADD3.X R61, R97, R157, R12, P4, P5 ;  /* 0x0000009d613d7210 */ /* 0x000fe400027ea40c */
[----:B------:R-:W-:-:S04]  /*7700*/  LEA.HI R48, R49, R48, RZ, 0x4 ;  /* 0x0000003031307211 */ /* 0x000fc800078f20ff */
[----:B------:R-:W-:-:S05]  /*7710*/  LEA.HI.SX32 R48, R48, R26, 0x1c ;  /* 0x0000001a30307211 */ /* 0x000fca00078fe2ff */
[----:B------:R-:W-:-:S05]  /*7720*/  IMAD.SHL.U32 R49, R48, 0x8, RZ ;  /* 0x0000000830317824 */ /* 0x000fca00078e00ff */
[----:B------:R-:W-:-:S13]  /*7730*/  ISETP.GE.AND P4, PT, R49, R147, PT ;  /* 0x000000933100720c */ /* 0x000fda0003f86270 */
[--C-:B------:R-:W-:Y:S02]  /*7740*/  @!P4 SHF.R.S32.HI R51, RZ, 0x1f, R49.reuse ;  /* 0x0000001fff33c819 */ /* 0x100fe40000011431 */
[--C-:B------:R-:W-:Y:S02]  /*7750*/  @!P4 IADD3 R50, P5, P6, R102, R132, R49.reuse ;  /* 0x000000846632c210 */ /* 0x100fe40007ebe031 */
[----:B------:R-:W-:Y:S02]  /*7760*/  LOP3.LUT R49, R191, 0x38, R49, 0xf8, !PT ;  /* 0x00000038bf317812 */ /* 0x000fe400078ef831 */
[----:B------:R-:W-:Y:S02]  /*7770*/  @!P4 IADD3.X R51, R97, R157, R51, P5, P6 ;  /* 0x0000009d6133c210 */ /* 0x000fe40002fec433 */
[----:B------:R-:W-:Y:S02]  /*7780*/  LEA R88, P5, R60, R120, 0x1 ;  /* 0x000000783c587211 */ /* 0x000fe400078a08ff */
[----:B------:R-:W-:-:S02]  /*7790*/  LOP3.LUT R49, R49, R193, RZ, 0x3c, !PT ;  /* 0x000000c131317212 */ /* 0x000fc400078e3cff */
[----:B------:R-:W-:Y:S02]  /*77a0*/  LEA.HI.X R89, R60, R121, R61, 0x1, P5 ;  /* 0x000000793c597211 */ /* 0x000fe400028f0c3d */
[----:B------:R-:W-:-:S04]  /*77b0*/  @!P4 LEA R90, P5, R50, R120, 0x1 ;  /* 0x00000078325ac211 */ /* 0x000fc800078a08ff */
[----:B------:R-:W-:Y:S02]  /*77c0*/  @!P4 LEA.HI.X R91, R50, R121, R51, 0x1, P5 ;  /* 0x00000079325bc211 */ /* 0x000fe400028f0c33 */
[----:B------:R-:W-:Y:S02]  /*77d0*/  SHF.R.S32.HI R50, RZ, 0x1f, R48 ;  /* 0x0000001fff327819 */ /* 0x000fe40000011430 */
[----:B------:R-:W-:Y:S02]  /*77e0*/  ISETP.GE.AND P5, PT, R101, R117, PT ;  /* 0x000000756500720c */ /* 0x000fe40003fa6270 */
[----:B------:R-:W-:-:S05]  /*77f0*/  LEA.HI R48, R50, R48, RZ, 0x3 ;  /* 0x0000003032307211 */ /* 0x000fca00078f18ff */
[----:B------:R-:W-:-:S05]  /*7800*/  IMAD.SHL.U32 R48, R48, 0x400, RZ ;  /* 0x0000040030307824 */ /* 0x000fca00078e00ff */
[----:B------:R-:W-:-:S05]  /*7810*/  LOP3.LUT R48, R48, 0x7fffe000, RZ, 0xc0, !PT ;  /* 0x7fffe00030307812 */ /* 0x000fca00078ec0ff */
[----:B------:R-:W-:-:S04]  /*7820*/  IMAD R48, R192, 0x200, R48 ;  /* 0x00000200c0307824 */ /* 0x000fc800078e0230 */
[----:B------:R-:W-:Y:S02]  /*7830*/  IMAD.IADD R49, R48, 0x1, R49 ;  /* 0x0000000130317824 */ /* 0x000fe400078e0231 */
[C---:B------:R-:W-:Y:S02]  /*7840*/  IMAD R48, R16.reuse, 0x6000, R142 ;  /* 0x0000600010307824 */ /* 0x040fe400078e028e */
[----:B------:R-:W-:Y:S02]  /*7850*/  IMAD R60, R16, 0x6000, R49 ;  /* 0x00006000103c7824 */ /* 0x000fe400078e0231 */
[--C-:B------:R-:W-:Y:S02]  /*7860*/  IMAD R48, R48, 0x2, R2.reuse ;  /* 0x0000000230307824 */ /* 0x100fe400078e0202 */
[----:B------:R-:W-:-:S04]  /*7870*/  IMAD R60, R60, 0x2, R2 ;  /* 0x000000023c3c7824 */ /* 0x000fc800078e0202 */
[----:B------:R-:W0:Y:S04]  /*7880*/  LDS.128 R48, [R48+0x1c400] ;  /* 0x01c4000030307984 */ /* 0x000e280000000c00 */
[----:B------:R-:W2:Y:S01]  /*7890*/  LDS.128 R60, [R60+0x1c400] ;  /* 0x01c400003c3c7984 */ /* 0x000ea20000000c00 */
[----:B------:R-:W-:Y:S05]  /*78a0*/  @P5 BRA `(.L_x_694) ;  /* 0x0000000400785947 */ /* 0x000fea0003800000 */
[----:B------:R-:W-:Y:S01]  /*78b0*/  SHF.R.U32.HI R92, RZ, 0x10, R57 ;  /* 0x00000010ff5c7819 */ /* 0x000fe20000011639 */
[----:B--2---:R-:W-:Y:S01]  /*78c0*/  IMAD.U32 R162, R61, 0x10000, RZ ;  /* 0x000100003da27824 */ /* 0x004fe200078e00ff */
[----:B------:R-:W-:Y:S01]  /*78d0*/  SHF.R.U32.HI R93, RZ, 0x10, R45 ;  /* 0x00000010ff5d7819 */ /* 0x000fe2000001162d */
[----:B0-----:R-:W-:Y:S01]  /*78e0*/  IMAD.U32 R94, R49, 0x10000, RZ ;  /* 0x00010000315e7824 */ /* 0x001fe200078e00ff */
[----:B------:R-:W-:Y:S02]  /*78f0*/  PRMT R92, R177, 0x5432, R92 ;  /* 0x00005432b15c7816 */ /* 0x000fe4000000005c */
[----:B------:R-:W-:Y:S02]  /*7900*/  PRMT R93, R180, 0x5410, R93 ;  /* 0x00005410b45d7816 */ /* 0x000fe4000000005d */
[----:B------:R-:W-:Y:S01]  /*7910*/  LOP3.LUT R61, R61, 0xffff0000, RZ, 0xc0, !PT ;  /* 0xffff00003d3d7812 */ /* 0x000fe200078ec0ff */
[----:B------:R-:W-:Y:S01]  /*7920*/  IMAD.U32 R161, R92, 0x10000, RZ ;  /* 0x000100005ca17824 */ /* 0x000fe200078e00ff */
[----:B------:R-:W-:Y:S01]  /*7930*/  LOP3.LUT R49, R49, 0xffff0000, RZ, 0xc0, !PT ;  /* 0xffff000031317812 */ /* 0x000fe200078ec0ff */
[----:B------:R-:W-:Y:S01]  /*7940*/  IMAD.U32 R95, R93, 0x10000, RZ ;  /* 0x000100005d5f7824 */ /* 0x000fe200078e00ff */
[----:B------:R-:W-:Y:S01]  /*7950*/  SHF.R.U64 R57, R56, 0x10, R57 ;  /* 0x0000001038397819 */ /* 0x000fe20000001239 */
[C---:B------:R-:W-:Y:S01]  /*7960*/  FMUL.FTZ R163, R162.reuse, R161 ;  /* 0x000000a1a2a37220 */ /* 0x040fe20000410000 */
[----:B------:R-:W-:Y:S01]  /*7970*/  LOP3.LUT R56, R63, 0xffff0000, RZ, 0xc0, !PT ;  /* 0xffff00003f387812 */ /* 0x000fe200078ec0ff */
[-C--:B------:R-:W-:Y:S01]  /*7980*/  FMUL.FTZ R162, R162, R95.reuse ;  /* 0x0000005fa2a27220 */ /* 0x080fe20000410000 */
[----:B------:R-:W-:Y:S01]  /*7990*/  SHF.R.U64 R45, R44, 0x10, R45 ;  /* 0x000000102c2d7819 */ /* 0x000fe2000000122d */
[C---:B------:R-:W-:Y:S01]  /*79a0*/  FFMA.FTZ R95, R94.reuse, R95, -R163 ;  /* 0x0000005f5e5f7223 */ /* 0x040fe200000108a3 */
[----:B------:R-:W-:Y:S01]  /*79b0*/  LOP3.LUT R44, R51, 0xffff0000, RZ, 0xc0, !PT ;  /* 0xffff0000332c7812 */ /* 0x000fe200078ec0ff */
[----:B------:R-:W-:Y:S01]  /*79c0*/  FFMA.FTZ R94, R94, R161, R162 ;  /* 0x000000a15e5e7223 */ /* 0x000fe200000100a2 */
[----:B------:R-:W-:Y:S01]  /*79d0*/  LOP3.LUT R161, R93, 0xffff0000, RZ, 0xc0, !PT ;  /* 0xffff00005da17812 */ /* 0x000fe200078ec0ff */
[----:B------:R-:W-:Y:S01]  /*79e0*/  IMAD.U32 R163, R63, 0x10000, RZ ;  /* 0x000100003fa37824 */ /* 0x000fe200078e00ff */
[----:B------:R-:W-:-:S02]  /*79f0*/  LOP3.LUT R93, R92, 0xffff0000, RZ, 0xc0, !PT ;  /* 0xffff00005c5d7812 */ /* 0x000fc400078ec0ff */
[----:B------:R-:W-:Y:S02]  /*7a00*/  SHF.R.U64 R46, R46, 0x10, R47 ;  /* 0x000000102e2e7819 */ /* 0x000fe4000000122f */
[----:B------:R-:W-:Y:S01]  /*7a10*/  SHF.R.U64 R58, R58, 0x10, R59 ;  /* 0x000000103a3a7819 */ /* 0x000fe2000000123b */
[C---:B------:R-:W-:Y:S01]  /*7a20*/  FMUL.FTZ R92, R61.reuse, R93 ;  /* 0x0000005d3d5c7220 */ /* 0x040fe20000410000 */
[-C--:B------:R-:W-:Y:S01]  /*7a30*/  FMUL.FTZ R61, R61, R161.reuse ;  /* 0x000000a13d3d7220 */ /* 0x080fe20000410000 */
[----:B------:R-:W-:Y:S02]  /*7a40*/  PRMT R46, R175, 0x5432, R46 ;  /* 0x00005432af2e7816 */ /* 0x000fe4000000002e */
[C---:B------:R-:W-:Y:S01]  /*7a50*/  FFMA.FTZ R92, R49.reuse, R161, -R92 ;  /* 0x000000a1315c7223 */ /* 0x040fe2000001085c */
[----:B------:R-:W-:Y:S01]  /*7a60*/  FFMA.FTZ R49, R49, R93, R61 ;  /* 0x0000005d31317223 */ /* 0x000fe2000001003d */
[----:B------:R-:W-:Y:S01]  /*7a70*/  SHF.R.U32.HI R61, RZ, 0x10, R59 ;  /* 0x00000010ff3d7819 */ /* 0x000fe2000001163b */
[----:B------:R-:W-:Y:S01]  /*7a80*/  IMAD.U32 R161, R51, 0x10000, RZ ;  /* 0x0001000033a17824 */ /* 0x000fe200078e00ff */
[----:B------:R-:W-:-:S02]  /*7a90*/  SHF.R.U32.HI R93, RZ, 0x10, R47 ;  /* 0x00000010ff5d7819 */ /* 0x000fc4000001162f */
[----:B------:R-:W-:Y:S02]  /*7aa0*/  PRMT R61, R179, 0x5410, R61 ;  /* 0x00005410b33d7816 */ /* 0x000fe4000000003d */
[----:B------:R-:W-:Y:S02]  /*7ab0*/  PRMT R93, R178, 0x5410, R93 ;  /* 0x00005410b25d7816 */ /* 0x000fe4000000005d */
[----:B------:R-:W-:Y:S01]  /*7ac0*/  PRMT R58, R175, 0x5410, R58 ;  /* 0x00005410af3a7816 */ /* 0x000fe2000000003a */
[C---:B------:R-:W-:Y:S01]  /*7ad0*/  IMAD.U32 R162, R61.reuse, 0x10000, RZ ;  /* 0x000100003da27824 */ /* 0x040fe200078e00ff */
[----:B------:R-:W-:Y:S01]  /*7ae0*/  LOP3.LUT R61, R61, 0xffff0000, RZ, 0xc0, !PT ;  /* 0xffff00003d3d7812 */ /* 0x000fe200078ec0ff */
[C---:B------:R-:W-:Y:S01]  /*7af0*/  IMAD.U32 R164, R93.reuse, 0x10000, RZ ;  /* 0x000100005da47824 */ /* 0x040fe200078e00ff */
[----:B------:R-:W-:Y:S01]  /*7b00*/  LOP3.LUT R93, R93, 0xffff0000, RZ, 0xc0, !PT ;  /* 0xffff00005d5d7812 */ /* 0x000fe200078ec0ff */
[C---:B------:R-:W-:Y:S01]  /*7b10*/  FMUL.FTZ R165, R163.reuse, R162 ;  /* 0x000000a2a3a57220 */ /* 0x040fe20000410000 */
[----:B------:R-:W-:Y:S01]  /*7b20*/  F2FP.BF16.F32.PACK_AB R92, R92, R95 ;  /* 0x0000005f5c5c723e */ /* 0x000fe200000010ff */
[C---:B------:R-:W-:Y:S01]  /*7b30*/  FMUL.FTZ R51, R56.reuse, R61 ;  /* 0x0000003d38337220 */ /* 0x040fe20000410000 */
[-C--:B------:R-:W-:Y:S01]  /*7b40*/  FMUL.FTZ R163, R163, R164.reuse ;  /* 0x000000a4a3a37220 */ /* 0x080fe20000410000 */
[-C--:B------:R-:W-:Y:S01]  /*7b50*/  FMUL.FTZ R56, R56, R93.reuse ;  /* 0x0000005d38387220 */ /* 0x080fe20000410000 */
[C---:B------:R-:W-:Y:S01]  /*7b60*/  FFMA.FTZ R164, R161.reuse, R164, -R165 ;  /* 0x000000a4a1a47223 */ /* 0x040fe200000108a5 */
[C---:B------:R-:W-:Y:S01]  /*7b70*/  FFMA.FTZ R51, R44.reuse, R93, -R51 ;  /* 0x0000005d2c337223 */ /* 0x040fe20000010833 */
[----:B------:R-:W-:Y:S01]  /*7b80*/  FFMA.FTZ R163, R161, R162, R163 ;  /* 0x000000a2a1a37223 */ /* 0x000fe200000100a3 */
[----:B------:R-:W-:Y:S01]  /*7b90*/  FFMA.FTZ R44, R44, R61, R56 ;  /* 0x0000003d2c2c7223 */ /* 0x000fe20000010038 */
[----:B------:R-:W-:Y:S01]  /*7ba0*/  PRMT R56, R177, 0x5410, R45 ;  /* 0x00005410b1387816 */ /* 0x000fe2000000002d */
[----:B------:R-:W-:Y:S01]  /*7bb0*/  IMAD.U32 R161, R60, 0x10000, RZ ;  /* 0x000100003ca17824 */ /* 0x000fe200078e00ff */
[----:B------:R-:W-:Y:S01]  /*7bc0*/  PRMT R45, R176, 0x5410, R57 ;  /* 0x00005410b02d7816 */ /* 0x000fe20000000039 */
[----:B------:R-:W-:Y:S01]  /*7bd0*/  IMAD.U32 R57, R48, 0x10000, RZ ;  /* 0x0001000030397824 */ /* 0x000fe200078e00ff */
[----:B------:R-:W-:Y:S01]  /*7be0*/  LOP3.LUT R60, R60, 0xffff0000, RZ, 0xc0, !PT ;  /* 0xffff00003c3c7812 */ /* 0x000fe200078ec0ff */
[C---:B------:R-:W-:Y:S01]  /*7bf0*/  IMAD.U32 R63, R56.reuse, 0x10000, RZ ;  /* 0x00010000383f7824 */ /* 0x040fe200078e00ff */
[C---:B------:R-:W-:Y:S01]  /*7c00*/  LOP3.LUT R47, R45.reuse, 0xffff0000, RZ, 0xc0, !PT ;  /* 0xffff00002d2f7812 */ /* 0x040fe200078ec0ff */
[----:B------:R-:W-:Y:S01]  /*7c10*/  IMAD.U32 R61, R45, 0x10000, RZ ;  /* 0x000100002d3d7824 */ /* 0x000fe200078e00ff */
[----:B------:R-:W-:-:S02]  /*7c20*/  LOP3.LUT R45, R56, 0xffff0000, RZ, 0xc0, !PT ;  /* 0xffff0000382d7812 */ /* 0x000fc400078ec0ff */
[----:B------:R-:W-:Y:S01]  /*7c30*/  LOP3.LUT R48, R48, 0xffff0000, RZ, 0xc0, !PT ;  /* 0xffff000030307812 */ /* 0x000fe200078ec0ff */
[C---:B------:R-:W-:Y:S01]  /*7c40*/  FMUL.FTZ R56, R60.reuse, R47 ;  /* 0x0000002f3c387220 */ /* 0x040fe20000410000 */
[C---:B------:R-:W-:Y:S01]  /*7c50*/  FMUL.FTZ R93, R161.reuse, R61 ;  /* 0x0000003da15d7220 */ /* 0x040fe20000410000 */
[----:B------:R-:W-:Y:S01]  /*7c60*/  FMUL.FTZ R60, R60, R45 ;  /* 0x0000002d3c3c7220 */ /* 0x000fe20000410000 */
[----:B------:R-:W-:Y:S01]  /*7c70*/  FMUL.FTZ R161, R161, R63 ;  /* 0x0000003fa1a17220 */ /* 0x000fe20000410000 */
[C---:B------:R-:W-:Y:S01]  /*7c80*/  FFMA.FTZ R45, R48.reuse, R45, -R56 ;  /* 0x0000002d302d7223 */ /* 0x040fe20000010838 */
[C---:B------:R-:W-:Y:S01]  /*7c90*/  FFMA.FTZ R93, R57.reuse, R63, -R93 ;  /* 0x0000003f395d7223 */ /* 0x040fe2000001085d */
[----:B------:R-:W-:Y:S01]  /*7ca0*/  FFMA.FTZ R47, R48, R47, R60 ;  /* 0x0000002f302f7223 */ /* 0x000fe2000001003c */
[----:B------:R-:W-:Y:S01]  /*7cb0*/  FFMA.FTZ R161, R57, R61, R161 ;  /* 0x0000003d39a17223 */ /* 0x000fe200000100a1 */
[C---:B------:R-:W-:Y:S01]  /*7cc0*/  IMAD.U32 R60, R62.reuse, 0x10000, RZ ;  /* 0x000100003e3c7824 */ /* 0x040fe200078e00ff */
        /* <DEDUP_REMOVED lines=8> */
[----:B------:R-:W-:Y:S01]  /*7d50*/  LOP3.LUT R50, R50, 0xffff0000, RZ, 0xc0, !PT ;  /* 0xffff000032327812 */ /* 0x000fe200078ec0ff */
[C---:B------:R-:W-:Y:S02]  /*7d60*/  FFMA.FTZ R59, R48.reuse, R57, -R59 ;  /* 0x00000039303b7223 */ /* 0x040fe4000001083b */
[----:B------:R-:W-:Y:S01]  /*7d70*/  FFMA.FTZ R60, R48, R56, R60 ;  /* 0x00000038303c7223 */ /* 0x000fe2000001003c */
[C---:B------:R-:W-:Y:S01]  /*7d80*/  FMUL.FTZ R48, R62.reuse, R58 ;  /* 0x0000003a3e307220 */ /* 0x040fe20000410000 */
[----:B------:R-:W-:Y:S01]  /*7d90*/  FMUL.FTZ R62, R62, R46 ;  /* 0x0000002e3e3e7220 */ /* 0x000fe20000410000 */
[----:B------:R-:W-:Y:S01]  /*7da0*/  F2FP.BF16.F32.PACK_AB R94, R49, R94 ;  /* 0x0000005e315e723e */ /* 0x000fe200000010ff */
[----:B------:R-:W-:Y:S02]  /*7db0*/  IMAD.MOV.U32 R49, RZ, RZ, R92 ;  /* 0x000000ffff317224 */ /* 0x000fe400078e005c */
[C---:B------:R-:W-:Y:S01]  /*7dc0*/  FFMA.FTZ R48, R50.reuse, R46, -R48 ;  /* 0x0000002e32307223 */ /* 0x040fe20000010830 */
[----:B------:R-:W-:Y:S01]  /*7dd0*/  FFMA.FTZ R62, R50, R58, R62 ;  /* 0x0000003a323e7223 */ /* 0x000fe2000001003e */
[----:B------:R-:W-:Y:S01]  /*7de0*/  F2FP.BF16.F32.PACK_AB R44, R44, R163 ;  /* 0x000000a32c2c723e */ /* 0x000fe200000010ff */
[----:B------:R-:W-:Y:S01]  /*7df0*/  IMAD.MOV.U32 R61, RZ, RZ, R94 ;  /* 0x000000ffff3d7224 */ /* 0x000fe200078e005e */
[----:B------:R-:W-:-:S02]  /*7e00*/  F2FP.BF16.F32.PACK_AB R45, R45, R93 ;  /* 0x0000005d2d2d723e */ /* 0x000fc400000010ff */
[----:B------:R-:W-:Y:S01]  /*7e10*/  F2FP.BF16.F32.PACK_AB R47, R47, R161 ;  /* 0x000000a12f2f723e */ /* 0x000fe200000010ff */
[----:B------:R-:W-:Y:S01]  /*7e20*/  IMAD.MOV.U32 R63, RZ, RZ, R44 ;  /* 0x000000ffff3f7224 */ /* 0x000fe200078e002c */
[----:B------:R-:W-:Y:S01]  /*7e30*/  F2FP.BF16.F32.PACK_AB R59, R48, R59 ;  /* 0x0000003b303b723e */ /* 0x000fe200000010ff */
[----:B------:R-:W-:Y:S01]  /*7e40*/  IMAD.MOV.U32 R48, RZ, RZ, R45 ;  /* 0x000000ffff307224 */ /* 0x000fe200078e002d */
[----:B------:R-:W-:Y:S01]  /*7e50*/  F2FP.BF16.F32.PACK_AB R62, R62, R60 ;  /* 0x0000003c3e3e723e */ /* 0x000fe200000010ff */
[----:B------:R-:W-:Y:S01]  /*7e60*/  IMAD.MOV.U32 R60, RZ, RZ, R47 ;  /* 0x000000ffff3c7224 */ /* 0x000fe200078e002f */
[----:B------:R-:W-:Y:S01]  /*7e70*/  F2FP.BF16.F32.PACK_AB R51, R51, R164 ;  /* 0x000000a43333723e */ /* 0x000fe200000010ff */
[----:B------:R-:W-:-:S07]  /*7e80*/  IMAD.MOV.U32 R50, RZ, RZ, R59 ;  /* 0x000000ffff327224 */ /* 0x000fce00078e003b */
.L_x_694:
[----:B------:R-:W-:Y:S05]  /*7e90*/  BSYNC B3 ;  /* 0x0000000000037941 */ /* 0x000fea0003800000 */
.L_x_693:
[----:B0-----:R0:W-:Y:S04]  /*7ea0*/  STG.E.128 desc[UR40][R88.64], R48 ;  /* 0x0000003058007986 */ /* 0x0011e8000c101d28 */
[----:B--2---:R0:W-:Y:S02]  /*7eb0*/  @!P4 STG.E.128 desc[UR40][R90.64], R60 ;  /* 0x0000003c5a00c986 */ /* 0x0041e4000c101d28 */
.L_x_692:
[----:B------:R-:W-:Y:S05]  /*7ec0*/  BSYNC B2 ;  /* 0x0000000000027941 */ /* 0x000fea0003800000 */
.L_x_691:
[----:B------:R-:W-:-:S13]  /*7ed0*/  ISETP.NE.AND P4, PT, R9, RZ, PT ;  /* 0x000000ff0900720c */ /* 0x000fda0003f85270 */
[----:B------:R-:W-:Y:S05]  /*7ee0*/  @!P4 BRA `(.L_x_686) ;  /* 0x000000080000c947 */ /* 0x000fea0003800000 */
[----:B------:R-:W3:Y:S01]  /*7ef0*/  LDL R44, [R1+0x8] ;  /* 0x00000800012c7983 */ /* 0x000ee20000100800 */
[----:B------:R-:W-:Y:S01]  /*7f00*/  IADD3 R47, P4, P5, R102, R132, R15 ;  /* 0x00000084662f7210 */ /* 0x000fe20007d9e00f */
[----:B------:R-:W-:Y:S03]  /*7f10*/  BSSY B2, `(.L_x_695) ;  /* 0x000007b000027945 */ /* 0x000fe60003800000 */
[----:B------:R-:W-:Y:S02]  /*7f20*/  IADD3.X R46, R97, R157, R11, P4, P5 ;  /* 0x0000009d612e7210 */ /* 0x000fe400027ea40b */
[----:B---3--:R-:W-:-:S04]  /*7f30*/  LOP3.LUT P6, RZ, R44, 0x1, RZ, 0xc0, !PT ;  /* 0x000000012cff7812 */ /* 0x008fc800078cc0ff */
[----:B------:R-:W-:-:S04]  /*7f40*/  SEL R44, R122, R148, !P6 ;  /* 0x000000947a2c7207 */ /* 0x000fc80007000000 */
[----:B------:R-:W-:-:S04]  /*7f50*/  SHF.R.S32.HI R45, RZ, 0x1f, R44 ;  /* 0x0000001fff2d7819 */ /* 0x000fc8000001142c */
[----:B------:R-:W-:-:S04]  /*7f60*/  LEA.HI R45, R45, R44, RZ, 0x4 ;  /* 0x0000002c2d2d7211 */ /* 0x000fc800078f20ff */
[----:B------:R-:W-:-:S05]  /*7f70*/  LEA.HI.SX32 R45, R45, R20, 0x1c ;  /* 0x000000142d2d7211 */ /* 0x000fca00078fe2ff */
[----:B------:R-:W-:-:S05]  /*7f80*/  IMAD.SHL.U32 R44, R45, 0x8, RZ ;  /* 0x000000082d2c7824 */ /* 0x000fca00078e00ff */
[----:B------:R-:W-:-:S13]  /*7f90*/  ISETP.GE.AND P4, PT, R44, R147, PT ;  /* 0x000000932c00720c */ /* 0x000fda0003f86270 */
[--C-:B0-2---:R-:W-:Y:S02]  /*7fa0*/  @!P4 SHF.R.S32.HI R48, RZ, 0x1f, R44.reuse ;  /* 0x0000001fff30c819 */ /* 0x105fe4000001142c */
[--C-:B------:R-:W-:Y:S02]  /*7fb0*/  @!P4 IADD3 R132, P5, P6, R102, R132, R44.reuse ;  /* 0x000000846684c210 */ /* 0x100fe40007ebe02c */
[----:B------:R-:W-:Y:S02]  /*7fc0*/  LOP3.LUT R44, R191, 0x38, R44, 0xf8, !PT ;  /* 0x00000038bf2c7812 */ /* 0x000fe400078ef82c */
[----:B------:R-:W-:Y:S02]  /*7fd0*/  @!P4 IADD3.X R157, R97, R157, R48, P5, P6 ;  /* 0x0000009d619dc210 */ /* 0x000fe40002fec430 */
[----:B------:R-:W-:Y:S02]  /*7fe0*/  LEA R56, P5, R47, R120, 0x1 ;  /* 0x000000782f387211 */ /* 0x000fe400078a08ff */
[----:B------:R-:W-:-:S02]  /*7ff0*/  LOP3.LUT R44, R44, R193, RZ, 0x3c, !PT ;  /* 0x000000c12c2c7212 */ /* 0x000fc400078e3cff */
[----:B------:R-:W-:Y:S01]  /*8000*/  LEA.HI.X R57, R47, R121, R46, 0x1, P5 ;  /* 0x000000792f397211 */ /* 0x000fe200028f0c2e */
[----:B------:R-:W-:Y:S01]  /*8010*/  IMAD R47, R16, 0x6000, R140 ;  /* 0x00006000102f7824 */ /* 0x000fe200078e028c */
[----:B------:R-:W-:Y:S02]  /*8020*/  SHF.R.S32.HI R46, RZ, 0x1f, R45 ;  /* 0x0000001fff2e7819 */ /* 0x000fe4000001142d */
[----:B------:R-:W-:Y:S02]  /*8030*/  @!P4 LEA R58, P5, R132, R120, 0x1 ;  /* 0x00000078843ac211 */ /* 0x000fe400078a08ff */
[----:B------:R-:W-:Y:S02]  /*8040*/  LEA.HI R45, R46, R45, RZ, 0x3 ;  /* 0x0000002d2e2d7211 */ /* 0x000fe400078f18ff */
[----:B------:R-:W-:Y:S02]  /*8050*/  @!P4 LEA.HI.X R59, R132, R121, R157, 0x1, P5 ;  /* 0x00000079843bc211 */ /* 0x000fe400028f0c9d */
[----:B------:R-:W-:Y:S01]  /*8060*/  ISETP.GE.AND P5, PT, R100, R117, PT ;  /* 0x000000756400720c */ /* 0x000fe20003fa6270 */
[----:B------:R-:W-:-:S05]  /*8070*/  IMAD.SHL.U32 R45, R45, 0x400, RZ ;  /* 0x000004002d2d7824 */ /* 0x000fca00078e00ff */
[----:B------:R-:W-:-:S05]  /*8080*/  LOP3.LUT R45, R45, 0x7fffe000, RZ, 0xc0, !PT ;  /* 0x7fffe0002d2d7812 */ /* 0x000fca00078ec0ff */
[----:B------:R-:W-:-:S04]  /*8090*/  IMAD R45, R192, 0x200, R45 ;  /* 0x00000200c02d7824 */ /* 0x000fc800078e022d */
[----:B------:R-:W-:Y:S02]  /*80a0*/  IMAD.IADD R45, R45, 0x1, R44 ;  /* 0x000000012d2d7824 */ /* 0x000fe400078e022c */
[----:B------:R-:W-:Y:S02]  /*80b0*/  IMAD R44, R47, 0x2, R2 ;  /* 0x000000022f2c7824 */ /* 0x000fe400078e0202 */
[----:B------:R-:W-:-:S04]  /*80c0*/  IMAD R45, R16, 0x6000, R45 ;  /* 0x00006000102d7824 */ /* 0x000fc800078e022d */
[----:B------:R-:W-:Y:S02]  /*80d0*/  IMAD R48, R45, 0x2, R2 ;  /* 0x000000022d307824 */ /* 0x000fe400078e0202 */
[----:B------:R-:W0:Y:S04]  /*80e0*/  LDS.128 R44, [R44+0x1c400] ;  /* 0x01c400002c2c7984 */ /* 0x000e280000000c00 */
[----:B------:R-:W2:Y:S01]  /*80f0*/  LDS.128 R48, [R48+0x1c400] ;  /* 0x01c4000030307984 */ /* 0x000ea20000000c00 */
[----:B------:R-:W-:Y:S05]  /*8100*/  @P5 BRA `(.L_x_696) ;  /* 0x00000004006c5947 */ /* 0x000fea0003800000 */
[--C-:B------:R-:W-:Y:S01]  /*8110*/  SHF.R.U64 R42, R42, 0x10, R43.reuse ;  /* 0x000000102a2a7819 */ /* 0x100fe2000000122b */
[----:B--2---:R-:W-:Y:S01]  /*8120*/  IMAD.U32 R62, R49, 0x10000, RZ ;  /* 0x00010000313e7824 */ /* 0x004fe200078e00ff */
[----:B------:R-:W-:Y:S01]  /*8130*/  SHF.R.U32.HI R60, RZ, 0x10, R43 ;  /* 0x00000010ff3c7819 */ /* 0x000fe2000001162b */
[----:B------:R-:W-:Y:S01]  /*8140*/  IMAD.U32 R90, R51, 0x10000, RZ ;  /* 0x00010000335a7824 */ /* 0x000fe200078e00ff */
[--C-:B------:R-:W-:Y:S01]  /*8150*/  SHF.R.U64 R43, R52, 0x10, R53.reuse ;  /* 0x00000010342b7819 */ /* 0x100fe20000001235 */
[----:B0-----:R-:W-:Y:S01]  /*8160*/  IMAD.U32 R89, R47, 0x10000, RZ ;  /* 0x000100002f597824 */ /* 0x001fe200078e00ff */
[----:B------:R-:W-:Y:S01]  /*8170*/  SHF.R.U32.HI R52, RZ, 0x10, R53 ;  /* 0x00000010ff347819 */ /* 0x000fe20000011635 */
[----:B------:R-:W-:Y:S01]  /*8180*/  IMAD.U32 R91, R50, 0x10000, RZ ;  /* 0x00010000325b7824 */ /* 0x000fe200078e00ff */
[--C-:B------:R-:W-:Y:S01]  /*8190*/  SHF.R.U64 R40, R40, 0x10, R41.reuse ;  /* 0x0000001028287819 */ /* 0x100fe20000001229 */
[----:B------:R-:W-:Y:S01]  /*81a0*/  IMAD.U32 R88, R46, 0x10000, RZ ;  /* 0x000100002e587824 */ /* 0x000fe200078e00ff */
[----:B------:R-:W-:-:S02]  /*81b0*/  SHF.R.U32.HI R41, RZ, 0x10, R41 ;  /* 0x00000010ff297819 */ /* 0x000fc40000011629 */
[----:B------:R-:W-:Y:S02]  /*81c0*/  PRMT R52, R173, 0x5432, R52 ;  /* 0x00005432ad347816 */ /* 0x000fe40000000034 */
[----:B------:R-:W-:Y:S02]  /*81d0*/  SHF.R.U64 R53, R54, 0x10, R55 ;  /* 0x0000001036357819 */ /* 0x000fe40000001237 */
[----:B------:R-:W-:Y:S01]  /*81e0*/  PRMT R41, R171, 0x5410, R41 ;  /* 0x00005410ab297816 */ /* 0x000fe20000000029 */
[----:B------:R-:W-:Y:S01]  /*81f0*/  IMAD.U32 R92, R52, 0x10000, RZ ;  /* 0x00010000345c7824 */ /* 0x000fe200078e00ff */
[----:B------:R-:W-:Y:S01]  /*8200*/  SHF.R.U32.HI R54, RZ, 0x10, R55 ;  /* 0x00000010ff367819 */ /* 0x000fe20000011637 */
[----:B------:R-:W-:Y:S01]  /*8210*/  IMAD.U32 R55, R45, 0x10000, RZ ;  /* 0x000100002d377824 */ /* 0x000fe200078e00ff */
[----:B------:R-:W-:Y:S01]  /*8220*/  PRMT R43, R172, 0x5432, R43 ;  /* 0x00005432ac2b7816 */ /* 0x000fe2000000002b */
[----:B------:R-:W-:Y:S01]  /*8230*/  IMAD.U32 R93, R41, 0x10000, RZ ;  /* 0x00010000295d7824 */ /* 0x000fe200078e00ff */
[----:B------:R-:W-:Y:S01]  /*8240*/  LOP3.LUT R63, R49, 0xffff0000, RZ, 0xc0, !PT ;  /* 0xffff0000313f7812 */ /* 0x000fe200078ec0ff */
[----:B------:R-:W-:Y:S01]  /*8250*/  IMAD.U32 R49, R48, 0x10000, RZ ;  /* 0x0001000030317824 */ /* 0x000fe200078e00ff */
[----:B------:R-:W-:Y:S01]  /*8260*/  PRMT R172, R172, 0x5410, R53 ;  /* 0x00005410acac7816 */ /* 0x000fe20000000035 */
[----:B------:R-:W-:Y:S01]  /*8270*/  FMUL.FTZ R53, R62, R92 ;  /* 0x0000005c3e357220 */ /* 0x000fe20000410000 */
[----:B------:R-:W-:Y:S01]  /*8280*/  LOP3.LUT R52, R52, 0xffff0000, RZ, 0xc0, !PT ;  /* 0xffff000034347812 */ /* 0x000fe200078ec0ff */
[-C--:B------:R-:W-:Y:S01]  /*8290*/  FMUL.FTZ R62, R62, R93.reuse ;  /* 0x0000005d3e3e7220 */ /* 0x080fe20000410000 */
[----:B------:R-:W-:Y:S01]  /*82a0*/  PRMT R54, R173, 0x5410, R54 ;  /* 0x00005410ad367816 */ /* 0x000fe20000000036 */
[----:B------:R-:W-:Y:S01]  /*82b0*/  FFMA.FTZ R53, R55, R93, -R53 ;  /* 0x0000005d37357223 */ /* 0x000fe20000010835 */
[----:B------:R-:W-:Y:S01]  /*82c0*/  LOP3.LUT R41, R41, 0xffff0000, RZ, 0xc0, !PT ;  /* 0xffff000029297812 */ /* 0x000fe200078ec0ff */
[----:B------:R-:W-:Y:S01]  /*82d0*/  FMUL.FTZ R94, R63, R52 ;  /* 0x000000343f5e7220 */ /* 0x000fe20000410000 */
[----:B------:R-:W-:Y:S01]  /*82e0*/  LOP3.LUT R61, R45, 0xffff0000, RZ, 0xc0, !PT ;  /* 0xffff00002d3d7812 */ /* 0x000fe200078ec0ff */
[C---:B------:R-:W-:Y:S01]  /*82f0*/  IMAD.U32 R93, R54.reuse, 0x10000, RZ ;  /* 0x00010000365d7824 */ /* 0x040fe200078e00ff */
[----:B------:R-:W-:Y:S01]  /*8300*/  PRMT R60, R171, 0x5432, R60 ;  /* 0x00005432ab3c7816 */ /* 0x000fe2000000003c */
[-C--:B------:R-:W-:Y:S01]  /*8310*/  FMUL.FTZ R63, R63, R41.reuse ;  /* 0x000000293f3f7220 */ /* 0x080fe20000410000 */
[----:B------:R-:W-:Y:S01]  /*8320*/  LOP3.LUT R51, R51, 0xffff0000, RZ, 0xc0, !PT ;  /* 0xffff000033337812 */ /* 0x000fe200078ec0ff */
[----:B------:R-:W-:Y:S01]  /*8330*/  FFMA.FTZ R62, R55, R92, R62 ;  /* 0x0000005c373e7223 */ /* 0x000fe2000001003e */
[----:B------:R-:W-:Y:S01]  /*8340*/  LOP3.LUT R54, R54, 0xffff0000, RZ, 0xc0, !PT ;  /* 0xffff000036367812 */ /* 0x000fe200078ec0ff */
[----:B------:R-:W-:Y:S01]  /*8350*/  FFMA.FTZ R94, R61, R41, -R94 ;  /* 0x000000293d5e7223 */ /* 0x000fe2000001085e */
[----:B------:R-:W-:-:S02]  /*8360*/  IMAD.U32 R55, R60, 0x10000, RZ ;  /* 0x000100003c377824 */ /* 0x000fc400078e00ff */
[----:B------:R-:W-:Y:S01]  /*8370*/  FMUL.FTZ R41, R90, R93 ;  /* 0x0000005d5a297220 */ /* 0x000fe20000410000 */
[----:B------:R-:W-:Y:S01]  /*8380*/  PRMT R40, R174, 0x5410, R40 ;  /* 0x00005410ae287816 */ /* 0x000fe20000000028 */
[----:B------:R-:W-:Y:S01]  /*8390*/  FFMA.FTZ R63, R61, R52, R63 ;  /* 0x000000343d3f7223 */ /* 0x000fe2000001003f */
[----:B------:R-:W-:Y:S01]  /*83a0*/  LOP3.LUT R47, R47, 0xffff0000, RZ, 0xc0, !PT ;  /* 0xffff00002f2f7812 */ /* 0x000fe200078ec0ff */
[----:B------:R-:W-:Y:S01]  /*83b0*/  FMUL.FTZ R61, R51, R54 ;  /* 0x00000036333d7220 */ /* 0x000fe20000410000 */
[----:B------:R-:W-:Y:S01]  /*83c0*/  LOP3.LUT R60, R60, 0xffff0000, RZ, 0xc0, !PT ;  /* 0xffff00003c3c7812 */ /* 0x000fe200078ec0ff */
[-C--:B------:R-:W-:Y:S01]  /*83d0*/  FMUL.FTZ R90, R90, R55.reuse ;  /* 0x000000375a5a7220 */ /* 0x080fe20000410000 */
[----:B------:R-:W-:Y:S01]  /*83e0*/  FFMA.FTZ R41, R89, R55, -R41 ;  /* 0x0000003759297223 */ /* 0x000fe20000010829 */
[----:B------:R-:W-:Y:S01]  /*83f0*/  IMAD.U32 R55, R43, 0x10000, RZ ;  /* 0x000100002b377824 */ /* 0x000fe200078e00ff */
[----:B------:R-:W-:Y:S01]  /*8400*/  LOP3.LUT R48, R48, 0xffff0000, RZ, 0xc0, !PT ;  /* 0xffff000030307812 */ /* 0x000fe200078ec0ff */
[----:B------:R-:W-:-:S02]  /*8410*/  IMAD.U32 R52, R40, 0x10000, RZ ;  /* 0x0001000028347824 */ /* 0x000fc400078e00ff */
[-C--:B------:R-:W-:Y:S01]  /*8420*/  FMUL.FTZ R51, R51, R60.reuse ;  /* 0x0000003c33337220 */ /* 0x080fe20000410000 */
[----:B------:R-:W-:Y:S01]  /*8430*/  FFMA.FTZ R61, R47, R60, -R61 ;  /* 0x0000003c2f3d7223 */ /* 0x000fe2000001083d */
[----:B------:R-:W-:Y:S01]  /*8440*/  LOP3.LUT R60, R40, 0xffff0000, RZ, 0xc0, !PT ;  /* 0xffff0000283c7812 */ /* 0x000fe200078ec0ff */
[-C--:B------:R-:W-:Y:S01]  /*8450*/  FMUL.FTZ R40, R49, R55.reuse ;  /* 0x0000003731287220 */ /* 0x080fe20000410000 */
[----:B------:R-:W-:Y:S01]  /*8460*/  IMAD.U32 R45, R44, 0x10000, RZ ;  /* 0x000100002c2d7824 */ /* 0x000fe200078e00ff */
[----:B------:R-:W-:Y:S01]  /*8470*/  LOP3.LUT R43, R43, 0xffff0000, RZ, 0xc0, !PT ;  /* 0xffff00002b2b7812 */ /* 0x000fe200078ec0ff */
[----:B------:R-:W-:Y:S01]  /*8480*/  FMUL.FTZ R49, R49, R52 ;  /* 0x0000003431317220 */ /* 0x000fe20000410000 */
[----:B------:R-:W-:Y:S01]  /*8490*/  PRMT R42, R174, 0x5432, R42 ;  /* 0x00005432ae2a7816 */ /* 0x000fe2000000002a */
[----:B------:R-:W-:Y:S01]  /*84a0*/  FFMA.FTZ R51, R47, R54, R51 ;  /* 0x000000362f337223 */ /* 0x000fe20000010033 */
[C---:B------:R-:W-:Y:S01]  /*84b0*/  FFMA.FTZ R40, R45.reuse, R52, -R40 ;  /* 0x000000342d287223 */ /* 0x040fe20000010828 */
[----:B------:R-:W-:Y:S01]  /*84c0*/  FFMA.FTZ R49, R45, R55, R49 ;  /* 0x000000372d317223 */ /* 0x000fe20000010031 */
[----:B------:R-:W-:Y:S01]  /*84d0*/  LOP3.LUT R44, R44, 0xffff0000, RZ, 0xc0, !PT ;  /* 0xffff00002c2c7812 */ /* 0x000fe200078ec0ff */
[-C--:B------:R-:W-:Y:S01]  /*84e0*/  FMUL.FTZ R47, R48, R43.reuse ;  /* 0x0000002b302f7220 */ /* 0x080fe20000410000 */
[----:B------:R-:W-:Y:S01]  /*84f0*/  IMAD.U32 R45, R172, 0x10000, RZ ;  /* 0x00010000ac2d7824 */ /* 0x000fe200078e00ff */
[----:B------:R-:W-:Y:S01]  /*8500*/  LOP3.LUT R50, R50, 0xffff0000, RZ, 0xc0, !PT ;  /* 0xffff000032327812 */ /* 0x000fe200078ec0ff */
[-C--:B------:R-:W-:Y:S01]  /*8510*/  FMUL.FTZ R48, R48, R60.reuse ;  /* 0x0000003c30307220 */ /* 0x080fe20000410000 */
[----:B------:R-:W-:Y:S01]  /*8520*/  IMAD.U32 R52, R42, 0x10000, RZ ;  /* 0x000100002a347824 */ /* 0x000fe200078e00ff */
[----:B------:R-:W-:Y:S01]  /*8530*/  LOP3.LUT R172, R172, 0xffff0000, RZ, 0xc0, !PT ;  /* 0xffff0000acac7812 */ /* 0x000fe200078ec0ff */
[----:B------:R-:W-:Y:S01]  /*8540*/  FFMA.FTZ R47, R44, R60, -R47 ;  /* 0x0000003c2c2f7223 */ /* 0x000fe2000001082f */
[----:B------:R-:W-:Y:S01]  /*8550*/  LOP3.LUT R42, R42, 0xffff0000, RZ, 0xc0, !PT ;  /* 0xffff00002a2a7812 */ /* 0x000fe200078ec0ff */
[----:B------:R-:W-:Y:S01]  /*8560*/  FFMA.FTZ R48, R44, R43, R48 ;  /* 0x0000002b2c307223 */ /* 0x000fe20000010030 */
[----:B------:R-:W-:Y:S01]  /*8570*/  LOP3.LUT R46, R46, 0xffff0000, RZ, 0xc0, !PT ;  /* 0xffff00002e2e7812 */ /* 0x000fe200078ec0ff */
[C---:B------:R-:W-:Y:S01]  /*8580*/  FMUL.FTZ R43, R91.reuse, R45 ;  /* 0x0000002d5b2b7220 */ /* 0x040fe20000410000 */
[C---:B------:R-:W-:Y:S01]  /*8590*/  FMUL.FTZ R44, R50.reuse, R172 ;  /* 0x000000ac322c7220 */ /* 0x040fe20000410000 */
[----:B------:R-:W-:Y:S01]  /*85a0*/  FMUL.FTZ R91, R91, R52 ;  /* 0x000000345b5b7220 */ /* 0x000fe20000410000 */
[----:B------:R-:W-:Y:S01]  /*85b0*/  FMUL.FTZ R50, R50, R42 ;  /* 0x0000002a32327220 */ /* 0x000fe20000410000 */
[----:B------:R-:W-:Y:S01]  /*85c0*/  FFMA.FTZ R43, R88, R52, -R43 ;  /* 0x00000034582b7223 */ /* 0x000fe2000001082b */
[----:B------:R-:W-:Y:S01]  /*85d0*/  FFMA.FTZ R44, R46, R42, -R44 ;  /* 0x0000002a2e2c7223 */ /* 0x000fe2000001082c */
[----:B------:R-:W-:Y:S01]  /*85e0*/  FFMA.FTZ R90, R89, R93, R90 ;  /* 0x0000005d595a7223 */ /* 0x000fe2000001005a */
[----:B------:R-:W-:Y:S01]  /*85f0*/  FFMA.FTZ R91, R88, R45, R91 ;  /* 0x0000002d585b7223 */ /* 0x000fe2000001005b */
[----:B------:R-:W-:Y:S01]  /*8600*/  FFMA.FTZ R50, R46, R172, R50 ;  /* 0x000000ac2e327223 */ /* 0x000fe20000010032 */
[----:B------:R-:W-:-:S02]  /*8610*/  F2FP.BF16.F32.PACK_AB R41, R61, R41 ;  /* 0x000000293d29723e */ /* 0x000fc400000010ff */
[----:B------:R-:W-:Y:S02]  /*8620*/  F2FP.BF16.F32.PACK_AB R62, R63, R62 ;  /* 0x0000003e3f3e723e */ /* 0x000fe400000010ff */
[----:B------:R-:W-:Y:S01]  /*8630*/  F2FP.BF16.F32.PACK_AB R40, R47, R40 ;  /* 0x000000282f28723e */ /* 0x000fe200000010ff */
[----:B------:R-:W-:Y:S01]  /*8640*/  IMAD.MOV.U32 R47, RZ, RZ, R41 ;  /* 0x000000ffff2f7224 */ /* 0x000fe200078e0029 */
[----:B------:R-:W-:Y:S01]  /*8650*/  F2FP.BF16.F32.PACK_AB R48, R48, R49 ;  /* 0x000000313030723e */ /* 0x000fe200000010ff */
[----:B------:R-:W-:Y:S01]  /*8660*/  IMAD.MOV.U32 R49, RZ, RZ, R62 ;  /* 0x000000ffff317224 */ /* 0x000fe200078e003e */
[----:B------:R-:W-:Y:S01]  /*8670*/  F2FP.BF16.F32.PACK_AB R46, R44, R43 ;  /* 0x0000002b2c2e723e */ /* 0x000fe200000010ff */
[----:B------:R-:W-:Y:S01]  /*8680*/  IMAD.MOV.U32 R44, RZ, RZ, R40 ;  /* 0x000000ffff2c7224 */ /* 0x000fe200078e0028 */
[----:B------:R-:W-:Y:S02]  /*8690*/  F2FP.BF16.F32.PACK_AB R45, R94, R53 ;  /* 0x000000355e2d723e */ /* 0x000fe400000010ff */
[----:B------:R-:W-:-:S02]  /*86a0*/  F2FP.BF16.F32.PACK_AB R51, R51, R90 ;  /* 0x0000005a3333723e */ /* 0x000fc400000010ff */
[----:B------:R-:W-:-:S07]  /*86b0*/  F2FP.BF16.F32.PACK_AB R50, R50, R91 ;  /* 0x0000005b3232723e */ /* 0x000fce00000010ff */
.L_x_696:
[----:B------:R-:W-:Y:S05]  /*86c0*/  BSYNC B2 ;  /* 0x0000000000027941 */ /* 0x000fea0003800000 */
.L_x_695:
[----:B0-----:R3:W-:Y:S04]  /*86d0*/  STG.E.128 desc[UR40][R56.64], R44 ;  /* 0x0000002c38007986 */ /* 0x0017e8000c101d28 */
[----:B--2---:R3:W-:Y:S02]  /*86e0*/  @!P4 STG.E.128 desc[UR40][R58.64], R48 ;  /* 0x000000303a00c986 */ /* 0x0047e4000c101d28 */
.L_x_686:
[----:B------:R-:W-:Y:S05]  /*86f0*/  BSYNC B1 ;  /* 0x0000000000017941 */ /* 0x000fea0003800000 */
.L_x_685:
[-C--:B--2---:R-:W-:Y:S02]  /*8700*/  IMAD R40, R146, R128.reuse, RZ ;  /* 0x0000008092287224 */ /* 0x084fe400078e02ff */
[----:B------:R-:W-:-:S04]  /*8710*/  IMAD.WIDE.U32 R126, R205, R128, R126 ;  /* 0x00000080cd7e7225 */ /* 0x000fc800078e007e */
[----:B------:R-:W-:Y:S01]  /*8720*/  IMAD R129, R205, R129, R40 ;  /* 0x00000081cd817224 */ /* 0x000fe200078e0228 */
[----:B------:R-:W-:Y:S06]  /*8730*/  @P3 BRA `(.L_x_655) ;  /* 0x0000001800f83947 */ /* 0x000fec0003800000 */
[----:B------:R-:W-:Y:S01]  /*8740*/  ISETP.NE.AND P3, PT, R14, RZ, PT ;  /* 0x000000ff0e00720c */ /* 0x000fe20003f65270 */
[----:B------:R-:W-:Y:S01]  /*8750*/  BSSY B1, `(.L_x_697) ;  /* 0x0000083000017945 */ /* 0x000fe20003800000 */
[----:B------:R-:W-:-:S11]  /*8760*/  IMAD.IADD R52, R127, 0x1, R129 ;  /* 0x000000017f347824 */ /* 0x000fd600078e0281 */
[----:B------:R-:W-:Y:S05]  /*8770*/  @!P3 BRA `(.L_x_698) ;  /* 0x000000080000b947 */ /* 0x000fea0003800000 */
[----:B------:R-:W-:Y:S01]  /*8780*/  SEL R40, R122, R148, !P0 ;  /* 0x000000947a287207 */ /* 0x000fe20004000000 */
[----:B------:R-:W-:Y:S01]  /*8790*/  BSSY B2, `(.L_x_699) ;  /* 0x000007c000027945 */ /* 0x000fe20003800000 */
[----:B---3--:R-:W-:Y:S02]  /*87a0*/  IADD3 R44, P3, P4, R102, R126, R27 ;  /* 0x0000007e662c7210 */ /* 0x008fe40007c7e01b */
[----:B------:R-:W-:Y:S02]  /*87b0*/  SHF.R.S32.HI R41, RZ, 0x1f, R40 ;  /* 0x0000001fff297819 */ /* 0x000fe40000011428 */
[----:B------:R-:W-:Y:S02]  /*87c0*/  IADD3.X R46, R97, R52, R13, P3, P4 ;  /* 0x00000034612e7210 */ /* 0x000fe40001fe840d */
[----:B------:R-:W-:-:S04]  /*87d0*/  LEA.HI R41, R41, R40, RZ, 0x4 ;  /* 0x0000002829297211 */ /* 0x000fc800078f20ff */
[----:B------:R-:W-:-:S04]  /*87e0*/  LEA.HI.SX32 R41, R41, R114, 0x1c ;  /* 0x0000007229297211 */ /* 0x000fc800078fe2ff */
[----:B0-----:R-:W-:Y:S01]  /*87f0*/  SHF.R.S32.HI R48, RZ, 0x1f, R41 ;  /* 0x0000001fff307819 */ /* 0x001fe20000011429 */
[----:B------:R-:W-:-:S03]  /*8800*/  IMAD.SHL.U32 R40, R41, 0x8, RZ ;  /* 0x0000000829287824 */ /* 0x000fc600078e00ff */
[----:B------:R-:W-:Y:S02]  /*8810*/  LEA.HI R48, R48, R41, RZ, 0x3 ;  /* 0x0000002930307211 */ /* 0x000fe400078f18ff */
[----:B------:R-:W-:Y:S02]  /*8820*/  ISETP.GE.AND P3, PT, R40, R147, PT ;  /* 0x000000932800720c */ /* 0x000fe40003f66270 */
[----:B------:R-:W-:Y:S01]  /*8830*/  LOP3.LUT R41, R185, 0x38, R40, 0xf8, !PT ;  /* 0x00000038b9297812 */ /* 0x000fe200078ef828 */
[----:B------:R-:W-:-:S05]  /*8840*/  IMAD.SHL.U32 R48, R48, 0x400, RZ ;  /* 0x0000040030307824 */ /* 0x000fca00078e00ff */
[----:B------:R-:W-:-:S05]  /*8850*/  LOP3.LUT R43, R48, 0x7fffe000, RZ, 0xc0, !PT ;  /* 0x7fffe000302b7812 */ /* 0x000fca00078ec0ff */
[--C-:B------:R-:W-:Y:S02]  /*8860*/  @!P3 SHF.R.S32.HI R45, RZ, 0x1f, R40.reuse ;  /* 0x0000001fff2db819 */ /* 0x100fe40000011428 */
[----:B------:R-:W-:Y:S02]  /*8870*/  @!P3 IADD3 R42, P4, P5, R102, R126, R40 ;  /* 0x0000007e662ab210 */ /* 0x000fe40007d9e028 */
[----:B------:R-:W-:Y:S01]  /*8880*/  LOP3.LUT R40, R41, R230, RZ, 0x3c, !PT ;  /* 0x000000e629287212 */ /* 0x000fe200078e3cff */
[----:B------:R-:W-:Y:S01]  /*8890*/  IMAD R41, R16, 0x6000, R141 ;  /* 0x0000600010297824 */ /* 0x000fe200078e028d */
[----:B------:R-:W-:Y:S02]  /*88a0*/  @!P3 IADD3.X R45, R97, R52, R45, P4, P5 ;  /* 0x00000034612db210 */ /* 0x000fe400027ea42d */
[----:B------:R-:W-:Y:S01]  /*88b0*/  IADD3 R43, R40, R43, R195 ;  /* 0x0000002b282b7210 */ /* 0x000fe20007ffe0c3 */
[----:B------:R-:W-:Y:S01]  /*88c0*/  IMAD R41, R41, 0x2, R2 ;  /* 0x0000000229297824 */ /* 0x000fe200078e0202 */
[----:B------:R-:W-:-:S03]  /*88d0*/  LEA R48, P4, R44, R120, 0x1 ;  /* 0x000000782c307211 */ /* 0x000fc600078808ff */
[----:B------:R-:W-:Y:S01]  /*88e0*/  IMAD R43, R16, 0x6000, R43 ;  /* 0x00006000102b7824 */ /* 0x000fe200078e022b */
[----:B------:R-:W-:Y:S02]  /*88f0*/  LEA.HI.X R49, R44, R121, R46, 0x1, P4 ;  /* 0x000000792c317211 */ /* 0x000fe400020f0c2e */
[----:B------:R-:W-:Y:S01]  /*8900*/  @!P3 LEA R50, P4, R42, R120, 0x1 ;  /* 0x000000782a32b211 */ /* 0x000fe200078808ff */
[----:B------:R-:W-:-:S03]  /*8910*/  IMAD R44, R43, 0x2, R2 ;  /* 0x000000022b2c7824 */ /* 0x000fc600078e0202 */
[----:B------:R-:W-:Y:S02]  /*8920*/  @!P3 LEA.HI.X R51, R42, R121, R45, 0x1, P4 ;  /* 0x000000792a33b211 */ /* 0x000fe400020f0c2d */
[----:B------:R-:W0:Y:S01]  /*8930*/  LDS.128 R40, [R41+0x1c400] ;  /* 0x01c4000029287984 */ /* 0x000e220000000c00 */
[----:B------:R-:W-:-:S03]  /*8940*/  ISETP.GE.AND P4, PT, R18, R117, PT ;  /* 0x000000751200720c */ /* 0x000fc60003f86270 */
[----:B------:R-:W2:Y:S10]  /*8950*/  LDS.128 R44, [R44+0x1c400] ;  /* 0x01c400002c2c7984 */ /* 0x000eb40000000c00 */
[----:B------:R-:W-:Y:S05]  /*8960*/  @P4 BRA `(.L_x_700) ;  /* 0x0000000400784947 */ /* 0x000fea0003800000 */
[----:B------:R-:W-:Y:S01]  /*8970*/  SHF.R.U64 R53, R72, 0x10, R73 ;  /* 0x0000001048357819 */ /* 0x000fe20000001249 */
[----:B--2---:R-:W-:Y:S01]  /*8980*/  IMAD.U32 R59, R45, 0x10000, RZ ;  /* 0x000100002d3b7824 */ /* 0x004fe200078e00ff */
[----:B------:R-:W-:Y:S01]  /*8990*/  SHF.R.U64 R55, R84, 0x10, R85 ;  /* 0x0000001054377819 */ /* 0x000fe20000001255 */
[----:B0-----:R-:W-:Y:S01]  /*89a0*/  IMAD.U32 R57, R41, 0x10000, RZ ;  /* 0x0001000029397824 */ /* 0x001fe200078e00ff */
[----:B------:R-:W-:Y:S01]  /*89b0*/  SHF.R.U32.HI R73, RZ, 0x10, R73 ;  /* 0x00000010ff497819 */ /* 0x000fe20000011649 */
[----:B------:R-:W-:Y:S01]  /*89c0*/  IMAD.U32 R72, R47, 0x10000, RZ ;  /* 0x000100002f487824 */ /* 0x000fe200078e00ff */
[----:B------:R-:W-:Y:S01]  /*89d0*/  SHF.R.U32.HI R85, RZ, 0x10, R85 ;  /* 0x00000010ff557819 */ /* 0x000fe20000011655 */
[----:B------:R-:W-:Y:S01]  /*89e0*/  IMAD.U32 R62, R43, 0x10000, RZ ;  /* 0x000100002b3e7824 */ /* 0x000fe200078e00ff */
[----:B------:R-:W-:Y:S01]  /*89f0*/  PRMT R73, R168, 0x5432, R73 ;  /* 0x00005432a8497816 */ /* 0x000fe20000000049 */
[----:B------:R-:W-:Y:S01]  /*8a00*/  IMAD.U32 R61, R42, 0x10000, RZ ;  /* 0x000100002a3d7824 */ /* 0x000fe200078e00ff */
[----:B------:R-:W-:-:S02]  /*8a10*/  PRMT R85, R170, 0x5432, R85 ;  /* 0x00005432aa557816 */ /* 0x000fc40000000055 */
[----:B------:R-:W-:Y:S01]  /*8a20*/  SHF.R.U64 R56, R86, 0x10, R87 ;  /* 0x0000001056387819 */ /* 0x000fe20000001257 */
[----:B------:R-:W-:Y:S01]  /*8a30*/  IMAD.U32 R88, R73, 0x10000, RZ ;  /* 0x0001000049587824 */ /* 0x000fe200078e00ff */
[----:B------:R-:W-:Y:S01]  /*8a40*/  SHF.R.U64 R54, R74, 0x10, R75 ;  /* 0x000000104a367819 */ /* 0x000fe2000000124b */
[----:B------:R-:W-:Y:S01]  /*8a50*/  IMAD.U32 R84, R85, 0x10000, RZ ;  /* 0x0001000055547824 */ /* 0x000fe200078e00ff */
[----:B------:R-:W-:Y:S01]  /*8a60*/  SHF.R.U32.HI R86, RZ, 0x10, R87 ;  /* 0x00000010ff567819 */ /* 0x000fe20000011657 */
[C---:B------:R-:W-:Y:S01]  /*8a70*/  FMUL.FTZ R92, R59.reuse, R88 ;  /* 0x000000583b5c7220 */ /* 0x040fe20000410000 */
[----:B------:R-:W-:Y:S01]  /*8a80*/  SHF.R.U32.HI R74, RZ, 0x10, R75 ;  /* 0x00000010ff4a7819 */ /* 0x000fe2000001164b */
[----:B------:R-:W-:Y:S01]  /*8a90*/  FMUL.FTZ R90, R59, R84 ;  /* 0x000000543b5a7220 */ /* 0x000fe20000410000 */
[----:B------:R-:W-:Y:S01]  /*8aa0*/  LOP3.LUT R60, R45, 0xffff0000, RZ, 0xc0, !PT ;  /* 0xffff00002d3c7812 */ /* 0x000fe200078ec0ff */
[----:B------:R-:W-:Y:S01]  /*8ab0*/  IMAD.U32 R45, R44, 0x10000, RZ ;  /* 0x000100002c2d7824 */ /* 0x000fe200078e00ff */
[----:B------:R-:W-:-:S02]  /*8ac0*/  LOP3.LUT R75, R85, 0xffff0000, RZ, 0xc0, !PT ;  /* 0xffff0000554b7812 */ /* 0x000fc400078ec0ff */
[----:B------:R-:W-:Y:S02]  /*8ad0*/  PRMT R86, R169, 0x5432, R86 ;  /* 0x00005432a9567816 */ /* 0x000fe40000000056 */
[----:B------:R-:W-:Y:S01]  /*8ae0*/  PRMT R74, R167, 0x5432, R74 ;  /* 0x00005432a74a7816 */ /* 0x000fe2000000004a */
[----:B------:R-:W-:Y:S01]  /*8af0*/  FMUL.FTZ R87, R60, R75 ;  /* 0x0000004b3c577220 */ /* 0x000fe20000410000 */
[----:B------:R-:W-:Y:S01]  /*8b00*/  LOP3.LUT R59, R73, 0xffff0000, RZ, 0xc0, !PT ;  /* 0xffff0000493b7812 */ /* 0x000fe200078ec0ff */
[----:B------:R-:W-:Y:S01]  /*8b10*/  IMAD.U32 R73, R86, 0x10000, RZ ;  /* 0x0001000056497824 */ /* 0x000fe200078e00ff */
[----:B------:R-:W-:Y:S01]  /*8b20*/  LOP3.LUT R58, R41, 0xffff0000, RZ, 0xc0, !PT ;  /* 0xffff0000293a7812 */ /* 0x000fe200078ec0ff */
[----:B------:R-:W-:Y:S01]  /*8b30*/  IMAD.U32 R85, R74, 0x10000, RZ ;  /* 0x000100004a557824 */ /* 0x000fe200078e00ff */
[----:B------:R-:W-:Y:S01]  /*8b40*/  PRMT R170, R170, 0x5410, R55 ;  /* 0x00005410aaaa7816 */ /* 0x000fe20000000037 */
[C---:B------:R-:W-:Y:S01]  /*8b50*/  FFMA.FTZ R55, R57.reuse, R88, -R90 ;  /* 0x0000005839377223 */ /* 0x040fe2000001085a */
[-C--:B------:R-:W-:Y:S01]  /*8b60*/  FMUL.FTZ R89, R60, R59.reuse ;  /* 0x0000003b3c597220 */ /* 0x080fe20000410000 */
[----:B------:R-:W-:Y:S01]  /*8b70*/  FFMA.FTZ R57, R57, R84, R92 ;  /* 0x0000005439397223 */ /* 0x000fe2000001005c */
[----:B------:R-:W-:Y:S01]  /*8b80*/  FFMA.FTZ R60, R58, R59, -R87 ;  /* 0x0000003b3a3c7223 */ /* 0x000fe20000010857 */
[----:B------:R-:W-:Y:S01]  /*8b90*/  LOP3.LUT R47, R47, 0xffff0000, RZ, 0xc0, !PT ;  /* 0xffff00002f2f7812 */ /* 0x000fe200078ec0ff */
[----:B------:R-:W-:Y:S01]  /*8ba0*/  FMUL.FTZ R59, R72, R73 ;  /* 0x00000049483b7220 */ /* 0x000fe20000410000 */
[----:B------:R-:W-:Y:S01]  /*8bb0*/  LOP3.LUT R84, R86, 0xffff0000, RZ, 0xc0, !PT ;  /* 0xffff000056547812 */ /* 0x000fe200078ec0ff */
[-C--:B------:R-:W-:Y:S01]  /*8bc0*/  FMUL.FTZ R86, R72, R85.reuse ;  /* 0x0000005548567220 */ /* 0x080fe20000410000 */
[----:B------:R-:W-:Y:S01]  /*8bd0*/  PRMT R53, R168, 0x5410, R53 ;  /* 0x00005410a8357816 */ /* 0x000fe20000000035 */
[----:B------:R-:W-:Y:S01]  /*8be0*/  FFMA.FTZ R59, R62, R85, -R59 ;  /* 0x000000553e3b7223 */ /* 0x000fe2000001083b */
[----:B------:R-:W-:Y:S01]  /*8bf0*/  LOP3.LUT R72, R74, 0xffff0000, RZ, 0xc0, !PT ;  /* 0xffff00004a487812 */ /* 0x000fe200078ec0ff */
[----:B------:R-:W-:Y:S01]  /*8c00*/  FFMA.FTZ R62, R62, R73, R86 ;  /* 0x000000493e3e7223 */ /* 0x000fe20000010056 */
[----:B------:R-:W-:Y:S01]  /*8c10*/  LOP3.LUT R43, R43, 0xffff0000, RZ, 0xc0, !PT ;  /* 0xffff00002b2b7812 */ /* 0x000fe200078ec0ff */
[----:B------:R-:W-:Y:S01]  /*8c20*/  FMUL.FTZ R88, R47, R84 ;  /* 0x000000542f587220 */ /* 0x000fe20000410000 */
[----:B------:R-:W-:-:S02]  /*8c30*/  IMAD.U32 R86, R170, 0x10000, RZ ;  /* 0x00010000aa567824 */ /* 0x000fc400078e00ff */
[-C--:B------:R-:W-:Y:S01]  /*8c40*/  FMUL.FTZ R90, R47, R72.reuse ;  /* 0x000000482f5a7220 */ /* 0x080fe20000410000 */
[----:B------:R-:W-:Y:S02]  /*8c50*/  IMAD.U32 R74, R53, 0x10000, RZ ;  /* 0x00010000354a7824 */ /* 0x000fe400078e00ff */
[----:B------:R-:W-:Y:S01]  /*8c60*/  FFMA.FTZ R72, R43, R72, -R88 ;  /* 0x000000482b487223 */ /* 0x000fe20000010858 */
[----:B------:R-:W-:Y:S01]  /*8c70*/  IMAD.U32 R41, R40, 0x10000, RZ ;  /* 0x0001000028297824 */ /* 0x000fe200078e00ff */
[----:B------:R-:W-:Y:S01]  /*8c80*/  LOP3.LUT R44, R44, 0xffff0000, RZ, 0xc0, !PT ;  /* 0xffff00002c2c7812 */ /* 0x000fe200078ec0ff */
[C---:B------:R-:W-:Y:S01]  /*8c90*/  FMUL.FTZ R88, R45.reuse, R86 ;  /* 0x000000562d587220 */ /* 0x040fe20000410000 */
[----:B------:R-:W-:Y:S01]  /*8ca0*/  LOP3.LUT R47, R170, 0xffff0000, RZ, 0xc0, !PT ;  /* 0xffff0000aa2f7812 */ /* 0x000fe200078ec0ff */
[-C--:B------:R-:W-:Y:S01]  /*8cb0*/  FMUL.FTZ R73, R45, R74.reuse ;  /* 0x0000004a2d497220 */ /* 0x080fe20000410000 */
[----:B------:R-:W-:Y:S01]  /*8cc0*/  PRMT R56, R169, 0x5410, R56 ;  /* 0x00005410a9387816 */ /* 0x000fe20000000038 */
[----:B------:R-:W-:Y:S01]  /*8cd0*/  FFMA.FTZ R58, R58, R75, R89 ;  /* 0x0000004b3a3a7223 */ /* 0x000fe20000010059 */
[----:B------:R-:W-:Y:S01]  /*8ce0*/  LOP3.LUT R53, R53, 0xffff0000, RZ, 0xc0, !PT ;  /* 0xffff000035357812 */ /* 0x000fe200078ec0ff */
[C---:B------:R-:W-:Y:S01]  /*8cf0*/  FFMA.FTZ R45, R41.reuse, R74, -R88 ;  /* 0x0000004a292d7223 */ /* 0x040fe20000010858 */
[----:B------:R-:W-:Y:S01]  /*8d00*/  LOP3.LUT R40, R40, 0xffff0000, RZ, 0xc0, !PT ;  /* 0xffff000028287812 */ /* 0x000fe200078ec0ff */
[----:B------:R-:W-:Y:S01]  /*8d10*/  FMUL.FTZ R75, R44, R47 ;  /* 0x0000002f2c4b7220 */ /* 0x000fe20000410000 */
[----:B------:R-:W-:Y:S01]  /*8d20*/  LOP3.LUT R63, R42, 0xffff0000, RZ, 0xc0, !PT ;  /* 0xffff00002a3f7812 */ /* 0x000fe200078ec0ff */
[----:B------:R-:W-:Y:S01]  /*8d30*/  FFMA.FTZ R41, R41, R86, R73 ;  /* 0x0000005629297223 */ /* 0x000fe20000010049 */
[----:B------:R-:W-:Y:S01]  /*8d40*/  PRMT R54, R167, 0x5410, R54 ;  /* 0x00005410a7367816 */ /* 0x000fe20000000036 */
[C---:B------:R-:W-:Y:S01]  /*8d50*/  IMAD.U32 R42, R46.reuse, 0x10000, RZ ;  /* 0x000100002e2a7824 */ /* 0x040fe200078e00ff */
[----:B------:R-:W-:Y:S01]  /*8d60*/  LOP3.LUT R46, R46, 0xffff0000, RZ, 0xc0, !PT ;  /* 0xffff00002e2e7812 */ /* 0x000fe200078ec0ff */
[C---:B------:R-:W-:Y:S01]  /*8d70*/  IMAD.U32 R73, R56.reuse, 0x10000, RZ ;  /* 0x0001000038497824 */ /* 0x040fe200078e00ff */
[----:B------:R-:W-:Y:S01]  /*8d80*/  LOP3.LUT R56, R56, 0xffff0000, RZ, 0xc0, !PT ;  /* 0xffff000038387812 */ /* 0x000fe200078ec0ff */
[-C--:B------:R-:W-:Y:S01]  /*8d90*/  FMUL.FTZ R85, R44, R53.reuse ;  /* 0x000000352c557220 */ /* 0x080fe20000410000 */
[----:B------:R-:W-:Y:S01]  /*8da0*/  FFMA.FTZ R44, R40, R53, -R75 ;  /* 0x00000035282c7223 */ /* 0x000fe2000001084b */
[----:B------:R-:W-:-:S02]  /*8db0*/  IMAD.U32 R53, R54, 0x10000, RZ ;  /* 0x0001000036357824 */ /* 0x000fc400078e00ff */
[----:B------:R-:W-:Y:S01]  /*8dc0*/  FFMA.FTZ R43, R43, R84, R90 ;  /* 0x000000542b2b7223 */ /* 0x000fe2000001005a */
[----:B------:R-:W-:Y:S01]  /*8dd0*/  LOP3.LUT R54, R54, 0xffff0000, RZ, 0xc0, !PT ;  /* 0xffff000036367812 */ /* 0x000fe200078ec0ff */
[----:B------:R-:W-:Y:S01]  /*8de0*/  FMUL.FTZ R74, R42, R73 ;  /* 0x000000492a4a7220 */ /* 0x000fe20000410000 */
[----:B------:R-:W-:Y:S01]  /*8df0*/  FMUL.FTZ R84, R46, R56 ;  /* 0x000000382e547220 */ /* 0x000fe20000410000 */
[----:B------:R-:W-:Y:S01]  /*8e00*/  FFMA.FTZ R40, R40, R47, R85 ;  /* 0x0000002f28287223 */ /* 0x000fe20000010055 */
[-C--:B------:R-:W-:Y:S01]  /*8e10*/  FMUL.FTZ R42, R42, R53.reuse ;  /* 0x000000352a2a7220 */ /* 0x080fe20000410000 */
[-C--:B------:R-:W-:Y:S01]  /*8e20*/  FMUL.FTZ R75, R46, R54.reuse ;  /* 0x000000362e4b7220 */ /* 0x080fe20000410000 */
[----:B------:R-:W-:Y:S01]  /*8e30*/  FFMA.FTZ R74, R61, R53, -R74 ;  /* 0x000000353d4a7223 */ /* 0x000fe2000001084a */
[----:B------:R-:W-:Y:S01]  /*8e40*/  FFMA.FTZ R47, R63, R54, -R84 ;  /* 0x000000363f2f7223 */ /* 0x000fe20000010854 */
[----:B------:R-:W-:Y:S01]  /*8e50*/  FFMA.FTZ R42, R61, R73, R42 ;  /* 0x000000493d2a7223 */ /* 0x000fe2000001002a */
[----:B------:R-:W-:Y:S01]  /*8e60*/  FFMA.FTZ R75, R63, R56, R75 ;  /* 0x000000383f4b7223 */ /* 0x000fe2000001004b */
[----:B------:R-:W-:-:S02]  /*8e70*/  F2FP.BF16.F32.PACK_AB R57, R58, R57 ;  /* 0x000000393a39723e */ /* 0x000fc400000010ff */
[----:B------:R-:W-:Y:S02]  /*8e80*/  F2FP.BF16.F32.PACK_AB R55, R60, R55 ;  /* 0x000000373c37723e */ /* 0x000fe400000010ff */
[----:B------:R-:W-:Y:S02]  /*8e90*/  F2FP.BF16.F32.PACK_AB R59, R72, R59 ;  /* 0x0000003b483b723e */ /* 0x000fe400000010ff */
[----:B------:R-:W-:Y:S02]  /*8ea0*/  F2FP.BF16.F32.PACK_AB R62, R43, R62 ;  /* 0x0000003e2b3e723e */ /* 0x000fe400000010ff */
[----:B------:R-:W-:Y:S01]  /*8eb0*/  F2FP.BF16.F32.PACK_AB R54, R44, R45 ;  /* 0x0000002d2c36723e */ /* 0x000fe200000010ff */
[----:B------:R-:W-:Y:S01]  /*8ec0*/  IMAD.MOV.U32 R45, RZ, RZ, R57 ;  /* 0x000000ffff2d7224 */ /* 0x000fe200078e0039 */
[----:B------:R-:W-:Y:S01]  /*8ed0*/  F2FP.BF16.F32.PACK_AB R58, R47, R74 ;  /* 0x0000004a2f3a723e */ /* 0x000fe200000010ff */
[----:B------:R-:W-:Y:S01]  /*8ee0*/  IMAD.MOV.U32 R43, RZ, RZ, R59 ;  /* 0x000000ffff2b7224 */ /* 0x000fe200078e003b */
[----:B------:R-:W-:Y:S01]  /*8ef0*/  F2FP.BF16.F32.PACK_AB R44, R40, R41 ;  /* 0x00000029282c723e */ /* 0x000fe200000010ff */
[----:B------:R-:W-:Y:S01]  /*8f00*/  IMAD.MOV.U32 R40, RZ, RZ, R54 ;  /* 0x000000ffff287224 */ /* 0x000fe200078e0036 */
[----:B------:R-:W-:Y:S01]  /*8f10*/  F2FP.BF16.F32.PACK_AB R46, R75, R42 ;  /* 0x0000002a4b2e723e */ /* 0x000fe200000010ff */
[----:B------:R-:W-:-:S02]  /*8f20*/  IMAD.MOV.U32 R41, RZ, RZ, R55 ;  /* 0x000000ffff297224 */ /* 0x000fc400078e0037 */
[----:B------:R-:W-:Y:S02]  /*8f30*/  IMAD.MOV.U32 R42, RZ, RZ, R58 ;  /* 0x000000ffff2a7224 */ /* 0x000fe400078e003a */
[----:B------:R-:W-:-:S07]  /*8f40*/  IMAD.MOV.U32 R47, RZ, RZ, R62 ;  /* 0x000000ffff2f7224 */ /* 0x000fce00078e003e */
.L_x_700:
[----:B------:R-:W-:Y:S05]  /*8f50*/  BSYNC B2 ;  /* 0x0000000000027941 */ /* 0x000fea0003800000 */
.L_x_699:
[----:B0-----:R4:W-:Y:S04]  /*8f60*/  STG.E.128 desc[UR40][R48.64], R40 ;  /* 0x0000002830007986 */ /* 0x0019e8000c101d28 */
[----:B--2---:R4:W-:Y:S02]  /*8f70*/  @!P3 STG.E.128 desc[UR40][R50.64], R44 ;  /* 0x0000002c3200b986 */ /* 0x0049e4000c101d28 */
.L_x_698:
[----:B------:R-:W-:Y:S05]  /*8f80*/  BSYNC B1 ;  /* 0x0000000000017941 */ /* 0x000fea0003800000 */
.L_x_697:
[----:B------:R-:W-:Y:S01]  /*8f90*/  ISETP.NE.AND P3, PT, R10, RZ, PT ;  /* 0x000000ff0a00720c */ /* 0x000fe20003f65270 */
[----:B------:R-:W-:-:S12]  /*8fa0*/  BSSY B1, `(.L_x_701) ;  /* 0x000007f000017945 */ /* 0x000fd80003800000 */
[----:B------:R-:W-:Y:S05]  /*8fb0*/  @!P3 BRA `(.L_x_702) ;  /* 0x0000000400f4b947 */ /* 0x000fea0003800000 */
[----:B----4-:R-:W-:Y:S01]  /*8fc0*/  SEL R40, R122, R148, !P1 ;  /* 0x000000947a287207 */ /* 0x010fe20004800000 */
        /* <DEDUP_REMOVED lines=30> */
[--C-:B------:R-:W-:Y:S01]  /*91b0*/  SHF.R.U64 R75, R68, 0x10, R69.reuse ;  /* 0x00000010444b7819 */ /* 0x100fe20000001245 */
[----:B--2---:R-:W-:Y:S01]  /*91c0*/  IMAD.U32 R58, R45, 0x10000, RZ ;  /* 0x000100002d3a7824 */ /* 0x004fe200078e00ff */
[----:B------:R-:W-:Y:S01]  /*91d0*/  SHF.R.U32.HI R73, RZ, 0x10, R69 ;  /* 0x00000010ff497819 */ /* 0x000fe20000011645 */
[----:B------:R-:W-:Y:S01]  /*91e0*/  IMAD.U32 R68, R47, 0x10000, RZ ;  /* 0x000100002f447824 */ /* 0x000fe200078e00ff */
[----:B------:R-:W-:Y:S01]  /*91f0*/  SHF.R.U32.HI R69, RZ, 0x10, R81 ;  /* 0x00000010ff457819 */ /* 0x000fe20000011651 */
[----:B0-----:R-:W-:Y:S01]  /*9200*/  IMAD.U32 R61, R41, 0x10000, RZ ;  /* 0x00010000293d7824 */ /* 0x001fe200078e00ff */
[----:B------:R-:W-:Y:S01]  /*9210*/  PRMT R60, R158, 0x5410, R75 ;  /* 0x000054109e3c7816 */ /* 0x000fe2000000004b */
[----:B------:R-:W-:Y:S01]  /*9220*/  IMAD.U32 R59, R43, 0x10000, RZ ;  /* 0x000100002b3b7824 */ /* 0x000fe200078e00ff */
[----:B------:R-:W-:Y:S02]  /*9230*/  PRMT R69, R160, 0x5432, R69 ;  /* 0x00005432a0457816 */ /* 0x000fe40000000045 */
[----:B------:R-:W-:-:S02]  /*9240*/  SHF.R.U64 R63, R70, 0x10, R71 ;  /* 0x00000010463f7819 */ /* 0x000fc40000001247 */
[----:B------:R-:W-:Y:S01]  /*9250*/  SHF.R.U64 R55, R80, 0x10, R81 ;  /* 0x0000001050377819 */ /* 0x000fe20000001251 */
[----:B------:R-:W-:Y:S01]  /*9260*/  IMAD.U32 R70, R69, 0x10000, RZ ;  /* 0x0001000045467824 */ /* 0x000fe200078e00ff */
[----:B------:R-:W-:Y:S02]  /*9270*/  PRMT R158, R158, 0x5432, R73 ;  /* 0x000054329e9e7816 */ /* 0x000fe40000000049 */
[--C-:B------:R-:W-:Y:S02]  /*9280*/  SHF.R.U64 R72, R82, 0x10, R83.reuse ;  /* 0x0000001052487819 */ /* 0x100fe40000001253 */
[----:B------:R-:W-:Y:S02]  /*9290*/  LOP3.LUT R56, R47, 0xffff0000, RZ, 0xc0, !PT ;  /* 0xffff00002f387812 */ /* 0x000fe400078ec0ff */
[----:B------:R-:W-:Y:S02]  /*92a0*/  SHF.R.U32.HI R82, RZ, 0x10, R83 ;  /* 0x00000010ff527819 */ /* 0x000fe40000011653 */
[----:B------:R-:W-:Y:S01]  /*92b0*/  PRMT R47, R156, 0x5410, R63 ;  /* 0x000054109c2f7816 */ /* 0x000fe2000000003f */
[----:B------:R-:W-:Y:S01]  /*92c0*/  IMAD.U32 R63, R158, 0x10000, RZ ;  /* 0x000100009e3f7824 */ /* 0x000fe200078e00ff */
[----:B------:R-:W-:-:S02]  /*92d0*/  PRMT R160, R160, 0x5410, R55 ;  /* 0x00005410a0a07816 */ /* 0x000fc40000000037 */
[----:B------:R-:W-:Y:S01]  /*92e0*/  SHF.R.U32.HI R71, RZ, 0x10, R71 ;  /* 0x00000010ff477819 */ /* 0x000fe20000011647 */
[CC--:B------:R-:W-:Y:S01]  /*92f0*/  FMUL.FTZ R74, R58.reuse, R63.reuse ;  /* 0x0000003f3a4a7220 */ /* 0x0c0fe20000410000 */
[C---:B------:R-:W-:Y:S01]  /*9300*/  PRMT R55, R159.reuse, 0x5410, R72 ;  /* 0x000054109f377816 */ /* 0x040fe20000000048 */
[-C--:B------:R-:W-:Y:S01]  /*9310*/  FMUL.FTZ R72, R58, R70.reuse ;  /* 0x000000463a487220 */ /* 0x080fe20000410000 */
[----:B------:R-:W-:Y:S02]  /*9320*/  PRMT R159, R159, 0x5432, R82 ;  /* 0x000054329f9f7816 */ /* 0x000fe40000000052 */
[----:B------:R-:W-:Y:S01]  /*9330*/  PRMT R156, R156, 0x5432, R71 ;  /* 0x000054329c9c7816 */ /* 0x000fe20000000047 */
[----:B------:R-:W-:Y:S01]  /*9340*/  FFMA.FTZ R58, R61, R63, -R72 ;  /* 0x0000003f3d3a7223 */ /* 0x000fe20000010848 */
[----:B------:R-:W-:Y:S01]  /*9350*/  LOP3.LUT R62, R45, 0xffff0000, RZ, 0xc0, !PT ;  /* 0xffff00002d3e7812 */ /* 0x000fe200078ec0ff */
[----:B------:R-:W-:Y:S01]  /*9360*/  IMAD.U32 R72, R159, 0x10000, RZ ;  /* 0x000100009f487824 */ /* 0x000fe200078e00ff */
[----:B------:R-:W-:Y:S01]  /*9370*/  LOP3.LUT R71, R69, 0xffff0000, RZ, 0xc0, !PT ;  /* 0xffff000045477812 */ /* 0x000fe200078ec0ff */
[----:B------:R-:W-:Y:S01]  /*9380*/  FFMA.FTZ R61, R61, R70, R74 ;  /* 0x000000463d3d7223 */ /* 0x000fe2000001004a */
[----:B------:R-:W-:Y:S01]  /*9390*/  LOP3.LUT R63, R158, 0xffff0000, RZ, 0xc0, !PT ;  /* 0xffff00009e3f7812 */ /* 0x000fe200078ec0ff */
[----:B------:R-:W-:Y:S01]  /*93a0*/  IMAD.U32 R69, R156, 0x10000, RZ ;  /* 0x000100009c457824 */ /* 0x000fe200078e00ff */
[----:B------:R-:W-:Y:S01]  /*93b0*/  LOP3.LUT R57, R41, 0xffff0000, RZ, 0xc0, !PT ;  /* 0xffff000029397812 */ /* 0x000fe200078ec0ff */
[----:B------:R-:W-:Y:S01]  /*93c0*/  FMUL.FTZ R80, R62, R71 ;  /* 0x000000473e507220 */ /* 0x000fe20000410000 */
[----:B------:R-:W-:Y:S01]  /*93d0*/  FMUL.FTZ R70, R68, R72 ;  /* 0x0000004844467220 */ /* 0x000fe20000410000 */
[----:B------:R-:W-:Y:S01]  /*93e0*/  FMUL.FTZ R62, R62, R63 ;  /* 0x0000003f3e3e7220 */ /* 0x000fe20000410000 */
[----:B------:R-:W-:Y:S01]  /*93f0*/  FMUL.FTZ R73, R68, R69 ;  /* 0x0000004544497220 */ /* 0x000fe20000410000 */
[----:B------:R-:W-:Y:S01]  /*9400*/  FFMA.FTZ R63, R57, R63, -R80 ;  /* 0x0000003f393f7223 */ /* 0x000fe20000010850 */
[----:B------:R-:W-:Y:S01]  /*9410*/  LOP3.LUT R159, R159, 0xffff0000, RZ, 0xc0, !PT ;  /* 0xffff00009f9f7812 */ /* 0x000fe200078ec0ff */
[----:B------:R-:W-:Y:S01]  /*9420*/  FFMA.FTZ R62, R57, R71, R62 ;  /* 0x00000047393e7223 */ /* 0x000fe2000001003e */
[----:B------:R-:W-:Y:S01]  /*9430*/  FFMA.FTZ R57, R59, R69, -R70 ;  /* 0x000000453b397223 */ /* 0x000fe20000010846 */
[----:B------:R-:W-:Y:S01]  /*9440*/  LOP3.LUT R69, R156, 0xffff0000, RZ, 0xc0, !PT ;  /* 0xffff00009c457812 */ /* 0x000fe200078ec0ff */
[----:B------:R-:W-:-:S02]  /*9450*/  IMAD.U32 R45, R44, 0x10000, RZ ;  /* 0x000100002c2d7824 */ /* 0x000fc400078e00ff */
[----:B------:R-:W-:Y:S01]  /*9460*/  FFMA.FTZ R59, R59, R72, R73 ;  /* 0x000000483b3b7223 */ /* 0x000fe20000010049 */
[----:B------:R-:W-:Y:S02]  /*9470*/  IMAD.U32 R70, R160, 0x10000, RZ ;  /* 0x00010000a0467824 */ /* 0x000fe400078e00ff */
[----:B------:R-:W-:Y:S01]  /*9480*/  FMUL.FTZ R71, R56, R159 ;  /* 0x0000009f38477220 */ /* 0x000fe20000410000 */
[----:B------:R-:W-:Y:S02]  /*9490*/  IMAD.U32 R68, R60, 0x10000, RZ ;  /* 0x000100003c447824 */ /* 0x000fe400078e00ff */
[-C--:B------:R-:W-:Y:S01]  /*94a0*/  FMUL.FTZ R73, R56, R69.reuse ;  /* 0x0000004538497220 */ /* 0x080fe20000410000 */
[----:B------:R-:W-:Y:S01]  /*94b0*/  LOP3.LUT R54, R43, 0xffff0000, RZ, 0xc0, !PT ;  /* 0xffff00002b367812 */ /* 0x000fe200078ec0ff */
[C---:B------:R-:W-:Y:S01]  /*94c0*/  FMUL.FTZ R56, R45.reuse, R70 ;  /* 0x000000462d387220 */ /* 0x040fe20000410000 */
[----:B------:R-:W-:Y:S01]  /*94d0*/  IMAD.U32 R41, R40, 0x10000, RZ ;  /* 0x0001000028297824 */ /* 0x000fe200078e00ff */
[----:B------:R-:W-:Y:S01]  /*94e0*/  LOP3.LUT R53, R44, 0xffff0000, RZ, 0xc0, !PT ;  /* 0xffff00002c357812 */ /* 0x000fe200078ec0ff */
[----:B------:R-:W-:Y:S01]  /*94f0*/  FMUL.FTZ R45, R45, R68 ;  /* 0x000000442d2d7220 */ /* 0x000fe20000410000 */
[----:B------:R-:W-:Y:S01]  /*9500*/  LOP3.LUT R160, R160, 0xffff0000, RZ, 0xc0, !PT ;  /* 0xffff0000a0a07812 */ /* 0x000fe200078ec0ff */
[----:B------:R-:W-:Y:S01]  /*9510*/  IMAD.U32 R43, R42, 0x10000, RZ ;  /* 0x000100002a2b7824 */ /* 0x000fe200078e00ff */
[----:B------:R-:W-:Y:S01]  /*9520*/  LOP3.LUT R60, R60, 0xffff0000, RZ, 0xc0, !PT ;  /* 0xffff00003c3c7812 */ /* 0x000fe200078ec0ff */
[----:B------:R-:W-:Y:S01]  /*9530*/  FFMA.FTZ R72, R54, R69, -R71 ;  /* 0x0000004536487223 */ /* 0x000fe20000010847 */
[----:B------:R-:W-:Y:S01]  /*9540*/  LOP3.LUT R44, R42, 0xffff0000, RZ, 0xc0, !PT ;  /* 0xffff00002a2c7812 */ /* 0x000fe200078ec0ff */
[----:B------:R-:W-:Y:S01]  /*9550*/  FFMA.FTZ R70, R41, R70, R45 ;  /* 0x0000004629467223 */ /* 0x000fe2000001002d */
[----:B------:R-:W-:Y:S01]  /*9560*/  LOP3.LUT R40, R40, 0xffff0000, RZ, 0xc0, !PT ;  /* 0xffff000028287812 */ /* 0x000fe200078ec0ff */
[----:B------:R-:W-:-:S02]  /*9570*/  IMAD.U32 R42, R46, 0x10000, RZ ;  /* 0x000100002e2a7824 */ /* 0x000fc400078e00ff */
[----:B------:R-:W-:Y:S01]  /*9580*/  FMUL.FTZ R69, R53, R160 ;  /* 0x000000a035457220 */ /* 0x000fe20000410000 */
[----:B------:R-:W-:Y:S01]  /*9590*/  FFMA.FTZ R56, R41, R68, -R56 ;  /* 0x0000004429387223 */ /* 0x000fe20000010838 */
[----:B------:R-:W-:Y:S01]  /*95a0*/  IMAD.U32 R45, R55, 0x10000, RZ ;  /* 0x00010000372d7824 */ /* 0x000fe200078e00ff */
[----:B------:R-:W-:Y:S01]  /*95b0*/  LOP3.LUT R46, R46, 0xffff0000, RZ, 0xc0, !PT ;  /* 0xffff00002e2e7812 */ /* 0x000fe200078ec0ff */
[-C--:B------:R-:W-:Y:S01]  /*95c0*/  FMUL.FTZ R53, R53, R60.reuse ;  /* 0x0000003c35357220 */ /* 0x080fe20000410000 */
[----:B------:R-:W-:Y:S01]  /*95d0*/  IMAD.U32 R41, R47, 0x10000, RZ ;  /* 0x000100002f297824 */ /* 0x000fe200078e00ff */
[----:B------:R-:W-:Y:S01]  /*95e0*/  LOP3.LUT R55, R55, 0xffff0000, RZ, 0xc0, !PT ;  /* 0xffff000037377812 */ /* 0x000fe200078ec0ff */
[C---:B------:R-:W-:Y:S01]  /*95f0*/  FFMA.FTZ R69, R40.reuse, R60, -R69 ;  /* 0x0000003c28457223 */ /* 0x040fe20000010845 */
[----:B------:R-:W-:Y:S01]  /*9600*/  LOP3.LUT R47, R47, 0xffff0000, RZ, 0xc0, !PT ;  /* 0xffff00002f2f7812 */ /* 0x000fe200078ec0ff */
[----:B------:R-:W-:Y:S01]  /*9610*/  FFMA.FTZ R53, R40, R160, R53 ;  /* 0x000000a028357223 */ /* 0x000fe20000010035 */
[----:B------:R-:W-:Y:S01]  /*9620*/  FMUL.FTZ R40, R42, R45 ;  /* 0x0000002d2a287220 */ /* 0x000fe20000410000 */
[----:B------:R-:W-:Y:S01]  /*9630*/  FMUL.FTZ R71, R46, R55 ;  /* 0x000000372e477220 */ /* 0x000fe20000410000 */
[----:B------:R-:W-:Y:S01]  /*9640*/  FMUL.FTZ R42, R42, R41 ;  /* 0x000000292a2a7220 */ /* 0x000fe20000410000 */
[----:B------:R-:W-:Y:S01]  /*9650*/  FMUL.FTZ R46, R46, R47 ;  /* 0x0000002f2e2e7220 */ /* 0x000fe20000410000 */
[----:B------:R-:W-:Y:S01]  /*9660*/  FFMA.FTZ R54, R54, R159, R73 ;  /* 0x0000009f36367223 */ /* 0x000fe20000010049 */
[C---:B------:R-:W-:Y:S01]  /*9670*/  FFMA.FTZ R40, R43.reuse, R41, -R40 ;  /* 0x000000292b287223 */ /* 0x040fe20000010828 */
[C---:B------:R-:W-:Y:S01]  /*9680*/  FFMA.FTZ R71, R44.reuse, R47, -R71 ;  /* 0x0000002f2c477223 */ /* 0x040fe20000010847 */
[----:B------:R-:W-:Y:S01]  /*9690*/  FFMA.FTZ R42, R43, R45, R42 ;  /* 0x0000002d2b2a7223 */ /* 0x000fe2000001002a */
[----:B------:R-:W-:Y:S01]  /*96a0*/  FFMA.FTZ R55, R44, R55, R46 ;  /* 0x000000372c377223 */ /* 0x000fe2000001002e */
[----:B------:R-:W-:-:S02]  /*96b0*/  F2FP.BF16.F32.PACK_AB R47, R54, R59 ;  /* 0x0000003b362f723e */ /* 0x000fc400000010ff */
        /* <DEDUP_REMOVED lines=8> */
[----:B------:R-:W-:-:S02]  /*9740*/  F2FP.BF16.F32.PACK_AB R45, R62, R61 ;  /* 0x0000003d3e2d723e */ /* 0x000fc400000010ff */
[----:B------:R-:W-:-:S07]  /*9750*/  F2FP.BF16.F32.PACK_AB R44, R53, R70 ;  /* 0x00000046352c723e */ /* 0x000fce00000010ff */
.L_x_704:
[----:B------:R-:W-:Y:S05]  /*9760*/  BSYNC B2 ;  /* 0x0000000000027941 */ /* 0x000fea0003800000 */
.L_x_703:
[----:B0-----:R0:W-:Y:S04]  /*9770*/  STG.E.128 desc[UR40][R48.64], R40 ;  /* 0x0000002830007986 */ /* 0x0011e8000c101d28 */
[----:B--2---:R0:W-:Y:S02]  /*9780*/  @!P3 STG.E.128 desc[UR40][R50.64], R44 ;  /* 0x0000002c3200b986 */ /* 0x0041e4000c101d28 */
.L_x_702:
[----:B------:R-:W-:Y:S05]  /*9790*/  BSYNC B1 ;  /* 0x0000000000017941 */ /* 0x000fea0003800000 */
.L_x_701:
[----:B------:R-:W-:-:S13]  /*97a0*/  ISETP.NE.AND P3, PT, R9, RZ, PT ;  /* 0x000000ff0900720c */ /* 0x000fda0003f65270 */
[----:B------:R-:W-:Y:S05]  /*97b0*/  @!P3 BRA `(.L_x_655) ;  /* 0x0000000800d8b947 */ /* 0x000fea0003800000 */
[----:B0---4-:R-:W2:Y:S01]  /*97c0*/  LDL R40, [R1+0x8] ;  /* 0x0000080001287983 */ /* 0x011ea20000100800 */
[----:B------:R-:W-:Y:S01]  /*97d0*/  BSSY B1, `(.L_x_705) ;  /* 0x0000074000017945 */ /* 0x000fe20003800000 */
[----:B--2---:R-:W-:-:S04]  /*97e0*/  LOP3.LUT P4, RZ, R40, 0x1, RZ, 0xc0, !PT ;  /* 0x0000000128ff7812 */ /* 0x004fc8000788c0ff */
[----:B------:R-:W-:Y:S02]  /*97f0*/  SEL R148, R122, R148, !P4 ;  /* 0x000000947a947207 */ /* 0x000fe40006000000 */
[----:B---3--:R-:W-:Y:S02]  /*9800*/  IADD3 R49, P3, P4, R102, R126, R15 ;  /* 0x0000007e66317210 */ /* 0x008fe40007c7e00f */
[----:B------:R-:W-:Y:S02]  /*9810*/  SHF.R.S32.HI R41, RZ, 0x1f, R148 ;  /* 0x0000001fff297819 */ /* 0x000fe40000011494 */
[----:B------:R-:W-:Y:S02]  /*9820*/  IADD3.X R54, R97, R52, R11, P3, P4 ;  /* 0x0000003461367210 */ /* 0x000fe40001fe840b */
[----:B------:R-:W-:Y:S02]  /*9830*/  LEA.HI R41, R41, R148, RZ, 0x4 ;  /* 0x0000009429297211 */ /* 0x000fe400078f20ff */
[----:B------:R-:W-:-:S02]  /*9840*/  ISETP.GE.AND P4, PT, R100, R117, PT ;  /* 0x000000756400720c */ /* 0x000fc40003f86270 */
[----:B------:R-:W-:Y:S02]  /*9850*/  LEA.HI.SX32 R41, R41, R20, 0x1c ;  /* 0x0000001429297211 */ /* 0x000fe400078fe2ff */
[----:B------:R-:W-:Y:S02]  /*9860*/  LEA R48, P3, R49, R120, 0x1 ;  /* 0x0000007831307211 */ /* 0x000fe400078608ff */
[----:B------:R-:W-:Y:S01]  /*9870*/  SHF.R.S32.HI R40, RZ, 0x1f, R41 ;  /* 0x0000001fff287819 */ /* 0x000fe20000011429 */
[----:B------:R-:W-:Y:S01]  /*9880*/  IMAD.SHL.U32 R50, R41, 0x8, RZ ;  /* 0x0000000829327824 */ /* 0x000fe200078e00ff */
[----:B------:R-:W-:Y:S02]  /*9890*/  LEA.HI.X R49, R49, R121, R54, 0x1, P3 ;  /* 0x0000007931317211 */ /* 0x000fe400018f0c36 */
[----:B------:R-:W-:Y:S02]  /*98a0*/  LEA.HI R40, R40, R41, RZ, 0x3 ;  /* 0x0000002928287211 */ /* 0x000fe400078f18ff */
[----:B------:R-:W-:-:S03]  /*98b0*/  LOP3.LUT R41, R185, 0x38, R50, 0xf8, !PT ;  /* 0x00000038b9297812 */ /* 0x000fc600078ef832 */
[----:B------:R-:W-:Y:S01]  /*98c0*/  IMAD.SHL.U32 R42, R40, 0x400, RZ ;  /* 0x00000400282a7824 */ /* 0x000fe200078e00ff */
[----:B------:R-:W-:Y:S01]  /*98d0*/  LOP3.LUT R40, R41, R230, RZ, 0x3c, !PT ;  /* 0x000000e629287212 */ /* 0x000fe200078e3cff */
[----:B------:R-:W-:-:S03]  /*98e0*/  IMAD R41, R16, 0x6000, R138 ;  /* 0x0000600010297824 */ /* 0x000fc600078e028a */
[----:B------:R-:W-:Y:S01]  /*98f0*/  LOP3.LUT R42, R42, 0x7fffe000, RZ, 0xc0, !PT ;  /* 0x7fffe0002a2a7812 */ /* 0x000fe200078ec0ff */
[----:B------:R-:W-:-:S03]  /*9900*/  IMAD R41, R41, 0x2, R2 ;  /* 0x0000000229297824 */ /* 0x000fc600078e0202 */
[----:B------:R-:W-:-:S05]  /*9910*/  IADD3 R43, R40, R42, R195 ;  /* 0x0000002a282b7210 */ /* 0x000fca0007ffe0c3 */
[----:B------:R-:W-:-:S04]  /*9920*/  IMAD R43, R16, 0x6000, R43 ;  /* 0x00006000102b7824 */ /* 0x000fc800078e022b */
[----:B------:R-:W-:Y:S02]  /*9930*/  IMAD R44, R43, 0x2, R2 ;  /* 0x000000022b2c7824 */ /* 0x000fe400078e0202 */
[----:B------:R-:W0:Y:S04]  /*9940*/  LDS.128 R40, [R41+0x1c400] ;  /* 0x01c4000029287984 */ /* 0x000e280000000c00 */
[----:B------:R-:W2:Y:S01]  /*9950*/  LDS.128 R44, [R44+0x1c400] ;  /* 0x01c400002c2c7984 */ /* 0x000ea20000000c00 */
[----:B------:R-:W-:Y:S05]  /*9960*/  @P4 BRA `(.L_x_706) ;  /* 0x0000000400684947 */ /* 0x000fea0003800000 */
[----:B------:R-:W-:Y:S01]  /*9970*/  SHF.R.U64 R68, R64, 0x10, R65 ;  /* 0x0000001040447819 */ /* 0x000fe20000001241 */
[----:B--2---:R-:W-:Y:S01]  /*9980*/  IMAD.U32 R58, R45, 0x10000, RZ ;  /* 0x000100002d3a7824 */ /* 0x004fe200078e00ff */
[----:B------:R-:W-:Y:S01]  /*9990*/  SHF.R.U64 R63, R66, 0x10, R67 ;  /* 0x00000010423f7819 */ /* 0x000fe20000001243 */
[----:B0-----:R-:W-:Y:S01]  /*99a0*/  IMAD.U32 R55, R41, 0x10000, RZ ;  /* 0x0001000029377824 */ /* 0x001fe200078e00ff */
[----:B------:R-:W-:Y:S01]  /*99b0*/  SHF.R.U64 R62, R76, 0x10, R77 ;  /* 0x000000104c3e7819 */ /* 0x000fe2000000124d */
[----:B------:R-:W-:Y:S01]  /*99c0*/  IMAD.U32 R60, R47, 0x10000, RZ ;  /* 0x000100002f3c7824 */ /* 0x000fe200078e00ff */
[----:B------:R-:W-:Y:S01]  /*99d0*/  SHF.R.U32.HI R64, RZ, 0x10, R65 ;  /* 0x00000010ff407819 */ /* 0x000fe20000011641 */
[----:B------:R-:W-:Y:S01]  /*99e0*/  IMAD.U32 R57, R43, 0x10000, RZ ;  /* 0x000100002b397824 */ /* 0x000fe200078e00ff */
[----:B------:R-:W-:Y:S01]  /*99f0*/  SHF.R.U32.HI R76, RZ, 0x10, R77 ;  /* 0x00000010ff4c7819 */ /* 0x000fe2000001164d */
[----:B------:R-:W-:Y:S01]  /*9a00*/  IMAD.U32 R53, R44, 0x10000, RZ ;  /* 0x000100002c357824 */ /* 0x000fe200078e00ff */
[----:B------:R-:W-:Y:S01]  /*9a10*/  LOP3.LUT R59, R45, 0xffff0000, RZ, 0xc0, !PT ;  /* 0xffff00002d3b7812 */ /* 0x000fe200078ec0ff */
[----:B------:R-:W-:Y:S01]  /*9a20*/  IMAD.U32 R51, R40, 0x10000, RZ ;  /* 0x0001000028337824 */ /* 0x000fe200078e00ff */
[----:B------:R-:W-:-:S02]  /*9a30*/  PRMT R61, R153, 0x5410, R68 ;  /* 0x00005410993d7816 */ /* 0x000fc40000000044 */
[----:B------:R-:W-:Y:S02]  /*9a40*/  PRMT R45, R152, 0x5410, R63 ;  /* 0x00005410982d7816 */ /* 0x000fe4000000003f */
[----:B------:R-:W-:Y:S02]  /*9a50*/  PRMT R153, R153, 0x5432, R64 ;  /* 0x0000543299997816 */ /* 0x000fe40000000040 */
[C---:B------:R-:W-:Y:S02]  /*9a60*/  PRMT R63, R155.reuse, 0x5432, R76 ;  /* 0x000054329b3f7816 */ /* 0x040fe4000000004c */
[----:B------:R-:W-:Y:S01]  /*9a70*/  PRMT R155, R155, 0x5410, R62 ;  /* 0x000054109b9b7816 */ /* 0x000fe2000000003e */
[----:B------:R-:W-:Y:S01]  /*9a80*/  IMAD.U32 R62, R153, 0x10000, RZ ;  /* 0x00010000993e7824 */ /* 0x000fe200078e00ff */
[----:B------:R-:W-:Y:S01]  /*9a90*/  SHF.R.U32.HI R67, RZ, 0x10, R67 ;  /* 0x00000010ff437819 */ /* 0x000fe20000011643 */
[----:B------:R-:W-:Y:S01]  /*9aa0*/  IMAD.U32 R64, R63, 0x10000, RZ ;  /* 0x000100003f407824 */ /* 0x000fe200078e00ff */
[--C-:B------:R-:W-:Y:S01]  /*9ab0*/  SHF.R.U64 R65, R78, 0x10, R79.reuse ;  /* 0x000000104e417819 */ /* 0x100fe2000000124f */
[C---:B------:R-:W-:Y:S01]  /*9ac0*/  FMUL.FTZ R68, R58.reuse, R62 ;  /* 0x0000003e3a447220 */ /* 0x040fe20000410000 */
[----:B------:R-:W-:Y:S01]  /*9ad0*/  SHF.R.U32.HI R79, RZ, 0x10, R79 ;  /* 0x00000010ff4f7819 */ /* 0x000fe2000001164f */
[-C--:B------:R-:W-:Y:S01]  /*9ae0*/  FMUL.FTZ R66, R58, R64.reuse ;  /* 0x000000403a427220 */ /* 0x080fe20000410000 */
[----:B------:R-:W-:Y:S01]  /*9af0*/  PRMT R152, R152, 0x5432, R67 ;  /* 0x0000543298987816 */ /* 0x000fe20000000043 */
[C---:B------:R-:W-:Y:S01]  /*9b00*/  FFMA.FTZ R68, R55.reuse, R64, R68 ;  /* 0x0000004037447223 */ /* 0x040fe20000010044 */
[C---:B------:R-:W-:Y:S01]  /*9b10*/  PRMT R65, R154.reuse, 0x5410, R65 ;  /* 0x000054109a417816 */ /* 0x040fe20000000041 */
[----:B------:R-:W-:Y:S01]  /*9b20*/  FFMA.FTZ R66, R55, R62, -R66 ;  /* 0x0000003e37427223 */ /* 0x000fe20000010842 */
[----:B------:R-:W-:Y:S01]  /*9b30*/  PRMT R154, R154, 0x5432, R79 ;  /* 0x000054329a9a7816 */ /* 0x000fe2000000004f */
[----:B------:R-:W-:Y:S01]  /*9b40*/  IMAD.U32 R55, R152, 0x10000, RZ ;  /* 0x0001000098377824 */ /* 0x000fe200078e00ff */
[----:B------:R-:W-:-:S02]  /*9b50*/  LOP3.LUT R63, R63, 0xffff0000, RZ, 0xc0, !PT ;  /* 0xffff00003f3f7812 */ /* 0x000fc400078ec0ff */
[----:B------:R-:W-:Y:S01]  /*9b60*/  LOP3.LUT R153, R153, 0xffff0000, RZ, 0xc0, !PT ;  /* 0xffff000099997812 */ /* 0x000fe200078ec0ff */
[----:B------:R-:W-:Y:S02]  /*9b70*/  IMAD.U32 R58, R154, 0x10000, RZ ;  /* 0x000100009a3a7824 */ /* 0x000fe400078e00ff */
[C---:B------:R-:W-:Y:S01]  /*9b80*/  FMUL.FTZ R69, R60.reuse, R55 ;  /* 0x000000373c457220 */ /* 0x040fe20000410000 */
[----:B------:R-:W-:Y:S01]  /*9b90*/  LOP3.LUT R56, R41, 0xffff0000, RZ, 0xc0, !PT ;  /* 0xffff000029387812 */ /* 0x000fe200078ec0ff */
[----:B------:R-:W-:Y:S01]  /*9ba0*/  FMUL.FTZ R67, R59, R63 ;  /* 0x0000003f3b437220 */ /* 0x000fe20000410000 */
[----:B------:R-:W-:Y:S01]  /*9bb0*/  LOP3.LUT R47, R47, 0xffff0000, RZ, 0xc0, !PT ;  /* 0xffff00002f2f7812 */ /* 0x000fe200078ec0ff */
[----:B------:R-:W-:Y:S01]  /*9bc0*/  FMUL.FTZ R59, R59, R153 ;  /* 0x000000993b3b7220 */ /* 0x000fe20000410000 */
[-C--:B------:R-:W-:Y:S01]  /*9bd0*/  FMUL.FTZ R62, R60, R58.reuse ;  /* 0x0000003a3c3e7220 */ /* 0x080fe20000410000 */
[----:B------:R-:W-:Y:S01]  /*9be0*/  LOP3.LUT R154, R154, 0xffff0000, RZ, 0xc0, !PT ;  /* 0xffff00009a9a7812 */ /* 0x000fe200078ec0ff */
[----:B------:R-:W-:Y:S01]  /*9bf0*/  FFMA.FTZ R69, R57, R58, R69 ;  /* 0x0000003a39457223 */ /* 0x000fe20000010045 */
[----:B------:R-:W-:Y:S01]  /*9c00*/  LOP3.LUT R152, R152, 0xffff0000, RZ, 0xc0, !PT ;  /* 0xffff000098987812 */ /* 0x000fe200078ec0ff */
[----:B------:R-:W-:-:S02]  /*9c10*/  IMAD.U32 R58, R155, 0x10000, RZ ;  /* 0x000100009b3a7824 */ /* 0x000fc400078e00ff */
[C---:B------:R-:W-:Y:S01]  /*9c20*/  FFMA.FTZ R67, R56.reuse, R153, -R67 ;  /* 0x0000009938437223 */ /* 0x040fe20000010843 */
[----:B------:R-:W-:Y:S01]  /*9c30*/  FFMA.FTZ R59, R56, R63, R59 ;  /* 0x0000003f383b7223 */ /* 0x000fe2000001003b */
[----:B------:R-:W-:Y:S01]  /*9c40*/  FFMA.FTZ R62, R57, R55, -R62 ;  /* 0x00000037393e7223 */ /* 0x000fe2000001083e */
[----:B------:R-:W-:Y:S01]  /*9c50*/  LOP3.LUT R54, R43, 0xffff0000, RZ, 0xc0, !PT ;  /* 0xffff00002b367812 */ /* 0x000fe200078ec0ff */
[----:B------:R-:W-:Y:S01]  /*9c60*/  FMUL.FTZ R55, R47, R154 ;  /* 0x0000009a2f377220 */ /* 0x000fe20000410000 */
[----:B------:R-:W-:Y:S01]  /*9c70*/  IMAD.U32 R56, R61, 0x10000, RZ ;  /* 0x000100003d387824 */ /* 0x000fe200078e00ff */
[----:B------:R-:W-:Y:S01]  /*9c80*/  LOP3.LUT R44, R44, 0xffff0000, RZ, 0xc0, !PT ;  /* 0xffff00002c2c7812 */ /* 0x000fe200078ec0ff */
[----:B------:R-:W-:Y:S01]  /*9c90*/  FMUL.FTZ R47, R47, R152 ;  /* 0x000000982f2f7220 */ /* 0x000fe20000410000 */
[----:B------:R-:W-:Y:S01]  /*9ca0*/  LOP3.LUT R155, R155, 0xffff0000, RZ, 0xc0, !PT ;  /* 0xffff00009b9b7812 */ /* 0x000fe200078ec0ff */
[----:B------:R-:W-:Y:S01]  /*9cb0*/  FMUL.FTZ R60, R53, R58 ;  /* 0x0000003a353c7220 */ /* 0x000fe20000410000 */
[----:B------:R-:W-:Y:S01]  /*9cc0*/  LOP3.LUT R61, R61, 0xffff0000, RZ, 0xc0, !PT ;  /* 0xffff00003d3d7812 */ /* 0x000fe200078ec0ff */
[----:B------:R-:W-:Y:S01]  /*9cd0*/  FFMA.FTZ R55, R54, R152, -R55 ;  /* 0x0000009836377223 */ /* 0x000fe20000010837 */
[----:B------:R-:W-:Y:S01]  /*9ce0*/  LOP3.LUT R41, R40, 0xffff0000, RZ, 0xc0, !PT ;  /* 0xffff000028297812 */ /* 0x000fe200078ec0ff */
[----:B------:R-:W-:Y:S01]  /*9cf0*/  FMUL.FTZ R53, R53, R56 ;  /* 0x0000003835357220 */ /* 0x000fe20000410000 */
[----:B------:R-:W-:Y:S01]  /*9d00*/  FFMA.FTZ R154, R54, R154, R47 ;  /* 0x0000009a369a7223 */ /* 0x000fe2000001002f */
[----:B------:R-:W-:Y:S01]  /*9d10*/  FFMA.FTZ R60, R51, R56, -R60 ;  /* 0x00000038333c7223 */ /* 0x000fe2000001083c */
[----:B------:R-:W-:-:S02]  /*9d20*/  IMAD.U32 R43, R46, 0x10000, RZ ;  /* 0x000100002e2b7824 */ /* 0x000fc400078e00ff */
[C---:B------:R-:W-:Y:S01]  /*9d30*/  FMUL.FTZ R54, R44.reuse, R155 ;  /* 0x0000009b2c367220 */ /* 0x040fe20000410000 */
[-C--:B------:R-:W-:Y:S01]  /*9d40*/  FMUL.FTZ R56, R44, R61.reuse ;  /* 0x0000003d2c387220 */ /* 0x080fe20000410000 */
[----:B------:R-:W-:Y:S01]  /*9d50*/  IMAD.U32 R47, R65, 0x10000, RZ ;  /* 0x00010000412f7824 */ /* 0x000fe200078e00ff */
[----:B------:R-:W-:Y:S01]  /*9d60*/  LOP3.LUT R46, R46, 0xffff0000, RZ, 0xc0, !PT ;  /* 0xffff00002e2e7812 */ /* 0x000fe200078ec0ff */
[----:B------:R-:W-:Y:S01]  /*9d70*/  IMAD.U32 R44, R45, 0x10000, RZ ;  /* 0x000100002d2c7824 */ /* 0x000fe200078e00ff */
[----:B------:R-:W-:Y:S01]  /*9d80*/  LOP3.LUT R65, R65, 0xffff0000, RZ, 0xc0, !PT ;  /* 0xffff000041417812 */ /* 0x000fe200078ec0ff */
[C---:B------:R-:W-:Y:S01]  /*9d90*/  IMAD.U32 R40, R42.reuse, 0x10000, RZ ;  /* 0x000100002a287824 */ /* 0x040fe200078e00ff */
[----:B------:R-:W-:Y:S01]  /*9da0*/  LOP3.LUT R45, R45, 0xffff0000, RZ, 0xc0, !PT ;  /* 0xffff00002d2d7812 */ /* 0x000fe200078ec0ff */
[C---:B------:R-:W-:Y:S01]  /*9db0*/  FFMA.FTZ R61, R41.reuse, R61, -R54 ;  /* 0x0000003d293d7223 */ /* 0x040fe20000010836 */
[----:B------:R-:W-:Y:S01]  /*9dc0*/  FFMA.FTZ R56, R41, R155, R56 ;  /* 0x0000009b29387223 */ /* 0x000fe20000010038 */
[----:B------:R-:W-:Y:S01]  /*9dd0*/  LOP3.LUT R42, R42, 0xffff0000, RZ, 0xc0, !PT ;  /* 0xffff00002a2a7812 */ /* 0x000fe200078ec0ff */
[C---:B------:R-:W-:Y:S01]  /*9de0*/  FMUL.FTZ R41, R43.reuse, R47 ;  /* 0x0000002f2b297220 */ /* 0x040fe20000410000 */
[-C--:B------:R-:W-:Y:S01]  /*9df0*/  FMUL.FTZ R54, R43, R44.reuse ;  /* 0x0000002c2b367220 */ /* 0x080fe20000410000 */
[C---:B------:R-:W-:Y:S01]  /*9e00*/  FMUL.FTZ R43, R46.reuse, R65 ;  /* 0x000000412e2b7220 */ /* 0x040fe20000410000 */
[----:B------:R-:W-:Y:S01]  /*9e10*/  FMUL.FTZ R46, R46, R45 ;  /* 0x0000002d2e2e7220 */ /* 0x000fe20000410000 */
[C---:B------:R-:W-:Y:S01]  /*9e20*/  FFMA.FTZ R41, R40.reuse, R44, -R41 ;  /* 0x0000002c28297223 */ /* 0x040fe20000010829 */
[----:B------:R-:W-:Y:S01]  /*9e30*/  FFMA.FTZ R54, R40, R47, R54 ;  /* 0x0000002f28367223 */ /* 0x000fe20000010036 */
[C---:B------:R-:W-:Y:S01]  /*9e40*/  FFMA.FTZ R40, R42.reuse, R45, -R43 ;  /* 0x0000002d2a287223 */ /* 0x040fe2000001082b */
        /* <DEDUP_REMOVED lines=8> */
[----:B------:R-:W-:Y:S02]  /*9ed0*/  F2FP.BF16.F32.PACK_AB R45, R59, R68 ;  /* 0x000000443b2d723e */ /* 0x000fe400000010ff */
[----:B------:R-:W-:Y:S02]  /*9ee0*/  F2FP.BF16.F32.PACK_AB R47, R154, R69 ;  /* 0x000000459a2f723e */ /* 0x000fe400000010ff */
[----:B------:R-:W-:-:S02]  /*9ef0*/  F2FP.BF16.F32.PACK_AB R44, R56, R53 ;  /* 0x00000035382c723e */ /* 0x000fc400000010ff */
[----:B------:R-:W-:-:S07]  /*9f00*/  F2FP.BF16.F32.PACK_AB R46, R65, R54 ;  /* 0x00000036412e723e */ /* 0x000fce00000010ff */
.L_x_706:
[----:B------:R-:W-:Y:S05]  /*9f10*/  BSYNC B1 ;  /* 0x0000000000017941 */ /* 0x000fea0003800000 */
.L_x_705:
[----:B0-----:R0:W-:Y:S01]  /*9f20*/  STG.E.128 desc[UR40][R48.64], R40 ;  /* 0x0000002830007986 */ /* 0x0011e2000c101d28 */
[----:B------:R-:W-:-:S13]  /*9f30*/  ISETP.GE.AND P3, PT, R50, R147, PT ;  /* 0x000000933200720c */ /* 0x000fda0003f66270 */
[----:B------:R-:W-:Y:S05]  /*9f40*/  @P3 BRA `(.L_x_655) ;  /* 0x0000000000f43947 */ /* 0x000fea0003800000 */
[--C-:B------:R-:W-:Y:S02]  /*9f50*/  IADD3 R126, P3, P4, R102, R126, R50.reuse ;  /* 0x0000007e667e7210 */ /* 0x100fe40007c7e032 */
[----:B------:R-:W-:-:S04]  /*9f60*/  SHF.R.S32.HI R50, RZ, 0x1f, R50 ;  /* 0x0000001fff327819 */ /* 0x000fc80000011432 */
[----:B------:R-:W-:Y:S02]  /*9f70*/  IADD3.X R52, R97, R52, R50, P3, P4 ;  /* 0x0000003461347210 */ /* 0x000fe40001fe8432 */
[----:B------:R-:W-:-:S04]  /*9f80*/  LEA R120, P3, R126, R120, 0x1 ;  /* 0x000000787e787211 */ /* 0x000fc800078608ff */
[----:B------:R-:W-:-:S05]  /*9f90*/  LEA.HI.X R121, R126, R121, R52, 0x1, P3 ;  /* 0x000000797e797211 */ /* 0x000fca00018f0c34 */
[----:B--2---:R2:W-:Y:S01]  /*9fa0*/  STG.E.128 desc[UR40][R120.64], R44 ;  /* 0x0000002c78007986 */ /* 0x0045e2000c101d28 */
[----:B------:R-:W-:Y:S05]  /*9fb0*/  BRA `(.L_x_655) ;  /* 0x0000000000d87947 */ /* 0x000fea0003800000 */
.L_x_622:
[----:B------:R-:W-:-:S06]  /*9fc0*/  UISETP.NE.AND UP0, UPT, UR46, 0x3, UPT ;  /* 0x000000032e00788c */ /* 0x000fcc000bf05270 */
[----:B------:R-:W-:-:S13]  /*9fd0*/  PLOP3.LUT P2, PT, PT, PT, UP0, 0x80, 0x0 ;  /* 0x000000000000781c */ /* 0x000fda0003f4f008 */
[----:B------:R-:W-:Y:S05]  /*9fe0*/  @!P2 BRA `(.L_x_707) ;  /* 0x000000000004a947 */ /* 0x000fea0003800000 */
[----:B------:R-:W-:Y:S01]  /*9ff0*/  BPT.TRAP 0x1 ;  /* 0x000000040000795c */ /* 0x000fe20000300000 */
.L_x_707:
[----:B------:R-:W-:Y:S01]  /*a000*/  IMAD R3, R16, 0x8, R2 ;  /* 0x0000000810037824 */ /* 0x000fe200078e0202 */
[----:B------:R-:W-:Y:S01]  /*a010*/  SHF.L.U32 R0, R184, 0x1f, RZ ;  /* 0x0000001fb8007819 */ /* 0x000fe200000006ff */
[----:B------:R-:W-:Y:S01]  /*a020*/  IMAD R4, R24, -0x80, R25 ;  /* 0xffffff8018047824 */ /* 0x000fe200078e0219 */
[----:B------:R-:W-:Y:S02]  /*a030*/  BSSY B1, `(.L_x_708) ;  /* 0x0000005000017945 */ /* 0x000fe40003800000 */
[----:B------:R-:W1:Y:S02]  /*a040*/  SYNCS.PHASECHK.TRANS64.TRYWAIT P4, [R3+URZ+0x34890], R0 ;  /* 0x03489000030075a7 */ /* 0x000e64000808017f */
[----:B------:R-:W-:-:S04]  /*a050*/  VIMNMX R4, R4, 0x80, PT ;  /* 0x0000008004047848 */ /* 0x000fc80003fe0100 */
[----:B------:R-:W-:Y:S01]  /*a060*/  ISETP.GE.AND P3, PT, R17, R4, PT ;  /* 0x000000041100720c */ /* 0x000fe20003f66270 */
[----:B-1----:R-:W-:-:S12]  /*a070*/  @!P4 BRA `(.L_x_709) ;  /* 0x0000015c007cc947 */ /* 0x002fd80003800000 */
.L_x_984:
[----:B------:R-:W-:Y:S05]  /*a080*/  BSYNC B1 ;  /* 0x0000000000017941 */ /* 0x000fea0003800000 */
.L_x_708:
[----:B------:R-:W-:Y:S04]  /*a090*/  BSSY B1, `(.L_x_710) ;  /* 0x0000014000017945 */ /* 0x000fe80003800000 */
[----:B------:R-:W-:Y:S05]  /*a0a0*/  @P3 BRA `(.L_x_711) ;  /* 0x0000000000483947 */ /* 0x000fea0003800000 */
[----:B------:R-:W-:Y:S02]  /*a0b0*/  ISETP.NE.AND P4, PT, R14, RZ, PT ;  /* 0x000000ff0e00720c */ /* 0x000fe40003f85270 */
[----:B------:R-:W-:-:S11]  /*a0c0*/  ISETP.NE.AND P3, PT, R10, RZ, PT ;  /* 0x000000ff0a00720c */ /* 0x000fd60003f65270 */
[----:B0-----:R-:W0:Y:S04]  /*a0d0*/  @P4 LDS.128 R40, [R51] ;  /* 0x0000000033284984 */ /* 0x001e280000000c00 */
[----:B------:R-:W2:Y:S04]  /*a0e0*/  @P3 LDS.128 R44, [R50] ;  /* 0x00000000322c3984 */ /* 0x000ea80000000c00 */
[----:B0-----:R-:W-:Y:S01]  /*a0f0*/  @P4 STG.E.128 desc[UR40][R52.64], R40 ;  /* 0x0000002834004986 */ /* 0x001fe2000c101d28 */
[----:B------:R-:W-:-:S03]  /*a100*/  ISETP.NE.AND P4, PT, R9, RZ, PT ;  /* 0x000000ff0900720c */ /* 0x000fc60003f85270 */
[----:B--2---:R-:W-:Y:S01]  /*a110*/  @P3 STG.E.128 desc[UR40][R52.64+0x40], R44 ;  /* 0x0000402c34003986 */ /* 0x004fe2000c101d28 */
[----:B------:R-:W-:-:S09]  /*a120*/  ISETP.NE.AND P3, PT, R8, RZ, PT ;  /* 0x000000ff0800720c */ /* 0x000fd20003f65270 */
[----:B------:R-:W0:Y:S04]  /*a130*/  @P4 LDS.128 R40, [R51+0x4000] ;  /* 0x0040000033284984 */ /* 0x000e280000000c00 */
[----:B------:R-:W2:Y:S04]  /*a140*/  @P3 LDS.128 R44, [R50+0x4000] ;  /* 0x00400000322c3984 */ /* 0x000ea80000000c00 */
[----:B0-----:R-:W-:Y:S01]  /*a150*/  @P4 STG.E.128 desc[UR40][R52.64+0x80], R40 ;  /* 0x0000802834004986 */ /* 0x001fe2000c101d28 */
[----:B------:R-:W-:-:S03]  /*a160*/  ISETP.NE.AND P4, PT, R6, RZ, PT ;  /* 0x000000ff0600720c */ /* 0x000fc60003f85270 */
[----:B--2---:R-:W-:Y:S01]  /*a170*/  @P3 STG.E.128 desc[UR40][R52.64+0xc0], R44 ;  /* 0x0000c02c34003986 */ /* 0x004fe2000c101d28 */
[----:B------:R-:W-:-:S09]  /*a180*/  ISETP.NE.AND P3, PT, R7, RZ, PT ;  /* 0x000000ff0700720c */ /* 0x000fd20003f65270 */
[----:B------:R-:W0:Y:S04]  /*a190*/  @P4 LDS.128 R44, [R50+0x8000] ;  /* 0x00800000322c4984 */ /* 0x000e280000000c00 */
[----:B------:R-:W2:Y:S04]  /*a1a0*/  @P3 LDS.128 R40, [R51+0x8000] ;  /* 0x0080000033283984 */ /* 0x000ea80000000c00 */
[----:B0-----:R3:W-:Y:S04]  /*a1b0*/  @P4 STG.E.128 desc[UR40][R52.64+0x140], R44 ;  /* 0x0001402c34004986 */ /* 0x0017e8000c101d28 */
[----:B--2---:R3:W-:Y:S02]  /*a1c0*/  @P3 STG.E.128 desc[UR40][R52.64+0x100], R40 ;  /* 0x0001002834003986 */ /* 0x0047e4000c101d28 */
.L_x_711:
[----:B------:R-:W-:Y:S05]  /*a1d0*/  BSYNC B1 ;  /* 0x0000000000017941 */ /* 0x000fea0003800000 */
.L_x_710:
[----:B------:R-:W-:-:S13]  /*a1e0*/  ISETP.GE.AND P3, PT, R205, R4, PT ;  /* 0x00000004cd00720c */ /* 0x000fda0003f66270 */
[----:B------:R-:W-:Y:S05]  /*a1f0*/  @P3 BRA `(.L_x_655) ;  /* 0x0000000000483947 */ /* 0x000fea0003800000 */
[----:B------:R-:W-:Y:S02]  /*a200*/  ISETP.NE.AND P4, PT, R14, RZ, PT ;  /* 0x000000ff0e00720c */ /* 0x000fe40003f85270 */
[----:B------:R-:W-:-:S11]  /*a210*/  ISETP.NE.AND P3, PT, R9, RZ, PT ;  /* 0x000000ff0900720c */ /* 0x000fd60003f65270 */
[----:B0--3--:R-:W0:Y:S04]  /*a220*/  @P4 LDS.128 R40, [R51+0x2000] ;  /* 0x0020000033284984 */ /* 0x009e280000000c00 */
[----:B------:R-:W2:Y:S04]  /*a230*/  @P3 LDS.128 R44, [R51+0x6000] ;  /* 0x00600000332c3984 */ /* 0x000ea80000000c00 */
        /* <DEDUP_REMOVED lines=14> */
.L_x_655:
[----:B------:R-:W-:Y:S05]  /*a320*/  BSYNC B0 ;  /* 0x0000000000007941 */ /* 0x000fea0003800000 */
.L_x_621:
[----:B0-234-:R-:W0:Y:S01]  /*a330*/  S2R R40, SR_TID.X ;  /* 0x0000000000287919 */ /* 0x01de220000002100 */
[----:B------:R-:W-:Y:S01]  /*a340*/  @!PT LDS RZ, [RZ] ;  /* 0x00000000fffff984 */ /* 0x000fe20000000800 */
[----:B------:R-:W-:Y:S01]  /*a350*/  @!PT LDS RZ, [RZ] ;  /* 0x00000000fffff984 */ /* 0x000fe20000000800 */
[----:B------:R-:W-:Y:S01]  /*a360*/  @!PT LDS RZ, [RZ] ;  /* 0x00000000fffff984 */ /* 0x000fe20000000800 */
[----:B------:R-:W-:Y:S01]  /*a370*/  @!PT LDS RZ, [RZ] ;  /* 0x00000000fffff984 */ /* 0x000fe20000000800 */
[----:B------:R2:W-:Y:S06]  /*a380*/  MEMBAR.ALL.CTA ;  /* 0x0000000000007992 */ /* 0x0005ec0000008000 */
[----:B--2---:R-:W2:Y:S01]  /*a390*/  FENCE.VIEW.ASYNC.S ;  /* 0x00000000000073c6 */ /* 0x004ea20000000000 */
[----:B------:R-:W-:Y:S05]  /*a3a0*/  WARPSYNC.ALL ;  /* 0x0000000000007948 */ /* 0x000fea0003800000 */
[----:B------:R-:W-:Y:S01]  /*a3b0*/  BSSY B0, `(.L_x_712) ;  /* 0x0000009000007945 */ /* 0x000fe20003800000 */
[----:B0-----:R-:W-:Y:S01]  /*a3c0*/  LOP3.LUT R40, R40, 0x7f, RZ, 0xc0, !PT ;  /* 0x0000007f28287812 */ /* 0x001fe200078ec0ff */
[----:B--2---:R0:W-:Y:S03]  /*a3d0*/  BAR.SYNC.DEFER_BLOCKING R151, 0x80 ;  /* 0x000200970000751d */ /* 0x0041e60000010000 */
[----:B------:R-:W-:-:S13]  /*a3e0*/  ISETP.NE.AND P3, PT, R40, RZ, PT ;  /* 0x000000ff2800720c */ /* 0x000fda0003f65270 */
[----:B------:R-:W-:-:S05]  /*a3f0*/  @!P3 VIADD R40, R3, 0x348a0 ;  /* 0x000348a00328b836 */ /* 0x000fca0000000000 */
[----:B------:R-:W-:-:S04]  /*a400*/  @!P3 PRMT R40, RZ, 0x654, R40 ;  /* 0x00000654ff28b816 */ /* 0x000fc80000000028 */
[----:B------:R0:W-:Y:S01]  /*a410*/  @!P3 SYNCS.ARRIVE.TRANS64.RED.A1T0 RZ, [R40+URZ], RZ ;  /* 0x000000ff28ffb9a7 */ /* 0x0001e2000810043f */
[----:B------:R-:W-:Y:S05]  /*a420*/  @!P2 BRA `(.L_x_713) ;  /* 0x000000000004a947 */ /* 0x000fea0003800000 */
[----:B------:R-:W-:Y:S01]  /*a430*/  BPT.TRAP 0x1 ;  /* 0x000000040000795c */ /* 0x000fe20000300000 */
.L_x_713:
[----:B------:R-:W-:Y:S05]  /*a440*/  BSYNC B0 ;  /* 0x0000000000007941 */ /* 0x000fea0003800000 */
.L_x_712:
[----:B------:R-:W2:Y:S01]  /*a450*/  SYNCS.PHASECHK.TRANS64.TRYWAIT P4, [R3+URZ+0x348b0], R0 ;  /* 0x0348b000030075a7 */ /* 0x000ea2000808017f */
[----:B0-----:R-:W-:Y:S01]  /*a460*/  IMAD R40, R16, 0x4000, R32 ;  /* 0x0000400010287824 */ /* 0x001fe200078e0220 */
[----:B------:R-:W-:Y:S01]  /*a470*/  ULDC UR47, c[0x0][0x320] ;  /* 0x0000c800002f7ab9 */ /* 0x000fe20000000800 */
[----:B------:R-:W-:Y:S01]  /*a480*/  ULDC.64 UR44, c[0x0][0x328] ;  /* 0x0000ca00002c7ab9 */ /* 0x000fe20000000a00 */
[----:B------:R-:W-:Y:S01]  /*a490*/  ULDC.64 UR42, c[0x0][0x318] ;  /* 0x0000c600002a7ab9 */ /* 0x000fe20000000a00 */
[----:B------:R-:W-:Y:S01]  /*a4a0*/  BSSY B0, `(.L_x_714) ;  /* 0x0000004000007945 */ /* 0x000fe20003800000 */
[----:B------:R-:W-:Y:S01]  /*a4b0*/  ISETP.GE.AND P2, PT, R17, R4, PT ;  /* 0x000000041100720c */ /* 0x000fe20003f46270 */
[----:B------:R-:W-:Y:S02]  /*a4c0*/  IMAD.IADD R42, R124, 0x1, R40 ;  /* 0x000000017c2a7824 */ /* 0x000fe400078e0228 */
[----:B--2---:R-:W-:Y:S10]  /*a4d0*/  @!P4 BRA `(.L_x_715) ;  /* 0x000001580078c947 */ /* 0x004ff40003800000 */
.L_x_985:
[----:B------:R-:W-:Y:S05]  /*a4e0*/  BSYNC B0 ;  /* 0x0000000000007941 */ /* 0x000fea0003800000 */
.L_x_714:
[----:B------:R-:W-:Y:S01]  /*a4f0*/  BSSY B0, `(.L_x_716) ;  /* 0x0000019000007945 */ /* 0x000fe20003800000 */
[----:B01----:R-:W-:Y:S02]  /*a500*/  IMAD R0, R40, 0x2, R115 ;  /* 0x0000000228007824 */ /* 0x003fe400078e0273 */
[----:B------:R-:W-:-:S04]  /*a510*/  IMAD.WIDE R48, R24, 0x80, R118 ;  /* 0x0000008018307825 */ /* 0x000fc800078e0276 */
[----:B------:R-:W-:Y:S01]  /*a520*/  IMAD R52, R42, 0x2, R115 ;  /* 0x000000022a347824 */ /* 0x000fe200078e0273 */
[----:B------:R-:W-:Y:S06]  /*a530*/  @P2 BRA `(.L_x_717) ;  /* 0x0000000000502947 */ /* 0x000fec0003800000 */
[----:B------:R-:W-:Y:S01]  /*a540*/  IMAD R43, R49, UR44, RZ ;  /* 0x0000002c312b7c24 */ /* 0x000fe2000f8e02ff */
[----:B------:R-:W-:Y:S01]  /*a550*/  ISETP.GE.AND P4, PT, R18, UR47, PT ;  /* 0x0000002f12007c0c */ /* 0x000fe2000bf86270 */
[----:B------:R-:W-:Y:S02]  /*a560*/  IMAD.MOV.U32 R40, RZ, RZ, R104 ;  /* 0x000000ffff287224 */ /* 0x000fe400078e0068 */
[----:B------:R-:W-:Y:S02]  /*a570*/  IMAD.MOV.U32 R41, RZ, RZ, R5 ;  /* 0x000000ffff297224 */ /* 0x000fe400078e0005 */
[C---:B------:R-:W-:Y:S02]  /*a580*/  IMAD R43, R48.reuse, UR45, R43 ;  /* 0x0000002d302b7c24 */ /* 0x040fe4000f8e022b */
[----:B------:R-:W-:-:S04]  /*a590*/  IMAD.WIDE.U32 R40, R48, UR44, R40 ;  /* 0x0000002c30287c25 */ /* 0x000fc8000f8e0028 */
[----:B------:R-:W-:Y:S01]  /*a5a0*/  IMAD.IADD R41, R41, 0x1, R43 ;  /* 0x0000000129297824 */ /* 0x000fe200078e022b */
[----:B------:R-:W-:-:S04]  /*a5b0*/  LEA R50, P2, R40, UR42, 0x1 ;  /* 0x0000002a28327c11 */ /* 0x000fc8000f8408ff */
[----:B------:R-:W-:Y:S02]  /*a5c0*/  LEA.HI.X R51, R40, UR43, R41, 0x1, P2 ;  /* 0x0000002b28337c11 */ /* 0x000fe400090f0c29 */
[----:B------:R-:W-:Y:S01]  /*a5d0*/  ISETP.GE.AND P2, PT, R101, UR47, PT ;  /* 0x0000002f65007c0c */ /* 0x000fe2000bf46270 */
[----:B------:R-:W0:-:S12]  /*a5e0*/  @!P4 LDS.128 R40, [R0] ;  /* 0x000000000028c984 */ /* 0x000e180000000c00 */
[----:B------:R-:W1:Y:S04]  /*a5f0*/  @!P2 LDS.128 R44, [R52] ;  /* 0x00000000342ca984 */ /* 0x000e680000000c00 */
[----:B0-----:R-:W-:Y:S01]  /*a600*/  @!P4 STG.E.128 desc[UR40][R50.64], R40 ;  /* 0x000000283200c986 */ /* 0x001fe2000c101d28 */
[----:B------:R-:W-:-:S03]  /*a610*/  ISETP.GE.AND P4, PT, R100, UR47, PT ;  /* 0x0000002f64007c0c */ /* 0x000fc6000bf86270 */
[----:B-1----:R-:W-:Y:S01]  /*a620*/  @!P2 STG.E.128 desc[UR40][R50.64+0x40], R44 ;  /* 0x0000402c3200a986 */ /* 0x002fe2000c101d28 */
[----:B------:R-:W-:-:S09]  /*a630*/  ISETP.GE.AND P2, PT, R99, UR47, PT ;  /* 0x0000002f63007c0c */ /* 0x000fd2000bf46270 */
[----:B------:R-:W0:Y:S04]  /*a640*/  @!P4 LDS.128 R40, [R0+0x4000] ;  /* 0x004000000028c984 */ /* 0x000e280000000c00 */
[----:B------:R-:W1:Y:S04]  /*a650*/  @!P2 LDS.128 R44, [R52+0x4000] ;  /* 0x00400000342ca984 */ /* 0x000e680000000c00 */
[----:B0-----:R0:W-:Y:S04]  /*a660*/  @!P4 STG.E.128 desc[UR40][R50.64+0x80], R40 ;  /* 0x000080283200c986 */ /* 0x0011e8000c101d28 */
[----:B-1----:R0:W-:Y:S02]  /*a670*/  @!P2 STG.E.128 desc[UR40][R50.64+0xc0], R44 ;  /* 0x0000c02c3200a986 */ /* 0x0021e4000c101d28 */
.L_x_717:
[----:B------:R-:W-:Y:S05]  /*a680*/  BSYNC B0 ;  /* 0x0000000000007941 */ /* 0x000fea0003800000 */
.L_x_716:
[----:B------:R-:W-:Y:S01]  /*a690*/  ISETP.GE.AND P2, PT, R205, R4, PT ;  /* 0x00000004cd00720c */ /* 0x000fe20003f46270 */
[----:B------:R-:W-:-:S12]  /*a6a0*/  BSSY B0, `(.L_x_718) ;  /* 0x0000017000007945 */ /* 0x000fd80003800000 */
[----:B------:R-:W-:Y:S05]  /*a6b0*/  @P2 BRA `(.L_x_719) ;  /* 0x0000000000542947 */ /* 0x000fea0003800000 */
[----:B0-----:R-:W-:Y:S01]  /*a6c0*/  IADD3 R43, P2, R48, 0x40, RZ ;  /* 0x00000040302b7810 */ /* 0x001fe20007f5e0ff */
[----:B------:R-:W-:Y:S01]  /*a6d0*/  IMAD.MOV.U32 R4, RZ, RZ, R104 ;  /* 0x000000ffff047224 */ /* 0x000fe200078e0068 */
[----:B------:R-:W-:-:S03]  /*a6e0*/  ISETP.GE.AND P4, PT, R18, UR47, PT ;  /* 0x0000002f12007c0c */ /* 0x000fc6000bf86270 */
[----:B------:R-:W-:Y:S02]  /*a6f0*/  IMAD.X R48, RZ, RZ, R49, P2 ;  /* 0x000000ffff307224 */ /* 0x000fe400010e0631 */
[----:B------:R-:W-:-:S04]  /*a700*/  IMAD.WIDE.U32 R40, R43, UR44, R4 ;  /* 0x0000002c2b287c25 */ /* 0x000fc8000f8e0004 */
[----:B------:R-:W-:-:S04]  /*a710*/  IMAD R48, R48, UR44, RZ ;  /* 0x0000002c30307c24 */ /* 0x000fc8000f8e02ff */
[----:B------:R-:W-:Y:S01]  /*a720*/  IMAD R43, R43, UR45, R48 ;  /* 0x0000002d2b2b7c24 */ /* 0x000fe2000f8e0230 */
[----:B------:R-:W-:-:S03]  /*a730*/  LEA R48, P2, R40, UR42, 0x1 ;  /* 0x0000002a28307c11 */ /* 0x000fc6000f8408ff */
[----:B------:R-:W-:-:S05]  /*a740*/  IMAD.IADD R41, R41, 0x1, R43 ;  /* 0x0000000129297824 */ /* 0x000fca00078e022b */
[----:B------:R-:W-:Y:S02]  /*a750*/  LEA.HI.X R49, R40, UR43, R41, 0x1, P2 ;  /* 0x0000002b28317c11 */ /* 0x000fe400090f0c29 */
[----:B------:R-:W-:Y:S01]  /*a760*/  ISETP.GE.AND P2, PT, R100, UR47, PT ;  /* 0x0000002f64007c0c */ /* 0x000fe2000bf46270 */
[----:B------:R-:W0:-:S12]  /*a770*/  @!P4 LDS.128 R40, [R0+0x2000] ;  /* 0x002000000028c984 */ /* 0x000e180000000c00 */
[----:B------:R-:W1:Y:S04]  /*a780*/  @!P2 LDS.128 R44, [R0+0x6000] ;  /* 0x00600000002ca984 */ /* 0x000e680000000c00 */
        /* <DEDUP_REMOVED lines=8> */
.L_x_719:
[----:B------:R-:W-:Y:S05]  /*a810*/  BSYNC B0 ;  /* 0x0000000000007941 */ /* 0x000fea0003800000 */
.L_x_718:
[----:B------:R-:W3:Y:S01]  /*a820*/  LDL R0, [R1+0x8] ;  /* 0x0000080001007983 */ /* 0x000ee20000100800 */
[----:B------:R-:W-:Y:S01]  /*a830*/  @!P3 VIADD R3, R3, 0x348c0 ;  /* 0x000348c00303b836 */ /* 0x000fe20000000000 */
[----:B------:R-:W-:Y:S01]  /*a840*/  PLOP3.LUT P2, PT, PT, PT, PT, 0x8, 0x0 ;  /* 0x000000000000781c */ /* 0x000fe20003f4e170 */
[----:B------:R-:W-:Y:S01]  /*a850*/  VIADD R16, R16, 0x1 ;  /* 0x0000000110107836 */ /* 0x000fe20000000000 */
[----:B------:R-:W-:Y:S01]  /*a860*/  @!PT LDS RZ, [RZ] ;  /* 0x00000000fffff984 */ /* 0x000fe20000000800 */
[----:B------:R-:W-:Y:S01]  /*a870*/  @!PT LDS RZ, [RZ] ;  /* 0x00000000fffff984 */ /* 0x000fe20000000800 */
[----:B------:R-:W-:Y:S01]  /*a880*/  @!PT LDS RZ, [RZ] ;  /* 0x00000000fffff984 */ /* 0x000fe20000000800 */
[----:B------:R-:W-:Y:S01]  /*a890*/  @!PT LDS RZ, [RZ] ;  /* 0x00000000fffff984 */ /* 0x000fe20000000800 */
[----:B------:R1:W-:Y:S06]  /*a8a0*/  MEMBAR.ALL.CTA ;  /* 0x0000000000007992 */ /* 0x0003ec0000008000 */
[----:B-1----:R-:W1:Y:S01]  /*a8b0*/  FENCE.VIEW.ASYNC.S ;  /* 0x00000000000073c6 */ /* 0x002e620000000000 */
[----:B------:R-:W-:Y:S01]  /*a8c0*/  @!P3 PRMT R3, RZ, 0x654, R3 ;  /* 0x00000654ff03b816 */ /* 0x000fe20000000003 */
[----:B-1----:R1:W-:Y:S06]  /*a8d0*/  BAR.SYNC.DEFER_BLOCKING R151, 0x80 ;  /* 0x000200970000751d */ /* 0x0023ec0000010000 */
[----:B------:R4:W-:Y:S01]  /*a8e0*/  @!P3 SYNCS.ARRIVE.TRANS64.RED.A1T0 RZ, [R3+URZ], RZ ;  /* 0x000000ff03ffb9a7 */ /* 0x0009e2000810043f */
[----:B------:R-:W-:-:S04]  /*a8f0*/  ISETP.NE.AND P3, PT, R16, 0x2, PT ;  /* 0x000000021000780c */ /* 0x000fc80003f65270 */
[----:B------:R-:W-:Y:S02]  /*a900*/  SEL R16, R16, RZ, P3 ;  /* 0x000000ff10107207 */ /* 0x000fe40001800000 */
[----:B----4-:R-:W-:-:S04]  /*a910*/  SEL R3, RZ, 0x1, P3 ;  /* 0x00000001ff037807 */ /* 0x010fc80001800000 */
[----:B------:R-:W-:Y:S02]  /*a920*/  LOP3.LUT R184, R184, R3, RZ, 0x3c, !PT ;  /* 0x00000003b8b87212 */ /* 0x000fe400078e3cff */
[----:B---3--:R-:W-:-:S13]  /*a930*/  LOP3.LUT P4, RZ, R0, 0x2, RZ, 0xc0, !PT ;  /* 0x0000000200ff7812 */ /* 0x008fda000788c0ff */
[----:B-1----:R-:W-:Y:S05]  /*a940*/  @P4 BRA `(.L_x_720) ;  /* 0xffffff7c00944947 */ /* 0x002fea000383ffff */
.L_x_616:
[----:B------:R-:W-:Y:S01]  /*a950*/  BSSY B0, `(.L_x_721) ;  /* 0x000002a000007945 */ /* 0x000fe20003800000 */
[----:B------:R-:W-:Y:S02]  /*a960*/  ISETP.GE.AND P1, PT, R150, 0x1, PT ;  /* 0x000000019600780c */ /* 0x000fe40003f26270 */
[----:B------:R-:W-:Y:S02]  /*a970*/  CS2R R88, SRZ ;  /* 0x0000000000587805 */ /* 0x000fe4000001ff00 */
[----:B------:R-:W-:Y:S02]  /*a980*/  PLOP3.LUT P0, PT, PT, PT, PT, 0x80, 0x0 ;  /* 0x000000000000781c */ /* 0x000fe40003f0f070 */
        /* <DEDUP_REMOVED lines=20> */
[----:B0-----:R-:W-:-:S02]  /*aad0*/  CS2R R50, SRZ ;  /* 0x0000000000327805 */ /* 0x001fc4000001ff00 */
[----:B--2---:R-:W-:Y:S02]  /*aae0*/  CS2R R48, SRZ ;  /* 0x0000000000307805 */ /* 0x004fe4000001ff00 */
[----:B------:R-:W-:Y:S02]  /*aaf0*/  CS2R R46, SRZ ;  /* 0x00000000002e7805 */ /* 0x000fe4000001ff00 */
[----:B------:R-:W-:Y:S02]  /*ab00*/  CS2R R44, SRZ ;  /* 0x00000000002c7805 */ /* 0x000fe4000001ff00 */
[----:B------:R-:W-:Y:S02]  /*ab10*/  CS2R R42, SRZ ;  /* 0x00000000002a7805 */ /* 0x000fe4000001ff00 */
[----:B------:R-:W-:Y:S02]  /*ab20*/  CS2R R40, SRZ ;  /* 0x0000000000287805 */ /* 0x000fe4000001ff00 */
[----:B------:R-:W-:Y:S01]  /*ab30*/  CS2R R36, SRZ ;  /* 0x0000000000247805 */ /* 0x000fe2000001ff00 */
[----:B------:R-:W-:-:S02]  /*ab40*/  IMAD.MOV.U32 R91, RZ, RZ, RZ ;  /* 0x000000ffff5b7224 */ /* 0x000fc400078e00ff */
[----:B------:R-:W-:Y:S02]  /*ab50*/  IMAD.MOV.U32 R0, RZ, RZ, RZ ;  /* 0x000000ffff007224 */ /* 0x000fe400078e00ff */
[----:B------:R-:W-:Y:S02]  /*ab60*/  IMAD.MOV.U32 R26, RZ, RZ, RZ ;  /* 0x000000ffff1a7224 */ /* 0x000fe400078e00ff */
[----:B------:R-:W-:Y:S02]  /*ab70*/  IMAD.MOV.U32 R93, RZ, RZ, RZ ;  /* 0x000000ffff5d7224 */ /* 0x000fe400078e00ff */
[----:B------:R-:W-:Y:S02]  /*ab80*/  IMAD.MOV.U32 R3, RZ, RZ, RZ ;  /* 0x000000ffff037224 */ /* 0x000fe400078e00ff */
[----:B------:R-:W-:Y:S02]  /*ab90*/  IMAD.MOV.U32 R10, RZ, RZ, RZ ;  /* 0x000000ffff0a7224 */ /* 0x000fe400078e00ff */
[----:B------:R-:W-:-:S02]  /*aba0*/  IMAD.MOV.U32 R28, RZ, RZ, RZ ;  /* 0x000000ffff1c7224 */ /* 0x000fc400078e00ff */
[----:B------:R-:W-:Y:S01]  /*abb0*/  IMAD.MOV.U32 R95, RZ, RZ, RZ ;  /* 0x000000ffff5f7224 */ /* 0x000fe200078e00ff */
[----:B------:R-:W-:Y:S06]  /*abc0*/  @P2 BRA `(.L_x_722) ;  /* 0x0000000000082947 */ /* 0x000fec0003800000 */
[----:B------:R-:W0:Y:S02]  /*abd0*/  FENCE.VIEW.ASYNC.G ;  /* 0x00000000000073c6 */ /* 0x000e240000000100 */
[----:B0-----:R-:W-:Y:S06]  /*abe0*/  BAR.ARV 0xc, 0x180 ;  /* 0x0306000000007b1d */ /* 0x001fec0000002000 */
.L_x_722:
[----:B------:R-:W-:Y:S05]  /*abf0*/  BSYNC B0 ;  /* 0x0000000000007941 */ /* 0x000fea0003800000 */
.L_x_721:
[----:B------:R-:W-:Y:S02]  /*ac00*/  IMAD.MOV.U32 R11, RZ, RZ, RZ ;  /* 0x000000ffff0b7224 */ /* 0x000fe400078e00ff */
[----:B------:R-:W-:Y:S01]  /*ac10*/  IMAD.MOV.U32 R24, RZ, RZ, RZ ;  /* 0x000000ffff187224 */ /* 0x000fe200078e00ff */
[----:B------:R-:W-:Y:S06]  /*ac20*/  @!P1 BRA `(.L_x_723) ;  /* 0x000000b800809947 */ /* 0x000fec0003800000 */
[----:B------:R-:W0:Y:S02]  /*ac30*/  SHFL.IDX PT, R0, R231, RZ, 0x1f ;  /* 0x00001fffe7007589 */ /* 0x000e2400000e0000 */
[----:B0-----:R-:W-:-:S04]  /*ac40*/  LEA.HI R3, R0, R0, RZ, 0x1 ;  /* 0x0000000000037211 */ /* 0x001fc800078f08ff */
[----:B------:R-:W-:-:S05]  /*ac50*/  LOP3.LUT R3, R3, 0x1e, RZ, 0xc0, !PT ;  /* 0x0000001e03037812 */ /* 0x000fca00078ec0ff */
[----:B------:R-:W-:Y:S02]  /*ac60*/  IMAD.IADD R3, R0, 0x1, -R3 ;  /* 0x0000000100037824 */ /* 0x000fe400078e0a03 */
[----:B------:R-:W-:-:S03]  /*ac70*/  IMAD.U32 R0, RZ, RZ, UR60 ;  /* 0x0000003cff007e24 */ /* 0x000fc6000f8e00ff */
[----:B------:R-:W-:Y:S02]  /*ac80*/  LEA R3, R3, UR60, 0xd ;  /* 0x0000003c03037c11 */ /* 0x000fe4000f8e68ff */
[----:B------:R-:W-:Y:S02]  /*ac90*/  LOP3.LUT P0, RZ, R0, 0x3ff, RZ, 0xc0, !PT ;  /* 0x000003ff00ff7812 */ /* 0x000fe4000780c0ff */
[----:B------:R-:W-:Y:S02]  /*aca0*/  SHF.R.U32.HI R3, RZ, 0x4, R3 ;  /* 0x00000004ff037819 */ /* 0x000fe40000011603 */
[----:B------:R-:W-:Y:S02]  /*acb0*/  P2R R24, PR, RZ, 0x1 ;  /* 0x00000001ff187803 */ /* 0x000fe40000000000 */
[----:B------:R-:W-:-:S07]  /*acc0*/  LOP3.LUT R36, R3, 0x3fff, RZ, 0xc0, !PT ;  /* 0x00003fff03247812 */ /* 0x000fce00078ec0ff */
        /* <DEDUP_REMOVED lines=17> */
.L_x_724:
[----:B------:R-:W-:Y:S02]  /*ade0*/  ULDC UR4, c[0x0][0x3f4] ;  /* 0x0000fd0000047ab9 */ /* 0x000fe40000000800 */
[----:B------:R-:W-:-:S13]  /*adf0*/  ISETP.LT.AND P0, PT, RZ, UR4, PT ;  /* 0x00000004ff007c0c */ /* 0x000fda000bf01270 */
[----:B------:R-:W-:Y:S05]  /*ae00*/  @P0 BRA `(.L_x_725) ;  /* 0x00000000003c0947 */ /* 0x000fea0003800000 */
[----:B------:R-:W-:-:S04]  /*ae10*/  LEA.HI R0, R204, R204, RZ, 0x1 ;  /* 0x000000cccc007211 */ /* 0x000fc800078f08ff */
[----:B------:R-:W-:-:S05]  /*ae20*/  LOP3.LUT R3, R0, 0xfffffffe, RZ, 0xc0, !PT ;  /* 0xfffffffe00037812 */ /* 0x000fca00078ec0ff */
[----:B------:R-:W-:-:S05]  /*ae30*/  IMAD.IADD R3, R204, 0x1, -R3 ;  /* 0x00000001cc037824 */ /* 0x000fca00078e0a03 */
[----:B------:R-:W-:-:S04]  /*ae40*/  SHF.L.U32 R3, R3, 0x1f, RZ ;  /* 0x0000001f03037819 */ /* 0x000fc800000006ff */
[----:B------:R0:W1:Y:S03]  /*ae50*/  SYNCS.PHASECHK.TRANS64.TRYWAIT P0, [R2+URZ+0x34800], R3 ;  /* 0x03480003020075a7 */ /* 0x000066000800017f */
[----:B-1----:R-:W-:Y:S05]  /*ae60*/  @!P0 NANOSLEEP.SYNCS 0x989680 ;  /* 0x009896800000895d */ /* 0x002fea0003900000 */
[----:B------:R-:W1:Y:S01]  /*ae70*/  @!P0 SYNCS.PHASECHK.TRANS64 P0, [R2+URZ+0x34800], R3 ;  /* 0x03480003020085a7 */ /* 0x000e62000800007f */
[----:B------:R-:W-:Y:S04]  /*ae80*/  BSSY B0, `(.L_x_726) ;  /* 0x0000006000007945 */ /* 0x000fe80003800000 */
[----:B-1----:R-:W-:Y:S05]  /*ae90*/  @P0 BRA `(.L_x_727) ;  /* 0x0000000000100947 */ /* 0x002fea0003800000 */
.L_x_728:
[----:B-1----:R1:W2:Y:S02]  /*aea0*/  SYNCS.PHASECHK.TRANS64.TRYWAIT P0, [R2+URZ+0x34800], R3 ;  /* 0x03480003020075a7 */ /* 0x0022a4000800017f */
[----:B--2---:R-:W-:Y:S05]  /*aeb0*/  @!P0 NANOSLEEP.SYNCS 0x989680 ;  /* 0x009896800000895d */ /* 0x004fea0003900000 */
[----:B------:R-:W2:Y:S02]  /*aec0*/  @!P0 SYNCS.PHASECHK.TRANS64 P0, [R2+URZ+0x34800], R3 ;  /* 0x03480003020085a7 */ /* 0x000ea4000800007f */
[----:B--2---:R-:W-:Y:S05]  /*aed0*/  @!P0 BRA `(.L_x_728) ;  /* 0xfffffffc00f08947 */ /* 0x004fea000383ffff */
.L_x_727:
[----:B------:R-:W-:Y:S05]  /*aee0*/  BSYNC B0 ;  /* 0x0000000000007941 */ /* 0x000fea0003800000 */
.L_x_726:
[----:B------:R-:W-:Y:S05]  /*aef0*/  BRA `(.L_x_729) ;  /* 0x0000005800487947 */ /* 0x000fea0003800000 */
.L_x_725:
[----:B-----5:R-:W-:Y:S01]  /*af00*/  SHF.R.S32.HI R0, RZ, 0x1f, R144 ;  /* 0x0000001fff007819 */ /* 0x020fe20000011490 */
[----:B------:R-:W-:Y:S01]  /*af10*/  ULDC.64 UR4, c[0x0][0x3f8] ;  /* 0x0000fe0000047ab9 */ /* 0x000fe20000000a00 */
[----:B------:R-:W-:Y:S01]  /*af20*/  ULDC.64 UR6, c[0x0][0x408] ;  /* 0x0001020000067ab9 */ /* 0x000fe20000000a00 */
[----:B------:R-:W-:Y:S01]  /*af30*/  ISETP.NE.AND P2, PT, R24, RZ, PT ;  /* 0x000000ff1800720c */ /* 0x000fe20003f45270 */
[----:B------:R-:W-:-:S04]  /*af40*/  IMAD.WIDE.U32 R4, R144, UR4, RZ ;  /* 0x0000000490047c25 */ /* 0x000fc8000f8e00ff */
[C---:B------:R-:W-:Y:S02]  /*af50*/  IMAD R3, R0.reuse, UR4, RZ ;  /* 0x0000000400037c24 */ /* 0x040fe4000f8e02ff */
[----:B------:R-:W-:Y:S02]  /*af60*/  IMAD R9, R0, UR6, RZ ;  /* 0x0000000600097c24 */ /* 0x000fe4000f8e02ff */
[C---:B------:R-:W-:Y:S01]  /*af70*/  IMAD R3, R144.reuse, UR5, R3 ;  /* 0x0000000590037c24 */ /* 0x040fe2000f8e0203 */
[----:B------:R-:W-:Y:S01]  /*af80*/  ULDC.64 UR4, c[0x0][0x3e8] ;  /* 0x0000fa0000047ab9 */ /* 0x000fe20000000a00 */
[----:B------:R-:W-:Y:S01]  /*af90*/  IMAD.WIDE.U32 R6, R144, UR6, RZ ;  /* 0x0000000690067c25 */ /* 0x000fe2000f8e00ff */
[----:B------:R-:W-:-:S03]  /*afa0*/  LEA R24, P0, R4, UR4, 0x1 ;  /* 0x0000000404187c11 */ /* 0x000fc6000f8008ff */
[----:B------:R-:W-:Y:S01]  /*afb0*/  IMAD R9, R144, UR7, R9 ;  /* 0x0000000790097c24 */ /* 0x000fe2000f8e0209 */
[----:B------:R-:W-:Y:S01]  /*afc0*/  ULDC.64 UR6, c[0x0][0x400] ;  /* 0x0001000000067ab9 */ /* 0x000fe20000000a00 */
[----:B------:R-:W-:Y:S01]  /*afd0*/  IMAD.IADD R25, R3, 0x1, R5 ;  /* 0x0000000103197824 */ /* 0x000fe200078e0205 */
[----:B------:R-:W-:Y:S01]  /*afe0*/  LEA R26, P1, R6, UR6, 0x1 ;  /* 0x00000006061a7c11 */ /* 0x000fe2000f8208ff */
[----:B------:R-:W-:-:S03]  /*aff0*/  IMAD.IADD R27, R9, 0x1, R7 ;  /* 0x00000001091b7824 */ /* 0x000fc600078e0207 */
[----:B------:R-:W-:Y:S02]  /*b000*/  LEA.HI.X R25, R4, UR5, R25, 0x1, P0 ;  /* 0x0000000504197c11 */ /* 0x000fe400080f0c19 */
[----:B------:R-:W-:Y:S01]  /*b010*/  LEA.HI.X R27, R6, UR7, R27, 0x1, P1 ;  /* 0x00000007061b7c11 */ /* 0x000fe200088f0c1b */
[----:B------:R-:W-:Y:S06]  /*b020*/  @!P2 BRA `(.L_x_730) ;  /* 0x000000000040a947 */ /* 0x000fec0003800000 */
        /* <DEDUP_REMOVED lines=16> */
.L_x_730:
[----:B------:R-:W-:Y:S01]  /*b130*/  ULDC.U8 UR4, c[0x0][0x410] ;  /* 0x0001040000047ab9 */ /* 0x000fe20000000000 */
[----:B------:R-:W-:Y:S01]  /*b140*/  BSSY B0, `(.L_x_731) ;  /* 0x0000565000007945 */ /* 0x000fe20003800000 */
[----:B------:R-:W-:Y:S01]  /*b150*/  ISETP.NE.AND P0, PT, RZ, UR4, PT ;  /* 0x00000004ff007c0c */ /* 0x000fe2000bf05270 */
[----:B------:R-:W-:-:S12]  /*b160*/  IMAD R6, R125, 0x80, R17 ;  /* 0x000000807d067824 */ /* 0x000fd800078e0211 */
[----:B------:R-:W-:Y:S05]  /*b170*/  @!P0 BRA `(.L_x_732) ;  /* 0x0000002800a08947 */ /* 0x000fea0003800000 */
[----:B------:R-:W-:-:S03]  /*b180*/  UMOV UR4, 0xffffffff ;  /* 0xffffffff00047882 */ /* 0x000fc60000000000 */
[----:B------:R-:W-:Y:S05]  /*b190*/  BRA.DIV UR4, `(.L_x_733) ;  /* 0x0000014e045c7947 */ /* 0x000fea000b800000 */
[----:B------:R0:W1:Y:S04]  /*b1a0*/  SHFL.IDX PT, R0, R25, RZ, 0x1c1f ;  /* 0x001c1fff19007589 */ /* 0x00006800000e0000 */
[----:B------:R0:W2:Y:S04]  /*b1b0*/  SHFL.IDX PT, R3, R24, RZ, 0x1c1f ;  /* 0x001c1fff18037589 */ /* 0x0000a800000e0000 */
[----:B------:R0:W3:Y:S04]  /*b1c0*/  SHFL.IDX PT, R4, R27, RZ, 0x1c1f ;  /* 0x001c1fff1b047589 */ /* 0x0000e800000e0000 */
[----:B------:R0:W4:Y:S02]  /*b1d0*/  SHFL.IDX PT, R5, R26, RZ, 0x1c1f ;  /* 0x001c1fff1a057589 */ /* 0x00012400000e0000 */
.L_x_991:
[----:B------:R-:W-:Y:S01]  /*b1e0*/  ULDC UR4, c[0x0][0x448] ;  /* 0x0001120000047ab9 */ /* 0x000fe20000000800 */
[----:B------:R-:W-:Y:S01]  /*b1f0*/  LOP3.LUT R8, R191, 0x18, R18, 0xf8, !PT ;  /* 0x00000018bf087812 */ /* 0x000fe200078ef812 */
[----:B------:R-:W-:Y:S01]  /*b200*/  IMAD R37, R149, UR4, RZ ;  /* 0x0000000495257c24 */ /* 0x000fe2000f8e02ff */
[----:B------:R-:W-:Y:S01]  /*b210*/  BSSY B1, `(.L_x_734) ;  /* 0x000004f000017945 */ /* 0x000fe20003800000 */
[----:B------:R-:W-:Y:S02]  /*b220*/  LOP3.LUT P0, RZ, R213, 0x4, RZ, 0xc0, !PT ;  /* 0x00000004d5ff7812 */ /* 0x000fe4000780c0ff */
[----:B0-----:R-:W-:Y:S02]  /*b230*/  CS2R R24, SRZ ;  /* 0x0000000000187805 */ /* 0x001fe4000001ff00 */
[----:B------:R-:W-:Y:S02]  /*b240*/  LOP3.LUT R9, R8, R193, RZ, 0x3c, !PT ;  /* 0x000000c108097212 */ /* 0x000fe400078e3cff */
[----:B------:R-:W-:-:S02]  /*b250*/  CS2R R12, SRZ ;  /* 0x00000000000c7805 */ /* 0x000fc4000001ff00 */
[----:B------:R-:W-:Y:S01]  /*b260*/  ISETP.GE.AND P1, PT, R6, R37, PT ;  /* 0x000000250600720c */ /* 0x000fe20003f26270 */
[----:B------:R-:W-:Y:S01]  /*b270*/  IMAD R37, R125, -0x80, R37 ;  /* 0xffffff807d257824 */ /* 0x000fe200078e0225 */
[----:B------:R-:W-:Y:S01]  /*b280*/  CS2R R6, SRZ ;  /* 0x0000000000067805 */ /* 0x000fe2000001ff00 */
[----:B------:R-:W-:Y:S01]  /*b290*/  IMAD R9, R192, 0x200, R9 ;  /* 0x00000200c0097824 */ /* 0x000fe200078e0209 */
[----:B------:R-:W-:Y:S02]  /*b2a0*/  CS2R R14, SRZ ;  /* 0x00000000000e7805 */ /* 0x000fe4000001ff00 */
[----:B------:R-:W-:Y:S02]  /*b2b0*/  CS2R R20, SRZ ;  /* 0x0000000000147805 */ /* 0x000fe4000001ff00 */
[----:B------:R-:W-:Y:S01]  /*b2c0*/  CS2R R10, SRZ ;  /* 0x00000000000a7805 */ /* 0x000fe2000001ff00 */
[----:B------:R-:W-:Y:S01]  /*b2d0*/  IMAD R9, R9, 0x2, R2 ;  /* 0x0000000209097824 */ /* 0x000fe200078e0202 */
[----:B------:R-:W-:-:S02]  /*b2e0*/  CS2R R30, SRZ ;  /* 0x00000000001e7805 */ /* 0x000fc4000001ff00 */
[----:B------:R-:W-:Y:S02]  /*b2f0*/  CS2R R32, SRZ ;  /* 0x0000000000207805 */ /* 0x000fe4000001ff00 */
[----:B------:R-:W-:Y:S02]  /*b300*/  CS2R R34, SRZ ;  /* 0x0000000000227805 */ /* 0x000fe4000001ff00 */
[----:B------:R-:W-:Y:S02]  /*b310*/  CS2R R38, SRZ ;  /* 0x0000000000267805 */ /* 0x000fe4000001ff00 */
[----:B------:R-:W-:Y:S01]  /*b320*/  CS2R R28, SRZ ;  /* 0x00000000001c7805 */ /* 0x000fe2000001ff00 */
[C---:B------:R-:W-:Y:S01]  /*b330*/  VIADD R52, R9.reuse, 0x10400 ;  /* 0x0001040009347836 */ /* 0x040fe20000000000 */
[----:B------:R-:W-:Y:S01]  /*b340*/  CS2R R26, SRZ ;  /* 0x00000000001a7805 */ /* 0x000fe2000001ff00 */
[----:B------:R-:W-:Y:S01]  /*b350*/  VIADD R8, R9, 0x10440 ;  /* 0x0001044009087836 */ /* 0x000fe20000000000 */
[----:B------:R-:W-:Y:S06]  /*b360*/  @P1 BRA `(.L_x_735) ;  /* 0x0000000000e41947 */ /* 0x000fec0003800000 */
[----:B------:R-:W-:Y:S01]  /*b370*/  ULDC UR4, c[0x0][0x3f4] ;  /* 0x0000fd0000047ab9 */ /* 0x000fe20000000800 */
[----:B------:R-:W-:Y:S02]  /*b380*/  CS2R R30, SRZ ;  /* 0x00000000001e7805 */ /* 0x000fe4000001ff00 */
[----:B------:R-:W-:Y:S02]  /*b390*/  ISETP.GE.AND P2, PT, R22, UR4, PT ;  /* 0x0000000416007c0c */ /* 0x000fe4000bf46270 */
[----:B------:R-:W-:Y:S02]  /*b3a0*/  CS2R R6, SRZ ;  /* 0x0000000000067805 */ /* 0x000fe4000001ff00 */
[----:B------:R-:W-:Y:S02]  /*b3b0*/  ISETP.GE.AND P3, PT, R187, UR4, PT ;  /* 0x00000004bb007c0c */ /* 0x000fe4000bf66270 */
[----:B------:R-:W-:Y:S02]  /*b3c0*/  CS2R R32, SRZ ;  /* 0x0000000000207805 */ /* 0x000fe4000001ff00 */
[----:B------:R-:W-:-:S05]  /*b3d0*/  ISETP.GE.AND P4, PT, R186, UR4, PT ;  /* 0x00000004ba007c0c */ /* 0x000fca000bf86270 */
[----:B--2---:R-:W-:Y:S02]  /*b3e0*/  @!P2 IMAD.MOV.U32 R10, RZ, RZ, R3 ;  /* 0x000000ffff0aa224 */ /* 0x004fe400078e0003 */
[----:B-1----:R-:W-:Y:S02]  /*b3f0*/  @!P2 IMAD.MOV.U32 R11, RZ, RZ, R0 ;  /* 0x000000ffff0ba224 */ /* 0x002fe400078e0000 */
[----:B------:R-:W-:Y:S01]  /*b400*/  @!P3 IADD3 R14, P1, R3, R216, RZ ;  /* 0x000000d8030eb210 */ /* 0x000fe20007f3e0ff */
[----:B----4-:R-:W-:Y:S02]  /*b410*/  @!P2 IMAD.MOV.U32 R12, RZ, RZ, R5 ;  /* 0x000000ffff0ca224 */ /* 0x010fe400078e0005 */
[----:B---3--:R-:W-:Y:S02]  /*b420*/  @!P2 IMAD.MOV.U32 R13, RZ, RZ, R4 ;  /* 0x000000ffff0da224 */ /* 0x008fe400078e0004 */
[----:B------:R-:W-:-:S04]  /*b430*/  @!P2 IMAD.WIDE R10, R22, 0x2, R10 ;  /* 0x00000002160aa825 */ /* 0x000fc800078e020a */
[----:B------:R-:W-:Y:S01]  /*b440*/  @!P2 IMAD.WIDE R12, R22, 0x2, R12 ;  /* 0x00000002160ca825 */ /* 0x000fe200078e020c */
[----:B------:R-:W5:Y:S03]  /*b450*/  @!P2 LD.E.64 R30, desc[UR40][R10.64] ;  /* 0x000000280a1ea980 */ /* 0x000f66000c101b00 */
[----:B------:R-:W-:Y:S01]  /*b460*/  @!P3 IMAD.X R15, R0, 0x1, R215, P1 ;  /* 0x00000001000fb824 */ /* 0x000fe200008e06d7 */
[----:B------:R0:W5:Y:S01]  /*b470*/  @!P2 LD.E.64 R6, desc[UR40][R12.64] ;  /* 0x000000280c06a980 */ /* 0x000162000c101b00 */
[----:B------:R-:W-:Y:S02]  /*b480*/  @!P3 IADD3 R20, P1, R5, R216, RZ ;  /* 0x000000d80514b210 */ /* 0x000fe40007f3e0ff */
[----:B------:R-:W-:Y:S02]  /*b490*/  ISETP.GE.AND P2, PT, R189, UR4, PT ;  /* 0x00000004bd007c0c */ /* 0x000fe4000bf46270 */
[----:B------:R-:W-:-:S02]  /*b4a0*/  CS2R R24, SRZ ;  /* 0x0000000000187805 */ /* 0x000fc4000001ff00 */
[-C--:B------:R-:W-:Y:S02]  /*b4b0*/  @!P4 IADD3 R26, P5, R3, R218.reuse, RZ ;  /* 0x000000da031ac210 */ /* 0x080fe40007fbe0ff */
[----:B------:R-:W-:Y:S01]  /*b4c0*/  @!P4 IADD3 R40, P6, R5, R218, RZ ;  /* 0x000000da0528c210 */ /* 0x000fe20007fde0ff */
[----:B------:R-:W-:Y:S01]  /*b4d0*/  @!P3 IMAD.X R21, R4, 0x1, R215, P1 ;  /* 0x000000010415b824 */ /* 0x000fe200008e06d7 */
[----:B------:R-:W-:Y:S02]  /*b4e0*/  CS2R R34, SRZ ;  /* 0x0000000000227805 */ /* 0x000fe4000001ff00 */
[----:B0-----:R-:W-:Y:S01]  /*b4f0*/  CS2R R12, SRZ ;  /* 0x00000000000c7805 */ /* 0x001fe2000001ff00 */
[--C-:B------:R-:W-:Y:S01]  /*b500*/  @!P4 IMAD.X R27, R0, 0x1, R217.reuse, P5 ;  /* 0x00000001001bc824 */ /* 0x100fe200028e06d9 */
[----:B------:R0:W5:Y:S01]  /*b510*/  @!P3 LD.E.64 R32, desc[UR40][R14.64] ;  /* 0x000000280e20b980 */ /* 0x000162000c101b00 */
[----:B------:R-:W-:Y:S01]  /*b520*/  @!P4 IMAD.X R41, R4, 0x1, R217, P6 ;  /* 0x000000010429c824 */ /* 0x000fe200030e06d9 */
[----:B------:R-:W-:-:S02]  /*b530*/  ISETP.GE.AND P1, PT, R188, UR4, PT ;  /* 0x00000004bc007c0c */ /* 0x000fc4000bf26270 */
[----:B------:R-:W5:Y:S01]  /*b540*/  @!P3 LD.E.64 R24, desc[UR40][R20.64] ;  /* 0x000000281418b980 */ /* 0x000f62000c101b00 */
[----:B------:R-:W-:Y:S02]  /*b550*/  ISETP.GE.AND P3, PT, R190, UR4, PT ;  /* 0x00000004be007c0c */ /* 0x000fe4000bf66270 */
[-C--:B------:R-:W-:Y:S01]  /*b560*/  @!P2 IADD3 R44, P5, R5, R220.reuse, RZ ;  /* 0x000000dc052ca210 */ /* 0x080fe20007fbe0ff */
[----:B------:R-:W5:Y:S04]  /*b570*/  @!P4 LD.E.64 R34, desc[UR40][R26.64] ;  /* 0x000000281a22c980 */ /* 0x000f68000c101b00 */
[----:B------:R1:W5:Y:S01]  /*b580*/  @!P4 LD.E.64 R12, desc[UR40][R40.64] ;  /* 0x00000028280cc980 */ /* 0x000362000c101b00 */
[----:B------:R-:W-:Y:S02]  /*b590*/  @!P2 IADD3 R42, P4, R3, R220, RZ ;  /* 0x000000dc032aa210 */ /* 0x000fe40007f9e0ff */
[----:B------:R-:W-:-:S02]  /*b5a0*/  CS2R R38, SRZ ;  /* 0x0000000000267805 */ /* 0x000fc4000001ff00 */
[----:B0-----:R-:W-:Y:S01]  /*b5b0*/  CS2R R14, SRZ ;  /* 0x00000000000e7805 */ /* 0x001fe2000001ff00 */
[--C-:B------:R-:W-:Y:S02]  /*b5c0*/  @!P2 IMAD.X R45, R4, 0x1, R219.reuse, P5 ;  /* 0x00000001042da824 */ /* 0x100fe400028e06db */
[----:B------:R-:W-:Y:S01]  /*b5d0*/  @!P2 IMAD.X R43, R0, 0x1, R219, P4 ;  /* 0x00000001002ba824 */ /* 0x000fe200020e06db */
[C---:B------:R-:W-:Y:S02]  /*b5e0*/  @!P1 IADD3 R46, P6, R3.reuse, R222, RZ ;  /* 0x000000de032e9210 */ /* 0x040fe40007fde0ff */
[----:B------:R0:W5:Y:S01]  /*b5f0*/  @!P2 LD.E.64 R14, desc[UR40][R44.64] ;  /* 0x000000282c0ea980 */ /* 0x000162000c101b00 */
[-C--:B------:R-:W-:Y:S02]  /*b600*/  @!P3 IADD3 R48, P4, R3, R224.reuse, RZ ;  /* 0x000000e00330b210 */ /* 0x080fe40007f9e0ff */
[C---:B------:R-:W-:Y:S01]  /*b610*/  @!P3 IADD3 R50, P5, R5.reuse, R224, RZ ;  /* 0x000000e00532b210 */ /* 0x040fe20007fbe0ff */
[----:B------:R0:W5:Y:S01]  /*b620*/  @!P2 LD.E.64 R38, desc[UR40][R42.64] ;  /* 0x000000282a26a980 */ /* 0x000162000c101b00 */
[----:B-1----:R-:W-:-:S02]  /*b630*/  @!P1 IADD3 R40, P2, R5, R222, RZ ;  /* 0x000000de05289210 */ /* 0x002fc40007f5e0ff */
[----:B------:R-:W-:Y:S02]  /*b640*/  CS2R R28, SRZ ;  /* 0x00000000001c7805 */ /* 0x000fe4000001ff00 */
[----:B------:R-:W-:Y:S02]  /*b650*/  CS2R R20, SRZ ;  /* 0x0000000000147805 */ /* 0x000fe4000001ff00 */
[----:B------:R-:W-:Y:S02]  /*b660*/  CS2R R26, SRZ ;  /* 0x00000000001a7805 */ /* 0x000fe4000001ff00 */
[----:B------:R-:W-:Y:S01]  /*b670*/  CS2R R10, SRZ ;  /* 0x00000000000a7805 */ /* 0x000fe2000001ff00 */
[--C-:B------:R-:W-:Y:S02]  /*b680*/  @!P1 IMAD.X R47, R0, 0x1, R221.reuse, P6 ;  /* 0x00000001002f9824 */ /* 0x100fe400030e06dd */
[----:B------:R-:W-:Y:S02]  /*b690*/  @!P1 IMAD.X R41, R4, 0x1, R221, P2 ;  /* 0x0000000104299824 */ /* 0x000fe400010e06dd */
[--C-:B------:R-:W-:Y:S01]  /*b6a0*/  @!P3 IMAD.X R49, R0, 0x1, R223.reuse, P4 ;  /* 0x000000010031b824 */ /* 0x100fe200020e06df */
[----:B------:R0:W5:Y:S01]  /*b6b0*/  @!P1 LD.E.64 R28, desc[UR40][R46.64] ;  /* 0x000000282e1c9980 */ /* 0x000162000c101b00 */
[----:B------:R-:W-:-:S03]  /*b6c0*/  @!P3 IMAD.X R51, R4, 0x1, R223, P5 ;  /* 0x000000010433b824 */ /* 0x000fc600028e06df */
[----:B------:R0:W5:Y:S04]  /*b6d0*/  @!P1 LD.E.64 R20, desc[UR40][R40.64] ;  /* 0x0000002828149980 */ /* 0x000168000c101b00 */
[----:B------:R0:W5:Y:S04]  /*b6e0*/  @!P3 LD.E.64 R26, desc[UR40][R48.64] ;  /* 0x00000028301ab980 */ /* 0x000168000c101b00 */
[----:B------:R0:W5:Y:S02]  /*b6f0*/  @!P3 LD.E.64 R10, desc[UR40][R50.64] ;  /* 0x00000028320ab980 */ /* 0x000164000c101b00 */
.L_x_735:
[----:B------:R-:W-:Y:S05]  /*b700*/  BSYNC B1 ;  /* 0x0000000000017941 */ /* 0x000fea0003800000 */
.L_x_734:
[----:B---3--:R-:W-:Y:S01]  /*b710*/  LEA.HI R4, R204, R204, RZ, 0x1 ;  /* 0x000000cccc047211 */ /* 0x008fe200078f08ff */
[----:B------:R-:W-:Y:S01]  /*b720*/  @P0 VIADD R8, R52, 0xffffffc0 ;  /* 0xffffffc034080836 */ /* 0x000fe20000000000 */
[----:B-----5:R-:W-:Y:S01]  /*b730*/  SHF.R.U64 R67, R34, 0x10, R35 ;  /* 0x0000001022437819 */ /* 0x020fe20000001223 */
[----:B0-----:R-:W-:Y:S01]  /*b740*/  IMAD.MOV.U32 R40, RZ, RZ, R34 ;  /* 0x000000ffff287224 */ /* 0x001fe200078e0022 */
[----:B----4-:R-:W-:Y:S01]  /*b750*/  LOP3.LUT R5, R4, 0xfffffffe, RZ, 0xc0, !PT ;  /* 0xfffffffe04057812 */ /* 0x010fe200078ec0ff */
[----:B-1----:R-:W-:Y:S01]  /*b760*/  IMAD.MOV.U32 R0, RZ, RZ, R30 ;  /* 0x000000ffff007224 */ /* 0x002fe200078e001e */
[--C-:B------:R-:W-:Y:S01]  /*b770*/  SHF.R.U64 R71, R30, 0x10, R31.reuse ;  /* 0x000000101e477819 */ /* 0x100fe2000000121f */
[--C-:B--2---:R-:W-:Y:S01]  /*b780*/  IMAD.MOV.U32 R3, RZ, RZ, R31.reuse ;  /* 0x000000ffff037224 */ /* 0x104fe200078e001f */
[----:B------:R-:W-:Y:S01]  /*b790*/  SHF.R.U32.HI R68, RZ, 0x10, R31 ;  /* 0x00000010ff447819 */ /* 0x000fe2000001161f */
[----:B------:R-:W-:Y:S01]  /*b7a0*/  IMAD.IADD R5, R204, 0x1, -R5 ;  /* 0x00000001cc057824 */ /* 0x000fe200078e0a05 */
[--C-:B------:R-:W-:Y:S01]  /*b7b0*/  SHF.R.U64 R69, R32, 0x10, R33.reuse ;  /* 0x0000001020457819 */ /* 0x100fe20000001221 */
[----:B------:R-:W-:Y:S01]  /*b7c0*/  IMAD.MOV.U32 R30, RZ, RZ, R32 ;  /* 0x000000ffff1e7224 */ /* 0x000fe200078e0020 */
[--C-:B------:R-:W-:Y:S01]  /*b7d0*/  SHF.R.U32.HI R66, RZ, 0x10, R33.reuse ;  /* 0x00000010ff427819 */ /* 0x100fe20000011621 */
[----:B------:R-:W-:Y:S01]  /*b7e0*/  IMAD.MOV.U32 R31, RZ, RZ, R33 ;  /* 0x000000ffff1f7224 */ /* 0x000fe200078e0021 */
[----:B------:R-:W-:Y:S01]  /*b7f0*/  SHF.L.U32 R5, R5, 0x1f, RZ ;  /* 0x0000001f05057819 */ /* 0x000fe200000006ff */
[--C-:B------:R-:W-:Y:S01]  /*b800*/  IMAD.MOV.U32 R43, RZ, RZ, R39.reuse ;  /* 0x000000ffff2b7224 */ /* 0x100fe200078e0027 */
[--C-:B------:R-:W-:Y:S01]  /*b810*/  SHF.R.U64 R65, R38, 0x10, R39.reuse ;  /* 0x0000001026417819 */ /* 0x100fe20000001227 */
[----:B------:R-:W-:Y:S01]  /*b820*/  IMAD.MOV.U32 R42, RZ, RZ, R38 ;  /* 0x000000ffff2a7224 */ /* 0x000fe200078e0026 */
[----:B------:R-:W0:Y:S01]  /*b830*/  SYNCS.PHASECHK.TRANS64.TRYWAIT P0, [R2+URZ+0x34800], R5 ;  /* 0x03480005020075a7 */ /* 0x000e22000800017f */
[----:B------:R-:W-:Y:S01]  /*b840*/  SHF.R.U32.HI R62, RZ, 0x10, R39 ;  /* 0x00000010ff3e7819 */ /* 0x000fe20000011627 */
[----:B------:R-:W-:Y:S01]  /*b850*/  IMAD.MOV.U32 R39, RZ, RZ, R28 ;  /* 0x000000ffff277224 */ /* 0x000fe200078e001c */
[--C-:B------:R-:W-:Y:S01]  /*b860*/  SHF.R.U64 R60, R28, 0x10, R29.reuse ;  /* 0x000000101c3c7819 */ /* 0x100fe2000000121d */
[--C-:B------:R-:W-:Y:S01]  /*b870*/  IMAD.MOV.U32 R44, RZ, RZ, R29.reuse ;  /* 0x000000ffff2c7224 */ /* 0x100fe200078e001d */
[----:B------:R-:W-:Y:S01]  /*b880*/  SHF.R.U32.HI R63, RZ, 0x10, R29 ;  /* 0x00000010ff3f7819 */ /* 0x000fe2000001161d */
[----:B------:R-:W-:Y:S01]  /*b890*/  IMAD.MOV.U32 R45, RZ, RZ, R26 ;  /* 0x000000ffff2d7224 */ /* 0x000fe200078e001a */
[----:B------:R-:W-:Y:S01]  /*b8a0*/  SHF.R.U64 R58, R26, 0x10, R27 ;  /* 0x000000101a3a7819 */ /* 0x000fe2000000121b */
[----:B------:R-:W-:Y:S01]  /*b8b0*/  IMAD.MOV.U32 R32, RZ, RZ, R24 ;  /* 0x000000ffff207224 */ /* 0x000fe200078e0018 */
[--C-:B------:R-:W-:Y:S01]  /*b8c0*/  SHF.R.U64 R55, R24, 0x10, R25.reuse ;  /* 0x0000001018377819 */ /* 0x100fe20000001219 */
[--C-:B------:R-:W-:Y:S01]  /*b8d0*/  IMAD.MOV.U32 R33, RZ, RZ, R25.reuse ;  /* 0x000000ffff217224 */ /* 0x100fe200078e0019 */
[----:B------:R-:W-:Y:S01]  /*b8e0*/  SHF.R.U32.HI R56, RZ, 0x10, R25 ;  /* 0x00000010ff387819 */ /* 0x000fe20000011619 */
[----:B------:R-:W-:Y:S01]  /*b8f0*/  IMAD.MOV.U32 R41, RZ, RZ, R35 ;  /* 0x000000ffff297224 */ /* 0x000fe200078e0023 */
[----:B------:R-:W-:Y:S01]  /*b900*/  PRMT R26, R40, 0x5410, R67 ;  /* 0x00005410281a7816 */ /* 0x000fe20000000043 */
[----:B------:R-:W-:Y:S01]  /*b910*/  IMAD.MOV.U32 R46, RZ, RZ, R27 ;  /* 0x000000ffff2e7224 */ /* 0x000fe200078e001b */
[----:B------:R-:W-:Y:S01]  /*b920*/  SHF.R.U32.HI R64, RZ, 0x10, R35 ;  /* 0x00000010ff407819 */ /* 0x000fe20000011623 */
[----:B------:R-:W-:Y:S01]  /*b930*/  IMAD.MOV.U32 R4, RZ, RZ, R6 ;  /* 0x000000ffff047224 */ /* 0x000fe200078e0006 */
[----:B------:R-:W-:Y:S01]  /*b940*/  SHF.R.U32.HI R61, RZ, 0x10, R27 ;  /* 0x00000010ff3d7819 */ /* 0x000fe2000001161b */
[--C-:B------:R-:W-:Y:S01]  /*b950*/  IMAD.MOV.U32 R38, RZ, RZ, R7.reuse ;  /* 0x000000ffff267224 */ /* 0x100fe200078e0007 */
[--C-:B------:R-:W-:Y:S01]  /*b960*/  SHF.R.U64 R59, R6, 0x10, R7.reuse ;  /* 0x00000010063b7819 */ /* 0x100fe20000001207 */
        /* <DEDUP_REMOVED lines=8> */
[----:B------:R-:W-:Y:S01]  /*b9f0*/  BSSY B1, `(.L_x_736) ;  /* 0x0000020000017945 */ /* 0x000fe20003800000 */
[----:B------:R-:W-:Y:S01]  /*ba00*/  SHF.R.U32.HI R52, RZ, 0x10, R15 ;  /* 0x00000010ff347819 */ /* 0x000fe2000001160f */
[----:B------:R-:W-:Y:S01]  /*ba10*/  IMAD.MOV.U32 R14, RZ, RZ, R20 ;  /* 0x000000ffff0e7224 */ /* 0x000fe200078e0014 */
[----:B------:R-:W-:Y:S01]  /*ba20*/  VIMNMX R40, R37, 0x80, PT ;  /* 0x0000008025287848 */ /* 0x000fe20003fe0100 */
[--C-:B------:R-:W-:Y:S01]  /*ba30*/  IMAD.MOV.U32 R15, RZ, RZ, R21.reuse ;  /* 0x000000ffff0f7224 */ /* 0x100fe200078e0015 */
[--C-:B------:R-:W-:Y:S01]  /*ba40*/  SHF.R.U64 R49, R20, 0x10, R21.reuse ;  /* 0x0000001014317819 */ /* 0x100fe20000001215 */
[----:B------:R-:W-:Y:S01]  /*ba50*/  IMAD.MOV.U32 R6, RZ, RZ, R10 ;  /* 0x000000ffff067224 */ /* 0x000fe200078e000a */
[----:B------:R-:W-:Y:S01]  /*ba60*/  SHF.R.U32.HI R50, RZ, 0x10, R21 ;  /* 0x00000010ff327819 */ /* 0x000fe20000011615 */
[----:B------:R-:W-:Y:S01]  /*ba70*/  IMAD.MOV.U32 R7, RZ, RZ, R11 ;  /* 0x000000ffff077224 */ /* 0x000fe200078e000b */
[----:B------:R-:W-:-:S02]  /*ba80*/  PRMT R34, R0, 0x5410, R71 ;  /* 0x0000541000227816 */ /* 0x000fc40000000047 */
[----:B------:R-:W-:Y:S02]  /*ba90*/  PRMT R35, R3, 0x5410, R68 ;  /* 0x0000541003237816 */ /* 0x000fe40000000044 */
[--C-:B------:R-:W-:Y:S02]  /*baa0*/  SHF.R.U64 R47, R10, 0x10, R11.reuse ;  /* 0x000000100a2f7819 */ /* 0x100fe4000000120b */
[----:B------:R-:W-:Y:S02]  /*bab0*/  SHF.R.U32.HI R48, RZ, 0x10, R11 ;  /* 0x00000010ff307819 */ /* 0x000fe4000001160b */
[----:B------:R-:W-:Y:S02]  /*bac0*/  PRMT R30, R30, 0x5410, R69 ;  /* 0x000054101e1e7816 */ /* 0x000fe40000000045 */
[----:B------:R-:W-:Y:S02]  /*bad0*/  PRMT R31, R31, 0x5410, R66 ;  /* 0x000054101f1f7816 */ /* 0x000fe40000000042 */
[----:B------:R-:W-:-:S02]  /*bae0*/  PRMT R27, R41, 0x5410, R64 ;  /* 0x00005410291b7816 */ /* 0x000fc40000000040 */
[----:B------:R-:W-:Y:S02]  /*baf0*/  PRMT R20, R42, 0x5410, R65 ;  /* 0x000054102a147816 */ /* 0x000fe40000000041 */
[----:B------:R-:W-:Y:S02]  /*bb00*/  PRMT R21, R43, 0x5410, R62 ;  /* 0x000054102b157816 */ /* 0x000fe4000000003e */
[----:B------:R-:W-:Y:S02]  /*bb10*/  PRMT R12, R39, 0x5410, R60 ;  /* 0x00005410270c7816 */ /* 0x000fe4000000003c */
[----:B------:R-:W-:Y:S02]  /*bb20*/  PRMT R13, R44, 0x5410, R63 ;  /* 0x000054102c0d7816 */ /* 0x000fe4000000003f */
[----:B------:R-:W-:Y:S02]  /*bb30*/  PRMT R0, R45, 0x5410, R58 ;  /* 0x000054102d007816 */ /* 0x000fe4000000003a */
[----:B------:R-:W-:-:S02]  /*bb40*/  PRMT R3, R46, 0x5410, R61 ;  /* 0x000054102e037816 */ /* 0x000fc4000000003d */
[----:B------:R-:W-:Y:S02]  /*bb50*/  PRMT R37, R4, 0x5410, R59 ;  /* 0x0000541004257816 */ /* 0x000fe4000000003b */
[----:B------:R-:W-:Y:S02]  /*bb60*/  ISETP.GE.AND P1, PT, R17, R40, PT ;  /* 0x000000281100720c */ /* 0x000fe40003f26270 */
[----:B------:R-:W-:Y:S02]  /*bb70*/  PRMT R38, R38, 0x5410, R57 ;  /* 0x0000541026267816 */ /* 0x000fe40000000039 */
[----:B------:R-:W-:Y:S02]  /*bb80*/  PRMT R32, R32, 0x5410, R55 ;  /* 0x0000541020207816 */ /* 0x000fe40000000037 */
[----:B------:R-:W-:Y:S02]  /*bb90*/  PRMT R33, R33, 0x5410, R56 ;  /* 0x0000541021217816 */ /* 0x000fe40000000038 */
[----:B------:R-:W-:-:S02]  /*bba0*/  PRMT R28, R28, 0x5410, R53 ;  /* 0x000054101c1c7816 */ /* 0x000fc40000000035 */
[----:B------:R-:W-:Y:S02]  /*bbb0*/  PRMT R29, R29, 0x5410, R54 ;  /* 0x000054101d1d7816 */ /* 0x000fe40000000036 */
[----:B------:R-:W-:Y:S02]  /*bbc0*/  PRMT R24, R24, 0x5410, R51 ;  /* 0x0000541018187816 */ /* 0x000fe40000000033 */
[----:B------:R-:W-:Y:S01]  /*bbd0*/  PRMT R25, R25, 0x5410, R52 ;  /* 0x0000541019197816 */ /* 0x000fe20000000034 */
[----:B0-----:R-:W-:Y:S06]  /*bbe0*/  @!P0 BRA `(.L_x_737) ;  /* 0x00000144003c8947 */ /* 0x001fec0003800000 */
.L_x_992:
[----:B------:R-:W-:Y:S05]  /*bbf0*/  BSYNC B1 ;  /* 0x0000000000017941 */ /* 0x000fea0003800000 */
.L_x_736:
[----:B------:R-:W-:Y:S01]  /*bc00*/  BSSY B1, `(.L_x_738) ;  /* 0x0000101000017945 */ /* 0x000fe20003800000 */
[----:B------:R-:W-:Y:S02]  /*bc10*/  PRMT R14, R14, 0x5410, R49 ;  /* 0x000054100e0e7816 */ /* 0x000fe40000000031 */
[----:B------:R-:W-:Y:S02]  /*bc20*/  PRMT R15, R15, 0x5410, R50 ;  /* 0x000054100f0f7816 */ /* 0x000fe40000000032 */
[----:B------:R-:W-:Y:S02]  /*bc30*/  PRMT R10, R6, 0x5410, R47 ;  /* 0x00005410060a7816 */ /* 0x000fe4000000002f */
[----:B------:R-:W-:Y:S01]  /*bc40*/  PRMT R11, R7, 0x5410, R48 ;  /* 0x00005410070b7816 */ /* 0x000fe20000000030 */
[----:B------:R-:W-:Y:S06]  /*bc50*/  @P1 BRA `(.L_x_739) ;  /* 0x0000000c00ec1947 */ /* 0x000fec0003800000 */
[----:B0-----:R-:W0:Y:S01]  /*bc60*/  LDC R5, c[0x0][0x3f4] ;  /* 0x0000fd00ff057b82 */ /* 0x001e220000000800 */
[----:B------:R-:W-:Y:S01]  /*bc70*/  BSSY B2, `(.L_x_740) ;  /* 0x000002e000027945 */ /* 0x000fe20003800000 */
[-C--:B0-----:R-:W-:Y:S02]  /*bc80*/  ISETP.GE.AND P0, PT, R22, R5.reuse, PT ;  /* 0x000000051600720c */ /* 0x081fe40003f06270 */
[-C--:B------:R-:W-:Y:S02]  /*bc90*/  ISETP.GE.AND P1, PT, R187, R5.reuse, PT ;  /* 0x00000005bb00720c */ /* 0x080fe40003f26270 */
[-C--:B------:R-:W-:Y:S02]  /*bca0*/  ISETP.GE.AND P2, PT, R186, R5.reuse, PT ;  /* 0x00000005ba00720c */ /* 0x080fe40003f46270 */
[-C--:B------:R-:W-:Y:S02]  /*bcb0*/  ISETP.GE.AND P3, PT, R189, R5.reuse, PT ;  /* 0x00000005bd00720c */ /* 0x080fe40003f66270 */
[----:B------:R-:W-:-:S02]  /*bcc0*/  ISETP.GE.AND P4, PT, R188, R5, PT ;  /* 0x00000005bc00720c */ /* 0x000fc40003f86270 */
[----:B------:R-:W-:-:S03]  /*bcd0*/  ISETP.GE.AND P5, PT, R190, R5, PT ;  /* 0x00000005be00720c */ /* 0x000fc60003fa6270 */
[----:B------:R-:W-:Y:S10]  /*bce0*/  @P0 BRA `(.L_x_741) ;  /* 0x0000000000980947 */ /* 0x000ff40003800000 */
[----:B------:R-:W0:Y:S01]  /*bcf0*/  LDS.128 R4, [R9+0x10400] ;  /* 0x0104000009047984 */ /* 0x000e220000000c00 */
[C---:B------:R-:W-:Y:S01]  /*bd00*/  IMAD.U32 R45, R37.reuse, 0x10000, RZ ;  /* 0x00010000252d7824 */ /* 0x040fe200078e00ff */
[----:B------:R-:W-:Y:S01]  /*bd10*/  LOP3.LUT R48, R37, 0xffff0000, RZ, 0xc0, !PT ;  /* 0xffff000025307812 */ /* 0x000fe200078ec0ff */
[C---:B------:R-:W-:Y:S01]  /*bd20*/  IMAD.U32 R44, R34.reuse, 0x10000, RZ ;  /* 0x00010000222c7824 */ /* 0x040fe200078e00ff */
[----:B------:R-:W-:Y:S01]  /*bd30*/  LOP3.LUT R46, R34, 0xffff0000, RZ, 0xc0, !PT ;  /* 0xffff0000222e7812 */ /* 0x000fe200078ec0ff */
[C---:B0-----:R-:W-:Y:S01]  /*bd40*/  IMAD.U32 R39, R4.reuse, 0x10000, RZ ;  /* 0x0001000004277824 */ /* 0x041fe200078e00ff */
[----:B------:R-:W-:Y:S01]  /*bd50*/  LOP3.LUT R4, R4, 0xffff0000, RZ, 0xc0, !PT ;  /* 0xffff000004047812 */ /* 0x000fe200078ec0ff */
[C---:B------:R-:W-:Y:S01]  /*bd60*/  IMAD.U32 R41, R5.reuse, 0x10000, RZ ;  /* 0x0001000005297824 */ /* 0x040fe200078e00ff */
[----:B------:R-:W-:Y:S01]  /*bd70*/  LOP3.LUT R5, R5, 0xffff0000, RZ, 0xc0, !PT ;  /* 0xffff000005057812 */ /* 0x000fe200078ec0ff */
[C---:B------:R-:W-:Y:S01]  /*bd80*/  IMAD.U32 R42, R6.reuse, 0x10000, RZ ;  /* 0x00010000062a7824 */ /* 0x040fe200078e00ff */
[----:B------:R-:W-:Y:S01]  /*bd90*/  LOP3.LUT R6, R6, 0xffff0000, RZ, 0xc0, !PT ;  /* 0xffff000006067812 */ /* 0x000fe200078ec0ff */
[C---:B------:R-:W-:Y:S01]  /*bda0*/  FMUL.FTZ R50, R4.reuse, R45 ;  /* 0x0000002d04327220 */ /* 0x040fe20000410000 */
[----:B------:R-:W-:Y:S01]  /*bdb0*/  FMUL.FTZ R4, R4, R44 ;  /* 0x0000002c04047220 */ /* 0x000fe20000410000 */
[----:B------:R-:W-:-:S02]  /*bdc0*/  IMAD.U32 R43, R7, 0x10000, RZ ;  /* 0x00010000072b7824 */ /* 0x000fc400078e00ff */
[----:B------:R-:W-:Y:S01]  /*bdd0*/  FMUL.FTZ R52, R5, R48 ;  /* 0x0000003005347220 */ /* 0x000fe20000410000 */
[C---:B------:R-:W-:Y:S01]  /*bde0*/  FFMA.FTZ R50, R39.reuse, R44, -R50 ;  /* 0x0000002c27327223 */ /* 0x040fe20000010832 */
[----:B------:R-:W-:Y:S01]  /*bdf0*/  FFMA.FTZ R45, R39, R45, R4 ;  /* 0x0000002d272d7223 */ /* 0x000fe20000010004 */
[----:B------:R-:W-:Y:S01]  /*be00*/  LOP3.LUT R7, R7, 0xffff0000, RZ, 0xc0, !PT ;  /* 0xffff000007077812 */ /* 0x000fe200078ec0ff */
[-C--:B------:R-:W-:Y:S01]  /*be10*/  FMUL.FTZ R54, R5, R46.reuse ;  /* 0x0000002e05367220 */ /* 0x080fe20000410000 */
[C---:B------:R-:W-:Y:S01]  /*be20*/  LOP3.LUT R44, R38.reuse, 0xffff0000, RZ, 0xc0, !PT ;  /* 0xffff0000262c7812 */ /* 0x040fe200078ec0ff */
[----:B------:R-:W-:Y:S01]  /*be30*/  IMAD.U32 R39, R38, 0x10000, RZ ;  /* 0x0001000026277824 */ /* 0x000fe200078e00ff */
[C---:B------:R-:W-:Y:S01]  /*be40*/  LOP3.LUT R4, R35.reuse, 0xffff0000, RZ, 0xc0, !PT ;  /* 0xffff000023047812 */ /* 0x040fe200078ec0ff */
[----:B------:R-:W-:Y:S02]  /*be50*/  IMAD.U32 R5, R35, 0x10000, RZ ;  /* 0x0001000023057824 */ /* 0x000fe400078e00ff */
[C---:B------:R-:W-:Y:S01]  /*be60*/  FFMA.FTZ R52, R41.reuse, R46, -R52 ;  /* 0x0000002e29347223 */ /* 0x040fe20000010834 */
[----:B------:R-:W-:Y:S01]  /*be70*/  FFMA.FTZ R41, R41, R48, R54 ;  /* 0x0000003029297223 */ /* 0x000fe20000010036 */
[C---:B------:R-:W-:Y:S01]  /*be80*/  FMUL.FTZ R47, R6.reuse, R39 ;  /* 0x00000027062f7220 */ /* 0x040fe20000410000 */
        /* <DEDUP_REMOVED lines=9> */
[----:B------:R-:W-:Y:S02]  /*bf20*/  F2FP.BF16.F32.PACK_AB R6, R39, R6 ;  /* 0x000000062706723e */ /* 0x000fe400000010ff */
[----:B------:R-:W-:-:S05]  /*bf30*/  F2FP.BF16.F32.PACK_AB R7, R44, R7 ;  /* 0x000000072c07723e */ /* 0x000fca00000010ff */
[----:B------:R0:W-:Y:S02]  /*bf40*/  STS.128 [R9+0x10400], R4 ;  /* 0x0104000409007388 */ /* 0x0001e40000000c00 */
.L_x_741:
[----:B------:R-:W-:Y:S05]  /*bf50*/  BSYNC B2 ;  /* 0x0000000000027941 */ /* 0x000fea0003800000 */
.L_x_740:
[----:B------:R-:W-:Y:S04]  /*bf60*/  BSSY B2, `(.L_x_742) ;  /* 0x0000028000027945 */ /* 0x000fe80003800000 */
[----:B------:R-:W-:Y:S05]  /*bf70*/  @P1 BRA `(.L_x_743) ;  /* 0x0000000000981947 */ /* 0x000fea0003800000 */
[----:B0-----:R-:W0:Y:S01]  /*bf80*/  LDS.128 R4, [R8] ;  /* 0x0000000008047984 */ /* 0x001e220000000c00 */
        /* <DEDUP_REMOVED lines=36> */
[----:B------:R1:W-:Y:S02]  /*c1d0*/  STS.128 [R8], R4 ;  /* 0x0000000408007388 */ /* 0x0003e40000000c00 */
.L_x_743:
[----:B------:R-:W-:Y:S05]  /*c1e0*/  BSYNC B2 ;  /* 0x0000000000027941 */ /* 0x000fea0003800000 */
.L_x_742:
[----:B------:R-:W-:Y:S04]  /*c1f0*/  BSSY B2, `(.L_x_744) ;  /* 0x0000028000027945 */ /* 0x000fe80003800000 */
[----:B------:R-:W-:Y:S05]  /*c200*/  @P2 BRA `(.L_x_745) ;  /* 0x0000000000982947 */ /* 0x000fea0003800000 */
[----:B01----:R-:W0:Y:S01]  /*c210*/  LDS.128 R4, [R9+0x14400] ;  /* 0x0144000009047984 */ /* 0x003e220000000c00 */
        /* <DEDUP_REMOVED lines=37> */
.L_x_745:
[----:B------:R-:W-:Y:S05]  /*c470*/  BSYNC B2 ;  /* 0x0000000000027941 */ /* 0x000fea0003800000 */
.L_x_744:
[----:B------:R-:W-:Y:S04]  /*c480*/  BSSY B2, `(.L_x_746) ;  /* 0x0000028000027945 */ /* 0x000fe80003800000 */
[----:B------:R-:W-:Y:S05]  /*c490*/  @P3 BRA `(.L_x_747) ;  /* 0x0000000000983947 */ /* 0x000fea0003800000 */
[----:B012---:R-:W0:Y:S01]  /*c4a0*/  LDS.128 R4, [R8+0x4000] ;  /* 0x0040000008047984 */ /* 0x007e220000000c00 */
        /* <DEDUP_REMOVED lines=37> */
.L_x_747:
[----:B------:R-:W-:Y:S05]  /*c700*/  BSYNC B2 ;  /* 0x0000000000027941 */ /* 0x000fea0003800000 */
.L_x_746:
[----:B------:R-:W-:Y:S04]  /*c710*/  BSSY B2, `(.L_x_748) ;  /* 0x0000028000027945 */ /* 0x000fe80003800000 */
[----:B------:R-:W-:Y:S05]  /*c720*/  @P4 BRA `(.L_x_749) ;  /* 0x0000000000984947 */ /* 0x000fea0003800000 */
[----:B0123--:R-:W0:Y:S01]  /*c730*/  LDS.128 R4, [R9+0x18400] ;  /* 0x0184000009047984 */ /* 0x00fe220000000c00 */
        /* <DEDUP_REMOVED lines=37> */
.L_x_749:
[----:B------:R-:W-:Y:S05]  /*c990*/  BSYNC B2 ;  /* 0x0000000000027941 */ /* 0x000fea0003800000 */
.L_x_748:
[----:B------:R-:W-:Y:S05]  /*c9a0*/  @P5 BRA `(.L_x_739) ;  /* 0x0000000000985947 */ /* 0x000fea0003800000 */
[----:B01234-:R-:W0:Y:S01]  /*c9b0*/  LDS.128 R4, [R8+0x8000] ;  /* 0x0080000008047984 */ /* 0x01fe220000000c00 */
        /* <DEDUP_REMOVED lines=37> */
.L_x_739:
[----:B------:R-:W-:Y:S05]  /*cc10*/  BSYNC B1 ;  /* 0x0000000000017941 */ /* 0x000fea0003800000 */
.L_x_738:
[----:B------:R-:W-:-:S13]  /*cc20*/  ISETP.GE.AND P0, PT, R205, R40, PT ;  /* 0x00000028cd00720c */ /* 0x000fda0003f06270 */
[----:B------:R-:W-:Y:S05]  /*cc30*/  @P0 BRA `(.L_x_750) ;  /* 0x0000003800d40947 */ /* 0x000fea0003800000 */
[----:B01234-:R-:W0:Y:S01]  /*cc40*/  LDC R5, c[0x0][0x3f4] ;  /* 0x0000fd00ff057b82 */ /* 0x01fe220000000800 */
        /* <DEDUP_REMOVED lines=12> */
[----:B------:R-:W-:Y:S02]  /*cd10*/  LOP3.LUT R46, R34, 0xffff0000, RZ, 0xc0, !PT ;  /* 0xffff0000222e7812 */ /* 0x000fe400078ec0ff */
[----:B------:R-:W-:Y:S01]  /*cd20*/  LOP3.LUT R47, R38, 0xffff0000, RZ, 0xc0, !PT ;  /* 0xffff0000262f7812 */ /* 0x000fe200078ec0ff */
[C---:B0-----:R-:W-:Y:S01]  /*cd30*/  IMAD.U32 R39, R4.reuse, 0x10000, RZ ;  /* 0x0001000004277824 */ /* 0x041fe200078e00ff */
[----:B------:R-:W-:Y:S01]  /*cd40*/  LOP3.LUT R4, R4, 0xffff0000, RZ, 0xc0, !PT ;  /* 0xffff000004047812 */ /* 0x000fe200078ec0ff */
[C---:B------:R-:W-:Y:S01]  /*cd50*/  IMAD.U32 R40, R5.reuse, 0x10000, RZ ;  /* 0x0001000005287824 */ /* 0x040fe200078e00ff */
[----:B------:R-:W-:Y:S01]  /*cd60*/  LOP3.LUT R5, R5, 0xffff0000, RZ, 0xc0, !PT ;  /* 0xffff000005057812 */ /* 0x000fe200078ec0ff */
[C---:B------:R-:W-:Y:S01]  /*cd70*/  IMAD.U32 R34, R6.reuse, 0x10000, RZ ;  /* 0x0001000006227824 */ /* 0x040fe200078e00ff */
[----:B------:R-:W-:Y:S01]  /*cd80*/  LOP3.LUT R6, R6, 0xffff0000, RZ, 0xc0, !PT ;  /* 0xffff000006067812 */ /* 0x000fe200078ec0ff */
[-C--:B------:R-:W-:Y:S01]  /*cd90*/  FMUL.FTZ R42, R45, R4.reuse ;  /* 0x000000042d2a7220 */ /* 0x080fe20000410000 */
[----:B------:R-:W-:Y:S01]  /*cda0*/  FMUL.FTZ R44, R43, R4 ;  /* 0x000000042b2c7220 */ /* 0x000fe20000410000 */
[----:B------:R-:W-:Y:S01]  /*cdb0*/  FMUL.FTZ R41, R48, R5 ;  /* 0x0000000530297220 */ /* 0x000fe20000410000 */
[----:B------:R-:W-:-:S02]  /*cdc0*/  IMAD.U32 R37, R7, 0x10000, RZ ;  /* 0x0001000007257824 */ /* 0x000fc400078e00ff */
[-C--:B------:R-:W-:Y:S01]  /*cdd0*/  FFMA.FTZ R4, R43, R39.reuse, -R42 ;  /* 0x000000272b047223 */ /* 0x080fe2000001082a */
[----:B------:R-:W-:Y:S01]  /*cde0*/  FFMA.FTZ R39, R45, R39, R44 ;  /* 0x000000272d277223 */ /* 0x000fe2000001002c */
[C---:B------:R-:W-:Y:S01]  /*cdf0*/  FMUL.FTZ R43, R46.reuse, R5 ;  /* 0x000000052e2b7220 */ /* 0x040fe20000410000 */
[----:B------:R-:W-:Y:S01]  /*ce00*/  LOP3.LUT R7, R7, 0xffff0000, RZ, 0xc0, !PT ;  /* 0xffff000007077812 */ /* 0x000fe200078ec0ff */
[-C--:B------:R-:W-:Y:S01]  /*ce10*/  FFMA.FTZ R5, R46, R40.reuse, -R41 ;  /* 0x000000282e057223 */ /* 0x080fe20000010829 */
[C---:B------:R-:W-:Y:S01]  /*ce20*/  LOP3.LUT R45, R35.reuse, 0xffff0000, RZ, 0xc0, !PT ;  /* 0xffff0000232d7812 */ /* 0x040fe200078ec0ff */
[----:B------:R-:W-:Y:S02]  /*ce30*/  IMAD.U32 R46, R38, 0x10000, RZ ;  /* 0x00010000262e7824 */ /* 0x000fe400078e00ff */
[----:B------:R-:W-:Y:S01]  /*ce40*/  FFMA.FTZ R40, R48, R40, R43 ;  /* 0x0000002830287223 */ /* 0x000fe2000001002b */
[----:B------:R-:W-:Y:S02]  /*ce50*/  IMAD.U32 R44, R35, 0x10000, RZ ;  /* 0x00010000232c7824 */ /* 0x000fe400078e00ff */
[-C--:B------:R-:W-:Y:S01]  /*ce60*/  FMUL.FTZ R38, R47, R7.reuse ;  /* 0x000000072f267220 */ /* 0x080fe20000410000 */
[-C--:B------:R-:W-:Y:S01]  /*ce70*/  FMUL.FTZ R35, R46, R6.reuse ;  /* 0x000000062e237220 */ /* 0x080fe20000410000 */
[C---:B------:R-:W-:Y:S01]  /*ce80*/  FMUL.FTZ R42, R45.reuse, R7 ;  /* 0x000000072d2a7220 */ /* 0x040fe20000410000 */
[C---:B------:R-:W-:Y:S01]  /*ce90*/  FMUL.FTZ R41, R44.reuse, R6 ;  /* 0x000000062c297220 */ /* 0x040fe20000410000 */
[-C--:B------:R-:W-:Y:S01]  /*cea0*/  FFMA.FTZ R7, R45, R37.reuse, -R38 ;  /* 0x000000252d077223 */ /* 0x080fe20000010826 */
[-C--:B------:R-:W-:Y:S01]  /*ceb0*/  FFMA.FTZ R6, R44, R34.reuse, -R35 ;  /* 0x000000222c067223 */ /* 0x080fe20000010823 */
[----:B------:R-:W-:Y:S01]  /*cec0*/  FFMA.FTZ R42, R47, R37, R42 ;  /* 0x000000252f2a7223 */ /* 0x000fe2000001002a */
[----:B------:R-:W-:Y:S01]  /*ced0*/  FFMA.FTZ R41, R46, R34, R41 ;  /* 0x000000222e297223 */ /* 0x000fe20000010029 */
[----:B------:R-:W-:-:S02]  /*cee0*/  F2FP.BF16.F32.PACK_AB R4, R39, R4 ;  /* 0x000000042704723e */ /* 0x000fc400000010ff */
[----:B------:R-:W-:Y:S02]  /*cef0*/  F2FP.BF16.F32.PACK_AB R5, R40, R5 ;  /* 0x000000052805723e */ /* 0x000fe400000010ff */
[----:B------:R-:W-:Y:S02]  /*cf00*/  F2FP.BF16.F32.PACK_AB R6, R41, R6 ;  /* 0x000000062906723e */ /* 0x000fe400000010ff */
[----:B------:R-:W-:-:S05]  /*cf10*/  F2FP.BF16.F32.PACK_AB R7, R42, R7 ;  /* 0x000000072a07723e */ /* 0x000fca00000010ff */
[----:B------:R0:W-:Y:S02]  /*cf20*/  STS.128 [R9+0x12400], R4 ;  /* 0x0124000409007388 */ /* 0x0001e40000000c00 */
.L_x_752:
[----:B------:R-:W-:Y:S05]  /*cf30*/  BSYNC B1 ;  /* 0x0000000000017941 */ /* 0x000fea0003800000 */
.L_x_751:
[----:B------:R-:W-:Y:S04]  /*cf40*/  BSSY B1, `(.L_x_753) ;  /* 0x0000028000017945 */ /* 0x000fe80003800000 */
[----:B------:R-:W-:Y:S05]  /*cf50*/  @P1 BRA `(.L_x_754) ;  /* 0x0000000000981947 */ /* 0x000fea0003800000 */
[----:B0-----:R-:W0:Y:S01]  /*cf60*/  LDS.128 R4, [R8+0x2000] ;  /* 0x0020000008047984 */ /* 0x001e220000000c00 */
[----:B------:R-:W-:Y:S01]  /*cf70*/  IMAD.U32 R40, R30, 0x10000, RZ ;  /* 0x000100001e287824 */ /* 0x000fe200078e00ff */
[C---:B------:R-:W-:Y:S01]  /*cf80*/  LOP3.LUT R43, R32.reuse, 0xffff0000, RZ, 0xc0, !PT ;  /* 0xffff0000202b7812 */ /* 0x040fe200078ec0ff */
[----:B------:R-:W-:Y:S01]  /*cf90*/  IMAD.U32 R42, R32, 0x10000, RZ ;  /* 0x00010000202a7824 */ /* 0x000fe200078e00ff */
        /* <DEDUP_REMOVED lines=17> */
[----:B------:R-:W-:Y:S01]  /*d0b0*/  LOP3.LUT R40, R31, 0xffff0000, RZ, 0xc0, !PT ;  /* 0xffff00001f287812 */ /* 0x000fe200078ec0ff */
[----:B------:R-:W-:Y:S02]  /*d0c0*/  IMAD.U32 R42, R33, 0x10000, RZ ;  /* 0x00010000212a7824 */ /* 0x000fe400078e00ff */
[----:B------:R-:W-:Y:S01]  /*d0d0*/  FFMA.FTZ R34, R43, R35, R34 ;  /* 0x000000232b227223 */ /* 0x000fe20000010022 */
[----:B------:R-:W-:Y:S02]  /*d0e0*/  IMAD.U32 R38, R31, 0x10000, RZ ;  /* 0x000100001f267824 */ /* 0x000fe400078e00ff */
[-C--:B------:R-:W-:Y:S01]  /*d0f0*/  FMUL.FTZ R35, R44, R7.reuse ;  /* 0x000000072c237220 */ /* 0x080fe20000410000 */
[-C--:B------:R-:W-:Y:S01]  /*d100*/  FMUL.FTZ R31, R42, R6.reuse ;  /* 0x000000062a1f7220 */ /* 0x080fe20000410000 */
[----:B------:R-:W-:Y:S01]  /*d110*/  FMUL.FTZ R37, R40, R7 ;  /* 0x0000000728257220 */ /* 0x000fe20000410000 */
[----:B------:R-:W-:Y:S01]  /*d120*/  FMUL.FTZ R33, R38, R6 ;  /* 0x0000000626217220 */ /* 0x000fe20000410000 */
[----:B------:R-:W-:Y:S01]  /*d130*/  FFMA.FTZ R7, R40, R32, -R35 ;  /* 0x0000002028077223 */ /* 0x000fe20000010823 */
[----:B------:R-:W-:Y:S01]  /*d140*/  FFMA.FTZ R6, R38, R30, -R31 ;  /* 0x0000001e26067223 */ /* 0x000fe2000001081f */
[----:B------:R-:W-:Y:S01]  /*d150*/  FFMA.FTZ R32, R44, R32, R37 ;  /* 0x000000202c207223 */ /* 0x000fe20000010025 */
[----:B------:R-:W-:Y:S01]  /*d160*/  FFMA.FTZ R33, R42, R30, R33 ;  /* 0x0000001e2a217223 */ /* 0x000fe20000010021 */
[----:B------:R-:W-:-:S02]  /*d170*/  F2FP.BF16.F32.PACK_AB R4, R39, R4 ;  /* 0x000000042704723e */ /* 0x000fc400000010ff */
[----:B------:R-:W-:Y:S02]  /*d180*/  F2FP.BF16.F32.PACK_AB R5, R34, R5 ;  /* 0x000000052205723e */ /* 0x000fe400000010ff */
[----:B------:R-:W-:Y:S02]  /*d190*/  F2FP.BF16.F32.PACK_AB R6, R33, R6 ;  /* 0x000000062106723e */ /* 0x000fe400000010ff */
[----:B------:R-:W-:-:S05]  /*d1a0*/  F2FP.BF16.F32.PACK_AB R7, R32, R7 ;  /* 0x000000072007723e */ /* 0x000fca00000010ff */
[----:B------:R1:W-:Y:S02]  /*d1b0*/  STS.128 [R8+0x2000], R4 ;  /* 0x0020000408007388 */ /* 0x0003e40000000c00 */
.L_x_754:
[----:B------:R-:W-:Y:S05]  /*d1c0*/  BSYNC B1 ;  /* 0x0000000000017941 */ /* 0x000fea0003800000 */
.L_x_753:
[----:B------:R-:W-:Y:S04]  /*d1d0*/  BSSY B1, `(.L_x_755) ;  /* 0x0000028000017945 */ /* 0x000fe80003800000 */
[----:B------:R-:W-:Y:S05]  /*d1e0*/  @P2 BRA `(.L_x_756) ;  /* 0x0000000000982947 */ /* 0x000fea0003800000 */
[----:B01----:R-:W0:Y:S01]  /*d1f0*/  LDS.128 R4, [R9+0x16400] ;  /* 0x0164000009047984 */ /* 0x003e220000000c00 */
        /* <DEDUP_REMOVED lines=37> */
.L_x_756:
[----:B------:R-:W-:Y:S05]  /*d450*/  BSYNC B1 ;  /* 0x0000000000017941 */ /* 0x000fea0003800000 */
.L_x_755:
[----:B------:R-:W-:Y:S04]  /*d460*/  BSSY B1, `(.L_x_757) ;  /* 0x0000028000017945 */ /* 0x000fe80003800000 */
[----:B------:R-:W-:Y:S05]  /*d470*/  @P3 BRA `(.L_x_758) ;  /* 0x0000000000983947 */ /* 0x000fea0003800000 */
[----:B012---:R-:W0:Y:S01]  /*d480*/  LDS.128 R4, [R8+0x6000] ;  /* 0x0060000008047984 */ /* 0x007e220000000c00 */
        /* <DEDUP_REMOVED lines=37> */
.L_x_758:
[----:B------:R-:W-:Y:S05]  /*d6e0*/  BSYNC B1 ;  /* 0x0000000000017941 */ /* 0x000fea0003800000 */
.L_x_757:
[----:B------:R-:W-:Y:S04]  /*d6f0*/  BSSY B1, `(.L_x_759) ;  /* 0x0000028000017945 */ /* 0x000fe80003800000 */
[----:B------:R-:W-:Y:S05]  /*d700*/  @P4 BRA `(.L_x_760) ;  /* 0x0000000000984947 */ /* 0x000fea0003800000 */
[----:B0123--:R-:W0:Y:S01]  /*d710*/  LDS.128 R4, [R9+0x1a400] ;  /* 0x01a4000009047984 */ /* 0x00fe220000000c00 */
        /* <DEDUP_REMOVED lines=37> */
.L_x_760:
[----:B------:R-:W-:Y:S05]  /*d970*/  BSYNC B1 ;  /* 0x0000000000017941 */ /* 0x000fea0003800000 */
.L_x_759:
[----:B------:R-:W-:Y:S05]  /*d980*/  @P5 BRA `(.L_x_750) ;  /* 0x0000002c00805947 */ /* 0x000fea0003800000 */
[----:B01234-:R-:W0:Y:S01]  /*d990*/  LDS.128 R4, [R8+0xa000] ;  /* 0x00a0000008047984 */ /* 0x01fe220000000c00 */
        /* <DEDUP_REMOVED lines=17> */
[----:B------:R-:W-:Y:S01]  /*dab0*/  FMUL.FTZ R15, R24, R5 ;  /* 0x00000005180f7220 */ /* 0x000fe20000410000 */
        /* <DEDUP_REMOVED lines=18> */
[----:B------:R0:W-:Y:S01]  /*dbe0*/  STS.128 [R8+0xa000], R4 ;  /* 0x00a0000408007388 */ /* 0x0001e20000000c00 */
[----:B------:R-:W-:Y:S05]  /*dbf0*/  BRA `(.L_x_750) ;  /* 0x0000002800e47947 */ /* 0x000fea0003800000 */
.L_x_732:
[----:B------:R-:W-:-:S03]  /*dc00*/  UMOV UR4, 0xffffffff ;  /* 0xffffffff00047882 */ /* 0x000fc60000000000 */
[----:B------:R-:W-:Y:S05]  /*dc10*/  BRA.DIV UR4, `(.L_x_761) ;  /* 0x0000012604447947 */ /* 0x000fea000b800000 */
[----:B------:R-:W0:Y:S04]  /*dc20*/  SHFL.IDX PT, R3, R25, RZ, 0x1c1f ;  /* 0x001c1fff19037589 */ /* 0x000e2800000e0000 */
[----:B------:R-:W1:Y:S04]  /*dc30*/  SHFL.IDX PT, R0, R24, RZ, 0x1c1f ;  /* 0x001c1fff18007589 */ /* 0x000e6800000e0000 */
[----:B------:R2:W3:Y:S04]  /*dc40*/  SHFL.IDX PT, R5, R27, RZ, 0x1c1f ;  /* 0x001c1fff1b057589 */ /* 0x0004e800000e0000 */
[----:B------:R2:W4:Y:S01]  /*dc50*/  SHFL.IDX PT, R14, R26, RZ, 0x1c1f ;  /* 0x001c1fff1a0e7589 */ /* 0x00052200000e0000 */
[----:B0-----:R-:W-:-:S02]  /*dc60*/  IMAD.MOV.U32 R43, RZ, RZ, R3 ;  /* 0x000000ffff2b7224 */ /* 0x001fc400078e0003 */
[----:B-12---:R-:W-:-:S07]  /*dc70*/  IMAD.MOV.U32 R42, RZ, RZ, R0 ;  /* 0x000000ffff2a7224 */ /* 0x006fce00078e0000 */
.L_x_998:
[----:B------:R-:W-:Y:S01]  /*dc80*/  ULDC UR4, c[0x0][0x448] ;  /* 0x0001120000047ab9 */ /* 0x000fe20000000800 */
[----:B------:R-:W-:Y:S01]  /*dc90*/  BSSY B1, `(.L_x_762) ;  /* 0x0000033000017945 */ /* 0x000fe20003800000 */
[----:B------:R-:W-:Y:S01]  /*dca0*/  IMAD R37, R149, UR4, RZ ;  /* 0x0000000495257c24 */ /* 0x000fe2000f8e02ff */
[----:B------:R-:W-:Y:S01]  /*dcb0*/  CS2R R8, SRZ ;  /* 0x0000000000087805 */ /* 0x000fe2000001ff00 */
[----:B----4-:R-:W-:Y:S01]  /*dcc0*/  IMAD.MOV.U32 R20, RZ, RZ, R14 ;  /* 0x000000ffff147224 */ /* 0x010fe200078e000e */
[----:B------:R-:W-:Y:S01]  /*dcd0*/  CS2R R10, SRZ ;  /* 0x00000000000a7805 */ /* 0x000fe2000001ff00 */
[----:B---3--:R-:W-:Y:S01]  /*dce0*/  IMAD.MOV.U32 R21, RZ, RZ, R5 ;  /* 0x000000ffff157224 */ /* 0x008fe200078e0005 */
[----:B------:R-:W-:Y:S01]  /*dcf0*/  ISETP.GE.AND P0, PT, R6, R37, PT ;  /* 0x000000250600720c */ /* 0x000fe20003f06270 */
[----:B------:R-:W-:Y:S01]  /*dd00*/  IMAD R37, R125, -0x80, R37 ;  /* 0xffffff807d257824 */ /* 0x000fe200078e0225 */
        /* <DEDUP_REMOVED lines=11> */
[C---:B------:R-:W-:Y:S01]  /*ddc0*/  VIADD R0, R18.reuse, 0x20 ;  /* 0x0000002012007836 */ /* 0x040fe20000000000 */
[----:B------:R-:W-:Y:S01]  /*ddd0*/  ULDC UR4, c[0x0][0x3f4] ;  /* 0x0000fd0000047ab9 */ /* 0x000fe20000000800 */
[C---:B------:R-:W-:Y:S01]  /*dde0*/  VIADD R3, R18.reuse, 0x40 ;  /* 0x0000004012037836 */ /* 0x040fe20000000000 */
[----:B------:R-:W-:Y:S02]  /*ddf0*/  ISETP.GE.AND P0, PT, R18, UR4, PT ;  /* 0x0000000412007c0c */ /* 0x000fe4000bf06270 */
[----:B------:R-:W-:Y:S02]  /*de00*/  CS2R R24, SRZ ;  /* 0x0000000000187805 */ /* 0x000fe4000001ff00 */
[----:B------:R-:W-:Y:S02]  /*de10*/  ISETP.GE.AND P1, PT, R0, UR4, PT ;  /* 0x0000000400007c0c */ /* 0x000fe4000bf26270 */
[----:B------:R-:W-:Y:S02]  /*de20*/  CS2R R26, SRZ ;  /* 0x00000000001a7805 */ /* 0x000fe4000001ff00 */
[----:B------:R-:W-:-:S02]  /*de30*/  ISETP.GE.AND P2, PT, R3, UR4, PT ;  /* 0x0000000403007c0c */ /* 0x000fc4000bf46270 */
[----:B------:R-:W-:Y:S02]  /*de40*/  CS2R R4, SRZ ;  /* 0x0000000000047805 */ /* 0x000fe4000001ff00 */
[----:B------:R-:W-:Y:S02]  /*de50*/  CS2R R6, SRZ ;  /* 0x0000000000067805 */ /* 0x000fe4000001ff00 */
[----:B------:R-:W-:Y:S01]  /*de60*/  CS2R R28, SRZ ;  /* 0x00000000001c7805 */ /* 0x000fe2000001ff00 */
[----:B------:R-:W-:-:S04]  /*de70*/  @!P0 IMAD.WIDE R12, R18, 0x2, R42 ;  /* 0x00000002120c8825 */ /* 0x000fc800078e022a */
[----:B------:R-:W-:Y:S01]  /*de80*/  @!P1 IMAD.SHL.U32 R41, R211, 0x8, RZ ;  /* 0x00000008d3299824 */ /* 0x000fe200078e00ff */
[----:B------:R0:W5:Y:S01]  /*de90*/  @!P0 LD.E.128 R24, desc[UR40][R12.64] ;  /* 0x000000280c188980 */ /* 0x000162000c101d00 */
[----:B------:R-:W-:Y:S01]  /*dea0*/  @!P2 IMAD.SHL.U32 R45, R212, 0x8, RZ ;  /* 0x00000008d42da824 */ /* 0x000fe200078e00ff */
[----:B------:R-:W-:Y:S01]  /*deb0*/  CS2R R30, SRZ ;  /* 0x00000000001e7805 */ /* 0x000fe2000001ff00 */
[--C-:B------:R-:W-:Y:S01]  /*dec0*/  @!P1 IMAD.WIDE R38, R41, 0x2, R42.reuse ;  /* 0x0000000229269825 */ /* 0x100fe200078e022a */
[----:B------:R-:W-:Y:S02]  /*ded0*/  CS2R R8, SRZ ;  /* 0x0000000000087805 */ /* 0x000fe4000001ff00 */
[----:B------:R-:W-:Y:S02]  /*dee0*/  CS2R R10, SRZ ;  /* 0x00000000000a7805 */ /* 0x000fe4000001ff00 */
[----:B------:R-:W-:Y:S01]  /*def0*/  CS2R R32, SRZ ;  /* 0x0000000000207805 */ /* 0x000fe2000001ff00 */
[----:B------:R-:W-:Y:S01]  /*df00*/  @!P2 IMAD.WIDE R42, R45, 0x2, R42 ;  /* 0x000000022d2aa825 */ /* 0x000fe200078e022a */
[----:B------:R-:W-:-:S02]  /*df10*/  CS2R R34, SRZ ;  /* 0x0000000000227805 */ /* 0x000fc4000001ff00 */
[----:B------:R-:W-:Y:S02]  /*df20*/  CS2R R14, SRZ ;  /* 0x00000000000e7805 */ /* 0x000fe4000001ff00 */
[----:B0-----:R-:W-:Y:S01]  /*df30*/  CS2R R12, SRZ ;  /* 0x00000000000c7805 */ /* 0x001fe2000001ff00 */
[--C-:B------:R-:W-:Y:S01]  /*df40*/  @!P1 IMAD.WIDE R40, R41, 0x2, R20.reuse ;  /* 0x0000000229289825 */ /* 0x100fe200078e0214 */
[----:B------:R0:W5:Y:S03]  /*df50*/  @!P1 LD.E.128 R28, desc[UR40][R38.64] ;  /* 0x00000028261c9980 */ /* 0x000166000c101d00 */
[--C-:B------:R-:W-:Y:S01]  /*df60*/  @!P2 IMAD.WIDE R44, R45, 0x2, R20.reuse ;  /* 0x000000022d2ca825 */ /* 0x100fe200078e0214 */
[----:B------:R0:W5:Y:S03]  /*df70*/  @!P1 LD.E.128 R8, desc[UR40][R40.64] ;  /* 0x0000002828089980 */ /* 0x000166000c101d00 */
[----:B------:R-:W-:Y:S01]  /*df80*/  @!P0 IMAD.WIDE R20, R18, 0x2, R20 ;  /* 0x0000000212148825 */ /* 0x000fe200078e0214 */
[----:B------:R0:W5:Y:S04]  /*df90*/  @!P2 LD.E.128 R32, desc[UR40][R42.64] ;  /* 0x000000282a20a980 */ /* 0x000168000c101d00 */
[----:B------:R0:W5:Y:S04]  /*dfa0*/  @!P0 LD.E.128 R4, desc[UR40][R20.64] ;  /* 0x0000002814048980 */ /* 0x000168000c101d00 */
[----:B------:R0:W5:Y:S02]  /*dfb0*/  @!P2 LD.E.128 R12, desc[UR40][R44.64] ;  /* 0x000000282c0ca980 */ /* 0x000164000c101d00 */
.L_x_763:
[----:B------:R-:W-:Y:S05]  /*dfc0*/  BSYNC B1 ;  /* 0x0000000000017941 */ /* 0x000fea0003800000 */
.L_x_762:
[----:B0-----:R-:W-:Y:S01]  /*dfd0*/  LEA.HI R20, R204, R204, RZ, 0x1 ;  /* 0x000000cccc147211 */ /* 0x001fe200078f08ff */
[--C-:B-----5:R-:W-:Y:S01]  /*dfe0*/  IMAD.MOV.U32 R38, RZ, RZ, R5.reuse ;  /* 0x000000ffff267224 */ /* 0x120fe200078e0005 */
[----:B------:R-:W-:Y:S01]  /*dff0*/  SHF.R.U64 R55, R4, 0x10, R5 ;  /* 0x0000001004377819 */ /* 0x000fe20000001205 */
[----:B------:R-:W-:Y:S01]  /*e000*/  IMAD.MOV.U32 R3, RZ, RZ, R25 ;  /* 0x000000ffff037224 */ /* 0x000fe200078e0019 */
[----:B------:R-:W-:Y:S01]  /*e010*/  LOP3.LUT R21, R20, 0xfffffffe, RZ, 0xc0, !PT ;  /* 0xfffffffe14157812 */ /* 0x000fe200078ec0ff */
[----:B------:R-:W-:Y:S01]  /*e020*/  IMAD.MOV.U32 R42, RZ, RZ, R31 ;  /* 0x000000ffff2a7224 */ /* 0x000fe200078e001f */
[----:B------:R-:W-:Y:S01]  /*e030*/  SHF.R.U32.HI R53, RZ, 0x10, R5 ;  /* 0x00000010ff357819 */ /* 0x000fe20000011605 */
[----:B------:R-:W-:Y:S01]  /*e040*/  IMAD.MOV.U32 R0, RZ, RZ, R24 ;  /* 0x000000ffff007224 */ /* 0x000fe200078e0018 */
[----:B------:R-:W-:Y:S01]  /*e050*/  SHF.R.U64 R67, R24, 0x10, R25 ;  /* 0x0000001018437819 */ /* 0x000fe20000001219 */
[----:B------:R-:W-:Y:S01]  /*e060*/  IMAD.IADD R21, R204, 0x1, -R21 ;  /* 0x00000001cc157824 */ /* 0x000fe200078e0a15 */
[----:B------:R-:W-:Y:S01]  /*e070*/  SHF.R.U32.HI R64, RZ, 0x10, R25 ;  /* 0x00000010ff407819 */ /* 0x000fe20000011619 */
[--C-:B------:R-:W-:Y:S01]  /*e080*/  IMAD.MOV.U32 R25, RZ, RZ, R27.reuse ;  /* 0x000000ffff197224 */ /* 0x100fe200078e001b */
[----:B------:R-:W-:Y:S01]  /*e090*/  SHF.R.U64 R65, R26, 0x10, R27 ;  /* 0x000000101a417819 */ /* 0x000fe2000000121b */
[----:B------:R-:W-:Y:S01]  /*e0a0*/  IMAD.MOV.U32 R46, RZ, RZ, R35 ;  /* 0x000000ffff2e7224 */ /* 0x000fe200078e0023 */
[----:B------:R-:W-:Y:S01]  /*e0b0*/  SHF.L.U32 R5, R21, 0x1f, RZ ;  /* 0x0000001f15057819 */ /* 0x000fe200000006ff */
[----:B------:R-:W-:Y:S01]  /*e0c0*/  IMAD.MOV.U32 R24, RZ, RZ, R26 ;  /* 0x000000ffff187224 */ /* 0x000fe200078e001a */
[----:B------:R-:W-:Y:S01]  /*e0d0*/  SHF.R.U32.HI R62, RZ, 0x10, R27 ;  /* 0x00000010ff3e7819 */ /* 0x000fe2000001161b */
[--C-:B------:R-:W-:Y:S01]  /*e0e0*/  IMAD.MOV.U32 R27, RZ, RZ, R29.reuse ;  /* 0x000000ffff1b7224 */ /* 0x100fe200078e001d */
[----:B------:R-:W0:Y:S01]  /*e0f0*/  SYNCS.PHASECHK.TRANS64.TRYWAIT P0, [R2+URZ+0x34800], R5 ;  /* 0x03480005020075a7 */ /* 0x000e22000800017f */
[----:B------:R-:W-:Y:S01]  /*e100*/  SHF.R.U32.HI R60, RZ, 0x10, R29 ;  /* 0x00000010ff3c7819 */ /* 0x000fe2000001161d */
[----:B------:R-:W-:Y:S01]  /*e110*/  IMAD.MOV.U32 R26, RZ, RZ, R28 ;  /* 0x000000ffff1a7224 */ /* 0x000fe200078e001c */
[----:B------:R-:W-:Y:S01]  /*e120*/  SHF.R.U32.HI R61, RZ, 0x10, R31 ;  /* 0x00000010ff3d7819 */ /* 0x000fe2000001161f */
[----:B------:R-:W-:Y:S01]  /*e130*/  IMAD.MOV.U32 R41, RZ, RZ, R30 ;  /* 0x000000ffff297224 */ /* 0x000fe200078e001e */
[--C-:B------:R-:W-:Y:S01]  /*e140*/  SHF.R.U64 R54, R34, 0x10, R35.reuse ;  /* 0x0000001022367819 */ /* 0x100fe20000001223 */
[----:B------:R-:W-:Y:S01]  /*e150*/  IMAD.MOV.U32 R43, RZ, RZ, R32 ;  /* 0x000000ffff2b7224 */ /* 0x000fe200078e0020 */
[----:B------:R-:W-:Y:S01]  /*e160*/  SHF.R.U32.HI R57, RZ, 0x10, R35 ;  /* 0x00000010ff397819 */ /* 0x000fe20000011623 */
[----:B------:R-:W-:Y:S01]  /*e170*/  IMAD.MOV.U32 R44, RZ, RZ, R33 ;  /* 0x000000ffff2c7224 */ /* 0x000fe200078e0021 */
[----:B------:R-:W-:Y:S01]  /*e180*/  PRMT R35, R25, 0x5410, R62 ;  /* 0x0000541019237816 */ /* 0x000fe2000000003e */
[----:B------:R-:W-:Y:S01]  /*e190*/  IMAD.MOV.U32 R45, RZ, RZ, R34 ;  /* 0x000000ffff2d7224 */ /* 0x000fe200078e0022 */
[----:B------:R-:W-:Y:S01]  /*e1a0*/  SHF.R.U64 R63, R28, 0x10, R29 ;  /* 0x000000101c3f7819 */ /* 0x000fe2000000121d */
[----:B------:R-:W-:Y:S01]  /*e1b0*/  IMAD.MOV.U32 R20, RZ, RZ, R4 ;  /* 0x000000ffff147224 */ /* 0x000fe200078e0004 */
[----:B------:R-:W-:Y:S01]  /*e1c0*/  SHF.R.U64 R58, R30, 0x10, R31 ;  /* 0x000000101e3a7819 */ /* 0x000fe2000000121f */
[----:B------:R-:W-:Y:S01]  /*e1d0*/  IMAD.MOV.U32 R39, RZ, RZ, R6 ;  /* 0x000000ffff277224 */ /* 0x000fe200078e0006 */
[----:B------:R-:W-:Y:S01]  /*e1e0*/  PRMT R25, R27, 0x5410, R60 ;  /* 0x000054101b197816 */ /* 0x000fe2000000003c */
[----:B------:R-:W-:Y:S01]  /*e1f0*/  IMAD.MOV.U32 R40, RZ, RZ, R7 ;  /* 0x000000ffff287224 */ /* 0x000fe200078e0007 */
[----:B------:R-:W-:Y:S01]  /*e200*/  PRMT R27, R42, 0x5410, R61 ;  /* 0x000054102a1b7816 */ /* 0x000fe2000000003d */
[----:B------:R-:W-:Y:S01]  /*e210*/  IMAD.MOV.U32 R28, RZ, RZ, R8 ;  /* 0x000000ffff1c7224 */ /* 0x000fe200078e0008 */
[----:B------:R-:W-:Y:S01]  /*e220*/  SHF.R.U64 R56, R32, 0x10, R33 ;  /* 0x0000001020387819 */ /* 0x000fe20000001221 */
[----:B------:R-:W-:Y:S01]  /*e230*/  IMAD.MOV.U32 R29, RZ, RZ, R9 ;  /* 0x000000ffff1d7224 */ /* 0x000fe200078e0009 */
[----:B------:R-:W-:Y:S01]  /*e240*/  SHF.R.U32.HI R59, RZ, 0x10, R33 ;  /* 0x00000010ff3b7819 */ /* 0x000fe20000011621 */
[----:B------:R-:W-:Y:S01]  /*e250*/  IMAD.MOV.U32 R30, RZ, RZ, R10 ;  /* 0x000000ffff1e7224 */ /* 0x000fe200078e000a */
[----:B------:R-:W-:Y:S01]  /*e260*/  SHF.R.U64 R52, R6, 0x10, R7 ;  /* 0x0000001006347819 */ /* 0x000fe20000001207 */
[----:B------:R-:W-:Y:S01]  /*e270*/  IMAD.MOV.U32 R31, RZ, RZ, R11 ;  /* 0x000000ffff1f7224 */ /* 0x000fe200078e000b */
[----:B------:R-:W-:Y:S01]  /*e280*/  SHF.R.U32.HI R51, RZ, 0x10, R7 ;  /* 0x00000010ff337819 */ /* 0x000fe20000011607 */
[----:B------:R-:W-:Y:S01]  /*e290*/  BSSY B1, `(.L_x_764) ;  /* 0x0000021000017945 */ /* 0x000fe20003800000 */
[--C-:B------:R-:W-:Y:S01]  /*e2a0*/  SHF.R.U64 R49, R8, 0x10, R9.reuse ;  /* 0x0000001008317819 */ /* 0x100fe20000001209 */
[----:B------:R-:W-:Y:S01]  /*e2b0*/  IMAD.MOV.U32 R4, RZ, RZ, R12 ;  /* 0x000000ffff047224 */ /* 0x000fe200078e000c */
[----:B------:R-:W-:Y:S01]  /*e2c0*/  SHF.R.U32.HI R50, RZ, 0x10, R9 ;  /* 0x00000010ff327819 */ /* 0x000fe20000011609 */
[----:B------:R-:W-:Y:S01]  /*e2d0*/  IMAD.MOV.U32 R6, RZ, RZ, R13 ;  /* 0x000000ffff067224 */ /* 0x000fe200078e000d */
[--C-:B------:R-:W-:Y:S01]  /*e2e0*/  SHF.R.U64 R47, R10, 0x10, R11.reuse ;  /* 0x000000100a2f7819 */ /* 0x100fe2000000120b */
[----:B------:R-:W-:Y:S01]  /*e2f0*/  IMAD.MOV.U32 R7, RZ, RZ, R14 ;  /* 0x000000ffff077224 */ /* 0x000fe200078e000e */
[----:B------:R-:W-:Y:S01]  /*e300*/  SHF.R.U32.HI R48, RZ, 0x10, R11 ;  /* 0x00000010ff307819 */ /* 0x000fe2000001160b */
[----:B------:R-:W-:Y:S01]  /*e310*/  IMAD.MOV.U32 R21, RZ, RZ, R15 ;  /* 0x000000ffff157224 */ /* 0x000fe200078e000f */
[----:B------:R-:W-:-:S02]  /*e320*/  VIMNMX R42, R37, 0x80, PT ;  /* 0x00000080252a7848 */ /* 0x000fc40003fe0100 */
[----:B------:R-:W-:Y:S02]  /*e330*/  PRMT R34, R24, 0x5410, R65 ;  /* 0x0000541018227816 */ /* 0x000fe40000000041 */
[--C-:B------:R-:W-:Y:S02]  /*e340*/  SHF.R.U64 R11, R12, 0x10, R13.reuse ;  /* 0x000000100c0b7819 */ /* 0x100fe4000000120d */
[----:B------:R-:W-:Y:S02]  /*e350*/  SHF.R.U32.HI R9, RZ, 0x10, R13 ;  /* 0x00000010ff097819 */ /* 0x000fe4000001160d */
[----:B------:R-:W-:Y:S02]  /*e360*/  PRMT R32, R0, 0x5410, R67 ;  /* 0x0000541000207816 */ /* 0x000fe40000000043 */
[----:B------:R-:W-:Y:S02]  /*e370*/  PRMT R33, R3, 0x5410, R64 ;  /* 0x0000541003217816 */ /* 0x000fe40000000040 */
[----:B------:R-:W-:-:S02]  /*e380*/  PRMT R24, R26, 0x5410, R63 ;  /* 0x000054101a187816 */ /* 0x000fc4000000003f */
[--C-:B------:R-:W-:Y:S02]  /*e390*/  SHF.R.U64 R10, R14, 0x10, R15.reuse ;  /* 0x000000100e0a7819 */ /* 0x100fe4000000120f */
[----:B------:R-:W-:Y:S02]  /*e3a0*/  SHF.R.U32.HI R8, RZ, 0x10, R15 ;  /* 0x00000010ff087819 */ /* 0x000fe4000001160f */
[----:B------:R-:W-:Y:S02]  /*e3b0*/  PRMT R26, R41, 0x5410, R58 ;  /* 0x00005410291a7816 */ /* 0x000fe4000000003a */
[----:B------:R-:W-:Y:S02]  /*e3c0*/  PRMT R0, R43, 0x5410, R56 ;  /* 0x000054102b007816 */ /* 0x000fe40000000038 */
[----:B------:R-:W-:Y:S02]  /*e3d0*/  PRMT R3, R44, 0x5410, R59 ;  /* 0x000054102c037816 */ /* 0x000fe4000000003b */
[----:B------:R-:W-:-:S02]  /*e3e0*/  PRMT R12, R45, 0x5410, R54 ;  /* 0x000054102d0c7816 */ /* 0x000fc40000000036 */
[----:B------:R-:W-:Y:S02]  /*e3f0*/  PRMT R13, R46, 0x5410, R57 ;  /* 0x000054102e0d7816 */ /* 0x000fe40000000039 */
[----:B------:R-:W-:Y:S02]  /*e400*/  PRMT R37, R20, 0x5410, R55 ;  /* 0x0000541014257816 */ /* 0x000fe40000000037 */
[----:B------:R-:W-:Y:S02]  /*e410*/  ISETP.GE.AND P1, PT, R17, R42, PT ;  /* 0x0000002a1100720c */ /* 0x000fe40003f26270 */
[----:B------:R-:W-:Y:S02]  /*e420*/  PRMT R38, R38, 0x5410, R53 ;  /* 0x0000541026267816 */ /* 0x000fe40000000035 */
[----:B------:R-:W-:Y:S02]  /*e430*/  PRMT R39, R39, 0x5410, R52 ;  /* 0x0000541027277816 */ /* 0x000fe40000000034 */
[----:B------:R-:W-:-:S02]  /*e440*/  PRMT R40, R40, 0x5410, R51 ;  /* 0x0000541028287816 */ /* 0x000fc40000000033 */
[----:B------:R-:W-:Y:S02]  /*e450*/  PRMT R28, R28, 0x5410, R49 ;  /* 0x000054101c1c7816 */ /* 0x000fe40000000031 */
[----:B------:R-:W-:Y:S02]  /*e460*/  PRMT R29, R29, 0x5410, R50 ;  /* 0x000054101d1d7816 */ /* 0x000fe40000000032 */
[----:B------:R-:W-:Y:S02]  /*e470*/  PRMT R30, R30, 0x5410, R47 ;  /* 0x000054101e1e7816 */ /* 0x000fe4000000002f */
[----:B------:R-:W-:Y:S01]  /*e480*/  PRMT R31, R31, 0x5410, R48 ;  /* 0x000054101f1f7816 */ /* 0x000fe20000000030 */
[----:B0-----:R-:W-:Y:S06]  /*e490*/  @!P0 BRA `(.L_x_765) ;  /* 0x0000011c009c8947 */ /* 0x001fec0003800000 */
.L_x_999:
[----:B------:R-:W-:Y:S05]  /*e4a0*/  BSYNC B1 ;  /* 0x0000000000017941 */ /* 0x000fea0003800000 */
.L_x_764:
[----:B------:R-:W-:Y:S01]  /*e4b0*/  BSSY B1, `(.L_x_766) ;  /* 0x000011c000017945 */ /* 0x000fe20003800000 */
[----:B------:R-:W-:Y:S02]  /*e4c0*/  PRMT R14, R4, 0x5410, R11 ;  /* 0x00005410040e7816 */ /* 0x000fe4000000000b */
[----:B------:R-:W-:Y:S02]  /*e4d0*/  PRMT R15, R6, 0x5410, R9 ;  /* 0x00005410060f7816 */ /* 0x000fe40000000009 */
[----:B------:R-:W-:Y:S02]  /*e4e0*/  PRMT R20, R7, 0x5410, R10 ;  /* 0x0000541007147816 */ /* 0x000fe4000000000a */
[----:B------:R-:W-:Y:S01]  /*e4f0*/  PRMT R21, R21, 0x5410, R8 ;  /* 0x0000541015157816 */ /* 0x000fe20000000008 */
[----:B------:R-:W-:Y:S06]  /*e500*/  @P1 BRA `(.L_x_767) ;  /* 0x0000001000581947 */ /* 0x000fec0003800000 */
[----:B------:R-:W1:Y:S01]  /*e510*/  LDC R41, c[0x0][0x3f4] ;  /* 0x0000fd00ff297b82 */ /* 0x000e620000000800 */
[C---:B------:R-:W-:Y:S01]  /*e520*/  VIADD R4, R18.reuse, 0x20 ;  /* 0x0000002012047836 */ /* 0x040fe20000000000 */
[----:B------:R-:W-:Y:S01]  /*e530*/  BSSY B2, `(.L_x_768) ;  /* 0x0000061000027945 */ /* 0x000fe20003800000 */
[C---:B------:R-:W-:Y:S01]  /*e540*/  VIADD R6, R18.reuse, 0x40 ;  /* 0x0000004012067836 */ /* 0x040fe20000000000 */
[-C--:B-1----:R-:W-:Y:S02]  /*e550*/  ISETP.GE.AND P0, PT, R18, R41.reuse, PT ;  /* 0x000000291200720c */ /* 0x082fe40003f06270 */
[-C--:B------:R-:W-:Y:S02]  /*e560*/  ISETP.GE.AND P1, PT, R4, R41.reuse, PT ;  /* 0x000000290400720c */ /* 0x080fe40003f26270 */
[----:B------:R-:W-:-:S09]  /*e570*/  ISETP.GE.AND P2, PT, R6, R41, PT ;  /* 0x000000290600720c */ /* 0x000fd20003f46270 */
[----:B------:R-:W-:Y:S05]  /*e580*/  @P0 BRA `(.L_x_769) ;  /* 0x00000004006c0947 */ /* 0x000fea0003800000 */
[----:B0-----:R-:W-:Y:S01]  /*e590*/  LEA.HI R5, R41, R209, RZ, 0x1d ;  /* 0x000000d129057211 */ /* 0x001fe200078fe8ff */
[----:B------:R-:W-:Y:S01]  /*e5a0*/  IMAD.U32 R54, R37, 0x10000, RZ ;  /* 0x0001000025367824 */ /* 0x000fe200078e00ff */
[----:B------:R-:W-:Y:S01]  /*e5b0*/  LOP3.LUT R4, R191, 0x38, R18, 0xf8, !PT ;  /* 0x00000038bf047812 */ /* 0x000fe200078ef812 */
[----:B------:R-:W-:Y:S01]  /*e5c0*/  IMAD.U32 R52, R32, 0x10000, RZ ;  /* 0x0001000020347824 */ /* 0x000fe200078e00ff */
[----:B------:R-:W-:Y:S01]  /*e5d0*/  SHF.R.S32.HI R6, RZ, 0x1f, R5 ;  /* 0x0000001fff067819 */ /* 0x000fe20000011405 */
[----:B------:R-:W-:Y:S01]  /*e5e0*/  IMAD.U32 R53, R38, 0x10000, RZ ;  /* 0x0001000026357824 */ /* 0x000fe200078e00ff */
[----:B------:R-:W-:Y:S02]  /*e5f0*/  LOP3.LUT R51, R37, 0xffff0000, RZ, 0xc0, !PT ;  /* 0xffff000025337812 */ /* 0x000fe400078ec0ff */
[----:B------:R-:W-:Y:S01]  /*e600*/  LEA.HI R7, R6, R5, RZ, 0x3 ;  /* 0x0000000506077211 */ /* 0x000fe200078f18ff */
[----:B------:R-:W-:Y:S01]  /*e610*/  IMAD.SHL.U32 R6, R5, 0x8, RZ ;  /* 0x0000000805067824 */ /* 0x000fe200078e00ff */
[----:B------:R-:W-:-:S03]  /*e620*/  LOP3.LUT R5, R4, R193, RZ, 0x3c, !PT ;  /* 0x000000c104057212 */ /* 0x000fc600078e3cff */
[----:B------:R-:W-:Y:S01]  /*e630*/  IMAD.SHL.U32 R7, R7, 0x400, RZ ;  /* 0x0000040007077824 */ /* 0x000fe200078e00ff */
[----:B------:R-:W-:Y:S01]  /*e640*/  LOP3.LUT R6, R191, 0x38, R6, 0xf8, !PT ;  /* 0x00000038bf067812 */ /* 0x000fe200078ef806 */
[----:B------:R-:W-:-:S03]  /*e650*/  IMAD R5, R192, 0x200, R5 ;  /* 0x00000200c0057824 */ /* 0x000fc600078e0205 */
[----:B------:R-:W-:Y:S01]  /*e660*/  LOP3.LUT R7, R7, 0x7fffe000, RZ, 0xc0, !PT ;  /* 0x7fffe00007077812 */ /* 0x000fe200078ec0ff */
[----:B------:R-:W-:Y:S01]  /*e670*/  IMAD R61, R5, 0x2, R2 ;  /* 0x00000002053d7824 */ /* 0x000fe200078e0202 */
[----:B------:R-:W-:-:S03]  /*e680*/  LOP3.LUT R6, R6, R193, RZ, 0x3c, !PT ;  /* 0x000000c106067212 */ /* 0x000fc600078e3cff */
[----:B------:R-:W-:-:S04]  /*e690*/  IMAD R7, R192, 0x200, R7 ;  /* 0x00000200c0077824 */ /* 0x000fc800078e0207 */
[----:B------:R-:W-:Y:S02]  /*e6a0*/  IMAD.IADD R9, R7, 0x1, R6 ;  /* 0x0000000107097824 */ /* 0x000fe400078e0206 */
[----:B------:R-:W0:Y:S02]  /*e6b0*/  LDS.128 R4, [R61+0x10400] ;  /* 0x010400003d047984 */ /* 0x000e240000000c00 */
[----:B------:R-:W-:-:S05]  /*e6c0*/  IMAD R62, R9, 0x2, R2 ;  /* 0x00000002093e7824 */ /* 0x000fca00078e0202 */
[----:B------:R-:W1:Y:S01]  /*e6d0*/  LDS.128 R8, [R62+0x10400] ;  /* 0x010400003e087984 */ /* 0x000e620000000c00 */
[C---:B0-----:R-:W-:Y:S01]  /*e6e0*/  IMAD.U32 R43, R4.reuse, 0x10000, RZ ;  /* 0x00010000042b7824 */ /* 0x041fe200078e00ff */
[----:B------:R-:W-:Y:S01]  /*e6f0*/  LOP3.LUT R4, R4, 0xffff0000, RZ, 0xc0, !PT ;  /* 0xffff000004047812 */ /* 0x000fe200078ec0ff */
[C---:B------:R-:W-:Y:S01]  /*e700*/  IMAD.U32 R44, R5.reuse, 0x10000, RZ ;  /* 0x00010000052c7824 */ /* 0x040fe200078e00ff */
[----:B------:R-:W-:Y:S01]  /*e710*/  LOP3.LUT R5, R5, 0xffff0000, RZ, 0xc0, !PT ;  /* 0xffff000005057812 */ /* 0x000fe200078ec0ff */
[C---:B------:R-:W-:Y:S01]  /*e720*/  IMAD.U32 R45, R6.reuse, 0x10000, RZ ;  /* 0x00010000062d7824 */ /* 0x040fe200078e00ff */
[----:B------:R-:W-:Y:S01]  /*e730*/  LOP3.LUT R6, R6, 0xffff0000, RZ, 0xc0, !PT ;  /* 0xffff000006067812 */ /* 0x000fe200078ec0ff */
[C---:B------:R-:W-:Y:S01]  /*e740*/  IMAD.U32 R46, R7.reuse, 0x10000, RZ ;  /* 0x00010000072e7824 */ /* 0x040fe200078e00ff */
[----:B------:R-:W-:Y:S01]  /*e750*/  LOP3.LUT R7, R7, 0xffff0000, RZ, 0xc0, !PT ;  /* 0xffff000007077812 */ /* 0x000fe200078ec0ff */
[C---:B-1----:R-:W-:Y:S01]  /*e760*/  IMAD.U32 R47, R8.reuse, 0x10000, RZ ;  /* 0x00010000082f7824 */ /* 0x042fe200078e00ff */
[----:B------:R-:W-:Y:S01]  /*e770*/  LOP3.LUT R8, R8, 0xffff0000, RZ, 0xc0, !PT ;  /* 0xffff000008087812 */ /* 0x000fe200078ec0ff */
[C---:B------:R-:W-:Y:S01]  /*e780*/  IMAD.U32 R48, R9.reuse, 0x10000, RZ ;  /* 0x0001000009307824 */ /* 0x040fe200078e00ff */
[----:B------:R-:W-:Y:S01]  /*e790*/  LOP3.LUT R9, R9, 0xffff0000, RZ, 0xc0, !PT ;  /* 0xffff000009097812 */ /* 0x000fe200078ec0ff */
[C---:B------:R-:W-:Y:S01]  /*e7a0*/  FMUL.FTZ R56, R47.reuse, R54 ;  /* 0x000000362f387220 */ /* 0x040fe20000410000 */
[-C--:B------:R-:W-:Y:S01]  /*e7b0*/  FMUL.FTZ R58, R47, R52.reuse ;  /* 0x000000342f3a7220 */ /* 0x080fe20000410000 */
[----:B------:R-:W-:Y:S01]  /*e7c0*/  LOP3.LUT R47, R32, 0xffff0000, RZ, 0xc0, !PT ;  /* 0xffff0000202f7812 */ /* 0x000fe200078ec0ff */
[----:B------:R-:W-:Y:S01]  /*e7d0*/  FMUL.FTZ R55, R8, R51 ;  /* 0x0000003308377220 */ /* 0x000fe20000410000 */
[C---:B------:R-:W-:Y:S01]  /*e7e0*/  FFMA.FTZ R56, R43.reuse, R52, -R56 ;  /* 0x000000342b387223 */ /* 0x040fe20000010838 */
[----:B------:R-:W-:Y:S01]  /*e7f0*/  FFMA.FTZ R58, R43, R54, R58 ;  /* 0x000000362b3a7223 */ /* 0x000fe2000001003a */
[----:B------:R-:W-:-:S02]  /*e800*/  IMAD.U32 R43, R33, 0x10000, RZ ;  /* 0x00010000212b7824 */ /* 0x000fc400078e00ff */
[-C--:B------:R-:W-:Y:S01]  /*e810*/  FMUL.FTZ R57, R8, R47.reuse ;  /* 0x0000002f08397220 */ /* 0x080fe20000410000 */
[----:B------:R-:W-:Y:S01]  /*e820*/  FFMA.FTZ R55, R4, R47, -R55 ;  /* 0x0000002f04377223 */ /* 0x000fe20000010837 */
[----:B------:R-:W-:Y:S01]  /*e830*/  FMUL.FTZ R47, R48, R53 ;  /* 0x00000035302f7220 */ /* 0x000fe20000410000 */
[----:B------:R-:W-:Y:S02]  /*e840*/  IMAD.U32 R49, R10, 0x10000, RZ ;  /* 0x000100000a317824 */ /* 0x000fe400078e00ff */
[----:B------:R-:W-:Y:S01]  /*e850*/  FMUL.FTZ R52, R48, R43 ;  /* 0x0000002b30347220 */ /* 0x000fe20000410000 */
[----:B------:R-:W-:Y:S01]  /*e860*/  FFMA.FTZ R57, R4, R51, R57 ;  /* 0x0000003304397223 */ /* 0x000fe20000010039 */
[----:B------:R-:W-:Y:S01]  /*e870*/  LOP3.LUT R10, R10, 0xffff0000, RZ, 0xc0, !PT ;  /* 0xffff00000a0a7812 */ /* 0x000fe200078ec0ff */
[----:B------:R-:W-:Y:S01]  /*e880*/  FFMA.FTZ R48, R44, R43, -R47 ;  /* 0x0000002b2c307223 */ /* 0x000fe2000001082f */
[C---:B------:R-:W-:Y:S01]  /*e890*/  LOP3.LUT R51, R39.reuse, 0xffff0000, RZ, 0xc0, !PT ;  /* 0xffff000027337812 */ /* 0x040fe200078ec0ff */
[----:B------:R-:W-:Y:S01]  /*e8a0*/  IMAD.U32 R8, R39, 0x10000, RZ ;  /* 0x0001000027087824 */ /* 0x000fe200078e00ff */
[C---:B------:R-:W-:Y:S01]  /*e8b0*/  LOP3.LUT R43, R34.reuse, 0xffff0000, RZ, 0xc0, !PT ;  /* 0xffff0000222b7812 */ /* 0x040fe200078ec0ff */
[----:B------:R-:W-:-:S02]  /*e8c0*/  IMAD.U32 R4, R34, 0x10000, RZ ;  /* 0x0001000022047824 */ /* 0x000fc400078e00ff */
[----:B------:R-:W-:Y:S01]  /*e8d0*/  FFMA.FTZ R52, R44, R53, R52 ;  /* 0x000000352c347223 */ /* 0x000fe20000010034 */
[C---:B------:R-:W-:Y:S01]  /*e8e0*/  FMUL.FTZ R59, R10.reuse, R51 ;  /* 0x000000330a3b7220 */ /* 0x040fe20000410000 */
[C---:B------:R-:W-:Y:S01]  /*e8f0*/  FMUL.FTZ R44, R49.reuse, R8 ;  /* 0x00000008312c7220 */ /* 0x040fe20000410000 */
[-C--:B------:R-:W-:Y:S01]  /*e900*/  FMUL.FTZ R54, R49, R4.reuse ;  /* 0x0000000431367220 */ /* 0x080fe20000410000 */
[----:B------:R-:W-:Y:S01]  /*e910*/  FMUL.FTZ R10, R10, R43 ;  /* 0x0000002b0a0a7220 */ /* 0x000fe20000410000 */
[----:B------:R-:W-:Y:S02]  /*e920*/  IMAD.U32 R50, R11, 0x10000, RZ ;  /* 0x000100000b327824 */ /* 0x000fe400078e00ff */
[C---:B------:R-:W-:Y:S01]  /*e930*/  FFMA.FTZ R53, R45.reuse, R4, -R44 ;  /* 0x000000042d357223 */ /* 0x040fe2000001082c */
[----:B------:R-:W-:Y:S02]  /*e940*/  IMAD.U32 R49, R40, 0x10000, RZ ;  /* 0x0001000028317824 */ /* 0x000fe400078e00ff */
[----:B------:R-:W-:Y:S01]  /*e950*/  FFMA.FTZ R54, R45, R8, R54 ;  /* 0x000000082d367223 */ /* 0x000fe20000010036 */
[----:B------:R-:W-:-:S02]  /*e960*/  IMAD.U32 R47, R35, 0x10000, RZ ;  /* 0x00010000232f7824 */ /* 0x000fc400078e00ff */
[----:B------:R-:W-:Y:S01]  /*e970*/  FFMA.FTZ R51, R6, R51, R10 ;  /* 0x0000003306337223 */ /* 0x000fe2000001000a */
[----:B------:R-:W-:Y:S01]  /*e980*/  LOP3.LUT R11, R11, 0xffff0000, RZ, 0xc0, !PT ;  /* 0xffff00000b0b7812 */ /* 0x000fe200078ec0ff */
[----:B------:R-:W-:Y:S01]  /*e990*/  FMUL.FTZ R45, R50, R49 ;  /* 0x00000031322d7220 */ /* 0x000fe20000410000 */
[----:B------:R-:W-:Y:S01]  /*e9a0*/  FFMA.FTZ R60, R6, R43, -R59 ;  /* 0x0000002b063c7223 */ /* 0x000fe2000001083b */
[----:B------:R-:W-:Y:S01]  /*e9b0*/  LOP3.LUT R8, R38, 0xffff0000, RZ, 0xc0, !PT ;  /* 0xffff000026087812 */ /* 0x000fe200078ec0ff */
[-C--:B------:R-:W-:Y:S01]  /*e9c0*/  FMUL.FTZ R43, R50, R47.reuse ;  /* 0x0000002f322b7220 */ /* 0x080fe20000410000 */
[----:B------:R-:W-:Y:S01]  /*e9d0*/  LOP3.LUT R10, R40, 0xffff0000, RZ, 0xc0, !PT ;  /* 0xffff0000280a7812 */ /* 0x000fe200078ec0ff */
[C---:B------:R-:W-:Y:S01]  /*e9e0*/  FFMA.FTZ R45, R46.reuse, R47, -R45 ;  /* 0x0000002f2e2d7223 */ /* 0x040fe2000001082d */
[----:B------:R-:W-:Y:S01]  /*e9f0*/  LOP3.LUT R4, R33, 0xffff0000, RZ, 0xc0, !PT ;  /* 0xffff000021047812 */ /* 0x000fe200078ec0ff */
[----:B------:R-:W-:Y:S01]  /*ea00*/  FFMA.FTZ R46, R46, R49, R43 ;  /* 0x000000312e2e7223 */ /* 0x000fe2000001002b */
[----:B------:R-:W-:Y:S01]  /*ea10*/  LOP3.LUT R6, R35, 0xffff0000, RZ, 0xc0, !PT ;  /* 0xffff000023067812 */ /* 0x000fe200078ec0ff */
[----:B------:R-:W-:Y:S01]  /*ea20*/  FMUL.FTZ R44, R9, R8 ;  /* 0x00000008092c7220 */ /* 0x000fe20000410000 */
[----:B------:R-:W-:Y:S01]  /*ea30*/  FMUL.FTZ R50, R11, R10 ;  /* 0x0000000a0b327220 */ /* 0x000fe20000410000 */
[----:B------:R-:W-:-:S02]  /*ea40*/  FMUL.FTZ R43, R9, R4 ;  /* 0x00000004092b7220 */ /* 0x000fc40000410000 */
[----:B------:R-:W-:Y:S01]  /*ea50*/  FMUL.FTZ R11, R11, R6 ;  /* 0x000000060b0b7220 */ /* 0x000fe20000410000 */
[----:B------:R-:W-:Y:S01]  /*ea60*/  FFMA.FTZ R9, R5, R4, -R44 ;  /* 0x0000000405097223 */ /* 0x000fe2000001082c */
[----:B------:R-:W-:Y:S01]  /*ea70*/  FFMA.FTZ R50, R7, R6, -R50 ;  /* 0x0000000607327223 */ /* 0x000fe20000010832 */
[----:B------:R-:W-:Y:S01]  /*ea80*/  FFMA.FTZ R43, R5, R8, R43 ;  /* 0x00000008052b7223 */ /* 0x000fe2000001002b */
[----:B------:R-:W-:Y:S01]  /*ea90*/  FFMA.FTZ R11, R7, R10, R11 ;  /* 0x0000000a070b7223 */ /* 0x000fe2000001000b */
[----:B------:R-:W-:Y:S02]  /*eaa0*/  F2FP.BF16.F32.PACK_AB R6, R60, R53 ;  /* 0x000000353c06723e */ /* 0x000fe400000010ff */
[----:B------:R-:W-:Y:S02]  /*eab0*/  F2FP.BF16.F32.PACK_AB R4, R55, R56 ;  /* 0x000000383704723e */ /* 0x000fe400000010ff */
[----:B------:R-:W-:Y:S02]  /*eac0*/  F2FP.BF16.F32.PACK_AB R5, R9, R48 ;  /* 0x000000300905723e */ /* 0x000fe400000010ff */
[----:B------:R-:W-:-:S02]  /*ead0*/  F2FP.BF16.F32.PACK_AB R7, R50, R45 ;  /* 0x0000002d3207723e */ /* 0x000fc400000010ff */
[----:B------:R-:W-:Y:S02]  /*eae0*/  F2FP.BF16.F32.PACK_AB R10, R51, R54 ;  /* 0x00000036330a723e */ /* 0x000fe400000010ff */
[----:B------:R-:W-:Y:S01]  /*eaf0*/  F2FP.BF16.F32.PACK_AB R8, R57, R58 ;  /* 0x0000003a3908723e */ /* 0x000fe200000010ff */
[----:B------:R1:W-:Y:S01]  /*eb00*/  STS.128 [R61+0x10400], R4 ;  /* 0x010400043d007388 */ /* 0x0003e20000000c00 */
[----:B------:R-:W-:Y:S02]  /*eb10*/  F2FP.BF16.F32.PACK_AB R9, R43, R52 ;  /* 0x000000342b09723e */ /* 0x000fe400000010ff */
[----:B------:R-:W-:-:S05]  /*eb20*/  F2FP.BF16.F32.PACK_AB R11, R11, R46 ;  /* 0x0000002e0b0b723e */ /* 0x000fca00000010ff */
[----:B------:R1:W-:Y:S02]  /*eb30*/  STS.128 [R62+0x10400], R8 ;  /* 0x010400083e007388 */ /* 0x0003e40000000c00 */
.L_x_769:
[----:B------:R-:W-:Y:S05]  /*eb40*/  BSYNC B2 ;  /* 0x0000000000027941 */ /* 0x000fea0003800000 */
.L_x_768:
[----:B------:R-:W-:Y:S04]  /*eb50*/  BSSY B2, `(.L_x_770) ;  /* 0x0000059000027945 */ /* 0x000fe80003800000 */
[----:B------:R-:W-:Y:S05]  /*eb60*/  @P1 BRA `(.L_x_771) ;  /* 0x00000004005c1947 */ /* 0x000fea0003800000 */
[----:B-1----:R-:W-:Y:S01]  /*eb70*/  LEA.HI R4, R41, R211, RZ, 0x1d ;  /* 0x000000d329047211 */ /* 0x002fe200078fe8ff */
[C---:B------:R-:W-:Y:S01]  /*eb80*/  IMAD.U32 R55, R28.reuse, 0x10000, RZ ;  /* 0x000100001c377824 */ /* 0x040fe200078e00ff */
[----:B------:R-:W-:Y:S01]  /*eb90*/  LOP3.LUT R57, R28, 0xffff0000, RZ, 0xc0, !PT ;  /* 0xffff00001c397812 */ /* 0x000fe200078ec0ff */
[----:B------:R-:W-:Y:S01]  /*eba0*/  IMAD.U32 R53, R24, 0x10000, RZ ;  /* 0x0001000018357824 */ /* 0x000fe200078e00ff */
[----:B0-----:R-:W-:-:S04]  /*ebb0*/  SHF.R.S32.HI R5, RZ, 0x1f, R4 ;  /* 0x0000001fff057819 */ /* 0x001fc80000011404 */
[----:B------:R-:W-:Y:S01]  /*ebc0*/  LEA.HI R5, R5, R4, RZ, 0x3 ;  /* 0x0000000405057211 */ /* 0x000fe200078f18ff */
[----:B------:R-:W-:-:S04]  /*ebd0*/  IMAD.SHL.U32 R4, R4, 0x8, RZ ;  /* 0x0000000804047824 */ /* 0x000fc800078e00ff */
[----:B------:R-:W-:Y:S01]  /*ebe0*/  IMAD.SHL.U32 R5, R5, 0x400, RZ ;  /* 0x0000040005057824 */ /* 0x000fe200078e00ff */
[----:B------:R-:W-:-:S04]  /*ebf0*/  LOP3.LUT R4, R191, 0x38, R4, 0xf8, !PT ;  /* 0x00000038bf047812 */ /* 0x000fc800078ef804 */
[----:B------:R-:W-:Y:S02]  /*ec00*/  LOP3.LUT R5, R5, 0x7fffe000, RZ, 0xc0, !PT ;  /* 0x7fffe00005057812 */ /* 0x000fe400078ec0ff */
[----:B------:R-:W-:-:S03]  /*ec10*/  LOP3.LUT R4, R4, R193, RZ, 0x3c, !PT ;  /* 0x000000c104047212 */ /* 0x000fc600078e3cff */
[----:B------:R-:W-:-:S04]  /*ec20*/  IMAD R5, R192, 0x200, R5 ;  /* 0x00000200c0057824 */ /* 0x000fc800078e0205 */
[----:B------:R-:W-:Y:S02]  /*ec30*/  IMAD.IADD R9, R5, 0x1, R4 ;  /* 0x0000000105097824 */ /* 0x000fe400078e0204 */
[----:B------:R-:W0:Y:S02]  /*ec40*/  LDS.128 R4, [R229] ;  /* 0x00000000e5047984 */ /* 0x000e240000000c00 */
        /* <DEDUP_REMOVED lines=15> */
[----:B------:R-:W-:Y:S01]  /*ed40*/  FMUL.FTZ R61, R48, R53 ;  /* 0x00000035303d7220 */ /* 0x000fe20000410000 */
[----:B------:R-:W-:Y:S01]  /*ed50*/  FMUL.FTZ R63, R8, R57 ;  /* 0x00000039083f7220 */ /* 0x000fe20000410000 */
[----:B------:R-:W-:-:S02]  /*ed60*/  IMAD.U32 R48, R29, 0x10000, RZ ;  /* 0x000100001d307824 */ /* 0x000fc400078e00ff */
[----:B------:R-:W-:Y:S01]  /*ed70*/  FFMA.FTZ R59, R44, R53, -R59 ;  /* 0x000000352c3b7223 */ /* 0x000fe2000001083b */
[----:B------:R-:W-:Y:S01]  /*ed80*/  LOP3.LUT R53, R24, 0xffff0000, RZ, 0xc0, !PT ;  /* 0xffff000018357812 */ /* 0x000fe200078ec0ff */
[----:B------:R-:W-:Y:S01]  /*ed90*/  FFMA.FTZ R61, R44, R55, R61 ;  /* 0x000000372c3d7223 */ /* 0x000fe2000001003d */
[----:B------:R-:W-:Y:S02]  /*eda0*/  IMAD.U32 R44, R25, 0x10000, RZ ;  /* 0x00010000192c7824 */ /* 0x000fe400078e00ff */
[----:B------:R-:W-:Y:S02]  /*edb0*/  IMAD.U32 R50, R10, 0x10000, RZ ;  /* 0x000100000a327824 */ /* 0x000fe400078e00ff */
[-C--:B------:R-:W-:Y:S01]  /*edc0*/  FMUL.FTZ R55, R8, R53.reuse ;  /* 0x0000003508377220 */ /* 0x080fe20000410000 */
[----:B------:R-:W-:Y:S01]  /*edd0*/  FFMA.FTZ R52, R4, R53, -R63 ;  /* 0x0000003504347223 */ /* 0x000fe2000001083f */
[----:B------:R-:W-:Y:S01]  /*ede0*/  FMUL.FTZ R8, R49, R48 ;  /* 0x0000003031087220 */ /* 0x000fe20000410000 */
[----:B------:R-:W-:-:S02]  /*edf0*/  IMAD.U32 R53, R30, 0x10000, RZ ;  /* 0x000100001e357824 */ /* 0x000fc400078e00ff */
[-C--:B------:R-:W-:Y:S01]  /*ee00*/  FMUL.FTZ R63, R49, R44.reuse ;  /* 0x0000002c313f7220 */ /* 0x080fe20000410000 */
[----:B------:R-:W-:Y:S01]  /*ee10*/  FFMA.FTZ R54, R4, R57, R55 ;  /* 0x0000003904367223 */ /* 0x000fe20000010037 */
[----:B------:R-:W-:Y:S01]  /*ee20*/  LOP3.LUT R10, R10, 0xffff0000, RZ, 0xc0, !PT ;  /* 0xffff00000a0a7812 */ /* 0x000fe200078ec0ff */
[C---:B------:R-:W-:Y:S01]  /*ee30*/  FFMA.FTZ R56, R45.reuse, R44, -R8 ;  /* 0x0000002c2d387223 */ /* 0x040fe20000010808 */
[----:B------:R-:W-:Y:S02]  /*ee40*/  IMAD.U32 R49, R26, 0x10000, RZ ;  /* 0x000100001a317824 */ /* 0x000fe400078e00ff */
[----:B------:R-:W-:Y:S01]  /*ee50*/  FFMA.FTZ R63, R45, R48, R63 ;  /* 0x000000302d3f7223 */ /* 0x000fe2000001003f */
[----:B------:R-:W-:Y:S01]  /*ee60*/  FMUL.FTZ R57, R50, R53 ;  /* 0x0000003532397220 */ /* 0x000fe20000410000 */
[----:B------:R-:W-:Y:S01]  /*ee70*/  LOP3.LUT R55, R30, 0xffff0000, RZ, 0xc0, !PT ;  /* 0xffff00001e377812 */ /* 0x000fe200078ec0ff */
[----:B------:R-:W-:Y:S01]  /*ee80*/  IMAD.U32 R51, R11, 0x10000, RZ ;  /* 0x000100000b337824 */ /* 0x000fe200078e00ff */
[----:B------:R-:W-:Y:S01]  /*ee90*/  LOP3.LUT R45, R26, 0xffff0000, RZ, 0xc0, !PT ;  /* 0xffff00001a2d7812 */ /* 0x000fe200078ec0ff */
[----:B------:R-:W-:-:S02]  /*eea0*/  IMAD.U32 R44, R31, 0x10000, RZ ;  /* 0x000100001f2c7824 */ /* 0x000fc400078e00ff */
[-C--:B------:R-:W-:Y:S01]  /*eeb0*/  FMUL.FTZ R65, R50, R49.reuse ;  /* 0x0000003132417220 */ /* 0x080fe20000410000 */
[----:B------:R-:W-:Y:S01]  /*eec0*/  FFMA.FTZ R57, R46, R49, -R57 ;  /* 0x000000312e397223 */ /* 0x000fe20000010839 */
[C---:B------:R-:W-:Y:S01]  /*eed0*/  FMUL.FTZ R49, R10.reuse, R55 ;  /* 0x000000370a317220 */ /* 0x040fe20000410000 */
[----:B------:R-:W-:Y:S02]  /*eee0*/  IMAD.U32 R4, R27, 0x10000, RZ ;  /* 0x000100001b047824 */ /* 0x000fe400078e00ff */
[----:B------:R-:W-:Y:S01]  /*eef0*/  FMUL.FTZ R10, R10, R45 ;  /* 0x0000002d0a0a7220 */ /* 0x000fe20000410000 */
[----:B------:R-:W-:Y:S01]  /*ef00*/  FMUL.FTZ R8, R51, R44 ;  /* 0x0000002c33087220 */ /* 0x000fe20000410000 */
[----:B------:R-:W-:Y:S01]  /*ef10*/  FFMA.FTZ R65, R46, R53, R65 ;  /* 0x000000352e417223 */ /* 0x000fe20000010041 */
[C---:B------:R-:W-:Y:S01]  /*ef20*/  FFMA.FTZ R46, R6.reuse, R45, -R49 ;  /* 0x0000002d062e7223 */ /* 0x040fe20000010831 */
[----:B------:R-:W-:Y:S01]  /*ef30*/  FFMA.FTZ R48, R6, R55, R10 ;  /* 0x0000003706307223 */ /* 0x000fe2000001000a */
[-C--:B------:R-:W-:Y:S01]  /*ef40*/  FFMA.FTZ R49, R47, R4.reuse, -R8 ;  /* 0x000000042f317223 */ /* 0x080fe20000010808 */
[----:B------:R-:W-:Y:S01]  /*ef50*/  LOP3.LUT R11, R11, 0xffff0000, RZ, 0xc0, !PT ;  /* 0xffff00000b0b7812 */ /* 0x000fe200078ec0ff */
[----:B------:R-:W-:Y:S01]  /*ef60*/  FMUL.FTZ R50, R51, R4 ;  /* 0x0000000433327220 */ /* 0x000fe20000410000 */
[----:B------:R-:W-:-:S02]  /*ef70*/  LOP3.LUT R8, R29, 0xffff0000, RZ, 0xc0, !PT ;  /* 0xffff00001d087812 */ /* 0x000fc400078ec0ff */
[----:B------:R-:W-:Y:S01]  /*ef80*/  LOP3.LUT R10, R31, 0xffff0000, RZ, 0xc0, !PT ;  /* 0xffff00001f0a7812 */ /* 0x000fe200078ec0ff */
[----:B------:R-:W-:Y:S01]  /*ef90*/  FFMA.FTZ R50, R47, R44, R50 ;  /* 0x0000002c2f327223 */ /* 0x000fe20000010032 */
[----:B------:R-:W-:Y:S01]  /*efa0*/  LOP3.LUT R4, R25, 0xffff0000, RZ, 0xc0, !PT ;  /* 0xffff000019047812 */ /* 0x000fe200078ec0ff */
[----:B------:R-:W-:Y:S01]  /*efb0*/  FMUL.FTZ R44, R9, R8 ;  /* 0x00000008092c7220 */ /* 0x000fe20000410000 */
[----:B------:R-:W-:Y:S01]  /*efc0*/  LOP3.LUT R6, R27, 0xffff0000, RZ, 0xc0, !PT ;  /* 0xffff00001b067812 */ /* 0x000fe200078ec0ff */
[----:B------:R-:W-:Y:S02]  /*efd0*/  FMUL.FTZ R58, R11, R10 ;  /* 0x0000000a0b3a7220 */ /* 0x000fe40000410000 */
[-C--:B------:R-:W-:Y:S01]  /*efe0*/  FMUL.FTZ R45, R9, R4.reuse ;  /* 0x00000004092d7220 */ /* 0x080fe20000410000 */
[----:B------:R-:W-:Y:S01]  /*eff0*/  FFMA.FTZ R9, R5, R4, -R44 ;  /* 0x0000000405097223 */ /* 0x000fe2000001082c */
[-C--:B------:R-:W-:Y:S01]  /*f000*/  FMUL.FTZ R11, R11, R6.reuse ;  /* 0x000000060b0b7220 */ /* 0x080fe20000410000 */
[----:B------:R-:W-:Y:S01]  /*f010*/  FFMA.FTZ R58, R7, R6, -R58 ;  /* 0x00000006073a7223 */ /* 0x000fe2000001083a */
[----:B------:R-:W-:Y:S01]  /*f020*/  FFMA.FTZ R44, R5, R8, R45 ;  /* 0x00000008052c7223 */ /* 0x000fe2000001002d */
[----:B------:R-:W-:Y:S01]  /*f030*/  F2FP.BF16.F32.PACK_AB R6, R46, R57 ;  /* 0x000000392e06723e */ /* 0x000fe200000010ff */
[----:B------:R-:W-:Y:S01]  /*f040*/  FFMA.FTZ R11, R7, R10, R11 ;  /* 0x0000000a070b7223 */ /* 0x000fe2000001000b */
[----:B------:R-:W-:-:S02]  /*f050*/  F2FP.BF16.F32.PACK_AB R4, R52, R59 ;  /* 0x0000003b3404723e */ /* 0x000fc400000010ff */
[----:B------:R-:W-:Y:S02]  /*f060*/  F2FP.BF16.F32.PACK_AB R5, R9, R56 ;  /* 0x000000380905723e */ /* 0x000fe400000010ff */
[----:B------:R-:W-:Y:S02]  /*f070*/  F2FP.BF16.F32.PACK_AB R7, R58, R49 ;  /* 0x000000313a07723e */ /* 0x000fe400000010ff */
[----:B------:R-:W-:Y:S02]  /*f080*/  F2FP.BF16.F32.PACK_AB R10, R48, R65 ;  /* 0x00000041300a723e */ /* 0x000fe400000010ff */
[----:B------:R-:W-:Y:S01]  /*f090*/  F2FP.BF16.F32.PACK_AB R8, R54, R61 ;  /* 0x0000003d3608723e */ /* 0x000fe200000010ff */
[----:B------:R2:W-:Y:S01]  /*f0a0*/  STS.128 [R229], R4 ;  /* 0x00000004e5007388 */ /* 0x0005e20000000c00 */
[----:B------:R-:W-:Y:S02]  /*f0b0*/  F2FP.BF16.F32.PACK_AB R9, R44, R63 ;  /* 0x0000003f2c09723e */ /* 0x000fe400000010ff */
[----:B------:R-:W-:-:S05]  /*f0c0*/  F2FP.BF16.F32.PACK_AB R11, R11, R50 ;  /* 0x000000320b0b723e */ /* 0x000fca00000010ff */
[----:B------:R2:W-:Y:S02]  /*f0d0*/  STS.128 [R43+0x10400], R8 ;  /* 0x010400082b007388 */ /* 0x0005e40000000c00 */
.L_x_771:
[----:B------:R-:W-:Y:S05]  /*f0e0*/  BSYNC B2 ;  /* 0x0000000000027941 */ /* 0x000fea0003800000 */
.L_x_770:
[----:B------:R-:W-:Y:S05]  /*f0f0*/  @P2 BRA `(.L_x_767) ;  /* 0x00000004005c2947 */ /* 0x000fea0003800000 */
[----:B------:R-:W-:Y:S01]  /*f100*/  LEA.HI R41, R41, R212, RZ, 0x1d ;  /* 0x000000d429297211 */ /* 0x000fe200078fe8ff */
[C---:B------:R-:W-:Y:S01]  /*f110*/  IMAD.U32 R54, R14.reuse, 0x10000, RZ ;  /* 0x000100000e367824 */ /* 0x040fe200078e00ff */
[----:B------:R-:W-:Y:S01]  /*f120*/  LOP3.LUT R51, R14, 0xffff0000, RZ, 0xc0, !PT ;  /* 0xffff00000e337812 */ /* 0x000fe200078ec0ff */
[----:B------:R-:W-:Y:S01]  /*f130*/  IMAD.U32 R52, R0, 0x10000, RZ ;  /* 0x0001000000347824 */ /* 0x000fe200078e00ff */
[----:B-12---:R-:W-:Y:S01]  /*f140*/  SHF.R.S32.HI R4, RZ, 0x1f, R41 ;  /* 0x0000001fff047819 */ /* 0x006fe20000011429 */
[----:B------:R-:W-:-:S03]  /*f150*/  IMAD.U32 R53, R15, 0x10000, RZ ;  /* 0x000100000f357824 */ /* 0x000fc600078e00ff */
[----:B0-----:R-:W-:Y:S01]  /*f160*/  LEA.HI R5, R4, R41, RZ, 0x3 ;  /* 0x0000002904057211 */ /* 0x001fe200078f18ff */
        /* <DEDUP_REMOVED lines=47> */
[----:B------:R-:W-:Y:S01]  /*f460*/  FFMA.FTZ R53, R45, R4, -R44 ;  /* 0x000000042d357223 */ /* 0x000fe2000001082c */
        /* <DEDUP_REMOVED lines=28> */
[----:B------:R3:W-:Y:S01]  /*f630*/  STS.128 [R227], R4 ;  /* 0x00000004e3007388 */ /* 0x0007e20000000c00 */
[----:B------:R-:W-:Y:S02]  /*f640*/  F2FP.BF16.F32.PACK_AB R9, R43, R52 ;  /* 0x000000342b09723e */ /* 0x000fe400000010ff */
[----:B------:R-:W-:-:S05]  /*f650*/  F2FP.BF16.F32.PACK_AB R11, R11, R46 ;  /* 0x0000002e0b0b723e */ /* 0x000fca00000010ff */
[----:B------:R3:W-:Y:S02]  /*f660*/  STS.128 [R41+0x10400], R8 ;  /* 0x0104000829007388 */ /* 0x0007e40000000c00 */
.L_x_767:
[----:B------:R-:W-:Y:S05]  /*f670*/  BSYNC B1 ;  /* 0x0000000000017941 */ /* 0x000fea0003800000 */
.L_x_766:
[----:B------:R-:W-:-:S13]  /*f680*/  ISETP.GE.AND P0, PT, R205, R42, PT ;  /* 0x0000002acd00720c */ /* 0x000fda0003f06270 */
[----:B------:R-:W-:Y:S05]  /*f690*/  @P0 BRA `(.L_x_750) ;  /* 0x00000010003c0947 */ /* 0x000fea0003800000 */
[----:B---3--:R-:W3:Y:S01]  /*f6a0*/  LDC R41, c[0x0][0x3f4] ;  /* 0x0000fd00ff297b82 */ /* 0x008ee20000000800 */
[C---:B-12---:R-:W-:Y:S01]  /*f6b0*/  VIADD R4, R18.reuse, 0x20 ;  /* 0x0000002012047836 */ /* 0x046fe20000000000 */
[----:B------:R-:W-:Y:S01]  /*f6c0*/  BSSY B1, `(.L_x_772) ;  /* 0x000005c000017945 */ /* 0x000fe20003800000 */
[C---:B------:R-:W-:Y:S01]  /*f6d0*/  VIADD R6, R18.reuse, 0x40 ;  /* 0x0000004012067836 */ /* 0x040fe20000000000 */
[-C--:B---3--:R-:W-:Y:S02]  /*f6e0*/  ISETP.GE.AND P0, PT, R18, R41.reuse, PT ;  /* 0x000000291200720c */ /* 0x088fe40003f06270 */
[-C--:B------:R-:W-:Y:S02]  /*f6f0*/  ISETP.GE.AND P1, PT, R4, R41.reuse, PT ;  /* 0x000000290400720c */ /* 0x080fe40003f26270 */
[----:B------:R-:W-:-:S09]  /*f700*/  ISETP.GE.AND P2, PT, R6, R41, PT ;  /* 0x000000290600720c */ /* 0x000fd20003f46270 */
[----:B------:R-:W-:Y:S05]  /*f710*/  @P0 BRA `(.L_x_773) ;  /* 0x0000000400580947 */ /* 0x000fea0003800000 */
[----:B------:R-:W-:Y:S01]  /*f720*/  LEA.HI R4, R41, R209, RZ, 0x1d ;  /* 0x000000d129047211 */ /* 0x000fe200078fe8ff */
[C---:B------:R-:W-:Y:S01]  /*f730*/  IMAD.U32 R53, R37.reuse, 0x10000, RZ ;  /* 0x0001000025357824 */ /* 0x040fe200078e00ff */
[----:B------:R-:W-:Y:S01]  /*f740*/  LOP3.LUT R58, R37, 0xffff0000, RZ, 0xc0, !PT ;  /* 0xffff0000253a7812 */ /* 0x000fe200078ec0ff */
[----:B------:R-:W-:Y:S01]  /*f750*/  IMAD.U32 R51, R32, 0x10000, RZ ;  /* 0x0001000020337824 */ /* 0x000fe200078e00ff */
[----:B0-----:R-:W-:Y:S01]  /*f760*/  SHF.R.S32.HI R5, RZ, 0x1f, R4 ;  /* 0x0000001fff057819 */ /* 0x001fe20000011404 */
[----:B------:R-:W-:Y:S01]  /*f770*/  IMAD.SHL.U32 R6, R4, 0x8, RZ ;  /* 0x0000000804067824 */ /* 0x000fe200078e00ff */
[----:B------:R-:W-:Y:S01]  /*f780*/  LOP3.LUT R32, R32, 0xffff0000, RZ, 0xc0, !PT ;  /* 0xffff000020207812 */ /* 0x000fe200078ec0ff */
[----:B------:R-:W-:Y:S01]  /*f790*/  IMAD.U32 R60, R38, 0x10000, RZ ;  /* 0x00010000263c7824 */ /* 0x000fe200078e00ff */
[----:B------:R-:W-:Y:S01]  /*f7a0*/  LEA.HI R4, R5, R4, RZ, 0x3 ;  /* 0x0000000405047211 */ /* 0x000fe200078f18ff */
[----:B------:R-:W-:Y:S01]  /*f7b0*/  IMAD.U32 R56, R33, 0x10000, RZ ;  /* 0x0001000021387824 */ /* 0x000fe200078e00ff */
[----:B------:R-:W-:Y:S01]  /*f7c0*/  LOP3.LUT R5, R185, 0x38, R6, 0xf8, !PT ;  /* 0x00000038b9057812 */ /* 0x000fe200078ef806 */
[----:B------:R-:W-:Y:S01]  /*f7d0*/  IMAD.U32 R55, R39, 0x10000, RZ ;  /* 0x0001000027377824 */ /* 0x000fe200078e00ff */
[----:B------:R-:W-:Y:S01]  /*f7e0*/  LOP3.LUT R57, R40, 0xffff0000, RZ, 0xc0, !PT ;  /* 0xffff000028397812 */ /* 0x000fe200078ec0ff */
[----:B------:R-:W-:Y:S01]  /*f7f0*/  IMAD.SHL.U32 R6, R4, 0x400, RZ ;  /* 0x0000040004067824 */ /* 0x000fe200078e00ff */
[----:B------:R-:W-:-:S02]  /*f800*/  LOP3.LUT R4, R5, R230, RZ, 0x3c, !PT ;  /* 0x000000e605047212 */ /* 0x000fc400078e3cff */
[----:B------:R-:W-:Y:S02]  /*f810*/  LOP3.LUT R33, R33, 0xffff0000, RZ, 0xc0, !PT ;  /* 0xffff000021217812 */ /* 0x000fe400078ec0ff */
[----:B------:R-:W-:-:S04]  /*f820*/  LOP3.LUT R6, R6, 0x7fffe000, RZ, 0xc0, !PT ;  /* 0x7fffe00006067812 */ /* 0x000fc800078ec0ff */
[----:B------:R-:W-:Y:S02]  /*f830*/  IADD3 R9, R4, R6, R195 ;  /* 0x0000000604097210 */ /* 0x000fe40007ffe0c3 */
[----:B------:R-:W0:Y:S03]  /*f840*/  LDS.128 R4, [R228] ;  /* 0x00000000e4047984 */ /* 0x000e260000000c00 */
        /* <DEDUP_REMOVED lines=14> */
[-C--:B------:R-:W-:Y:S01]  /*f930*/  FMUL.FTZ R52, R53, R47.reuse ;  /* 0x0000002f35347220 */ /* 0x080fe20000410000 */
[C---:B------:R-:W-:Y:S01]  /*f940*/  FMUL.FTZ R54, R51.reuse, R47 ;  /* 0x0000002f33367220 */ /* 0x040fe20000410000 */
[----:B------:R-:W-:Y:S01]  /*f950*/  FMUL.FTZ R47, R60, R48 ;  /* 0x000000303c2f7220 */ /* 0x000fe20000410000 */
[----:B------:R-:W-:Y:S01]  /*f960*/  FMUL.FTZ R37, R58, R8 ;  /* 0x000000083a257220 */ /* 0x000fe20000410000 */
[-C--:B------:R-:W-:Y:S01]  /*f970*/  FFMA.FTZ R52, R51, R43.reuse, -R52 ;  /* 0x0000002b33347223 */ /* 0x080fe20000010834 */
[----:B------:R-:W-:Y:S01]  /*f980*/  FMUL.FTZ R51, R56, R48 ;  /* 0x0000003038337220 */ /* 0x000fe20000410000 */
[----:B------:R-:W-:Y:S01]  /*f990*/  FFMA.FTZ R54, R53, R43, R54 ;  /* 0x0000002b35367223 */ /* 0x000fe20000010036 */
[----:B------:R-:W-:Y:S01]  /*f9a0*/  FMUL.FTZ R43, R32, R8 ;  /* 0x00000008202b7220 */ /* 0x000fe20000410000 */
[----:B------:R-:W-:-:S02]  /*f9b0*/  IMAD.U32 R49, R10, 0x10000, RZ ;  /* 0x000100000a317824 */ /* 0x000fc400078e00ff */
[-C--:B------:R-:W-:Y:S01]  /*f9c0*/  FFMA.FTZ R47, R56, R44.reuse, -R47 ;  /* 0x0000002c382f7223 */ /* 0x080fe2000001082f */
[----:B------:R-:W-:Y:S02]  /*f9d0*/  IMAD.U32 R53, R34, 0x10000, RZ ;  /* 0x0001000022357824 */ /* 0x000fe400078e00ff */
[----:B------:R-:W-:Y:S01]  /*f9e0*/  FFMA.FTZ R51, R60, R44, R51 ;  /* 0x0000002c3c337223 */ /* 0x000fe20000010033 */
[----:B------:R-:W-:Y:S01]  /*f9f0*/  LOP3.LUT R10, R10, 0xffff0000, RZ, 0xc0, !PT ;  /* 0xffff00000a0a7812 */ /* 0x000fe200078ec0ff */
[-C--:B------:R-:W-:Y:S01]  /*fa00*/  FFMA.FTZ R37, R32, R4.reuse, -R37 ;  /* 0x0000000420257223 */ /* 0x080fe20000010825 */
[----:B------:R-:W-:Y:S01]  /*fa10*/  LOP3.LUT R34, R34, 0xffff0000, RZ, 0xc0, !PT ;  /* 0xffff000022227812 */ /* 0x000fe200078ec0ff */
[----:B------:R-:W-:Y:S01]  /*fa20*/  FFMA.FTZ R43, R58, R4, R43 ;  /* 0x000000043a2b7223 */ /* 0x000fe2000001002b */
[----:B------:R-:W-:Y:S01]  /*fa30*/  LOP3.LUT R44, R39, 0xffff0000, RZ, 0xc0, !PT ;  /* 0xffff0000272c7812 */ /* 0x000fe200078ec0ff */
[-C--:B------:R-:W-:Y:S01]  /*fa40*/  FMUL.FTZ R4, R55, R49.reuse ;  /* 0x0000003137047220 */ /* 0x080fe20000410000 */
[----:B------:R-:W-:Y:S01]  /*fa50*/  FMUL.FTZ R32, R53, R49 ;  /* 0x0000003135207220 */ /* 0x000fe20000410000 */
[----:B------:R-:W-:-:S02]  /*fa60*/  IMAD.U32 R50, R11, 0x10000, RZ ;  /* 0x000100000b327824 */ /* 0x000fc400078e00ff */
[-C--:B------:R-:W-:Y:S01]  /*fa70*/  FMUL.FTZ R49, R34, R10.reuse ;  /* 0x0000000a22317220 */ /* 0x080fe20000410000 */
[----:B------:R-:W-:Y:S02]  /*fa80*/  IMAD.U32 R48, R40, 0x10000, RZ ;  /* 0x0001000028307824 */ /* 0x000fe400078e00ff */
[----:B------:R-:W-:Y:S01]  /*fa90*/  FMUL.FTZ R39, R44, R10 ;  /* 0x0000000a2c277220 */ /* 0x000fe20000410000 */
[-C--:B------:R-:W-:Y:S01]  /*faa0*/  FFMA.FTZ R8, R53, R45.reuse, -R4 ;  /* 0x0000002d35087223 */ /* 0x080fe20000010804 */
[----:B------:R-:W-:Y:S01]  /*fab0*/  FFMA.FTZ R10, R55, R45, R32 ;  /* 0x0000002d370a7223 */ /* 0x000fe20000010020 */
[----:B------:R-:W-:Y:S01]  /*fac0*/  LOP3.LUT R11, R11, 0xffff0000, RZ, 0xc0, !PT ;  /* 0xffff00000b0b7812 */ /* 0x000fe200078ec0ff */
[C---:B------:R-:W-:Y:S02]  /*fad0*/  IMAD.U32 R4, R35.reuse, 0x10000, RZ ;  /* 0x0001000023047824 */ /* 0x040fe400078e00ff */
[----:B------:R-:W-:Y:S01]  /*fae0*/  FMUL.FTZ R45, R48, R50 ;  /* 0x00000032302d7220 */ /* 0x000fe20000410000 */
[----:B------:R-:W-:Y:S01]  /*faf0*/  LOP3.LUT R55, R38, 0xffff0000, RZ, 0xc0, !PT ;  /* 0xffff000026377812 */ /* 0x000fe200078ec0ff */
[----:B------:R-:W-:Y:S01]  /*fb00*/  FFMA.FTZ R39, R34, R6, -R39 ;  /* 0x0000000622277223 */ /* 0x000fe20000010827 */
[----:B------:R-:W-:Y:S01]  /*fb10*/  LOP3.LUT R35, R35, 0xffff0000, RZ, 0xc0, !PT ;  /* 0xffff000023237812 */ /* 0x000fe200078ec0ff */
[C---:B------:R-:W-:Y:S01]  /*fb20*/  FMUL.FTZ R53, R4.reuse, R50 ;  /* 0x0000003204357220 */ /* 0x040fe20000410000 */
[----:B------:R-:W-:Y:S01]  /*fb30*/  FFMA.FTZ R45, R4, R46, -R45 ;  /* 0x0000002e042d7223 */ /* 0x000fe2000001082d */
[----:B------:R-:W-:Y:S01]  /*fb40*/  FFMA.FTZ R49, R44, R6, R49 ;  /* 0x000000062c317223 */ /* 0x000fe20000010031 */
[----:B------:R-:W-:Y:S01]  /*fb50*/  FMUL.FTZ R4, R55, R9 ;  /* 0x0000000937047220 */ /* 0x000fe20000410000 */
[----:B------:R-:W-:Y:S01]  /*fb60*/  FMUL.FTZ R38, R57, R11 ;  /* 0x0000000b39267220 */ /* 0x000fe20000410000 */
        /* <DEDUP_REMOVED lines=9> */
[----:B------:R-:W-:Y:S02]  /*fc00*/  F2FP.BF16.F32.PACK_AB R5, R32, R47 ;  /* 0x0000002f2005723e */ /* 0x000fe400000010ff */
[----:B------:R-:W-:Y:S02]  /*fc10*/  F2FP.BF16.F32.PACK_AB R7, R38, R45 ;  /* 0x0000002d2607723e */ /* 0x000fe400000010ff */
[----:B------:R-:W-:Y:S02]  /*fc20*/  F2FP.BF16.F32.PACK_AB R10, R49, R10 ;  /* 0x0000000a310a723e */ /* 0x000fe400000010ff */
[----:B------:R-:W-:Y:S01]  /*fc30*/  F2FP.BF16.F32.PACK_AB R8, R43, R54 ;  /* 0x000000362b08723e */ /* 0x000fe200000010ff */
[----:B------:R1:W-:Y:S01]  /*fc40*/  STS.128 [R228], R4 ;  /* 0x00000004e4007388 */ /* 0x0003e20000000c00 */
[----:B------:R-:W-:-:S02]  /*fc50*/  F2FP.BF16.F32.PACK_AB R9, R34, R51 ;  /* 0x000000332209723e */ /* 0x000fc400000010ff */
[----:B------:R-:W-:-:S05]  /*fc60*/  F2FP.BF16.F32.PACK_AB R11, R40, R53 ;  /* 0x00000035280b723e */ /* 0x000fca00000010ff */
[----:B------:R1:W-:Y:S02]  /*fc70*/  STS.128 [R42+0x10400], R8 ;  /* 0x010400082a007388 */ /* 0x0003e40000000c00 */
.L_x_773:
[----:B------:R-:W-:Y:S05]  /*fc80*/  BSYNC B1 ;  /* 0x0000000000017941 */ /* 0x000fea0003800000 */
.L_x_772:
[----:B------:R-:W-:Y:S04]  /*fc90*/  BSSY B1, `(.L_x_774) ;  /* 0x0000058000017945 */ /* 0x000fe80003800000 */
[----:B------:R-:W-:Y:S05]  /*fca0*/  @P1 BRA `(.L_x_775) ;  /* 0x0000000400581947 */ /* 0x000fea0003800000 */
[----:B-1----:R-:W-:Y:S01]  /*fcb0*/  LEA.HI R4, R41, R211, RZ, 0x1d ;  /* 0x000000d329047211 */ /* 0x002fe200078fe8ff */
        /* <DEDUP_REMOVED lines=8> */
[C---:B------:R-:W-:Y:S01]  /*fd40*/  IMAD.U32 R47, R26.reuse, 0x10000, RZ ;  /* 0x000100001a2f7824 */ /* 0x040fe200078e00ff */
[----:B------:R-:W-:Y:S01]  /*fd50*/  LOP3.LUT R5, R185, 0x38, R6, 0xf8, !PT ;  /* 0x00000038b9057812 */ /* 0x000fe200078ef806 */
[----:B------:R-:W-:Y:S01]  /*fd60*/  IMAD.U32 R48, R29, 0x10000, RZ ;  /* 0x000100001d307824 */ /* 0x000fe200078e00ff */
[----:B------:R-:W-:Y:S01]  /*fd70*/  LOP3.LUT R26, R26, 0xffff0000, RZ, 0xc0, !PT ;  /* 0xffff00001a1a7812 */ /* 0x000fe200078ec0ff */
[----:B------:R-:W-:Y:S01]  /*fd80*/  IMAD.SHL.U32 R6, R4, 0x400, RZ ;  /* 0x0000040004067824 */ /* 0x000fe200078e00ff */
[----:B------:R-:W-:Y:S01]  /*fd90*/  LOP3.LUT R4, R5, R230, RZ, 0x3c, !PT ;  /* 0x000000e605047212 */ /* 0x000fe200078e3cff */
[----:B------:R-:W-:Y:S01]  /*fda0*/  IMAD.U32 R55, R31, 0x10000, RZ ;  /* 0x000100001f377824 */ /* 0x000fe200078e00ff */
[----:B------:R-:W-:Y:S01]  /*fdb0*/  LOP3.LUT R30, R30, 0xffff0000, RZ, 0xc0, !PT ;  /* 0xffff00001e1e7812 */ /* 0x000fe200078ec0ff */
[----:B------:R-:W-:Y:S01]  /*fdc0*/  IMAD.U32 R28, R25, 0x10000, RZ ;  /* 0x00010000191c7824 */ /* 0x000fe200078e00ff */
[----:B------:R-:W-:Y:S01]  /*fdd0*/  LOP3.LUT R6, R6, 0x7fffe000, RZ, 0xc0, !PT ;  /* 0x7fffe00006067812 */ /* 0x000fe200078ec0ff */
[----:B------:R-:W-:Y:S01]  /*fde0*/  IMAD.U32 R51, R27, 0x10000, RZ ;  /* 0x000100001b337824 */ /* 0x000fe200078e00ff */
[----:B------:R-:W-:-:S02]  /*fdf0*/  LOP3.LUT R29, R29, 0xffff0000, RZ, 0xc0, !PT ;  /* 0xffff00001d1d7812 */ /* 0x000fc400078ec0ff */
[----:B------:R-:W-:Y:S02]  /*fe00*/  IADD3 R9, R4, R6, R195 ;  /* 0x0000000604097210 */ /* 0x000fe40007ffe0c3 */
[----:B------:R-:W0:Y:S01]  /*fe10*/  LDS.128 R4, [R226] ;  /* 0x00000000e2047984 */ /* 0x000e220000000c00 */
[----:B------:R-:W-:Y:S02]  /*fe20*/  LOP3.LUT R31, R31, 0xffff0000, RZ, 0xc0, !PT ;  /* 0xffff00001f1f7812 */ /* 0x000fe400078ec0ff */
[----:B------:R-:W-:Y:S01]  /*fe30*/  IMAD R32, R9, 0x2, R2 ;  /* 0x0000000209207824 */ /* 0x000fe200078e0202 */
[----:B------:R-:W-:Y:S02]  /*fe40*/  LOP3.LUT R25, R25, 0xffff0000, RZ, 0xc0, !PT ;  /* 0xffff000019197812 */ /* 0x000fe400078ec0ff */
[----:B------:R-:W-:Y:S02]  /*fe50*/  LOP3.LUT R27, R27, 0xffff0000, RZ, 0xc0, !PT ;  /* 0xffff00001b1b7812 */ /* 0x000fe400078ec0ff */
        /* <DEDUP_REMOVED lines=14> */
[----:B------:R-:W-:Y:S01]  /*ff40*/  FMUL.FTZ R38, R43, R38 ;  /* 0x000000262b267220 */ /* 0x000fe20000410000 */
[C---:B------:R-:W-:Y:S01]  /*ff50*/  IMAD.U32 R39, R9.reuse, 0x10000, RZ ;  /* 0x0001000009277824 */ /* 0x040fe200078e00ff */
[----:B------:R-:W-:Y:S01]  /*ff60*/  LOP3.LUT R9, R9, 0xffff0000, RZ, 0xc0, !PT ;  /* 0xffff000009097812 */ /* 0x000fe200078ec0ff */
[-C--:B------:R-:W-:Y:S01]  /*ff70*/  FFMA.FTZ R44, R43, R33.reuse, -R44 ;  /* 0x000000212b2c7223 */ /* 0x080fe2000001082c */
[----:B------:R-:W-:Y:S01]  /*ff80*/  FFMA.FTZ R38, R45, R33, R38 ;  /* 0x000000212d267223 */ /* 0x000fe20000010026 */
[-C--:B------:R-:W-:Y:S01]  /*ff90*/  FMUL.FTZ R43, R46, R8.reuse ;  /* 0x000000082e2b7220 */ /* 0x080fe20000410000 */
[----:B------:R-:W-:Y:S01]  /*ffa0*/  FMUL.FTZ R33, R24, R8 ;  /* 0x0000000818217220 */ /* 0x000fe20000410000 */
[----:B------:R-:W-:-:S02]  /*ffb0*/  IMAD.U32 R42, R11, 0x10000, RZ ;  /* 0x000100000b2a7824 */ /* 0x000fc400078e00ff */
[----:B------:R-:W-:Y:S01]  /*ffc0*/  FMUL.FTZ R45, R48, R39 ;  /* 0x00000027302d7220 */ /* 0x000fe20000410000 */
[-C--:B------:R-:W-:Y:S01]  /*ffd0*/  FFMA.FTZ R43, R24, R4.reuse, -R43 ;  /* 0x00000004182b7223 */ /* 0x080fe2000001082b */
[----:B------:R-:W-:Y:S01]  /*ffe0*/  FFMA.FTZ R33, R46, R4, R33 ;  /* 0x000000042e217223 */ /* 0x000fe20000010021 */
[-C--:B------:R-:W-:Y:S01]  /*fff0*/  FMUL.FTZ R4, R53, R40.reuse ;  /* 0x0000002835047220 */ /* 0x080fe20000410000 */
[----:B------:R-:W-:Y:S01]  /*10000*/  LOP3.LUT R11, R11, 0xffff0000, RZ, 0xc0, !PT ;  /* 0xffff00000b0b7812 */ /* 0x000fe200078ec0ff */
[C---:B------:R-:W-:Y:S01]  /*10010*/  FMUL.FTZ R40, R47.reuse, R40 ;  /* 0x000000282f287220 */ /* 0x040fe20000410000 */
[----:B------:R-:W-:Y:S01]  /*10020*/  FMUL.FTZ R49, R26, R10 ;  /* 0x0000000a1a317220 */ /* 0x000fe20000410000 */
[----:B------:R-:W-:Y:S01]  /*10030*/  FFMA.FTZ R8, R47, R35, -R4 ;  /* 0x000000232f087223 */ /* 0x000fe20000010804 */
[----:B------:R-:W-:Y:S01]  /*10040*/  FMUL.FTZ R4, R55, R42 ;  /* 0x0000002a37047220 */ /* 0x000fe20000410000 */
[----:B------:R-:W-:Y:S01]  /*10050*/  FMUL.FTZ R39, R28, R39 ;  /* 0x000000271c277220 */ /* 0x000fe20000410000 */
[----:B------:R-:W-:Y:S01]  /*10060*/  FMUL.FTZ R47, R30, R10 ;  /* 0x0000000a1e2f7220 */ /* 0x000fe20000410000 */
[----:B------:R-:W-:Y:S01]  /*10070*/  FFMA.FTZ R45, R28, R34, -R45 ;  /* 0x000000221c2d7223 */ /* 0x000fe2000001082d */
[----:B------:R-:W-:Y:S01]  /*10080*/  FFMA.FTZ R49, R30, R6, R49 ;  /* 0x000000061e317223 */ /* 0x000fe20000010031 */
[----:B------:R-:W-:Y:S01]  /*10090*/  FFMA.FTZ R28, R51, R37, -R4 ;  /* 0x00000025331c7223 */ /* 0x000fe20000010804 */
[----:B------:R-:W-:Y:S01]  /*100a0*/  FFMA.FTZ R39, R48, R34, R39 ;  /* 0x0000002230277223 */ /* 0x000fe20000010027 */
[----:B------:R-:W-:Y:S01]  /*100b0*/  FFMA.FTZ R47, R26, R6, -R47 ;  /* 0x000000061a2f7223 */ /* 0x000fe2000001082f */
[----:B------:R-:W-:Y:S01]  /*100c0*/  FMUL.FTZ R4, R29, R9 ;  /* 0x000000091d047220 */ /* 0x000fe20000410000 */
        /* <DEDUP_REMOVED lines=20> */
.L_x_775:
[----:B------:R-:W-:Y:S05]  /*10210*/  BSYNC B1 ;  /* 0x0000000000017941 */ /* 0x000fea0003800000 */
.L_x_774:
[----:B------:R-:W-:Y:S05]  /*10220*/  @P2 BRA `(.L_x_750) ;  /* 0x0000000400582947 */ /* 0x000fea0003800000 */
[----:B------:R-:W-:Y:S01]  /*10230*/  LEA.HI R41, R41, R212, RZ, 0x1d ;  /* 0x000000d429297211 */ /* 0x000fe200078fe8ff */
[C---:B------:R-:W-:Y:S01]  /*10240*/  IMAD.U32 R35, R14.reuse, 0x10000, RZ ;  /* 0x000100000e237824 */ /* 0x040fe200078e00ff */
[----:B------:R-:W-:Y:S01]  /*10250*/  LOP3.LUT R40, R14, 0xffff0000, RZ, 0xc0, !PT ;  /* 0xffff00000e287812 */ /* 0x000fe200078ec0ff */
[C---:B------:R-:W-:Y:S01]  /*10260*/  IMAD.U32 R33, R0.reuse, 0x10000, RZ ;  /* 0x0001000000217824 */ /* 0x040fe200078e00ff */
[----:B-12---:R-:W-:Y:S01]  /*10270*/  SHF.R.S32.HI R6, RZ, 0x1f, R41 ;  /* 0x0000001fff067819 */ /* 0x006fe20000011429 */
[----:B------:R-:W-:Y:S01]  /*10280*/  IMAD.SHL.U32 R4, R41, 0x8, RZ ;  /* 0x0000000829047824 */ /* 0x000fe200078e00ff */
[----:B------:R-:W-:Y:S01]  /*10290*/  LOP3.LUT R0, R0, 0xffff0000, RZ, 0xc0, !PT ;  /* 0xffff000000007812 */ /* 0x000fe200078ec0ff */
[----:B------:R-:W-:Y:S01]  /*102a0*/  IMAD.U32 R42, R15, 0x10000, RZ ;  /* 0x000100000f2a7824 */ /* 0x000fe200078e00ff */
[----:B------:R-:W-:Y:S01]  /*102b0*/  LEA.HI R6, R6, R41, RZ, 0x3 ;  /* 0x0000002906067211 */ /* 0x000fe200078f18ff */
[----:B------:R-:W-:Y:S01]  /*102c0*/  IMAD.U32 R38, R3, 0x10000, RZ ;  /* 0x0001000003267824 */ /* 0x000fe200078e00ff */
[----:B0-----:R-:W-:Y:S01]  /*102d0*/  LOP3.LUT R5, R185, 0x38, R4, 0xf8, !PT ;  /* 0x00000038b9057812 */ /* 0x001fe200078ef804 */
[C---:B------:R-:W-:Y:S01]  /*102e0*/  IMAD.U32 R39, R20.reuse, 0x10000, RZ ;  /* 0x0001000014277824 */ /* 0x040fe200078e00ff */
[----:B------:R-:W-:Y:S01]  /*102f0*/  LOP3.LUT R20, R20, 0xffff0000, RZ, 0xc0, !PT ;  /* 0xffff000014147812 */ /* 0x000fe200078ec0ff */
[----:B------:R-:W-:Y:S01]  /*10300*/  IMAD.SHL.U32 R6, R6, 0x400, RZ ;  /* 0x0000040006067824 */ /* 0x000fe200078e00ff */
[----:B------:R-:W-:Y:S01]  /*10310*/  LOP3.LUT R4, R5, R230, RZ, 0x3c, !PT ;  /* 0x000000e605047212 */ /* 0x000fe200078e3cff */
[C---:B------:R-:W-:Y:S01]  /*10320*/  IMAD.U32 R37, R12.reuse, 0x10000, RZ ;  /* 0x000100000c257824 */ /* 0x040fe200078e00ff */
[----:B------:R-:W-:-:S02]  /*10330*/  LOP3.LUT R12, R12, 0xffff0000, RZ, 0xc0, !PT ;  /* 0xffff00000c0c7812 */ /* 0x000fc400078ec0ff */
[----:B------:R-:W-:Y:S02]  /*10340*/  LOP3.LUT R6, R6, 0x7fffe000, RZ, 0xc0, !PT ;  /* 0x7fffe00006067812 */ /* 0x000fe400078ec0ff */
[----:B------:R-:W-:Y:S02]  /*10350*/  LOP3.LUT R15, R15, 0xffff0000, RZ, 0xc0, !PT ;  /* 0xffff00000f0f7812 */ /* 0x000fe400078ec0ff */
[----:B------:R-:W-:Y:S02]  /*10360*/  IADD3 R9, R4, R6, R195 ;  /* 0x0000000604097210 */ /* 0x000fe40007ffe0c3 */
[----:B------:R-:W0:Y:S01]  /*10370*/  LDS.128 R4, [R225] ;  /* 0x00000000e1047984 */ /* 0x000e220000000c00 */
[----:B------:R-:W-:Y:S02]  /*10380*/  LOP3.LUT R3, R3, 0xffff0000, RZ, 0xc0, !PT ;  /* 0xffff000003037812 */ /* 0x000fe400078ec0ff */
        /* <DEDUP_REMOVED lines=21> */
[----:B------:R-:W-:Y:S01]  /*104e0*/  FFMA.FTZ R29, R0, R4, -R29 ;  /* 0x00000004001d7223 */ /* 0x000fe2000001081d */
[-C--:B------:R-:W-:Y:S01]  /*104f0*/  FMUL.FTZ R33, R42, R30.reuse ;  /* 0x0000001e2a217220 */ /* 0x080fe20000410000 */
[----:B------:R-:W-:Y:S01]  /*10500*/  FMUL.FTZ R35, R38, R30 ;  /* 0x0000001e26237220 */ /* 0x000fe20000410000 */
[-C--:B------:R-:W-:Y:S01]  /*10510*/  FMUL.FTZ R0, R39, R31.reuse ;  /* 0x0000001f27007220 */ /* 0x080fe20000410000 */
[----:B------:R-:W-:Y:S01]  /*10520*/  LOP3.LUT R10, R10, 0xffff0000, RZ, 0xc0, !PT ;  /* 0xffff00000a0a7812 */ /* 0x000fe200078ec0ff */
[----:B------:R-:W-:Y:S01]  /*10530*/  FFMA.FTZ R25, R40, R4, R25 ;  /* 0x0000000428197223 */ /* 0x000fe20000010019 */
[-C--:B------:R-:W-:Y:S01]  /*10540*/  FFMA.FTZ R33, R38, R26.reuse, -R33 ;  /* 0x0000001a26217223 */ /* 0x080fe20000010821 */
[----:B------:R-:W-:Y:S01]  /*10550*/  FFMA.FTZ R35, R42, R26, R35 ;  /* 0x0000001a2a237223 */ /* 0x000fe20000010023 */
[----:B------:R-:W-:Y:S01]  /*10560*/  FMUL.FTZ R4, R37, R31 ;  /* 0x0000001f25047220 */ /* 0x000fe20000410000 */
[----:B------:R-:W-:-:S02]  /*10570*/  IMAD.U32 R32, R11, 0x10000, RZ ;  /* 0x000100000b207824 */ /* 0x000fc400078e00ff */
[-C--:B------:R-:W-:Y:S01]  /*10580*/  FFMA.FTZ R8, R37, R27.reuse, -R0 ;  /* 0x0000001b25087223 */ /* 0x080fe20000010800 */
[----:B------:R-:W-:Y:S02]  /*10590*/  IMAD.U32 R26, R21, 0x10000, RZ ;  /* 0x00010000151a7824 */ /* 0x000fe400078e00ff */
[-C--:B------:R-:W-:Y:S01]  /*105a0*/  FMUL.FTZ R31, R20, R10.reuse ;  /* 0x0000000a141f7220 */ /* 0x080fe20000410000 */
[----:B------:R-:W-:Y:S02]  /*105b0*/  IMAD.U32 R0, R13, 0x10000, RZ ;  /* 0x000100000d007824 */ /* 0x000fe400078e00ff */
[----:B------:R-:W-:Y:S01]  /*105c0*/  FMUL.FTZ R37, R12, R10 ;  /* 0x0000000a0c257220 */ /* 0x000fe20000410000 */
[----:B------:R-:W-:Y:S01]  /*105d0*/  FFMA.FTZ R10, R39, R27, R4 ;  /* 0x0000001b270a7223 */ /* 0x000fe20000010004 */
[----:B------:R-:W-:Y:S01]  /*105e0*/  LOP3.LUT R11, R11, 0xffff0000, RZ, 0xc0, !PT ;  /* 0xffff00000b0b7812 */ /* 0x000fe200078ec0ff */
[-C--:B------:R-:W-:Y:S01]  /*105f0*/  FMUL.FTZ R27, R26, R32.reuse ;  /* 0x000000201a1b7220 */ /* 0x080fe20000410000 */
[----:B------:R-:W-:Y:S01]  /*10600*/  LOP3.LUT R21, R21, 0xffff0000, RZ, 0xc0, !PT ;  /* 0xffff000015157812 */ /* 0x000fe200078ec0ff */
[----:B------:R-:W-:Y:S01]  /*10610*/  FMUL.FTZ R39, R0, R32 ;  /* 0x0000002000277220 */ /* 0x000fe20000410000 */
[----:B------:R-:W-:Y:S01]  /*10620*/  LOP3.LUT R13, R13, 0xffff0000, RZ, 0xc0, !PT ;  /* 0xffff00000d0d7812 */ /* 0x000fe200078ec0ff */
[-C--:B------:R-:W-:Y:S01]  /*10630*/  FFMA.FTZ R31, R12, R6.reuse, -R31 ;  /* 0x000000060c1f7223 */ /* 0x080fe2000001081f */
[----:B------:R-:W-:Y:S01]  /*10640*/  FFMA.FTZ R37, R20, R6, R37 ;  /* 0x0000000614257223 */ /* 0x000fe20000010025 */
[-C--:B------:R-:W-:Y:S01]  /*10650*/  FFMA.FTZ R27, R0, R28.reuse, -R27 ;  /* 0x0000001c001b7223 */ /* 0x080fe2000001081b */
        /* <DEDUP_REMOVED lines=19> */
.L_x_750:
[----:B------:R-:W-:Y:S05]  /*10790*/  BSYNC B0 ;  /* 0x0000000000007941 */ /* 0x000fea0003800000 */
.L_x_731:
[----:B------:R-:W-:Y:S01]  /*107a0*/  @!PT LDS RZ, [RZ] ;  /* 0x00000000fffff984 */ /* 0x000fe20000000800 */
[----:B------:R-:W-:Y:S01]  /*107b0*/  @!PT LDS RZ, [RZ] ;  /* 0x00000000fffff984 */ /* 0x000fe20000000800 */
[----:B------:R-:W-:Y:S01]  /*107c0*/  @!PT LDS RZ, [RZ] ;  /* 0x00000000fffff984 */ /* 0x000fe20000000800 */
[----:B------:R-:W-:Y:S01]  /*107d0*/  @!PT LDS RZ, [RZ] ;  /* 0x00000000fffff984 */ /* 0x000fe20000000800 */
[----:B------:R5:W-:Y:S06]  /*107e0*/  MEMBAR.ALL.CTA ;  /* 0x0000000000007992 */ /* 0x000bec0000008000 */
[----:B-----5:R-:W5:Y:S01]  /*107f0*/  FENCE.VIEW.ASYNC.S ;  /* 0x00000000000073c6 */ /* 0x020f620000000000 */
[----:B------:R-:W-:Y:S05]  /*10800*/  WARPSYNC.ALL ;  /* 0x0000000000007948 */ /* 0x000fea0003800000 */
[----:B-----5:R-:W-:Y:S06]  /*10810*/  BAR.SYNC.DEFER_BLOCKING 0xd, 0x100 ;  /* 0x0344000000007b1d */ /* 0x020fec0000010000 */
.L_x_729:
[----:B------:R-:W-:-:S05]  /*10820*/  IMAD.U32 R0, RZ, RZ, UR46 ;  /* 0x0000002eff007e24 */ /* 0x000fca000f8e00ff */
[----:B------:R-:W-:-:S13]  /*10830*/  ISETP.NE.AND P0, PT, R0, 0x3, PT ;  /* 0x000000030000780c */ /* 0x000fda0003f05270 */
[----:B------:R-:W-:Y:S05]  /*10840*/  @!P0 BRA `(.L_x_776) ;  /* 0x0000000000048947 */ /* 0x000fea0003800000 */
[----:B------:R-:W-:Y:S01]  /*10850*/  BPT.TRAP 0x1 ;  /* 0x000000040000795c */ /* 0x000fe20000300000 */
.L_x_776:
[----:B01234-:R-:W-:Y:S01]  /*10860*/  IMAD R4, R194, 0x8, R2 ;  /* 0x00000008c2047824 */ /* 0x01ffe200078e0202 */
[----:B------:R-:W-:-:S04]  /*10870*/  SHF.L.U32 R3, R196, 0x1f, RZ ;  /* 0x0000001fc4037819 */ /* 0x000fc800000006ff */
[----:B------:R0:W1:Y:S01]  /*10880*/  SYNCS.PHASECHK.TRANS64.TRYWAIT P2, [R4+URZ+0x34830], R3 ;  /* 0x03483003040075a7 */ /* 0x000062000804017f */
[----:B------:R-:W-:Y:S05]  /*10890*/  @!P0 BRA `(.L_x_777) ;  /* 0x0000000000048947 */ /* 0x000fea0003800000 */
[----:B------:R-:W-:Y:S01]  /*108a0*/  BPT.TRAP 0x1 ;  /* 0x000000040000795c */ /* 0x000fe20000300000 */
.L_x_777:
[----:B------:R-:W2:Y:S01]  /*108b0*/  S2R R0, SR_TID.X ;  /* 0x0000000000007919 */ /* 0x000ea20000002100 */
[----:B------:R-:W-:Y:S01]  /*108c0*/  IMAD.MOV.U32 R151, RZ, RZ, RZ ;  /* 0x000000ffff977224 */ /* 0x000fe200078e00ff */
[----:B--2---:R-:W-:-:S04]  /*108d0*/  LOP3.LUT R0, R0, 0x7f, RZ, 0xc0, !PT ;  /* 0x0000007f00007812 */ /* 0x004fc800078ec0ff */
[----:B------:R-:W-:Y:S01]  /*108e0*/  ISETP.NE.AND P1, PT, R0, RZ, PT ;  /* 0x000000ff0000720c */ /* 0x000fe20003f25270 */
[----:B-1----:R-:W-:-:S12]  /*108f0*/  @P2 BRA `(.L_x_778) ;  /* 0x0000000000082947 */ /* 0x002fd80003800000 */
[----:B------:R-:W1:Y:S02]  /*10900*/  SYNCS.PHASECHK.TRANS64.TRYWAIT P2, [R4+URZ+0x34830], R3 ;  /* 0x03483003040075a7 */ /* 0x000e64000804017f */
[----:B-1----:R-:W-:Y:S05]  /*10910*/  @!P2 BRA `(.L_x_779) ;  /* 0x000000f80090a947 */ /* 0x002fea0003800000 */
.L_x_778:
[----:B------:R-:W-:Y:S05]  /*10920*/  WARPSYNC.ALL ;  /* 0x0000000000007948 */ /* 0x000fea0003800000 */
[----:B------:R-:W-:Y:S01]  /*10930*/  VIADD R0, R2, 0x1c400 ;  /* 0x0001c40002007836 */ /* 0x000fe20000000000 */
[----:B------:R-:W-:Y:S01]  /*10940*/  R2UR UR52, R36 ;  /* 0x00000000243472ca */ /* 0x000fe200000e0000 */
[----:B------:R-:W-:Y:S01]  /*10950*/  IMAD.MOV.U32 R9, RZ, RZ, 0x40000040 ;  /* 0x40000040ff097424 */ /* 0x000fe200078e00ff */
[----:B------:R-:W-:Y:S01]  /*10960*/  WARPGROUP.ARRIVE ;  /* 0x00000000000079c5 */ /* 0x000fe20000000000 */
[----:B------:R-:W-:Y:S01]  /*10970*/  UMOV UR53, 0x40000040 ;  /* 0x4000004000357882 */ /* 0x000fe20000000000 */
[----:B------:R-:W-:Y:S01]  /*10980*/  SHF.R.U32.HI R0, RZ, 0x4, R0 ;  /* 0x00000004ff007819 */ /* 0x000fe20000011600 */
[----:B------:R-:W-:Y:S01]  /*10990*/  IMAD.MOV.U32 R15, RZ, RZ, 0x40000040 ;  /* 0x40000040ff0f7424 */ /* 0x000fe200078e00ff */
[----:B------:R-:W-:Y:S01]  /*109a0*/  R2UR UR55, R9 ;  /* 0x00000000093772ca */ /* 0x000fe200000e0000 */
[----:B------:R-:W-:Y:S01]  /*109b0*/  UMOV UR49, 0x40000040 ;  /* 0x4000004000317882 */ /* 0x000fe20000000000 */
[----:B------:R-:W-:Y:S01]  /*109c0*/  LOP3.LUT R0, R0, 0x3fff, RZ, 0xc0, !PT ;  /* 0x00003fff00007812 */ /* 0x000fe200078ec0ff */
[----:B------:R-:W-:Y:S01]  /*109d0*/  UMOV UR9, 0x40000040 ;  /* 0x4000004000097882 */ /* 0x000fe20000000000 */
[----:B------:R-:W-:Y:S01]  /*109e0*/  R2UR UR51, R15 ;  /* 0x000000000f3372ca */ /* 0x000fe200000e0000 */
[----:B------:R-:W-:Y:S01]  /*109f0*/  IMAD.MOV.U32 R15, RZ, RZ, 0x40000040 ;  /* 0x40000040ff0f7424 */ /* 0x000fe200078e00ff */
[----:B------:R-:W-:Y:S01]  /*10a00*/  LOP3.LUT R7, R0, 0x10000, RZ, 0xfc, !PT ;  /* 0x0001000000077812 */ /* 0x000fe200078efcff */
[----:B------:R-:W-:Y:S01]  /*10a10*/  ULOP3.LUT UR52, UR52, 0x10000, URZ, 0xfc, !UPT ;  /* 0x0001000034347892 */ /* 0x000fe2000f8efc3f */
[----:B------:R-:W-:Y:S01]  /*10a20*/  IMAD.U32 R21, RZ, RZ, UR9 ;  /* 0x00000009ff157e24 */ /* 0x000fe2000f8e00ff */
[----:B------:R-:W-:Y:S01]  /*10a30*/  UMOV UR57, 0x40000040 ;  /* 0x4000004000397882 */ /* 0x000fe20000000000 */
[----:B------:R-:W-:Y:S01]  /*10a40*/  R2UR UR11, R15 ;  /* 0x000000000f0b72ca */ /* 0x000fe200000e0000 */
[----:B------:R-:W-:Y:S01]  /*10a50*/  IMAD R8, R194, 0xc00, R7 ;  /* 0x00000c00c2087824 */ /* 0x000fe200078e0207 */
[----:B------:R-:W-:Y:S01]  /*10a60*/  UIADD3 UR48, UR52, 0x2, URZ ;  /* 0x0000000234307890 */ /* 0x000fe2000fffe03f */
[----:B------:R-:W-:Y:S01]  /*10a70*/  IMAD.MOV.U32 R15, RZ, RZ, 0x40000040 ;  /* 0x40000040ff0f7424 */ /* 0x000fe200078e00ff */
[----:B------:R-:W-:Y:S01]  /*10a80*/  UIADD3 UR4, UR52, 0x4, URZ ;  /* 0x0000000434047890 */ /* 0x000fe2000fffe03f */
[C---:B------:R-:W-:Y:S01]  /*10a90*/  VIADD R14, R8.reuse, 0x2 ;  /* 0x00000002080e7836 */ /* 0x040fe20000000000 */
[----:B------:R-:W-:Y:S01]  /*10aa0*/  R2UR UR54, R8 ;  /* 0x00000000083672ca */ /* 0x000fe200000e0000 */
[----:B------:R-:W-:Y:S01]  /*10ab0*/  UIADD3 UR56, UR52, 0x802, URZ ;  /* 0x0000080234387890 */ /* 0x000fe2000fffe03f */
[----:B------:R-:W-:Y:S01]  /*10ac0*/  IMAD.MOV.U32 R9, RZ, RZ, 0x40000040 ;  /* 0x40000040ff097424 */ /* 0x000fe200078e00ff */
[----:B------:R-:W-:Y:S01]  /*10ad0*/  UIADD3 UR36, UR52, 0x804, URZ ;  /* 0x0000080434247890 */ /* 0x000fe2000fffe03f */
[----:B------:R-:W-:Y:S01]  /*10ae0*/  R2UR UR50, R14 ;  /* 0x000000000e3272ca */ /* 0x000fe200000e0000 */
[----:B------:R-:W-:Y:S01]  /*10af0*/  VIADD R14, R8, 0x4 ;  /* 0x00000004080e7836 */ /* 0x000fe20000000000 */
[----:B------:R-:W-:Y:S01]  /*10b00*/  UMOV UR8, UR4 ;  /* 0x0000000400087c82 */ /* 0x000fe20008000000 */
[----:B------:R-:W-:Y:S01]  /*10b10*/  UIADD3 UR4, UR52, 0x6, URZ ;  /* 0x0000000634047890 */ /* 0x000fe2000fffe03f */
[----:B------:R-:W-:Y:S01]  /*10b20*/  IMAD.U32 R20, RZ, RZ, UR8 ;  /* 0x00000008ff147e24 */ /* 0x000fe2000f8e00ff */
[----:B------:R-:W-:Y:S01]  /*10b30*/  UMOV UR37, 0x40000040 ;  /* 0x4000004000257882 */ /* 0x000fe20000000000 */
[----:B------:R-:W-:Y:S01]  /*10b40*/  R2UR UR10, R14 ;  /* 0x000000000e0a72ca */ /* 0x000fe200000e0000 */
[----:B------:R-:W-:Y:S01]  /*10b50*/  VIADD R14, R8, 0x6 ;  /* 0x00000006080e7836 */ /* 0x000fe20000000000 */
[----:B------:R-:W-:Y:S01]  /*10b60*/  P2R R12, PR, RZ, 0x2 ;  /* 0x00000002ff0c7803 */ /* 0x000fe20000000000 */
[----:B------:R-:W-:Y:S01]  /*10b70*/  HGMMA.64x128x16.F32.BF16 R24, gdesc[UR52], RZ, !UPT, gsb0 ;  /* 0x01e00000341879f0 */ /* 0x000fe2000c0018ff */
[----:B------:R2:W-:Y:S01]  /*10b80*/  STL.64 [R1+0x40], R20 ;  /* 0x0000401401007387 */ /* 0x0005e20000100a00 */
[----:B01----:R-:W-:Y:S01]  /*10b90*/  IMAD.IADD R3, R233, 0x1, R150 ;  /* 0x00000001e9037824 */ /* 0x003fe200078e0296 */
[----:B------:R-:W-:Y:S01]  /*10ba0*/  P2R R10, PR, RZ, 0x1 ;  /* 0x00000001ff0a7803 */ /* 0x000fe20000000000 */
[----:B------:R-:W-:Y:S01]  /*10bb0*/  BSSY B0, `(.L_x_780) ;  /* 0x00004bb000007945 */ /* 0x000fe20003800000 */
[----:B------:R-:W-:-:S02]  /*10bc0*/  IMAD.MOV.U32 R149, RZ, RZ, R151 ;  /* 0x000000ffff957224 */ /* 0x000fc400078e0097 */
[----:B------:R-:W-:Y:S02]  /*10bd0*/  IMAD R6, R210, -0x80, R3 ;  /* 0xffffff80d2067824 */ /* 0x000fe400078e0203 */
[--C-:B------:R-:W-:Y:S02]  /*10be0*/  IMAD.MOV.U32 R148, RZ, RZ, R151.reuse ;  /* 0x000000ffff947224 */ /* 0x100fe400078e0097 */
[--C-:B------:R-:W-:Y:S01]  /*10bf0*/  IMAD.MOV.U32 R147, RZ, RZ, R151.reuse ;  /* 0x000000ffff937224 */ /* 0x100fe200078e0097 */
[C---:B------:R-:W-:Y:S01]  /*10c00*/  ISETP.GT.AND P4, PT, R6.reuse, RZ, PT ;  /* 0x000000ff0600720c */ /* 0x040fe20003f84270 */
[--C-:B------:R-:W-:Y:S01]  /*10c10*/  IMAD.MOV.U32 R146, RZ, RZ, R151.reuse ;  /* 0x000000ffff927224 */ /* 0x100fe200078e0097 */
[C---:B------:R-:W-:Y:S01]  /*10c20*/  ISETP.GT.AND P3, PT, R6.reuse, 0x1, PT ;  /* 0x000000010600780c */ /* 0x040fe20003f64270 */
[--C-:B------:R-:W-:Y:S01]  /*10c30*/  IMAD.MOV.U32 R145, RZ, RZ, R151.reuse ;  /* 0x000000ffff917224 */ /* 0x100fe200078e0097 */
[C---:B------:R-:W-:Y:S01]  /*10c40*/  ISETP.GT.AND P2, PT, R6.reuse, 0x8, PT ;  /* 0x000000080600780c */ /* 0x040fe20003f44270 */
[--C-:B-----5:R-:W-:Y:S01]  /*10c50*/  IMAD.MOV.U32 R144, RZ, RZ, R151.reuse ;  /* 0x000000ffff907224 */ /* 0x120fe200078e0097 */
[C---:B------:R-:W-:Y:S01]  /*10c60*/  ISETP.GT.AND P6, PT, R6.reuse, 0x9, PT ;  /* 0x000000090600780c */ /* 0x040fe20003fc4270 */
[--C-:B------:R-:W-:Y:S01]  /*10c70*/  IMAD.MOV.U32 R143, RZ, RZ, R151.reuse ;  /* 0x000000ffff8f7224 */ /* 0x100fe200078e0097 */
[C---:B------:R-:W-:Y:S01]  /*10c80*/  ISETP.GT.AND P5, PT, R6.reuse, 0x10, PT ;  /* 0x000000100600780c */ /* 0x040fe20003fa4270 */
[--C-:B------:R-:W-:Y:S01]  /*10c90*/  IMAD.MOV.U32 R142, RZ, RZ, R151.reuse ;  /* 0x000000ffff8e7224 */ /* 0x100fe200078e0097 */
[C---:B------:R-:W-:Y:S01]  /*10ca0*/  ISETP.GT.AND P1, PT, R6.reuse, 0x59, PT ;  /* 0x000000590600780c */ /* 0x040fe20003f24270 */
[--C-:B------:R-:W-:Y:S01]  /*10cb0*/  IMAD.MOV.U32 R141, RZ, RZ, R151.reuse ;  /* 0x000000ffff8d7224 */ /* 0x100fe200078e0097 */
[----:B------:R-:W-:Y:S01]  /*10cc0*/  ISETP.GT.AND P0, PT, R6, 0x60, PT ;  /* 0x000000600600780c */ /* 0x000fe20003f04270 */
        /* <DEDUP_REMOVED lines=26> */
[----:B------:R-:W-:Y:S01]  /*10e70*/  IMAD.MOV.U32 R88, RZ, RZ, R151 ;  /* 0x000000ffff587224 */ /* 0x000fe200078e0097 */
[----:B------:R-:W-:Y:S02]  /*10e80*/  WARPGROUP.DEPBAR.LE gsb0, 0x0 ;  /* 0x00008000000079c5 */ /* 0x000fe40000010000 */
[----:B------:R-:W-:-:S06]  /*10e90*/  WARPGROUP.ARRIVE ;  /* 0x00000000000079c5 */ /* 0x000fcc0000000000 */
[----:B------:R-:W-:Y:S03]  /*10ea0*/  HGMMA.64x128x16.F32.BF16 R24, gdesc[UR48], R24, gsb0 ;  /* 0x01e00000301879f0 */ /* 0x000fe60008001818 */
[----:B------:R-:W-:Y:S02]  /*10eb0*/  WARPGROUP.DEPBAR.LE gsb0, 0x0 ;  /* 0x00008000000079c5 */ /* 0x000fe40000010000 */
[----:B------:R-:W-:-:S07]  /*10ec0*/  WARPGROUP.ARRIVE ;  /* 0x00000000000079c5 */ /* 0x000fce0000000000 */
[----:B------:R-:W-:Y:S01]  /*10ed0*/  HGMMA.64x128x16.F32.BF16 R24, gdesc[UR8], R24, gsb0 ;  /* 0x01e00000081879f0 */ /* 0x000fe20008001818 */
[----:B------:R-:W-:Y:S01]  /*10ee0*/  R2UR UR10, R14 ;  /* 0x000000000e0a72ca */ /* 0x000fe200000e0000 */
[----:B------:R-:W-:Y:S01]  /*10ef0*/  UMOV UR8, UR4 ;  /* 0x0000000400087c82 */ /* 0x000fe20008000000 */
[----:B------:R-:W-:Y:S01]  /*10f00*/  R2UR UR11, R15 ;  /* 0x000000000f0b72ca */ /* 0x000fe200000e0000 */
[----:B------:R-:W-:Y:S01]  /*10f10*/  UMOV UR9, 0x40000040 ;  /* 0x4000004000097882 */ /* 0x000fe20000000000 */
[----:B------:R-:W-:Y:S01]  /*10f20*/  VIADD R14, R8, 0x400 ;  /* 0x00000400080e7836 */ /* 0x000fe20000000000 */
[----:B------:R-:W-:Y:S01]  /*10f30*/  UIADD3 UR4, UR52, 0x400, URZ ;  /* 0x0000040034047890 */ /* 0x000fe2000fffe03f */
[----:B------:R-:W-:Y:S02]  /*10f40*/  IMAD.MOV.U32 R15, RZ, RZ, 0x40000040 ;  /* 0x40000040ff0f7424 */ /* 0x000fe400078e00ff */
[----:B--2---:R-:W-:Y:S02]  /*10f50*/  IMAD.U32 R20, RZ, RZ, UR8 ;  /* 0x00000008ff147e24 */ /* 0x004fe4000f8e00ff */
[----:B------:R-:W-:-:S05]  /*10f60*/  IMAD.U32 R21, RZ, RZ, UR9 ;  /* 0x00000009ff157e24 */ /* 0x000fca000f8e00ff */
[----:B------:R0:W-:Y:S01]  /*10f70*/  STL.64 [R1+0x38], R20 ;  /* 0x0000381401007387 */ /* 0x0001e20000100a00 */
[----:B------:R-:W-:Y:S02]  /*10f80*/  WARPGROUP.DEPBAR.LE gsb0, 0x0 ;  /* 0x00008000000079c5 */ /* 0x000fe40000010000 */
[----:B------:R-:W-:-:S06]  /*10f90*/  WARPGROUP.ARRIVE ;  /* 0x00000000000079c5 */ /* 0x000fcc0000000000 */
        /* <DEDUP_REMOVED lines=8> */
[----:B0-----:R-:W-:Y:S02]  /*11020*/  IMAD.U32 R20, RZ, RZ, UR8 ;  /* 0x00000008ff147e24 */ /* 0x001fe4000f8e00ff */
        /* <DEDUP_REMOVED lines=51> */
[----:B0-----:R-:W-:Y:S01]  /*11360*/  IMAD.U32 R20, RZ, RZ, UR8 ;  /* 0x00000008ff147e24 */ /* 0x001fe2000f8e00ff */
[----:B------:R-:W-:Y:S01]  /*11370*/  R2UR UR58, R14 ;  /* 0x000000000e3a72ca */ /* 0x000fe200000e0000 */
[----:B------:R-:W-:Y:S01]  /*11380*/  VIADD R14, R8, 0x804 ;  /* 0x00000804080e7836 */ /* 0x000fe20000000000 */
[----:B------:R-:W-:Y:S01]  /*11390*/  R2UR UR59, R15 ;  /* 0x000000000f3b72ca */ /* 0x000fe200000e0000 */
[----:B------:R-:W-:-:S02]  /*113a0*/  IMAD.MOV.U32 R15, RZ, RZ, 0x40000040 ;  /* 0x40000040ff0f7424 */ /* 0x000fc400078e00ff */
[----:B------:R-:W-:Y:S01]  /*113b0*/  VIADD R8, R8, 0x806 ;  /* 0x0000080608087836 */ /* 0x000fe20000000000 */
[----:B------:R-:W-:Y:S01]  /*113c0*/  R2UR UR38, R14 ;  /* 0x000000000e2672ca */ /* 0x000fe200000e0000 */
[----:B------:R-:W-:Y:S01]  /*113d0*/  IMAD.U32 R21, RZ, RZ, UR9 ;  /* 0x00000009ff157e24 */ /* 0x000fe2000f8e00ff */
[----:B------:R-:W-:-:S04]  /*113e0*/  R2UR UR39, R15 ;  /* 0x000000000f2772ca */ /* 0x000fc800000e0000 */
[----:B------:R-:W-:Y:S01]  /*113f0*/  STL.64 [R1+0x10], R20 ;  /* 0x0000101401007387 */ /* 0x000fe20000100a00 */
[----:B------:R-:W-:Y:S02]  /*11400*/  WARPGROUP.DEPBAR.LE gsb0, 0x0 ;  /* 0x00008000000079c5 */ /* 0x000fe40000010000 */
[----:B------:R-:W-:-:S06]  /*11410*/  WARPGROUP.ARRIVE ;  /* 0x00000000000079c5 */ /* 0x000fcc0000000000 */
[----:B------:R-:W-:Y:S01]  /*11420*/  HGMMA.64x128x16.F32.BF16 R24, gdesc[UR8], R24, gsb0 ;  /* 0x01e00000081879f0 */ /* 0x000fe20008001818 */
[----:B------:R-:W-:Y:S01]  /*11430*/  R2UR UR10, R8 ;  /* 0x00000000080a72ca */ /* 0x000fe200000e0000 */
[----:B------:R-:W-:Y:S01]  /*11440*/  UMOV UR8, UR4 ;  /* 0x0000000400087c82 */ /* 0x000fe20008000000 */
[----:B------:R-:W-:Y:S01]  /*11450*/  R2UR UR11, R9 ;  /* 0x00000000090b72ca */ /* 0x000fe200000e0000 */
[----:B------:R-:W-:Y:S01]  /*11460*/  UMOV UR9, 0x40000040 ;  /* 0x4000004000097882 */ /* 0x000fe20000000000 */
[----:B------:R-:W-:Y:S01]  /*11470*/  IMAD.U32 R8, RZ, RZ, UR8 ;  /* 0x00000008ff087e24 */ /* 0x000fe2000f8e00ff */
[----:B------:R-:W-:Y:S01]  /*11480*/  ULDC UR4, c[0x0][0x988] ;  /* 0x0002620000047ab9 */ /* 0x000fe20000000800 */
[----:B------:R-:W-:-:S05]  /*11490*/  IMAD.U32 R9, RZ, RZ, UR9 ;  /* 0x00000009ff097e24 */ /* 0x000fca000f8e00ff */
[----:B------:R0:W-:Y:S01]  /*114a0*/  STL.64 [R1], R8 ;  /* 0x0000000801007387 */ /* 0x0001e20000100a00 */
[----:B------:R-:W-:Y:S02]  /*114b0*/  WARPGROUP.DEPBAR.LE gsb0, 0x0 ;  /* 0x00008000000079c5 */ /* 0x000fe40000010000 */
[----:B------:R-:W-:-:S06]  /*114c0*/  WARPGROUP.ARRIVE ;  /* 0x00000000000079c5 */ /* 0x000fcc0000000000 */
[----:B------:R-:W-:Y:S01]  /*114d0*/  HGMMA.64x128x16.F32.BF16 R24, gdesc[UR56], R24, gsb0 ;  /* 0x01e00000381879f0 */ /* 0x000fe20008001818 */
[----:B------:R-:W-:Y:S02]  /*114e0*/  ULDC UR58, c[0x0][0x988] ;  /* 0x00026200003a7ab9 */ /* 0x000fe40000000800 */
        /* <DEDUP_REMOVED lines=10> */
[----:B------:R-:W-:-:S02]  /*11590*/  FMNMX.FTZ R0, R24, R119, !PT ;  /* 0x0000007718007209 */ /* 0x000fc40007810000 */
        /* <DEDUP_REMOVED lines=10> */
[----:B0-----:R-:W-:Y:S02]  /*11640*/  FSEL R9, R30, -INF , P2 ;  /* 0xff8000001e097808 */ /* 0x001fe40001000000 */
        /* <DEDUP_REMOVED lines=80> */
[----:B------:R-:W-:Y:S02]  /*11b50*/  ISETP.GT.AND P3, PT, R6, 0x70, PT ;  /* 0x000000700600780c */ /* 0x000fe40003f64270 */
        /* <DEDUP_REMOVED lines=11> */
[C---:B------:R-:W-:Y:S02]  /*11c10*/  ISETP.GT.AND P6, PT, R6.reuse, 0x79, PT ;  /* 0x000000790600780c */ /* 0x040fe40003fc4270 */
[----:B------:R-:W-:Y:S02]  /*11c20*/  FMNMX.FTZ R0, R81, R0, !PT ;  /* 0x0000000051007209 */ /* 0x000fe40007810000 */
[----:B------:R-:W-:Y:S02]  /*11c30*/  FSEL R85, R85, -INF , P6 ;  /* 0xff80000055557808 */ /* 0x000fe40003000000 */
[----:B------:R-:W-:Y:S02]  /*11c40*/  P2R R28, PR, RZ, 0x1 ;  /* 0x00000001ff1c7803 */ /* 0x000fe40000000000 */
[----:B------:R-:W-:Y:S01]  /*11c50*/  FMNMX.FTZ R8, R85, R0, !PT ;  /* 0x0000000055087209 */ /* 0x000fe20007810000 */
[----:B------:R-:W-:Y:S01]  /*11c60*/  IMAD.U32 R0, RZ, RZ, UR4 ;  /* 0x00000004ff007e24 */ /* 0x000fe2000f8e00ff */
[----:B------:R-:W-:-:S02]  /*11c70*/  ISETP.GT.AND P0, PT, R6, 0x59, PT ;  /* 0x000000590600780c */ /* 0x000fc40003f04270 */
[----:B------:R-:W-:Y:S01]  /*11c80*/  P2R R30, PR, RZ, 0x2 ;  /* 0x00000002ff1e7803 */ /* 0x000fe20000000000 */
[----:B------:R-:W0:Y:S01]  /*11c90*/  SHFL.BFLY PT, R3, R8, 0x2, 0x1f ;  /* 0x0c401f0008037f89 */ /* 0x000e2200000e0000 */
[----:B------:R-:W-:Y:S02]  /*11ca0*/  ISETP.GT.AND P1, PT, R6, 0x60, PT ;  /* 0x000000600600780c */ /* 0x000fe40003f24270 */
[----:B------:R-:W-:Y:S02]  /*11cb0*/  FSEL R71, R71, -INF , P0 ;  /* 0xff80000047477808 */ /* 0x000fe40000000000 */
[----:B------:R-:W-:Y:S02]  /*11cc0*/  FSEL R49, R74, -INF , P1 ;  /* 0xff8000004a317808 */ /* 0x000fe40000800000 */
[----:B------:R-:W-:Y:S02]  /*11cd0*/  ISETP.NE.AND P1, PT, R30, RZ, PT ;  /* 0x000000ff1e00720c */ /* 0x000fe40003f25270 */
[----:B------:R-:W-:-:S02]  /*11ce0*/  P2R R26, PR, RZ, 0x4 ;  /* 0x00000004ff1a7803 */ /* 0x000fc40000000000 */
[----:B------:R-:W-:Y:S02]  /*11cf0*/  ISETP.NE.AND P0, PT, R28, RZ, PT ;  /* 0x000000ff1c00720c */ /* 0x000fe40003f05270 */
[----:B------:R-:W-:Y:S02]  /*11d00*/  FSEL R75, R75, -INF , P1 ;  /* 0xff8000004b4b7808 */ /* 0x000fe40000800000 */
[----:B------:R-:W-:Y:S02]  /*11d10*/  FSEL R53, R78, -INF , P0 ;  /* 0xff8000004e357808 */ /* 0x000fe40000000000 */
[----:B------:R-:W-:Y:S02]  /*11d20*/  ISETP.NE.AND P0, PT, R10, RZ, PT ;  /* 0x000000ff0a00720c */ /* 0x000fe40003f05270 */
[----:B------:R-:W-:Y:S02]  /*11d30*/  FSEL R83, R83, -INF , P4 ;  /* 0xff80000053537808 */ /* 0x000fe40002000000 */
[----:B------:R-:W-:-:S02]  /*11d40*/  ISETP.NE.AND P1, PT, R12, RZ, PT ;  /* 0x000000ff0c00720c */ /* 0x000fc40003f25270 */
[----:B0-----:R-:W-:Y:S02]  /*11d50*/  FMNMX.FTZ R14, R8, R3, !PT ;  /* 0x00000003080e7209 */ /* 0x001fe40007810000 */
[----:B------:R-:W-:-:S03]  /*11d60*/  FMNMX.FTZ R8, R5, R27, !PT ;  /* 0x0000001b05087209 */ /* 0x000fc60007810000 */
[----:B------:R-:W0:Y:S01]  /*11d70*/  SHFL.BFLY PT, R3, R14, 0x1, 0x1f ;  /* 0x0c201f000e037f89 */ /* 0x000e2200000e0000 */
[----:B------:R-:W-:-:S04]  /*11d80*/  FMNMX.FTZ R8, R9, R8, !PT ;  /* 0x0000000809087209 */ /* 0x000fc80007810000 */
[----:B------:R-:W-:-:S04]  /*11d90*/  FMNMX.FTZ R8, R31, R8, !PT ;  /* 0x000000081f087209 */ /* 0x000fc80007810000 */
[----:B------:R-:W-:-:S04]  /*11da0*/  FMNMX.FTZ R8, R11, R8, !PT ;  /* 0x000000080b087209 */ /* 0x000fc80007810000 */
[----:B------:R-:W-:-:S04]  /*11db0*/  FMNMX.FTZ R8, R35, R8, !PT ;  /* 0x0000000823087209 */ /* 0x000fc80007810000 */
[----:B------:R-:W-:-:S04]  /*11dc0*/  FMNMX.FTZ R8, R13, R8, !PT ;  /* 0x000000080d087209 */ /* 0x000fc80007810000 */
[----:B------:R-:W-:Y:S02]  /*11dd0*/  FMNMX.FTZ R8, R39, R8, !PT ;  /* 0x0000000827087209 */ /* 0x000fe40007810000 */
        /* <DEDUP_REMOVED lines=23> */
[----:B------:R0:W-:Y:S01]  /*11f50*/  MUFU.EX2 R79, R10 ;  /* 0x0000000a004f7308 */ /* 0x0001e20000000800 */
[----:B------:R-:W-:Y:S01]  /*11f60*/  FSEL R103, R87, -INF , P6 ;  /* 0xff80000057677808 */ /* 0x000fe20003000000 */
[--C-:B------:R-:W-:Y:S01]  /*11f70*/  FFMA.FTZ R174, R109, R0, -R6.reuse ;  /* 0x000000006dae7223 */ /* 0x100fe20000010806 */
[----:B------:R-:W-:Y:S01]  /*11f80*/  FMNMX.FTZ R8, R33, R8, !PT ;  /* 0x0000000821087209 */ /* 0x000fe20007810000 */
[-CC-:B------:R-:W-:Y:S01]  /*11f90*/  FFMA.FTZ R180, R24, R0.reuse, -R6.reuse ;  /* 0x0000000018b47223 */ /* 0x180fe20000010806 */
[-CC-:B------:R-:W-:Y:S01]  /*11fa0*/  FFMA.FTZ R61, R119, R0.reuse, -R6.reuse ;  /* 0x00000000773d7223 */ /* 0x180fe20000010806 */
[--C-:B------:R-:W-:Y:S01]  /*11fb0*/  FFMA.FTZ R65, R117, R0, -R6.reuse ;  /* 0x0000000075417223 */ /* 0x100fe20000010806 */
[----:B------:R-:W-:Y:S01]  /*11fc0*/  FMNMX.FTZ R8, R59, R8, !PT ;  /* 0x000000083b087209 */ /* 0x000fe20007810000 */
[----:B------:R-:W-:Y:S01]  /*11fd0*/  MUFU.EX2 R182, R182 ;  /* 0x000000b600b67308 */ /* 0x000fe20000000800 */
[-CC-:B------:R-:W-:Y:S01]  /*11fe0*/  FFMA.FTZ R176, R115, R0.reuse, -R6.reuse ;  /* 0x0000000073b07223 */ /* 0x180fe20000010806 */
        /* <DEDUP_REMOVED lines=14> */
[----:B------:R-:W1:Y:S01]  /*120d0*/  MUFU.EX2 R61, R61 ;  /* 0x0000003d003d7308 */ /* 0x000e620000000800 */
[-CC-:B------:R-:W-:Y:S01]  /*120e0*/  FFMA.FTZ R156, R125, R0.reuse, -R6.reuse ;  /* 0x000000007d9c7223 */ /* 0x180fe20000010806 */
[--C-:B------:R-:W-:Y:S01]  /*120f0*/  FFMA.FTZ R105, R127, R0, -R6.reuse ;  /* 0x000000007f697223 */ /* 0x100fe20000010806 */
[----:B------:R-:W-:Y:S01]  /*12100*/  FMNMX.FTZ R8, R41, R8, !PT ;  /* 0x0000000829087209 */ /* 0x000fe20007810000 */
[-CC-:B------:R-:W-:Y:S01]  /*12110*/  FFMA.FTZ R158, R129, R0.reuse, -R6.reuse ;  /* 0x00000000819e7223 */ /* 0x180fe20000010806 */
        /* <DEDUP_REMOVED lines=8> */
[----:B------:R-:W-:Y:S01]  /*121a0*/  FFMA.FTZ R81, R85, R0, -R6 ;  /* 0x0000000055517223 */ /* 0x000fe20000010806 */
[----:B------:R-:W2:Y:S01]  /*121b0*/  MUFU.EX2 R65, R65 ;  /* 0x0000004100417308 */ /* 0x000ea20000000800 */
[----:B------:R-:W-:Y:S01]  /*121c0*/  FMNMX.FTZ R8, R75, R8, !PT ;  /* 0x000000084b087209 */ /* 0x000fe20007810000 */
[----:B------:R-:W-:-:S02]  /*121d0*/  IMAD.MOV.U32 R137, RZ, RZ, R151 ;  /* 0x000000ffff897224 */ /* 0x000fc400078e0097 */
[--C-:B------:R-:W-:Y:S01]  /*121e0*/  IMAD.MOV.U32 R135, RZ, RZ, R151.reuse ;  /* 0x000000ffff877224 */ /* 0x100fe200078e0097 */
[----:B------:R-:W-:Y:S01]  /*121f0*/  FMNMX.FTZ R8, R53, R8, !PT ;  /* 0x0000000835087209 */ /* 0x000fe20007810000 */
[--C-:B------:R-:W-:Y:S02]  /*12200*/  IMAD.MOV.U32 R131, RZ, RZ, R151.reuse ;  /* 0x000000ffff837224 */ /* 0x100fe400078e0097 */
[----:B------:R-:W3:Y:S01]  /*12210*/  MUFU.EX2 R176, R176 ;  /* 0x000000b000b07308 */ /* 0x000ee20000000800 */
[----:B------:R-:W-:Y:S01]  /*12220*/  FMNMX.FTZ R8, R89, R8, !PT ;  /* 0x0000000859087209 */ /* 0x000fe20007810000 */
[--C-:B------:R-:W-:Y:S02]  /*12230*/  IMAD.MOV.U32 R129, RZ, RZ, R151.reuse ;  /* 0x000000ffff817224 */ /* 0x100fe400078e0097 */
[--C-:B------:R-:W-:Y:S01]  /*12240*/  IMAD.MOV.U32 R127, RZ, RZ, R151.reuse ;  /* 0x000000ffff7f7224 */ /* 0x100fe200078e0097 */
[----:B------:R-:W-:Y:S01]  /*12250*/  FMNMX.FTZ R8, R101, R8, !PT ;  /* 0x0000000865087209 */ /* 0x000fe20007810000 */
[----:B------:R-:W-:-:S02]  /*12260*/  IMAD.MOV.U32 R125, RZ, RZ, R151 ;  /* 0x000000ffff7d7224 */ /* 0x000fc400078e0097 */
[----:B------:R-:W4:Y:S01]  /*12270*/  MUFU.EX2 R73, R73 ;  /* 0x0000004900497308 */ /* 0x000f220000000800 */
[----:B------:R-:W-:Y:S01]  /*12280*/  FMNMX.FTZ R8, R83, R8, !PT ;  /* 0x0000000853087209 */ /* 0x000fe20007810000 */
[--C-:B------:R-:W-:Y:S02]  /*12290*/  IMAD.MOV.U32 R123, RZ, RZ, R151.reuse ;  /* 0x000000ffff7b7224 */ /* 0x100fe400078e0097 */
[--C-:B------:R-:W-:Y:S01]  /*122a0*/  IMAD.MOV.U32 R121, RZ, RZ, R151.reuse ;  /* 0x000000ffff797224 */ /* 0x100fe200078e0097 */
[----:B------:R-:W-:Y:S01]  /*122b0*/  FMNMX.FTZ R8, R97, R8, !PT ;  /* 0x0000000861087209 */ /* 0x000fe20007810000 */
[--C-:B------:R-:W-:Y:S02]  /*122c0*/  IMAD.MOV.U32 R119, RZ, RZ, R151.reuse ;  /* 0x000000ffff777224 */ /* 0x100fe400078e0097 */
[----:B------:R-:W4:Y:S01]  /*122d0*/  MUFU.EX2 R178, R178 ;  /* 0x000000b200b27308 */ /* 0x000f220000000800 */
[----:B------:R-:W-:Y:S01]  /*122e0*/  FMNMX.FTZ R8, R103, R8, !PT ;  /* 0x0000000867087209 */ /* 0x000fe20007810000 */
[----:B------:R-:W-:-:S02]  /*122f0*/  IMAD.MOV.U32 R117, RZ, RZ, R151 ;  /* 0x000000ffff757224 */ /* 0x000fc400078e0097 */
[--C-:B------:R-:W-:Y:S02]  /*12300*/  IMAD.MOV.U32 R115, RZ, RZ, R151.reuse ;  /* 0x000000ffff737224 */ /* 0x100fe400078e0097 */
[----:B------:R-:W0:Y:S01]  /*12310*/  SHFL.BFLY PT, R107, R8, 0x2, 0x1f ;  /* 0x0c401f00086b7f89 */ /* 0x000e2200000e0000 */
[--C-:B------:R-:W-:Y:S01]  /*12320*/  IMAD.MOV.U32 R113, RZ, RZ, R151.reuse ;  /* 0x000000ffff717224 */ /* 0x100fe200078e0097 */
[----:B------:R-:W4:Y:S01]  /*12330*/  MUFU.EX2 R93, R93 ;  /* 0x0000005d005d7308 */ /* 0x000f220000000800 */
[----:B------:R-:W-:-:S07]  /*12340*/  IMAD.MOV.U32 R111, RZ, RZ, R151 ;  /* 0x000000ffff6f7224 */ /* 0x000fce00078e0097 */
[----:B------:R-:W-:Y:S08]  /*12350*/  MUFU.EX2 R172, R172 ;  /* 0x000000ac00ac7308 */ /* 0x000ff00000000800 */
[----:B------:R-:W-:Y:S01]  /*12360*/  MUFU.EX2 R91, R91 ;  /* 0x0000005b005b7308 */ /* 0x000fe20000000800 */
[----:B0-----:R-:W-:Y:S01]  /*12370*/  FMNMX.FTZ R10, R8, R107, !PT ;  /* 0x0000006b080a7209 */ /* 0x001fe20007810000 */
[----:B------:R-:W-:-:S06]  /*12380*/  FFMA.FTZ R107, R133, R0, -R6 ;  /* 0x00000000856b7223 */ /* 0x000fcc0000010806 */
[----:B------:R-:W-:Y:S01]  /*12390*/  MUFU.EX2 R174, R174 ;  /* 0x000000ae00ae7308 */ /* 0x000fe20000000800 */
[----:B------:R-:W-:Y:S01]  /*123a0*/  IMAD.MOV.U32 R133, RZ, RZ, R151 ;  /* 0x000000ffff857224 */ /* 0x000fe200078e0097 */
[----:B------:R-:W0:Y:S06]  /*123b0*/  SHFL.BFLY PT, R109, R10, 0x1, 0x1f ;  /* 0x0c201f000a6d7f89 */ /* 0x000e2c00000e0000 */
[----:B------:R-:W-:Y:S08]  /*123c0*/  MUFU.EX2 R95, R95 ;  /* 0x0000005f005f7308 */ /* 0x000ff00000000800 */
[----:B------:R-:W-:Y:S08]  /*123d0*/  MUFU.EX2 R168, R168 ;  /* 0x000000a800a87308 */ /* 0x000ff00000000800 */
[----:B------:R-:W-:Y:S01]  /*123e0*/  MUFU.EX2 R99, R99 ;  /* 0x0000006300637308 */ /* 0x000fe20000000800 */
[----:B0-----:R-:W-:-:S04]  /*123f0*/  FMNMX.FTZ R8, R10, R109, !PT ;  /* 0x0000006d0a087209 */ /* 0x001fc80007810000 */
        /* <DEDUP_REMOVED lines=10> */
[----:B-1----:R-:W-:Y:S01]  /*124a0*/  FADD.FTZ R5, R180, R61 ;  /* 0x0000003db4057221 */ /* 0x002fe20000010000 */
[-CC-:B------:R-:W-:Y:S01]  /*124b0*/  FFMA.FTZ R12, R31, R0.reuse, -R6.reuse ;  /* 0x000000001f0c7223 */ /* 0x180fe20000010806 */
[-CC-:B------:R-:W-:Y:S01]  /*124c0*/  FFMA.FTZ R177, R11, R0.reuse, -R6.reuse ;  /* 0x000000000bb17223 */ /* 0x180fe20000010806 */
[-CC-:B------:R-:W-:Y:S01]  /*124d0*/  FFMA.FTZ R14, R35, R0.reuse, -R6.reuse ;  /* 0x00000000230e7223 */ /* 0x180fe20000010806 */
[----:B------:R-:W-:Y:S01]  /*124e0*/  MUFU.EX2 R181, R181 ;  /* 0x000000b500b57308 */ /* 0x000fe20000000800 */
[----:B------:R-:W-:Y:S01]  /*124f0*/  FADD.FTZ R32, R182, R5 ;  /* 0x00000005b6207221 */ /* 0x000fe20000010000 */
[-CC-:B------:R-:W-:Y:S01]  /*12500*/  FFMA.FTZ R179, R13, R0.reuse, -R6.reuse ;  /* 0x000000000db37223 */ /* 0x180fe20000010806 */
[-CC-:B------:R-:W-:Y:S01]  /*12510*/  FFMA.FTZ R20, R39, R0.reuse, -R6.reuse ;  /* 0x0000000027147223 */ /* 0x180fe20000010806 */
[-C--:B------:R-:W-:Y:S01]  /*12520*/  FFMA.FTZ R173, R15, R0.reuse, -R6 ;  /* 0x000000000fad7223 */ /* 0x080fe20000010806 */
[----:B--2---:R-:W-:Y:S01]  /*12530*/  FADD.FTZ R5, R65, R32 ;  /* 0x0000002041057221 */ /* 0x004fe20000010000 */
[-CC-:B------:R-:W-:Y:S01]  /*12540*/  FFMA.FTZ R24, R43, R0.reuse, -R6.reuse ;  /* 0x000000002b187223 */ /* 0x180fe20000010806 */
[-CC-:B------:R-:W-:Y:S01]  /*12550*/  FFMA.FTZ R175, R21, R0.reuse, -R6.reuse ;  /* 0x0000000015af7223 */ /* 0x180fe20000010806 */
[----:B------:R-:W0:Y:S01]  /*12560*/  MUFU.EX2 R10, R10 ;  /* 0x0000000a000a7308 */ /* 0x000e220000000800 */
[----:B---3--:R-:W-:Y:S01]  /*12570*/  FADD.FTZ R34, R176, R5 ;  /* 0x00000005b0227221 */ /* 0x008fe20000010000 */
[-CC-:B------:R-:W-:Y:S01]  /*12580*/  FFMA.FTZ R26, R47, R0.reuse, -R6.reuse ;  /* 0x000000002f1a7223 */ /* 0x180fe20000010806 */
[-CC-:B------:R-:W-:Y:S01]  /*12590*/  FFMA.FTZ R169, R25, R0.reuse, -R6.reuse ;  /* 0x0000000019a97223 */ /* 0x180fe20000010806 */
[-C--:B------:R-:W-:Y:S01]  /*125a0*/  FFMA.FTZ R28, R51, R0.reuse, -R6 ;  /* 0x00000000331c7223 */ /* 0x080fe20000010806 */
[----:B----4-:R-:W-:Y:S01]  /*125b0*/  FADD.FTZ R5, R73, R34 ;  /* 0x0000002249057221 */ /* 0x010fe20000010000 */
[-CC-:B------:R-:W-:Y:S01]  /*125c0*/  FFMA.FTZ R171, R29, R0.reuse, -R6.reuse ;  /* 0x000000001dab7223 */ /* 0x180fe20000010806 */
[-CC-:B------:R-:W-:Y:S01]  /*125d0*/  FFMA.FTZ R30, R55, R0.reuse, -R6.reuse ;  /* 0x00000000371e7223 */ /* 0x180fe20000010806 */
[----:B------:R-:W1:Y:S01]  /*125e0*/  MUFU.EX2 R183, R183 ;  /* 0x000000b700b77308 */ /* 0x000e620000000800 */
[----:B------:R-:W-:Y:S01]  /*125f0*/  FADD.FTZ R34, R178, R5 ;  /* 0x00000005b2227221 */ /* 0x000fe20000010000 */
[-CC-:B------:R-:W-:Y:S01]  /*12600*/  FFMA.FTZ R153, R33, R0.reuse, -R6.reuse ;  /* 0x0000000021997223 */ /* 0x180fe20000010806 */
[-CC-:B------:R-:W-:Y:S01]  /*12610*/  FFMA.FTZ R32, R59, R0.reuse, -R6.reuse ;  /* 0x000000003b207223 */ /* 0x180fe20000010806 */
[-C--:B------:R-:W-:Y:S01]  /*12620*/  FFMA.FTZ R155, R37, R0.reuse, -R6 ;  /* 0x00000000259b7223 */ /* 0x080fe20000010806 */
[----:B------:R-:W-:Y:S01]  /*12630*/  FADD.FTZ R9, R93, R34 ;  /* 0x000000225d097221 */ /* 0x000fe20000010000 */
[-CC-:B------:R-:W-:Y:S01]  /*12640*/  FFMA.FTZ R34, R63, R0.reuse, -R6.reuse ;  /* 0x000000003f227223 */ /* 0x180fe20000010806 */
[-C--:B------:R-:W-:Y:S01]  /*12650*/  FFMA.FTZ R157, R45, R0.reuse, -R6 ;  /* 0x000000002d9d7223 */ /* 0x080fe20000010806 */
[----:B------:R-:W2:Y:S01]  /*12660*/  MUFU.EX2 R12, R12 ;  /* 0x0000000c000c7308 */ /* 0x000ea20000000800 */
[----:B0-----:R-:W-:Y:S01]  /*12670*/  FADD.FTZ R36, R181, R10 ;  /* 0x0000000ab5247221 */ /* 0x001fe20000010000 */
[----:B------:R-:W-:Y:S01]  /*12680*/  FADD.FTZ R38, R172, R9 ;  /* 0x00000009ac267221 */ /* 0x000fe20000010000 */
[-CC-:B------:R-:W-:Y:S01]  /*12690*/  FFMA.FTZ R67, R67, R0.reuse, -R6.reuse ;  /* 0x0000000043437223 */ /* 0x180fe20000010806 */
[-CC-:B------:R-:W-:Y:S01]  /*126a0*/  FFMA.FTZ R41, R41, R0.reuse, -R6.reuse ;  /* 0x0000000029297223 */ /* 0x180fe20000010806 */
[-C--:B------:R-:W-:Y:S01]  /*126b0*/  FFMA.FTZ R71, R71, R0.reuse, -R6 ;  /* 0x0000000047477223 */ /* 0x080fe20000010806 */
[----:B------:R-:W-:Y:S01]  /*126c0*/  FADD.FTZ R9, R91, R38 ;  /* 0x000000265b097221 */ /* 0x000fe20000010000 */
[-C--:B------:R-:W-:Y:S01]  /*126d0*/  FFMA.FTZ R49, R49, R0.reuse, -R6 ;  /* 0x0000000031317223 */ /* 0x080fe20000010806 */
[----:B------:R-:W0:Y:S01]  /*126e0*/  MUFU.EX2 R177, R177 ;  /* 0x000000b100b17308 */ /* 0x000e220000000800 */
[----:B-1----:R-:W-:Y:S01]  /*126f0*/  FADD.FTZ R5, R183, R36 ;  /* 0x00000024b7057221 */ /* 0x002fe20000010000 */
[----:B------:R-:W-:Y:S01]  /*12700*/  FADD.FTZ R38, R174, R9 ;  /* 0x00000009ae267221 */ /* 0x000fe20000010000 */
[-CC-:B------:R-:W-:Y:S01]  /*12710*/  FFMA.FTZ R75, R75, R0.reuse, -R6.reuse ;  /* 0x000000004b4b7223 */ /* 0x180fe20000010806 */
[-CC-:B------:R-:W-:Y:S01]  /*12720*/  FFMA.FTZ R53, R53, R0.reuse, -R6.reuse ;  /* 0x0000000035357223 */ /* 0x180fe20000010806 */
[-CC-:B------:R-:W-:Y:S01]  /*12730*/  FFMA.FTZ R89, R89, R0.reuse, -R6.reuse ;  /* 0x0000000059597223 */ /* 0x180fe20000010806 */
[-CC-:B------:R-:W-:Y:S01]  /*12740*/  FFMA.FTZ R101, R101, R0.reuse, -R6.reuse ;  /* 0x0000000065657223 */ /* 0x180fe20000010806 */
[-CC-:B------:R-:W-:Y:S01]  /*12750*/  FFMA.FTZ R83, R83, R0.reuse, -R6.reuse ;  /* 0x0000000053537223 */ /* 0x180fe20000010806 */
[----:B------:R-:W1:Y:S01]  /*12760*/  MUFU.EX2 R14, R14 ;  /* 0x0000000e000e7308 */ /* 0x000e620000000800 */
[----:B--2---:R-:W-:Y:S01]  /*12770*/  FADD.FTZ R36, R12, R5 ;  /* 0x000000050c247221 */ /* 0x004fe20000010000 */
[-CC-:B------:R-:W-:Y:S01]  /*12780*/  FFMA.FTZ R97, R97, R0.reuse, -R6.reuse ;  /* 0x0000000061617223 */ /* 0x180fe20000010806 */
[----:B------:R-:W-:Y:S01]  /*12790*/  FFMA.FTZ R103, R103, R0, -R6 ;  /* 0x0000000067677223 */ /* 0x000fe20000010806 */
[----:B------:R-:W-:-:S02]  /*127a0*/  F2FP.BF16.F32.PACK_AB R181, R10, R181 ;  /* 0x000000b50ab5723e */ /* 0x000fc400000010ff */
[----:B------:R-:W-:Y:S02]  /*127b0*/  F2FP.BF16.F32.PACK_AB R183, R12, R183 ;  /* 0x000000b70cb7723e */ /* 0x000fe400000010ff */
[----:B------:R-:W2:Y:S01]  /*127c0*/  MUFU.EX2 R179, R179 ;  /* 0x000000b300b37308 */ /* 0x000ea20000000800 */
[----:B0-----:R-:W-:Y:S01]  /*127d0*/  FADD.FTZ R5, R177, R36 ;  /* 0x00000024b1057221 */ /* 0x001fe20000010000 */
[----:B------:R-:W-:Y:S01]  /*127e0*/  F2FP.BF16.F32.PACK_AB R178, R93, R178 ;  /* 0x000000b25db2723e */ /* 0x000fe200000010ff */
[--C-:B------:R-:W-:Y:S01]  /*127f0*/  IMAD.MOV.U32 R93, RZ, RZ, R151.reuse ;  /* 0x000000ffff5d7224 */ /* 0x100fe200078e0097 */
[----:B------:R-:W-:Y:S01]  /*12800*/  F2FP.BF16.F32.PACK_AB R172, R91, R172 ;  /* 0x000000ac5bac723e */ /* 0x000fe200000010ff */
[----:B------:R-:W-:Y:S01]  /*12810*/  IMAD.MOV.U32 R91, RZ, RZ, R151 ;  /* 0x000000ffff5b7224 */ /* 0x000fe200078e0097 */
[C---:B------:R-:W-:Y:S02]  /*12820*/  F2FP.BF16.F32.PACK_AB R174, R95.reuse, R174 ;  /* 0x000000ae5fae723e */ /* 0x040fe400000010ff */
[----:B------:R-:W0:Y:S01]  /*12830*/  MUFU.EX2 R20, R20 ;  /* 0x0000001400147308 */ /* 0x000e220000000800 */
[----:B-1----:R-:W-:Y:S01]  /*12840*/  FADD.FTZ R36, R14, R5 ;  /* 0x000000050e247221 */ /* 0x002fe20000010000 */
[----:B------:R-:W-:Y:S01]  /*12850*/  FADD.FTZ R5, R95, R38 ;  /* 0x000000265f057221 */ /* 0x000fe20000010000 */
[----:B------:R-:W-:Y:S01]  /*12860*/  F2FP.BF16.F32.PACK_AB R180, R61, R180 ;  /* 0x000000b43db4723e */ /* 0x000fe200000010ff */
[----:B------:R-:W-:Y:S01]  /*12870*/  IMAD.MOV.U32 R95, RZ, RZ, R151 ;  /* 0x000000ffff5f7224 */ /* 0x000fe200078e0097 */
[----:B------:R-:W-:Y:S01]  /*12880*/  F2FP.BF16.F32.PACK_AB R182, R65, R182 ;  /* 0x000000b641b6723e */ /* 0x000fe200000010ff */
[----:B------:R-:W-:Y:S01]  /*12890*/  FADD.FTZ R38, R168, R5 ;  /* 0x00000005a8267221 */ /* 0x000fe20000010000 */
[----:B------:R-:W-:Y:S01]  /*128a0*/  @!P1 VIADD R5, R4, 0x34840 ;  /* 0x0003484004059836 */ /* 0x000fe20000000000 */
[----:B------:R-:W1:Y:S01]  /*128b0*/  MUFU.EX2 R173, R173 ;  /* 0x000000ad00ad7308 */ /* 0x000e620000000800 */
[----:B--2---:R-:W-:Y:S01]  /*128c0*/  FADD.FTZ R9, R179, R36 ;  /* 0x00000024b3097221 */ /* 0x004fe20000010000 */
[C---:B------:R-:W-:Y:S01]  /*128d0*/  FADD.FTZ R11, R99.reuse, R38 ;  /* 0x00000026630b7221 */ /* 0x040fe20000010000 */
[----:B------:R-:W-:Y:S01]  /*128e0*/  F2FP.BF16.F32.PACK_AB R168, R99, R168 ;  /* 0x000000a863a8723e */ /* 0x000fe200000010ff */
[----:B------:R-:W-:Y:S01]  /*128f0*/  IMAD.MOV.U32 R99, RZ, RZ, R151 ;  /* 0x000000ffff637224 */ /* 0x000fe200078e0097 */
[----:B------:R-:W-:Y:S01]  /*12900*/  @!P1 PRMT R5, RZ, 0x654, R5 ;  /* 0x00000654ff059816 */ /* 0x000fe20000000005 */
[----:B------:R-:W-:Y:S01]  /*12910*/  FADD.FTZ R38, R170, R11 ;  /* 0x0000000baa267221 */ /* 0x000fe20000010000 */
[----:B------:R-:W-:Y:S01]  /*12920*/  F2FP.BF16.F32.PACK_AB R176, R73, R176 ;  /* 0x000000b049b0723e */ /* 0x000fe200000010ff */
[----:B------:R-:W2:Y:S01]  /*12930*/  MUFU.EX2 R24, R24 ;  /* 0x0000001800187308 */ /* 0x000ea20000000800 */
[----:B0-----:R-:W-:Y:S01]  /*12940*/  FADD.FTZ R36, R20, R9 ;  /* 0x0000000914247221 */ /* 0x001fe20000010000 */
[----:B------:R0:W-:Y:S01]  /*12950*/  @!P1 SYNCS.ARRIVE.TRANS64.RED.A1T0 RZ, [R5+URZ], RZ ;  /* 0x000000ff05ff99a7 */ /* 0x0001e2000810043f */
[----:B------:R-:W-:-:S02]  /*12960*/  F2FP.BF16.F32.PACK_AB R170, R79, R170 ;  /* 0x000000aa4faa723e */ /* 0x000fc400000010ff */
[----:B------:R-:W-:Y:S02]  /*12970*/  F2FP.BF16.F32.PACK_AB R177, R14, R177 ;  /* 0x000000b10eb1723e */ /* 0x000fe400000010ff */
[----:B------:R-:W-:Y:S01]  /*12980*/  F2FP.BF16.F32.PACK_AB R179, R20, R179 ;  /* 0x000000b314b3723e */ /* 0x000fe200000010ff */
[----:B------:R-:W0:Y:S01]  /*12990*/  MUFU.EX2 R175, R175 ;  /* 0x000000af00af7308 */ /* 0x000e220000000800 */
[----:B-1----:R-:W-:-:S07]  /*129a0*/  FADD.FTZ R9, R173, R36 ;  /* 0x00000024ad097221 */ /* 0x002fce0000010000 */
[----:B------:R-:W1:Y:S01]  /*129b0*/  MUFU.EX2 R26, R26 ;  /* 0x0000001a001a7308 */ /* 0x000e620000000800 */
[C---:B--2---:R-:W-:Y:S01]  /*129c0*/  FADD.FTZ R36, R24.reuse, R9 ;  /* 0x0000000918247221 */ /* 0x044fe20000010000 */
[----:B------:R-:W-:Y:S01]  /*129d0*/  FADD.FTZ R9, R79, R38 ;  /* 0x000000264f097221 */ /* 0x000fe20000010000 */
[----:B------:R-:W-:-:S03]  /*129e0*/  F2FP.BF16.F32.PACK_AB R173, R24, R173 ;  /* 0x000000ad18ad723e */ /* 0x000fc600000010ff */
        /* <DEDUP_REMOVED lines=12> */
[C---:B-1----:R-:W-:Y:S01]  /*12ab0*/  FADD.FTZ R38, R28.reuse, R5 ;  /* 0x000000051c267221 */ /* 0x042fe20000010000 */
[----:B------:R-:W-:-:S06]  /*12ac0*/  F2FP.BF16.F32.PACK_AB R169, R28, R169 ;  /* 0x000000a91ca9723e */ /* 0x000fcc00000010ff */
[----:B------:R-:W1:Y:S01]  /*12ad0*/  MUFU.EX2 R87, R87 ;  /* 0x0000005700577308 */ /* 0x000e620000000800 */
[----:B--2---:R-:W-:-:S07]  /*12ae0*/  FADD.FTZ R40, R154, R9 ;  /* 0x000000099a287221 */ /* 0x004fce0000010000 */
[----:B------:R-:W2:Y:S01]  /*12af0*/  MUFU.EX2 R30, R30 ;  /* 0x0000001e001e7308 */ /* 0x000ea20000000800 */
[----:B0-----:R-:W-:-:S07]  /*12b00*/  FADD.FTZ R5, R171, R38 ;  /* 0x00000026ab057221 */ /* 0x001fce0000010000 */
[----:B------:R-:W0:Y:S01]  /*12b10*/  MUFU.EX2 R156, R156 ;  /* 0x0000009c009c7308 */ /* 0x000e220000000800 */
[C---:B-1----:R-:W-:Y:S01]  /*12b20*/  FADD.FTZ R9, R87.reuse, R40 ;  /* 0x0000002857097221 */ /* 0x042fe20000010000 */
[----:B------:R-:W-:-:S06]  /*12b30*/  F2FP.BF16.F32.PACK_AB R154, R87, R154 ;  /* 0x0000009a579a723e */ /* 0x000fcc00000010ff */
[----:B------:R-:W1:Y:S01]  /*12b40*/  MUFU.EX2 R153, R153 ;  /* 0x0000009900997308 */ /* 0x000e620000000800 */
[C---:B--2---:R-:W-:Y:S01]  /*12b50*/  FADD.FTZ R6, R30.reuse, R5 ;  /* 0x000000051e067221 */ /* 0x044fe20000010000 */
[----:B------:R-:W-:-:S06]  /*12b60*/  F2FP.BF16.F32.PACK_AB R171, R30, R171 ;  /* 0x000000ab1eab723e */ /* 0x000fcc00000010ff */
[----:B------:R-:W2:Y:S01]  /*12b70*/  MUFU.EX2 R105, R105 ;  /* 0x0000006900697308 */ /* 0x000ea20000000800 */
[----:B0-----:R-:W-:-:S07]  /*12b80*/  FADD.FTZ R40, R156, R9 ;  /* 0x000000099c287221 */ /* 0x001fce0000010000 */
[----:B------:R-:W0:Y:S01]  /*12b90*/  MUFU.EX2 R32, R32 ;  /* 0x0000002000207308 */ /* 0x000e220000000800 */
[----:B-1----:R-:W-:-:S07]  /*12ba0*/  FADD.FTZ R5, R153, R6 ;  /* 0x0000000699057221 */ /* 0x002fce0000010000 */
[----:B------:R-:W1:Y:S01]  /*12bb0*/  MUFU.EX2 R158, R158 ;  /* 0x0000009e009e7308 */ /* 0x000e620000000800 */
[C---:B--2---:R-:W-:Y:S01]  /*12bc0*/  FADD.FTZ R9, R105.reuse, R40 ;  /* 0x0000002869097221 */ /* 0x044fe20000010000 */
[----:B------:R-:W-:Y:S01]  /*12bd0*/  F2FP.BF16.F32.PACK_AB R156, R105, R156 ;  /* 0x0000009c699c723e */ /* 0x000fe200000010ff */
[----:B------:R-:W-:-:S05]  /*12be0*/  IMAD.MOV.U32 R105, RZ, RZ, R151 ;  /* 0x000000ffff697224 */ /* 0x000fca00078e0097 */
[----:B------:R-:W2:Y:S01]  /*12bf0*/  MUFU.EX2 R155, R155 ;  /* 0x0000009b009b7308 */ /* 0x000ea20000000800 */
[C---:B0-----:R-:W-:Y:S01]  /*12c00*/  FADD.FTZ R6, R32.reuse, R5 ;  /* 0x0000000520067221 */ /* 0x041fe20000010000 */
[----:B------:R-:W-:-:S06]  /*12c10*/  F2FP.BF16.F32.PACK_AB R153, R32, R153 ;  /* 0x000000992099723e */ /* 0x000fcc00000010ff */
[----:B------:R-:W0:Y:S01]  /*12c20*/  MUFU.EX2 R69, R69 ;  /* 0x0000004500457308 */ /* 0x000e220000000800 */
[----:B-1----:R-:W-:-:S07]  /*12c30*/  FADD.FTZ R40, R158, R9 ;  /* 0x000000099e287221 */ /* 0x002fce0000010000 */
        /* <DEDUP_REMOVED lines=14> */
[----:B------:R-:W-:Y:S01]  /*12d20*/  F2FP.BF16.F32.PACK_AB R160, R107, R160 ;  /* 0x000000a06ba0723e */ /* 0x000fe200000010ff */
[----:B------:R-:W-:-:S05]  /*12d30*/  IMAD.MOV.U32 R107, RZ, RZ, R151 ;  /* 0x000000ffff6b7224 */ /* 0x000fca00078e0097 */
[----:B------:R-:W1:Y:S01]  /*12d40*/  MUFU.EX2 R41, R41 ;  /* 0x0000002900297308 */ /* 0x000e620000000800 */
[C---:B--2---:R-:W-:Y:S01]  /*12d50*/  FADD.FTZ R6, R4.reuse, R5 ;  /* 0x0000000504067221 */ /* 0x044fe20000010000 */
[----:B------:R-:W-:Y:S01]  /*12d60*/  F2FP.BF16.F32.PACK_AB R157, R4, R157 ;  /* 0x0000009d049d723e */ /* 0x000fe200000010ff */
[----:B------:R-:W-:-:S05]  /*12d70*/  IMAD.MOV.U32 R4, RZ, RZ, 0x3f800000 ;  /* 0x3f800000ff047424 */ /* 0x000fca00078e00ff */
        /* <DEDUP_REMOVED lines=8> */
[C---:B0-----:R-:W-:Y:S01]  /*12e00*/  FADD.FTZ R6, R36.reuse, R5 ;  /* 0x0000000524067221 */ /* 0x041fe20000010000 */
[----:B------:R-:W-:-:S06]  /*12e10*/  F2FP.BF16.F32.PACK_AB R159, R36, R41 ;  /* 0x00000029249f723e */ /* 0x000fcc00000010ff */
[----:B------:R0:W3:Y:S01]  /*12e20*/  MUFU.EX2 R109, R139 ;  /* 0x0000008b006d7308 */ /* 0x0000e20000000800 */
[----:B-1----:R-:W-:-:S07]  /*12e30*/  FADD.FTZ R44, R164, R9 ;  /* 0x00000009a42c7221 */ /* 0x002fce0000010000 */
[----:B------:R-:W1:Y:S01]  /*12e40*/  MUFU.EX2 R38, R75 ;  /* 0x0000004b00267308 */ /* 0x000e620000000800 */
[----:B--2---:R-:W-:Y:S01]  /*12e50*/  FADD.FTZ R5, R49, R6 ;  /* 0x0000000631057221 */ /* 0x004fe20000010000 */
[----:B0-----:R-:W-:-:S06]  /*12e60*/  IMAD.MOV.U32 R139, RZ, RZ, R151 ;  /* 0x000000ffff8b7224 */ /* 0x001fcc00078e0097 */
[----:B------:R-:W0:Y:S01]  /*12e70*/  MUFU.EX2 R53, R53 ;  /* 0x0000003500357308 */ /* 0x000e220000000800 */
[C---:B---3--:R-:W-:Y:S01]  /*12e80*/  FADD.FTZ R9, R109.reuse, R44 ;  /* 0x0000002c6d097221 */ /* 0x048fe20000010000 */
[----:B------:R-:W-:Y:S01]  /*12e90*/  F2FP.BF16.F32.PACK_AB R164, R109, R164 ;  /* 0x000000a46da4723e */ /* 0x000fe200000010ff */
[----:B------:R-:W-:-:S05]  /*12ea0*/  IMAD.MOV.U32 R109, RZ, RZ, R151 ;  /* 0x000000ffff6d7224 */ /* 0x000fca00078e0097 */
[----:B------:R2:W3:Y:S01]  /*12eb0*/  MUFU.EX2 R40, R89 ;  /* 0x0000005900287308 */ /* 0x0004e20000000800 */
[C---:B-1----:R-:W-:Y:S01]  /*12ec0*/  FADD.FTZ R44, R38.reuse, R5 ;  /* 0x00000005262c7221 */ /* 0x042fe20000010000 */
[----:B------:R-:W-:-:S06]  /*12ed0*/  F2FP.BF16.F32.PACK_AB R161, R38, R49 ;  /* 0x0000003126a1723e */ /* 0x000fcc00000010ff */
[----:B------:R-:W1:Y:S01]  /*12ee0*/  MUFU.EX2 R101, R101 ;  /* 0x0000006500657308 */ /* 0x000e620000000800 */
[----:B0-----:R-:W-:Y:S01]  /*12ef0*/  FADD.FTZ R5, R53, R44 ;  /* 0x0000002c35057221 */ /* 0x001fe20000010000 */
[----:B--2---:R-:W-:-:S06]  /*12f00*/  IMAD.MOV.U32 R89, RZ, RZ, R151 ;  /* 0x000000ffff597224 */ /* 0x004fcc00078e0097 */
[----:B------:R-:W0:Y:S01]  /*12f10*/  MUFU.EX2 R42, R83 ;  /* 0x00000053002a7308 */ /* 0x000e220000000800 */
[C---:B---3--:R-:W-:Y:S01]  /*12f20*/  FADD.FTZ R12, R40.reuse, R5 ;  /* 0x00000005280c7221 */ /* 0x048fe20000010000 */
[----:B------:R-:W-:-:S06]  /*12f30*/  F2FP.BF16.F32.PACK_AB R163, R40, R53 ;  /* 0x0000003528a3723e */ /* 0x000fcc00000010ff */
[----:B------:R-:W2:Y:S01]  /*12f40*/  MUFU.EX2 R166, R166 ;  /* 0x000000a600a67308 */ /* 0x000ea20000000800 */
[----:B-1----:R-:W-:-:S07]  /*12f50*/  FADD.FTZ R5, R101, R12 ;  /* 0x0000000c65057221 */ /* 0x002fce0000010000 */
[----:B------:R-:W1:Y:S01]  /*12f60*/  MUFU.EX2 R97, R97 ;  /* 0x0000006100617308 */ /* 0x000e620000000800 */
[C---:B0-----:R-:W-:Y:S01]  /*12f70*/  FADD.FTZ R12, R42.reuse, R5 ;  /* 0x000000052a0c7221 */ /* 0x041fe20000010000 */
[----:B------:R-:W-:Y:S01]  /*12f80*/  F2FP.BF16.F32.PACK_AB R165, R42, R101 ;  /* 0x000000652aa5723e */ /* 0x000fe200000010ff */
[----:B------:R-:W-:-:S05]  /*12f90*/  IMAD.MOV.U32 R101, RZ, RZ, R151 ;  /* 0x000000ffff657224 */ /* 0x000fca00078e0097 */
[----:B------:R0:W3:Y:S01]  /*12fa0*/  MUFU.EX2 R10, R103 ;  /* 0x00000067000a7308 */ /* 0x0000e20000000800 */
[----:B--2---:R-:W-:Y:S01]  /*12fb0*/  FADD.FTZ R6, R166, R9 ;  /* 0x00000009a6067221 */ /* 0x004fe20000010000 */
[----:B------:R-:W-:-:S06]  /*12fc0*/  IMAD.MOV.U32 R9, RZ, RZ, 0x3f800000 ;  /* 0x3f800000ff097424 */ /* 0x000fcc00078e00ff */
[----:B------:R-:W2:Y:S01]  /*12fd0*/  MUFU.EX2 R81, R81 ;  /* 0x0000005100517308 */ /* 0x000ea20000000800 */
[----:B-1----:R-:W-:Y:S01]  /*12fe0*/  FADD.FTZ R5, R97, R12 ;  /* 0x0000000c61057221 */ /* 0x002fe20000010000 */
[----:B0-----:R-:W-:Y:S01]  /*12ff0*/  IMAD.MOV.U32 R103, RZ, RZ, R151 ;  /* 0x000000ffff677224 */ /* 0x001fe200078e0097 */
[C---:B---3--:R-:W-:Y:S02]  /*13000*/  F2FP.BF16.F32.PACK_AB R167, R10.reuse, R97 ;  /* 0x000000610aa7723e */ /* 0x048fe400000010ff */
[----:B------:R-:W-:Y:S01]  /*13010*/  FADD.FTZ R5, R10, R5 ;  /* 0x000000050a057221 */ /* 0x000fe20000010000 */
[----:B------:R-:W-:Y:S02]  /*13020*/  IMAD.MOV.U32 R97, RZ, RZ, R151 ;  /* 0x000000ffff617224 */ /* 0x000fe400078e0097 */
[C---:B--2---:R-:W-:Y:S01]  /*13030*/  FADD.FTZ R6, R81.reuse, R6 ;  /* 0x0000000651067221 */ /* 0x044fe20000010000 */
        /* <DEDUP_REMOVED lines=8> */
[----:B------:R-:W-:Y:S01]  /*130c0*/  IMAD.MOV.U32 R20, RZ, RZ, R196 ;  /* 0x000000ffff147224 */ /* 0x000fe200078e00c4 */
[----:B------:R-:W-:Y:S01]  /*130d0*/  CS2R R138, SRZ ;  /* 0x00000000008a7805 */ /* 0x000fe2000001ff00 */
[----:B------:R-:W-:Y:S01]  /*130e0*/  IMAD.MOV.U32 R13, RZ, RZ, R194 ;  /* 0x000000ffff0d7224 */ /* 0x000fe200078e00c2 */
[----:B------:R-:W-:Y:S01]  /*130f0*/  CS2R R134, SRZ ;  /* 0x0000000000867805 */ /* 0x000fe2000001ff00 */
[----:B------:R-:W-:Y:S01]  /*13100*/  IMAD.MOV.U32 R4, RZ, RZ, 0x3f800000 ;  /* 0x3f800000ff047424 */ /* 0x000fe200078e00ff */
        /* <DEDUP_REMOVED lines=26> */
[----:B------:R-:W-:-:S07]  /*132b0*/  CS2R R88, SRZ ;  /* 0x0000000000587805 */ /* 0x000fce000001ff00 */
.L_x_792:
[----:B------:R-:W-:-:S05]  /*132c0*/  VIADD R0, R13, 0x1 ;  /* 0x000000010d007836 */ /* 0x000fca0000000000 */
[----:B------:R-:W-:-:S04]  /*132d0*/  ISETP.NE.AND P2, PT, R0, 0x2, PT ;  /* 0x000000020000780c */ /* 0x000fc80003f45270 */
[----:B------:R-:W-:Y:S02]  /*132e0*/  SEL R3, RZ, 0x1, P2 ;  /* 0x00000001ff037807 */ /* 0x000fe40001000000 */
[----:B------:R-:W-:Y:S02]  /*132f0*/  SEL R194, R0, RZ, P2 ;  /* 0x000000ff00c27207 */ /* 0x000fe40001000000 */
[----:B------:R-:W-:Y:S01]  /*13300*/  LOP3.LUT R196, R20, R3, RZ, 0x3c, !PT ;  /* 0x0000000314c47212 */ /* 0x000fe200078e3cff */
[----:B------:R-:W-:Y:S06]  /*13310*/  @!P0 BRA `(.L_x_782) ;  /* 0x0000000000048947 */ /* 0x000fec0003800000 */
[----:B------:R-:W-:Y:S01]  /*13320*/  BPT.TRAP 0x1 ;  /* 0x000000040000795c */ /* 0x000fe20000300000 */
.L_x_782:
[----:B------:R-:W-:Y:S01]  /*13330*/  IMAD R15, R194, 0x8, R2 ;  /* 0x00000008c20f7824 */ /* 0x000fe200078e0202 */
[----:B------:R-:W-:-:S04]  /*13340*/  SHF.L.U32 R0, R196, 0x1f, RZ ;  /* 0x0000001fc4007819 */ /* 0x000fc800000006ff */
[----:B------:R0:W1:Y:S01]  /*13350*/  SYNCS.PHASECHK.TRANS64.TRYWAIT P2, [R15+URZ+0x34830], R0 ;  /* 0x034830000f0075a7 */ /* 0x000062000804017f */
[----:B------:R-:W-:Y:S05]  /*13360*/  @!P0 BRA `(.L_x_783) ;  /* 0x0000000000048947 */ /* 0x000fea0003800000 */
[----:B------:R-:W-:Y:S01]  /*13370*/  BPT.TRAP 0x1 ;  /* 0x000000040000795c */ /* 0x000fe20000300000 */
.L_x_783:
[----:B------:R-:W-:Y:S01]  /*13380*/  IMAD R10, R194, 0xc00, R7 ;  /* 0x00000c00c20a7824 */ /* 0x000fe200078e0207 */
[----:B------:R-:W-:Y:S03]  /*13390*/  BSSY B1, `(.L_x_784) ;  /* 0x0000006000017945 */ /* 0x000fe60003800000 */
[C---:B------:R-:W-:Y:S02]  /*133a0*/  VIADD R24, R10.reuse, 0x2 ;  /* 0x000000020a187836 */ /* 0x040fe40000000000 */
[----:B------:R-:W-:Y:S01]  /*133b0*/  VIADD R26, R10, 0x4 ;  /* 0x000000040a1a7836 */ /* 0x000fe20000000000 */
[----:B-1----:R-:W-:Y:S06]  /*133c0*/  @P2 BRA `(.L_x_785) ;  /* 0x0000000000082947 */ /* 0x002fec0003800000 */
[----:B------:R-:W1:Y:S02]  /*133d0*/  SYNCS.PHASECHK.TRANS64.TRYWAIT P2, [R15+URZ+0x34830], R0 ;  /* 0x034830000f0075a7 */ /* 0x000e64000804017f */
[----:B-1----:R-:W-:Y:S05]  /*133e0*/  @!P2 BRA `(.L_x_786) ;  /* 0x000000cc00f0a947 */ /* 0x002fea0003800000 */
.L_x_785:
[----:B------:R-:W-:Y:S05]  /*133f0*/  BSYNC B1 ;  /* 0x0000000000017941 */ /* 0x000fea0003800000 */
.L_x_784:
[----:B------:R2:W-:Y:S04]  /*13400*/  STL.64 [R1+0x88], R18 ;  /* 0x0000881201007387 */ /* 0x0005e80000100a00 */
[----:B--2---:R-:W2:Y:S04]  /*13410*/  LDL.64 R18, [R1+0x38] ;  /* 0x0000380001127983 */ /* 0x004ea80000100a00 */
[----:B------:R3:W-:Y:S04]  /*13420*/  STL.64 [R1+0x80], R16 ;  /* 0x0000801001007387 */ /* 0x0007e80000100a00 */
[----:B---3--:R-:W3:Y:S04]  /*13430*/  LDL.64 R16, [R1+0x30] ;  /* 0x0000300001107983 */ /* 0x008ee80000100a00 */
[----:B------:R0:W-:Y:S04]  /*13440*/  STL.64 [R1+0x78], R14 ;  /* 0x0000780e01007387 */ /* 0x0001e80000100a00 */
[----:B01----:R-:W4:Y:S04]  /*13450*/  LDL.64 R14, [R1+0x28] ;  /* 0x00002800010e7983 */ /* 0x003f280000100a00 */
[----:B------:R0:W-:Y:S04]  /*13460*/  STL.64 [R1+0x70], R12 ;  /* 0x0000700c01007387 */ /* 0x0001e80000100a00 */
[----:B0-----:R-:W4:Y:S04]  /*13470*/  LDL.64 R12, [R1+0x20] ;  /* 0x00002000010c7983 */ /* 0x001f280000100a00 */
[----:B------:R0:W-:Y:S04]  /*13480*/  STL.64 [R1+0x68], R6 ;  /* 0x0000680601007387 */ /* 0x0001e80000100a00 */
[----:B0-----:R-:W4:Y:S04]  /*13490*/  LDL.64 R6, [R1+0x18] ;  /* 0x0000180001067983 */ /* 0x001f280000100a00 */
[----:B------:R0:W-:Y:S04]  /*134a0*/  STL [R1+0x60], R2 ;  /* 0x0000600201007387 */ /* 0x0001e80000100800 */
[----:B0-----:R-:W2:Y:S01]  /*134b0*/  LDL.64 R2, [R1+0x40] ;  /* 0x0000400001027983 */ /* 0x001ea20000100a00 */
[----:B------:R-:W-:Y:S01]  /*134c0*/  R2UR UR50, R24 ;  /* 0x00000000183272ca */ /* 0x000fe200000e0000 */
[----:B------:R-:W-:Y:S01]  /*134d0*/  VIADD R24, R10, 0x6 ;  /* 0x000000060a187836 */ /* 0x000fe20000000000 */
[----:B------:R-:W-:Y:S01]  /*134e0*/  R2UR UR34, R26 ;  /* 0x000000001a2272ca */ /* 0x000fe200000e0000 */
[C---:B------:R-:W-:Y:S01]  /*134f0*/  VIADD R26, R10.reuse, 0x400 ;  /* 0x000004000a1a7836 */ /* 0x040fe20000000000 */
[----:B------:R-:W-:Y:S01]  /*13500*/  R2UR UR54, R10 ;  /* 0x000000000a3672ca */ /* 0x000fe200000e0000 */
[----:B------:R-:W-:Y:S01]  /*13510*/  IMAD.MOV.U32 R11, RZ, RZ, 0x40000040 ;  /* 0x40000040ff0b7424 */ /* 0x000fe200078e00ff */
[----:B------:R-:W-:Y:S01]  /*13520*/  R2UR UR30, R24 ;  /* 0x00000000181e72ca */ /* 0x000fe200000e0000 */
[----:B------:R-:W-:Y:S01]  /*13530*/  VIADD R28, R10, 0x402 ;  /* 0x000004020a1c7836 */ /* 0x000fe20000000000 */
[----:B------:R-:W-:Y:S01]  /*13540*/  R2UR UR26, R26 ;  /* 0x000000001a1a72ca */ /* 0x000fe200000e0000 */
[C---:B------:R-:W-:Y:S01]  /*13550*/  VIADD R24, R10.reuse, 0x404 ;  /* 0x000004040a187836 */ /* 0x040fe20000000000 */
[----:B------:R-:W-:Y:S01]  /*13560*/  R2UR UR55, R11 ;  /* 0x000000000b3772ca */ /* 0x000fe200000e0000 */
[----:B------:R-:W-:Y:S01]  /*13570*/  VIADD R26, R10, 0x406 ;  /* 0x000004060a1a7836 */ /* 0x000fe20000000000 */
[----:B------:R-:W-:Y:S01]  /*13580*/  R2UR UR22, R28 ;  /* 0x000000001c1672ca */ /* 0x000fe200000e0000 */
[----:B------:R-:W-:Y:S01]  /*13590*/  IMAD.MOV.U32 R25, RZ, RZ, 0x40000040 ;  /* 0x40000040ff197424 */ /* 0x000fe200078e00ff */
[----:B------:R-:W-:Y:S01]  /*135a0*/  R2UR UR18, R24 ;  /* 0x00000000181272ca */ /* 0x000fe200000e0000 */
[----:B------:R-:W-:Y:S01]  /*135b0*/  IMAD.MOV.U32 R27, RZ, RZ, 0x40000040 ;  /* 0x40000040ff1b7424 */ /* 0x000fe200078e00ff */
[----:B------:R-:W-:Y:S01]  /*135c0*/  R2UR UR14, R26 ;  /* 0x000000001a0e72ca */ /* 0x000fe200000e0000 */
[----:B------:R-:W-:Y:S01]  /*135d0*/  IMAD.MOV.U32 R29, RZ, RZ, 0x40000040 ;  /* 0x40000040ff1d7424 */ /* 0x000fe200078e00ff */
[----:B------:R-:W-:Y:S01]  /*135e0*/  R2UR UR51, R25 ;  /* 0x00000000193372ca */ /* 0x000fe200000e0000 */
[C---:B------:R-:W-:Y:S01]  /*135f0*/  VIADD R28, R10.reuse, 0x800 ;  /* 0x000008000a1c7836 */ /* 0x040fe20000000000 */
[----:B------:R-:W-:Y:S01]  /*13600*/  R2UR UR35, R27 ;  /* 0x000000001b2372ca */ /* 0x000fe200000e0000 */
[C---:B------:R-:W-:Y:S01]  /*13610*/  VIADD R24, R10.reuse, 0x802 ;  /* 0x000008020a187836 */ /* 0x040fe20000000000 */
[----:B------:R-:W-:Y:S01]  /*13620*/  R2UR UR31, R25 ;  /* 0x00000000191f72ca */ /* 0x000fe200000e0000 */
[----:B------:R-:W-:Y:S01]  /*13630*/  VIADD R26, R10, 0x804 ;  /* 0x000008040a1a7836 */ /* 0x000fe20000000000 */
[----:B------:R-:W-:-:S02]  /*13640*/  R2UR UR27, R27 ;  /* 0x000000001b1b72ca */ /* 0x000fc400000e0000 */
[----:B------:R-:W-:Y:S02]  /*13650*/  R2UR UR23, R29 ;  /* 0x000000001d1772ca */ /* 0x000fe400000e0000 */
[----:B------:R-:W-:Y:S02]  /*13660*/  R2UR UR19, R25 ;  /* 0x00000000191372ca */ /* 0x000fe400000e0000 */
[----:B------:R-:W-:Y:S02]  /*13670*/  R2UR UR15, R27 ;  /* 0x000000001b0f72ca */ /* 0x000fe400000e0000 */
[----:B------:R-:W-:Y:S02]  /*13680*/  R2UR UR10, R28 ;  /* 0x000000001c0a72ca */ /* 0x000fe400000e0000 */
[----:B------:R-:W-:Y:S02]  /*13690*/  R2UR UR11, R29 ;  /* 0x000000001d0b72ca */ /* 0x000fe400000e0000 */
[----:B------:R-:W-:-:S02]  /*136a0*/  R2UR UR6, R24 ;  /* 0x00000000180672ca */ /* 0x000fc400000e0000 */
[----:B------:R-:W-:Y:S02]  /*136b0*/  R2UR UR7, R25 ;  /* 0x00000000190772ca */ /* 0x000fe400000e0000 */
[----:B------:R-:W-:Y:S02]  /*136c0*/  R2UR UR38, R26 ;  /* 0x000000001a2672ca */ /* 0x000fe400000e0000 */
[----:B------:R-:W-:Y:S02]  /*136d0*/  R2UR UR39, R27 ;  /* 0x000000001b2772ca */ /* 0x000fe400000e0000 */
[----:B------:R-:W-:-:S06]  /*136e0*/  WARPGROUP.ARRIVE ;  /* 0x00000000000079c5 */ /* 0x000fcc0000000000 */
[----:B------:R-:W-:Y:S03]  /*136f0*/  HGMMA.64x128x16.F32.BF16 R24, gdesc[UR52], RZ, !UPT, gsb0 ;  /* 0x01e00000341879f0 */ /* 0x000fe6000c0018ff */
[----:B------:R-:W-:Y:S02]  /*13700*/  WARPGROUP.DEPBAR.LE gsb0, 0x0 ;  /* 0x00008000000079c5 */ /* 0x000fe40000010000 */
[----:B------:R-:W-:-:S07]  /*13710*/  WARPGROUP.ARRIVE ;  /* 0x00000000000079c5 */ /* 0x000fce0000000000 */
[----:B------:R-:W-:Y:S01]  /*13720*/  HGMMA.64x128x16.F32.BF16 R24, gdesc[UR48], R24, gsb0 ;  /* 0x01e00000301879f0 */ /* 0x000fe20008001818 */
[----:B--2---:R-:W-:Y:S02]  /*13730*/  R2UR UR32, R2 ;  /* 0x00000000022072ca */ /* 0x004fe400000e0000 */
[----:B------:R-:W-:Y:S02]  /*13740*/  R2UR UR33, R3 ;  /* 0x00000000032172ca */ /* 0x000fe400000e0000 */
[----:B------:R-:W-:Y:S01]  /*13750*/  R2UR UR28, R18 ;  /* 0x00000000121c72ca */ /* 0x000fe200000e0000 */
[----:B------:R-:W2:Y:S01]  /*13760*/  LDL.64 R2, [R1+0x10] ;  /* 0x0000100001027983 */ /* 0x000ea20000100a00 */
[----:B------:R-:W-:Y:S02]  /*13770*/  WARPGROUP.DEPBAR.LE gsb0, 0x0 ;  /* 0x00008000000079c5 */ /* 0x000fe40000010000 */
[----:B------:R-:W-:-:S07]  /*13780*/  WARPGROUP.ARRIVE ;  /* 0x00000000000079c5 */ /* 0x000fce0000000000 */
[----:B------:R-:W-:Y:S01]  /*13790*/  HGMMA.64x128x16.F32.BF16 R24, gdesc[UR32], R24, gsb0 ;  /* 0x01e00000201879f0 */ /* 0x000fe20008001818 */
[----:B------:R-:W-:Y:S02]  /*137a0*/  R2UR UR29, R19 ;  /* 0x00000000131d72ca */ /* 0x000fe400000e0000 */
[----:B---3--:R-:W-:Y:S01]  /*137b0*/  R2UR UR24, R16 ;  /* 0x00000000101872ca */ /* 0x008fe200000e0000 */
[----:B------:R0:W5:Y:S01]  /*137c0*/  LDL.LU.64 R18, [R1+0x88] ;  /* 0x0000880001127983 */ /* 0x0001620000300a00 */
[----:B------:R-:W-:Y:S02]  /*137d0*/  R2UR UR25, R17 ;  /* 0x00000000111972ca */ /* 0x000fe400000e0000 */
[----:B----4-:R-:W-:Y:S02]  /*137e0*/  R2UR UR20, R14 ;  /* 0x000000000e1472ca */ /* 0x010fe400000e0000 */
[----:B------:R-:W-:Y:S02]  /*137f0*/  R2UR UR21, R15 ;  /* 0x000000000f1572ca */ /* 0x000fe400000e0000 */
[----:B------:R-:W-:-:S02]  /*13800*/  R2UR UR16, R12 ;  /* 0x000000000c1072ca */ /* 0x000fc400000e0000 */
[----:B------:R-:W-:Y:S02]  /*13810*/  R2UR UR17, R13 ;  /* 0x000000000d1172ca */ /* 0x000fe400000e0000 */
[----:B------:R-:W-:Y:S02]  /*13820*/  R2UR UR12, R6 ;  /* 0x00000000060c72ca */ /* 0x000fe400000e0000 */
[----:B------:R-:W-:Y:S01]  /*13830*/  R2UR UR13, R7 ;  /* 0x00000000070d72ca */ /* 0x000fe200000e0000 */
[----:B------:R-:W-:Y:S01]  /*13840*/  VIADD R10, R10, 0x806 ;  /* 0x000008060a0a7836 */ /* 0x000fe20000000000 */
[----:B------:R0:W5:Y:S01]  /*13850*/  LDL.LU.64 R16, [R1+0x80] ;  /* 0x0000800001107983 */ /* 0x0001620000300a00 */
[----:B------:R-:W-:Y:S01]  /*13860*/  IMAD.MOV.U32 R11, RZ, RZ, 0x40000040 ;  /* 0x40000040ff0b7424 */ /* 0x000fe200078e00ff */
[----:B------:R-:W-:Y:S01]  /*13870*/  UMOV UR4, UR56 ;  /* 0x0000003800047c82 */ /* 0x000fe20008000000 */
[----:B------:R-:W-:Y:S01]  /*13880*/  UMOV UR5, UR57 ;  /* 0x0000003900057c82 */ /* 0x000fe20008000000 */
[----:B------:R0:W5:Y:S04]  /*13890*/  LDL.LU.64 R14, [R1+0x78] ;  /* 0x00007800010e7983 */ /* 0x0001680000300a00 */
[----:B------:R0:W5:Y:S04]  /*138a0*/  LDL.LU.64 R12, [R1+0x70] ;  /* 0x00007000010c7983 */ /* 0x0001680000300a00 */
[----:B------:R0:W5:Y:S01]  /*138b0*/  LDL.LU.64 R6, [R1+0x68] ;  /* 0x0000680001067983 */ /* 0x0001620000300a00 */
        /* <DEDUP_REMOVED lines=11> */
[----:B------:R-:W-:Y:S01]  /*13970*/  HGMMA.64x128x16.F32.BF16 R24, gdesc[UR16], R24, gsb0 ;  /* 0x01e00000101879f0 */ /* 0x000fe20008001818 */
[----:B--2---:R-:W-:Y:S02]  /*13980*/  R2UR UR8, R2 ;  /* 0x00000000020872ca */ /* 0x004fe400000e0000 */
[----:B------:R-:W-:Y:S01]  /*13990*/  R2UR UR9, R3 ;  /* 0x00000000030972ca */ /* 0x000fe200000e0000 */
[----:B------:R0:W5:Y:S01]  /*139a0*/  LDL.LU R2, [R1+0x60] ;  /* 0x0000600001027983 */ /* 0x0001620000300800 */
        /* <DEDUP_REMOVED lines=8> */
[----:B------:R-:W-:Y:S01]  /*13a30*/  HGMMA.64x128x16.F32.BF16 R24, gdesc[UR4], R24, gsb0 ;  /* 0x01e00000041879f0 */ /* 0x000fe20008001818 */
[----:B------:R-:W-:Y:S02]  /*13a40*/  R2UR UR6, R10 ;  /* 0x000000000a0672ca */ /* 0x000fe400000e0000 */
[----:B------:R-:W-:Y:S02]  /*13a50*/  R2UR UR7, R11 ;  /* 0x000000000b0772ca */ /* 0x000fe400000e0000 */
[----:B------:R-:W2:Y:S01]  /*13a60*/  LDL.64 R10, [R1] ;  /* 0x00000000010a7983 */ /* 0x000ea20000100a00 */
[----:B------:R-:W-:Y:S02]  /*13a70*/  WARPGROUP.DEPBAR.LE gsb0, 0x0 ;  /* 0x00008000000079c5 */ /* 0x000fe40000010000 */
[----:B------:R-:W-:-:S06]  /*13a80*/  WARPGROUP.ARRIVE ;  /* 0x00000000000079c5 */ /* 0x000fcc0000000000 */
[----:B------:R-:W-:Y:S01]  /*13a90*/  HGMMA.64x128x16.F32.BF16 R24, gdesc[UR36], R24, gsb0 ;  /* 0x01e00000241879f0 */ /* 0x000fe20008001818 */
        /* <DEDUP_REMOVED lines=17> */
[----:B------:R-:W-:Y:S01]  /*13bb0*/  WARPGROUP.ARRIVE ;  /* 0x00000000000079c5 */ /* 0x000fe20000000000 */
[----:B--2---:R-:W-:Y:S02]  /*13bc0*/  R2UR UR4, R10 ;  /* 0x000000000a0472ca */ /* 0x004fe400000e0000 */
[----:B------:R-:W-:-:S13]  /*13bd0*/  R2UR UR5, R11 ;  /* 0x000000000b0572ca */ /* 0x000fda00000e0000 */
        /* <DEDUP_REMOVED lines=50> */
[----:B0-----:R-:W-:Y:S05]  /*13f00*/  @!P0 BRA `(.L_x_787) ;  /* 0x0000000000048947 */ /* 0x001fea0003800000 */
[----:B------:R-:W-:Y:S01]  /*13f10*/  BPT.TRAP 0x1 ;  /* 0x000000040000795c */ /* 0x000fe20000300000 */
.L_x_787:
[----:B------:R-:W-:Y:S01]  /*13f20*/  SHF.L.U32 R0, R20, 0x1f, RZ ;  /* 0x0000001f14007819 */ /* 0x000fe200000006ff */
[----:B-----5:R-:W-:-:S04]  /*13f30*/  IMAD R20, R13, 0x8, R2 ;  /* 0x000000080d147824 */ /* 0x020fc800078e0202 */
[----:B------:R0:W1:Y:S01]  /*13f40*/  SYNCS.PHASECHK.TRANS64.TRYWAIT P2, [R20+URZ+0x34850], R0 ;  /* 0x03485000140075a7 */ /* 0x000062000804017f */
[----:B------:R-:W-:Y:S05]  /*13f50*/  @!P0 BRA `(.L_x_788) ;  /* 0x0000000000048947 */ /* 0x000fea0003800000 */
[----:B------:R-:W-:Y:S01]  /*13f60*/  BPT.TRAP 0x1 ;  /* 0x000000040000795c */ /* 0x000fe20000300000 */
.L_x_788:
[----:B------:R-:W-:Y:S04]  /*13f70*/  BSSY B1, `(.L_x_789) ;  /* 0x0000004000017945 */ /* 0x000fe80003800000 */
[----:B-1----:R-:W-:Y:S05]  /*13f80*/  @P2 BRA `(.L_x_790) ;  /* 0x0000000000082947 */ /* 0x002fea0003800000 */
[----:B------:R-:W1:Y:S02]  /*13f90*/  SYNCS.PHASECHK.TRANS64.TRYWAIT P2, [R20+URZ+0x34850], R0 ;  /* 0x03485000140075a7 */ /* 0x000e64000804017f */
[----:B-1----:R-:W-:Y:S05]  /*13fa0*/  @!P2 BRA `(.L_x_791) ;  /* 0x000000c40014a947 */ /* 0x002fea0003800000 */
.L_x_790:
[----:B------:R-:W-:Y:S05]  /*13fb0*/  BSYNC B1 ;  /* 0x0000000000017941 */ /* 0x000fea0003800000 */
.L_x_789:
[----:B01----:R-:W-:Y:S01]  /*13fc0*/  VIADD R0, R2, 0x400 ;  /* 0x0000040002007836 */ /* 0x003fe20000000000 */
[----:B------:R-:W-:Y:S01]  /*13fd0*/  WARPGROUP.ARRIVE ;  /* 0x00000000000079c5 */ /* 0x000fe20000000000 */
[----:B------:R-:W-:Y:S01]  /*13fe0*/  IMAD.MOV.U32 R11, RZ, RZ, 0x40000040 ;  /* 0x40000040ff0b7424 */ /* 0x000fe200078e00ff */
[C---:B------:R-:W-:Y:S01]  /*13ff0*/  ISETP.GT.AND P2, PT, R210.reuse, RZ, PT ;  /* 0x000000ffd200720c */ /* 0x040fe20003f44270 */
[----:B------:R-:W-:Y:S01]  /*14000*/  IMAD.MOV.U32 R9, RZ, RZ, 0x40000040 ;  /* 0x40000040ff097424 */ /* 0x000fe200078e00ff */
[----:B------:R-:W-:Y:S01]  /*14010*/  SHF.R.U32.HI R0, RZ, 0x4, R0 ;  /* 0x00000004ff007819 */ /* 0x000fe20000011600 */
[----:B------:R-:W-:Y:S01]  /*14020*/  @!P1 VIADD R15, R15, 0x34840 ;  /* 0x000348400f0f9836 */ /* 0x000fe20000000000 */
[----:B------:R-:W-:Y:S01]  /*14030*/  R2UR UR7, R11 ;  /* 0x000000000b0772ca */ /* 0x000fe200000e0000 */
[----:B------:R-:W-:Y:S01]  /*14040*/  VIADD R210, R210, 0xffffffff ;  /* 0xffffffffd2d27836 */ /* 0x000fe20000000000 */
[----:B------:R-:W-:Y:S02]  /*14050*/  LOP3.LUT R0, R0, 0x3fff, RZ, 0xc0, !PT ;  /* 0x00003fff00007812 */ /* 0x000fe400078ec0ff */
[----:B------:R-:W-:-:S02]  /*14060*/  @!P1 PRMT R15, RZ, 0x654, R15 ;  /* 0x00000654ff0f9816 */ /* 0x000fc4000000000f */
[----:B------:R-:W-:-:S05]  /*14070*/  LOP3.LUT R0, R0, 0x4000000, RZ, 0xfc, !PT ;  /* 0x0400000000007812 */ /* 0x000fca00078efcff */
[----:B------:R-:W-:Y:S01]  /*14080*/  IMAD R10, R13, 0x800, R0 ;  /* 0x000008000d0a7824 */ /* 0x000fe200078e0200 */
[----:B------:R-:W-:Y:S01]  /*14090*/  FMNMX.FTZ R0, R24, R12, !PT ;  /* 0x0000000c18007209 */ /* 0x000fe20007810000 */
[----:B------:R-:W-:Y:S02]  /*140a0*/  IMAD.MOV.U32 R13, RZ, RZ, 0x40000040 ;  /* 0x40000040ff0d7424 */ /* 0x000fe400078e00ff */
[C---:B------:R-:W-:Y:S01]  /*140b0*/  VIADD R8, R10.reuse, 0x80 ;  /* 0x000000800a087836 */ /* 0x040fe20000000000 */
[----:B------:R-:W-:Y:S02]  /*140c0*/  R2UR UR6, R10 ;  /* 0x000000000a0672ca */ /* 0x000fe400000e0000 */
[----:B------:R-:W-:-:S04]  /*140d0*/  FMNMX.FTZ R0, R25, R0, !PT ;  /* 0x0000000019007209 */ /* 0x000fc80007810000 */
[----:B------:R-:W-:-:S04]  /*140e0*/  FMNMX.FTZ R0, R28, R0, !PT ;  /* 0x000000001c007209 */ /* 0x000fc80007810000 */
[----:B------:R-:W-:-:S03]  /*140f0*/  FMNMX.FTZ R0, R29, R0, !PT ;  /* 0x000000001d007209 */ /* 0x000fc60007810000 */
[----:B------:R-:W-:Y:S01]  /*14100*/  HGMMA.64x128x16.F32.BF16 R88, R180, gdesc[UR4].tnspB, R88, gsb0 ;  /* 0x41e00004b4587df0 */ /* 0x000fe20008001858 */
[----:B------:R-:W-:Y:S01]  /*14110*/  R2UR UR6, R8 ;  /* 0x00000000080672ca */ /* 0x000fe200000e0000 */
[----:B------:R-:W-:Y:S01]  /*14120*/  VIADD R8, R10, 0x100 ;  /* 0x000001000a087836 */ /* 0x000fe20000000000 */
[----:B------:R-:W-:Y:S01]  /*14130*/  R2UR UR7, R9 ;  /* 0x00000000090772ca */ /* 0x000fe200000e0000 */
[----:B------:R-:W-:Y:S01]  /*14140*/  IMAD.MOV.U32 R9, RZ, RZ, 0x40000040 ;  /* 0x40000040ff097424 */ /* 0x000fe200078e00ff */
        /* <DEDUP_REMOVED lines=27> */
[----:B------:R-:W-:Y:S01]  /*14300*/  FMNMX.FTZ R4, R85, R0, !PT ;  /* 0x0000000055047209 */ /* 0x000fe20007810000 */
[----:B------:R-:W-:-:S04]  /*14310*/  IMAD.U32 R0, RZ, RZ, UR58 ;  /* 0x0000003aff007e24 */ /* 0x000fc8000f8e00ff */
[----:B------:R-:W0:Y:S01]  /*14320*/  SHFL.BFLY PT, R3, R4, 0x2, 0x1f ;  /* 0x0c401f0004037f89 */ /* 0x000e2200000e0000 */
        /* <DEDUP_REMOVED lines=10> */
[----:B------:R-:W-:Y:S02]  /*143d0*/  R2UR UR6, R8 ;  /* 0x00000000080672ca */ /* 0x000fe400000e0000 */
[----:B------:R-:W-:Y:S02]  /*143e0*/  R2UR UR7, R9 ;  /* 0x00000000090772ca */ /* 0x000fe400000e0000 */
[----:B0-----:R-:W-:Y:S02]  /*143f0*/  FMNMX.FTZ R8, R4, R3, !PT ;  /* 0x0000000304087209 */ /* 0x001fe40007810000 */
[----:B------:R-:W-:-:S03]  /*14400*/  FMNMX.FTZ R4, R26, R14, !PT ;  /* 0x0000000e1a047209 */ /* 0x000fc60007810000 */
[----:B------:R-:W0:Y:S02]  /*14410*/  SHFL.BFLY PT, R3, R8, 0x1, 0x1f ;  /* 0x0c201f0008037f89 */ /* 0x000e2400000e0000 */
[----:B0-----:R-:W-:-:S05]  /*14420*/  FMNMX.FTZ R3, R8, R3, !PT ;  /* 0x0000000308037209 */ /* 0x001fca0007810000 */
[C---:B------:R-:W-:Y:S01]  /*14430*/  FADD.FTZ R9, -R3.reuse, R12 ;  /* 0x0000000c03097221 */ /* 0x040fe20000010100 */
[----:B------:R-:W-:Y:S02]  /*14440*/  VIADD R12, R10, 0x200 ;  /* 0x000002000a0c7836 */ /* 0x000fe40000000000 */
[-C--:B------:R-:W-:Y:S01]  /*14450*/  FMUL.FTZ R11, R3, R0.reuse ;  /* 0x00000000030b7220 */ /* 0x080fe20000410000 */
[----:B------:R-:W-:-:S03]  /*14460*/  FMUL.FTZ R9, R9, R0 ;  /* 0x0000000009097220 */ /* 0x000fc60000410000 */
[-CC-:B------:R-:W-:Y:S01]  /*14470*/  FFMA.FTZ R182, R28, R0.reuse, -R11.reuse ;  /* 0x000000001cb67223 */ /* 0x180fe2000001080b */
        /* <DEDUP_REMOVED lines=15> */
[----:B------:R-:W-:Y:S01]  /*14570*/  FFMA.FTZ R57, R84, R0, -R11 ;  /* 0x0000000054397223 */ /* 0x000fe2000001080b */
[----:B------:R-:W-:Y:S08]  /*14580*/  MUFU.EX2 R9, R9 ;  /* 0x0000000900097308 */ /* 0x000ff00000000800 */
[----:B------:R-:W0:Y:S08]  /*14590*/  MUFU.EX2 R180, R180 ;  /* 0x000000b400b47308 */ /* 0x000e300000000800 */
[----:B------:R-:W1:Y:S08]  /*145a0*/  MUFU.EX2 R21, R21 ;  /* 0x0000001500157308 */ /* 0x000e700000000800 */
[----:B------:R-:W-:Y:S01]  /*145b0*/  MUFU.EX2 R182, R182 ;  /* 0x000000b600b67308 */ /* 0x000fe20000000800 */
[----:B0-----:R-:W-:-:S07]  /*145c0*/  FFMA.FTZ R6, R9, R6, R180 ;  /* 0x0000000609067223 */ /* 0x001fce00000100b4 */
[----:B------:R-:W-:Y:S01]  /*145d0*/  MUFU.EX2 R24, R24 ;  /* 0x0000001800187308 */ /* 0x000fe20000000800 */
[----:B-1----:R-:W-:-:S07]  /*145e0*/  F2FP.BF16.F32.PACK_AB R180, R21, R180 ;  /* 0x000000b415b4723e */ /* 0x002fce00000010ff */
        /* <DEDUP_REMOVED lines=8> */
[-CC-:B------:R-:W-:Y:S01]  /*14670*/  FFMA.FTZ R174, R44, R0.reuse, -R11.reuse ;  /* 0x000000002cae7223 */ /* 0x180fe2000001080b */
[-CC-:B------:R-:W-:Y:S01]  /*14680*/  FFMA.FTZ R40, R65, R0.reuse, -R11.reuse ;  /* 0x0000000041287223 */ /* 0x180fe2000001080b */
[----:B------:R-:W-:Y:S01]  /*14690*/  FFMA.FTZ R44, R69, R0, -R11 ;  /* 0x00000000452c7223 */ /* 0x000fe2000001080b */
[----:B------:R-:W-:Y:S01]  /*146a0*/  MUFU.EX2 R29, R29 ;  /* 0x0000001d001d7308 */ /* 0x000fe20000000800 */
[----:B------:R-:W-:Y:S01]  /*146b0*/  HGMMA.64x128x16.F32.BF16 R88, R168, gdesc[UR4].tnspB, R88, gsb0 ;  /* 0x41e00004a8587df0 */ /* 0x000fe20008001858 */
[----:B------:R-:W-:Y:S01]  /*146c0*/  R2UR UR6, R12 ;  /* 0x000000000c0672ca */ /* 0x000fe200000e0000 */
[----:B------:R-:W-:Y:S01]  /*146d0*/  VIADD R12, R10, 0x280 ;  /* 0x000002800a0c7836 */ /* 0x000fe20000000000 */
[----:B------:R-:W-:Y:S02]  /*146e0*/  R2UR UR7, R13 ;  /* 0x000000000d0772ca */ /* 0x000fe400000e0000 */
[----:B------:R-:W-:-:S02]  /*146f0*/  FMNMX.FTZ R13, R27, R4, !PT ;  /* 0x000000041b0d7209 */ /* 0x000fc40007810000 */
[----:B------:R-:W-:Y:S02]  /*14700*/  MUFU.EX2 R172, R172 ;  /* 0x000000ac00ac7308 */ /* 0x000fe40000000800 */
[----:B------:R-:W-:-:S04]  /*14710*/  FMNMX.FTZ R4, R30, R13, !PT ;  /* 0x0000000d1e047209 */ /* 0x000fc80007810000 */
[----:B------:R-:W-:Y:S02]  /*14720*/  FMNMX.FTZ R13, R31, R4, !PT ;  /* 0x000000041f0d7209 */ /* 0x000fe40007810000 */
        /* <DEDUP_REMOVED lines=25> */
[----:B------:R-:W-:Y:S01]  /*148c0*/  FMNMX.FTZ R4, R66, R13, !PT ;  /* 0x0000000d42047209 */ /* 0x000fe20007810000 */
[----:B------:R-:W-:-:S03]  /*148d0*/  IMAD.MOV.U32 R13, RZ, RZ, 0x40000040 ;  /* 0x40000040ff0d7424 */ /* 0x000fc600078e00ff */
[----:B------:R-:W-:Y:S02]  /*148e0*/  FMNMX.FTZ R37, R67, R4, !PT ;  /* 0x0000000443257209 */ /* 0x000fe40007810000 */
[----:B------:R-:W-:Y:S02]  /*148f0*/  MUFU.EX2 R57, R57 ;  /* 0x0000003900397308 */ /* 0x000fe40000000800 */
[----:B------:R-:W-:Y:S01]  /*14900*/  FMNMX.FTZ R4, R70, R37, !PT ;  /* 0x0000002546047209 */ /* 0x000fe20007810000 */
[----:B------:R-:W-:-:S06]  /*14910*/  FFMA.FTZ R37, R72, R0, -R11 ;  /* 0x0000000048257223 */ /* 0x000fcc000001080b */
[----:B------:R-:W-:Y:S01]  /*14920*/  MUFU.EX2 R37, R37 ;  /* 0x0000002500257308 */ /* 0x000fe20000000800 */
[----:B------:R-:W-:Y:S02]  /*14930*/  WARPGROUP.DEPBAR.LE gsb0, 0x0 ;  /* 0x00008000000079c5 */ /* 0x000fe40000010000 */
[----:B------:R-:W-:Y:S01]  /*14940*/  WARPGROUP.ARRIVE ;  /* 0x00000000000079c5 */ /* 0x000fe20000000000 */
[-CC-:B------:R-:W-:Y:S01]  /*14950*/  FFMA.FTZ R168, R48, R0.reuse, -R11.reuse ;  /* 0x0000000030a87223 */ /* 0x180fe2000001080b */
[-CC-:B------:R-:W-:Y:S01]  /*14960*/  FFMA.FTZ R170, R52, R0.reuse, -R11.reuse ;  /* 0x0000000034aa7223 */ /* 0x180fe2000001080b */
[-CC-:B------:R-:W-:Y:S01]  /*14970*/  FFMA.FTZ R48, R61, R0.reuse, -R11.reuse ;  /* 0x000000003d307223 */ /* 0x180fe2000001080b */
[----:B------:R-:W-:Y:S02]  /*14980*/  FFMA.FTZ R52, R77, R0, -R11 ;  /* 0x000000004d347223 */ /* 0x000fe4000001080b */
[----:B------:R-:W-:Y:S01]  /*14990*/  HGMMA.64x128x16.F32.BF16 R88, R152, gdesc[UR4].tnspB, R88, gsb0 ;  /* 0x41e0000498587df0 */ /* 0x000fe20008001858 */
[----:B------:R-:W-:Y:S01]  /*149a0*/  R2UR UR6, R12 ;  /* 0x000000000c0672ca */ /* 0x000fe200000e0000 */
[C---:B------:R-:W-:Y:S01]  /*149b0*/  VIADD R12, R10.reuse, 0x300 ;  /* 0x000003000a0c7836 */ /* 0x040fe20000000000 */
[----:B------:R-:W-:Y:S01]  /*149c0*/  R2UR UR7, R13 ;  /* 0x000000000d0772ca */ /* 0x000fe200000e0000 */
[----:B------:R-:W-:Y:S01]  /*149d0*/  VIADD R10, R10, 0x380 ;  /* 0x000003800a0a7836 */ /* 0x000fe20000000000 */
[----:B------:R-:W-:Y:S01]  /*149e0*/  FMNMX.FTZ R13, R71, R4, !PT ;  /* 0x00000004470d7209 */ /* 0x000fe20007810000 */
[----:B------:R-:W-:Y:S03]  /*149f0*/  MUFU.EX2 R168, R168 ;  /* 0x000000a800a87308 */ /* 0x000fe60000000800 */
[----:B------:R-:W-:-:S04]  /*14a00*/  FMNMX.FTZ R4, R74, R13, !PT ;  /* 0x0000000d4a047209 */ /* 0x000fc80007810000 */
        /* <DEDUP_REMOVED lines=9> */
[----:B------:R-:W-:-:S05]  /*14aa0*/  FMNMX.FTZ R4, R87, R4, !PT ;  /* 0x0000000457047209 */ /* 0x000fca0007810000 */
[----:B------:R-:W0:Y:S02]  /*14ab0*/  SHFL.BFLY PT, R13, R4, 0x2, 0x1f ;  /* 0x0c401f00040d7f89 */ /* 0x000e2400000e0000 */
[----:B0-----:R-:W-:-:S05]  /*14ac0*/  FMNMX.FTZ R8, R4, R13, !PT ;  /* 0x0000000d04087209 */ /* 0x001fca0007810000 */
[----:B------:R-:W0:Y:S02]  /*14ad0*/  SHFL.BFLY PT, R13, R8, 0x1, 0x1f ;  /* 0x0c201f00080d7f89 */ /* 0x000e2400000e0000 */
[----:B0-----:R-:W-:Y:S01]  /*14ae0*/  FMNMX.FTZ R8, R8, R13, !PT ;  /* 0x0000000d08087209 */ /* 0x001fe20007810000 */
[----:B------:R-:W-:Y:S01]  /*14af0*/  IMAD.MOV.U32 R13, RZ, RZ, 0x40000040 ;  /* 0x40000040ff0d7424 */ /* 0x000fe200078e00ff */
[----:B------:R-:W-:Y:S02]  /*14b00*/  WARPGROUP.DEPBAR.LE gsb0, 0x0 ;  /* 0x00008000000079c5 */ /* 0x000fe40000010000 */
[----:B------:R-:W-:Y:S01]  /*14b10*/  WARPGROUP.ARRIVE ;  /* 0x00000000000079c5 */ /* 0x000fe20000000000 */
[-CC-:B------:R-:W-:Y:S01]  /*14b20*/  FFMA.FTZ R152, R56, R0.reuse, -R11.reuse ;  /* 0x0000000038987223 */ /* 0x180fe2000001080b */
[-CC-:B------:R-:W-:Y:S01]  /*14b30*/  FFMA.FTZ R154, R60, R0.reuse, -R11.reuse ;  /* 0x000000003c9a7223 */ /* 0x180fe2000001080b */
[----:B------:R-:W-:-:S03]  /*14b40*/  FFMA.FTZ R56, R81, R0, -R11 ;  /* 0x0000000051387223 */ /* 0x000fc6000001080b */
[----:B------:R-:W-:Y:S01]  /*14b50*/  HGMMA.64x128x16.F32.BF16 R88, R156, gdesc[UR4].tnspB, R88, gsb0 ;  /* 0x41e000049c587df0 */ /* 0x000fe20008001858 */
[----:B------:R-:W-:Y:S01]  /*14b60*/  R2UR UR6, R12 ;  /* 0x000000000c0672ca */ /* 0x000fe200000e0000 */
[-C--:B------:R-:W-:Y:S01]  /*14b70*/  FFMA.FTZ R12, R85, R0.reuse, -R11 ;  /* 0x00000000550c7223 */ /* 0x080fe2000001080b */
[----:B------:R-:W-:Y:S01]  /*14b80*/  R2UR UR7, R13 ;  /* 0x000000000d0772ca */ /* 0x000fe200000e0000 */
[-C--:B------:R-:W-:Y:S01]  /*14b90*/  FMUL.FTZ R13, R8, R0.reuse ;  /* 0x00000000080d7220 */ /* 0x080fe20000410000 */
[----:B------:R-:W-:Y:S03]  /*14ba0*/  MUFU.EX2 R152, R152 ;  /* 0x0000009800987308 */ /* 0x000fe60000000800 */
        /* <DEDUP_REMOVED lines=24> */
[----:B------:R-:W-:-:S06]  /*14d30*/  FFMA.FTZ R86, R86, R0, -R13 ;  /* 0x0000000056567223 */ /* 0x000fcc000001080d */
        /* <DEDUP_REMOVED lines=17> */
[----:B------:R-:W-:Y:S01]  /*14e50*/  FADD.FTZ R11, -R8, R14 ;  /* 0x0000000e080b7221 */ /* 0x000fe20000010100 */
[-CC-:B------:R-:W-:Y:S01]  /*14e60*/  FFMA.FTZ R14, R27, R0.reuse, -R13.reuse ;  /* 0x000000001b0e7223 */ /* 0x180fe2000001080d */
[-CC-:B------:R-:W-:Y:S01]  /*14e70*/  FFMA.FTZ R27, R35, R0.reuse, -R13.reuse ;  /* 0x00000000231b7223 */ /* 0x180fe2000001080d */
[----:B------:R-:W-:Y:S01]  /*14e80*/  HGMMA.64x128x16.F32.BF16 R88, R160, gdesc[UR4].tnspB, R88, gsb0 ;  /* 0x41e00004a0587df0 */ /* 0x000fe20008001858 */
[-C--:B------:R-:W-:Y:S01]  /*14e90*/  FMUL.FTZ R11, R11, R0.reuse ;  /* 0x000000000b0b7220 */ /* 0x080fe20000410000 */
[----:B------:R-:W-:Y:S01]  /*14ea0*/  R2UR UR6, R10 ;  /* 0x000000000a0672ca */ /* 0x000fe200000e0000 */
[-CC-:B------:R-:W-:Y:S01]  /*14eb0*/  FFMA.FTZ R35, R51, R0.reuse, -R13.reuse ;  /* 0x0000000033237223 */ /* 0x180fe2000001080d */
[----:B------:R-:W-:Y:S01]  /*14ec0*/  MUFU.EX2 R14, R14 ;  /* 0x0000000e000e7308 */ /* 0x000fe20000000800 */
[-CC-:B------:R-:W-:Y:S01]  /*14ed0*/  FFMA.FTZ R10, R59, R0.reuse, -R13.reuse ;  /* 0x000000003b0a7223 */ /* 0x180fe2000001080d */
[-CC-:B------:R-:W-:Y:S01]  /*14ee0*/  FFMA.FTZ R157, R66, R0.reuse, -R13.reuse ;  /* 0x00000000429d7223 */ /* 0x180fe2000001080d */
[----:B------:R-:W-:-:S05]  /*14ef0*/  FFMA.FTZ R159, R70, R0, -R13 ;  /* 0x00000000469f7223 */ /* 0x000fca000001080d */
[----:B------:R0:W1:Y:S08]  /*14f00*/  MUFU.EX2 R4, R11 ;  /* 0x0000000b00047308 */ /* 0x0000700000000800 */
[----:B------:R-:W2:Y:S01]  /*14f10*/  MUFU.EX2 R27, R27 ;  /* 0x0000001b001b7308 */ /* 0x000ea20000000800 */
[----:B0-----:R-:W-:-:S05]  /*14f20*/  IMAD.MOV.U32 R11, RZ, RZ, 0x40000040 ;  /* 0x40000040ff0b7424 */ /* 0x001fca00078e00ff */
[----:B------:R-:W-:Y:S01]  /*14f30*/  R2UR UR7, R11 ;  /* 0x000000000b0772ca */ /* 0x000fe200000e0000 */
[----:B------:R-:W-:Y:S01]  /*14f40*/  FADD.FTZ R11, R21, R6 ;  /* 0x00000006150b7221 */ /* 0x000fe20000010000 */
[----:B------:R-:W-:Y:S02]  /*14f50*/  @!P1 VIADD R6, R20, 0x34860 ;  /* 0x0003486014069836 */ /* 0x000fe40000000000 */
[----:B-1----:R-:W-:Y:S01]  /*14f60*/  FFMA.FTZ R5, R4, R5, R181 ;  /* 0x0000000504057223 */ /* 0x002fe200000100b5 */
[----:B------:R-:W0:Y:S01]  /*14f70*/  MUFU.EX2 R35, R35 ;  /* 0x0000002300237308 */ /* 0x000e220000000800 */
[----:B------:R-:W-:Y:S01]  /*14f80*/  FADD.FTZ R11, R182, R11 ;  /* 0x0000000bb60b7221 */ /* 0x000fe20000010000 */
[C---:B------:R-:W-:Y:S01]  /*14f90*/  F2FP.BF16.F32.PACK_AB R181, R14.reuse, R181 ;  /* 0x000000b50eb5723e */ /* 0x040fe200000010ff */
[----:B------:R-:W-:Y:S01]  /*14fa0*/  FADD.FTZ R20, R14, R5 ;  /* 0x000000050e147221 */ /* 0x000fe20000010000 */
[C---:B------:R-:W-:Y:S01]  /*14fb0*/  F2FP.BF16.F32.PACK_AB R182, R24.reuse, R182 ;  /* 0x000000b618b6723e */ /* 0x040fe200000010ff */
[----:B------:R-:W-:-:S02]  /*14fc0*/  FADD.FTZ R11, R24, R11 ;  /* 0x0000000b180b7221 */ /* 0x000fc40000010000 */
[----:B------:R-:W-:Y:S01]  /*14fd0*/  FADD.FTZ R5, R183, R20 ;  /* 0x00000014b7057221 */ /* 0x000fe20000010000 */
[----:B------:R-:W1:Y:S01]  /*14fe0*/  MUFU.EX2 R10, R10 ;  /* 0x0000000a000a7308 */ /* 0x000e620000000800 */
[----:B------:R-:W-:Y:S01]  /*14ff0*/  FADD.FTZ R11, R176, R11 ;  /* 0x0000000bb00b7221 */ /* 0x000fe20000010000 */
[----:B------:R-:W-:Y:S01]  /*15000*/  FFMA.FTZ R20, R67, R0, -R13 ;  /* 0x0000000043147223 */ /* 0x000fe2000001080d */
[C---:B------:R-:W-:Y:S01]  /*15010*/  FADD.FTZ R42, R26.reuse, R5 ;  /* 0x000000051a2a7221 */ /* 0x040fe20000010000 */
[----:B------:R-:W-:Y:S01]  /*15020*/  F2FP.BF16.F32.PACK_AB R183, R26, R183 ;  /* 0x000000b71ab7723e */ /* 0x000fe200000010ff */
[C---:B------:R-:W-:Y:S01]  /*15030*/  FADD.FTZ R11, R28.reuse, R11 ;  /* 0x0000000b1c0b7221 */ /* 0x040fe20000010000 */
[----:B------:R-:W-:Y:S01]  /*15040*/  F2FP.BF16.F32.PACK_AB R176, R28, R176 ;  /* 0x000000b01cb0723e */ /* 0x000fe200000010ff */
[----:B------:R-:W-:Y:S01]  /*15050*/  FADD.FTZ R42, R177, R42 ;  /* 0x0000002ab12a7221 */ /* 0x000fe20000010000 */
[----:B------:R-:W3:Y:S01]  /*15060*/  MUFU.EX2 R156, R156 ;  /* 0x0000009c009c7308 */ /* 0x000ee20000000800 */
[----:B------:R-:W-:Y:S01]  /*15070*/  FADD.FTZ R50, R178, R11 ;  /* 0x0000000bb2327221 */ /* 0x000fe20000010000 */
[C---:B--2---:R-:W-:Y:S01]  /*15080*/  F2FP.BF16.F32.PACK_AB R177, R27.reuse, R177 ;  /* 0x000000b11bb1723e */ /* 0x044fe200000010ff */
[----:B------:R-:W-:Y:S01]  /*15090*/  FADD.FTZ R46, R27, R42 ;  /* 0x0000002a1b2e7221 */ /* 0x000fe20000010000 */
[----:B------:R-:W-:Y:S01]  /*150a0*/  FFMA.FTZ R42, R71, R0, -R13 ;  /* 0x00000000472a7223 */ /* 0x000fe2000001080d */
[C---:B------:R-:W-:Y:S01]  /*150b0*/  FADD.FTZ R11, R33.reuse, R50 ;  /* 0x00000032210b7221 */ /* 0x040fe20000010000 */
[----:B------:R-:W-:Y:S01]  /*150c0*/  F2FP.BF16.F32.PACK_AB R178, R33, R178 ;  /* 0x000000b221b2723e */ /* 0x000fe200000010ff */
[----:B------:R-:W-:Y:S01]  /*150d0*/  FADD.FTZ R5, R179, R46 ;  /* 0x0000002eb3057221 */ /* 0x000fe20000010000 */
[----:B------:R-:W-:Y:S01]  /*150e0*/  MUFU.EX2 R157, R157 ;  /* 0x0000009d009d7308 */ /* 0x000fe20000000800 */
[----:B------:R-:W-:Y:S01]  /*150f0*/  FADD.FTZ R50, R172, R11 ;  /* 0x0000000bac327221 */ /* 0x000fe20000010000 */
[C---:B------:R-:W-:Y:S01]  /*15100*/  F2FP.BF16.F32.PACK_AB R179, R30.reuse, R179 ;  /* 0x000000b31eb3723e */ /* 0x040fe200000010ff */
[----:B------:R-:W-:Y:S01]  /*15110*/  FADD.FTZ R46, R30, R5 ;  /* 0x000000051e2e7221 */ /* 0x000fe20000010000 */
[C---:B------:R-:W-:Y:S01]  /*15120*/  F2FP.BF16.F32.PACK_AB R172, R25.reuse, R172 ;  /* 0x000000ac19ac723e */ /* 0x040fe200000010ff */
[----:B------:R-:W-:-:S02]  /*15130*/  FADD.FTZ R5, R25, R50 ;  /* 0x0000003219057221 */ /* 0x000fc40000010000 */
[----:B------:R-:W-:Y:S01]  /*15140*/  FADD.FTZ R46, R173, R46 ;  /* 0x0000002ead2e7221 */ /* 0x000fe20000010000 */
[----:B------:R-:W-:Y:S01]  /*15150*/  MUFU.EX2 R20, R20 ;  /* 0x0000001400147308 */ /* 0x000fe20000000800 */
[----:B------:R-:W-:Y:S01]  /*15160*/  FADD.FTZ R50, R174, R5 ;  /* 0x00000005ae327221 */ /* 0x000fe20000010000 */
[C---:B------:R-:W-:Y:S01]  /*15170*/  F2FP.BF16.F32.PACK_AB R173, R31.reuse, R173 ;  /* 0x000000ad1fad723e */ /* 0x040fe200000010ff */
[----:B------:R-:W-:Y:S01]  /*15180*/  FADD.FTZ R46, R31, R46 ;  /* 0x0000002e1f2e7221 */ /* 0x000fe20000010000 */
[C---:B------:R-:W-:Y:S01]  /*15190*/  F2FP.BF16.F32.PACK_AB R174, R29.reuse, R174 ;  /* 0x000000ae1dae723e */ /* 0x040fe200000010ff */
[----:B------:R-:W-:Y:S02]  /*151a0*/  FADD.FTZ R11, R29, R50 ;  /* 0x000000321d0b7221 */ /* 0x000fe40000010000 */
[----:B------:R-:W-:Y:S01]  /*151b0*/  FADD.FTZ R5, R175, R46 ;  /* 0x0000002eaf057221 */ /* 0x000fe20000010000 */
[----:B------:R-:W2:Y:S01]  /*151c0*/  MUFU.EX2 R158, R158 ;  /* 0x0000009e009e7308 */ /* 0x000ea20000000800 */
        /* <DEDUP_REMOVED lines=8> */
[C---:B0-----:R-:W-:Y:S01]  /*15250*/  F2FP.BF16.F32.PACK_AB R169, R35.reuse, R169 ;  /* 0x000000a923a9723e */ /* 0x041fe200000010ff */
[----:B------:R-:W-:Y:S01]  /*15260*/  FADD.FTZ R46, R35, R46 ;  /* 0x0000002e232e7221 */ /* 0x000fe20000010000 */
[C---:B------:R-:W-:Y:S01]  /*15270*/  F2FP.BF16.F32.PACK_AB R170, R36.reuse, R170 ;  /* 0x000000aa24aa723e */ /* 0x040fe200000010ff */
[----:B------:R-:W-:Y:S02]  /*15280*/  FADD.FTZ R11, R36, R11 ;  /* 0x0000000b240b7221 */ /* 0x000fe40000010000 */
        /* <DEDUP_REMOVED lines=10> */
[C---:B-1----:R-:W-:Y:S01]  /*15330*/  F2FP.BF16.F32.PACK_AB R153, R10.reuse, R153 ;  /* 0x000000990a99723e */ /* 0x042fe200000010ff */
[----:B------:R-:W-:Y:S01]  /*15340*/  FADD.FTZ R14, R10, R5 ;  /* 0x000000050a0e7221 */ /* 0x000fe20000010000 */
[C---:B------:R-:W-:Y:S01]  /*15350*/  F2FP.BF16.F32.PACK_AB R154, R48.reuse, R154 ;  /* 0x0000009a309a723e */ /* 0x040fe200000010ff */
[----:B------:R-:W-:Y:S02]  /*15360*/  FADD.FTZ R11, R48, R11 ;  /* 0x0000000b300b7221 */ /* 0x000fe40000010000 */
[----:B------:R-:W-:Y:S01]  /*15370*/  FADD.FTZ R5, R155, R14 ;  /* 0x0000000e9b057221 */ /* 0x000fe20000010000 */
[----:B------:R-:W0:Y:S01]  /*15380*/  MUFU.EX2 R75, R75 ;  /* 0x0000004b004b7308 */ /* 0x000e220000000800 */
[----:B---3--:R-:W-:Y:S01]  /*15390*/  FADD.FTZ R11, R156, R11 ;  /* 0x0000000b9c0b7221 */ /* 0x008fe20000010000 */
[----:B------:R-:W-:-:S03]  /*153a0*/  F2FP.BF16.F32.PACK_AB R156, R40, R156 ;  /* 0x0000009c289c723e */ /* 0x000fc600000010ff */
[----:B------:R-:W-:-:S03]  /*153b0*/  FADD.FTZ R11, R40, R11 ;  /* 0x0000000b280b7221 */ /* 0x000fc60000010000 */
[----:B------:R-:W-:Y:S01]  /*153c0*/  MUFU.EX2 R78, R78 ;  /* 0x0000004e004e7308 */ /* 0x000fe20000000800 */
[----:B--2---:R-:W-:Y:S01]  /*153d0*/  FADD.FTZ R11, R158, R11 ;  /* 0x0000000b9e0b7221 */ /* 0x004fe20000010000 */
[----:B------:R-:W-:-:S06]  /*153e0*/  F2FP.BF16.F32.PACK_AB R158, R44, R158 ;  /* 0x0000009e2c9e723e */ /* 0x000fcc00000010ff */
[----:B------:R-:W1:Y:S08]  /*153f0*/  MUFU.EX2 R79, R79 ;  /* 0x0000004f004f7308 */ /* 0x000e700000000800 */
[----:B------:R-:W-:Y:S08]  /*15400*/  MUFU.EX2 R56, R56 ;  /* 0x0000003800387308 */ /* 0x000ff00000000800 */
[----:B------:R-:W-:Y:S01]  /*15410*/  MUFU.EX2 R83, R83 ;  /* 0x0000005300537308 */ /* 0x000fe20000000800 */
[----:B------:R-:W-:-:S02]  /*15420*/  WARPGROUP.DEPBAR.LE gsb0, 0x0 ;  /* 0x00008000000079c5 */ /* 0x000fc40000010000 */
[----:B------:R-:W-:-:S05]  /*15430*/  WARPGROUP.ARRIVE ;  /* 0x00000000000079c5 */ /* 0x000fca0000000000 */
[----:B------:R-:W2:Y:S01]  /*15440*/  MUFU.EX2 R12, R12 ;  /* 0x0000000c000c7308 */ /* 0x000ea20000000800 */
[----:B------:R-:W-:Y:S02]  /*15450*/  F2FP.BF16.F32.PACK_AB R160, R45, R37 ;  /* 0x000000252da0723e */ /* 0x000fe400000010ff */
[----:B0-----:R-:W-:Y:S01]  /*15460*/  F2FP.BF16.F32.PACK_AB R161, R75, R74 ;  /* 0x0000004a4ba1723e */ /* 0x001fe200000010ff */
[----:B------:R-:W-:Y:S01]  /*15470*/  HGMMA.64x128x16.F32.BF16 R88, R164, gdesc[UR4].tnspB, R88, gsb0 ;  /* 0x41e00004a4587df0 */ /* 0x000fe20008001858 */
[----:B------:R-:W-:Y:S02]  /*15480*/  F2FP.BF16.F32.PACK_AB R162, R52, R49 ;  /* 0x0000003134a2723e */ /* 0x000fe400000010ff */
[----:B-1----:R-:W-:Y:S01]  /*15490*/  F2FP.BF16.F32.PACK_AB R163, R79, R78 ;  /* 0x0000004e4fa3723e */ /* 0x002fe200000010ff */
[----:B------:R-:W-:Y:S02]  /*154a0*/  WARPGROUP.DEPBAR.LE gsb0, 0x0 ;  /* 0x00008000000079c5 */ /* 0x000fe40000010000 */
[----:B------:R0:W-:Y:S01]  /*154b0*/  @!P1 SYNCS.ARRIVE.TRANS64.RED.A1T0 RZ, [R15+URZ], RZ ;  /* 0x000000ff0fff99a7 */ /* 0x0001e2000810043f */
[----:B------:R-:W-:Y:S01]  /*154c0*/  MUFU.EX2 R165, R82 ;  /* 0x0000005200a57308 */ /* 0x000fe20000000800 */
[----:B--2---:R-:W-:-:S02]  /*154d0*/  F2FP.BF16.F32.PACK_AB R166, R12, R57 ;  /* 0x000000390ca6723e */ /* 0x004fc400000010ff */
[----:B------:R-:W-:Y:S02]  /*154e0*/  F2FP.BF16.F32.PACK_AB R164, R56, R53 ;  /* 0x0000003538a4723e */ /* 0x000fe400000010ff */
[----:B0-----:R-:W-:Y:S01]  /*154f0*/  @!P1 PRMT R15, RZ, 0x654, R6 ;  /* 0x00000654ff0f9816 */ /* 0x001fe20000000006 */
[-CC-:B------:R-:W-:Y:S01]  /*15500*/  FFMA.FTZ R6, R63, R0.reuse, -R13.reuse ;  /* 0x000000003f067223 */ /* 0x180fe2000001080d */
[----:B------:R-:W-:Y:S01]  /*15510*/  FFMA.FTZ R13, R87, R0, -R13 ;  /* 0x00000000570d7223 */ /* 0x000fe2000001080d */
[----:B------:R-:W-:Y:S01]  /*15520*/  MUFU.EX2 R167, R86 ;  /* 0x0000005600a77308 */ /* 0x000fe20000000800 */
[----:B------:R0:W-:Y:S07]  /*15530*/  @!P1 SYNCS.ARRIVE.TRANS64.RED.A1T0 RZ, [R15+URZ], RZ ;  /* 0x000000ff0fff99a7 */ /* 0x0001ee000810043f */
[----:B------:R-:W1:Y:S08]  /*15540*/  MUFU.EX2 R6, R6 ;  /* 0x0000000600067308 */ /* 0x000e700000000800 */
[----:B------:R-:W2:Y:S01]  /*15550*/  MUFU.EX2 R13, R13 ;  /* 0x0000000d000d7308 */ /* 0x000ea20000000800 */
[C---:B-1----:R-:W-:Y:S01]  /*15560*/  FADD.FTZ R14, R6.reuse, R5 ;  /* 0x00000005060e7221 */ /* 0x042fe20000010000 */
[----:B------:R-:W-:-:S03]  /*15570*/  F2FP.BF16.F32.PACK_AB R155, R6, R155 ;  /* 0x0000009b069b723e */ /* 0x000fc600000010ff */
[----:B------:R-:W-:Y:S01]  /*15580*/  FADD.FTZ R5, R157, R14 ;  /* 0x0000000e9d057221 */ /* 0x000fe20000010000 */
[----:B------:R-:W-:-:S03]  /*15590*/  F2FP.BF16.F32.PACK_AB R157, R20, R157 ;  /* 0x0000009d149d723e */ /* 0x000fc600000010ff */
[----:B------:R-:W-:Y:S01]  /*155a0*/  FADD.FTZ R14, R20, R5 ;  /* 0x00000005140e7221 */ /* 0x000fe20000010000 */
[----:B------:R-:W-:-:S03]  /*155b0*/  IMAD.MOV.U32 R20, RZ, RZ, R196 ;  /* 0x000000ffff147224 */ /* 0x000fc600078e00c4 */
[----:B------:R-:W-:Y:S01]  /*155c0*/  FADD.FTZ R5, R159, R14 ;  /* 0x0000000e9f057221 */ /* 0x000fe20000010000 */
[----:B------:R-:W-:Y:S01]  /*155d0*/  FADD.FTZ R14, R44, R11 ;  /* 0x0000000b2c0e7221 */ /* 0x000fe20000010000 */
[C---:B------:R-:W-:Y:S02]  /*155e0*/  F2FP.BF16.F32.PACK_AB R159, R42.reuse, R159 ;  /* 0x0000009f2a9f723e */ /* 0x040fe400000010ff */
[----:B------:R-:W-:Y:S01]  /*155f0*/  FADD.FTZ R5, R42, R5 ;  /* 0x000000052a057221 */ /* 0x000fe20000010000 */
[----:B------:R-:W-:-:S03]  /*15600*/  FADD.FTZ R14, R37, R14 ;  /* 0x0000000e250e7221 */ /* 0x000fc60000010000 */
[----:B------:R-:W-:Y:S01]  /*15610*/  FADD.FTZ R6, R74, R5 ;  /* 0x000000054a067221 */ /* 0x000fe20000010000 */
[----:B------:R-:W-:-:S03]  /*15620*/  FADD.FTZ R14, R45, R14 ;  /* 0x0000000e2d0e7221 */ /* 0x000fc60000010000 */
        /* <DEDUP_REMOVED lines=14> */
[C---:B--2---:R-:W-:Y:S01]  /*15710*/  F2FP.BF16.F32.PACK_AB R167, R13.reuse, R167 ;  /* 0x000000a70da7723e */ /* 0x044fe200000010ff */
[----:B------:R-:W-:Y:S02]  /*15720*/  IMAD.MOV.U32 R12, RZ, RZ, R3 ;  /* 0x000000ffff0c7224 */ /* 0x000fe400078e0003 */
[----:B------:R-:W-:Y:S01]  /*15730*/  FADD.FTZ R5, R13, R10 ;  /* 0x0000000a0d057221 */ /* 0x000fe20000010000 */
[----:B------:R-:W-:Y:S01]  /*15740*/  IMAD.MOV.U32 R13, RZ, RZ, R194 ;  /* 0x000000ffff0d7224 */ /* 0x000fe200078e00c2 */
[----:B0-----:R-:W-:Y:S06]  /*15750*/  @P2 BRA `(.L_x_792) ;  /* 0xffffffd800d82947 */ /* 0x001fec000383ffff */
.L_x_781:
[----:B------:R-:W-:Y:S05]  /*15760*/  BSYNC B0 ;  /* 0x0000000000007941 */ /* 0x000fea0003800000 */
.L_x_780:
        /* <DEDUP_REMOVED lines=67> */
.L_x_793:
[----:B------:R-:W-:Y:S01]  /*15ba0*/  IMAD R13, R194, 0x8, R2 ;  /* 0x00000008c20d7824 */ /* 0x000fe200078e0202 */
[----:B------:R-:W-:-:S04]  /*15bb0*/  SHF.L.U32 R4, R196, 0x1f, RZ ;  /* 0x0000001fc4047819 */ /* 0x000fc800000006ff */
[----:B------:R0:W1:Y:S01]  /*15bc0*/  SYNCS.PHASECHK.TRANS64.TRYWAIT P2, [R13+URZ+0x34850], R4 ;  /* 0x034850040d0075a7 */ /* 0x000062000804017f */
[----:B------:R-:W-:Y:S05]  /*15bd0*/  @!P0 BRA `(.L_x_794) ;  /* 0x0000000000048947 */ /* 0x000fea0003800000 */
[----:B------:R-:W-:Y:S01]  /*15be0*/  BPT.TRAP 0x1 ;  /* 0x000000040000795c */ /* 0x000fe20000300000 */
.L_x_794:
[----:B------:R-:W-:Y:S01]  /*15bf0*/  VIADD R2, R2, 0x400 ;  /* 0x0000040002027836 */ /* 0x000fe20000000000 */
[----:B------:R-:W-:Y:S04]  /*15c00*/  BSSY B0, `(.L_x_795) ;  /* 0x0000008000007945 */ /* 0x000fe80003800000 */
[----:B------:R-:W-:-:S04]  /*15c10*/  SHF.R.U32.HI R2, RZ, 0x4, R2 ;  /* 0x00000004ff027819 */ /* 0x000fc80000011602 */
[----:B------:R-:W-:-:S04]  /*15c20*/  LOP3.LUT R2, R2, 0x3fff, RZ, 0xc0, !PT ;  /* 0x00003fff02027812 */ /* 0x000fc800078ec0ff */
[----:B------:R-:W-:-:S05]  /*15c30*/  LOP3.LUT R7, R2, 0x4000000, RZ, 0xfc, !PT ;  /* 0x0400000002077812 */ /* 0x000fca00078efcff */
[----:B------:R-:W-:Y:S01]  /*15c40*/  IMAD R2, R194, 0x800, R7 ;  /* 0x00000800c2027824 */ /* 0x000fe200078e0207 */
[----:B-1----:R-:W-:Y:S06]  /*15c50*/  @P2 BRA `(.L_x_796) ;  /* 0x0000000000082947 */ /* 0x002fec0003800000 */
[----:B------:R-:W1:Y:S02]  /*15c60*/  SYNCS.PHASECHK.TRANS64.TRYWAIT P0, [R13+URZ+0x34850], R4 ;  /* 0x034850040d0075a7 */ /* 0x000e64000800017f */
[----:B-1----:R-:W-:Y:S05]  /*15c70*/  @!P0 BRA `(.L_x_797) ;  /* 0x000000a400f48947 */ /* 0x002fea0003800000 */
.L_x_796:
[----:B------:R-:W-:Y:S05]  /*15c80*/  BSYNC B0 ;  /* 0x0000000000007941 */ /* 0x000fea0003800000 */
.L_x_795:
[----:B------:R-:W-:Y:S01]  /*15c90*/  IMAD.MOV.U32 R10, RZ, RZ, R2 ;  /* 0x000000ffff0a7224 */ /* 0x000fe200078e0002 */
[----:B------:R-:W-:Y:S01]  /*15ca0*/  WARPGROUP.ARRIVE ;  /* 0x00000000000079c5 */ /* 0x000fe20000000000 */
[----:B------:R-:W-:Y:S01]  /*15cb0*/  IMAD.MOV.U32 R11, RZ, RZ, 0x40000040 ;  /* 0x40000040ff0b7424 */ /* 0x000fe200078e00ff */
[----:B------:R-:W2:Y:S01]  /*15cc0*/  SHFL.BFLY PT, R7, R6, 0x2, 0x1f ;  /* 0x0c401f0006077f89 */ /* 0x000ea200000e0000 */
[----:B------:R-:W-:Y:S01]  /*15cd0*/  VIADD R194, R194, 0x1 ;  /* 0x00000001c2c27836 */ /* 0x000fe20000000000 */
[----:B------:R-:W-:Y:S01]  /*15ce0*/  R2UR UR6, R10 ;  /* 0x000000000a0672ca */ /* 0x000fe200000e0000 */
[----:B------:R-:W-:Y:S01]  /*15cf0*/  VIADD R10, R2, 0x80 ;  /* 0x00000080020a7836 */ /* 0x000fe20000000000 */
[----:B------:R-:W-:Y:S01]  /*15d00*/  R2UR UR7, R11 ;  /* 0x000000000b0772ca */ /* 0x000fe200000e0000 */
[----:B------:R-:W-:Y:S01]  /*15d10*/  IMAD.MOV.U32 R11, RZ, RZ, 0x40000040 ;  /* 0x40000040ff0b7424 */ /* 0x000fe200078e00ff */
[----:B------:R-:W-:Y:S01]  /*15d20*/  ISETP.NE.AND P2, PT, R194, 0x2, PT ;  /* 0x00000002c200780c */ /* 0x000fe20003f45270 */
[----:B------:R-:W-:-:S02]  /*15d30*/  IMAD.MOV.U32 R89, RZ, RZ, -0x800000 ;  /* 0xff800000ff597424 */ /* 0x000fc400078e00ff */
[----:B------:R-:W-:Y:S01]  /*15d40*/  IMAD.MOV.U32 R88, RZ, RZ, -0x800000 ;  /* 0xff800000ff587424 */ /* 0x000fe200078e00ff */
[----:B------:R-:W-:Y:S01]  /*15d50*/  SEL R194, R194, RZ, P2 ;  /* 0x000000ffc2c27207 */ /* 0x000fe20001000000 */
[----:B------:R-:W-:-:S06]  /*15d60*/  VIADD R204, R204, 0x1 ;  /* 0x00000001cccc7836 */ /* 0x000fcc0000000000 */
[----:B------:R-:W-:Y:S01]  /*15d70*/  HGMMA.64x128x16.F32.BF16 R24, R180, gdesc[UR4].tnspB, R24, gsb0 ;  /* 0x41e00004b4187df0 */ /* 0x000fe20008001818 */
[----:B------:R-:W-:Y:S01]  /*15d80*/  R2UR UR6, R10 ;  /* 0x000000000a0672ca */ /* 0x000fe200000e0000 */
[----:B------:R-:W-:Y:S01]  /*15d90*/  VIADD R10, R2, 0x100 ;  /* 0x00000100020a7836 */ /* 0x000fe20000000000 */
[----:B------:R-:W-:Y:S01]  /*15da0*/  R2UR UR7, R11 ;  /* 0x000000000b0772ca */ /* 0x000fe200000e0000 */
[----:B------:R-:W-:Y:S02]  /*15db0*/  IMAD.MOV.U32 R11, RZ, RZ, 0x40000040 ;  /* 0x40000040ff0b7424 */ /* 0x000fe400078e00ff */
[----:B--2---:R-:W-:Y:S01]  /*15dc0*/  FADD.FTZ R7, R7, R6 ;  /* 0x0000000607077221 */ /* 0x004fe20000010000 */
[----:B------:R-:W-:Y:S02]  /*15dd0*/  WARPGROUP.DEPBAR.LE gsb0, 0x0 ;  /* 0x00008000000079c5 */ /* 0x000fe40000010000 */
[----:B------:R-:W-:-:S07]  /*15de0*/  WARPGROUP.ARRIVE ;  /* 0x00000000000079c5 */ /* 0x000fce0000000000 */
        /* <DEDUP_REMOVED lines=33> */
[----:B------:R-:W0:Y:S02]  /*16000*/  SHFL.BFLY PT, R2, R5, 0x2, 0x1f ;  /* 0x0c401f0005027f89 */ /* 0x000e2400000e0000 */
[----:B01----:R-:W-:Y:S01]  /*16010*/  FADD.FTZ R4, R2, R5 ;  /* 0x0000000502047221 */ /* 0x003fe20000010000 */
[----:B------:R-:W-:Y:S01]  /*16020*/  SEL R5, RZ, 0x1, P2 ;  /* 0x00000001ff057807 */ /* 0x000fe20001000000 */
[----:B------:R-:W-:Y:S03]  /*16030*/  SHFL.BFLY PT, R2, R7, 0x1, 0x1f ;  /* 0x0c201f0007027f89 */ /* 0x000fe600000e0000 */
[----:B------:R-:W-:Y:S01]  /*16040*/  LOP3.LUT R196, R196, R5, RZ, 0x3c, !PT ;  /* 0x00000005c4c47212 */ /* 0x000fe200078e3cff */
[----:B------:R-:W0:Y:S02]  /*16050*/  SHFL.BFLY PT, R9, R4, 0x1, 0x1f ;  /* 0x0c201f0004097f89 */ /* 0x000e2400000e0000 */
[----:B0-----:R-:W-:-:S05]  /*16060*/  FADD.FTZ R12, R4, R9 ;  /* 0x00000009040c7221 */ /* 0x001fca0000010000 */
[----:B------:R-:W-:-:S13]  /*16070*/  FSETP.NE.FTZ.AND P3, PT, R12, RZ, PT ;  /* 0x000000ff0c00720b */ /* 0x000fda0003f75000 */
[----:B------:R-:W0:Y:S02]  /*16080*/  @P3 MUFU.LG2 R9, R12 ;  /* 0x0000000c00093308 */ /* 0x000e240000000c00 */
[----:B0-----:R-:W-:Y:S01]  /*16090*/  @P3 FMUL.FTZ R9, R9, 0.69314718246459960938 ;  /* 0x3f31721809093820 */ /* 0x001fe20000410000 */
[----:B------:R-:W-:Y:S02]  /*160a0*/  WARPGROUP.DEPBAR.LE gsb0, 0x0 ;  /* 0x00008000000079c5 */ /* 0x000fe40000010000 */
[----:B------:R-:W-:-:S06]  /*160b0*/  WARPGROUP.ARRIVE ;  /* 0x00000000000079c5 */ /* 0x000fcc0000000000 */
[----:B------:R-:W-:Y:S01]  /*160c0*/  HGMMA.64x128x16.F32.BF16 R24, R160, gdesc[UR4].tnspB, R24, gsb0 ;  /* 0x41e00004a0187df0 */ /* 0x000fe20008001818 */
[----:B------:R-:W-:Y:S01]  /*160d0*/  R2UR UR6, R10 ;  /* 0x000000000a0672ca */ /* 0x000fe200000e0000 */
[----:B------:R-:W-:Y:S01]  /*160e0*/  @!P1 VIADD R10, R13, 0x34860 ;  /* 0x000348600d0a9836 */ /* 0x000fe20000000000 */
[----:B------:R-:W-:Y:S01]  /*160f0*/  R2UR UR7, R11 ;  /* 0x000000000b0772ca */ /* 0x000fe200000e0000 */
[----:B------:R-:W-:Y:S01]  /*16100*/  FADD.FTZ R11, R7, R2 ;  /* 0x00000002070b7221 */ /* 0x000fe20000010000 */
[----:B------:R-:W-:Y:S02]  /*16110*/  IMAD.MOV.U32 R2, RZ, RZ, RZ ;  /* 0x000000ffff027224 */ /* 0x000fe400078e00ff */
[----:B------:R-:W-:Y:S01]  /*16120*/  IMAD.MOV.U32 R7, RZ, RZ, RZ ;  /* 0x000000ffff077224 */ /* 0x000fe200078e00ff */
[----:B------:R-:W-:Y:S02]  /*16130*/  @!P1 PRMT R10, RZ, 0x654, R10 ;  /* 0x00000654ff0a9816 */ /* 0x000fe4000000000a */
[----:B------:R-:W-:-:S03]  /*16140*/  FSETP.NE.FTZ.AND P0, PT, R11, RZ, PT ;  /* 0x000000ff0b00720b */ /* 0x000fc60003f15000 */
[----:B------:R-:W-:Y:S10]  /*16150*/  @P3 MUFU.RCP R7, R12 ;  /* 0x0000000c00073308 */ /* 0x000ff40000001000 */
[----:B------:R-:W0:Y:S01]  /*16160*/  @P0 MUFU.LG2 R6, R11 ;  /* 0x0000000b00060308 */ /* 0x000e220000000c00 */
[C---:B------:R-:W-:Y:S01]  /*16170*/  @P0 FMUL.FTZ R4, R0.reuse, 0.69314718246459960938 ;  /* 0x3f31721800040820 */ /* 0x040fe20000410000 */
[----:B------:R-:W-:-:S04]  /*16180*/  @P3 FMUL.FTZ R0, R0, 0.69314718246459960938 ;  /* 0x3f31721800003820 */ /* 0x000fc80000410000 */
[----:B------:R-:W-:Y:S02]  /*16190*/  @P3 FFMA.FTZ R89, R0, R8, R9 ;  /* 0x0000000800593223 */ /* 0x000fe40000010009 */
[----:B------:R-:W1:Y:S01]  /*161a0*/  @P0 MUFU.RCP R2, R11 ;  /* 0x0000000b00020308 */ /* 0x000e620000001000 */
[----:B0-----:R-:W-:-:S04]  /*161b0*/  @P0 FMUL.FTZ R5, R6, 0.69314718246459960938 ;  /* 0x3f31721806050820 */ /* 0x001fc80000410000 */
[----:B------:R-:W-:Y:S01]  /*161c0*/  @P0 FFMA.FTZ R88, R4, R3, R5 ;  /* 0x0000000304580223 */ /* 0x000fe20000010005 */
[----:B------:R-:W-:Y:S01]  /*161d0*/  PLOP3.LUT P0, PT, PT, PT, PT, 0x8, 0x0 ;  /* 0x000000000000781c */ /* 0x000fe20003f0e170 */
[----:B------:R-:W-:Y:S02]  /*161e0*/  WARPGROUP.DEPBAR.LE gsb0, 0x0 ;  /* 0x00008000000079c5 */ /* 0x000fe40000010000 */
[----:B------:R-:W-:-:S06]  /*161f0*/  WARPGROUP.ARRIVE ;  /* 0x00000000000079c5 */ /* 0x000fcc0000000000 */
[----:B------:R-:W-:Y:S03]  /*16200*/  HGMMA.64x128x16.F32.BF16 R24, R164, gdesc[UR4].tnspB, R24, gsb0 ;  /* 0x41e00004a4187df0 */ /* 0x000fe60008001818 */
[----:B------:R-:W-:Y:S02]  /*16210*/  WARPGROUP.DEPBAR.LE gsb0, 0x0 ;  /* 0x00008000000079c5 */ /* 0x000fe40000010000 */
[-C--:B-1----:R-:W-:Y:S01]  /*16220*/  FMUL.FTZ R0, R32, R2.reuse ;  /* 0x0000000220007220 */ /* 0x082fe20000410000 */
        /* <DEDUP_REMOVED lines=63> */
[----:B------:R-:W-:-:S07]  /*16620*/  FMUL.FTZ R87, R87, R7 ;  /* 0x0000000757577220 */ /* 0x000fce0000410000 */
.L_x_723:
[----:B------:R-:W0:Y:S08]  /*16630*/  S2UR UR5, SR_CgaCtaId ;  /* 0x00000000000579c3 */ /* 0x000e300000008800 */
[----:B------:R-:W-:Y:S06]  /*16640*/  BAR.SYNC.DEFER_BLOCKING 0x5, 0x180 ;  /* 0x0146000000007b1d */ /* 0x000fec0000010000 */
[----:B------:R-:W-:Y:S01]  /*16650*/  UMOV UR4, 0x400 ;  /* 0x0000040000047882 */ /* 0x000fe20000000000 */
[----:B------:R-:W-:Y:S01]  /*16660*/  BSSY B0, `(.L_x_798) ;  /* 0x00001f3000007945 */ /* 0x000fe20003800000 */
[----:B0-----:R-:W-:-:S06]  /*16670*/  ULEA UR4, UR5, UR4, 0x18 ;  /* 0x0000000405047291 */ /* 0x001fcc000f8ec03f */
[----:B------:R-:W-:-:S05]  /*16680*/  IMAD.U32 R2, RZ, RZ, UR4 ;  /* 0x00000004ff027e24 */ /* 0x000fca000f8e00ff */
[----:B------:R0:W1:Y:S01]  /*16690*/  LDS.128 R124, [R2+0x348d0] ;  /* 0x0348d000027c7984 */ /* 0x0000620000000c00 */
[----:B------:R-:W-:Y:S06]  /*166a0*/  BAR.ARV 0x4, 0x180 ;  /* 0x0106000000007b1d */ /* 0x000fec0000002000 */
[----:B------:R-:W-:Y:S05]  /*166b0*/  @P0 BRA `(.L_x_799) ;  /* 0x0000001000fc0947 */ /* 0x000fea0003800000 */
[----:B------:R-:W2:Y:S01]  /*166c0*/  S2R R5, SR_SWINHI ;  /* 0x0000000000057919 */ /* 0x000ea20000002f00 */
[----:B------:R-:W-:Y:S01]  /*166d0*/  F2FP.BF16.F32.PACK_AB R10, R3, R10 ;  /* 0x0000000a030a723e */ /* 0x000fe200000010ff */
[----:B------:R-:W-:Y:S01]  /*166e0*/  ULDC.64 UR4, c[0x0][0xc00] ;  /* 0x0003000000047ab9 */ /* 0x000fe20000000a00 */
[----:B------:R-:W-:Y:S02]  /*166f0*/  F2FP.BF16.F32.PACK_AB R31, R34, R31 ;  /* 0x0000001f221f723e */ /* 0x000fe400000010ff */
[----:B------:R-:W-:Y:S02]  /*16700*/  F2FP.BF16.F32.PACK_AB R32, R73, R32 ;  /* 0x000000204920723e */ /* 0x000fe400000010ff */
[----:B------:R-:W-:Y:S02]  /*16710*/  F2FP.BF16.F32.PACK_AB R34, R77, R76 ;  /* 0x0000004c4d22723e */ /* 0x000fe400000010ff */
[----:B------:R-:W-:Y:S02]  /*16720*/  F2FP.BF16.F32.PACK_AB R35, R38, R35 ;  /* 0x000000232623723e */ /* 0x000fe400000010ff */
[----:B------:R-:W-:-:S02]  /*16730*/  MOV R20, R2 ;  /* 0x0000000200147202 */ /* 0x000fc40000000f00 */
[----:B--2---:R-:W-:-:S03]  /*16740*/  MOV R21, R5 ;  /* 0x0000000500157202 */ /* 0x004fc60000000f00 */
[----:B------:R-:W-:-:S03]  /*16750*/  IMAD.WIDE R8, R235, 0x2, R20 ;  /* 0x00000002eb087825 */ /* 0x000fc600078e0214 */
[C---:B------:R-:W-:Y:S02]  /*16760*/  LOP3.LUT R15, R8.reuse, 0x380, RZ, 0xc0, !PT ;  /* 0x00000380080f7812 */ /* 0x040fe400078ec0ff */
[C---:B------:R-:W-:Y:S02]  /*16770*/  IADD3 R71, P6, R8.reuse, 0x20, RZ ;  /* 0x0000002008477810 */ /* 0x040fe40007fde0ff */
[----:B------:R-:W-:Y:S02]  /*16780*/  SHF.R.U64 R15, R15, 0x3, RZ ;  /* 0x000000030f0f7819 */ /* 0x000fe400000012ff */
[C---:B------:R-:W-:Y:S01]  /*16790*/  IADD3 R79, P5, R8.reuse, 0x40, RZ ;  /* 0x00000040084f7810 */ /* 0x040fe20007fbe0ff */
[--C-:B------:R-:W-:Y:S01]  /*167a0*/  IMAD.X R5, RZ, RZ, R9.reuse, P6 ;  /* 0x000000ffff057224 */ /* 0x100fe200030e0609 */
[C---:B------:R-:W-:Y:S02]  /*167b0*/  IADD3 R97, P4, R8.reuse, 0x60, RZ ;  /* 0x0000006008617810 */ /* 0x040fe40007f9e0ff */
[C---:B------:R-:W-:Y:S01]  /*167c0*/  IADD3 R99, P3, R8.reuse, 0x4000, RZ ;  /* 0x0000400008637810 */ /* 0x040fe20007f7e0ff */
[--C-:B------:R-:W-:Y:S01]  /*167d0*/  IMAD.X R7, RZ, RZ, R9.reuse, P5 ;  /* 0x000000ffff077224 */ /* 0x100fe200028e0609 */
[C---:B------:R-:W-:Y:S01]  /*167e0*/  IADD3 R70, P2, R8.reuse, 0x4020, RZ ;  /* 0x0000402008467810 */ /* 0x040fe20007f5e0ff */
[----:B------:R-:W-:Y:S01]  /*167f0*/  IMAD.X R13, RZ, RZ, R9, P4 ;  /* 0x000000ffff0d7224 */ /* 0x000fe200020e0609 */
[----:B------:R-:W-:Y:S01]  /*16800*/  BAR.SYNC.DEFER_BLOCKING 0x1, 0x100 ;  /* 0x0044000000007b1d */ /* 0x000fe20000010000 */
[----:B------:R-:W-:-:S02]  /*16810*/  IADD3 R101, P1, R8, 0x4040, RZ ;  /* 0x0000404008657810 */ /* 0x000fc40007f3e0ff */
[----:B------:R-:W-:Y:S01]  /*16820*/  IADD3 R78, P0, R8, 0x4060, RZ ;  /* 0x00004060084e7810 */ /* 0x000fe20007f1e0ff */
[--C-:B------:R-:W-:Y:S01]  /*16830*/  IMAD.X R25, RZ, RZ, R9.reuse, P2 ;  /* 0x000000ffff197224 */ /* 0x100fe200010e0609 */
[----:B------:R-:W-:Y:S01]  /*16840*/  LOP3.LUT R8, R15, R8, RZ, 0x3c, !PT ;  /* 0x000000080f087212 */ /* 0x000fe200078e3cff */
[--C-:B------:R-:W-:Y:S01]  /*16850*/  IMAD.X R15, RZ, RZ, R9.reuse, P3 ;  /* 0x000000ffff0f7224 */ /* 0x100fe200018e0609 */
[----:B------:R-:W-:Y:S01]  /*16860*/  LOP3.LUT R4, R71, 0x380, RZ, 0xc0, !PT ;  /* 0x0000038047047812 */ /* 0x000fe200078ec0ff */
[--C-:B------:R-:W-:Y:S01]  /*16870*/  IMAD.X R27, RZ, RZ, R9.reuse, P1 ;  /* 0x000000ffff1b7224 */ /* 0x100fe200008e0609 */
[----:B------:R-:W-:Y:S01]  /*16880*/  LOP3.LUT R6, R79, 0x380, RZ, 0xc0, !PT ;  /* 0x000003804f067812 */ /* 0x000fe200078ec0ff */
[----:B------:R-:W-:Y:S01]  /*16890*/  IMAD.X R29, RZ, RZ, R9, P0 ;  /* 0x000000ffff1d7224 */ /* 0x000fe200000e0609 */
[----:B------:R-:W-:Y:S02]  /*168a0*/  MOV R92, R8 ;  /* 0x00000008005c7202 */ /* 0x000fe40000000f00 */
[----:B------:R-:W-:-:S02]  /*168b0*/  F2FP.BF16.F32.PACK_AB R8, R11, R24 ;  /* 0x000000180b08723e */ /* 0x000fc400000010ff */
[----:B------:R-:W-:Y:S02]  /*168c0*/  SHF.R.U64 R4, R4, 0x3, RZ ;  /* 0x0000000304047819 */ /* 0x000fe400000012ff */
[----:B------:R-:W-:Y:S02]  /*168d0*/  LOP3.LUT R11, R70, 0x380, RZ, 0xc0, !PT ;  /* 0x00000380460b7812 */ /* 0x000fe400078ec0ff */
[----:B------:R-:W-:Y:S02]  /*168e0*/  SHF.R.U64 R6, R6, 0x3, RZ ;  /* 0x0000000306067819 */ /* 0x000fe400000012ff */
[----:B------:R-:W-:Y:S02]  /*168f0*/  LOP3.LUT R12, R97, 0x380, RZ, 0xc0, !PT ;  /* 0x00000380610c7812 */ /* 0x000fe400078ec0ff */
[----:B------:R-:W-:Y:S02]  /*16900*/  LOP3.LUT R14, R99, 0x380, RZ, 0xc0, !PT ;  /* 0x00000380630e7812 */ /* 0x000fe400078ec0ff */
[----:B------:R-:W-:-:S02]  /*16910*/  F2FP.BF16.F32.PACK_AB R9, R28, R95 ;  /* 0x0000005f1c09723e */ /* 0x000fc400000010ff */
[----:B------:R-:W-:Y:S02]  /*16920*/  LOP3.LUT R4, R4, R71, RZ, 0x3c, !PT ;  /* 0x0000004704047212 */ /* 0x000fe400078e3cff */
[----:B------:R-:W-:Y:S02]  /*16930*/  LOP3.LUT R28, R101, 0x380, RZ, 0xc0, !PT ;  /* 0x00000380651c7812 */ /* 0x000fe400078ec0ff */
[----:B------:R-:W-:Y:S02]  /*16940*/  SHF.R.U64 R3, R11, 0x3, RZ ;  /* 0x000000030b037819 */ /* 0x000fe400000012ff */
[----:B------:R-:W-:Y:S02]  /*16950*/  LOP3.LUT R6, R6, R79, RZ, 0x3c, !PT ;  /* 0x0000004f06067212 */ /* 0x000fe400078e3cff */
[----:B------:R-:W-:Y:S02]  /*16960*/  LOP3.LUT R71, R78, 0x380, RZ, 0xc0, !PT ;  /* 0x000003804e477812 */ /* 0x000fe400078ec0ff */
[----:B------:R-:W-:-:S02]  /*16970*/  F2FP.BF16.F32.PACK_AB R11, R26, R93 ;  /* 0x0000005d1a0b723e */ /* 0x000fc400000010ff */
[----:B------:R-:W-:Y:S02]  /*16980*/  SHF.R.U64 R12, R12, 0x3, RZ ;  /* 0x000000030c0c7819 */ /* 0x000fe400000012ff */
[----:B------:R-:W-:Y:S01]  /*16990*/  SHF.R.U64 R14, R14, 0x3, RZ ;  /* 0x000000030e0e7819 */ /* 0x000fe200000012ff */
[----:B------:R2:W-:Y:S01]  /*169a0*/  STSM.16.M88.4 [R92], R8 ;  /* 0x000000085c007844 */ /* 0x0005e20000000200 */
[----:B------:R-:W-:Y:S02]  /*169b0*/  SHF.R.U64 R28, R28, 0x3, RZ ;  /* 0x000000031c1c7819 */ /* 0x000fe400000012ff */
[----:B------:R-:W-:Y:S02]  /*169c0*/  SHF.R.U64 R71, R71, 0x3, RZ ;  /* 0x0000000347477819 */ /* 0x000fe400000012ff */
[----:B------:R-:W-:Y:S02]  /*169d0*/  MOV R90, R4 ;  /* 0x00000004005a7202 */ /* 0x000fe40000000f00 */
[----:B------:R-:W-:-:S02]  /*169e0*/  MOV R79, R6 ;  /* 0x00000006004f7202 */ /* 0x000fc40000000f00 */
[----:B------:R-:W-:Y:S02]  /*169f0*/  F2FP.BF16.F32.PACK_AB R4, R33, R0 ;  /* 0x000000002104723e */ /* 0x000fe400000010ff */
[----:B------:R-:W-:Y:S02]  /*16a00*/  F2FP.BF16.F32.PACK_AB R5, R91, R72 ;  /* 0x000000485b05723e */ /* 0x000fe400000010ff */
[----:B------:R-:W-:Y:S02]  /*16a10*/  F2FP.BF16.F32.PACK_AB R6, R37, R36 ;  /* 0x000000242506723e */ /* 0x000fe400000010ff */
[----:B------:R-:W-:Y:S02]  /*16a20*/  F2FP.BF16.F32.PACK_AB R7, R39, R30 ;  /* 0x0000001e2707723e */ /* 0x000fe400000010ff */
[----:B------:R-:W-:Y:S02]  /*16a30*/  LOP3.LUT R12, R12, R97, RZ, 0x3c, !PT ;  /* 0x000000610c0c7212 */ /* 0x000fe400078e3cff */
[----:B------:R-:W-:Y:S01]  /*16a40*/  LOP3.LUT R14, R14, R99, RZ, 0x3c, !PT ;  /* 0x000000630e0e7212 */ /* 0x000fe200078e3cff */
[----:B------:R-:W-:Y:S01]  /*16a50*/  STSM.16.M88.4 [R90], R4 ;  /* 0x000000045a007844 */ /* 0x000fe20000000200 */
[----:B--2---:R-:W-:-:S02]  /*16a60*/  F2FP.BF16.F32.PACK_AB R8, R41, R40 ;  /* 0x000000282908723e */ /* 0x004fc400000010ff */
[----:B------:R-:W-:Y:S02]  /*16a70*/  F2FP.BF16.F32.PACK_AB R9, R43, R42 ;  /* 0x0000002a2b09723e */ /* 0x000fe400000010ff */
[----:B------:R-:W-:Y:S01]  /*16a80*/  F2FP.BF16.F32.PACK_AB R10, R45, R44 ;  /* 0x0000002c2d0a723e */ /* 0x000fe200000010ff */
[----:B------:R-:W-:Y:S01]  /*16a90*/  IMAD.MOV.U32 R44, RZ, RZ, RZ ;  /* 0x000000ffff2c7224 */ /* 0x000fe200078e00ff */
[----:B------:R-:W-:Y:S02]  /*16aa0*/  F2FP.BF16.F32.PACK_AB R11, R47, R46 ;  /* 0x0000002e2f0b723e */ /* 0x000fe400000010ff */
[----:B------:R-:W-:Y:S02]  /*16ab0*/  LOP3.LUT R24, R3, R70, RZ, 0x3c, !PT ;  /* 0x0000004603187212 */ /* 0x000fe400078e3cff */
[----:B------:R-:W-:Y:S01]  /*16ac0*/  LOP3.LUT R26, R28, R101, RZ, 0x3c, !PT ;  /* 0x000000651c1a7212 */ /* 0x000fe200078e3cff */
[----:B------:R2:W-:Y:S01]  /*16ad0*/  STSM.16.M88.4 [R79], R8 ;  /* 0x000000084f007844 */ /* 0x0005e20000000200 */
[----:B------:R-:W-:-:S02]  /*16ae0*/  LOP3.LUT R28, R71, R78, RZ, 0x3c, !PT ;  /* 0x0000004e471c7212 */ /* 0x000fc400078e3cff */
[----:B------:R-:W-:Y:S02]  /*16af0*/  MOV R78, R12 ;  /* 0x0000000c004e7202 */ /* 0x000fe40000000f00 */
[----:B------:R-:W-:Y:S02]  /*16b00*/  MOV R71, R14 ;  /* 0x0000000e00477202 */ /* 0x000fe40000000f00 */
[----:B------:R-:W-:Y:S02]  /*16b10*/  MOV R70, R24 ;  /* 0x0000001800467202 */ /* 0x000fe40000000f00 */
[----:B------:R-:W-:Y:S02]  /*16b20*/  MOV R3, R26 ;  /* 0x0000001a00037202 */ /* 0x000fe40000000f00 */
[----:B------:R-:W-:Y:S02]  /*16b30*/  F2FP.BF16.F32.PACK_AB R12, R49, R48 ;  /* 0x00000030310c723e */ /* 0x000fe400000010ff */
[----:B------:R-:W-:-:S02]  /*16b40*/  F2FP.BF16.F32.PACK_AB R13, R51, R50 ;  /* 0x00000032330d723e */ /* 0x000fc400000010ff */
[----:B------:R-:W-:Y:S01]  /*16b50*/  F2FP.BF16.F32.PACK_AB R14, R53, R52 ;  /* 0x00000034350e723e */ /* 0x000fe200000010ff */
[----:B------:R-:W3:Y:S01]  /*16b60*/  LDC R51, c[0x0][0xbe8] ;  /* 0x0002fa00ff337b82 */ /* 0x000ee20000000800 */
[----:B------:R-:W-:Y:S02]  /*16b70*/  F2FP.BF16.F32.PACK_AB R15, R55, R54 ;  /* 0x00000036370f723e */ /* 0x000fe400000010ff */
[----:B------:R-:W-:Y:S02]  /*16b80*/  F2FP.BF16.F32.PACK_AB R24, R57, R56 ;  /* 0x000000383918723e */ /* 0x000fe400000010ff */
[----:B------:R-:W-:Y:S01]  /*16b90*/  F2FP.BF16.F32.PACK_AB R25, R59, R58 ;  /* 0x0000003a3b19723e */ /* 0x000fe200000010ff */
[----:B------:R-:W-:Y:S01]  /*16ba0*/  STSM.16.M88.4 [R78], R12 ;  /* 0x0000000c4e007844 */ /* 0x000fe20000000200 */
[----:B------:R-:W-:Y:S02]  /*16bb0*/  F2FP.BF16.F32.PACK_AB R26, R61, R60 ;  /* 0x0000003c3d1a723e */ /* 0x000fe400000010ff */
[----:B------:R-:W-:-:S02]  /*16bc0*/  F2FP.BF16.F32.PACK_AB R27, R63, R62 ;  /* 0x0000003e3f1b723e */ /* 0x000fc400000010ff */
[----:B------:R-:W-:Y:S02]  /*16bd0*/  MOV R0, R28 ;  /* 0x0000001c00007202 */ /* 0x000fe40000000f00 */
[----:B------:R-:W-:Y:S01]  /*16be0*/  ISETP.NE.U32.AND P0, PT, RZ, UR4, PT ;  /* 0x00000004ff007c0c */ /* 0x000fe2000bf05070 */
[----:B------:R-:W-:Y:S01]  /*16bf0*/  STSM.16.M88.4 [R71], R24 ;  /* 0x0000001847007844 */ /* 0x000fe20000000200 */
[----:B--2---:R-:W-:Y:S02]  /*16c00*/  IADD3 R10, P1, R201, UR4, RZ ;  /* 0x00000004c90a7c10 */ /* 0x004fe4000ff3e0ff */
[----:B------:R-:W-:Y:S02]  /*16c10*/  F2FP.BF16.F32.PACK_AB R28, R65, R64 ;  /* 0x00000040411c723e */ /* 0x000fe400000010ff */
[----:B------:R-:W-:Y:S02]  /*16c20*/  F2FP.BF16.F32.PACK_AB R29, R67, R66 ;  /* 0x00000042431d723e */ /* 0x000fe400000010ff */
[----:B------:R-:W-:-:S02]  /*16c30*/  F2FP.BF16.F32.PACK_AB R30, R69, R68 ;  /* 0x00000044451e723e */ /* 0x000fc400000010ff */
[----:B------:R-:W-:Y:S02]  /*16c40*/  F2FP.BF16.F32.PACK_AB R33, R75, R74 ;  /* 0x0000004a4b21723e */ /* 0x000fe400000010ff */
[----:B------:R-:W-:Y:S01]  /*16c50*/  F2FP.BF16.F32.PACK_AB R4, R81, R80 ;  /* 0x000000505104723e */ /* 0x000fe200000010ff */
[----:B------:R-:W-:Y:S01]  /*16c60*/  STSM.16.M88.4 [R70], R28 ;  /* 0x0000001c46007844 */ /* 0x000fe20000000200 */
[----:B------:R-:W-:Y:S02]  /*16c70*/  F2FP.BF16.F32.PACK_AB R5, R83, R82 ;  /* 0x000000525305723e */ /* 0x000fe400000010ff */
[----:B------:R-:W-:Y:S01]  /*16c80*/  F2FP.BF16.F32.PACK_AB R6, R85, R84 ;  /* 0x000000545506723e */ /* 0x000fe200000010ff */
[----:B------:R-:W-:Y:S01]  /*16c90*/  STSM.16.M88.4 [R3], R32 ;  /* 0x0000002003007844 */ /* 0x000fe20000000200 */
[----:B------:R-:W-:Y:S02]  /*16ca0*/  F2FP.BF16.F32.PACK_AB R7, R87, R86 ;  /* 0x000000565707723e */ /* 0x000fe400000010ff */
[----:B------:R-:W-:-:S02]  /*16cb0*/  ISETP.NE.AND.EX P0, PT, RZ, UR5, PT, P0 ;  /* 0x00000005ff007c0c */ /* 0x000fc4000bf05300 */
[----:B------:R-:W-:Y:S01]  /*16cc0*/  IADD3.X R11, R202, UR5, RZ, P1, !PT ;  /* 0x00000005ca0b7c10 */ /* 0x000fe20008ffe4ff */
[----:B------:R-:W-:Y:S01]  /*16cd0*/  ULDC.64 UR4, c[0x0][0xc08] ;  /* 0x0003020000047ab9 */ /* 0x000fe20000000a00 */
[----:B------:R2:W-:Y:S01]  /*16ce0*/  STSM.16.M88.4 [R0], R4 ;  /* 0x0000000400007844 */ /* 0x0005e20000000200 */
[----:B------:R-:W-:Y:S01]  /*16cf0*/  BAR.SYNC.DEFER_BLOCKING 0x1, 0x100 ;  /* 0x0044000000007b1d */ /* 0x000fe20000010000 */
[----:B------:R-:W-:-:S04]  /*16d00*/  ISETP.NE.U32.AND P2, PT, RZ, UR4, PT ;  /* 0x00000004ff007c0c */ /* 0x000fc8000bf45070 */
[----:B------:R-:W-:-:S13]  /*16d10*/  ISETP.NE.AND.EX P2, PT, RZ, UR5, PT, P2 ;  /* 0x00000005ff007c0c */ /* 0x000fda000bf45320 */
[----:B------:R-:W-:Y:S01]  /*16d20*/  @P2 IADD3 R8, P3, R201, UR4, RZ ;  /* 0x00000004c9082c10 */ /* 0x000fe2000ff7e0ff */
[----:B------:R-:W-:Y:S02]  /*16d30*/  ULDC UR4, c[0x0][0xa88] ;  /* 0x0002a20000047ab9 */ /* 0x000fe40000000800 */
[----:B--2---:R-:W-:Y:S01]  /*16d40*/  IMAD.U32 R0, RZ, RZ, UR4 ;  /* 0x00000004ff007e24 */ /* 0x004fe2000f8e00ff */
[----:B------:R-:W-:Y:S01]  /*16d50*/  @P2 IADD3.X R9, R202, UR5, RZ, P3, !PT ;  /* 0x00000005ca092c10 */ /* 0x000fe20009ffe4ff */
[----:B------:R2:W5:Y:S01]  /*16d60*/  @P0 LDG.E R44, desc[UR40][R10.64] ;  /* 0x000000280a2c0981 */ /* 0x000562000c1e1900 */
[----:B---3--:R-:W-:-:S03]  /*16d70*/  ISETP.NE.AND P1, PT, R51, 0x1, PT ;  /* 0x000000013300780c */ /* 0x008fc60003f25270 */
[----:B------:R2:W5:Y:S10]  /*16d80*/  @P2 LDG.E R0, desc[UR40][R8.64] ;  /* 0x0000002808002981 */ /* 0x000574000c1e1900 */
[----:B------:R-:W3:Y:S08]  /*16d90*/  @P1 LDC R12, c[0x0][0xbec] ;  /* 0x0002fb00ff0c1b82 */ /* 0x000ef00000000800 */
[----:B------:R-:W4:Y:S01]  /*16da0*/  @P1 LDC R13, c[0x0][0xbf0] ;  /* 0x0002fc00ff0d1b82 */ /* 0x000f220000000800 */
[----:B--2---:R-:W-:Y:S05]  /*16db0*/  @P2 BRA `(.L_x_800) ;  /* 0x0000000000102947 */ /* 0x004fea0003800000 */
[----:B------:R-:W-:Y:S05]  /*16dc0*/  @!P0 BRA `(.L_x_800) ;  /* 0x00000000000c8947 */ /* 0x000fea0003800000 */
[----:B------:R-:W2:Y:S04]  /*16dd0*/  LDG.E R3, desc[UR40][R10.64] ;  /* 0x000000280a037981 */ /* 0x000ea8000c1e1900 */
[----:B-----5:R-:W2:Y:S02]  /*16de0*/  LDG.E R0, desc[UR40][R10.64+0x4] ;  /* 0x000004280a007981 */ /* 0x020ea4000c1e1900 */
[----:B--2---:R-:W-:-:S07]  /*16df0*/  IMAD.IADD R0, R0, 0x1, -R3 ;  /* 0x0000000100007824 */ /* 0x004fce00078e0a03 */
.L_x_800:
[----:B------:R-:W-:Y:S01]  /*16e00*/  SHF.R.S32.HI R52, RZ, 0x1f, R200 ;  /* 0x0000001fff347819 */ /* 0x000fe200000114c8 */
[----:B------:R-:W-:Y:S01]  /*16e10*/  IMAD R11, R206, 0x80, R234 ;  /* 0x00000080ce0b7824 */ /* 0x000fe200078e02ea */
[----:B------:R-:W-:Y:S01]  /*16e20*/  ULDC.64 UR4, c[0x0][0xb90] ;  /* 0x0002e40000047ab9 */ /* 0x000fe20000000a00 */
[----:B-----5:R-:W-:Y:S01]  /*16e30*/  SHF.R.S32.HI R45, RZ, 0x1f, R44 ;  /* 0x0000001fff2d7819 */ /* 0x020fe2000001142c */
[----:B------:R-:W-:Y:S01]  /*16e40*/  IMAD R7, R207, 0x40, R197 ;  /* 0x00000040cf077824 */ /* 0x000fe200078e02c5 */
[----:B------:R-:W-:Y:S01]  /*16e50*/  SEL R203, R203, RZ, !P0 ;  /* 0x000000ffcbcb7207 */ /* 0x000fe20004000000 */
[----:B------:R-:W-:Y:S01]  /*16e60*/  IMAD R5, R52, UR4, RZ ;  /* 0x0000000434057c24 */ /* 0x000fe2000f8e02ff */
[----:B------:R-:W-:Y:S01]  /*16e70*/  SEL R208, R208, RZ, !P0 ;  /* 0x000000ffd0d07207 */ /* 0x000fe20004000000 */
[----:B---3--:R-:W-:-:S04]  /*16e80*/  @P1 IMAD.HI.U32 R6, R11, R12, RZ ;  /* 0x0000000c0b061227 */ /* 0x008fc800078e00ff */
[----:B------:R-:W-:Y:S01]  /*16e90*/  IMAD.MOV.U32 R3, RZ, RZ, R11 ;  /* 0x000000ffff037224 */ /* 0x000fe200078e000b */
[----:B----4-:R-:W-:Y:S01]  /*16ea0*/  @P1 SHF.R.U32.HI R3, RZ, R13, R6 ;  /* 0x0000000dff031219 */ /* 0x010fe20000011606 */
[C---:B------:R-:W-:Y:S02]  /*16eb0*/  IMAD R9, R200.reuse, UR5, R5 ;  /* 0x00000005c8097c24 */ /* 0x040fe4000f8e0205 */
[----:B------:R-:W-:Y:S01]  /*16ec0*/  IMAD.WIDE.U32 R4, R200, UR4, R44 ;  /* 0x00000004c8047c25 */ /* 0x000fe2000f8e002c */
[----:B------:R-:W-:-:S03]  /*16ed0*/  ULDC.64 UR4, c[0x0][0xb98] ;  /* 0x0002e60000047ab9 */ /* 0x000fc60000000a00 */
[----:B------:R-:W-:Y:S01]  /*16ee0*/  IMAD.IADD R5, R5, 0x1, R9 ;  /* 0x0000000105057824 */ /* 0x000fe200078e0209 */
[--C-:B------:R-:W-:Y:S01]  /*16ef0*/  SHF.R.S32.HI R9, RZ, 0x1f, R3.reuse ;  /* 0x0000001fff097819 */ /* 0x100fe20000011403 */
[----:B------:R-:W-:Y:S02]  /*16f00*/  IMAD.MOV R8, RZ, RZ, -R3 ;  /* 0x000000ffff087224 */ /* 0x000fe400078e0a03 */
[----:B------:R-:W-:-:S04]  /*16f10*/  IMAD.WIDE.U32 R4, R203, UR4, R4 ;  /* 0x00000004cb047c25 */ /* 0x000fc8000f8e0004 */
[----:B------:R-:W-:Y:S01]  /*16f20*/  IMAD.WIDE R20, R7, 0x2, R20 ;  /* 0x0000000207147825 */ /* 0x000fe200078e0214 */
[----:B------:R-:W-:-:S03]  /*16f30*/  IADD3 R4, P2, R3, R4, RZ ;  /* 0x0000000403047210 */ /* 0x000fc60007f5e0ff */
[----:B------:R-:W-:Y:S01]  /*16f40*/  IMAD R6, R208, UR4, RZ ;  /* 0x00000004d0067c24 */ /* 0x000fe2000f8e02ff */
[C---:B------:R-:W-:Y:S01]  /*16f50*/  IADD3 R13, P3, R20.reuse, 0x2000, RZ ;  /* 0x00002000140d7810 */ /* 0x040fe20007f7e0ff */
[----:B------:R-:W-:Y:S01]  /*16f60*/  IMAD R7, R51, R8, R11 ;  /* 0x0000000833077224 */ /* 0x000fe200078e020b */
[----:B------:R-:W-:Y:S01]  /*16f70*/  IADD3 R11, P0, R20, 0x1000, RZ ;  /* 0x00001000140b7810 */ /* 0x000fe20007f1e0ff */
[----:B------:R-:W-:Y:S01]  /*16f80*/  IMAD R6, R203, UR5, R6 ;  /* 0x00000005cb067c24 */ /* 0x000fe2000f8e0206 */
[----:B------:R-:W-:Y:S01]  /*16f90*/  ULDC.64 UR4, c[0x0][0xb88] ;  /* 0x0002e20000047ab9 */ /* 0x000fe20000000a00 */
[----:B------:R-:W-:Y:S01]  /*16fa0*/  IMAD R50, R0, R51, RZ ;  /* 0x0000003300327224 */ /* 0x000fe200078e02ff */
[----:B------:R-:W-:Y:S02]  /*16fb0*/  SHF.R.S32.HI R3, RZ, 0x1f, R7 ;  /* 0x0000001fff037819 */ /* 0x000fe40000011407 */
[----:B------:R-:W-:Y:S01]  /*16fc0*/  IADD3.X R5, R9, R5, R6, P2, !PT ;  /* 0x0000000509057210 */ /* 0x000fe200017fe406 */
[----:B------:R-:W-:Y:S01]  /*16fd0*/  IMAD.X R9, RZ, RZ, R21, P0 ;  /* 0x000000ffff097224 */ /* 0x000fe200000e0615 */
[----:B------:R-:W-:Y:S01]  /*16fe0*/  LOP3.LUT R8, R11, 0x380, RZ, 0xc0, !PT ;  /* 0x000003800b087812 */ /* 0x000fe200078ec0ff */
[----:B------:R-:W-:Y:S01]  /*16ff0*/  IMAD R6, R3, UR4, RZ ;  /* 0x0000000403067c24 */ /* 0x000fe2000f8e02ff */
[----:B------:R-:W-:Y:S01]  /*17000*/  IADD3 R25, P2, R20, 0x3000, RZ ;  /* 0x0000300014197810 */ /* 0x000fe20007f5e0ff */
[----:B------:R-:W-:Y:S01]  /*17010*/  IMAD.WIDE.U32 R4, R7, UR4, R4 ;  /* 0x0000000407047c25 */ /* 0x000fe2000f8e0004 */
[----:B------:R-:W-:-:S02]  /*17020*/  SHF.R.U64 R8, R8, 0x3, RZ ;  /* 0x0000000308087819 */ /* 0x000fc400000012ff */
[----:B------:R-:W-:Y:S01]  /*17030*/  LOP3.LUT R24, R25, 0x380, RZ, 0xc0, !PT ;  /* 0x0000038019187812 */ /* 0x000fe200078ec0ff */
[----:B------:R-:W-:Y:S01]  /*17040*/  IMAD R3, R7, UR5, R6 ;  /* 0x0000000507037c24 */ /* 0x000fe2000f8e0206 */
[----:B------:R-:W-:Y:S01]  /*17050*/  ULDC.64 UR4, c[0x0][0xb50] ;  /* 0x0002d40000047ab9 */ /* 0x000fe20000000a00 */
[----:B------:R-:W-:Y:S01]  /*17060*/  LOP3.LUT R8, R8, R11, RZ, 0x3c, !PT ;  /* 0x0000000b08087212 */ /* 0x000fe200078e3cff */
[----:B------:R-:W-:Y:S01]  /*17070*/  IMAD R11, R206, 0x80, R232 ;  /* 0x00000080ce0b7824 */ /* 0x000fe200078e02e8 */
[----:B------:R-:W-:Y:S01]  /*17080*/  LEA R6, P4, R4, UR4, 0x2 ;  /* 0x0000000404067c11 */ /* 0x000fe2000f8810ff */
[----:B------:R-:W-:Y:S01]  /*17090*/  IMAD.IADD R3, R5, 0x1, R3 ;  /* 0x0000000105037824 */ /* 0x000fe200078e0203 */
[----:B------:R-:W-:Y:S02]  /*170a0*/  SHF.R.U64 R24, R24, 0x3, RZ ;  /* 0x0000000318187819 */ /* 0x000fe400000012ff */
[----:B------:R-:W-:Y:S01]  /*170b0*/  LOP3.LUT P0, RZ, R214, 0x3, RZ, 0xc0, !PT ;  /* 0x00000003d6ff7812 */ /* 0x000fe2000780c0ff */
[----:B------:R-:W-:Y:S01]  /*170c0*/  SHFL.IDX PT, R46, R6, RZ, 0x1c1f ;  /* 0x001c1fff062e7589 */ /* 0x000fe200000e0000 */
[----:B------:R-:W-:Y:S01]  /*170d0*/  LEA.HI.X R4, R4, UR5, R3, 0x2, P4 ;  /* 0x0000000504047c11 */ /* 0x000fe2000a0f1403 */
[C---:B------:R-:W-:Y:S01]  /*170e0*/  VIADD R3, R11.reuse, 0x8 ;  /* 0x000000080b037836 */ /* 0x040fe20000000000 */
[----:B------:R-:W-:Y:S01]  /*170f0*/  LOP3.LUT R24, R24, R25, RZ, 0x3c, !PT ;  /* 0x0000001918187212 */ /* 0x000fe200078e3cff */
[----:B------:R-:W-:Y:S01]  /*17100*/  SHFL.IDX PT, R48, R6, 0x1, 0x1c1f ;  /* 0x003c1f0006307f89 */ /* 0x000fe200000e0000 */
[----:B------:R-:W-:Y:S01]  /*17110*/  IMAD.X R25, RZ, RZ, R21, P2 ;  /* 0x000000ffff197224 */ /* 0x000fe200010e0615 */
[----:B------:R-:W-:Y:S01]  /*17120*/  ISETP.GE.OR P2, PT, R11, R50, P0 ;  /* 0x000000320b00720c */ /* 0x000fe20000746670 */
[----:B------:R-:W-:Y:S01]  /*17130*/  ULDC.64 UR4, c[0x0][0xaa0] ;  /* 0x0002a80000047ab9 */ /* 0x000fe20000000a00 */
[----:B------:R-:W2:Y:S01]  /*17140*/  SHFL.IDX PT, R47, R4, RZ, 0x1c1f ;  /* 0x001c1fff042f7589 */ /* 0x000ea200000e0000 */
[----:B------:R-:W-:-:S02]  /*17150*/  LOP3.LUT R12, R13, 0x380, RZ, 0xc0, !PT ;  /* 0x000003800d0c7812 */ /* 0x000fc400078ec0ff */
[----:B------:R-:W-:Y:S01]  /*17160*/  ISETP.GE.OR P0, PT, R3, R50, P0 ;  /* 0x000000320300720c */ /* 0x000fe20000706670 */
[----:B------:R-:W3:Y:S01]  /*17170*/  SHFL.IDX PT, R49, R4, 0x1, 0x1c1f ;  /* 0x003c1f0004317f89 */ /* 0x000ee200000e0000 */
[----:B------:R-:W-:Y:S02]  /*17180*/  SHF.R.U64 R12, R12, 0x3, RZ ;  /* 0x000000030c0c7819 */ /* 0x000fe400000012ff */
[----:B------:R-:W-:Y:S02]  /*17190*/  IADD3 R29, P6, R20, 0x4000, RZ ;  /* 0x00004000141d7810 */ /* 0x000fe40007fde0ff */
[----:B------:R-:W-:Y:S01]  /*171a0*/  LOP3.LUT R12, R12, R13, RZ, 0x3c, !PT ;  /* 0x0000000d0c0c7212 */ /* 0x000fe200078e3cff */
[----:B------:R-:W-:Y:S01]  /*171b0*/  IMAD.X R13, RZ, RZ, R21, P3 ;  /* 0x000000ffff0d7224 */ /* 0x000fe200018e0615 */
[C---:B------:R-:W-:Y:S02]  /*171c0*/  IADD3 R33, P5, R20.reuse, 0x5000, RZ ;  /* 0x0000500014217810 */ /* 0x040fe40007fbe0ff */
[----:B------:R-:W-:-:S02]  /*171d0*/  IADD3 R37, P4, R20, 0x6000, RZ ;  /* 0x0000600014257810 */ /* 0x000fc40007f9e0ff */
[C---:B------:R-:W-:Y:S02]  /*171e0*/  LOP3.LUT R7, R20.reuse, 0x380, RZ, 0xc0, !PT ;  /* 0x0000038014077812 */ /* 0x040fe400078ec0ff */
[----:B------:R-:W-:Y:S02]  /*171f0*/  IADD3 R5, P3, R20, 0x7000, RZ ;  /* 0x0000700014057810 */ /* 0x000fe40007f7e0ff */
[----:B------:R-:W-:Y:S02]  /*17200*/  LOP3.LUT R28, R29, 0x380, RZ, 0xc0, !PT ;  /* 0x000003801d1c7812 */ /* 0x000fe400078ec0ff */
[----:B------:R-:W-:Y:S01]  /*17210*/  LOP3.LUT R32, R33, 0x380, RZ, 0xc0, !PT ;  /* 0x0000038021207812 */ /* 0x000fe200078ec0ff */
[----:B--2---:R2:W-:Y:S01]  /*17220*/  @!P2 ST.E desc[UR40][R46.64], R88 ;  /* 0x000000582e00a985 */ /* 0x0045e2000c101928 */
[----:B------:R-:W-:Y:S01]  /*17230*/  LOP3.LUT R36, R37, 0x380, RZ, 0xc0, !PT ;  /* 0x0000038025247812 */ /* 0x000fe200078ec0ff */
[----:B------:R-:W-:Y:S01]  /*17240*/  IMAD R3, R45, UR4, RZ ;  /* 0x000000042d037c24 */ /* 0x000fe2000f8e02ff */
[----:B------:R-:W-:Y:S01]  /*17250*/  SHF.R.U64 R7, R7, 0x3, RZ ;  /* 0x0000000307077819 */ /* 0x000fe200000012ff */
[----:B---3--:R3:W-:Y:S01]  /*17260*/  @!P0 ST.E desc[UR40][R48.64], R89 ;  /* 0x0000005930008985 */ /* 0x0087e2000c101928 */
[----:B------:R-:W-:Y:S01]  /*17270*/  LOP3.LUT R0, R5, 0x380, RZ, 0xc0, !PT ;  /* 0x0000038005007812 */ /* 0x000fe200078ec0ff */
[----:B------:R-:W-:Y:S01]  /*17280*/  IMAD.X R41, RZ, RZ, R21, P3 ;  /* 0x000000ffff297224 */ /* 0x000fe200018e0615 */
[----:B------:R-:W-:-:S02]  /*17290*/  SHF.R.U64 R28, R28, 0x3, RZ ;  /* 0x000000031c1c7819 */ /* 0x000fc400000012ff */
[----:B------:R-:W-:Y:S02]  /*172a0*/  SHF.R.U64 R32, R32, 0x3, RZ ;  /* 0x0000000320207819 */ /* 0x000fe400000012ff */
[----:B------:R-:W-:Y:S01]  /*172b0*/  SHF.R.U64 R36, R36, 0x3, RZ ;  /* 0x0000000324247819 */ /* 0x000fe200000012ff */
[----:B--2---:R-:W2:Y:S01]  /*172c0*/  @P1 LDC R47, c[0x0][0xbec] ;  /* 0x0002fb00ff2f1b82 */ /* 0x004ea20000000800 */
[----:B------:R-:W-:Y:S01]  /*172d0*/  LOP3.LUT R20, R7, R20, RZ, 0x3c, !PT ;  /* 0x0000001407147212 */ /* 0x000fe200078e3cff */
[----:B------:R-:W-:Y:S01]  /*172e0*/  IMAD R3, R44, UR5, R3 ;  /* 0x000000052c037c24 */ /* 0x000fe2000f8e0203 */
[----:B------:R-:W-:Y:S01]  /*172f0*/  SHF.R.U64 R0, R0, 0x3, RZ ;  /* 0x0000000300007819 */ /* 0x000fe200000012ff */
[----:B------:R-:W5:Y:S01]  /*17300*/  LD.E.128 R8, desc[UR40][R8.64] ;  /* 0x0000002808087980 */ /* 0x000f62000c101d00 */
[----:B------:R-:W-:Y:S01]  /*17310*/  LOP3.LUT R28, R28, R29, RZ, 0x3c, !PT ;  /* 0x0000001d1c1c7212 */ /* 0x000fe200078e3cff */
[--C-:B------:R-:W-:Y:S01]  /*17320*/  IMAD.X R29, RZ, RZ, R21.reuse, P6 ;  /* 0x000000ffff1d7224 */ /* 0x100fe200030e0615 */
[----:B------:R-:W-:Y:S01]  /*17330*/  LOP3.LUT R32, R32, R33, RZ, 0x3c, !PT ;  /* 0x0000002120207212 */ /* 0x000fe200078e3cff */
[----:B---3--:R-:W3:Y:S01]  /*17340*/  @P1 LDC R49, c[0x0][0xbf0] ;  /* 0x0002fc00ff311b82 */ /* 0x008ee20000000800 */
[----:B------:R-:W-:Y:S01]  /*17350*/  LOP3.LUT R36, R36, R37, RZ, 0x3c, !PT ;  /* 0x0000002524247212 */ /* 0x000fe200078e3cff */
[--C-:B------:R-:W-:Y:S01]  /*17360*/  IMAD.X R33, RZ, RZ, R21.reuse, P5 ;  /* 0x000000ffff217224 */ /* 0x100fe200028e0615 */
[----:B------:R-:W-:Y:S01]  /*17370*/  LOP3.LUT R40, R0, R5, RZ, 0x3c, !PT ;  /* 0x0000000500287212 */ /* 0x000fe200078e3cff */
[----:B------:R-:W-:Y:S01]  /*17380*/  IMAD.X R37, RZ, RZ, R21, P4 ;  /* 0x000000ffff257224 */ /* 0x000fe200020e0615 */
[----:B------:R4:W5:Y:S04]  /*17390*/  LD.E.128 R4, desc[UR40][R20.64] ;  /* 0x0000002814047980 */ /* 0x000968000c101d00 */
[----:B------:R-:W5:Y:S04]  /*173a0*/  LD.E.128 R12, desc[UR40][R12.64] ;  /* 0x000000280c0c7980 */ /* 0x000f68000c101d00 */
[----:B------:R-:W5:Y:S01]  /*173b0*/  LD.E.128 R24, desc[UR40][R24.64] ;  /* 0x0000002818187980 */ /* 0x000f62000c101d00 */
[----:B----4-:R-:W-:Y:S01]  /*173c0*/  IMAD.WIDE.U32 R20, R44, UR4, RZ ;  /* 0x000000042c147c25 */ /* 0x010fe2000f8e00ff */
[----:B------:R-:W-:-:S02]  /*173d0*/  ULDC.64 UR4, c[0x0][0xae8] ;  /* 0x0002ba0000047ab9 */ /* 0x000fc40000000a00 */
[----:B------:R-:W5:Y:S01]  /*173e0*/  LD.E.128 R28, desc[UR40][R28.64] ;  /* 0x000000281c1c7980 */ /* 0x000f62000c101d00 */
[----:B------:R-:W-:Y:S02]  /*173f0*/  IMAD.IADD R21, R21, 0x1, R3 ;  /* 0x0000000115157824 */ /* 0x000fe400078e0203 */
[----:B------:R-:W-:Y:S01]  /*17400*/  IMAD R3, R199, 0x20, R207 ;  /* 0x00000020c7037824 */ /* 0x000fe200078e02cf */
[----:B------:R-:W5:Y:S01]  /*17410*/  LD.E.128 R32, desc[UR40][R32.64] ;  /* 0x0000002820207980 */ /* 0x000f62000c101d00 */
[----:B------:R-:W-:Y:S02]  /*17420*/  IMAD R45, R52, UR4, RZ ;  /* 0x00000004342d7c24 */ /* 0x000fe4000f8e02ff */
[----:B------:R-:W-:Y:S01]  /*17430*/  IMAD R46, R206, 0x80, R3 ;  /* 0x00000080ce2e7824 */ /* 0x000fe200078e0203 */
[----:B------:R-:W5:Y:S01]  /*17440*/  LD.E.128 R36, desc[UR40][R36.64] ;  /* 0x0000002824247980 */ /* 0x000f62000c101d00 */
[----:B------:R-:W-:Y:S02]  /*17450*/  IMAD R45, R200, UR5, R45 ;  /* 0x00000005c82d7c24 */ /* 0x000fe4000f8e022d */
[----:B--2---:R-:W-:Y:S01]  /*17460*/  @P1 IMAD.HI.U32 R0, R46, R47, RZ ;  /* 0x0000002f2e001227 */ /* 0x004fe200078e00ff */
[----:B------:R-:W5:Y:S03]  /*17470*/  LD.E.128 R40, desc[UR40][R40.64] ;  /* 0x0000002828287980 */ /* 0x000f66000c101d00 */
[----:B------:R-:W-:Y:S01]  /*17480*/  IMAD.WIDE.U32 R20, R200, UR4, R20 ;  /* 0x00000004c8147c25 */ /* 0x000fe2000f8e0014 */
[----:B------:R-:W-:Y:S01]  /*17490*/  ULDC.64 UR4, c[0x0][0xaf0] ;  /* 0x0002bc0000047ab9 */ /* 0x000fe20000000a00 */
[----:B------:R-:W-:Y:S01]  /*174a0*/  @!PT LDS RZ, [RZ] ;  /* 0x00000000fffff984 */ /* 0x000fe20000000800 */
[----:B------:R-:W-:Y:S01]  /*174b0*/  @!PT LDS RZ, [RZ] ;  /* 0x00000000fffff984 */ /* 0x000fe20000000800 */
[----:B------:R-:W-:Y:S01]  /*174c0*/  @!PT LDS RZ, [RZ] ;  /* 0x00000000fffff984 */ /* 0x000fe20000000800 */
[----:B------:R-:W-:Y:S01]  /*174d0*/  @!PT LDS RZ, [RZ] ;  /* 0x00000000fffff984 */ /* 0x000fe20000000800 */
[----:B------:R2:W-:Y:S06]  /*174e0*/  MEMBAR.ALL.CTA ;  /* 0x0000000000007992 */ /* 0x0005ec0000008000 */
[----:B--2---:R-:W2:Y:S01]  /*174f0*/  FENCE.VIEW.ASYNC.S ;  /* 0x00000000000073c6 */ /* 0x004ea20000000000 */
[----:B------:R-:W-:Y:S01]  /*17500*/  IMAD.MOV.U32 R3, RZ, RZ, R46 ;  /* 0x000000ffff037224 */ /* 0x000fe200078e002e */
[----:B---3--:R-:W-:Y:S01]  /*17510*/  @P1 SHF.R.U32.HI R3, RZ, R49, R0 ;  /* 0x00000031ff031219 */ /* 0x008fe20000011600 */
[----:B------:R-:W-:-:S02]  /*17520*/  IMAD.IADD R21, R21, 0x1, R45 ;  /* 0x0000000115157824 */ /* 0x000fc400078e022d */
[----:B------:R-:W-:Y:S01]  /*17530*/  IMAD R44, R208, UR4, RZ ;  /* 0x00000004d02c7c24 */ /* 0x000fe2000f8e02ff */
[----:B------:R-:W-:Y:S01]  /*17540*/  SHF.R.S32.HI R0, RZ, 0x1f, R3 ;  /* 0x0000001fff007819 */ /* 0x000fe20000011403 */
[----:B------:R-:W-:-:S04]  /*17550*/  IMAD.WIDE.U32 R20, R203, UR4, R20 ;  /* 0x00000004cb147c25 */ /* 0x000fc8000f8e0014 */
[----:B------:R-:W-:Y:S01]  /*17560*/  IMAD R45, R203, UR5, R44 ;  /* 0x00000005cb2d7c24 */ /* 0x000fe2000f8e022c */
[----:B------:R-:W-:Y:S01]  /*17570*/  ULDC.64 UR4, c[0x0][0xae0] ;  /* 0x0002b80000047ab9 */ /* 0x000fe20000000a00 */
[----:B------:R-:W-:Y:S02]  /*17580*/  IMAD.MOV R44, RZ, RZ, -R3 ;  /* 0x000000ffff2c7224 */ /* 0x000fe400078e0a03 */
[----:B------:R-:W-:Y:S02]  /*17590*/  IMAD.IADD R21, R21, 0x1, R45 ;  /* 0x0000000115157824 */ /* 0x000fe400078e022d */
[----:B------:R-:W-:Y:S02]  /*175a0*/  IMAD R0, R0, UR4, RZ ;  /* 0x0000000400007c24 */ /* 0x000fe4000f8e02ff */
[----:B------:R-:W-:Y:S02]  /*175b0*/  IMAD R45, R51, R44, R46 ;  /* 0x0000002c332d7224 */ /* 0x000fe400078e022e */
[----:B------:R-:W-:-:S02]  /*175c0*/  IMAD R47, R3, UR5, R0 ;  /* 0x00000005032f7c24 */ /* 0x000fc4000f8e0200 */
[----:B------:R-:W-:Y:S01]  /*175d0*/  IMAD.WIDE.U32 R20, R3, UR4, R20 ;  /* 0x0000000403147c25 */ /* 0x000fe2000f8e0014 */
[----:B------:R-:W-:Y:S01]  /*175e0*/  SHF.R.S32.HI R0, RZ, 0x1f, R45 ;  /* 0x0000001fff007819 */ /* 0x000fe2000001142d */
[----:B------:R-:W-:Y:S02]  /*175f0*/  ULDC.64 UR4, c[0x0][0xad8] ;  /* 0x0002b60000047ab9 */ /* 0x000fe40000000a00 */
[----:B------:R-:W-:Y:S02]  /*17600*/  IMAD R49, R206, 0x80, R207 ;  /* 0x00000080ce317824 */ /* 0x000fe400078e02cf */
[----:B------:R-:W-:Y:S02]  /*17610*/  IMAD.IADD R21, R21, 0x1, R47 ;  /* 0x0000000115157824 */ /* 0x000fe400078e022f */
[----:B------:R-:W-:Y:S02]  /*17620*/  IMAD R44, R0, UR4, RZ ;  /* 0x00000004002c7c24 */ /* 0x000fe4000f8e02ff */
[----:B------:R-:W-:-:S02]  /*17630*/  VIADD R0, R49, 0x20 ;  /* 0x0000002031007836 */ /* 0x000fc40000000000 */
[C---:B------:R-:W-:Y:S02]  /*17640*/  IMAD R47, R45.reuse, UR5, R44 ;  /* 0x000000052d2f7c24 */ /* 0x040fe4000f8e022c */
[----:B------:R-:W-:Y:S01]  /*17650*/  IMAD.WIDE.U32 R20, R45, UR4, R20 ;  /* 0x000000042d147c25 */ /* 0x000fe2000f8e0014 */
[-C--:B------:R-:W-:Y:S01]  /*17660*/  ISETP.GE.AND P0, PT, R0, R50.reuse, PT ;  /* 0x000000320000720c */ /* 0x080fe20003f06270 */
[----:B------:R-:W-:Y:S01]  /*17670*/  ULDC.64 UR4, c[0x0][0xa80] ;  /* 0x0002a00000047ab9 */ /* 0x000fe20000000a00 */
[C---:B------:R-:W-:Y:S01]  /*17680*/  ISETP.GE.AND P2, PT, R49.reuse, R50, PT ;  /* 0x000000323100720c */ /* 0x040fe20003f46270 */
[----:B------:R-:W-:Y:S02]  /*17690*/  VIADD R0, R2, 0x34820 ;  /* 0x0003482002007836 */ /* 0x000fe40000000000 */
[----:B------:R-:W-:Y:S01]  /*176a0*/  VIADD R3, R49, 0x40 ;  /* 0x0000004031037836 */ /* 0x000fe20000000000 */
[----:B------:R-:W-:Y:S01]  /*176b0*/  LEA R46, P3, R20, UR4, 0x1 ;  /* 0x00000004142e7c11 */ /* 0x000fe2000f8608ff */
[----:B------:R-:W-:Y:S01]  /*176c0*/  IMAD.IADD R21, R21, 0x1, R47 ;  /* 0x0000000115157824 */ /* 0x000fe200078e022f */
[----:B------:R-:W-:-:S02]  /*176d0*/  PRMT R0, RZ, 0x654, R0 ;  /* 0x00000654ff007816 */ /* 0x000fc40000000000 */
[----:B------:R-:W-:Y:S02]  /*176e0*/  ISETP.GE.AND P1, PT, R3, R50, PT ;  /* 0x000000320300720c */ /* 0x000fe40003f26270 */
[----:B------:R-:W-:Y:S01]  /*176f0*/  LEA.HI.X R3, R20, UR5, R21, 0x1, P3 ;  /* 0x0000000514037c11 */ /* 0x000fe200098f0c15 */
[----:B--2---:R2:W-:Y:S01]  /*17700*/  SYNCS.ARRIVE.TRANS64.RED.A1T0 RZ, [R0+URZ], RZ ;  /* 0x000000ff00ff79a7 */ /* 0x0045e2000810043f */
[----:B------:R3:W4:Y:S01]  /*17710*/  SHFL.IDX PT, R44, R46, RZ, 0x181f ;  /* 0x00181fff2e2c7589 */ /* 0x00072200000e0000 */
[----:B------:R-:W-:Y:S03]  /*17720*/  BSSY B1, `(.L_x_801) ;  /* 0x000000c000017945 */ /* 0x000fe60003800000 */
[----:B--2---:R3:W2:Y:S01]  /*17730*/  SHFL.IDX PT, R0, R3, RZ, 0x181f ;  /* 0x00181fff03007589 */ /* 0x0046a200000e0000 */
[----:B------:R-:W-:Y:S05]  /*17740*/  @P2 BRA `(.L_x_802) ;  /* 0x0000000000242947 */ /* 0x000fea0003800000 */
[----:B------:R-:W-:Y:S02]  /*17750*/  ULDC UR4, c[0x0][0xac8] ;  /* 0x0002b20000047ab9 */ /* 0x000fe40000000800 */
[----:B------:R-:W-:Y:S02]  /*17760*/  ISETP.GE.AND P2, PT, R197, UR4, PT ;  /* 0x00000004c5007c0c */ /* 0x000fe4000bf46270 */
[----:B------:R-:W-:-:S11]  /*17770*/  ISETP.GE.AND P3, PT, R198, UR4, PT ;  /* 0x00000004c6007c0c */ /* 0x000fd6000bf66270 */
[CC--:B----4-:R-:W-:Y:S02]  /*17780*/  @!P2 LEA R20, P4, R197.reuse, R44.reuse, 0x1 ;  /* 0x0000002cc514a211 */ /* 0x0d0fe400078808ff */
[C---:B------:R-:W-:Y:S02]  /*17790*/  @!P3 LEA R44, P5, R198.reuse, R44, 0x1 ;  /* 0x0000002cc62cb211 */ /* 0x040fe400078a08ff */
[-C--:B--2---:R-:W-:Y:S02]  /*177a0*/  @!P2 LEA.HI.X R21, R197, R0.reuse, R237, 0x1, P4 ;  /* 0x00000000c515a211 */ /* 0x084fe400020f0ced */
[----:B------:R-:W-:-:S03]  /*177b0*/  @!P3 LEA.HI.X R45, R198, R0, R236, 0x1, P5 ;  /* 0x00000000c62db211 */ /* 0x000fc600028f0cec */
[----:B-----5:R2:W-:Y:S04]  /*177c0*/  @!P2 ST.E.128 desc[UR40][R20.64], R4 ;  /* 0x000000041400a985 */ /* 0x0205e8000c101d28 */
[----:B------:R2:W-:Y:S02]  /*177d0*/  @!P3 ST.E.128 desc[UR40][R44.64], R28 ;  /* 0x0000001c2c00b985 */ /* 0x0005e4000c101d28 */
.L_x_802:
[----:B------:R-:W-:Y:S05]  /*177e0*/  BSYNC B1 ;  /* 0x0000000000017941 */ /* 0x000fea0003800000 */
.L_x_801:
[----:B--2---:R2:W0:Y:S01]  /*177f0*/  SHFL.IDX PT, R0, R3, 0x1, 0x181f ;  /* 0x00381f0003007f89 */ /* 0x00442200000e0000 */
[----:B------:R-:W-:Y:S03]  /*17800*/  BSSY B1, `(.L_x_803) ;  /* 0x000000c000017945 */ /* 0x000fe60003800000 */
[----:B-----5:R2:W0:Y:S01]  /*17810*/  SHFL.IDX PT, R6, R46, 0x1, 0x181f ;  /* 0x00381f002e067f89 */ /* 0x02042200000e0000 */
[----:B------:R-:W-:Y:S05]  /*17820*/  @P0 BRA `(.L_x_804) ;  /* 0x0000000000240947 */ /* 0x000fea0003800000 */
[----:B------:R-:W-:Y:S02]  /*17830*/  ULDC UR4, c[0x0][0xac8] ;  /* 0x0002b20000047ab9 */ /* 0x000fe40000000800 */
[----:B------:R-:W-:Y:S02]  /*17840*/  ISETP.GE.AND P3, PT, R197, UR4, PT ;  /* 0x00000004c5007c0c */ /* 0x000fe4000bf66270 */
[----:B------:R-:W-:-:S11]  /*17850*/  ISETP.GE.AND P4, PT, R198, UR4, PT ;  /* 0x00000004c6007c0c */ /* 0x000fd6000bf86270 */
[CC--:B0-----:R-:W-:Y:S02]  /*17860*/  @!P3 LEA R4, P0, R197.reuse, R6.reuse, 0x1 ;  /* 0x00000006c504b211 */ /* 0x0c1fe400078008ff */
[C---:B------:R-:W-:Y:S02]  /*17870*/  @!P4 LEA R6, P2, R198.reuse, R6, 0x1 ;  /* 0x00000006c606c211 */ /* 0x040fe400078408ff */
[-C--:B------:R-:W-:Y:S02]  /*17880*/  @!P3 LEA.HI.X R5, R197, R0.reuse, R237, 0x1, P0 ;  /* 0x00000000c505b211 */ /* 0x080fe400000f0ced */
[----:B------:R-:W-:-:S03]  /*17890*/  @!P4 LEA.HI.X R7, R198, R0, R236, 0x1, P2 ;  /* 0x00000000c607c211 */ /* 0x000fc600010f0cec */
[----:B------:R0:W-:Y:S04]  /*178a0*/  @!P3 ST.E.128 desc[UR40][R4.64], R8 ;  /* 0x000000080400b985 */ /* 0x0001e8000c101d28 */
[----:B------:R0:W-:Y:S02]  /*178b0*/  @!P4 ST.E.128 desc[UR40][R6.64], R32 ;  /* 0x000000200600c985 */ /* 0x0001e4000c101d28 */
.L_x_804:
[----:B------:R-:W-:Y:S05]  /*178c0*/  BSYNC B1 ;  /* 0x0000000000017941 */ /* 0x000fea0003800000 */
.L_x_803:
[----:B0-----:R0:W0:Y:S01]  /*178d0*/  SHFL.IDX PT, R0, R3, 0x2, 0x181f ;  /* 0x00581f0003007f89 */ /* 0x00102200000e0000 */
[----:B------:R-:W-:Y:S03]  /*178e0*/  BSSY B1, `(.L_x_805) ;  /* 0x000000c000017945 */ /* 0x000fe60003800000 */
[----:B------:R0:W0:Y:S01]  /*178f0*/  SHFL.IDX PT, R6, R46, 0x2, 0x181f ;  /* 0x00581f002e067f89 */ /* 0x00002200000e0000 */
        /* <DEDUP_REMOVED lines=10> */
.L_x_806:
[----:B------:R-:W-:Y:S05]  /*179a0*/  BSYNC B1 ;  /* 0x0000000000017941 */ /* 0x000fea0003800000 */
.L_x_805:
[----:B0-----:R-:W-:Y:S01]  /*179b0*/  VIADD R0, R49, 0x60 ;  /* 0x0000006031007836 */ /* 0x001fe20000000000 */
[----:B--23--:R-:W0:Y:S04]  /*179c0*/  SHFL.IDX PT, R3, R3, 0x3, 0x181f ;  /* 0x00781f0003037f89 */ /* 0x00ce2800000e0000 */
[----:B------:R-:W-:Y:S01]  /*179d0*/  ISETP.GE.AND P0, PT, R0, R50, PT ;  /* 0x000000320000720c */ /* 0x000fe20003f06270 */
[----:B------:R-:W2:-:S12]  /*179e0*/  SHFL.IDX PT, R46, R46, 0x3, 0x181f ;  /* 0x00781f002e2e7f89 */ /* 0x000e9800000e0000 */
[----:B------:R-:W-:Y:S05]  /*179f0*/  @P0 BRA `(.L_x_807) ;  /* 0x0000000800e40947 */ /* 0x000fea0003800000 */
[----:B------:R-:W-:Y:S02]  /*17a00*/  ULDC UR4, c[0x0][0xac8] ;  /* 0x0002b20000047ab9 */ /* 0x000fe40000000800 */
[----:B------:R-:W-:-:S13]  /*17a10*/  ISETP.GE.AND P1, PT, R197, UR4, PT ;  /* 0x00000004c5007c0c */ /* 0x000fda000bf26270 */
[----:B--2---:R-:W-:-:S04]  /*17a20*/  @!P1 LEA R4, P0, R197, R46, 0x1 ;  /* 0x0000002ec5049211 */ /* 0x004fc800078008ff */
[----:B0-----:R-:W-:Y:S02]  /*17a30*/  @!P1 LEA.HI.X R5, R197, R3, R237, 0x1, P0 ;  /* 0x00000003c5059211 */ /* 0x001fe400000f0ced */
[----:B------:R-:W-:-:S03]  /*17a40*/  ISETP.GE.AND P0, PT, R198, UR4, PT ;  /* 0x00000004c6007c0c */ /* 0x000fc6000bf06270 */
[----:B------:R3:W-:Y:S10]  /*17a50*/  @!P1 ST.E.128 desc[UR40][R4.64], R24 ;  /* 0x0000001804009985 */ /* 0x0007f4000c101d28 */
[----:B------:R-:W-:Y:S05]  /*17a60*/  @P0 BRA `(.L_x_807) ;  /* 0x0000000800c80947 */ /* 0x000fea0003800000 */
[----:B---3--:R-:W-:-:S04]  /*17a70*/  LEA R4, P0, R198, R46, 0x1 ;  /* 0x0000002ec6047211 */ /* 0x008fc800078008ff */
[----:B------:R-:W-:-:S05]  /*17a80*/  LEA.HI.X R5, R198, R3, R236, 0x1, P0 ;  /* 0x00000003c6057211 */ /* 0x000fca00000f0cec */
[----:B------:R0:W-:Y:S01]  /*17a90*/  ST.E.128 desc[UR40][R4.64], R40 ;  /* 0x0000002804007985 */ /* 0x0001e2000c101d28 */
[----:B------:R-:W-:Y:S05]  /*17aa0*/  BRA `(.L_x_807) ;  /* 0x0000000800b87947 */ /* 0x000fea0003800000 */
.L_x_799:
[----:B------:R-:W-:Y:S01]  /*17ab0*/  ULDC.64 UR4, c[0x0][0xc00] ;  /* 0x0003000000047ab9 */ /* 0x000fe20000000a00 */
[----:B------:R-:W-:Y:S01]  /*17ac0*/  IMAD.MOV.U32 R3, RZ, RZ, RZ ;  /* 0x000000ffff037224 */ /* 0x000fe200078e00ff */
[----:B------:R-:W-:Y:S01]  /*17ad0*/  ISETP.NE.U32.AND P0, PT, RZ, UR4, PT ;  /* 0x00000004ff007c0c */ /* 0x000fe2000bf05070 */
[----:B------:R-:W2:Y:S01]  /*17ae0*/  LDC R21, c[0x0][0xbe8] ;  /* 0x0002fa00ff157b82 */ /* 0x000ea20000000800 */
[----:B------:R-:W-:Y:S02]  /*17af0*/  IADD3 R4, P1, R201, UR4, RZ ;  /* 0x00000004c9047c10 */ /* 0x000fe4000ff3e0ff */
[----:B------:R-:W-:Y:S02]  /*17b00*/  ISETP.NE.AND.EX P0, PT, RZ, UR5, PT, P0 ;  /* 0x00000005ff007c0c */ /* 0x000fe4000bf05300 */
[----:B------:R-:W-:Y:S01]  /*17b10*/  IADD3.X R5, R202, UR5, RZ, P1, !PT ;  /* 0x00000005ca057c10 */ /* 0x000fe20008ffe4ff */
[----:B------:R-:W-:Y:S02]  /*17b20*/  ULDC.64 UR4, c[0x0][0xc08] ;  /* 0x0003020000047ab9 */ /* 0x000fe40000000a00 */
[----:B------:R-:W-:-:S04]  /*17b30*/  ISETP.NE.U32.AND P1, PT, RZ, UR4, PT ;  /* 0x00000004ff007c0c */ /* 0x000fc8000bf25070 */
[----:B------:R-:W-:-:S04]  /*17b40*/  ISETP.NE.AND.EX P1, PT, RZ, UR5, PT, P1 ;  /* 0x00000005ff007c0c */ /* 0x000fc8000bf25310 */
[----:B------:R3:W5:Y:S09]  /*17b50*/  @P0 LDG.E R3, desc[UR40][R4.64] ;  /* 0x0000002804030981 */ /* 0x000772000c1e1900 */
[----:B------:R-:W-:Y:S01]  /*17b60*/  @P1 IADD3 R6, P2, R201, UR4, RZ ;  /* 0x00000004c9061c10 */ /* 0x000fe2000ff5e0ff */
[----:B------:R-:W-:-:S02]  /*17b70*/  ULDC UR4, c[0x0][0xa88] ;  /* 0x0002a20000047ab9 */ /* 0x000fc40000000800 */
[----:B------:R-:W-:Y:S01]  /*17b80*/  IMAD.U32 R0, RZ, RZ, UR4 ;  /* 0x00000004ff007e24 */ /* 0x000fe2000f8e00ff */
[----:B------:R-:W-:-:S05]  /*17b90*/  @P1 IADD3.X R7, R202, UR5, RZ, P2, !PT ;  /* 0x00000005ca071c10 */ /* 0x000fca00097fe4ff */
[----:B------:R3:W5:Y:S01]  /*17ba0*/  @P1 LDG.E R0, desc[UR40][R6.64] ;  /* 0x0000002806001981 */ /* 0x000762000c1e1900 */
[----:B--2---:R-:W-:Y:S01]  /*17bb0*/  ISETP.NE.AND P2, PT, R21, 0x1, PT ;  /* 0x000000011500780c */ /* 0x004fe20003f45270 */
[----:B------:R-:W2:-:S12]  /*17bc0*/  S2R R8, SR_TID.X ;  /* 0x0000000000087919 */ /* 0x000e980000002100 */
[----:B------:R-:W4:Y:S08]  /*17bd0*/  @P2 LDC R14, c[0x0][0xbec] ;  /* 0x0002fb00ff0e2b82 */ /* 0x000f300000000800 */
[----:B------:R-:W0:Y:S01]  /*17be0*/  @P2 LDC R25, c[0x0][0xbf0] ;  /* 0x0002fc00ff192b82 */ /* 0x000e220000000800 */
[----:B--2---:R-:W-:-:S05]  /*17bf0*/  VIADD R8, R8, 0xffffff80 ;  /* 0xffffff8008087836 */ /* 0x004fca0000000000 */
[----:B------:R-:W-:Y:S01]  /*17c00*/  ISETP.GE.AND P3, PT, R8, 0x80, PT ;  /* 0x000000800800780c */ /* 0x000fe20003f66270 */
[----:B---3--:R-:W-:-:S12]  /*17c10*/  @P1 BRA `(.L_x_808) ;  /* 0x0000000000101947 */ /* 0x008fd80003800000 */
[----:B------:R-:W-:Y:S05]  /*17c20*/  @!P0 BRA `(.L_x_808) ;  /* 0x00000000000c8947 */ /* 0x000fea0003800000 */
[----:B------:R-:W2:Y:S04]  /*17c30*/  LDG.E R7, desc[UR40][R4.64] ;  /* 0x0000002804077981 */ /* 0x000ea8000c1e1900 */
[----:B-----5:R-:W2:Y:S02]  /*17c40*/  LDG.E R0, desc[UR40][R4.64+0x4] ;  /* 0x0000042804007981 */ /* 0x020ea4000c1e1900 */
[----:B--2---:R-:W-:-:S07]  /*17c50*/  IMAD.IADD R0, R0, 0x1, -R7 ;  /* 0x0000000100007824 */ /* 0x004fce00078e0a07 */
.L_x_808:
[----:B------:R-:W-:Y:S01]  /*17c60*/  BSSY B1, `(.L_x_809) ;  /* 0x000002e000017945 */ /* 0x000fe20003800000 */
[----:B------:R-:W-:Y:S02]  /*17c70*/  SHF.R.S32.HI R12, RZ, 0x1f, R200 ;  /* 0x0000001fff0c7819 */ /* 0x000fe400000114c8 */
[----:B------:R-:W-:Y:S02]  /*17c80*/  SEL R203, R203, RZ, !P0 ;  /* 0x000000ffcbcb7207 */ /* 0x000fe40004000000 */
[----:B------:R-:W-:Y:S02]  /*17c90*/  SEL R208, R208, RZ, !P0 ;  /* 0x000000ffd0d07207 */ /* 0x000fe40004000000 */
[----:B-----5:R-:W-:Y:S01]  /*17ca0*/  SHF.R.S32.HI R10, RZ, 0x1f, R3 ;  /* 0x0000001fff0a7819 */ /* 0x020fe20000011403 */
[----:B------:R-:W-:Y:S06]  /*17cb0*/  @P3 BRA `(.L_x_810) ;  /* 0x0000000000a03947 */ /* 0x000fec0003800000 */
[----:B------:R-:W2:Y:S01]  /*17cc0*/  S2R R5, SR_TID.X ;  /* 0x0000000000057919 */ /* 0x000ea20000002100 */
[----:B------:R-:W3:Y:S01]  /*17cd0*/  LDC R11, c[0x0][0xbe8] ;  /* 0x0002fa00ff0b7b82 */ /* 0x000ee20000000800 */
[----:B--2---:R-:W-:Y:S02]  /*17ce0*/  IMAD R4, R206, 0x80, R5 ;  /* 0x00000080ce047824 */ /* 0x004fe400078e0205 */
[----:B---3--:R-:W-:Y:S02]  /*17cf0*/  IMAD R5, R0, R11, RZ ;  /* 0x0000000b00057224 */ /* 0x008fe400078e02ff */
[----:B------:R-:W-:-:S05]  /*17d00*/  VIADD R8, R4, 0xffffff80 ;  /* 0xffffff8004087836 */ /* 0x000fca0000000000 */
[----:B------:R-:W-:-:S13]  /*17d10*/  ISETP.GE.AND P0, PT, R8, R5, PT ;  /* 0x000000050800720c */ /* 0x000fda0003f06270 */
[----:B------:R-:W-:Y:S05]  /*17d20*/  @P0 BRA `(.L_x_810) ;  /* 0x0000000000840947 */ /* 0x000fea0003800000 */
[----:B------:R-:W-:Y:S01]  /*17d30*/  ISETP.NE.AND P0, PT, R11, 0x1, PT ;  /* 0x000000010b00780c */ /* 0x000fe20003f05270 */
[----:B------:R-:W-:Y:S01]  /*17d40*/  ULDC.64 UR4, c[0x0][0xb90] ;  /* 0x0002e40000047ab9 */ /* 0x000fe20000000a00 */
[----:B------:R-:W-:Y:S02]  /*17d50*/  IMAD.MOV.U32 R4, RZ, RZ, R3 ;  /* 0x000000ffff047224 */ /* 0x000fe400078e0003 */
[----:B------:R-:W-:Y:S02]  /*17d60*/  IMAD R9, R12, UR4, RZ ;  /* 0x000000040c097c24 */ /* 0x000fe4000f8e02ff */
[----:B------:R-:W-:Y:S02]  /*17d70*/  IMAD.MOV.U32 R5, RZ, RZ, R10 ;  /* 0x000000ffff057224 */ /* 0x000fe400078e000a */
[----:B------:R-:W-:Y:S02]  /*17d80*/  IMAD.MOV.U32 R7, RZ, RZ, R8 ;  /* 0x000000ffff077224 */ /* 0x000fe400078e0008 */
[----:B------:R-:W-:-:S03]  /*17d90*/  IMAD.WIDE.U32 R4, R200, UR4, R4 ;  /* 0x00000004c8047c25 */ /* 0x000fc6000f8e0004 */
[----:B------:R-:W2:Y:S01]  /*17da0*/  @P0 LDC R13, c[0x0][0xbec] ;  /* 0x0002fb00ff0d0b82 */ /* 0x000ea20000000800 */
[----:B------:R-:W-:Y:S01]  /*17db0*/  IMAD R9, R200, UR5, R9 ;  /* 0x00000005c8097c24 */ /* 0x000fe2000f8e0209 */
[----:B------:R-:W-:-:S03]  /*17dc0*/  ULDC.64 UR4, c[0x0][0xb98] ;  /* 0x0002e60000047ab9 */ /* 0x000fc60000000a00 */
[----:B------:R-:W-:-:S03]  /*17dd0*/  IMAD.IADD R5, R5, 0x1, R9 ;  /* 0x0000000105057824 */ /* 0x000fc600078e0209 */
[----:B------:R-:W3:Y:S01]  /*17de0*/  @P0 LDC R15, c[0x0][0xbf0] ;  /* 0x0002fc00ff0f0b82 */ /* 0x000ee20000000800 */
[----:B------:R-:W-:-:S04]  /*17df0*/  IMAD.WIDE.U32 R4, R203, UR4, R4 ;  /* 0x00000004cb047c25 */ /* 0x000fc8000f8e0004 */
[----:B--2---:R-:W-:-:S05]  /*17e00*/  @P0 IMAD.HI.U32 R6, R8, R13, RZ ;  /* 0x0000000d08060227 */ /* 0x004fca00078e00ff */
[----:B---3--:R-:W-:Y:S01]  /*17e10*/  @P0 SHF.R.U32.HI R7, RZ, R15, R6 ;  /* 0x0000000fff070219 */ /* 0x008fe20000011606 */
[----:B------:R-:W-:-:S03]  /*17e20*/  IMAD R6, R208, UR4, RZ ;  /* 0x00000004d0067c24 */ /* 0x000fc6000f8e02ff */
[----:B------:R-:W-:Y:S01]  /*17e30*/  IADD3 R4, P0, R7, R4, RZ ;  /* 0x0000000407047210 */ /* 0x000fe20007f1e0ff */
[----:B------:R-:W-:-:S04]  /*17e40*/  IMAD.MOV R9, RZ, RZ, -R7 ;  /* 0x000000ffff097224 */ /* 0x000fc800078e0a07 */
[----:B------:R-:W-:Y:S01]  /*17e50*/  IMAD R9, R11, R9, R8 ;  /* 0x000000090b097224 */ /* 0x000fe200078e0208 */
[----:B------:R-:W-:Y:S01]  /*17e60*/  SHF.R.S32.HI R11, RZ, 0x1f, R7 ;  /* 0x0000001fff0b7819 */ /* 0x000fe20000011407 */
[----:B------:R-:W-:Y:S01]  /*17e70*/  IMAD R8, R203, UR5, R6 ;  /* 0x00000005cb087c24 */ /* 0x000fe2000f8e0206 */
[----:B------:R-:W-:Y:S02]  /*17e80*/  ULDC.64 UR4, c[0x0][0xb88] ;  /* 0x0002e20000047ab9 */ /* 0x000fe40000000a00 */
[----:B------:R-:W-:Y:S02]  /*17e90*/  SHF.R.S32.HI R6, RZ, 0x1f, R9 ;  /* 0x0000001fff067819 */ /* 0x000fe40000011409 */
[----:B------:R-:W-:-:S03]  /*17ea0*/  IADD3.X R5, R11, R5, R8, P0, !PT ;  /* 0x000000050b057210 */ /* 0x000fc600007fe408 */
[----:B------:R-:W-:Y:S02]  /*17eb0*/  IMAD R6, R6, UR4, RZ ;  /* 0x0000000406067c24 */ /* 0x000fe4000f8e02ff */
[----:B------:R-:W-:-:S04]  /*17ec0*/  IMAD.WIDE.U32 R4, R9, UR4, R4 ;  /* 0x0000000409047c25 */ /* 0x000fc8000f8e0004 */
[----:B------:R-:W-:Y:S01]  /*17ed0*/  IMAD R7, R9, UR5, R6 ;  /* 0x0000000509077c24 */ /* 0x000fe2000f8e0206 */
[----:B------:R-:W-:Y:S02]  /*17ee0*/  ULDC.64 UR4, c[0x0][0xb50] ;  /* 0x0002d40000047ab9 */ /* 0x000fe40000000a00 */
[----:B------:R-:W-:Y:S01]  /*17ef0*/  LEA R6, P0, R4, UR4, 0x2 ;  /* 0x0000000404067c11 */ /* 0x000fe2000f8010ff */
[----:B------:R-:W-:-:S05]  /*17f00*/  IMAD.IADD R5, R5, 0x1, R7 ;  /* 0x0000000105057824 */ /* 0x000fca00078e0207 */
[----:B------:R-:W-:Y:S01]  /*17f10*/  LEA.HI.X R7, R4, UR5, R5, 0x2, P0 ;  /* 0x0000000504077c11 */ /* 0x000fe200080f1405 */
[----:B------:R-:W-:-:S05]  /*17f20*/  IMAD.MOV.U32 R5, RZ, RZ, -0x800000 ;  /* 0xff800000ff057424 */ /* 0x000fca00078e00ff */
[----:B------:R2:W-:Y:S02]  /*17f30*/  STG.E desc[UR40][R6.64], R5 ;  /* 0x0000000506007986 */ /* 0x0005e4000c101928 */
.L_x_810:
[----:B------:R-:W-:Y:S05]  /*17f40*/  BSYNC B1 ;  /* 0x0000000000017941 */ /* 0x000fea0003800000 */
.L_x_809:
[----:B------:R-:W-:Y:S01]  /*17f50*/  ULDC.64 UR4, c[0x0][0xaa0] ;  /* 0x0002a80000047ab9 */ /* 0x000fe20000000a00 */
[----:B------:R-:W-:Y:S01]  /*17f60*/  BSSY B1, `(.L_x_811) ;  /* 0x0000038000017945 */ /* 0x000fe20003800000 */
[----:B------:R-:W-:-:S04]  /*17f70*/  IMAD R4, R10, UR4, RZ ;  /* 0x000000040a047c24 */ /* 0x000fc8000f8e02ff */
[C---:B--2---:R-:W-:Y:S02]  /*17f80*/  IMAD R7, R3.reuse, UR5, R4 ;  /* 0x0000000503077c24 */ /* 0x044fe4000f8e0204 */
[----:B------:R-:W-:Y:S01]  /*17f90*/  IMAD.WIDE.U32 R4, R3, UR4, RZ ;  /* 0x0000000403047c25 */ /* 0x000fe2000f8e00ff */
[----:B------:R-:W-:-:S03]  /*17fa0*/  ULDC.64 UR4, c[0x0][0xae8] ;  /* 0x0002ba0000047ab9 */ /* 0x000fc60000000a00 */
[----:B------:R-:W-:Y:S02]  /*17fb0*/  IMAD R3, R199, 0x20, R207 ;  /* 0x00000020c7037824 */ /* 0x000fe400078e02cf */
[----:B------:R-:W-:Y:S02]  /*17fc0*/  IMAD.IADD R5, R5, 0x1, R7 ;  /* 0x0000000105057824 */ /* 0x000fe400078e0207 */
[----:B------:R-:W-:Y:S02]  /*17fd0*/  IMAD R9, R206, 0x80, R3 ;  /* 0x00000080ce097824 */ /* 0x000fe400078e0203 */
[----:B------:R-:W-:Y:S02]  /*17fe0*/  IMAD R7, R12, UR4, RZ ;  /* 0x000000040c077c24 */ /* 0x000fe4000f8e02ff */
[----:B----4-:R-:W-:-:S04]  /*17ff0*/  @P2 IMAD.HI.U32 R6, R9, R14, RZ ;  /* 0x0000000e09062227 */ /* 0x010fc800078e00ff */
[C---:B------:R-:W-:Y:S02]  /*18000*/  IMAD R7, R200.reuse, UR5, R7 ;  /* 0x00000005c8077c24 */ /* 0x040fe4000f8e0207 */
[----:B------:R-:W-:Y:S01]  /*18010*/  IMAD.WIDE.U32 R4, R200, UR4, R4 ;  /* 0x00000004c8047c25 */ /* 0x000fe2000f8e0004 */
[----:B------:R-:W-:-:S03]  /*18020*/  ULDC.64 UR4, c[0x0][0xaf0] ;  /* 0x0002bc0000047ab9 */ /* 0x000fc60000000a00 */
[----:B------:R-:W-:Y:S01]  /*18030*/  IMAD.MOV.U32 R3, RZ, RZ, R9 ;  /* 0x000000ffff037224 */ /* 0x000fe200078e0009 */
[----:B0-----:R-:W-:Y:S01]  /*18040*/  @P2 SHF.R.U32.HI R3, RZ, R25, R6 ;  /* 0x00000019ff032219 */ /* 0x001fe20000011606 */
[----:B------:R-:W-:Y:S02]  /*18050*/  IMAD R8, R208, UR4, RZ ;  /* 0x00000004d0087c24 */ /* 0x000fe4000f8e02ff */
[----:B------:R-:W-:Y:S01]  /*18060*/  IMAD.IADD R5, R5, 0x1, R7 ;  /* 0x0000000105057824 */ /* 0x000fe200078e0207 */
[----:B------:R-:W-:Y:S01]  /*18070*/  SHF.R.S32.HI R6, RZ, 0x1f, R3 ;  /* 0x0000001fff067819 */ /* 0x000fe20000011403 */
[C---:B------:R-:W-:Y:S02]  /*18080*/  IMAD R7, R203.reuse, UR5, R8 ;  /* 0x00000005cb077c24 */ /* 0x040fe4000f8e0208 */
[----:B------:R-:W-:Y:S01]  /*18090*/  IMAD.WIDE.U32 R4, R203, UR4, R4 ;  /* 0x00000004cb047c25 */ /* 0x000fe2000f8e0004 */
[----:B------:R-:W-:-:S03]  /*180a0*/  ULDC.64 UR4, c[0x0][0xae0] ;  /* 0x0002b80000047ab9 */ /* 0x000fc60000000a00 */
[----:B------:R-:W-:Y:S02]  /*180b0*/  IMAD.MOV R8, RZ, RZ, -R3 ;  /* 0x000000ffff087224 */ /* 0x000fe400078e0a03 */
[----:B------:R-:W-:Y:S02]  /*180c0*/  IMAD.IADD R5, R5, 0x1, R7 ;  /* 0x0000000105057824 */ /* 0x000fe400078e0207 */
[----:B------:R-:W-:Y:S02]  /*180d0*/  IMAD R6, R6, UR4, RZ ;  /* 0x0000000406067c24 */ /* 0x000fe4000f8e02ff */
[----:B------:R-:W-:Y:S02]  /*180e0*/  IMAD R7, R21, R8, R9 ;  /* 0x0000000815077224 */ /* 0x000fe400078e0209 */
[C---:B------:R-:W-:Y:S02]  /*180f0*/  IMAD R9, R3.reuse, UR5, R6 ;  /* 0x0000000503097c24 */ /* 0x040fe4000f8e0206 */
[----:B------:R-:W-:Y:S01]  /*18100*/  IMAD.WIDE.U32 R4, R3, UR4, R4 ;  /* 0x0000000403047c25 */ /* 0x000fe2000f8e0004 */
[----:B------:R-:W-:Y:S01]  /*18110*/  SHF.R.S32.HI R3, RZ, 0x1f, R7 ;  /* 0x0000001fff037819 */ /* 0x000fe20000011407 */
[----:B------:R-:W-:-:S02]  /*18120*/  ULDC.64 UR4, c[0x0][0xad8] ;  /* 0x0002b60000047ab9 */ /* 0x000fc40000000a00 */
[----:B------:R-:W-:Y:S02]  /*18130*/  IMAD.IADD R5, R5, 0x1, R9 ;  /* 0x0000000105057824 */ /* 0x000fe400078e0209 */
[----:B------:R-:W-:Y:S02]  /*18140*/  IMAD R6, R3, UR4, RZ ;  /* 0x0000000403067c24 */ /* 0x000fe4000f8e02ff */
[----:B------:R-:W-:Y:S02]  /*18150*/  IMAD R8, R206, 0x80, R207 ;  /* 0x00000080ce087824 */ /* 0x000fe400078e02cf */
[----:B------:R-:W-:Y:S02]  /*18160*/  IMAD R21, R0, R21, RZ ;  /* 0x0000001500157224 */ /* 0x000fe400078e02ff */
        /* <DEDUP_REMOVED lines=10> */
[----:B------:R0:W2:Y:S02]  /*18210*/  SHFL.IDX PT, R4, R6, RZ, 0x181f ;  /* 0x00181fff06047589 */ /* 0x0000a400000e0000 */
[----:B------:R-:W-:Y:S02]  /*18220*/  ISETP.GE.AND P0, PT, R0, R21, PT ;  /* 0x000000150000720c */ /* 0x000fe40003f06270 */
[----:B------:R0:W3:Y:S01]  /*18230*/  SHFL.IDX PT, R0, R3, RZ, 0x181f ;  /* 0x00181fff03007589 */ /* 0x0000e200000e0000 */
[----:B------:R-:W-:Y:S10]  /*18240*/  @P2 BRA `(.L_x_812) ;  /* 0x0000000000242947 */ /* 0x000ff40003800000 */
[----:B------:R-:W-:Y:S02]  /*18250*/  ULDC UR4, c[0x0][0xac8] ;  /* 0x0002b20000047ab9 */ /* 0x000fe40000000800 */
[----:B------:R-:W-:Y:S02]  /*18260*/  ISETP.GE.AND P4, PT, R197, UR4, PT ;  /* 0x00000004c5007c0c */ /* 0x000fe4000bf86270 */
[----:B------:R-:W-:-:S11]  /*18270*/  ISETP.GE.AND P5, PT, R198, UR4, PT ;  /* 0x00000004c6007c0c */ /* 0x000fd6000bfa6270 */
[CC--:B--2---:R-:W-:Y:S02]  /*18280*/  @!P4 LEA R10, P2, R197.reuse, R4.reuse, 0x1 ;  /* 0x00000004c50ac211 */ /* 0x0c4fe400078408ff */
[C---:B------:R-:W-:Y:S02]  /*18290*/  @!P5 LEA R4, P3, R198.reuse, R4, 0x1 ;  /* 0x00000004c604d211 */ /* 0x040fe400078608ff */
[-C--:B---3--:R-:W-:Y:S02]  /*182a0*/  @!P4 LEA.HI.X R11, R197, R0.reuse, R237, 0x1, P2 ;  /* 0x00000000c50bc211 */ /* 0x088fe400010f0ced */
[----:B------:R-:W-:-:S03]  /*182b0*/  @!P5 LEA.HI.X R5, R198, R0, R236, 0x1, P3 ;  /* 0x00000000c605d211 */ /* 0x000fc600018f0cec */
[----:B------:R4:W-:Y:S04]  /*182c0*/  @!P4 ST.E.128 desc[UR40][R10.64], RZ ;  /* 0x000000ff0a00c985 */ /* 0x0009e8000c101d28 */
[----:B------:R4:W-:Y:S02]  /*182d0*/  @!P5 ST.E.128 desc[UR40][R4.64], RZ ;  /* 0x000000ff0400d985 */ /* 0x0009e4000c101d28 */
.L_x_812:
[----:B------:R-:W-:Y:S05]  /*182e0*/  BSYNC B1 ;  /* 0x0000000000017941 */ /* 0x000fea0003800000 */
.L_x_811:
[----:B---3--:R3:W0:Y:S01]  /*182f0*/  SHFL.IDX PT, R0, R3, 0x1, 0x181f ;  /* 0x00381f0003007f89 */ /* 0x00862200000e0000 */
[----:B------:R-:W-:Y:S03]  /*18300*/  BSSY B1, `(.L_x_813) ;  /* 0x000000c000017945 */ /* 0x000fe60003800000 */
[----:B--2-4-:R3:W2:Y:S01]  /*18310*/  SHFL.IDX PT, R4, R6, 0x1, 0x181f ;  /* 0x00381f0006047f89 */ /* 0x0146a200000e0000 */
[----:B------:R-:W-:Y:S05]  /*18320*/  @P1 BRA `(.L_x_814) ;  /* 0x0000000000241947 */ /* 0x000fea0003800000 */
[----:B------:R-:W-:Y:S02]  /*18330*/  ULDC UR4, c[0x0][0xac8] ;  /* 0x0002b20000047ab9 */ /* 0x000fe40000000800 */
        /* <DEDUP_REMOVED lines=8> */
.L_x_814:
[----:B------:R-:W-:Y:S05]  /*183c0*/  BSYNC B1 ;  /* 0x0000000000017941 */ /* 0x000fea0003800000 */
.L_x_813:
[----:B0-----:R0:W0:Y:S01]  /*183d0*/  SHFL.IDX PT, R0, R3, 0x2, 0x181f ;  /* 0x00581f0003007f89 */ /* 0x00102200000e0000 */
[----:B------:R-:W-:Y:S03]  /*183e0*/  BSSY B1, `(.L_x_815) ;  /* 0x000000c000017945 */ /* 0x000fe60003800000 */
[----:B--2-4-:R2:W4:Y:S01]  /*183f0*/  SHFL.IDX PT, R4, R6, 0x2, 0x181f ;  /* 0x00581f0006047f89 */ /* 0x01452200000e0000 */
[----:B------:R-:W-:Y:S05]  /*18400*/  @P0 BRA `(.L_x_816) ;  /* 0x0000000000240947 */ /* 0x000fea0003800000 */
[----:B------:R-:W-:Y:S02]  /*18410*/  ULDC UR4, c[0x0][0xac8] ;  /* 0x0002b20000047ab9 */ /* 0x000fe40000000800 */
[----:B------:R-:W-:Y:S02]  /*18420*/  ISETP.GE.AND P2, PT, R197, UR4, PT ;  /* 0x00000004c5007c0c */ /* 0x000fe4000bf46270 */
[----:B------:R-:W-:-:S11]  /*18430*/  ISETP.GE.AND P3, PT, R198, UR4, PT ;  /* 0x00000004c6007c0c */ /* 0x000fd6000bf66270 */
[CC--:B----4-:R-:W-:Y:S02]  /*18440*/  @!P2 LEA R10, P0, R197.reuse, R4.reuse, 0x1 ;  /* 0x00000004c50aa211 */ /* 0x0d0fe400078008ff */
[C---:B------:R-:W-:Y:S02]  /*18450*/  @!P3 LEA R4, P1, R198.reuse, R4, 0x1 ;  /* 0x00000004c604b211 */ /* 0x040fe400078208ff */
[-C--:B0-----:R-:W-:Y:S02]  /*18460*/  @!P2 LEA.HI.X R11, R197, R0.reuse, R237, 0x1, P0 ;  /* 0x00000000c50ba211 */ /* 0x081fe400000f0ced */
[----:B------:R-:W-:-:S03]  /*18470*/  @!P3 LEA.HI.X R5, R198, R0, R236, 0x1, P1 ;  /* 0x00000000c605b211 */ /* 0x000fc600008f0cec */
[----:B------:R0:W-:Y:S04]  /*18480*/  @!P2 ST.E.128 desc[UR40][R10.64], RZ ;  /* 0x000000ff0a00a985 */ /* 0x0001e8000c101d28 */
[----:B------:R0:W-:Y:S02]  /*18490*/  @!P3 ST.E.128 desc[UR40][R4.64], RZ ;  /* 0x000000ff0400b985 */ /* 0x0001e4000c101d28 */
.L_x_816:
[----:B------:R-:W-:Y:S05]  /*184a0*/  BSYNC B1 ;  /* 0x0000000000017941 */ /* 0x000fea0003800000 */
.L_x_815:
[----:B0-----:R-:W-:Y:S01]  /*184b0*/  VIADD R0, R8, 0x60 ;  /* 0x0000006008007836 */ /* 0x001fe20000000000 */
[----:B---3--:R-:W0:Y:S04]  /*184c0*/  SHFL.IDX PT, R3, R3, 0x3, 0x181f ;  /* 0x00781f0003037f89 */ /* 0x008e2800000e0000 */
[----:B------:R-:W-:Y:S01]  /*184d0*/  ISETP.GE.AND P0, PT, R0, R21, PT ;  /* 0x000000150000720c */ /* 0x000fe20003f06270 */
[----:B----4-:R3:W4:-:S12]  /*184e0*/  SHFL.IDX PT, R4, R6, 0x3, 0x181f ;  /* 0x00781f0006047f89 */ /* 0x01071800000e0000 */
[----:B---3--:R-:W-:Y:S05]  /*184f0*/  @P0 BRA `(.L_x_807) ;  /* 0x0000000000240947 */ /* 0x008fea0003800000 */
[----:B------:R-:W-:Y:S02]  /*18500*/  ULDC UR4, c[0x0][0xac8] ;  /* 0x0002b20000047ab9 */ /* 0x000fe40000000800 */
[----:B------:R-:W-:Y:S02]  /*18510*/  ISETP.GE.AND P2, PT, R197, UR4, PT ;  /* 0x00000004c5007c0c */ /* 0x000fe4000bf46270 */
[----:B------:R-:W-:-:S11]  /*18520*/  ISETP.GE.AND P3, PT, R198, UR4, PT ;  /* 0x00000004c6007c0c */ /* 0x000fd6000bf66270 */
[CC--:B--2-4-:R-:W-:Y:S02]  /*18530*/  @!P2 LEA R6, P0, R197.reuse, R4.reuse, 0x1 ;  /* 0x00000004c506a211 */ /* 0x0d4fe400078008ff */
[C---:B------:R-:W-:Y:S02]  /*18540*/  @!P3 LEA R4, P1, R198.reuse, R4, 0x1 ;  /* 0x00000004c604b211 */ /* 0x040fe400078208ff */
[-C--:B0-----:R-:W-:Y:S02]  /*18550*/  @!P2 LEA.HI.X R7, R197, R3.reuse, R237, 0x1, P0 ;  /* 0x00000003c507a211 */ /* 0x081fe400000f0ced */
[----:B------:R-:W-:-:S03]  /*18560*/  @!P3 LEA.HI.X R5, R198, R3, R236, 0x1, P1 ;  /* 0x00000003c605b211 */ /* 0x000fc600008f0cec */
[----:B------:R0:W-:Y:S04]  /*18570*/  @!P2 ST.E.128 desc[UR40][R6.64], RZ ;  /* 0x000000ff0600a985 */ /* 0x0001e8000c101d28 */
[----:B------:R0:W-:Y:S02]  /*18580*/  @!P3 ST.E.128 desc[UR40][R4.64], RZ ;  /* 0x000000ff0400b985 */ /* 0x0001e4000c101d28 */
.L_x_807:
[----:B------:R-:W-:Y:S05]  /*18590*/  BSYNC B0 ;  /* 0x0000000000007941 */ /* 0x000fea0003800000 */
.L_x_798:
[----:B------:R-:W-:Y:S02]  /*185a0*/  ULDC UR4, c[0x0][0xc3c] ;  /* 0x00030f0000047ab9 */ /* 0x000fe40000000800 */
[----:B-1----:R-:W-:-:S13]  /*185b0*/  ISETP.GE.AND P0, PT, R127, UR4, PT ;  /* 0x000000047f007c0c */ /* 0x002fda000bf06270 */
[----:B------:R-:W-:Y:S05]  /*185c0*/  @!P0 BRA `(.L_x_817) ;  /* 0xfffffe8c00508947 */ /* 0x000fea000383ffff */
[----:B------:R-:W-:Y:S05]  /*185d0*/  BRA `(.L_x_612) ;  /* 0x0000007400f47947 */ /* 0x000fea0003800000 */
.L_x_610:
[----:B------:R-:W-:-:S08]  /*185e0*/  NOP ;  /* 0x0000000000007918 */ /* 0x000fd00000000000 */
[----:B------:R-:W0:-:S00]  /*185f0*/  USETMAXREG.DEALLOC.CTAPOOL 0x18 ;  /* 0x00000018000079c8 */ /* 0x000e0000080e0500 */
[----:B0-----:R-:W2:Y:S01]  /*18600*/  LDL.LU R3, [R1+0x8] ;  /* 0x0000080001037983 */ /* 0x001ea20000300800 */
[----:B------:R-:W-:Y:S01]  /*18610*/  LOP3.LUT R2, R2, 0x3, RZ, 0xc0, !PT ;  /* 0x0000000302027812 */ /* 0x000fe200078ec0ff */
[----:B------:R-:W-:-:S05]  /*18620*/  IMAD.MOV.U32 R4, RZ, RZ, RZ ;  /* 0x000000ffff047224 */ /* 0x000fca00078e00ff */
[----:B------:R-:W0:Y:S02]  /*18630*/  SHFL.IDX PT, R2, R2, RZ, 0x1f ;  /* 0x00001fff02027589 */ /* 0x000e2400000e0000 */
[----:B0-----:R-:W-:Y:S02]  /*18640*/  ISETP.NE.AND P0, PT, R2, RZ, PT ;  /* 0x000000ff0200720c */ /* 0x001fe40003f05270 */
        /* <DEDUP_REMOVED lines=11> */
.L_x_818:
[----:B------:R-:W-:Y:S01]  /*18700*/  LOP3.LUT R5, R0, 0x1f, RZ, 0xc0, !PT ;  /* 0x0000001f00057812 */ /* 0x000fe200078ec0ff */
[----:B------:R-:W-:Y:S01]  /*18710*/  ULDC UR4, c[0x0][0xc3c] ;  /* 0x00030f0000047ab9 */ /* 0x000fe20000000800 */
[----:B------:R-:W1:Y:S01]  /*18720*/  S2UR UR6, SR_CTAID.X ;  /* 0x00000000000679c3 */ /* 0x000e620000002500 */
[----:B------:R-:W-:Y:S01]  /*18730*/  ULDC UR5, c[0x0][0xc38] ;  /* 0x00030e0000057ab9 */ /* 0x000fe20000000800 */
[----:B------:R-:W-:-:S04]  /*18740*/  ISETP.NE.AND P0, PT, R5, 0x1f, PT ;  /* 0x0000001f0500780c */ /* 0x000fc80003f05270 */
[----:B------:R-:W-:-:S13]  /*18750*/  ISETP.GE.OR P1, PT, R5, UR4, !P0 ;  /* 0x0000000405007c0c */ /* 0x000fda000c726670 */
[----:B0-----:R-:W0:Y:S02]  /*18760*/  @!P1 LDC.64 R2, c[0x0][0xc80] ;  /* 0x00032000ff029b82 */ /* 0x001e240000000a00 */
[----:B0-----:R-:W-:-:S05]  /*18770*/  @!P1 IMAD.WIDE.U32 R2, R5, 0x4, R2 ;  /* 0x0000000405029825 */ /* 0x001fca00078e0002 */
[----:B------:R-:W2:Y:S01]  /*18780*/  @!P1 LDG.E R4, desc[UR40][R2.64] ;  /* 0x0000002802049981 */ /* 0x000ea2000c1e1900 */
[C---:B------:R-:W-:Y:S01]  /*18790*/  ISETP.NE.AND P1, PT, R5.reuse, RZ, PT ;  /* 0x000000ff0500720c */ /* 0x040fe20003f25270 */
[----:B------:R-:W-:Y:S01]  /*187a0*/  UMOV UR4, URZ ;  /* 0x0000003f00047c82 */ /* 0x000fe20008000000 */
[C---:B------:R-:W-:Y:S01]  /*187b0*/  ISETP.GE.U32.AND P2, PT, R5.reuse, 0x2, PT ;  /* 0x000000020500780c */ /* 0x040fe20003f46070 */
[----:B------:R-:W-:Y:S01]  /*187c0*/  IMAD.MOV.U32 R16, RZ, RZ, RZ ;  /* 0x000000ffff107224 */ /* 0x000fe200078e00ff */
[C---:B------:R-:W-:Y:S02]  /*187d0*/  ISETP.GE.U32.AND P3, PT, R5.reuse, 0x4, PT ;  /* 0x000000040500780c */ /* 0x040fe40003f66070 */
[C---:B------:R-:W-:Y:S02]  /*187e0*/  ISETP.GE.U32.AND P4, PT, R5.reuse, 0x8, PT ;  /* 0x000000080500780c */ /* 0x040fe40003f86070 */
[----:B------:R-:W-:Y:S01]  /*187f0*/  ISETP.GE.U32.AND P5, PT, R5, 0x10, PT ;  /* 0x000000100500780c */ /* 0x000fe20003fa6070 */
[----:B--2---:R-:W0:Y:S02]  /*18800*/  SHFL.UP PT, R6, R4, 0x1, RZ ;  /* 0x0420000004067989 */ /* 0x004e2400000e00ff */
        /* <DEDUP_REMOVED lines=16> */
[----:B------:R-:W-:Y:S01]  /*18910*/  IMAD.MOV.U32 R3, RZ, RZ, R6 ;  /* 0x000000ffff037224 */ /* 0x000fe200078e0006 */
[----:B-1----:R-:W-:-:S13]  /*18920*/  ISETP.GT.AND P6, PT, R6, UR6, PT ;  /* 0x0000000606007c0c */ /* 0x002fda000bfc4270 */
[----:B------:R-:W-:Y:S05]  /*18930*/  @P6 BRA `(.L_x_820) ;  /* 0x00000000009c6947 */ /* 0x000fea0003800000 */
[----:B------:R-:W0:Y:S01]  /*18940*/  LDC R7, c[0x0][0xc3c] ;  /* 0x00030f00ff077b82 */ /* 0x000e220000000800 */
[----:B------:R-:W-:Y:S01]  /*18950*/  IMAD.MOV.U32 R6, RZ, RZ, R3 ;  /* 0x000000ffff067224 */ /* 0x000fe200078e0003 */
[----:B------:R-:W-:Y:S01]  /*18960*/  UMOV UR4, URZ ;  /* 0x0000003f00047c82 */ /* 0x000fe20008000000 */
[----:B------:R-:W-:Y:S01]  /*18970*/  ULDC UR7, c[0x0][0xc3c] ;  /* 0x00030f0000077ab9 */ /* 0x000fe20000000800 */
[----:B------:R-:W-:-:S05]  /*18980*/  ULDC UR5, c[0x0][0xc38] ;  /* 0x00030e0000057ab9 */ /* 0x000fca0000000800 */
.L_x_824:
        /* <DEDUP_REMOVED lines=9> */
[----:B------:R-:W0:Y:S02]  /*18a20*/  LDC.64 R2, c[0x0][0xc80] ;  /* 0x00032000ff027b82 */ /* 0x000e240000000a00 */
[----:B0-----:R-:W-:-:S05]  /*18a30*/  IMAD.WIDE R2, R8, 0x4, R2 ;  /* 0x0000000408027825 */ /* 0x001fca00078e0202 */
[----:B------:R0:W5:Y:S02]  /*18a40*/  LDG.E R4, desc[UR40][R2.64] ;  /* 0x0000002802047981 */ /* 0x000164000c1e1900 */
.L_x_823:
[----:B------:R-:W-:Y:S05]  /*18a50*/  BSYNC B0 ;  /* 0x0000000000007941 */ /* 0x000fea0003800000 */
.L_x_822:
        /* <DEDUP_REMOVED lines=20> */
[----:B------:R-:W-:-:S07]  /*18ba0*/  IMAD.MOV.U32 R2, RZ, RZ, R11 ;  /* 0x000000ffff027224 */ /* 0x000fce00078e000b */
.L_x_820:
        /* <DEDUP_REMOVED lines=16> */
.L_x_825:
[----:B-1----:R-:W-:Y:S02]  /*18cb0*/  IMAD R16, R16, UR5, R7 ;  /* 0x0000000510107c24 */ /* 0x002fe4000f8e0207 */
[----:B------:R-:W-:Y:S02]  /*18cc0*/  IMAD R7, R11, R6, RZ ;  /* 0x000000060b077224 */ /* 0x000fe400078e02ff */
[----:B0-----:R-:W-:Y:S01]  /*18cd0*/  IMAD.MOV.U32 R2, RZ, RZ, RZ ;  /* 0x000000ffff027224 */ /* 0x001fe200078e00ff */
[----:B------:R-:W-:Y:S01]  /*18ce0*/  IADD3 R9, -R16, UR6, RZ ;  /* 0x0000000610097c10 */ /* 0x000fe2000fffe1ff */
[----:B------:R-:W-:Y:S02]  /*18cf0*/  VIADD R19, R19, UR4 ;  /* 0x0000000413137c36 */ /* 0x000fe40008000000 */
        /* <DEDUP_REMOVED lines=20> */
.L_x_821:
[----:B------:R-:W-:Y:S02]  /*18e40*/  IMAD.MOV.U32 R17, RZ, RZ, RZ ;  /* 0x000000ffff117224 */ /* 0x000fe400078e00ff */
[----:B------:R-:W-:Y:S02]  /*18e50*/  IMAD.U32 R16, RZ, RZ, UR6 ;  /* 0x00000006ff107e24 */ /* 0x000fe4000f8e00ff */
[----:B------:R-:W-:-:S07]  /*18e60*/  IMAD.MOV.U32 R18, RZ, RZ, RZ ;  /* 0x000000ffff127224 */ /* 0x000fce00078e00ff */
.L_x_826:
[----:B------:R-:W-:-:S13]  /*18e70*/  ISETP.NE.AND P0, PT, R5, RZ, PT ;  /* 0x000000ff0500720c */ /* 0x000fda0003f05270 */
[----:B------:R-:W0:Y:S01]  /*18e80*/  @!P0 S2R R3, SR_CgaCtaId ;  /* 0x0000000000038919 */ /* 0x000e220000008800 */
[----:B------:R-:W-:-:S04]  /*18e90*/  @!P0 MOV R2, 0x400 ;  /* 0x0000040000028802 */ /* 0x000fc80000000f00 */
[----:B0-----:R-:W-:-:S05]  /*18ea0*/  @!P0 LEA R2, R3, R2, 0x18 ;  /* 0x0000000203028211 */ /* 0x001fca00078ec0ff */
[----:B------:R2:W-:Y:S01]  /*18eb0*/  @!P0 STS.128 [R2+0x348d0], R16 ;  /* 0x0348d01002008388 */ /* 0x0005e20000000c00 */
[----:B------:R-:W-:Y:S06]  /*18ec0*/  BAR.ARV 0x5, 0x180 ;  /* 0x0146000000007b1d */ /* 0x000fec0000002000 */
.L_x_819:
[----:B--2---:R-:W-:Y:S01]  /*18ed0*/  IMAD.MOV.U32 R2, RZ, RZ, 0x1 ;  /* 0x00000001ff027424 */ /* 0x004fe200078e00ff */
[----:B------:R2:W-:Y:S01]  /*18ee0*/  STL [R1+0xc], RZ ;  /* 0x00000cff01007387 */ /* 0x0005e20000100800 */
[----:B------:R-:W-:Y:S02]  /*18ef0*/  ULDC UR4, c[0x0][0xc3c] ;  /* 0x00030f0000047ab9 */ /* 0x000fe40000000800 */
[----:B-1----:R-:W-:Y:S01]  /*18f00*/  ISETP.GE.AND P0, PT, R19, UR4, PT ;  /* 0x0000000413007c0c */ /* 0x002fe2000bf06270 */
[----:B------:R2:W-:Y:S04]  /*18f10*/  STL [R1+0x18], R2 ;  /* 0x0000180201007387 */ /* 0x0005e80000100800 */
[----:B------:R2:W-:Y:S08]  /*18f20*/  STL [R1+0x58], RZ ;  /* 0x000058ff01007387 */ /* 0x0005f00000100800 */
[----:B--2---:R-:W-:Y:S05]  /*18f30*/  @P0 BRA `(.L_x_827) ;  /* 0x0000006800b40947 */ /* 0x004fea0003800000 */
[----:B------:R-:W2:Y:S01]  /*18f40*/  LDL.LU R5, [R1+0x8] ;  /* 0x0000080001057983 */ /* 0x000ea20000300800 */
[C---:B------:R-:W-:Y:S01]  /*18f50*/  IMAD.SHL.U32 R2, R0.reuse, 0x8, RZ ;  /* 0x0000000800027824 */ /* 0x040fe200078e00ff */
[----:B------:R-:W1:Y:S01]  /*18f60*/  S2UR UR5, SR_CgaCtaId ;  /* 0x00000000000579c3 */ /* 0x000e620000008800 */
[----:B------:R-:W-:Y:S01]  /*18f70*/  LOP3.LUT R7, R0, 0x7f, RZ, 0xc0, !PT ;  /* 0x0000007f00077812 */ /* 0x000fe200078ec0ff */
[----:B------:R-:W-:Y:S01]  /*18f80*/  UMOV UR4, 0x400 ;  /* 0x0000040000047882 */ /* 0x000fe20000000000 */
[----:B------:R-:W-:Y:S01]  /*18f90*/  BSSY B8, `(.L_x_827) ;  /* 0x00006a7000087945 */ /* 0x000fe20003800000 */
[C---:B0-----:R-:W-:Y:S01]  /*18fa0*/  LOP3.LUT R3, R2.reuse, 0x1f8, RZ, 0xc0, !PT ;  /* 0x000001f802037812 */ /* 0x041fe200078ec0ff */
[----:B------:R-:W-:Y:S01]  /*18fb0*/  ULDC.64 UR36, c[0x0][0x198] ;  /* 0x0000660000247ab9 */ /* 0x000fe20000000a00 */
[----:B------:R-:W-:Y:S01]  /*18fc0*/  ISETP.NE.AND P1, PT, R7, RZ, PT ;  /* 0x000000ff0700720c */ /* 0x000fe20003f25270 */
[----:B------:R-:W-:Y:S01]  /*18fd0*/  ULOP3.LUT UR38, UR61, 0x2, URZ, 0xfc, !UPT ;  /* 0x000000023d267892 */ /* 0x000fe2000f8efc3f */
[----:B------:R-:W-:Y:S01]  /*18fe0*/  LOP3.LUT R4, R3, 0x38, R0, 0x78, !PT ;  /* 0x0000003803047812 */ /* 0x000fe200078e7800 */
[----:B------:R-:W-:Y:S01]  /*18ff0*/  IMAD.SHL.U32 R3, R7, 0x8, RZ ;  /* 0x0000000807037824 */ /* 0x000fe200078e00ff */
[----:B------:R-:W-:Y:S01]  /*19000*/  SHF.R.U32.HI R6, RZ, 0x3, R7 ;  /* 0x00000003ff067819 */ /* 0x000fe20000011607 */
[----:B------:R-:W-:Y:S01]  /*19010*/  ULDC UR39, c[0x0][0xc] ;  /* 0x0000030000277ab9 */ /* 0x000fe20000000800 */
[----:B------:R-:W-:-:S02]  /*19020*/  LOP3.LUT R2, R2, 0x38, RZ, 0xc0, !PT ;  /* 0x0000003802027812 */ /* 0x000fc400078ec0ff */
[----:B------:R-:W-:Y:S02]  /*19030*/  LOP3.LUT R3, R4, 0x200, R3, 0xf8, !PT ;  /* 0x0000020004037812 */ /* 0x000fe400078ef803 */
[C---:B------:R-:W-:Y:S01]  /*19040*/  LOP3.LUT P0, R4, R0.reuse, 0x1f, RZ, 0xc0, !PT ;  /* 0x0000001f00047812 */ /* 0x040fe2000780c0ff */
[----:B------:R-:W-:-:S04]  /*19050*/  IMAD.SHL.U32 R0, R0, 0x10, RZ ;  /* 0x0000001000007824 */ /* 0x000fc800078e00ff */
[----:B------:R0:W-:Y:S01]  /*19060*/  STL [R1+0x2c], R4 ;  /* 0x00002c0401007387 */ /* 0x0001e20000100800 */
[----:B------:R-:W-:Y:S01]  /*19070*/  LOP3.LUT R6, R6, 0x70, R0, 0xf8, !PT ;  /* 0x0000007006067812 */ /* 0x000fe200078ef800 */
[----:B-1----:R-:W-:-:S06]  /*19080*/  ULEA UR4, UR5, UR4, 0x18 ;  /* 0x0000000405047291 */ /* 0x002fcc000f8ec03f */
[----:B0-----:R-:W-:-:S04]  /*19090*/  IMAD.U32 R4, RZ, RZ, UR4 ;  /* 0x00000004ff047e24 */ /* 0x001fc8000f8e00ff */
[----:B------:R-:W-:Y:S01]  /*190a0*/  IMAD R0, R3, 0x2, R4 ;  /* 0x0000000203007824 */ /* 0x000fe200078e0204 */
[----:B------:R-:W-:Y:S01]  /*190b0*/  STL [R1+0x4], R4 ;  /* 0x0000040401007387 */ /* 0x000fe20000100800 */
[----:B------:R-:W-:-:S03]  /*190c0*/  LOP3.LUT R3, R2, 0x40, RZ, 0xfc, !PT ;  /* 0x0000004002037812 */ /* 0x000fc600078efcff */
[----:B------:R0:W-:Y:S04]  /*190d0*/  STL [R1+0x30], R0 ;  /* 0x0000300001007387 */ /* 0x0001e80000100800 */
[----:B------:R-:W-:Y:S01]  /*190e0*/  STL [R1+0x10], RZ ;  /* 0x000010ff01007387 */ /* 0x000fe20000100800 */
[----:B0-----:R-:W-:Y:S01]  /*190f0*/  IMAD.MOV.U32 R0, RZ, RZ, 0x1 ;  /* 0x00000001ff007424 */ /* 0x001fe200078e00ff */
[----:B--2---:R-:W-:-:S04]  /*19100*/  LOP3.LUT R5, R5, 0xfffffffd, RZ, 0xc0, !PT ;  /* 0xfffffffd05057812 */ /* 0x004fc800078ec0ff */
[----:B------:R-:W-:-:S04]  /*19110*/  @P1 LOP3.LUT R5, R5, 0x2, RZ, 0xfc, !PT ;  /* 0x0000000205051812 */ /* 0x000fc800078efcff */
[----:B------:R-:W-:-:S04]  /*19120*/  LOP3.LUT R5, R5, 0xfffffffe, RZ, 0xc0, !PT ;  /* 0xfffffffe05057812 */ /* 0x000fc800078ec0ff */
[----:B------:R-:W-:Y:S02]  /*19130*/  @P0 LOP3.LUT R5, R5, 0x1, RZ, 0xfc, !PT ;  /* 0x0000000105050812 */ /* 0x000fe400078efcff */
[----:B------:R-:W-:Y:S02]  /*19140*/  ISETP.NE.OR P0, PT, R7, RZ, !P0 ;  /* 0x000000ff0700720c */ /* 0x000fe40004705670 */
[----:B------:R-:W-:-:S11]  /*19150*/  LOP3.LUT R5, R5, 0xfffffff7, RZ, 0xc0, !PT ;  /* 0xfffffff705057812 */ /* 0x000fd600078ec0ff */
[----:B------:R-:W-:-:S05]  /*19160*/  @P0 LOP3.LUT R5, R5, 0x8, RZ, 0xfc, !PT ;  /* 0x0000000805050812 */ /* 0x000fca00078efcff */
[----:B------:R-:W-:Y:S04]  /*19170*/  STL [R1+0x8], R5 ;  /* 0x0000080501007387 */ /* 0x000fe80000100800 */
[----:B------:R-:W-:Y:S04]  /*19180*/  STL [R1+0x24], R0 ;  /* 0x0000240001007387 */ /* 0x000fe80000100800 */
[----:B------:R-:W-:Y:S04]  /*19190*/  STL [R1+0x58], RZ ;  /* 0x000058ff01007387 */ /* 0x000fe80000100800 */
[----:B------:R-:W-:Y:S04]  /*191a0*/  STL [R1+0xc], RZ ;  /* 0x00000cff01007387 */ /* 0x000fe80000100800 */
[----:B------:R0:W-:Y:S02]  /*191b0*/  STL [R1+0x18], R0 ;  /* 0x0000180001007387 */ /* 0x0001e40000100800 */
[----:B0-----:R-:W-:-:S07]  /*191c0*/  LOP3.LUT R0, R2, 0x80, RZ, 0xfc, !PT ;  /* 0x0000008002007812 */ /* 0x001fce00078efcff */
.L_x_971:
[----:B0---4-:R-:W0:Y:S02]  /*191d0*/  LDC.64 R2, c[0x0][0xc88] ;  /* 0x00032200ff027b82 */ /* 0x011e240000000a00 */
[----:B0-----:R-:W-:-:S05]  /*191e0*/  IMAD.WIDE R2, R19, 0x4, R2 ;  /* 0x0000000413027825 */ /* 0x001fca00078e0202 */
[----:B--2---:R-:W2:Y:S01]  /*191f0*/  LDG.E R15, desc[UR40][R2.64] ;  /* 0x00000028020f7981 */ /* 0x004ea2000c1e1900 */
[----:B------:R-:W-:Y:S05]  /*19200*/  YIELD ;  /* 0x0000000000007946 */ /* 0x000fea0003800000 */
[----:B------:R-:W-:Y:S01]  /*19210*/  ULDC.64 UR4, c[0x0][0xa28] ;  /* 0x00028a0000047ab9 */ /* 0x000fe20000000a00 */
[----:B------:R-:W-:Y:S01]  /*19220*/  ULDC.64 UR10, c[0x0][0xa18] ;  /* 0x00028600000a7ab9 */ /* 0x000fe20000000a00 */
[----:B------:R-:W-:Y:S01]  /*19230*/  ISETP.NE.U32.AND P0, PT, RZ, UR4, PT ;  /* 0x00000004ff007c0c */ /* 0x000fe2000bf05070 */
[----:B------:R-:W-:Y:S01]  /*19240*/  ULDC.64 UR6, c[0x0][0xa08] ;  /* 0x0002820000067ab9 */ /* 0x000fe20000000a00 */
[----:B------:R-:W-:Y:S01]  /*19250*/  ISETP.NE.U32.AND P3, PT, RZ, UR10, PT ;  /* 0x0000000aff007c0c */ /* 0x000fe2000bf65070 */
[----:B------:R-:W-:Y:S01]  /*19260*/  IMAD.MOV.U32 R0, RZ, RZ, RZ ;  /* 0x000000ffff007224 */ /* 0x000fe200078e00ff */
[----:B------:R-:W-:Y:S01]  /*19270*/  ISETP.NE.AND.EX P0, PT, RZ, UR5, PT, P0 ;  /* 0x00000005ff007c0c */ /* 0x000fe2000bf05300 */
[----:B------:R-:W-:Y:S01]  /*19280*/  IMAD.MOV.U32 R12, RZ, RZ, RZ ;  /* 0x000000ffff0c7224 */ /* 0x000fe200078e00ff */
[----:B------:R-:W-:Y:S01]  /*19290*/  ISETP.NE.AND.EX P3, PT, RZ, UR11, PT, P3 ;  /* 0x0000000bff007c0c */ /* 0x000fe2000bf65330 */
[----:B------:R-:W-:Y:S01]  /*192a0*/  ULDC.64 UR8, c[0x0][0xa10] ;  /* 0x0002840000087ab9 */ /* 0x000fe20000000a00 */
[----:B--2---:R-:W-:Y:S01]  /*192b0*/  SHF.R.S32.HI R4, RZ, 0x1f, R15 ;  /* 0x0000001fff047819 */ /* 0x004fe2000001140f */
[----:B------:R-:W-:-:S08]  /*192c0*/  IMAD.SHL.U32 R14, R15, 0x4, RZ ;  /* 0x000000040f0e7824 */ /* 0x000fd000078e00ff */
[C---:B------:R-:W-:Y:S01]  /*192d0*/  @P0 LEA R2, P1, R15.reuse, UR4, 0x2 ;  /* 0x000000040f020c11 */ /* 0x040fe2000f8210ff */
[----:B------:R-:W-:Y:S01]  /*192e0*/  STL [R1+0x34], R15 ;  /* 0x0000340f01007387 */ /* 0x000fe20000100800 */
[C-C-:B------:R-:W-:Y:S02]  /*192f0*/  SHF.L.U64.HI R13, R15.reuse, 0x2, R4.reuse ;  /* 0x000000020f0d7819 */ /* 0x140fe40000010204 */
[----:B------:R-:W-:Y:S01]  /*19300*/  @P0 LEA.HI.X R3, R15, UR5, R4, 0x2, P1 ;  /* 0x000000050f030c11 */ /* 0x000fe200088f1404 */
[----:B------:R-:W-:Y:S01]  /*19310*/  ULDC.64 UR4, c[0x0][0xa00] ;  /* 0x0002800000047ab9 */ /* 0x000fe20000000a00 */
[C---:B------:R-:W-:Y:S01]  /*19320*/  @P3 IADD3 R8, P1, R14.reuse, UR10, RZ ;  /* 0x0000000a0e083c10 */ /* 0x040fe2000ff3e0ff */
[----:B------:R0:W-:Y:S03]  /*19330*/  STL [R1+0x44], R4 ;  /* 0x0000440401007387 */ /* 0x0001e60000100800 */
[----:B------:R-:W-:Y:S01]  /*19340*/  @P3 IADD3.X R9, R13, UR11, RZ, P1, !PT ;  /* 0x0000000b0d093c10 */ /* 0x000fe20008ffe4ff */
[----:B-1----:R1:W5:Y:S01]  /*19350*/  @P0 LDG.E R0, desc[UR40][R2.64] ;  /* 0x0000002802000981 */ /* 0x002362000c1e1900 */
[----:B------:R-:W-:-:S02]  /*19360*/  IADD3 R6, P1, R14, UR6, RZ ;  /* 0x000000060e067c10 */ /* 0x000fc4000ff3e0ff */
[----:B------:R-:W-:Y:S02]  /*19370*/  CS2R R10, SRZ ;  /* 0x00000000000a7805 */ /* 0x000fe4000001ff00 */
[----:B------:R-:W-:Y:S01]  /*19380*/  ISETP.NE.U32.AND P2, PT, RZ, UR6, PT ;  /* 0x00000006ff007c0c */ /* 0x000fe2000bf45070 */
[----:B------:R-:W-:Y:S01]  /*19390*/  STL [R1], R14 ;  /* 0x0000000e01007387 */ /* 0x000fe20000100800 */
[----:B------:R-:W-:Y:S02]  /*193a0*/  IADD3.X R7, R13, UR7, RZ, P1, !PT ;  /* 0x000000070d077c10 */ /* 0x000fe40008ffe4ff */
[----:B------:R-:W-:Y:S01]  /*193b0*/  ISETP.NE.U32.AND P1, PT, RZ, UR4, PT ;  /* 0x00000004ff007c0c */ /* 0x000fe2000bf25070 */
[----:B------:R-:W-:Y:S01]  /*193c0*/  STL [R1+0x28], R13 ;  /* 0x0000280d01007387 */ /* 0x000fe20000100800 */
[----:B------:R-:W-:Y:S02]  /*193d0*/  ISETP.NE.AND.EX P2, PT, RZ, UR7, PT, P2 ;  /* 0x00000007ff007c0c */ /* 0x000fe4000bf45320 */
[----:B------:R-:W-:-:S02]  /*193e0*/  ISETP.NE.AND.EX P1, PT, RZ, UR5, PT, P1 ;  /* 0x00000005ff007c0c */ /* 0x000fc4000bf25310 */
[----:B-1----:R-:W-:-:S04]  /*193f0*/  IADD3 R2, P0, R14, UR4, RZ ;  /* 0x000000040e027c10 */ /* 0x002fc8000ff1e0ff */
[----:B------:R-:W-:Y:S01]  /*19400*/  IADD3.X R3, R13, UR5, RZ, P0, !PT ;  /* 0x000000050d037c10 */ /* 0x000fe200087fe4ff */
[----:B------:R-:W-:Y:S01]  /*19410*/  ULDC UR4, c[0x0][0x288] ;  /* 0x0000a20000047ab9 */ /* 0x000fe20000000800 */
[----:B0-----:R-:W-:-:S03]  /*19420*/  IADD3 R4, P0, R14, UR8, RZ ;  /* 0x000000080e047c10 */ /* 0x001fc6000ff1e0ff */
[----:B------:R-:W5:Y:S01]  /*19430*/  @P2 LDG.E R11, desc[UR40][R6.64] ;  /* 0x00000028060b2981 */ /* 0x000f62000c1e1900 */
[----:B------:R-:W-:Y:S02]  /*19440*/  IADD3.X R5, R13, UR9, RZ, P0, !PT ;  /* 0x000000090d057c10 */ /* 0x000fe400087fe4ff */
[----:B------:R-:W-:Y:S01]  /*19450*/  ISETP.NE.U32.AND P0, PT, RZ, UR8, PT ;  /* 0x00000008ff007c0c */ /* 0x000fe2000bf05070 */
[----:B------:R-:W2:Y:S03]  /*19460*/  @P1 LDG.E R12, desc[UR40][R2.64] ;  /* 0x00000028020c1981 */ /* 0x000ea6000c1e1900 */
[----:B------:R-:W-:-:S13]  /*19470*/  ISETP.NE.AND.EX P0, PT, RZ, UR9, PT, P0 ;  /* 0x00000009ff007c0c */ /* 0x000fda000bf05300 */
[----:B------:R-:W5:Y:S04]  /*19480*/  @P0 LDG.E R10, desc[UR40][R4.64] ;  /* 0x00000028040a0981 */ /* 0x000f68000c1e1900 */
[----:B--2---:R0:W-:Y:S02]  /*19490*/  STL [R1+0x40], R12 ;  /* 0x0000400c01007387 */ /* 0x0041e40000100800 */
[----:B0-----:R-:W-:Y:S01]  /*194a0*/  IMAD.U32 R12, RZ, RZ, UR4 ;  /* 0x00000004ff0c7e24 */ /* 0x001fe2000f8e00ff */
[----:B------:R-:W-:-:S05]  /*194b0*/  ULDC.64 UR4, c[0x0][0x418] ;  /* 0x0001060000047ab9 */ /* 0x000fca0000000a00 */
[----:B------:R0:W2:Y:S01]  /*194c0*/  @P3 LDG.E R12, desc[UR40][R8.64] ;  /* 0x00000028080c3981 */ /* 0x0000a2000c1e1900 */
[----:B------:R-:W-:-:S03]  /*194d0*/  UISETP.NE.U32.AND UP0, UPT, UR4, URZ, UPT ;  /* 0x0000003f0400728c */ /* 0x000fc6000bf05070 */
[----:B------:R-:W-:Y:S01]  /*194e0*/  ULDC UR4, c[0x0][0x424] ;  /* 0x0001090000047ab9 */ /* 0x000fe20000000800 */
[----:B------:R-:W-:-:S03]  /*194f0*/  UISETP.NE.AND.EX UP0, UPT, UR5, URZ, UPT, UP0 ;  /* 0x0000003f0500728c */ /* 0x000fc6000bf05300 */
[----:B------:R-:W-:Y:S01]  /*19500*/  ULDC UR5, c[0x0][0x2f0] ;  /* 0x0000bc0000057ab9 */ /* 0x000fe20000000800 */
[----:B------:R-:W-:-:S04]  /*19510*/  USEL UR4, UR4, 0x1, UP0 ;  /* 0x0000000104047887 */ /* 0x000fc80008000000 */
[----:B------:R-:W-:-:S03]  /*19520*/  UIMAD UR4, UR4, UR5, URZ ;  /* 0x00000005040472a4 */ /* 0x000fc6000f8e023f */
[----:B------:R-:W-:Y:S02]  /*19530*/  ULDC UR5, c[0x0][0x348] ;  /* 0x0000d20000057ab9 */ /* 0x000fe40000000800 */
[----:B0-----:R-:W-:Y:S02]  /*19540*/  IMAD.U32 R9, RZ, RZ, UR5 ;  /* 0x00000005ff097e24 */ /* 0x001fe4000f8e00ff */
[----:B------:R-:W-:Y:S01]  /*19550*/  IMAD.U32 R8, RZ, RZ, UR4 ;  /* 0x00000004ff087e24 */ /* 0x000fe2000f8e00ff */
[----:B--2---:R0:W-:Y:S01]  /*19560*/  STL [R1+0x54], R12 ;  /* 0x0000540c01007387 */ /* 0x0041e20000100800 */
[----:B------:R-:W-:Y:S05]  /*19570*/  @P3 BRA `(.L_x_828) ;  /* 0x0000000000143947 */ /* 0x000fea0003800000 */
[----:B------:R-:W-:Y:S05]  /*19580*/  @!P1 BRA `(.L_x_828) ;  /* 0x0000000000109947 */ /* 0x000fea0003800000 */
[----:B0-----:R-:W2:Y:S04]  /*19590*/  LDG.E R12, desc[UR40][R2.64] ;  /* 0x00000028020c7981 */ /* 0x001ea8000c1e1900 */
[----:B------:R-:W2:Y:S02]  /*195a0*/  LDG.E R2, desc[UR40][R2.64+0x4] ;  /* 0x0000042802027981 */ /* 0x000ea4000c1e1900 */
[----:B--2---:R-:W-:-:S05]  /*195b0*/  IMAD.IADD R2, R2, 0x1, -R12 ;  /* 0x0000000102027824 */ /* 0x004fca00078e0a0c */
[----:B------:R1:W-:Y:S02]  /*195c0*/  STL [R1+0x54], R2 ;  /* 0x0000540201007387 */ /* 0x0003e40000100800 */
.L_x_828:
[----:B0-----:R-:W-:Y:S01]  /*195d0*/  IMAD.MOV.U32 R12, RZ, RZ, R15 ;  /* 0x000000ffff0c7224 */ /* 0x001fe200078e000f */
[----:B------:R-:W-:Y:S01]  /*195e0*/  ULDC.64 UR4, c[0x0][0xa20] ;  /* 0x0002880000047ab9 */ /* 0x000fe20000000a00 */
[----:B-1---5:R-:W-:Y:S01]  /*195f0*/  IMAD.IADD R2, R11, 0x1, R0 ;  /* 0x000000010b027824 */ /* 0x022fe200078e0200 */
[----:B------:R-:W-:Y:S02]  /*19600*/  ISETP.NE.U32.AND P1, PT, RZ, UR4, PT ;  /* 0x00000004ff007c0c */ /* 0x000fe4000bf25070 */
[----:B------:R0:W-:Y:S02]  /*19610*/  STL [R1+0x14], R12 ;  /* 0x0000140c01007387 */ /* 0x0001e40000100800 */
[----:B------:R-:W-:Y:S02]  /*19620*/  ISETP.NE.AND.EX P1, PT, RZ, UR5, PT, P1 ;  /* 0x00000005ff007c0c */ /* 0x000fe4000bf25310 */
[----:B------:R0:W-:Y:S11]  /*19630*/  STL [R1+0x20], R2 ;  /* 0x0000200201007387 */ /* 0x0001f60000100800 */
[----:B0-----:R-:W-:Y:S05]  /*19640*/  @!P1 BRA `(.L_x_829) ;  /* 0x0000000000109947 */ /* 0x001fea0003800000 */
[----:B------:R-:W-:-:S04]  /*19650*/  IADD3 R2, P1, R14, UR4, RZ ;  /* 0x000000040e027c10 */ /* 0x000fc8000ff3e0ff */
[----:B------:R-:W-:-:S05]  /*19660*/  IADD3.X R3, R13, UR5, RZ, P1, !PT ;  /* 0x000000050d037c10 */ /* 0x000fca0008ffe4ff */
[----:B------:R0:W5:Y:S01]  /*19670*/  LDG.E R8, desc[UR40][R2.64] ;  /* 0x0000002802087981 */ /* 0x000162000c1e1900 */
[----:B------:R-:W-:Y:S05]  /*19680*/  BRA `(.L_x_830) ;  /* 0x0000000000107947 */ /* 0x000fea0003800000 */
.L_x_829:
[----:B------:R-:W-:Y:S05]  /*19690*/  @!P2 BRA `(.L_x_830) ;  /* 0x00000000000ca947 */ /* 0x000fea0003800000 */
[----:B------:R-:W2:Y:S04]  /*196a0*/  LDG.E R8, desc[UR40][R6.64] ;  /* 0x0000002806087981 */ /* 0x000ea8000c1e1900 */
[----:B------:R-:W2:Y:S02]  /*196b0*/  LDG.E R6, desc[UR40][R6.64+0x4] ;  /* 0x0000042806067981 */ /* 0x000ea4000c1e1900 */
[----:B--2---:R-:W-:-:S07]  /*196c0*/  IMAD.IADD R8, R6, 0x1, -R8 ;  /* 0x0000000106087824 */ /* 0x004fce00078e0a08 */
.L_x_830:
[----:B0-----:R-:W2:Y:S01]  /*196d0*/  @P0 LDG.E R2, desc[UR40][R4.64] ;  /* 0x0000002804020981 */ /* 0x001ea2000c1e1900 */
[----:B-----5:R-:W-:-:S03]  /*196e0*/  IMAD.IADD R0, R8, 0x1, -R0 ;  /* 0x0000000108007824 */ /* 0x020fc600078e0a00 */
[----:B------:R-:W2:Y:S01]  /*196f0*/  @P0 LDG.E R4, desc[UR40][R4.64+0x4] ;  /* 0x0000042804040981 */ /* 0x000ea2000c1e1900 */
[----:B------:R-:W-:Y:S01]  /*19700*/  BSSY B0, `(.L_x_831) ;  /* 0x0000150000007945 */ /* 0x000fe20003800000 */
[----:B------:R-:W-:Y:S01]  /*19710*/  PLOP3.LUT P5, PT, PT, PT, PT, 0x80, 0x0 ;  /* 0x000000000000781c */ /* 0x000fe20003faf070 */
[----:B--2---:R-:W-:-:S04]  /*19720*/  @P0 IMAD.IADD R9, R4, 0x1, -R2 ;  /* 0x0000000104090824 */ /* 0x004fc800078e0a02 */
[----:B------:R-:W-:-:S04]  /*19730*/  IMAD.IADD R3, R0, 0x1, R9 ;  /* 0x0000000100037824 */ /* 0x000fc800078e0209 */
[----:B------:R-:W-:Y:S01]  /*19740*/  VIADD R2, R3, 0x7f ;  /* 0x0000007f03027836 */ /* 0x000fe20000000000 */
[----:B------:R0:W-:Y:S04]  /*19750*/  STL [R1+0x50], R3 ;  /* 0x0000500301007387 */ /* 0x0001e80000100800 */
[----:B0-----:R-:W-:-:S04]  /*19760*/  SHF.R.S32.HI R3, RZ, 0x1f, R2 ;  /* 0x0000001fff037819 */ /* 0x001fc80000011402 */
[----:B------:R-:W-:-:S04]  /*19770*/  LEA.HI R2, R3, R2, RZ, 0x7 ;  /* 0x0000000203027211 */ /* 0x000fc800078f38ff */
[----:B------:R-:W-:-:S04]  /*19780*/  LOP3.LUT R3, R2, 0xffffff80, RZ, 0xc0, !PT ;  /* 0xffffff8002037812 */ /* 0x000fc800078ec0ff */
[----:B------:R-:W-:Y:S01]  /*19790*/  VIADDMNMX R9, R3, -R0, R9, PT ;  /* 0x8000000003097246 */ /* 0x000fe20003800109 */
[----:B------:R-:W-:-:S05]  /*197a0*/  IMAD.MOV R3, RZ, RZ, -R0 ;  /* 0x000000ffff037224 */ /* 0x000fca00078e0a00 */
[----:B------:R-:W-:-:S04]  /*197b0*/  VIMNMX R3, RZ, R3, !PT ;  /* 0x00000003ff037248 */ /* 0x000fc80007fe0100 */
[----:B------:R-:W-:-:S13]  /*197c0*/  ISETP.GT.AND P1, PT, R9, R3, PT ;  /* 0x000000030900720c */ /* 0x000fda0003f24270 */
[----:B------:R-:W-:Y:S01]  /*197d0*/  @P1 VIADD R0, R9, 0x7f ;  /* 0x0000007f09001836 */ /* 0x000fe20000000000 */
[----:B------:R-:W-:-:S04]  /*197e0*/  SHF.R.U32.HI R9, RZ, 0x7, R3 ;  /* 0x00000007ff097819 */ /* 0x000fc80000011603 */
[----:B------:R-:W-:Y:S01]  /*197f0*/  @P1 SHF.R.S32.HI R3, RZ, 0x1f, R0 ;  /* 0x0000001fff031819 */ /* 0x000fe20000011400 */
[----:B------:R-:W-:-:S03]  /*19800*/  IMAD.MOV.U32 R6, RZ, RZ, R9 ;  /* 0x000000ffff067224 */ /* 0x000fc600078e0009 */
[----:B------:R-:W-:-:S04]  /*19810*/  @P1 LEA.HI R0, R3, R0, RZ, 0x7 ;  /* 0x0000000003001211 */ /* 0x000fc800078f38ff */
[----:B------:R-:W-:Y:S02]  /*19820*/  @P1 SHF.R.S32.HI R6, RZ, 0x7, R0 ;  /* 0x00000007ff061819 */ /* 0x000fe40000011400 */
[----:B------:R-:W-:-:S05]  /*19830*/  SHF.R.S32.HI R0, RZ, 0x7, R2 ;  /* 0x00000007ff007819 */ /* 0x000fca0000011402 */
[----:B------:R0:W-:Y:S01]  /*19840*/  STL [R1+0x3c], R0 ;  /* 0x00003c0001007387 */ /* 0x0001e20000100800 */
[----:B------:R-:W-:-:S13]  /*19850*/  ISETP.GT.AND P1, PT, R6, R9, PT ;  /* 0x000000090600720c */ /* 0x000fda0003f24270 */
[----:B0-----:R-:W-:Y:S05]  /*19860*/  @!P1 BRA `(.L_x_832) ;  /* 0x0000001000e49947 */ /* 0x001fea0003800000 */
[----:B------:R-:W-:Y:S01]  /*19870*/  UMOV UR4, 0xffffffff ;  /* 0xffffffff00047882 */ /* 0x000fe20000000000 */
[----:B------:R-:W-:Y:S02]  /*19880*/  SEL R0, R12, RZ, !P0 ;  /* 0x000000ff0c007207 */ /* 0x000fe40004000000 */
[----:B------:R-:W-:Y:S05]  /*19890*/  BRA.DIV UR4, `(.L_x_833) ;  /* 0x0000006e04007947 */ /* 0x000fea000b800000 */
[----:B------:R-:W0:Y:S02]  /*198a0*/  S2R R2, SR_TID.X ;  /* 0x0000000000027919 */ /* 0x000e240000002100 */
[----:B0-----:R-:W-:-:S04]  /*198b0*/  SHF.R.U32.HI R2, RZ, 0x5, R2 ;  /* 0x00000005ff027819 */ /* 0x001fc80000011602 */
[----:B------:R-:W-:-:S05]  /*198c0*/  LOP3.LUT R2, R2, 0x3, RZ, 0xc0, !PT ;  /* 0x0000000302027812 */ /* 0x000fca00078ec0ff */
[----:B------:R0:W1:Y:S02]  /*198d0*/  SHFL.IDX PT, R14, R2, RZ, 0x1f ;  /* 0x00001fff020e7589 */ /* 0x00006400000e0000 */
.L_x_1002:
[----:B-1----:R-:W-:Y:S02]  /*198e0*/  ISETP.NE.AND P0, PT, R14, RZ, PT ;  /* 0x000000ff0e00720c */ /* 0x002fe40003f05270 */
[----:B------:R-:W-:-:S11]  /*198f0*/  PLOP3.LUT P2, PT, PT, PT, PT, 0x8, 0x0 ;  /* 0x000000000000781c */ /* 0x000fd60003f4e170 */
[----:B------:R-:W-:Y:S05]  /*19900*/  @P0 BRA `(.L_x_834) ;  /* 0x00000000000c0947 */ /* 0x000fea0003800000 */
[----:B------:R-:W-:-:S03]  /*19910*/  UMOV UR4, 0xffffffff ;  /* 0xffffffff00047882 */ /* 0x000fc60000000000 */
[----:B------:R-:W-:Y:S05]  /*19920*/  BRA.DIV UR4, `(.L_x_835) ;  /* 0x0000006e04107947 */ /* 0x000fea000b800000 */
[----:B------:R-:W-:-:S13]  /*19930*/  ELECT P2, URZ, PT ;  /* 0x00000000003f782f */ /* 0x000fda0003840000 */
.L_x_834:
[----:B0-----:R-:W2:Y:S04]  /*19940*/  LDL R2, [R1+0x58] ;  /* 0x0000580001027983 */ /* 0x001ea80000100800 */
[----:B------:R-:W3:Y:S01]  /*19950*/  LDL R4, [R1+0x4] ;  /* 0x0000040001047983 */ /* 0x000ee20000100800 */
[----:B------:R-:W-:Y:S01]  /*19960*/  BSSY B1, `(.L_x_836) ;  /* 0x0000008000017945 */ /* 0x000fe20003800000 */
[----:B--2---:R-:W-:-:S05]  /*19970*/  VIADD R2, R2, 0x1 ;  /* 0x0000000102027836 */ /* 0x004fca0000000000 */
[----:B------:R-:W-:-:S04]  /*19980*/  LEA.HI R3, R2, R2, RZ, 0x1 ;  /* 0x0000000202037211 */ /* 0x000fc800078f08ff */
[----:B------:R-:W-:-:S05]  /*19990*/  LOP3.LUT R3, R3, 0xfffffffe, RZ, 0xc0, !PT ;  /* 0xfffffffe03037812 */ /* 0x000fca00078ec0ff */
[----:B------:R-:W-:-:S05]  /*199a0*/  IMAD.IADD R2, R2, 0x1, -R3 ;  /* 0x0000000102027824 */ /* 0x000fca00078e0a03 */
[----:B------:R-:W-:-:S04]  /*199b0*/  SHF.L.U32 R2, R2, 0x1f, RZ ;  /* 0x0000001f02027819 */ /* 0x000fc800000006ff */
[----:B---3--:R-:W0:Y:S02]  /*199c0*/  SYNCS.PHASECHK.TRANS64.TRYWAIT P0, [R4+URZ+0x34820], R2 ;  /* 0x03482002040075a7 */ /* 0x008e24000800017f */
[----:B0-----:R-:W-:Y:S05]  /*199d0*/  @!P0 BRA `(.L_x_837) ;  /* 0x0000006c00088947 */ /* 0x001fea0003800000 */
.L_x_1005:
[----:B------:R-:W-:Y:S05]  /*199e0*/  BSYNC B1 ;  /* 0x0000000000017941 */ /* 0x000fea0003800000 */
.L_x_836:
[----:B------:R-:W-:Y:S04]  /*199f0*/  BSSY B1, `(.L_x_838) ;  /* 0x0000085000017945 */ /* 0x000fe80003800000 */
[----:B------:R-:W-:Y:S05]  /*19a00*/  @!P2 BRA `(.L_x_839) ;  /* 0x00000008000ca947 */ /* 0x000fea0003800000 */
[----:B------:R-:W2:Y:S04]  /*19a10*/  LDL R7, [R1+0x4] ;  /* 0x0000040001077983 */ /* 0x000ea80000100800 */
[----:B------:R-:W2:Y:S04]  /*19a20*/  LDL R5, [R1+0x10] ;  /* 0x0000100001057983 */ /* 0x000ea80000100800 */
[----:B------:R-:W3:Y:S01]  /*19a30*/  LDL R4, [R1+0x24] ;  /* 0x0000240001047983 */ /* 0x000ee20000100800 */
[----:B------:R-:W-:Y:S01]  /*19a40*/  BSSY B2, `(.L_x_840) ;  /* 0x0000008000027945 */ /* 0x000fe20003800000 */
[----:B0-----:R-:W0:Y:S02]  /*19a50*/  S2R R3, SR_TID.X ;  /* 0x0000000000037919 */ /* 0x001e240000002100 */
[----:B0-----:R-:W-:-:S04]  /*19a60*/  LOP3.LUT R3, R3, 0x7f, RZ, 0xc0, !PT ;  /* 0x0000007f03037812 */ /* 0x001fc800078ec0ff */
[----:B------:R-:W-:Y:S01]  /*19a70*/  ISETP.NE.AND P4, PT, R3, RZ, PT ;  /* 0x000000ff0300720c */ /* 0x000fe20003f85270 */
[----:B--2---:R-:W-:Y:S01]  /*19a80*/  IMAD R5, R5, 0x8, R7 ;  /* 0x0000000805057824 */ /* 0x004fe200078e0207 */
[----:B---3--:R-:W-:-:S04]  /*19a90*/  SHF.L.U32 R8, R4, 0x1f, RZ ;  /* 0x0000001f04087819 */ /* 0x008fc800000006ff */
[----:B------:R-:W0:Y:S02]  /*19aa0*/  SYNCS.PHASECHK.TRANS64.TRYWAIT P0, [R5+URZ+0x348a0], R8 ;  /* 0x0348a008050075a7 */ /* 0x000e24000800017f */
[----:B0-----:R-:W-:Y:S05]  /*19ab0*/  @!P0 BRA `(.L_x_841) ;  /* 0x0000006800e88947 */ /* 0x001fea0003800000 */
.L_x_1006:
[----:B------:R-:W-:Y:S05]  /*19ac0*/  BSYNC B2 ;  /* 0x0000000000027941 */ /* 0x000fea0003800000 */
.L_x_840:
[----:B------:R-:W-:Y:S04]  /*19ad0*/  BSSY B2, `(.L_x_842) ;  /* 0x0000008000027945 */ /* 0x000fe80003800000 */
[----:B------:R-:W-:Y:S05]  /*19ae0*/  @P4 BRA `(.L_x_843) ;  /* 0x0000000000184947 */ /* 0x000fea0003800000 */
[----:B------:R-:W2:Y:S02]  /*19af0*/  LDL R2, [R1+0x8] ;  /* 0x0000080001027983 */ /* 0x000ea40000100800 */
[----:B--2---:R-:W-:Y:S01]  /*19b00*/  LOP3.LUT P0, RZ, R2, 0x1, RZ, 0xc0, !PT ;  /* 0x0000000102ff7812 */ /* 0x004fe2000780c0ff */
[----:B------:R-:W-:-:S04]  /*19b10*/  IMAD.MOV.U32 R2, RZ, RZ, 0xc000 ;  /* 0x0000c000ff027424 */ /* 0x000fc800078e00ff */
[----:B------:R1:W-:Y:S08]  /*19b20*/  SYNCS.ARRIVE.TRANS64 RZ, [R5+URZ+0x34890], R2 ;  /* 0x0348900205ff79a7 */ /* 0x0003f0000800003f */
[----:B------:R-:W-:Y:S05]  /*19b30*/  @!P0 BRA `(.L_x_843) ;  /* 0x0000000000048947 */ /* 0x000fea0003800000 */
[----:B------:R-:W-:Y:S01]  /*19b40*/  BPT.TRAP 0x1 ;  /* 0x000000040000795c */ /* 0x000fe20000300000 */
.L_x_843:
[----:B------:R-:W-:Y:S05]  /*19b50*/  BSYNC B2 ;  /* 0x0000000000027941 */ /* 0x000fea0003800000 */
.L_x_842:
[----:B------:R-:W2:Y:S04]  /*19b60*/  LDL R4, [R1+0x4] ;  /* 0x0000040001047983 */ /* 0x000ea80000100800 */
[----:B-1----:R-:W2:Y:S01]  /*19b70*/  LDL R2, [R1+0x10] ;  /* 0x0000100001027983 */ /* 0x002ea20000100800 */
[----:B------:R-:W-:Y:S01]  /*19b80*/  IMAD.MOV.U32 R11, RZ, RZ, RZ ;  /* 0x000000ffff0b7224 */ /* 0x000fe200078e00ff */
[----:B------:R-:W-:Y:S01]  /*19b90*/  UIADD3 UR4, UP0, UR36, 0x570, URZ ;  /* 0x0000057024047890 */ /* 0x000fe2000ff1e03f */
[----:B------:R-:W-:Y:S01]  /*19ba0*/  IMAD R3, R6, 0x80, R10 ;  /* 0x0000008006037824 */ /* 0x000fe200078e020a */
[----:B------:R-:W-:Y:S01]  /*19bb0*/  PLOP3.LUT P0, PT, PT, PT, PT, 0x80, 0x0 ;  /* 0x000000000000781c */ /* 0x000fe20003f0f070 */
[----:B------:R-:W-:Y:S01]  /*19bc0*/  UMOV UR6, 0x0 ;  /* 0x0000000000067882 */ /* 0x000fe20000000000 */
[----:B------:R-:W-:Y:S01]  /*19bd0*/  R2UR UR10, R11 ;  /* 0x000000000b0a72ca */ /* 0x000fe200000e0000 */
[----:B------:R-:W-:Y:S01]  /*19be0*/  VIADD R3, R3, 0xffffff80 ;  /* 0xffffff8003037836 */ /* 0x000fe20000000000 */
[----:B------:R-:W-:Y:S01]  /*19bf0*/  UIADD3.X UR5, URZ, UR37, URZ, UP0, !UPT ;  /* 0x000000253f057290 */ /* 0x000fe200087fe43f */
[----:B------:R-:W-:Y:S01]  /*19c00*/  UMOV UR7, 0x12f00000 ;  /* 0x12f0000000077882 */ /* 0x000fe20000000000 */
[----:B--2---:R-:W-:-:S02]  /*19c10*/  IMAD R7, R2, 0xc000, R4 ;  /* 0x0000c00002077824 */ /* 0x004fc400078e0204 */
[----:B------:R-:W-:Y:S02]  /*19c20*/  VIADD R2, R5, 0x34890 ;  /* 0x0003489005027836 */ /* 0x000fe40000000000 */
[----:B------:R-:W-:-:S07]  /*19c30*/  VIADD R4, R7, 0x1c400 ;  /* 0x0001c40007047836 */ /* 0x000fce0000000000 */
.L_x_844:
        /* <DEDUP_REMOVED lines=10> */
[----:B------:R-:W-:Y:S01]  /*19ce0*/  IMAD.MOV.U32 R14, RZ, RZ, 0x40 ;  /* 0x00000040ff0e7424 */ /* 0x000fe200078e00ff */
[----:B------:R-:W-:Y:S01]  /*19cf0*/  PLOP3.LUT P0, PT, PT, PT, PT, 0x80, 0x0 ;  /* 0x000000000000781c */ /* 0x000fe20003f0f070 */
[----:B------:R-:W-:Y:S01]  /*19d00*/  VIADD R4, R7, 0x20400 ;  /* 0x0002040007047836 */ /* 0x000fe20000000000 */
[----:B------:R-:W-:Y:S01]  /*19d10*/  UMOV UR6, 0x0 ;  /* 0x0000000000067882 */ /* 0x000fe20000000000 */
[----:B------:R-:W-:Y:S01]  /*19d20*/  UMOV UR7, 0x12f00000 ;  /* 0x12f0000000077882 */ /* 0x000fe20000000000 */
[----:B------:R-:W-:-:S15]  /*19d30*/  R2UR UR10, R14 ;  /* 0x000000000e0a72ca */ /* 0x000fde00000e0000 */
.L_x_845:
        /* <DEDUP_REMOVED lines=15> */
.L_x_846:
        /* <DEDUP_REMOVED lines=10> */
[----:B------:R-:W1:Y:S01]  /*19ed0*/  SYNCS.PHASECHK.TRANS64.TRYWAIT P0, [R5+URZ+0x348c0], R8 ;  /* 0x0348c008050075a7 */ /* 0x000e62000800017f */
[----:B------:R-:W-:Y:S04]  /*19ee0*/  BSSY B2, `(.L_x_847) ;  /* 0x0000002000027945 */ /* 0x000fe80003800000 */
[----:B-1----:R-:W-:Y:S05]  /*19ef0*/  @!P0 BRA `(.L_x_848) ;  /* 0x0000006400ec8947 */ /* 0x002fea0003800000 */
.L_x_1007:
[----:B------:R-:W-:Y:S05]  /*19f00*/  BSYNC B2 ;  /* 0x0000000000027941 */ /* 0x000fea0003800000 */
.L_x_847:
[----:B------:R-:W-:Y:S01]  /*19f10*/  BSSY B2, `(.L_x_849) ;  /* 0x000000a000027945 */ /* 0x000fe20003800000 */
[----:B------:R-:W-:Y:S02]  /*19f20*/  IMAD.MOV.U32 R12, RZ, RZ, 0x0 ;  /* 0x00000000ff0c7424 */ /* 0x000fe400078e00ff */
[----:B------:R-:W-:Y:S01]  /*19f30*/  IMAD.MOV.U32 R13, RZ, RZ, 0x12f00000 ;  /* 0x12f00000ff0d7424 */ /* 0x000fe200078e00ff */
[----:B------:R-:W-:Y:S06]  /*19f40*/  @P4 BRA `(.L_x_850) ;  /* 0x0000000000184947 */ /* 0x000fec0003800000 */
[----:B------:R-:W2:Y:S02]  /*19f50*/  LDL R2, [R1+0x8] ;  /* 0x0000080001027983 */ /* 0x000ea40000100800 */
[----:B--2---:R-:W-:Y:S01]  /*19f60*/  LOP3.LUT P0, RZ, R2, 0x1, RZ, 0xc0, !PT ;  /* 0x0000000102ff7812 */ /* 0x004fe2000780c0ff */
[----:B------:R-:W-:-:S04]  /*19f70*/  IMAD.MOV.U32 R2, RZ, RZ, 0x8000 ;  /* 0x00008000ff027424 */ /* 0x000fc800078e00ff */
[----:B------:R2:W-:Y:S08]  /*19f80*/  SYNCS.ARRIVE.TRANS64 RZ, [R5+URZ+0x348b0], R2 ;  /* 0x0348b00205ff79a7 */ /* 0x0005f0000800003f */
[----:B------:R-:W-:Y:S05]  /*19f90*/  @!P0 BRA `(.L_x_850) ;  /* 0x0000000000048947 */ /* 0x000fea0003800000 */
[----:B------:R-:W-:Y:S01]  /*19fa0*/  BPT.TRAP 0x1 ;  /* 0x000000040000795c */ /* 0x000fe20000300000 */
.L_x_850:
[----:B------:R-:W-:Y:S05]  /*19fb0*/  BSYNC B2 ;  /* 0x0000000000027941 */ /* 0x000fea0003800000 */
.L_x_849:
[----:B------:R-:W3:Y:S04]  /*19fc0*/  LDL R4, [R1+0x4] ;  /* 0x0000040001047983 */ /* 0x000ee80000100800 */
[----:B--2---:R-:W2:Y:S01]  /*19fd0*/  LDL R2, [R1+0x10] ;  /* 0x0000100001027983 */ /* 0x004ea20000100800 */
[----:B------:R-:W-:Y:S01]  /*19fe0*/  R2UR UR10, R11 ;  /* 0x000000000b0a72ca */ /* 0x000fe200000e0000 */
[----:B------:R-:W-:Y:S01]  /*19ff0*/  UIADD3 UR4, UP0, UR36, 0x670, URZ ;  /* 0x0000067024047890 */ /* 0x000fe2000ff1e03f */
[----:B------:R-:W-:Y:S01]  /*1a000*/  R2UR UR6, R12 ;  /* 0x000000000c0672ca */ /* 0x000fe200000e0000 */
[----:B01----:R-:W-:Y:S01]  /*1a010*/  VIADD R5, R5, 0x348b0 ;  /* 0x000348b005057836 */ /* 0x003fe20000000000 */
[----:B------:R-:W-:Y:S01]  /*1a020*/  R2UR UR7, R13 ;  /* 0x000000000d0772ca */ /* 0x000fe200000e0000 */
[----:B------:R-:W-:Y:S01]  /*1a030*/  UIADD3.X UR5, URZ, UR37, URZ, UP0, !UPT ;  /* 0x000000253f057290 */ /* 0x000fe200087fe43f */
[----:B------:R-:W-:Y:S01]  /*1a040*/  PLOP3.LUT P0, PT, PT, PT, PT, 0x80, 0x0 ;  /* 0x000000000000781c */ /* 0x000fe20003f0f070 */
[----:B---3--:R-:W-:-:S04]  /*1a050*/  VIADD R4, R4, 0x400 ;  /* 0x0000040004047836 */ /* 0x008fc80000000000 */
[----:B--2---:R-:W-:-:S08]  /*1a060*/  IMAD R2, R2, 0x8000, R4 ;  /* 0x0000800002027824 */ /* 0x004fd000078e0204 */
.L_x_851:
        /* <DEDUP_REMOVED lines=10> */
[----:B------:R-:W2:Y:S01]  /*1a110*/  LDL R7, [R1+0x10] ;  /* 0x0000100001077983 */ /* 0x000ea20000100800 */
[----:B------:R-:W-:Y:S01]  /*1a120*/  IMAD.MOV.U32 R2, RZ, RZ, 0x6000 ;  /* 0x00006000ff027424 */ /* 0x000fe200078e00ff */
[----:B------:R-:W-:Y:S02]  /*1a130*/  R2UR UR10, R14 ;  /* 0x000000000e0a72ca */ /* 0x000fe400000e0000 */
[----:B------:R-:W-:Y:S02]  /*1a140*/  R2UR UR6, R12 ;  /* 0x000000000c0672ca */ /* 0x000fe400000e0000 */
[----:B------:R-:W-:Y:S02]  /*1a150*/  R2UR UR7, R13 ;  /* 0x000000000d0772ca */ /* 0x000fe400000e0000 */
[----:B------:R-:W-:Y:S01]  /*1a160*/  PLOP3.LUT P0, PT, PT, PT, PT, 0x80, 0x0 ;  /* 0x000000000000781c */ /* 0x000fe20003f0f070 */
[----:B--2---:R-:W-:-:S04]  /*1a170*/  IMAD R2, R7, R2, 0x2000 ;  /* 0x0000200007027424 */ /* 0x004fc800078e0202 */
[----:B------:R-:W-:-:S04]  /*1a180*/  IMAD R2, R7, -0x2000, R2 ;  /* 0xffffe00007027824 */ /* 0x000fc800078e0202 */
[----:B------:R-:W-:-:S07]  /*1a190*/  IMAD R2, R2, 0x2, R4 ;  /* 0x0000000202027824 */ /* 0x000fce00078e0204 */
.L_x_852:
        /* <DEDUP_REMOVED lines=10> */
.L_x_839:
[----:B------:R-:W-:Y:S05]  /*1a240*/  BSYNC B1 ;  /* 0x0000000000017941 */ /* 0x000fea0003800000 */
.L_x_838:
[----:B------:R-:W0:Y:S04]  /*1a250*/  LDL.LU R7, [R1+0x10] ;  /* 0x0000100001077983 */ /* 0x000e280000300800 */
[----:B------:R-:W2:Y:S01]  /*1a260*/  LDL.LU R4, [R1+0x24] ;  /* 0x0000240001047983 */ /* 0x000ea20000300800 */
[----:B------:R-:W-:Y:S01]  /*1a270*/  PLOP3.LUT P5, PT, PT, PT, PT, 0x8, 0x0 ;  /* 0x000000000000781c */ /* 0x000fe20003fae170 */
[----:B0-----:R-:W-:Y:S02]  /*1a280*/  VIADD R2, R7, 0x1 ;  /* 0x0000000107027836 */ /* 0x001fe40000000000 */
[----:B------:R-:W-:-:S03]  /*1a290*/  VIADD R7, R6, 0xfffffffe ;  /* 0xfffffffe06077836 */ /* 0x000fc60000000000 */
[----:B------:R-:W-:-:S04]  /*1a2a0*/  ISETP.NE.AND P0, PT, R2, 0x2, PT ;  /* 0x000000020200780c */ /* 0x000fc80003f05270 */
[----:B------:R-:W-:Y:S02]  /*1a2b0*/  SEL R3, R2, RZ, P0 ;  /* 0x000000ff02037207 */ /* 0x000fe40000000000 */
[----:B------:R-:W-:Y:S02]  /*1a2c0*/  SEL R2, RZ, 0x1, P0 ;  /* 0x00000001ff027807 */ /* 0x000fe40000000000 */
[----:B------:R-:W-:Y:S01]  /*1a2d0*/  ISETP.GE.AND P0, PT, R7, R9, PT ;  /* 0x000000090700720c */ /* 0x000fe20003f06270 */
[----:B------:R0:W-:Y:S01]  /*1a2e0*/  STL [R1+0x10], R3 ;  /* 0x0000100301007387 */ /* 0x0001e20000100800 */
[----:B--2---:R-:W-:-:S05]  /*1a2f0*/  LOP3.LUT R4, R4, R2, RZ, 0x3c, !PT ;  /* 0x0000000204047212 */ /* 0x004fca00078e3cff */
[----:B------:R0:W-:Y:S06]  /*1a300*/  STL [R1+0x24], R4 ;  /* 0x0000240401007387 */ /* 0x0001ec0000100800 */
[----:B------:R-:W-:Y:S05]  /*1a310*/  @!P0 BRA `(.L_x_832) ;  /* 0x0000000800388947 */ /* 0x000fea0003800000 */
.L_x_868:
[----:B------:R-:W-:Y:S05]  /*1a320*/  YIELD ;  /* 0x0000000000007946 */ /* 0x000fea0003800000 */
[----:B------:R-:W-:Y:S04]  /*1a330*/  BSSY B1, `(.L_x_853) ;  /* 0x0000080000017945 */ /* 0x000fe80003800000 */
[----:B-1----:R-:W-:Y:S05]  /*1a340*/  @!P2 BRA `(.L_x_854) ;  /* 0x0000000400f8a947 */ /* 0x002fea0003800000 */
[----:B------:R-:W2:Y:S04]  /*1a350*/  LDL R5, [R1+0x4] ;  /* 0x0000040001057983 */ /* 0x000ea80000100800 */
[----:B0-----:R-:W2:Y:S04]  /*1a360*/  LDL R4, [R1+0x10] ;  /* 0x0000100001047983 */ /* 0x001ea80000100800 */
[----:B------:R-:W3:Y:S01]  /*1a370*/  LDL R3, [R1+0x24] ;  /* 0x0000240001037983 */ /* 0x000ee20000100800 */
[----:B------:R-:W-:Y:S01]  /*1a380*/  BSSY B2, `(.L_x_855) ;  /* 0x0000008000027945 */ /* 0x000fe20003800000 */
[----:B------:R-:W0:Y:S02]  /*1a390*/  S2R R2, SR_TID.X ;  /* 0x0000000000027919 */ /* 0x000e240000002100 */
[----:B0-----:R-:W-:-:S04]  /*1a3a0*/  LOP3.LUT R2, R2, 0x7f, RZ, 0xc0, !PT ;  /* 0x0000007f02027812 */ /* 0x001fc800078ec0ff */
[----:B------:R-:W-:Y:S01]  /*1a3b0*/  ISETP.NE.AND P1, PT, R2, RZ, PT ;  /* 0x000000ff0200720c */ /* 0x000fe20003f25270 */
[----:B--2---:R-:W-:Y:S01]  /*1a3c0*/  IMAD R6, R4, 0x8, R5 ;  /* 0x0000000804067824 */ /* 0x004fe200078e0205 */
[----:B---3--:R-:W-:-:S04]  /*1a3d0*/  SHF.L.U32 R5, R3, 0x1f, RZ ;  /* 0x0000001f03057819 */ /* 0x008fc800000006ff */
[----:B------:R-:W0:Y:S02]  /*1a3e0*/  SYNCS.PHASECHK.TRANS64.TRYWAIT P0, [R6+URZ+0x348a0], R5 ;  /* 0x0348a005060075a7 */ /* 0x000e24000800017f */
[----:B0-----:R-:W-:Y:S05]  /*1a3f0*/  @!P0 BRA `(.L_x_856) ;  /* 0x0000006000c08947 */ /* 0x001fea0003800000 */
.L_x_1008:
[----:B------:R-:W-:Y:S05]  /*1a400*/  BSYNC B2 ;  /* 0x0000000000027941 */ /* 0x000fea0003800000 */
.L_x_855:
        /* <DEDUP_REMOVED lines=8> */
.L_x_858:
[----:B------:R-:W-:Y:S05]  /*1a490*/  BSYNC B2 ;  /* 0x0000000000027941 */ /* 0x000fea0003800000 */
.L_x_857:
[----:B------:R-:W2:Y:S04]  /*1a4a0*/  LDL R3, [R1+0x4] ;  /* 0x0000040001037983 */ /* 0x000ea80000100800 */
[----:B-1----:R-:W2:Y:S01]  /*1a4b0*/  LDL R2, [R1+0x10] ;  /* 0x0000100001027983 */ /* 0x002ea20000100800 */
[----:B------:R-:W-:Y:S01]  /*1a4c0*/  IMAD.MOV.U32 R11, RZ, RZ, RZ ;  /* 0x000000ffff0b7224 */ /* 0x000fe200078e00ff */
[----:B------:R-:W-:Y:S01]  /*1a4d0*/  UIADD3 UR4, UP0, UR36, 0x570, URZ ;  /* 0x0000057024047890 */ /* 0x000fe2000ff1e03f */
[----:B------:R-:W-:Y:S01]  /*1a4e0*/  PLOP3.LUT P0, PT, PT, PT, PT, 0x80, 0x0 ;  /* 0x000000000000781c */ /* 0x000fe20003f0f070 */
[----:B------:R-:W-:Y:S01]  /*1a4f0*/  UMOV UR6, 0x0 ;  /* 0x0000000000067882 */ /* 0x000fe20000000000 */
[----:B------:R-:W-:Y:S01]  /*1a500*/  UMOV UR7, 0x12f00000 ;  /* 0x12f0000000077882 */ /* 0x000fe20000000000 */
[----:B------:R-:W-:Y:S01]  /*1a510*/  R2UR UR10, R11 ;  /* 0x000000000b0a72ca */ /* 0x000fe200000e0000 */
[----:B------:R-:W-:Y:S01]  /*1a520*/  UIADD3.X UR5, URZ, UR37, URZ, UP0, !UPT ;  /* 0x000000253f057290 */ /* 0x000fe200087fe43f */
[----:B--2---:R-:W-:-:S02]  /*1a530*/  IMAD R4, R2, 0xc000, R3 ;  /* 0x0000c00002047824 */ /* 0x004fc400078e0203 */
[----:B------:R-:W-:Y:S02]  /*1a540*/  IMAD R3, R7, 0x80, R10 ;  /* 0x0000008007037824 */ /* 0x000fe400078e020a */
[----:B------:R-:W-:Y:S02]  /*1a550*/  VIADD R2, R6, 0x34890 ;  /* 0x0003489006027836 */ /* 0x000fe40000000000 */
[----:B------:R-:W-:-:S07]  /*1a560*/  VIADD R8, R4, 0x1c400 ;  /* 0x0001c40004087836 */ /* 0x000fce0000000000 */
.L_x_859:
        /* <DEDUP_REMOVED lines=16> */
.L_x_860:
        /* <DEDUP_REMOVED lines=10> */
[----:B------:R-:W-:Y:S01]  /*1a710*/  VIADD R4, R4, 0x24400 ;  /* 0x0002440004047836 */ /* 0x000fe20000000000 */
[----:B------:R-:W-:Y:S01]  /*1a720*/  PLOP3.LUT P0, PT, PT, PT, PT, 0x80, 0x0 ;  /* 0x000000000000781c */ /* 0x000fe20003f0f070 */
[----:B------:R-:W-:Y:S01]  /*1a730*/  UMOV UR6, 0x0 ;  /* 0x0000000000067882 */ /* 0x000fe20000000000 */
[----:B------:R-:W-:Y:S01]  /*1a740*/  UMOV UR7, 0x12f00000 ;  /* 0x12f0000000077882 */ /* 0x000fe20000000000 */
[----:B------:R-:W-:-:S10]  /*1a750*/  UMOV UR10, 0x80 ;  /* 0x00000080000a7882 */ /* 0x000fd40000000000 */
.L_x_861:
        /* <DEDUP_REMOVED lines=13> */
.L_x_1009:
[----:B------:R-:W-:Y:S05]  /*1a830*/  BSYNC B2 ;  /* 0x0000000000027941 */ /* 0x000fea0003800000 */
.L_x_862:
[----:B------:R-:W-:Y:S01]  /*1a840*/  BSSY B2, `(.L_x_864) ;  /* 0x000000a000027945 */ /* 0x000fe20003800000 */
[----:B------:R-:W-:Y:S02]  /*1a850*/  IMAD.MOV.U32 R4, RZ, RZ, 0x0 ;  /* 0x00000000ff047424 */ /* 0x000fe400078e00ff */
[----:B01----:R-:W-:Y:S01]  /*1a860*/  IMAD.MOV.U32 R5, RZ, RZ, 0x12f00000 ;  /* 0x12f00000ff057424 */ /* 0x003fe200078e00ff */
[----:B------:R-:W-:Y:S06]  /*1a870*/  @P1 BRA `(.L_x_865) ;  /* 0x0000000000181947 */ /* 0x000fec0003800000 */
[----:B------:R-:W2:Y:S02]  /*1a880*/  LDL R2, [R1+0x8] ;  /* 0x0000080001027983 */ /* 0x000ea40000100800 */
[----:B--2---:R-:W-:Y:S01]  /*1a890*/  LOP3.LUT P0, RZ, R2, 0x1, RZ, 0xc0, !PT ;  /* 0x0000000102ff7812 */ /* 0x004fe2000780c0ff */
[----:B------:R-:W-:-:S04]  /*1a8a0*/  IMAD.MOV.U32 R2, RZ, RZ, 0x8000 ;  /* 0x00008000ff027424 */ /* 0x000fc800078e00ff */
[----:B------:R0:W-:Y:S08]  /*1a8b0*/  SYNCS.ARRIVE.TRANS64 RZ, [R6+URZ+0x348b0], R2 ;  /* 0x0348b00206ff79a7 */ /* 0x0001f0000800003f */
[----:B------:R-:W-:Y:S05]  /*1a8c0*/  @!P0 BRA `(.L_x_865) ;  /* 0x0000000000048947 */ /* 0x000fea0003800000 */
[----:B------:R-:W-:Y:S01]  /*1a8d0*/  BPT.TRAP 0x1 ;  /* 0x000000040000795c */ /* 0x000fe20000300000 */
.L_x_865:
[----:B------:R-:W-:Y:S05]  /*1a8e0*/  BSYNC B2 ;  /* 0x0000000000027941 */ /* 0x000fea0003800000 */
.L_x_864:
[----:B0-----:R-:W2:Y:S04]  /*1a8f0*/  LDL R2, [R1+0x4] ;  /* 0x0000040001027983 */ /* 0x001ea80000100800 */
[----:B------:R-:W3:Y:S01]  /*1a900*/  LDL R8, [R1+0x10] ;  /* 0x0000100001087983 */ /* 0x000ee20000100800 */
[----:B------:R-:W-:Y:S01]  /*1a910*/  R2UR UR10, R11 ;  /* 0x000000000b0a72ca */ /* 0x000fe200000e0000 */
[----:B------:R-:W-:Y:S01]  /*1a920*/  UIADD3 UR4, UP0, UR36, 0x670, URZ ;  /* 0x0000067024047890 */ /* 0x000fe2000ff1e03f */
[----:B------:R-:W-:Y:S01]  /*1a930*/  R2UR UR6, R4 ;  /* 0x00000000040672ca */ /* 0x000fe200000e0000 */
[----:B------:R-:W-:Y:S01]  /*1a940*/  VIADD R6, R6, 0x348b0 ;  /* 0x000348b006067836 */ /* 0x000fe20000000000 */
[----:B------:R-:W-:Y:S01]  /*1a950*/  R2UR UR7, R5 ;  /* 0x00000000050772ca */ /* 0x000fe200000e0000 */
[----:B------:R-:W-:Y:S01]  /*1a960*/  UIADD3.X UR5, URZ, UR37, URZ, UP0, !UPT ;  /* 0x000000253f057290 */ /* 0x000fe200087fe43f */
[----:B------:R-:W-:Y:S01]  /*1a970*/  PLOP3.LUT P0, PT, PT, PT, PT, 0x80, 0x0 ;  /* 0x000000000000781c */ /* 0x000fe20003f0f070 */
[----:B--2---:R-:W-:-:S04]  /*1a980*/  VIADD R2, R2, 0x400 ;  /* 0x0000040002027836 */ /* 0x004fc80000000000 */
[----:B---3--:R-:W-:-:S08]  /*1a990*/  IMAD R2, R8, 0x8000, R2 ;  /* 0x0000800008027824 */ /* 0x008fd000078e0202 */
.L_x_866:
        /* <DEDUP_REMOVED lines=15> */
.L_x_867:
        /* <DEDUP_REMOVED lines=10> */
.L_x_854:
[----:B------:R-:W-:Y:S05]  /*1ab30*/  BSYNC B1 ;  /* 0x0000000000017941 */ /* 0x000fea0003800000 */
.L_x_853:
[----:B------:R-:W2:Y:S04]  /*1ab40*/  LDL.LU R5, [R1+0x10] ;  /* 0x0000100001057983 */ /* 0x000ea80000300800 */
[----:B0-----:R-:W3:Y:S01]  /*1ab50*/  LDL.LU R4, [R1+0x24] ;  /* 0x0000240001047983 */ /* 0x001ee20000300800 */
[----:B--2---:R-:W-:-:S05]  /*1ab60*/  VIADD R2, R5, 0x1 ;  /* 0x0000000105027836 */ /* 0x004fca0000000000 */
[----:B------:R-:W-:-:S04]  /*1ab70*/  ISETP.NE.AND P0, PT, R2, 0x2, PT ;  /* 0x000000020200780c */ /* 0x000fc80003f05270 */
[----:B------:R-:W-:Y:S02]  /*1ab80*/  SEL R3, RZ, 0x1, P0 ;  /* 0x00000001ff037807 */ /* 0x000fe40000000000 */
[----:B------:R-:W-:Y:S02]  /*1ab90*/  SEL R2, R2, RZ, P0 ;  /* 0x000000ff02027207 */ /* 0x000fe40000000000 */
[----:B---3--:R-:W-:Y:S02]  /*1aba0*/  LOP3.LUT R4, R4, R3, RZ, 0x3c, !PT ;  /* 0x0000000304047212 */ /* 0x008fe400078e3cff */
[C---:B------:R-:W-:Y:S01]  /*1abb0*/  ISETP.GT.AND P0, PT, R7.reuse, R9, PT ;  /* 0x000000090700720c */ /* 0x040fe20003f04270 */
[----:B------:R-:W-:Y:S02]  /*1abc0*/  VIADD R7, R7, 0xffffffff ;  /* 0xffffffff07077836 */ /* 0x000fe40000000000 */
[----:B------:R1:W-:Y:S04]  /*1abd0*/  STL [R1+0x24], R4 ;  /* 0x0000240401007387 */ /* 0x0003e80000100800 */
[----:B------:R1:W-:Y:S06]  /*1abe0*/  STL [R1+0x10], R2 ;  /* 0x0000100201007387 */ /* 0x0003ec0000100800 */
[----:B------:R-:W-:Y:S05]  /*1abf0*/  @P0 BRA `(.L_x_868) ;  /* 0xfffffff400c80947 */ /* 0x000fea000383ffff */
.L_x_832:
[----:B------:R-:W-:Y:S05]  /*1ac00*/  BSYNC B0 ;  /* 0x0000000000007941 */ /* 0x000fea0003800000 */
.L_x_831:
[----:B-1----:R-:W2:Y:S01]  /*1ac10*/  LDL R2, [R1+0x50] ;  /* 0x0000500001027983 */ /* 0x002ea20000100800 */
[----:B------:R-:W-:Y:S05]  /*1ac20*/  @!P5 WARPSYNC.ALL ;  /* 0x000000000000d948 */ /* 0x000fea0003800000 */
[----:B------:R-:W-:Y:S01]  /*1ac30*/  BSSY B7, `(.L_x_869) ;  /* 0x000043b000077945 */ /* 0x000fe20003800000 */
[----:B------:R-:W-:Y:S01]  /*1ac40*/  @!P5 BAR.SYNC.DEFER_BLOCKING 0xc, 0x180 ;  /* 0x030600000000db1d */ /* 0x000fe20000010000 */
[----:B--2---:R-:W-:-:S13]  /*1ac50*/  ISETP.GT.AND P0, PT, R2, RZ, PT ;  /* 0x000000ff0200720c */ /* 0x004fda0003f04270 */
[----:B------:R-:W-:Y:S05]  /*1ac60*/  @P0 BRA `(.L_x_870) ;  /* 0x0000000000440947 */ /* 0x000fea0003800000 */
[----:B------:R-:W1:Y:S02]  /*1ac70*/  S2R R2, SR_TID.X ;  /* 0x0000000000027919 */ /* 0x000e640000002100 */
[----:B-1----:R-:W-:-:S04]  /*1ac80*/  LOP3.LUT R2, R2, 0x7f, RZ, 0xc0, !PT ;  /* 0x0000007f02027812 */ /* 0x002fc800078ec0ff */
[----:B------:R-:W-:-:S13]  /*1ac90*/  ISETP.NE.AND P1, PT, R2, RZ, PT ;  /* 0x000000ff0200720c */ /* 0x000fda0003f25270 */
[----:B------:R-:W-:Y:S05]  /*1aca0*/  @P1 BRA `(.L_x_871) ;  /* 0x0000004000cc1947 */ /* 0x000fea0003800000 */
[----:B0-----:R-:W0:Y:S01]  /*1acb0*/  S2R R3, SR_LANEID ;  /* 0x0000000000037919 */ /* 0x001e220000000000 */
[----:B------:R-:W-:Y:S01]  /*1acc0*/  VOTEU.ANY UR4, UPT, PT ;  /* 0x0000000000047886 */ /* 0x000fe200038e0100 */
[----:B------:R-:W1:Y:S01]  /*1acd0*/  LDC.64 R4, c[0x0][0xc60] ;  /* 0x00031800ff047b82 */ /* 0x000e620000000a00 */
[----:B------:R-:W0:Y:S08]  /*1ace0*/  FLO.U32 R0, UR4 ;  /* 0x0000000400007d00 */ /* 0x000e3000080e0000 */
[----:B------:R-:W1:Y:S01]  /*1acf0*/  POPC R2, UR4 ;  /* 0x0000000400027d09 */ /* 0x000e620008000000 */
[----:B0-----:R-:W-:-:S13]  /*1ad00*/  ISETP.EQ.U32.AND P0, PT, R0, R3, PT ;  /* 0x000000030000720c */ /* 0x001fda0003f02070 */
[----:B-1----:R-:W2:Y:S01]  /*1ad10*/  @P0 ATOMG.E.ADD.STRONG.GPU PT, R5, desc[UR40][R4.64], R2 ;  /* 0x00000002040509a8 */ /* 0x002ea200081ee1e8 */
[----:B------:R-:W0:Y:S02]  /*1ad20*/  S2R R3, SR_LTMASK ;  /* 0x0000000000037919 */ /* 0x000e240000003900 */
[----:B0-----:R-:W-:-:S06]  /*1ad30*/  LOP3.LUT R3, R3, UR4, RZ, 0xc0, !PT ;  /* 0x0000000403037c12 */ /* 0x001fcc000f8ec0ff */
[----:B------:R-:W0:Y:S01]  /*1ad40*/  POPC R3, R3 ;  /* 0x0000000300037309 */ /* 0x000e220000000000 */
[----:B--2---:R-:W0:Y:S02]  /*1ad50*/  SHFL.IDX PT, R0, R5, R0, 0x1f ;  /* 0x00001f0005007589 */ /* 0x004e2400000e0000 */
[----:B0-----:R-:W-:Y:S01]  /*1ad60*/  IADD3 R16, R0, UR39, R3 ;  /* 0x0000002700107c10 */ /* 0x001fe2000fffe003 */
[----:B------:R-:W-:Y:S06]  /*1ad70*/  BRA `(.L_x_871) ;  /* 0x0000004000987947 */ /* 0x000fec0003800000 */
.L_x_870:
        /* <DEDUP_REMOVED lines=21> */
.L_x_873:
[----:B------:R-:W-:Y:S05]  /*1aed0*/  BSYNC B6 ;  /* 0x0000000000067941 */ /* 0x000fea0003800000 */
.L_x_872:
        /* <DEDUP_REMOVED lines=9> */
[----:B0-----:R0:W1:Y:S01]  /*1af70*/  LDC.64 R2, c[0x4][R0] ;  /* 0x0100000000027b82 */ /* 0x0010620000000a00 */
        /* <DEDUP_REMOVED lines=11> */
.L_x_876:
        /* <DEDUP_REMOVED lines=16> */
.L_x_875:
[----:B------:R-:W-:Y:S05]  /*1b130*/  BSYNC B6 ;  /* 0x0000000000067941 */ /* 0x000fea0003800000 */
.L_x_874:
[----:B------:R-:W2:Y:S01]  /*1b140*/  LDL.LU R2, [R1] ;  /* 0x0000000001027983 */ /* 0x000ea20000300800 */
[----:B------:R-:W-:-:S03]  /*1b150*/  ULDC.64 UR4, c[0x0][0x9f8] ;  /* 0x00027e0000047ab9 */ /* 0x000fc60000000a00 */
[----:B0-----:R-:W3:Y:S04]  /*1b160*/  LDL.LU R4, [R1+0x28] ;  /* 0x0000280001047983 */ /* 0x001ee80000300800 */
[----:B------:R-:W4:Y:S01]  /*1b170*/  LDL R7, [R1+0x14] ;  /* 0x0000140001077983 */ /* 0x000f220000100800 */
[----:B------:R-:W-:-:S03]  /*1b180*/  ISETP.NE.U32.AND P0, PT, RZ, UR4, PT ;  /* 0x00000004ff007c0c */ /* 0x000fc6000bf05070 */
[----:B------:R-:W5:Y:S01]  /*1b190*/  LDL R0, [R1+0x3c] ;  /* 0x00003c0001007983 */ /* 0x000f620000100800 */
[----:B------:R-:W-:-:S13]  /*1b1a0*/  ISETP.NE.AND.EX P0, PT, RZ, UR5, PT, P0 ;  /* 0x00000005ff007c0c */ /* 0x000fda000bf05300 */
[----:B--2---:R-:W-:-:S04]  /*1b1b0*/  @P0 IADD3 R2, P1, R2, UR4, RZ ;  /* 0x0000000402020c10 */ /* 0x004fc8000ff3e0ff */
[----:B---3--:R-:W-:Y:S01]  /*1b1c0*/  @P0 IADD3.X R3, R4, UR5, RZ, P1, !PT ;  /* 0x0000000504030c10 */ /* 0x008fe20008ffe4ff */
[----:B------:R-:W-:-:S04]  /*1b1d0*/  ULDC.64 UR4, c[0x0][0xa08] ;  /* 0x0002820000047ab9 */ /* 0x000fc80000000a00 */
[----:B----4-:R0:W2:Y:S01]  /*1b1e0*/  @P0 LDG.E R7, desc[UR40][R2.64] ;  /* 0x0000002802070981 */ /* 0x0100a2000c1e1900 */
[----:B-----5:R-:W-:Y:S01]  /*1b1f0*/  VIADD R9, R0, 0xffffffff ;  /* 0xffffffff00097836 */ /* 0x020fe20000000000 */
[----:B0-----:R-:W0:Y:S01]  /*1b200*/  LDC.64 R2, c[0x0][0x418] ;  /* 0x00010600ff027b82 */ /* 0x001e220000000a00 */
[----:B--2---:R-:W-:Y:S01]  /*1b210*/  SHF.R.S32.HI R8, RZ, 0x1f, R7 ;  /* 0x0000001fff087819 */ /* 0x004fe20000011407 */
[----:B------:R1:W-:Y:S04]  /*1b220*/  @P0 STL [R1+0x14], R7 ;  /* 0x0000140701000387 */ /* 0x0003e80000100800 */
[----:B------:R1:W-:Y:S04]  /*1b230*/  STL [R1+0x38], R9 ;  /* 0x0000380901007387 */ /* 0x0003e80000100800 */
[----:B------:R1:W-:Y:S01]  /*1b240*/  STL [R1+0x28], R8 ;  /* 0x0000280801007387 */ /* 0x0003e20000100800 */
[----:B0-----:R-:W-:Y:S01]  /*1b250*/  LOP3.LUT P0, RZ, R2, UR4, RZ, 0xfc, !PT ;  /* 0x0000000402ff7c12 */ /* 0x001fe2000f80fcff */
[----:B------:R-:W-:-:S03]  /*1b260*/  UMOV UR4, 0xffffffff ;  /* 0xffffffff00047882 */ /* 0x000fc60000000000 */
[----:B------:R-:W-:-:S04]  /*1b270*/  LOP3.LUT P0, RZ, R3, UR5, RZ, 0xfc, P0 ;  /* 0x0000000503ff7c12 */ /* 0x000fc8000800fcff */
[----:B------:R-:W-:Y:S01]  /*1b280*/  SEL R0, R7, RZ, !P0 ;  /* 0x000000ff07007207 */ /* 0x000fe20004000000 */
[----:B-1----:R-:W-:Y:S08]  /*1b290*/  BRA.DIV UR4, `(.L_x_877) ;  /* 0x0000005604407947 */ /* 0x002ff0000b800000 */
[----:B------:R-:W0:Y:S02]  /*1b2a0*/  S2R R4, SR_TID.X ;  /* 0x0000000000047919 */ /* 0x000e240000002100 */
[----:B0-----:R-:W-:-:S04]  /*1b2b0*/  SHF.R.U32.HI R4, RZ, 0x5, R4 ;  /* 0x00000005ff047819 */ /* 0x001fc80000011604 */
[----:B------:R-:W-:-:S05]  /*1b2c0*/  LOP3.LUT R4, R4, 0x3, RZ, 0xc0, !PT ;  /* 0x0000000304047812 */ /* 0x000fca00078ec0ff */
[----:B------:R0:W1:Y:S02]  /*1b2d0*/  SHFL.IDX PT, R14, R4, RZ, 0x1f ;  /* 0x00001fff040e7589 */ /* 0x00006400000e0000 */
.L_x_1012:
[----:B0-----:R-:W2:Y:S01]  /*1b2e0*/  LDL.LU R4, [R1+0x8] ;  /* 0x0000080001047983 */ /* 0x001ea20000300800 */
[----:B------:R-:W-:Y:S02]  /*1b2f0*/  PLOP3.LUT P1, PT, PT, PT, PT, 0x8, 0x0 ;  /* 0x000000000000781c */ /* 0x000fe40003f2e170 */
[----:B-1----:R-:W-:Y:S01]  /*1b300*/  ISETP.NE.AND P0, PT, R14, RZ, PT ;  /* 0x000000ff0e00720c */ /* 0x002fe20003f05270 */
[----:B------:R0:W-:Y:S01]  /*1b310*/  STL [R1], R0 ;  /* 0x0000000001007387 */ /* 0x0001e20000100800 */
[----:B--2---:R-:W-:-:S09]  /*1b320*/  LOP3.LUT R4, R4, 0xfffffffb, RZ, 0xc0, !PT ;  /* 0xfffffffb04047812 */ /* 0x004fd200078ec0ff */
[----:B------:R-:W-:-:S05]  /*1b330*/  @P1 LOP3.LUT R4, R4, 0x4, RZ, 0xfc, !PT ;  /* 0x0000000404041812 */ /* 0x000fca00078efcff */
[----:B------:R0:W-:Y:S01]  /*1b340*/  STL [R1+0x8], R4 ;  /* 0x0000080401007387 */ /* 0x0001e20000100800 */
[----:B------:R-:W-:Y:S05]  /*1b350*/  @P0 BRA `(.L_x_878) ;  /* 0x0000000400480947 */ /* 0x000fea0003800000 */
[----:B------:R-:W-:-:S03]  /*1b360*/  UMOV UR4, 0xffffffff ;  /* 0xffffffff00047882 */ /* 0x000fc60000000000 */
[----:B------:R-:W-:Y:S05]  /*1b370*/  BRA.DIV UR4, `(.L_x_879) ;  /* 0x00000056043c7947 */ /* 0x000fea000b800000 */
[----:B------:R-:W-:-:S13]  /*1b380*/  ELECT P6, URZ, PT ;  /* 0x00000000003f782f */ /* 0x000fda00038c0000 */
.L_x_1015:
[----:B------:R-:W-:Y:S05]  /*1b390*/  @!P6 BRA `(.L_x_878) ;  /* 0x000000040038e947 */ /* 0x000fea0003800000 */
[----:B------:R1:W-:Y:S01]  /*1b3a0*/  STL [R1+0x1c], R9 ;  /* 0x00001c0901007387 */ /* 0x0003e20000100800 */
[----:B------:R-:W-:-:S04]  /*1b3b0*/  ISETP.NE.U32.AND P0, PT, R2, RZ, PT ;  /* 0x000000ff0200720c */ /* 0x000fc80003f05070 */
[----:B------:R-:W-:-:S13]  /*1b3c0*/  ISETP.NE.AND.EX P0, PT, R3, RZ, PT, P0 ;  /* 0x000000ff0300720c */ /* 0x000fda0003f05300 */
[----:B-1----:R-:W-:Y:S05]  /*1b3d0*/  @!P0 BRA `(.L_x_880) ;  /* 0x0000000000508947 */ /* 0x002fea0003800000 */
[----:B------:R-:W1:Y:S01]  /*1b3e0*/  LDC R6, c[0x0][0x43c] ;  /* 0x00010f00ff067b82 */ /* 0x000e620000000800 */
[----:B0-----:R-:W-:Y:S01]  /*1b3f0*/  IMAD.MOV.U32 R0, RZ, RZ, R9 ;  /* 0x000000ffff007224 */ /* 0x001fe200078e0009 */
[----:B------:R-:W-:Y:S01]  /*1b400*/  ULDC.64 UR4, c[0x0][0x428] ;  /* 0x00010a0000047ab9 */ /* 0x000fe20000000a00 */
[----:B-1----:R-:W-:-:S13]  /*1b410*/  ISETP.NE.AND P0, PT, R6, 0x1, PT ;  /* 0x000000010600780c */ /* 0x002fda0003f05270 */
[----:B------:R-:W0:Y:S02]  /*1b420*/  @P0 LDC.64 R4, c[0x0][0x440] ;  /* 0x00011000ff040b82 */ /* 0x000e240000000a00 */
[----:B0-----:R-:W-:-:S05]  /*1b430*/  @P0 IMAD.HI.U32 R4, R9, R4, RZ ;  /* 0x0000000409040227 */ /* 0x001fca00078e00ff */
        /* <DEDUP_REMOVED lines=8> */
[----:B0-----:R-:W-:-:S04]  /*1b4c0*/  IMAD R6, R8, UR4, RZ ;  /* 0x0000000408067c24 */ /* 0x001fc8000f8e02ff */
[----:B------:R-:W-:-:S04]  /*1b4d0*/  IMAD R0, R7, UR5, R6 ;  /* 0x0000000507007c24 */ /* 0x000fc8000f8e0206 */
[----:B------:R-:W-:-:S05]  /*1b4e0*/  IMAD.IADD R0, R5, 0x1, R0 ;  /* 0x0000000105007824 */ /* 0x000fca00078e0200 */
[----:B------:R-:W-:-:S05]  /*1b4f0*/  LEA.HI.X R3, R4, R3, R0, 0x2, P0 ;  /* 0x0000000304037211 */ /* 0x000fca00000f1400 */
[----:B------:R-:W2:Y:S04]  /*1b500*/  LDG.E R0, desc[UR40][R2.64] ;  /* 0x0000002802007981 */ /* 0x000ea8000c1e1900 */
[----:B--2---:R1:W-:Y:S02]  /*1b510*/  STL [R1], R0 ;  /* 0x0000000001007387 */ /* 0x0043e40000100800 */
.L_x_880:
[----:B------:R-:W2:Y:S04]  /*1b520*/  LDL R7, [R1+0x4] ;  /* 0x0000040001077983 */ /* 0x000ea80000100800 */
[----:B01----:R-:W2:Y:S04]  /*1b530*/  LDL R0, [R1+0xc] ;  /* 0x00000c0001007983 */ /* 0x003ea80000100800 */
[----:B------:R-:W3:Y:S01]  /*1b540*/  LDL R2, [R1+0x18] ;  /* 0x0000180001027983 */ /* 0x000ee20000100800 */
[----:B--2---:R-:W-:Y:S01]  /*1b550*/  IMAD R0, R0, 0x8, R7 ;  /* 0x0000000800007824 */ /* 0x004fe200078e0207 */
[----:B---3--:R-:W-:-:S04]  /*1b560*/  SHF.L.U32 R2, R2, 0x1f, RZ ;  /* 0x0000001f02027819 */ /* 0x008fc800000006ff */
[----:B------:R-:W0:Y:S02]  /*1b570*/  SYNCS.PHASECHK.TRANS64.TRYWAIT P0, [R0+URZ+0x34840], R2 ;  /* 0x03484002000075a7 */ /* 0x000e24000800017f */
[----:B0-----:R-:W-:Y:S05]  /*1b580*/  @!P0 BRA `(.L_x_881) ;  /* 0x0000005000d88947 */ /* 0x001fea0003800000 */
.L_x_1016:
[----:B------:R1:W5:Y:S01]  /*1b590*/  LDL R3, [R1+0x8] ;  /* 0x0000080001037983 */ /* 0x0003620000100800 */
[----:B------:R-:W2:Y:S02]  /*1b5a0*/  S2R R4, SR_TID.X ;  /* 0x0000000000047919 */ /* 0x000ea40000002100 */
[----:B--2---:R-:W-:-:S04]  /*1b5b0*/  LOP3.LUT R4, R4, 0x7f, RZ, 0xc0, !PT ;  /* 0x0000007f04047812 */ /* 0x004fc800078ec0ff */
[----:B------:R-:W-:-:S13]  /*1b5c0*/  ISETP.NE.AND P0, PT, R4, RZ, PT ;  /* 0x000000ff0400720c */ /* 0x000fda0003f05270 */
[----:B-1----:R-:W-:Y:S05]  /*1b5d0*/  @P0 BRA `(.L_x_882) ;  /* 0x0000000000140947 */ /* 0x002fea0003800000 */
[----:B-----5:R-:W-:Y:S01]  /*1b5e0*/  LOP3.LUT P1, RZ, R3, 0x1, RZ, 0xc0, !PT ;  /* 0x0000000103ff7812 */ /* 0x020fe2000782c0ff */
[----:B0-----:R-:W-:-:S04]  /*1b5f0*/  IMAD.MOV.U32 R2, RZ, RZ, 0xc000 ;  /* 0x0000c000ff027424 */ /* 0x001fc800078e00ff */
[----:B------:R1:W-:Y:S08]  /*1b600*/  SYNCS.ARRIVE.TRANS64 RZ, [R0+URZ+0x34830], R2 ;  /* 0x0348300200ff79a7 */ /* 0x0003f0000800003f */
[----:B------:R-:W-:Y:S05]  /*1b610*/  @!P1 BRA `(.L_x_882) ;  /* 0x0000000000049947 */ /* 0x000fea0003800000 */
[----:B------:R-:W-:Y:S01]  /*1b620*/  BPT.TRAP 0x1 ;  /* 0x000000040000795c */ /* 0x000fe20000300000 */
.L_x_882:
[----:B------:R-:W2:Y:S04]  /*1b630*/  LDL R7, [R1+0x4] ;  /* 0x0000040001077983 */ /* 0x000ea80000100800 */
[----:B------:R-:W2:Y:S04]  /*1b640*/  LDL R6, [R1+0xc] ;  /* 0x00000c0001067983 */ /* 0x000ea80000100800 */
[----:B------:R-:W3:Y:S04]  /*1b650*/  LDL R5, [R1+0x1c] ;  /* 0x00001c0001057983 */ /* 0x000ee80000100800 */
[----:B------:R-:W4:Y:S04]  /*1b660*/  LDL R4, [R1+0x20] ;  /* 0x0000200001047983 */ /* 0x000f280000100800 */
[----:B01----:R-:W4:Y:S01]  /*1b670*/  LDL R2, [R1] ;  /* 0x0000000001027983 */ /* 0x003f220000100800 */
[----:B------:R-:W-:Y:S01]  /*1b680*/  R2UR UR9, R0 ;  /* 0x00000000000972ca */ /* 0x000fe200000e0000 */
[----:B------:R-:W-:Y:S01]  /*1b690*/  UIADD3 UR4, UP0, UR36, 0x370, URZ ;  /* 0x0000037024047890 */ /* 0x000fe2000ff1e03f */
[----:B------:R-:W-:Y:S01]  /*1b6a0*/  R2UR UR12, R18 ;  /* 0x00000000120c72ca */ /* 0x000fe200000e0000 */
[----:B------:R-:W-:Y:S01]  /*1b6b0*/  UMOV UR10, URZ ;  /* 0x0000003f000a7c82 */ /* 0x000fe20008000000 */
[----:B------:R-:W-:Y:S01]  /*1b6c0*/  PLOP3.LUT P0, PT, PT, PT, PT, 0x80, 0x0 ;  /* 0x000000000000781c */ /* 0x000fe20003f0f070 */
[----:B------:R-:W-:Y:S01]  /*1b6d0*/  UMOV UR6, 0x0 ;  /* 0x0000000000067882 */ /* 0x000fe20000000000 */
[----:B-----5:R-:W-:Y:S01]  /*1b6e0*/  LOP3.LUT R3, R3, 0xfffffffb, RZ, 0xc0, !PT ;  /* 0xfffffffb03037812 */ /* 0x020fe200078ec0ff */
[----:B------:R-:W-:Y:S01]  /*1b6f0*/  UMOV UR7, 0x14f00000 ;  /* 0x14f0000000077882 */ /* 0x000fe20000000000 */
[----:B------:R-:W-:-:S05]  /*1b700*/  UMOV UR17, 0x40 ;  /* 0x0000004000117882 */ /* 0x000fca0000000000 */
[----:B------:R-:W-:-:S04]  /*1b710*/  UIADD3 UR9, UR9, 0x34830, URZ ;  /* 0x0003483009097890 */ /* 0x000fc8000fffe03f */
[----:B------:R-:W-:-:S05]  /*1b720*/  @P0 LOP3.LUT R3, R3, 0x4, RZ, 0xfc, !PT ;  /* 0x0000000403030812 */ /* 0x000fca00078efcff */
[----:B------:R1:W-:Y:S01]  /*1b730*/  STL [R1+0x8], R3 ;  /* 0x0000080301007387 */ /* 0x0003e20000100800 */
[----:B--2---:R-:W-:Y:S01]  /*1b740*/  IMAD R0, R6, 0xc000, R7 ;  /* 0x0000c00006007824 */ /* 0x004fe200078e0207 */
[----:B---3--:R-:W-:-:S04]  /*1b750*/  R2UR UR11, R5 ;  /* 0x00000000050b72ca */ /* 0x008fc800000e0000 */
[----:B------:R-:W-:Y:S02]  /*1b760*/  R2UR UR8, R0 ;  /* 0x00000000000872ca */ /* 0x000fe400000e0000 */
[----:B----4-:R-:W-:Y:S02]  /*1b770*/  R2UR UR5, R4 ;  /* 0x00000000040572ca */ /* 0x010fe400000e0000 */
[----:B------:R-:W-:-:S09]  /*1b780*/  R2UR UR13, R2 ;  /* 0x00000000020d72ca */ /* 0x000fd200000e0000 */
[----:B------:R-:W-:Y:S02]  /*1b790*/  UIADD3 UR14, UR8, 0x1c400, URZ ;  /* 0x0001c400080e7890 */ /* 0x000fe4000fffe03f */
[----:B------:R-:W-:Y:S02]  /*1b7a0*/  ULEA UR11, UR11, UR5, 0x7 ;  /* 0x000000050b0b7291 */ /* 0x000fe4000f8e383f */
[----:B------:R-:W-:Y:S02]  /*1b7b0*/  UIADD3.X UR5, URZ, UR37, URZ, UP0, !UPT ;  /* 0x000000253f057290 */ /* 0x000fe400087fe43f */
[----:B------:R-:W-:Y:S02]  /*1b7c0*/  UIADD3 UR15, UR8, 0x20400, URZ ;  /* 0x00020400080f7890 */ /* 0x000fe4000fffe03f */
[----:B------:R-:W-:-:S03]  /*1b7d0*/  UIADD3 UR16, UR8, 0x24400, URZ ;  /* 0x0002440008107890 */ /* 0x000fc6000fffe03f */
[----:B------:R-:W-:Y:S01]  /*1b7e0*/  UMOV UR8, UR14 ;  /* 0x0000000e00087c82 */ /* 0x000fe20008000000 */
[----:B------:R-:W-:Y:S01]  /*1b7f0*/  UMOV UR14, 0x80 ;  /* 0x00000080000e7882 */ /* 0x000fe20000000000 */
[----:B------:R0:W-:Y:S02]  /*1b800*/  UTMALDG.4D [UR8], [UR4], desc[UR6] ;  /* 0x00000608040075b4 */ /* 0x0001e40008019000 */
[----:B0-----:R-:W-:Y:S01]  /*1b810*/  UMOV UR8, UR15 ;  /* 0x0000000f00087c82 */ /* 0x001fe20008000000 */
[----:B------:R-:W-:Y:S02]  /*1b820*/  UMOV UR10, UR17 ;  /* 0x00000011000a7c82 */ /* 0x000fe40008000000 */
[----:B------:R0:W-:Y:S02]  /*1b830*/  UTMALDG.4D [UR8], [UR4], desc[UR6] ;  /* 0x00000608040075b4 */ /* 0x0001e40008019000 */
[----:B0-----:R-:W-:Y:S01]  /*1b840*/  UMOV UR8, UR16 ;  /* 0x0000001000087c82 */ /* 0x001fe20008000000 */
[----:B------:R-:W-:-:S02]  /*1b850*/  UMOV UR10, UR14 ;  /* 0x0000000e000a7c82 */ /* 0x000fc40008000000 */
[----:B------:R1:W-:Y:S02]  /*1b860*/  UTMALDG.4D [UR8], [UR4], desc[UR6] ;  /* 0x00000608040075b4 */ /* 0x0003e40008019000 */
[----:B-1----:R-:W-:Y:S01]  /*1b870*/  NOP ;  /* 0x0000000000007918 */ /* 0x002fe20000000000 */
.L_x_878:
[----:B------:R-:W2:Y:S04]  /*1b880*/  LDL R2, [R1+0x4] ;  /* 0x0000040001027983 */ /* 0x000ea80000100800 */
[----:B------:R-:W3:Y:S04]  /*1b890*/  LDL.LU R3, [R1+0x40] ;  /* 0x0000400001037983 */ /* 0x000ee80000300800 */
[----:B------:R-:W4:Y:S04]  /*1b8a0*/  LDL.LU R5, [R1+0x34] ;  /* 0x0000340001057983 */ /* 0x000f280000300800 */
[----:B0-----:R-:W5:Y:S01]  /*1b8b0*/  LDL.LU R4, [R1+0x44] ;  /* 0x0000440001047983 */ /* 0x001f620000300800 */
        /* <DEDUP_REMOVED lines=18> */
[----:B0-----:R-:W-:Y:S01]  /*1b9e0*/  IMAD.IADD R2, R3, 0x1, R0 ;  /* 0x0000000103027824 */ /* 0x001fe200078e0200 */
[----:B------:R-:W-:-:S05]  /*1b9f0*/  SHF.R.S32.HI R0, RZ, 0x1f, R18 ;  /* 0x0000001fff007819 */ /* 0x000fca0000011412 */
[----:B------:R1:W-:Y:S04]  /*1ba00*/  STL [R1+0x44], R0 ;  /* 0x0000440001007387 */ /* 0x0003e80000100800 */
[----:B------:R1:W-:Y:S01]  /*1ba10*/  STL [R1+0x40], R2 ;  /* 0x0000400201007387 */ /* 0x0003e20000100800 */
[----:B------:R-:W-:Y:S05]  /*1ba20*/  @!P1 BRA `(.L_x_884) ;  /* 0x0000000000409947 */ /* 0x000fea0003800000 */
[----:B-1----:R-:W-:Y:S01]  /*1ba30*/  MOV R2, 0x0 ;  /* 0x0000000000027802 */ /* 0x002fe20000000f00 */
        /* <DEDUP_REMOVED lines=15> */
.L_x_884:
[----:B------:R-:W-:Y:S05]  /*1bb30*/  BSYNC B6 ;  /* 0x0000000000067941 */ /* 0x000fea0003800000 */
.L_x_883:
[----:B------:R-:W2:Y:S01]  /*1bb40*/  LDL.LU R6, [R1+0x40] ;  /* 0x0000400001067983 */ /* 0x000ea20000300800 */
[----:B------:R-:W-:Y:S01]  /*1bb50*/  ULDC.64 UR4, c[0x0][0x2d8] ;  /* 0x0000b60000047ab9 */ /* 0x000fe20000000a00 */
[----:B------:R-:W0:Y:S02]  /*1bb60*/  LDC R7, c[0x0][0x448] ;  /* 0x00011200ff077b82 */ /* 0x000e240000000800 */
[----:B-1----:R-:W2:Y:S04]  /*1bb70*/  LDL.LU.64 R2, [R1+0x48] ;  /* 0x0000480001027983 */ /* 0x002ea80000300a00 */
[----:B------:R-:W3:Y:S04]  /*1bb80*/  LDL.LU R0, [R1+0x44] ;  /* 0x0000440001007983 */ /* 0x000ee80000300800 */
[----:B------:R-:W4:Y:S04]  /*1bb90*/  LDL.LU R5, [R1+0x5c] ;  /* 0x00005c0001057983 */ /* 0x000f280000300800 */
[----:B------:R-:W5:Y:S01]  /*1bba0*/  LDL.LU R4, [R1+0x34] ;  /* 0x0000340001047983 */ /* 0x000f620000300800 */
[----:B------:R-:W-:Y:S01]  /*1bbb0*/  IMAD.SHL.U32 R17, R17, 0x80, RZ ;  /* 0x0000008011117824 */ /* 0x000fe200078e00ff */
[----:B------:R-:W1:Y:S01]  /*1bbc0*/  S2R R9, SR_TID.X ;  /* 0x0000000000097919 */ /* 0x000e620000002100 */
[----:B------:R-:W1:Y:S01]  /*1bbd0*/  S2R R8, SR_TID.X ;  /* 0x0000000000087919 */ /* 0x000e620000002100 */
[----:B0-----:R-:W-:Y:S01]  /*1bbe0*/  ISETP.NE.AND P0, PT, R7, 0x1, PT ;  /* 0x000000010700780c */ /* 0x001fe20003f05270 */
[----:B------:R-:W0:Y:S01]  /*1bbf0*/  S2R R10, SR_TID.X ;  /* 0x00000000000a7919 */ /* 0x000e220000002100 */
[----:B-1----:R-:W-:-:S02]  /*1bc00*/  IMAD.SHL.U32 R9, R9, 0x8, RZ ;  /* 0x0000000809097824 */ /* 0x002fc400078e00ff */
[----:B------:R-:W-:-:S03]  /*1bc10*/  IMAD.SHL.U32 R8, R8, 0x8, RZ ;  /* 0x0000000808087824 */ /* 0x000fc600078e00ff */
[----:B------:R-:W-:Y:S02]  /*1bc20*/  LOP3.LUT R9, R9, 0x38, RZ, 0xc0, !PT ;  /* 0x0000003809097812 */ /* 0x000fe400078ec0ff */
[----:B0-----:R-:W-:Y:S02]  /*1bc30*/  LOP3.LUT R10, R10, 0x7f, RZ, 0xc0, !PT ;  /* 0x0000007f0a0a7812 */ /* 0x001fe400078ec0ff */
[C---:B------:R-:W-:Y:S02]  /*1bc40*/  LOP3.LUT R11, R9.reuse, 0x40, RZ, 0xfc, !PT ;  /* 0x00000040090b7812 */ /* 0x040fe400078efcff */
[----:B------:R-:W-:Y:S02]  /*1bc50*/  LOP3.LUT R8, R8, 0x38, RZ, 0xc0, !PT ;  /* 0x0000003808087812 */ /* 0x000fe400078ec0ff */
[----:B------:R-:W-:Y:S02]  /*1bc60*/  LOP3.LUT R9, R9, 0x80, RZ, 0xfc, !PT ;  /* 0x0000008009097812 */ /* 0x000fe400078efcff */
[----:B------:R-:W-:Y:S01]  /*1bc70*/  SHF.R.U32.HI R10, RZ, 0x3, R10 ;  /* 0x00000003ff0a7819 */ /* 0x000fe2000001160a */
[----:B--2---:R-:W-:-:S02]  /*1bc80*/  IMAD.MOV.U32 R3, RZ, RZ, R6 ;  /* 0x000000ffff037224 */ /* 0x004fc400078e0006 */
[----:B------:R-:W0:Y:S01]  /*1bc90*/  @P0 LDC R6, c[0x0][0x450] ;  /* 0x00011400ff060b82 */ /* 0x000e220000000800 */
[----:B---3--:R-:W-:Y:S02]  /*1bca0*/  IMAD R0, R0, UR4, RZ ;  /* 0x0000000400007c24 */ /* 0x008fe4000f8e02ff */
[----:B------:R-:W-:-:S04]  /*1bcb0*/  IMAD.WIDE.U32 R2, R18, UR4, R2 ;  /* 0x0000000412027c25 */ /* 0x000fc8000f8e0002 */
[----:B------:R-:W-:Y:S01]  /*1bcc0*/  IMAD R0, R18, UR5, R0 ;  /* 0x0000000512007c24 */ /* 0x000fe2000f8e0200 */
[----:B------:R-:W-:-:S03]  /*1bcd0*/  ULDC.64 UR4, c[0x0][0x2e0] ;  /* 0x0000b80000047ab9 */ /* 0x000fc60000000a00 */
[----:B------:R-:W-:Y:S02]  /*1bce0*/  IMAD.IADD R3, R3, 0x1, R0 ;  /* 0x0000000103037824 */ /* 0x000fe400078e0200 */
[----:B----4-:R-:W-:Y:S02]  /*1bcf0*/  IMAD R0, R5, UR4, RZ ;  /* 0x0000000405007c24 */ /* 0x010fe4000f8e02ff */
[----:B-----5:R-:W-:-:S04]  /*1bd00*/  IMAD.WIDE.U32 R2, R4, UR4, R2 ;  /* 0x0000000404027c25 */ /* 0x020fc8000f8e0002 */
[----:B------:R-:W-:Y:S01]  /*1bd10*/  IMAD R0, R4, UR5, R0 ;  /* 0x0000000504007c24 */ /* 0x000fe2000f8e0200 */
[----:B------:R-:W-:Y:S01]  /*1bd20*/  ULDC.64 UR4, c[0x0][0x2d0] ;  /* 0x0000b40000047ab9 */ /* 0x000fe20000000a00 */
[----:B------:R-:W1:Y:S02]  /*1bd30*/  S2R R4, SR_TID.X ;  /* 0x0000000000047919 */ /* 0x000e640000002100 */
[----:B------:R-:W-:Y:S01]  /*1bd40*/  IMAD.IADD R3, R3, 0x1, R0 ;  /* 0x0000000103037824 */ /* 0x000fe200078e0200 */
[----:B-1----:R-:W-:-:S04]  /*1bd50*/  LOP3.LUT R4, R4, 0x7f, RZ, 0xc0, !PT ;  /* 0x0000007f04047812 */ /* 0x002fc800078ec0ff */
[----:B------:R-:W-:Y:S02]  /*1bd60*/  SHF.R.U32.HI R5, RZ, 0x3, R4 ;  /* 0x00000003ff057819 */ /* 0x000fe40000011604 */
[----:B------:R-:W1:Y:S02]  /*1bd70*/  S2R R4, SR_TID.X ;  /* 0x0000000000047919 */ /* 0x000e640000002100 */
[----:B-1----:R-:W-:-:S05]  /*1bd80*/  IMAD.SHL.U32 R4, R4, 0x10, RZ ;  /* 0x0000001004047824 */ /* 0x002fca00078e00ff */
[----:B------:R-:W-:Y:S02]  /*1bd90*/  LOP3.LUT R4, R5, 0x70, R4, 0xf8, !PT ;  /* 0x0000007005047812 */ /* 0x000fe400078ef804 */
[----:B------:R-:W1:Y:S02]  /*1bda0*/  @P0 LDC R5, c[0x0][0x44c] ;  /* 0x00011300ff050b82 */ /* 0x000e640000000800 */
[----:B------:R-:W-:-:S05]  /*1bdb0*/  LOP3.LUT R4, R4, R17, RZ, 0xfc, !PT ;  /* 0x0000001104047212 */ /* 0x000fca00078efcff */
[----:B------:R-:W-:Y:S02]  /*1bdc0*/  IMAD.MOV.U32 R0, RZ, RZ, R4 ;  /* 0x000000ffff007224 */ /* 0x000fe400078e0004 */
[----:B-1----:R-:W-:-:S05]  /*1bdd0*/  @P0 IMAD.HI.U32 R5, R4, R5, RZ ;  /* 0x0000000504050227 */ /* 0x002fca00078e00ff */
[----:B0-----:R-:W-:-:S05]  /*1bde0*/  @P0 SHF.R.U32.HI R0, RZ, R6, R5 ;  /* 0x00000006ff000219 */ /* 0x001fca0000011605 */
        /* <DEDUP_REMOVED lines=10> */
[----:B------:R-:W-:-:S04]  /*1be90*/  IMAD R0, R0, UR4, RZ ;  /* 0x0000000400007c24 */ /* 0x000fc8000f8e02ff */
[----:B------:R-:W-:Y:S01]  /*1bea0*/  IMAD R4, R4, UR5, R0 ;  /* 0x0000000504047c24 */ /* 0x000fe2000f8e0200 */
[----:B------:R-:W-:-:S03]  /*1beb0*/  ULDC.64 UR4, c[0x0][0x280] ;  /* 0x0000a00000047ab9 */ /* 0x000fc60000000a00 */
[----:B------:R-:W-:Y:S01]  /*1bec0*/  IMAD.IADD R3, R3, 0x1, R4 ;  /* 0x0000000103037824 */ /* 0x000fe200078e0204 */
[----:B------:R-:W-:Y:S01]  /*1bed0*/  LEA R4, P0, R2, UR4, 0x1 ;  /* 0x0000000402047c11 */ /* 0x000fe2000f8008ff */
[----:B------:R-:W-:Y:S02]  /*1bee0*/  ULDC UR4, c[0x0][0x2b8] ;  /* 0x0000ae0000047ab9 */ /* 0x000fe40000000800 */
[----:B------:R-:W-:Y:S02]  /*1bef0*/  ISETP.GE.AND P3, PT, R8, UR4, PT ;  /* 0x0000000408007c0c */ /* 0x000fe4000bf66270 */
[----:B------:R-:W-:Y:S01]  /*1bf00*/  LEA.HI.X R3, R2, UR5, R3, 0x1, P0 ;  /* 0x0000000502037c11 */ /* 0x000fe200080f0c03 */
[----:B------:R-:W-:Y:S01]  /*1bf10*/  UMOV UR5, 0xffffffff ;  /* 0xffffffff00057882 */ /* 0x000fe20000000000 */
[----:B------:R-:W-:Y:S02]  /*1bf20*/  ISETP.GE.AND P0, PT, R11, UR4, PT ;  /* 0x000000040b007c0c */ /* 0x000fe4000bf06270 */
[----:B------:R-:W-:Y:S01]  /*1bf30*/  ISETP.GE.AND P1, PT, R9, UR4, PT ;  /* 0x0000000409007c0c */ /* 0x000fe2000bf26270 */
[----:B------:R-:W-:-:S12]  /*1bf40*/  BRA.DIV UR5, `(.L_x_885) ;  /* 0x0000004a057c7947 */ /* 0x000fd8000b800000 */
[----:B------:R-:W2:Y:S04]  /*1bf50*/  LDL.LU R6, [R1+0x54] ;  /* 0x0000540001067983 */ /* 0x000ea80000300800 */
[----:B------:R-:W3:Y:S01]  /*1bf60*/  LDL R9, [R1+0x30] ;  /* 0x0000300001097983 */ /* 0x000ee20000100800 */
[----:B------:R-:W-:-:S04]  /*1bf70*/  IMAD.IADD R0, R10, 0x1, R17 ;  /* 0x000000010a007824 */ /* 0x000fc800078e0211 */
[----:B------:R-:W-:Y:S02]  /*1bf80*/  VIADD R5, R0, 0x10 ;  /* 0x0000001000057836 */ /* 0x000fe40000000000 */
[----:B--2---:R-:W-:Y:S02]  /*1bf90*/  IMAD R2, R6, R7, RZ ;  /* 0x0000000706027224 */ /* 0x004fe400078e02ff */
[----:B------:R-:W0:Y:S03]  /*1bfa0*/  SHFL.IDX PT, R7, R4, RZ, 0x181f ;  /* 0x00181fff04077589 */ /* 0x000e2600000e0000 */
[----:B------:R-:W-:Y:S01]  /*1bfb0*/  ISETP.GE.AND P2, PT, R0, R2, PT ;  /* 0x000000020000720c */ /* 0x000fe20003f46270 */
[----:B------:R-:W1:-:S12]  /*1bfc0*/  SHFL.IDX PT, R6, R3, RZ, 0x181f ;  /* 0x00181fff03067589 */ /* 0x000e5800000e0000 */
[----:B0-----:R-:W-:-:S05]  /*1bfd0*/  @!P2 LEA R7, P4, R8, R7, 0x1 ;  /* 0x000000070807a211 */ /* 0x001fca00078808ff */
[----:B-1----:R-:W-:-:S05]  /*1bfe0*/  @!P2 IMAD.X R6, RZ, RZ, R6, P4 ;  /* 0x000000ffff06a224 */ /* 0x002fca00020e0606 */
[----:B------:R-:W-:-:S04]  /*1bff0*/  @!P2 LOP3.LUT R7, R7, R6, RZ, 0x3c, !PT ;  /* 0x000000060707a212 */ /* 0x000fc800078e3cff */
[----:B------:R-:W-:-:S04]  /*1c000*/  @!P2 LOP3.LUT R6, R7, R6, RZ, 0x3c, !PT ;  /* 0x000000060706a212 */ /* 0x000fc800078e3cff */
[----:B------:R-:W-:-:S05]  /*1c010*/  @!P2 LOP3.LUT R7, R7, R6, RZ, 0x3c, !PT ;  /* 0x000000060707a212 */ /* 0x000fca00078e3cff */
[----:B------:R-:W-:Y:S01]  /*1c020*/  @!PT LDS RZ, [RZ] ;  /* 0x00000000fffff984 */ /* 0x000fe20000000800 */
[----:B---3--:R-:W-:Y:S04]  /*1c030*/  @!P2 LDGSTS.E.BYPASS.LTC128B.128 [R9+0x10400], desc[UR40][R6.64], !P3 ;  /* 0x104000000609afae */ /* 0x008fe8000d901d68 */
        /* <DEDUP_REMOVED lines=64> */
[----:B------:R1:W2:Y:S04]  /*1c440*/  SHFL.IDX PT, R5, R3, 0x7, 0x181f ;  /* 0x00f81f0003057f89 */ /* 0x0002a800000e0000 */
[----:B------:R1:W-:Y:S04]  /*1c450*/  @!P2 LDGSTS.E.BYPASS.LTC128B.128 [R9+0x13400], desc[UR40][R6.64], !P3 ;  /* 0x134000000609afae */ /* 0x0003e8000d901d68 */
[----:B------:R1:W-:Y:S04]  /*1c460*/  @!P2 LDGSTS.E.BYPASS.LTC128B.128 [R9+0x17400], desc[UR40][R6.64+0x80], !P0 ;  /* 0x174000800609afae */ /* 0x0003e8000c101d68 */
[----:B------:R1:W-:Y:S04]  /*1c470*/  @!P2 LDGSTS.E.BYPASS.LTC128B.128 [R9+0x1b400], desc[UR40][R6.64+0x100], !P1 ;  /* 0x1b4001000609afae */ /* 0x0003e8000c901d68 */
[----:B------:R1:W3:Y:S02]  /*1c480*/  SHFL.IDX PT, R3, R4, 0x7, 0x181f ;  /* 0x00f81f0004037f89 */ /* 0x0002e400000e0000 */
.L_x_1033:
[----:B------:R-:W-:Y:S01]  /*1c490*/  VIADD R0, R0, 0x70 ;  /* 0x0000007000007836 */ /* 0x000fe20000000000 */
[----:B------:R-:W-:Y:S04]  /*1c4a0*/  BSSY B0, `(.L_x_886) ;  /* 0x000000c000007945 */ /* 0x000fe80003800000 */
[----:B------:R-:W-:-:S13]  /*1c4b0*/  ISETP.GE.AND P2, PT, R0, R2, PT ;  /* 0x000000020000720c */ /* 0x000fda0003f46270 */
[----:B------:R-:W-:Y:S05]  /*1c4c0*/  @P2 BRA `(.L_x_887) ;  /* 0x0000000000242947 */ /* 0x000fea0003800000 */
[----:B-1----:R-:W4:Y:S01]  /*1c4d0*/  LDL R4, [R1+0x30] ;  /* 0x0000300001047983 */ /* 0x002f220000100800 */
[----:B---3--:R-:W-:-:S05]  /*1c4e0*/  LEA R2, P2, R8, R3, 0x1 ;  /* 0x0000000308027211 */ /* 0x008fca00078408ff */
[----:B--2---:R-:W-:-:S05]  /*1c4f0*/  IMAD.X R3, RZ, RZ, R5, P2 ;  /* 0x000000ffff037224 */ /* 0x004fca00010e0605 */
[----:B------:R-:W-:Y:S01]  /*1c500*/  @!PT LDS RZ, [RZ] ;  /* 0x00000000fffff984 */ /* 0x000fe20000000800 */
[----:B------:R-:W-:Y:S01]  /*1c510*/  @!PT LDS RZ, [RZ] ;  /* 0x00000000fffff984 */ /* 0x000fe20000000800 */
[----:B------:R-:W-:Y:S01]  /*1c520*/  @!PT LDS RZ, [RZ] ;  /* 0x00000000fffff984 */ /* 0x000fe20000000800 */
[----:B----4-:R4:W-:Y:S04]  /*1c530*/  LDGSTS.E.BYPASS.LTC128B.128 [R4+0x13c00], desc[UR40][R2.64], !P3 ;  /* 0x13c0000002047fae */ /* 0x0109e8000d901d68 */
[----:B------:R4:W-:Y:S04]  /*1c540*/  LDGSTS.E.BYPASS.LTC128B.128 [R4+0x17c00], desc[UR40][R2.64+0x80], !P0 ;  /* 0x17c0008002047fae */ /* 0x0009e8000c101d68 */
[----:B------:R4:W-:Y:S02]  /*1c550*/  LDGSTS.E.BYPASS.LTC128B.128 [R4+0x1bc00], desc[UR40][R2.64+0x100], !P1 ;  /* 0x1bc0010002047fae */ /* 0x0009e4000c901d68 */
.L_x_887:
[----:B------:R-:W-:Y:S05]  /*1c560*/  BSYNC B0 ;  /* 0x0000000000007941 */ /* 0x000fea0003800000 */
.L_x_886:
[----:B------:R0:W5:Y:S01]  /*1c570*/  LDL R8, [R1+0x4] ;  /* 0x0000040001087983 */ /* 0x0001620000100800 */
[----:B------:R-:W-:Y:S01]  /*1c580*/  PLOP3.LUT P0, PT, PT, PT, PT, 0x80, 0x0 ;  /* 0x000000000000781c */ /* 0x000fe20003f0f070 */
[----:B------:R-:W-:-:S12]  /*1c590*/  NOP ;  /* 0x0000000000007918 */ /* 0x000fd80000000000 */
.L_x_888:
[----:B----4-:R-:W4:Y:S01]  /*1c5a0*/  LDL R2, [R1+0x4] ;  /* 0x0000040001027983 */ /* 0x010f220000100800 */
[----:B------:R-:W-:Y:S02]  /*1c5b0*/  PLOP3.LUT P1, PT, P1, P0, PT, 0xa2, 0x0 ;  /* 0x000000000000781c */ /* 0x000fe40000f21472 */
[----:B----4-:R-:W-:-:S08]  /*1c5c0*/  @P0 R2UR P1, UR4, R2 ;  /* 0x00000000020402ca */ /* 0x010fd00000020000 */
[----:B------:R-:W-:-:S05]  /*1c5d0*/  @P0 PLOP3.LUT P0, PT, P1, PT, PT, 0x80, 0x0 ;  /* 0x000000000000081c */ /* 0x000fca0000f0f070 */
[----:B------:R-:W-:Y:S01]  /*1c5e0*/  @!P1 SYNCS.ARRIVE.TRANS64.RED.A0T1 RZ, [UR4+0x34800], RZ ;  /* 0x034800ffffff99a7 */ /* 0x000fe20008200404 */
[----:B------:R-:W-:Y:S07]  /*1c5f0*/  @!P1 ARRIVES.LDGSTSBAR.64.TRANSCNT [UR4+0x34800] ;  /* 0x03480000ff0099b0 */ /* 0x000fee0008000a84 */
[----:B------:R-:W-:Y:S05]  /*1c600*/  @P0 BRA.U.ANY `(.L_x_888) ;  /* 0xfffffffd00e40947 */ /* 0x000fea000393ffff */
[----:B-1-3--:R-:W3:Y:S02]  /*1c610*/  LDL.LU R3, [R1+0x58] ;  /* 0x0000580001037983 */ /* 0x00aee40000300800 */
[----:B---3--:R-:W-:-:S05]  /*1c620*/  VIADD R3, R3, 0x1 ;  /* 0x0000000103037836 */ /* 0x008fca0000000000 */
        /* <DEDUP_REMOVED lines=8> */
[----:B------:R-:W3:Y:S03]  /*1c6b0*/  SYNCS.PHASECHK.TRANS64.TRYWAIT P0, [R2+URZ+0x34820], R0 ;  /* 0x03482000020075a7 */ /* 0x000ee6000800017f */
[----:B-1-3--:R-:W-:Y:S05]  /*1c6c0*/  @!P0 BRA `(.L_x_890) ;  /* 0x0000004c00748947 */ /* 0x00afea0003800000 */
.L_x_1034:
[----:B------:R-:W-:Y:S05]  /*1c6d0*/  BSYNC B0 ;  /* 0x0000000000007941 */ /* 0x000fea0003800000 */
.L_x_889:
[----:B-1----:R-:W3:Y:S01]  /*1c6e0*/  LDL.LU R2, [R1+0x50] ;  /* 0x0000500001027983 */ /* 0x002ee20000300800 */
[----:B------:R-:W-:Y:S01]  /*1c6f0*/  BSSY B0, `(.L_x_891) ;  /* 0x000022c000007945 */ /* 0x000fe20003800000 */
[----:B---3--:R-:W-:-:S13]  /*1c700*/  ISETP.GE.AND P0, PT, R2, 0x81, PT ;  /* 0x000000810200780c */ /* 0x008fda0003f06270 */
[----:B------:R-:W-:Y:S05]  /*1c710*/  @!P0 BRA `(.L_x_892) ;  /* 0x0000002000a48947 */ /* 0x000fea0003800000 */
[----:B------:R-:W3:Y:S01]  /*1c720*/  LDL R2, [R1+0x3c] ;  /* 0x00003c0001027983 */ /* 0x000ee20000100800 */
[----:B------:R-:W-:Y:S01]  /*1c730*/  IMAD.MOV.U32 R0, RZ, RZ, 0x1 ;  /* 0x00000001ff007424 */ /* 0x000fe200078e00ff */
[----:B------:R-:W-:Y:S01]  /*1c740*/  BSSY B2, `(.L_x_893) ;  /* 0x00000bd000027945 */ /* 0x000fe20003800000 */
[----:B---3-5:R-:W-:-:S05]  /*1c750*/  IMAD.MOV R8, RZ, RZ, -R2 ;  /* 0x000000ffff087224 */ /* 0x028fca00078e0a02 */
[----:B------:R-:W-:-:S05]  /*1c760*/  VIADDMNMX R8, R8, R0, 0xffffffff, !PT ;  /* 0xffffffff08087446 */ /* 0x000fca0007800100 */
[----:B------:R-:W-:-:S05]  /*1c770*/  IMAD.IADD R0, R2, 0x1, R8 ;  /* 0x0000000102007824 */ /* 0x000fca00078e0208 */
[----:B------:R-:W-:-:S04]  /*1c780*/  LOP3.LUT R0, R0, 0x1, RZ, 0xc0, !PT ;  /* 0x0000000100007812 */ /* 0x000fc800078ec0ff */
[----:B------:R-:W-:Y:S01]  /*1c790*/  ISETP.NE.U32.AND P0, PT, R0, 0x1, PT ;  /* 0x000000010000780c */ /* 0x000fe20003f05070 */
[----:B------:R-:W-:-:S12]  /*1c7a0*/  VIADD R0, R2, 0xfffffffe ;  /* 0xfffffffe02007836 */ /* 0x000fd80000000000 */
[----:B------:R-:W-:Y:S05]  /*1c7b0*/  @P0 BRA `(.L_x_894) ;  /* 0x0000000800d40947 */ /* 0x000fea0003800000 */
[----:B------:R-:W3:Y:S04]  /*1c7c0*/  LDL R4, [R1+0x8] ;  /* 0x0000080001047983 */ /* 0x000ee80000100800 */
[----:B------:R-:W0:Y:S04]  /*1c7d0*/  LDL R3, [R1+0xc] ;  /* 0x00000c0001037983 */ /* 0x000e280000100800 */
[----:B------:R-:W4:Y:S01]  /*1c7e0*/  LDL R2, [R1+0x18] ;  /* 0x0000180001027983 */ /* 0x000f220000100800 */
[----:B------:R-:W-:Y:S01]  /*1c7f0*/  BSSY B1, `(.L_x_895) ;  /* 0x00000ad000017945 */ /* 0x000fe20003800000 */
[----:B---3--:R-:W-:Y:S01]  /*1c800*/  LOP3.LUT P1, RZ, R4, 0x4, RZ, 0xc0, !PT ;  /* 0x0000000404ff7812 */ /* 0x008fe2000782c0ff */
[----:B0-----:R-:W-:-:S05]  /*1c810*/  VIADD R7, R3, 0x1 ;  /* 0x0000000103077836 */ /* 0x001fca0000000000 */
        /* <DEDUP_REMOVED lines=10> */
[----:B------:R-:W3:Y:S01]  /*1c8c0*/  LDL R10, [R1+0x28] ;  /* 0x00002800010a7983 */ /* 0x000ee20000100800 */
[----:B--2---:R-:W0:Y:S01]  /*1c8d0*/  LDC R5, c[0x0][0x43c] ;  /* 0x00010f00ff057b82 */ /* 0x004e220000000800 */
[----:B------:R-:W-:Y:S02]  /*1c8e0*/  ULDC.64 UR6, c[0x0][0x428] ;  /* 0x00010a0000067ab9 */ /* 0x000fe40000000a00 */
[----:B------:R-:W2:Y:S01]  /*1c8f0*/  LDL R6, [R1+0x14] ;  /* 0x0000140001067983 */ /* 0x000ea20000100800 */
        /* <DEDUP_REMOVED lines=8> */
[----:B---3--:R-:W-:-:S04]  /*1c980*/  IMAD R4, R10, UR6, RZ ;  /* 0x000000060a047c24 */ /* 0x008fc8000f8e02ff */
[C---:B--2---:R-:W-:Y:S02]  /*1c990*/  IMAD R4, R6.reuse, UR7, R4 ;  /* 0x0000000706047c24 */ /* 0x044fe4000f8e0204 */
[----:B------:R-:W-:-:S04]  /*1c9a0*/  IMAD.WIDE.U32 R2, R6, UR6, R2 ;  /* 0x0000000606027c25 */ /* 0x000fc8000f8e0002 */
[----:B------:R-:W-:Y:S01]  /*1c9b0*/  IMAD.IADD R3, R4, 0x1, R3 ;  /* 0x0000000104037824 */ /* 0x000fe200078e0203 */
[----:B------:R-:W-:-:S04]  /*1c9c0*/  LEA R4, P0, R2, UR4, 0x2 ;  /* 0x0000000402047c11 */ /* 0x000fc8000f8010ff */
[----:B------:R-:W-:-:S05]  /*1c9d0*/  LEA.HI.X R5, R2, UR5, R3, 0x2, P0 ;  /* 0x0000000502057c11 */ /* 0x000fca00080f1403 */
[----:B------:R0:W5:Y:S04]  /*1c9e0*/  LDG.E R4, desc[UR40][R4.64] ;  /* 0x0000002804047981 */ /* 0x000168000c1e1900 */
.L_x_897:
[----:B------:R-:W3:Y:S01]  /*1c9f0*/  LDL R2, [R1+0x4] ;  /* 0x0000040001027983 */ /* 0x000ee20000100800 */
[----:B------:R-:W-:Y:S01]  /*1ca00*/  BSSY B3, `(.L_x_898) ;  /* 0x0000005000037945 */ /* 0x000fe20003800000 */
[----:B---3--:R-:W-:Y:S01]  /*1ca10*/  IMAD R3, R7, 0x8, R2 ;  /* 0x0000000807037824 */ /* 0x008fe200078e0202 */
[----:B------:R-:W-:-:S04]  /*1ca20*/  SHF.L.U32 R2, R9, 0x1f, RZ ;  /* 0x0000001f09027819 */ /* 0x000fc800000006ff */
[----:B------:R-:W1:Y:S02]  /*1ca30*/  SYNCS.PHASECHK.TRANS64.TRYWAIT P0, [R3+URZ+0x34840], R2 ;  /* 0x03484002030075a7 */ /* 0x000e64000800017f */
[----:B-1----:R-:W-:Y:S05]  /*1ca40*/  @!P0 BRA `(.L_x_899) ;  /* 0x0000004800ac8947 */ /* 0x002fea0003800000 */
.L_x_1035:
[----:B------:R-:W-:Y:S05]  /*1ca50*/  BSYNC B3 ;  /* 0x0000000000037941 */ /* 0x000fea0003800000 */
.L_x_898:
[----:B0-2---:R-:W0:Y:S01]  /*1ca60*/  S2R R5, SR_TID.X ;  /* 0x0000000000057919 */ /* 0x005e220000002100 */
[----:B------:R-:W-:Y:S01]  /*1ca70*/  BSSY B3, `(.L_x_900) ;  /* 0x000000a000037945 */ /* 0x000fe20003800000 */
[----:B0-----:R-:W-:-:S04]  /*1ca80*/  LOP3.LUT R5, R5, 0x7f, RZ, 0xc0, !PT ;  /* 0x0000007f05057812 */ /* 0x001fc800078ec0ff */
[----:B------:R-:W-:-:S13]  /*1ca90*/  ISETP.NE.AND P0, PT, R5, RZ, PT ;  /* 0x000000ff0500720c */ /* 0x000fda0003f05270 */
[----:B------:R-:W-:Y:S05]  /*1caa0*/  @P0 BRA `(.L_x_901) ;  /* 0x0000000000180947 */ /* 0x000fea0003800000 */
[----:B------:R-:W2:Y:S01]  /*1cab0*/  LDL R5, [R1+0x8] ;  /* 0x0000080001057983 */ /* 0x000ea20000100800 */
[----:B-1----:R-:W-:-:S04]  /*1cac0*/  IMAD.MOV.U32 R2, RZ, RZ, 0xc000 ;  /* 0x0000c000ff027424 */ /* 0x002fc800078e00ff */
[----:B------:R0:W-:Y:S01]  /*1cad0*/  SYNCS.ARRIVE.TRANS64 RZ, [R3+URZ+0x34830], R2 ;  /* 0x0348300203ff79a7 */ /* 0x0001e2000800003f */
[----:B--2---:R-:W-:-:S13]  /*1cae0*/  LOP3.LUT P1, RZ, R5, 0x1, RZ, 0xc0, !PT ;  /* 0x0000000105ff7812 */ /* 0x004fda000782c0ff */
[----:B0-----:R-:W-:Y:S05]  /*1caf0*/  @!P1 BRA `(.L_x_901) ;  /* 0x0000000000049947 */ /* 0x001fea0003800000 */
[----:B------:R-:W-:Y:S01]  /*1cb00*/  BPT.TRAP 0x1 ;  /* 0x000000040000795c */ /* 0x000fe20000300000 */
.L_x_901:
[----:B------:R-:W-:Y:S05]  /*1cb10*/  BSYNC B3 ;  /* 0x0000000000037941 */ /* 0x000fea0003800000 */
.L_x_900:
        /* <DEDUP_REMOVED lines=13> */
.L_x_902:
        /* <DEDUP_REMOVED lines=16> */
.L_x_903:
        /* <DEDUP_REMOVED lines=15> */
.L_x_904:
        /* <DEDUP_REMOVED lines=11> */
[----:B------:R-:W3:Y:S04]  /*1ce90*/  LDL R12, [R1+0x4] ;  /* 0x00000400010c7983 */ /* 0x000ee80000100800 */
[----:B------:R-:W3:Y:S01]  /*1cea0*/  LDL R6, [R1+0xc] ;  /* 0x00000c0001067983 */ /* 0x000ee20000100800 */
[----:B------:R-:W-:Y:S01]  /*1ceb0*/  BSSY B3, `(.L_x_905) ;  /* 0x0000005000037945 */ /* 0x000fe20003800000 */
[----:B--2---:R-:W-:Y:S01]  /*1cec0*/  SHF.L.U32 R3, R13, 0x1f, RZ ;  /* 0x0000001f0d037819 */ /* 0x004fe200000006ff */
[----:B---3--:R-:W-:-:S04]  /*1ced0*/  IMAD R2, R6, 0x8, R12 ;  /* 0x0000000806027824 */ /* 0x008fc800078e020c */
[----:B------:R-:W0:Y:S02]  /*1cee0*/  SYNCS.PHASECHK.TRANS64.TRYWAIT P0, [R2+URZ+0x34860], R3 ;  /* 0x03486003020075a7 */ /* 0x000e24000800017f */
[----:B0-----:R-:W-:Y:S05]  /*1cef0*/  @!P0 BRA `(.L_x_906) ;  /* 0x0000004400948947 */ /* 0x001fea0003800000 */
.L_x_1036:
[----:B------:R-:W-:Y:S05]  /*1cf00*/  BSYNC B3 ;  /* 0x0000000000037941 */ /* 0x000fea0003800000 */
.L_x_905:
[----:B------:R-:W1:Y:S01]  /*1cf10*/  S2R R5, SR_TID.X ;  /* 0x0000000000057919 */ /* 0x000e620000002100 */
[----:B------:R-:W-:-:S04]  /*1cf20*/  UPRMT UR4, UR38, 0x9910, URZ ;  /* 0x0000991026047896 */ /* 0x000fc8000800003f */
[----:B------:R-:W-:Y:S01]  /*1cf30*/  UISETP.NE.AND UP0, UPT, UR4, 0x2, UPT ;  /* 0x000000020400788c */ /* 0x000fe2000bf05270 */
[----:B-1----:R-:W-:-:S04]  /*1cf40*/  LOP3.LUT R5, R5, 0x7f, RZ, 0xc0, !PT ;  /* 0x0000007f05057812 */ /* 0x002fc800078ec0ff */
[----:B------:R-:W-:-:S13]  /*1cf50*/  ISETP.NE.AND P0, PT, R5, RZ, PT ;  /* 0x000000ff0500720c */ /* 0x000fda0003f05270 */
[----:B0-----:R-:W-:-:S04]  /*1cf60*/  @!P0 IMAD.MOV.U32 R3, RZ, RZ, 0x8000 ;  /* 0x00008000ff038424 */ /* 0x001fc800078e00ff */
[----:B------:R0:W-:Y:S01]  /*1cf70*/  @!P0 SYNCS.ARRIVE.TRANS64 RZ, [R2+URZ+0x34850], R3 ;  /* 0x0348500302ff89a7 */ /* 0x0001e2000800003f */
[----:B------:R-:W-:-:S13]  /*1cf80*/  PLOP3.LUT P0, PT, PT, PT, UP0, 0x80, 0x0 ;  /* 0x000000000000781c */ /* 0x000fda0003f0f008 */
[----:B0-----:R-:W-:Y:S05]  /*1cf90*/  @P0 BRA `(.L_x_907) ;  /* 0x0000000000040947 */ /* 0x001fea0003800000 */
[----:B------:R-:W-:Y:S01]  /*1cfa0*/  BPT.TRAP 0x1 ;  /* 0x000000040000795c */ /* 0x000fe20000300000 */
.L_x_907:
[----:B------:R-:W2:Y:S01]  /*1cfb0*/  LDL R3, [R1+0x8] ;  /* 0x0000080001037983 */ /* 0x000ea20000100800 */
[----:B------:R-:W-:Y:S01]  /*1cfc0*/  BSSY B3, `(.L_x_908) ;  /* 0x0000004000037945 */ /* 0x000fe20003800000 */
[----:B--2---:R-:W-:-:S13]  /*1cfd0*/  LOP3.LUT P0, RZ, R3, 0x8, RZ, 0xc0, !PT ;  /* 0x0000000803ff7812 */ /* 0x004fda000780c0ff */
[----:B------:R-:W-:Y:S05]  /*1cfe0*/  @P0 BRA `(.L_x_909) ;  /* 0x0000000000040947 */ /* 0x000fea0003800000 */
[----:B------:R-:W-:Y:S01]  /*1cff0*/  BPT.TRAP 0x1 ;  /* 0x000000040000795c */ /* 0x000fe20000300000 */
.L_x_909:
[----:B------:R-:W-:Y:S05]  /*1d000*/  BSYNC B3 ;  /* 0x0000000000037941 */ /* 0x000fea0003800000 */
.L_x_908:
[----:B------:R-:W2:Y:S04]  /*1d010*/  LDL R12, [R1+0x4] ;  /* 0x00000400010c7983 */ /* 0x000ea80000100800 */
[----:B------:R-:W2:Y:S04]  /*1d020*/  LDL.LU R6, [R1+0xc] ;  /* 0x00000c0001067983 */ /* 0x000ea80000300800 */
[----:B------:R-:W3:Y:S04]  /*1d030*/  LDL R5, [R1+0x20] ;  /* 0x0000200001057983 */ /* 0x000ee80000100800 */
[----:B------:R-:W3:Y:S01]  /*1d040*/  LDL.LU R3, [R1+0x1c] ;  /* 0x00001c0001037983 */ /* 0x000ee20000300800 */
[----:B------:R-:W-:Y:S01]  /*1d050*/  R2UR UR10, R10 ;  /* 0x000000000a0a72ca */ /* 0x000fe200000e0000 */
[----:B------:R-:W-:Y:S01]  /*1d060*/  UIADD3 UR4, UP0, UR36, 0x470, URZ ;  /* 0x0000047024047890 */ /* 0x000fe2000ff1e03f */
[----:B------:R-:W-:Y:S01]  /*1d070*/  PLOP3.LUT P0, PT, PT, PT, PT, 0x80, 0x0 ;  /* 0x000000000000781c */ /* 0x000fe20003f0f070 */
[----:B------:R-:W-:Y:S01]  /*1d080*/  VIADD R2, R2, 0x34850 ;  /* 0x0003485002027836 */ /* 0x000fe20000000000 */
[----:B------:R-:W-:Y:S01]  /*1d090*/  UMOV UR6, 0x0 ;  /* 0x0000000000067882 */ /* 0x000fe20000000000 */
[----:B------:R-:W-:Y:S01]  /*1d0a0*/  UIADD3.X UR5, URZ, UR37, URZ, UP0, !UPT ;  /* 0x000000253f057290 */ /* 0x000fe200087fe43f */
[----:B------:R-:W-:Y:S01]  /*1d0b0*/  UMOV UR7, 0x14f00000 ;  /* 0x14f0000000077882 */ /* 0x000fe20000000000 */
[----:B--2---:R-:W-:-:S02]  /*1d0c0*/  IMAD R6, R6, 0x8000, R12 ;  /* 0x0000800006067824 */ /* 0x004fc400078e020c */
[----:B---3--:R-:W-:Y:S02]  /*1d0d0*/  IMAD R3, R3, 0x80, R5 ;  /* 0x0000008003037824 */ /* 0x008fe400078e0205 */
[----:B------:R-:W-:-:S07]  /*1d0e0*/  VIADD R5, R6, 0x400 ;  /* 0x0000040006057836 */ /* 0x000fce0000000000 */
.L_x_910:
        /* <DEDUP_REMOVED lines=13> */
[----:B------:R-:W-:Y:S01]  /*1d1c0*/  PLOP3.LUT P0, PT, PT, PT, PT, 0x80, 0x0 ;  /* 0x000000000000781c */ /* 0x000fe20003f0f070 */
[----:B------:R-:W-:Y:S01]  /*1d1d0*/  UMOV UR6, 0x0 ;  /* 0x0000000000067882 */ /* 0x000fe20000000000 */
[----:B------:R-:W-:-:S11]  /*1d1e0*/  UMOV UR7, 0x14f00000 ;  /* 0x14f0000000077882 */ /* 0x000fd60000000000 */
.L_x_911:
        /* <DEDUP_REMOVED lines=13> */
.L_x_896:
[----:B------:R-:W-:Y:S05]  /*1d2c0*/  BSYNC B1 ;  /* 0x0000000000017941 */ /* 0x000fea0003800000 */
.L_x_895:
[----:B0-----:R-:W3:Y:S04]  /*1d2d0*/  LDL.LU R0, [R1+0x3c] ;  /* 0x00003c0001007983 */ /* 0x001ee80000300800 */
[----:B------:R1:W-:Y:S04]  /*1d2e0*/  STL [R1+0xc], R7 ;  /* 0x00000c0701007387 */ /* 0x0003e80000100800 */
[----:B------:R1:W-:Y:S02]  /*1d2f0*/  STL [R1+0x18], R9 ;  /* 0x0000180901007387 */ /* 0x0003e40000100800 */
[----:B-1-3--:R-:W-:-:S07]  /*1d300*/  VIADD R0, R0, 0xfffffffd ;  /* 0xfffffffd00007836 */ /* 0x00afce0000000000 */
.L_x_894:
[----:B------:R-:W-:Y:S05]  /*1d310*/  BSYNC B2 ;  /* 0x0000000000027941 */ /* 0x000fea0003800000 */
.L_x_893:
[----:B------:R-:W3:Y:S01]  /*1d320*/  LDL.LU R2, [R1+0x38] ;  /* 0x0000380001027983 */ /* 0x000ee20000300800 */
[----:B------:R-:W-:-:S05]  /*1d330*/  IMAD.MOV R8, RZ, RZ, -R8 ;  /* 0x000000ffff087224 */ /* 0x000fca00078e0a08 */
[----:B---3--:R-:W-:-:S13]  /*1d340*/  ISETP.NE.AND P0, PT, R2, R8, PT ;  /* 0x000000080200720c */ /* 0x008fda0003f05270 */
[----:B------:R-:W-:Y:S05]  /*1d350*/  @!P0 BRA `(.L_x_892) ;  /* 0x0000001400948947 */ /* 0x000fea0003800000 */
[----:B------:R1:W5:Y:S02]  /*1d360*/  LDL R8, [R1] ;  /* 0x0000000001087983 */ /* 0x0003640000100800 */
.L_x_946:
[----:B---3--:R-:W3:Y:S04]  /*1d370*/  LDL R4, [R1+0x8] ;  /* 0x0000080001047983 */ /* 0x008ee80000100800 */
[----:B----4-:R-:W4:Y:S04]  /*1d380*/  LDL R3, [R1+0xc] ;  /* 0x00000c0001037983 */ /* 0x010f280000100800 */
[----:B--2---:R-:W2:Y:S01]  /*1d390*/  LDL R2, [R1+0x18] ;  /* 0x0000180001027983 */ /* 0x004ea20000100800 */
[----:B------:R-:W-:Y:S05]  /*1d3a0*/  YIELD ;  /* 0x0000000000007946 */ /* 0x000fea0003800000 */
[----:B------:R-:W-:Y:S01]  /*1d3b0*/  BSSY B1, `(.L_x_912) ;  /* 0x00000ad000017945 */ /* 0x000fe20003800000 */
[----:B---3--:R-:W-:Y:S01]  /*1d3c0*/  LOP3.LUT P1, RZ, R4, 0x4, RZ, 0xc0, !PT ;  /* 0x0000000404ff7812 */ /* 0x008fe2000782c0ff */
[----:B----4-:R-:W-:-:S05]  /*1d3d0*/  VIADD R4, R3, 0x1 ;  /* 0x0000000103047836 */ /* 0x010fca0000000000 */
[----:B------:R-:W-:-:S04]  /*1d3e0*/  ISETP.NE.AND P0, PT, R4, 0x2, PT ;  /* 0x000000020400780c */ /* 0x000fc80003f05270 */
[----:B--2---:R-:W-:Y:S02]  /*1d3f0*/  SEL R5, RZ, 0x1, P0 ;  /* 0x00000001ff057807 */ /* 0x004fe40000000000 */
[----:B------:R-:W-:Y:S02]  /*1d400*/  SEL R4, R4, RZ, P0 ;  /* 0x000000ff04047207 */ /* 0x000fe40000000000 */
[----:B------:R-:W-:Y:S01]  /*1d410*/  LOP3.LUT R5, R2, R5, RZ, 0x3c, !PT ;  /* 0x0000000502057212 */ /* 0x000fe200078e3cff */
[----:B------:R-:W-:Y:S06]  /*1d420*/  @!P1 BRA `(.L_x_913) ;  /* 0x0000000800949947 */ /* 0x000fec0003800000 */
[----:B------:R-:W-:Y:S01]  /*1d430*/  ULDC.64 UR4, c[0x0][0x418] ;  /* 0x0001060000047ab9 */ /* 0x000fe20000000a00 */
[----:B0-----:R-:W-:Y:S01]  /*1d440*/  IMAD.MOV.U32 R6, RZ, RZ, R0 ;  /* 0x000000ffff067224 */ /* 0x001fe200078e0000 */
[----:B------:R-:W-:-:S04]  /*1d450*/  ISETP.NE.U32.AND P0, PT, RZ, UR4, PT ;  /* 0x00000004ff007c0c */ /* 0x000fc8000bf05070 */
[----:B------:R-:W-:-:S13]  /*1d460*/  ISETP.NE.AND.EX P0, PT, RZ, UR5, PT, P0 ;  /* 0x00000005ff007c0c */ /* 0x000fda000bf05300 */
        /* <DEDUP_REMOVED lines=9> */
[----:B------:R-:W-:-:S04]  /*1d500*/  @P0 SHF.R.U32.HI R2, RZ, R3, R6 ;  /* 0x00000003ff020219 */ /* 0x000fc80000011606 */
[--C-:B------:R-:W-:Y:S01]  /*1d510*/  SHF.R.S32.HI R3, RZ, 0x1f, R2.reuse ;  /* 0x0000001fff037819 */ /* 0x100fe20000011402 */
[----:B------:R-:W-:-:S04]  /*1d520*/  IMAD.MOV R6, RZ, RZ, -R2 ;  /* 0x000000ffff067224 */ /* 0x000fc800078e0a02 */
[----:B------:R-:W-:Y:S02]  /*1d530*/  IMAD R6, R7, R6, R0 ;  /* 0x0000000607067224 */ /* 0x000fe400078e0200 */
[----:B--2---:R-:W-:-:S04]  /*1d540*/  IMAD R7, R10, UR6, RZ ;  /* 0x000000060a077c24 */ /* 0x004fc8000f8e02ff */
[C---:B---3--:R-:W-:Y:S02]  /*1d550*/  IMAD R7, R9.reuse, UR7, R7 ;  /* 0x0000000709077c24 */ /* 0x048fe4000f8e0207 */
[----:B------:R-:W-:-:S04]  /*1d560*/  IMAD.WIDE.U32 R2, R9, UR6, R2 ;  /* 0x0000000609027c25 */ /* 0x000fc8000f8e0002 */
[----:B------:R-:W-:Y:S01]  /*1d570*/  IMAD.IADD R3, R7, 0x1, R3 ;  /* 0x0000000107037824 */ /* 0x000fe200078e0203 */
[----:B-----5:R-:W-:-:S04]  /*1d580*/  LEA R8, P0, R2, UR4, 0x2 ;  /* 0x0000000402087c11 */ /* 0x020fc8000f8010ff */
[----:B------:R-:W-:-:S05]  /*1d590*/  LEA.HI.X R9, R2, UR5, R3, 0x2, P0 ;  /* 0x0000000502097c11 */ /* 0x000fca00080f1403 */
[----:B------:R0:W5:Y:S04]  /*1d5a0*/  LDG.E R8, desc[UR40][R8.64] ;  /* 0x0000002808087981 */ /* 0x000168000c1e1900 */
.L_x_914:
[----:B------:R-:W2:Y:S01]  /*1d5b0*/  LDL R2, [R1+0x4] ;  /* 0x0000040001027983 */ /* 0x000ea20000100800 */
[----:B------:R-:W-:Y:S01]  /*1d5c0*/  BSSY B2, `(.L_x_915) ;  /* 0x0000005000027945 */ /* 0x000fe20003800000 */
[----:B--2---:R-:W-:Y:S01]  /*1d5d0*/  IMAD R3, R4, 0x8, R2 ;  /* 0x0000000804037824 */ /* 0x004fe200078e0202 */
[----:B------:R-:W-:-:S04]  /*1d5e0*/  SHF.L.U32 R2, R5, 0x1f, RZ ;  /* 0x0000001f05027819 */ /* 0x000fc800000006ff */
[----:B------:R-:W2:Y:S02]  /*1d5f0*/  SYNCS.PHASECHK.TRANS64.TRYWAIT P0, [R3+URZ+0x34840], R2 ;  /* 0x03484002030075a7 */ /* 0x000ea4000800017f */
[----:B--2---:R-:W-:Y:S05]  /*1d600*/  @!P0 BRA `(.L_x_916) ;  /* 0x0000003c00e48947 */ /* 0x004fea0003800000 */
.L_x_1037:
[----:B------:R-:W-:Y:S05]  /*1d610*/  BSYNC B2 ;  /* 0x0000000000027941 */ /* 0x000fea0003800000 */
.L_x_915:
[----:B------:R-:W3:Y:S01]  /*1d620*/  S2R R7, SR_TID.X ;  /* 0x0000000000077919 */ /* 0x000ee20000002100 */
[----:B------:R-:W-:Y:S01]  /*1d630*/  BSSY B2, `(.L_x_917) ;  /* 0x000000a000027945 */ /* 0x000fe20003800000 */
[----:B---3--:R-:W-:-:S04]  /*1d640*/  LOP3.LUT R7, R7, 0x7f, RZ, 0xc0, !PT ;  /* 0x0000007f07077812 */ /* 0x008fc800078ec0ff */
[----:B------:R-:W-:-:S13]  /*1d650*/  ISETP.NE.AND P0, PT, R7, RZ, PT ;  /* 0x000000ff0700720c */ /* 0x000fda0003f05270 */
[----:B------:R-:W-:Y:S05]  /*1d660*/  @P0 BRA `(.L_x_918) ;  /* 0x0000000000180947 */ /* 0x000fea0003800000 */
[----:B------:R-:W3:Y:S01]  /*1d670*/  LDL R7, [R1+0x8] ;  /* 0x0000080001077983 */ /* 0x000ee20000100800 */
[----:B--2---:R-:W-:-:S04]  /*1d680*/  IMAD.MOV.U32 R2, RZ, RZ, 0xc000 ;  /* 0x0000c000ff027424 */ /* 0x004fc800078e00ff */
[----:B------:R4:W-:Y:S01]  /*1d690*/  SYNCS.ARRIVE.TRANS64 RZ, [R3+URZ+0x34830], R2 ;  /* 0x0348300203ff79a7 */ /* 0x0009e2000800003f */
[----:B---3--:R-:W-:-:S13]  /*1d6a0*/  LOP3.LUT P1, RZ, R7, 0x1, RZ, 0xc0, !PT ;  /* 0x0000000107ff7812 */ /* 0x008fda000782c0ff */
[----:B----4-:R-:W-:Y:S05]  /*1d6b0*/  @!P1 BRA `(.L_x_918) ;  /* 0x0000000000049947 */ /* 0x010fea0003800000 */
[----:B------:R-:W-:Y:S01]  /*1d6c0*/  BPT.TRAP 0x1 ;  /* 0x000000040000795c */ /* 0x000fe20000300000 */
.L_x_918:
[----:B------:R-:W-:Y:S05]  /*1d6d0*/  BSYNC B2 ;  /* 0x0000000000027941 */ /* 0x000fea0003800000 */
.L_x_917:
[----:B------:R-:W3:Y:S04]  /*1d6e0*/  LDL R7, [R1+0x4] ;  /* 0x0000040001077983 */ /* 0x000ee80000100800 */
[----:B--2---:R-:W2:Y:S01]  /*1d6f0*/  LDL R2, [R1+0x20] ;  /* 0x0000200001027983 */ /* 0x004ea20000100800 */
        /* <DEDUP_REMOVED lines=8> */
[----:B---3--:R-:W-:-:S02]  /*1d780*/  IMAD R7, R4, 0xc000, R7 ;  /* 0x0000c00004077824 */ /* 0x008fc400078e0207 */
[----:B--2---:R-:W-:Y:S02]  /*1d790*/  IMAD R2, R6, 0x80, R2 ;  /* 0x0000008006027824 */ /* 0x004fe400078e0202 */
[----:B0-----:R-:W-:-:S08]  /*1d7a0*/  VIADD R9, R7, 0x1c400 ;  /* 0x0001c40007097836 */ /* 0x001fd00000000000 */
.L_x_919:
        /* <DEDUP_REMOVED lines=16> */
.L_x_920:
        /* <DEDUP_REMOVED lines=15> */
.L_x_921:
        /* <DEDUP_REMOVED lines=18> */
.L_x_1038:
[----:B------:R-:W-:Y:S05]  /*1dac0*/  BSYNC B2 ;  /* 0x0000000000027941 */ /* 0x000fea0003800000 */
.L_x_922:
[----:B------:R-:W2:Y:S01]  /*1dad0*/  S2R R7, SR_TID.X ;  /* 0x0000000000077919 */ /* 0x000ea20000002100 */
[----:B------:R-:W-:-:S04]  /*1dae0*/  UPRMT UR4, UR38, 0x9910, URZ ;  /* 0x0000991026047896 */ /* 0x000fc8000800003f */
[----:B------:R-:W-:Y:S01]  /*1daf0*/  UISETP.NE.AND UP0, UPT, UR4, 0x2, UPT ;  /* 0x000000020400788c */ /* 0x000fe2000bf05270 */
[----:B--2---:R-:W-:-:S04]  /*1db00*/  LOP3.LUT R7, R7, 0x7f, RZ, 0xc0, !PT ;  /* 0x0000007f07077812 */ /* 0x004fc800078ec0ff */
[----:B------:R-:W-:-:S13]  /*1db10*/  ISETP.NE.AND P0, PT, R7, RZ, PT ;  /* 0x000000ff0700720c */ /* 0x000fda0003f05270 */
[----:B0-----:R-:W-:-:S04]  /*1db20*/  @!P0 IMAD.MOV.U32 R3, RZ, RZ, 0x8000 ;  /* 0x00008000ff038424 */ /* 0x001fc800078e00ff */
[----:B------:R0:W-:Y:S01]  /*1db30*/  @!P0 SYNCS.ARRIVE.TRANS64 RZ, [R2+URZ+0x34850], R3 ;  /* 0x0348500302ff89a7 */ /* 0x0001e2000800003f */
[----:B------:R-:W-:-:S13]  /*1db40*/  PLOP3.LUT P0, PT, PT, PT, UP0, 0x80, 0x0 ;  /* 0x000000000000781c */ /* 0x000fda0003f0f008 */
[----:B0-----:R-:W-:Y:S05]  /*1db50*/  @P0 BRA `(.L_x_924) ;  /* 0x0000000000040947 */ /* 0x001fea0003800000 */
[----:B------:R-:W-:Y:S01]  /*1db60*/  BPT.TRAP 0x1 ;  /* 0x000000040000795c */ /* 0x000fe20000300000 */
.L_x_924:
[----:B------:R-:W2:Y:S01]  /*1db70*/  LDL R3, [R1+0x8] ;  /* 0x0000080001037983 */ /* 0x000ea20000100800 */
[----:B------:R-:W-:Y:S01]  /*1db80*/  BSSY B2, `(.L_x_925) ;  /* 0x0000004000027945 */ /* 0x000fe20003800000 */
[----:B--2---:R-:W-:-:S13]  /*1db90*/  LOP3.LUT P0, RZ, R3, 0x8, RZ, 0xc0, !PT ;  /* 0x0000000803ff7812 */ /* 0x004fda000780c0ff */
[----:B------:R-:W-:Y:S05]  /*1dba0*/  @P0 BRA `(.L_x_926) ;  /* 0x0000000000040947 */ /* 0x000fea0003800000 */
[----:B------:R-:W-:Y:S01]  /*1dbb0*/  BPT.TRAP 0x1 ;  /* 0x000000040000795c */ /* 0x000fe20000300000 */
.L_x_926:
[----:B------:R-:W-:Y:S05]  /*1dbc0*/  BSYNC B2 ;  /* 0x0000000000027941 */ /* 0x000fea0003800000 */
.L_x_925:
        /* <DEDUP_REMOVED lines=14> */
.L_x_927:
        /* <DEDUP_REMOVED lines=16> */
.L_x_928:
        /* <DEDUP_REMOVED lines=11> */
[----:B------:R2:W-:Y:S04]  /*1de60*/  STL [R1+0x1c], R6 ;  /* 0x00001c0601007387 */ /* 0x0005e80000100800 */
[----:B------:R2:W-:Y:S02]  /*1de70*/  STL [R1], R8 ;  /* 0x0000000801007387 */ /* 0x0005e40000100800 */
.L_x_913:
[----:B------:R-:W-:Y:S05]  /*1de80*/  BSYNC B1 ;  /* 0x0000000000017941 */ /* 0x000fea0003800000 */
.L_x_912:
        /* <DEDUP_REMOVED lines=12> */
[----:B0-2---:R-:W-:Y:S01]  /*1df50*/  VIADD R6, R0, 0xffffffff ;  /* 0xffffffff00067836 */ /* 0x005fe20000000000 */
[----:B------:R-:W-:-:S04]  /*1df60*/  ISETP.NE.U32.AND P0, PT, RZ, UR4, PT ;  /* 0x00000004ff007c0c */ /* 0x000fc8000bf05070 */
[----:B------:R-:W-:-:S13]  /*1df70*/  ISETP.NE.AND.EX P0, PT, RZ, UR5, PT, P0 ;  /* 0x00000005ff007c0c */ /* 0x000fda000bf05300 */
[----:B------:R-:W-:Y:S05]  /*1df80*/  @!P0 BRA `(.L_x_931) ;  /* 0x00000000004c8947 */ /* 0x000fea0003800000 */
[----:B------:R-:W2:Y:S01]  /*1df90*/  LDL R12, [R1+0x28] ;  /* 0x00002800010c7983 */ /* 0x000ea20000100800 */
[----:B-----5:R-:W0:Y:S01]  /*1dfa0*/  LDC R8, c[0x0][0x43c] ;  /* 0x00010f00ff087b82 */ /* 0x020e220000000800 */
[----:B------:R-:W-:Y:S02]  /*1dfb0*/  ULDC.64 UR6, c[0x0][0x428] ;  /* 0x00010a0000067ab9 */ /* 0x000fe40000000a00 */
[----:B------:R-:W4:Y:S01]  /*1dfc0*/  LDL R9, [R1+0x14] ;  /* 0x0000140001097983 */ /* 0x000f220000100800 */
        /* <DEDUP_REMOVED lines=9> */
[C---:B----4-:R-:W-:Y:S02]  /*1e060*/  IMAD R7, R9.reuse, UR7, R7 ;  /* 0x0000000709077c24 */ /* 0x050fe4000f8e0207 */
[----:B------:R-:W-:-:S04]  /*1e070*/  IMAD.WIDE.U32 R2, R9, UR6, R2 ;  /* 0x0000000609027c25 */ /* 0x000fc8000f8e0002 */
[----:B------:R-:W-:Y:S01]  /*1e080*/  IMAD.IADD R3, R7, 0x1, R3 ;  /* 0x0000000107037824 */ /* 0x000fe200078e0203 */
[----:B------:R-:W-:-:S04]  /*1e090*/  LEA R8, P0, R2, UR4, 0x2 ;  /* 0x0000000402087c11 */ /* 0x000fc8000f8010ff */
[----:B------:R-:W-:-:S05]  /*1e0a0*/  LEA.HI.X R9, R2, UR5, R3, 0x2, P0 ;  /* 0x0000000502097c11 */ /* 0x000fca00080f1403 */
[----:B------:R0:W5:Y:S04]  /*1e0b0*/  LDG.E R8, desc[UR40][R8.64] ;  /* 0x0000002808087981 */ /* 0x000168000c1e1900 */
.L_x_931:
[----:B------:R-:W2:Y:S01]  /*1e0c0*/  LDL R2, [R1+0x4] ;  /* 0x0000040001027983 */ /* 0x000ea20000100800 */
[----:B------:R-:W-:Y:S01]  /*1e0d0*/  BSSY B2, `(.L_x_932) ;  /* 0x0000005000027945 */ /* 0x000fe20003800000 */
[----:B--2---:R-:W-:Y:S01]  /*1e0e0*/  IMAD R3, R11, 0x8, R2 ;  /* 0x000000080b037824 */ /* 0x004fe200078e0202 */
[----:B------:R-:W-:-:S04]  /*1e0f0*/  SHF.L.U32 R2, R10, 0x1f, RZ ;  /* 0x0000001f0a027819 */ /* 0x000fc800000006ff */
[----:B------:R-:W2:Y:S02]  /*1e100*/  SYNCS.PHASECHK.TRANS64.TRYWAIT P0, [R3+URZ+0x34840], R2 ;  /* 0x03484002030075a7 */ /* 0x000ea4000800017f */
[----:B--2---:R-:W-:Y:S05]  /*1e110*/  @!P0 BRA `(.L_x_933) ;  /* 0x0000003400488947 */ /* 0x004fea0003800000 */
.L_x_1039:
[----:B------:R-:W-:Y:S05]  /*1e120*/  BSYNC B2 ;  /* 0x0000000000027941 */ /* 0x000fea0003800000 */
.L_x_932:
[----:B------:R-:W4:Y:S01]  /*1e130*/  S2R R7, SR_TID.X ;  /* 0x0000000000077919 */ /* 0x000f220000002100 */
[----:B------:R-:W-:Y:S01]  /*1e140*/  BSSY B2, `(.L_x_934) ;  /* 0x000000a000027945 */ /* 0x000fe20003800000 */
[----:B----4-:R-:W-:-:S04]  /*1e150*/  LOP3.LUT R7, R7, 0x7f, RZ, 0xc0, !PT ;  /* 0x0000007f07077812 */ /* 0x010fc800078ec0ff */
[----:B------:R-:W-:-:S13]  /*1e160*/  ISETP.NE.AND P0, PT, R7, RZ, PT ;  /* 0x000000ff0700720c */ /* 0x000fda0003f05270 */
[----:B------:R-:W-:Y:S05]  /*1e170*/  @P0 BRA `(.L_x_935) ;  /* 0x0000000000180947 */ /* 0x000fea0003800000 */
[----:B------:R-:W4:Y:S01]  /*1e180*/  LDL R7, [R1+0x8] ;  /* 0x0000080001077983 */ /* 0x000f220000100800 */
[----:B--2---:R-:W-:-:S04]  /*1e190*/  IMAD.MOV.U32 R2, RZ, RZ, 0xc000 ;  /* 0x0000c000ff027424 */ /* 0x004fc800078e00ff */
[----:B------:R2:W-:Y:S01]  /*1e1a0*/  SYNCS.ARRIVE.TRANS64 RZ, [R3+URZ+0x34830], R2 ;  /* 0x0348300203ff79a7 */ /* 0x0005e2000800003f */
[----:B----4-:R-:W-:-:S13]  /*1e1b0*/  LOP3.LUT P1, RZ, R7, 0x1, RZ, 0xc0, !PT ;  /* 0x0000000107ff7812 */ /* 0x010fda000782c0ff */
[----:B--2---:R-:W-:Y:S05]  /*1e1c0*/  @!P1 BRA `(.L_x_935) ;  /* 0x0000000000049947 */ /* 0x004fea0003800000 */
[----:B------:R-:W-:Y:S01]  /*1e1d0*/  BPT.TRAP 0x1 ;  /* 0x000000040000795c */ /* 0x000fe20000300000 */
.L_x_935:
[----:B------:R-:W-:Y:S05]  /*1e1e0*/  BSYNC B2 ;  /* 0x0000000000027941 */ /* 0x000fea0003800000 */
.L_x_934:
[----:B0-----:R-:W4:Y:S04]  /*1e1f0*/  LDL R9, [R1+0x4] ;  /* 0x0000040001097983 */ /* 0x001f280000100800 */
[----:B------:R-:W4:Y:S04]  /*1e200*/  LDL R7, [R1+0xc] ;  /* 0x00000c0001077983 */ /* 0x000f280000100800 */
[----:B--2---:R-:W2:Y:S01]  /*1e210*/  LDL R2, [R1+0x20] ;  /* 0x0000200001027983 */ /* 0x004ea20000100800 */
[----:B---3--:R-:W-:Y:S01]  /*1e220*/  IMAD.MOV.U32 R10, RZ, RZ, RZ ;  /* 0x000000ffff0a7224 */ /* 0x008fe200078e00ff */
[----:B------:R-:W-:Y:S01]  /*1e230*/  UIADD3 UR4, UP0, UR36, 0x370, URZ ;  /* 0x0000037024047890 */ /* 0x000fe2000ff1e03f */
[----:B------:R-:W-:Y:S01]  /*1e240*/  PLOP3.LUT P0, PT, PT, PT, PT, 0x80, 0x0 ;  /* 0x000000000000781c */ /* 0x000fe20003f0f070 */
[----:B------:R-:W-:Y:S01]  /*1e250*/  VIADD R3, R3, 0x34830 ;  /* 0x0003483003037836 */ /* 0x000fe20000000000 */
[----:B------:R-:W-:Y:S01]  /*1e260*/  UMOV UR6, 0x0 ;  /* 0x0000000000067882 */ /* 0x000fe20000000000 */
[----:B------:R-:W-:Y:S01]  /*1e270*/  R2UR UR10, R10 ;  /* 0x000000000a0a72ca */ /* 0x000fe200000e0000 */
[----:B------:R-:W-:Y:S01]  /*1e280*/  UIADD3.X UR5, URZ, UR37, URZ, UP0, !UPT ;  /* 0x000000253f057290 */ /* 0x000fe200087fe43f */
[----:B------:R-:W-:Y:S01]  /*1e290*/  UMOV UR7, 0x14f00000 ;  /* 0x14f0000000077882 */ /* 0x000fe20000000000 */
[----:B----4-:R-:W-:-:S02]  /*1e2a0*/  IMAD R7, R7, 0xc000, R9 ;  /* 0x0000c00007077824 */ /* 0x010fc400078e0209 */
[----:B--2---:R-:W-:Y:S02]  /*1e2b0*/  IMAD R2, R6, 0x80, R2 ;  /* 0x0000008006027824 */ /* 0x004fe400078e0202 */
[----:B------:R-:W-:-:S08]  /*1e2c0*/  VIADD R9, R7, 0x1c400 ;  /* 0x0001c40007097836 */ /* 0x000fd00000000000 */
.L_x_936:
        /* <DEDUP_REMOVED lines=16> */
.L_x_937:
        /* <DEDUP_REMOVED lines=15> */
.L_x_938:
        /* <DEDUP_REMOVED lines=11> */
[----:B------:R-:W-:Y:S01]  /*1e570*/  SHF.L.U32 R5, R5, 0x1f, RZ ;  /* 0x0000001f05057819 */ /* 0x000fe200000006ff */
[----:B------:R-:W-:Y:S01]  /*1e580*/  BSSY B2, `(.L_x_939) ;  /* 0x0000004000027945 */ /* 0x000fe20003800000 */
[----:B--2---:R-:W-:-:S04]  /*1e590*/  IMAD R2, R4, 0x8, R9 ;  /* 0x0000000804027824 */ /* 0x004fc800078e0209 */
[----:B------:R-:W0:Y:S02]  /*1e5a0*/  SYNCS.PHASECHK.TRANS64.TRYWAIT P0, [R2+URZ+0x34860], R5 ;  /* 0x03486005020075a7 */ /* 0x000e24000800017f */
[----:B0-----:R-:W-:Y:S05]  /*1e5b0*/  @!P0 BRA `(.L_x_940) ;  /* 0x0000003000348947 */ /* 0x001fea0003800000 */
.L_x_1040:
[----:B------:R-:W-:Y:S05]  /*1e5c0*/  BSYNC B2 ;  /* 0x0000000000027941 */ /* 0x000fea0003800000 */
.L_x_939:
[----:B------:R-:W2:Y:S01]  /*1e5d0*/  S2R R3, SR_TID.X ;  /* 0x0000000000037919 */ /* 0x000ea20000002100 */
[----:B------:R-:W-:-:S04]  /*1e5e0*/  UPRMT UR4, UR38, 0x9910, URZ ;  /* 0x0000991026047896 */ /* 0x000fc8000800003f */
[----:B------:R-:W-:Y:S01]  /*1e5f0*/  UISETP.NE.AND UP0, UPT, UR4, 0x2, UPT ;  /* 0x000000020400788c */ /* 0x000fe2000bf05270 */
[----:B--2---:R-:W-:-:S04]  /*1e600*/  LOP3.LUT R3, R3, 0x7f, RZ, 0xc0, !PT ;  /* 0x0000007f03037812 */ /* 0x004fc800078ec0ff */
[----:B------:R-:W-:-:S13]  /*1e610*/  ISETP.NE.AND P0, PT, R3, RZ, PT ;  /* 0x000000ff0300720c */ /* 0x000fda0003f05270 */
[----:B------:R-:W-:-:S04]  /*1e620*/  @!P0 IMAD.MOV.U32 R3, RZ, RZ, 0x8000 ;  /* 0x00008000ff038424 */ /* 0x000fc800078e00ff */
[----:B------:R2:W-:Y:S01]  /*1e630*/  @!P0 SYNCS.ARRIVE.TRANS64 RZ, [R2+URZ+0x34850], R3 ;  /* 0x0348500302ff89a7 */ /* 0x0005e2000800003f */
[----:B------:R-:W-:-:S13]  /*1e640*/  PLOP3.LUT P0, PT, PT, PT, UP0, 0x80, 0x0 ;  /* 0x000000000000781c */ /* 0x000fda0003f0f008 */
[----:B--2---:R-:W-:Y:S05]  /*1e650*/  @P0 BRA `(.L_x_941) ;  /* 0x0000000000040947 */ /* 0x004fea0003800000 */
[----:B------:R-:W-:Y:S01]  /*1e660*/  BPT.TRAP 0x1 ;  /* 0x000000040000795c */ /* 0x000fe20000300000 */
.L_x_941:
[----:B------:R-:W2:Y:S01]  /*1e670*/  LDL R3, [R1+0x8] ;  /* 0x0000080001037983 */ /* 0x000ea20000100800 */
[----:B------:R-:W-:Y:S01]  /*1e680*/  BSSY B2, `(.L_x_942) ;  /* 0x0000004000027945 */ /* 0x000fe20003800000 */
[----:B--2---:R-:W-:-:S13]  /*1e690*/  LOP3.LUT P0, RZ, R3, 0x8, RZ, 0xc0, !PT ;  /* 0x0000000803ff7812 */ /* 0x004fda000780c0ff */
[----:B------:R-:W-:Y:S05]  /*1e6a0*/  @P0 BRA `(.L_x_943) ;  /* 0x0000000000040947 */ /* 0x000fea0003800000 */
[----:B------:R-:W-:Y:S01]  /*1e6b0*/  BPT.TRAP 0x1 ;  /* 0x000000040000795c */ /* 0x000fe20000300000 */
.L_x_943:
[----:B------:R-:W-:Y:S05]  /*1e6c0*/  BSYNC B2 ;  /* 0x0000000000027941 */ /* 0x000fea0003800000 */
.L_x_942:
[----:B------:R-:W2:Y:S04]  /*1e6d0*/  LDL R7, [R1+0x4] ;  /* 0x0000040001077983 */ /* 0x000ea80000100800 */
[----:B0-----:R-:W3:Y:S04]  /*1e6e0*/  LDL R5, [R1+0x20] ;  /* 0x0000200001057983 */ /* 0x001ee80000100800 */
        /* <DEDUP_REMOVED lines=11> */
.L_x_944:
        /* <DEDUP_REMOVED lines=16> */
.L_x_945:
        /* <DEDUP_REMOVED lines=13> */
.L_x_930:
[----:B------:R-:W-:Y:S05]  /*1e970*/  BSYNC B1 ;  /* 0x0000000000017941 */ /* 0x000fea0003800000 */
.L_x_929:
[C---:B------:R-:W-:Y:S01]  /*1e980*/  ISETP.GT.AND P0, PT, R0.reuse, 0x1, PT ;  /* 0x000000010000780c */ /* 0x040fe20003f04270 */
[----:B------:R-:W-:-:S12]  /*1e990*/  VIADD R0, R0, 0xfffffffe ;  /* 0xfffffffe00007836 */ /* 0x000fd80000000000 */
[----:B------:R-:W-:Y:S05]  /*1e9a0*/  @P0 BRA `(.L_x_946) ;  /* 0xffffffe800700947 */ /* 0x000fea000383ffff */
.L_x_892:
[----:B------:R-:W-:Y:S05]  /*1e9b0*/  BSYNC B0 ;  /* 0x0000000000007941 */ /* 0x000fea0003800000 */
.L_x_891:
[----:B------:R-:W0:Y:S01]  /*1e9c0*/  S2R R2, SR_TID.X ;  /* 0x0000000000027919 */ /* 0x000e220000002100 */
[----:B------:R-:W-:Y:S01]  /*1e9d0*/  BSSY B0, `(.L_x_947) ;  /* 0x0000010000007945 */ /* 0x000fe20003800000 */
[----:B0-----:R-:W-:-:S04]  /*1e9e0*/  LOP3.LUT R2, R2, 0x7f, RZ, 0xc0, !PT ;  /* 0x0000007f02027812 */ /* 0x001fc800078ec0ff */
[----:B------:R-:W-:-:S13]  /*1e9f0*/  ISETP.NE.AND P0, PT, R2, RZ, PT ;  /* 0x000000ff0200720c */ /* 0x000fda0003f05270 */
[----:B------:R-:W-:Y:S05]  /*1ea00*/  @P0 BRA `(.L_x_948) ;  /* 0x0000000000300947 */ /* 0x000fea0003800000 */
[----:B------:R-:W0:Y:S01]  /*1ea10*/  S2R R2, SR_LANEID ;  /* 0x0000000000027919 */ /* 0x000e220000000000 */
[----:B------:R-:W-:Y:S01]  /*1ea20*/  VOTEU.ANY UR4, UPT, PT ;  /* 0x0000000000047886 */ /* 0x000fe200038e0100 */
[----:B--2---:R-:W2:Y:S01]  /*1ea30*/  LDC.64 R4, c[0x0][0xc60] ;  /* 0x00031800ff047b82 */ /* 0x004ea20000000a00 */
[----:B------:R-:W0:Y:S02]  /*1ea40*/  FLO.U32 R0, UR4 ;  /* 0x0000000400007d00 */ /* 0x000e2400080e0000 */
[----:B0-----:R-:W-:-:S06]  /*1ea50*/  ISETP.EQ.U32.AND P0, PT, R0, R2, PT ;  /* 0x000000020000720c */ /* 0x001fcc0003f02070 */
[----:B------:R-:W2:Y:S07]  /*1ea60*/  POPC R2, UR4 ;  /* 0x0000000400027d09 */ /* 0x000eae0008000000 */
[----:B--2---:R-:W2:Y:S04]  /*1ea70*/  @P0 ATOMG.E.ADD.STRONG.GPU PT, R2, desc[UR40][R4.64], R2 ;  /* 0x00000002040209a8 */ /* 0x004ea800081ee1e8 */
[----:B--2---:R0:W2:Y:S02]  /*1ea80*/  SHFL.IDX PT, R2, R2, R0, 0x1f ;  /* 0x00001f0002027589 */ /* 0x0040a400000e0000 */
[----:B0-----:R-:W0:Y:S02]  /*1ea90*/  S2R R0, SR_LTMASK ;  /* 0x0000000000007919 */ /* 0x001e240000003900 */
[----:B0-----:R-:W-:-:S06]  /*1eaa0*/  LOP3.LUT R0, R0, UR4, RZ, 0xc0, !PT ;  /* 0x0000000400007c12 */ /* 0x001fcc000f8ec0ff */
[----:B------:R-:W2:Y:S02]  /*1eab0*/  POPC R0, R0 ;  /* 0x0000000000007309 */ /* 0x000ea40000000000 */
[----:B--2---:R-:W-:-:S07]  /*1eac0*/  IADD3 R16, R2, UR39, R0 ;  /* 0x0000002702107c10 */ /* 0x004fce000fffe000 */
.L_x_948:
[----:B------:R-:W-:Y:S05]  /*1ead0*/  BSYNC B0 ;  /* 0x0000000000007941 */ /* 0x000fea0003800000 */
.L_x_947:
        /* <DEDUP_REMOVED lines=8> */
[----:B--2---:R-:W-:Y:S01]  /*1eb60*/  IMAD R0, R0, 0x8, R3 ;  /* 0x0000000800007824 */ /* 0x004fe200078e0203 */
[----:B---3--:R-:W-:-:S04]  /*1eb70*/  SHF.L.U32 R2, R2, 0x1f, RZ ;  /* 0x0000001f02027819 */ /* 0x008fc800000006ff */
[----:B------:R-:W0:Y:S02]  /*1eb80*/  SYNCS.PHASECHK.TRANS64.TRYWAIT P0, [R0+URZ+0x34860], R2 ;  /* 0x03486002000075a7 */ /* 0x000e24000800017f */
[----:B0-----:R-:W-:Y:S05]  /*1eb90*/  @!P0 BRA `(.L_x_952) ;  /* 0x0000002800d08947 */ /* 0x001fea0003800000 */
.L_x_1041:
[----:B------:R-:W-:Y:S05]  /*1eba0*/  BSYNC B1 ;  /* 0x0000000000017941 */ /* 0x000fea0003800000 */
.L_x_951:
        /* <DEDUP_REMOVED lines=10> */
.L_x_953:
[----:B------:R-:W2:Y:S01]  /*1ec50*/  LDL R2, [R1+0x8] ;  /* 0x0000080001027983 */ /* 0x000ea20000100800 */
[----:B------:R-:W-:Y:S01]  /*1ec60*/  BSSY B1, `(.L_x_954) ;  /* 0x0000004000017945 */ /* 0x000fe20003800000 */
[----:B--2---:R-:W-:-:S13]  /*1ec70*/  LOP3.LUT P0, RZ, R2, 0x8, RZ, 0xc0, !PT ;  /* 0x0000000802ff7812 */ /* 0x004fda000780c0ff */
[----:B------:R-:W-:Y:S05]  /*1ec80*/  @P0 BRA `(.L_x_955) ;  /* 0x0000000000040947 */ /* 0x000fea0003800000 */
[----:B------:R-:W-:Y:S01]  /*1ec90*/  BPT.TRAP 0x1 ;  /* 0x000000040000795c */ /* 0x000fe20000300000 */
.L_x_955:
[----:B------:R-:W-:Y:S05]  /*1eca0*/  BSYNC B1 ;  /* 0x0000000000017941 */ /* 0x000fea0003800000 */
.L_x_954:
[----:B------:R-:W2:Y:S04]  /*1ecb0*/  LDL.LU R5, [R1+0x20] ;  /* 0x0000200001057983 */ /* 0x000ea80000300800 */
[----:B------:R-:W3:Y:S04]  /*1ecc0*/  LDL R4, [R1+0x4] ;  /* 0x0000040001047983 */ /* 0x000ee80000100800 */
[----:B------:R-:W3:Y:S04]  /*1ecd0*/  LDL R2, [R1+0xc] ;  /* 0x00000c0001027983 */ /* 0x000ee80000100800 */
        /* <DEDUP_REMOVED lines=11> */
.L_x_956:
        /* <DEDUP_REMOVED lines=16> */
.L_x_957:
        /* <DEDUP_REMOVED lines=11> */
.L_x_950:
[----:B------:R-:W-:Y:S05]  /*1ef40*/  BSYNC B0 ;  /* 0x0000000000007941 */ /* 0x000fea0003800000 */
.L_x_949:
        /* <DEDUP_REMOVED lines=9> */
.L_x_871:
[----:B------:R-:W-:Y:S05]  /*1efe0*/  BSYNC B7 ;  /* 0x0000000000077941 */ /* 0x000fea0003800000 */
.L_x_869:
[----:B----45:R-:W3:Y:S02]  /*1eff0*/  LDL R8, [R1+0x8] ;  /* 0x0000080001087983 */ /* 0x030ee40000100800 */
[----:B---3--:R-:W-:-:S13]  /*1f000*/  LOP3.LUT P0, RZ, R8, 0x10, RZ, 0xc0, !PT ;  /* 0x0000001008ff7812 */ /* 0x008fda000780c0ff */
[----:B------:R-:W-:Y:S05]  /*1f010*/  @!P0 BRA `(.L_x_958) ;  /* 0x0000000000288947 */ /* 0x000fea0003800000 */
[----:B------:R-:W-:Y:S05]  /*1f020*/  WARPSYNC.ALL ;  /* 0x0000000000007948 */ /* 0x000fea0003800000 */
[----:B------:R-:W3:Y:S08]  /*1f030*/  S2UR UR5, SR_CgaCtaId ;  /* 0x00000000000579c3 */ /* 0x000ef00000008800 */
[----:B------:R-:W-:Y:S06]  /*1f040*/  BAR.SYNC.DEFER_BLOCKING 0x5, 0x180 ;  /* 0x0146000000007b1d */ /* 0x000fec0000010000 */
[----:B------:R-:W-:-:S02]  /*1f050*/  UMOV UR4, 0x400 ;  /* 0x0000040000047882 */ /* 0x000fc40000000000 */
[----:B---3--:R-:W-:-:S06]  /*1f060*/  ULEA UR4, UR5, UR4, 0x18 ;  /* 0x0000000405047291 */ /* 0x008fcc000f8ec03f */
[----:B--2---:R-:W-:-:S05]  /*1f070*/  IMAD.U32 R0, RZ, RZ, UR4 ;  /* 0x00000004ff007e24 */ /* 0x004fca000f8e00ff */
[----:B------:R2:W3:Y:S04]  /*1f080*/  LDS.128 R16, [R0+0x348d0] ;  /* 0x0348d00000107984 */ /* 0x0004e80000000c00 */
[----:B------:R2:W-:Y:S01]  /*1f090*/  STL [R1+0x4], R0 ;  /* 0x0000040001007387 */ /* 0x0005e20000100800 */
[----:B------:R-:W-:Y:S06]  /*1f0a0*/  BAR.ARV 0x4, 0x180 ;  /* 0x0106000000007b1d */ /* 0x000fec0000002000 */
[----:B------:R-:W-:Y:S05]  /*1f0b0*/  BRA `(.L_x_959) ;  /* 0x0000000800447947 */ /* 0x000fea0003800000 */
.L_x_958:
[----:B------:R-:W3:Y:S01]  /*1f0c0*/  LDL R7, [R1+0x2c] ;  /* 0x00002c0001077983 */ /* 0x000ee20000100800 */
[----:B------:R-:W-:Y:S01]  /*1f0d0*/  UMOV UR4, 0xffffffff ;  /* 0xffffffff00047882 */ /* 0x000fe20000000000 */
[----:B---3--:R-:W-:Y:S02]  /*1f0e0*/  ISETP.NE.AND P5, PT, R7, 0x1f, PT ;  /* 0x0000001f0700780c */ /* 0x008fe40003fa5270 */
[----:B------:R-:W-:Y:S11]  /*1f0f0*/  BRA.DIV UR4, `(.L_x_960) ;  /* 0x00000026048c7947 */ /* 0x000ff6000b800000 */
[----:B--2---:R-:W-:Y:S01]  /*1f100*/  IMAD.IADD R0, R19, 0x1, R7 ;  /* 0x0000000113007824 */ /* 0x004fe200078e0207 */
[----:B------:R-:W-:Y:S01]  /*1f110*/  ULDC UR4, c[0x0][0xc3c] ;  /* 0x00030f0000047ab9 */ /* 0x000fe20000000800 */
[----:B------:R-:W-:-:S03]  /*1f120*/  LOP3.LUT P4, RZ, R8, 0x1, RZ, 0xc0, !PT ;  /* 0x0000000108ff7812 */ /* 0x000fc6000788c0ff */
[----:B------:R-:W-:-:S13]  /*1f130*/  ISETP.GE.OR P0, PT, R0, UR4, !P5 ;  /* 0x0000000400007c0c */ /* 0x000fda000ef06670 */
[----:B0-----:R-:W0:Y:S02]  /*1f140*/  @!P0 LDC.64 R2, c[0x0][0xc80] ;  /* 0x00032000ff028b82 */ /* 0x001e240000000a00 */
[----:B0-----:R-:W-:-:S06]  /*1f150*/  @!P0 IMAD.WIDE R2, R0, 0x4, R2 ;  /* 0x0000000400028825 */ /* 0x001fcc00078e0202 */
[----:B------:R0:W2:Y:S01]  /*1f160*/  @!P0 LDG.E R3, desc[UR40][R2.64] ;  /* 0x0000002802038981 */ /* 0x0000a2000c1e1900 */
[C---:B------:R-:W-:Y:S02]  /*1f170*/  ISETP.GE.U32.AND P1, PT, R7.reuse, 0x4, PT ;  /* 0x000000040700780c */ /* 0x040fe40003f26070 */
[C---:B------:R-:W-:Y:S01]  /*1f180*/  ISETP.GE.U32.AND P2, PT, R7.reuse, 0x8, PT ;  /* 0x000000080700780c */ /* 0x040fe20003f46070 */
[----:B------:R-:W-:Y:S01]  /*1f190*/  SHFL.IDX PT, R0, R16, RZ, 0x1f ;  /* 0x00001fff10007589 */ /* 0x000fe200000e0000 */
[----:B------:R-:W-:-:S03]  /*1f1a0*/  ISETP.GE.U32.AND P3, PT, R7, 0x10, PT ;  /* 0x000000100700780c */ /* 0x000fc60003f66070 */
[----:B------:R-:W-:Y:S01]  /*1f1b0*/  SHFL.IDX PT, R4, R16, 0x1, 0x1f ;  /* 0x00201f0010047f89 */ /* 0x000fe200000e0000 */
[----:B0-----:R-:W-:Y:S02]  /*1f1c0*/  IMAD.MOV.U32 R2, RZ, RZ, RZ ;  /* 0x000000ffff027224 */ /* 0x001fe400078e00ff */
[----:B--2---:R-:W-:Y:S01]  /*1f1d0*/  @!P0 IMAD.MOV.U32 R2, RZ, RZ, R3 ;  /* 0x000000ffff028224 */ /* 0x004fe200078e0003 */
[----:B------:R-:W-:-:S04]  /*1f1e0*/  ISETP.GE.U32.AND P0, PT, R7, 0x2, PT ;  /* 0x000000020700780c */ /* 0x000fc80003f06070 */
        /* <DEDUP_REMOVED lines=15> */
[----:B------:R0:W2:Y:S02]  /*1f2e0*/  SHFL.IDX PT, R6, R5, 0x1f, 0x1f ;  /* 0x03e01f0005067f89 */ /* 0x0000a400000e0000 */
.L_x_1051:
[----:B------:R-:W-:Y:S02]  /*1f2f0*/  ULDC UR4, c[0x0][0xc38] ;  /* 0x00030e0000047ab9 */ /* 0x000fe40000000800 */
[----:B------:R-:W-:-:S04]  /*1f300*/  IMAD.U32 R16, RZ, RZ, UR4 ;  /* 0x00000004ff107e24 */ /* 0x000fc8000f8e00ff */
[----:B--2---:R-:W-:-:S04]  /*1f310*/  IMAD R6, R6, R16, RZ ;  /* 0x0000001006067224 */ /* 0x004fc800078e02ff */
[----:B------:R-:W-:-:S05]  /*1f320*/  IMAD.IADD R4, R4, 0x1, R6 ;  /* 0x0000000104047824 */ /* 0x000fca00078e0206 */
[----:B------:R-:W-:-:S13]  /*1f330*/  ISETP.GT.AND P4, PT, R4, R0, PT ;  /* 0x000000000400720c */ /* 0x000fda0003f84270 */
[----:B------:R-:W-:Y:S05]  /*1f340*/  @P4 BRA `(.L_x_961) ;  /* 0x0000000000a04947 */ /* 0x000fea0003800000 */
.L_x_966:
[----:B------:R-:W2:Y:S01]  /*1f350*/  LDC R2, c[0x0][0xc3c] ;  /* 0x00030f00ff027b82 */ /* 0x000ea20000000800 */
[----:B------:R-:W-:-:S05]  /*1f360*/  VIADD R19, R19, 0x1f ;  /* 0x0000001f13137836 */ /* 0x000fca0000000000 */
[----:B--2---:R-:W-:-:S13]  /*1f370*/  ISETP.GE.AND P4, PT, R19, R2, PT ;  /* 0x000000021300720c */ /* 0x004fda0003f86270 */
[----:B------:R-:W-:Y:S05]  /*1f380*/  @P4 BRA `(.L_x_962) ;  /* 0x0000000400484947 */ /* 0x000fea0003800000 */
[----:B------:R-:W0:Y:S01]  /*1f390*/  LDL R3, [R1+0x2c] ;  /* 0x00002c0001037983 */ /* 0x000e220000100800 */
[----:B------:R-:W-:Y:S01]  /*1f3a0*/  BSSY B0, `(.L_x_963) ;  /* 0x0000008000007945 */ /* 0x000fe20003800000 */
[----:B0-----:R-:W-:-:S05]  /*1f3b0*/  IMAD.IADD R5, R19, 0x1, R3 ;  /* 0x0000000113057824 */ /* 0x001fca00078e0203 */
[----:B------:R-:W-:Y:S01]  /*1f3c0*/  ISETP.GE.OR P4, PT, R5, R2, !P5 ;  /* 0x000000020500720c */ /* 0x000fe20006f86670 */
[----:B------:R-:W-:-:S12]  /*1f3d0*/  IMAD.MOV.U32 R2, RZ, RZ, RZ ;  /* 0x000000ffff027224 */ /* 0x000fd800078e00ff */
[----:B------:R-:W-:Y:S05]  /*1f3e0*/  @P4 BRA `(.L_x_964) ;  /* 0x00000000000c4947 */ /* 0x000fea0003800000 */
[----:B------:R-:W0:Y:S02]  /*1f3f0*/  LDC.64 R2, c[0x0][0xc80] ;  /* 0x00032000ff027b82 */ /* 0x000e240000000a00 */
[----:B0-----:R-:W-:-:S06]  /*1f400*/  IMAD.WIDE R2, R5, 0x4, R2 ;  /* 0x0000000405027825 */ /* 0x001fcc00078e0202 */
[----:B------:R0:W5:Y:S02]  /*1f410*/  LDG.E R2, desc[UR40][R2.64] ;  /* 0x0000002802027981 */ /* 0x000164000c1e1900 */
.L_x_964:
[----:B------:R-:W-:Y:S05]  /*1f420*/  BSYNC B0 ;  /* 0x0000000000007941 */ /* 0x000fea0003800000 */
.L_x_963:
[----:B------:R-:W-:-:S03]  /*1f430*/  UMOV UR4, 0xffffffff ;  /* 0xffffffff00047882 */ /* 0x000fc60000000000 */
[----:B------:R-:W-:Y:S05]  /*1f440*/  BRA.DIV UR4, `(.L_x_965) ;  /* 0x0000002604f47947 */ /* 0x000fea000b800000 */
[----:B0-----:R-:W2:Y:S02]  /*1f450*/  LDL R3, [R1+0x8] ;  /* 0x0000080001037983 */ /* 0x001ea40000100800 */
[----:B--2---:R-:W-:Y:S02]  /*1f460*/  LOP3.LUT P4, RZ, R3, 0x1, RZ, 0xc0, !PT ;  /* 0x0000000103ff7812 */ /* 0x004fe4000788c0ff */
        /* <DEDUP_REMOVED lines=16> */
.L_x_1059:
[----:B------:R-:W-:Y:S02]  /*1f570*/  ULDC UR4, c[0x0][0xc38] ;  /* 0x00030e0000047ab9 */ /* 0x000fe40000000800 */
[----:B------:R-:W-:-:S04]  /*1f580*/  IMAD.U32 R16, RZ, RZ, UR4 ;  /* 0x00000004ff107e24 */ /* 0x000fc8000f8e00ff */
[----:B--2---:R-:W-:-:S04]  /*1f590*/  IMAD R6, R6, R16, RZ ;  /* 0x0000001006067224 */ /* 0x004fc800078e02ff */
[----:B------:R-:W-:-:S05]  /*1f5a0*/  IMAD.IADD R4, R6, 0x1, R4 ;  /* 0x0000000106047824 */ /* 0x000fca00078e0204 */
[----:B------:R-:W-:-:S13]  /*1f5b0*/  ISETP.GT.AND P4, PT, R4, R0, PT ;  /* 0x000000000400720c */ /* 0x000fda0003f84270 */
[----:B------:R-:W-:Y:S05]  /*1f5c0*/  @!P4 BRA `(.L_x_966) ;  /* 0xfffffffc0060c947 */ /* 0x000fea000383ffff */
.L_x_961:
[----:B------:R-:W-:Y:S01]  /*1f5d0*/  IMAD.IADD R6, R4, 0x1, -R6 ;  /* 0x0000000104067824 */ /* 0x000fe200078e0a06 */
[----:B------:R-:W-:-:S03]  /*1f5e0*/  UMOV UR4, 0xffffffff ;  /* 0xffffffff00047882 */ /* 0x000fc60000000000 */
[----:B------:R-:W-:-:S05]  /*1f5f0*/  IMAD R3, R5, R16, R6 ;  /* 0x0000001005037224 */ /* 0x000fca00078e0206 */
[----:B------:R-:W-:Y:S01]  /*1f600*/  ISETP.GT.AND P6, PT, R3, R0, PT ;  /* 0x000000000300720c */ /* 0x000fe20003fc4270 */
[----:B------:R-:W-:-:S12]  /*1f610*/  BRA.DIV UR4, `(.L_x_967) ;  /* 0x0000002a04607947 */ /* 0x000fd8000b800000 */
[----:B------:R-:W-:-:S04]  /*1f620*/  VOTE.ANY R3, PT, !P6 ;  /* 0x0000000000037806 */ /* 0x000fc800070e0100 */
[----:B------:R-:W2:Y:S02]  /*1f630*/  POPC R4, R3 ;  /* 0x0000000300047309 */ /* 0x000ea40000000000 */
[----:B--2---:R2:W3:Y:S02]  /*1f640*/  SHFL.IDX PT, R17, R2, R4, 0x1f ;  /* 0x00001f0402117589 */ /* 0x0044e400000e0000 */
.L_x_1063:
[----:B------:R-:W-:Y:S01]  /*1f650*/  ISETP.NE.AND P0, PT, R3, RZ, PT ;  /* 0x000000ff0300720c */ /* 0x000fe20003f05270 */
[----:B--2---:R-:W-:-:S12]  /*1f660*/  IMAD.MOV.U32 R2, RZ, RZ, RZ ;  /* 0x000000ffff027224 */ /* 0x004fd800078e00ff */
[----:B------:R-:W-:Y:S05]  /*1f670*/  @!P0 BRA `(.L_x_968) ;  /* 0x0000000000108947 */ /* 0x000fea0003800000 */
[----:B------:R-:W-:Y:S01]  /*1f680*/  UMOV UR4, 0xffffffff ;  /* 0xffffffff00047882 */ /* 0x000fe20000000000 */
[----:B------:R-:W-:Y:S02]  /*1f690*/  VIADD R12, R4, 0xffffffff ;  /* 0xffffffff040c7836 */ /* 0x000fe40000000000 */
[----:B------:R-:W-:Y:S05]  /*1f6a0*/  BRA.DIV UR4, `(.L_x_969) ;  /* 0x0000002a04847947 */ /* 0x000fea000b800000 */
[----:B------:R2:W4:Y:S02]  /*1f6b0*/  SHFL.IDX PT, R2, R5, R12, 0x1f ;  /* 0x00001f0c05027589 */ /* 0x00052400000e0000 */
.L_x_968:
[----:B0-23--:R-:W-:Y:S01]  /*1f6c0*/  IABS R5, R17 ;  /* 0x0000001100057213 */ /* 0x00dfe20000000000 */
[----:B----4-:R-:W-:Y:S02]  /*1f6d0*/  IMAD R16, R2, R16, R6 ;  /* 0x0000001002107224 */ /* 0x010fe400078e0206 */
[----:B------:R-:W-:Y:S01]  /*1f6e0*/  IMAD.IADD R19, R4, 0x1, R19 ;  /* 0x0000000104137824 */ /* 0x000fe200078e0213 */
[----:B------:R-:W0:Y:S01]  /*1f6f0*/  I2F.RP R2, R5 ;  /* 0x0000000500027306 */ /* 0x000e220000209400 */
[----:B------:R-:W-:-:S07]  /*1f700*/  IMAD.IADD R0, R0, 0x1, -R16 ;  /* 0x0000000100007824 */ /* 0x000fce00078e0a10 */
[----:B0-----:R-:W0:Y:S02]  /*1f710*/  MUFU.RCP R2, R2 ;  /* 0x0000000200027308 */ /* 0x001e240000001000 */
[----:B0-----:R-:W-:-:S06]  /*1f720*/  VIADD R2, R2, 0xffffffe ;  /* 0x0ffffffe02027836 */ /* 0x001fcc0000000000 */
[----:B------:R-:W0:Y:S02]  /*1f730*/  F2I.FTZ.U32.TRUNC.NTZ R3, R2 ;  /* 0x0000000200037305 */ /* 0x000e24000021f000 */
        /* <DEDUP_REMOVED lines=23> */
.L_x_962:
[----:B------:R-:W-:Y:S01]  /*1f8b0*/  UMOV UR4, URZ ;  /* 0x0000003f00047c82 */ /* 0x000fe20008000000 */
[----:B------:R-:W-:Y:S01]  /*1f8c0*/  UMOV UR5, URZ ;  /* 0x0000003f00057c82 */ /* 0x000fe20008000000 */
[----:B------:R-:W-:Y:S01]  /*1f8d0*/  ULDC UR6, c[0x0][0xc3c] ;  /* 0x00030f0000067ab9 */ /* 0x000fe20000000800 */
[----:B------:R-:W-:Y:S02]  /*1f8e0*/  IMAD.MOV.U32 R16, RZ, RZ, R0 ;  /* 0x000000ffff107224 */ /* 0x000fe400078e0000 */
[----:B------:R-:W-:Y:S02]  /*1f8f0*/  IMAD.U32 R17, RZ, RZ, UR4 ;  /* 0x00000004ff117e24 */ /* 0x000fe4000f8e00ff */
[----:B------:R-:W-:Y:S02]  /*1f900*/  IMAD.U32 R18, RZ, RZ, UR5 ;  /* 0x00000005ff127e24 */ /* 0x000fe4000f8e00ff */
[----:B------:R-:W-:-:S07]  /*1f910*/  IMAD.U32 R19, RZ, RZ, UR6 ;  /* 0x00000006ff137e24 */ /* 0x000fce000f8e00ff */
.L_x_970:
[----:B------:R-:W2:Y:S04]  /*1f920*/  LDL R0, [R1+0x2c] ;  /* 0x00002c0001007983 */ /* 0x000ea80000100800 */
[----:B------:R4:W3:Y:S01]  /*1f930*/  LDL R3, [R1+0x4] ;  /* 0x0000040001037983 */ /* 0x0008e20000100800 */
[----:B------:R-:W-:Y:S05]  /*1f940*/  WARPSYNC.ALL ;  /* 0x0000000000007948 */ /* 0x000fea0003800000 */
[----:B------:R-:W-:Y:S01]  /*1f950*/  BAR.SYNC.DEFER_BLOCKING 0x4, 0x180 ;  /* 0x0106000000007b1d */ /* 0x000fe20000010000 */
[----:B--2---:R-:W-:-:S13]  /*1f960*/  ISETP.NE.AND P0, PT, R0, RZ, PT ;  /* 0x000000ff0000720c */ /* 0x004fda0003f05270 */
[----:B------:R-:W3:Y:S01]  /*1f970*/  @!P0 S2R R0, SR_CgaCtaId ;  /* 0x0000000000008919 */ /* 0x000ee20000008800 */
[----:B------:R-:W-:-:S04]  /*1f980*/  @!P0 MOV R2, 0x400 ;  /* 0x0000040000028802 */ /* 0x000fc80000000f00 */
[----:B---3--:R-:W-:-:S05]  /*1f990*/  @!P0 LEA R3, R0, R2, 0x18 ;  /* 0x0000000200038211 */ /* 0x008fca00078ec0ff */
[----:B------:R4:W-:Y:S04]  /*1f9a0*/  @!P0 STS.128 [R3+0x348d0], R16 ;  /* 0x0348d01003008388 */ /* 0x0009e80000000c00 */
[----:B------:R4:W-:Y:S01]  /*1f9b0*/  @!P0 STL [R1+0x4], R3 ;  /* 0x0000040301008387 */ /* 0x0009e20000100800 */
[----:B------:R-:W-:Y:S06]  /*1f9c0*/  BAR.ARV 0x5, 0x180 ;  /* 0x0146000000007b1d */ /* 0x000fec0000002000 */
.L_x_959:
[----:B------:R-:W-:Y:S02]  /*1f9d0*/  ULDC UR4, c[0x0][0xc3c] ;  /* 0x00030f0000047ab9 */ /* 0x000fe40000000800 */
[----:B---3--:R-:W-:-:S13]  /*1f9e0*/  ISETP.GE.AND P0, PT, R19, UR4, PT ;  /* 0x0000000413007c0c */ /* 0x008fda000bf06270 */
[----:B------:R-:W-:Y:S05]  /*1f9f0*/  @!P0 BRA `(.L_x_971) ;  /* 0xffffff9400f48947 */ /* 0x000fea000383ffff */
[----:B------:R-:W-:Y:S05]  /*1fa00*/  BSYNC B8 ;  /* 0x0000000000087941 */ /* 0x000fea0003800000 */
.L_x_827:
[----:B--2---:R-:W2:Y:S01]  /*1fa10*/  LDL.LU R0, [R1+0x58] ;  /* 0x0000580001007983 */ /* 0x004ea20000300800 */
[----:B------:R-:W-:Y:S01]  /*1fa20*/  BSSY B0, `(.L_x_972) ;  /* 0x000000b000007945 */ /* 0x000fe20003800000 */
[----:B0-----:R-:W0:Y:S01]  /*1fa30*/  S2R R5, SR_CgaCtaId ;  /* 0x0000000000057919 */ /* 0x001e220000008800 */
[----:B--2---:R-:W-:-:S05]  /*1fa40*/  VIADD R0, R0, 0x1 ;  /* 0x0000000100007836 */ /* 0x004fca0000000000 */
[----:B------:R-:W-:-:S04]  /*1fa50*/  LEA.HI R2, R0, R0, RZ, 0x1 ;  /* 0x0000000000027211 */ /* 0x000fc800078f08ff */
[----:B----4-:R-:W-:-:S05]  /*1fa60*/  LOP3.LUT R3, R2, 0xfffffffe, RZ, 0xc0, !PT ;  /* 0xfffffffe02037812 */ /* 0x010fca00078ec0ff */
[----:B------:R-:W-:Y:S01]  /*1fa70*/  IMAD.IADD R3, R0, 0x1, -R3 ;  /* 0x0000000100037824 */ /* 0x000fe200078e0a03 */
[----:B------:R-:W-:-:S04]  /*1fa80*/  MOV R0, 0x400 ;  /* 0x0000040000007802 */ /* 0x000fc80000000f00 */
[----:B0-----:R-:W-:Y:S02]  /*1fa90*/  LEA R0, R5, R0, 0x18 ;  /* 0x0000000005007211 */ /* 0x001fe400078ec0ff */
[----:B------:R-:W-:-:S04]  /*1faa0*/  SHF.L.U32 R3, R3, 0x1f, RZ ;  /* 0x0000001f03037819 */ /* 0x000fc800000006ff */
[----:B------:R-:W0:Y:S02]  /*1fab0*/  SYNCS.PHASECHK.TRANS64.TRYWAIT P0, [R0+URZ+0x34820], R3 ;  /* 0x03482003000075a7 */ /* 0x000e24000800017f */
[----:B0-----:R-:W-:Y:S05]  /*1fac0*/  @!P0 BRA `(.L_x_973) ;  /* 0x0000002400a48947 */ /* 0x001fea0003800000 */
.L_x_1066:
[----:B------:R-:W-:Y:S05]  /*1fad0*/  BSYNC B0 ;  /* 0x0000000000007941 */ /* 0x000fea0003800000 */
.L_x_972:
[----:B------:R-:W-:-:S03]  /*1fae0*/  UMOV UR4, 0xffffffff ;  /* 0xffffffff00047882 */ /* 0x000fc60000000000 */
[----:B------:R-:W-:Y:S05]  /*1faf0*/  BRA.DIV UR4, `(.L_x_974) ;  /* 0x0000002604ac7947 */ /* 0x000fea000b800000 */
[----:B------:R-:W2:Y:S02]  /*1fb00*/  S2R R2, SR_TID.X ;  /* 0x0000000000027919 */ /* 0x000ea40000002100 */
[----:B--2---:R-:W-:-:S04]  /*1fb10*/  SHF.R.U32.HI R2, RZ, 0x5, R2 ;  /* 0x00000005ff027819 */ /* 0x004fc80000011602 */
[----:B------:R-:W-:-:S05]  /*1fb20*/  LOP3.LUT R2, R2, 0x3, RZ, 0xc0, !PT ;  /* 0x0000000302027812 */ /* 0x000fca00078ec0ff */
[----:B------:R2:W3:Y:S02]  /*1fb30*/  SHFL.IDX PT, R14, R2, RZ, 0x1f ;  /* 0x00001fff020e7589 */ /* 0x0004e400000e0000 */
.L_x_1069:
[----:B---3--:R-:W-:-:S13]  /*1fb40*/  ISETP.NE.AND P0, PT, R14, RZ, PT ;  /* 0x000000ff0e00720c */ /* 0x008fda0003f05270 */
[----:B------:R-:W-:Y:S05]  /*1fb50*/  @P0 BRA `(.L_x_612) ;  /* 0x0000000000940947 */ /* 0x000fea0003800000 */
[----:B------:R-:W-:-:S03]  /*1fb60*/  UMOV UR4, 0xffffffff ;  /* 0xffffffff00047882 */ /* 0x000fc60000000000 */
[----:B------:R-:W-:Y:S05]  /*1fb70*/  BRA.DIV UR4, `(.L_x_975) ;  /* 0x0000002604c07947 */ /* 0x000fea000b800000 */
[----:B------:R-:W-:-:S13]  /*1fb80*/  ELECT P6, URZ, PT ;  /* 0x00000000003f782f */ /* 0x000fda00038c0000 */
.L_x_1072:
[----:B------:R-:W-:Y:S05]  /*1fb90*/  @!P6 BRA `(.L_x_612) ;  /* 0x000000000084e947 */ /* 0x000fea0003800000 */
[----:B------:R-:W-:-:S06]  /*1fba0*/  ULOP3.LUT UR4, UR61, 0x2, URZ, 0xfc, !UPT ;  /* 0x000000023d047892 */ /* 0x000fcc000f8efc3f */
[----:B--2---:R-:W-:-:S05]  /*1fbb0*/  IMAD.U32 R2, RZ, RZ, UR4 ;  /* 0x00000004ff027e24 */ /* 0x004fca000f8e00ff */
[----:B------:R-:W-:-:S13]  /*1fbc0*/  ISETP.NE.AND P2, PT, R2, 0x3, PT ;  /* 0x000000030200780c */ /* 0x000fda0003f45270 */
[----:B------:R-:W-:Y:S05]  /*1fbd0*/  @!P2 BRA `(.L_x_976) ;  /* 0x000000000004a947 */ /* 0x000fea0003800000 */
[----:B------:R-:W-:Y:S01]  /*1fbe0*/  BPT.TRAP 0x1 ;  /* 0x000000040000795c */ /* 0x000fe20000300000 */
.L_x_976:
[----:B0-----:R-:W2:Y:S04]  /*1fbf0*/  LDL R3, [R1+0xc] ;  /* 0x00000c0001037983 */ /* 0x001ea80000100800 */
[----:B------:R-:W3:Y:S01]  /*1fc00*/  LDL.LU R7, [R1+0x18] ;  /* 0x0000180001077983 */ /* 0x000ee20000300800 */
        /* <DEDUP_REMOVED lines=12> */
.L_x_1073:
[----:B------:R-:W2:Y:S02]  /*1fcd0*/  SYNCS.PHASECHK.TRANS64.TRYWAIT P0, [R7+URZ], R2 ;  /* 0x00000002070075a7 */ /* 0x000ea4000800017f */
[----:B--2---:R-:W-:Y:S05]  /*1fce0*/  @!P0 BRA `(.L_x_978) ;  /* 0x0000002400988947 */ /* 0x004fea0003800000 */
.L_x_1074:
[----:B------:R-:W-:Y:S05]  /*1fcf0*/  @!P2 BRA `(.L_x_979) ;  /* 0x000000000004a947 */ /* 0x000fea0003800000 */
[----:B------:R-:W-:Y:S01]  /*1fd00*/  BPT.TRAP 0x1 ;  /* 0x000000040000795c */ /* 0x000fe20000300000 */
.L_x_979:
[----:B------:R-:W3:Y:S01]  /*1fd10*/  LDL.LU R4, [R1+0xc] ;  /* 0x00000c0001047983 */ /* 0x000ee20000300800 */
[----:B------:R-:W-:-:S04]  /*1fd20*/  VIADD R0, R0, 0x34860 ;  /* 0x0003486000007836 */ /* 0x000fc80000000000 */
[----:B---3--:R-:W-:-:S04]  /*1fd30*/  IMAD R4, R4, 0x8, R0 ;  /* 0x0000000804047824 */ /* 0x008fc800078e0200 */
[----:B------:R-:W3:Y:S02]  /*1fd40*/  SYNCS.PHASECHK.TRANS64.TRYWAIT P0, [R4+URZ], R5 ;  /* 0x00000005040075a7 */ /* 0x000ee4000800017f */
[----:B---3--:R-:W-:Y:S05]  /*1fd50*/  @!P0 BRA `(.L_x_980) ;  /* 0x0000002400908947 */ /* 0x008fea0003800000 */
.L_x_1075:
[----:B------:R-:W-:-:S07]  /*1fd60*/  IMAD R3, R3, 0x8, R0 ;  /* 0x0000000803037824 */ /* 0x000fce00078e0200 */
.L_x_981:
[----:B----4-:R4:W0:Y:S02]  /*1fd70*/  SYNCS.PHASECHK.TRANS64.TRYWAIT P0, [R3+URZ], R2 ;  /* 0x00000002030075a7 */ /* 0x010824000800017f */
[----:B0-----:R-:W-:Y:S05]  /*1fd80*/  @!P0 NANOSLEEP.SYNCS 0x989680 ;  /* 0x009896800000895d */ /* 0x001fea0003900000 */
[----:B------:R-:W0:Y:S02]  /*1fd90*/  @!P0 SYNCS.PHASECHK.TRANS64 P0, [R3+URZ], R2 ;  /* 0x00000002030085a7 */ /* 0x000e24000800007f */
[----:B0-----:R-:W-:Y:S05]  /*1fda0*/  @!P0 BRA `(.L_x_981) ;  /* 0xfffffffc00f08947 */ /* 0x001fea000383ffff */
.L_x_612:
[----:B------:R-:W-:Y:S05]  /*1fdb0*/  BSYNC B9 ;  /* 0x0000000000097941 */ /* 0x000fea0003800000 */
.L_x_609:
[----:B------:R-:W-:Y:S05]  /*1fdc0*/  EXIT ;  /* 0x000000000000794d */ /* 0x000fea0003800000 */
.L_x_630:
[----:B-1----:R1:W2:Y:S02]  /*1fdd0*/  SYNCS.PHASECHK.TRANS64.TRYWAIT P5, [R3+URZ+0x34890], R0 ;  /* 0x03489000030075a7 */ /* 0x0022a400080a017f */
[----:B--2---:R-:W-:Y:S05]  /*1fde0*/  @!P5 NANOSLEEP.SYNCS 0x989680 ;  /* 0x009896800000d95d */ /* 0x004fea0003900000 */
[----:B------:R-:W2:Y:S02]  /*1fdf0*/  @!P5 SYNCS.PHASECHK.TRANS64 P5, [R3+URZ+0x34890], R0 ;  /* 0x034890000300d5a7 */ /* 0x000ea400080a007f */
[----:B--2---:R-:W-:Y:S05]  /*1fe00*/  @!P5 BRA `(.L_x_630) ;  /* 0xfffffffc00f0d947 */ /* 0x004fea000383ffff */
[----:B------:R-:W-:Y:S05]  /*1fe10*/  BRA `(.L_x_982) ;  /* 0xfffffe3800707947 */ /* 0x000fea000383ffff */
.L_x_684:
[----:B-1----:R1:W3:Y:S02]  /*1fe20*/  SYNCS.PHASECHK.TRANS64.TRYWAIT P5, [R3+URZ+0x34890], R0 ;  /* 0x03489000030075a7 */ /* 0x0022e400080a017f */
[----:B---3--:R-:W-:Y:S05]  /*1fe30*/  @!P5 NANOSLEEP.SYNCS 0x989680 ;  /* 0x009896800000d95d */ /* 0x008fea0003900000 */
[----:B------:R-:W3:Y:S02]  /*1fe40*/  @!P5 SYNCS.PHASECHK.TRANS64 P5, [R3+URZ+0x34890], R0 ;  /* 0x034890000300d5a7 */ /* 0x000ee400080a007f */
[----:B---3--:R-:W-:Y:S05]  /*1fe50*/  @!P5 BRA `(.L_x_684) ;  /* 0xfffffffc00f0d947 */ /* 0x008fea000383ffff */
[----:B------:R-:W-:Y:S05]  /*1fe60*/  BRA `(.L_x_983) ;  /* 0xfffffe6c00cc7947 */ /* 0x000fea000383ffff */
.L_x_709:
[----:B-1----:R1:W2:Y:S02]  /*1fe70*/  SYNCS.PHASECHK.TRANS64.TRYWAIT P4, [R3+URZ+0x34890], R0 ;  /* 0x03489000030075a7 */ /* 0x0022a4000808017f */
[----:B--2---:R-:W-:Y:S05]  /*1fe80*/  @!P4 NANOSLEEP.SYNCS 0x989680 ;  /* 0x009896800000c95d */ /* 0x004fea0003900000 */
[----:B------:R-:W2:Y:S02]  /*1fe90*/  @!P4 SYNCS.PHASECHK.TRANS64 P4, [R3+URZ+0x34890], R0 ;  /* 0x034890000300c5a7 */ /* 0x000ea4000808007f */
[----:B--2---:R-:W-:Y:S05]  /*1fea0*/  @!P4 BRA `(.L_x_709) ;  /* 0xfffffffc00f0c947 */ /* 0x004fea000383ffff */
[----:B------:R-:W-:Y:S05]  /*1feb0*/  BRA `(.L_x_984) ;  /* 0xfffffea000707947 */ /* 0x000fea000383ffff */
.L_x_715:
[----:B0-----:R0:W2:Y:S02]  /*1fec0*/  SYNCS.PHASECHK.TRANS64.TRYWAIT P4, [R3+URZ+0x348b0], R0 ;  /* 0x0348b000030075a7 */ /* 0x0010a4000808017f */
[----:B--2---:R-:W-:Y:S05]  /*1fed0*/  @!P4 NANOSLEEP.SYNCS 0x989680 ;  /* 0x009896800000c95d */ /* 0x004fea0003900000 */
[----:B------:R-:W2:Y:S02]  /*1fee0*/  @!P4 SYNCS.PHASECHK.TRANS64 P4, [R3+URZ+0x348b0], R0 ;  /* 0x0348b0000300c5a7 */ /* 0x000ea4000808007f */
[----:B--2---:R-:W-:Y:S05]  /*1fef0*/  @!P4 BRA `(.L_x_715) ;  /* 0xfffffffc00f0c947 */ /* 0x004fea000383ffff */
[----:B------:R-:W-:Y:S05]  /*1ff00*/  BRA `(.L_x_985) ;  /* 0xfffffea400747947 */ /* 0x000fea000383ffff */
.L_x_733:
[----:B------:R-:W-:Y:S01]  /*1ff10*/  BSSY B1, `(.L_x_986) ;  /* 0x0000008000017945 */ /* 0x000fe20003800000 */
[----:B------:R-:W-:Y:S02]  /*1ff20*/  IMAD.MOV.U32 R13, RZ, RZ, R25 ;  /* 0x000000ffff0d7224 */ /* 0x000fe400078e0019 */
[----:B------:R-:W-:Y:S02]  /*1ff30*/  IMAD.MOV.U32 R12, RZ, RZ, RZ ;  /* 0x000000ffff0c7224 */ /* 0x000fe400078e00ff */
[----:B------:R-:W-:Y:S02]  /*1ff40*/  IMAD.MOV.U32 R11, RZ, RZ, 0x1c1f ;  /* 0x00001c1fff0b7424 */ /* 0x000fe400078e00ff */
[----:B------:R-:W-:-:S07]  /*1ff50*/  IMAD.MOV.U32 R15, RZ, RZ, -0x1 ;  /* 0xffffffffff0f7424 */ /* 0x000fce00078e00ff */
[----:B------:R-:W-:Y:S05]  /*1ff60*/  WARPSYNC.COLLECTIVE R15, `(.L_x_987) ;  /* 0x000000000f087348 */ /* 0x000fea0003c00000 */
[----:B------:R0:W1:Y:S02]  /*1ff70*/  SHFL.IDX P6, R14, R13, R12, R11 ;  /* 0x0000000c0d0e7389 */ /* 0x00006400000c000b */
[----:B01----:R-:W-:Y:S01]  /*1ff80*/  ENDCOLLECTIVE ;  /* 0x000000000000791b */ /* 0x003fe20003800000 */
.L_x_987:
[----:B------:R-:W-:Y:S05]  /*1ff90*/  BSYNC B1 ;  /* 0x0000000000017941 */ /* 0x000fea0003800000 */
.L_x_986:
[----:B------:R-:W-:Y:S02]  /*1ffa0*/  IMAD.MOV.U32 R13, RZ, RZ, R24 ;  /* 0x000000ffff0d7224 */ /* 0x000fe400078e0018 */
[----:B------:R-:W-:Y:S02]  /*1ffb0*/  IMAD.MOV.U32 R12, RZ, RZ, RZ ;  /* 0x000000ffff0c7224 */ /* 0x000fe400078e00ff */
[----:B------:R-:W-:Y:S02]  /*1ffc0*/  IMAD.MOV.U32 R11, RZ, RZ, 0x1c1f ;  /* 0x00001c1fff0b7424 */ /* 0x000fe400078e00ff */
[----:B------:R-:W-:Y:S02]  /*1ffd0*/  IMAD.MOV.U32 R15, RZ, RZ, -0x1 ;  /* 0xffffffffff0f7424 */ /* 0x000fe400078e00ff */
[----:B------:R-:W-:-:S07]  /*1ffe0*/  IMAD.MOV.U32 R0, RZ, RZ, R14 ;  /* 0x000000ffff007224 */ /* 0x000fce00078e000e */
[----:B------:R-:W-:Y:S05]  /*1fff0*/  WARPSYNC.COLLECTIVE R15, `(.L_x_988) ;  /* 0x000000000f087348 */ /* 0x000fea0003c00000 */
[----:B------:R0:W1:Y:S02]  /*20000*/  SHFL.IDX P6, R14, R13, R12, R11 ;  /* 0x0000000c0d0e7389 */ /* 0x00006400000c000b */
[----:B01----:R-:W-:Y:S01]  /*20010*/  ENDCOLLECTIVE ;  /* 0x000000000000791b */ /* 0x003fe20003800000 */
.L_x_988:
[----:B------:R-:W-:Y:S02]  /*20020*/  IMAD.MOV.U32 R13, RZ, RZ, R27 ;  /* 0x000000ffff0d7224 */ /* 0x000fe400078e001b */
[----:B------:R-:W-:-:S07]  /*20030*/  IMAD.MOV.U32 R3, RZ, RZ, R14 ;  /* 0x000000ffff037224 */ /* 0x000fce00078e000e */
[----:B------:R-:W-:Y:S05]  /*20040*/  WARPSYNC.COLLECTIVE R15, `(.L_x_989) ;  /* 0x000000000f087348 */ /* 0x000fea0003c00000 */
[----:B------:R0:W1:Y:S02]  /*20050*/  SHFL.IDX P6, R14, R13, R12, R11 ;  /* 0x0000000c0d0e7389 */ /* 0x00006400000c000b */
[----:B01----:R-:W-:Y:S01]  /*20060*/  ENDCOLLECTIVE ;  /* 0x000000000000791b */ /* 0x003fe20003800000 */
.L_x_989:
[----:B------:R-:W-:Y:S02]  /*20070*/  IMAD.MOV.U32 R13, RZ, RZ, R26 ;  /* 0x000000ffff0d7224 */ /* 0x000fe400078e001a */
[----:B------:R-:W-:-:S07]  /*20080*/  IMAD.MOV.U32 R4, RZ, RZ, R14 ;  /* 0x000000ffff047224 */ /* 0x000fce00078e000e */
[----:B------:R-:W-:Y:S05]  /*20090*/  WARPSYNC.COLLECTIVE R15, `(.L_x_990) ;  /* 0x000000000f087348 */ /* 0x000fea0003c00000 */
[----:B------:R0:W1:Y:S02]  /*200a0*/  SHFL.IDX P6, R14, R13, R12, R11 ;  /* 0x0000000c0d0e7389 */ /* 0x00006400000c000b */
[----:B01----:R-:W-:Y:S01]  /*200b0*/  ENDCOLLECTIVE ;  /* 0x000000000000791b */ /* 0x003fe20003800000 */
.L_x_990:
[----:B------:R-:W-:Y:S01]  /*200c0*/  IMAD.MOV.U32 R5, RZ, RZ, R14 ;  /* 0x000000ffff057224 */ /* 0x000fe200078e000e */
[----:B------:R-:W-:Y:S06]  /*200d0*/  BRA `(.L_x_991) ;  /* 0xfffffeb000407947 */ /* 0x000fec000383ffff */
.L_x_737:
[----:B0-----:R0:W1:Y:S02]  /*200e0*/  SYNCS.PHASECHK.TRANS64.TRYWAIT P0, [R2+URZ+0x34800], R5 ;  /* 0x03480005020075a7 */ /* 0x001064000800017f */
[----:B-1----:R-:W-:Y:S05]  /*200f0*/  @!P0 NANOSLEEP.SYNCS 0x989680 ;  /* 0x009896800000895d */ /* 0x002fea0003900000 */
[----:B------:R-:W1:Y:S02]  /*20100*/  @!P0 SYNCS.PHASECHK.TRANS64 P0, [R2+URZ+0x34800], R5 ;  /* 0x03480005020085a7 */ /* 0x000e64000800007f */
[----:B-1----:R-:W-:Y:S05]  /*20110*/  @!P0 BRA `(.L_x_737) ;  /* 0xfffffffc00f08947 */ /* 0x002fea000383ffff */
[----:B------:R-:W-:Y:S05]  /*20120*/  BRA `(.L_x_992) ;  /* 0xfffffeb800b07947 */ /* 0x000fea000383ffff */
.L_x_761:
        /* <DEDUP_REMOVED lines=8> */
.L_x_994:
[----:B------:R-:W-:Y:S05]  /*201b0*/  BSYNC B1 ;  /* 0x0000000000017941 */ /* 0x000fea0003800000 */
.L_x_993:
        /* <DEDUP_REMOVED lines=8> */
.L_x_995:
[----:B------:R-:W-:Y:S02]  /*20240*/  IMAD.MOV.U32 R43, RZ, RZ, R3 ;  /* 0x000000ffff2b7224 */ /* 0x000fe400078e0003 */
[----:B------:R-:W-:Y:S02]  /*20250*/  IMAD.MOV.U32 R13, RZ, RZ, R27 ;  /* 0x000000ffff0d7224 */ /* 0x000fe400078e001b */
[----:B------:R-:W-:-:S07]  /*20260*/  IMAD.MOV.U32 R0, RZ, RZ, R14 ;  /* 0x000000ffff007224 */ /* 0x000fce00078e000e */
[----:B------:R-:W-:Y:S05]  /*20270*/  WARPSYNC.COLLECTIVE R15, `(.L_x_996) ;  /* 0x000000000f087348 */ /* 0x000fea0003c00000 */
[----:B------:R0:W1:Y:S02]  /*20280*/  SHFL.IDX P6, R14, R13, R12, R11 ;  /* 0x0000000c0d0e7389 */ /* 0x00006400000c000b */
[----:B01----:R-:W-:Y:S01]  /*20290*/  ENDCOLLECTIVE ;  /* 0x000000000000791b */ /* 0x003fe20003800000 */
.L_x_996:
[----:B------:R-:W-:Y:S02]  /*202a0*/  IMAD.MOV.U32 R42, RZ, RZ, R0 ;  /* 0x000000ffff2a7224 */ /* 0x000fe400078e0000 */
[----:B------:R-:W-:Y:S02]  /*202b0*/  IMAD.MOV.U32 R13, RZ, RZ, R26 ;  /* 0x000000ffff0d7224 */ /* 0x000fe400078e001a */
[----:B------:R-:W-:-:S07]  /*202c0*/  IMAD.MOV.U32 R5, RZ, RZ, R14 ;  /* 0x000000ffff057224 */ /* 0x000fce00078e000e */
[----:B------:R-:W-:Y:S05]  /*202d0*/  WARPSYNC.COLLECTIVE R15, `(.L_x_997) ;  /* 0x000000000f087348 */ /* 0x000fea0003c00000 */
[----:B------:R0:W1:Y:S02]  /*202e0*/  SHFL.IDX P6, R14, R13, R12, R11 ;  /* 0x0000000c0d0e7389 */ /* 0x00006400000c000b */
[----:B01----:R-:W-:Y:S01]  /*202f0*/  ENDCOLLECTIVE ;  /* 0x000000000000791b */ /* 0x003fe20003800000 */
.L_x_997:
[----:B------:R-:W-:Y:S05]  /*20300*/  BRA `(.L_x_998) ;  /* 0xfffffed8005c7947 */ /* 0x000fea000383ffff */
.L_x_765:
[----:B0-----:R0:W1:Y:S02]  /*20310*/  SYNCS.PHASECHK.TRANS64.TRYWAIT P0, [R2+URZ+0x34800], R5 ;  /* 0x03480005020075a7 */ /* 0x001064000800017f */
[----:B-1----:R-:W-:Y:S05]  /*20320*/  @!P0 NANOSLEEP.SYNCS 0x989680 ;  /* 0x009896800000895d */ /* 0x002fea0003900000 */
[----:B------:R-:W1:Y:S02]  /*20330*/  @!P0 SYNCS.PHASECHK.TRANS64 P0, [R2+URZ+0x34800], R5 ;  /* 0x03480005020085a7 */ /* 0x000e64000800007f */
[----:B-1----:R-:W-:Y:S05]  /*20340*/  @!P0 BRA `(.L_x_765) ;  /* 0xfffffffc00f08947 */ /* 0x002fea000383ffff */
[----:B------:R-:W-:Y:S05]  /*20350*/  BRA `(.L_x_999) ;  /* 0xfffffee000507947 */ /* 0x000fea000383ffff */
.L_x_779:
[----:B-1----:R1:W2:Y:S02]  /*20360*/  SYNCS.PHASECHK.TRANS64.TRYWAIT P2, [R4+URZ+0x34830], R3 ;  /* 0x03483003040075a7 */ /* 0x0022a4000804017f */
[----:B--2---:R-:W-:Y:S05]  /*20370*/  @!P2 NANOSLEEP.SYNCS 0x989680 ;  /* 0x009896800000a95d */ /* 0x004fea0003900000 */
[----:B------:R-:W2:Y:S02]  /*20380*/  @!P2 SYNCS.PHASECHK.TRANS64 P2, [R4+URZ+0x34830], R3 ;  /* 0x034830030400a5a7 */ /* 0x000ea4000804007f */
[----:B--2---:R-:W-:Y:S05]  /*20390*/  @!P2 BRA `(.L_x_779) ;  /* 0xfffffffc00f0a947 */ /* 0x004fea000383ffff */
[----:B------:R-:W-:Y:S05]  /*203a0*/  BRA `(.L_x_778) ;  /* 0xffffff04005c7947 */ /* 0x000fea000383ffff */
.L_x_786:
[----:B-1----:R1:W2:Y:S02]  /*203b0*/  SYNCS.PHASECHK.TRANS64.TRYWAIT P2, [R15+URZ+0x34830], R0 ;  /* 0x034830000f0075a7 */ /* 0x0022a4000804017f */
[----:B--2---:R-:W-:Y:S05]  /*203c0*/  @!P2 NANOSLEEP.SYNCS 0x989680 ;  /* 0x009896800000a95d */ /* 0x004fea0003900000 */
[----:B------:R-:W2:Y:S02]  /*203d0*/  @!P2 SYNCS.PHASECHK.TRANS64 P2, [R15+URZ+0x34830], R0 ;  /* 0x034830000f00a5a7 */ /* 0x000ea4000804007f */
[----:B--2---:R-:W-:Y:S05]  /*203e0*/  @!P2 BRA `(.L_x_786) ;  /* 0xfffffffc00f0a947 */ /* 0x004fea000383ffff */
[----:B------:R-:W-:Y:S05]  /*203f0*/  BRA `(.L_x_785) ;  /* 0xffffff2c00fc7947 */ /* 0x000fea000383ffff */
.L_x_791:
[----:B-1----:R1:W2:Y:S02]  /*20400*/  SYNCS.PHASECHK.TRANS64.TRYWAIT P2, [R20+URZ+0x34850], R0 ;  /* 0x03485000140075a7 */ /* 0x0022a4000804017f */
[----:B--2---:R-:W-:Y:S05]  /*20410*/  @!P2 NANOSLEEP.SYNCS 0x989680 ;  /* 0x009896800000a95d */ /* 0x004fea0003900000 */
[----:B------:R-:W2:Y:S02]  /*20420*/  @!P2 SYNCS.PHASECHK.TRANS64 P2, [R20+URZ+0x34850], R0 ;  /* 0x034850001400a5a7 */ /* 0x000ea4000804007f */
[----:B--2---:R-:W-:Y:S05]  /*20430*/  @!P2 BRA `(.L_x_791) ;  /* 0xfffffffc00f0a947 */ /* 0x004fea000383ffff */
[----:B------:R-:W-:Y:S05]  /*20440*/  BRA `(.L_x_790) ;  /* 0xffffff3800d87947 */ /* 0x000fea000383ffff */
.L_x_797:
[----:B-1----:R1:W2:Y:S02]  /*20450*/  SYNCS.PHASECHK.TRANS64.TRYWAIT P0, [R13+URZ+0x34850], R4 ;  /* 0x034850040d0075a7 */ /* 0x0022a4000800017f */
[----:B--2---:R-:W-:Y:S05]  /*20460*/  @!P0 NANOSLEEP.SYNCS 0x989680 ;  /* 0x009896800000895d */ /* 0x004fea0003900000 */
[----:B------:R-:W2:Y:S02]  /*20470*/  @!P0 SYNCS.PHASECHK.TRANS64 P0, [R13+URZ+0x34850], R4 ;  /* 0x034850040d0085a7 */ /* 0x000ea4000800007f */
[----:B--2---:R-:W-:Y:S05]  /*20480*/  @!P0 BRA `(.L_x_797) ;  /* 0xfffffffc00f08947 */ /* 0x004fea000383ffff */
[----:B------:R-:W-:Y:S05]  /*20490*/  BRA `(.L_x_796) ;  /* 0xffffff5400f87947 */ /* 0x000fea000383ffff */
.L_x_833:
        /* <DEDUP_REMOVED lines=8> */
[----:B------:R-:W-:Y:S05]  /*20520*/  WARPSYNC.COLLECTIVE R15, `(.L_x_1001) ;  /* 0x000000000f087348 */ /* 0x000fea0003c00000 */
[----:B------:R0:W1:Y:S02]  /*20530*/  SHFL.IDX P6, R14, R13, R12, R11 ;  /* 0x0000000c0d0e7389 */ /* 0x00006400000c000b */
[----:B01----:R-:W-:Y:S01]  /*20540*/  ENDCOLLECTIVE ;  /* 0x000000000000791b */ /* 0x003fe20003800000 */
.L_x_1001:
[----:B------:R-:W-:Y:S05]  /*20550*/  BSYNC B1 ;  /* 0x0000000000017941 */ /* 0x000fea0003800000 */
.L_x_1000:
[----:B------:R-:W-:Y:S05]  /*20560*/  BRA `(.L_x_1002) ;  /* 0xffffff9000dc7947 */ /* 0x000fea000383ffff */
.L_x_835:
[----:B------:R-:W-:Y:S01]  /*20570*/  BSSY B1, `(.L_x_1003) ;  /* 0x0000006000017945 */ /* 0x000fe20003800000 */
[----:B------:R-:W-:-:S07]  /*20580*/  IMAD.MOV.U32 R15, RZ, RZ, -0x1 ;  /* 0xffffffffff0f7424 */ /* 0x000fce00078e00ff */
[----:B0-----:R-:W-:Y:S05]  /*20590*/  WARPSYNC.COLLECTIVE R15, `(.L_x_1004) ;  /* 0x000000000f0c7348 */ /* 0x001fea0003c00000 */
[----:B------:R-:W-:Y:S02]  /*205a0*/  ELECT P6, UR62, PT ;  /* 0x00000000003e782f */ /* 0x000fe400038c0000 */
[----:B------:R-:W-:Y:S01]  /*205b0*/  MOV R14, UR62 ;  /* 0x0000003e000e7c02 */ /* 0x000fe20008000f00 */
[----:B0-----:R-:W-:Y:S10]  /*205c0*/  ENDCOLLECTIVE ;  /* 0x000000000000791b */ /* 0x001ff40003800000 */
.L_x_1004:
[----:B------:R-:W-:Y:S05]  /*205d0*/  BSYNC B1 ;  /* 0x0000000000017941 */ /* 0x000fea0003800000 */
.L_x_1003:
[----:B------:R-:W-:Y:S01]  /*205e0*/  PLOP3.LUT P2, PT, P6, PT, PT, 0x80, 0x0 ;  /* 0x000000000000781c */ /* 0x000fe2000374f070 */
[----:B------:R-:W-:-:S12]  /*205f0*/  BRA `(.L_x_834) ;  /* 0xffffff9000d07947 */ /* 0x000fd8000383ffff */
.L_x_837:
[----:B0-----:R-:W2:Y:S02]  /*20600*/  LDL R3, [R1+0x4] ;  /* 0x0000040001037983 */ /* 0x001ea40000100800 */
[----:B--2---:R0:W1:Y:S02]  /*20610*/  SYNCS.PHASECHK.TRANS64.TRYWAIT P0, [R3+URZ+0x34820], R2 ;  /* 0x03482002030075a7 */ /* 0x004064000800017f */
[----:B-1----:R-:W-:Y:S05]  /*20620*/  @!P0 NANOSLEEP.SYNCS 0x989680 ;  /* 0x009896800000895d */ /* 0x002fea0003900000 */
[----:B------:R-:W1:Y:S02]  /*20630*/  @!P0 SYNCS.PHASECHK.TRANS64 P0, [R3+URZ+0x34820], R2 ;  /* 0x03482002030085a7 */ /* 0x000e64000800007f */
[----:B-1----:R-:W-:Y:S05]  /*20640*/  @!P0 BRA `(.L_x_837) ;  /* 0xfffffffc00ec8947 */ /* 0x002fea000383ffff */
[----:B------:R-:W-:Y:S05]  /*20650*/  BRA `(.L_x_1005) ;  /* 0xffffff9000e07947 */ /* 0x000fea000383ffff */
.L_x_841:
[----:B0-----:R0:W1:Y:S02]  /*20660*/  SYNCS.PHASECHK.TRANS64.TRYWAIT P0, [R5+URZ+0x348a0], R8 ;  /* 0x0348a008050075a7 */ /* 0x001064000800017f */
[----:B-1----:R-:W-:Y:S05]  /*20670*/  @!P0 NANOSLEEP.SYNCS 0x989680 ;  /* 0x009896800000895d */ /* 0x002fea0003900000 */
[----:B------:R-:W1:Y:S02]  /*20680*/  @!P0 SYNCS.PHASECHK.TRANS64 P0, [R5+URZ+0x348a0], R8 ;  /* 0x0348a008050085a7 */ /* 0x000e64000800007f */
[----:B-1----:R-:W-:Y:S05]  /*20690*/  @!P0 BRA `(.L_x_841) ;  /* 0xfffffffc00f08947 */ /* 0x002fea000383ffff */
[----:B------:R-:W-:Y:S05]  /*206a0*/  BRA `(.L_x_1006) ;  /* 0xffffff9400047947 */ /* 0x000fea000383ffff */
.L_x_848:
[----:B-1----:R1:W2:Y:S02]  /*206b0*/  SYNCS.PHASECHK.TRANS64.TRYWAIT P0, [R5+URZ+0x348c0], R8 ;  /* 0x0348c008050075a7 */ /* 0x0022a4000800017f */
[----:B--2---:R-:W-:Y:S05]  /*206c0*/  @!P0 NANOSLEEP.SYNCS 0x989680 ;  /* 0x009896800000895d */ /* 0x004fea0003900000 */
[----:B------:R-:W2:Y:S02]  /*206d0*/  @!P0 SYNCS.PHASECHK.TRANS64 P0, [R5+URZ+0x348c0], R8 ;  /* 0x0348c008050085a7 */ /* 0x000ea4000800007f */
[----:B--2---:R-:W-:Y:S05]  /*206e0*/  @!P0 BRA `(.L_x_848) ;  /* 0xfffffffc00f08947 */ /* 0x004fea000383ffff */
[----:B------:R-:W-:Y:S05]  /*206f0*/  BRA `(.L_x_1007) ;  /* 0xffffff9800007947 */ /* 0x000fea000383ffff */
.L_x_856:
[----:B0-----:R0:W1:Y:S02]  /*20700*/  SYNCS.PHASECHK.TRANS64.TRYWAIT P0, [R6+URZ+0x348a0], R5 ;  /* 0x0348a005060075a7 */ /* 0x001064000800017f */
[----:B-1----:R-:W-:Y:S05]  /*20710*/  @!P0 NANOSLEEP.SYNCS 0x989680 ;  /* 0x009896800000895d */ /* 0x002fea0003900000 */
[----:B------:R-:W1:Y:S02]  /*20720*/  @!P0 SYNCS.PHASECHK.TRANS64 P0, [R6+URZ+0x348a0], R5 ;  /* 0x0348a005060085a7 */ /* 0x000e64000800007f */
[----:B-1----:R-:W-:Y:S05]  /*20730*/  @!P0 BRA `(.L_x_856) ;  /* 0xfffffffc00f08947 */ /* 0x002fea000383ffff */
[----:B------:R-:W-:Y:S05]  /*20740*/  BRA `(.L_x_1008) ;  /* 0xffffff9c002c7947 */ /* 0x000fea000383ffff */
.L_x_863:
[----:B-1----:R1:W2:Y:S02]  /*20750*/  SYNCS.PHASECHK.TRANS64.TRYWAIT P0, [R6+URZ+0x348c0], R5 ;  /* 0x0348c005060075a7 */ /* 0x0022a4000800017f */
[----:B--2---:R-:W-:Y:S05]  /*20760*/  @!P0 NANOSLEEP.SYNCS 0x989680 ;  /* 0x009896800000895d */ /* 0x004fea0003900000 */
[----:B------:R-:W2:Y:S02]  /*20770*/  @!P0 SYNCS.PHASECHK.TRANS64 P0, [R6+URZ+0x348c0], R5 ;  /* 0x0348c005060085a7 */ /* 0x000ea4000800007f */
[----:B--2---:R-:W-:Y:S05]  /*20780*/  @!P0 BRA `(.L_x_863) ;  /* 0xfffffffc00f08947 */ /* 0x004fea000383ffff */
[----:B------:R-:W-:Y:S05]  /*20790*/  BRA `(.L_x_1009) ;  /* 0xffffffa000247947 */ /* 0x000fea000383ffff */
.L_x_877:
        /* <DEDUP_REMOVED lines=11> */
.L_x_1011:
[----:B------:R-:W-:Y:S05]  /*20850*/  BSYNC B0 ;  /* 0x0000000000007941 */ /* 0x000fea0003800000 */
.L_x_1010:
[----:B------:R-:W-:Y:S05]  /*20860*/  BRA `(.L_x_1012) ;  /* 0xffffffa8009c7947 */ /* 0x000fea000383ffff */
.L_x_879:
[----:B------:R-:W-:Y:S01]  /*20870*/  BSSY B0, `(.L_x_1013) ;  /* 0x0000006000007945 */ /* 0x000fe20003800000 */
[----:B------:R-:W-:-:S07]  /*20880*/  IMAD.MOV.U32 R15, RZ, RZ, -0x1 ;  /* 0xffffffffff0f7424 */ /* 0x000fce00078e00ff */
[----:B0-----:R-:W-:Y:S05]  /*20890*/  WARPSYNC.COLLECTIVE R15, `(.L_x_1014) ;  /* 0x000000000f0c7348 */ /* 0x001fea0003c00000 */
[----:B------:R-:W-:Y:S02]  /*208a0*/  ELECT P6, UR62, PT ;  /* 0x00000000003e782f */ /* 0x000fe400038c0000 */
[----:B------:R-:W-:Y:S01]  /*208b0*/  MOV R14, UR62 ;  /* 0x0000003e000e7c02 */ /* 0x000fe20008000f00 */
[----:B0-----:R-:W-:Y:S10]  /*208c0*/  ENDCOLLECTIVE ;  /* 0x000000000000791b */ /* 0x001ff40003800000 */
.L_x_1014:
[----:B------:R-:W-:Y:S05]  /*208d0*/  BSYNC B0 ;  /* 0x0000000000007941 */ /* 0x000fea0003800000 */
.L_x_1013:
[----:B------:R-:W-:Y:S05]  /*208e0*/  BRA `(.L_x_1015) ;  /* 0xffffffa800a87947 */ /* 0x000fea000383ffff */
.L_x_881:
[----:B0-----:R0:W1:Y:S02]  /*208f0*/  SYNCS.PHASECHK.TRANS64.TRYWAIT P0, [R0+URZ+0x34840], R2 ;  /* 0x03484002000075a7 */ /* 0x001064000800017f */
[----:B-1----:R-:W-:Y:S05]  /*20900*/  @!P0 NANOSLEEP.SYNCS 0x989680 ;  /* 0x009896800000895d */ /* 0x002fea0003900000 */
[----:B------:R-:W1:Y:S02]  /*20910*/  @!P0 SYNCS.PHASECHK.TRANS64 P0, [R0+URZ+0x34840], R2 ;  /* 0x03484002000085a7 */ /* 0x000e64000800007f */
[----:B-1----:R-:W-:Y:S05]  /*20920*/  @!P0 BRA `(.L_x_881) ;  /* 0xfffffffc00f08947 */ /* 0x002fea000383ffff */
[----:B------:R-:W-:Y:S05]  /*20930*/  BRA `(.L_x_1016) ;  /* 0xffffffac00147947 */ /* 0x000fea000383ffff */
.L_x_885:
[----:B------:R0:W5:Y:S01]  /*20940*/  LDL.LU R9, [R1+0x54] ;  /* 0x0000540001097983 */ /* 0x0001620000300800 */
[----:B------:R-:W-:Y:S02]  /*20950*/  IMAD.MOV.U32 R13, RZ, RZ, R3 ;  /* 0x000000ffff0d7224 */ /* 0x000fe400078e0003 */
[----:B------:R-:W-:Y:S02]  /*20960*/  IMAD.MOV.U32 R12, RZ, RZ, RZ ;  /* 0x000000ffff0c7224 */ /* 0x000fe400078e00ff */
[----:B------:R-:W-:Y:S02]  /*20970*/  IMAD.MOV.U32 R11, RZ, RZ, 0x181f ;  /* 0x0000181fff0b7424 */ /* 0x000fe400078e00ff */
[----:B------:R-:W-:-:S07]  /*20980*/  IMAD.MOV.U32 R15, RZ, RZ, -0x1 ;  /* 0xffffffffff0f7424 */ /* 0x000fce00078e00ff */
[----:B0----5:R-:W-:Y:S05]  /*20990*/  WARPSYNC.COLLECTIVE R15, `(.L_x_1017) ;  /* 0x000000000f087348 */ /* 0x021fea0003c00000 */
[----:B------:R1:W2:Y:S02]  /*209a0*/  SHFL.IDX P6, R14, R13, R12, R11 ;  /* 0x0000000c0d0e7389 */ /* 0x0002a400000c000b */
[----:B012--5:R-:W-:Y:S01]  /*209b0*/  ENDCOLLECTIVE ;  /* 0x000000000000791b */ /* 0x027fe20003800000 */
.L_x_1017:
[----:B------:R-:W-:Y:S02]  /*209c0*/  IMAD.MOV.U32 R13, RZ, RZ, R4 ;  /* 0x000000ffff0d7224 */ /* 0x000fe400078e0004 */
[----:B------:R-:W-:-:S07]  /*209d0*/  IMAD.MOV.U32 R6, RZ, RZ, R14 ;  /* 0x000000ffff067224 */ /* 0x000fce00078e000e */
[----:B------:R-:W-:Y:S05]  /*209e0*/  WARPSYNC.COLLECTIVE R15, `(.L_x_1018) ;  /* 0x000000000f087348 */ /* 0x000fea0003c00000 */
[----:B------:R0:W1:Y:S02]  /*209f0*/  SHFL.IDX P6, R14, R13, R12, R11 ;  /* 0x0000000c0d0e7389 */ /* 0x00006400000c000b */
[----:B01----:R-:W-:Y:S01]  /*20a00*/  ENDCOLLECTIVE ;  /* 0x000000000000791b */ /* 0x003fe20003800000 */
.L_x_1018:
[----:B------:R-:W-:Y:S02]  /*20a10*/  IMAD.IADD R0, R10, 0x1, R17 ;  /* 0x000000010a007824 */ /* 0x000fe400078e0211 */
[----:B------:R-:W-:Y:S02]  /*20a20*/  IMAD R2, R9, R7, RZ ;  /* 0x0000000709027224 */ /* 0x000fe400078e02ff */
[----:B------:R0:W5:Y:S01]  /*20a30*/  LDL R9, [R1+0x30] ;  /* 0x0000300001097983 */ /* 0x0001620000100800 */
[----:B------:R-:W-:Y:S02]  /*20a40*/  IMAD.MOV.U32 R7, RZ, RZ, R14 ;  /* 0x000000ffff077224 */ /* 0x000fe400078e000e */
[----:B------:R-:W-:Y:S01]  /*20a50*/  ISETP.GE.AND P2, PT, R0, R2, PT ;  /* 0x000000020000720c */ /* 0x000fe20003f46270 */
[----:B------:R-:W-:Y:S02]  /*20a60*/  IMAD.MOV.U32 R13, RZ, RZ, R3 ;  /* 0x000000ffff0d7224 */ /* 0x000fe400078e0003 */
[----:B------:R-:W-:-:S02]  /*20a70*/  IMAD.MOV.U32 R12, RZ, RZ, 0x1 ;  /* 0x00000001ff0c7424 */ /* 0x000fc400078e00ff */
[----:B0-----:R-:W-:-:S08]  /*20a80*/  VIADD R5, R0, 0x10 ;  /* 0x0000001000057836 */ /* 0x001fd00000000000 */
[----:B-----5:R-:W-:Y:S05]  /*20a90*/  WARPSYNC.COLLECTIVE R15, `(.L_x_1019) ;  /* 0x000000000f087348 */ /* 0x020fea0003c00000 */
[----:B------:R0:W1:Y:S02]  /*20aa0*/  SHFL.IDX P6, R14, R13, R12, R11 ;  /* 0x0000000c0d0e7389 */ /* 0x00006400000c000b */
[----:B01---5:R-:W-:Y:S01]  /*20ab0*/  ENDCOLLECTIVE ;  /* 0x000000000000791b */ /* 0x023fe20003800000 */
.L_x_1019:
[----:B------:R-:W-:-:S05]  /*20ac0*/  @!P2 LEA R7, P4, R8, R7, 0x1 ;  /* 0x000000070807a211 */ /* 0x000fca00078808ff */
[----:B------:R-:W-:Y:S02]  /*20ad0*/  @!P2 IMAD.X R6, RZ, RZ, R6, P4 ;  /* 0x000000ffff06a224 */ /* 0x000fe400020e0606 */
[----:B------:R-:W-:-:S03]  /*20ae0*/  IMAD.MOV.U32 R13, RZ, RZ, R4 ;  /* 0x000000ffff0d7224 */ /* 0x000fc600078e0004 */
[----:B------:R-:W-:-:S04]  /*20af0*/  @!P2 LOP3.LUT R7, R7, R6, RZ, 0x3c, !PT ;  /* 0x000000060707a212 */ /* 0x000fc800078e3cff */
        /* <DEDUP_REMOVED lines=13> */
.L_x_1020:
[----:B------:R-:W-:Y:S02]  /*20bd0*/  IMAD.MOV.U32 R13, RZ, RZ, R3 ;  /* 0x000000ffff0d7224 */ /* 0x000fe400078e0003 */
[----:B------:R-:W-:Y:S02]  /*20be0*/  IMAD.MOV.U32 R12, RZ, RZ, 0x2 ;  /* 0x00000002ff0c7424 */ /* 0x000fe400078e00ff */
[----:B------:R-:W-:-:S07]  /*20bf0*/  IMAD.MOV.U32 R5, RZ, RZ, R14 ;  /* 0x000000ffff057224 */ /* 0x000fce00078e000e */
[----:B------:R-:W-:Y:S05]  /*20c00*/  WARPSYNC.COLLECTIVE R15, `(.L_x_1021) ;  /* 0x000000000f087348 */ /* 0x000fea0003c00000 */
[----:B------:R0:W1:Y:S02]  /*20c10*/  SHFL.IDX P6, R14, R13, R12, R11 ;  /* 0x0000000c0d0e7389 */ /* 0x00006400000c000b */
[----:B01----:R-:W-:Y:S01]  /*20c20*/  ENDCOLLECTIVE ;  /* 0x000000000000791b */ /* 0x003fe20003800000 */
.L_x_1021:
[----:B------:R-:W-:-:S05]  /*20c30*/  @!P2 LEA R5, P4, R8, R5, 0x1 ;  /* 0x000000050805a211 */ /* 0x000fca00078808ff */
[----:B------:R-:W-:-:S04]  /*20c40*/  @!P2 IMAD.X R6, RZ, RZ, R6, P4 ;  /* 0x000000ffff06a224 */ /* 0x000fc800020e0606 */
[----:B------:R-:W-:Y:S02]  /*20c50*/  @!P2 IMAD.MOV.U32 R7, RZ, RZ, R6 ;  /* 0x000000ffff07a224 */ /* 0x000fe400078e0006 */
[----:B------:R-:W-:Y:S02]  /*20c60*/  @!P2 IMAD.MOV.U32 R6, RZ, RZ, R5 ;  /* 0x000000ffff06a224 */ /* 0x000fe400078e0005 */
[----:B------:R-:W-:Y:S02]  /*20c70*/  IMAD.MOV.U32 R13, RZ, RZ, R4 ;  /* 0x000000ffff0d7224 */ /* 0x000fe400078e0004 */
[----:B------:R-:W-:Y:S01]  /*20c80*/  VIADD R5, R0, 0x20 ;  /* 0x0000002000057836 */ /* 0x000fe20000000000 */
        /* <DEDUP_REMOVED lines=11> */
.L_x_1022:
[----:B------:R-:W-:Y:S02]  /*20d40*/  IMAD.MOV.U32 R13, RZ, RZ, R3 ;  /* 0x000000ffff0d7224 */ /* 0x000fe400078e0003 */
[----:B------:R-:W-:Y:S02]  /*20d50*/  IMAD.MOV.U32 R12, RZ, RZ, 0x3 ;  /* 0x00000003ff0c7424 */ /* 0x000fe400078e00ff */
[----:B------:R-:W-:-:S07]  /*20d60*/  IMAD.MOV.U32 R5, RZ, RZ, R14 ;  /* 0x000000ffff057224 */ /* 0x000fce00078e000e */
[----:B------:R-:W-:Y:S05]  /*20d70*/  WARPSYNC.COLLECTIVE R15, `(.L_x_1023) ;  /* 0x000000000f087348 */ /* 0x000fea0003c00000 */
[----:B------:R0:W1:Y:S02]  /*20d80*/  SHFL.IDX P6, R14, R13, R12, R11 ;  /* 0x0000000c0d0e7389 */ /* 0x00006400000c000b */
[----:B01----:R-:W-:Y:S01]  /*20d90*/  ENDCOLLECTIVE ;  /* 0x000000000000791b */ /* 0x003fe20003800000 */
.L_x_1023:
        /* <DEDUP_REMOVED lines=17> */
.L_x_1024:
[----:B------:R-:W-:Y:S02]  /*20eb0*/  IMAD.MOV.U32 R13, RZ, RZ, R3 ;  /* 0x000000ffff0d7224 */ /* 0x000fe400078e0003 */
[----:B------:R-:W-:Y:S02]  /*20ec0*/  IMAD.MOV.U32 R12, RZ, RZ, 0x4 ;  /* 0x00000004ff0c7424 */ /* 0x000fe400078e00ff */
[----:B------:R-:W-:-:S07]  /*20ed0*/  IMAD.MOV.U32 R5, RZ, RZ, R14 ;  /* 0x000000ffff057224 */ /* 0x000fce00078e000e */
[----:B------:R-:W-:Y:S05]  /*20ee0*/  WARPSYNC.COLLECTIVE R15, `(.L_x_1025) ;  /* 0x000000000f087348 */ /* 0x000fea0003c00000 */
[----:B------:R0:W1:Y:S02]  /*20ef0*/  SHFL.IDX P6, R14, R13, R12, R11 ;  /* 0x0000000c0d0e7389 */ /* 0x00006400000c000b */
[----:B01----:R-:W-:Y:S01]  /*20f00*/  ENDCOLLECTIVE ;  /* 0x000000000000791b */ /* 0x003fe20003800000 */
.L_x_1025:
        /* <DEDUP_REMOVED lines=17> */
.L_x_1026:
[----:B------:R-:W-:Y:S02]  /*21020*/  IMAD.MOV.U32 R13, RZ, RZ, R3 ;  /* 0x000000ffff0d7224 */ /* 0x000fe400078e0003 */
[----:B------:R-:W-:Y:S02]  /*21030*/  IMAD.MOV.U32 R12, RZ, RZ, 0x5 ;  /* 0x00000005ff0c7424 */ /* 0x000fe400078e00ff */
[----:B------:R-:W-:-:S07]  /*21040*/  IMAD.MOV.U32 R5, RZ, RZ, R14 ;  /* 0x000000ffff057224 */ /* 0x000fce00078e000e */
[----:B------:R-:W-:Y:S05]  /*21050*/  WARPSYNC.COLLECTIVE R15, `(.L_x_1027) ;  /* 0x000000000f087348 */ /* 0x000fea0003c00000 */
[----:B------:R0:W1:Y:S02]  /*21060*/  SHFL.IDX P6, R14, R13, R12, R11 ;  /* 0x0000000c0d0e7389 */ /* 0x00006400000c000b */
[----:B01----:R-:W-:Y:S01]  /*21070*/  ENDCOLLECTIVE ;  /* 0x000000000000791b */ /* 0x003fe20003800000 */
.L_x_1027:
        /* <DEDUP_REMOVED lines=17> */
.L_x_1028:
[----:B------:R-:W-:Y:S02]  /*21190*/  IMAD.MOV.U32 R13, RZ, RZ, R3 ;  /* 0x000000ffff0d7224 */ /* 0x000fe400078e0003 */
[----:B------:R-:W-:Y:S02]  /*211a0*/  IMAD.MOV.U32 R12, RZ, RZ, 0x6 ;  /* 0x00000006ff0c7424 */ /* 0x000fe400078e00ff */
[----:B------:R-:W-:-:S07]  /*211b0*/  IMAD.MOV.U32 R5, RZ, RZ, R14 ;  /* 0x000000ffff057224 */ /* 0x000fce00078e000e */
[----:B------:R-:W-:Y:S05]  /*211c0*/  WARPSYNC.COLLECTIVE R15, `(.L_x_1029) ;  /* 0x000000000f087348 */ /* 0x000fea0003c00000 */
[----:B------:R0:W1:Y:S02]  /*211d0*/  SHFL.IDX P6, R14, R13, R12, R11 ;  /* 0x0000000c0d0e7389 */ /* 0x00006400000c000b */
[----:B01----:R-:W-:Y:S01]  /*211e0*/  ENDCOLLECTIVE ;  /* 0x000000000000791b */ /* 0x003fe20003800000 */
.L_x_1029:
        /* <DEDUP_REMOVED lines=17> */
.L_x_1030:
[----:B------:R-:W-:Y:S02]  /*21300*/  IMAD.MOV.U32 R13, RZ, RZ, R3 ;  /* 0x000000ffff0d7224 */ /* 0x000fe400078e0003 */
[----:B------:R-:W-:Y:S02]  /*21310*/  IMAD.MOV.U32 R12, RZ, RZ, 0x7 ;  /* 0x00000007ff0c7424 */ /* 0x000fe400078e00ff */
[----:B------:R-:W-:-:S07]  /*21320*/  IMAD.MOV.U32 R5, RZ, RZ, R14 ;  /* 0x000000ffff057224 */ /* 0x000fce00078e000e */
[----:B------:R-:W-:Y:S05]  /*21330*/  WARPSYNC.COLLECTIVE R15, `(.L_x_1031) ;  /* 0x000000000f087348 */ /* 0x000fea0003c00000 */
[----:B------:R0:W1:Y:S02]  /*21340*/  SHFL.IDX P6, R14, R13, R12, R11 ;  /* 0x0000000c0d0e7389 */ /* 0x00006400000c000b */
[----:B01----:R-:W-:Y:S01]  /*21350*/  ENDCOLLECTIVE ;  /* 0x000000000000791b */ /* 0x003fe20003800000 */
.L_x_1031:
[----:B------:R-:W-:-:S05]  /*21360*/  @!P2 LEA R5, P4, R8, R5, 0x1 ;  /* 0x000000050805a211 */ /* 0x000fca00078808ff */
[----:B------:R-:W-:-:S04]  /*21370*/  @!P2 IMAD.X R6, RZ, RZ, R6, P4 ;  /* 0x000000ffff06a224 */ /* 0x000fc800020e0606 */
[----:B------:R-:W-:Y:S02]  /*21380*/  @!P2 IMAD.MOV.U32 R7, RZ, RZ, R6 ;  /* 0x000000ffff07a224 */ /* 0x000fe400078e0006 */
[----:B------:R-:W-:Y:S02]  /*21390*/  IMAD.MOV.U32 R13, RZ, RZ, R4 ;  /* 0x000000ffff0d7224 */ /* 0x000fe400078e0004 */
[----:B------:R-:W-:-:S05]  /*213a0*/  @!P2 IMAD.MOV.U32 R6, RZ, RZ, R5 ;  /* 0x000000ffff06a224 */ /* 0x000fca00078e0005 */
[----:B------:R-:W-:Y:S01]  /*213b0*/  @!PT LDS RZ, [RZ] ;  /* 0x00000000fffff984 */ /* 0x000fe20000000800 */
[----:B------:R-:W-:Y:S01]  /*213c0*/  @!PT LDS RZ, [RZ] ;  /* 0x00000000fffff984 */ /* 0x000fe20000000800 */
[----:B------:R-:W-:Y:S01]  /*213d0*/  @!PT LDS RZ, [RZ] ;  /* 0x00000000fffff984 */ /* 0x000fe20000000800 */
[----:B------:R0:W-:Y:S01]  /*213e0*/  @!P2 LDGSTS.E.BYPASS.LTC128B.128 [R9+0x13400], desc[UR40][R6.64], !P3 ;  /* 0x134000000609afae */ /* 0x0001e2000d901d68 */
[----:B------:R-:W-:-:S03]  /*213f0*/  IMAD.MOV.U32 R5, RZ, RZ, R14 ;  /* 0x000000ffff057224 */ /* 0x000fc600078e000e */
[----:B------:R0:W-:Y:S04]  /*21400*/  @!P2 LDGSTS.E.BYPASS.LTC128B.128 [R9+0x17400], desc[UR40][R6.64+0x80], !P0 ;  /* 0x174000800609afae */ /* 0x0001e8000c101d68 */
[----:B0-----:R-:W-:Y:S05]  /*21410*/  WARPSYNC.COLLECTIVE R15, `(.L_x_1032) ;  /* 0x000000000f087348 */ /* 0x001fea0003c00000 */
[----:B------:R1:W2:Y:S02]  /*21420*/  SHFL.IDX P6, R14, R13, R12, R11 ;  /* 0x0000000c0d0e7389 */ /* 0x0002a400000c000b */
[----:B012---:R-:W-:Y:S01]  /*21430*/  ENDCOLLECTIVE ;  /* 0x000000000000791b */ /* 0x007fe20003800000 */
.L_x_1032:
[----:B------:R-:W-:Y:S01]  /*21440*/  @!PT LDS RZ, [RZ] ;  /* 0x00000000fffff984 */ /* 0x000fe20000000800 */
[----:B------:R-:W-:Y:S01]  /*21450*/  @!PT LDS RZ, [RZ] ;  /* 0x00000000fffff984 */ /* 0x000fe20000000800 */
[----:B------:R-:W-:Y:S01]  /*21460*/  @!PT LDS RZ, [RZ] ;  /* 0x00000000fffff984 */ /* 0x000fe20000000800 */
[----:B------:R0:W-:Y:S01]  /*21470*/  @!P2 LDGSTS.E.BYPASS.LTC128B.128 [R9+0x1b400], desc[UR40][R6.64+0x100], !P1 ;  /* 0x1b4001000609afae */ /* 0x0001e2000c901d68 */
[----:B------:R-:W-:Y:S01]  /*21480*/  IMAD.MOV.U32 R3, RZ, RZ, R14 ;  /* 0x000000ffff037224 */ /* 0x000fe200078e000e */
[----:B------:R-:W-:Y:S06]  /*21490*/  BRA `(.L_x_1033) ;  /* 0xffffffac00fc7947 */ /* 0x000fec000383ffff */
.L_x_890:
[----:B-1----:R-:W3:Y:S02]  /*214a0*/  LDL R2, [R1+0x4] ;  /* 0x0000040001027983 */ /* 0x002ee40000100800 */
[----:B---3--:R1:W3:Y:S02]  /*214b0*/  SYNCS.PHASECHK.TRANS64.TRYWAIT P0, [R2+URZ+0x34820], R0 ;  /* 0x03482000020075a7 */ /* 0x0082e4000800017f */
[----:B---3--:R-:W-:Y:S05]  /*214c0*/  @!P0 NANOSLEEP.SYNCS 0x989680 ;  /* 0x009896800000895d */ /* 0x008fea0003900000 */
[----:B------:R-:W3:Y:S02]  /*214d0*/  @!P0 SYNCS.PHASECHK.TRANS64 P0, [R2+URZ+0x34820], R0 ;  /* 0x03482000020085a7 */ /* 0x000ee4000800007f */
[----:B---3--:R-:W-:Y:S05]  /*214e0*/  @!P0 BRA `(.L_x_890) ;  /* 0xfffffffc00ec8947 */ /* 0x008fea000383ffff */
[----:B------:R-:W-:Y:S05]  /*214f0*/  BRA `(.L_x_1034) ;  /* 0xffffffb000747947 */ /* 0x000fea000383ffff */
.L_x_899:
[----:B-1----:R1:W3:Y:S02]  /*21500*/  SYNCS.PHASECHK.TRANS64.TRYWAIT P0, [R3+URZ+0x34840], R2 ;  /* 0x03484002030075a7 */ /* 0x0022e4000800017f */
[----:B---3--:R-:W-:Y:S05]  /*21510*/  @!P0 NANOSLEEP.SYNCS 0x989680 ;  /* 0x009896800000895d */ /* 0x008fea0003900000 */
[----:B------:R-:W3:Y:S02]  /*21520*/  @!P0 SYNCS.PHASECHK.TRANS64 P0, [R3+URZ+0x34840], R2 ;  /* 0x03484002030085a7 */ /* 0x000ee4000800007f */
[----:B---3--:R-:W-:Y:S05]  /*21530*/  @!P0 BRA `(.L_x_899) ;  /* 0xfffffffc00f08947 */ /* 0x008fea000383ffff */
[----:B------:R-:W-:Y:S05]  /*21540*/  BRA `(.L_x_1035) ;  /* 0xffffffb400407947 */ /* 0x000fea000383ffff */
.L_x_906:
[----:B0-----:R0:W1:Y:S02]  /*21550*/  SYNCS.PHASECHK.TRANS64.TRYWAIT P0, [R2+URZ+0x34860], R3 ;  /* 0x03486003020075a7 */ /* 0x001064000800017f */
[----:B-1----:R-:W-:Y:S05]  /*21560*/  @!P0 NANOSLEEP.SYNCS 0x989680 ;  /* 0x009896800000895d */ /* 0x002fea0003900000 */
[----:B------:R-:W1:Y:S02]  /*21570*/  @!P0 SYNCS.PHASECHK.TRANS64 P0, [R2+URZ+0x34860], R3 ;  /* 0x03486003020085a7 */ /* 0x000e64000800007f */
[----:B-1----:R-:W-:Y:S05]  /*21580*/  @!P0 BRA `(.L_x_906) ;  /* 0xfffffffc00f08947 */ /* 0x002fea000383ffff */
[----:B------:R-:W-:Y:S05]  /*21590*/  BRA `(.L_x_1036) ;  /* 0xffffffb800587947 */ /* 0x000fea000383ffff */
.L_x_916:
[----:B--2---:R2:W3:Y:S02]  /*215a0*/  SYNCS.PHASECHK.TRANS64.TRYWAIT P0, [R3+URZ+0x34840], R2 ;  /* 0x03484002030075a7 */ /* 0x0044e4000800017f */
[----:B---3--:R-:W-:Y:S05]  /*215b0*/  @!P0 NANOSLEEP.SYNCS 0x989680 ;  /* 0x009896800000895d */ /* 0x008fea0003900000 */
[----:B------:R-:W3:Y:S02]  /*215c0*/  @!P0 SYNCS.PHASECHK.TRANS64 P0, [R3+URZ+0x34840], R2 ;  /* 0x03484002030085a7 */ /* 0x000ee4000800007f */
[----:B---3--:R-:W-:Y:S05]  /*215d0*/  @!P0 BRA `(.L_x_916) ;  /* 0xfffffffc00f08947 */ /* 0x008fea000383ffff */
[----:B------:R-:W-:Y:S05]  /*215e0*/  BRA `(.L_x_1037) ;  /* 0xffffffc000087947 */ /* 0x000fea000383ffff */
.L_x_923:
[----:B0-----:R0:W2:Y:S02]  /*215f0*/  SYNCS.PHASECHK.TRANS64.TRYWAIT P0, [R2+URZ+0x34860], R3 ;  /* 0x03486003020075a7 */ /* 0x0010a4000800017f */
[----:B--2---:R-:W-:Y:S05]  /*21600*/  @!P0 NANOSLEEP.SYNCS 0x989680 ;  /* 0x009896800000895d */ /* 0x004fea0003900000 */
[----:B------:R-:W2:Y:S02]  /*21610*/  @!P0 SYNCS.PHASECHK.TRANS64 P0, [R2+URZ+0x34860], R3 ;  /* 0x03486003020085a7 */ /* 0x000ea4000800007f */
[----:B--2---:R-:W-:Y:S05]  /*21620*/  @!P0 BRA `(.L_x_923) ;  /* 0xfffffffc00f08947 */ /* 0x004fea000383ffff */
[----:B------:R-:W-:Y:S05]  /*21630*/  BRA `(.L_x_1038) ;  /* 0xffffffc400207947 */ /* 0x000fea000383ffff */
.L_x_933:
[----:B--2---:R2:W4:Y:S02]  /*21640*/  SYNCS.PHASECHK.TRANS64.TRYWAIT P0, [R3+URZ+0x34840], R2 ;  /* 0x03484002030075a7 */ /* 0x004524000800017f */
[----:B----4-:R-:W-:Y:S05]  /*21650*/  @!P0 NANOSLEEP.SYNCS 0x989680 ;  /* 0x009896800000895d */ /* 0x010fea0003900000 */
[----:B------:R-:W4:Y:S02]  /*21660*/  @!P0 SYNCS.PHASECHK.TRANS64 P0, [R3+URZ+0x34840], R2 ;  /* 0x03484002030085a7 */ /* 0x000f24000800007f */
[----:B----4-:R-:W-:Y:S05]  /*21670*/  @!P0 BRA `(.L_x_933) ;  /* 0xfffffffc00f08947 */ /* 0x010fea000383ffff */
[----:B------:R-:W-:Y:S05]  /*21680*/  BRA `(.L_x_1039) ;  /* 0xffffffc800a47947 */ /* 0x000fea000383ffff */
.L_x_940:
[----:B0-----:R0:W2:Y:S02]  /*21690*/  SYNCS.PHASECHK.TRANS64.TRYWAIT P0, [R2+URZ+0x34860], R5 ;  /* 0x03486005020075a7 */ /* 0x0010a4000800017f */
[----:B--2---:R-:W-:Y:S05]  /*216a0*/  @!P0 NANOSLEEP.SYNCS 0x989680 ;  /* 0x009896800000895d */ /* 0x004fea0003900000 */
[----:B------:R-:W2:Y:S02]  /*216b0*/  @!P0 SYNCS.PHASECHK.TRANS64 P0, [R2+URZ+0x34860], R5 ;  /* 0x03486005020085a7 */ /* 0x000ea4000800007f */
[----:B--2---:R-:W-:Y:S05]  /*216c0*/  @!P0 BRA `(.L_x_940) ;  /* 0xfffffffc00f08947 */ /* 0x004fea000383ffff */
[----:B------:R-:W-:Y:S05]  /*216d0*/  BRA `(.L_x_1040) ;  /* 0xffffffcc00b87947 */ /* 0x000fea000383ffff */
.L_x_952:
[----:B0-----:R0:W2:Y:S02]  /*216e0*/  SYNCS.PHASECHK.TRANS64.TRYWAIT P0, [R0+URZ+0x34860], R2 ;  /* 0x03486002000075a7 */ /* 0x0010a4000800017f */
[----:B--2---:R-:W-:Y:S05]  /*216f0*/  @!P0 NANOSLEEP.SYNCS 0x989680 ;  /* 0x009896800000895d */ /* 0x004fea0003900000 */
[----:B------:R-:W2:Y:S02]  /*21700*/  @!P0 SYNCS.PHASECHK.TRANS64 P0, [R0+URZ+0x34860], R2 ;  /* 0x03486002000085a7 */ /* 0x000ea4000800007f */
[----:B--2---:R-:W-:Y:S05]  /*21710*/  @!P0 BRA `(.L_x_952) ;  /* 0xfffffffc00f08947 */ /* 0x004fea000383ffff */
[----:B------:R-:W-:Y:S05]  /*21720*/  BRA `(.L_x_1041) ;  /* 0xffffffd4001c7947 */ /* 0x000fea000383ffff */
.L_x_960:
[----:B------:R-:W-:Y:S01]  /*21730*/  BSSY B0, `(.L_x_1042) ;  /* 0x0000008000007945 */ /* 0x000fe20003800000 */
[----:B------:R-:W-:Y:S02]  /*21740*/  IMAD.MOV.U32 R13, RZ, RZ, R16 ;  /* 0x000000ffff0d7224 */ /* 0x000fe400078e0010 */
[----:B------:R-:W-:Y:S02]  /*21750*/  IMAD.MOV.U32 R12, RZ, RZ, RZ ;  /* 0x000000ffff0c7224 */ /* 0x000fe400078e00ff */
[----:B------:R-:W-:Y:S02]  /*21760*/  IMAD.MOV.U32 R11, RZ, RZ, 0x1f ;  /* 0x0000001fff0b7424 */ /* 0x000fe400078e00ff */
[----:B------:R-:W-:-:S07]  /*21770*/  IMAD.MOV.U32 R15, RZ, RZ, -0x1 ;  /* 0xffffffffff0f7424 */ /* 0x000fce00078e00ff */
[----:B012---:R-:W-:Y:S05]  /*21780*/  WARPSYNC.COLLECTIVE R15, `(.L_x_1043) ;  /* 0x000000000f087348 */ /* 0x007fea0003c00000 */
[----:B------:R3:W4:Y:S02]  /*21790*/  SHFL.IDX P6, R14, R13, R12, R11 ;  /* 0x0000000c0d0e7389 */ /* 0x00072400000c000b */
[----:B01234-:R-:W-:Y:S01]  /*217a0*/  ENDCOLLECTIVE ;  /* 0x000000000000791b */ /* 0x01ffe20003800000 */
.L_x_1043:
[----:B------:R-:W-:Y:S05]  /*217b0*/  BSYNC B0 ;  /* 0x0000000000007941 */ /* 0x000fea0003800000 */
.L_x_1042:
[----:B------:R-:W-:Y:S01]  /*217c0*/  IMAD.MOV.U32 R13, RZ, RZ, R16 ;  /* 0x000000ffff0d7224 */ /* 0x000fe200078e0010 */
[----:B------:R-:W-:Y:S01]  /*217d0*/  LOP3.LUT P1, RZ, R8, 0x1, RZ, 0xc0, !PT ;  /* 0x0000000108ff7812 */ /* 0x000fe2000782c0ff */
        /* <DEDUP_REMOVED lines=8> */
.L_x_1044:
[----:B------:R-:W-:Y:S02]  /*21860*/  ULDC UR4, c[0x0][0xc3c] ;  /* 0x00030f0000047ab9 */ /* 0x000fe40000000800 */
[----:B------:R-:W-:-:S13]  /*21870*/  ISETP.GE.OR P0, PT, R5, UR4, !P5 ;  /* 0x0000000405007c0c */ /* 0x000fda000ef06670 */
[----:B------:R-:W0:Y:S01]  /*21880*/  @!P0 LDC.64 R2, c[0x0][0xc80] ;  /* 0x00032000ff028b82 */ /* 0x000e220000000a00 */
[----:B------:R-:W-:Y:S02]  /*21890*/  IMAD.MOV.U32 R11, RZ, RZ, RZ ;  /* 0x000000ffff0b7224 */ /* 0x000fe400078e00ff */
[----:B------:R-:W-:Y:S02]  /*218a0*/  IMAD.MOV.U32 R4, RZ, RZ, R14 ;  /* 0x000000ffff047224 */ /* 0x000fe400078e000e */
[----:B0-----:R-:W-:-:S06]  /*218b0*/  @!P0 IMAD.WIDE R2, R5, 0x4, R2 ;  /* 0x0000000405028825 */ /* 0x001fcc00078e0202 */
[----:B------:R0:W2:Y:S01]  /*218c0*/  @!P0 LDG.E R3, desc[UR40][R2.64] ;  /* 0x0000002802038981 */ /* 0x0000a2000c1e1900 */
[C---:B------:R-:W-:Y:S02]  /*218d0*/  ISETP.GE.U32.AND P2, PT, R7.reuse, 0x8, PT ;  /* 0x000000080700780c */ /* 0x040fe40003f46070 */
[C---:B------:R-:W-:Y:S01]  /*218e0*/  ISETP.GE.U32.AND P3, PT, R7.reuse, 0x10, PT ;  /* 0x000000100700780c */ /* 0x040fe20003f66070 */
[----:B0-----:R-:W-:Y:S02]  /*218f0*/  IMAD.MOV.U32 R2, RZ, RZ, RZ ;  /* 0x000000ffff027224 */ /* 0x001fe400078e00ff */
[----:B--2---:R-:W-:Y:S01]  /*21900*/  @!P0 IMAD.MOV.U32 R2, RZ, RZ, R3 ;  /* 0x000000ffff028224 */ /* 0x004fe200078e0003 */
[----:B------:R-:W-:-:S03]  /*21910*/  ISETP.GE.U32.AND P0, PT, R7, 0x2, PT ;  /* 0x000000020700780c */ /* 0x000fc60003f06070 */
[----:B------:R-:W-:-:S10]  /*21920*/  IMAD.MOV.U32 R13, RZ, RZ, R2 ;  /* 0x000000ffff0d7224 */ /* 0x000fd400078e0002 */
[----:B------:R-:W-:Y:S05]  /*21930*/  WARPSYNC.COLLECTIVE R15, `(.L_x_1045) ;  /* 0x000000000f087348 */ /* 0x000fea0003c00000 */
[----:B------:R0:W1:Y:S02]  /*21940*/  SHFL.UP P6, R14, R13, R12, R11 ;  /* 0x0400000c0d0e7389 */ /* 0x00006400000c000b */
[----:B01----:R-:W-:Y:S01]  /*21950*/  ENDCOLLECTIVE ;  /* 0x000000000000791b */ /* 0x003fe20003800000 */
.L_x_1045:
[----:B------:R-:W-:Y:S02]  /*21960*/  IMAD.MOV.U32 R12, RZ, RZ, 0x2 ;  /* 0x00000002ff0c7424 */ /* 0x000fe400078e00ff */
[----:B------:R-:W-:-:S05]  /*21970*/  IMAD.MOV.U32 R3, RZ, RZ, R14 ;  /* 0x000000ffff037224 */ /* 0x000fca00078e000e */
[----:B------:R-:W-:Y:S02]  /*21980*/  SEL R3, R3, RZ, P1 ;  /* 0x000000ff03037207 */ /* 0x000fe40000800000 */
[----:B------:R-:W-:-:S03]  /*21990*/  ISETP.GE.U32.AND P1, PT, R7, 0x4, PT ;  /* 0x000000040700780c */ /* 0x000fc60003f26070 */
[----:B------:R-:W-:-:S04]  /*219a0*/  IMAD.IADD R3, R2, 0x1, R3 ;  /* 0x0000000102037824 */ /* 0x000fc800078e0203 */
[----:B------:R-:W-:-:S07]  /*219b0*/  IMAD.MOV.U32 R13, RZ, RZ, R3 ;  /* 0x000000ffff0d7224 */ /* 0x000fce00078e0003 */
[----:B------:R-:W-:Y:S05]  /*219c0*/  WARPSYNC.COLLECTIVE R15, `(.L_x_1046) ;  /* 0x000000000f087348 */ /* 0x000fea0003c00000 */
[----:B------:R0:W1:Y:S02]  /*219d0*/  SHFL.UP P6, R14, R13, R12, R11 ;  /* 0x0400000c0d0e7389 */ /* 0x00006400000c000b */
[----:B01----:R-:W-:Y:S01]  /*219e0*/  ENDCOLLECTIVE ;  /* 0x000000000000791b */ /* 0x003fe20003800000 */
.L_x_1046:
        /* <DEDUP_REMOVED lines=8> */
.L_x_1047:
        /* <DEDUP_REMOVED lines=8> */
.L_x_1048:
        /* <DEDUP_REMOVED lines=8> */
.L_x_1049:
        /* <DEDUP_REMOVED lines=9> */
.L_x_1050:
[----:B------:R-:W-:Y:S01]  /*21c00*/  IMAD.MOV.U32 R6, RZ, RZ, R14 ;  /* 0x000000ffff067224 */ /* 0x000fe200078e000e */
[----:B------:R-:W-:Y:S06]  /*21c10*/  BRA `(.L_x_1051) ;  /* 0xffffffd400b47947 */ /* 0x000fec000383ffff */
.L_x_965:
[----:B------:R-:W-:Y:S01]  /*21c20*/  BSSY B0, `(.L_x_1052) ;  /* 0x0000008000007945 */ /* 0x000fe20003800000 */
[----:B-----5:R-:W-:Y:S02]  /*21c30*/  IMAD.MOV.U32 R13, RZ, RZ, R2 ;  /* 0x000000ffff0d7224 */ /* 0x020fe400078e0002 */
[----:B------:R-:W-:Y:S02]  /*21c40*/  IMAD.MOV.U32 R12, RZ, RZ, 0x1 ;  /* 0x00000001ff0c7424 */ /* 0x000fe400078e00ff */
[----:B------:R-:W-:Y:S02]  /*21c50*/  IMAD.MOV.U32 R11, RZ, RZ, RZ ;  /* 0x000000ffff0b7224 */ /* 0x000fe400078e00ff */
[----:B------:R-:W-:-:S07]  /*21c60*/  IMAD.MOV.U32 R15, RZ, RZ, -0x1 ;  /* 0xffffffffff0f7424 */ /* 0x000fce00078e00ff */
[----:B01----:R-:W-:Y:S05]  /*21c70*/  WARPSYNC.COLLECTIVE R15, `(.L_x_1053) ;  /* 0x000000000f087348 */ /* 0x003fea0003c00000 */
[----:B------:R2:W3:Y:S02]  /*21c80*/  SHFL.UP P6, R14, R13, R12, R11 ;  /* 0x0400000c0d0e7389 */ /* 0x0004e400000c000b */
[----:B0123--:R-:W-:Y:S01]  /*21c90*/  ENDCOLLECTIVE ;  /* 0x000000000000791b */ /* 0x00ffe20003800000 */
.L_x_1053:
[----:B------:R-:W-:Y:S05]  /*21ca0*/  BSYNC B0 ;  /* 0x0000000000007941 */ /* 0x000fea0003800000 */
.L_x_1052:
[----:B------:R-:W2:Y:S01]  /*21cb0*/  LDL R3, [R1+0x8] ;  /* 0x0000080001037983 */ /* 0x000ea20000100800 */
[----:B------:R-:W-:Y:S02]  /*21cc0*/  IMAD.MOV.U32 R12, RZ, RZ, 0x2 ;  /* 0x00000002ff0c7424 */ /* 0x000fe400078e00ff */
[----:B------:R-:W-:Y:S02]  /*21cd0*/  IMAD.MOV.U32 R11, RZ, RZ, RZ ;  /* 0x000000ffff0b7224 */ /* 0x000fe400078e00ff */
[----:B------:R-:W-:Y:S01]  /*21ce0*/  IMAD.MOV.U32 R15, RZ, RZ, -0x1 ;  /* 0xffffffffff0f7424 */ /* 0x000fe200078e00ff */
[----:B--2---:R-:W-:Y:S01]  /*21cf0*/  LOP3.LUT P4, RZ, R3, 0x1, RZ, 0xc0, !PT ;  /* 0x0000000103ff7812 */ /* 0x004fe2000788c0ff */
[----:B------:R-:W-:-:S05]  /*21d00*/  IMAD.MOV.U32 R3, RZ, RZ, R14 ;  /* 0x000000ffff037224 */ /* 0x000fca00078e000e */
[----:B------:R-:W-:-:S05]  /*21d10*/  SEL R3, R3, RZ, P4 ;  /* 0x000000ff03037207 */ /* 0x000fca0002000000 */
[----:B------:R-:W-:-:S04]  /*21d20*/  IMAD.IADD R3, R2, 0x1, R3 ;  /* 0x0000000102037824 */ /* 0x000fc800078e0203 */
[----:B------:R-:W-:-:S07]  /*21d30*/  IMAD.MOV.U32 R13, RZ, RZ, R3 ;  /* 0x000000ffff0d7224 */ /* 0x000fce00078e0003 */
[----:B------:R-:W-:Y:S05]  /*21d40*/  WARPSYNC.COLLECTIVE R15, `(.L_x_1054) ;  /* 0x000000000f087348 */ /* 0x000fea0003c00000 */
[----:B------:R0:W1:Y:S02]  /*21d50*/  SHFL.UP P6, R14, R13, R12, R11 ;  /* 0x0400000c0d0e7389 */ /* 0x00006400000c000b */
[----:B01----:R-:W-:Y:S01]  /*21d60*/  ENDCOLLECTIVE ;  /* 0x000000000000791b */ /* 0x003fe20003800000 */
.L_x_1054:
        /* <DEDUP_REMOVED lines=8> */
.L_x_1055:
        /* <DEDUP_REMOVED lines=8> */
.L_x_1056:
        /* <DEDUP_REMOVED lines=8> */
.L_x_1057:
        /* <DEDUP_REMOVED lines=9> */
.L_x_1058:
[----:B------:R-:W-:Y:S01]  /*21f80*/  IMAD.MOV.U32 R6, RZ, RZ, R14 ;  /* 0x000000ffff067224 */ /* 0x000fe200078e000e */
[----:B------:R-:W-:Y:S06]  /*21f90*/  BRA `(.L_x_1059) ;  /* 0xffffffd400747947 */ /* 0x000fec000383ffff */
.L_x_967:
[----:B------:R-:W-:Y:S01]  /*21fa0*/  BSSY B0, `(.L_x_1060) ;  /* 0x0000006000007945 */ /* 0x000fe20003800000 */
[----:B------:R-:W-:Y:S01]  /*21fb0*/  PLOP3.LUT P6, PT, P6, PT, PT, 0x8, 0x0 ;  /* 0x000000000000781c */ /* 0x000fe200037ce170 */
[----:B------:R-:W-:-:S12]  /*21fc0*/  IMAD.MOV.U32 R15, RZ, RZ, -0x1 ;  /* 0xffffffffff0f7424 */ /* 0x000fd800078e00ff */
[----:B01----:R-:W-:Y:S05]  /*21fd0*/  WARPSYNC.COLLECTIVE R15, `(.L_x_1061) ;  /* 0x000000000f087348 */ /* 0x003fea0003c00000 */
[----:B------:R-:W-:Y:S01]  /*21fe0*/  VOTE.ANY R14, PT, P6 ;  /* 0x00000000000e7806 */ /* 0x000fe200030e0100 */
[----:B01----:R-:W-:Y:S06]  /*21ff0*/  ENDCOLLECTIVE ;  /* 0x000000000000791b */ /* 0x003fec0003800000 */
.L_x_1061:
[----:B------:R-:W-:Y:S05]  /*22000*/  BSYNC B0 ;  /* 0x0000000000007941 */ /* 0x000fea0003800000 */
.L_x_1060:
        /* <DEDUP_REMOVED lines=9> */
.L_x_1062:
[----:B------:R-:W-:Y:S01]  /*220a0*/  IMAD.MOV.U32 R17, RZ, RZ, R14 ;  /* 0x000000ffff117224 */ /* 0x000fe200078e000e */
[----:B------:R-:W-:Y:S06]  /*220b0*/  BRA `(.L_x_1063) ;  /* 0xffffffd400647947 */ /* 0x000fec000383ffff */
.L_x_969:
[----:B------:R-:W-:Y:S01]  /*220c0*/  BSSY B0, `(.L_x_1064) ;  /* 0x0000007000007945 */ /* 0x000fe20003800000 */
[----:B------:R-:W-:Y:S02]  /*220d0*/  IMAD.MOV.U32 R13, RZ, RZ, R5 ;  /* 0x000000ffff0d7224 */ /* 0x000fe400078e0005 */
[----:B------:R-:W-:Y:S02]  /*220e0*/  IMAD.MOV.U32 R11, RZ, RZ, 0x1f ;  /* 0x0000001fff0b7424 */ /* 0x000fe400078e00ff */
[----:B------:R-:W-:-:S07]  /*220f0*/  IMAD.MOV.U32 R15, RZ, RZ, -0x1 ;  /* 0xffffffffff0f7424 */ /* 0x000fce00078e00ff */
[----:B01-3--:R-:W-:Y:S05]  /*22100*/  WARPSYNC.COLLECTIVE R15, `(.L_x_1065) ;  /* 0x000000000f087348 */ /* 0x00bfea0003c00000 */
[----:B------:R2:W4:Y:S02]  /*22110*/  SHFL.IDX P6, R14, R13, R12, R11 ;  /* 0x0000000c0d0e7389 */ /* 0x00052400000c000b */
[----:B01234-:R-:W-:Y:S01]  /*22120*/  ENDCOLLECTIVE ;  /* 0x000000000000791b */ /* 0x01ffe20003800000 */
.L_x_1065:
[----:B------:R-:W-:Y:S05]  /*22130*/  BSYNC B0 ;  /* 0x0000000000007941 */ /* 0x000fea0003800000 */
.L_x_1064:
[----:B------:R-:W-:Y:S01]  /*22140*/  IMAD.MOV.U32 R2, RZ, RZ, R14 ;  /* 0x000000ffff027224 */ /* 0x000fe200078e000e */
[----:B------:R-:W-:Y:S06]  /*22150*/  BRA `(.L_x_968) ;  /* 0xffffffd400587947 */ /* 0x000fec000383ffff */
.L_x_973:
[----:B0-----:R0:W2:Y:S02]  /*22160*/  SYNCS.PHASECHK.TRANS64.TRYWAIT P0, [R0+URZ+0x34820], R3 ;  /* 0x03482003000075a7 */ /* 0x0010a4000800017f */
[----:B--2---:R-:W-:Y:S05]  /*22170*/  @!P0 NANOSLEEP.SYNCS 0x989680 ;  /* 0x009896800000895d */ /* 0x004fea0003900000 */
[----:B------:R-:W2:Y:S02]  /*22180*/  @!P0 SYNCS.PHASECHK.TRANS64 P0, [R0+URZ+0x34820], R3 ;  /* 0x03482003000085a7 */ /* 0x000ea4000800007f */
[----:B--2---:R-:W-:Y:S05]  /*22190*/  @!P0 BRA `(.L_x_973) ;  /* 0xfffffffc00f08947 */ /* 0x004fea000383ffff */
[----:B------:R-:W-:Y:S05]  /*221a0*/  BRA `(.L_x_1066) ;  /* 0xffffffd800487947 */ /* 0x000fea000383ffff */
.L_x_974:
        /* <DEDUP_REMOVED lines=11> */
.L_x_1068:
[----:B------:R-:W-:Y:S05]  /*22260*/  BSYNC B0 ;  /* 0x0000000000007941 */ /* 0x000fea0003800000 */
.L_x_1067:
[----:B------:R-:W-:Y:S05]  /*22270*/  BRA `(.L_x_1069) ;  /* 0xffffffd800307947 */ /* 0x000fea000383ffff */
.L_x_975:
[----:B------:R-:W-:Y:S01]  /*22280*/  BSSY B0, `(.L_x_1070) ;  /* 0x0000006000007945 */ /* 0x000fe20003800000 */
[----:B------:R-:W-:-:S07]  /*22290*/  IMAD.MOV.U32 R15, RZ, RZ, -0x1 ;  /* 0xffffffffff0f7424 */ /* 0x000fce00078e00ff */
[----:B012---:R-:W-:Y:S05]  /*222a0*/  WARPSYNC.COLLECTIVE R15, `(.L_x_1071) ;  /* 0x000000000f0c7348 */ /* 0x007fea0003c00000 */
[----:B------:R-:W-:Y:S02]  /*222b0*/  ELECT P6, UR62, PT ;  /* 0x00000000003e782f */ /* 0x000fe400038c0000 */
[----:B------:R-:W-:Y:S01]  /*222c0*/  MOV R14, UR62 ;  /* 0x0000003e000e7c02 */ /* 0x000fe20008000f00 */
[----:B012---:R-:W-:Y:S10]  /*222d0*/  ENDCOLLECTIVE ;  /* 0x000000000000791b */ /* 0x007ff40003800000 */
.L_x_1071:
[----:B------:R-:W-:Y:S05]  /*222e0*/  BSYNC B0 ;  /* 0x0000000000007941 */ /* 0x000fea0003800000 */
.L_x_1070:
[----:B------:R-:W-:Y:S05]  /*222f0*/  BRA `(.L_x_1072) ;  /* 0xffffffd800247947 */ /* 0x000fea000383ffff */
.L_x_977:
[----:B0-----:R0:W2:Y:S02]  /*22300*/  SYNCS.PHASECHK.TRANS64.TRYWAIT P0, [R6+URZ], R5 ;  /* 0x00000005060075a7 */ /* 0x0010a4000800017f */
[----:B--2---:R-:W-:Y:S05]  /*22310*/  @!P0 NANOSLEEP.SYNCS 0x989680 ;  /* 0x009896800000895d */ /* 0x004fea0003900000 */
[----:B------:R-:W2:Y:S02]  /*22320*/  @!P0 SYNCS.PHASECHK.TRANS64 P0, [R6+URZ], R5 ;  /* 0x00000005060085a7 */ /* 0x000ea4000800007f */
[----:B--2---:R-:W-:Y:S05]  /*22330*/  @!P0 BRA `(.L_x_977) ;  /* 0xfffffffc00f08947 */ /* 0x004fea000383ffff */
[----:B------:R-:W-:Y:S05]  /*22340*/  BRA `(.L_x_1073) ;  /* 0xffffffd800607947 */ /* 0x000fea000383ffff */
.L_x_978:
[----:B--2---:R2:W3:Y:S02]  /*22350*/  SYNCS.PHASECHK.TRANS64.TRYWAIT P0, [R7+URZ], R2 ;  /* 0x00000002070075a7 */ /* 0x0044e4000800017f */
[----:B---3--:R-:W-:Y:S05]  /*22360*/  @!P0 NANOSLEEP.SYNCS 0x989680 ;  /* 0x009896800000895d */ /* 0x008fea0003900000 */
[----:B------:R-:W3:Y:S02]  /*22370*/  @!P0 SYNCS.PHASECHK.TRANS64 P0, [R7+URZ], R2 ;  /* 0x00000002070085a7 */ /* 0x000ee4000800007f */
[----:B---3--:R-:W-:Y:S05]  /*22380*/  @!P0 BRA `(.L_x_978) ;  /* 0xfffffffc00f08947 */ /* 0x008fea000383ffff */
[----:B------:R-:W-:Y:S05]  /*22390*/  BRA `(.L_x_1074) ;  /* 0xffffffd800547947 */ /* 0x000fea000383ffff */
.L_x_980:
[----:B---3--:R3:W4:Y:S02]  /*223a0*/  SYNCS.PHASECHK.TRANS64.TRYWAIT P0, [R4+URZ], R5 ;  /* 0x00000005040075a7 */ /* 0x008724000800017f */
[----:B----4-:R-:W-:Y:S05]  /*223b0*/  @!P0 NANOSLEEP.SYNCS 0x989680 ;  /* 0x009896800000895d */ /* 0x010fea0003900000 */
[----:B------:R-:W4:Y:S02]  /*223c0*/  @!P0 SYNCS.PHASECHK.TRANS64 P0, [R4+URZ], R5 ;  /* 0x00000005040085a7 */ /* 0x000f24000800007f */
[----:B----4-:R-:W-:Y:S05]  /*223d0*/  @!P0 BRA `(.L_x_980) ;  /* 0xfffffffc00f08947 */ /* 0x010fea000383ffff */
[----:B------:R-:W-:Y:S05]  /*223e0*/  BRA `(.L_x_1075) ;  /* 0xffffffd8005c7947 */ /* 0x000fea000383ffff */
.L_x_1076:
        /* <DEDUP_REMOVED lines=9> */
.L_x_15109:


//--------------------- .text._ZN7cutlass13device_kernelIN5flash11enable_sm90INS1_16FlashAttnFwdSm90INS1_25CollectiveMainloopFwdSm90ILi2EN4cute5tupleIJNS5_1CILi1EEES8_S8_EEENS6_IJNS7_ILi128EEENS7_ILi96EEENS7_ILi192EEEEEELi128ENS_10bfloat16_tEfNS_4arch4Sm90ELb0ELb1ELb0ELb0ELb0ELb0ELb0ELb1ELb1ELb1ELb0ELb0EEENS1_21CollectiveEpilogueFwdINS6_IJSA_SA_SB_EEES9_SE_SG_Li256ELb0ELb1ELb0ELb0EEENS1_30DynamicPersistentTileSchedulerILi256ELi128ELb0ELb1ELb1EEEEEEEEEvNT_6ParamsE --------------------------
	.section	.text._ZN7cutlass13device_kernelIN5flash11enable_sm90INS1_16FlashAttnFwdSm90INS1_25CollectiveMainloopFwdSm90ILi2EN4cute5tupleIJNS5_1CILi1EEES8_S8_EEENS6_IJNS7_ILi128EEENS7_ILi96EEENS7_ILi192EEEEEELi128ENS_10bfloat16_tEfNS_4arch4Sm90ELb0ELb1ELb0ELb0ELb0ELb0ELb0ELb1ELb1ELb1ELb0ELb0EEENS1_21CollectiveEpilogueFwdINS6_IJSA_SA_SB_EEES9_SE_SG_Li256ELb0ELb1ELb0ELb0EEENS1_30DynamicPersistentTileSchedulerILi256ELi128ELb0ELb1ELb1EEEEEEEEEvNT_6ParamsE,"ax",@progbits
	.align	128
.text._ZN7cutlass13device_kernelIN5flash11enable_sm90INS1_16FlashAttnFwdSm90INS1_25CollectiveMainloopFwdSm90ILi2EN4cute5tupleIJNS5_1CILi1EEES8_S8_EEENS6_IJNS7_ILi128EEENS7_ILi96EEENS7_ILi192EEEEEELi128ENS_10bfloat16_tEfNS_4arch4Sm90ELb0ELb1ELb0ELb0ELb0ELb0ELb0ELb1ELb1ELb1ELb0ELb0EEENS1_21CollectiveEpilogueFwdINS6_IJSA_SA_SB_EEES9_SE_SG_Li256ELb0ELb1ELb0ELb0EEENS1_30DynamicPersistentTileSchedulerILi256ELi128ELb0ELb1ELb1EEEEEEEEEvNT_6ParamsE:
        .type           _ZN7cutlass13device_kernelIN5flash11enable_sm90INS1_16FlashAttnFwdSm90INS1_25CollectiveMainloopFwdSm90ILi2EN4cute5tupleIJNS5_1CILi1EEES8_S8_EEENS6_IJNS7_ILi128EEENS7_ILi96EEENS7_ILi192EEEEEELi128ENS_10bfloat16_tEfNS_4arch4Sm90ELb0ELb1ELb0ELb0ELb0ELb0ELb0ELb1ELb1ELb1ELb0ELb0EEENS1_21CollectiveEpilogueFwdINS6_IJSA_SA_SB_EEES9_SE_SG_Li256ELb0ELb1ELb0ELb0EEENS1_30DynamicPersistentTileSchedulerILi256ELi128ELb0ELb1ELb1EEEEEEEEEvNT_6ParamsE,@function
        .size           _ZN7cutlass13device_kernelIN5flash11enable_sm90INS1_16FlashAttnFwdSm90INS1_25CollectiveMainloopFwdSm90ILi2EN4cute5tupleIJNS5_1CILi1EEES8_S8_EEENS6_IJNS7_ILi128EEENS7_ILi96EEENS7_ILi192EEEEEELi128ENS_10bfloat16_tEfNS_4arch4Sm90ELb0ELb1ELb0ELb0ELb0ELb0ELb0ELb1ELb1ELb1ELb0ELb0EEENS1_21CollectiveEpilogueFwdINS6_IJSA_SA_SB_EEES9_SE_SG_Li256ELb0ELb1ELb0ELb0EEENS1_30DynamicPersistentTileSchedulerILi256ELi128ELb0ELb1ELb1EEEEEEEEEvNT_6ParamsE,(.L_x_15110 - _ZN7cutlass13device_kernelIN5flash11enable_sm90INS1_16FlashAttnFwdSm90INS1_25CollectiveMainloopFwdSm90ILi2EN4cute5tupleIJNS5_1CILi1EEES8_S8_EEENS6_IJNS7_ILi128EEENS7_ILi96EEENS7_ILi192EEEEEELi128ENS_10bfloat16_tEfNS_4arch4Sm90ELb0ELb1ELb0ELb0ELb0ELb0ELb0ELb1ELb1ELb1ELb0ELb0EEENS1_21CollectiveEpilogueFwdINS6_IJSA_SA_SB_EEES9_SE_SG_Li256ELb0ELb1ELb0ELb0EEENS1_30DynamicPersistentTileSchedulerILi256ELi128ELb0ELb1ELb1EEEEEEEEEvNT_6ParamsE)
        .other          _ZN7cutlass13device_kernelIN5flash11enable_sm90INS1_16FlashAttnFwdSm90INS1_25CollectiveMainloopFwdSm90ILi2EN4cute5tupleIJNS5_1CILi1EEES8_S8_EEENS6_IJNS7_ILi128EEENS7_ILi96EEENS7_ILi192EEEEEELi128ENS_10bfloat16_tEfNS_4arch4Sm90ELb0ELb1ELb0ELb0ELb0ELb0ELb0ELb1ELb1ELb1ELb0ELb0EEENS1_21CollectiveEpilogueFwdINS6_IJSA_SA_SB_EEES9_SE_SG_Li256ELb0ELb1ELb0ELb0EEENS1_30DynamicPersistentTileSchedulerILi256ELi128ELb0ELb1ELb1EEEEEEEEEvNT_6ParamsE,@"STO_CUDA_ENTRY STV_DEFAULT"
_ZN7cutlass13device_kernelIN5flash11enable_sm90INS1_16FlashAttnFwdSm90INS1_25CollectiveMainloopFwdSm90ILi2EN4cute5tupleIJNS5_1CILi1EEES8_S8_EEENS6_IJNS7_ILi128EEENS7_ILi96EEENS7_ILi192EEEEEELi128ENS_10bfloat16_tEfNS_4arch4Sm90ELb0ELb1ELb0ELb0ELb0ELb0ELb0ELb1ELb1ELb1ELb0ELb0EEENS1_21CollectiveEpilogueFwdINS6_IJSA_SA_SB_EEES9_SE_SG_Li256ELb0ELb1ELb0ELb0EEENS1_30DynamicPersistentTileSchedulerILi256ELi128ELb0ELb1ELb1EEEEEEEEEvNT_6ParamsE:
        /* <DEDUP_REMOVED lines=18> */
.L_x_1078:
[----:B------:R-:W-:Y:S05]  /*0120*/  BSYNC B0 ;  /* 0x0000000000007941 */ /* 0x000fea0003800000 */
.L_x_1077:
        /* <DEDUP_REMOVED lines=41> */
.L_x_1079:
        /* <DEDUP_REMOVED lines=22> */
.L_x_1080:
        /* <DEDUP_REMOVED lines=18> */
.L_x_1081:
        /* <DEDUP_REMOVED lines=22> */
.L_x_1082:
        /* <DEDUP_REMOVED lines=22> */
.L_x_1083:
        /* <DEDUP_REMOVED lines=8> */
.L_x_1085:
[----:B------:R-:W-:-:S08]  /*0980*/  NOP ;  /* 0x0000000000007918 */ /* 0x000fd00000000000 */
[----:B------:R-:W1:Y:S02]  /*0990*/  USETMAXREG.TRY_ALLOC.CTAPOOL UP0, 0xf0 ;  /* 0x000000f0000079c8 */ /* 0x000e640008000600 */
[----:B-1----:R-:W-:-:S13]  /*09a0*/  PLOP3.LUT P0, PT, PT, PT, UP0, 0x80, 0x0 ;  /* 0x000000000000781c */ /* 0x002fda0003f0f008 */
[----:B------:R-:W-:Y:S05]  /*09b0*/  @!P0 BRA `(.L_x_1085) ;  /* 0xfffffffc00f08947 */ /* 0x000fea000383ffff */
[----:B------:R-:W1:Y:S08]  /*09c0*/  S2UR UR4, SR_CTAID.X ;  /* 0x00000000000479c3 */ /* 0x000e700000002500 */
[----:B------:R-:W-:Y:S08]  /*09d0*/  BAR.ARV 0x4, 0x180 ;  /* 0x0106000000007b1d */ /* 0x000ff00000002000 */
[----:B------:R-:W1:Y:S08]  /*09e0*/  LDC R0, c[0x0][0xc38] ;  /* 0x00030e00ff007b82 */ /* 0x000e700000000800 */
[----:B------:R-:W-:Y:S06]  /*09f0*/  BAR.ARV 0x8, 0x180 ;  /* 0x0206000000007b1d */ /* 0x000fec0000002000 */
[----:B-1----:R-:W-:-:S13]  /*0a00*/  ISETP.LE.AND P0, PT, R0, UR4, PT ;  /* 0x0000000400007c0c */ /* 0x002fda000bf03270 */
[----:B------:R-:W-:Y:S05]  /*0a10*/  @P0 EXIT ;  /* 0x000000000000094d */ /* 0x000fea0003800000 */
[----:B------:R-:W2:Y:S01]  /*0a20*/  LDL R3, [R1+0x1c] ;  /* 0x00001c0001037983 */ /* 0x000ea20000100800 */
[----:B------:R-:W-:Y:S01]  /*0a30*/  IMAD.MOV.U32 R165, RZ, RZ, RZ ;  /* 0x000000ffffa57224 */ /* 0x000fe200078e00ff */
[----:B------:R-:W-:Y:S01]  /*0a40*/  UMOV UR38, URZ ;  /* 0x0000003f00267c82 */ /* 0x000fe20008000000 */
[----:B------:R-:W-:Y:S01]  /*0a50*/  UMOV UR36, URZ ;  /* 0x0000003f00247c82 */ /* 0x000fe20008000000 */
[----:B0-----:R-:W0:Y:S02]  /*0a60*/  S2R R2, SR_TID.X ;  /* 0x0000000000027919 */ /* 0x001e240000002100 */
[----:B0-----:R-:W-:-:S05]  /*0a70*/  VIADD R173, R2, 0xffffff80 ;  /* 0xffffff8002ad7836 */ /* 0x001fca0000000000 */
[----:B------:R-:W-:-:S04]  /*0a80*/  SHF.R.S32.HI R0, RZ, 0x1f, R173 ;  /* 0x0000001fff007819 */ /* 0x000fc800000114ad */
[CC--:B------:R-:W-:Y:S02]  /*0a90*/  LEA.HI R2, R0.reuse, R173.reuse, RZ, 0x7 ;  /* 0x000000ad00027211 */ /* 0x0c0fe400078f38ff */
[-C--:B------:R-:W-:Y:S02]  /*0aa0*/  LEA.HI R4, R0, R173.reuse, RZ, 0x5 ;  /* 0x000000ad00047211 */ /* 0x080fe400078f28ff */
[----:B------:R-:W-:Y:S02]  /*0ab0*/  LOP3.LUT R166, R2, 0xffffff80, RZ, 0xc0, !PT ;  /* 0xffffff8002a67812 */ /* 0x000fe400078ec0ff */
[-C--:B------:R-:W-:Y:S01]  /*0ac0*/  LEA.HI R11, R0, R173.reuse, RZ, 0x2 ;  /* 0x000000ad000b7211 */ /* 0x080fe200078f10ff */
[----:B------:R-:W-:Y:S01]  /*0ad0*/  IMAD.SHL.U32 R5, R4, 0x20, RZ ;  /* 0x0000002004057824 */ /* 0x000fe200078e00ff */
[----:B------:R-:W-:Y:S01]  /*0ae0*/  LEA.HI R164, R0, R173, RZ, 0x3 ;  /* 0x000000ad00a47211 */ /* 0x000fe200078f18ff */
[----:B------:R-:W-:Y:S01]  /*0af0*/  IMAD.IADD R166, R173, 0x1, -R166 ;  /* 0x00000001ada67824 */ /* 0x000fe200078e0aa6 */
[----:B------:R-:W-:-:S02]  /*0b00*/  SHF.R.S32.HI R167, RZ, 0x7, R2 ;  /* 0x00000007ffa77819 */ /* 0x000fc40000011402 */
[----:B------:R-:W-:Y:S02]  /*0b10*/  LOP3.LUT R162, R164, 0xfffffff8, RZ, 0xc0, !PT ;  /* 0xfffffff8a4a27812 */ /* 0x000fe400078ec0ff */
[----:B------:R-:W-:Y:S02]  /*0b20*/  SHF.R.S32.HI R7, RZ, 0x1f, R166 ;  /* 0x0000001fff077819 */ /* 0x000fe400000114a6 */
[----:B------:R-:W-:Y:S01]  /*0b30*/  LEA.HI R2, R2, R167, RZ, 0x1 ;  /* 0x000000a702027211 */ /* 0x000fe200078f08ff */
[----:B------:R-:W-:Y:S01]  /*0b40*/  IMAD.IADD R162, R173, 0x1, -R162 ;  /* 0x00000001ada27824 */ /* 0x000fe200078e0aa2 */
[CC--:B------:R-:W-:Y:S02]  /*0b50*/  LEA.HI R8, R7.reuse, R166.reuse, RZ, 0x2 ;  /* 0x000000a607087211 */ /* 0x0c0fe400078f10ff */
[----:B------:R-:W-:Y:S01]  /*0b60*/  LEA.HI R7, R7, R166, RZ, 0x5 ;  /* 0x000000a607077211 */ /* 0x000fe200078f28ff */
[----:B------:R-:W-:Y:S01]  /*0b70*/  IMAD.SHL.U32 R23, R162, 0x8, RZ ;  /* 0x00000008a2177824 */ /* 0x000fe200078e00ff */
[----:B------:R-:W-:-:S02]  /*0b80*/  SHF.R.S32.HI R9, RZ, 0x2, R8 ;  /* 0x00000002ff097819 */ /* 0x000fc40000011408 */
[----:B------:R-:W-:Y:S01]  /*0b90*/  SHF.R.S32.HI R10, RZ, 0x1f, R8 ;  /* 0x0000001fff0a7819 */ /* 0x000fe20000011408 */
[----:B------:R-:W-:Y:S01]  /*0ba0*/  VIADD R160, R23, 0x40 ;  /* 0x0000004017a07836 */ /* 0x000fe20000000000 */
[----:B------:R-:W-:Y:S02]  /*0bb0*/  LOP3.LUT R5, R5, 0xfffffc00, RZ, 0xc0, !PT ;  /* 0xfffffc0005057812 */ /* 0x000fe400078ec0ff */
[----:B------:R-:W-:Y:S02]  /*0bc0*/  LEA.HI R10, R10, R9, RZ, 0x3 ;  /* 0x000000090a0a7211 */ /* 0x000fe400078f18ff */
[----:B------:R-:W-:Y:S02]  /*0bd0*/  SHF.R.S32.HI R7, RZ, 0x5, R7 ;  /* 0x00000005ff077819 */ /* 0x000fe40000011407 */
[----:B------:R-:W-:Y:S02]  /*0be0*/  LOP3.LUT R10, R10, 0xfffffff8, RZ, 0xc0, !PT ;  /* 0xfffffff80a0a7812 */ /* 0x000fe400078ec0ff */
[----:B------:R-:W-:-:S02]  /*0bf0*/  LOP3.LUT R2, R2, 0x3fffffe, RZ, 0xc0, !PT ;  /* 0x03fffffe02027812 */ /* 0x000fc400078ec0ff */
[----:B------:R-:W-:Y:S01]  /*0c00*/  SHF.R.S32.HI R164, RZ, 0x3, R164 ;  /* 0x00000003ffa47819 */ /* 0x000fe200000114a4 */
[----:B------:R-:W-:Y:S01]  /*0c10*/  IMAD.IADD R10, R9, 0x1, -R10 ;  /* 0x00000001090a7824 */ /* 0x000fe200078e0a0a */
[----:B------:R-:W-:Y:S01]  /*0c20*/  SHF.R.S32.HI R172, RZ, 0x1f, R23 ;  /* 0x0000001fffac7819 */ /* 0x000fe20000011417 */
[----:B------:R-:W-:Y:S01]  /*0c30*/  IMAD.IADD R2, R167, 0x1, -R2 ;  /* 0x00000001a7027824 */ /* 0x000fe200078e0a02 */
[----:B------:R-:W-:Y:S01]  /*0c40*/  SHF.R.S32.HI R171, RZ, 0x1f, R160 ;  /* 0x0000001fffab7819 */ /* 0x000fe200000114a0 */
[----:B------:R-:W-:-:S04]  /*0c50*/  IMAD R7, R7, 0x10, R10 ;  /* 0x0000001007077824 */ /* 0x000fc800078e020a */
[----:B------:R-:W-:Y:S01]  /*0c60*/  IMAD R168, R2, 0x40, R7 ;  /* 0x0000004002a87824 */ /* 0x000fe200078e0207 */
[----:B--2---:R-:W-:Y:S02]  /*0c70*/  R2UR UR5, R3 ;  /* 0x00000000030572ca */ /* 0x004fe400000e0000 */
[----:B------:R-:W-:-:S04]  /*0c80*/  LEA.HI R3, R0, R173, RZ, 0x4 ;  /* 0x000000ad00037211 */ /* 0x000fc800078f20ff */
[----:B------:R-:W-:Y:S02]  /*0c90*/  SHF.R.S32.HI R6, RZ, 0x4, R3 ;  /* 0x00000004ff067819 */ /* 0x000fe40000011403 */
[C---:B------:R-:W-:Y:S02]  /*0ca0*/  LOP3.LUT R4, R3.reuse, 0x3fffff0, RZ, 0xc0, !PT ;  /* 0x03fffff003047812 */ /* 0x040fe400078ec0ff */
[----:B------:R-:W-:-:S03]  /*0cb0*/  LEA.HI R3, R3, R6, RZ, 0x1 ;  /* 0x0000000603037211 */ /* 0x000fc600078f08ff */
[----:B------:R-:W-:Y:S01]  /*0cc0*/  IMAD.IADD R4, R173, 0x1, -R4 ;  /* 0x00000001ad047824 */ /* 0x000fe200078e0a04 */
[----:B------:R-:W-:Y:S01]  /*0cd0*/  LOP3.LUT R3, R3, 0x1ffffffe, RZ, 0xc0, !PT ;  /* 0x1ffffffe03037812 */ /* 0x000fe200078ec0ff */
[----:B------:R-:W-:Y:S02]  /*0ce0*/  ULOP3.LUT UR5, UR5, 0x1, URZ, 0xfc, !UPT ;  /* 0x0000000105057892 */ /* 0x000fe4000f8efc3f */
[----:B------:R-:W-:Y:S02]  /*0cf0*/  IMAD R4, R4, 0x40, R5 ;  /* 0x0000004004047824 */ /* 0x000fe400078e0205 */
[----:B------:R-:W-:Y:S01]  /*0d00*/  IMAD.IADD R3, R6, 0x1, -R3 ;  /* 0x0000000106037824 */ /* 0x000fe200078e0a03 */
[----:B------:R-:W-:Y:S01]  /*0d10*/  LOP3.LUT R6, R11, 0xfffffffc, RZ, 0xc0, !PT ;  /* 0xfffffffc0b067812 */ /* 0x000fe200078ec0ff */
[----:B------:R-:W-:Y:S02]  /*0d20*/  IMAD.U32 R170, RZ, RZ, UR5 ;  /* 0x00000005ffaa7e24 */ /* 0x000fe4000f8e00ff */
[----:B------:R-:W-:Y:S01]  /*0d30*/  IMAD R169, R3, 0x8, R4 ;  /* 0x0000000803a97824 */ /* 0x000fe200078e0204 */
[----:B------:R-:W-:Y:S01]  /*0d40*/  LOP3.LUT R3, R8, 0x7ffffffc, RZ, 0xc0, !PT ;  /* 0x7ffffffc08037812 */ /* 0x000fe200078ec0ff */
[----:B------:R-:W-:-:S04]  /*0d50*/  IMAD.IADD R6, R173, 0x1, -R6 ;  /* 0x00000001ad067824 */ /* 0x000fc800078e0a06 */
[----:B------:R-:W-:Y:S01]  /*0d60*/  IMAD.IADD R18, R166, 0x1, -R3 ;  /* 0x00000001a6127824 */ /* 0x000fe200078e0a03 */
[----:B------:R-:W-:-:S04]  /*0d70*/  LEA.HI R0, R6, R6, RZ, 0x1 ;  /* 0x0000000606007211 */ /* 0x000fc800078f08ff */
[----:B------:R-:W-:Y:S01]  /*0d80*/  LOP3.LUT R5, R0, 0x1ffffffe, RZ, 0xc0, !PT ;  /* 0x1ffffffe00057812 */ /* 0x000fe200078ec0ff */
[----:B------:R-:W-:-:S04]  /*0d90*/  IMAD.U32 R0, RZ, RZ, UR4 ;  /* 0x00000004ff007e24 */ /* 0x000fc8000f8e00ff */
[----:B------:R-:W-:-:S04]  /*0da0*/  IMAD.IADD R5, R6, 0x1, -R5 ;  /* 0x0000000106057824 */ /* 0x000fc800078e0a05 */
[----:B------:R-:W-:-:S07]  /*0db0*/  IMAD R19, R5, 0x8, R168 ;  /* 0x0000000805137824 */ /* 0x000fce00078e02a8 */
.L_x_1182:
[----:B0----5:R-:W0:Y:S01]  /*0dc0*/  LDC R5, c[0x0][0xc60] ;  /* 0x00031800ff057b82 */ /* 0x021e220000000800 */
[----:B--2---:R-:W-:Y:S01]  /*0dd0*/  IMAD.MOV.U32 R2, RZ, RZ, R0 ;  /* 0x000000ffff027224 */ /* 0x004fe200078e0000 */
[----:B------:R-:W-:Y:S01]  /*0de0*/  ULDC UR4, c[0x0][0xc78] ;  /* 0x00031e0000047ab9 */ /* 0x000fe20000000800 */
[----:B0-----:R-:W-:-:S13]  /*0df0*/  ISETP.NE.AND P0, PT, R5, 0x1, PT ;  /* 0x000000010500780c */ /* 0x001fda0003f05270 */
[----:B---3--:R-:W0:Y:S08]  /*0e00*/  @P0 LDC R3, c[0x0][0xc64] ;  /* 0x00031900ff030b82 */ /* 0x008e300000000800 */
[----:B------:R-:W1:Y:S01]  /*0e10*/  @P0 LDC R4, c[0x0][0xc68] ;  /* 0x00031a00ff040b82 */ /* 0x000e620000000800 */
[----:B0-----:R-:W-:-:S05]  /*0e20*/  @P0 IMAD.HI.U32 R3, R0, R3, RZ ;  /* 0x0000000300030227 */ /* 0x001fca00078e00ff */
[----:B-1----:R-:W-:-:S04]  /*0e30*/  @P0 SHF.R.U32.HI R2, RZ, R4, R3 ;  /* 0x00000004ff020219 */ /* 0x002fc80000011603 */
[----:B------:R-:W-:Y:S01]  /*0e40*/  ISETP.GE.AND P0, PT, R2, UR4, PT ;  /* 0x0000000402007c0c */ /* 0x000fe2000bf06270 */
[----:B------:R-:W-:-:S04]  /*0e50*/  IMAD.MOV R3, RZ, RZ, -R2 ;  /* 0x000000ffff037224 */ /* 0x000fc800078e0a02 */
[----:B------:R-:W-:-:S08]  /*0e60*/  IMAD R15, R5, R3, R0 ;  /* 0x00000003050f7224 */ /* 0x000fd000078e0200 */
[----:B----4-:R-:W-:Y:S05]  /*0e70*/  @!P0 BRA `(.L_x_1086) ;  /* 0x0000000000208947 */ /* 0x010fea0003800000 */
[----:B------:R-:W0:Y:S01]  /*0e80*/  LDC R3, c[0x0][0xc6c] ;  /* 0x00031b00ff037b82 */ /* 0x000e220000000800 */
[----:B------:R-:W-:Y:S01]  /*0e90*/  IMAD.MOV.U32 R0, RZ, RZ, R15 ;  /* 0x000000ffff007224 */ /* 0x000fe200078e000f */
[----:B0-----:R-:W-:-:S13]  /*0ea0*/  ISETP.NE.AND P0, PT, R3, 0x1, PT ;  /* 0x000000010300780c */ /* 0x001fda0003f05270 */
[----:B------:R-:W0:Y:S02]  /*0eb0*/  @P0 LDC.64 R4, c[0x0][0xc70] ;  /* 0x00031c00ff040b82 */ /* 0x000e240000000a00 */
[----:B0-----:R-:W-:-:S05]  /*0ec0*/  @P0 IMAD.HI.U32 R4, R15, R4, RZ ;  /* 0x000000040f040227 */ /* 0x001fca00078e00ff */
[----:B------:R-:W-:-:S05]  /*0ed0*/  @P0 SHF.R.U32.HI R0, RZ, R5, R4 ;  /* 0x00000005ff000219 */ /* 0x000fca0000011604 */
[----:B------:R-:W-:Y:S01]  /*0ee0*/  IMAD R3, R0, R3, RZ ;  /* 0x0000000300037224 */ /* 0x000fe200078e02ff */
[----:B------:R-:W-:Y:S06]  /*0ef0*/  BRA `(.L_x_1087) ;  /* 0x00000000001c7947 */ /* 0x000fec0003800000 */
.L_x_1086:
[----:B------:R-:W0:Y:S01]  /*0f00*/  LDC R3, c[0x0][0xc54] ;  /* 0x00031500ff037b82 */ /* 0x000e220000000800 */
[----:B------:R-:W-:Y:S01]  /*0f10*/  IMAD.MOV.U32 R0, RZ, RZ, R15 ;  /* 0x000000ffff007224 */ /* 0x000fe200078e000f */
[----:B0-----:R-:W-:-:S13]  /*0f20*/  ISETP.NE.AND P0, PT, R3, 0x1, PT ;  /* 0x000000010300780c */ /* 0x001fda0003f05270 */
[----:B------:R-:W0:Y:S02]  /*0f30*/  @P0 LDC.64 R4, c[0x0][0xc58] ;  /* 0x00031600ff040b82 */ /* 0x000e240000000a00 */
[----:B0-----:R-:W-:-:S05]  /*0f40*/  @P0 IMAD.HI.U32 R4, R15, R4, RZ ;  /* 0x000000040f040227 */ /* 0x001fca00078e00ff */
[----:B------:R-:W-:-:S05]  /*0f50*/  @P0 SHF.R.U32.HI R0, RZ, R5, R4 ;  /* 0x00000005ff000219 */ /* 0x000fca0000011604 */
[----:B------:R-:W-:-:S07]  /*0f60*/  IMAD R3, R0, R3, RZ ;  /* 0x0000000300037224 */ /* 0x000fce00078e02ff */
.L_x_1087:
[----:B------:R-:W0:Y:S01]  /*0f70*/  LDC R163, c[0x0][0xc48] ;  /* 0x00031200ffa37b82 */ /* 0x000e220000000800 */
[----:B------:R-:W-:Y:S01]  /*0f80*/  LOP3.LUT R0, RZ, R0, RZ, 0x33, !PT ;  /* 0x00000000ff007212 */ /* 0x000fe200078e33ff */
[----:B------:R-:W-:Y:S01]  /*0f90*/  IMAD.IADD R3, R15, 0x1, -R3 ;  /* 0x000000010f037824 */ /* 0x000fe200078e0a03 */
[----:B------:R-:W-:Y:S01]  /*0fa0*/  ULDC UR4, c[0x0][0xc3c] ;  /* 0x00030f0000047ab9 */ /* 0x000fe20000000800 */
[----:B------:R-:W-:Y:S02]  /*0fb0*/  ULDC UR6, c[0x0][0xc54] ;  /* 0x0003150000067ab9 */ /* 0x000fe40000000800 */
[----:B------:R-:W-:Y:S01]  /*0fc0*/  VIADD R0, R0, UR4 ;  /* 0x0000000400007c36 */ /* 0x000fe20008000000 */
[----:B------:R-:W-:Y:S01]  /*0fd0*/  ULDC.64 UR4, c[0x0][0x418] ;  /* 0x0001060000047ab9 */ /* 0x000fe20000000a00 */
[----:B------:R-:W1:Y:S01]  /*0fe0*/  LDC R4, c[0x0][0x448] ;  /* 0x00011200ff047b82 */ /* 0x000e620000000800 */
[----:B------:R-:W-:Y:S01]  /*0ff0*/  IMAD R15, R2, UR6, R3 ;  /* 0x00000006020f7c24 */ /* 0x000fe2000f8e0203 */
[----:B------:R-:W-:Y:S01]  /*1000*/  ISETP.NE.U32.AND P0, PT, RZ, UR4, PT ;  /* 0x00000004ff007c0c */ /* 0x000fe2000bf05070 */
[----:B------:R-:W-:-:S02]  /*1010*/  IMAD.SHL.U32 R17, R0, 0x80, RZ ;  /* 0x0000008000117824 */ /* 0x000fc400078e00ff */
[----:B------:R-:W-:Y:S01]  /*1020*/  IMAD.MOV.U32 R161, RZ, RZ, R15 ;  /* 0x000000ffffa17224 */ /* 0x000fe200078e000f */
[----:B------:R-:W-:Y:S01]  /*1030*/  ISETP.NE.AND.EX P0, PT, RZ, UR5, PT, P0 ;  /* 0x00000005ff007c0c */ /* 0x000fe2000bf05300 */
[----:B------:R-:W-:Y:S01]  /*1040*/  VIADD R2, R17, 0x7f ;  /* 0x0000007f11027836 */ /* 0x000fe20000000000 */
[----:B------:R-:W2:Y:S01]  /*1050*/  LDC.64 R12, c[0x0][0x9e0] ;  /* 0x00027800ff0c7b82 */ /* 0x000ea20000000a00 */
[----:B0-----:R-:W-:-:S07]  /*1060*/  ISETP.NE.AND P2, PT, R163, 0x1, PT ;  /* 0x00000001a300780c */ /* 0x001fce0003f45270 */
[----:B------:R-:W0:Y:S01]  /*1070*/  LDC R8, c[0x0][0x288] ;  /* 0x0000a200ff087b82 */ /* 0x000e220000000800 */
[----:B-1----:R-:W-:-:S07]  /*1080*/  ISETP.NE.AND P1, PT, R4, 0x1, PT ;  /* 0x000000010400780c */ /* 0x002fce0003f25270 */
[----:B------:R-:W1:Y:S08]  /*1090*/  LDC R72, c[0x0][0x424] ;  /* 0x00010900ff487b82 */ /* 0x000e700000000800 */
[----:B------:R-:W3:Y:S08]  /*10a0*/  @P2 LDC R4, c[0x0][0xc4c] ;  /* 0x00031300ff042b82 */ /* 0x000ef00000000800 */
[----:B------:R-:W4:Y:S01]  /*10b0*/  @P2 LDC R7, c[0x0][0xc50] ;  /* 0x00031400ff072b82 */ /* 0x000f220000000800 */
[----:B0-----:R-:W-:-:S07]  /*10c0*/  IADD3 R5, -R8, 0x1, RZ ;  /* 0x0000000108057810 */ /* 0x001fce0007ffe1ff */
[----:B------:R-:W0:Y:S01]  /*10d0*/  @P1 LDC R11, c[0x0][0x44c] ;  /* 0x00011300ff0b1b82 */ /* 0x000e220000000800 */
[----:B-1----:R-:W-:-:S07]  /*10e0*/  SEL R72, R72, 0x1, P0 ;  /* 0x0000000148487807 */ /* 0x002fce0000000000 */
[----:B------:R-:W1:Y:S01]  /*10f0*/  @P1 LDC R6, c[0x0][0x450] ;  /* 0x00011400ff061b82 */ /* 0x000e620000000800 */
[----:B---3--:R-:W-:-:S07]  /*1100*/  @P2 IMAD.HI.U32 R0, R15, R4, RZ ;  /* 0x000000040f002227 */ /* 0x008fce00078e00ff */
[----:B------:R-:W3:Y:S01]  /*1110*/  LDC R9, c[0x0][0x2f0] ;  /* 0x0000bc00ff097b82 */ /* 0x000ee20000000800 */
[----:B----4-:R-:W-:Y:S02]  /*1120*/  @P2 SHF.R.U32.HI R161, RZ, R7, R0 ;  /* 0x00000007ffa12219 */ /* 0x010fe40000011600 */
[----:B--2---:R-:W-:-:S03]  /*1130*/  ISETP.GE.AND P2, PT, R13, 0x1, PT ;  /* 0x000000010d00780c */ /* 0x004fc60003f46270 */
[----:B------:R-:W-:Y:S02]  /*1140*/  IMAD.MOV R0, RZ, RZ, -R161 ;  /* 0x000000ffff007224 */ /* 0x000fe400078e0aa1 */
[----:B0-----:R-:W-:-:S04]  /*1150*/  @P1 IMAD.HI.U32 R3, R2, R11, RZ ;  /* 0x0000000b02031227 */ /* 0x001fc800078e00ff */
[----:B------:R-:W-:Y:S01]  /*1160*/  IMAD R163, R163, R0, R15 ;  /* 0x00000000a3a37224 */ /* 0x000fe200078e020f */
[----:B-1----:R-:W-:Y:S01]  /*1170*/  @P1 SHF.R.U32.HI R2, RZ, R6, R3 ;  /* 0x00000006ff021219 */ /* 0x002fe20000011603 */
[CC--:B---3--:R-:W-:Y:S02]  /*1180*/  IMAD R5, R72.reuse, R9.reuse, R5 ;  /* 0x0000000948057224 */ /* 0x0c8fe400078e0205 */
[----:B------:R-:W-:Y:S02]  /*1190*/  IMAD R16, R72, R9, RZ ;  /* 0x0000000948107224 */ /* 0x000fe400078e02ff */
[----:B------:R-:W-:-:S04]  /*11a0*/  IMAD.IADD R3, R5, 0x1, R2 ;  /* 0x0000000105037824 */ /* 0x000fc800078e0202 */
[----:B------:R-:W-:Y:S01]  /*11b0*/  IMAD.IADD R0, R3, 0x1, R12 ;  /* 0x0000000103007824 */ /* 0x000fe200078e020c */
[----:B------:R-:W-:Y:S06]  /*11c0*/  @!P2 BRA `(.L_x_1088) ;  /* 0x000000000040a947 */ /* 0x000fec0003800000 */
[C---:B------:R-:W-:Y:S01]  /*11d0*/  ISETP.GT.AND P0, PT, R3.reuse, RZ, PT ;  /* 0x000000ff0300720c */ /* 0x040fe20003f04270 */
[----:B------:R-:W-:-:S12]  /*11e0*/  VIADD R2, R3, 0xffffffff ;  /* 0xffffffff03027836 */ /* 0x000fd80000000000 */
[----:B------:R-:W-:Y:S05]  /*11f0*/  @P0 BRA `(.L_x_1089) ;  /* 0x00000000001c0947 */ /* 0x000fea0003800000 */
[----:B------:R-:W-:Y:S01]  /*1200*/  ISETP.NE.AND P0, PT, R13, 0x1, PT ;  /* 0x000000010d00780c */ /* 0x000fe20003f05270 */
[----:B------:R-:W-:-:S12]  /*1210*/  IMAD.MOV R3, RZ, RZ, -R3 ;  /* 0x000000ffff037224 */ /* 0x000fd800078e0a03 */
[----:B------:R-:W0:Y:S02]  /*1220*/  @P0 LDC.64 R4, c[0x0][0x9e8] ;  /* 0x00027a00ff040b82 */ /* 0x000e240000000a00 */
[----:B0-----:R-:W-:-:S05]  /*1230*/  @P0 IMAD.HI.U32 R2, R3, R4, RZ ;  /* 0x0000000403020227 */ /* 0x001fca00078e00ff */
[----:B------:R-:W-:-:S04]  /*1240*/  @P0 SHF.R.U32.HI R3, RZ, R5, R2 ;  /* 0x00000005ff030219 */ /* 0x000fc80000011602 */
[----:B------:R-:W-:Y:S01]  /*1250*/  LOP3.LUT R2, RZ, R3, RZ, 0x33, !PT ;  /* 0x00000003ff027212 */ /* 0x000fe200078e33ff */
[----:B------:R-:W-:Y:S06]  /*1260*/  BRA `(.L_x_1090) ;  /* 0x0000000000107947 */ /* 0x000fec0003800000 */
.L_x_1089:
[----:B------:R-:W-:-:S13]  /*1270*/  ISETP.NE.AND P0, PT, R13, 0x1, PT ;  /* 0x000000010d00780c */ /* 0x000fda0003f05270 */
[----:B------:R-:W0:Y:S02]  /*1280*/  @P0 LDC.64 R4, c[0x0][0x9e8] ;  /* 0x00027a00ff040b82 */ /* 0x000e240000000a00 */
[----:B0-----:R-:W-:-:S05]  /*1290*/  @P0 IMAD.HI.U32 R4, R2, R4, RZ ;  /* 0x0000000402040227 */ /* 0x001fca00078e00ff */
[----:B------:R-:W-:-:S07]  /*12a0*/  @P0 SHF.R.U32.HI R2, RZ, R5, R4 ;  /* 0x00000005ff020219 */ /* 0x000fce0000011604 */
.L_x_1090:
[----:B------:R-:W-:-:S05]  /*12b0*/  IMAD R3, R2, R13, R13 ;  /* 0x0000000d02037224 */ /* 0x000fca00078e020d */
[----:B------:R-:W-:-:S07]  /*12c0*/  VIMNMX R0, R0, R3, PT ;  /* 0x0000000300007248 */ /* 0x000fce0003fe0100 */
.L_x_1088:
[----:B------:R-:W0:Y:S01]  /*12d0*/  @P1 LDC R4, c[0x0][0x44c] ;  /* 0x00011300ff041b82 */ /* 0x000e220000000800 */
[----:B------:R-:W-:Y:S01]  /*12e0*/  VIADD R2, R0, 0x5f ;  /* 0x0000005f00027836 */ /* 0x000fe20000000000 */
[----:B------:R-:W-:Y:S01]  /*12f0*/  ULDC UR4, c[0x0][0x9dc] ;  /* 0x0002770000047ab9 */ /* 0x000fe20000000800 */
[----:B------:R-:W-:Y:S02]  /*1300*/  IMAD R0, R72, R9, 0x5f ;  /* 0x0000005f48007424 */ /* 0x000fe400078e0209 */
[----:B------:R-:W-:-:S03]  /*1310*/  IMAD.HI R2, R2, 0x2aaaaaab, RZ ;  /* 0x2aaaaaab02027827 */ /* 0x000fc600078e02ff */
[----:B------:R-:W1:Y:S01]  /*1320*/  @P1 LDC R11, c[0x0][0x450] ;  /* 0x00011400ff0b1b82 */ /* 0x000e620000000800 */
[----:B------:R-:W-:Y:S01]  /*1330*/  IMAD.HI R0, R0, 0x2aaaaaab, RZ ;  /* 0x2aaaaaab00007827 */ /* 0x000fe200078e02ff */
[----:B------:R-:W-:-:S03]  /*1340*/  SHF.R.U32.HI R5, RZ, 0x1f, R2 ;  /* 0x0000001fff057819 */ /* 0x000fc60000011602 */
[----:B------:R-:W-:Y:S01]  /*1350*/  IMAD.MOV.U32 R7, RZ, RZ, R17 ;  /* 0x000000ffff077224 */ /* 0x000fe200078e0011 */
[----:B------:R-:W-:Y:S01]  /*1360*/  SHF.R.U32.HI R3, RZ, 0x1f, R0 ;  /* 0x0000001fff037819 */ /* 0x000fe20000011600 */
[----:B------:R-:W-:Y:S01]  /*1370*/  IMAD R72, R72, R9, -R8 ;  /* 0x0000000948487224 */ /* 0x000fe200078e0a08 */
[----:B------:R-:W-:Y:S02]  /*1380*/  LEA.HI.SX32 R2, R2, R5, 0x1c ;  /* 0x0000000502027211 */ /* 0x000fe400078fe2ff */
[----:B------:R-:W-:-:S04]  /*1390*/  LEA.HI.SX32 R3, R0, R3, 0x1c ;  /* 0x0000000300037211 */ /* 0x000fc800078fe2ff */
[----:B------:R-:W-:Y:S01]  /*13a0*/  VIMNMX R73, R3, R2, PT ;  /* 0x0000000203497248 */ /* 0x000fe20003fe0100 */
[----:B0-----:R-:W-:-:S05]  /*13b0*/  @P1 IMAD.HI.U32 R4, R17, R4, RZ ;  /* 0x0000000411041227 */ /* 0x001fca00078e00ff */
[----:B-1----:R-:W-:-:S05]  /*13c0*/  @P1 SHF.R.U32.HI R7, RZ, R11, R4 ;  /* 0x0000000bff071219 */ /* 0x002fca0000011604 */
[----:B------:R-:W-:-:S04]  /*13d0*/  IMAD.IADD R0, R72, 0x1, R7 ;  /* 0x0000000148007824 */ /* 0x000fc800078e0207 */
[----:B------:R-:W-:Y:S01]  /*13e0*/  VIADD R2, R0, -UR4 ;  /* 0x8000000400027c36 */ /* 0x000fe20008000000 */
[----:B------:R-:W-:Y:S06]  /*13f0*/  @!P2 BRA `(.L_x_1091) ;  /* 0x00000000003ca947 */ /* 0x000fec0003800000 */
[----:B------:R-:W-:-:S13]  /*1400*/  ISETP.GT.AND P0, PT, R0, -0x1, PT ;  /* 0xffffffff0000780c */ /* 0x000fda0003f04270 */
[----:B------:R-:W-:Y:S05]  /*1410*/  @P0 BRA `(.L_x_1092) ;  /* 0x00000000001c0947 */ /* 0x000fea0003800000 */
[----:B------:R-:W-:Y:S02]  /*1420*/  ISETP.NE.AND P0, PT, R13, 0x1, PT ;  /* 0x000000010d00780c */ /* 0x000fe40003f05270 */
[----:B------:R-:W-:-:S11]  /*1430*/  LOP3.LUT R3, RZ, R0, RZ, 0x33, !PT ;  /* 0x00000000ff037212 */ /* 0x000fd600078e33ff */
[----:B------:R-:W0:Y:S02]  /*1440*/  @P0 LDC.64 R4, c[0x0][0x9e8] ;  /* 0x00027a00ff040b82 */ /* 0x000e240000000a00 */
[----:B0-----:R-:W-:-:S05]  /*1450*/  @P0 IMAD.HI.U32 R0, R3, R4, RZ ;  /* 0x0000000403000227 */ /* 0x001fca00078e00ff */
[----:B------:R-:W-:-:S04]  /*1460*/  @P0 SHF.R.U32.HI R3, RZ, R5, R0 ;  /* 0x00000005ff030219 */ /* 0x000fc80000011600 */
[----:B------:R-:W-:Y:S01]  /*1470*/  LOP3.LUT R0, RZ, R3, RZ, 0x33, !PT ;  /* 0x00000003ff007212 */ /* 0x000fe200078e33ff */
[----:B------:R-:W-:Y:S06]  /*1480*/  BRA `(.L_x_1093) ;  /* 0x0000000000107947 */ /* 0x000fec0003800000 */
.L_x_1092:
[----:B------:R-:W-:-:S13]  /*1490*/  ISETP.NE.AND P0, PT, R13, 0x1, PT ;  /* 0x000000010d00780c */ /* 0x000fda0003f05270 */
[----:B------:R-:W0:Y:S02]  /*14a0*/  @P0 LDC.64 R4, c[0x0][0x9e8] ;  /* 0x00027a00ff040b82 */ /* 0x000e240000000a00 */
[----:B0-----:R-:W-:-:S05]  /*14b0*/  @P0 IMAD.HI.U32 R4, R0, R4, RZ ;  /* 0x0000000400040227 */ /* 0x001fca00078e00ff */
[----:B------:R-:W-:-:S07]  /*14c0*/  @P0 SHF.R.U32.HI R0, RZ, R5, R4 ;  /* 0x00000005ff000219 */ /* 0x000fce0000011604 */
.L_x_1093:
[----:B------:R-:W-:-:S05]  /*14d0*/  IMAD R3, R0, R13, RZ ;  /* 0x0000000d00037224 */ /* 0x000fca00078e02ff */
[----:B------:R-:W-:-:S07]  /*14e0*/  VIMNMX R2, R2, R3, !PT ;  /* 0x0000000302027248 */ /* 0x000fce0007fe0100 */
.L_x_1091:
[----:B------:R-:W-:Y:S01]  /*14f0*/  IMAD.HI R2, R2, 0x2aaaaaab, RZ ;  /* 0x2aaaaaab02027827 */ /* 0x000fe200078e02ff */
[----:B------:R-:W-:Y:S02]  /*1500*/  PLOP3.LUT P0, PT, PT, PT, PT, 0x80, 0x0 ;  /* 0x000000000000781c */ /* 0x000fe40003f0f070 */
[----:B------:R-:W-:Y:S02]  /*1510*/  CS2R R88, SRZ ;  /* 0x0000000000587805 */ /* 0x000fe4000001ff00 */
[----:B------:R-:W-:Y:S02]  /*1520*/  CS2R R86, SRZ ;  /* 0x0000000000567805 */ /* 0x000fe4000001ff00 */
[----:B------:R-:W-:Y:S02]  /*1530*/  CS2R R84, SRZ ;  /* 0x0000000000547805 */ /* 0x000fe4000001ff00 */
[----:B------:R-:W-:Y:S02]  /*1540*/  SHF.R.U32.HI R3, RZ, 0x1f, R2 ;  /* 0x0000001fff037819 */ /* 0x000fe40000011602 */
[----:B------:R-:W-:-:S02]  /*1550*/  CS2R R82, SRZ ;  /* 0x0000000000527805 */ /* 0x000fc4000001ff00 */
[----:B------:R-:W-:Y:S01]  /*1560*/  CS2R R80, SRZ ;  /* 0x0000000000507805 */ /* 0x000fe2000001ff00 */
[----:B------:R-:W-:Y:S01]  /*1570*/  IMAD.MOV.U32 R50, RZ, RZ, RZ ;  /* 0x000000ffff327224 */ /* 0x000fe200078e00ff */
[----:B------:R-:W-:Y:S02]  /*1580*/  LEA.HI.SX32 R3, R2, R3, 0x1c ;  /* 0x0000000302037211 */ /* 0x000fe400078fe2ff */
[----:B------:R-:W-:Y:S02]  /*1590*/  CS2R R46, SRZ ;  /* 0x00000000002e7805 */ /* 0x000fe4000001ff00 */
[----:B------:R-:W-:Y:S02]  /*15a0*/  CS2R R76, SRZ ;  /* 0x00000000004c7805 */ /* 0x000fe4000001ff00 */
[----:B------:R-:W-:Y:S02]  /*15b0*/  CS2R R74, SRZ ;  /* 0x00000000004a7805 */ /* 0x000fe4000001ff00 */
[----:B------:R-:W-:-:S02]  /*15c0*/  VIMNMX R22, RZ, R3, !PT ;  /* 0x00000003ff167248 */ /* 0x000fc40007fe0100 */
[----:B------:R-:W-:Y:S02]  /*15d0*/  CS2R R44, SRZ ;  /* 0x00000000002c7805 */ /* 0x000fe4000001ff00 */
[----:B------:R-:W-:Y:S02]  /*15e0*/  CS2R R70, SRZ ;  /* 0x0000000000467805 */ /* 0x000fe4000001ff00 */
[----:B------:R-:W-:Y:S02]  /*15f0*/  CS2R R68, SRZ ;  /* 0x0000000000447805 */ /* 0x000fe4000001ff00 */
[----:B------:R-:W-:Y:S02]  /*1600*/  ISETP.GT.AND P1, PT, R73, R22, PT ;  /* 0x000000164900720c */ /* 0x000fe40003f24270 */
[----:B------:R-:W-:Y:S02]  /*1610*/  CS2R R66, SRZ ;  /* 0x0000000000427805 */ /* 0x000fe4000001ff00 */
[----:B------:R-:W-:-:S02]  /*1620*/  CS2R R64, SRZ ;  /* 0x0000000000407805 */ /* 0x000fc4000001ff00 */
[----:B------:R-:W-:Y:S02]  /*1630*/  CS2R R62, SRZ ;  /* 0x00000000003e7805 */ /* 0x000fe4000001ff00 */
[----:B------:R-:W-:Y:S02]  /*1640*/  CS2R R60, SRZ ;  /* 0x00000000003c7805 */ /* 0x000fe4000001ff00 */
[----:B------:R-:W-:Y:S02]  /*1650*/  CS2R R58, SRZ ;  /* 0x00000000003a7805 */ /* 0x000fe4000001ff00 */
[----:B------:R-:W-:Y:S01]  /*1660*/  CS2R R56, SRZ ;  /* 0x0000000000387805 */ /* 0x000fe2000001ff00 */
[----:B------:R-:W-:Y:S01]  /*1670*/  IMAD.MOV.U32 R55, RZ, RZ, RZ ;  /* 0x000000ffff377224 */ /* 0x000fe200078e00ff */
        /* <DEDUP_REMOVED lines=11> */
[----:B------:R-:W-:Y:S01]  /*1730*/  IMAD.MOV.U32 R108, RZ, RZ, RZ ;  /* 0x000000ffff6c7224 */ /* 0x000fe200078e00ff */
[----:B------:R-:W-:Y:S02]  /*1740*/  CS2R R6, SRZ ;  /* 0x0000000000067805 */ /* 0x000fe4000001ff00 */
[----:B------:R-:W-:Y:S01]  /*1750*/  CS2R R28, SRZ ;  /* 0x00000000001c7805 */ /* 0x000fe2000001ff00 */
[----:B------:R-:W-:Y:S02]  /*1760*/  IMAD.MOV.U32 R27, RZ, RZ, RZ ;  /* 0x000000ffff1b7224 */ /* 0x000fe400078e00ff */
[----:B------:R-:W-:-:S02]  /*1770*/  IMAD.MOV.U32 R110, RZ, RZ, RZ ;  /* 0x000000ffff6e7224 */ /* 0x000fc400078e00ff */
[----:B------:R-:W-:Y:S01]  /*1780*/  IMAD.MOV.U32 R3, RZ, RZ, RZ ;  /* 0x000000ffff037224 */ /* 0x000fe200078e00ff */
[----:B------:R-:W-:Y:S06]  /*1790*/  @!P1 BRA `(.L_x_1094) ;  /* 0x000000b400449947 */ /* 0x000fec0003800000 */
[----:B------:R-:W0:Y:S01]  /*17a0*/  SHFL.IDX PT, R0, R167, RZ, 0x1f ;  /* 0x00001fffa7007589 */ /* 0x000e2200000e0000 */
[----:B------:R-:W1:Y:S01]  /*17b0*/  S2UR UR6, SR_CgaCtaId ;  /* 0x00000000000679c3 */ /* 0x000e620000008800 */
[----:B------:R-:W-:Y:S01]  /*17c0*/  UMOV UR37, 0x400 ;  /* 0x0000040000257882 */ /* 0x000fe20000000000 */
        /* <DEDUP_REMOVED lines=28> */
.L_x_1095:
[----:B------:R-:W-:Y:S02]  /*1990*/  LEA.HI R0, R165, R165, RZ, 0x1 ;  /* 0x000000a5a5007211 */ /* 0x000fe400078f08ff */
[----:B------:R-:W-:Y:S02]  /*19a0*/  R2UR UR4, R170 ;  /* 0x00000000aa0472ca */ /* 0x000fe400000e0000 */
[----:B------:R-:W-:-:S05]  /*19b0*/  LOP3.LUT R0, R0, 0xfffffffe, RZ, 0xc0, !PT ;  /* 0xfffffffe00007812 */ /* 0x000fca00078ec0ff */
[----:B------:R-:W-:-:S05]  /*19c0*/  IMAD.IADD R0, R165, 0x1, -R0 ;  /* 0x00000001a5007824 */ /* 0x000fca00078e0a00 */
[----:B------:R-:W-:Y:S01]  /*19d0*/  SHF.L.U32 R0, R0, 0x1f, RZ ;  /* 0x0000001f00007819 */ /* 0x000fe200000006ff */
[----:B------:R-:W-:-:S03]  /*19e0*/  IMAD.U32 R2, RZ, RZ, UR4 ;  /* 0x00000004ff027e24 */ /* 0x000fc6000f8e00ff */
[----:B------:R-:W0:Y:S02]  /*19f0*/  SYNCS.PHASECHK.TRANS64.TRYWAIT P1, [UR37+0x2a800], R0 ;  /* 0x02a80000ff0075a7 */ /* 0x000e240008020165 */
[----:B------:R-:W-:Y:S01]  /*1a00*/  ISETP.NE.AND P0, PT, R2, 0x3, PT ;  /* 0x000000030200780c */ /* 0x000fe20003f05270 */
[----:B0-----:R-:W-:-:S12]  /*1a10*/  @!P1 BRA `(.L_x_1096) ;  /* 0x0000011c00ac9947 */ /* 0x001fd80003800000 */
.L_x_1292:
[----:B------:R-:W-:Y:S05]  /*1a20*/  @!P0 BRA `(.L_x_1097) ;  /* 0x0000000000048947 */ /* 0x000fea0003800000 */
[----:B------:R-:W-:Y:S01]  /*1a30*/  BPT.TRAP 0x1 ;  /* 0x000000040000795c */ /* 0x000fe20000300000 */
.L_x_1097:
[----:B------:R-:W-:Y:S02]  /*1a40*/  IMAD.U32 R7, RZ, RZ, UR36 ;  /* 0x00000024ff077e24 */ /* 0x000fe4000f8e00ff */
[----:B0-----:R-:W-:-:S03]  /*1a50*/  IMAD.U32 R0, RZ, RZ, UR38 ;  /* 0x00000026ff007e24 */ /* 0x001fc6000f8e00ff */
[----:B------:R-:W-:Y:S02]  /*1a60*/  LEA R7, R7, UR37, 0x3 ;  /* 0x0000002507077c11 */ /* 0x000fe4000f8e18ff */
[----:B------:R-:W-:-:S04]  /*1a70*/  SHF.L.U32 R0, R0, 0x1f, RZ ;  /* 0x0000001f00007819 */ /* 0x000fc800000006ff */
[----:B------:R0:W1:Y:S01]  /*1a80*/  SYNCS.PHASECHK.TRANS64.TRYWAIT P1, [R7+URZ+0x2a830], R0 ;  /* 0x02a83000070075a7 */ /* 0x000062000802017f */
[----:B------:R-:W-:Y:S05]  /*1a90*/  @!P0 BRA `(.L_x_1098) ;  /* 0x0000000000048947 */ /* 0x000fea0003800000 */
[----:B------:R-:W-:Y:S01]  /*1aa0*/  BPT.TRAP 0x1 ;  /* 0x000000040000795c */ /* 0x000fe20000300000 */
.L_x_1098:
[----:B------:R-:W2:Y:S01]  /*1ab0*/  LDL.LU R2, [R1+0xc] ;  /* 0x00000c0001027983 */ /* 0x000ea20000300800 */
[----:B------:R-:W3:Y:S02]  /*1ac0*/  S2R R3, SR_TID.X ;  /* 0x0000000000037919 */ /* 0x000ee40000002100 */
[----:B---3--:R-:W-:Y:S02]  /*1ad0*/  LOP3.LUT P2, RZ, R3, 0x7f, RZ, 0xc0, !PT ;  /* 0x0000007f03ff7812 */ /* 0x008fe4000784c0ff */
[----:B--2---:R-:W-:-:S11]  /*1ae0*/  LOP3.LUT R2, R2, 0xffefffff, RZ, 0xc0, !PT ;  /* 0xffefffff02027812 */ /* 0x004fd600078ec0ff */
[----:B------:R-:W-:-:S05]  /*1af0*/  @P2 LOP3.LUT R2, R2, 0x100000, RZ, 0xfc, !PT ;  /* 0x0010000002022812 */ /* 0x000fca00078efcff */
[----:B------:R2:W-:Y:S01]  /*1b00*/  STL [R1+0xc], R2 ;  /* 0x00000c0201007387 */ /* 0x0005e20000100800 */
[----:B-1----:R-:W-:Y:S05]  /*1b10*/  @P1 BRA `(.L_x_1099) ;  /* 0x0000000000081947 */ /* 0x002fea0003800000 */
[----:B------:R-:W1:Y:S02]  /*1b20*/  SYNCS.PHASECHK.TRANS64.TRYWAIT P1, [R7+URZ+0x2a830], R0 ;  /* 0x02a83000070075a7 */ /* 0x000e64000802017f */
[----:B-1----:R-:W-:Y:S05]  /*1b30*/  @!P1 BRA `(.L_x_1100) ;  /* 0x0000011c007c9947 */ /* 0x002fea0003800000 */
.L_x_1099:
[----:B------:R-:W-:Y:S05]  /*1b40*/  WARPSYNC.ALL ;  /* 0x0000000000007948 */ /* 0x000fea0003800000 */
[----:B------:R-:W-:Y:S01]  /*1b50*/  UIADD3 UR4, UR37, 0x18400, URZ ;  /* 0x0001840025047890 */ /* 0x000fe2000fffe03f */
[----:B------:R-:W-:Y:S01]  /*1b60*/  WARPGROUP.ARRIVE ;  /* 0x00000000000079c5 */ /* 0x000fe20000000000 */
[----:B------:R-:W-:Y:S01]  /*1b70*/  UMOV UR9, 0x40000040 ;  /* 0x4000004000097882 */ /* 0x000fe20000000000 */
[----:B------:R-:W-:Y:S01]  /*1b80*/  UMOV UR11, 0x40000040 ;  /* 0x40000040000b7882 */ /* 0x000fe20000000000 */
[----:B------:R-:W-:Y:S01]  /*1b90*/  USHF.R.U32.HI UR4, URZ, 0x4, UR4 ;  /* 0x000000043f047899 */ /* 0x000fe20008011604 */
[----:B------:R-:W-:Y:S01]  /*1ba0*/  IMAD.U32 R5, RZ, RZ, UR9 ;  /* 0x00000009ff057e24 */ /* 0x000fe2000f8e00ff */
[----:B------:R-:W-:Y:S01]  /*1bb0*/  UMOV UR13, 0x40000040 ;  /* 0x40000040000d7882 */ /* 0x000fe20000000000 */
[----:B------:R-:W-:Y:S01]  /*1bc0*/  UMOV UR15, 0x40000040 ;  /* 0x40000040000f7882 */ /* 0x000fe20000000000 */
[----:B------:R-:W-:Y:S01]  /*1bd0*/  ULOP3.LUT UR4, UR4, 0x3fff, URZ, 0xc0, !UPT ;  /* 0x00003fff04047892 */ /* 0x000fe2000f8ec03f */
[----:B------:R-:W3:Y:S01]  /*1be0*/  LDC R174, c[0x0][0x448] ;  /* 0x00011200ffae7b82 */ /* 0x000ee20000000800 */
[----:B------:R-:W-:Y:S01]  /*1bf0*/  UMOV UR17, 0x40000040 ;  /* 0x4000004000117882 */ /* 0x000fe20000000000 */
[----:B------:R-:W-:Y:S01]  /*1c00*/  UMOV UR19, 0x40000040 ;  /* 0x4000004000137882 */ /* 0x000fe20000000000 */
[----:B------:R-:W-:Y:S01]  /*1c10*/  ULOP3.LUT UR39, UR4, 0x10000, URZ, 0xfc, !UPT ;  /* 0x0001000004277892 */ /* 0x000fe2000f8efc3f */
[----:B------:R-:W4:Y:S01]  /*1c20*/  S2R R8, SR_TID.X ;  /* 0x0000000000087919 */ /* 0x000f220000002100 */
[----:B------:R-:W-:Y:S01]  /*1c30*/  ULOP3.LUT UR4, UR40, 0x10000, URZ, 0xfc, !UPT ;  /* 0x0001000028047892 */ /* 0x000fe2000f8efc3f */
[----:B01----:R-:W-:Y:S01]  /*1c40*/  IMAD.IADD R0, R19, 0x1, R17 ;  /* 0x0000000113007824 */ /* 0x003fe200078e0211 */
[----:B------:R-:W-:Y:S01]  /*1c50*/  UIMAD UR5, UR36, 0x900, UR39 ;  /* 0x00000900240578a4 */ /* 0x000fe2000f8e0227 */
[----:B------:R-:W0:Y:S01]  /*1c60*/  LDC.64 R14, c[0x0][0x9e0] ;  /* 0x00027800ff0e7b82 */ /* 0x000e220000000a00 */
[----:B------:R-:W-:Y:S01]  /*1c70*/  UIADD3 UR12, UR4, 0x4, URZ ;  /* 0x00000004040c7890 */ /* 0x000fe2000fffe03f */
[----:B--2---:R-:W-:Y:S01]  /*1c80*/  IMAD.MOV.U32 R2, RZ, RZ, R0 ;  /* 0x000000ffff027224 */ /* 0x004fe200078e0000 */
[----:B------:R-:W-:Y:S01]  /*1c90*/  UIADD3 UR14, UR5, 0x4, URZ ;  /* 0x00000004050e7890 */ /* 0x000fe2000fffe03f */
[----:B------:R-:W-:-:S02]  /*1ca0*/  UMOV UR8, UR4 ;  /* 0x0000000400087c82 */ /* 0x000fc40008000000 */
[----:B------:R-:W-:Y:S01]  /*1cb0*/  UMOV UR10, UR5 ;  /* 0x00000005000a7c82 */ /* 0x000fe20008000000 */
[----:B------:R-:W-:Y:S01]  /*1cc0*/  IMAD.U32 R4, RZ, RZ, UR8 ;  /* 0x00000008ff047e24 */ /* 0x000fe2000f8e00ff */
[----:B------:R-:W-:Y:S01]  /*1cd0*/  HGMMA.64x96x16.F32.BF16 R24, gdesc[UR8], RZ, !UPT, gsb0 ;  /* 0x01600000081879f0 */ /* 0x000fe2000c0018ff */
[----:B------:R-:W-:Y:S01]  /*1ce0*/  UIADD3 UR8, UR4, 0x2, URZ ;  /* 0x0000000204087890 */ /* 0x000fe2000fffe03f */
[----:B------:R-:W1:Y:S01]  /*1cf0*/  LDC R11, c[0x0][0x288] ;  /* 0x0000a200ff0b7b82 */ /* 0x000e620000000800 */
[----:B------:R-:W-:Y:S01]  /*1d00*/  UIADD3 UR10, UR5, 0x2, URZ ;  /* 0x00000002050a7890 */ /* 0x000fe2000fffe03f */
[----:B------:R-:W-:Y:S01]  /*1d10*/  UMOV UR9, 0x40000040 ;  /* 0x4000004000097882 */ /* 0x000fe20000000000 */
[----:B------:R-:W-:Y:S01]  /*1d20*/  UMOV UR11, 0x40000040 ;  /* 0x40000040000b7882 */ /* 0x000fe20000000000 */
[----:B------:R-:W-:Y:S01]  /*1d30*/  UIADD3 UR16, UR4, 0x6, URZ ;  /* 0x0000000604107890 */ /* 0x000fe2000fffe03f */
[----:B---3--:R-:W-:Y:S01]  /*1d40*/  ISETP.NE.AND P2, PT, R174, 0x1, PT ;  /* 0x00000001ae00780c */ /* 0x008fe20003f45270 */
[----:B------:R-:W-:-:S02]  /*1d50*/  UIADD3 UR18, UR5, 0x6, URZ ;  /* 0x0000000605127890 */ /* 0x000fc4000fffe03f */
[----:B------:R-:W-:Y:S02]  /*1d60*/  UIADD3 UR20, UR4, 0x400, URZ ;  /* 0x0000040004147890 */ /* 0x000fe4000fffe03f */
[----:B------:R-:W-:Y:S01]  /*1d70*/  UIADD3 UR22, UR5, 0x300, URZ ;  /* 0x0000030005167890 */ /* 0x000fe2000fffe03f */
[----:B------:R-:W-:Y:S01]  /*1d80*/  UMOV UR21, 0x40000040 ;  /* 0x4000004000157882 */ /* 0x000fe20000000000 */
[----:B------:R-:W-:Y:S01]  /*1d90*/  UMOV UR23, 0x40000040 ;  /* 0x4000004000177882 */ /* 0x000fe20000000000 */
[----:B------:R-:W-:Y:S02]  /*1da0*/  UIADD3 UR24, UR4, 0x402, URZ ;  /* 0x0000040204187890 */ /* 0x000fe4000fffe03f */
[----:B------:R-:W-:Y:S01]  /*1db0*/  UIADD3 UR26, UR5, 0x302, URZ ;  /* 0x00000302051a7890 */ /* 0x000fe2000fffe03f */
[----:B----4-:R-:W-:Y:S01]  /*1dc0*/  LOP3.LUT P1, RZ, R8, 0x7f, RZ, 0xc0, !PT ;  /* 0x0000007f08ff7812 */ /* 0x010fe2000782c0ff */
[----:B------:R-:W-:Y:S01]  /*1dd0*/  UMOV UR25, 0x40000040 ;  /* 0x4000004000197882 */ /* 0x000fe20000000000 */
[----:B------:R-:W-:Y:S01]  /*1de0*/  UMOV UR27, 0x40000040 ;  /* 0x40000040001b7882 */ /* 0x000fe20000000000 */
[----:B------:R-:W-:Y:S01]  /*1df0*/  UIADD3 UR28, UR4, 0x404, URZ ;  /* 0x00000404041c7890 */ /* 0x000fe2000fffe03f */
[----:B------:R-:W2:Y:S01]  /*1e00*/  @P2 LDC R3, c[0x0][0x44c] ;  /* 0x00011300ff032b82 */ /* 0x000ea20000000800 */
[----:B------:R-:W-:Y:S01]  /*1e10*/  UIADD3 UR30, UR5, 0x304, URZ ;  /* 0x00000304051e7890 */ /* 0x000fe2000fffe03f */
[----:B------:R-:W-:Y:S01]  /*1e20*/  UMOV UR29, 0x40000040 ;  /* 0x40000040001d7882 */ /* 0x000fe20000000000 */
[----:B------:R-:W-:Y:S01]  /*1e30*/  UMOV UR31, 0x40000040 ;  /* 0x40000040001f7882 */ /* 0x000fe20000000000 */
[----:B------:R-:W-:-:S02]  /*1e40*/  UIADD3 UR32, UR4, 0x406, URZ ;  /* 0x0000040604207890 */ /* 0x000fc4000fffe03f */
[----:B------:R-:W-:Y:S02]  /*1e50*/  UIADD3 UR34, UR5, 0x306, URZ ;  /* 0x0000030605227890 */ /* 0x000fe4000fffe03f */
[----:B------:R-:W3:Y:S01]  /*1e60*/  @P2 LDC R6, c[0x0][0x450] ;  /* 0x00011400ff062b82 */ /* 0x000ee20000000800 */
        /* <DEDUP_REMOVED lines=10> */
[----:B------:R-:W-:Y:S01]  /*1f10*/  UIADD3 UR48, UR4, 0x804, URZ ;  /* 0x0000080404307890 */ /* 0x000fe2000fffe03f */
[----:B--2---:R-:W-:Y:S01]  /*1f20*/  @P2 IMAD.HI.U32 R3, R0, R3, RZ ;  /* 0x0000000300032227 */ /* 0x004fe200078e00ff */
[----:B------:R-:W-:Y:S01]  /*1f30*/  UIADD3 UR50, UR5, 0x604, URZ ;  /* 0x0000060405327890 */ /* 0x000fe2000fffe03f */
[----:B------:R-:W-:Y:S01]  /*1f40*/  UMOV UR49, 0x40000040 ;  /* 0x4000004000317882 */ /* 0x000fe20000000000 */
[----:B------:R-:W-:Y:S01]  /*1f50*/  UMOV UR51, 0x40000040 ;  /* 0x4000004000337882 */ /* 0x000fe20000000000 */
[----:B------:R-:W-:Y:S01]  /*1f60*/  UIADD3 UR56, UR4, 0x806, URZ ;  /* 0x0000080604387890 */ /* 0x000fe2000fffe03f */
[----:B------:R-:W-:Y:S01]  /*1f70*/  @!P1 VIADD R0, R7, 0x2a840 ;  /* 0x0002a84007009836 */ /* 0x000fe20000000000 */
[----:B------:R-:W-:Y:S01]  /*1f80*/  UIADD3 UR58, UR5, 0x606, URZ ;  /* 0x00000606053a7890 */ /* 0x000fe2000fffe03f */
[----:B---3--:R-:W-:Y:S01]  /*1f90*/  @P2 SHF.R.U32.HI R2, RZ, R6, R3 ;  /* 0x00000006ff022219 */ /* 0x008fe20000011603 */
[----:B------:R-:W-:Y:S01]  /*1fa0*/  UMOV UR57, 0x40000040 ;  /* 0x4000004000397882 */ /* 0x000fe20000000000 */
[----:B------:R-:W-:Y:S01]  /*1fb0*/  UMOV UR59, 0x40000040 ;  /* 0x40000040003b7882 */ /* 0x000fe20000000000 */
[----:B------:R-:W-:Y:S01]  /*1fc0*/  IMAD.MOV.U32 R6, RZ, RZ, -0x60 ;  /* 0xffffffa0ff067424 */ /* 0x000fe200078e00ff */
[----:B------:R-:W-:Y:S01]  /*1fd0*/  @!P1 PRMT R0, RZ, 0x654, R0 ;  /* 0x00000654ff009816 */ /* 0x000fe20000000000 */
[----:B------:R-:W2:Y:S02]  /*1fe0*/  SHFL.IDX PT, R77, R2, RZ, 0x1c1f ;  /* 0x001c1fff024d7589 */ /* 0x000ea400000e0000 */
[----:B------:R-:W-:-:S04]  /*1ff0*/  IMAD R7, R73, R6, 0x61 ;  /* 0x0000006149077424 */ /* 0x000fc800078e0206 */
[----:B------:R-:W-:-:S04]  /*2000*/  IMAD R6, R18, -0x2, R7 ;  /* 0xfffffffe12067824 */ /* 0x000fc800078e0207 */
[C---:B------:R-:W-:Y:S01]  /*2010*/  VIADD R75, R6.reuse, 0xffffffff ;  /* 0xffffffff064b7836 */ /* 0x040fe20000000000 */
[----:B-1----:R-:W-:-:S05]  /*2020*/  IADD3 R9, R6, -R11, R16 ;  /* 0x8000000b06097210 */ /* 0x002fca0007ffe010 */
[----:B0-----:R-:W-:Y:S01]  /*2030*/  IMAD.IADD R20, R9, 0x1, R14 ;  /* 0x0000000109147824 */ /* 0x001fe200078e020e */
[----:B------:R-:W-:Y:S02]  /*2040*/  WARPGROUP.DEPBAR.LE gsb0, 0x0 ;  /* 0x00008000000079c5 */ /* 0x000fe40000010000 */
[----:B------:R-:W-:-:S06]  /*2050*/  WARPGROUP.ARRIVE ;  /* 0x00000000000079c5 */ /* 0x000fcc0000000000 */
[----:B------:R-:W-:Y:S03]  /*2060*/  HGMMA.64x96x16.F32.BF16 R24, gdesc[UR8], R24, gsb0 ;  /* 0x01600000081879f0 */ /* 0x000fe60008001818 */
        /* <DEDUP_REMOVED lines=29> */
[----:B------:R-:W-:Y:S01]  /*2240*/  HGMMA.64x96x16.F32.BF16 R24, gdesc[UR56], R24, gsb0 ;  /* 0x01600000381879f0 */ /* 0x000fe20008001818 */
[----:B------:R-:W-:Y:S02]  /*2250*/  ULDC UR59, c[0x0][0x9dc] ;  /* 0x00027700003b7ab9 */ /* 0x000fe40000000800 */
[----:B------:R-:W-:-:S06]  /*2260*/  ULOP3.LUT UR4, URZ, UR59, URZ, 0x33, !UPT ;  /* 0x0000003b3f047292 */ /* 0x000fcc000f8e333f */
[----:B------:R-:W-:Y:S02]  /*2270*/  VIADD R74, R9, UR4 ;  /* 0x00000004094a7c36 */ /* 0x000fe40008000000 */
[----:B------:R-:W-:Y:S01]  /*2280*/  VIADD R9, R7, 0xffffffff ;  /* 0xffffffff07097836 */ /* 0x000fe20000000000 */
[----:B------:R-:W-:Y:S02]  /*2290*/  WARPGROUP.DEPBAR.LE gsb0, 0x0 ;  /* 0x00008000000079c5 */ /* 0x000fe40000010000 */
[----:B------:R0:W-:Y:S01]  /*22a0*/  @!P1 SYNCS.ARRIVE.TRANS64.RED.A1T0 RZ, [R0+URZ], RZ ;  /* 0x000000ff00ff99a7 */ /* 0x0001e2000810043f */
[----:B------:R-:W-:-:S04]  /*22b0*/  ISETP.GE.AND P1, PT, R15, 0x1, PT ;  /* 0x000000010f00780c */ /* 0x000fc80003f26270 */
[----:B------:R-:W-:Y:S01]  /*22c0*/  P2R R21, PR, RZ, 0x2 ;  /* 0x00000002ff157803 */ /* 0x000fe20000000000 */
[----:B0-----:R-:W-:-:S04]  /*22d0*/  IMAD R0, R73, -0x60, R16 ;  /* 0xffffffa049007824 */ /* 0x001fc800078e0210 */
[----:B------:R-:W-:-:S04]  /*22e0*/  VIADD R3, R0, 0x60 ;  /* 0x0000006000037836 */ /* 0x000fc80000000000 */
[----:B------:R-:W-:Y:S02]  /*22f0*/  IMAD R13, R18, -0x2, R3 ;  /* 0xfffffffe120d7824 */ /* 0x000fe400078e0203 */
[----:B--2---:R-:W-:-:S03]  /*2300*/  IMAD.IADD R3, R74, 0x1, R77 ;  /* 0x000000014a037824 */ /* 0x004fc600078e024d */
[----:B------:R-:W-:Y:S01]  /*2310*/  VIADDMNMX R0, R77, R20, R13, PT ;  /* 0x000000144d007246 */ /* 0x000fe2000380010d */
[----:B------:R-:W-:Y:S06]  /*2320*/  @!P1 BRA `(.L_x_1101) ;  /* 0x00000000004c9947 */ /* 0x000fec0003800000 */
[----:B------:R-:W-:Y:S01]  /*2330*/  IADD3 R6, R16, -R11, R77 ;  /* 0x8000000b10067210 */ /* 0x000fe20007ffe04d */
[----:B------:R-:W-:Y:S03]  /*2340*/  BSSY B0, `(.L_x_1102) ;  /* 0x000000e000007945 */ /* 0x000fe60003800000 */
        /* <DEDUP_REMOVED lines=9> */
.L_x_1103:
[----:B------:R-:W-:-:S13]  /*23e0*/  ISETP.NE.AND P1, PT, R15, 0x1, PT ;  /* 0x000000010f00780c */ /* 0x000fda0003f25270 */
[----:B------:R-:W0:Y:S02]  /*23f0*/  @P1 LDC.64 R76, c[0x0][0x9e8] ;  /* 0x00027a00ff4c1b82 */ /* 0x000e240000000a00 */
[----:B0-----:R-:W-:-:S05]  /*2400*/  @P1 IMAD.HI.U32 R8, R6, R76, RZ ;  /* 0x0000004c06081227 */ /* 0x001fca00078e00ff */
[----:B------:R-:W-:-:S07]  /*2410*/  @P1 SHF.R.U32.HI R6, RZ, R77, R8 ;  /* 0x0000004dff061219 */ /* 0x000fce0000011608 */
.L_x_1104:
[----:B------:R-:W-:Y:S05]  /*2420*/  BSYNC B0 ;  /* 0x0000000000007941 */ /* 0x000fea0003800000 */
.L_x_1102:
[----:B------:R-:W-:-:S05]  /*2430*/  IMAD R6, R6, R15, R75 ;  /* 0x0000000f06067224 */ /* 0x000fca00078e024b */
[----:B------:R-:W-:Y:S02]  /*2440*/  VIMNMX R3, R3, R6, !PT ;  /* 0x0000000603037248 */ /* 0x000fe40007fe0100 */
[----:B------:R-:W-:-:S07]  /*2450*/  VIADDMNMX R0, R6, R15, R0, PT ;  /* 0x0000000f06007246 */ /* 0x000fce0003800100 */
.L_x_1101:
[C---:B------:R-:W-:Y:S02]  /*2460*/  ISETP.GE.AND P1, PT, R9.reuse, 0x2, PT ;  /* 0x000000020900780c */ /* 0x040fe40003f26270 */
[----:B------:R-:W-:Y:S02]  /*2470*/  ISETP.GE.AND P5, PT, R9, 0x9, PT ;  /* 0x000000090900780c */ /* 0x000fe40003fa6270 */
[----:B------:R-:W-:Y:S02]  /*2480*/  ISETP.GT.AND P2, PT, R3, 0x1, !P1 ;  /* 0x000000010300780c */ /* 0x000fe40004f44270 */
[C---:B------:R-:W-:Y:S02]  /*2490*/  ISETP.GE.AND P3, PT, R9.reuse, 0xa, PT ;  /* 0x0000000a0900780c */ /* 0x040fe40003f66270 */
[----:B------:R-:W-:Y:S02]  /*24a0*/  ISETP.LT.OR P2, PT, R0, 0x2, P2 ;  /* 0x000000020000780c */ /* 0x000fe40001741670 */
[----:B------:R-:W-:-:S02]  /*24b0*/  ISETP.GE.AND P6, PT, R9, 0x52, PT ;  /* 0x000000520900780c */ /* 0x000fc40003fc6270 */
[----:B------:R-:W-:Y:S02]  /*24c0*/  FSEL R77, R25, -INF , !P2 ;  /* 0xff800000194d7808 */ /* 0x000fe40005000000 */
[----:B------:R-:W-:Y:S02]  /*24d0*/  ISETP.GT.AND P2, PT, R3, 0x8, !P5 ;  /* 0x000000080300780c */ /* 0x000fe40006f44270 */
[----:B------:R-:W-:Y:S02]  /*24e0*/  P2R R25, PR, RZ, 0x8 ;  /* 0x00000008ff197803 */ /* 0x000fe40000000000 */
[----:B------:R-:W-:-:S04]  /*24f0*/  ISETP.LT.OR P2, PT, R0, 0x9, P2 ;  /* 0x000000090000780c */ /* 0x000fc80001741670 */
[----:B------:R-:W-:Y:S02]  /*2500*/  FSEL R79, R28, -INF , !P2 ;  /* 0xff8000001c4f7808 */ /* 0x000fe40005000000 */
[----:B------:R-:W-:Y:S02]  /*2510*/  ISETP.GT.AND P2, PT, R3, 0x9, !P3 ;  /* 0x000000090300780c */ /* 0x000fe40005f44270 */
[----:B------:R-:W-:Y:S02]  /*2520*/  ISETP.GE.AND P3, PT, R9, 0x11, PT ;  /* 0x000000110900780c */ /* 0x000fe40003f66270 */
[----:B------:R-:W-:Y:S02]  /*2530*/  ISETP.LT.OR P2, PT, R0, 0xa, P2 ;  /* 0x0000000a0000780c */ /* 0x000fe40001741670 */
[----:B------:R-:W-:Y:S02]  /*2540*/  P2R R76, PR, RZ, 0x8 ;  /* 0x00000008ff4c7803 */ /* 0x000fe40000000000 */
[----:B------:R-:W-:-:S02]  /*2550*/  FSEL R81, R29, -INF , !P2 ;  /* 0xff8000001d517808 */ /* 0x000fc40005000000 */
[----:B------:R-:W-:Y:S02]  /*2560*/  ISETP.GT.AND P2, PT, R3, 0x10, !P3 ;  /* 0x000000100300780c */ /* 0x000fe40005f44270 */
[----:B------:R-:W-:Y:S02]  /*2570*/  ISETP.GE.AND P3, PT, R9, 0x12, PT ;  /* 0x000000120900780c */ /* 0x000fe40003f66270 */
[----:B------:R-:W-:Y:S02]  /*2580*/  ISETP.LT.OR P2, PT, R0, 0x11, P2 ;  /* 0x000000110000780c */ /* 0x000fe40001741670 */
[----:B------:R-:W-:Y:S02]  /*2590*/  P2R R78, PR, RZ, 0x8 ;  /* 0x00000008ff4e7803 */ /* 0x000fe40000000000 */
[----:B------:R-:W-:Y:S02]  /*25a0*/  FSEL R83, R32, -INF , !P2 ;  /* 0xff80000020537808 */ /* 0x000fe40005000000 */
[----:B------:R-:W-:-:S02]  /*25b0*/  ISETP.GT.AND P2, PT, R3, 0x11, !P3 ;  /* 0x000000110300780c */ /* 0x000fc40005f44270 */
[----:B------:R-:W-:Y:S02]  /*25c0*/  ISETP.GE.AND P3, PT, R9, 0x19, PT ;  /* 0x000000190900780c */ /* 0x000fe40003f66270 */
[----:B------:R-:W-:Y:S02]  /*25d0*/  ISETP.LT.OR P2, PT, R0, 0x12, P2 ;  /* 0x000000120000780c */ /* 0x000fe40001741670 */
[----:B------:R-:W-:Y:S02]  /*25e0*/  P2R R80, PR, RZ, 0x8 ;  /* 0x00000008ff507803 */ /* 0x000fe40000000000 */
[----:B------:R-:W-:Y:S02]  /*25f0*/  FSEL R85, R33, -INF , !P2 ;  /* 0xff80000021557808 */ /* 0x000fe40005000000 */
[----:B------:R-:W-:Y:S02]  /*2600*/  ISETP.GT.AND P2, PT, R3, 0x18, !P3 ;  /* 0x000000180300780c */ /* 0x000fe40005f44270 */
[----:B------:R-:W-:-:S02]  /*2610*/  ISETP.GE.AND P3, PT, R9, 0x1a, PT ;  /* 0x0000001a0900780c */ /* 0x000fc40003f66270 */
[----:B------:R-:W-:Y:S02]  /*2620*/  ISETP.LT.OR P2, PT, R0, 0x19, P2 ;  /* 0x000000190000780c */ /* 0x000fe40001741670 */
[----:B------:R-:W-:Y:S02]  /*2630*/  P2R R28, PR, RZ, 0x8 ;  /* 0x00000008ff1c7803 */ /* 0x000fe40000000000 */
[----:B------:R-:W-:Y:S02]  /*2640*/  FSEL R87, R36, -INF , !P2 ;  /* 0xff80000024577808 */ /* 0x000fe40005000000 */
[----:B------:R-:W-:Y:S02]  /*2650*/  ISETP.GT.AND P2, PT, R3, 0x19, !P3 ;  /* 0x000000190300780c */ /* 0x000fe40005f44270 */
[----:B------:R-:W-:Y:S02]  /*2660*/  ISETP.GE.AND P3, PT, R9, 0x21, PT ;  /* 0x000000210900780c */ /* 0x000fe40003f66270 */
[----:B------:R-:W-:-:S02]  /*2670*/  ISETP.LT.OR P2, PT, R0, 0x1a, P2 ;  /* 0x0000001a0000780c */ /* 0x000fc40001741670 */
[----:B------:R-:W-:Y:S02]  /*2680*/  P2R R36, PR, RZ, 0x8 ;  /* 0x00000008ff247803 */ /* 0x000fe40000000000 */
[----:B------:R-:W-:Y:S02]  /*2690*/  FSEL R89, R37, -INF , !P2 ;  /* 0xff80000025597808 */ /* 0x000fe40005000000 */
[----:B------:R-:W-:Y:S02]  /*26a0*/  ISETP.GT.AND P2, PT, R3, 0x20, !P3 ;  /* 0x000000200300780c */ /* 0x000fe40005f44270 */
[----:B------:R-:W-:Y:S02]  /*26b0*/  ISETP.GE.AND P3, PT, R9, 0x22, PT ;  /* 0x000000220900780c */ /* 0x000fe40003f66270 */
[----:B------:R-:W-:Y:S02]  /*26c0*/  ISETP.LT.OR P2, PT, R0, 0x21, P2 ;  /* 0x000000210000780c */ /* 0x000fe40001741670 */
[----:B------:R-:W-:-:S02]  /*26d0*/  P2R R37, PR, RZ, 0x8 ;  /* 0x00000008ff257803 */ /* 0x000fc40000000000 */
        /* <DEDUP_REMOVED lines=8> */
[----:B------:R-:W-:-:S04]  /*2760*/  ISETP.LT.OR P2, PT, R0, 0x29, P2 ;  /* 0x000000290000780c */ /* 0x000fc80001741670 */
[----:B------:R-:W-:Y:S02]  /*2770*/  FSEL R93, R44, -INF , !P2 ;  /* 0xff8000002c5d7808 */ /* 0x000fe40005000000 */
[----:B------:R-:W-:Y:S02]  /*2780*/  ISETP.GT.AND P2, PT, R3, 0x29, !P3 ;  /* 0x000000290300780c */ /* 0x000fe40005f44270 */
[----:B------:R-:W-:Y:S02]  /*2790*/  P2R R44, PR, RZ, 0x8 ;  /* 0x00000008ff2c7803 */ /* 0x000fe40000000000 */
[----:B------:R-:W-:Y:S02]  /*27a0*/  ISETP.LT.OR P2, PT, R0, 0x2a, P2 ;  /* 0x0000002a0000780c */ /* 0x000fe40001741670 */
[----:B------:R-:W-:Y:S02]  /*27b0*/  ISETP.GE.AND P3, PT, R9, 0x31, PT ;  /* 0x000000310900780c */ /* 0x000fe40003f66270 */
[----:B------:R-:W-:-:S02]  /*27c0*/  FSEL R45, R45, -INF , !P2 ;  /* 0xff8000002d2d7808 */ /* 0x000fc40005000000 */
[----:B------:R-:W-:Y:S02]  /*27d0*/  ISETP.GT.AND P2, PT, R3, 0x30, !P3 ;  /* 0x000000300300780c */ /* 0x000fe40005f44270 */
[----:B------:R-:W-:Y:S02]  /*27e0*/  P2R R84, PR, RZ, 0x8 ;  /* 0x00000008ff547803 */ /* 0x000fe40000000000 */
[----:B------:R-:W-:Y:S02]  /*27f0*/  ISETP.LT.OR P2, PT, R0, 0x31, P2 ;  /* 0x000000310000780c */ /* 0x000fe40001741670 */
[----:B------:R-:W-:Y:S02]  /*2800*/  ISETP.GE.AND P3, PT, R9, 0x32, PT ;  /* 0x000000320900780c */ /* 0x000fe40003f66270 */
[----:B------:R-:W-:Y:S02]  /*2810*/  FSEL R95, R48, -INF , !P2 ;  /* 0xff800000305f7808 */ /* 0x000fe40005000000 */
[----:B------:R-:W-:-:S02]  /*2820*/  ISETP.GT.AND P2, PT, R3, 0x31, !P3 ;  /* 0x000000310300780c */ /* 0x000fc40005f44270 */
[----:B------:R-:W-:Y:S02]  /*2830*/  P2R R48, PR, RZ, 0x8 ;  /* 0x00000008ff307803 */ /* 0x000fe40000000000 */
[----:B------:R-:W-:Y:S02]  /*2840*/  ISETP.LT.OR P2, PT, R0, 0x32, P2 ;  /* 0x000000320000780c */ /* 0x000fe40001741670 */
[----:B------:R-:W-:Y:S02]  /*2850*/  ISETP.GE.AND P3, PT, R9, 0x39, PT ;  /* 0x000000390900780c */ /* 0x000fe40003f66270 */
[----:B------:R-:W-:Y:S02]  /*2860*/  FSEL R49, R49, -INF , !P2 ;  /* 0xff80000031317808 */ /* 0x000fe40005000000 */
[----:B------:R-:W-:Y:S02]  /*2870*/  ISETP.GT.AND P2, PT, R3, 0x38, !P3 ;  /* 0x000000380300780c */ /* 0x000fe40005f44270 */
[----:B------:R-:W-:-:S02]  /*2880*/  P2R R86, PR, RZ, 0x8 ;  /* 0x00000008ff567803 */ /* 0x000fc40000000000 */
[----:B------:R-:W-:Y:S02]  /*2890*/  ISETP.LT.OR P2, PT, R0, 0x39, P2 ;  /* 0x000000390000780c */ /* 0x000fe40001741670 */
[----:B------:R-:W-:Y:S02]  /*28a0*/  ISETP.GE.AND P3, PT, R9, 0x3a, PT ;  /* 0x0000003a0900780c */ /* 0x000fe40003f66270 */
[----:B------:R-:W-:Y:S02]  /*28b0*/  FSEL R97, R52, -INF , !P2 ;  /* 0xff80000034617808 */ /* 0x000fe40005000000 */
[----:B------:R-:W-:Y:S02]  /*28c0*/  ISETP.GT.AND P2, PT, R3, 0x39, !P3 ;  /* 0x000000390300780c */ /* 0x000fe40005f44270 */
[----:B------:R-:W-:Y:S02]  /*28d0*/  P2R R52, PR, RZ, 0x8 ;  /* 0x00000008ff347803 */ /* 0x000fe40000000000 */
[----:B------:R-:W-:-:S02]  /*28e0*/  ISETP.LT.OR P2, PT, R0, 0x3a, P2 ;  /* 0x0000003a0000780c */ /* 0x000fc40001741670 */
[----:B------:R-:W-:Y:S02]  /*28f0*/  ISETP.GE.AND P3, PT, R9, 0x41, PT ;  /* 0x000000410900780c */ /* 0x000fe40003f66270 */
[----:B------:R-:W-:Y:S02]  /*2900*/  FSEL R53, R53, -INF , !P2 ;  /* 0xff80000035357808 */ /* 0x000fe40005000000 */
[----:B------:R-:W-:Y:S02]  /*2910*/  ISETP.GT.AND P2, PT, R3, 0x40, !P3 ;  /* 0x000000400300780c */ /* 0x000fe40005f44270 */
[----:B------:R-:W-:Y:S02]  /*2920*/  P2R R88, PR, RZ, 0x8 ;  /* 0x00000008ff587803 */ /* 0x000fe40000000000 */
[----:B------:R-:W-:Y:S02]  /*2930*/  ISETP.LT.OR P2, PT, R0, 0x41, P2 ;  /* 0x000000410000780c */ /* 0x000fe40001741670 */
[----:B------:R-:W-:-:S02]  /*2940*/  ISETP.GE.AND P3, PT, R9, 0x42, PT ;  /* 0x000000420900780c */ /* 0x000fc40003f66270 */
        /* <DEDUP_REMOVED lines=18> */
[----:B------:R-:W-:-:S04]  /*2a70*/  ISETP.LT.OR P2, PT, R0, 0x51, P2 ;  /* 0x000000510000780c */ /* 0x000fc80001741670 */
[----:B------:R-:W-:Y:S02]  /*2a80*/  FSEL R64, R64, -INF , !P2 ;  /* 0xff80000040407808 */ /* 0x000fe40005000000 */
[----:B------:R-:W-:-:S04]  /*2a90*/  ISETP.GT.AND P2, PT, R3, 0x51, !P6 ;  /* 0x000000510300780c */ /* 0x000fc80007744270 */
[----:B------:R-:W-:-:S04]  /*2aa0*/  ISETP.LT.OR P2, PT, R0, 0x52, P2 ;  /* 0x000000520000780c */ /* 0x000fc80001741670 */
[----:B------:R-:W-:Y:S02]  /*2ab0*/  FSEL R8, R65, -INF , !P2 ;  /* 0xff80000041087808 */ /* 0x000fe40005000000 */
[----:B------:R-:W-:-:S04]  /*2ac0*/  ISETP.GE.AND P2, PT, R9, 0x59, PT ;  /* 0x000000590900780c */ /* 0x000fc80003f46270 */
[----:B------:R-:W-:-:S04]  /*2ad0*/  ISETP.GT.AND P3, PT, R3, 0x58, !P2 ;  /* 0x000000580300780c */ /* 0x000fc80005764270 */
[----:B------:R-:W-:-:S04]  /*2ae0*/  ISETP.LT.OR P3, PT, R0, 0x59, P3 ;  /* 0x000000590000780c */ /* 0x000fc80001f61670 */
[----:B------:R-:W-:Y:S02]  /*2af0*/  FSEL R68, R68, -INF , !P3 ;  /* 0xff80000044447808 */ /* 0x000fe40005800000 */
[----:B------:R-:W-:-:S04]  /*2b00*/  ISETP.GE.AND P3, PT, R9, 0x1, PT ;  /* 0x000000010900780c */ /* 0x000fc80003f66270 */
[----:B------:R-:W-:-:S04]  /*2b10*/  ISETP.GT.AND P4, PT, R3, RZ, !P3 ;  /* 0x000000ff0300720c */ /* 0x000fc80005f84270 */
[----:B------:R-:W-:-:S04]  /*2b20*/  ISETP.LT.OR P4, PT, R0, 0x1, P4 ;  /* 0x000000010000780c */ /* 0x000fc80002781670 */
[----:B------:R-:W-:Y:S02]  /*2b30*/  FSEL R29, R24, -INF , !P4 ;  /* 0xff800000181d7808 */ /* 0x000fe40006000000 */
[----:B------:R-:W-:-:S04]  /*2b40*/  ISETP.GE.AND P4, PT, R9, 0x5a, PT ;  /* 0x0000005a0900780c */ /* 0x000fc80003f86270 */
[----:B------:R-:W-:Y:S02]  /*2b50*/  P2R R65, PR, RZ, 0x10 ;  /* 0x00000010ff417803 */ /* 0x000fe40000000000 */
[----:B------:R-:W-:Y:S02]  /*2b60*/  ISETP.GT.AND P4, PT, R3, 0x59, !P4 ;  /* 0x000000590300780c */ /* 0x000fe40006784270 */
[----:B------:R-:W0:Y:S02]  /*2b70*/  SHFL.IDX PT, R3, R2, 0x1, 0x1c1f ;  /* 0x003c1f0002037f89 */ /* 0x000e2400000e0000 */
[----:B------:R-:W-:-:S04]  /*2b80*/  ISETP.LT.OR P4, PT, R0, 0x5a, P4 ;  /* 0x0000005a0000780c */ /* 0x000fc80002781670 */
[----:B------:R-:W-:Y:S02]  /*2b90*/  FSEL R6, R69, -INF , !P4 ;  /* 0xff80000045067808 */ /* 0x000fe40006000000 */
[----:B------:R-:W-:Y:S02]  /*2ba0*/  ISETP.GE.AND P4, PT, R15, 0x1, PT ;  /* 0x000000010f00780c */ /* 0x000fe40003f86270 */
[----:B0-----:R-:W-:Y:S01]  /*2bb0*/  VIADDMNMX R24, R3, R20, R13, PT ;  /* 0x0000001403187246 */ /* 0x001fe2000380010d */
[----:B------:R-:W-:-:S10]  /*2bc0*/  IMAD.IADD R7, R74, 0x1, R3 ;  /* 0x000000014a077824 */ /* 0x000fd400078e0203 */
[----:B------:R-:W-:Y:S05]  /*2bd0*/  @!P4 BRA `(.L_x_1105) ;  /* 0x00000000004cc947 */ /* 0x000fea0003800000 */
        /* <DEDUP_REMOVED lines=11> */
.L_x_1107:
[----:B------:R-:W-:-:S13]  /*2c90*/  ISETP.NE.AND P4, PT, R15, 0x1, PT ;  /* 0x000000010f00780c */ /* 0x000fda0003f85270 */
[----:B------:R-:W0:Y:S02]  /*2ca0*/  @P4 LDC.64 R2, c[0x0][0x9e8] ;  /* 0x00027a00ff024b82 */ /* 0x000e240000000a00 */
[----:B0-----:R-:W-:-:S05]  /*2cb0*/  @P4 IMAD.HI.U32 R2, R0, R2, RZ ;  /* 0x0000000200024227 */ /* 0x001fca00078e00ff */
[----:B------:R-:W-:-:S07]  /*2cc0*/  @P4 SHF.R.U32.HI R0, RZ, R3, R2 ;  /* 0x00000003ff004219 */ /* 0x000fce0000011602 */
.L_x_1108:
[----:B------:R-:W-:Y:S05]  /*2cd0*/  BSYNC B0 ;  /* 0x0000000000007941 */ /* 0x000fea0003800000 */
.L_x_1106:
[----:B------:R-:W-:-:S05]  /*2ce0*/  IMAD R0, R0, R15, R75 ;  /* 0x0000000f00007224 */ /* 0x000fca00078e024b */
[----:B------:R-:W-:Y:S02]  /*2cf0*/  VIMNMX R7, R7, R0, !PT ;  /* 0x0000000007077248 */ /* 0x000fe40007fe0100 */
[----:B------:R-:W-:-:S07]  /*2d00*/  VIADDMNMX R24, R0, R15, R24, PT ;  /* 0x0000000f00187246 */ /* 0x000fce0003800118 */
.L_x_1105:
[C---:B------:R-:W-:Y:S01]  /*2d10*/  ISETP.GT.AND P1, PT, R7.reuse, 0x1, !P1 ;  /* 0x000000010700780c */ /* 0x040fe20004f24270 */
[----:B------:R-:W-:Y:S01]  /*2d20*/  ULDC UR4, c[0x0][0x988] ;  /* 0x0002620000047ab9 */ /* 0x000fe20000000800 */
[----:B------:R-:W-:Y:S01]  /*2d30*/  ISETP.GT.AND P5, PT, R7, 0x8, !P5 ;  /* 0x000000080700780c */ /* 0x000fe20006fa4270 */
[----:B------:R-:W-:Y:S01]  /*2d40*/  IMAD.U32 R9, RZ, RZ, UR4 ;  /* 0x00000004ff097e24 */ /* 0x000fe2000f8e00ff */
[C---:B------:R-:W-:Y:S02]  /*2d50*/  ISETP.LT.OR P1, PT, R24.reuse, 0x2, P1 ;  /* 0x000000021800780c */ /* 0x040fe40000f21670 */
[----:B------:R-:W-:Y:S02]  /*2d60*/  ISETP.LT.OR P5, PT, R24, 0x9, P5 ;  /* 0x000000091800780c */ /* 0x000fe40002fa1670 */
[----:B------:R-:W-:Y:S02]  /*2d70*/  FSEL R27, R27, -INF , !P1 ;  /* 0xff8000001b1b7808 */ /* 0x000fe40004800000 */
[----:B------:R-:W-:-:S02]  /*2d80*/  ISETP.NE.AND P1, PT, R25, RZ, PT ;  /* 0x000000ff1900720c */ /* 0x000fc40003f25270 */
[----:B------:R-:W-:Y:S02]  /*2d90*/  FSEL R30, R30, -INF , !P5 ;  /* 0xff8000001e1e7808 */ /* 0x000fe40006800000 */
[----:B------:R-:W-:Y:S02]  /*2da0*/  ISETP.GT.AND P1, PT, R7, 0x9, !P1 ;  /* 0x000000090700780c */ /* 0x000fe40004f24270 */
[----:B------:R-:W-:Y:S02]  /*2db0*/  ISETP.NE.AND P5, PT, R28, RZ, PT ;  /* 0x000000ff1c00720c */ /* 0x000fe40003fa5270 */
[----:B------:R-:W-:Y:S02]  /*2dc0*/  ISETP.LT.OR P1, PT, R24, 0xa, P1 ;  /* 0x0000000a1800780c */ /* 0x000fe40000f21670 */
[----:B------:R-:W-:Y:S02]  /*2dd0*/  FMNMX.FTZ R3, R29, R77, !PT ;  /* 0x0000004d1d037209 */ /* 0x000fe40007810000 */
[----:B------:R-:W-:-:S02]  /*2de0*/  FSEL R28, R31, -INF , !P1 ;  /* 0xff8000001f1c7808 */ /* 0x000fc40004800000 */
[----:B------:R-:W-:Y:S02]  /*2df0*/  ISETP.NE.AND P1, PT, R76, RZ, PT ;  /* 0x000000ff4c00720c */ /* 0x000fe40003f25270 */
[----:B------:R-:W-:Y:S02]  /*2e00*/  ISETP.NE.AND P4, PT, R36, RZ, PT ;  /* 0x000000ff2400720c */ /* 0x000fe40003f85270 */
[----:B------:R-:W-:Y:S02]  /*2e10*/  ISETP.GT.AND P1, PT, R7, 0x10, !P1 ;  /* 0x000000100700780c */ /* 0x000fe40004f24270 */
[----:B------:R-:W-:Y:S02]  /*2e20*/  FMNMX.FTZ R3, R79, R3, !PT ;  /* 0x000000034f037209 */ /* 0x000fe40007810000 */
[----:B------:R-:W-:Y:S02]  /*2e30*/  ISETP.LT.OR P1, PT, R24, 0x11, P1 ;  /* 0x000000111800780c */ /* 0x000fe40000f21670 */
[----:B------:R-:W-:-:S02]  /*2e40*/  FMNMX.FTZ R3, R81, R3, !PT ;  /* 0x0000000351037209 */ /* 0x000fc40007810000 */
[----:B------:R-:W-:Y:S02]  /*2e50*/  FSEL R34, R34, -INF , !P1 ;  /* 0xff80000022227808 */ /* 0x000fe40004800000 */
[----:B------:R-:W-:Y:S02]  /*2e60*/  ISETP.NE.AND P1, PT, R78, RZ, PT ;  /* 0x000000ff4e00720c */ /* 0x000fe40003f25270 */
[----:B------:R-:W-:Y:S02]  /*2e70*/  FMNMX.FTZ R3, R83, R3, !PT ;  /* 0x0000000353037209 */ /* 0x000fe40007810000 */
[----:B------:R-:W-:Y:S02]  /*2e80*/  ISETP.GT.AND P1, PT, R7, 0x11, !P1 ;  /* 0x000000110700780c */ /* 0x000fe40004f24270 */
[----:B------:R-:W-:Y:S02]  /*2e90*/  FMNMX.FTZ R3, R85, R3, !PT ;  /* 0x0000000355037209 */ /* 0x000fe40007810000 */
[----:B------:R-:W-:-:S02]  /*2ea0*/  ISETP.LT.OR P1, PT, R24, 0x12, P1 ;  /* 0x000000121800780c */ /* 0x000fc40000f21670 */
[----:B------:R-:W-:Y:S02]  /*2eb0*/  FMNMX.FTZ R3, R87, R3, !PT ;  /* 0x0000000357037209 */ /* 0x000fe40007810000 */
[----:B------:R-:W-:Y:S02]  /*2ec0*/  FSEL R32, R35, -INF , !P1 ;  /* 0xff80000023207808 */ /* 0x000fe40004800000 */
[----:B------:R-:W-:Y:S02]  /*2ed0*/  ISETP.NE.AND P1, PT, R80, RZ, PT ;  /* 0x000000ff5000720c */ /* 0x000fe40003f25270 */
[----:B------:R-:W-:Y:S02]  /*2ee0*/  FMNMX.FTZ R3, R89, R3, !PT ;  /* 0x0000000359037209 */ /* 0x000fe40007810000 */
[----:B------:R-:W-:Y:S02]  /*2ef0*/  ISETP.GT.AND P1, PT, R7, 0x18, !P1 ;  /* 0x000000180700780c */ /* 0x000fe40004f24270 */
[----:B------:R-:W-:-:S02]  /*2f00*/  FMNMX.FTZ R3, R91, R3, !PT ;  /* 0x000000035b037209 */ /* 0x000fc40007810000 */
[----:B------:R-:W-:Y:S02]  /*2f10*/  ISETP.LT.OR P1, PT, R24, 0x19, P1 ;  /* 0x000000191800780c */ /* 0x000fe40000f21670 */
[----:B------:R-:W-:Y:S02]  /*2f20*/  FMNMX.FTZ R3, R41, R3, !PT ;  /* 0x0000000329037209 */ /* 0x000fe40007810000 */
[----:B------:R-:W-:Y:S02]  /*2f30*/  FSEL R38, R38, -INF , !P1 ;  /* 0xff80000026267808 */ /* 0x000fe40004800000 */
[----:B------:R-:W-:Y:S02]  /*2f40*/  ISETP.GT.AND P1, PT, R7, 0x19, !P5 ;  /* 0x000000190700780c */ /* 0x000fe40006f24270 */
[----:B------:R-:W-:Y:S02]  /*2f50*/  ISETP.NE.AND P5, PT, R40, RZ, PT ;  /* 0x000000ff2800720c */ /* 0x000fe40003fa5270 */
[----:B------:R-:W-:-:S02]  /*2f60*/  ISETP.LT.OR P1, PT, R24, 0x1a, P1 ;  /* 0x0000001a1800780c */ /* 0x000fc40000f21670 */
[----:B------:R-:W-:Y:S02]  /*2f70*/  FMNMX.FTZ R3, R93, R3, !PT ;  /* 0x000000035d037209 */ /* 0x000fe40007810000 */
[----:B------:R-:W-:Y:S02]  /*2f80*/  FSEL R36, R39, -INF , !P1 ;  /* 0xff80000027247808 */ /* 0x000fe40004800000 */
        /* <DEDUP_REMOVED lines=19> */
[----:B------:R-:W-:Y:S02]  /*30c0*/  ISETP.NE.AND P1, PT, R44, RZ, PT ;  /* 0x000000ff2c00720c */ /* 0x000fe40003f25270 */
[----:B------:R-:W-:Y:S02]  /*30d0*/  FMNMX.FTZ R3, R10, R3, !PT ;  /* 0x000000030a037209 */ /* 0x000fe40007810000 */
[----:B------:R-:W-:-:S02]  /*30e0*/  ISETP.GT.AND P1, PT, R7, 0x29, !P1 ;  /* 0x000000290700780c */ /* 0x000fc40004f24270 */
[----:B------:R-:W-:Y:S02]  /*30f0*/  FMNMX.FTZ R3, R64, R3, !PT ;  /* 0x0000000340037209 */ /* 0x000fe40007810000 */
[----:B------:R-:W-:Y:S02]  /*3100*/  ISETP.LT.OR P1, PT, R24, 0x2a, P1 ;  /* 0x0000002a1800780c */ /* 0x000fe40000f21670 */
[----:B------:R-:W-:Y:S02]  /*3110*/  FMNMX.FTZ R3, R8, R3, !PT ;  /* 0x0000000308037209 */ /* 0x000fe40007810000 */
[----:B------:R-:W-:Y:S02]  /*3120*/  FSEL R44, R47, -INF , !P1 ;  /* 0xff8000002f2c7808 */ /* 0x000fe40004800000 */
[----:B------:R-:W-:Y:S02]  /*3130*/  ISETP.NE.AND P1, PT, R84, RZ, PT ;  /* 0x000000ff5400720c */ /* 0x000fe40003f25270 */
[----:B------:R-:W-:-:S02]  /*3140*/  FMNMX.FTZ R3, R68, R3, !PT ;  /* 0x0000000344037209 */ /* 0x000fc40007810000 */
[C---:B------:R-:W-:Y:S02]  /*3150*/  ISETP.GT.AND P1, PT, R7.reuse, 0x30, !P1 ;  /* 0x000000300700780c */ /* 0x040fe40004f24270 */
[----:B------:R-:W-:Y:S02]  /*3160*/  FMNMX.FTZ R13, R6, R3, !PT ;  /* 0x00000003060d7209 */ /* 0x000fe40007810000 */
[----:B------:R-:W-:Y:S02]  /*3170*/  ISETP.LT.OR P1, PT, R24, 0x31, P1 ;  /* 0x000000311800780c */ /* 0x000fe40000f21670 */
[----:B------:R-:W-:Y:S02]  /*3180*/  ISETP.GT.AND P3, PT, R7, RZ, !P3 ;  /* 0x000000ff0700720c */ /* 0x000fe40005f64270 */
[----:B------:R-:W-:Y:S02]  /*3190*/  FSEL R50, R50, -INF , !P1 ;  /* 0xff80000032327808 */ /* 0x000fe40004800000 */
[----:B------:R-:W-:-:S02]  /*31a0*/  ISETP.NE.AND P1, PT, R48, RZ, PT ;  /* 0x000000ff3000720c */ /* 0x000fc40003f25270 */
[----:B------:R-:W-:Y:S02]  /*31b0*/  ISETP.LT.OR P3, PT, R24, 0x1, P3 ;  /* 0x000000011800780c */ /* 0x000fe40001f61670 */
[----:B------:R-:W-:Y:S02]  /*31c0*/  ISETP.GT.AND P1, PT, R7, 0x31, !P1 ;  /* 0x000000310700780c */ /* 0x000fe40004f24270 */
[----:B------:R-:W-:Y:S02]  /*31d0*/  FSEL R26, R26, -INF , !P3 ;  /* 0xff8000001a1a7808 */ /* 0x000fe40005800000 */
[----:B------:R-:W-:Y:S02]  /*31e0*/  ISETP.LT.OR P1, PT, R24, 0x32, P1 ;  /* 0x000000321800780c */ /* 0x000fe40000f21670 */
[----:B------:R-:W-:Y:S02]  /*31f0*/  ISETP.NE.AND P4, PT, R57, RZ, PT ;  /* 0x000000ff3900720c */ /* 0x000fe40003f85270 */
[----:B------:R-:W-:-:S02]  /*3200*/  FSEL R48, R51, -INF , !P1 ;  /* 0xff80000033307808 */ /* 0x000fc40004800000 */
[----:B------:R-:W-:Y:S02]  /*3210*/  ISETP.NE.AND P1, PT, R86, RZ, PT ;  /* 0x000000ff5600720c */ /* 0x000fe40003f25270 */
[C---:B------:R-:W-:Y:S02]  /*3220*/  ISETP.GT.AND P6, PT, R7.reuse, 0x51, !P6 ;  /* 0x000000510700780c */ /* 0x040fe400077c4270 */
[C---:B------:R-:W-:Y:S02]  /*3230*/  ISETP.GT.AND P1, PT, R7.reuse, 0x38, !P1 ;  /* 0x000000380700780c */ /* 0x040fe40004f24270 */
[----:B------:R-:W-:Y:S02]  /*3240*/  ISETP.GT.AND P2, PT, R7, 0x58, !P2 ;  /* 0x000000580700780c */ /* 0x000fe40005744270 */
[C---:B------:R-:W-:Y:S02]  /*3250*/  ISETP.LT.OR P1, PT, R24.reuse, 0x39, P1 ;  /* 0x000000391800780c */ /* 0x040fe40000f21670 */
[----:B------:R-:W-:-:S02]  /*3260*/  ISETP.LT.OR P6, PT, R24, 0x52, P6 ;  /* 0x000000521800780c */ /* 0x000fc400037c1670 */
[----:B------:R-:W-:Y:S02]  /*3270*/  FSEL R54, R54, -INF , !P1 ;  /* 0xff80000036367808 */ /* 0x000fe40004800000 */
[----:B------:R-:W-:Y:S02]  /*3280*/  ISETP.NE.AND P1, PT, R52, RZ, PT ;  /* 0x000000ff3400720c */ /* 0x000fe40003f25270 */
[----:B------:R-:W0:Y:S01]  /*3290*/  SHFL.BFLY PT, R52, R13, 0x2, 0x1f ;  /* 0x0c401f000d347f89 */ /* 0x000e2200000e0000 */
[----:B------:R-:W-:Y:S02]  /*32a0*/  ISETP.LT.OR P2, PT, R24, 0x59, P2 ;  /* 0x000000591800780c */ /* 0x000fe40001741670 */
[----:B------:R-:W-:Y:S02]  /*32b0*/  ISETP.GT.AND P1, PT, R7, 0x39, !P1 ;  /* 0x000000390700780c */ /* 0x000fe40004f24270 */
[----:B------:R-:W-:Y:S02]  /*32c0*/  FSEL R70, R70, -INF , !P2 ;  /* 0xff80000046467808 */ /* 0x000fe40005000000 */
[----:B------:R-:W-:-:S04]  /*32d0*/  ISETP.LT.OR P1, PT, R24, 0x3a, P1 ;  /* 0x0000003a1800780c */ /* 0x000fc80000f21670 */
[----:B------:R-:W-:Y:S02]  /*32e0*/  FSEL R20, R55, -INF , !P1 ;  /* 0xff80000037147808 */ /* 0x000fe40004800000 */
[----:B------:R-:W-:-:S04]  /*32f0*/  ISETP.NE.AND P1, PT, R88, RZ, PT ;  /* 0x000000ff5800720c */ /* 0x000fc80003f25270 */
[----:B------:R-:W-:-:S04]  /*3300*/  ISETP.GT.AND P1, PT, R7, 0x40, !P1 ;  /* 0x000000400700780c */ /* 0x000fc80004f24270 */
[----:B------:R-:W-:Y:S02]  /*3310*/  ISETP.LT.OR P1, PT, R24, 0x41, P1 ;  /* 0x000000411800780c */ /* 0x000fe40000f21670 */
[----:B0-----:R-:W-:Y:S02]  /*3320*/  FMNMX.FTZ R52, R13, R52, !PT ;  /* 0x000000340d347209 */ /* 0x001fe40007810000 */
[----:B------:R-:W-:Y:S02]  /*3330*/  FMNMX.FTZ R13, R26, R27, !PT ;  /* 0x0000001b1a0d7209 */ /* 0x000fe40007810000 */
[----:B------:R-:W-:Y:S01]  /*3340*/  FSEL R58, R58, -INF , !P1 ;  /* 0xff8000003a3a7808 */ /* 0x000fe20004800000 */
[----:B------:R-:W0:Y:S01]  /*3350*/  SHFL.BFLY PT, R3, R52, 0x1, 0x1f ;  /* 0x0c201f0034037f89 */ /* 0x000e2200000e0000 */
[----:B------:R-:W-:Y:S02]  /*3360*/  FMNMX.FTZ R13, R30, R13, !PT ;  /* 0x0000000d1e0d7209 */ /* 0x000fe40007810000 */
[----:B------:R-:W-:-:S02]  /*3370*/  ISETP.NE.AND P1, PT, R56, RZ, PT ;  /* 0x000000ff3800720c */ /* 0x000fc40003f25270 */
[----:B------:R-:W-:Y:S02]  /*3380*/  FMNMX.FTZ R13, R28, R13, !PT ;  /* 0x0000000d1c0d7209 */ /* 0x000fe40007810000 */
[----:B------:R-:W-:Y:S02]  /*3390*/  ISETP.GT.AND P1, PT, R7, 0x41, !P1 ;  /* 0x000000410700780c */ /* 0x000fe40004f24270 */
[----:B------:R-:W-:Y:S02]  /*33a0*/  FMNMX.FTZ R13, R34, R13, !PT ;  /* 0x0000000d220d7209 */ /* 0x000fe40007810000 */
[----:B------:R-:W-:Y:S02]  /*33b0*/  ISETP.LT.OR P1, PT, R24, 0x42, P1 ;  /* 0x000000421800780c */ /* 0x000fe40000f21670 */
[----:B------:R-:W-:Y:S02]  /*33c0*/  FMNMX.FTZ R13, R32, R13, !PT ;  /* 0x0000000d200d7209 */ /* 0x000fe40007810000 */
[----:B------:R-:W-:-:S02]  /*33d0*/  FSEL R2, R59, -INF , !P1 ;  /* 0xff8000003b027808 */ /* 0x000fc40004800000 */
        /* <DEDUP_REMOVED lines=9> */
[----:B0-----:R-:W-:Y:S02]  /*3470*/  FMNMX.FTZ R3, R52, R3, !PT ;  /* 0x0000000334037209 */ /* 0x001fe40007810000 */
[----:B------:R-:W-:Y:S02]  /*3480*/  FMNMX.FTZ R13, R44, R13, !PT ;  /* 0x0000000d2c0d7209 */ /* 0x000fe40007810000 */
[----:B------:R-:W-:Y:S01]  /*3490*/  ISETP.LT.OR P1, PT, R24, 0x4a, P1 ;  /* 0x0000004a1800780c */ /* 0x000fe20000f21670 */
[----:B------:R-:W-:Y:S01]  /*34a0*/  FMUL.FTZ R25, R3, R9 ;  /* 0x0000000903197220 */ /* 0x000fe20000410000 */
[----:B------:R-:W-:-:S02]  /*34b0*/  FMNMX.FTZ R13, R50, R13, !PT ;  /* 0x0000000d320d7209 */ /* 0x000fc40007810000 */
[----:B------:R-:W-:Y:S02]  /*34c0*/  FSEL R0, R63, -INF , !P1 ;  /* 0xff8000003f007808 */ /* 0x000fe40004800000 */
[----:B------:R-:W-:Y:S02]  /*34d0*/  FMNMX.FTZ R13, R48, R13, !PT ;  /* 0x0000000d300d7209 */ /* 0x000fe40007810000 */
[----:B------:R-:W-:Y:S02]  /*34e0*/  FSETP.NEU.FTZ.AND P1, PT, R3, -INF , PT ;  /* 0xff8000000300780b */ /* 0x000fe40003f3d000 */
[----:B------:R-:W-:Y:S02]  /*34f0*/  FMNMX.FTZ R13, R54, R13, !PT ;  /* 0x0000000d360d7209 */ /* 0x000fe40007810000 */
[----:B------:R-:W-:Y:S02]  /*3500*/  ISETP.NE.AND P4, PT, R61, RZ, PT ;  /* 0x000000ff3d00720c */ /* 0x000fe40003f85270 */
[----:B------:R-:W-:-:S02]  /*3510*/  FMNMX.FTZ R13, R20, R13, !PT ;  /* 0x0000000d140d7209 */ /* 0x000fc40007810000 */
[----:B------:R-:W-:Y:S02]  /*3520*/  FSEL R74, R25, RZ, P1 ;  /* 0x000000ff194a7208 */ /* 0x000fe40000800000 */
[----:B------:R-:W-:Y:S02]  /*3530*/  FMNMX.FTZ R13, R58, R13, !PT ;  /* 0x0000000d3a0d7209 */ /* 0x000fe40007810000 */
[----:B------:R-:W-:Y:S01]  /*3540*/  ISETP.GT.AND P1, PT, R7, 0x50, !P4 ;  /* 0x000000500700780c */ /* 0x000fe20006724270 */
[--C-:B------:R-:W-:Y:S01]  /*3550*/  FFMA.FTZ R39, R45, R9, -R74.reuse ;  /* 0x000000092d277223 */ /* 0x100fe2000001084a */
[----:B------:R-:W-:Y:S01]  /*3560*/  FMNMX.FTZ R13, R2, R13, !PT ;  /* 0x0000000d020d7209 */ /* 0x000fe20007810000 */
[--C-:B------:R-:W-:Y:S01]  /*3570*/  FFMA.FTZ R25, R29, R9, -R74.reuse ;  /* 0x000000091d197223 */ /* 0x100fe2000001084a */
[----:B------:R-:W-:Y:S01]  /*3580*/  ISETP.LT.OR P1, PT, R24, 0x51, P1 ;  /* 0x000000511800780c */ /* 0x000fe20000f21670 */
[----:B------:R0:W-:Y:S01]  /*3590*/  MUFU.EX2 R150, R39 ;  /* 0x0000002700967308 */ /* 0x0001e20000000800 */
[----:B------:R-:W-:Y:S01]  /*35a0*/  FMNMX.FTZ R13, R62, R13, !PT ;  /* 0x0000000d3e0d7209 */ /* 0x000fe20007810000 */
[-CC-:B------:R-:W-:Y:S01]  /*35b0*/  FFMA.FTZ R29, R77, R9.reuse, -R74.reuse ;  /* 0x000000094d1d7223 */ /* 0x180fe2000001084a */
[----:B------:R-:W-:Y:S01]  /*35c0*/  ISETP.NE.AND P4, PT, R65, RZ, PT ;  /* 0x000000ff4100720c */ /* 0x000fe20003f85270 */
[-CC-:B------:R-:W-:Y:S01]  /*35d0*/  FFMA.FTZ R31, R79, R9.reuse, -R74.reuse ;  /* 0x000000094f1f7223 */ /* 0x180fe2000001084a */
[----:B------:R-:W-:Y:S01]  /*35e0*/  FSEL R66, R66, -INF , !P1 ;  /* 0xff80000042427808 */ /* 0x000fe20004800000 */
[--C-:B------:R-:W-:Y:S01]  /*35f0*/  FFMA.FTZ R33, R81, R9, -R74.reuse ;  /* 0x0000000951217223 */ /* 0x100fe2000001084a */
[----:B------:R-:W-:Y:S01]  /*3600*/  FMNMX.FTZ R13, R0, R13, !PT ;  /* 0x0000000d000d7209 */ /* 0x000fe20007810000 */
[----:B------:R-:W-:Y:S01]  /*3610*/  MUFU.EX2 R25, R25 ;  /* 0x0000001900197308 */ /* 0x000fe20000000800 */
[----:B------:R-:W-:Y:S01]  /*3620*/  ISETP.GT.AND P1, PT, R7, 0x59, !P4 ;  /* 0x000000590700780c */ /* 0x000fe20006724270 */
[-CC-:B------:R-:W-:Y:S01]  /*3630*/  FFMA.FTZ R7, R41, R9.reuse, -R74.reuse ;  /* 0x0000000929077223 */ /* 0x180fe2000001084a */
[----:B------:R-:W-:Y:S01]  /*3640*/  FSEL R52, R67, -INF , !P6 ;  /* 0xff80000043347808 */ /* 0x000fe20007000000 */
[--C-:B0-----:R-:W-:Y:S01]  /*3650*/  FFMA.FTZ R39, R8, R9, -R74.reuse ;  /* 0x0000000908277223 */ /* 0x101fe2000001084a */
[----:B------:R-:W-:Y:S01]  /*3660*/  FMNMX.FTZ R13, R66, R13, !PT ;  /* 0x0000000d420d7209 */ /* 0x000fe20007810000 */
[--C-:B------:R-:W-:Y:S01]  /*3670*/  FFMA.FTZ R35, R83, R9, -R74.reuse ;  /* 0x0000000953237223 */ /* 0x100fe2000001084a */
[----:B------:R-:W-:Y:S01]  /*3680*/  ISETP.LT.OR P1, PT, R24, 0x5a, P1 ;  /* 0x0000005a1800780c */ /* 0x000fe20000f21670 */
[----:B------:R-:W-:Y:S01]  /*3690*/  MUFU.EX2 R148, R7 ;  /* 0x0000000700947308 */ /* 0x000fe20000000800 */
[----:B------:R-:W-:Y:S01]  /*36a0*/  FMNMX.FTZ R13, R52, R13, !PT ;  /* 0x0000000d340d7209 */ /* 0x000fe20007810000 */
[-CC-:B------:R-:W-:Y:S01]  /*36b0*/  FFMA.FTZ R43, R49, R9.reuse, -R74.reuse ;  /* 0x00000009312b7223 */ /* 0x180fe2000001084a */
[----:B------:R-:W-:Y:S01]  /*36c0*/  FSEL R24, R71, -INF , !P1 ;  /* 0xff80000047187808 */ /* 0x000fe20004800000 */
[--C-:B------:R-:W-:Y:S01]  /*36d0*/  FFMA.FTZ R6, R6, R9, -R74.reuse ;  /* 0x0000000906067223 */ /* 0x100fe2000001084a */
[----:B------:R-:W-:Y:S01]  /*36e0*/  FMNMX.FTZ R13, R70, R13, !PT ;  /* 0x0000000d460d7209 */ /* 0x000fe20007810000 */
[-CC-:B------:R-:W-:Y:S01]  /*36f0*/  FFMA.FTZ R47, R53, R9.reuse, -R74.reuse ;  /* 0x00000009352f7223 */ /* 0x180fe2000001084a */
[--C-:B------:R-:W-:Y:S01]  /*3700*/  FFMA.FTZ R37, R87, R9, -R74.reuse ;  /* 0x0000000957257223 */ /* 0x100fe2000001084a */
[----:B------:R0:W1:Y:S01]  /*3710*/  MUFU.EX2 R156, R29 ;  /* 0x0000001d009c7308 */ /* 0x0000620000000800 */
[----:B------:R-:W-:Y:S01]  /*3720*/  FMNMX.FTZ R13, R24, R13, !PT ;  /* 0x0000000d180d7209 */ /* 0x000fe20007810000 */
[-CC-:B------:R-:W-:Y:S01]  /*3730*/  FFMA.FTZ R10, R10, R9.reuse, -R74.reuse ;  /* 0x000000090a0a7223 */ /* 0x180fe2000001084a */
[-CC-:B------:R-:W-:Y:S01]  /*3740*/  FFMA.FTZ R41, R95, R9.reuse, -R74.reuse ;  /* 0x000000095f297223 */ /* 0x180fe2000001084a */
[-CC-:B------:R-:W-:Y:S01]  /*3750*/  FFMA.FTZ R45, R97, R9.reuse, -R74.reuse ;  /* 0x00000009612d7223 */ /* 0x180fe2000001084a */
[----:B------:R-:W-:Y:S01]  /*3760*/  ISETP.NE.AND P4, PT, R174, 0x1, PT ;  /* 0x00000001ae00780c */ /* 0x000fe20003f85270 */
[----:B------:R-:W2:Y:S01]  /*3770*/  SHFL.BFLY PT, R56, R13, 0x2, 0x1f ;  /* 0x0c401f000d387f89 */ /* 0x000ea200000e0000 */
[-CC-:B------:R-:W-:Y:S01]  /*3780*/  FFMA.FTZ R49, R99, R9.reuse, -R74.reuse ;  /* 0x0000000963317223 */ /* 0x180fe2000001084a */
[----:B------:R-:W3:Y:S01]  /*3790*/  MUFU.EX2 R31, R31 ;  /* 0x0000001f001f7308 */ /* 0x000ee20000000800 */
[-CC-:B0-----:R-:W-:Y:S01]  /*37a0*/  FFMA.FTZ R29, R85, R9.reuse, -R74.reuse ;  /* 0x00000009551d7223 */ /* 0x181fe2000001084a */
[-CC-:B------:R-:W-:Y:S01]  /*37b0*/  FFMA.FTZ R12, R12, R9.reuse, -R74.reuse ;  /* 0x000000090c0c7223 */ /* 0x180fe2000001084a */
[-CC-:B------:R-:W-:Y:S01]  /*37c0*/  FFMA.FTZ R60, R60, R9.reuse, -R74.reuse ;  /* 0x000000093c3c7223 */ /* 0x180fe2000001084a */
[-CC-:B------:R-:W-:Y:S01]  /*37d0*/  FFMA.FTZ R64, R64, R9.reuse, -R74.reuse ;  /* 0x0000000940407223 */ /* 0x180fe2000001084a */
[----:B------:R-:W-:Y:S01]  /*37e0*/  FFMA.FTZ R68, R68, R9, -R74 ;  /* 0x0000000944447223 */ /* 0x000fe2000001084a */
[----:B------:R-:W-:-:S02]  /*37f0*/  IMAD.MOV.U32 R53, RZ, RZ, R17 ;  /* 0x000000ffff357224 */ /* 0x000fc400078e0011 */
[----:B------:R0:W4:Y:S02]  /*3800*/  MUFU.EX2 R158, R33 ;  /* 0x00000021009e7308 */ /* 0x0001240000000800 */
[----:B------:R-:W5:Y:S06]  /*3810*/  @P4 LDC R55, c[0x0][0x450] ;  /* 0x00011400ff374b82 */ /* 0x000f6c0000000800 */
[----:B------:R-:W4:Y:S01]  /*3820*/  MUFU.EX2 R35, R35 ;  /* 0x0000002300237308 */ /* 0x000f220000000800 */
[----:B0-----:R-:W-:Y:S01]  /*3830*/  FFMA.FTZ R33, R89, R9, -R74 ;  /* 0x0000000959217223 */ /* 0x001fe2000001084a */
[----:B--2---:R-:W-:-:S06]  /*3840*/  FMNMX.FTZ R56, R13, R56, !PT ;  /* 0x000000380d387209 */ /* 0x004fcc0007810000 */
[----:B------:R-:W-:Y:S01]  /*3850*/  MUFU.EX2 R144, R43 ;  /* 0x0000002b00907308 */ /* 0x000fe20000000800 */
[----:B------:R-:W0:Y:S07]  /*3860*/  SHFL.BFLY PT, R7, R56, 0x1, 0x1f ;  /* 0x0c201f0038077f89 */ /* 0x000e2e00000e0000 */
[----:B------:R1:W-:Y:S08]  /*3870*/  MUFU.EX2 R43, R6 ;  /* 0x00000006002b7308 */ /* 0x0003f00000000800 */
[----:B------:R3:W-:Y:S01]  /*3880*/  MUFU.EX2 R146, R47 ;  /* 0x0000002f00927308 */ /* 0x0007e20000000800 */
[----:B-1----:R-:W-:Y:S01]  /*3890*/  FADD.FTZ R6, R25, R156 ;  /* 0x0000009c19067221 */ /* 0x002fe20000010000 */
[----:B------:R-:W-:-:S06]  /*38a0*/  F2FP.BF16.F32.PACK_AB R156, R156, R25 ;  /* 0x000000199c9c723e */ /* 0x000fcc00000010ff */
[----:B------:R1:W-:Y:S01]  /*38b0*/  MUFU.EX2 R152, R29 ;  /* 0x0000001d00987308 */ /* 0x0003e20000000800 */
[----:B---3--:R-:W-:Y:S01]  /*38c0*/  FADD.FTZ R47, R31, R6 ;  /* 0x000000061f2f7221 */ /* 0x008fe20000010000 */
[----:B0-----:R-:W-:-:S03]  /*38d0*/  FMNMX.FTZ R8, R56, R7, !PT ;  /* 0x0000000738087209 */ /* 0x001fc60007810000 */
[C---:B----4-:R-:W-:Y:S01]  /*38e0*/  FADD.FTZ R6, R158.reuse, R47 ;  /* 0x0000002f9e067221 */ /* 0x050fe20000010000 */
[----:B------:R-:W-:Y:S01]  /*38f0*/  F2FP.BF16.F32.PACK_AB R158, R158, R31 ;  /* 0x0000001f9e9e723e */ /* 0x000fe200000010ff */
[CC--:B------:R-:W-:Y:S01]  /*3900*/  FMUL.FTZ R7, R8.reuse, R9.reuse ;  /* 0x0000000908077220 */ /* 0x0c0fe20000410000 */
[----:B------:R-:W-:Y:S01]  /*3910*/  FSETP.NEU.FTZ.AND P1, PT, R8, -INF , PT ;  /* 0xff8000000800780b */ /* 0x000fe20003f3d000 */
[----:B------:R-:W-:Y:S01]  /*3920*/  MUFU.EX2 R37, R37 ;  /* 0x0000002500257308 */ /* 0x000fe20000000800 */
[----:B------:R-:W-:Y:S01]  /*3930*/  FADD.FTZ R51, R35, R6 ;  /* 0x0000000623337221 */ /* 0x000fe20000010000 */
[----:B-1----:R-:W-:Y:S01]  /*3940*/  FFMA.FTZ R29, R91, R9, -R74 ;  /* 0x000000095b1d7223 */ /* 0x002fe2000001084a */
[----:B------:R-:W-:-:S05]  /*3950*/  FSEL R7, R7, RZ, P1 ;  /* 0x000000ff07077208 */ /* 0x000fca0000800000 */
        /* <DEDUP_REMOVED lines=14> */
[----:B------:R-:W0:Y:S01]  /*3a40*/  MUFU.EX2 R27, R27 ;  /* 0x0000001b001b7308 */ /* 0x000e220000000800 */
        /* <DEDUP_REMOVED lines=8> */
[-CC-:B------:R-:W-:Y:S01]  /*3ad0*/  FFMA.FTZ R66, R66, R9.reuse, -R7.reuse ;  /* 0x0000000942427223 */ /* 0x180fe20000010807 */
[-CC-:B------:R-:W-:Y:S01]  /*3ae0*/  FFMA.FTZ R52, R52, R9.reuse, -R7.reuse ;  /* 0x0000000934347223 */ /* 0x180fe20000010807 */
[-CC-:B------:R-:W-:Y:S01]  /*3af0*/  FFMA.FTZ R70, R70, R9.reuse, -R7.reuse ;  /* 0x0000000946467223 */ /* 0x180fe20000010807 */
[----:B------:R-:W-:-:S04]  /*3b00*/  FFMA.FTZ R24, R24, R9, -R7 ;  /* 0x0000000918187223 */ /* 0x000fc80000010807 */
[----:B------:R2:W3:Y:S01]  /*3b10*/  MUFU.EX2 R159, R28 ;  /* 0x0000001c009f7308 */ /* 0x0004e20000000800 */
[----:B0-----:R-:W-:Y:S01]  /*3b20*/  FADD.FTZ R47, R26, R27 ;  /* 0x0000001b1a2f7221 */ /* 0x001fe20000010000 */
[----:B------:R-:W-:-:S06]  /*3b30*/  F2FP.BF16.F32.PACK_AB R157, R27, R26 ;  /* 0x0000001a1b9d723e */ /* 0x000fcc00000010ff */
[----:B------:R-:W0:Y:S01]  /*3b40*/  MUFU.EX2 R34, R34 ;  /* 0x0000002200227308 */ /* 0x000e220000000800 */
[----:B-1----:R-:W-:Y:S01]  /*3b50*/  FADD.FTZ R6, R30, R47 ;  /* 0x0000002f1e067221 */ /* 0x002fe20000010000 */
[----:B--2---:R-:W1:Y:S06]  /*3b60*/  @P4 LDC R28, c[0x0][0x44c] ;  /* 0x00011300ff1c4b82 */ /* 0x004e6c0000000800 */
[----:B------:R-:W2:Y:S01]  /*3b70*/  MUFU.EX2 R153, R32 ;  /* 0x0000002000997308 */ /* 0x000ea20000000800 */
[C---:B---3--:R-:W-:Y:S01]  /*3b80*/  FADD.FTZ R47, R159.reuse, R6 ;  /* 0x000000069f2f7221 */ /* 0x048fe20000010000 */
[----:B------:R-:W-:-:S06]  /*3b90*/  F2FP.BF16.F32.PACK_AB R159, R159, R30 ;  /* 0x0000001e9f9f723e */ /* 0x000fcc00000010ff */
[----:B------:R-:W3:Y:S01]  /*3ba0*/  MUFU.EX2 R38, R38 ;  /* 0x0000002600267308 */ /* 0x000ee20000000800 */
[----:B0-----:R-:W-:-:S07]  /*3bb0*/  FADD.FTZ R6, R34, R47 ;  /* 0x0000002f22067221 */ /* 0x001fce0000010000 */
[----:B------:R0:W-:Y:S01]  /*3bc0*/  MUFU.EX2 R154, R33 ;  /* 0x00000021009a7308 */ /* 0x0001e20000000800 */
[----:B--2---:R-:W-:Y:S01]  /*3bd0*/  FADD.FTZ R47, R153, R6 ;  /* 0x00000006992f7221 */ /* 0x004fe20000010000 */
[----:B-1----:R-:W-:Y:S01]  /*3be0*/  @P4 IMAD.HI.U32 R28, R17, R28, RZ ;  /* 0x0000001c111c4227 */ /* 0x002fe200078e00ff */
[----:B------:R-:W-:-:S04]  /*3bf0*/  F2FP.BF16.F32.PACK_AB R153, R153, R34 ;  /* 0x000000229999723e */ /* 0x000fc800000010ff */
[----:B-----5:R-:W-:Y:S01]  /*3c00*/  @P4 SHF.R.U32.HI R53, RZ, R55, R28 ;  /* 0x00000037ff354219 */ /* 0x020fe2000001161c */
[----:B------:R-:W1:Y:S01]  /*3c10*/  MUFU.EX2 R155, R36 ;  /* 0x00000024009b7308 */ /* 0x000e620000000800 */
[----:B0-----:R-:W-:Y:S01]  /*3c20*/  FFMA.FTZ R33, R93, R9, -R74 ;  /* 0x000000095d217223 */ /* 0x001fe2000001084a */
[----:B---3--:R-:W-:Y:S01]  /*3c30*/  FADD.FTZ R6, R38, R47 ;  /* 0x0000002f26067221 */ /* 0x008fe20000010000 */
[----:B------:R-:W-:-:S05]  /*3c40*/  ISETP.GE.AND P4, PT, R15, 0x1, PT ;  /* 0x000000010f00780c */ /* 0x000fca0003f86270 */
[----:B------:R-:W-:Y:S08]  /*3c50*/  MUFU.EX2 R29, R29 ;  /* 0x0000001d001d7308 */ /* 0x000ff00000000800 */
[----:B------:R-:W0:Y:S01]  /*3c60*/  MUFU.EX2 R42, R42 ;  /* 0x0000002a002a7308 */ /* 0x000e220000000800 */
[C---:B-1----:R-:W-:Y:S01]  /*3c70*/  FADD.FTZ R47, R155.reuse, R6 ;  /* 0x000000069b2f7221 */ /* 0x042fe20000010000 */
[----:B------:R-:W-:-:S06]  /*3c80*/  F2FP.BF16.F32.PACK_AB R155, R155, R38 ;  /* 0x000000269b9b723e */ /* 0x000fcc00000010ff */
[----:B------:R1:W-:Y:S08]  /*3c90*/  MUFU.EX2 R13, R10 ;  /* 0x0000000a000d7308 */ /* 0x0003f00000000800 */
[----:B------:R-:W2:Y:S01]  /*3ca0*/  MUFU.EX2 R149, R40 ;  /* 0x0000002800957308 */ /* 0x000ea20000000800 */
[----:B-1----:R-:W-:Y:S01]  /*3cb0*/  FADD.FTZ R10, R152, R51 ;  /* 0x00000033980a7221 */ /* 0x002fe20000010000 */
[----:B0-----:R-:W-:Y:S01]  /*3cc0*/  FADD.FTZ R6, R42, R47 ;  /* 0x0000002f2a067221 */ /* 0x001fe20000010000 */
[----:B------:R-:W-:-:S02]  /*3cd0*/  F2FP.BF16.F32.PACK_AB R152, R152, R35 ;  /* 0x000000239898723e */ /* 0x000fc400000010ff */
[----:B------:R-:W-:-:S03]  /*3ce0*/  FADD.FTZ R51, R37, R10 ;  /* 0x0000000a25337221 */ /* 0x000fc60000010000 */
[----:B------:R-:W0:Y:S01]  /*3cf0*/  MUFU.EX2 R33, R33 ;  /* 0x0000002100217308 */ /* 0x000e220000000800 */
[C---:B------:R-:W-:Y:S01]  /*3d00*/  FADD.FTZ R10, R154.reuse, R51 ;  /* 0x000000339a0a7221 */ /* 0x040fe20000010000 */
[----:B------:R-:W-:-:S03]  /*3d10*/  F2FP.BF16.F32.PACK_AB R154, R154, R37 ;  /* 0x000000259a9a723e */ /* 0x000fc600000010ff */
[----:B------:R-:W-:-:S03]  /*3d20*/  FADD.FTZ R51, R29, R10 ;  /* 0x0000000a1d337221 */ /* 0x000fc60000010000 */
[----:B------:R-:W-:Y:S01]  /*3d30*/  MUFU.EX2 R46, R46 ;  /* 0x0000002e002e7308 */ /* 0x000fe20000000800 */
[C---:B------:R-:W-:Y:S01]  /*3d40*/  FADD.FTZ R10, R148.reuse, R51 ;  /* 0x00000033940a7221 */ /* 0x040fe20000010000 */
[C---:B--2---:R-:W-:Y:S01]  /*3d50*/  FADD.FTZ R47, R149.reuse, R6 ;  /* 0x00000006952f7221 */ /* 0x044fe20000010000 */
[----:B------:R-:W-:Y:S02]  /*3d60*/  F2FP.BF16.F32.PACK_AB R148, R148, R29 ;  /* 0x0000001d9494723e */ /* 0x000fe400000010ff */
[----:B------:R-:W-:-:S03]  /*3d70*/  F2FP.BF16.F32.PACK_AB R149, R149, R42 ;  /* 0x0000002a9595723e */ /* 0x000fc600000010ff */
[----:B------:R-:W-:Y:S01]  /*3d80*/  MUFU.EX2 R151, R44 ;  /* 0x0000002c00977308 */ /* 0x000fe20000000800 */
[----:B0-----:R-:W-:-:S04]  /*3d90*/  FADD.FTZ R51, R33, R10 ;  /* 0x0000000a21337221 */ /* 0x001fc80000010000 */
[C---:B------:R-:W-:Y:S01]  /*3da0*/  FADD.FTZ R10, R150.reuse, R51 ;  /* 0x00000033960a7221 */ /* 0x040fe20000010000 */
[----:B------:R-:W-:Y:S02]  /*3db0*/  F2FP.BF16.F32.PACK_AB R150, R150, R33 ;  /* 0x000000219696723e */ /* 0x000fe400000010ff */
[----:B------:R-:W0:Y:S08]  /*3dc0*/  MUFU.EX2 R41, R41 ;  /* 0x0000002900297308 */ /* 0x000e300000000800 */
[----:B------:R-:W-:Y:S08]  /*3dd0*/  MUFU.EX2 R50, R50 ;  /* 0x0000003200327308 */ /* 0x000ff00000000800 */
[----:B------:R-:W-:Y:S01]  /*3de0*/  MUFU.EX2 R145, R48 ;  /* 0x0000003000917308 */ /* 0x000fe20000000800 */
[----:B0-----:R-:W-:-:S04]  /*3df0*/  FADD.FTZ R51, R41, R10 ;  /* 0x0000000a29337221 */ /* 0x001fc80000010000 */
[C---:B------:R-:W-:Y:S01]  /*3e00*/  FADD.FTZ R6, R144.reuse, R51 ;  /* 0x0000003390067221 */ /* 0x040fe20000010000 */
[----:B------:R-:W-:Y:S02]  /*3e10*/  F2FP.BF16.F32.PACK_AB R144, R144, R41 ;  /* 0x000000299090723e */ /* 0x000fe400000010ff */
[----:B------:R-:W0:Y:S08]  /*3e20*/  MUFU.EX2 R45, R45 ;  /* 0x0000002d002d7308 */ /* 0x000e300000000800 */
[----:B------:R-:W-:Y:S08]  /*3e30*/  MUFU.EX2 R54, R54 ;  /* 0x0000003600367308 */ /* 0x000ff00000000800 */
[----:B------:R1:W-:Y:S08]  /*3e40*/  MUFU.EX2 R141, R2 ;  /* 0x00000002008d7308 */ /* 0x0003f00000000800 */
[----:B------:R-:W-:Y:S01]  /*3e50*/  MUFU.EX2 R147, R20 ;  /* 0x0000001400937308 */ /* 0x000fe20000000800 */
[----:B-1----:R-:W-:Y:S01]  /*3e60*/  FADD.FTZ R2, R46, R47 ;  /* 0x0000002f2e027221 */ /* 0x002fe20000010000 */
[----:B0-----:R-:W-:-:S03]  /*3e70*/  FADD.FTZ R47, R45, R6 ;  /* 0x000000062d2f7221 */ /* 0x001fc60000010000 */
[----:B------:R-:W-:Y:S01]  /*3e80*/  FADD.FTZ R7, R151, R2 ;  /* 0x0000000297077221 */ /* 0x000fe20000010000 */
[----:B------:R-:W-:Y:S01]  /*3e90*/  FADD.FTZ R6, R146, R47 ;  /* 0x0000002f92067221 */ /* 0x000fe20000010000 */
[----:B------:R-:W-:Y:S01]  /*3ea0*/  IMAD.IADD R47, R72, 0x1, R53 ;  /* 0x00000001482f7824 */ /* 0x000fe200078e0235 */
[----:B------:R-:W0:Y:S01]  /*3eb0*/  MUFU.EX2 R49, R49 ;  /* 0x0000003100317308 */ /* 0x000e220000000800 */
[----:B------:R-:W-:Y:S01]  /*3ec0*/  FADD.FTZ R2, R50, R7 ;  /* 0x0000000732027221 */ /* 0x000fe20000010000 */
[----:B------:R-:W-:Y:S01]  /*3ed0*/  F2FP.BF16.F32.PACK_AB R146, R146, R45 ;  /* 0x0000002d9292723e */ /* 0x000fe200000010ff */
[----:B------:R-:W-:Y:S01]  /*3ee0*/  IMAD.IADD R14, R47, 0x1, R14 ;  /* 0x000000012f0e7824 */ /* 0x000fe200078e020e */
[----:B------:R-:W-:Y:S01]  /*3ef0*/  F2FP.BF16.F32.PACK_AB R151, R151, R46 ;  /* 0x0000002e9797723e */ /* 0x000fe200000010ff */
[C---:B------:R-:W-:Y:S01]  /*3f00*/  FADD.FTZ R7, R145.reuse, R2 ;  /* 0x0000000291077221 */ /* 0x040fe20000010000 */
[----:B------:R-:W-:Y:S02]  /*3f10*/  F2FP.BF16.F32.PACK_AB R145, R145, R50 ;  /* 0x000000329191723e */ /* 0x000fe400000010ff */
[----:B------:R-:W-:Y:S08]  /*3f20*/  MUFU.EX2 R58, R58 ;  /* 0x0000003a003a7308 */ /* 0x000ff00000000800 */
[----:B------:R-:W1:Y:S01]  /*3f30*/  MUFU.EX2 R12, R12 ;  /* 0x0000000c000c7308 */ /* 0x000e620000000800 */
[----:B0-----:R-:W-:-:S07]  /*3f40*/  FADD.FTZ R25, R49, R6 ;  /* 0x0000000631197221 */ /* 0x001fce0000010000 */
[----:B------:R-:W0:Y:S08]  /*3f50*/  MUFU.EX2 R60, R60 ;  /* 0x0000003c003c7308 */ /* 0x000e300000000800 */
[----:B------:R-:W2:Y:S01]  /*3f60*/  MUFU.EX2 R62, R62 ;  /* 0x0000003e003e7308 */ /* 0x000ea20000000800 */
[C---:B-1----:R-:W-:Y:S01]  /*3f70*/  FADD.FTZ R25, R12.reuse, R25 ;  /* 0x000000190c197221 */ /* 0x042fe20000010000 */
[----:B------:R-:W-:-:S06]  /*3f80*/  F2FP.BF16.F32.PACK_AB R140, R12, R49 ;  /* 0x000000310c8c723e */ /* 0x000fcc00000010ff */
[----:B------:R1:W3:Y:S01]  /*3f90*/  MUFU.EX2 R143, R0 ;  /* 0x00000000008f7308 */ /* 0x0002e20000000800 */
[----:B0-----:R-:W-:Y:S01]  /*3fa0*/  FADD.FTZ R2, R60, R25 ;  /* 0x000000193c027221 */ /* 0x001fe20000010000 */
[----:B------:R-:W-:-:S03]  /*3fb0*/  F2FP.BF16.F32.PACK_AB R142, R13, R60 ;  /* 0x0000003c0d8e723e */ /* 0x000fc600000010ff */
[----:B------:R-:W-:-:S03]  /*3fc0*/  FADD.FTZ R25, R13, R2 ;  /* 0x000000020d197221 */ /* 0x000fc60000010000 */
[----:B------:R-:W0:Y:S01]  /*3fd0*/  MUFU.EX2 R66, R66 ;  /* 0x0000004200427308 */ /* 0x000e220000000800 */
[----:B-1----:R-:W-:-:S04]  /*3fe0*/  FADD.FTZ R0, R54, R7 ;  /* 0x0000000736007221 */ /* 0x002fc80000010000 */
[C---:B------:R-:W-:Y:S01]  /*3ff0*/  FADD.FTZ R7, R147.reuse, R0 ;  /* 0x0000000093077221 */ /* 0x040fe20000010000 */
[----:B------:R-:W-:Y:S02]  /*4000*/  F2FP.BF16.F32.PACK_AB R147, R147, R54 ;  /* 0x000000369393723e */ /* 0x000fe400000010ff */
[----:B------:R-:W1:Y:S01]  /*4010*/  MUFU.EX2 R64, R64 ;  /* 0x0000004000407308 */ /* 0x000e620000000800 */
[----:B------:R-:W-:-:S04]  /*4020*/  FADD.FTZ R0, R58, R7 ;  /* 0x000000073a007221 */ /* 0x000fc80000010000 */
[C---:B------:R-:W-:Y:S01]  /*4030*/  FADD.FTZ R7, R141.reuse, R0 ;  /* 0x000000008d077221 */ /* 0x040fe20000010000 */
[----:B------:R-:W-:Y:S02]  /*4040*/  F2FP.BF16.F32.PACK_AB R141, R141, R58 ;  /* 0x0000003a8d8d723e */ /* 0x000fe400000010ff */
[----:B------:R-:W4:Y:S01]  /*4050*/  MUFU.EX2 R137, R52 ;  /* 0x0000003400897308 */ /* 0x000f220000000800 */
[----:B--2---:R-:W-:-:S04]  /*4060*/  FADD.FTZ R0, R62, R7 ;  /* 0x000000073e007221 */ /* 0x004fc80000010000 */
[C---:B---3--:R-:W-:Y:S01]  /*4070*/  FADD.FTZ R13, R143.reuse, R0 ;  /* 0x000000008f0d7221 */ /* 0x048fe20000010000 */
[----:B------:R-:W-:Y:S02]  /*4080*/  F2FP.BF16.F32.PACK_AB R143, R143, R62 ;  /* 0x0000003e8f8f723e */ /* 0x000fe400000010ff */
[----:B------:R-:W2:Y:S01]  /*4090*/  MUFU.EX2 R39, R39 ;  /* 0x0000002700277308 */ /* 0x000ea20000000800 */
[----:B0-----:R-:W-:Y:S01]  /*40a0*/  FADD.FTZ R0, R66, R13 ;  /* 0x0000000d42007221 */ /* 0x001fe20000010000 */
[----:B-1----:R-:W-:-:S06]  /*40b0*/  FADD.FTZ R2, R64, R25 ;  /* 0x0000001940027221 */ /* 0x002fcc0000010000 */
[----:B------:R-:W0:Y:S01]  /*40c0*/  MUFU.EX2 R70, R70 ;  /* 0x0000004600467308 */ /* 0x000e220000000800 */
[C---:B----4-:R-:W-:Y:S01]  /*40d0*/  FADD.FTZ R13, R137.reuse, R0 ;  /* 0x00000000890d7221 */ /* 0x050fe20000010000 */
[----:B------:R-:W-:-:S06]  /*40e0*/  F2FP.BF16.F32.PACK_AB R137, R137, R66 ;  /* 0x000000428989723e */ /* 0x000fcc00000010ff */
[----:B------:R-:W1:Y:S01]  /*40f0*/  MUFU.EX2 R68, R68 ;  /* 0x0000004400447308 */ /* 0x000e620000000800 */
[C---:B--2---:R-:W-:Y:S01]  /*4100*/  FADD.FTZ R25, R39.reuse, R2 ;  /* 0x0000000227197221 */ /* 0x044fe20000010000 */
[----:B------:R-:W-:-:S06]  /*4110*/  F2FP.BF16.F32.PACK_AB R136, R39, R64 ;  /* 0x000000402788723e */ /* 0x000fcc00000010ff */
[----:B------:R-:W2:Y:S01]  /*4120*/  MUFU.EX2 R139, R24 ;  /* 0x00000018008b7308 */ /* 0x000ea20000000800 */
[----:B0-----:R-:W-:Y:S01]  /*4130*/  FADD.FTZ R6, R70, R13 ;  /* 0x0000000d46067221 */ /* 0x001fe20000010000 */
[----:B------:R-:W-:Y:S02]  /*4140*/  VIADD R13, R73, 0xfffffffe ;  /* 0xfffffffe490d7836 */ /* 0x000fe40000000000 */
[----:B-1----:R-:W-:Y:S01]  /*4150*/  FADD.FTZ R2, R68, R25 ;  /* 0x0000001944027221 */ /* 0x002fe20000010000 */
[----:B------:R-:W-:-:S03]  /*4160*/  F2FP.BF16.F32.PACK_AB R138, R43, R68 ;  /* 0x000000442b8a723e */ /* 0x000fc600000010ff */
[----:B------:R-:W-:Y:S01]  /*4170*/  FADD.FTZ R7, R43, R2 ;  /* 0x000000022b077221 */ /* 0x000fe20000010000 */
[C---:B--2---:R-:W-:Y:S01]  /*4180*/  FADD.FTZ R6, R139.reuse, R6 ;  /* 0x000000068b067221 */ /* 0x044fe20000010000 */
[----:B------:R-:W-:Y:S01]  /*4190*/  F2FP.BF16.F32.PACK_AB R139, R139, R70 ;  /* 0x000000468b8b723e */ /* 0x000fe200000010ff */
        /* <DEDUP_REMOVED lines=11> */
.L_x_1110:
[----:B------:R-:W-:-:S13]  /*4250*/  ISETP.NE.AND P1, PT, R15, 0x1, PT ;  /* 0x000000010f00780c */ /* 0x000fda0003f25270 */
[----:B------:R-:W0:Y:S02]  /*4260*/  @P1 LDC.64 R24, c[0x0][0x9e8] ;  /* 0x00027a00ff181b82 */ /* 0x000e240000000a00 */
[----:B0-----:R-:W-:-:S05]  /*4270*/  @P1 IMAD.HI.U32 R2, R0, R24, RZ ;  /* 0x0000001800021227 */ /* 0x001fca00078e00ff */
[----:B------:R-:W-:-:S07]  /*4280*/  @P1 SHF.R.U32.HI R0, RZ, R25, R2 ;  /* 0x00000019ff001219 */ /* 0x000fce0000011602 */
.L_x_1111:
[----:B------:R-:W-:-:S05]  /*4290*/  IMAD R15, R0, R15, R15 ;  /* 0x0000000f000f7224 */ /* 0x000fca00078e020f */
[----:B------:R-:W-:-:S07]  /*42a0*/  VIMNMX R14, R14, R15, PT ;  /* 0x0000000f0e0e7248 */ /* 0x000fce0003fe0100 */
.L_x_1109:
[----:B------:R-:W-:Y:S01]  /*42b0*/  IMAD.HI R14, R14, 0x2aaaaaab, RZ ;  /* 0x2aaaaaab0e0e7827 */ /* 0x000fe200078e02ff */
[----:B------:R-:W-:Y:S02]  /*42c0*/  CS2R R86, SRZ ;  /* 0x0000000000567805 */ /* 0x000fe4000001ff00 */
[----:B------:R-:W-:Y:S02]  /*42d0*/  CS2R R84, SRZ ;  /* 0x0000000000547805 */ /* 0x000fe4000001ff00 */
[----:B------:R-:W-:Y:S01]  /*42e0*/  CS2R R82, SRZ ;  /* 0x0000000000527805 */ /* 0x000fe2000001ff00 */
[----:B------:R-:W-:Y:S01]  /*42f0*/  IMAD.MOV.U32 R2, RZ, RZ, 0x3f800000 ;  /* 0x3f800000ff027424 */ /* 0x000fe200078e00ff */
[----:B------:R-:W-:Y:S01]  /*4300*/  SHF.R.U32.HI R15, RZ, 0x1f, R14 ;  /* 0x0000001fff0f7819 */ /* 0x000fe2000001160e */
[----:B------:R-:W-:Y:S01]  /*4310*/  IMAD.MOV.U32 R0, RZ, RZ, 0x3f800000 ;  /* 0x3f800000ff007424 */ /* 0x000fe200078e00ff */
[----:B------:R-:W-:Y:S02]  /*4320*/  CS2R R80, SRZ ;  /* 0x0000000000507805 */ /* 0x000fe4000001ff00 */
[----:B------:R-:W-:-:S02]  /*4330*/  CS2R R78, SRZ ;  /* 0x00000000004e7805 */ /* 0x000fc4000001ff00 */
[----:B------:R-:W-:Y:S02]  /*4340*/  LEA.HI.SX32 R15, R14, R15, 0x1c ;  /* 0x0000000f0e0f7211 */ /* 0x000fe400078fe2ff */
[----:B------:R-:W-:Y:S02]  /*4350*/  CS2R R76, SRZ ;  /* 0x00000000004c7805 */ /* 0x000fe4000001ff00 */
[----:B------:R-:W-:Y:S02]  /*4360*/  CS2R R74, SRZ ;  /* 0x00000000004a7805 */ /* 0x000fe4000001ff00 */
[----:B------:R-:W-:Y:S02]  /*4370*/  CS2R R72, SRZ ;  /* 0x0000000000487805 */ /* 0x000fe4000001ff00 */
[----:B------:R-:W-:Y:S02]  /*4380*/  VIMNMX R10, R22, R15, !PT ;  /* 0x0000000f160a7248 */ /* 0x000fe40007fe0100 */
[----:B------:R-:W-:-:S02]  /*4390*/  CS2R R70, SRZ ;  /* 0x0000000000467805 */ /* 0x000fc4000001ff00 */
[----:B------:R-:W-:Y:S02]  /*43a0*/  CS2R R68, SRZ ;  /* 0x0000000000447805 */ /* 0x000fe4000001ff00 */
[----:B------:R-:W-:Y:S02]  /*43b0*/  CS2R R66, SRZ ;  /* 0x0000000000427805 */ /* 0x000fe4000001ff00 */
        /* <DEDUP_REMOVED lines=21> */
[----:B------:R-:W-:Y:S01]  /*4510*/  CS2R R24, SRZ ;  /* 0x0000000000187805 */ /* 0x000fe2000001ff00 */
[----:B------:R-:W-:Y:S06]  /*4520*/  @!P1 BRA `(.L_x_1112) ;  /* 0x0000002c006c9947 */ /* 0x000fec0003800000 */
[----:B------:R-:W-:Y:S01]  /*4530*/  IMAD.MOV.U32 R2, RZ, RZ, 0x3f800000 ;  /* 0x3f800000ff027424 */ /* 0x000fe200078e00ff */
[----:B------:R-:W-:Y:S01]  /*4540*/  ULDC UR58, c[0x0][0x9e4] ;  /* 0x00027900003a7ab9 */ /* 0x000fe20000000800 */
[----:B------:R-:W-:Y:S01]  /*4550*/  IMAD.MOV.U32 R87, RZ, RZ, RZ ;  /* 0x000000ffff577224 */ /* 0x000fe200078e00ff */
[----:B------:R-:W-:Y:S01]  /*4560*/  ULDC UR59, c[0x0][0x9dc] ;  /* 0x00027700003b7ab9 */ /* 0x000fe20000000800 */
[----:B------:R-:W-:-:S05]  /*4570*/  ULDC UR60, c[0x0][0x9e0] ;  /* 0x00027800003c7ab9 */ /* 0x000fca0000000800 */
.L_x_1129:
[----:B------:R-:W-:-:S04]  /*4580*/  UIADD3 UR4, UR36, 0x1, URZ ;  /* 0x0000000124047890 */ /* 0x000fc8000fffe03f */
[----:B------:R-:W-:-:S04]  /*4590*/  UISETP.NE.AND UP0, UPT, UR4, 0x2, UPT ;  /* 0x000000020400788c */ /* 0x000fc8000bf05270 */
[----:B------:R-:W-:Y:S02]  /*45a0*/  USEL UR7, URZ, 0x1, UP0 ;  /* 0x000000013f077887 */ /* 0x000fe40008000000 */
[----:B------:R-:W-:Y:S02]  /*45b0*/  USEL UR4, UR4, URZ, UP0 ;  /* 0x0000003f04047287 */ /* 0x000fe40008000000 */
[----:B------:R-:W-:Y:S01]  /*45c0*/  ULOP3.LUT UR7, UR38, UR7, URZ, 0x3c, !UPT ;  /* 0x0000000726077292 */ /* 0x000fe2000f8e3c3f */
[----:B------:R-:W-:Y:S11]  /*45d0*/  @!P0 BRA `(.L_x_1113) ;  /* 0x0000000000048947 */ /* 0x000ff60003800000 */
[----:B------:R-:W-:Y:S01]  /*45e0*/  BPT.TRAP 0x1 ;  /* 0x000000040000795c */ /* 0x000fe20000300000 */
.L_x_1113:
[----:B------:R-:W-:Y:S01]  /*45f0*/  ULEA UR6, UR4, UR37, 0x3 ;  /* 0x0000002504067291 */ /* 0x000fe2000f8e183f */
[----:B------:R-:W-:-:S05]  /*4600*/  IMAD.U32 R9, RZ, RZ, UR7 ;  /* 0x00000007ff097e24 */ /* 0x000fca000f8e00ff */
[----:B------:R-:W-:-:S04]  /*4610*/  SHF.L.U32 R9, R9, 0x1f, RZ ;  /* 0x0000001f09097819 */ /* 0x000fc800000006ff */
[----:B------:R0:W1:Y:S01]  /*4620*/  SYNCS.PHASECHK.TRANS64.TRYWAIT P1, [UR6+0x2a830], R9 ;  /* 0x02a83009ff0075a7 */ /* 0x0000620008020146 */
[----:B------:R-:W-:Y:S05]  /*4630*/  @!P0 BRA `(.L_x_1114) ;  /* 0x0000000000048947 */ /* 0x000fea0003800000 */
[----:B------:R-:W-:Y:S01]  /*4640*/  BPT.TRAP 0x1 ;  /* 0x000000040000795c */ /* 0x000fe20000300000 */
.L_x_1114:
[----:B-1----:R-:W-:Y:S05]  /*4650*/  @P1 BRA `(.L_x_1115) ;  /* 0x0000000000081947 */ /* 0x002fea0003800000 */
[----:B------:R-:W1:Y:S02]  /*4660*/  SYNCS.PHASECHK.TRANS64.TRYWAIT P1, [UR6+0x2a830], R9 ;  /* 0x02a83009ff0075a7 */ /* 0x000e640008020146 */
[----:B-1----:R-:W-:Y:S05]  /*4670*/  @!P1 BRA `(.L_x_1116) ;  /* 0x000000f000c09947 */ /* 0x002fea0003800000 */
.L_x_1115:
        /* <DEDUP_REMOVED lines=15> */
[----:B------:R-:W-:Y:S01]  /*4770*/  HGMMA.64x96x16.F32.BF16 R88, gdesc[UR52], RZ, !UPT, gsb0 ;  /* 0x01600000345879f0 */ /* 0x000fe2000c0018ff */
        /* <DEDUP_REMOVED lines=113> */
[----:B------:R-:W-:Y:S05]  /*4e90*/  @!P0 BRA `(.L_x_1117) ;  /* 0x0000000000048947 */ /* 0x000fea0003800000 */
[----:B------:R-:W-:Y:S01]  /*4ea0*/  BPT.TRAP 0x1 ;  /* 0x000000040000795c */ /* 0x000fe20000300000 */
.L_x_1117:
[----:B------:R-:W-:Y:S01]  /*4eb0*/  ULEA UR11, UR36, UR37, 0x3 ;  /* 0x00000025240b7291 */ /* 0x000fe2000f8e183f */
[----:B------:R-:W-:-:S05]  /*4ec0*/  IMAD.U32 R0, RZ, RZ, UR38 ;  /* 0x00000026ff007e24 */ /* 0x000fca000f8e00ff */
[----:B------:R-:W-:-:S04]  /*4ed0*/  SHF.L.U32 R0, R0, 0x1f, RZ ;  /* 0x0000001f00007819 */ /* 0x000fc800000006ff */
[----:B------:R2:W3:Y:S01]  /*4ee0*/  SYNCS.PHASECHK.TRANS64.TRYWAIT P1, [UR11+0x2a850], R0 ;  /* 0x02a85000ff0075a7 */ /* 0x0004e2000802014b */
[----:B------:R-:W-:Y:S05]  /*4ef0*/  @!P0 BRA `(.L_x_1118) ;  /* 0x0000000000048947 */ /* 0x000fea0003800000 */
[----:B------:R-:W-:Y:S01]  /*4f00*/  BPT.TRAP 0x1 ;  /* 0x000000040000795c */ /* 0x000fe20000300000 */
.L_x_1118:
[----:B---3--:R-:W-:Y:S05]  /*4f10*/  @P1 BRA `(.L_x_1119) ;  /* 0x0000000000081947 */ /* 0x008fea0003800000 */
[----:B------:R-:W3:Y:S02]  /*4f20*/  SYNCS.PHASECHK.TRANS64.TRYWAIT P1, [UR11+0x2a850], R0 ;  /* 0x02a85000ff0075a7 */ /* 0x000ee4000802014b */
[----:B---3--:R-:W-:Y:S05]  /*4f30*/  @!P1 BRA `(.L_x_1120) ;  /* 0x000000e800a89947 */ /* 0x008fea0003800000 */
.L_x_1119:
[----:B------:R-:W-:Y:S01]  /*4f40*/  UIADD3 UR5, UR37, 0x400, URZ ;  /* 0x0000040025057890 */ /* 0x000fe2000fffe03f */
[----:B------:R-:W-:Y:S01]  /*4f50*/  WARPGROUP.ARRIVE ;  /* 0x00000000000079c5 */ /* 0x000fe20000000000 */
[----:B------:R-:W-:Y:S01]  /*4f60*/  UMOV UR15, 0x40000040 ;  /* 0x40000040000f7882 */ /* 0x000fe20000000000 */
[----:B------:R-:W-:Y:S01]  /*4f70*/  ISETP.NE.AND P3, PT, R174, 0x1, PT ;  /* 0x00000001ae00780c */ /* 0x000fe20003f65270 */
[----:B------:R-:W-:-:S03]  /*4f80*/  USHF.R.U32.HI UR5, URZ, 0x4, UR5 ;  /* 0x000000043f057899 */ /* 0x000fc60008011605 */
[----:B------:R-:W3:Y:S01]  /*4f90*/  S2R R175, SR_TID.X ;  /* 0x0000000000af7919 */ /* 0x000ee20000002100 */
[----:B01----:R-:W-:Y:S01]  /*4fa0*/  IMAD.IADD R9, R19, 0x1, R17 ;  /* 0x0000000113097824 */ /* 0x003fe200078e0211 */
[----:B------:R-:W0:Y:S01]  /*4fb0*/  LDC R11, c[0x0][0x288] ;  /* 0x0000a200ff0b7b82 */ /* 0x000e220000000800 */
[----:B------:R-:W-:Y:S01]  /*4fc0*/  ULOP3.LUT UR5, UR5, 0x3fff, URZ, 0xc0, !UPT ;  /* 0x00003fff05057892 */ /* 0x000fe2000f8ec03f */
[----:B------:R-:W-:-:S03]  /*4fd0*/  ISETP.NE.AND P1, PT, R21, RZ, PT ;  /* 0x000000ff1500720c */ /* 0x000fc60003f25270 */
[----:B------:R-:W-:-:S04]  /*4fe0*/  ULOP3.LUT UR5, UR5, 0x3000000, URZ, 0xfc, !UPT ;  /* 0x0300000005057892 */ /* 0x000fc8000f8efc3f */
[----:B------:R-:W-:Y:S01]  /*4ff0*/  UIMAD UR10, UR36, 0x600, UR5 ;  /* 0x00000600240a78a4 */ /* 0x000fe2000f8e0205 */
[----:B--2---:R-:W1:Y:S01]  /*5000*/  @P3 LDC R0, c[0x0][0x44c] ;  /* 0x00011300ff003b82 */ /* 0x004e620000000800 */
[----:B------:R-:W-:-:S05]  /*5010*/  ULOP3.LUT UR5, URZ, UR59, URZ, 0x33, !UPT ;  /* 0x0000003b3f057292 */ /* 0x000fca000f8e333f */
[----:B------:R-:W-:Y:S02]  /*5020*/  UMOV UR14, UR10 ;  /* 0x0000000a000e7c82 */ /* 0x000fe40008000000 */
[----:B------:R-:W-:Y:S01]  /*5030*/  HGMMA.64x128x16.F32.BF16 R24, R156, gdesc[UR12].tnspB, R24, gsb0 ;  /* 0x41e0000c9c187df0 */ /* 0x000fe20008001818 */
[----:B------:R-:W-:Y:S01]  /*5040*/  UIADD3 UR14, UR10, 0x80, URZ ;  /* 0x000000800a0e7890 */ /* 0x000fe2000fffe03f */
[----:B------:R-:W2:Y:S01]  /*5050*/  @P3 LDC R15, c[0x0][0x450] ;  /* 0x00011400ff0f3b82 */ /* 0x000ea20000000800 */
[----:B------:R-:W-:Y:S01]  /*5060*/  UMOV UR15, 0x40000040 ;  /* 0x40000040000f7882 */ /* 0x000fe20000000000 */
[----:B---3--:R-:W-:Y:S01]  /*5070*/  LOP3.LUT P2, RZ, R175, 0x7f, RZ, 0xc0, !PT ;  /* 0x0000007fafff7812 */ /* 0x008fe2000784c0ff */
[----:B-1----:R-:W-:-:S05]  /*5080*/  @P3 IMAD.HI.U32 R0, R9, R0, RZ ;  /* 0x0000000009003227 */ /* 0x002fca00078e00ff */
[----:B--2---:R-:W-:Y:S01]  /*5090*/  @P3 SHF.R.U32.HI R9, RZ, R15, R0 ;  /* 0x0000000fff093219 */ /* 0x004fe20000011600 */
[----:B------:R-:W-:-:S06]  /*50a0*/  IMAD.U32 R0, RZ, RZ, UR6 ;  /* 0x00000006ff007e24 */ /* 0x000fcc000f8e00ff */
[----:B------:R-:W-:-:S05]  /*50b0*/  @!P2 VIADD R0, R0, 0x2a840 ;  /* 0x0002a8400000a836 */ /* 0x000fca0000000000 */
[----:B------:R-:W-:Y:S01]  /*50c0*/  @!P2 PRMT R0, RZ, 0x654, R0 ;  /* 0x00000654ff00a816 */ /* 0x000fe20000000000 */
        /* <DEDUP_REMOVED lines=22> */
[----:B------:R-:W-:Y:S01]  /*5230*/  WARPGROUP.ARRIVE ;  /* 0x00000000000079c5 */ /* 0x000fe20000000000 */
[----:B------:R-:W-:-:S04]  /*5240*/  IMAD R140, R13, -0x60, RZ ;  /* 0xffffffa00d8c7824 */ /* 0x000fc800078e02ff */
[----:B------:R-:W-:Y:S02]  /*5250*/  VIADD R15, R140, 0x1 ;  /* 0x000000018c0f7836 */ /* 0x000fe40000000000 */
[----:B------:R-:W-:Y:S02]  /*5260*/  HGMMA.64x128x16.F32.BF16 R24, R136, gdesc[UR12].tnspB, R24, gsb0 ;  /* 0x41e0000c88187df0 */ /* 0x000fe40008001818 */
[----:B------:R-:W-:-:S04]  /*5270*/  IMAD R15, R18, -0x2, R15 ;  /* 0xfffffffe120f7824 */ /* 0x000fc800078e020f */
[C---:B------:R-:W-:Y:S01]  /*5280*/  VIADD R144, R15.reuse, 0xffffffff ;  /* 0xffffffff0f907836 */ /* 0x040fe20000000000 */
[----:B------:R-:W-:Y:S02]  /*5290*/  WARPGROUP.DEPBAR.LE gsb0, 0x0 ;  /* 0x00008000000079c5 */ /* 0x000fe40000010000 */
[----:B------:R-:W1:Y:S01]  /*52a0*/  SHFL.IDX PT, R139, R9, RZ, 0x1c1f ;  /* 0x001c1fff098b7589 */ /* 0x000e6200000e0000 */
[----:B------:R0:W-:Y:S02]  /*52b0*/  @!P2 SYNCS.ARRIVE.TRANS64.RED.A1T0 RZ, [R0+URZ], RZ ;  /* 0x000000ff00ffa9a7 */ /* 0x0001e4000810043f */
[----:B0-----:R-:W-:-:S05]  /*52c0*/  IADD3 R0, R15, -R11, R16 ;  /* 0x8000000b0f007210 */ /* 0x001fca0007ffe010 */
[C---:B------:R-:W-:Y:S02]  /*52d0*/  VIADD R141, R0.reuse, UR60 ;  /* 0x0000003c008d7c36 */ /* 0x040fe40008000000 */
[----:B------:R-:W-:Y:S02]  /*52e0*/  VIADD R142, R0, UR5 ;  /* 0x00000005008e7c36 */ /* 0x000fe40008000000 */
[--C-:B-1----:R-:W-:Y:S02]  /*52f0*/  IMAD.IADD R15, R141, 0x1, R139.reuse ;  /* 0x000000018d0f7824 */ /* 0x102fe400078e028b */
[----:B------:R-:W-:Y:S01]  /*5300*/  IMAD.IADD R137, R142, 0x1, R139 ;  /* 0x000000018e897824 */ /* 0x000fe200078e028b */
[----:B------:R-:W-:Y:S06]  /*5310*/  @!P1 BRA `(.L_x_1121) ;  /* 0x0000000000549947 */ /* 0x000fec0003800000 */
[----:B------:R-:W-:Y:S01]  /*5320*/  IADD3 R139, R16, -R11, R139 ;  /* 0x8000000b108b7210 */ /* 0x000fe20007ffe08b */
[----:B------:R-:W-:Y:S03]  /*5330*/  BSSY B0, `(.L_x_1122) ;  /* 0x0000010000007945 */ /* 0x000fe60003800000 */
[----:B------:R-:W-:-:S13]  /*5340*/  ISETP.GT.AND P1, PT, R139, -0x1, PT ;  /* 0xffffffff8b00780c */ /* 0x000fda0003f24270 */
[----:B------:R-:W-:Y:S05]  /*5350*/  @P1 BRA `(.L_x_1123) ;  /* 0x0000000000201947 */ /* 0x000fea0003800000 */
[----:B------:R-:W-:Y:S01]  /*5360*/  IMAD.U32 R2, RZ, RZ, UR58 ;  /* 0x0000003aff027e24 */ /* 0x000fe2000f8e00ff */
[----:B------:R-:W-:-:S04]  /*5370*/  LOP3.LUT R139, RZ, R139, RZ, 0x33, !PT ;  /* 0x0000008bff8b7212 */ /* 0x000fc800078e33ff */
[----:B------:R-:W-:-:S13]  /*5380*/  ISETP.NE.AND P1, PT, R2, 0x1, PT ;  /* 0x000000010200780c */ /* 0x000fda0003f25270 */
[----:B------:R-:W0:Y:S02]  /*5390*/  @P1 LDC.64 R146, c[0x0][0x9e8] ;  /* 0x00027a00ff921b82 */ /* 0x000e240000000a00 */
[----:B0-----:R-:W-:-:S05]  /*53a0*/  @P1 IMAD.HI.U32 R0, R139, R146, RZ ;  /* 0x000000928b001227 */ /* 0x001fca00078e00ff */
[----:B------:R-:W-:-:S04]  /*53b0*/  @P1 SHF.R.U32.HI R139, RZ, R147, R0 ;  /* 0x00000093ff8b1219 */ /* 0x000fc80000011600 */
[----:B------:R-:W-:Y:S01]  /*53c0*/  LOP3.LUT R139, RZ, R139, RZ, 0x33, !PT ;  /* 0x0000008bff8b7212 */ /* 0x000fe200078e33ff */
[----:B------:R-:W-:Y:S06]  /*53d0*/  BRA `(.L_x_1124) ;  /* 0x0000000000147947 */ /* 0x000fec0003800000 */
.L_x_1123:
[----:B------:R-:W-:-:S05]  /*53e0*/  IMAD.U32 R2, RZ, RZ, UR58 ;  /* 0x0000003aff027e24 */ /* 0x000fca000f8e00ff */
[----:B------:R-:W-:-:S13]  /*53f0*/  ISETP.NE.AND P1, PT, R2, 0x1, PT ;  /* 0x000000010200780c */ /* 0x000fda0003f25270 */
[----:B------:R-:W0:Y:S02]  /*5400*/  @P1 LDC.64 R146, c[0x0][0x9e8] ;  /* 0x00027a00ff921b82 */ /* 0x000e240000000a00 */
[----:B0-----:R-:W-:-:S05]  /*5410*/  @P1 IMAD.HI.U32 R0, R139, R146, RZ ;  /* 0x000000928b001227 */ /* 0x001fca00078e00ff */
[----:B------:R-:W-:-:S07]  /*5420*/  @P1 SHF.R.U32.HI R139, RZ, R147, R0 ;  /* 0x00000093ff8b1219 */ /* 0x000fce0000011600 */
.L_x_1124:
[----:B------:R-:W-:Y:S05]  /*5430*/  BSYNC B0 ;  /* 0x0000000000007941 */ /* 0x000fea0003800000 */
.L_x_1122:
[----:B------:R-:W-:-:S05]  /*5440*/  IMAD R0, R139, R2, R144 ;  /* 0x000000028b007224 */ /* 0x000fca00078e0290 */
[----:B------:R-:W-:Y:S02]  /*5450*/  VIADDMNMX R15, R0, R2, R15, PT ;  /* 0x00000002000f7246 */ /* 0x000fe4000380010f */
[----:B------:R-:W-:-:S07]  /*5460*/  VIMNMX R137, R137, R0, !PT ;  /* 0x0000000089897248 */ /* 0x000fce0007fe0100 */
.L_x_1121:
[C---:B------:R-:W-:Y:S01]  /*5470*/  ISETP.GE.AND P1, PT, R140.reuse, 0x2, PT ;  /* 0x000000028c00780c */ /* 0x040fe20003f26270 */
[----:B------:R-:W0:Y:S01]  /*5480*/  SHFL.IDX PT, R9, R9, 0x1, 0x1c1f ;  /* 0x003c1f0009097f89 */ /* 0x000e2200000e0000 */
[C---:B------:R-:W-:Y:S02]  /*5490*/  ISETP.GE.AND P4, PT, R140.reuse, 0xa, PT ;  /* 0x0000000a8c00780c */ /* 0x040fe40003f86270 */
[----:B------:R-:W-:Y:S02]  /*54a0*/  ISETP.GT.AND P2, PT, R137, 0x1, !P1 ;  /* 0x000000018900780c */ /* 0x000fe40004f44270 */
[----:B------:R-:W-:Y:S02]  /*54b0*/  P2R R139, PR, RZ, 0x10 ;  /* 0x00000010ff8b7803 */ /* 0x000fe40000000000 */
[----:B------:R-:W-:Y:S02]  /*54c0*/  ISETP.LT.OR P3, PT, R15, 0x2, P2 ;  /* 0x000000020f00780c */ /* 0x000fe40001761670 */
[----:B------:R-:W-:-:S02]  /*54d0*/  ISETP.GE.AND P2, PT, R140, 0x9, PT ;  /* 0x000000098c00780c */ /* 0x000fc40003f46270 */
[----:B------:R-:W-:Y:S02]  /*54e0*/  FSEL R186, R89, -INF , !P3 ;  /* 0xff80000059ba7808 */ /* 0x000fe40005800000 */
[----:B------:R-:W-:-:S04]  /*54f0*/  ISETP.GT.AND P3, PT, R137, 0x8, !P2 ;  /* 0x000000088900780c */ /* 0x000fc80005764270 */
[----:B------:R-:W-:-:S04]  /*5500*/  ISETP.LT.OR P3, PT, R15, 0x9, P3 ;  /* 0x000000090f00780c */ /* 0x000fc80001f61670 */
[----:B------:R-:W-:Y:S02]  /*5510*/  FSEL R184, R92, -INF , !P3 ;  /* 0xff8000005cb87808 */ /* 0x000fe40005800000 */
[----:B------:R-:W-:Y:S01]  /*5520*/  ISETP.GT.AND P3, PT, R137, 0x9, !P4 ;  /* 0x000000098900780c */ /* 0x000fe20006764270 */
[----:B0-----:R-:W-:Y:S01]  /*5530*/  IMAD.IADD R89, R142, 0x1, R9 ;  /* 0x000000018e597824 */ /* 0x001fe200078e0209 */
        /* <DEDUP_REMOVED lines=10> */
[C---:B------:R-:W-:Y:S02]  /*55e0*/  ISETP.GE.AND P4, PT, R140.reuse, 0x19, PT ;  /* 0x000000198c00780c */ /* 0x040fe40003f86270 */
        /* <DEDUP_REMOVED lines=69> */
[----:B------:R-:W-:-:S04]  /*5a40*/  ISETP.LT.OR P3, PT, R15, 0x4a, P3 ;  /* 0x0000004a0f00780c */ /* 0x000fc80001f61670 */
[----:B------:R-:W-:Y:S02]  /*5a50*/  FSEL R12, R125, -INF , !P3 ;  /* 0xff8000007d0c7808 */ /* 0x000fe40005800000 */
[----:B------:R-:W-:-:S04]  /*5a60*/  ISETP.GE.AND P3, PT, R140, 0x51, PT ;  /* 0x000000518c00780c */ /* 0x000fc80003f66270 */
        /* <DEDUP_REMOVED lines=12> */
[----:B------:R-:W-:Y:S02]  /*5b30*/  P2R R97, PR, RZ, 0x40 ;  /* 0x00000040ff617803 */ /* 0x000fe40000000000 */
[----:B------:R-:W-:-:S04]  /*5b40*/  ISETP.GT.AND P6, PT, R137, RZ, !P6 ;  /* 0x000000ff8900720c */ /* 0x000fc800077c4270 */
[----:B------:R-:W-:-:S04]  /*5b50*/  ISETP.LT.OR P6, PT, R15, 0x1, P6 ;  /* 0x000000010f00780c */ /* 0x000fc800037c1670 */
[----:B------:R-:W-:Y:S02]  /*5b60*/  FSEL R188, R88, -INF , !P6 ;  /* 0xff80000058bc7808 */ /* 0x000fe40007000000 */
[----:B------:R-:W-:-:S04]  /*5b70*/  ISETP.GE.AND P6, PT, R140, 0x5a, PT ;  /* 0x0000005a8c00780c */ /* 0x000fc80003fc6270 */
[----:B------:R-:W-:Y:S02]  /*5b80*/  P2R R125, PR, RZ, 0x40 ;  /* 0x00000040ff7d7803 */ /* 0x000fe40000000000 */
[----:B------:R-:W-:-:S04]  /*5b90*/  ISETP.GT.AND P6, PT, R137, 0x59, !P6 ;  /* 0x000000598900780c */ /* 0x000fc800077c4270 */
[----:B------:R-:W-:Y:S01]  /*5ba0*/  ISETP.LT.OR P6, PT, R15, 0x5a, P6 ;  /* 0x0000005a0f00780c */ /* 0x000fe200037c1670 */
[----:B------:R-:W-:-:S03]  /*5bb0*/  IMAD.IADD R15, R141, 0x1, R9 ;  /* 0x000000018d0f7824 */ /* 0x000fc600078e0209 */
[----:B------:R-:W-:Y:S02]  /*5bc0*/  FSEL R88, R133, -INF , !P6 ;  /* 0xff80000085587808 */ /* 0x000fe40007000000 */
[----:B------:R-:W-:-:S13]  /*5bd0*/  ISETP.NE.AND P6, PT, R21, RZ, PT ;  /* 0x000000ff1500720c */ /* 0x000fda0003fc5270 */
[----:B------:R-:W-:Y:S05]  /*5be0*/  @!P6 BRA `(.L_x_1125) ;  /* 0x000000000054e947 */ /* 0x000fea0003800000 */
        /* <DEDUP_REMOVED lines=12> */
.L_x_1127:
[----:B------:R-:W-:-:S05]  /*5cb0*/  IMAD.U32 R93, RZ, RZ, UR58 ;  /* 0x0000003aff5d7e24 */ /* 0x000fca000f8e00ff */
[----:B------:R-:W-:-:S13]  /*5cc0*/  ISETP.NE.AND P6, PT, R93, 0x1, PT ;  /* 0x000000015d00780c */ /* 0x000fda0003fc5270 */
[----:B------:R-:W0:Y:S02]  /*5cd0*/  @P6 LDC.64 R140, c[0x0][0x9e8] ;  /* 0x00027a00ff8c6b82 */ /* 0x000e240000000a00 */
[----:B0-----:R-:W-:-:S05]  /*5ce0*/  @P6 IMAD.HI.U32 R140, R9, R140, RZ ;  /* 0x0000008c098c6227 */ /* 0x001fca00078e00ff */
[----:B------:R-:W-:-:S07]  /*5cf0*/  @P6 SHF.R.U32.HI R9, RZ, R141, R140 ;  /* 0x0000008dff096219 */ /* 0x000fce000001168c */
.L_x_1128:
[----:B------:R-:W-:Y:S05]  /*5d00*/  BSYNC B0 ;  /* 0x0000000000007941 */ /* 0x000fea0003800000 */
.L_x_1126:
[----:B------:R-:W-:-:S05]  /*5d10*/  IMAD R140, R9, R93, R144 ;  /* 0x0000005d098c7224 */ /* 0x000fca00078e0290 */
[----:B------:R-:W-:Y:S02]  /*5d20*/  VIADDMNMX R15, R140, R93, R15, PT ;  /* 0x0000005d8c0f7246 */ /* 0x000fe4000380010f */
[----:B------:R-:W-:-:S07]  /*5d30*/  VIMNMX R89, R89, R140, !PT ;  /* 0x0000008c59597248 */ /* 0x000fce0007fe0100 */
.L_x_1125:
[C---:B------:R-:W-:Y:S01]  /*5d40*/  ISETP.GT.AND P1, PT, R89.reuse, 0x1, !P1 ;  /* 0x000000015900780c */ /* 0x040fe20004f24270 */
[----:B------:R-:W-:Y:S01]  /*5d50*/  UMOV UR38, UR7 ;  /* 0x0000000700267c82 */ /* 0x000fe20008000000 */
[----:B------:R-:W-:Y:S01]  /*5d60*/  ISETP.GT.AND P2, PT, R89, 0x8, !P2 ;  /* 0x000000085900780c */ /* 0x000fe20005744270 */
[----:B------:R-:W-:Y:S01]  /*5d70*/  UMOV UR36, UR4 ;  /* 0x0000000400247c82 */ /* 0x000fe20008000000 */
        /* <DEDUP_REMOVED lines=8> */
[----:B------:R-:W-:Y:S02]  /*5e00*/  ISETP.NE.AND P6, PT, R101, RZ, PT ;  /* 0x000000ff6500720c */ /* 0x000fe40003fc5270 */
[----:B------:R-:W-:-:S02]  /*5e10*/  FSEL R150, R95, -INF , !P1 ;  /* 0xff8000005f967808 */ /* 0x000fc40004800000 */
[----:B------:R-:W-:Y:S02]  /*5e20*/  ISETP.NE.AND P1, PT, R143, RZ, PT ;  /* 0x000000ff8f00720c */ /* 0x000fe40003f25270 */
[----:B------:R-:W-:Y:S02]  /*5e30*/  FMNMX.FTZ R9, R188, R3, !PT ;  /* 0x00000003bc097209 */ /* 0x000fe40007810000 */
        /* <DEDUP_REMOVED lines=20> */
[----:B------:R-:W-:Y:S02]  /*5f80*/  FMNMX.FTZ R9, R96, R9, !PT ;  /* 0x0000000960097209 */ /* 0x000fe40007810000 */
        /* <DEDUP_REMOVED lines=30> */
[----:B------:R-:W-:-:S02]  /*6170*/  ISETP.GT.AND P3, PT, R89, 0x50, !P3 ;  /* 0x000000505900780c */ /* 0x000fc40005f64270 */
[----:B------:R-:W-:Y:S02]  /*6180*/  ISETP.GT.AND P1, PT, R89, 0x30, !P1 ;  /* 0x000000305900780c */ /* 0x000fe40004f24270 */
[----:B------:R-:W-:Y:S02]  /*6190*/  FMNMX.FTZ R9, R132, R9, !PT ;  /* 0x0000000984097209 */ /* 0x000fe40007810000 */
[C---:B------:R-:W-:Y:S02]  /*61a0*/  ISETP.LT.OR P1, PT, R15.reuse, 0x31, P1 ;  /* 0x000000310f00780c */ /* 0x040fe40000f21670 */
[----:B------:R-:W-:Y:S02]  /*61b0*/  ISETP.LT.OR P3, PT, R15, 0x51, P3 ;  /* 0x000000510f00780c */ /* 0x000fe40001f61670 */
[----:B------:R-:W-:Y:S02]  /*61c0*/  FSEL R114, R114, -INF , !P1 ;  /* 0xff80000072727808 */ /* 0x000fe40004800000 */
[----:B------:R-:W-:-:S02]  /*61d0*/  ISETP.NE.AND P1, PT, R153, RZ, PT ;  /* 0x000000ff9900720c */ /* 0x000fc40003f25270 */
[----:B------:R-:W-:Y:S02]  /*61e0*/  FMNMX.FTZ R91, R88, R9, !PT ;  /* 0x00000009585b7209 */ /* 0x000fe40007810000 */
[----:B------:R-:W-:Y:S01]  /*61f0*/  ISETP.GT.AND P1, PT, R89, 0x31, !P1 ;  /* 0x000000315900780c */ /* 0x000fe20004f24270 */
[----:B------:R-:W0:Y:S01]  /*6200*/  LDC R9, c[0x0][0x988] ;  /* 0x00026200ff097b82 */ /* 0x000e220000000800 */
[----:B------:R-:W-:Y:S02]  /*6210*/  FSEL R180, R130, -INF , !P3 ;  /* 0xff80000082b47808 */ /* 0x000fe40005800000 */
[----:B------:R-:W-:Y:S01]  /*6220*/  ISETP.LT.OR P1, PT, R15, 0x32, P1 ;  /* 0x000000320f00780c */ /* 0x000fe20000f21670 */
[----:B------:R-:W1:Y:S01]  /*6230*/  SHFL.BFLY PT, R130, R91, 0x2, 0x1f ;  /* 0x0c401f005b827f89 */ /* 0x000e6200000e0000 */
[----:B------:R-:W-:Y:S02]  /*6240*/  ISETP.NE.AND P2, PT, R121, RZ, PT ;  /* 0x000000ff7900720c */ /* 0x000fe40003f45270 */
[----:B------:R-:W-:-:S02]  /*6250*/  FSEL R110, R115, -INF , !P1 ;  /* 0xff800000736e7808 */ /* 0x000fc40004800000 */
[----:B------:R-:W-:Y:S02]  /*6260*/  ISETP.NE.AND P1, PT, R113, RZ, PT ;  /* 0x000000ff7100720c */ /* 0x000fe40003f25270 */
[----:B------:R-:W-:Y:S02]  /*6270*/  ISETP.NE.AND P6, PT, R157, RZ, PT ;  /* 0x000000ff9d00720c */ /* 0x000fe40003fc5270 */
[C---:B------:R-:W-:Y:S02]  /*6280*/  ISETP.GT.AND P1, PT, R89.reuse, 0x38, !P1 ;  /* 0x000000385900780c */ /* 0x040fe40004f24270 */
[----:B------:R-:W-:Y:S02]  /*6290*/  ISETP.GT.AND P4, PT, R89, 0x51, !P4 ;  /* 0x000000515900780c */ /* 0x000fe40006784270 */
[C---:B------:R-:W-:Y:S02]  /*62a0*/  ISETP.LT.OR P1, PT, R15.reuse, 0x39, P1 ;  /* 0x000000390f00780c */ /* 0x040fe40000f21670 */
[----:B------:R-:W-:-:S02]  /*62b0*/  ISETP.LT.OR P4, PT, R15, 0x52, P4 ;  /* 0x000000520f00780c */ /* 0x000fc40002781670 */
[----:B------:R-:W-:Y:S02]  /*62c0*/  FSEL R118, R118, -INF , !P1 ;  /* 0xff80000076767808 */ /* 0x000fe40004800000 */
[----:B------:R-:W-:Y:S02]  /*62d0*/  ISETP.NE.AND P1, PT, R154, RZ, PT ;  /* 0x000000ff9a00720c */ /* 0x000fe40003f25270 */
[C---:B------:R-:W-:Y:S02]  /*62e0*/  ISETP.GT.AND P5, PT, R89.reuse, 0x58, !P5 ;  /* 0x000000585900780c */ /* 0x040fe40006fa4270 */
[----:B------:R-:W-:Y:S02]  /*62f0*/  ISETP.GT.AND P1, PT, R89, 0x39, !P1 ;  /* 0x000000395900780c */ /* 0x000fe40004f24270 */
[----:B-1----:R-:W-:Y:S02]  /*6300*/  FMNMX.FTZ R93, R91, R130, !PT ;  /* 0x000000825b5d7209 */ /* 0x002fe40007810000 */
[----:B------:R-:W-:-:S02]  /*6310*/  ISETP.LT.OR P1, PT, R15, 0x3a, P1 ;  /* 0x0000003a0f00780c */ /* 0x000fc40000f21670 */
[----:B------:R-:W-:Y:S01]  /*6320*/  FSEL R182, R131, -INF , !P4 ;  /* 0xff80000083b67808 */ /* 0x000fe20006000000 */
[----:B------:R-:W1:Y:S01]  /*6330*/  SHFL.BFLY PT, R130, R93, 0x1, 0x1f ;  /* 0x0c201f005d827f89 */ /* 0x000e6200000e0000 */
[----:B------:R-:W-:Y:S02]  /*6340*/  FSEL R154, R119, -INF , !P1 ;  /* 0xff800000779a7808 */ /* 0x000fe40004800000 */
[----:B------:R-:W-:Y:S02]  /*6350*/  ISETP.NE.AND P1, PT, R117, RZ, PT ;  /* 0x000000ff7500720c */ /* 0x000fe40003f25270 */
[----:B------:R-:W-:Y:S02]  /*6360*/  ISETP.LT.OR P5, PT, R15, 0x59, P5 ;  /* 0x000000590f00780c */ /* 0x000fe40002fa1670 */
[----:B------:R-:W-:Y:S02]  /*6370*/  ISETP.GT.AND P1, PT, R89, 0x40, !P1 ;  /* 0x000000405900780c */ /* 0x000fe40004f24270 */
[----:B------:R-:W-:-:S02]  /*6380*/  FSEL R134, R134, -INF , !P5 ;  /* 0xff80000086867808 */ /* 0x000fc40006800000 */
[----:B------:R-:W-:-:S04]  /*6390*/  ISETP.LT.OR P1, PT, R15, 0x41, P1 ;  /* 0x000000410f00780c */ /* 0x000fc80000f21670 */
[----:B------:R-:W-:Y:S02]  /*63a0*/  FSEL R122, R122, -INF , !P1 ;  /* 0xff8000007a7a7808 */ /* 0x000fe40004800000 */
[----:B------:R-:W-:-:S04]  /*63b0*/  ISETP.NE.AND P1, PT, R155, RZ, PT ;  /* 0x000000ff9b00720c */ /* 0x000fc80003f25270 */
[----:B------:R-:W-:Y:S02]  /*63c0*/  ISETP.GT.AND P1, PT, R89, 0x41, !P1 ;  /* 0x000000415900780c */ /* 0x000fe40004f24270 */
[----:B-1----:R-:W-:Y:S02]  /*63d0*/  FMNMX.FTZ R130, R93, R130, !PT ;  /* 0x000000825d827209 */ /* 0x002fe40007810000 */
[----:B------:R-:W-:-:S04]  /*63e0*/  ISETP.LT.OR P1, PT, R15, 0x42, P1 ;  /* 0x000000420f00780c */ /* 0x000fc80000f21670 */
[----:B------:R-:W-:Y:S02]  /*63f0*/  FSEL R158, R123, -INF , !P1 ;  /* 0xff8000007b9e7808 */ /* 0x000fe40004800000 */
[----:B------:R-:W-:-:S04]  /*6400*/  ISETP.GT.AND P1, PT, R89, 0x48, !P2 ;  /* 0x000000485900780c */ /* 0x000fc80005724270 */
[----:B------:R-:W-:-:S04]  /*6410*/  ISETP.LT.OR P1, PT, R15, 0x49, P1 ;  /* 0x000000490f00780c */ /* 0x000fc80000f21670 */
[----:B------:R-:W-:Y:S02]  /*6420*/  FSEL R126, R126, -INF , !P1 ;  /* 0xff8000007e7e7808 */ /* 0x000fe40004800000 */
[----:B------:R-:W-:Y:S02]  /*6430*/  ISETP.GT.AND P1, PT, R89, 0x49, !P6 ;  /* 0x000000495900780c */ /* 0x000fe40007724270 */
[----:B------:R-:W-:Y:S02]  /*6440*/  ISETP.NE.AND P6, PT, R97, RZ, PT ;  /* 0x000000ff6100720c */ /* 0x000fe40003fc5270 */
[----:B------:R-:W-:-:S04]  /*6450*/  ISETP.LT.OR P1, PT, R15, 0x4a, P1 ;  /* 0x0000004a0f00780c */ /* 0x000fc80000f21670 */
[----:B------:R-:W-:Y:S02]  /*6460*/  FSEL R176, R127, -INF , !P1 ;  /* 0xff8000007fb07808 */ /* 0x000fe40004800000 */
[----:B------:R-:W-:Y:S02]  /*6470*/  ISETP.GT.AND P1, PT, R89, RZ, !P6 ;  /* 0x000000ff5900720c */ /* 0x000fe40007724270 */
[----:B------:R-:W-:Y:S02]  /*6480*/  ISETP.NE.AND P6, PT, R125, RZ, PT ;  /* 0x000000ff7d00720c */ /* 0x000fe40003fc5270 */
[----:B------:R-:W-:Y:S02]  /*6490*/  ISETP.LT.OR P1, PT, R15, 0x1, P1 ;  /* 0x000000010f00780c */ /* 0x000fe40000f21670 */
[----:B------:R-:W-:Y:S02]  /*64a0*/  ISETP.GT.AND P2, PT, R89, 0x59, !P6 ;  /* 0x000000595900780c */ /* 0x000fe40007744270 */
[----:B------:R-:W-:Y:S01]  /*64b0*/  FSEL R111, R90, -INF , !P1 ;  /* 0xff8000005a6f7808 */ /* 0x000fe20004800000 */
[C---:B0-----:R-:W-:Y:S01]  /*64c0*/  FMUL.FTZ R90, R130.reuse, R9 ;  /* 0x00000009825a7220 */ /* 0x041fe20000410000 */
[----:B------:R-:W-:-:S02]  /*64d0*/  FSETP.NEU.FTZ.AND P1, PT, R130, -INF , PT ;  /* 0xff8000008200780b */ /* 0x000fc40003f3d000 */
[----:B------:R-:W-:Y:S02]  /*64e0*/  FMNMX.FTZ R91, R111, R8, !PT ;  /* 0x000000086f5b7209 */ /* 0x000fe40007810000 */
[----:B------:R-:W-:Y:S02]  /*64f0*/  FSEL R113, R90, RZ, P1 ;  /* 0x000000ff5a717208 */ /* 0x000fe40000800000 */
[----:B------:R-:W-:Y:S02]  /*6500*/  FMNMX.FTZ R93, R152, R91, !PT ;  /* 0x0000005b985d7209 */ /* 0x000fe40007810000 */
[----:B------:R-:W-:Y:S01]  /*6510*/  ISETP.LT.OR P2, PT, R15, 0x5a, P2 ;  /* 0x0000005a0f00780c */ /* 0x000fe20001741670 */
[--C-:B------:R-:W-:Y:S01]  /*6520*/  FFMA.FTZ R104, R104, R9, -R113.reuse ;  /* 0x0000000968687223 */ /* 0x100fe20000010871 */
[----:B------:R-:W-:Y:S01]  /*6530*/  FMNMX.FTZ R93, R94, R93, !PT ;  /* 0x0000005d5e5d7209 */ /* 0x000fe20007810000 */
[-CC-:B------:R-:W-:Y:S01]  /*6540*/  FFMA.FTZ R15, R108, R9.reuse, -R113.reuse ;  /* 0x000000096c0f7223 */ /* 0x180fe20000010871 */
[-CC-:B------:R-:W-:Y:S01]  /*6550*/  FFMA.FTZ R107, R2, R9.reuse, -R113.reuse ;  /* 0x00000009026b7223 */ /* 0x180fe20000010871 */
[--C-:B------:R-:W-:Y:S01]  /*6560*/  FFMA.FTZ R89, R112, R9, -R113.reuse ;  /* 0x0000000970597223 */ /* 0x100fe20000010871 */
[----:B------:R-:W-:Y:S01]  /*6570*/  FMNMX.FTZ R93, R150, R93, !PT ;  /* 0x0000005d965d7209 */ /* 0x000fe20007810000 */
[-CC-:B------:R-:W-:Y:S01]  /*6580*/  FFMA.FTZ R112, R12, R9.reuse, -R113.reuse ;  /* 0x000000090c707223 */ /* 0x180fe20000010871 */
[----:B------:R-:W-:Y:S01]  /*6590*/  FSEL R2, R130, RZ, P1 ;  /* 0x000000ff82027208 */ /* 0x000fe20000800000 */
[--C-:B------:R-:W-:Y:S01]  /*65a0*/  FFMA.FTZ R136, R136, R9, -R113.reuse ;  /* 0x0000000988887223 */ /* 0x100fe20000010871 */
[----:B------:R-:W-:Y:S01]  /*65b0*/  FMNMX.FTZ R93, R98, R93, !PT ;  /* 0x0000005d625d7209 */ /* 0x000fe20007810000 */
[-CC-:B------:R-:W-:Y:S01]  /*65c0*/  FFMA.FTZ R188, R188, R9.reuse, -R113.reuse ;  /* 0x00000009bcbc7223 */ /* 0x180fe20000010871 */
[----:B------:R-:W-:Y:S01]  /*65d0*/  FFMA.FTZ R90, R186, R9, -R113 ;  /* 0x00000009ba5a7223 */ /* 0x000fe20000010871 */
[----:B------:R-:W-:Y:S01]  /*65e0*/  FADD.FTZ R2, -R2, R3 ;  /* 0x0000000302027221 */ /* 0x000fe20000010100 */
[----:B------:R-:W-:Y:S01]  /*65f0*/  FMNMX.FTZ R95, R148, R93, !PT ;  /* 0x0000005d945f7209 */ /* 0x000fe20007810000 */
[-CC-:B------:R-:W-:Y:S01]  /*6600*/  FFMA.FTZ R184, R184, R9.reuse, -R113.reuse ;  /* 0x00000009b8b87223 */ /* 0x180fe20000010871 */
[-CC-:B------:R-:W-:Y:S01]  /*6610*/  FFMA.FTZ R178, R178, R9.reuse, -R113.reuse ;  /* 0x00000009b2b27223 */ /* 0x180fe20000010871 */
[----:B------:R-:W-:Y:S01]  /*6620*/  FMUL.FTZ R2, R2, R9 ;  /* 0x0000000902027220 */ /* 0x000fe20000410000 */
        /* <DEDUP_REMOVED lines=13> */
[----:B------:R-:W-:Y:S01]  /*6700*/  FFMA.FTZ R88, R88, R9, -R113 ;  /* 0x0000000958587223 */ /* 0x000fe20000010871 */
[----:B------:R-:W-:Y:S01]  /*6710*/  MUFU.EX2 R91, R188 ;  /* 0x000000bc005b7308 */ /* 0x000fe20000000800 */
[----:B------:R-:W-:-:S02]  /*6720*/  LOP3.LUT P6, RZ, R175, 0x7f, RZ, 0xc0, !PT ;  /* 0x0000007fafff7812 */ /* 0x000fc400078cc0ff */
[----:B------:R-:W-:-:S04]  /*6730*/  FMNMX.FTZ R97, R140, R97, !PT ;  /* 0x000000618c617209 */ /* 0x000fc80007810000 */
[----:B------:R-:W-:Y:S01]  /*6740*/  FMNMX.FTZ R97, R142, R97, !PT ;  /* 0x000000618e617209 */ /* 0x000fe20007810000 */
[----:B------:R-:W0:Y:S03]  /*6750*/  MUFU.EX2 R90, R90 ;  /* 0x0000005a005a7308 */ /* 0x000e260000000800 */
[----:B------:R-:W-:-:S04]  /*6760*/  FMNMX.FTZ R97, R114, R97, !PT ;  /* 0x0000006172617209 */ /* 0x000fc80007810000 */
[----:B------:R-:W-:Y:S01]  /*6770*/  FMNMX.FTZ R99, R110, R97, !PT ;  /* 0x000000616e637209 */ /* 0x000fe20007810000 */
[----:B------:R-:W-:Y:S03]  /*6780*/  MUFU.EX2 R93, R184 ;  /* 0x000000b8005d7308 */ /* 0x000fe60000000800 */
[----:B------:R-:W-:-:S04]  /*6790*/  FMNMX.FTZ R99, R118, R99, !PT ;  /* 0x0000006376637209 */ /* 0x000fc80007810000 */
[----:B------:R-:W-:Y:S01]  /*67a0*/  FMNMX.FTZ R99, R154, R99, !PT ;  /* 0x000000639a637209 */ /* 0x000fe20007810000 */
[----:B------:R1:W-:Y:S03]  /*67b0*/  MUFU.EX2 R97, R136 ;  /* 0x0000008800617308 */ /* 0x0003e60000000800 */
[----:B------:R-:W-:-:S04]  /*67c0*/  FMNMX.FTZ R99, R122, R99, !PT ;  /* 0x000000637a637209 */ /* 0x000fc80007810000 */
[----:B------:R-:W-:Y:S01]  /*67d0*/  FMNMX.FTZ R101, R158, R99, !PT ;  /* 0x000000639e657209 */ /* 0x000fe20007810000 */
[----:B------:R-:W-:Y:S01]  /*67e0*/  MUFU.EX2 R178, R178 ;  /* 0x000000b200b27308 */ /* 0x000fe20000000800 */
[----:B-1----:R-:W-:Y:S02]  /*67f0*/  FFMA.FTZ R136, R128, R9, -R113 ;  /* 0x0000000980887223 */ /* 0x002fe40000010871 */
[----:B------:R-:W-:-:S04]  /*6800*/  FMNMX.FTZ R101, R126, R101, !PT ;  /* 0x000000657e657209 */ /* 0x000fc80007810000 */
[----:B------:R-:W-:Y:S01]  /*6810*/  FMNMX.FTZ R101, R176, R101, !PT ;  /* 0x00000065b0657209 */ /* 0x000fe20007810000 */
[----:B------:R1:W-:Y:S03]  /*6820*/  MUFU.EX2 R99, R104 ;  /* 0x0000006800637308 */ /* 0x0003e60000000800 */
[----:B------:R-:W-:-:S04]  /*6830*/  FMNMX.FTZ R101, R180, R101, !PT ;  /* 0x00000065b4657209 */ /* 0x000fc80007810000 */
[----:B------:R-:W-:Y:S01]  /*6840*/  FMNMX.FTZ R101, R182, R101, !PT ;  /* 0x00000065b6657209 */ /* 0x000fe20007810000 */
[----:B------:R0:W-:Y:S01]  /*6850*/  MUFU.EX2 R95, R156 ;  /* 0x0000009c005f7308 */ /* 0x0001e20000000800 */
[----:B-1----:R-:W-:Y:S02]  /*6860*/  FSEL R104, R135, -INF , !P2 ;  /* 0xff80000087687808 */ /* 0x002fe40005000000 */
[----:B------:R-:W-:-:S04]  /*6870*/  FMNMX.FTZ R101, R134, R101, !PT ;  /* 0x0000006586657209 */ /* 0x000fc80007810000 */
[----:B------:R-:W-:Y:S01]  /*6880*/  FMNMX.FTZ R105, R104, R101, !PT ;  /* 0x0000006568697209 */ /* 0x000fe20007810000 */
[--C-:B------:R-:W-:Y:S01]  /*6890*/  FFMA.FTZ R101, R116, R9, -R113.reuse ;  /* 0x0000000974657223 */ /* 0x100fe20000010871 */
[----:B------:R-:W-:Y:S01]  /*68a0*/  MUFU.EX2 R138, R138 ;  /* 0x0000008a008a7308 */ /* 0x000fe20000000800 */
[----:B0-----:R-:W-:Y:S02]  /*68b0*/  F2FP.BF16.F32.PACK_AB R156, R90, R91 ;  /* 0x0000005b5a9c723e */ /* 0x001fe400000010ff */
[----:B------:R-:W0:Y:S05]  /*68c0*/  SHFL.BFLY PT, R108, R105, 0x2, 0x1f ;  /* 0x0c401f00696c7f89 */ /* 0x000e2a00000e0000 */
[----:B------:R-:W-:Y:S08]  /*68d0*/  MUFU.EX2 R100, R100 ;  /* 0x0000006400647308 */ /* 0x000ff00000000800 */
[----:B------:R-:W-:Y:S08]  /*68e0*/  MUFU.EX2 R96, R96 ;  /* 0x0000006000607308 */ /* 0x000ff00000000800 */
[----:B------:R-:W-:Y:S01]  /*68f0*/  MUFU.EX2 R15, R15 ;  /* 0x0000000f000f7308 */ /* 0x000fe20000000800 */
[----:B0-----:R-:W-:Y:S01]  /*6900*/  FMNMX.FTZ R109, R105, R108, !PT ;  /* 0x0000006c696d7209 */ /* 0x001fe20007810000 */
[-CC-:B------:R-:W-:Y:S01]  /*6910*/  FFMA.FTZ R108, R0, R9.reuse, -R113.reuse ;  /* 0x00000009006c7223 */ /* 0x180fe20000010871 */
[----:B------:R-:W-:-:S03]  /*6920*/  FFMA.FTZ R105, R124, R9, -R113 ;  /* 0x000000097c697223 */ /* 0x000fc60000010871 */
[----:B------:R-:W0:Y:S02]  /*6930*/  SHFL.BFLY PT, R0, R109, 0x1, 0x1f ;  /* 0x0c201f006d007f89 */ /* 0x000e2400000e0000 */
[----:B------:R-:W-:Y:S08]  /*6940*/  MUFU.EX2 R14, R14 ;  /* 0x0000000e000e7308 */ /* 0x000ff00000000800 */
[----:B------:R-:W-:Y:S08]  /*6950*/  MUFU.EX2 R89, R89 ;  /* 0x0000005900597308 */ /* 0x000ff00000000800 */
[----:B------:R-:W-:Y:S01]  /*6960*/  MUFU.EX2 R92, R92 ;  /* 0x0000005c005c7308 */ /* 0x000fe20000000800 */
[----:B0-----:R-:W-:-:S07]  /*6970*/  FMNMX.FTZ R12, R109, R0, !PT ;  /* 0x000000006d0c7209 */ /* 0x001fce0007810000 */
[----:B------:R-:W-:Y:S01]  /*6980*/  MUFU.EX2 R101, R101 ;  /* 0x0000006500657308 */ /* 0x000fe20000000800 */
[C---:B------:R-:W-:Y:S01]  /*6990*/  FSETP.NEU.FTZ.AND P1, PT, R12.reuse, -INF , PT ;  /* 0xff8000000c00780b */ /* 0x040fe20003f3d000 */
[----:B------:R-:W-:-:S03]  /*69a0*/  FMUL.FTZ R0, R12, R9 ;  /* 0x000000090c007220 */ /* 0x000fc60000410000 */
[----:B------:R-:W-:-:S03]  /*69b0*/  FSEL R3, R12, RZ, P1 ;  /* 0x000000ff0c037208 */ /* 0x000fc60000800000 */
[----:B------:R-:W-:Y:S01]  /*69c0*/  MUFU.EX2 R20, R20 ;  /* 0x0000001400147308 */ /* 0x000fe20000000800 */
[----:B------:R-:W-:Y:S02]  /*69d0*/  FSEL R113, R0, RZ, P1 ;  /* 0x000000ff00717208 */ /* 0x000fe40000800000 */
[C---:B------:R-:W-:Y:S01]  /*69e0*/  ISETP.GT.AND P1, PT, R13.reuse, R10, PT ;  /* 0x0000000a0d00720c */ /* 0x040fe20003f24270 */
[----:B------:R-:W-:Y:S02]  /*69f0*/  VIADD R13, R13, 0xffffffff ;  /* 0xffffffff0d0d7836 */ /* 0x000fe40000000000 */
[-CC-:B------:R-:W-:Y:S01]  /*6a00*/  FFMA.FTZ R157, R111, R9.reuse, -R113.reuse ;  /* 0x000000096f9d7223 */ /* 0x180fe20000010871 */
[-CC-:B------:R-:W-:Y:S01]  /*6a10*/  FFMA.FTZ R116, R152, R9.reuse, -R113.reuse ;  /* 0x0000000998747223 */ /* 0x180fe20000010871 */
[----:B------:R0:W1:Y:S01]  /*6a20*/  MUFU.EX2 R0, R2 ;  /* 0x0000000200007308 */ /* 0x0000620000000800 */
        /* <DEDUP_REMOVED lines=8> */
[----:B0-----:R-:W-:Y:S01]  /*6ab0*/  FADD.FTZ R2, -R3, R8 ;  /* 0x0000000803027221 */ /* 0x001fe20000010100 */
[-CC-:B------:R-:W-:Y:S01]  /*6ac0*/  FFMA.FTZ R106, R144, R9.reuse, -R113.reuse ;  /* 0x00000009906a7223 */ /* 0x180fe20000010871 */
[-CC-:B------:R-:W-:Y:S01]  /*6ad0*/  FFMA.FTZ R151, R140, R9.reuse, -R113.reuse ;  /* 0x000000098c977223 */ /* 0x180fe20000010871 */
[-CC-:B------:R-:W-:Y:S01]  /*6ae0*/  FFMA.FTZ R142, R142, R9.reuse, -R113.reuse ;  /* 0x000000098e8e7223 */ /* 0x180fe20000010871 */
[-C--:B------:R-:W-:Y:S01]  /*6af0*/  FMUL.FTZ R2, R2, R9.reuse ;  /* 0x0000000902027220 */ /* 0x080fe20000410000 */
[-CC-:B------:R-:W-:Y:S01]  /*6b00*/  FFMA.FTZ R114, R114, R9.reuse, -R113.reuse ;  /* 0x0000000972727223 */ /* 0x180fe20000010871 */
[----:B------:R-:W-:Y:S01]  /*6b10*/  FFMA.FTZ R110, R110, R9, -R113 ;  /* 0x000000096e6e7223 */ /* 0x000fe20000010871 */
[----:B------:R-:W-:Y:S01]  /*6b20*/  MUFU.EX2 R116, R116 ;  /* 0x0000007400747308 */ /* 0x000fe20000000800 */
[----:B-1----:R-:W-:Y:S01]  /*6b30*/  FFMA.FTZ R7, R0, R7, R91 ;  /* 0x0000000700077223 */ /* 0x002fe2000001005b */
[-CC-:B------:R-:W-:Y:S01]  /*6b40*/  FFMA.FTZ R118, R118, R9.reuse, -R113.reuse ;  /* 0x0000000976767223 */ /* 0x180fe20000010871 */
[-CC-:B------:R-:W-:Y:S01]  /*6b50*/  FFMA.FTZ R154, R154, R9.reuse, -R113.reuse ;  /* 0x000000099a9a7223 */ /* 0x180fe20000010871 */
[-C--:B------:R-:W-:Y:S01]  /*6b60*/  FFMA.FTZ R122, R122, R9.reuse, -R113 ;  /* 0x000000097a7a7223 */ /* 0x080fe20000010871 */
[----:B------:R-:W-:Y:S01]  /*6b70*/  FADD.FTZ R120, R90, R7 ;  /* 0x000000075a787221 */ /* 0x000fe20000010000 */
[-CC-:B------:R-:W-:Y:S01]  /*6b80*/  FFMA.FTZ R158, R158, R9.reuse, -R113.reuse ;  /* 0x000000099e9e7223 */ /* 0x180fe20000010871 */
[-CC-:B------:R-:W-:Y:S01]  /*6b90*/  FFMA.FTZ R126, R126, R9.reuse, -R113.reuse ;  /* 0x000000097e7e7223 */ /* 0x180fe20000010871 */
[----:B------:R-:W0:Y:S01]  /*6ba0*/  MUFU.EX2 R2, R2 ;  /* 0x0000000200027308 */ /* 0x000e220000000800 */
[----:B------:R-:W-:Y:S01]  /*6bb0*/  FADD.FTZ R3, R93, R120 ;  /* 0x000000785d037221 */ /* 0x000fe20000010000 */
[-CC-:B------:R-:W-:Y:S01]  /*6bc0*/  FFMA.FTZ R176, R176, R9.reuse, -R113.reuse ;  /* 0x00000009b0b07223 */ /* 0x180fe20000010871 */
[-CC-:B------:R-:W-:Y:S01]  /*6bd0*/  FFMA.FTZ R180, R180, R9.reuse, -R113.reuse ;  /* 0x00000009b4b47223 */ /* 0x180fe20000010871 */
[-C--:B------:R-:W-:Y:S01]  /*6be0*/  FFMA.FTZ R182, R182, R9.reuse, -R113 ;  /* 0x00000009b6b67223 */ /* 0x080fe20000010871 */
[----:B------:R-:W-:Y:S01]  /*6bf0*/  FADD.FTZ R120, R178, R3 ;  /* 0x00000003b2787221 */ /* 0x000fe20000010000 */
[-CC-:B------:R-:W-:Y:S01]  /*6c00*/  FFMA.FTZ R134, R134, R9.reuse, -R113.reuse ;  /* 0x0000000986867223 */ /* 0x180fe20000010871 */
[----:B------:R-:W-:Y:S01]  /*6c10*/  FFMA.FTZ R104, R104, R9, -R113 ;  /* 0x0000000968687223 */ /* 0x000fe20000010871 */
[----:B------:R-:W1:Y:S01]  /*6c20*/  MUFU.EX2 R159, R159 ;  /* 0x0000009f009f7308 */ /* 0x000e620000000800 */
[----:B------:R-:W-:Y:S01]  /*6c30*/  FADD.FTZ R7, R95, R120 ;  /* 0x000000785f077221 */ /* 0x000fe20000010000 */
[----:B------:R-:W-:Y:S01]  /*6c40*/  IMAD.U32 R111, RZ, RZ, UR11 ;  /* 0x0000000bff6f7e24 */ /* 0x000fe2000f8e00ff */
[----:B------:R-:W-:-:S02]  /*6c50*/  F2FP.BF16.F32.PACK_AB R152, R138, R95 ;  /* 0x0000005f8a98723e */ /* 0x000fc400000010ff */
[----:B------:R-:W-:Y:S01]  /*6c60*/  FADD.FTZ R120, R138, R7 ;  /* 0x000000078a787221 */ /* 0x000fe20000010000 */
[----:B------:R-:W-:Y:S01]  /*6c70*/  @!P6 VIADD R111, R111, 0x2a860 ;  /* 0x0002a8606f6fe836 */ /* 0x000fe20000000000 */
[----:B------:R-:W-:Y:S01]  /*6c80*/  F2FP.BF16.F32.PACK_AB R148, R96, R99 ;  /* 0x000000636094723e */ /* 0x000fe200000010ff */
[----:B------:R-:W2:Y:S01]  /*6c90*/  MUFU.EX2 R94, R94 ;  /* 0x0000005e005e7308 */ /* 0x000ea20000000800 */
[----:B0-----:R-:W-:Y:S01]  /*6ca0*/  FFMA.FTZ R3, R2, R6, R157 ;  /* 0x0000000602037223 */ /* 0x001fe2000001009d */
[----:B------:R-:W-:Y:S01]  /*6cb0*/  FADD.FTZ R7, R97, R120 ;  /* 0x0000007861077221 */ /* 0x000fe20000010000 */
[----:B------:R-:W-:Y:S02]  /*6cc0*/  @!P6 PRMT R111, RZ, 0x654, R111 ;  /* 0x00000654ff6fe816 */ /* 0x000fe4000000006f */
[----:B------:R-:W-:Y:S01]  /*6cd0*/  FADD.FTZ R6, R116, R3 ;  /* 0x0000000374067221 */ /* 0x000fe20000010000 */
[----:B------:R-:W-:Y:S01]  /*6ce0*/  F2FP.BF16.F32.PACK_AB R150, R14, R15 ;  /* 0x0000000f0e96723e */ /* 0x000fe200000010ff */
[----:B------:R0:W-:Y:S01]  /*6cf0*/  @!P6 SYNCS.ARRIVE.TRANS64.RED.A1T0 RZ, [R111+URZ], RZ ;  /* 0x000000ff6fffe9a7 */ /* 0x0001e2000810043f */
[----:B------:R-:W3:Y:S01]  /*6d00*/  MUFU.EX2 R153, R153 ;  /* 0x0000009900997308 */ /* 0x000ee20000000800 */
[----:B-1----:R-:W-:Y:S01]  /*6d10*/  FADD.FTZ R3, R159, R6 ;  /* 0x000000069f037221 */ /* 0x002fe20000010000 */
[----:B------:R-:W-:-:S02]  /*6d20*/  F2FP.BF16.F32.PACK_AB R144, R92, R89 ;  /* 0x000000595c90723e */ /* 0x000fc400000010ff */
[----:B------:R-:W-:Y:S02]  /*6d30*/  F2FP.BF16.F32.PACK_AB R146, R20, R101 ;  /* 0x000000651492723e */ /* 0x000fe400000010ff */
[----:B------:R-:W-:Y:S02]  /*6d40*/  F2FP.BF16.F32.PACK_AB R157, R116, R157 ;  /* 0x0000009d749d723e */ /* 0x000fe400000010ff */
[----:B------:R-:W1:Y:S01]  /*6d50*/  MUFU.EX2 R98, R98 ;  /* 0x0000006200627308 */ /* 0x000e620000000800 */
[C---:B--2---:R-:W-:Y:S01]  /*6d60*/  FADD.FTZ R6, R94.reuse, R3 ;  /* 0x000000035e067221 */ /* 0x044fe20000010000 */
[----:B------:R-:W-:-:S06]  /*6d70*/  F2FP.BF16.F32.PACK_AB R159, R94, R159 ;  /* 0x0000009f5e9f723e */ /* 0x000fcc00000010ff */
[----:B------:R-:W2:Y:S01]  /*6d80*/  MUFU.EX2 R155, R155 ;  /* 0x0000009b009b7308 */ /* 0x000ea20000000800 */
[----:B---3--:R-:W-:-:S07]  /*6d90*/  FADD.FTZ R3, R153, R6 ;  /* 0x0000000699037221 */ /* 0x008fce0000010000 */
[----:B------:R-:W3:Y:S01]  /*6da0*/  MUFU.EX2 R102, R102 ;  /* 0x0000006600667308 */ /* 0x000ee20000000800 */
[C---:B-1----:R-:W-:Y:S01]  /*6db0*/  FADD.FTZ R6, R98.reuse, R3 ;  /* 0x0000000362067221 */ /* 0x042fe20000010000 */
[----:B------:R-:W-:-:S06]  /*6dc0*/  F2FP.BF16.F32.PACK_AB R153, R98, R153 ;  /* 0x000000996299723e */ /* 0x000fcc00000010ff */
[----:B------:R-:W1:Y:S01]  /*6dd0*/  MUFU.EX2 R149, R149 ;  /* 0x0000009500957308 */ /* 0x000e620000000800 */
[----:B--2---:R-:W-:-:S07]  /*6de0*/  FADD.FTZ R3, R155, R6 ;  /* 0x000000069b037221 */ /* 0x004fce0000010000 */
[----:B------:R-:W2:Y:S01]  /*6df0*/  MUFU.EX2 R106, R106 ;  /* 0x0000006a006a7308 */ /* 0x000ea20000000800 */
[C---:B---3--:R-:W-:Y:S01]  /*6e00*/  FADD.FTZ R6, R102.reuse, R3 ;  /* 0x0000000366067221 */ /* 0x048fe20000010000 */
[----:B------:R-:W-:-:S06]  /*6e10*/  F2FP.BF16.F32.PACK_AB R155, R102, R155 ;  /* 0x0000009b669b723e */ /* 0x000fcc00000010ff */
[----:B------:R-:W3:Y:S01]  /*6e20*/  MUFU.EX2 R151, R151 ;  /* 0x0000009700977308 */ /* 0x000ee20000000800 */
[----:B-1----:R-:W-:-:S07]  /*6e30*/  FADD.FTZ R3, R149, R6 ;  /* 0x0000000695037221 */ /* 0x002fce0000010000 */
[----:B------:R-:W1:Y:S01]  /*6e40*/  MUFU.EX2 R8, R142 ;  /* 0x0000008e00087308 */ /* 0x000e620000000800 */
[C---:B--2---:R-:W-:Y:S01]  /*6e50*/  FADD.FTZ R6, R106.reuse, R3 ;  /* 0x000000036a067221 */ /* 0x044fe20000010000 */
[----:B------:R-:W-:-:S06]  /*6e60*/  F2FP.BF16.F32.PACK_AB R149, R106, R149 ;  /* 0x000000956a95723e */ /* 0x000fcc00000010ff */
[----:B------:R2:W4:Y:S01]  /*6e70*/  MUFU.EX2 R124, R114 ;  /* 0x00000072007c7308 */ /* 0x0005220000000800 */
[----:B---3--:R-:W-:-:S07]  /*6e80*/  FADD.FTZ R3, R151, R6 ;  /* 0x0000000697037221 */ /* 0x008fce0000010000 */
[----:B------:R3:W5:Y:S01]  /*6e90*/  MUFU.EX2 R145, R110 ;  /* 0x0000006e00917308 */ /* 0x0007620000000800 */
[----:B--2---:R-:W-:Y:S01]  /*6ea0*/  FADD.FTZ R114, R100, R7 ;  /* 0x0000000764727221 */ /* 0x004fe20000010000 */
[C---:B-1----:R-:W-:Y:S01]  /*6eb0*/  FADD.FTZ R3, R8.reuse, R3 ;  /* 0x0000000308037221 */ /* 0x042fe20000010000 */
[----:B------:R-:W-:Y:S01]  /*6ec0*/  F2FP.BF16.F32.PACK_AB R151, R8, R151 ;  /* 0x000000970897723e */ /* 0x000fe200000010ff */
[----:B------:R-:W-:Y:S02]  /*6ed0*/  IMAD.MOV.U32 R8, RZ, RZ, R12 ;  /* 0x000000ffff087224 */ /* 0x000fe400078e000c */
[----:B------:R-:W-:Y:S02]  /*6ee0*/  FADD.FTZ R7, R99, R114 ;  /* 0x0000007263077221 */ /* 0x000fe40000010000 */
[----:B------:R-:W1:Y:S02]  /*6ef0*/  MUFU.EX2 R118, R118 ;  /* 0x0000007600767308 */ /* 0x000e640000000800 */
[----:B---3--:R-:W-:Y:S01]  /*6f00*/  FADD.FTZ R110, R96, R7 ;  /* 0x00000007606e7221 */ /* 0x008fe20000010000 */
[----:B----4-:R-:W-:-:S03]  /*6f10*/  FADD.FTZ R3, R124, R3 ;  /* 0x000000037c037221 */ /* 0x010fc60000010000 */
[----:B------:R-:W-:Y:S02]  /*6f20*/  FADD.FTZ R7, R15, R110 ;  /* 0x0000006e0f077221 */ /* 0x000fe40000010000 */
[----:B------:R2:W3:Y:S02]  /*6f30*/  MUFU.EX2 R147, R154 ;  /* 0x0000009a00937308 */ /* 0x0004e40000000800 */
[----:B------:R-:W-:Y:S01]  /*6f40*/  FADD.FTZ R110, R14, R7 ;  /* 0x000000070e6e7221 */ /* 0x000fe20000010000 */
[C---:B-----5:R-:W-:Y:S01]  /*6f50*/  FADD.FTZ R3, R145.reuse, R3 ;  /* 0x0000000391037221 */ /* 0x060fe20000010000 */
[----:B------:R-:W-:Y:S02]  /*6f60*/  F2FP.BF16.F32.PACK_AB R145, R145, R124 ;  /* 0x0000007c9191723e */ /* 0x000fe400000010ff */
[----:B------:R-:W-:Y:S02]  /*6f70*/  FADD.FTZ R7, R89, R110 ;  /* 0x0000006e59077221 */ /* 0x000fe40000010000 */
[----:B------:R-:W4:Y:S02]  /*6f80*/  MUFU.EX2 R122, R122 ;  /* 0x0000007a007a7308 */ /* 0x000f240000000800 */
[----:B------:R-:W-:Y:S01]  /*6f90*/  FADD.FTZ R110, R92, R7 ;  /* 0x000000075c6e7221 */ /* 0x000fe20000010000 */
[----:B-1----:R-:W-:Y:S01]  /*6fa0*/  FADD.FTZ R3, R118, R3 ;  /* 0x0000000376037221 */ /* 0x002fe20000010000 */
[----:B--2---:R-:W-:-:S02]  /*6fb0*/  F2FP.BF16.F32.PACK_AB R154, R100, R97 ;  /* 0x00000061649a723e */ /* 0x004fc400000010ff */
[----:B------:R-:W-:Y:S02]  /*6fc0*/  FADD.FTZ R7, R101, R110 ;  /* 0x0000006e65077221 */ /* 0x000fe40000010000 */
[----:B------:R-:W1:Y:S01]  /*6fd0*/  MUFU.EX2 R103, R103 ;  /* 0x0000006700677308 */ /* 0x000e620000000800 */
[C---:B---3--:R-:W-:Y:S01]  /*6fe0*/  FADD.FTZ R3, R147.reuse, R3 ;  /* 0x0000000393037221 */ /* 0x048fe20000010000 */
[----:B------:R-:W-:Y:S01]  /*6ff0*/  FADD.FTZ R6, R20, R7 ;  /* 0x0000000714067221 */ /* 0x000fe20000010000 */
[----:B------:R-:W-:-:S05]  /*7000*/  F2FP.BF16.F32.PACK_AB R147, R147, R118 ;  /* 0x000000769393723e */ /* 0x000fca00000010ff */
[----:B------:R2:W3:Y:S01]  /*7010*/  MUFU.EX2 R141, R158 ;  /* 0x0000009e008d7308 */ /* 0x0004e20000000800 */
[----:B----4-:R-:W-:-:S07]  /*7020*/  FADD.FTZ R3, R122, R3 ;  /* 0x000000037a037221 */ /* 0x010fce0000010000 */
[----:B------:R-:W4:Y:S01]  /*7030*/  MUFU.EX2 R108, R108 ;  /* 0x0000006c006c7308 */ /* 0x000f220000000800 */
[----:B-1----:R-:W-:Y:S01]  /*7040*/  FADD.FTZ R7, R103, R6 ;  /* 0x0000000667077221 */ /* 0x002fe20000010000 */
[----:B--2---:R-:W-:-:S06]  /*7050*/  F2FP.BF16.F32.PACK_AB R158, R178, R93 ;  /* 0x0000005db29e723e */ /* 0x004fcc00000010ff */
[----:B------:R-:W1:Y:S01]  /*7060*/  MUFU.EX2 R126, R126 ;  /* 0x0000007e007e7308 */ /* 0x000e620000000800 */
[C---:B---3--:R-:W-:Y:S01]  /*7070*/  FADD.FTZ R3, R141.reuse, R3 ;  /* 0x000000038d037221 */ /* 0x048fe20000010000 */
[----:B------:R-:W-:-:S06]  /*7080*/  F2FP.BF16.F32.PACK_AB R141, R141, R122 ;  /* 0x0000007a8d8d723e */ /* 0x000fcc00000010ff */
[----:B------:R-:W2:Y:S01]  /*7090*/  MUFU.EX2 R105, R105 ;  /* 0x0000006900697308 */ /* 0x000ea20000000800 */
[C---:B----4-:R-:W-:Y:S01]  /*70a0*/  FADD.FTZ R6, R108.reuse, R7 ;  /* 0x000000076c067221 */ /* 0x050fe20000010000 */
[----:B------:R-:W-:-:S06]  /*70b0*/  F2FP.BF16.F32.PACK_AB R140, R108, R103 ;  /* 0x000000676c8c723e */ /* 0x000fcc00000010ff */
[----:B------:R-:W3:Y:S01]  /*70c0*/  MUFU.EX2 R143, R176 ;  /* 0x000000b0008f7308 */ /* 0x000ee20000000800 */
[----:B-1----:R-:W-:-:S07]  /*70d0*/  FADD.FTZ R3, R126, R3 ;  /* 0x000000037e037221 */ /* 0x002fce0000010000 */
[----:B------:R-:W1:Y:S01]  /*70e0*/  MUFU.EX2 R112, R112 ;  /* 0x0000007000707308 */ /* 0x000e620000000800 */
[----:B--2---:R-:W-:-:S07]  /*70f0*/  FADD.FTZ R7, R105, R6 ;  /* 0x0000000669077221 */ /* 0x004fce0000010000 */
[----:B------:R-:W2:Y:S01]  /*7100*/  MUFU.EX2 R180, R180 ;  /* 0x000000b400b47308 */ /* 0x000ea20000000800 */
[C---:B---3--:R-:W-:Y:S01]  /*7110*/  FADD.FTZ R3, R143.reuse, R3 ;  /* 0x000000038f037221 */ /* 0x048fe20000010000 */
[----:B------:R-:W-:-:S06]  /*7120*/  F2FP.BF16.F32.PACK_AB R143, R143, R126 ;  /* 0x0000007e8f8f723e */ /* 0x000fcc00000010ff */
[----:B------:R-:W3:Y:S01]  /*7130*/  MUFU.EX2 R136, R136 ;  /* 0x0000008800887308 */ /* 0x000ee20000000800 */
[C---:B-1----:R-:W-:Y:S01]  /*7140*/  FADD.FTZ R7, R112.reuse, R7 ;  /* 0x0000000770077221 */ /* 0x042fe20000010000 */
[----:B------:R-:W-:-:S06]  /*7150*/  F2FP.BF16.F32.PACK_AB R142, R112, R105 ;  /* 0x00000069708e723e */ /* 0x000fcc00000010ff */
[----:B------:R-:W1:Y:S01]  /*7160*/  MUFU.EX2 R137, R182 ;  /* 0x000000b600897308 */ /* 0x000e620000000800 */
[----:B--2---:R-:W-:-:S07]  /*7170*/  FADD.FTZ R3, R180, R3 ;  /* 0x00000003b4037221 */ /* 0x004fce0000010000 */
[----:B------:R-:W2:Y:S01]  /*7180*/  MUFU.EX2 R107, R107 ;  /* 0x0000006b006b7308 */ /* 0x000ea20000000800 */
[----:B---3--:R-:W-:-:S07]  /*7190*/  FADD.FTZ R6, R136, R7 ;  /* 0x0000000788067221 */ /* 0x008fce0000010000 */
[----:B------:R-:W3:Y:S01]  /*71a0*/  MUFU.EX2 R134, R134 ;  /* 0x0000008600867308 */ /* 0x000ee20000000800 */
[C---:B-1----:R-:W-:Y:S01]  /*71b0*/  FADD.FTZ R3, R137.reuse, R3 ;  /* 0x0000000389037221 */ /* 0x042fe20000010000 */
[----:B------:R-:W-:-:S06]  /*71c0*/  F2FP.BF16.F32.PACK_AB R137, R137, R180 ;  /* 0x000000b48989723e */ /* 0x000fcc00000010ff */
[----:B------:R-:W1:Y:S01]  /*71d0*/  MUFU.EX2 R109, R132 ;  /* 0x00000084006d7308 */ /* 0x000e620000000800 */
[C---:B--2---:R-:W-:Y:S01]  /*71e0*/  FADD.FTZ R6, R107.reuse, R6 ;  /* 0x000000066b067221 */ /* 0x044fe20000010000 */
[----:B------:R-:W-:-:S06]  /*71f0*/  F2FP.BF16.F32.PACK_AB R136, R107, R136 ;  /* 0x000000886b88723e */ /* 0x000fcc00000010ff */
[----:B------:R-:W2:Y:S01]  /*7200*/  MUFU.EX2 R104, R104 ;  /* 0x0000006800687308 */ /* 0x000ea20000000800 */
[----:B---3--:R-:W-:-:S07]  /*7210*/  FADD.FTZ R3, R134, R3 ;  /* 0x0000000386037221 */ /* 0x008fce0000010000 */
[----:B------:R-:W3:Y:S01]  /*7220*/  MUFU.EX2 R88, R88 ;  /* 0x0000005800587308 */ /* 0x000ee20000000800 */
[----:B-1----:R-:W-:Y:S01]  /*7230*/  FADD.FTZ R7, R109, R6 ;  /* 0x000000066d077221 */ /* 0x002fe20000010000 */
[C---:B--2---:R-:W-:Y:S01]  /*7240*/  FADD.FTZ R6, R104.reuse, R3 ;  /* 0x0000000368067221 */ /* 0x044fe20000010000 */
[----:B------:R-:W-:Y:S01]  /*7250*/  F2FP.BF16.F32.PACK_AB R139, R104, R134 ;  /* 0x00000086688b723e */ /* 0x000fe200000010ff */
[----:B------:R-:W-:Y:S02]  /*7260*/  IMAD.MOV.U32 R3, RZ, RZ, R130 ;  /* 0x000000ffff037224 */ /* 0x000fe400078e0082 */
[C---:B---3--:R-:W-:Y:S01]  /*7270*/  FADD.FTZ R7, R88.reuse, R7 ;  /* 0x0000000758077221 */ /* 0x048fe20000010000 */
[----:B------:R-:W-:Y:S01]  /*7280*/  F2FP.BF16.F32.PACK_AB R138, R88, R109 ;  /* 0x0000006d588a723e */ /* 0x000fe200000010ff */
[----:B0-----:R-:W-:Y:S06]  /*7290*/  @P1 BRA `(.L_x_1129) ;  /* 0xffffffd000b81947 */ /* 0x001fec000383ffff */
[----:B------:R-:W-:Y:S01]  /*72a0*/  IMAD.MOV.U32 R8, RZ, RZ, R12 ;  /* 0x000000ffff087224 */ /* 0x000fe200078e000c */
[----:B------:R-:W-:Y:S01]  /*72b0*/  UMOV UR36, UR4 ;  /* 0x0000000400247c82 */ /* 0x000fe20008000000 */
[----:B------:R-:W-:Y:S01]  /*72c0*/  IMAD.MOV.U32 R3, RZ, RZ, R130 ;  /* 0x000000ffff037224 */ /* 0x000fe200078e0082 */
[----:B------:R-:W-:-:S06]  /*72d0*/  UMOV UR38, UR7 ;  /* 0x0000000700267c82 */ /* 0x000fcc0008000000 */
.L_x_1112:
[----:B------:R-:W0:Y:S01]  /*72e0*/  LDC R14, c[0x0][0x448] ;  /* 0x00011200ff0e7b82 */ /* 0x000e220000000800 */
[----:B------:R-:W-:Y:S01]  /*72f0*/  VIADD R12, R17, 0x7f ;  /* 0x0000007f110c7836 */ /* 0x000fe20000000000 */
[----:B------:R-:W-:-:S06]  /*7300*/  IADD3 R11, R16, 0x1, -R11 ;  /* 0x00000001100b7810 */ /* 0x000fcc0007ffe80b */
[----:B------:R-:W1:Y:S01]  /*7310*/  LDC R10, c[0x0][0x9e4] ;  /* 0x00027900ff0a7b82 */ /* 0x000e620000000800 */
[----:B0-----:R-:W-:-:S13]  /*7320*/  ISETP.NE.AND P1, PT, R14, 0x1, PT ;  /* 0x000000010e00780c */ /* 0x001fda0003f25270 */
[----:B------:R-:W0:Y:S08]  /*7330*/  @P1 LDC R15, c[0x0][0x44c] ;  /* 0x00011300ff0f1b82 */ /* 0x000e300000000800 */
[----:B------:R-:W2:Y:S01]  /*7340*/  @P1 LDC R20, c[0x0][0x450] ;  /* 0x00011400ff141b82 */ /* 0x000ea20000000800 */
[----:B0-----:R-:W-:-:S05]  /*7350*/  @P1 IMAD.HI.U32 R15, R12, R15, RZ ;  /* 0x0000000f0c0f1227 */ /* 0x001fca00078e00ff */
[----:B--2---:R-:W-:Y:S02]  /*7360*/  @P1 SHF.R.U32.HI R12, RZ, R20, R15 ;  /* 0x00000014ff0c1219 */ /* 0x004fe4000001160f */
[----:B-1----:R-:W-:-:S03]  /*7370*/  ISETP.GE.AND P1, PT, R10, 0x1, PT ;  /* 0x000000010a00780c */ /* 0x002fc60003f26270 */
[----:B------:R-:W-:-:S04]  /*7380*/  IMAD.IADD R11, R11, 0x1, R12 ;  /* 0x000000010b0b7824 */ /* 0x000fc800078e020c */
[----:B------:R-:W-:-:S06]  /*7390*/  VIADD R12, R11, -UR59 ;  /* 0x8000003b0b0c7c36 */ /* 0x000fcc0008000000 */
[----:B------:R-:W-:Y:S05]  /*73a0*/  @!P1 BRA `(.L_x_1130) ;  /* 0x00000000003c9947 */ /* 0x000fea0003800000 */
        /* <DEDUP_REMOVED lines=9> */
.L_x_1131:
[----:B------:R-:W-:-:S13]  /*7440*/  ISETP.NE.AND P1, PT, R10, 0x1, PT ;  /* 0x000000010a00780c */ /* 0x000fda0003f25270 */
[----:B------:R-:W0:Y:S02]  /*7450*/  @P1 LDC.64 R20, c[0x0][0x9e8] ;  /* 0x00027a00ff141b82 */ /* 0x000e240000000a00 */
[----:B0-----:R-:W-:-:S05]  /*7460*/  @P1 IMAD.HI.U32 R20, R11, R20, RZ ;  /* 0x000000140b141227 */ /* 0x001fca00078e00ff */
[----:B------:R-:W-:-:S07]  /*7470*/  @P1 SHF.R.U32.HI R11, RZ, R21, R20 ;  /* 0x00000015ff0b1219 */ /* 0x000fce0000011614 */
.L_x_1132:
[----:B------:R-:W-:-:S05]  /*7480*/  IMAD R11, R11, R10, RZ ;  /* 0x0000000a0b0b7224 */ /* 0x000fca00078e02ff */
[----:B------:R-:W-:-:S07]  /*7490*/  VIMNMX R12, R12, R11, !PT ;  /* 0x0000000b0c0c7248 */ /* 0x000fce0007fe0100 */
.L_x_1130:
[----:B------:R-:W-:-:S04]  /*74a0*/  VIADD R12, R12, 0x5f ;  /* 0x0000005f0c0c7836 */ /* 0x000fc80000000000 */
[----:B------:R-:W-:-:S05]  /*74b0*/  IMAD.HI R12, R12, 0x2aaaaaab, RZ ;  /* 0x2aaaaaab0c0c7827 */ /* 0x000fca00078e02ff */
[----:B------:R-:W-:-:S04]  /*74c0*/  SHF.R.U32.HI R11, RZ, 0x1f, R12 ;  /* 0x0000001fff0b7819 */ /* 0x000fc8000001160c */
[----:B------:R-:W-:-:S04]  /*74d0*/  LEA.HI.SX32 R11, R12, R11, 0x1c ;  /* 0x0000000b0c0b7211 */ /* 0x000fc800078fe2ff */
[----:B------:R-:W-:-:S04]  /*74e0*/  VIMNMX R12, R22, R11, !PT ;  /* 0x0000000b160c7248 */ /* 0x000fc80007fe0100 */
[----:B------:R-:W-:-:S13]  /*74f0*/  ISETP.GE.AND P1, PT, R13, R12, PT ;  /* 0x0000000c0d00720c */ /* 0x000fda0003f26270 */
[----:B------:R-:W-:Y:S05]  /*7500*/  @!P1 BRA `(.L_x_1133) ;  /* 0x0000001c00109947 */ /* 0x000fea0003800000 */
[----:B------:R-:W-:Y:S01]  /*7510*/  IMAD.MOV.U32 R11, RZ, RZ, R8 ;  /* 0x000000ffff0b7224 */ /* 0x000fe200078e0008 */
[----:B------:R-:W-:Y:S01]  /*7520*/  UMOV UR6, UR38 ;  /* 0x0000002600067c82 */ /* 0x000fe20008000000 */
[----:B------:R-:W-:Y:S01]  /*7530*/  IMAD.MOV.U32 R15, RZ, RZ, R3 ;  /* 0x000000ffff0f7224 */ /* 0x000fe200078e0003 */
[----:B------:R-:W-:-:S06]  /*7540*/  UMOV UR4, UR36 ;  /* 0x0000002400047c82 */ /* 0x000fcc0008000000 */
.L_x_1142:
[----:B------:R-:W-:-:S04]  /*7550*/  UIADD3 UR7, UR4, 0x1, URZ ;  /* 0x0000000104077890 */ /* 0x000fc8000fffe03f */
[----:B------:R-:W-:-:S04]  /*7560*/  UISETP.NE.AND UP0, UPT, UR7, 0x2, UPT ;  /* 0x000000020700788c */ /* 0x000fc8000bf05270 */
[----:B------:R-:W-:Y:S02]  /*7570*/  USEL UR7, UR7, URZ, UP0 ;  /* 0x0000003f07077287 */ /* 0x000fe40008000000 */
[----:B------:R-:W-:-:S04]  /*7580*/  USEL UR38, URZ, 0x1, UP0 ;  /* 0x000000013f267887 */ /* 0x000fc80008000000 */
[----:B------:R-:W-:Y:S01]  /*7590*/  ULOP3.LUT UR38, UR6, UR38, URZ, 0x3c, !UPT ;  /* 0x0000002606267292 */ /* 0x000fe2000f8e3c3f */
[----:B------:R-:W-:Y:S01]  /*75a0*/  UMOV UR36, UR7 ;  /* 0x0000000700247c82 */ /* 0x000fe20008000000 */
[----:B------:R-:W-:Y:S10]  /*75b0*/  @!P0 BRA `(.L_x_1134) ;  /* 0x0000000000048947 */ /* 0x000ff40003800000 */
[----:B------:R-:W-:Y:S01]  /*75c0*/  BPT.TRAP 0x1 ;  /* 0x000000040000795c */ /* 0x000fe20000300000 */
.L_x_1134:
[----:B------:R-:W-:Y:S01]  /*75d0*/  ULEA UR5, UR36, UR37, 0x3 ;  /* 0x0000002524057291 */ /* 0x000fe2000f8e183f */
[----:B------:R-:W-:-:S05]  /*75e0*/  IMAD.U32 R3, RZ, RZ, UR38 ;  /* 0x00000026ff037e24 */ /* 0x000fca000f8e00ff */
[----:B------:R-:W-:-:S04]  /*75f0*/  SHF.L.U32 R3, R3, 0x1f, RZ ;  /* 0x0000001f03037819 */ /* 0x000fc800000006ff */
[----:B------:R0:W1:Y:S01]  /*7600*/  SYNCS.PHASECHK.TRANS64.TRYWAIT P1, [UR5+0x2a830], R3 ;  /* 0x02a83003ff0075a7 */ /* 0x0000620008020145 */
[----:B------:R-:W-:Y:S05]  /*7610*/  @!P0 BRA `(.L_x_1135) ;  /* 0x0000000000048947 */ /* 0x000fea0003800000 */
[----:B------:R-:W-:Y:S01]  /*7620*/  BPT.TRAP 0x1 ;  /* 0x000000040000795c */ /* 0x000fe20000300000 */
.L_x_1135:
[----:B-1----:R-:W-:Y:S05]  /*7630*/  @P1 BRA `(.L_x_1136) ;  /* 0x0000000000081947 */ /* 0x002fea0003800000 */
[----:B------:R-:W1:Y:S02]  /*7640*/  SYNCS.PHASECHK.TRANS64.TRYWAIT P1, [UR5+0x2a830], R3 ;  /* 0x02a83003ff0075a7 */ /* 0x000e640008020145 */
[----:B-1----:R-:W-:Y:S05]  /*7650*/  @!P1 BRA `(.L_x_1137) ;  /* 0x000000c000f89947 */ /* 0x002fea0003800000 */
.L_x_1136:
        /* <DEDUP_REMOVED lines=131> */
.L_x_1138:
[----:B------:R-:W-:Y:S01]  /*7e90*/  ULEA UR10, UR4, UR37, 0x3 ;  /* 0x00000025040a7291 */ /* 0x000fe2000f8e183f */
[----:B------:R-:W-:-:S05]  /*7ea0*/  IMAD.U32 R0, RZ, RZ, UR6 ;  /* 0x00000006ff007e24 */ /* 0x000fca000f8e00ff */
[----:B------:R-:W-:-:S04]  /*7eb0*/  SHF.L.U32 R0, R0, 0x1f, RZ ;  /* 0x0000001f00007819 */ /* 0x000fc800000006ff */
[----:B------:R2:W3:Y:S01]  /*7ec0*/  SYNCS.PHASECHK.TRANS64.TRYWAIT P1, [UR10+0x2a850], R0 ;  /* 0x02a85000ff0075a7 */ /* 0x0004e2000802014a */
[----:B------:R-:W-:Y:S05]  /*7ed0*/  @!P0 BRA `(.L_x_1139) ;  /* 0x0000000000048947 */ /* 0x000fea0003800000 */
[----:B------:R-:W-:Y:S01]  /*7ee0*/  BPT.TRAP 0x1 ;  /* 0x000000040000795c */ /* 0x000fe20000300000 */
.L_x_1139:
[----:B---3--:R-:W-:Y:S05]  /*7ef0*/  @P1 BRA `(.L_x_1140) ;  /* 0x0000000000081947 */ /* 0x008fea0003800000 */
[----:B------:R-:W3:Y:S02]  /*7f00*/  SYNCS.PHASECHK.TRANS64.TRYWAIT P1, [UR10+0x2a850], R0 ;  /* 0x02a85000ff0075a7 */ /* 0x000ee4000802014a */
[----:B---3--:R-:W-:Y:S05]  /*7f10*/  @!P1 BRA `(.L_x_1141) ;  /* 0x000000b800e09947 */ /* 0x008fea0003800000 */
.L_x_1140:
[----:B------:R-:W-:Y:S01]  /*7f20*/  UIADD3 UR5, UR37, 0x400, URZ ;  /* 0x0000040025057890 */ /* 0x000fe2000fffe03f */
[----:B------:R-:W-:Y:S01]  /*7f30*/  WARPGROUP.ARRIVE ;  /* 0x00000000000079c5 */ /* 0x000fe20000000000 */
[----:B------:R-:W-:Y:S01]  /*7f40*/  UMOV UR15, 0x40000040 ;  /* 0x40000040000f7882 */ /* 0x000fe20000000000 */
[----:B0-2---:R-:W-:Y:S01]  /*7f50*/  FMNMX.FTZ R0, R88, R15, !PT ;  /* 0x0000000f58007209 */ /* 0x005fe20007810000 */
[----:B------:R-:W-:Y:S01]  /*7f60*/  USHF.R.U32.HI UR5, URZ, 0x4, UR5 ;  /* 0x000000043f057899 */ /* 0x000fe20008011605 */
[----:B------:R-:W0:Y:S02]  /*7f70*/  LDC R9, c[0x0][0x988] ;  /* 0x00026200ff097b82 */ /* 0x000e240000000800 */
[----:B------:R-:W2:Y:S01]  /*7f80*/  S2R R175, SR_TID.X ;  /* 0x0000000000af7919 */ /* 0x000ea20000002100 */
[----:B-1----:R-:W-:Y:S01]  /*7f90*/  FMNMX.FTZ R3, R89, R0, !PT ;  /* 0x0000000059037209 */ /* 0x002fe20007810000 */
[----:B------:R-:W-:-:S03]  /*7fa0*/  ULOP3.LUT UR5, UR5, 0x3fff, URZ, 0xc0, !UPT ;  /* 0x00003fff05057892 */ /* 0x000fc6000f8ec03f */
[----:B------:R-:W-:Y:S01]  /*7fb0*/  FMNMX.FTZ R0, R92, R3, !PT ;  /* 0x000000035c007209 */ /* 0x000fe20007810000 */
[----:B------:R-:W-:-:S03]  /*7fc0*/  ULOP3.LUT UR5, UR5, 0x3000000, URZ, 0xfc, !UPT ;  /* 0x0300000005057892 */ /* 0x000fc6000f8efc3f */
[----:B------:R-:W-:Y:S01]  /*7fd0*/  FMNMX.FTZ R3, R93, R0, !PT ;  /* 0x000000005d037209 */ /* 0x000fe20007810000 */
[----:B------:R-:W-:-:S03]  /*7fe0*/  UIMAD UR4, UR4, 0x600, UR5 ;  /* 0x00000600040478a4 */ /* 0x000fc6000f8e0205 */
[----:B------:R-:W-:Y:S01]  /*7ff0*/  FMNMX.FTZ R0, R96, R3, !PT ;  /* 0x0000000360007209 */ /* 0x000fe20007810000 */
[----:B------:R-:W-:-:S03]  /*8000*/  UIADD3 UR6, UR4, 0x80, URZ ;  /* 0x0000008004067890 */ /* 0x000fc6000fffe03f */
        /* <DEDUP_REMOVED lines=8> */
[----:B------:R-:W-:Y:S02]  /*8090*/  FMNMX.FTZ R0, R104, R3, !PT ;  /* 0x0000000368007209 */ /* 0x000fe40007810000 */
[----:B--2---:R-:W-:Y:S02]  /*80a0*/  LOP3.LUT P1, RZ, R175, 0x7f, RZ, 0xc0, !PT ;  /* 0x0000007fafff7812 */ /* 0x004fe4000782c0ff */
        /* <DEDUP_REMOVED lines=15> */
[----:B------:R-:W1:Y:S02]  /*81a0*/  SHFL.BFLY PT, R3, R0, 0x2, 0x1f ;  /* 0x0c401f0000037f89 */ /* 0x000e6400000e0000 */
[----:B-1----:R-:W-:-:S05]  /*81b0*/  FMNMX.FTZ R8, R0, R3, !PT ;  /* 0x0000000300087209 */ /* 0x002fca0007810000 */
[----:B------:R-:W1:Y:S02]  /*81c0*/  SHFL.BFLY PT, R3, R8, 0x1, 0x1f ;  /* 0x0c201f0008037f89 */ /* 0x000e6400000e0000 */
[----:B-1----:R-:W-:-:S05]  /*81d0*/  FMNMX.FTZ R3, R8, R3, !PT ;  /* 0x0000000308037209 */ /* 0x002fca0007810000 */
[C---:B------:R-:W-:Y:S01]  /*81e0*/  FADD.FTZ R2, -R3.reuse, R15 ;  /* 0x0000000f03027221 */ /* 0x040fe20000010100 */
[----:B0-----:R-:W-:-:S03]  /*81f0*/  FMUL.FTZ R174, R3, R9 ;  /* 0x0000000903ae7220 */ /* 0x001fc60000410000 */
[----:B------:R-:W-:Y:S01]  /*8200*/  FMUL.FTZ R20, R2, R9 ;  /* 0x0000000902147220 */ /* 0x000fe20000410000 */
[----:B------:R-:W-:Y:S01]  /*8210*/  FMNMX.FTZ R2, R90, R11, !PT ;  /* 0x0000000b5a027209 */ /* 0x000fe20007810000 */
[-CC-:B------:R-:W-:Y:S01]  /*8220*/  FFMA.FTZ R15, R88, R9.reuse, -R174.reuse ;  /* 0x00000009580f7223 */ /* 0x180fe200000108ae */
[----:B------:R-:W-:Y:S02]  /*8230*/  WARPGROUP.DEPBAR.LE gsb0, 0x0 ;  /* 0x00008000000079c5 */ /* 0x000fe40000010000 */
[----:B------:R-:W-:Y:S01]  /*8240*/  WARPGROUP.ARRIVE ;  /* 0x00000000000079c5 */ /* 0x000fe20000000000 */
[----:B------:R-:W-:Y:S01]  /*8250*/  FMNMX.FTZ R21, R91, R2, !PT ;  /* 0x000000025b157209 */ /* 0x000fe20007810000 */
[-CC-:B------:R-:W-:Y:S01]  /*8260*/  FFMA.FTZ R156, R89, R9.reuse, -R174.reuse ;  /* 0x00000009599c7223 */ /* 0x180fe200000108ae */
[----:B------:R0:W-:Y:S01]  /*8270*/  MUFU.EX2 R0, R20 ;  /* 0x0000001400007308 */ /* 0x0001e20000000800 */
[--C-:B------:R-:W-:Y:S01]  /*8280*/  FFMA.FTZ R158, R92, R9, -R174.reuse ;  /* 0x000000095c9e7223 */ /* 0x100fe200000108ae */
[----:B------:R-:W-:Y:S01]  /*8290*/  FMNMX.FTZ R2, R94, R21, !PT ;  /* 0x000000155e027209 */ /* 0x000fe20007810000 */
[----:B------:R-:W-:Y:S01]  /*82a0*/  HGMMA.64x128x16.F32.BF16 R24, R152, gdesc[UR12].tnspB, R24, gsb0 ;  /* 0x41e0000c98187df0 */ /* 0x000fe20008001818 */
[----:B------:R-:W-:Y:S01]  /*82b0*/  UMOV UR14, UR6 ;  /* 0x00000006000e7c82 */ /* 0x000fe20008000000 */
[----:B------:R-:W-:Y:S01]  /*82c0*/  UMOV UR15, 0x40000040 ;  /* 0x40000040000f7882 */ /* 0x000fe20000000000 */
[----:B------:R-:W-:Y:S01]  /*82d0*/  UIADD3 UR6, UR4, 0x180, URZ ;  /* 0x0000018004067890 */ /* 0x000fe2000fffe03f */
[----:B------:R-:W-:Y:S01]  /*82e0*/  FMNMX.FTZ R21, R95, R2, !PT ;  /* 0x000000025f157209 */ /* 0x000fe20007810000 */
[----:B------:R-:W1:Y:S01]  /*82f0*/  MUFU.EX2 R15, R15 ;  /* 0x0000000f000f7308 */ /* 0x000e620000000800 */
[-CC-:B0-----:R-:W-:Y:S01]  /*8300*/  FFMA.FTZ R20, R120, R9.reuse, -R174.reuse ;  /* 0x0000000978147223 */ /* 0x181fe200000108ae */
[--C-:B------:R-:W-:Y:S01]  /*8310*/  FFMA.FTZ R88, R124, R9, -R174.reuse ;  /* 0x000000097c587223 */ /* 0x100fe200000108ae */
[----:B------:R-:W-:Y:S01]  /*8320*/  FMNMX.FTZ R2, R98, R21, !PT ;  /* 0x0000001562027209 */ /* 0x000fe20007810000 */
[-CC-:B------:R-:W-:Y:S01]  /*8330*/  FFMA.FTZ R92, R128, R9.reuse, -R174.reuse ;  /* 0x00000009805c7223 */ /* 0x180fe200000108ae */
[----:B------:R-:W-:-:S02]  /*8340*/  FFMA.FTZ R133, R133, R9, -R174 ;  /* 0x0000000985857223 */ /* 0x000fc400000108ae */
[----:B------:R-:W-:Y:S01]  /*8350*/  FMNMX.FTZ R21, R99, R2, !PT ;  /* 0x0000000263157209 */ /* 0x000fe20007810000 */
[----:B------:R-:W0:Y:S03]  /*8360*/  MUFU.EX2 R156, R156 ;  /* 0x0000009c009c7308 */ /* 0x000e260000000800 */
[----:B------:R-:W-:Y:S01]  /*8370*/  FMNMX.FTZ R2, R102, R21, !PT ;  /* 0x0000001566027209 */ /* 0x000fe20007810000 */
[----:B------:R-:W-:-:S03]  /*8380*/  FFMA.FTZ R21, R93, R9, -R174 ;  /* 0x000000095d157223 */ /* 0x000fc600000108ae */
[----:B------:R-:W-:Y:S01]  /*8390*/  FMNMX.FTZ R89, R103, R2, !PT ;  /* 0x0000000267597209 */ /* 0x000fe20007810000 */
[----:B------:R-:W-:Y:S01]  /*83a0*/  MUFU.EX2 R158, R158 ;  /* 0x0000009e009e7308 */ /* 0x000fe20000000800 */
[----:B-1----:R-:W-:Y:S02]  /*83b0*/  FFMA.FTZ R7, R0, R7, R15 ;  /* 0x0000000700077223 */ /* 0x002fe4000001000f */
[----:B------:R-:W-:-:S04]  /*83c0*/  FMNMX.FTZ R2, R106, R89, !PT ;  /* 0x000000596a027209 */ /* 0x000fc80007810000 */
[----:B------:R-:W-:Y:S01]  /*83d0*/  FMNMX.FTZ R89, R107, R2, !PT ;  /* 0x000000026b597209 */ /* 0x000fe20007810000 */
[----:B------:R-:W-:Y:S01]  /*83e0*/  MUFU.EX2 R21, R21 ;  /* 0x0000001500157308 */ /* 0x000fe20000000800 */
[C---:B0-----:R-:W-:Y:S01]  /*83f0*/  FADD.FTZ R7, R156.reuse, R7 ;  /* 0x000000079c077221 */ /* 0x041fe20000010000 */
[----:B------:R-:W-:Y:S01]  /*8400*/  F2FP.BF16.F32.PACK_AB R156, R156, R15 ;  /* 0x0000000f9c9c723e */ /* 0x000fe200000010ff */
[----:B------:R-:W-:Y:S01]  /*8410*/  IMAD.MOV.U32 R15, RZ, RZ, R3 ;  /* 0x000000ffff0f7224 */ /* 0x000fe200078e0003 */
[----:B------:R-:W-:Y:S01]  /*8420*/  FMNMX.FTZ R2, R110, R89, !PT ;  /* 0x000000596e027209 */ /* 0x000fe20007810000 */
[----:B------:R-:W-:-:S03]  /*8430*/  FFMA.FTZ R89, R97, R9, -R174 ;  /* 0x0000000961597223 */ /* 0x000fc600000108ae */
[----:B------:R-:W-:Y:S01]  /*8440*/  FMNMX.FTZ R93, R111, R2, !PT ;  /* 0x000000026f5d7209 */ /* 0x000fe20007810000 */
[----:B------:R-:W-:Y:S03]  /*8450*/  MUFU.EX2 R20, R20 ;  /* 0x0000001400147308 */ /* 0x000fe60000000800 */
[----:B------:R-:W-:-:S04]  /*8460*/  FMNMX.FTZ R2, R114, R93, !PT ;  /* 0x0000005d72027209 */ /* 0x000fc80007810000 */
[----:B------:R-:W-:Y:S01]  /*8470*/  FMNMX.FTZ R93, R115, R2, !PT ;  /* 0x00000002735d7209 */ /* 0x000fe20007810000 */
[----:B------:R-:W-:Y:S03]  /*8480*/  MUFU.EX2 R89, R89 ;  /* 0x0000005900597308 */ /* 0x000fe60000000800 */
        /* <DEDUP_REMOVED lines=8> */
[-CC-:B------:R-:W-:Y:S01]  /*8510*/  FFMA.FTZ R97, R105, R9.reuse, -R174.reuse ;  /* 0x0000000969617223 */ /* 0x180fe200000108ae */
[-CC-:B------:R-:W-:Y:S01]  /*8520*/  FFMA.FTZ R105, R113, R9.reuse, -R174.reuse ;  /* 0x0000000971697223 */ /* 0x180fe200000108ae */
[-CC-:B------:R-:W-:Y:S01]  /*8530*/  FFMA.FTZ R113, R121, R9.reuse, -R174.reuse ;  /* 0x0000000979717223 */ /* 0x180fe200000108ae */
[----:B------:R-:W-:Y:S01]  /*8540*/  FMNMX.FTZ R101, R127, R2, !PT ;  /* 0x000000027f657209 */ /* 0x000fe20007810000 */
[----:B------:R-:W-:Y:S01]  /*8550*/  FFMA.FTZ R121, R129, R9, -R174 ;  /* 0x0000000981797223 */ /* 0x000fe200000108ae */
[----:B------:R-:W-:Y:S02]  /*8560*/  MUFU.EX2 R92, R92 ;  /* 0x0000005c005c7308 */ /* 0x000fe40000000800 */
[----:B------:R-:W-:-:S04]  /*8570*/  FMNMX.FTZ R2, R130, R101, !PT ;  /* 0x0000006582027209 */ /* 0x000fc80007810000 */
[----:B------:R-:W-:Y:S02]  /*8580*/  FMNMX.FTZ R101, R131, R2, !PT ;  /* 0x0000000283657209 */ /* 0x000fe40007810000 */
[----:B------:R-:W-:Y:S02]  /*8590*/  MUFU.EX2 R97, R97 ;  /* 0x0000006100617308 */ /* 0x000fe40000000800 */
[----:B------:R-:W-:Y:S01]  /*85a0*/  FMNMX.FTZ R2, R134, R101, !PT ;  /* 0x0000006586027209 */ /* 0x000fe20007810000 */
[-CC-:B------:R-:W-:Y:S01]  /*85b0*/  FFMA.FTZ R101, R109, R9.reuse, -R174.reuse ;  /* 0x000000096d657223 */ /* 0x180fe200000108ae */
[-CC-:B------:R-:W-:Y:S01]  /*85c0*/  FFMA.FTZ R109, R117, R9.reuse, -R174.reuse ;  /* 0x00000009756d7223 */ /* 0x180fe200000108ae */
[----:B------:R-:W-:Y:S01]  /*85d0*/  FFMA.FTZ R117, R125, R9, -R174 ;  /* 0x000000097d757223 */ /* 0x000fe200000108ae */
[----:B------:R-:W-:Y:S02]  /*85e0*/  FMNMX.FTZ R2, R135, R2, !PT ;  /* 0x0000000287027209 */ /* 0x000fe40007810000 */
        /* <DEDUP_REMOVED lines=10> */
[----:B------:R-:W-:-:S03]  /*8690*/  FFMA.FTZ R96, R132, R9, -R174 ;  /* 0x0000000984607223 */ /* 0x000fc600000108ae */
[----:B------:R-:W-:Y:S01]  /*86a0*/  HGMMA.64x128x16.F32.BF16 R24, R148, gdesc[UR12].tnspB, R24, gsb0 ;  /* 0x41e0000c94187df0 */ /* 0x000fe20008001818 */
[----:B------:R-:W-:Y:S01]  /*86b0*/  UMOV UR14, UR6 ;  /* 0x00000006000e7c82 */ /* 0x000fe20008000000 */
[----:B------:R-:W-:Y:S01]  /*86c0*/  UMOV UR15, 0x40000040 ;  /* 0x40000040000f7882 */ /* 0x000fe20000000000 */
[----:B------:R-:W-:Y:S01]  /*86d0*/  UIADD3 UR6, UR4, 0x200, URZ ;  /* 0x0000020004067890 */ /* 0x000fe2000fffe03f */
[----:B------:R-:W-:Y:S01]  /*86e0*/  MUFU.EX2 R152, R152 ;  /* 0x0000009800987308 */ /* 0x000fe20000000800 */
[----:B------:R-:W-:-:S07]  /*86f0*/  UIADD3 UR4, UR4, 0x280, URZ ;  /* 0x0000028004047890 */ /* 0x000fce000fffe03f */
[----:B------:R-:W-:Y:S08]  /*8700*/  MUFU.EX2 R154, R154 ;  /* 0x0000009a009a7308 */ /* 0x000ff00000000800 */
[----:B------:R-:W-:Y:S01]  /*8710*/  MUFU.EX2 R96, R96 ;  /* 0x0000006000607308 */ /* 0x000fe20000000800 */
[----:B------:R-:W-:Y:S02]  /*8720*/  WARPGROUP.DEPBAR.LE gsb0, 0x0 ;  /* 0x00008000000079c5 */ /* 0x000fe40000010000 */
[----:B------:R-:W-:Y:S01]  /*8730*/  WARPGROUP.ARRIVE ;  /* 0x00000000000079c5 */ /* 0x000fe20000000000 */
[-CC-:B------:R-:W-:Y:S01]  /*8740*/  FFMA.FTZ R148, R104, R9.reuse, -R174.reuse ;  /* 0x0000000968947223 */ /* 0x180fe200000108ae */
[----:B------:R-:W-:-:S04]  /*8750*/  FFMA.FTZ R150, R108, R9, -R174 ;  /* 0x000000096c967223 */ /* 0x000fc800000108ae */
[----:B------:R-:W-:Y:S01]  /*8760*/  HGMMA.64x128x16.F32.BF16 R24, R144, gdesc[UR12].tnspB, R24, gsb0 ;  /* 0x41e0000c90187df0 */ /* 0x000fe20008001818 */
[----:B------:R-:W-:Y:S01]  /*8770*/  UMOV UR14, UR6 ;  /* 0x00000006000e7c82 */ /* 0x000fe20008000000 */
[----:B------:R-:W-:Y:S01]  /*8780*/  UMOV UR15, 0x40000040 ;  /* 0x40000040000f7882 */ /* 0x000fe20000000000 */
[----:B------:R-:W-:Y:S01]  /*8790*/  UMOV UR6, UR4 ;  /* 0x0000000400067c82 */ /* 0x000fe20008000000 */
[----:B------:R-:W-:Y:S01]  /*87a0*/  MUFU.EX2 R148, R148 ;  /* 0x0000009400947308 */ /* 0x000fe20000000800 */
[----:B------:R-:W-:-:S07]  /*87b0*/  UMOV UR4, UR36 ;  /* 0x0000002400047c82 */ /* 0x000fce0008000000 */
[----:B------:R-:W-:Y:S01]  /*87c0*/  MUFU.EX2 R150, R150 ;  /* 0x0000009600967308 */ /* 0x000fe20000000800 */
[----:B------:R-:W-:Y:S02]  /*87d0*/  WARPGROUP.DEPBAR.LE gsb0, 0x0 ;  /* 0x00008000000079c5 */ /* 0x000fe40000010000 */
[----:B------:R-:W-:Y:S01]  /*87e0*/  WARPGROUP.ARRIVE ;  /* 0x00000000000079c5 */ /* 0x000fe20000000000 */
[----:B------:R-:W0:Y:S01]  /*87f0*/  SHFL.BFLY PT, R145, R2, 0x2, 0x1f ;  /* 0x0c401f0002917f89 */ /* 0x000e2200000e0000 */
[-CC-:B------:R-:W-:Y:S01]  /*8800*/  FFMA.FTZ R144, R112, R9.reuse, -R174.reuse ;  /* 0x0000000970907223 */ /* 0x180fe200000108ae */
[----:B------:R-:W-:-:S03]  /*8810*/  FFMA.FTZ R146, R116, R9, -R174 ;  /* 0x0000000974927223 */ /* 0x000fc600000108ae */
[----:B------:R-:W-:Y:S02]  /*8820*/  HGMMA.64x128x16.F32.BF16 R24, R140, gdesc[UR12].tnspB, R24, gsb0 ;  /* 0x41e0000c8c187df0 */ /* 0x000fe40008001818 */
[----:B------:R-:W-:Y:S08]  /*8830*/  MUFU.EX2 R144, R144 ;  /* 0x0000009000907308 */ /* 0x000ff00000000800 */
[----:B------:R-:W-:Y:S01]  /*8840*/  MUFU.EX2 R146, R146 ;  /* 0x0000009200927308 */ /* 0x000fe20000000800 */
[----:B0-----:R-:W-:-:S05]  /*8850*/  FMNMX.FTZ R145, R2, R145, !PT ;  /* 0x0000009102917209 */ /* 0x001fca0007810000 */
[----:B------:R-:W0:Y:S02]  /*8860*/  SHFL.BFLY PT, R8, R145, 0x1, 0x1f ;  /* 0x0c201f0091087f89 */ /* 0x000e2400000e0000 */
[----:B0-----:R-:W-:-:S05]  /*8870*/  FMNMX.FTZ R8, R145, R8, !PT ;  /* 0x0000000891087209 */ /* 0x001fca0007810000 */
[CC--:B------:R-:W-:Y:S01]  /*8880*/  FMUL.FTZ R100, R8.reuse, R9.reuse ;  /* 0x0000000908647220 */ /* 0x0c0fe20000410000 */
[----:B------:R-:W-:Y:S02]  /*8890*/  FADD.FTZ R2, -R8, R11 ;  /* 0x0000000b08027221 */ /* 0x000fe40000010100 */
[----:B------:R-:W-:Y:S01]  /*88a0*/  MUFU.EX2 R11, R133 ;  /* 0x00000085000b7308 */ /* 0x000fe20000000800 */
[-CC-:B------:R-:W-:Y:S01]  /*88b0*/  FFMA.FTZ R90, R90, R9.reuse, -R100.reuse ;  /* 0x000000095a5a7223 */ /* 0x180fe20000010864 */
[-C--:B------:R-:W-:Y:S01]  /*88c0*/  FMUL.FTZ R2, R2, R9.reuse ;  /* 0x0000000902027220 */ /* 0x080fe20000410000 */
        /* <DEDUP_REMOVED lines=14> */
[----:B0-----:R-:W-:Y:S01]  /*89b0*/  IMAD.U32 R90, RZ, RZ, UR7 ;  /* 0x00000007ff5a7e24 */ /* 0x001fe2000f8e00ff */
[----:B------:R-:W-:Y:S01]  /*89c0*/  UMOV UR7, 0x40000040 ;  /* 0x4000004000077882 */ /* 0x000fe20000000000 */
[-CC-:B------:R-:W-:Y:S01]  /*89d0*/  FFMA.FTZ R115, R115, R9.reuse, -R100.reuse ;  /* 0x0000000973737223 */ /* 0x180fe20000010864 */
[-CC-:B------:R-:W-:Y:S01]  /*89e0*/  FFMA.FTZ R118, R118, R9.reuse, -R100.reuse ;  /* 0x0000000976767223 */ /* 0x180fe20000010864 */
[-CC-:B------:R-:W-:Y:S01]  /*89f0*/  FFMA.FTZ R119, R119, R9.reuse, -R100.reuse ;  /* 0x0000000977777223 */ /* 0x180fe20000010864 */
[----:B------:R-:W-:Y:S01]  /*8a00*/  @!P1 LEA R90, R90, UR37, 0x3 ;  /* 0x000000255a5a9c11 */ /* 0x000fe2000f8e18ff */
[-CC-:B------:R-:W-:Y:S01]  /*8a10*/  FFMA.FTZ R122, R122, R9.reuse, -R100.reuse ;  /* 0x000000097a7a7223 */ /* 0x180fe20000010864 */
[----:B------:R-:W0:Y:S01]  /*8a20*/  MUFU.EX2 R91, R91 ;  /* 0x0000005b005b7308 */ /* 0x000e220000000800 */
[-CC-:B------:R-:W-:Y:S01]  /*8a30*/  FFMA.FTZ R123, R123, R9.reuse, -R100.reuse ;  /* 0x000000097b7b7223 */ /* 0x180fe20000010864 */
[----:B------:R-:W-:Y:S01]  /*8a40*/  FFMA.FTZ R126, R126, R9, -R100 ;  /* 0x000000097e7e7223 */ /* 0x000fe20000010864 */
[----:B------:R-:W-:-:S02]  /*8a50*/  @!P1 VIADD R90, R90, 0x2a840 ;  /* 0x0002a8405a5a9836 */ /* 0x000fc40000000000 */
[-CC-:B------:R-:W-:Y:S01]  /*8a60*/  FFMA.FTZ R127, R127, R9.reuse, -R100.reuse ;  /* 0x000000097f7f7223 */ /* 0x180fe20000010864 */
[-CC-:B------:R-:W-:Y:S01]  /*8a70*/  FFMA.FTZ R130, R130, R9.reuse, -R100.reuse ;  /* 0x0000000982827223 */ /* 0x180fe20000010864 */
[-CC-:B------:R-:W-:Y:S01]  /*8a80*/  FFMA.FTZ R131, R131, R9.reuse, -R100.reuse ;  /* 0x0000000983837223 */ /* 0x180fe20000010864 */
[-C--:B------:R-:W-:Y:S01]  /*8a90*/  FFMA.FTZ R134, R134, R9.reuse, -R100 ;  /* 0x0000000986867223 */ /* 0x080fe20000010864 */
[----:B------:R2:W3:Y:S01]  /*8aa0*/  MUFU.EX2 R159, R94 ;  /* 0x0000005e009f7308 */ /* 0x0004e20000000800 */
[----:B------:R-:W-:Y:S01]  /*8ab0*/  @!P1 PRMT R90, RZ, 0x654, R90 ;  /* 0x00000654ff5a9816 */ /* 0x000fe2000000005a */
[----:B-1----:R-:W-:Y:S01]  /*8ac0*/  FFMA.FTZ R6, R2, R6, R157 ;  /* 0x0000000602067223 */ /* 0x002fe2000001009d */
[----:B------:R-:W-:-:S05]  /*8ad0*/  FFMA.FTZ R100, R135, R9, -R100 ;  /* 0x0000000987647223 */ /* 0x000fca0000010864 */
[----:B------:R-:W1:Y:S01]  /*8ae0*/  MUFU.EX2 R95, R95 ;  /* 0x0000005f005f7308 */ /* 0x000e620000000800 */
[----:B--2---:R-:W-:Y:S02]  /*8af0*/  IMAD.U32 R94, RZ, RZ, UR10 ;  /* 0x0000000aff5e7e24 */ /* 0x004fe4000f8e00ff */
[C---:B0-----:R-:W-:Y:S01]  /*8b00*/  FADD.FTZ R6, R91.reuse, R6 ;  /* 0x000000065b067221 */ /* 0x041fe20000010000 */
[----:B------:R-:W-:-:S04]  /*8b10*/  F2FP.BF16.F32.PACK_AB R157, R91, R157 ;  /* 0x0000009d5b9d723e */ /* 0x000fc800000010ff */
[----:B------:R-:W0:Y:S01]  /*8b20*/  MUFU.EX2 R153, R98 ;  /* 0x0000006200997308 */ /* 0x000e220000000800 */
[----:B---3--:R-:W-:-:S07]  /*8b30*/  FADD.FTZ R6, R159, R6 ;  /* 0x000000069f067221 */ /* 0x008fce0000010000 */
[----:B------:R-:W2:Y:S01]  /*8b40*/  MUFU.EX2 R99, R99 ;  /* 0x0000006300637308 */ /* 0x000ea20000000800 */
[C---:B-1----:R-:W-:Y:S01]  /*8b50*/  FADD.FTZ R6, R95.reuse, R6 ;  /* 0x000000065f067221 */ /* 0x042fe20000010000 */
[----:B------:R-:W-:-:S06]  /*8b60*/  F2FP.BF16.F32.PACK_AB R159, R95, R159 ;  /* 0x0000009f5f9f723e */ /* 0x000fcc00000010ff */
[----:B------:R-:W1:Y:S01]  /*8b70*/  MUFU.EX2 R155, R102 ;  /* 0x00000066009b7308 */ /* 0x000e620000000800 */
[----:B0-----:R-:W-:-:S07]  /*8b80*/  FADD.FTZ R6, R153, R6 ;  /* 0x0000000699067221 */ /* 0x001fce0000010000 */
[----:B------:R-:W0:Y:S01]  /*8b90*/  MUFU.EX2 R103, R103 ;  /* 0x0000006700677308 */ /* 0x000e220000000800 */
[C---:B--2---:R-:W-:Y:S01]  /*8ba0*/  FADD.FTZ R6, R99.reuse, R6 ;  /* 0x0000000663067221 */ /* 0x044fe20000010000 */
[----:B------:R-:W-:-:S06]  /*8bb0*/  F2FP.BF16.F32.PACK_AB R153, R99, R153 ;  /* 0x000000996399723e */ /* 0x000fcc00000010ff */
[----:B------:R-:W2:Y:S01]  /*8bc0*/  MUFU.EX2 R149, R106 ;  /* 0x0000006a00957308 */ /* 0x000ea20000000800 */
[----:B-1----:R-:W-:Y:S01]  /*8bd0*/  FADD.FTZ R6, R155, R6 ;  /* 0x000000069b067221 */ /* 0x002fe20000010000 */
[----:B------:R-:W-:Y:S02]  /*8be0*/  WARPGROUP.DEPBAR.LE gsb0, 0x0 ;  /* 0x00008000000079c5 */ /* 0x000fe40000010000 */
[----:B------:R-:W-:-:S04]  /*8bf0*/  WARPGROUP.ARRIVE ;  /* 0x00000000000079c5 */ /* 0x000fc80000000000 */
[----:B------:R-:W1:Y:S01]  /*8c00*/  MUFU.EX2 R107, R107 ;  /* 0x0000006b006b7308 */ /* 0x000e620000000800 */
[----:B0-----:R-:W-:Y:S01]  /*8c10*/  FADD.FTZ R6, R103, R6 ;  /* 0x0000000667067221 */ /* 0x001fe20000010000 */
[----:B------:R-:W-:Y:S02]  /*8c20*/  F2FP.BF16.F32.PACK_AB R140, R113, R20 ;  /* 0x00000014718c723e */ /* 0x000fe400000010ff */
[----:B------:R-:W-:Y:S01]  /*8c30*/  F2FP.BF16.F32.PACK_AB R155, R103, R155 ;  /* 0x0000009b679b723e */ /* 0x000fe200000010ff */
[----:B------:R-:W-:Y:S01]  /*8c40*/  HGMMA.64x128x16.F32.BF16 R24, R136, gdesc[UR4].tnspB, R24, gsb0 ;  /* 0x41e0000488187df0 */ /* 0x000fe20008001818 */
[----:B------:R-:W-:Y:S01]  /*8c50*/  UMOV UR6, UR38 ;  /* 0x0000002600067c82 */ /* 0x000fe20008000000 */
[----:B------:R-:W-:Y:S01]  /*8c60*/  F2FP.BF16.F32.PACK_AB R142, R117, R88 ;  /* 0x00000058758e723e */ /* 0x000fe200000010ff */
        /* <DEDUP_REMOVED lines=25> */
[----:B------:R-:W-:Y:S01]  /*8e00*/  MUFU.EX2 R131, R131 ;  /* 0x0000008300837308 */ /* 0x000fe20000000800 */
[----:B-1----:R-:W-:-:S07]  /*8e10*/  FADD.FTZ R6, R143, R6 ;  /* 0x000000068f067221 */ /* 0x002fce0000010000 */
[----:B------:R-:W-:Y:S01]  /*8e20*/  MUFU.EX2 R100, R100 ;  /* 0x0000006400647308 */ /* 0x000fe20000000800 */
[C---:B0-----:R-:W-:Y:S01]  /*8e30*/  FADD.FTZ R6, R127.reuse, R6 ;  /* 0x000000067f067221 */ /* 0x041fe20000010000 */
[----:B------:R-:W-:Y:S01]  /*8e40*/  F2FP.BF16.F32.PACK_AB R143, R127, R143 ;  /* 0x0000008f7f8f723e */ /* 0x000fe200000010ff */
[----:B------:R-:W-:Y:S02]  /*8e50*/  WARPGROUP.DEPBAR.LE gsb0, 0x0 ;  /* 0x00008000000079c5 */ /* 0x000fe40000010000 */
[----:B------:R0:W-:Y:S03]  /*8e60*/  @!P1 SYNCS.ARRIVE.TRANS64.RED.A1T0 RZ, [R90+URZ], RZ ;  /* 0x000000ff5aff99a7 */ /* 0x0001e6000810043f */
[----:B------:R-:W1:Y:S01]  /*8e70*/  MUFU.EX2 R137, R130 ;  /* 0x0000008200897308 */ /* 0x000e620000000800 */
[----:B------:R-:W-:Y:S02]  /*8e80*/  F2FP.BF16.F32.PACK_AB R138, R11, R96 ;  /* 0x000000600b8a723e */ /* 0x000fe400000010ff */
[----:B------:R-:W-:Y:S01]  /*8e90*/  F2FP.BF16.F32.PACK_AB R136, R121, R92 ;  /* 0x0000005c7988723e */ /* 0x000fe200000010ff */
[----:B0-----:R-:W-:-:S04]  /*8ea0*/  @!P1 VIADD R90, R94, 0x2a860 ;  /* 0x0002a8605e5a9836 */ /* 0x001fc80000000000 */
[----:B------:R-:W0:Y:S01]  /*8eb0*/  MUFU.EX2 R139, R134 ;  /* 0x00000086008b7308 */ /* 0x000e220000000800 */
[----:B------:R-:W-:-:S04]  /*8ec0*/  @!P1 PRMT R90, RZ, 0x654, R90 ;  /* 0x00000654ff5a9816 */ /* 0x000fc8000000005a */
[----:B------:R2:W-:Y:S01]  /*8ed0*/  @!P1 SYNCS.ARRIVE.TRANS64.RED.A1T0 RZ, [R90+URZ], RZ ;  /* 0x000000ff5aff99a7 */ /* 0x0005e2000810043f */
[----:B------:R-:W-:Y:S01]  /*8ee0*/  ISETP.GT.AND P1, PT, R13, R12, PT ;  /* 0x0000000c0d00720c */ /* 0x000fe20003f24270 */
[----:B-1----:R-:W-:Y:S01]  /*8ef0*/  FADD.FTZ R6, R137, R6 ;  /* 0x0000000689067221 */ /* 0x002fe20000010000 */
[----:B------:R-:W-:Y:S01]  /*8f00*/  F2FP.BF16.F32.PACK_AB R137, R131, R137 ;  /* 0x000000898389723e */ /* 0x000fe200000010ff */
[----:B------:R-:W-:Y:S02]  /*8f10*/  VIADD R13, R13, 0xffffffff ;  /* 0xffffffff0d0d7836 */ /* 0x000fe40000000000 */
[----:B------:R-:W-:Y:S01]  /*8f20*/  FADD.FTZ R6, R131, R6 ;  /* 0x0000000683067221 */ /* 0x000fe20000010000 */
[----:B--2---:R-:W-:Y:S01]  /*8f30*/  FADD.FTZ R90, R158, R7 ;  /* 0x000000079e5a7221 */ /* 0x004fe20000010000 */
[----:B------:R-:W-:Y:S02]  /*8f40*/  F2FP.BF16.F32.PACK_AB R158, R21, R158 ;  /* 0x0000009e159e723e */ /* 0x000fe400000010ff */
[----:B0-----:R-:W-:Y:S01]  /*8f50*/  FADD.FTZ R6, R139, R6 ;  /* 0x000000068b067221 */ /* 0x001fe20000010000 */
[----:B------:R-:W-:Y:S01]  /*8f60*/  F2FP.BF16.F32.PACK_AB R139, R100, R139 ;  /* 0x0000008b648b723e */ /* 0x000fe200000010ff */
[----:B------:R-:W-:-:S02]  /*8f70*/  FADD.FTZ R7, R21, R90 ;  /* 0x0000005a15077221 */ /* 0x000fc40000010000 */
[----:B------:R-:W-:Y:S02]  /*8f80*/  FADD.FTZ R6, R100, R6 ;  /* 0x0000000664067221 */ /* 0x000fe40000010000 */
[----:B------:R-:W-:Y:S01]  /*8f90*/  FADD.FTZ R90, R152, R7 ;  /* 0x00000007985a7221 */ /* 0x000fe20000010000 */
[----:B------:R-:W-:-:S03]  /*8fa0*/  F2FP.BF16.F32.PACK_AB R152, R89, R152 ;  /* 0x000000985998723e */ /* 0x000fc600000010ff */
[----:B------:R-:W-:-:S04]  /*8fb0*/  FADD.FTZ R7, R89, R90 ;  /* 0x0000005a59077221 */ /* 0x000fc80000010000 */
        /* <DEDUP_REMOVED lines=15> */
[----:B------:R-:W-:-:S04]  /*90b0*/  FADD.FTZ R90, R20, R7 ;  /* 0x00000007145a7221 */ /* 0x000fc80000010000 */
[----:B------:R-:W-:-:S04]  /*90c0*/  FADD.FTZ R7, R113, R90 ;  /* 0x0000005a71077221 */ /* 0x000fc80000010000 */
[----:B------:R-:W-:-:S04]  /*90d0*/  FADD.FTZ R90, R88, R7 ;  /* 0x00000007585a7221 */ /* 0x000fc80000010000 */
[----:B------:R-:W-:-:S04]  /*90e0*/  FADD.FTZ R7, R117, R90 ;  /* 0x0000005a75077221 */ /* 0x000fc80000010000 */
[----:B------:R-:W-:-:S04]  /*90f0*/  FADD.FTZ R20, R92, R7 ;  /* 0x000000075c147221 */ /* 0x000fc80000010000 */
[----:B------:R-:W-:-:S04]  /*9100*/  FADD.FTZ R7, R121, R20 ;  /* 0x0000001479077221 */ /* 0x000fc80000010000 */
[----:B------:R-:W-:-:S04]  /*9110*/  FADD.FTZ R20, R96, R7 ;  /* 0x0000000760147221 */ /* 0x000fc80000010000 */
[----:B------:R-:W-:Y:S01]  /*9120*/  FADD.FTZ R7, R11, R20 ;  /* 0x000000140b077221 */ /* 0x000fe20000010000 */
[----:B------:R-:W-:Y:S01]  /*9130*/  IMAD.MOV.U32 R11, RZ, RZ, R8 ;  /* 0x000000ffff0b7224 */ /* 0x000fe200078e0008 */
[----:B------:R-:W-:Y:S06]  /*9140*/  @P1 BRA `(.L_x_1142) ;  /* 0xffffffe400001947 */ /* 0x000fec000383ffff */
.L_x_1133:
[----:B------:R-:W-:-:S13]  /*9150*/  ISETP.GE.AND P1, PT, R13, R22, PT ;  /* 0x000000160d00720c */ /* 0x000fda0003f26270 */
[----:B------:R-:W-:Y:S05]  /*9160*/  @!P1 BRA `(.L_x_1143) ;  /* 0x0000002c007c9947 */ /* 0x000fea0003800000 */
[----:B------:R-:W-:Y:S01]  /*9170*/  IMAD.MOV.U32 R11, RZ, RZ, R8 ;  /* 0x000000ffff0b7224 */ /* 0x000fe200078e0008 */
[----:B------:R-:W-:Y:S01]  /*9180*/  UMOV UR6, UR38 ;  /* 0x0000002600067c82 */ /* 0x000fe20008000000 */
[----:B------:R-:W-:Y:S01]  /*9190*/  IMAD.MOV.U32 R12, RZ, RZ, R3 ;  /* 0x000000ffff0c7224 */ /* 0x000fe200078e0003 */
[----:B------:R-:W-:Y:S01]  /*91a0*/  UMOV UR4, UR36 ;  /* 0x0000002400047c82 */ /* 0x000fe20008000000 */
[----:B------:R-:W-:Y:S01]  /*91b0*/  ULDC UR58, c[0x0][0x9e4] ;  /* 0x00027900003a7ab9 */ /* 0x000fe20000000800 */
[----:B------:R-:W-:Y:S01]  /*91c0*/  ULDC UR59, c[0x0][0x288] ;  /* 0x0000a200003b7ab9 */ /* 0x000fe20000000800 */
[----:B------:R-:W-:Y:S01]  /*91d0*/  ULDC UR60, c[0x0][0x9dc] ;  /* 0x00027700003c7ab9 */ /* 0x000fe20000000800 */
[----:B------:R-:W-:-:S05]  /*91e0*/  ULDC UR61, c[0x0][0x9e0] ;  /* 0x00027800003d7ab9 */ /* 0x000fca0000000800 */
.L_x_1160:
        /* <DEDUP_REMOVED lines=8> */
.L_x_1144:
[----:B------:R-:W-:Y:S01]  /*9270*/  ULEA UR5, UR36, UR37, 0x3 ;  /* 0x0000002524057291 */ /* 0x000fe2000f8e183f */
[----:B------:R-:W-:-:S05]  /*9280*/  IMAD.U32 R3, RZ, RZ, UR38 ;  /* 0x00000026ff037e24 */ /* 0x000fca000f8e00ff */
[----:B------:R-:W-:-:S04]  /*9290*/  SHF.L.U32 R3, R3, 0x1f, RZ ;  /* 0x0000001f03037819 */ /* 0x000fc800000006ff */
[----:B------:R0:W1:Y:S01]  /*92a0*/  SYNCS.PHASECHK.TRANS64.TRYWAIT P1, [UR5+0x2a830], R3 ;  /* 0x02a83003ff0075a7 */ /* 0x0000620008020145 */
[----:B------:R-:W-:Y:S05]  /*92b0*/  @!P0 BRA `(.L_x_1145) ;  /* 0x0000000000048947 */ /* 0x000fea0003800000 */
[----:B------:R-:W-:Y:S01]  /*92c0*/  BPT.TRAP 0x1 ;  /* 0x000000040000795c */ /* 0x000fe20000300000 */
.L_x_1145:
[----:B-1----:R-:W-:Y:S05]  /*92d0*/  @P1 BRA `(.L_x_1146) ;  /* 0x0000000000081947 */ /* 0x002fea0003800000 */
[----:B------:R-:W1:Y:S02]  /*92e0*/  SYNCS.PHASECHK.TRANS64.TRYWAIT P1, [UR5+0x2a830], R3 ;  /* 0x02a83003ff0075a7 */ /* 0x000e640008020145 */
[----:B-1----:R-:W-:Y:S05]  /*92f0*/  @!P1 BRA `(.L_x_1147) ;  /* 0x000000a800009947 */ /* 0x002fea0003800000 */
.L_x_1146:
        /* <DEDUP_REMOVED lines=131> */
.L_x_1148:
[----:B------:R-:W-:Y:S01]  /*9b30*/  ULEA UR14, UR4, UR37, 0x3 ;  /* 0x00000025040e7291 */ /* 0x000fe2000f8e183f */
[----:B------:R-:W-:-:S05]  /*9b40*/  IMAD.U32 R0, RZ, RZ, UR6 ;  /* 0x00000006ff007e24 */ /* 0x000fca000f8e00ff */
[----:B------:R-:W-:-:S04]  /*9b50*/  SHF.L.U32 R0, R0, 0x1f, RZ ;  /* 0x0000001f00007819 */ /* 0x000fc800000006ff */
[----:B------:R2:W3:Y:S01]  /*9b60*/  SYNCS.PHASECHK.TRANS64.TRYWAIT P1, [UR14+0x2a850], R0 ;  /* 0x02a85000ff0075a7 */ /* 0x0004e2000802014e */
[----:B------:R-:W-:Y:S05]  /*9b70*/  @!P0 BRA `(.L_x_1149) ;  /* 0x0000000000048947 */ /* 0x000fea0003800000 */
[----:B------:R-:W-:Y:S01]  /*9b80*/  BPT.TRAP 0x1 ;  /* 0x000000040000795c */ /* 0x000fe20000300000 */
.L_x_1149:
[----:B---3--:R-:W-:Y:S05]  /*9b90*/  @P1 BRA `(.L_x_1150) ;  /* 0x0000000000081947 */ /* 0x008fea0003800000 */
[----:B------:R-:W3:Y:S02]  /*9ba0*/  SYNCS.PHASECHK.TRANS64.TRYWAIT P1, [UR14+0x2a850], R0 ;  /* 0x02a85000ff0075a7 */ /* 0x000ee4000802014e */
[----:B---3--:R-:W-:Y:S05]  /*9bb0*/  @!P1 BRA `(.L_x_1151) ;  /* 0x0000009c00e89947 */ /* 0x008fea0003800000 */
.L_x_1150:
[----:B------:R-:W-:Y:S01]  /*9bc0*/  UIADD3 UR5, UR37, 0x400, URZ ;  /* 0x0000040025057890 */ /* 0x000fe2000fffe03f */
[----:B------:R-:W-:Y:S01]  /*9bd0*/  WARPGROUP.ARRIVE ;  /* 0x00000000000079c5 */ /* 0x000fe20000000000 */
[----:B------:R-:W-:-:S05]  /*9be0*/  UMOV UR11, 0x40000040 ;  /* 0x40000040000b7882 */ /* 0x000fca0000000000 */
[----:B------:R-:W3:Y:S01]  /*9bf0*/  S2R R175, SR_TID.X ;  /* 0x0000000000af7919 */ /* 0x000ee20000002100 */
[----:B------:R-:W-:Y:S01]  /*9c00*/  USHF.R.U32.HI UR5, URZ, 0x4, UR5 ;  /* 0x000000043f057899 */ /* 0x000fe20008011605 */
[----:B------:R-:W-:Y:S01]  /*9c10*/  ISETP.NE.AND P2, PT, R14, 0x1, PT ;  /* 0x000000010e00780c */ /* 0x000fe20003f45270 */
[----:B01----:R-:W-:Y:S02]  /*9c20*/  IMAD.IADD R3, R19, 0x1, R17 ;  /* 0x0000000113037824 */ /* 0x003fe400078e0211 */
[----:B------:R-:W-:Y:S01]  /*9c30*/  ULOP3.LUT UR5, UR5, 0x3fff, URZ, 0xc0, !UPT ;  /* 0x00003fff05057892 */ /* 0x000fe2000f8ec03f */
[----:B------:R-:W-:-:S03]  /*9c40*/  IMAD.U32 R8, RZ, RZ, UR7 ;  /* 0x00000007ff087e24 */ /* 0x000fc6000f8e00ff */
[----:B------:R-:W-:-:S04]  /*9c50*/  ULOP3.LUT UR5, UR5, 0x3000000, URZ, 0xfc, !UPT ;  /* 0x0300000005057892 */ /* 0x000fc8000f8efc3f */
[----:B------:R-:W-:Y:S02]  /*9c60*/  UIMAD UR4, UR4, 0x600, UR5 ;  /* 0x00000600040478a4 */ /* 0x000fe4000f8e0205 */
[----:B--2---:R-:W0:Y:S02]  /*9c70*/  @P2 LDC R0, c[0x0][0x44c] ;  /* 0x00011300ff002b82 */ /* 0x004e240000000800 */
[----:B------:R-:W-:-:S03]  /*9c80*/  UIADD3 UR6, UR4, 0x80, URZ ;  /* 0x0000008004067890 */ /* 0x000fc6000fffe03f */
[----:B------:R-:W-:Y:S02]  /*9c90*/  UMOV UR10, UR4 ;  /* 0x00000004000a7c82 */ /* 0x000fe40008000000 */
[----:B------:R-:W-:Y:S01]  /*9ca0*/  HGMMA.64x128x16.F32.BF16 R24, R156, gdesc[UR8].tnspB, R24, gsb0 ;  /* 0x41e000089c187df0 */ /* 0x000fe20008001818 */
[----:B------:R-:W-:Y:S01]  /*9cb0*/  UMOV UR11, 0x40000040 ;  /* 0x40000040000b7882 */ /* 0x000fe20000000000 */
[----:B------:R-:W-:Y:S01]  /*9cc0*/  UMOV UR10, UR6 ;  /* 0x00000006000a7c82 */ /* 0x000fe20008000000 */
[----:B------:R-:W-:Y:S01]  /*9cd0*/  UIADD3 UR6, UR4, 0x100, URZ ;  /* 0x0000010004067890 */ /* 0x000fe2000fffe03f */
[----:B------:R-:W1:Y:S01]  /*9ce0*/  @P2 LDC R9, c[0x0][0x450] ;  /* 0x00011400ff092b82 */ /* 0x000e620000000800 */
[----:B---3--:R-:W-:Y:S01]  /*9cf0*/  LOP3.LUT P1, RZ, R175, 0x7f, RZ, 0xc0, !PT ;  /* 0x0000007fafff7812 */ /* 0x008fe2000782c0ff */
[----:B0-----:R-:W-:-:S12]  /*9d00*/  @P2 IMAD.HI.U32 R2, R3, R0, RZ ;  /* 0x0000000003022227 */ /* 0x001fd800078e00ff */
[----:B------:R-:W-:Y:S02]  /*9d10*/  @!P1 LEA R0, R8, UR37, 0x3 ;  /* 0x0000002508009c11 */ /* 0x000fe4000f8e18ff */
[----:B-1----:R-:W-:-:S03]  /*9d20*/  @P2 SHF.R.U32.HI R3, RZ, R9, R2 ;  /* 0x00000009ff032219 */ /* 0x002fc60000011602 */
[----:B------:R-:W-:Y:S02]  /*9d30*/  @!P1 VIADD R0, R0, 0x2a840 ;  /* 0x0002a84000009836 */ /* 0x000fe40000000000 */
[----:B------:R-:W0:Y:S03]  /*9d40*/  SHFL.IDX PT, R21, R3, RZ, 0x1c1f ;  /* 0x001c1fff03157589 */ /* 0x000e2600000e0000 */
[----:B------:R-:W-:Y:S01]  /*9d50*/  @!P1 PRMT R0, RZ, 0x654, R0 ;  /* 0x00000654ff009816 */ /* 0x000fe20000000000 */
        /* <DEDUP_REMOVED lines=20> */
[----:B------:R-:W-:Y:S01]  /*9ea0*/  HGMMA.64x128x16.F32.BF16 R24, R140, gdesc[UR8].tnspB, R24, gsb0 ;  /* 0x41e000088c187df0 */ /* 0x000fe20008001818 */
[----:B------:R-:W-:Y:S01]  /*9eb0*/  UMOV UR10, UR4 ;  /* 0x00000004000a7c82 */ /* 0x000fe20008000000 */
[----:B------:R-:W-:Y:S01]  /*9ec0*/  UMOV UR11, 0x40000040 ;  /* 0x40000040000b7882 */ /* 0x000fe20000000000 */
[----:B------:R-:W-:Y:S01]  /*9ed0*/  ULOP3.LUT UR4, URZ, UR60, URZ, 0x33, !UPT ;  /* 0x0000003c3f047292 */ /* 0x000fe2000f8e333f */
[----:B------:R-:W-:Y:S02]  /*9ee0*/  WARPGROUP.DEPBAR.LE gsb0, 0x0 ;  /* 0x00008000000079c5 */ /* 0x000fe40000010000 */
[----:B------:R-:W-:-:S06]  /*9ef0*/  WARPGROUP.ARRIVE ;  /* 0x00000000000079c5 */ /* 0x000fcc0000000000 */
[----:B------:R-:W-:Y:S03]  /*9f00*/  HGMMA.64x128x16.F32.BF16 R24, R136, gdesc[UR8].tnspB, R24, gsb0 ;  /* 0x41e0000888187df0 */ /* 0x000fe60008001818 */
[----:B------:R-:W-:Y:S02]  /*9f10*/  WARPGROUP.DEPBAR.LE gsb0, 0x0 ;  /* 0x00008000000079c5 */ /* 0x000fe40000010000 */
[----:B------:R-:W-:Y:S01]  /*9f20*/  IMAD R137, R13, -0x60, RZ ;  /* 0xffffffa00d897824 */ /* 0x000fe200078e02ff */
[----:B------:R1:W-:Y:S01]  /*9f30*/  @!P1 SYNCS.ARRIVE.TRANS64.RED.A1T0 RZ, [R0+URZ], RZ ;  /* 0x000000ff00ff99a7 */ /* 0x0003e2000810043f */
[----:B------:R-:W-:Y:S02]  /*9f40*/  ISETP.GE.AND P1, PT, R10, 0x1, PT ;  /* 0x000000010a00780c */ /* 0x000fe40003f26270 */
[----:B------:R-:W-:-:S04]  /*9f50*/  VIADD R9, R137, 0x1 ;  /* 0x0000000189097836 */ /* 0x000fc80000000000 */
[----:B------:R-:W-:-:S04]  /*9f60*/  IMAD R9, R18, -0x2, R9 ;  /* 0xfffffffe12097824 */ /* 0x000fc800078e0209 */
[C---:B------:R-:W-:Y:S01]  /*9f70*/  VIADD R142, R9.reuse, 0xffffffff ;  /* 0xffffffff098e7836 */ /* 0x040fe20000000000 */
[----:B-1----:R-:W-:-:S05]  /*9f80*/  IADD3 R0, R9, -UR59, R16 ;  /* 0x8000003b09007c10 */ /* 0x002fca000fffe010 */
[C---:B------:R-:W-:Y:S02]  /*9f90*/  VIADD R139, R0.reuse, UR61 ;  /* 0x0000003d008b7c36 */ /* 0x040fe40008000000 */
[----:B------:R-:W-:Y:S02]  /*9fa0*/  VIADD R140, R0, UR4 ;  /* 0x00000004008c7c36 */ /* 0x000fe40008000000 */
[--C-:B0-----:R-:W-:Y:S02]  /*9fb0*/  IMAD.IADD R9, R139, 0x1, R21.reuse ;  /* 0x000000018b097824 */ /* 0x101fe400078e0215 */
[----:B------:R-:W-:Y:S01]  /*9fc0*/  IMAD.IADD R15, R140, 0x1, R21 ;  /* 0x000000018c0f7824 */ /* 0x000fe200078e0215 */
[----:B------:R-:W-:Y:S06]  /*9fd0*/  @!P1 BRA `(.L_x_1152) ;  /* 0x0000000000549947 */ /* 0x000fec0003800000 */
[----:B------:R-:W-:Y:S01]  /*9fe0*/  IADD3 R21, R16, -UR59, R21 ;  /* 0x8000003b10157c10 */ /* 0x000fe2000fffe015 */
        /* <DEDUP_REMOVED lines=11> */
.L_x_1154:
[----:B------:R-:W-:-:S05]  /*a0a0*/  IMAD.U32 R2, RZ, RZ, UR58 ;  /* 0x0000003aff027e24 */ /* 0x000fca000f8e00ff */
[----:B------:R-:W-:-:S13]  /*a0b0*/  ISETP.NE.AND P1, PT, R2, 0x1, PT ;  /* 0x000000010200780c */ /* 0x000fda0003f25270 */
[----:B------:R-:W0:Y:S02]  /*a0c0*/  @P1 LDC.64 R144, c[0x0][0x9e8] ;  /* 0x00027a00ff901b82 */ /* 0x000e240000000a00 */
[----:B0-----:R-:W-:-:S05]  /*a0d0*/  @P1 IMAD.HI.U32 R0, R21, R144, RZ ;  /* 0x0000009015001227 */ /* 0x001fca00078e00ff */
[----:B------:R-:W-:-:S07]  /*a0e0*/  @P1 SHF.R.U32.HI R21, RZ, R145, R0 ;  /* 0x00000091ff151219 */ /* 0x000fce0000011600 */
.L_x_1155:
[----:B------:R-:W-:Y:S05]  /*a0f0*/  BSYNC B0 ;  /* 0x0000000000007941 */ /* 0x000fea0003800000 */
.L_x_1153:
[----:B------:R-:W-:-:S05]  /*a100*/  IMAD R0, R21, R2, R142 ;  /* 0x0000000215007224 */ /* 0x000fca00078e028e */
[----:B------:R-:W-:Y:S02]  /*a110*/  VIADDMNMX R9, R0, R2, R9, PT ;  /* 0x0000000200097246 */ /* 0x000fe40003800109 */
[----:B------:R-:W-:-:S07]  /*a120*/  VIMNMX R15, R15, R0, !PT ;  /* 0x000000000f0f7248 */ /* 0x000fce0007fe0100 */
.L_x_1152:
[C---:B------:R-:W-:Y:S01]  /*a130*/  ISETP.GE.AND P1, PT, R137.reuse, 0x2, PT ;  /* 0x000000028900780c */ /* 0x040fe20003f26270 */
[----:B------:R-:W0:Y:S01]  /*a140*/  SHFL.IDX PT, R3, R3, 0x1, 0x1c1f ;  /* 0x003c1f0003037f89 */ /* 0x000e2200000e0000 */
[----:B------:R-:W-:Y:S02]  /*a150*/  ISETP.GE.AND P4, PT, R137, 0xa, PT ;  /* 0x0000000a8900780c */ /* 0x000fe40003f86270 */
        /* <DEDUP_REMOVED lines=111> */
[----:B------:R-:W-:Y:S01]  /*a850*/  ISETP.GT.AND P6, PT, R15, 0x59, !P6 ;  /* 0x000000590f00780c */ /* 0x000fe200077c4270 */
[----:B------:R-:W-:-:S03]  /*a860*/  IMAD.IADD R15, R139, 0x1, R3 ;  /* 0x000000018b0f7824 */ /* 0x000fc600078e0203 */
[----:B------:R-:W-:-:S04]  /*a870*/  ISETP.LT.OR P6, PT, R9, 0x5a, P6 ;  /* 0x0000005a0900780c */ /* 0x000fc800037c1670 */
[----:B------:R-:W-:Y:S02]  /*a880*/  FSEL R88, R133, -INF , !P6 ;  /* 0xff80000085587808 */ /* 0x000fe40007000000 */
[----:B------:R-:W-:-:S13]  /*a890*/  ISETP.GE.AND P6, PT, R10, 0x1, PT ;  /* 0x000000010a00780c */ /* 0x000fda0003fc6270 */
[----:B------:R-:W-:Y:S05]  /*a8a0*/  @!P6 BRA `(.L_x_1156) ;  /* 0x000000000054e947 */ /* 0x000fea0003800000 */
        /* <DEDUP_REMOVED lines=12> */
.L_x_1158:
[----:B------:R-:W-:-:S05]  /*a970*/  IMAD.U32 R9, RZ, RZ, UR58 ;  /* 0x0000003aff097e24 */ /* 0x000fca000f8e00ff */
[----:B------:R-:W-:-:S13]  /*a980*/  ISETP.NE.AND P6, PT, R9, 0x1, PT ;  /* 0x000000010900780c */ /* 0x000fda0003fc5270 */
[----:B------:R-:W0:Y:S02]  /*a990*/  @P6 LDC.64 R140, c[0x0][0x9e8] ;  /* 0x00027a00ff8c6b82 */ /* 0x000e240000000a00 */
[----:B0-----:R-:W-:-:S05]  /*a9a0*/  @P6 IMAD.HI.U32 R140, R3, R140, RZ ;  /* 0x0000008c038c6227 */ /* 0x001fca00078e00ff */
[----:B------:R-:W-:-:S07]  /*a9b0*/  @P6 SHF.R.U32.HI R3, RZ, R141, R140 ;  /* 0x0000008dff036219 */ /* 0x000fce000001168c */
.L_x_1159:
[----:B------:R-:W-:Y:S05]  /*a9c0*/  BSYNC B0 ;  /* 0x0000000000007941 */ /* 0x000fea0003800000 */
.L_x_1157:
[----:B------:R-:W-:-:S05]  /*a9d0*/  IMAD R140, R3, R9, R142 ;  /* 0x00000009038c7224 */ /* 0x000fca00078e028e */
[----:B------:R-:W-:Y:S02]  /*a9e0*/  VIADDMNMX R15, R140, R9, R15, PT ;  /* 0x000000098c0f7246 */ /* 0x000fe4000380010f */
[----:B------:R-:W-:-:S07]  /*a9f0*/  VIMNMX R21, R21, R140, !PT ;  /* 0x0000008c15157248 */ /* 0x000fce0007fe0100 */
.L_x_1156:
[C---:B------:R-:W-:Y:S01]  /*aa00*/  ISETP.GT.AND P1, PT, R21.reuse, 0x1, !P1 ;  /* 0x000000011500780c */ /* 0x040fe20004f24270 */
[----:B------:R-:W0:Y:S01]  /*aa10*/  LDC R9, c[0x0][0x988] ;  /* 0x00026200ff097b82 */ /* 0x000e220000000800 */
[----:B------:R-:W-:Y:S01]  /*aa20*/  ISETP.GT.AND P2, PT, R21, 0x8, !P2 ;  /* 0x000000081500780c */ /* 0x000fe20005744270 */
[----:B------:R-:W-:Y:S01]  /*aa30*/  UMOV UR6, UR38 ;  /* 0x0000002600067c82 */ /* 0x000fe20008000000 */
[C---:B------:R-:W-:Y:S01]  /*aa40*/  ISETP.LT.OR P1, PT, R15.reuse, 0x2, P1 ;  /* 0x000000020f00780c */ /* 0x040fe20000f21670 */
[----:B------:R-:W-:Y:S01]  /*aa50*/  UMOV UR4, UR36 ;  /* 0x0000002400047c82 */ /* 0x000fe20008000000 */
        /* <DEDUP_REMOVED lines=59> */
[----:B------:R-:W-:Y:S02]  /*ae10*/  ISETP.NE.AND P6, PT, R156, RZ, PT ;  /* 0x000000ff9c00720c */ /* 0x000fe40003fc5270 */
[----:B------:R-:W-:Y:S02]  /*ae20*/  FSEL R142, R111, -INF , !P1 ;  /* 0xff8000006f8e7808 */ /* 0x000fe40004800000 */
[----:B------:R-:W-:Y:S02]  /*ae30*/  ISETP.NE.AND P1, PT, R109, RZ, PT ;  /* 0x000000ff6d00720c */ /* 0x000fe40003f25270 */
[----:B------:R-:W-:-:S02]  /*ae40*/  FMNMX.FTZ R3, R2, R3, !PT ;  /* 0x0000000302037209 */ /* 0x000fc40007810000 */
[----:B------:R-:W-:Y:S02]  /*ae50*/  ISETP.GT.AND P1, PT, R21, 0x30, !P1 ;  /* 0x000000301500780c */ /* 0x000fe40004f24270 */
[----:B------:R-:W-:Y:S02]  /*ae60*/  FMNMX.FTZ R3, R132, R3, !PT ;  /* 0x0000000384037209 */ /* 0x000fe40007810000 */
[----:B------:R-:W-:Y:S02]  /*ae70*/  ISETP.LT.OR P1, PT, R15, 0x31, P1 ;  /* 0x000000310f00780c */ /* 0x000fe40000f21670 */
[----:B------:R-:W-:Y:S02]  /*ae80*/  FMNMX.FTZ R91, R88, R3, !PT ;  /* 0x00000003585b7209 */ /* 0x000fe40007810000 */
[----:B------:R-:W-:Y:S02]  /*ae90*/  FSEL R114, R114, -INF , !P1 ;  /* 0xff80000072727808 */ /* 0x000fe40004800000 */
[----:B------:R-:W-:Y:S01]  /*aea0*/  ISETP.NE.AND P1, PT, R151, RZ, PT ;  /* 0x000000ff9700720c */ /* 0x000fe20003f25270 */
[----:B------:R-:W1:Y:S01]  /*aeb0*/  SHFL.BFLY PT, R186, R91, 0x2, 0x1f ;  /* 0x0c401f005bba7f89 */ /* 0x000e6200000e0000 */
[----:B------:R-:W-:-:S02]  /*aec0*/  ISETP.NE.AND P2, PT, R121, RZ, PT ;  /* 0x000000ff7900720c */ /* 0x000fc40003f45270 */
[C---:B------:R-:W-:Y:S02]  /*aed0*/  ISETP.GT.AND P1, PT, R21.reuse, 0x31, !P1 ;  /* 0x000000311500780c */ /* 0x040fe40004f24270 */
[----:B------:R-:W-:Y:S02]  /*aee0*/  ISETP.GT.AND P3, PT, R21, 0x50, !P3 ;  /* 0x000000501500780c */ /* 0x000fe40005f64270 */
[C---:B------:R-:W-:Y:S02]  /*aef0*/  ISETP.LT.OR P1, PT, R15.reuse, 0x32, P1 ;  /* 0x000000320f00780c */ /* 0x040fe40000f21670 */
[----:B------:R-:W-:Y:S02]  /*af00*/  ISETP.LT.OR P3, PT, R15, 0x51, P3 ;  /* 0x000000510f00780c */ /* 0x000fe40001f61670 */
[----:B------:R-:W-:Y:S02]  /*af10*/  FSEL R110, R115, -INF , !P1 ;  /* 0xff800000736e7808 */ /* 0x000fe40004800000 */
[----:B------:R-:W-:-:S02]  /*af20*/  ISETP.NE.AND P1, PT, R113, RZ, PT ;  /* 0x000000ff7100720c */ /* 0x000fc40003f25270 */
[C---:B------:R-:W-:Y:S02]  /*af30*/  ISETP.GT.AND P4, PT, R21.reuse, 0x51, !P4 ;  /* 0x000000511500780c */ /* 0x040fe40006784270 */
[----:B------:R-:W-:Y:S02]  /*af40*/  ISETP.GT.AND P1, PT, R21, 0x38, !P1 ;  /* 0x000000381500780c */ /* 0x000fe40004f24270 */
[----:B------:R-:W-:Y:S02]  /*af50*/  FSEL R130, R130, -INF , !P3 ;  /* 0xff80000082827808 */ /* 0x000fe40005800000 */
[C---:B------:R-:W-:Y:S02]  /*af60*/  ISETP.LT.OR P1, PT, R15.reuse, 0x39, P1 ;  /* 0x000000390f00780c */ /* 0x040fe40000f21670 */
[----:B------:R-:W-:Y:S02]  /*af70*/  ISETP.LT.OR P4, PT, R15, 0x52, P4 ;  /* 0x000000520f00780c */ /* 0x000fe40002781670 */
[----:B------:R-:W-:-:S02]  /*af80*/  FSEL R118, R118, -INF , !P1 ;  /* 0xff80000076767808 */ /* 0x000fc40004800000 */
[----:B------:R-:W-:Y:S02]  /*af90*/  ISETP.NE.AND P1, PT, R153, RZ, PT ;  /* 0x000000ff9900720c */ /* 0x000fe40003f25270 */
[C---:B------:R-:W-:Y:S02]  /*afa0*/  ISETP.GT.AND P5, PT, R21.reuse, 0x58, !P5 ;  /* 0x000000581500780c */ /* 0x040fe40006fa4270 */
[----:B------:R-:W-:Y:S02]  /*afb0*/  ISETP.GT.AND P1, PT, R21, 0x39, !P1 ;  /* 0x000000391500780c */ /* 0x000fe40004f24270 */
[----:B------:R-:W-:Y:S02]  /*afc0*/  FSEL R178, R131, -INF , !P4 ;  /* 0xff80000083b27808 */ /* 0x000fe40006000000 */
[C---:B------:R-:W-:Y:S02]  /*afd0*/  ISETP.LT.OR P1, PT, R15.reuse, 0x3a, P1 ;  /* 0x0000003a0f00780c */ /* 0x040fe40000f21670 */
[----:B------:R-:W-:-:S02]  /*afe0*/  ISETP.LT.OR P5, PT, R15, 0x59, P5 ;  /* 0x000000590f00780c */ /* 0x000fc40002fa1670 */
[----:B------:R-:W-:Y:S02]  /*aff0*/  FSEL R156, R119, -INF , !P1 ;  /* 0xff800000779c7808 */ /* 0x000fe40004800000 */
[----:B------:R-:W-:Y:S02]  /*b000*/  ISETP.NE.AND P1, PT, R117, RZ, PT ;  /* 0x000000ff7500720c */ /* 0x000fe40003f25270 */
[----:B------:R-:W-:Y:S02]  /*b010*/  FSEL R134, R134, -INF , !P5 ;  /* 0xff80000086867808 */ /* 0x000fe40006800000 */
[----:B------:R-:W-:-:S04]  /*b020*/  ISETP.GT.AND P1, PT, R21, 0x40, !P1 ;  /* 0x000000401500780c */ /* 0x000fc80004f24270 */
[----:B------:R-:W-:-:S04]  /*b030*/  ISETP.LT.OR P1, PT, R15, 0x41, P1 ;  /* 0x000000410f00780c */ /* 0x000fc80000f21670 */
[----:B------:R-:W-:Y:S02]  /*b040*/  FSEL R122, R122, -INF , !P1 ;  /* 0xff8000007a7a7808 */ /* 0x000fe40004800000 */
[----:B------:R-:W-:-:S04]  /*b050*/  ISETP.NE.AND P1, PT, R155, RZ, PT ;  /* 0x000000ff9b00720c */ /* 0x000fc80003f25270 */
[----:B------:R-:W-:-:S04]  /*b060*/  ISETP.GT.AND P1, PT, R21, 0x41, !P1 ;  /* 0x000000411500780c */ /* 0x000fc80004f24270 */
[----:B------:R-:W-:-:S04]  /*b070*/  ISETP.LT.OR P1, PT, R15, 0x42, P1 ;  /* 0x000000420f00780c */ /* 0x000fc80000f21670 */
[----:B------:R-:W-:Y:S02]  /*b080*/  FSEL R158, R123, -INF , !P1 ;  /* 0xff8000007b9e7808 */ /* 0x000fe40004800000 */
[----:B------:R-:W-:-:S04]  /*b090*/  ISETP.GT.AND P1, PT, R21, 0x48, !P2 ;  /* 0x000000481500780c */ /* 0x000fc80005724270 */
[----:B------:R-:W-:-:S04]  /*b0a0*/  ISETP.LT.OR P1, PT, R15, 0x49, P1 ;  /* 0x000000490f00780c */ /* 0x000fc80000f21670 */
[----:B------:R-:W-:Y:S02]  /*b0b0*/  FSEL R126, R126, -INF , !P1 ;  /* 0xff8000007e7e7808 */ /* 0x000fe40004800000 */
[----:B------:R-:W-:Y:S02]  /*b0c0*/  ISETP.GT.AND P1, PT, R21, 0x49, !P6 ;  /* 0x000000491500780c */ /* 0x000fe40007724270 */
[----:B------:R-:W-:Y:S02]  /*b0d0*/  ISETP.NE.AND P6, PT, R93, RZ, PT ;  /* 0x000000ff5d00720c */ /* 0x000fe40003fc5270 */
[----:B-1----:R-:W-:Y:S02]  /*b0e0*/  FMNMX.FTZ R93, R91, R186, !PT ;  /* 0x000000ba5b5d7209 */ /* 0x002fe40007810000 */
[----:B------:R-:W-:-:S03]  /*b0f0*/  ISETP.LT.OR P1, PT, R15, 0x4a, P1 ;  /* 0x0000004a0f00780c */ /* 0x000fc60000f21670 */
[----:B------:R-:W1:Y:S01]  /*b100*/  SHFL.BFLY PT, R186, R93, 0x1, 0x1f ;  /* 0x0c201f005dba7f89 */ /* 0x000e6200000e0000 */
[----:B------:R-:W-:Y:S02]  /*b110*/  FSEL R176, R127, -INF , !P1 ;  /* 0xff8000007fb07808 */ /* 0x000fe40004800000 */
[----:B------:R-:W-:Y:S02]  /*b120*/  ISETP.GT.AND P1, PT, R21, RZ, !P6 ;  /* 0x000000ff1500720c */ /* 0x000fe40007724270 */
[----:B------:R-:W-:Y:S02]  /*b130*/  ISETP.NE.AND P6, PT, R125, RZ, PT ;  /* 0x000000ff7d00720c */ /* 0x000fe40003fc5270 */
[----:B------:R-:W-:Y:S02]  /*b140*/  ISETP.LT.OR P1, PT, R15, 0x1, P1 ;  /* 0x000000010f00780c */ /* 0x000fe40000f21670 */
[----:B------:R-:W-:Y:S02]  /*b150*/  ISETP.GT.AND P2, PT, R21, 0x59, !P6 ;  /* 0x000000591500780c */ /* 0x000fe40007744270 */
[----:B------:R-:W-:-:S02]  /*b160*/  LOP3.LUT P6, RZ, R175, 0x7f, RZ, 0xc0, !PT ;  /* 0x0000007fafff7812 */ /* 0x000fc400078cc0ff */
[----:B------:R-:W-:Y:S02]  /*b170*/  ISETP.LT.OR P2, PT, R15, 0x5a, P2 ;  /* 0x0000005a0f00780c */ /* 0x000fe40001741670 */
[----:B-1----:R-:W-:Y:S02]  /*b180*/  FMNMX.FTZ R3, R93, R186, !PT ;  /* 0x000000ba5d037209 */ /* 0x002fe40007810000 */
[----:B------:R-:W-:Y:S02]  /*b190*/  FSEL R186, R90, -INF , !P1 ;  /* 0xff8000005aba7808 */ /* 0x000fe40004800000 */
[C---:B------:R-:W-:Y:S01]  /*b1a0*/  FSETP.NEU.FTZ.AND P1, PT, R3.reuse, -INF , PT ;  /* 0xff8000000300780b */ /* 0x040fe20003f3d000 */
[C---:B0-----:R-:W-:Y:S01]  /*b1b0*/  FMUL.FTZ R90, R3.reuse, R9 ;  /* 0x00000009035a7220 */ /* 0x041fe20000410000 */
[----:B------:R-:W-:Y:S02]  /*b1c0*/  FMNMX.FTZ R91, R186, R11, !PT ;  /* 0x0000000bba5b7209 */ /* 0x000fe40007810000 */
[----:B------:R-:W-:-:S02]  /*b1d0*/  FSEL R109, R3, RZ, P1 ;  /* 0x000000ff036d7208 */ /* 0x000fc40000800000 */
[----:B------:R-:W-:Y:S02]  /*b1e0*/  FMNMX.FTZ R91, R152, R91, !PT ;  /* 0x0000005b985b7209 */ /* 0x000fe40007810000 */
[----:B------:R-:W-:Y:S02]  /*b1f0*/  FSEL R111, R90, RZ, P1 ;  /* 0x000000ff5a6f7208 */ /* 0x000fe40000800000 */
[----:B------:R-:W-:-:S03]  /*b200*/  FMNMX.FTZ R91, R94, R91, !PT ;  /* 0x0000005b5e5b7209 */ /* 0x000fc60007810000 */
        /* <DEDUP_REMOVED lines=11> */
[--C-:B------:R-:W-:Y:S01]  /*b2c0*/  FFMA.FTZ R174, R174, R9, -R111.reuse ;  /* 0x00000009aeae7223 */ /* 0x100fe2000001086f */
[----:B------:R-:W-:Y:S01]  /*b2d0*/  MUFU.EX2 R89, R89 ;  /* 0x0000005900597308 */ /* 0x000fe20000000800 */
        /* <DEDUP_REMOVED lines=13> */
[----:B------:R-:W-:-:S02]  /*b3b0*/  FFMA.FTZ R105, R128, R9, -R111 ;  /* 0x0000000980697223 */ /* 0x000fc4000001086f */
        /* <DEDUP_REMOVED lines=12> */
[----:B------:R0:W-:Y:S01]  /*b480*/  MUFU.EX2 R97, R104 ;  /* 0x0000006800617308 */ /* 0x0001e20000000800 */
[----:B------:R-:W-:-:S04]  /*b490*/  FMNMX.FTZ R99, R126, R99, !PT ;  /* 0x000000637e637209 */ /* 0x000fc80007810000 */
[----:B------:R-:W-:-:S03]  /*b4a0*/  FMNMX.FTZ R99, R176, R99, !PT ;  /* 0x00000063b0637209 */ /* 0x000fc60007810000 */
[----:B------:R1:W-:Y:S01]  /*b4b0*/  MUFU.EX2 R95, R138 ;  /* 0x0000008a005f7308 */ /* 0x0003e20000000800 */
[----:B------:R-:W-:Y:S02]  /*b4c0*/  FMNMX.FTZ R99, R130, R99, !PT ;  /* 0x0000006382637209 */ /* 0x000fe40007810000 */
[----:B0-----:R-:W-:Y:S02]  /*b4d0*/  FSEL R104, R135, -INF , !P2 ;  /* 0xff80000087687808 */ /* 0x001fe40005000000 */
[----:B------:R-:W-:-:S03]  /*b4e0*/  FMNMX.FTZ R99, R178, R99, !PT ;  /* 0x00000063b2637209 */ /* 0x000fc60007810000 */
[----:B------:R-:W-:Y:S01]  /*b4f0*/  MUFU.EX2 R136, R136 ;  /* 0x0000008800887308 */ /* 0x000fe20000000800 */
[----:B------:R-:W-:Y:S01]  /*b500*/  FMNMX.FTZ R99, R134, R99, !PT ;  /* 0x0000006386637209 */ /* 0x000fe20007810000 */
[----:B-1----:R-:W-:-:S03]  /*b510*/  FFMA.FTZ R138, R132, R9, -R111 ;  /* 0x00000009848a7223 */ /* 0x002fc6000001086f */
[----:B------:R-:W-:Y:S01]  /*b520*/  FMNMX.FTZ R103, R104, R99, !PT ;  /* 0x0000006368677209 */ /* 0x000fe20007810000 */
[-CC-:B------:R-:W-:Y:S01]  /*b530*/  FFMA.FTZ R99, R116, R9.reuse, -R111.reuse ;  /* 0x0000000974637223 */ /* 0x180fe2000001086f */
[-CC-:B------:R-:W-:Y:S01]  /*b540*/  FFMA.FTZ R116, R2, R9.reuse, -R111.reuse ;  /* 0x0000000902747223 */ /* 0x180fe2000001086f */
[----:B------:R-:W-:Y:S02]  /*b550*/  MUFU.EX2 R100, R100 ;  /* 0x0000006400647308 */ /* 0x000fe40000000800 */
[----:B------:R-:W0:Y:S06]  /*b560*/  SHFL.BFLY PT, R108, R103, 0x2, 0x1f ;  /* 0x0c401f00676c7f89 */ /* 0x000e2c00000e0000 */
        /* <DEDUP_REMOVED lines=10> */
[----:B0-----:R-:W-:Y:S01]  /*b610*/  FMNMX.FTZ R8, R107, R0, !PT ;  /* 0x000000006b087209 */ /* 0x001fe20007810000 */
[----:B------:R-:W-:Y:S01]  /*b620*/  FADD.FTZ R0, -R109, R12 ;  /* 0x0000000c6d007221 */ /* 0x000fe20000010100 */
[----:B------:R-:W-:-:S05]  /*b630*/  FFMA.FTZ R107, R88, R9, -R111 ;  /* 0x00000009586b7223 */ /* 0x000fca000001086f */
[----:B------:R-:W-:Y:S01]  /*b640*/  MUFU.EX2 R101, R101 ;  /* 0x0000006500657308 */ /* 0x000fe20000000800 */
[C---:B------:R-:W-:Y:S01]  /*b650*/  FSETP.NEU.FTZ.AND P1, PT, R8.reuse, -INF , PT ;  /* 0xff8000000800780b */ /* 0x040fe20003f3d000 */
[-C--:B------:R-:W-:Y:S01]  /*b660*/  FMUL.FTZ R2, R8, R9.reuse ;  /* 0x0000000908027220 */ /* 0x080fe20000410000 */
[----:B------:R-:W-:Y:S01]  /*b670*/  FMUL.FTZ R0, R0, R9 ;  /* 0x0000000900007220 */ /* 0x000fe20000410000 */
[----:B------:R-:W-:-:S03]  /*b680*/  IMAD.U32 R111, RZ, RZ, UR14 ;  /* 0x0000000eff6f7e24 */ /* 0x000fc6000f8e00ff */
[----:B------:R-:W-:Y:S01]  /*b690*/  FSEL R109, R2, RZ, P1 ;  /* 0x000000ff026d7208 */ /* 0x000fe20000800000 */
[----:B------:R-:W-:Y:S01]  /*b6a0*/  MUFU.EX2 R108, R108 ;  /* 0x0000006c006c7308 */ /* 0x000fe20000000800 */
[----:B------:R-:W-:Y:S01]  /*b6b0*/  FSEL R2, R8, RZ, P1 ;  /* 0x000000ff08027208 */ /* 0x000fe20000800000 */
[----:B------:R-:W-:Y:S01]  /*b6c0*/  @!P6 VIADD R111, R111, 0x2a860 ;  /* 0x0002a8606f6fe836 */ /* 0x000fe20000000000 */
[----:B------:R-:W-:Y:S01]  /*b6d0*/  ISETP.GT.AND P1, PT, R13, R22, PT ;  /* 0x000000160d00720c */ /* 0x000fe20003f24270 */
[-CC-:B------:R-:W-:Y:S01]  /*b6e0*/  FFMA.FTZ R157, R186, R9.reuse, -R109.reuse ;  /* 0x00000009ba9d7223 */ /* 0x180fe2000001086d */
[-C--:B------:R-:W-:Y:S01]  /*b6f0*/  FFMA.FTZ R12, R152, R9.reuse, -R109 ;  /* 0x00000009980c7223 */ /* 0x080fe2000001086d */
[----:B------:R-:W-:Y:S01]  /*b700*/  FADD.FTZ R2, -R2, R11 ;  /* 0x0000000b02027221 */ /* 0x000fe20000010100 */
[-CC-:B------:R-:W-:Y:S01]  /*b710*/  FFMA.FTZ R159, R94, R9.reuse, -R109.reuse ;  /* 0x000000095e9f7223 */ /* 0x180fe2000001086d */
[----:B------:R-:W0:Y:S01]  /*b720*/  MUFU.EX2 R0, R0 ;  /* 0x0000000000007308 */ /* 0x000e220000000800 */
[-CC-:B------:R-:W-:Y:S01]  /*b730*/  FFMA.FTZ R88, R150, R9.reuse, -R109.reuse ;  /* 0x0000000996587223 */ /* 0x180fe2000001086d */
[-C--:B------:R-:W-:Y:S01]  /*b740*/  FMUL.FTZ R2, R2, R9.reuse ;  /* 0x0000000902027220 */ /* 0x080fe20000410000 */
        /* <DEDUP_REMOVED lines=12> */
[----:B------:R-:W-:Y:S01]  /*b810*/  FFMA.FTZ R156, R156, R9, -R109 ;  /* 0x000000099c9c7223 */ /* 0x000fe2000001086d */
[----:B------:R-:W1:Y:S01]  /*b820*/  MUFU.EX2 R2, R2 ;  /* 0x0000000200027308 */ /* 0x000e620000000800 */
[----:B0-----:R-:W-:Y:S01]  /*b830*/  FFMA.FTZ R7, R0, R7, R89 ;  /* 0x0000000700077223 */ /* 0x001fe20000010059 */
        /* <DEDUP_REMOVED lines=10> */
[----:B------:R-:W-:Y:S01]  /*b8e0*/  FFMA.FTZ R104, R104, R9, -R109 ;  /* 0x0000000968687223 */ /* 0x000fe2000001086d */
[----:B------:R-:W-:Y:S01]  /*b8f0*/  FADD.FTZ R120, R180, R7 ;  /* 0x00000007b4787221 */ /* 0x000fe20000010000 */
[----:B------:R-:W-:Y:S01]  /*b900*/  @!P6 PRMT R111, RZ, 0x654, R111 ;  /* 0x00000654ff6fe816 */ /* 0x000fe2000000006f */
[----:B------:R-:W-:Y:S01]  /*b910*/  VIADD R13, R13, 0xffffffff ;  /* 0xffffffff0d0d7836 */ /* 0x000fe20000000000 */
[----:B------:R-:W2:Y:S01]  /*b920*/  MUFU.EX2 R159, R159 ;  /* 0x0000009f009f7308 */ /* 0x000ea20000000800 */
[----:B-1----:R-:W-:Y:S01]  /*b930*/  FFMA.FTZ R7, R2, R6, R157 ;  /* 0x0000000602077223 */ /* 0x002fe2000001009d */
[----:B------:R-:W-:Y:S01]  /*b940*/  FADD.FTZ R11, R93, R120 ;  /* 0x000000785d0b7221 */ /* 0x000fe20000010000 */
[----:B------:R-:W-:Y:S01]  /*b950*/  F2FP.BF16.F32.PACK_AB R150, R20, R15 ;  /* 0x0000000f1496723e */ /* 0x000fe200000010ff */
[----:B------:R1:W-:Y:S01]  /*b960*/  @!P6 SYNCS.ARRIVE.TRANS64.RED.A1T0 RZ, [R111+URZ], RZ ;  /* 0x000000ff6fffe9a7 */ /* 0x0003e2000810043f */
[C---:B------:R-:W-:Y:S01]  /*b970*/  F2FP.BF16.F32.PACK_AB R152, R154.reuse, R93 ;  /* 0x0000005d9a98723e */ /* 0x040fe200000010ff */
[----:B------:R-:W-:Y:S01]  /*b980*/  FADD.FTZ R120, R154, R11 ;  /* 0x0000000b9a787221 */ /* 0x000fe20000010000 */
[----:B------:R-:W-:Y:S01]  /*b990*/  F2FP.BF16.F32.PACK_AB R154, R136, R95 ;  /* 0x0000005f889a723e */ /* 0x000fe200000010ff */
[----:B------:R-:W3:Y:S01]  /*b9a0*/  MUFU.EX2 R88, R88 ;  /* 0x0000005800587308 */ /* 0x000ee20000000800 */
[C---:B0-----:R-:W-:Y:S01]  /*b9b0*/  FADD.FTZ R6, R12.reuse, R7 ;  /* 0x000000070c067221 */ /* 0x041fe20000010000 */
[----:B------:R-:W-:Y:S01]  /*b9c0*/  FADD.FTZ R11, R95, R120 ;  /* 0x000000785f0b7221 */ /* 0x000fe20000010000 */
[----:B------:R-:W-:Y:S01]  /*b9d0*/  F2FP.BF16.F32.PACK_AB R157, R12, R157 ;  /* 0x0000009d0c9d723e */ /* 0x000fe200000010ff */
[----:B------:R-:W-:Y:S01]  /*b9e0*/  IMAD.MOV.U32 R12, RZ, RZ, R3 ;  /* 0x000000ffff0c7224 */ /* 0x000fe200078e0003 */
[----:B------:R-:W-:-:S02]  /*b9f0*/  F2FP.BF16.F32.PACK_AB R148, R100, R97 ;  /* 0x000000616494723e */ /* 0x000fc400000010ff */
[----:B------:R-:W-:Y:S01]  /*ba00*/  F2FP.BF16.F32.PACK_AB R144, R96, R21 ;  /* 0x000000156090723e */ /* 0x000fe200000010ff */
[----:B------:R-:W0:Y:S01]  /*ba10*/  MUFU.EX2 R153, R153 ;  /* 0x0000009900997308 */ /* 0x000e220000000800 */
[----:B--2---:R-:W-:Y:S01]  /*ba20*/  FADD.FTZ R7, R159, R6 ;  /* 0x000000069f077221 */ /* 0x004fe20000010000 */
[----:B------:R-:W-:Y:S02]  /*ba30*/  F2FP.BF16.F32.PACK_AB R146, R92, R99 ;  /* 0x000000635c92723e */ /* 0x000fe400000010ff */
[----:B------:R-:W-:-:S04]  /*ba40*/  F2FP.BF16.F32.PACK_AB R140, R108, R101 ;  /* 0x000000656c8c723e */ /* 0x000fc800000010ff */
[----:B------:R-:W2:Y:S01]  /*ba50*/  MUFU.EX2 R94, R94 ;  /* 0x0000005e005e7308 */ /* 0x000ea20000000800 */
[C---:B---3--:R-:W-:Y:S01]  /*ba60*/  FADD.FTZ R6, R88.reuse, R7 ;  /* 0x0000000758067221 */ /* 0x048fe20000010000 */
[----:B------:R-:W-:-:S06]  /*ba70*/  F2FP.BF16.F32.PACK_AB R159, R88, R159 ;  /* 0x0000009f589f723e */ /* 0x000fcc00000010ff */
[----:B------:R-:W3:Y:S01]  /*ba80*/  MUFU.EX2 R155, R155 ;  /* 0x0000009b009b7308 */ /* 0x000ee20000000800 */
[----:B0-----:R-:W-:-:S07]  /*ba90*/  FADD.FTZ R7, R153, R6 ;  /* 0x0000000699077221 */ /* 0x001fce0000010000 */
[----:B------:R-:W0:Y:S01]  /*baa0*/  MUFU.EX2 R98, R98 ;  /* 0x0000006200627308 */ /* 0x000e220000000800 */
[C---:B--2---:R-:W-:Y:S01]  /*bab0*/  FADD.FTZ R6, R94.reuse, R7 ;  /* 0x000000075e067221 */ /* 0x044fe20000010000 */
[----:B------:R-:W-:-:S06]  /*bac0*/  F2FP.BF16.F32.PACK_AB R153, R94, R153 ;  /* 0x000000995e99723e */ /* 0x000fcc00000010ff */
[----:B------:R-:W2:Y:S01]  /*bad0*/  MUFU.EX2 R149, R149 ;  /* 0x0000009500957308 */ /* 0x000ea20000000800 */
[----:B---3--:R-:W-:-:S07]  /*bae0*/  FADD.FTZ R7, R155, R6 ;  /* 0x000000069b077221 */ /* 0x008fce0000010000 */
[----:B------:R3:W-:Y:S01]  /*baf0*/  MUFU.EX2 R124, R114 ;  /* 0x00000072007c7308 */ /* 0x0007e20000000800 */
[C---:B0-----:R-:W-:Y:S01]  /*bb00*/  FADD.FTZ R6, R98.reuse, R7 ;  /* 0x0000000762067221 */ /* 0x041fe20000010000 */
[----:B------:R-:W-:-:S06]  /*bb10*/  F2FP.BF16.F32.PACK_AB R155, R98, R155 ;  /* 0x0000009b629b723e */ /* 0x000fcc00000010ff */
[----:B------:R-:W0:Y:S01]  /*bb20*/  MUFU.EX2 R102, R102 ;  /* 0x0000006600667308 */ /* 0x000e220000000800 */
[----:B---3--:R-:W-:Y:S01]  /*bb30*/  FADD.FTZ R114, R136, R11 ;  /* 0x0000000b88727221 */ /* 0x008fe20000010000 */
[----:B--2---:R-:W-:-:S03]  /*bb40*/  FADD.FTZ R7, R149, R6 ;  /* 0x0000000695077221 */ /* 0x004fc60000010000 */
[----:B------:R-:W-:-:S03]  /*bb50*/  FADD.FTZ R11, R97, R114 ;  /* 0x00000072610b7221 */ /* 0x000fc60000010000 */
[----:B------:R-:W2:Y:S08]  /*bb60*/  MUFU.EX2 R151, R151 ;  /* 0x0000009700977308 */ /* 0x000eb00000000800 */
[----:B------:R3:W-:Y:S01]  /*bb70*/  MUFU.EX2 R145, R110 ;  /* 0x0000006e00917308 */ /* 0x0007e20000000800 */
[C---:B0-----:R-:W-:Y:S01]  /*bb80*/  FADD.FTZ R6, R102.reuse, R7 ;  /* 0x0000000766067221 */ /* 0x041fe20000010000 */
[----:B------:R-:W-:-:S06]  /*bb90*/  F2FP.BF16.F32.PACK_AB R149, R102, R149 ;  /* 0x000000956695723e */ /* 0x000fcc00000010ff */
[----:B------:R-:W0:Y:S01]  /*bba0*/  MUFU.EX2 R106, R106 ;  /* 0x0000006a006a7308 */ /* 0x000e220000000800 */
[----:B---3--:R-:W-:Y:S01]  /*bbb0*/  FADD.FTZ R110, R100, R11 ;  /* 0x0000000b646e7221 */ /* 0x008fe20000010000 */
[----:B--2---:R-:W-:-:S03]  /*bbc0*/  FADD.FTZ R7, R151, R6 ;  /* 0x0000000697077221 */ /* 0x004fc60000010000 */
[----:B------:R-:W-:-:S03]  /*bbd0*/  FADD.FTZ R11, R15, R110 ;  /* 0x0000006e0f0b7221 */ /* 0x000fc60000010000 */
[----:B------:R-:W2:Y:S01]  /*bbe0*/  MUFU.EX2 R118, R118 ;  /* 0x0000007600767308 */ /* 0x000ea20000000800 */
[----:B------:R-:W-:-:S04]  /*bbf0*/  FADD.FTZ R110, R20, R11 ;  /* 0x0000000b146e7221 */ /* 0x000fc80000010000 */
[----:B------:R-:W-:-:S03]  /*bc00*/  FADD.FTZ R11, R21, R110 ;  /* 0x0000006e150b7221 */ /* 0x000fc60000010000 */
[----:B------:R3:W4:Y:S01]  /*bc10*/  MUFU.EX2 R147, R156 ;  /* 0x0000009c00937308 */ /* 0x0007220000000800 */
[----:B------:R-:W-:Y:S01]  /*bc20*/  FADD.FTZ R110, R96, R11 ;  /* 0x0000000b606e7221 */ /* 0x000fe20000010000 */
[C---:B0-----:R-:W-:Y:S01]  /*bc30*/  FADD.FTZ R7, R106.reuse, R7 ;  /* 0x000000076a077221 */ /* 0x041fe20000010000 */
[----:B------:R-:W-:Y:S02]  /*bc40*/  F2FP.BF16.F32.PACK_AB R151, R106, R151 ;  /* 0x000000976a97723e */ /* 0x000fe400000010ff */
[----:B------:R-:W-:Y:S01]  /*bc50*/  FADD.FTZ R11, R99, R110 ;  /* 0x0000006e630b7221 */ /* 0x000fe20000010000 */
[----:B------:R-:W-:Y:S02]  /*bc60*/  FADD.FTZ R7, R124, R7 ;  /* 0x000000077c077221 */ /* 0x000fe40000010000 */
[----:B------:R-:W0:Y:S01]  /*bc70*/  MUFU.EX2 R103, R103 ;  /* 0x0000006700677308 */ /* 0x000e220000000800 */
[----:B------:R-:W-:Y:S01]  /*bc80*/  FADD.FTZ R6, R92, R11 ;  /* 0x0000000b5c067221 */ /* 0x000fe20000010000 */
[----:B------:R-:W-:Y:S01]  /*bc90*/  FADD.FTZ R7, R145, R7 ;  /* 0x0000000791077221 */ /* 0x000fe20000010000 */
[----:B---3--:R-:W-:-:S02]  /*bca0*/  F2FP.BF16.F32.PACK_AB R156, R90, R89 ;  /* 0x000000595a9c723e */ /* 0x008fc400000010ff */
[----:B------:R-:W-:Y:S01]  /*bcb0*/  FADD.FTZ R11, R101, R6 ;  /* 0x00000006650b7221 */ /* 0x000fe20000010000 */
[----:B--2---:R-:W-:Y:S01]  /*bcc0*/  FADD.FTZ R7, R118, R7 ;  /* 0x0000000776077221 */ /* 0x004fe20000010000 */
[----:B------:R-:W-:Y:S01]  /*bcd0*/  F2FP.BF16.F32.PACK_AB R145, R145, R124 ;  /* 0x0000007c9191723e */ /* 0x000fe200000010ff */
[----:B------:R-:W2:Y:S01]  /*bce0*/  MUFU.EX2 R122, R122 ;  /* 0x0000007a007a7308 */ /* 0x000ea20000000800 */
[----:B------:R-:W-:Y:S01]  /*bcf0*/  FADD.FTZ R6, R108, R11 ;  /* 0x0000000b6c067221 */ /* 0x000fe20000010000 */
[C---:B----4-:R-:W-:Y:S01]  /*bd00*/  FADD.FTZ R7, R147.reuse, R7 ;  /* 0x0000000793077221 */ /* 0x050fe20000010000 */
[----:B------:R-:W-:-:S05]  /*bd10*/  F2FP.BF16.F32.PACK_AB R147, R147, R118 ;  /* 0x000000769393723e */ /* 0x000fca00000010ff */
[----:B------:R-:W3:Y:S01]  /*bd20*/  MUFU.EX2 R112, R112 ;  /* 0x0000007000707308 */ /* 0x000ee20000000800 */
[----:B0-----:R-:W-:-:S07]  /*bd30*/  FADD.FTZ R11, R103, R6 ;  /* 0x00000006670b7221 */ /* 0x001fce0000010000 */
[----:B------:R0:W4:Y:S01]  /*bd40*/  MUFU.EX2 R141, R158 ;  /* 0x0000009e008d7308 */ /* 0x0001220000000800 */
[----:B--2---:R-:W-:-:S07]  /*bd50*/  FADD.FTZ R7, R122, R7 ;  /* 0x000000077a077221 */ /* 0x004fce0000010000 */
[----:B------:R-:W2:Y:S01]  /*bd60*/  MUFU.EX2 R105, R105 ;  /* 0x0000006900697308 */ /* 0x000ea20000000800 */
[----:B---3--:R-:W-:Y:S01]  /*bd70*/  FADD.FTZ R6, R112, R11 ;  /* 0x0000000b70067221 */ /* 0x008fe20000010000 */
[----:B0-----:R-:W-:Y:S02]  /*bd80*/  F2FP.BF16.F32.PACK_AB R158, R180, R91 ;  /* 0x0000005bb49e723e */ /* 0x001fe400000010ff */
[----:B------:R-:W-:-:S04]  /*bd90*/  F2FP.BF16.F32.PACK_AB R142, R112, R103 ;  /* 0x00000067708e723e */ /* 0x000fc800000010ff */
[----:B------:R-:W0:Y:S01]  /*bda0*/  MUFU.EX2 R126, R126 ;  /* 0x0000007e007e7308 */ /* 0x000e220000000800 */
[C---:B----4-:R-:W-:Y:S01]  /*bdb0*/  FADD.FTZ R7, R141.reuse, R7 ;  /* 0x000000078d077221 */ /* 0x050fe20000010000 */
[----:B------:R-:W-:-:S06]  /*bdc0*/  F2FP.BF16.F32.PACK_AB R141, R141, R122 ;  /* 0x0000007a8d8d723e */ /* 0x000fcc00000010ff */
[----:B------:R-:W3:Y:S01]  /*bdd0*/  MUFU.EX2 R143, R176 ;  /* 0x000000b0008f7308 */ /* 0x000ee20000000800 */
[----:B--2---:R-:W-:-:S07]  /*bde0*/  FADD.FTZ R11, R105, R6 ;  /* 0x00000006690b7221 */ /* 0x004fce0000010000 */
[----:B------:R-:W2:Y:S01]  /*bdf0*/  MUFU.EX2 R137, R130 ;  /* 0x0000008200897308 */ /* 0x000ea20000000800 */
[----:B0-----:R-:W-:-:S07]  /*be00*/  FADD.FTZ R6, R126, R7 ;  /* 0x000000077e067221 */ /* 0x001fce0000010000 */
[----:B------:R-:W0:Y:S01]  /*be10*/  MUFU.EX2 R116, R116 ;  /* 0x0000007400747308 */ /* 0x000e220000000800 */
[C---:B---3--:R-:W-:Y:S01]  /*be20*/  FADD.FTZ R6, R143.reuse, R6 ;  /* 0x000000068f067221 */ /* 0x048fe20000010000 */
[----:B------:R-:W-:-:S06]  /*be30*/  F2FP.BF16.F32.PACK_AB R143, R143, R126 ;  /* 0x0000007e8f8f723e */ /* 0x000fcc00000010ff */
[----:B------:R-:W3:Y:S01]  /*be40*/  MUFU.EX2 R178, R178 ;  /* 0x000000b200b27308 */ /* 0x000ee20000000800 */
[----:B--2---:R-:W-:-:S07]  /*be50*/  FADD.FTZ R6, R137, R6 ;  /* 0x0000000689067221 */ /* 0x004fce0000010000 */
[----:B------:R-:W2:Y:S01]  /*be60*/  MUFU.EX2 R138, R138 ;  /* 0x0000008a008a7308 */ /* 0x000ea20000000800 */
[C---:B0-----:R-:W-:Y:S01]  /*be70*/  FADD.FTZ R11, R116.reuse, R11 ;  /* 0x0000000b740b7221 */ /* 0x041fe20000010000 */
[----:B------:R-:W-:-:S06]  /*be80*/  F2FP.BF16.F32.PACK_AB R136, R116, R105 ;  /* 0x000000697488723e */ /* 0x000fcc00000010ff */
[----:B------:R-:W0:Y:S01]  /*be90*/  MUFU.EX2 R139, R134 ;  /* 0x00000086008b7308 */ /* 0x000e220000000800 */
[C---:B---3--:R-:W-:Y:S01]  /*bea0*/  FADD.FTZ R6, R178.reuse, R6 ;  /* 0x00000006b2067221 */ /* 0x048fe20000010000 */
[----:B------:R-:W-:-:S06]  /*beb0*/  F2FP.BF16.F32.PACK_AB R137, R178, R137 ;  /* 0x00000089b289723e */ /* 0x000fcc00000010ff */
[----:B------:R-:W3:Y:S01]  /*bec0*/  MUFU.EX2 R107, R107 ;  /* 0x0000006b006b7308 */ /* 0x000ee20000000800 */
[----:B--2---:R-:W-:Y:S01]  /*bed0*/  FADD.FTZ R20, R138, R11 ;  /* 0x0000000b8a147221 */ /* 0x004fe20000010000 */
[----:B------:R-:W-:-:S06]  /*bee0*/  IMAD.MOV.U32 R11, RZ, RZ, R8 ;  /* 0x000000ffff0b7224 */ /* 0x000fcc00078e0008 */
[----:B------:R-:W2:Y:S01]  /*bef0*/  MUFU.EX2 R104, R104 ;  /* 0x0000006800687308 */ /* 0x000ea20000000800 */
[----:B0-----:R-:W-:Y:S01]  /*bf00*/  FADD.FTZ R6, R139, R6 ;  /* 0x000000068b067221 */ /* 0x001fe20000010000 */
[C---:B---3--:R-:W-:Y:S01]  /*bf10*/  FADD.FTZ R7, R107.reuse, R20 ;  /* 0x000000146b077221 */ /* 0x048fe20000010000 */
[----:B------:R-:W-:Y:S02]  /*bf20*/  F2FP.BF16.F32.PACK_AB R138, R107, R138 ;  /* 0x0000008a6b8a723e */ /* 0x000fe400000010ff */
[C---:B--2---:R-:W-:Y:S01]  /*bf30*/  FADD.FTZ R6, R104.reuse, R6 ;  /* 0x0000000668067221 */ /* 0x044fe20000010000 */
[----:B------:R-:W-:Y:S01]  /*bf40*/  F2FP.BF16.F32.PACK_AB R139, R104, R139 ;  /* 0x0000008b688b723e */ /* 0x000fe200000010ff */
[----:B-1----:R-:W-:Y:S06]  /*bf50*/  @P1 BRA `(.L_x_1160) ;  /* 0xffffffd000a41947 */ /* 0x002fec000383ffff */
.L_x_1143:
        /* <DEDUP_REMOVED lines=67> */
.L_x_1161:
[----:B------:R-:W-:Y:S01]  /*c390*/  ULEA UR5, UR36, UR37, 0x3 ;  /* 0x0000002524057291 */ /* 0x000fe2000f8e183f */
[----:B------:R-:W-:-:S05]  /*c3a0*/  IMAD.U32 R0, RZ, RZ, UR38 ;  /* 0x00000026ff007e24 */ /* 0x000fca000f8e00ff */
[----:B------:R-:W-:-:S04]  /*c3b0*/  SHF.L.U32 R0, R0, 0x1f, RZ ;  /* 0x0000001f00007819 */ /* 0x000fc800000006ff */
[----:B------:R0:W1:Y:S01]  /*c3c0*/  SYNCS.PHASECHK.TRANS64.TRYWAIT P1, [UR5+0x2a850], R0 ;  /* 0x02a85000ff0075a7 */ /* 0x0000620008020145 */
[----:B------:R-:W-:Y:S05]  /*c3d0*/  @!P0 BRA `(.L_x_1162) ;  /* 0x0000000000048947 */ /* 0x000fea0003800000 */
[----:B------:R-:W-:Y:S01]  /*c3e0*/  BPT.TRAP 0x1 ;  /* 0x000000040000795c */ /* 0x000fe20000300000 */
.L_x_1162:
[----:B-1----:R-:W-:Y:S05]  /*c3f0*/  @P1 BRA `(.L_x_1163) ;  /* 0x0000000000081947 */ /* 0x002fea0003800000 */
[----:B------:R-:W1:Y:S02]  /*c400*/  SYNCS.PHASECHK.TRANS64.TRYWAIT P0, [UR5+0x2a850], R0 ;  /* 0x02a85000ff0075a7 */ /* 0x000e640008000145 */
[----:B-1----:R-:W-:Y:S05]  /*c410*/  @!P0 BRA `(.L_x_1164) ;  /* 0x0000007400e88947 */ /* 0x002fea0003800000 */
.L_x_1163:
[----:B------:R-:W-:Y:S01]  /*c420*/  UIADD3 UR37, UR37, 0x400, URZ ;  /* 0x0000040025257890 */ /* 0x000fe2000fffe03f */
[----:B------:R-:W-:Y:S01]  /*c430*/  WARPGROUP.ARRIVE ;  /* 0x00000000000079c5 */ /* 0x000fe20000000000 */
[----:B------:R-:W-:Y:S01]  /*c440*/  UMOV UR7, 0x40000040 ;  /* 0x4000004000077882 */ /* 0x000fe20000000000 */
[----:B-1----:R-:W1:Y:S01]  /*c450*/  SHFL.BFLY PT, R5, R6, 0x2, 0x1f ;  /* 0x0c401f0006057f89 */ /* 0x002e6200000e0000 */
[----:B------:R-:W-:Y:S01]  /*c460*/  USHF.R.U32.HI UR37, URZ, 0x4, UR37 ;  /* 0x000000043f257899 */ /* 0x000fe20008011625 */
[----:B------:R-:W-:Y:S02]  /*c470*/  IMAD.MOV.U32 R4, RZ, RZ, RZ ;  /* 0x000000ffff047224 */ /* 0x000fe400078e00ff */
[----:B0-----:R-:W0:Y:S01]  /*c480*/  SHFL.BFLY PT, R0, R7, 0x2, 0x1f ;  /* 0x0c401f0007007f89 */ /* 0x001e2200000e0000 */
[----:B------:R-:W-:Y:S01]  /*c490*/  ULOP3.LUT UR37, UR37, 0x3fff, URZ, 0xc0, !UPT ;  /* 0x00003fff25257892 */ /* 0x000fe2000f8ec03f */
[----:B------:R-:W-:Y:S01]  /*c4a0*/  IMAD.MOV.U32 R10, RZ, RZ, RZ ;  /* 0x000000ffff0a7224 */ /* 0x000fe200078e00ff */
[----:B------:R-:W2:Y:S02]  /*c4b0*/  S2R R13, SR_TID.X ;  /* 0x00000000000d7919 */ /* 0x000ea40000002100 */
[----:B------:R-:W-:Y:S01]  /*c4c0*/  ULOP3.LUT UR4, UR37, 0x3000000, URZ, 0xfc, !UPT ;  /* 0x0300000025047892 */ /* 0x000fe2000f8efc3f */
[----:B------:R-:W-:-:S02]  /*c4d0*/  IMAD.MOV.U32 R88, RZ, RZ, -0x800000 ;  /* 0xff800000ff587424 */ /* 0x000fc400078e00ff */
[----:B------:R-:W-:Y:S01]  /*c4e0*/  IMAD.MOV.U32 R89, RZ, RZ, -0x800000 ;  /* 0xff800000ff597424 */ /* 0x000fe200078e00ff */
[----:B------:R-:W-:Y:S01]  /*c4f0*/  UIMAD UR4, UR36, 0x600, UR4 ;  /* 0x00000600240478a4 */ /* 0x000fe2000f8e0204 */
[----:B------:R-:W-:Y:S01]  /*c500*/  VIADD R165, R165, 0x1 ;  /* 0x00000001a5a57836 */ /* 0x000fe20000000000 */
[----:B------:R-:W-:-:S04]  /*c510*/  UIADD3 UR36, UR36, 0x1, URZ ;  /* 0x0000000124247890 */ /* 0x000fc8000fffe03f */
[----:B------:R-:W-:Y:S01]  /*c520*/  UISETP.NE.AND UP0, UPT, UR36, 0x2, UPT ;  /* 0x000000022400788c */ /* 0x000fe2000bf05270 */
[----:B------:R-:W-:Y:S02]  /*c530*/  UMOV UR6, UR4 ;  /* 0x0000000400067c82 */ /* 0x000fe40008000000 */
[----:B------:R-:W-:Y:S01]  /*c540*/  HGMMA.64x128x16.F32.BF16 R24, R156, gdesc[UR4].tnspB, R24, gsb0 ;  /* 0x41e000049c187df0 */ /* 0x000fe20008001818 */
[----:B------:R-:W-:Y:S01]  /*c550*/  UIADD3 UR6, UR4, 0x80, URZ ;  /* 0x0000008004067890 */ /* 0x000fe2000fffe03f */
[----:B-1----:R-:W-:Y:S01]  /*c560*/  FADD.FTZ R2, R5, R6 ;  /* 0x0000000605027221 */ /* 0x002fe20000010000 */
[----:B------:R-:W-:Y:S01]  /*c570*/  UMOV UR7, 0x40000040 ;  /* 0x4000004000077882 */ /* 0x000fe20000000000 */
[----:B------:R-:W-:Y:S01]  /*c580*/  USEL UR36, UR36, URZ, UP0 ;  /* 0x0000003f24247287 */ /* 0x000fe20008000000 */
[----:B0-----:R-:W-:Y:S02]  /*c590*/  FADD.FTZ R0, R0, R7 ;  /* 0x0000000700007221 */ /* 0x001fe40000010000 */
[----:B------:R-:W0:Y:S04]  /*c5a0*/  SHFL.BFLY PT, R11, R2, 0x1, 0x1f ;  /* 0x0c201f00020b7f89 */ /* 0x000e2800000e0000 */
[----:B------:R-:W1:Y:S01]  /*c5b0*/  SHFL.BFLY PT, R5, R0, 0x1, 0x1f ;  /* 0x0c201f0000057f89 */ /* 0x000e6200000e0000 */
[----:B--2---:R-:W-:Y:S01]  /*c5c0*/  LOP3.LUT P2, RZ, R13, 0x7f, RZ, 0xc0, !PT ;  /* 0x0000007f0dff7812 */ /* 0x004fe2000784c0ff */
[----:B0-----:R-:W-:Y:S01]  /*c5d0*/  FADD.FTZ R11, R2, R11 ;  /* 0x0000000b020b7221 */ /* 0x001fe20000010000 */
[----:B------:R-:W-:-:S02]  /*c5e0*/  IMAD.U32 R2, RZ, RZ, UR5 ;  /* 0x00000005ff027e24 */ /* 0x000fc4000f8e00ff */
[----:B-1----:R-:W-:Y:S02]  /*c5f0*/  FADD.FTZ R12, R0, R5 ;  /* 0x00000005000c7221 */ /* 0x002fe40000010000 */
[----:B------:R-:W-:-:S07]  /*c600*/  FSETP.NE.FTZ.AND P1, PT, R11, RZ, PT ;  /* 0x000000ff0b00720b */ /* 0x000fce0003f35000 */
[----:B------:R-:W-:Y:S01]  /*c610*/  @!P2 VIADD R2, R2, 0x2a860 ;  /* 0x0002a8600202a836 */ /* 0x000fe20000000000 */
[----:B------:R-:W-:-:S04]  /*c620*/  FSETP.NE.FTZ.AND P0, PT, R12, RZ, PT ;  /* 0x000000ff0c00720b */ /* 0x000fc80003f15000 */
[----:B------:R-:W-:Y:S01]  /*c630*/  @!P2 PRMT R2, RZ, 0x654, R2 ;  /* 0x00000654ff02a816 */ /* 0x000fe20000000002 */
[----:B------:R-:W0:Y:S01]  /*c640*/  @P1 MUFU.LG2 R7, R11 ;  /* 0x0000000b00071308 */ /* 0x000e220000000c00 */
[----:B------:R-:W-:-:S07]  /*c650*/  @P1 FMUL.FTZ R6, R9, 0.69314718246459960938 ;  /* 0x3f31721809061820 */ /* 0x000fce0000410000 */
[----:B------:R-:W-:Y:S01]  /*c660*/  @P0 FMUL.FTZ R0, R9, 0.69314718246459960938 ;  /* 0x3f31721809000820 */ /* 0x000fe20000410000 */
[----:B------:R-:W1:Y:S08]  /*c670*/  @P0 MUFU.LG2 R5, R12 ;  /* 0x0000000c00050308 */ /* 0x000e700000000c00 */
[----:B------:R-:W2:Y:S01]  /*c680*/  @P0 MUFU.RCP R4, R12 ;  /* 0x0000000c00040308 */ /* 0x000ea20000001000 */
[----:B0-----:R-:W-:-:S04]  /*c690*/  @P1 FMUL.FTZ R7, R7, 0.69314718246459960938 ;  /* 0x3f31721807071820 */ /* 0x001fc80000410000 */
[----:B------:R-:W-:-:S03]  /*c6a0*/  @P1 FFMA.FTZ R88, R6, R8, R7 ;  /* 0x0000000806581223 */ /* 0x000fc60000010007 */
[----:B------:R-:W0:Y:S01]  /*c6b0*/  @P1 MUFU.RCP R10, R11 ;  /* 0x0000000b000a1308 */ /* 0x000e220000001000 */
[----:B-1----:R-:W-:-:S04]  /*c6c0*/  @P0 FMUL.FTZ R5, R5, 0.69314718246459960938 ;  /* 0x3f31721805050820 */ /* 0x002fc80000410000 */
[----:B------:R-:W-:Y:S01]  /*c6d0*/  @P0 FFMA.FTZ R89, R0, R3, R5 ;  /* 0x0000000300590223 */ /* 0x000fe20000010005 */
[----:B------:R-:W-:Y:S01]  /*c6e0*/  PLOP3.LUT P0, PT, PT, PT, PT, 0x8, 0x0 ;  /* 0x000000000000781c */ /* 0x000fe20003f0e170 */
        /* <DEDUP_REMOVED lines=21> */
[----:B------:R-:W-:-:S04]  /*c840*/  USEL UR4, URZ, 0x1, UP0 ;  /* 0x000000013f047887 */ /* 0x000fc80008000000 */
[----:B------:R-:W-:Y:S01]  /*c850*/  ULOP3.LUT UR38, UR38, UR4, URZ, 0x3c, !UPT ;  /* 0x0000000426267292 */ /* 0x000fe2000f8e3c3f */
[----:B------:R-:W-:Y:S02]  /*c860*/  WARPGROUP.DEPBAR.LE gsb0, 0x0 ;  /* 0x00008000000079c5 */ /* 0x000fe40000010000 */
[----:B------:R-:W-:-:S06]  /*c870*/  WARPGROUP.ARRIVE ;  /* 0x00000000000079c5 */ /* 0x000fcc0000000000 */
[----:B------:R-:W-:Y:S03]  /*c880*/  HGMMA.64x128x16.F32.BF16 R24, R136, gdesc[UR4].tnspB, R24, gsb0 ;  /* 0x41e0000488187df0 */ /* 0x000fe60008001818 */
[----:B------:R-:W-:Y:S02]  /*c890*/  WARPGROUP.DEPBAR.LE gsb0, 0x0 ;  /* 0x00008000000079c5 */ /* 0x000fe40000010000 */
[----:B------:R1:W-:Y:S01]  /*c8a0*/  @!P2 SYNCS.ARRIVE.TRANS64.RED.A1T0 RZ, [R2+URZ], RZ ;  /* 0x000000ff02ffa9a7 */ /* 0x0003e2000810043f */
[-C--:B--2---:R-:W-:Y:S01]  /*c8b0*/  FMUL.FTZ R6, R28, R4.reuse ;  /* 0x000000041c067220 */ /* 0x084fe20000410000 */
[-C--:B------:R-:W-:Y:S01]  /*c8c0*/  FMUL.FTZ R90, R44, R4.reuse ;  /* 0x000000042c5a7220 */ /* 0x080fe20000410000 */
[----:B------:R-:W-:Y:S01]  /*c8d0*/  FMUL.FTZ R93, R45, R4 ;  /* 0x000000042d5d7220 */ /* 0x000fe20000410000 */
[-C--:B0-----:R-:W-:Y:S01]  /*c8e0*/  FMUL.FTZ R101, R46, R10.reuse ;  /* 0x0000000a2e657220 */ /* 0x081fe20000410000 */
        /* <DEDUP_REMOVED lines=59> */
[----:B-1----:R-:W-:-:S07]  /*cca0*/  FMUL.FTZ R87, R87, R10 ;  /* 0x0000000a57577220 */ /* 0x002fce0000410000 */
.L_x_1094:
[----:B------:R-:W0:Y:S01]  /*ccb0*/  S2R R5, SR_CgaCtaId ;  /* 0x0000000000057919 */ /* 0x000e220000008800 */
[----:B------:R-:W-:Y:S01]  /*ccc0*/  MOV R16, 0x400 ;  /* 0x0000040000107802 */ /* 0x000fe20000000f00 */
[----:B------:R-:W-:Y:S01]  /*ccd0*/  BSSY B0, `(.L_x_1165) ;  /* 0x00001c7000007945 */ /* 0x000fe20003800000 */
[----:B------:R-:W-:Y:S02]  /*cce0*/  BAR.SYNC.DEFER_BLOCKING 0x5, 0x180 ;  /* 0x0146000000007b1d */ /* 0x000fe40000010000 */
[----:B0-----:R-:W-:-:S05]  /*ccf0*/  LEA R16, R5, R16, 0x18 ;  /* 0x0000001005107211 */ /* 0x001fca00078ec0ff */
[----:B------:R0:W1:Y:S01]  /*cd00*/  LDS R0, [R16+0x2a8d0] ;  /* 0x02a8d00010007984 */ /* 0x0000620000000800 */
[----:B------:R-:W-:Y:S06]  /*cd10*/  BAR.ARV 0x4, 0x180 ;  /* 0x0106000000007b1d */ /* 0x000fec0000002000 */
[----:B------:R-:W-:Y:S05]  /*cd20*/  @P0 BRA `(.L_x_1166) ;  /* 0x0000001000b00947 */ /* 0x000fea0003800000 */
[----:B------:R-:W2:Y:S01]  /*cd30*/  S2R R5, SR_SWINHI ;  /* 0x0000000000057919 */ /* 0x000ea20000002f00 */
[----:B------:R-:W3:Y:S01]  /*cd40*/  LDC R22, c[0x0][0xbe8] ;  /* 0x0002fa00ff167b82 */ /* 0x000ee20000000800 */
[----:B------:R-:W-:Y:S01]  /*cd50*/  SHF.R.S32.HI R54, RZ, 0x1f, R163 ;  /* 0x0000001fff367819 */ /* 0x000fe200000114a3 */
[----:B------:R-:W-:Y:S01]  /*cd60*/  ULDC.64 UR4, c[0x0][0xb90] ;  /* 0x0002e40000047ab9 */ /* 0x000fe20000000a00 */
[----:B------:R-:W-:Y:S01]  /*cd70*/  IMAD R9, R164, 0x40, R23 ;  /* 0x00000040a4097824 */ /* 0x000fe200078e0217 */
[----:B------:R-:W-:Y:S01]  /*cd80*/  F2FP.BF16.F32.PACK_AB R6, R29, R6 ;  /* 0x000000061d06723e */ /* 0x000fe200000010ff */
[----:B------:R-:W-:Y:S01]  /*cd90*/  IMAD.WIDE.U32 R10, R163, UR4, RZ ;  /* 0x00000004a30a7c25 */ /* 0x000fe2000f8e00ff */
[----:B------:R-:W-:Y:S01]  /*cda0*/  F2FP.BF16.F32.PACK_AB R7, R7, R28 ;  /* 0x0000001c0707723e */ /* 0x000fe200000010ff */
[----:B------:R-:W-:Y:S01]  /*cdb0*/  ULDC UR6, c[0x0][0xa88] ;  /* 0x0002a20000067ab9 */ /* 0x000fe20000000800 */
[----:B------:R-:W-:Y:S01]  /*cdc0*/  SHF.R.S32.HI R112, RZ, 0x1f, R161 ;  /* 0x0000001fff707819 */ /* 0x000fe200000114a1 */
[----:B------:R-:W-:Y:S01]  /*cdd0*/  IMAD R2, R54, UR4, RZ ;  /* 0x0000000436027c24 */ /* 0x000fe2000f8e02ff */
[----:B------:R-:W-:Y:S01]  /*cde0*/  F2FP.BF16.F32.PACK_AB R44, R45, R44 ;  /* 0x0000002c2d2c723e */ /* 0x000fe200000010ff */
[----:B------:R-:W-:Y:S01]  /*cdf0*/  ULDC.64 UR8, c[0x0][0x208] ;  /* 0x0000820000087ab9 */ /* 0x000fe20000000a00 */
[----:B------:R-:W-:Y:S01]  /*ce00*/  F2FP.BF16.F32.PACK_AB R80, R81, R80 ;  /* 0x000000505150723e */ /* 0x000fe200000010ff */
[----:B------:R-:W-:Y:S01]  /*ce10*/  IMAD R13, R163, UR5, R2 ;  /* 0x00000005a30d7c24 */ /* 0x000fe2000f8e0202 */
[----:B------:R-:W-:Y:S01]  /*ce20*/  ULDC.64 UR4, c[0x0][0xb98] ;  /* 0x0002e60000047ab9 */ /* 0x000fe20000000a00 */
[----:B------:R-:W-:-:S02]  /*ce30*/  F2FP.BF16.F32.PACK_AB R45, R75, R74 ;  /* 0x0000004a4b2d723e */ /* 0x000fc400000010ff */
[----:B------:R-:W-:Y:S01]  /*ce40*/  IMAD.IADD R11, R11, 0x1, R13 ;  /* 0x000000010b0b7824 */ /* 0x000fe200078e020d */
[----:B------:R-:W-:Y:S02]  /*ce50*/  F2FP.BF16.F32.PACK_AB R47, R50, R47 ;  /* 0x0000002f322f723e */ /* 0x000fe400000010ff */
[----:B------:R-:W-:Y:S01]  /*ce60*/  F2FP.BF16.F32.PACK_AB R81, R83, R82 ;  /* 0x000000525351723e */ /* 0x000fe200000010ff */
[----:B------:R-:W-:Y:S01]  /*ce70*/  IMAD.WIDE.U32 R10, R161, UR4, R10 ;  /* 0x00000004a10a7c25 */ /* 0x000fe2000f8e000a */
[----:B------:R-:W-:Y:S02]  /*ce80*/  F2FP.BF16.F32.PACK_AB R82, R85, R84 ;  /* 0x000000545552723e */ /* 0x000fe400000010ff */
[----:B------:R-:W-:Y:S01]  /*ce90*/  F2FP.BF16.F32.PACK_AB R83, R87, R86 ;  /* 0x000000565753723e */ /* 0x000fe200000010ff */
[----:B---3--:R-:W-:Y:S01]  /*cea0*/  IMAD R78, R22, UR6, RZ ;  /* 0x00000006164e7c24 */ /* 0x008fe2000f8e02ff */
[----:B------:R-:W-:Y:S02]  /*ceb0*/  MOV R34, R16 ;  /* 0x0000001000227202 */ /* 0x000fe40000000f00 */
[----:B--2---:R-:W-:-:S03]  /*cec0*/  MOV R35, R5 ;  /* 0x0000000500237202 */ /* 0x004fc60000000f00 */
[----:B------:R-:W-:-:S04]  /*ced0*/  IMAD.WIDE R4, R169, 0x2, R34 ;  /* 0x00000002a9047825 */ /* 0x000fc800078e0222 */
[----:B------:R-:W-:Y:S01]  /*cee0*/  IMAD.WIDE R34, R9, 0x2, R34 ;  /* 0x0000000209227825 */ /* 0x000fe200078e0222 */
[C---:B------:R-:W-:Y:S02]  /*cef0*/  IADD3 R73, P1, R4.reuse, 0x4040, RZ ;  /* 0x0000404004497810 */ /* 0x040fe40007f3e0ff */
[C---:B------:R-:W-:Y:S02]  /*cf00*/  IADD3 R43, P0, R4.reuse, 0x4060, RZ ;  /* 0x00004060042b7810 */ /* 0x040fe40007f1e0ff */
[----:B------:R-:W-:Y:S01]  /*cf10*/  IADD3 R31, P3, R4, 0x4000, RZ ;  /* 0x00004000041f7810 */ /* 0x000fe20007f7e0ff */
[--C-:B------:R-:W-:Y:S01]  /*cf20*/  IMAD.X R41, RZ, RZ, R5.reuse, P1 ;  /* 0x000000ffff297224 */ /* 0x100fe200008e0605 */
[----:B------:R-:W-:Y:S02]  /*cf30*/  ISETP.NE.AND P1, PT, R22, 0x1, PT ;  /* 0x000000011600780c */ /* 0x000fe40003f25270 */
[----:B------:R-:W-:Y:S01]  /*cf40*/  LOP3.LUT R42, R43, 0x380, RZ, 0xc0, !PT ;  /* 0x000003802b2a7812 */ /* 0x000fe200078ec0ff */
[----:B------:R-:W-:Y:S01]  /*cf50*/  IMAD.X R37, RZ, RZ, R5, P3 ;  /* 0x000000ffff257224 */ /* 0x000fe200018e0605 */
[----:B------:R-:W-:-:S02]  /*cf60*/  IADD3 R21, P6, R4, 0x20, RZ ;  /* 0x0000002004157810 */ /* 0x000fc40007fde0ff */
[----:B------:R-:W-:Y:S02]  /*cf70*/  IADD3 R33, P2, R4, 0x4020, RZ ;  /* 0x0000402004217810 */ /* 0x000fe40007f5e0ff */
[----:B------:R-:W-:Y:S01]  /*cf80*/  SHF.R.U64 R42, R42, 0x3, RZ ;  /* 0x000000032a2a7819 */ /* 0x000fe200000012ff */
[--C-:B------:R-:W-:Y:S01]  /*cf90*/  IMAD.X R15, RZ, RZ, R5.reuse, P6 ;  /* 0x000000ffff0f7224 */ /* 0x100fe200030e0605 */
[----:B------:R-:W-:Y:S01]  /*cfa0*/  LOP3.LUT R14, R73, 0x380, RZ, 0xc0, !PT ;  /* 0x00000380490e7812 */ /* 0x000fe200078ec0ff */
[----:B------:R-:W-:Y:S01]  /*cfb0*/  IMAD.X R39, RZ, RZ, R5, P2 ;  /* 0x000000ffff277224 */ /* 0x000fe200010e0605 */
[----:B------:R-:W-:Y:S01]  /*cfc0*/  LOP3.LUT R8, R31, 0x380, RZ, 0xc0, !PT ;  /* 0x000003801f087812 */ /* 0x000fe200078ec0ff */
[----:B------:R-:W2:Y:S01]  /*cfd0*/  @P1 LDC R72, c[0x0][0xbec] ;  /* 0x0002fb00ff481b82 */ /* 0x000ea20000000800 */
[----:B------:R-:W-:Y:S02]  /*cfe0*/  LOP3.LUT R2, R21, 0x380, RZ, 0xc0, !PT ;  /* 0x0000038015027812 */ /* 0x000fe400078ec0ff */
[----:B------:R-:W-:-:S02]  /*cff0*/  LOP3.LUT R12, R33, 0x380, RZ, 0xc0, !PT ;  /* 0x00000380210c7812 */ /* 0x000fc400078ec0ff */
[----:B------:R-:W-:Y:S01]  /*d000*/  LOP3.LUT R42, R42, R43, RZ, 0x3c, !PT ;  /* 0x0000002b2a2a7212 */ /* 0x000fe200078e3cff */
[--C-:B------:R-:W-:Y:S01]  /*d010*/  IMAD.X R43, RZ, RZ, R5.reuse, P0 ;  /* 0x000000ffff2b7224 */ /* 0x100fe200000e0605 */
[----:B------:R-:W-:Y:S01]  /*d020*/  SHF.R.U64 R14, R14, 0x3, RZ ;  /* 0x000000030e0e7819 */ /* 0x000fe200000012ff */
[----:B------:R-:W3:Y:S01]  /*d030*/  @P1 LDC R111, c[0x0][0xbf0] ;  /* 0x0002fc00ff6f1b82 */ /* 0x000ee20000000800 */
[----:B------:R-:W-:Y:S02]  /*d040*/  SHF.R.U64 R8, R8, 0x3, RZ ;  /* 0x0000000308087819 */ /* 0x000fe400000012ff */
[----:B------:R-:W-:Y:S02]  /*d050*/  IADD3 R51, P4, R4, 0x60, RZ ;  /* 0x0000006004337810 */ /* 0x000fe40007f9e0ff */
[----:B------:R-:W-:Y:S02]  /*d060*/  SHF.R.U64 R2, R2, 0x3, RZ ;  /* 0x0000000302027819 */ /* 0x000fe400000012ff */
[----:B------:R-:W-:Y:S01]  /*d070*/  IADD3 R25, P5, R4, 0x40, RZ ;  /* 0x0000004004197810 */ /* 0x000fe20007fbe0ff */
[----:B------:R-:W-:Y:S01]  /*d080*/  IMAD.X R13, RZ, RZ, R5, P4 ;  /* 0x000000ffff0d7224 */ /* 0x000fe200020e0605 */
[----:B------:R-:W-:-:S02]  /*d090*/  SHF.R.U64 R12, R12, 0x3, RZ ;  /* 0x000000030c0c7819 */ /* 0x000fc400000012ff */
[----:B------:R-:W-:Y:S02]  /*d0a0*/  LOP3.LUT R40, R14, R73, RZ, 0x3c, !PT ;  /* 0x000000490e287212 */ /* 0x000fe400078e3cff */
[----:B------:R-:W-:Y:S02]  /*d0b0*/  LOP3.LUT R36, R8, R31, RZ, 0x3c, !PT ;  /* 0x0000001f08247212 */ /* 0x000fe400078e3cff */
[----:B------:R-:W-:Y:S02]  /*d0c0*/  LOP3.LUT R9, R4, 0x380, RZ, 0xc0, !PT ;  /* 0x0000038004097812 */ /* 0x000fe400078ec0ff */
[----:B------:R-:W-:Y:S02]  /*d0d0*/  LOP3.LUT R14, R2, R21, RZ, 0x3c, !PT ;  /* 0x00000015020e7212 */ /* 0x000fe400078e3cff */
[----:B------:R-:W-:Y:S02]  /*d0e0*/  LOP3.LUT R8, R51, 0x380, RZ, 0xc0, !PT ;  /* 0x0000038033087812 */ /* 0x000fe400078ec0ff */
[----:B------:R-:W-:-:S02]  /*d0f0*/  LOP3.LUT R38, R12, R33, RZ, 0x3c, !PT ;  /* 0x000000210c267212 */ /* 0x000fc400078e3cff */
[----:B------:R-:W-:Y:S02]  /*d100*/  LOP3.LUT R2, R25, 0x380, RZ, 0xc0, !PT ;  /* 0x0000038019027812 */ /* 0x000fe400078ec0ff */
[----:B------:R-:W-:Y:S01]  /*d110*/  MOV R79, R42 ;  /* 0x0000002a004f7202 */ /* 0x000fe20000000f00 */
[----:B------:R-:W-:Y:S01]  /*d120*/  IMAD.IADD R43, R19, 0x1, R17 ;  /* 0x00000001132b7824 */ /* 0x000fe200078e0211 */
[----:B------:R-:W-:Y:S02]  /*d130*/  SHF.R.U64 R9, R9, 0x3, RZ ;  /* 0x0000000309097819 */ /* 0x000fe400000012ff */
[----:B------:R-:W-:Y:S02]  /*d140*/  SHF.R.U64 R8, R8, 0x3, RZ ;  /* 0x0000000308087819 */ /* 0x000fe400000012ff */
[----:B------:R-:W-:Y:S02]  /*d150*/  SHF.R.U64 R2, R2, 0x3, RZ ;  /* 0x0000000302027819 */ /* 0x000fe400000012ff */
[----:B------:R-:W-:Y:S01]  /*d160*/  MOV R109, R38 ;  /* 0x00000026006d7202 */ /* 0x000fe20000000f00 */
[----:B--2---:R-:W-:Y:S01]  /*d170*/  @P1 IMAD.HI.U32 R38, R43, R72, RZ ;  /* 0x000000482b261227 */ /* 0x004fe200078e00ff */
[----:B------:R-:W-:-:S02]  /*d180*/  LOP3.LUT R4, R9, R4, RZ, 0x3c, !PT ;  /* 0x0000000409047212 */ /* 0x000fc400078e3cff */
[----:B------:R-:W-:Y:S01]  /*d190*/  LOP3.LUT R12, R8, R51, RZ, 0x3c, !PT ;  /* 0x00000033080c7212 */ /* 0x000fe200078e3cff */
[----:B------:R-:W-:Y:S01]  /*d1a0*/  IMAD.MOV.U32 R39, RZ, RZ, R43 ;  /* 0x000000ffff277224 */ /* 0x000fe200078e002b */
[----:B------:R-:W-:Y:S01]  /*d1b0*/  LOP3.LUT R8, R2, R25, RZ, 0x3c, !PT ;  /* 0x0000001902087212 */ /* 0x000fe200078e3cff */
[----:B------:R-:W-:Y:S01]  /*d1c0*/  IMAD.X R9, RZ, RZ, R5, P5 ;  /* 0x000000ffff097224 */ /* 0x000fe200028e0605 */
[C---:B------:R-:W-:Y:S02]  /*d1d0*/  IADD3 R25, P0, R34.reuse, 0x6000, RZ ;  /* 0x0000600022197810 */ /* 0x040fe40007f1e0ff */
[----:B---3--:R-:W-:Y:S02]  /*d1e0*/  @P1 SHF.R.U32.HI R39, RZ, R111, R38 ;  /* 0x0000006fff271219 */ /* 0x008fe40000011626 */
[----:B------:R-:W-:Y:S02]  /*d1f0*/  IADD3 R33, P6, R34, 0x1000, RZ ;  /* 0x0000100022217810 */ /* 0x000fe40007fde0ff */
[----:B------:R-:W-:-:S02]  /*d200*/  MOV R51, R4 ;  /* 0x0000000400337202 */ /* 0x000fc40000000f00 */
[----:B------:R-:W-:Y:S02]  /*d210*/  F2FP.BF16.F32.PACK_AB R4, R98, R3 ;  /* 0x000000036204723e */ /* 0x000fe400000010ff */
[----:B------:R-:W-:Y:S01]  /*d220*/  F2FP.BF16.F32.PACK_AB R5, R27, R110 ;  /* 0x0000006e1b05723e */ /* 0x000fe200000010ff */
[----:B------:R-:W-:Y:S01]  /*d230*/  BAR.SYNC.DEFER_BLOCKING 0x1, 0x100 ;  /* 0x0044000000007b1d */ /* 0x000fe20000010000 */
[----:B------:R-:W-:Y:S02]  /*d240*/  LOP3.LUT R24, R25, 0x380, RZ, 0xc0, !PT ;  /* 0x0000038019187812 */ /* 0x000fe400078ec0ff */
[----:B------:R-:W-:Y:S01]  /*d250*/  MOV R110, R36 ;  /* 0x00000024006e7202 */ /* 0x000fe20000000f00 */
[----:B------:R-:W-:Y:S01]  /*d260*/  IMAD.IADD R37, R168, 0x1, R17 ;  /* 0x00000001a8257824 */ /* 0x000fe200078e0211 */
[----:B------:R-:W-:Y:S01]  /*d270*/  MOV R36, R14 ;  /* 0x0000000e00247202 */ /* 0x000fe20000000f00 */
[----:B------:R-:W-:Y:S01]  /*d280*/  IMAD.MOV R15, RZ, RZ, -R39 ;  /* 0x000000ffff0f7224 */ /* 0x000fe200078e0a27 */
[----:B------:R-:W-:-:S02]  /*d290*/  LOP3.LUT R32, R33, 0x380, RZ, 0xc0, !PT ;  /* 0x0000038021207812 */ /* 0x000fc400078ec0ff */
[----:B------:R-:W-:Y:S01]  /*d2a0*/  SHF.R.U64 R24, R24, 0x3, RZ ;  /* 0x0000000318187819 */ /* 0x000fe200000012ff */
[----:B------:R-:W-:Y:S01]  /*d2b0*/  IMAD R15, R22, R15, R43 ;  /* 0x0000000f160f7224 */ /* 0x000fe200078e022b */
[C---:B------:R-:W-:Y:S02]  /*d2c0*/  IADD3 R21, P2, R34.reuse, 0x5000, RZ ;  /* 0x0000500022157810 */ /* 0x040fe40007f5e0ff */
[----:B------:R-:W-:Y:S02]  /*d2d0*/  IADD3 R31, P5, R34, 0x2000, RZ ;  /* 0x00002000221f7810 */ /* 0x000fe40007fbe0ff */
[----:B------:R-:W-:Y:S02]  /*d2e0*/  SHF.R.U64 R32, R32, 0x3, RZ ;  /* 0x0000000320207819 */ /* 0x000fe400000012ff */
[----:B------:R-:W-:Y:S01]  /*d2f0*/  LOP3.LUT R24, R24, R25, RZ, 0x3c, !PT ;  /* 0x0000001918187212 */ /* 0x000fe200078e3cff */
[----:B------:R-:W-:Y:S01]  /*d300*/  IMAD.X R25, RZ, RZ, R35, P0 ;  /* 0x000000ffff197224 */ /* 0x000fe200000e0623 */
[----:B------:R-:W-:-:S02]  /*d310*/  LOP3.LUT R20, R21, 0x380, RZ, 0xc0, !PT ;  /* 0x0000038015147812 */ /* 0x000fc400078ec0ff */
[----:B------:R-:W-:Y:S02]  /*d320*/  LOP3.LUT R30, R31, 0x380, RZ, 0xc0, !PT ;  /* 0x000003801f1e7812 */ /* 0x000fe400078ec0ff */
[----:B------:R-:W-:Y:S01]  /*d330*/  LOP3.LUT R32, R32, R33, RZ, 0x3c, !PT ;  /* 0x0000002120207212 */ /* 0x000fe200078e3cff */
[----:B------:R2:W-:Y:S01]  /*d340*/  STSM.16.M88.4 [R51], R4 ;  /* 0x0000000433007844 */ /* 0x0005e20000000200 */
[----:B------:R-:W-:Y:S02]  /*d350*/  IADD3 R10, P0, R39, R10, RZ ;  /* 0x0000000a270a7210 */ /* 0x000fe40007f1e0ff */
[----:B------:R-:W-:Y:S02]  /*d360*/  MOV R111, R12 ;  /* 0x0000000c006f7202 */ /* 0x000fe40000000f00 */
[----:B------:R-:W-:Y:S02]  /*d370*/  IADD3 R33, P4, R34, 0x3000, RZ ;  /* 0x0000300022217810 */ /* 0x000fe40007f9e0ff */
[----:B------:R-:W-:-:S02]  /*d380*/  SHF.R.S32.HI R12, RZ, 0x1f, R15 ;  /* 0x0000001fff0c7819 */ /* 0x000fc4000001140f */
[----:B------:R-:W-:Y:S01]  /*d390*/  SHF.R.U64 R20, R20, 0x3, RZ ;  /* 0x0000000314147819 */ /* 0x000fe200000012ff */
[----:B------:R-:W-:Y:S01]  /*d3a0*/  IMAD.X R27, RZ, RZ, R35, P4 ;  /* 0x000000ffff1b7224 */ /* 0x000fe200020e0623 */
[----:B------:R-:W-:Y:S02]  /*d3b0*/  SHF.R.U64 R30, R30, 0x3, RZ ;  /* 0x000000031e1e7819 */ /* 0x000fe400000012ff */
[----:B------:R-:W-:Y:S02]  /*d3c0*/  LOP3.LUT R26, R33, 0x380, RZ, 0xc0, !PT ;  /* 0x00000380211a7812 */ /* 0x000fe400078ec0ff */
[----:B------:R-:W-:Y:S01]  /*d3d0*/  MOV R14, R8 ;  /* 0x00000008000e7202 */ /* 0x000fe20000000f00 */
[----:B--2---:R-:W-:Y:S01]  /*d3e0*/  IMAD R4, R112, UR4, RZ ;  /* 0x0000000470047c24 */ /* 0x004fe2000f8e02ff */
[----:B------:R-:W-:Y:S02]  /*d3f0*/  SHF.R.S32.HI R5, RZ, 0x1f, R39 ;  /* 0x0000001fff057819 */ /* 0x000fe40000011427 */
[----:B------:R-:W-:Y:S01]  /*d400*/  LOP3.LUT R20, R20, R21, RZ, 0x3c, !PT ;  /* 0x0000001514147212 */ /* 0x000fe200078e3cff */
[----:B------:R-:W-:Y:S01]  /*d410*/  IMAD R4, R161, UR5, R4 ;  /* 0x00000005a1047c24 */ /* 0x000fe2000f8e0204 */
[----:B------:R-:W-:Y:S01]  /*d420*/  ULDC.64 UR4, c[0x0][0xb88] ;  /* 0x0002e20000047ab9 */ /* 0x000fe20000000a00 */
[----:B------:R-:W-:Y:S01]  /*d430*/  LOP3.LUT R30, R30, R31, RZ, 0x3c, !PT ;  /* 0x0000001f1e1e7212 */ /* 0x000fe200078e3cff */
[----:B------:R-:W-:Y:S01]  /*d440*/  IMAD R8, R12, UR4, RZ ;  /* 0x000000040c087c24 */ /* 0x000fe2000f8e02ff */
[----:B------:R-:W-:-:S02]  /*d450*/  LOP3.LUT R21, R34, 0x380, RZ, 0xc0, !PT ;  /* 0x0000038022157812 */ /* 0x000fc400078ec0ff */
[----:B------:R-:W-:Y:S02]  /*d460*/  IADD3.X R11, R5, R11, R4, P0, !PT ;  /* 0x0000000b050b7210 */ /* 0x000fe400007fe404 */
[----:B------:R-:W-:Y:S02]  /*d470*/  F2FP.BF16.F32.PACK_AB R4, R95, R96 ;  /* 0x000000605f04723e */ /* 0x000fe400000010ff */
[----:B------:R-:W-:Y:S01]  /*d480*/  F2FP.BF16.F32.PACK_AB R5, R108, R107 ;  /* 0x0000006b6c05723e */ /* 0x000fe200000010ff */
[----:B------:R-:W-:Y:S01]  /*d490*/  IMAD.WIDE.U32 R12, R15, UR4, R10 ;  /* 0x000000040f0c7c25 */ /* 0x000fe2000f8e000a */
[----:B------:R-:W-:Y:S02]  /*d4a0*/  F2FP.BF16.F32.PACK_AB R6, R97, R94 ;  /* 0x0000005e6106723e */ /* 0x000fe400000010ff */
[----:B------:R-:W-:Y:S01]  /*d4b0*/  F2FP.BF16.F32.PACK_AB R7, R106, R105 ;  /* 0x000000696a07723e */ /* 0x000fe200000010ff */
[----:B------:R-:W-:Y:S01]  /*d4c0*/  IMAD R15, R15, UR5, R8 ;  /* 0x000000050f0f7c24 */ /* 0x000fe2000f8e0208 */
[----:B------:R-:W-:Y:S01]  /*d4d0*/  IADD3 R31, P3, R34, 0x4000, RZ ;  /* 0x00004000221f7810 */ /* 0x000fe20007f7e0ff */
[----:B------:R-:W-:Y:S01]  /*d4e0*/  ULDC.64 UR4, c[0x0][0xb50] ;  /* 0x0002d40000047ab9 */ /* 0x000fe20000000a00 */
[----:B------:R-:W-:Y:S01]  /*d4f0*/  SHF.R.U64 R26, R26, 0x3, RZ ;  /* 0x000000031a1a7819 */ /* 0x000fe200000012ff */
[----:B------:R2:W-:Y:S01]  /*d500*/  STSM.16.M88.4 [R36], R4 ;  /* 0x0000000424007844 */ /* 0x0005e20000000200 */
[----:B------:R-:W-:Y:S01]  /*d510*/  SHF.R.U64 R21, R21, 0x3, RZ ;  /* 0x0000000315157819 */ /* 0x000fe200000012ff */
[--C-:B------:R-:W-:Y:S01]  /*d520*/  IMAD.X R3, RZ, RZ, R35.reuse, P3 ;  /* 0x000000ffff037224 */ /* 0x100fe200018e0623 */
[----:B------:R-:W-:Y:S01]  /*d530*/  LOP3.LUT R26, R26, R33, RZ, 0x3c, !PT ;  /* 0x000000211a1a7212 */ /* 0x000fe200078e3cff */
[----:B------:R-:W-:Y:S01]  /*d540*/  IMAD.X R33, RZ, RZ, R35, P6 ;  /* 0x000000ffff217224 */ /* 0x000fe200030e0623 */
[----:B------:R-:W-:-:S02]  /*d550*/  LOP3.LUT P0, RZ, R166, 0x3, RZ, 0xc0, !PT ;  /* 0x00000003a6ff7812 */ /* 0x000fc4000780c0ff */
[----:B------:R-:W-:Y:S02]  /*d560*/  IADD3 R73, P6, R34, 0x7000, RZ ;  /* 0x0000700022497810 */ /* 0x000fe40007fde0ff */
[----:B------:R-:W-:Y:S02]  /*d570*/  F2FP.BF16.F32.PACK_AB R8, R92, R91 ;  /* 0x0000005b5c08723e */ /* 0x000fe400000010ff */
[----:B------:R-:W-:Y:S01]  /*d580*/  F2FP.BF16.F32.PACK_AB R9, R103, R102 ;  /* 0x000000666709723e */ /* 0x000fe200000010ff */
[----:B------:R-:W-:Y:S01]  /*d590*/  IMAD.X R29, RZ, RZ, R35, P6 ;  /* 0x000000ffff1d7224 */ /* 0x000fe200030e0623 */
[----:B------:R-:W-:Y:S02]  /*d5a0*/  F2FP.BF16.F32.PACK_AB R10, R93, R90 ;  /* 0x0000005a5d0a723e */ /* 0x000fe400000010ff */
[----:B------:R-:W-:Y:S01]  /*d5b0*/  F2FP.BF16.F32.PACK_AB R11, R104, R101 ;  /* 0x00000065680b723e */ /* 0x000fe200000010ff */
[----:B--2---:R-:W-:Y:S01]  /*d5c0*/  VIADD R5, R37, 0x8 ;  /* 0x0000000825057836 */ /* 0x004fe20000000000 */
[----:B------:R-:W-:Y:S01]  /*d5d0*/  LEA R36, P3, R12, UR4, 0x2 ;  /* 0x000000040c247c11 */ /* 0x000fe2000f8610ff */
[----:B------:R-:W-:Y:S01]  /*d5e0*/  IMAD.IADD R7, R13, 0x1, R15 ;  /* 0x000000010d077824 */ /* 0x000fe200078e020f */
[----:B------:R-:W-:Y:S01]  /*d5f0*/  LOP3.LUT R34, R21, R34, RZ, 0x3c, !PT ;  /* 0x0000002215227212 */ /* 0x000fe200078e3cff */
[----:B------:R-:W-:Y:S01]  /*d600*/  IMAD.X R21, RZ, RZ, R35, P2 ;  /* 0x000000ffff157224 */ /* 0x000fe200010e0623 */
[-C--:B------:R-:W-:Y:S01]  /*d610*/  ISETP.GE.OR P2, PT, R37, R78.reuse, P0 ;  /* 0x0000004e2500720c */ /* 0x080fe20000746670 */
[----:B------:R2:W-:Y:S01]  /*d620*/  STSM.16.M88.4 [R14], R8 ;  /* 0x000000080e007844 */ /* 0x0005e20000000200 */
[----:B------:R-:W-:-:S02]  /*d630*/  ISETP.GE.OR P0, PT, R5, R78, P0 ;  /* 0x0000004e0500720c */ /* 0x000fc40000706670 */
[----:B------:R-:W-:Y:S01]  /*d640*/  LEA.HI.X R37, R12, UR5, R7, 0x2, P3 ;  /* 0x000000050c257c11 */ /* 0x000fe200098f1407 */
[----:B------:R-:W-:Y:S01]  /*d650*/  SHFL.IDX PT, R72, R36, 0x1, 0x1c1f ;  /* 0x003c1f0024487f89 */ /* 0x000fe200000e0000 */
[----:B------:R-:W-:Y:S01]  /*d660*/  F2FP.BF16.F32.PACK_AB R4, R49, R48 ;  /* 0x000000303104723e */ /* 0x000fe200000010ff */
[----:B------:R-:W-:Y:S01]  /*d670*/  ULDC.64 UR4, c[0x0][0xae8] ;  /* 0x0002ba0000047ab9 */ /* 0x000fe20000000a00 */
[----:B------:R-:W-:Y:S02]  /*d680*/  F2FP.BF16.F32.PACK_AB R5, R100, R99 ;  /* 0x000000636405723e */ /* 0x000fe400000010ff */
[----:B------:R-:W-:Y:S02]  /*d690*/  F2FP.BF16.F32.PACK_AB R6, R53, R52 ;  /* 0x000000343506723e */ /* 0x000fe400000010ff */
[----:B------:R-:W-:Y:S01]  /*d6a0*/  F2FP.BF16.F32.PACK_AB R7, R55, R46 ;  /* 0x0000002e3707723e */ /* 0x000fe200000010ff */
[----:B------:R-:W-:Y:S01]  /*d6b0*/  SHFL.IDX PT, R52, R36, RZ, 0x1c1f ;  /* 0x001c1fff24347589 */ /* 0x000fe200000e0000 */
[----:B------:R-:W-:-:S02]  /*d6c0*/  F2FP.BF16.F32.PACK_AB R12, R57, R56 ;  /* 0x00000038390c723e */ /* 0x000fc400000010ff */
[----:B------:R-:W-:Y:S01]  /*d6d0*/  F2FP.BF16.F32.PACK_AB R13, R59, R58 ;  /* 0x0000003a3b0d723e */ /* 0x000fe200000010ff */
[----:B------:R-:W-:Y:S01]  /*d6e0*/  STSM.16.M88.4 [R111], R4 ;  /* 0x000000046f007844 */ /* 0x000fe20000000200 */
[----:B--2---:R-:W-:Y:S02]  /*d6f0*/  F2FP.BF16.F32.PACK_AB R14, R61, R60 ;  /* 0x0000003c3d0e723e */ /* 0x004fe400000010ff */
[----:B------:R-:W-:Y:S01]  /*d700*/  F2FP.BF16.F32.PACK_AB R15, R63, R62 ;  /* 0x0000003e3f0f723e */ /* 0x000fe200000010ff */
[----:B------:R-:W2:Y:S01]  /*d710*/  SHFL.IDX PT, R53, R37, RZ, 0x1c1f ;  /* 0x001c1fff25357589 */ /* 0x000ea200000e0000 */
[----:B------:R-:W-:Y:S02]  /*d720*/  LOP3.LUT R28, R73, 0x380, RZ, 0xc0, !PT ;  /* 0x00000380491c7812 */ /* 0x000fe400078ec0ff */
[----:B------:R-:W-:Y:S01]  /*d730*/  F2FP.BF16.F32.PACK_AB R8, R65, R64 ;  /* 0x000000404108723e */ /* 0x000fe200000010ff */
[----:B------:R-:W-:Y:S01]  /*d740*/  STSM.16.M88.4 [R110], R12 ;  /* 0x0000000c6e007844 */ /* 0x000fe20000000200 */
[----:B------:R-:W-:-:S02]  /*d750*/  F2FP.BF16.F32.PACK_AB R9, R67, R66 ;  /* 0x000000424309723e */ /* 0x000fc400000010ff */
[----:B------:R-:W-:Y:S02]  /*d760*/  F2FP.BF16.F32.PACK_AB R10, R69, R68 ;  /* 0x00000044450a723e */ /* 0x000fe400000010ff */
[----:B------:R-:W-:Y:S02]  /*d770*/  F2FP.BF16.F32.PACK_AB R11, R71, R70 ;  /* 0x00000046470b723e */ /* 0x000fe400000010ff */
[----:B------:R-:W-:Y:S02]  /*d780*/  MOV R98, R40 ;  /* 0x0000002800627202 */ /* 0x000fe40000000f00 */
[----:B------:R-:W-:Y:S01]  /*d790*/  F2FP.BF16.F32.PACK_AB R46, R77, R76 ;  /* 0x0000004c4d2e723e */ /* 0x000fe200000010ff */
[----:B------:R-:W-:Y:S01]  /*d7a0*/  STSM.16.M88.4 [R109], R8 ;  /* 0x000000086d007844 */ /* 0x000fe20000000200 */
[----:B------:R-:W-:Y:S02]  /*d7b0*/  SHF.R.U64 R28, R28, 0x3, RZ ;  /* 0x000000031c1c7819 */ /* 0x000fe400000012ff */
[----:B------:R-:W-:Y:S01]  /*d7c0*/  LOP3.LUT R2, R31, 0x380, RZ, 0xc0, !PT ;  /* 0x000003801f027812 */ /* 0x000fe200078ec0ff */
[----:B------:R3:W-:Y:S01]  /*d7d0*/  STSM.16.M88.4 [R98], R44 ;  /* 0x0000002c62007844 */ /* 0x0007e20000000200 */
[----:B------:R-:W-:-:S02]  /*d7e0*/  LOP3.LUT R28, R28, R73, RZ, 0x3c, !PT ;  /* 0x000000491c1c7212 */ /* 0x000fc400078e3cff */
[----:B------:R-:W-:Y:S01]  /*d7f0*/  SHF.R.U64 R2, R2, 0x3, RZ ;  /* 0x0000000302027819 */ /* 0x000fe200000012ff */
[----:B------:R-:W-:Y:S03]  /*d800*/  STSM.16.M88.4 [R79], R80 ;  /* 0x000000504f007844 */ /* 0x000fe60000000200 */
[----:B------:R-:W-:Y:S01]  /*d810*/  LOP3.LUT R2, R2, R31, RZ, 0x3c, !PT ;  /* 0x0000001f02027212 */ /* 0x000fe200078e3cff */
[----:B------:R-:W-:Y:S01]  /*d820*/  BAR.SYNC.DEFER_BLOCKING 0x1, 0x100 ;  /* 0x0044000000007b1d */ /* 0x000fe20000010000 */
[----:B------:R-:W-:-:S05]  /*d830*/  IMAD.X R31, RZ, RZ, R35, P5 ;  /* 0x000000ffff1f7224 */ /* 0x000fca00028e0623 */
[----:B------:R-:W4:Y:S02]  /*d840*/  SHFL.IDX PT, R73, R37, 0x1, 0x1c1f ;  /* 0x003c1f0025497f89 */ /* 0x000f2400000e0000 */
[----:B---3--:R-:W3:Y:S08]  /*d850*/  @P1 LDC R45, c[0x0][0xbec] ;  /* 0x0002fb00ff2d1b82 */ /* 0x008ef00000000800 */
[----:B------:R-:W0:Y:S01]  /*d860*/  @P1 LDC R47, c[0x0][0xbf0] ;  /* 0x0002fc00ff2f1b82 */ /* 0x000e220000000800 */
[----:B--2---:R2:W-:Y:S01]  /*d870*/  @!P2 ST.E desc[UR8][R52.64], R89 ;  /* 0x000000593400a985 */ /* 0x0045e2000c101908 */
[----:B------:R-:W-:-:S03]  /*d880*/  IMAD R54, R54, UR4, RZ ;  /* 0x0000000436367c24 */ /* 0x000fc6000f8e02ff */
[----:B----4-:R2:W-:Y:S04]  /*d890*/  @!P0 ST.E desc[UR8][R72.64], R88 ;  /* 0x0000005848008985 */ /* 0x0105e8000c101908 */
[----:B------:R4:W5:Y:S04]  /*d8a0*/  LD.E.128 R40, desc[UR8][R32.64] ;  /* 0x0000000820287980 */ /* 0x000968000c101d00 */
[----:B------:R3:W5:Y:S04]  /*d8b0*/  LD.E.128 R56, desc[UR8][R20.64] ;  /* 0x0000000814387980 */ /* 0x000768000c101d00 */
[----:B------:R1:W5:Y:S01]  /*d8c0*/  LD.E.128 R36, desc[UR8][R30.64] ;  /* 0x000000081e247980 */ /* 0x000362000c101d00 */
[----:B----4-:R-:W-:-:S03]  /*d8d0*/  IMAD R32, R162, 0x20, R164 ;  /* 0x00000020a2207824 */ /* 0x010fc600078e02a4 */
[----:B------:R4:W5:Y:S01]  /*d8e0*/  LD.E.128 R4, desc[UR8][R26.64] ;  /* 0x000000081a047980 */ /* 0x000962000c101d00 */
[----:B------:R-:W-:-:S03]  /*d8f0*/  IMAD.IADD R32, R17, 0x1, R32 ;  /* 0x0000000111207824 */ /* 0x000fc600078e0220 */
[----:B------:R2:W5:Y:S01]  /*d900*/  LD.E.128 R60, desc[UR8][R2.64] ;  /* 0x00000008023c7980 */ /* 0x000562000c101d00 */
[----:B---3--:R-:W-:-:S03]  /*d910*/  @P1 IMAD.HI.U32 R20, R32, R45, RZ ;  /* 0x0000002d20141227 */ /* 0x008fc600078e00ff */
[----:B------:R3:W5:Y:S01]  /*d920*/  LD.E.128 R12, desc[UR8][R24.64] ;  /* 0x00000008180c7980 */ /* 0x000762000c101d00 */
[C---:B-1----:R-:W-:Y:S02]  /*d930*/  IMAD R31, R163.reuse, UR5, R54 ;  /* 0x00000005a31f7c24 */ /* 0x042fe4000f8e0236 */
[----:B----4-:R-:W-:Y:S01]  /*d940*/  IMAD.WIDE.U32 R26, R163, UR4, RZ ;  /* 0x00000004a31a7c25 */ /* 0x010fe2000f8e00ff */
[----:B------:R-:W-:Y:S01]  /*d950*/  ULDC.64 UR4, c[0x0][0xaf0] ;  /* 0x0002bc0000047ab9 */ /* 0x000fe20000000a00 */
[----:B------:R-:W5:Y:S02]  /*d960*/  LD.E.128 R48, desc[UR8][R34.64] ;  /* 0x0000000822307980 */ /* 0x000f64000c101d00 */
[----:B------:R-:W-:Y:S01]  /*d970*/  IMAD.MOV.U32 R21, RZ, RZ, R32 ;  /* 0x000000ffff157224 */ /* 0x000fe200078e0020 */
[----:B0-----:R-:W-:Y:S01]  /*d980*/  @P1 SHF.R.U32.HI R21, RZ, R47, R20 ;  /* 0x0000002fff151219 */ /* 0x001fe20000011614 */
[----:B--2---:R-:W-:Y:S01]  /*d990*/  IMAD.IADD R3, R27, 0x1, R31 ;  /* 0x000000011b037824 */ /* 0x004fe200078e021f */
[----:B------:R0:W5:Y:S01]  /*d9a0*/  LD.E.128 R8, desc[UR8][R28.64] ;  /* 0x000000081c087980 */ /* 0x000162000c101d00 */
[----:B---3--:R-:W-:-:S02]  /*d9b0*/  IMAD R24, R112, UR4, RZ ;  /* 0x0000000470187c24 */ /* 0x008fc4000f8e02ff */
[----:B------:R-:W-:Y:S01]  /*d9c0*/  IMAD.MOV.U32 R2, RZ, RZ, R26 ;  /* 0x000000ffff027224 */ /* 0x000fe200078e001a */
[----:B------:R-:W-:Y:S01]  /*d9d0*/  SHF.R.S32.HI R20, RZ, 0x1f, R21 ;  /* 0x0000001fff147819 */ /* 0x000fe20000011415 */
[C---:B------:R-:W-:Y:S01]  /*d9e0*/  IMAD R25, R161.reuse, UR5, R24 ;  /* 0x00000005a1197c24 */ /* 0x040fe2000f8e0218 */
[----:B------:R-:W-:Y:S01]  /*d9f0*/  @!PT LDS RZ, [RZ] ;  /* 0x00000000fffff984 */ /* 0x000fe20000000800 */
[----:B------:R-:W-:Y:S01]  /*da00*/  @!PT LDS RZ, [RZ] ;  /* 0x00000000fffff984 */ /* 0x000fe20000000800 */
[----:B------:R-:W-:Y:S01]  /*da10*/  @!PT LDS RZ, [RZ] ;  /* 0x00000000fffff984 */ /* 0x000fe20000000800 */
[----:B------:R-:W-:Y:S01]  /*da20*/  @!PT LDS RZ, [RZ] ;  /* 0x00000000fffff984 */ /* 0x000fe20000000800 */
[----:B------:R1:W-:Y:S06]  /*da30*/  MEMBAR.ALL.CTA ;  /* 0x0000000000007992 */ /* 0x0003ec0000008000 */
[----:B-1----:R-:W1:Y:S01]  /*da40*/  FENCE.VIEW.ASYNC.S ;  /* 0x00000000000073c6 */ /* 0x002e620000000000 */
        /* <DEDUP_REMOVED lines=12> */
[----:B0-----:R-:W-:Y:S02]  /*db10*/  IMAD.IADD R29, R164, 0x1, R17 ;  /* 0x00000001a41d7824 */ /* 0x001fe400078e0211 */
[C---:B------:R-:W-:Y:S02]  /*db20*/  IMAD R21, R25.reuse, UR5, R20 ;  /* 0x0000000519157c24 */ /* 0x040fe4000f8e0214 */
[----:B------:R-:W-:Y:S01]  /*db30*/  IMAD.WIDE.U32 R2, R25, UR4, R2 ;  /* 0x0000000419027c25 */ /* 0x000fe2000f8e0002 */
[----:B------:R-:W-:Y:S01]  /*db40*/  ISETP.GE.AND P2, PT, R29, R78, PT ;  /* 0x0000004e1d00720c */ /* 0x000fe20003f46270 */
[----:B------:R-:W-:-:S02]  /*db50*/  ULDC.64 UR4, c[0x0][0xa80] ;  /* 0x0002a00000047ab9 */ /* 0x000fc40000000a00 */
[----:B------:R-:W-:Y:S02]  /*db60*/  VIADD R17, R29, 0x20 ;  /* 0x000000201d117836 */ /* 0x000fe40000000000 */
[----:B------:R-:W-:Y:S01]  /*db70*/  VIADD R16, R16, 0x2a820 ;  /* 0x0002a82010107836 */ /* 0x000fe20000000000 */
[C---:B------:R-:W-:Y:S01]  /*db80*/  LEA R20, P3, R2.reuse, UR4, 0x1 ;  /* 0x0000000402147c11 */ /* 0x040fe2000f8608ff */
[----:B------:R-:W-:Y:S01]  /*db90*/  IMAD.IADD R3, R3, 0x1, R21 ;  /* 0x0000000103037824 */ /* 0x000fe200078e0215 */
[-C--:B------:R-:W-:Y:S01]  /*dba0*/  ISETP.GE.AND P0, PT, R17, R78.reuse, PT ;  /* 0x0000004e1100720c */ /* 0x080fe20003f06270 */
[----:B------:R-:W-:Y:S01]  /*dbb0*/  VIADD R17, R29, 0x40 ;  /* 0x000000401d117836 */ /* 0x000fe20000000000 */
[----:B------:R-:W-:Y:S02]  /*dbc0*/  PRMT R16, RZ, 0x654, R16 ;  /* 0x00000654ff107816 */ /* 0x000fe40000000010 */
[----:B------:R-:W-:Y:S01]  /*dbd0*/  LEA.HI.X R21, R2, UR5, R3, 0x1, P3 ;  /* 0x0000000502157c11 */ /* 0x000fe200098f0c03 */
[----:B------:R-:W-:Y:S01]  /*dbe0*/  BSSY B1, `(.L_x_1167) ;  /* 0x0000010000017945 */ /* 0x000fe20003800000 */
[----:B------:R-:W-:Y:S01]  /*dbf0*/  ISETP.GE.AND P1, PT, R17, R78, PT ;  /* 0x0000004e1100720c */ /* 0x000fe20003f26270 */
[----:B-1----:R0:W-:Y:S02]  /*dc00*/  SYNCS.ARRIVE.TRANS64.RED.A1T0 RZ, [R16+URZ], RZ ;  /* 0x000000ff10ff79a7 */ /* 0x0021e4000810043f */
[----:B------:R1:W2:Y:S04]  /*dc10*/  SHFL.IDX PT, R17, R21, RZ, 0x181f ;  /* 0x00181fff15117589 */ /* 0x0002a800000e0000 */
[----:B0-----:R1:W0:Y:S01]  /*dc20*/  SHFL.IDX PT, R16, R20, RZ, 0x181f ;  /* 0x00181fff14107589 */ /* 0x00122200000e0000 */
[----:B------:R-:W-:Y:S05]  /*dc30*/  @P2 BRA `(.L_x_1168) ;  /* 0x0000000000282947 */ /* 0x000fea0003800000 */
[----:B------:R-:W-:Y:S01]  /*dc40*/  ULDC UR4, c[0x0][0xac8] ;  /* 0x0002b20000047ab9 */ /* 0x000fe20000000800 */
[----:B------:R-:W-:Y:S01]  /*dc50*/  ULDC.64 UR6, c[0x0][0x208] ;  /* 0x0000820000067ab9 */ /* 0x000fe20000000a00 */
[----:B------:R-:W-:Y:S02]  /*dc60*/  ISETP.GE.AND P2, PT, R23, UR4, PT ;  /* 0x0000000417007c0c */ /* 0x000fe4000bf46270 */
[----:B------:R-:W-:-:S11]  /*dc70*/  ISETP.GE.AND P3, PT, R160, UR4, PT ;  /* 0x00000004a0007c0c */ /* 0x000fd6000bf66270 */
[CC--:B0-----:R-:W-:Y:S02]  /*dc80*/  @!P2 LEA R2, P4, R23.reuse, R16.reuse, 0x1 ;  /* 0x000000101702a211 */ /* 0x0c1fe400078808ff */
[C---:B------:R-:W-:Y:S02]  /*dc90*/  @!P3 LEA R16, P5, R160.reuse, R16, 0x1 ;  /* 0x00000010a010b211 */ /* 0x040fe400078a08ff */
[-C--:B--2---:R-:W-:Y:S02]  /*dca0*/  @!P2 LEA.HI.X R3, R23, R17.reuse, R172, 0x1, P4 ;  /* 0x000000111703a211 */ /* 0x084fe400020f0cac */
[----:B------:R-:W-:-:S03]  /*dcb0*/  @!P3 LEA.HI.X R17, R160, R17, R171, 0x1, P5 ;  /* 0x00000011a011b211 */ /* 0x000fc600028f0cab */
[----:B-----5:R3:W-:Y:S04]  /*dcc0*/  @!P2 ST.E.128 desc[UR6][R2.64], R48 ;  /* 0x000000300200a985 */ /* 0x0207e8000c101d06 */
[----:B------:R3:W-:Y:S02]  /*dcd0*/  @!P3 ST.E.128 desc[UR6][R16.64], R60 ;  /* 0x0000003c1000b985 */ /* 0x0007e4000c101d06 */
.L_x_1168:
[----:B------:R-:W-:Y:S05]  /*dce0*/  BSYNC B1 ;  /* 0x0000000000017941 */ /* 0x000fea0003800000 */
.L_x_1167:
[----:B--23--:R2:W3:Y:S01]  /*dcf0*/  SHFL.IDX PT, R17, R21, 0x1, 0x181f ;  /* 0x00381f0015117f89 */ /* 0x00c4e200000e0000 */
[----:B------:R-:W-:Y:S03]  /*dd00*/  BSSY B1, `(.L_x_1169) ;  /* 0x000000d000017945 */ /* 0x000fe60003800000 */
[----:B0-----:R2:W0:Y:S01]  /*dd10*/  SHFL.IDX PT, R16, R20, 0x1, 0x181f ;  /* 0x00381f0014107f89 */ /* 0x00142200000e0000 */
[----:B------:R-:W-:Y:S05]  /*dd20*/  @P0 BRA `(.L_x_1170) ;  /* 0x0000000000280947 */ /* 0x000fea0003800000 */
[----:B------:R-:W-:Y:S01]  /*dd30*/  ULDC UR4, c[0x0][0xac8] ;  /* 0x0002b20000047ab9 */ /* 0x000fe20000000800 */
[----:B------:R-:W-:Y:S01]  /*dd40*/  ULDC.64 UR6, c[0x0][0x208] ;  /* 0x0000820000067ab9 */ /* 0x000fe20000000a00 */
[----:B------:R-:W-:Y:S02]  /*dd50*/  ISETP.GE.AND P3, PT, R23, UR4, PT ;  /* 0x0000000417007c0c */ /* 0x000fe4000bf66270 */
[----:B------:R-:W-:-:S11]  /*dd60*/  ISETP.GE.AND P4, PT, R160, UR4, PT ;  /* 0x00000004a0007c0c */ /* 0x000fd6000bf86270 */
[CC--:B0-----:R-:W-:Y:S02]  /*dd70*/  @!P3 LEA R2, P0, R23.reuse, R16.reuse, 0x1 ;  /* 0x000000101702b211 */ /* 0x0c1fe400078008ff */
[C---:B------:R-:W-:Y:S02]  /*dd80*/  @!P4 LEA R16, P2, R160.reuse, R16, 0x1 ;  /* 0x00000010a010c211 */ /* 0x040fe400078408ff */
[-C--:B---3--:R-:W-:Y:S02]  /*dd90*/  @!P3 LEA.HI.X R3, R23, R17.reuse, R172, 0x1, P0 ;  /* 0x000000111703b211 */ /* 0x088fe400000f0cac */
[----:B------:R-:W-:-:S03]  /*dda0*/  @!P4 LEA.HI.X R17, R160, R17, R171, 0x1, P2 ;  /* 0x00000011a011c211 */ /* 0x000fc600010f0cab */
[----:B-----5:R4:W-:Y:S04]  /*ddb0*/  @!P3 ST.E.128 desc[UR6][R2.64], R40 ;  /* 0x000000280200b985 */ /* 0x0209e8000c101d06 */
[----:B------:R4:W-:Y:S02]  /*ddc0*/  @!P4 ST.E.128 desc[UR6][R16.64], R56 ;  /* 0x000000381000c985 */ /* 0x0009e4000c101d06 */
.L_x_1170:
[----:B------:R-:W-:Y:S05]  /*ddd0*/  BSYNC B1 ;  /* 0x0000000000017941 */ /* 0x000fea0003800000 */
.L_x_1169:
[----:B---34-:R3:W4:Y:S01]  /*dde0*/  SHFL.IDX PT, R17, R21, 0x2, 0x181f ;  /* 0x00581f0015117f89 */ /* 0x01872200000e0000 */
        /* <DEDUP_REMOVED lines=9> */
[-C--:B----4-:R-:W-:Y:S02]  /*de80*/  @!P2 LEA.HI.X R3, R23, R17.reuse, R172, 0x1, P0 ;  /* 0x000000111703a211 */ /* 0x090fe400000f0cac */
[----:B------:R-:W-:-:S03]  /*de90*/  @!P3 LEA.HI.X R17, R160, R17, R171, 0x1, P1 ;  /* 0x00000011a011b211 */ /* 0x000fc600008f0cab */
[----:B-----5:R0:W-:Y:S04]  /*dea0*/  @!P2 ST.E.128 desc[UR6][R2.64], R36 ;  /* 0x000000240200a985 */ /* 0x0201e8000c101d06 */
[----:B------:R0:W-:Y:S02]  /*deb0*/  @!P3 ST.E.128 desc[UR6][R16.64], R12 ;  /* 0x0000000c1000b985 */ /* 0x0001e4000c101d06 */
.L_x_1172:
[----:B------:R-:W-:Y:S05]  /*dec0*/  BSYNC B1 ;  /* 0x0000000000017941 */ /* 0x000fea0003800000 */
.L_x_1171:
[----:B0-----:R-:W-:Y:S01]  /*ded0*/  VIADD R3, R29, 0x60 ;  /* 0x000000601d037836 */ /* 0x001fe20000000000 */
[----:B-123--:R-:W0:Y:S04]  /*dee0*/  SHFL.IDX PT, R21, R21, 0x3, 0x181f ;  /* 0x00781f0015157f89 */ /* 0x00ee2800000e0000 */
[----:B------:R-:W-:Y:S01]  /*def0*/  ISETP.GE.AND P0, PT, R3, R78, PT ;  /* 0x0000004e0300720c */ /* 0x000fe20003f06270 */
[----:B------:R-:W1:-:S12]  /*df00*/  SHFL.IDX PT, R20, R20, 0x3, 0x181f ;  /* 0x00781f0014147f89 */ /* 0x000e5800000e0000 */
[----:B------:R-:W-:Y:S05]  /*df10*/  @P0 BRA `(.L_x_1173) ;  /* 0x0000000800880947 */ /* 0x000fea0003800000 */
[----:B------:R-:W-:Y:S01]  /*df20*/  ULDC UR4, c[0x0][0xac8] ;  /* 0x0002b20000047ab9 */ /* 0x000fe20000000800 */
[----:B------:R-:W-:Y:S01]  /*df30*/  ULDC.64 UR6, c[0x0][0x208] ;  /* 0x0000820000067ab9 */ /* 0x000fe20000000a00 */
[----:B------:R-:W-:-:S13]  /*df40*/  ISETP.GE.AND P1, PT, R23, UR4, PT ;  /* 0x0000000417007c0c */ /* 0x000fda000bf26270 */
[----:B-1----:R-:W-:-:S04]  /*df50*/  @!P1 LEA R2, P0, R23, R20, 0x1 ;  /* 0x0000001417029211 */ /* 0x002fc800078008ff */
[----:B0-----:R-:W-:Y:S02]  /*df60*/  @!P1 LEA.HI.X R3, R23, R21, R172, 0x1, P0 ;  /* 0x0000001517039211 */ /* 0x001fe400000f0cac */
[----:B------:R-:W-:-:S03]  /*df70*/  ISETP.GE.AND P0, PT, R160, UR4, PT ;  /* 0x00000004a0007c0c */ /* 0x000fc6000bf06270 */
[----:B-----5:R0:W-:Y:S10]  /*df80*/  @!P1 ST.E.128 desc[UR6][R2.64], R4 ;  /* 0x0000000402009985 */ /* 0x0201f4000c101d06 */
[----:B------:R-:W-:Y:S05]  /*df90*/  @P0 BRA `(.L_x_1173) ;  /* 0x0000000800680947 */ /* 0x000fea0003800000 */
[----:B0-----:R-:W-:Y:S01]  /*dfa0*/  LEA R2, P0, R160, R20, 0x1 ;  /* 0x00000014a0027211 */ /* 0x001fe200078008ff */
[----:B------:R-:W-:-:S03]  /*dfb0*/  ULDC.64 UR4, c[0x0][0x208] ;  /* 0x0000820000047ab9 */ /* 0x000fc60000000a00 */
[----:B------:R-:W-:-:S05]  /*dfc0*/  LEA.HI.X R3, R160, R21, R171, 0x1, P0 ;  /* 0x00000015a0037211 */ /* 0x000fca00000f0cab */
[----:B------:R0:W-:Y:S01]  /*dfd0*/  ST.E.128 desc[UR4][R2.64], R8 ;  /* 0x0000000802007985 */ /* 0x0001e2000c101d04 */
[----:B------:R-:W-:Y:S05]  /*dfe0*/  BRA `(.L_x_1173) ;  /* 0x0000000800547947 */ /* 0x000fea0003800000 */
.L_x_1166:
[----:B------:R-:W2:Y:S01]  /*dff0*/  LDC R12, c[0x0][0xbe8] ;  /* 0x0002fa00ff0c7b82 */ /* 0x000ea20000000800 */
[----:B------:R-:W-:Y:S01]  /*e000*/  ISETP.GE.AND P0, PT, R173, 0x80, PT ;  /* 0x00000080ad00780c */ /* 0x000fe20003f06270 */
[----:B------:R-:W-:Y:S01]  /*e010*/  IMAD R2, R162, 0x20, R164 ;  /* 0x00000020a2027824 */ /* 0x000fe200078e02a4 */
[----:B------:R-:W-:Y:S01]  /*e020*/  BSSY B1, `(.L_x_1174) ;  /* 0x000002f000017945 */ /* 0x000fe20003800000 */
[----:B------:R-:W-:Y:S02]  /*e030*/  SHF.R.S32.HI R10, RZ, 0x1f, R163 ;  /* 0x0000001fff0a7819 */ /* 0x000fe400000114a3 */
[----:B------:R-:W-:Y:S01]  /*e040*/  IMAD.IADD R15, R17, 0x1, R2 ;  /* 0x00000001110f7824 */ /* 0x000fe200078e0202 */
[----:B------:R-:W-:Y:S02]  /*e050*/  SHF.R.S32.HI R11, RZ, 0x1f, R161 ;  /* 0x0000001fff0b7819 */ /* 0x000fe400000114a1 */
[----:B--2---:R-:W-:-:S13]  /*e060*/  ISETP.NE.AND P1, PT, R12, 0x1, PT ;  /* 0x000000010c00780c */ /* 0x004fda0003f25270 */
[----:B------:R-:W2:Y:S08]  /*e070*/  @P1 LDC R14, c[0x0][0xbec] ;  /* 0x0002fb00ff0e1b82 */ /* 0x000eb00000000800 */
[----:B------:R-:W3:Y:S01]  /*e080*/  @P1 LDC R21, c[0x0][0xbf0] ;  /* 0x0002fc00ff151b82 */ /* 0x000ee20000000800 */
[----:B------:R-:W-:Y:S05]  /*e090*/  @P0 BRA `(.L_x_1175) ;  /* 0x00000000009c0947 */ /* 0x000fea0003800000 */
[----:B------:R-:W4:Y:S01]  /*e0a0*/  S2R R4, SR_TID.X ;  /* 0x0000000000047919 */ /* 0x000f220000002100 */
[----:B------:R-:W5:Y:S01]  /*e0b0*/  LDC R9, c[0x0][0xbe8] ;  /* 0x0002fa00ff097b82 */ /* 0x000f620000000800 */
[----:B------:R-:W-:Y:S02]  /*e0c0*/  ULDC UR4, c[0x0][0xa88] ;  /* 0x0002a20000047ab9 */ /* 0x000fe40000000800 */
[----:B-----5:R-:W-:Y:S01]  /*e0d0*/  IMAD R3, R9, UR4, RZ ;  /* 0x0000000409037c24 */ /* 0x020fe2000f8e02ff */
[----:B----4-:R-:W-:-:S04]  /*e0e0*/  IADD3 R8, R17, -0x80, R4 ;  /* 0xffffff8011087810 */ /* 0x010fc80007ffe004 */
[----:B------:R-:W-:-:S13]  /*e0f0*/  ISETP.GE.AND P0, PT, R8, R3, PT ;  /* 0x000000030800720c */ /* 0x000fda0003f06270 */
[----:B------:R-:W-:Y:S05]  /*e100*/  @P0 BRA `(.L_x_1175) ;  /* 0x0000000000800947 */ /* 0x000fea0003800000 */
[----:B------:R-:W-:Y:S01]  /*e110*/  ISETP.NE.AND P0, PT, R9, 0x1, PT ;  /* 0x000000010900780c */ /* 0x000fe20003f05270 */
[----:B------:R-:W-:Y:S01]  /*e120*/  ULDC.64 UR4, c[0x0][0xb90] ;  /* 0x0002e40000047ab9 */ /* 0x000fe20000000a00 */
[----:B------:R-:W-:Y:S01]  /*e130*/  IMAD.MOV.U32 R5, RZ, RZ, R8 ;  /* 0x000000ffff057224 */ /* 0x000fe200078e0008 */
[----:B------:R-:W-:Y:S01]  /*e140*/  ULDC.64 UR6, c[0x0][0x208] ;  /* 0x0000820000067ab9 */ /* 0x000fe20000000a00 */
[----:B------:R-:W-:-:S04]  /*e150*/  IMAD R6, R10, UR4, RZ ;  /* 0x000000040a067c24 */ /* 0x000fc8000f8e02ff */
[----:B------:R-:W-:-:S05]  /*e160*/  IMAD R7, R163, UR5, R6 ;  /* 0x00000005a3077c24 */ /* 0x000fca000f8e0206 */
[----:B------:R-:W4:Y:S08]  /*e170*/  @P0 LDC R3, c[0x0][0xbec] ;  /* 0x0002fb00ff030b82 */ /* 0x000f300000000800 */
[----:B------:R-:W5:Y:S01]  /*e180*/  @P0 LDC R13, c[0x0][0xbf0] ;  /* 0x0002fc00ff0d0b82 */ /* 0x000f620000000800 */
[----:B----4-:R-:W-:-:S04]  /*e190*/  @P0 IMAD.HI.U32 R4, R8, R3, RZ ;  /* 0x0000000308040227 */ /* 0x010fc800078e00ff */
[----:B------:R-:W-:Y:S01]  /*e1a0*/  IMAD.WIDE.U32 R2, R163, UR4, RZ ;  /* 0x00000004a3027c25 */ /* 0x000fe2000f8e00ff */
[----:B------:R-:W-:Y:S01]  /*e1b0*/  ULDC.64 UR4, c[0x0][0xb98] ;  /* 0x0002e60000047ab9 */ /* 0x000fe20000000a00 */
[----:B-----5:R-:W-:Y:S02]  /*e1c0*/  @P0 SHF.R.U32.HI R5, RZ, R13, R4 ;  /* 0x0000000dff050219 */ /* 0x020fe40000011604 */
[----:B------:R-:W-:Y:S02]  /*e1d0*/  IMAD.IADD R3, R3, 0x1, R7 ;  /* 0x0000000103037824 */ /* 0x000fe400078e0207 */
[----:B------:R-:W-:Y:S02]  /*e1e0*/  IMAD R4, R11, UR4, RZ ;  /* 0x000000040b047c24 */ /* 0x000fe4000f8e02ff */
[----:B------:R-:W-:Y:S02]  /*e1f0*/  IMAD.MOV R7, RZ, RZ, -R5 ;  /* 0x000000ffff077224 */ /* 0x000fe400078e0a05 */
[----:B------:R-:W-:-:S04]  /*e200*/  IMAD.WIDE.U32 R2, R161, UR4, R2 ;  /* 0x00000004a1027c25 */ /* 0x000fc8000f8e0002 */
[----:B------:R-:W-:Y:S01]  /*e210*/  IMAD R7, R9, R7, R8 ;  /* 0x0000000709077224 */ /* 0x000fe200078e0208 */
[----:B------:R-:W-:Y:S01]  /*e220*/  SHF.R.S32.HI R9, RZ, 0x1f, R5 ;  /* 0x0000001fff097819 */ /* 0x000fe20000011405 */
[----:B------:R-:W-:Y:S01]  /*e230*/  IMAD R6, R161, UR5, R4 ;  /* 0x00000005a1067c24 */ /* 0x000fe2000f8e0204 */
[----:B------:R-:W-:Y:S01]  /*e240*/  IADD3 R2, P0, R5, R2, RZ ;  /* 0x0000000205027210 */ /* 0x000fe20007f1e0ff */
[----:B------:R-:W-:Y:S01]  /*e250*/  ULDC.64 UR4, c[0x0][0xb88] ;  /* 0x0002e20000047ab9 */ /* 0x000fe20000000a00 */
        /* <DEDUP_REMOVED lines=11> */
.L_x_1175:
[----:B------:R-:W-:Y:S05]  /*e310*/  BSYNC B1 ;  /* 0x0000000000017941 */ /* 0x000fea0003800000 */
.L_x_1174:
[----:B------:R-:W-:Y:S01]  /*e320*/  ULDC.64 UR4, c[0x0][0xae8] ;  /* 0x0002ba0000047ab9 */ /* 0x000fe20000000a00 */
[----:B--2-4-:R-:W-:Y:S01]  /*e330*/  @P1 IMAD.HI.U32 R4, R15, R14, RZ ;  /* 0x0000000e0f041227 */ /* 0x014fe200078e00ff */
[----:B------:R-:W-:Y:S01]  /*e340*/  ULDC UR6, c[0x0][0xa88] ;  /* 0x0002a20000067ab9 */ /* 0x000fe20000000800 */
[----:B------:R-:W-:Y:S02]  /*e350*/  BSSY B1, `(.L_x_1176) ;  /* 0x0000031000017945 */ /* 0x000fe40003800000 */
[----:B------:R-:W-:Y:S02]  /*e360*/  IMAD R2, R10, UR4, RZ ;  /* 0x000000040a027c24 */ /* 0x000fe4000f8e02ff */
[----:B------:R-:W-:Y:S01]  /*e370*/  IMAD.MOV.U32 R5, RZ, RZ, R15 ;  /* 0x000000ffff057224 */ /* 0x000fe200078e000f */
[----:B---3--:R-:W-:Y:S01]  /*e380*/  @P1 SHF.R.U32.HI R5, RZ, R21, R4 ;  /* 0x00000015ff051219 */ /* 0x008fe20000011604 */
[C---:B------:R-:W-:Y:S02]  /*e390*/  IMAD R7, R163.reuse, UR5, R2 ;  /* 0x00000005a3077c24 */ /* 0x040fe4000f8e0202 */
[----:B------:R-:W-:Y:S01]  /*e3a0*/  IMAD.WIDE.U32 R2, R163, UR4, RZ ;  /* 0x00000004a3027c25 */ /* 0x000fe2000f8e00ff */
[----:B------:R-:W-:Y:S01]  /*e3b0*/  ULDC.64 UR4, c[0x0][0xaf0] ;  /* 0x0002bc0000047ab9 */ /* 0x000fe20000000a00 */
[----:B------:R-:W-:-:S02]  /*e3c0*/  SHF.R.S32.HI R4, RZ, 0x1f, R5 ;  /* 0x0000001fff047819 */ /* 0x000fc40000011405 */
[----:B------:R-:W-:Y:S02]  /*e3d0*/  IMAD R6, R11, UR4, RZ ;  /* 0x000000040b067c24 */ /* 0x000fe4000f8e02ff */
[----:B------:R-:W-:Y:S02]  /*e3e0*/  IMAD.IADD R3, R3, 0x1, R7 ;  /* 0x0000000103037824 */ /* 0x000fe400078e0207 */
        /* <DEDUP_REMOVED lines=12> */
[----:B------:R-:W-:Y:S02]  /*e4b0*/  IMAD.IADD R3, R3, 0x1, R9 ;  /* 0x0000000103037824 */ /* 0x000fe400078e0209 */
[----:B------:R-:W-:Y:S02]  /*e4c0*/  IMAD R6, R4, UR4, RZ ;  /* 0x0000000404067c24 */ /* 0x000fe4000f8e02ff */
[----:B------:R-:W-:Y:S02]  /*e4d0*/  IMAD R9, R12, UR6, RZ ;  /* 0x000000060c097c24 */ /* 0x000fe4000f8e02ff */
[C---:B------:R-:W-:Y:S02]  /*e4e0*/  VIADD R4, R8.reuse, 0x20 ;  /* 0x0000002008047836 */ /* 0x040fe40000000000 */
[C---:B------:R-:W-:Y:S01]  /*e4f0*/  IMAD R5, R7.reuse, UR5, R6 ;  /* 0x0000000507057c24 */ /* 0x040fe2000f8e0206 */
[-C--:B------:R-:W-:Y:S01]  /*e500*/  ISETP.GE.AND P2, PT, R8, R9.reuse, PT ;  /* 0x000000090800720c */ /* 0x080fe20003f46270 */
[----:B------:R-:W-:Y:S01]  /*e510*/  IMAD.WIDE.U32 R2, R7, UR4, R2 ;  /* 0x0000000407027c25 */ /* 0x000fe2000f8e0002 */
[----:B------:R-:W-:Y:S01]  /*e520*/  ISETP.GE.AND P1, PT, R4, R9, PT ;  /* 0x000000090400720c */ /* 0x000fe20003f26270 */
[----:B------:R-:W-:-:S02]  /*e530*/  ULDC.64 UR4, c[0x0][0xa80] ;  /* 0x0002a00000047ab9 */ /* 0x000fc40000000a00 */
[----:B------:R-:W-:Y:S02]  /*e540*/  VIADD R4, R8, 0x40 ;  /* 0x0000004008047836 */ /* 0x000fe40000000000 */
[----:B------:R-:W-:Y:S01]  /*e550*/  IMAD.IADD R3, R3, 0x1, R5 ;  /* 0x0000000103037824 */ /* 0x000fe200078e0205 */
[----:B------:R-:W-:Y:S02]  /*e560*/  LEA R5, P3, R2, UR4, 0x1 ;  /* 0x0000000402057c11 */ /* 0x000fe4000f8608ff */
[----:B------:R-:W-:Y:S02]  /*e570*/  ISETP.GE.AND P0, PT, R4, R9, PT ;  /* 0x000000090400720c */ /* 0x000fe40003f06270 */
[----:B------:R-:W-:Y:S02]  /*e580*/  LEA.HI.X R4, R2, UR5, R3, 0x1, P3 ;  /* 0x0000000502047c11 */ /* 0x000fe400098f0c03 */
[----:B------:R2:W3:Y:S04]  /*e590*/  SHFL.IDX PT, R2, R5, RZ, 0x181f ;  /* 0x00181fff05027589 */ /* 0x0004e800000e0000 */
[----:B------:R2:W4:Y:S01]  /*e5a0*/  SHFL.IDX PT, R3, R4, RZ, 0x181f ;  /* 0x00181fff04037589 */ /* 0x00052200000e0000 */
[----:B------:R-:W-:Y:S05]  /*e5b0*/  @P2 BRA `(.L_x_1177) ;  /* 0x0000000000282947 */ /* 0x000fea0003800000 */
[----:B------:R-:W-:Y:S01]  /*e5c0*/  ULDC UR4, c[0x0][0xac8] ;  /* 0x0002b20000047ab9 */ /* 0x000fe20000000800 */
[----:B------:R-:W-:Y:S01]  /*e5d0*/  ULDC.64 UR6, c[0x0][0x208] ;  /* 0x0000820000067ab9 */ /* 0x000fe20000000a00 */
[----:B------:R-:W-:Y:S02]  /*e5e0*/  ISETP.GE.AND P4, PT, R23, UR4, PT ;  /* 0x0000000417007c0c */ /* 0x000fe4000bf86270 */
[----:B------:R-:W-:-:S11]  /*e5f0*/  ISETP.GE.AND P5, PT, R160, UR4, PT ;  /* 0x00000004a0007c0c */ /* 0x000fd6000bfa6270 */
[CC--:B---3--:R-:W-:Y:S02]  /*e600*/  @!P4 LEA R6, P2, R23.reuse, R2.reuse, 0x1 ;  /* 0x000000021706c211 */ /* 0x0c8fe400078408ff */
[C---:B------:R-:W-:Y:S02]  /*e610*/  @!P5 LEA R2, P3, R160.reuse, R2, 0x1 ;  /* 0x00000002a002d211 */ /* 0x040fe400078608ff */
[-C--:B----4-:R-:W-:Y:S02]  /*e620*/  @!P4 LEA.HI.X R7, R23, R3.reuse, R172, 0x1, P2 ;  /* 0x000000031707c211 */ /* 0x090fe400010f0cac */
[----:B------:R-:W-:-:S03]  /*e630*/  @!P5 LEA.HI.X R3, R160, R3, R171, 0x1, P3 ;  /* 0x00000003a003d211 */ /* 0x000fc600018f0cab */
[----:B------:R3:W-:Y:S04]  /*e640*/  @!P4 ST.E.128 desc[UR6][R6.64], RZ ;  /* 0x000000ff0600c985 */ /* 0x0007e8000c101d06 */
[----:B------:R3:W-:Y:S02]  /*e650*/  @!P5 ST.E.128 desc[UR6][R2.64], RZ ;  /* 0x000000ff0200d985 */ /* 0x0007e4000c101d06 */
.L_x_1177:
[----:B------:R-:W-:Y:S05]  /*e660*/  BSYNC B1 ;  /* 0x0000000000017941 */ /* 0x000fea0003800000 */
.L_x_1176:
[----:B---34-:R3:W4:Y:S01]  /*e670*/  SHFL.IDX PT, R3, R4, 0x1, 0x181f ;  /* 0x00381f0004037f89 */ /* 0x01872200000e0000 */
[----:B------:R-:W-:Y:S03]  /*e680*/  BSSY B1, `(.L_x_1178) ;  /* 0x000000d000017945 */ /* 0x000fe60003800000 */
[----:B------:R3:W0:Y:S01]  /*e690*/  SHFL.IDX PT, R2, R5, 0x1, 0x181f ;  /* 0x00381f0005027f89 */ /* 0x00062200000e0000 */
        /* <DEDUP_REMOVED lines=9> */
[----:B------:R0:W-:Y:S04]  /*e730*/  @!P3 ST.E.128 desc[UR6][R6.64], RZ ;  /* 0x000000ff0600b985 */ /* 0x0001e8000c101d06 */
[----:B------:R0:W-:Y:S02]  /*e740*/  @!P4 ST.E.128 desc[UR6][R2.64], RZ ;  /* 0x000000ff0200c985 */ /* 0x0001e4000c101d06 */
.L_x_1179:
[----:B------:R-:W-:Y:S05]  /*e750*/  BSYNC B1 ;  /* 0x0000000000017941 */ /* 0x000fea0003800000 */
.L_x_1178:
[----:B0---4-:R0:W4:Y:S01]  /*e760*/  SHFL.IDX PT, R3, R4, 0x2, 0x181f ;  /* 0x00581f0004037f89 */ /* 0x01112200000e0000 */
        /* <DEDUP_REMOVED lines=13> */
.L_x_1181:
[----:B------:R-:W-:Y:S05]  /*e840*/  BSYNC B1 ;  /* 0x0000000000017941 */ /* 0x000fea0003800000 */
.L_x_1180:
[----:B0-----:R-:W-:Y:S01]  /*e850*/  VIADD R2, R8, 0x60 ;  /* 0x0000006008027836 */ /* 0x001fe20000000000 */
[----:B--23--:R-:W0:Y:S04]  /*e860*/  SHFL.IDX PT, R4, R4, 0x3, 0x181f ;  /* 0x00781f0004047f89 */ /* 0x00ce2800000e0000 */
[----:B------:R-:W-:Y:S01]  /*e870*/  ISETP.GE.AND P0, PT, R2, R9, PT ;  /* 0x000000090200720c */ /* 0x000fe20003f06270 */
[----:B----4-:R2:W3:-:S12]  /*e880*/  SHFL.IDX PT, R3, R5, 0x3, 0x181f ;  /* 0x00781f0005037f89 */ /* 0x0104d800000e0000 */
[----:B--2---:R-:W-:Y:S05]  /*e890*/  @P0 BRA `(.L_x_1173) ;  /* 0x0000000000280947 */ /* 0x004fea0003800000 */
        /* <DEDUP_REMOVED lines=8> */
[----:B------:R2:W-:Y:S04]  /*e920*/  @!P2 ST.E.128 desc[UR6][R6.64], RZ ;  /* 0x000000ff0600a985 */ /* 0x0005e8000c101d06 */
[----:B------:R2:W-:Y:S02]  /*e930*/  @!P3 ST.E.128 desc[UR6][R2.64], RZ ;  /* 0x000000ff0200b985 */ /* 0x0005e4000c101d06 */
.L_x_1173:
[----:B------:R-:W-:Y:S05]  /*e940*/  BSYNC B0 ;  /* 0x0000000000007941 */ /* 0x000fea0003800000 */
.L_x_1165:
[----:B------:R-:W-:Y:S02]  /*e950*/  ULDC UR4, c[0x0][0xc38] ;  /* 0x00030e0000047ab9 */ /* 0x000fe40000000800 */
[----:B-1----:R-:W-:-:S13]  /*e960*/  ISETP.GE.AND P0, PT, R0, UR4, PT ;  /* 0x0000000400007c0c */ /* 0x002fda000bf06270 */
[----:B------:R-:W-:Y:S05]  /*e970*/  @!P0 BRA `(.L_x_1182) ;  /* 0xffffff2400108947 */ /* 0x000fea000383ffff */
[----:B------:R-:W-:Y:S05]  /*e980*/  EXIT ;  /* 0x000000000000794d */ /* 0x000fea0003800000 */
.L_x_1084:
[----:B------:R-:W-:-:S08]  /*e990*/  NOP ;  /* 0x0000000000007918 */ /* 0x000fd00000000000 */
[----:B0-----:R-:W0:-:S00]  /*e9a0*/  USETMAXREG.DEALLOC.CTAPOOL 0x18 ;  /* 0x00000018000079c8 */ /* 0x001e0000080e0500 */
[----:B0-----:R-:W2:Y:S01]  /*e9b0*/  LDL.LU R2, [R1+0xc] ;  /* 0x00000c0001027983 */ /* 0x001ea20000300800 */
[----:B------:R-:W-:-:S05]  /*e9c0*/  LOP3.LUT R0, R0, 0x3, RZ, 0xc0, !PT ;  /* 0x0000000300007812 */ /* 0x000fca00078ec0ff */
[----:B------:R-:W0:Y:S01]  /*e9d0*/  S2UR UR6, SR_CTAID.X ;  /* 0x00000000000679c3 */ /* 0x000e220000002500 */
[----:B------:R-:W-:Y:S01]  /*e9e0*/  IMAD.MOV.U32 R18, RZ, RZ, RZ ;  /* 0x000000ffff127224 */ /* 0x000fe200078e00ff */
[----:B------:R-:W1:Y:S02]  /*e9f0*/  SHFL.IDX PT, R0, R0, RZ, 0x1f ;  /* 0x00001fff00007589 */ /* 0x000e6400000e0000 */
[----:B-1----:R-:W-:-:S04]  /*ea00*/  ISETP.NE.AND P0, PT, R0, RZ, PT ;  /* 0x000000ff0000720c */ /* 0x002fc80003f05270 */
[----:B------:R-:W0:Y:S09]  /*ea10*/  LDC R0, c[0x0][0xc38] ;  /* 0x00030e00ff007b82 */ /* 0x000e320000000800 */
[----:B------:R-:W-:Y:S06]  /*ea20*/  @P0 BAR.ARV 0x4, 0x180 ;  /* 0x0106000000000b1d */ /* 0x000fec0000002000 */
[----:B--2---:R-:W-:-:S04]  /*ea30*/  LOP3.LUT R2, R2, 0xfffffffb, RZ, 0xc0, !PT ;  /* 0xfffffffb02027812 */ /* 0x004fc800078ec0ff */
[----:B------:R-:W-:Y:S02]  /*ea40*/  @P0 LOP3.LUT R2, R2, 0x4, RZ, 0xfc, !PT ;  /* 0x0000000402020812 */ /* 0x000fe400078efcff */
[----:B0-----:R-:W-:Y:S01]  /*ea50*/  ISETP.LE.AND P0, PT, R0, UR6, PT ;  /* 0x0000000600007c0c */ /* 0x001fe2000bf03270 */
[----:B------:R-:W-:Y:S02]  /*ea60*/  IMAD.MOV.U32 R0, RZ, RZ, 0x1 ;  /* 0x00000001ff007424 */ /* 0x000fe400078e00ff */
[----:B------:R0:W-:Y:S04]  /*ea70*/  STL [R1+0xc], R2 ;  /* 0x00000c0201007387 */ /* 0x0001e80000100800 */
[----:B------:R0:W-:Y:S04]  /*ea80*/  STL [R1+0x18], RZ ;  /* 0x000018ff01007387 */ /* 0x0001e80000100800 */
[----:B------:R0:W-:Y:S02]  /*ea90*/  STL [R1+0x4], R0 ;  /* 0x0000040001007387 */ /* 0x0001e40000100800 */
[----:B------:R-:W-:Y:S05]  /*eaa0*/  @P0 BRA `(.L_x_1183) ;  /* 0x0000004800940947 */ /* 0x000fea0003800000 */
[----:B------:R-:W1:Y:S01]  /*eab0*/  S2R R6, SR_TID.X ;  /* 0x0000000000067919 */ /* 0x000e620000002100 */
[----:B------:R-:W2:Y:S01]  /*eac0*/  S2UR UR5, SR_CgaCtaId ;  /* 0x00000000000579c3 */ /* 0x000ea20000008800 */
[----:B------:R-:W-:Y:S01]  /*ead0*/  UMOV UR4, 0x400 ;  /* 0x0000040000047882 */ /* 0x000fe20000000000 */
[----:B------:R-:W-:Y:S01]  /*eae0*/  IMAD.MOV.U32 R18, RZ, RZ, RZ ;  /* 0x000000ffff127224 */ /* 0x000fe200078e00ff */
[----:B------:R-:W-:Y:S01]  /*eaf0*/  ULDC UR44, c[0x0][0xc] ;  /* 0x00000300002c7ab9 */ /* 0x000fe20000000800 */
[----:B------:R-:W-:Y:S01]  /*eb00*/  ULDC.64 UR38, c[0x0][0x198] ;  /* 0x0000660000267ab9 */ /* 0x000fe20000000a00 */
[----:B--2---:R-:W-:-:S06]  /*eb10*/  ULEA UR4, UR5, UR4, 0x18 ;  /* 0x0000000405047291 */ /* 0x004fcc000f8ec03f */
[----:B------:R-:W-:Y:S01]  /*eb20*/  IMAD.U32 R17, RZ, RZ, UR4 ;  /* 0x00000004ff117e24 */ /* 0x000fe2000f8e00ff */
[C---:B-1----:R-:W-:Y:S01]  /*eb30*/  LOP3.LUT R5, R6.reuse, 0x7f, RZ, 0xc0, !PT ;  /* 0x0000007f06057812 */ /* 0x042fe200078ec0ff */
[----:B0-----:R-:W-:-:S05]  /*eb40*/  IMAD.SHL.U32 R0, R6, 0x8, RZ ;  /* 0x0000000806007824 */ /* 0x001fca00078e00ff */
[C---:B------:R-:W-:Y:S02]  /*eb50*/  LOP3.LUT R2, R0.reuse, 0x1f8, RZ, 0xc0, !PT ;  /* 0x000001f800027812 */ /* 0x040fe400078ec0ff */
[----:B------:R-:W-:Y:S02]  /*eb60*/  LOP3.LUT R0, R0, 0x38, RZ, 0xc0, !PT ;  /* 0x0000003800007812 */ /* 0x000fe400078ec0ff */
[----:B------:R-:W-:Y:S01]  /*eb70*/  LOP3.LUT R3, R2, 0x38, R6, 0x78, !PT ;  /* 0x0000003802037812 */ /* 0x000fe200078e7806 */
[----:B------:R-:W-:-:S05]  /*eb80*/  IMAD.SHL.U32 R2, R5, 0x8, RZ ;  /* 0x0000000805027824 */ /* 0x000fca00078e00ff */
[----:B------:R-:W-:Y:S01]  /*eb90*/  LOP3.LUT R4, R3, 0x200, R2, 0xf8, !PT ;  /* 0x0000020003047812 */ /* 0x000fe200078ef802 */
[----:B------:R-:W-:Y:S01]  /*eba0*/  IMAD.SHL.U32 R2, R6, 0x10, RZ ;  /* 0x0000001006027824 */ /* 0x000fe200078e00ff */
[----:B------:R-:W-:-:S03]  /*ebb0*/  SHF.R.U32.HI R3, RZ, 0x3, R5 ;  /* 0x00000003ff037819 */ /* 0x000fc60000011605 */
[----:B------:R-:W-:Y:S01]  /*ebc0*/  IMAD R4, R4, 0x2, R17 ;  /* 0x0000000204047824 */ /* 0x000fe200078e0211 */
[----:B------:R-:W-:Y:S01]  /*ebd0*/  LOP3.LUT R2, R3, 0x70, R2, 0xf8, !PT ;  /* 0x0000007003027812 */ /* 0x000fe200078ef802 */
[----:B------:R-:W-:Y:S02]  /*ebe0*/  IMAD.U32 R3, RZ, RZ, UR6 ;  /* 0x00000006ff037e24 */ /* 0x000fe4000f8e00ff */
[----:B------:R-:W-:Y:S01]  /*ebf0*/  IMAD.MOV.U32 R2, RZ, RZ, 0x1 ;  /* 0x00000001ff027424 */ /* 0x000fe200078e00ff */
[----:B------:R-:W-:Y:S04]  /*ec00*/  STL [R1+0x10], R4 ;  /* 0x0000100401007387 */ /* 0x000fe80000100800 */
[----:B------:R-:W-:Y:S04]  /*ec10*/  STL [R1+0x14], R3 ;  /* 0x0000140301007387 */ /* 0x000fe80000100800 */
[----:B------:R-:W-:Y:S04]  /*ec20*/  STL [R1+0x18], RZ ;  /* 0x000018ff01007387 */ /* 0x000fe80000100800 */
[----:B------:R0:W-:Y:S02]  /*ec30*/  STL [R1+0x4], R2 ;  /* 0x0000040201007387 */ /* 0x0001e40000100800 */
[----:B0-----:R-:W-:-:S02]  /*ec40*/  LOP3.LUT R2, R0, 0x40, RZ, 0xfc, !PT ;  /* 0x0000004000027812 */ /* 0x001fc400078efcff */
[----:B------:R-:W-:-:S07]  /*ec50*/  LOP3.LUT R0, R0, 0x80, RZ, 0xfc, !PT ;  /* 0x0000008000007812 */ /* 0x000fce00078efcff */
.L_x_1279:
[----:B--2---:R-:W2:Y:S01]  /*ec60*/  LDL R0, [R1+0x14] ;  /* 0x0000140001007983 */ /* 0x004ea20000100800 */
[----:B------:R-:W-:Y:S02]  /*ec70*/  ULDC UR8, c[0x0][0xc60] ;  /* 0x0003180000087ab9 */ /* 0x000fe40000000800 */
[----:B------:R-:W-:-:S11]  /*ec80*/  UISETP.NE.AND UP0, UPT, UR8, 0x1, UPT ;  /* 0x000000010800788c */ /* 0x000fd6000bf05270 */
[----:B------:R-:W-:Y:S01]  /*ec90*/  @UP0 ULDC UR4, c[0x0][0xc64] ;  /* 0x0003190000040ab9 */ /* 0x000fe20000000800 */
[----:B------:R-:W-:Y:S01]  /*eca0*/  @UP0 ULDC UR9, c[0x0][0xc68] ;  /* 0x00031a0000090ab9 */ /* 0x000fe20000000800 */
[C---:B--2---:R-:W-:Y:S02]  /*ecb0*/  R2UR UR7, R0.reuse ;  /* 0x00000000000772ca */ /* 0x044fe400000e0000 */
[----:B------:R-:W-:-:S11]  /*ecc0*/  R2UR UR6, R0 ;  /* 0x00000000000672ca */ /* 0x000fd600000e0000 */
[----:B------:R-:W-:-:S04]  /*ecd0*/  UIMAD.WIDE.U32 UR4, UR7, UR4, URZ ;  /* 0x00000004070472a5 */ /* 0x000fc8000f8e003f */
[----:B------:R-:W-:-:S03]  /*ece0*/  @UP0 USHF.R.U32.HI UR7, URZ, UR9, UR5 ;  /* 0x000000093f070299 */ /* 0x000fc60008011605 */
[----:B------:R-:W-:Y:S02]  /*ecf0*/  ULDC UR4, c[0x0][0xc78] ;  /* 0x00031e0000047ab9 */ /* 0x000fe40000000800 */
[----:B------:R-:W-:Y:S02]  /*ed00*/  UISETP.GE.AND UP0, UPT, UR7, UR4, UPT ;  /* 0x000000040700728c */ /* 0x000fe4000bf06270 */
[----:B------:R-:W-:-:S04]  /*ed10*/  UIADD3 UR4, -UR7, URZ, URZ ;  /* 0x0000003f07047290 */ /* 0x000fc8000fffe13f */
[----:B------:R-:W-:Y:S01]  /*ed20*/  PLOP3.LUT P0, PT, PT, PT, UP0, 0x80, 0x0 ;  /* 0x000000000000781c */ /* 0x000fe20003f0f008 */
[----:B------:R-:W-:-:S12]  /*ed30*/  UIMAD UR8, UR8, UR4, UR6 ;  /* 0x00000004080872a4 */ /* 0x000fd8000f8e0206 */
[----:B01-3--:R-:W-:Y:S05]  /*ed40*/  @!P0 BRA `(.L_x_1184) ;  /* 0x0000000000208947 */ /* 0x00bfea0003800000 */
[----:B------:R-:W-:Y:S01]  /*ed50*/  ULDC UR9, c[0x0][0xc6c] ;  /* 0x00031b0000097ab9 */ /* 0x000fe20000000800 */
[----:B------:R-:W-:Y:S01]  /*ed60*/  UMOV UR6, UR8 ;  /* 0x0000000800067c82 */ /* 0x000fe20008000000 */
[----:B------:R-:W-:-:S11]  /*ed70*/  UISETP.NE.AND UP0, UPT, UR9, 0x1, UPT ;  /* 0x000000010900788c */ /* 0x000fd6000bf05270 */
[----:B------:R-:W-:Y:S02]  /*ed80*/  @UP0 ULDC.64 UR10, c[0x0][0xc70] ;  /* 0x00031c00000a0ab9 */ /* 0x000fe40000000a00 */
[----:B------:R-:W-:-:S04]  /*ed90*/  UIMAD.WIDE.U32 UR4, UR8, UR10, URZ ;  /* 0x0000000a080472a5 */ /* 0x000fc8000f8e003f */
[----:B------:R-:W-:-:S04]  /*eda0*/  @UP0 USHF.R.U32.HI UR6, URZ, UR11, UR5 ;  /* 0x0000000b3f060299 */ /* 0x000fc80008011605 */
[----:B------:R-:W-:Y:S01]  /*edb0*/  UIMAD UR4, UR6, UR9, URZ ;  /* 0x00000009060472a4 */ /* 0x000fe2000f8e023f */
[----:B------:R-:W-:Y:S11]  /*edc0*/  BRA `(.L_x_1185) ;  /* 0x00000000001c7947 */ /* 0x000ff60003800000 */
.L_x_1184:
[----:B------:R-:W-:Y:S01]  /*edd0*/  ULDC UR9, c[0x0][0xc54] ;  /* 0x0003150000097ab9 */ /* 0x000fe20000000800 */
[----:B------:R-:W-:Y:S01]  /*ede0*/  UMOV UR6, UR8 ;  /* 0x0000000800067c82 */ /* 0x000fe20008000000 */
[----:B------:R-:W-:-:S11]  /*edf0*/  UISETP.NE.AND UP0, UPT, UR9, 0x1, UPT ;  /* 0x000000010900788c */ /* 0x000fd6000bf05270 */
[----:B------:R-:W-:Y:S02]  /*ee00*/  @UP0 ULDC.64 UR10, c[0x0][0xc58] ;  /* 0x00031600000a0ab9 */ /* 0x000fe40000000a00 */
[----:B------:R-:W-:-:S04]  /*ee10*/  UIMAD.WIDE.U32 UR4, UR8, UR10, URZ ;  /* 0x0000000a080472a5 */ /* 0x000fc8000f8e003f */
[----:B------:R-:W-:-:S04]  /*ee20*/  @UP0 USHF.R.U32.HI UR6, URZ, UR11, UR5 ;  /* 0x0000000b3f060299 */ /* 0x000fc80008011605 */
[----:B------:R-:W-:-:S12]  /*ee30*/  UIMAD UR4, UR6, UR9, URZ ;  /* 0x00000009060472a4 */ /* 0x000fd8000f8e023f */
.L_x_1185:
[----:B------:R-:W-:Y:S02]  /*ee40*/  UIADD3 UR4, UR8, -UR4, URZ ;  /* 0x8000000408047290 */ /* 0x000fe4000fffe03f */
[----:B------:R-:W-:Y:S01]  /*ee50*/  ULOP3.LUT UR5, URZ, UR6, URZ, 0x33, !UPT ;  /* 0x000000063f057292 */ /* 0x000fe2000f8e333f */
[----:B------:R-:W-:Y:S01]  /*ee60*/  ULDC UR14, c[0x0][0xc48] ;  /* 0x00031200000e7ab9 */ /* 0x000fe20000000800 */
[----:B------:R-:W-:Y:S01]  /*ee70*/  ULDC UR8, c[0x0][0x448] ;  /* 0x0001120000087ab9 */ /* 0x000fe20000000800 */
[----:B------:R-:W-:Y:S01]  /*ee80*/  ULDC UR43, c[0x0][0xc3c] ;  /* 0x00030f00002b7ab9 */ /* 0x000fe20000000800 */
[----:B------:R-:W-:Y:S02]  /*ee90*/  UISETP.NE.AND UP2, UPT, UR14, 0x1, UPT ;  /* 0x000000010e00788c */ /* 0x000fe4000bf45270 */
[----:B------:R-:W-:Y:S02]  /*eea0*/  UISETP.NE.AND UP1, UPT, UR8, 0x1, UPT ;  /* 0x000000010800788c */ /* 0x000fe4000bf25270 */
[----:B------:R-:W-:Y:S01]  /*eeb0*/  UIADD3 UR43, UR5, UR43, URZ ;  /* 0x0000002b052b7290 */ /* 0x000fe2000fffe03f */
[----:B------:R-:W-:Y:S01]  /*eec0*/  ULDC.64 UR10, c[0x0][0x418] ;  /* 0x00010600000a7ab9 */ /* 0x000fe20000000a00 */
[----:B------:R-:W-:Y:S01]  /*eed0*/  ULDC UR13, c[0x0][0xc54] ;  /* 0x00031500000d7ab9 */ /* 0x000fe20000000800 */
[----:B------:R-:W-:-:S02]  /*eee0*/  UISETP.NE.U32.AND UP0, UPT, UR10, URZ, UPT ;  /* 0x0000003f0a00728c */ /* 0x000fc4000bf05070 */
[----:B------:R-:W-:Y:S02]  /*eef0*/  UIMAD UR13, UR7, UR13, UR4 ;  /* 0x0000000d070d72a4 */ /* 0x000fe4000f8e0204 */
[----:B------:R-:W-:Y:S01]  /*ef00*/  USHF.L.U32 UR43, UR43, 0x7, URZ ;  /* 0x000000072b2b7899 */ /* 0x000fe2000800063f */
[----:B------:R-:W-:Y:S01]  /*ef10*/  ULDC.64 UR4, c[0x0][0x9e0] ;  /* 0x0002780000047ab9 */ /* 0x000fe20000000a00 */
[----:B------:R-:W-:Y:S02]  /*ef20*/  UISETP.NE.AND.EX UP0, UPT, UR11, URZ, UPT, UP0 ;  /* 0x0000003f0b00728c */ /* 0x000fe4000bf05300 */
[----:B------:R-:W-:Y:S02]  /*ef30*/  UISETP.GE.AND UP3, UPT, UR5, 0x1, UPT ;  /* 0x000000010500788c */ /* 0x000fe4000bf66270 */
[----:B------:R-:W-:Y:S01]  /*ef40*/  UIADD3 UR12, UR43, 0x7f, URZ ;  /* 0x0000007f2b0c7890 */ /* 0x000fe2000fffe03f */
[----:B------:R-:W-:Y:S01]  /*ef50*/  ULDC UR10, c[0x0][0x424] ;  /* 0x00010900000a7ab9 */ /* 0x000fe20000000800 */
[----:B------:R-:W-:Y:S01]  /*ef60*/  ULDC UR6, c[0x0][0x288] ;  /* 0x0000a20000067ab9 */ /* 0x000fe20000000800 */
[----:B------:R-:W-:Y:S01]  /*ef70*/  @UP2 ULDC UR8, c[0x0][0xc4c] ;  /* 0x0003130000082ab9 */ /* 0x000fe20000000800 */
[----:B------:R-:W-:Y:S01]  /*ef80*/  @UP1 ULDC UR11, c[0x0][0x44c] ;  /* 0x00011300000b1ab9 */ /* 0x000fe20000000800 */
[----:B------:R-:W-:Y:S01]  /*ef90*/  USEL UR15, UR10, 0x1, UP0 ;  /* 0x000000010a0f7887 */ /* 0x000fe20008000000 */
[----:B------:R-:W-:Y:S01]  /*efa0*/  PLOP3.LUT P1, PT, PT, PT, UP3, 0x80, 0x0 ;  /* 0x000000000000781c */ /* 0x000fe20003f2f038 */
[----:B------:R-:W-:-:S02]  /*efb0*/  UIADD3 UR16, -UR6, 0x1, URZ ;  /* 0x0000000106107890 */ /* 0x000fc4000fffe13f */
[----:B------:R-:W-:Y:S02]  /*efc0*/  UIMAD.WIDE.U32 UR8, UR13, UR8, URZ ;  /* 0x000000080d0872a5 */ /* 0x000fe4000f8e003f */
[----:B------:R-:W-:Y:S01]  /*efd0*/  UIMAD.WIDE.U32 UR10, UR12, UR11, URZ ;  /* 0x0000000b0c0a72a5 */ /* 0x000fe2000f8e003f */
[----:B------:R-:W-:Y:S01]  /*efe0*/  ULDC UR7, c[0x0][0x2f0] ;  /* 0x0000bc0000077ab9 */ /* 0x000fe20000000800 */
[----:B------:R-:W-:Y:S01]  /*eff0*/  @UP2 ULDC UR17, c[0x0][0xc50] ;  /* 0x0003140000112ab9 */ /* 0x000fe20000000800 */
[----:B------:R-:W-:Y:S01]  /*f000*/  @UP1 ULDC UR18, c[0x0][0x450] ;  /* 0x0001140000121ab9 */ /* 0x000fe20000000800 */
[----:B------:R-:W-:Y:S01]  /*f010*/  UMOV UR42, UR13 ;  /* 0x0000000d002a7c82 */ /* 0x000fe20008000000 */
[----:B------:R-:W-:Y:S02]  /*f020*/  UIMAD UR16, UR15, UR7, UR16 ;  /* 0x000000070f1072a4 */ /* 0x000fe4000f8e0210 */
[----:B------:R-:W-:Y:S02]  /*f030*/  @UP2 USHF.R.U32.HI UR42, URZ, UR17, UR9 ;  /* 0x000000113f2a2299 */ /* 0x000fe40008011609 */
[----:B------:R-:W-:-:S02]  /*f040*/  @UP1 USHF.R.U32.HI UR12, URZ, UR18, UR11 ;  /* 0x000000123f0c1299 */ /* 0x000fc4000801160b */
[----:B------:R-:W-:Y:S02]  /*f050*/  UIADD3 UR36, -UR42, URZ, URZ ;  /* 0x0000003f2a247290 */ /* 0x000fe4000fffe13f */
[----:B------:R-:W-:Y:S02]  /*f060*/  UIADD3 UR12, UR16, UR12, URZ ;  /* 0x0000000c100c7290 */ /* 0x000fe4000fffe03f */
[----:B------:R-:W-:Y:S02]  /*f070*/  UIMAD UR36, UR14, UR36, UR13 ;  /* 0x000000240e2472a4 */ /* 0x000fe4000f8e020d */
[----:B------:R-:W-:Y:S01]  /*f080*/  UIADD3 UR4, UR12, UR4, URZ ;  /* 0x000000040c047290 */ /* 0x000fe2000fffe03f */
[----:B------:R-:W-:Y:S11]  /*f090*/  @!P1 BRA `(.L_x_1186) ;  /* 0x0000000000449947 */ /* 0x000ff60003800000 */
[----:B------:R-:W-:Y:S01]  /*f0a0*/  ISETP.LT.AND P0, PT, RZ, UR12, PT ;  /* 0x0000000cff007c0c */ /* 0x000fe2000bf01270 */
[----:B------:R-:W-:-:S12]  /*f0b0*/  UIADD3 UR10, UR12, -0x1, URZ ;  /* 0xffffffff0c0a7890 */ /* 0x000fd8000fffe03f */
[----:B------:R-:W-:Y:S05]  /*f0c0*/  @P0 BRA `(.L_x_1187) ;  /* 0x00000000001c0947 */ /* 0x000fea0003800000 */
[----:B------:R-:W-:Y:S02]  /*f0d0*/  UISETP.NE.AND UP0, UPT, UR5, 0x1, UPT ;  /* 0x000000010500788c */ /* 0x000fe4000bf05270 */
[----:B------:R-:W-:-:S09]  /*f0e0*/  UIADD3 UR10, -UR12, URZ, URZ ;  /* 0x0000003f0c0a7290 */ /* 0x000fd2000fffe13f */
[----:B------:R-:W-:Y:S02]  /*f0f0*/  @UP0 ULDC.64 UR12, c[0x0][0x9e8] ;  /* 0x00027a00000c0ab9 */ /* 0x000fe40000000a00 */
[----:B------:R-:W-:-:S04]  /*f100*/  UIMAD.WIDE.U32 UR8, UR10, UR12, URZ ;  /* 0x0000000c0a0872a5 */ /* 0x000fc8000f8e003f */
[----:B------:R-:W-:-:S04]  /*f110*/  @UP0 USHF.R.U32.HI UR10, URZ, UR13, UR9 ;  /* 0x0000000d3f0a0299 */ /* 0x000fc80008011609 */
[----:B------:R-:W-:Y:S01]  /*f120*/  ULOP3.LUT UR10, URZ, UR10, URZ, 0x33, !UPT ;  /* 0x0000000a3f0a7292 */ /* 0x000fe2000f8e333f */
[----:B------:R-:W-:Y:S11]  /*f130*/  BRA `(.L_x_1188) ;  /* 0x0000000000107947 */ /* 0x000ff60003800000 */
.L_x_1187:
[----:B------:R-:W-:-:S11]  /*f140*/  UISETP.NE.AND UP0, UPT, UR5, 0x1, UPT ;  /* 0x000000010500788c */ /* 0x000fd6000bf05270 */
[----:B------:R-:W-:Y:S02]  /*f150*/  @UP0 ULDC.64 UR12, c[0x0][0x9e8] ;  /* 0x00027a00000c0ab9 */ /* 0x000fe40000000a00 */
[----:B------:R-:W-:-:S04]  /*f160*/  UIMAD.WIDE.U32 UR8, UR10, UR12, URZ ;  /* 0x0000000c0a0872a5 */ /* 0x000fc8000f8e003f */
[----:B------:R-:W-:-:S12]  /*f170*/  @UP0 USHF.R.U32.HI UR10, URZ, UR13, UR9 ;  /* 0x0000000d3f0a0299 */ /* 0x000fd80008011609 */
.L_x_1188:
[----:B------:R-:W-:-:S04]  /*f180*/  UIMAD UR10, UR10, UR5, UR5 ;  /* 0x000000050a0a72a4 */ /* 0x000fc8000f8e0205 */
[----:B------:R-:W-:-:S04]  /*f190*/  UISETP.LT.AND UP0, UPT, UR4, UR10, UPT ;  /* 0x0000000a0400728c */ /* 0x000fc8000bf01270 */
[----:B------:R-:W-:-:S12]  /*f1a0*/  USEL UR4, UR4, UR10, UP0 ;  /* 0x0000000a04047287 */ /* 0x000fd80008000000 */
.L_x_1186:
[----:B------:R-:W-:Y:S02]  /*f1b0*/  UIMAD UR8, UR15, UR7, 0x5f ;  /* 0x0000005f0f0874a4 */ /* 0x000fe4000f8e0207 */
[----:B------:R-:W-:Y:S02]  /*f1c0*/  UIADD3 UR10, UR4, 0x5f, URZ ;  /* 0x0000005f040a7890 */ /* 0x000fe4000fffe03f */
[----:B------:R-:W-:Y:S02]  /*f1d0*/  UIMAD.WIDE UR8, UR8, 0x2aaaaaab, URZ ;  /* 0x2aaaaaab080878a5 */ /* 0x000fe4000f8e023f */
[----:B------:R-:W-:Y:S01]  /*f1e0*/  UIMAD.WIDE UR10, UR10, 0x2aaaaaab, URZ ;  /* 0x2aaaaaab0a0a78a5 */ /* 0x000fe2000f8e023f */
[----:B------:R-:W-:Y:S01]  /*f1f0*/  @UP1 ULDC UR12, c[0x0][0x44c] ;  /* 0x00011300000c1ab9 */ /* 0x000fe20000000800 */
[----:B------:R-:W-:Y:S02]  /*f200*/  UIMAD UR7, UR15, UR7, -UR6 ;  /* 0x000000070f0772a4 */ /* 0x000fe4000f8e0a06 */
[----:B------:R-:W-:-:S02]  /*f210*/  UIMAD.WIDE.U32 UR12, UR43, UR12, URZ ;  /* 0x0000000c2b0c72a5 */ /* 0x000fc4000f8e003f */
[----:B------:R-:W-:Y:S02]  /*f220*/  USHF.R.U32.HI UR6, URZ, 0x1f, UR9 ;  /* 0x0000001f3f067899 */ /* 0x000fe40008011609 */
[----:B------:R-:W-:Y:S01]  /*f230*/  USHF.R.U32.HI UR4, URZ, 0x1f, UR11 ;  /* 0x0000001f3f047899 */ /* 0x000fe2000801160b */
[----:B------:R-:W-:Y:S01]  /*f240*/  @UP1 ULDC UR16, c[0x0][0x450] ;  /* 0x0001140000101ab9 */ /* 0x000fe20000000800 */
[----:B------:R-:W-:Y:S01]  /*f250*/  UMOV UR14, UR43 ;  /* 0x0000002b000e7c82 */ /* 0x000fe20008000000 */
[----:B------:R-:W-:Y:S02]  /*f260*/  @UP1 USHF.R.U32.HI UR14, URZ, UR16, UR13 ;  /* 0x000000103f0e1299 */ /* 0x000fe4000801160d */
[----:B------:R-:W-:Y:S02]  /*f270*/  ULEA.HI.SX32 UR9, UR9, UR6, 0x1c ;  /* 0x0000000609097291 */ /* 0x000fe4000f8fe23f */
[----:B------:R-:W-:Y:S02]  /*f280*/  ULEA.HI.SX32 UR4, UR11, UR4, 0x1c ;  /* 0x000000040b047291 */ /* 0x000fe4000f8fe23f */
[----:B------:R-:W-:-:S02]  /*f290*/  UIADD3 UR6, UR7, UR14, URZ ;  /* 0x0000000e07067290 */ /* 0x000fc4000fffe03f */
[----:B------:R-:W-:Y:S01]  /*f2a0*/  UISETP.LT.AND UP0, UPT, UR9, UR4, UPT ;  /* 0x000000040900728c */ /* 0x000fe2000bf01270 */
[----:B------:R-:W-:Y:S02]  /*f2b0*/  ULDC UR8, c[0x0][0x9dc] ;  /* 0x0002770000087ab9 */ /* 0x000fe40000000800 */
[----:B------:R-:W-:Y:S02]  /*f2c0*/  UIADD3 UR8, UR6, -UR8, URZ ;  /* 0x8000000806087290 */ /* 0x000fe4000fffe03f */
[----:B------:R-:W-:Y:S01]  /*f2d0*/  USEL UR41, UR9, UR4, UP0 ;  /* 0x0000000409297287 */ /* 0x000fe20008000000 */
[----:B------:R-:W-:Y:S11]  /*f2e0*/  @!P1 BRA `(.L_x_1189) ;  /* 0x0000000000489947 */ /* 0x000ff60003800000 */
[----:B------:R-:W-:Y:S02]  /*f2f0*/  UMOV UR4, UR6 ;  /* 0x0000000600047c82 */ /* 0x000fe40008000000 */
[----:B------:R-:W-:-:S06]  /*f300*/  UISETP.GT.AND UP0, UPT, UR4, -0x1, UPT ;  /* 0xffffffff0400788c */ /* 0x000fcc000bf04270 */
[----:B------:R-:W-:-:S13]  /*f310*/  PLOP3.LUT P0, PT, PT, PT, UP0, 0x80, 0x0 ;  /* 0x000000000000781c */ /* 0x000fda0003f0f008 */
[----:B------:R-:W-:Y:S05]  /*f320*/  @P0 BRA `(.L_x_1190) ;  /* 0x00000000001c0947 */ /* 0x000fea0003800000 */
[----:B------:R-:W-:Y:S02]  /*f330*/  UISETP.NE.AND UP0, UPT, UR5, 0x1, UPT ;  /* 0x000000010500788c */ /* 0x000fe4000bf05270 */
[----:B------:R-:W-:-:S09]  /*f340*/  ULOP3.LUT UR4, URZ, UR4, URZ, 0x33, !UPT ;  /* 0x000000043f047292 */ /* 0x000fd2000f8e333f */
[----:B------:R-:W-:Y:S02]  /*f350*/  @UP0 ULDC.64 UR10, c[0x0][0x9e8] ;  /* 0x00027a00000a0ab9 */ /* 0x000fe40000000a00 */
[----:B------:R-:W-:-:S04]  /*f360*/  UIMAD.WIDE.U32 UR6, UR4, UR10, URZ ;  /* 0x0000000a040672a5 */ /* 0x000fc8000f8e003f */
[----:B------:R-:W-:-:S04]  /*f370*/  @UP0 USHF.R.U32.HI UR4, URZ, UR11, UR7 ;  /* 0x0000000b3f040299 */ /* 0x000fc80008011607 */
[----:B------:R-:W-:Y:S01]  /*f380*/  ULOP3.LUT UR4, URZ, UR4, URZ, 0x33, !UPT ;  /* 0x000000043f047292 */ /* 0x000fe2000f8e333f */
[----:B------:R-:W-:Y:S11]  /*f390*/  BRA `(.L_x_1191) ;  /* 0x0000000000107947 */ /* 0x000ff60003800000 */
.L_x_1190:
[----:B------:R-:W-:-:S11]  /*f3a0*/  UISETP.NE.AND UP0, UPT, UR5, 0x1, UPT ;  /* 0x000000010500788c */ /* 0x000fd6000bf05270 */
[----:B------:R-:W-:Y:S02]  /*f3b0*/  @UP0 ULDC.64 UR10, c[0x0][0x9e8] ;  /* 0x00027a00000a0ab9 */ /* 0x000fe40000000a00 */
[----:B------:R-:W-:-:S04]  /*f3c0*/  UIMAD.WIDE.U32 UR6, UR4, UR10, URZ ;  /* 0x0000000a040672a5 */ /* 0x000fc8000f8e003f */
[----:B------:R-:W-:-:S12]  /*f3d0*/  @UP0 USHF.R.U32.HI UR4, URZ, UR11, UR7 ;  /* 0x0000000b3f040299 */ /* 0x000fd80008011607 */
.L_x_1191:
[----:B------:R-:W-:-:S04]  /*f3e0*/  UIMAD UR4, UR4, UR5, URZ ;  /* 0x00000005040472a4 */ /* 0x000fc8000f8e023f */
[----:B------:R-:W-:-:S04]  /*f3f0*/  UISETP.LT.AND UP0, UPT, UR8, UR4, UPT ;  /* 0x000000040800728c */ /* 0x000fc8000bf01270 */
[----:B------:R-:W-:-:S12]  /*f400*/  USEL UR8, UR8, UR4, !UP0 ;  /* 0x0000000408087287 */ /* 0x000fd8000c000000 */
.L_x_1189:
[----:B------:R-:W-:Y:S01]  /*f410*/  UIMAD.WIDE UR4, UR8, 0x2aaaaaab, URZ ;  /* 0x2aaaaaab080478a5 */ /* 0x000fe2000f8e023f */
[----:B------:R-:W-:Y:S03]  /*f420*/  BSSY B7, `(.L_x_1192) ;  /* 0x00003f0000077945 */ /* 0x000fe60003800000 */
[----:B------:R-:W-:-:S04]  /*f430*/  USHF.R.U32.HI UR4, URZ, 0x1f, UR5 ;  /* 0x0000001f3f047899 */ /* 0x000fc80008011605 */
[----:B------:R-:W-:-:S04]  /*f440*/  ULEA.HI.SX32 UR4, UR5, UR4, 0x1c ;  /* 0x0000000405047291 */ /* 0x000fc8000f8fe23f */
[----:B------:R-:W-:-:S04]  /*f450*/  UISETP.LT.AND UP0, UPT, URZ, UR4, UPT ;  /* 0x000000043f00728c */ /* 0x000fc8000bf01270 */
[----:B------:R-:W-:-:S04]  /*f460*/  USEL UR40, URZ, UR4, !UP0 ;  /* 0x000000043f287287 */ /* 0x000fc8000c000000 */
[----:B------:R-:W-:-:S06]  /*f470*/  UISETP.GT.AND UP0, UPT, UR41, UR40, UPT ;  /* 0x000000282900728c */ /* 0x000fcc000bf04270 */
[----:B------:R-:W-:-:S13]  /*f480*/  PLOP3.LUT P0, PT, PT, PT, UP0, 0x80, 0x0 ;  /* 0x000000000000781c */ /* 0x000fda0003f0f008 */
[----:B------:R-:W-:Y:S05]  /*f490*/  @P0 BRA `(.L_x_1193) ;  /* 0x00000000004c0947 */ /* 0x000fea0003800000 */
[----:B------:R-:W0:Y:S02]  /*f4a0*/  S2R R0, SR_TID.X ;  /* 0x0000000000007919 */ /* 0x000e240000002100 */
        /* <DEDUP_REMOVED lines=10> */
[----:B-1----:R-:W2:Y:S01]  /*f550*/  @P0 ATOMG.E.ADD.STRONG.GPU PT, R3, desc[UR6][R2.64], R5 ;  /* 0x00000005020309a8 */ /* 0x002ea200081ee1c6 */
[----:B------:R-:W0:Y:S02]  /*f560*/  S2R R4, SR_LTMASK ;  /* 0x0000000000047919 */ /* 0x000e240000003900 */
[----:B0-----:R-:W-:-:S04]  /*f570*/  LOP3.LUT R4, R4, UR4, RZ, 0xc0, !PT ;  /* 0x0000000404047c12 */ /* 0x001fc8000f8ec0ff */
[----:B------:R-:W0:Y:S01]  /*f580*/  POPC R7, R4 ;  /* 0x0000000400077309 */ /* 0x000e220000000000 */
[----:B--2---:R-:W0:Y:S02]  /*f590*/  SHFL.IDX PT, R0, R3, R0, 0x1f ;  /* 0x00001f0003007589 */ /* 0x004e2400000e0000 */
[----:B0-----:R-:W-:-:S05]  /*f5a0*/  IADD3 R0, R0, UR44, R7 ;  /* 0x0000002c00007c10 */ /* 0x001fca000fffe007 */
[----:B------:R1:W-:Y:S01]  /*f5b0*/  STL [R1+0x14], R0 ;  /* 0x0000140001007387 */ /* 0x0003e20000100800 */
[----:B------:R-:W-:Y:S05]  /*f5c0*/  BRA `(.L_x_1194) ;  /* 0x0000003c00547947 */ /* 0x000fea0003800000 */
.L_x_1193:
[----:B------:R-:W-:Y:S01]  /*f5d0*/  VIADD R0, R17, 0x18400 ;  /* 0x0001840011007836 */ /* 0x000fe20000000000 */
[----:B------:R-:W-:Y:S04]  /*f5e0*/  BSSY B6, `(.L_x_1195) ;  /* 0x0000013000067945 */ /* 0x000fe80003800000 */
[----:B------:R-:W-:-:S13]  /*f5f0*/  LOP3.LUT P0, RZ, R0, 0x3ff, RZ, 0xc0, !PT ;  /* 0x000003ff00ff7812 */ /* 0x000fda000780c0ff */
[----:B------:R-:W-:Y:S05]  /*f600*/  @!P0 BRA `(.L_x_1196) ;  /* 0x0000000000408947 */ /* 0x000fea0003800000 */
        /* <DEDUP_REMOVED lines=16> */
.L_x_1196:
[----:B------:R-:W-:Y:S05]  /*f710*/  BSYNC B6 ;  /* 0x0000000000067941 */ /* 0x000fea0003800000 */
.L_x_1195:
        /* <DEDUP_REMOVED lines=8> */
[----:B------:R0:W1:Y:S01]  /*f7a0*/  LDC.64 R2, c[0x4][R16] ;  /* 0x0100000010027b82 */ /* 0x0000620000000a00 */
        /* <DEDUP_REMOVED lines=11> */
.L_x_1199:
        /* <DEDUP_REMOVED lines=15> */
.L_x_1198:
[----:B------:R-:W-:Y:S05]  /*f950*/  BSYNC B6 ;  /* 0x0000000000067941 */ /* 0x000fea0003800000 */
.L_x_1197:
[----:B------:R-:W-:Y:S01]  /*f960*/  ULDC.64 UR4, c[0x0][0x9f8] ;  /* 0x00027e0000047ab9 */ /* 0x000fe20000000a00 */
[----:B------:R-:W2:Y:S01]  /*f970*/  LDL.LU R0, [R1+0xc] ;  /* 0x00000c0001007983 */ /* 0x000ea20000300800 */
[----:B------:R-:W-:Y:S01]  /*f980*/  UISETP.NE.U32.AND UP0, UPT, UR4, URZ, UPT ;  /* 0x0000003f0400728c */ /* 0x000fe2000bf05070 */
[----:B------:R-:W-:Y:S01]  /*f990*/  IMAD.U32 R7, RZ, RZ, UR42 ;  /* 0x0000002aff077e24 */ /* 0x000fe2000f8e00ff */
[----:B------:R-:W-:Y:S02]  /*f9a0*/  ULDC.64 UR6, c[0x0][0x208] ;  /* 0x0000820000067ab9 */ /* 0x000fe40000000a00 */
[----:B------:R-:W-:-:S06]  /*f9b0*/  UISETP.NE.AND.EX UP0, UPT, UR5, URZ, UPT, UP0 ;  /* 0x0000003f0500728c */ /* 0x000fcc000bf05300 */
[----:B------:R-:W-:-:S05]  /*f9c0*/  PLOP3.LUT P0, PT, PT, PT, UP0, 0x80, 0x0 ;  /* 0x000000000000781c */ /* 0x000fca0003f0f008 */
[----:B------:R-:W-:Y:S02]  /*f9d0*/  @UP0 ULDC.64 UR4, c[0x0][0x9f8] ;  /* 0x00027e0000040ab9 */ /* 0x000fe40000000a00 */
[----:B------:R-:W-:-:S06]  /*f9e0*/  @UP0 UIMAD.WIDE UR4, UR42, 0x4, UR4 ;  /* 0x000000042a0408a5 */ /* 0x000fcc000f8e0204 */
[----:B------:R-:W-:Y:S02]  /*f9f0*/  IMAD.U32 R2, RZ, RZ, UR4 ;  /* 0x00000004ff027e24 */ /* 0x000fe4000f8e00ff */
[----:B------:R-:W-:-:S05]  /*fa00*/  IMAD.U32 R3, RZ, RZ, UR5 ;  /* 0x00000005ff037e24 */ /* 0x000fca000f8e00ff */
[----:B------:R0:W3:Y:S01]  /*fa10*/  @P0 LDG.E R7, desc[UR6][R2.64] ;  /* 0x0000000602070981 */ /* 0x0000e2000c1e1900 */
[----:B------:R-:W-:Y:S01]  /*fa20*/  UMOV UR4, 0xffffffff ;  /* 0xffffffff00047882 */ /* 0x000fe20000000000 */
[----:B------:R-:W-:Y:S01]  /*fa30*/  IMAD.U32 R19, RZ, RZ, UR41 ;  /* 0x00000029ff137e24 */ /* 0x000fe2000f8e00ff */
[----:B------:R-:W1:Y:S03]  /*fa40*/  S2R R4, SR_TID.X ;  /* 0x0000000000047919 */ /* 0x000e660000002100 */
[----:B------:R-:W-:Y:S01]  /*fa50*/  VIADD R19, R19, 0xffffffff ;  /* 0xffffffff13137836 */ /* 0x000fe20000000000 */
[----:B0-----:R-:W0:Y:S02]  /*fa60*/  LDC.64 R2, c[0x0][0x418] ;  /* 0x00010600ff027b82 */ /* 0x001e240000000a00 */
[----:B0-----:R-:W-:Y:S02]  /*fa70*/  ISETP.NE.U32.AND P0, PT, R2, RZ, PT ;  /* 0x000000ff0200720c */ /* 0x001fe40003f05070 */
[----:B-1----:R-:W-:-:S02]  /*fa80*/  SHF.R.U32.HI R4, RZ, 0x5, R4 ;  /* 0x00000005ff047819 */ /* 0x002fc40000011604 */
[----:B------:R-:W-:Y:S02]  /*fa90*/  ISETP.NE.AND.EX P1, PT, R3, RZ, PT, P0 ;  /* 0x000000ff0300720c */ /* 0x000fe40003f25300 */
[----:B------:R-:W-:Y:S02]  /*faa0*/  LOP3.LUT R4, R4, 0x3, RZ, 0xc0, !PT ;  /* 0x0000000304047812 */ /* 0x000fe400078ec0ff */
[----:B--2---:R-:W-:-:S09]  /*fab0*/  LOP3.LUT R0, R0, 0xfffffffe, RZ, 0xc0, !PT ;  /* 0xfffffffe00007812 */ /* 0x004fd200078ec0ff */
[----:B------:R-:W-:Y:S02]  /*fac0*/  @P1 LOP3.LUT R0, R0, 0x1, RZ, 0xfc, !PT ;  /* 0x0000000100001812 */ /* 0x000fe400078efcff */
[----:B---3--:R-:W-:Y:S01]  /*fad0*/  SHF.R.S32.HI R8, RZ, 0x1f, R7 ;  /* 0x0000001fff087819 */ /* 0x008fe20000011407 */
[----:B------:R0:W-:Y:S01]  /*fae0*/  STL [R1], R7 ;  /* 0x0000000701007387 */ /* 0x0001e20000100800 */
[----:B------:R-:W-:-:S03]  /*faf0*/  SEL R16, R7, RZ, !P1 ;  /* 0x000000ff07107207 */ /* 0x000fc60004800000 */
[----:B------:R0:W-:Y:S04]  /*fb00*/  STL [R1+0x8], R8 ;  /* 0x0000080801007387 */ /* 0x0001e80000100800 */
[----:B------:R0:W-:Y:S01]  /*fb10*/  STL [R1+0xc], R0 ;  /* 0x00000c0001007387 */ /* 0x0001e20000100800 */
[----:B------:R-:W-:Y:S05]  /*fb20*/  BRA.DIV UR4, `(.L_x_1200) ;  /* 0x00000042043c7947 */ /* 0x000fea000b800000 */
[----:B------:R1:W2:Y:S02]  /*fb30*/  SHFL.IDX PT, R14, R4, RZ, 0x1f ;  /* 0x00001fff040e7589 */ /* 0x0002a400000e0000 */
.L_x_1294:
[----:B------:R-:W-:Y:S02]  /*fb40*/  PLOP3.LUT P2, PT, PT, PT, PT, 0x8, 0x0 ;  /* 0x000000000000781c */ /* 0x000fe40003f4e170 */
[----:B0-----:R-:W-:Y:S02]  /*fb50*/  LOP3.LUT R0, R0, 0xfffffffd, RZ, 0xc0, !PT ;  /* 0xfffffffd00007812 */ /* 0x001fe400078ec0ff */
[----:B--2---:R-:W-:-:S09]  /*fb60*/  ISETP.NE.AND P0, PT, R14, RZ, PT ;  /* 0x000000ff0e00720c */ /* 0x004fd20003f05270 */
[----:B------:R-:W-:-:S05]  /*fb70*/  @P2 LOP3.LUT R0, R0, 0x2, RZ, 0xfc, !PT ;  /* 0x0000000200002812 */ /* 0x000fca00078efcff */
[----:B------:R0:W-:Y:S01]  /*fb80*/  STL [R1+0xc], R0 ;  /* 0x00000c0001007387 */ /* 0x0001e20000100800 */
[----:B------:R-:W-:Y:S05]  /*fb90*/  @P0 BRA `(.L_x_1201) ;  /* 0x0000000400280947 */ /* 0x000fea0003800000 */
[----:B------:R-:W-:-:S03]  /*fba0*/  UMOV UR4, 0xffffffff ;  /* 0xffffffff00047882 */ /* 0x000fc60000000000 */
[----:B------:R-:W-:Y:S05]  /*fbb0*/  BRA.DIV UR4, `(.L_x_1202) ;  /* 0x0000004204387947 */ /* 0x000fea000b800000 */
[----:B------:R-:W-:-:S13]  /*fbc0*/  ELECT P6, URZ, PT ;  /* 0x00000000003f782f */ /* 0x000fda00038c0000 */
.L_x_1297:
[----:B------:R-:W-:Y:S05]  /*fbd0*/  @!P6 BRA `(.L_x_1201) ;  /* 0x000000040018e947 */ /* 0x000fea0003800000 */
[----:B------:R-:W-:Y:S01]  /*fbe0*/  IMAD.MOV.U32 R16, RZ, RZ, R7 ;  /* 0x000000ffff107224 */ /* 0x000fe200078e0007 */
[----:B------:R-:W-:Y:S06]  /*fbf0*/  @!P1 BRA `(.L_x_1203) ;  /* 0x0000000000489947 */ /* 0x000fec0003800000 */
[----:B------:R-:W2:Y:S01]  /*fc00*/  LDC R6, c[0x0][0x43c] ;  /* 0x00010f00ff067b82 */ /* 0x000ea20000000800 */
[----:B------:R-:W-:Y:S01]  /*fc10*/  ULDC.64 UR4, c[0x0][0x428] ;  /* 0x00010a0000047ab9 */ /* 0x000fe20000000a00 */
[----:B------:R-:W-:Y:S01]  /*fc20*/  ULDC.64 UR6, c[0x0][0x208] ;  /* 0x0000820000067ab9 */ /* 0x000fe20000000a00 */
[----:B--2---:R-:W-:-:S13]  /*fc30*/  ISETP.NE.AND P0, PT, R6, 0x1, PT ;  /* 0x000000010600780c */ /* 0x004fda0003f05270 */
[----:B-1----:R-:W0:Y:S02]  /*fc40*/  @P0 LDC.64 R4, c[0x0][0x440] ;  /* 0x00011000ff040b82 */ /* 0x002e240000000a00 */
[----:B0-----:R-:W-:-:S04]  /*fc50*/  @P0 IMAD.HI.U32 R0, R19, R4, RZ ;  /* 0x0000000413000227 */ /* 0x001fc800078e00ff */
[----:B------:R-:W-:Y:S01]  /*fc60*/  IMAD.MOV.U32 R4, RZ, RZ, R19 ;  /* 0x000000ffff047224 */ /* 0x000fe200078e0013 */
[----:B------:R-:W-:-:S04]  /*fc70*/  @P0 SHF.R.U32.HI R4, RZ, R5, R0 ;  /* 0x00000005ff040219 */ /* 0x000fc80000011600 */
[--C-:B------:R-:W-:Y:S01]  /*fc80*/  SHF.R.S32.HI R5, RZ, 0x1f, R4.reuse ;  /* 0x0000001fff057819 */ /* 0x100fe20000011404 */
[----:B------:R-:W-:-:S04]  /*fc90*/  IMAD.MOV R0, RZ, RZ, -R4 ;  /* 0x000000ffff007224 */ /* 0x000fc800078e0a04 */
[----:B------:R-:W-:Y:S02]  /*fca0*/  IMAD R19, R6, R0, R19 ;  /* 0x0000000006137224 */ /* 0x000fe400078e0213 */
[----:B------:R-:W-:Y:S02]  /*fcb0*/  IMAD R0, R8, UR4, RZ ;  /* 0x0000000408007c24 */ /* 0x000fe4000f8e02ff */
[----:B------:R-:W-:-:S04]  /*fcc0*/  IMAD.WIDE.U32 R4, R7, UR4, R4 ;  /* 0x0000000407047c25 */ /* 0x000fc8000f8e0004 */
[----:B------:R-:W-:Y:S01]  /*fcd0*/  IMAD R0, R7, UR5, R0 ;  /* 0x0000000507007c24 */ /* 0x000fe2000f8e0200 */
[----:B------:R-:W-:-:S03]  /*fce0*/  LEA R2, P0, R4, R2, 0x2 ;  /* 0x0000000204027211 */ /* 0x000fc600078010ff */
[----:B------:R-:W-:-:S05]  /*fcf0*/  IMAD.IADD R0, R5, 0x1, R0 ;  /* 0x0000000105007824 */ /* 0x000fca00078e0200 */
[----:B------:R-:W-:-:S05]  /*fd00*/  LEA.HI.X R3, R4, R3, R0, 0x2, P0 ;  /* 0x0000000304037211 */ /* 0x000fca00000f1400 */
[----:B------:R2:W5:Y:S02]  /*fd10*/  LDG.E R16, desc[UR6][R2.64] ;  /* 0x0000000602107981 */ /* 0x000564000c1e1900 */
.L_x_1203:
[----:B--2---:R-:W2:Y:S01]  /*fd20*/  LDL R2, [R1+0x4] ;  /* 0x0000040001027983 */ /* 0x004ea20000100800 */
[----:B0-----:R-:W-:Y:S01]  /*fd30*/  IMAD R0, R18, 0x8, R17 ;  /* 0x0000000812007824 */ /* 0x001fe200078e0211 */
[----:B--2---:R-:W-:-:S04]  /*fd40*/  SHF.L.U32 R2, R2, 0x1f, RZ ;  /* 0x0000001f02027819 */ /* 0x004fc800000006ff */
[----:B------:R-:W0:Y:S02]  /*fd50*/  SYNCS.PHASECHK.TRANS64.TRYWAIT P0, [R0+URZ+0x2a840], R2 ;  /* 0x02a84002000075a7 */ /* 0x000e24000800017f */
[----:B0-----:R-:W-:Y:S05]  /*fd60*/  @!P0 BRA `(.L_x_1204) ;  /* 0x0000003c00ec8947 */ /* 0x001fea0003800000 */
.L_x_1298:
[----:B------:R-:W2:Y:S02]  /*fd70*/  S2R R3, SR_TID.X ;  /* 0x0000000000037919 */ /* 0x000ea40000002100 */
[----:B--2---:R-:W-:-:S04]  /*fd80*/  LOP3.LUT R3, R3, 0x7f, RZ, 0xc0, !PT ;  /* 0x0000007f03037812 */ /* 0x004fc800078ec0ff */
[----:B------:R-:W-:-:S13]  /*fd90*/  ISETP.NE.AND P0, PT, R3, RZ, PT ;  /* 0x000000ff0300720c */ /* 0x000fda0003f05270 */
        /* <DEDUP_REMOVED lines=8> */
.L_x_1205:
[----:B0-----:R-:W2:Y:S01]  /*fe20*/  LDL.LU R2, [R1+0xc] ;  /* 0x00000c0001027983 */ /* 0x001ea20000300800 */
[----:B------:R-:W-:Y:S01]  /*fe30*/  R2UR UR33, R0 ;  /* 0x00000000002172ca */ /* 0x000fe200000e0000 */
[----:B------:R-:W-:Y:S01]  /*fe40*/  IMAD R0, R18, 0x9000, R17 ;  /* 0x0000900012007824 */ /* 0x000fe200078e0211 */
[----:B------:R-:W-:Y:S01]  /*fe50*/  R2UR UR35, R19 ;  /* 0x00000000132372ca */ /* 0x000fe200000e0000 */
[----:B------:R-:W-:Y:S01]  /*fe60*/  UIADD3 UR4, UP0, UR38, 0x370, URZ ;  /* 0x0000037026047890 */ /* 0x000fe2000ff1e03f */
[----:B------:R-:W-:Y:S01]  /*fe70*/  PLOP3.LUT P0, PT, PT, PT, PT, 0x80, 0x0 ;  /* 0x000000000000781c */ /* 0x000fe20003f0f070 */
[----:B------:R-:W-:Y:S01]  /*fe80*/  UMOV UR6, 0x0 ;  /* 0x0000000000067882 */ /* 0x000fe20000000000 */
[----:B------:R-:W-:Y:S01]  /*fe90*/  R2UR UR8, R0 ;  /* 0x00000000000872ca */ /* 0x000fe200000e0000 */
[----:B------:R-:W-:Y:S01]  /*fea0*/  UIADD3.X UR5, URZ, UR39, URZ, UP0, !UPT ;  /* 0x000000273f057290 */ /* 0x000fe200087fe43f */
[----:B-----5:R-:W-:Y:S01]  /*feb0*/  R2UR UR37, R16 ;  /* 0x00000000102572ca */ /* 0x020fe200000e0000 */
[----:B------:R-:W-:Y:S01]  /*fec0*/  UMOV UR7, 0x14f00000 ;  /* 0x14f0000000077882 */ /* 0x000fe20000000000 */
[----:B------:R-:W-:Y:S01]  /*fed0*/  UMOV UR34, URZ ;  /* 0x0000003f00227c82 */ /* 0x000fe20008000000 */
[----:B------:R-:W-:Y:S01]  /*fee0*/  UMOV UR18, 0x40 ;  /* 0x0000004000127882 */ /* 0x000fe20000000000 */
[----:B------:R-:W-:Y:S01]  /*fef0*/  UMOV UR20, UR36 ;  /* 0x0000002400147c82 */ /* 0x000fe20008000000 */
[----:B------:R-:W-:-:S02]  /*ff00*/  UIADD3 UR33, UR33, 0x2a830, URZ ;  /* 0x0002a83021217890 */ /* 0x000fc4000fffe03f */
[----:B------:R-:W-:Y:S01]  /*ff10*/  UIMAD UR35, UR35, 0x60, URZ ;  /* 0x00000060232378a4 */ /* 0x000fe2000f8e023f */
[----:B------:R-:W-:Y:S01]  /*ff20*/  UMOV UR10, 0x80 ;  /* 0x00000080000a7882 */ /* 0x000fe20000000000 */
[----:B------:R-:W-:Y:S02]  /*ff30*/  UMOV UR12, UR36 ;  /* 0x00000024000c7c82 */ /* 0x000fe40008000000 */
[----:B------:R-:W-:Y:S02]  /*ff40*/  UIADD3 UR32, UR8, 0x18400, URZ ;  /* 0x0001840008207890 */ /* 0x000fe4000fffe03f */
[----:B------:R-:W-:Y:S02]  /*ff50*/  UIADD3 UR16, UR8, 0x1b400, URZ ;  /* 0x0001b40008107890 */ /* 0x000fe4000fffe03f */
[----:B------:R-:W-:Y:S01]  /*ff60*/  UIADD3 UR8, UR8, 0x1e400, URZ ;  /* 0x0001e40008087890 */ /* 0x000fe2000fffe03f */
[----:B------:R-:W-:Y:S01]  /*ff70*/  UMOV UR21, UR37 ;  /* 0x0000002500157c82 */ /* 0x000fe20008000000 */
[----:B------:R-:W-:Y:S01]  /*ff80*/  UMOV UR17, UR33 ;  /* 0x0000002100117c82 */ /* 0x000fe20008000000 */
[----:B------:R-:W-:Y:S01]  /*ff90*/  UMOV UR19, UR35 ;  /* 0x0000002300137c82 */ /* 0x000fe20008000000 */
[----:B------:R-:W-:Y:S01]  /*ffa0*/  UMOV UR13, UR37 ;  /* 0x00000025000d7c82 */ /* 0x000fe20008000000 */
[----:B------:R-:W-:Y:S01]  /*ffb0*/  UMOV UR9, UR33 ;  /* 0x0000002100097c82 */ /* 0x000fe20008000000 */
[----:B------:R-:W-:Y:S01]  /*ffc0*/  UMOV UR11, UR35 ;  /* 0x00000023000b7c82 */ /* 0x000fe20008000000 */
[----:B------:R3:W-:Y:S01]  /*ffd0*/  UTMALDG.4D [UR32], [UR4], desc[UR6] ;  /* 0x00000620040075b4 */ /* 0x0007e20008019000 */
[----:B------:R3:W-:Y:S01]  /*ffe0*/  UTMALDG.4D [UR16], [UR4], desc[UR6] ;  /* 0x00000610040075b4 */ /* 0x0007e20008019000 */
[----:B------:R3:W-:Y:S01]  /*fff0*/  UTMALDG.4D [UR8], [UR4], desc[UR6] ;  /* 0x00000608040075b4 */ /* 0x0007e20008019000 */
[----:B--2---:R-:W-:-:S04]  /*10000*/  LOP3.LUT R2, R2, 0xfffffffd, RZ, 0xc0, !PT ;  /* 0xfffffffd02027812 */ /* 0x004fc800078ec0ff */
[----:B------:R-:W-:-:S05]  /*10010*/  @P0 LOP3.LUT R2, R2, 0x2, RZ, 0xfc, !PT ;  /* 0x0000000202020812 */ /* 0x000fca00078efcff */
[----:B------:R3:W-:Y:S01]  /*10020*/  STL [R1+0xc], R2 ;  /* 0x00000c0201007387 */ /* 0x0007e20000100800 */
[----:B------:R-:W-:Y:S01]  /*10030*/  NOP ;  /* 0x0000000000007918 */ /* 0x000fe20000000000 */
.L_x_1201:
[----:B0-----:R-:W-:Y:S01]  /*10040*/  VIADD R0, R17, 0xc400 ;  /* 0x0000c40011007836 */ /* 0x001fe20000000000 */
[----:B------:R-:W-:Y:S05]  /*10050*/  WARPSYNC.ALL ;  /* 0x0000000000007948 */ /* 0x000fea0003800000 */
[----:B------:R-:W-:Y:S01]  /*10060*/  BAR.SYNC.DEFER_BLOCKING 0x8, 0x180 ;  /* 0x0206000000007b1d */ /* 0x000fe20000010000 */
[----:B------:R-:W-:-:S05]  /*10070*/  LOP3.LUT P0, RZ, R0, 0x3ff, RZ, 0xc0, !PT ;  /* 0x000003ff00ff7812 */ /* 0x000fca000780c0ff */
[----:B------:R-:W-:Y:S08]  /*10080*/  BSSY B6, `(.L_x_1206) ;  /* 0x0000012000067945 */ /* 0x000ff00003800000 */
[----:B------:R-:W-:Y:S05]  /*10090*/  @!P0 BRA `(.L_x_1207) ;  /* 0x0000000000408947 */ /* 0x000fea0003800000 */
[----:B---3--:R-:W-:Y:S01]  /*100a0*/  MOV R2, 0x0 ;  /* 0x0000000000027802 */ /* 0x008fe20000000f00 */
[----:B------:R-:W-:Y:S01]  /*100b0*/  ULDC.64 UR6, c[0x4][0x118] ;  /* 0x0100460000067ab9 */ /* 0x000fe20000000a00 */
[----:B------:R-:W-:Y:S01]  /*100c0*/  ULDC.64 UR8, c[0x4][0x120] ;  /* 0x0100480000087ab9 */ /* 0x000fe20000000a00 */
[----:B------:R-:W-:Y:S01]  /*100d0*/  ULDC.64 UR4, c[0x4][0x88] ;  /* 0x0100220000047ab9 */ /* 0x000fe20000000a00 */
[----:B-1----:R-:W-:Y:S02]  /*100e0*/  IMAD.U32 R4, RZ, RZ, UR6 ;  /* 0x00000006ff047e24 */ /* 0x002fe4000f8e00ff */
        /* <DEDUP_REMOVED lines=11> */
.L_x_1207:
[----:B---3--:R-:W-:Y:S05]  /*101a0*/  BSYNC B6 ;  /* 0x0000000000067941 */ /* 0x008fea0003800000 */
.L_x_1206:
[----:B------:R-:W0:Y:S01]  /*101b0*/  S2R R2, SR_TID.X ;  /* 0x0000000000027919 */ /* 0x000e220000002100 */
[----:B------:R-:W2:Y:S01]  /*101c0*/  LDC R7, c[0x0][0x448] ;  /* 0x00011200ff077b82 */ /* 0x000ea20000000800 */
[----:B------:R-:W-:Y:S01]  /*101d0*/  USHF.R.S32.HI UR4, URZ, 0x1f, UR36 ;  /* 0x0000001f3f047899 */ /* 0x000fe20008011424 */
[----:B------:R-:W-:Y:S01]  /*101e0*/  ULDC.64 UR8, c[0x0][0x2d8] ;  /* 0x0000b60000087ab9 */ /* 0x000fe20000000a00 */
[----:B------:R-:W3:Y:S02]  /*101f0*/  S2R R9, SR_TID.X ;  /* 0x0000000000097919 */ /* 0x000ee40000002100 */
[----:B------:R-:W-:Y:S02]  /*10200*/  UIMAD UR6, UR4, UR8, URZ ;  /* 0x00000008040672a4 */ /* 0x000fe4000f8e023f */
[----:B------:R-:W-:Y:S01]  /*10210*/  UIMAD.WIDE.U32 UR4, UR36, UR8, URZ ;  /* 0x00000008240472a5 */ /* 0x000fe2000f8e003f */
[----:B------:R-:W4:Y:S01]  /*10220*/  S2R R8, SR_TID.X ;  /* 0x0000000000087919 */ /* 0x000f220000002100 */
[----:B------:R-:W-:-:S02]  /*10230*/  UIMAD UR6, UR36, UR9, UR6 ;  /* 0x00000009240672a4 */ /* 0x000fc4000f8e0206 */
[----:B------:R-:W-:Y:S02]  /*10240*/  USHF.R.S32.HI UR7, URZ, 0x1f, UR42 ;  /* 0x0000001f3f077899 */ /* 0x000fe4000801142a */
[----:B------:R-:W-:Y:S01]  /*10250*/  UIADD3 UR5, UR5, UR6, URZ ;  /* 0x0000000605057290 */ /* 0x000fe2000fffe03f */
[----:B------:R-:W-:-:S03]  /*10260*/  ULDC.64 UR8, c[0x0][0x2e0] ;  /* 0x0000b80000087ab9 */ /* 0x000fc60000000a00 */
[----:B------:R-:W-:Y:S02]  /*10270*/  UIMAD.WIDE.U32 UR4, UR42, UR8, UR4 ;  /* 0x000000082a0472a5 */ /* 0x000fe4000f8e0004 */
[----:B------:R-:W-:-:S04]  /*10280*/  UIMAD UR6, UR7, UR8, URZ ;  /* 0x00000008070672a4 */ /* 0x000fc8000f8e023f */
[----:B------:R-:W-:Y:S01]  /*10290*/  UIMAD UR6, UR42, UR9, UR6 ;  /* 0x000000092a0672a4 */ /* 0x000fe2000f8e0206 */
[----:B--2---:R-:W-:Y:S01]  /*102a0*/  ISETP.NE.AND P0, PT, R7, 0x1, PT ;  /* 0x000000010700780c */ /* 0x004fe20003f05270 */
[----:B-1----:R-:W-:Y:S02]  /*102b0*/  IMAD.U32 R4, RZ, RZ, UR4 ;  /* 0x00000004ff047e24 */ /* 0x002fe4000f8e00ff */
[----:B------:R-:W-:Y:S02]  /*102c0*/  UIADD3 UR6, UR5, UR6, URZ ;  /* 0x0000000605067290 */ /* 0x000fe4000fffe03f */
[----:B------:R-:W-:Y:S01]  /*102d0*/  IMAD.U32 R5, RZ, RZ, UR5 ;  /* 0x00000005ff057e24 */ /* 0x000fe2000f8e00ff */
[----:B------:R-:W-:Y:S01]  /*102e0*/  ULDC.64 UR4, c[0x0][0x2d0] ;  /* 0x0000b40000047ab9 */ /* 0x000fe20000000a00 */
[C---:B0-----:R-:W-:Y:S01]  /*102f0*/  LOP3.LUT R0, R2.reuse, 0x7f, RZ, 0xc0, !PT ;  /* 0x0000007f02007812 */ /* 0x041fe200078ec0ff */
[----:B------:R-:W-:-:S03]  /*10300*/  IMAD.SHL.U32 R2, R2, 0x10, RZ ;  /* 0x0000001002027824 */ /* 0x000fc600078e00ff */
[----:B------:R-:W-:Y:S01]  /*10310*/  SHF.R.U32.HI R0, RZ, 0x3, R0 ;  /* 0x00000003ff007819 */ /* 0x000fe20000011600 */
[----:B---3--:R-:W-:Y:S01]  /*10320*/  IMAD.SHL.U32 R9, R9, 0x8, RZ ;  /* 0x0000000809097824 */ /* 0x008fe200078e00ff */
[----:B------:R-:W0:Y:S02]  /*10330*/  @P0 LDC R3, c[0x0][0x44c] ;  /* 0x00011300ff030b82 */ /* 0x000e240000000800 */
[----:B------:R-:W-:Y:S01]  /*10340*/  LOP3.LUT R2, R0, 0x70, R2, 0xf8, !PT ;  /* 0x0000007000027812 */ /* 0x000fe200078ef802 */
[----:B----4-:R-:W-:Y:S01]  /*10350*/  IMAD.SHL.U32 R10, R8, 0x8, RZ ;  /* 0x00000008080a7824 */ /* 0x010fe200078e00ff */
[----:B------:R-:W-:-:S03]  /*10360*/  LOP3.LUT R9, R9, 0x38, RZ, 0xc0, !PT ;  /* 0x0000003809097812 */ /* 0x000fc600078ec0ff */
[----:B------:R-:W-:Y:S01]  /*10370*/  VIADD R2, R2, UR43 ;  /* 0x0000002b02027c36 */ /* 0x000fe20008000000 */
[----:B------:R-:W1:Y:S01]  /*10380*/  @P0 LDC R0, c[0x0][0x450] ;  /* 0x00011400ff000b82 */ /* 0x000e620000000800 */
[C---:B------:R-:W-:Y:S02]  /*10390*/  LOP3.LUT R11, R9.reuse, 0x40, RZ, 0xfc, !PT ;  /* 0x00000040090b7812 */ /* 0x040fe400078efcff */
[----:B------:R-:W-:Y:S01]  /*103a0*/  IMAD.MOV.U32 R6, RZ, RZ, R2 ;  /* 0x000000ffff067224 */ /* 0x000fe200078e0002 */
[----:B------:R-:W-:Y:S02]  /*103b0*/  LOP3.LUT R9, R9, 0x80, RZ, 0xfc, !PT ;  /* 0x0000008009097812 */ /* 0x000fe400078efcff */
[----:B------:R-:W-:Y:S01]  /*103c0*/  LOP3.LUT R10, R10, 0x38, RZ, 0xc0, !PT ;  /* 0x000000380a0a7812 */ /* 0x000fe200078ec0ff */
[----:B0-----:R-:W-:-:S05]  /*103d0*/  @P0 IMAD.HI.U32 R3, R2, R3, RZ ;  /* 0x0000000302030227 */ /* 0x001fca00078e00ff */
[----:B-1----:R-:W-:Y:S01]  /*103e0*/  @P0 SHF.R.U32.HI R6, RZ, R0, R3 ;  /* 0x00000000ff060219 */ /* 0x002fe20000011603 */
[----:B------:R-:W-:Y:S01]  /*103f0*/  IMAD.U32 R3, RZ, RZ, UR6 ;  /* 0x00000006ff037e24 */ /* 0x000fe2000f8e00ff */
[----:B------:R-:W-:-:S03]  /*10400*/  ULDC.64 UR6, c[0x0][0x280] ;  /* 0x0000a00000067ab9 */ /* 0x000fc60000000a00 */
[----:B------:R-:W-:-:S04]  /*10410*/  IMAD.MOV R0, RZ, RZ, -R6 ;  /* 0x000000ffff007224 */ /* 0x000fc800078e0a06 */
[----:B------:R-:W-:Y:S02]  /*10420*/  IMAD R0, R7, R0, R2 ;  /* 0x0000000007007224 */ /* 0x000fe400078e0202 */
[----:B------:R-:W-:Y:S01]  /*10430*/  IMAD.MOV.U32 R2, RZ, RZ, R4 ;  /* 0x000000ffff027224 */ /* 0x000fe200078e0004 */
[----:B------:R-:W-:-:S03]  /*10440*/  SHF.R.S32.HI R4, RZ, 0x1f, R6 ;  /* 0x0000001fff047819 */ /* 0x000fc60000011406 */
[----:B------:R-:W-:-:S04]  /*10450*/  IMAD.WIDE.U32 R2, R6, UR4, R2 ;  /* 0x0000000406027c25 */ /* 0x000fc8000f8e0002 */
        /* <DEDUP_REMOVED lines=18> */
[----:B------:R-:W0:Y:S01]  /*10580*/  S2R R2, SR_TID.X ;  /* 0x0000000000027919 */ /* 0x000e220000002100 */
[----:B------:R-:W-:Y:S01]  /*10590*/  ULDC UR4, c[0x0][0x288] ;  /* 0x0000a20000047ab9 */ /* 0x000fe20000000800 */
[----:B------:R-:W-:Y:S01]  /*105a0*/  ULDC.64 UR6, c[0x0][0x208] ;  /* 0x0000820000067ab9 */ /* 0x000fe20000000a00 */
[----:B------:R-:W-:Y:S01]  /*105b0*/  IMAD R5, R7, UR4, RZ ;  /* 0x0000000407057c24 */ /* 0x000fe2000f8e02ff */
[----:B------:R-:W1:Y:S01]  /*105c0*/  SHFL.IDX PT, R3, R0, RZ, 0x181f ;  /* 0x00181fff00037589 */ /* 0x000e6200000e0000 */
[----:B0-----:R-:W-:-:S04]  /*105d0*/  LOP3.LUT R2, R2, 0x7f, RZ, 0xc0, !PT ;  /* 0x0000007f02027812 */ /* 0x001fc800078ec0ff */
[----:B------:R-:W-:Y:S02]  /*105e0*/  SHF.R.U32.HI R8, RZ, 0x3, R2 ;  /* 0x00000003ff087819 */ /* 0x000fe40000011602 */
[----:B------:R-:W0:Y:S03]  /*105f0*/  SHFL.IDX PT, R2, R6, RZ, 0x181f ;  /* 0x00181fff06027589 */ /* 0x000e2600000e0000 */
[----:B------:R-:W-:-:S05]  /*10600*/  VIADD R4, R8, UR43 ;  /* 0x0000002b08047c36 */ /* 0x000fca0008000000 */
        /* <DEDUP_REMOVED lines=9> */
[----:B------:R0:W-:Y:S02]  /*106a0*/  @!P4 LDGSTS.E.BYPASS.LTC128B.128 [R9+0x14400], desc[UR6][R2.64+0x100], !P2 ;  /* 0x144001000209cfae */ /* 0x0001e4000d101d46 */
[----:B0-----:R-:W-:-:S02]  /*106b0*/  VIADD R2, R4, 0x10 ;  /* 0x0000001004027836 */ /* 0x001fc40000000000 */
[----:B------:R-:W0:Y:S03]  /*106c0*/  SHFL.IDX PT, R3, R0, 0x1, 0x181f ;  /* 0x00381f0000037f89 */ /* 0x000e2600000e0000 */
[----:B------:R-:W-:Y:S02]  /*106d0*/  ISETP.GE.AND P4, PT, R2, R5, PT ;  /* 0x000000050200720c */ /* 0x000fe40003f86270 */
[----:B------:R-:W1:Y:S11]  /*106e0*/  SHFL.IDX PT, R2, R6, 0x1, 0x181f ;  /* 0x00381f0006027f89 */ /* 0x000e7600000e0000 */
[----:B0-----:R-:W-:-:S05]  /*106f0*/  @!P4 LEA R3, P3, R10, R3, 0x1 ;  /* 0x000000030a03c211 */ /* 0x001fca00078608ff */
[----:B-1----:R-:W-:-:S05]  /*10700*/  @!P4 IMAD.X R2, RZ, RZ, R2, P3 ;  /* 0x000000ffff02c224 */ /* 0x002fca00018e0602 */
[----:B------:R-:W-:-:S04]  /*10710*/  @!P4 LOP3.LUT R3, R3, R2, RZ, 0x3c, !PT ;  /* 0x000000020303c212 */ /* 0x000fc800078e3cff */
[----:B------:R-:W-:-:S04]  /*10720*/  @!P4 LOP3.LUT R2, R3, R2, RZ, 0x3c, !PT ;  /* 0x000000020302c212 */ /* 0x000fc800078e3cff */
[----:B------:R-:W-:-:S05]  /*10730*/  @!P4 LOP3.LUT R3, R3, R2, RZ, 0x3c, !PT ;  /* 0x000000020303c212 */ /* 0x000fca00078e3cff */
[----:B------:R-:W-:Y:S04]  /*10740*/  @!P4 LDGSTS.E.BYPASS.LTC128B.128 [R9+0xcc00], desc[UR6][R2.64], !P0 ;  /* 0x0cc000000209cfae */ /* 0x000fe8000c101d46 */
        /* <DEDUP_REMOVED lines=52> */
[----:B------:R-:W-:Y:S01]  /*10a90*/  ISETP.GE.AND P4, PT, R2, R5, PT ;  /* 0x000000050200720c */ /* 0x000fe20003f86270 */
[----:B------:R-:W-:Y:S04]  /*10aa0*/  SHFL.IDX PT, R0, R0, 0x7, 0x181f ;  /* 0x00f81f0000007f89 */ /* 0x000fe800000e0000 */
[----:B------:R-:W1:Y:S04]  /*10ab0*/  SHFL.IDX PT, R2, R6, 0x6, 0x181f ;  /* 0x00d81f0006027f89 */ /* 0x000e6800000e0000 */
[----:B------:R-:W2:Y:S04]  /*10ac0*/  SHFL.IDX PT, R6, R6, 0x7, 0x181f ;  /* 0x00f81f0006067f89 */ /* 0x000ea800000e0000 */
        /* <DEDUP_REMOVED lines=8> */
.L_x_1315:
[----:B------:R-:W-:Y:S01]  /*10b50*/  VIADD R4, R4, 0x70 ;  /* 0x0000007004047836 */ /* 0x000fe20000000000 */
[----:B------:R-:W-:Y:S04]  /*10b60*/  BSSY B0, `(.L_x_1209) ;  /* 0x000000c000007945 */ /* 0x000fe80003800000 */
[----:B------:R-:W-:-:S13]  /*10b70*/  ISETP.GE.AND P3, PT, R4, R5, PT ;  /* 0x000000050400720c */ /* 0x000fda0003f66270 */
[----:B------:R-:W-:Y:S05]  /*10b80*/  @P3 BRA `(.L_x_1210) ;  /* 0x0000000000243947 */ /* 0x000fea0003800000 */
[----:B0-----:R-:W-:Y:S01]  /*10b90*/  LEA R2, P3, R10, R0, 0x1 ;  /* 0x000000000a027211 */ /* 0x001fe200078608ff */
[----:B------:R-:W-:-:S04]  /*10ba0*/  ULDC.64 UR4, c[0x0][0x208] ;  /* 0x0000820000047ab9 */ /* 0x000fc80000000a00 */
[----:B------:R-:W-:-:S05]  /*10bb0*/  IMAD.X R3, RZ, RZ, R6, P3 ;  /* 0x000000ffff037224 */ /* 0x000fca00018e0606 */
[----:B------:R-:W-:Y:S01]  /*10bc0*/  @!PT LDS RZ, [RZ] ;  /* 0x00000000fffff984 */ /* 0x000fe20000000800 */
[----:B------:R-:W-:Y:S01]  /*10bd0*/  @!PT LDS RZ, [RZ] ;  /* 0x00000000fffff984 */ /* 0x000fe20000000800 */
[----:B------:R-:W-:Y:S01]  /*10be0*/  @!PT LDS RZ, [RZ] ;  /* 0x00000000fffff984 */ /* 0x000fe20000000800 */
[----:B------:R1:W-:Y:S04]  /*10bf0*/  LDGSTS.E.BYPASS.LTC128B.128 [R9+0xfc00], desc[UR4][R2.64], !P0 ;  /* 0x0fc0000002097fae */ /* 0x0003e8000c101d44 */
[----:B------:R1:W-:Y:S04]  /*10c00*/  LDGSTS.E.BYPASS.LTC128B.128 [R9+0x13c00], desc[UR4][R2.64+0x80], !P1 ;  /* 0x13c0008002097fae */ /* 0x0003e8000c901d44 */
[----:B------:R1:W-:Y:S02]  /*10c10*/  LDGSTS.E.BYPASS.LTC128B.128 [R9+0x17c00], desc[UR4][R2.64+0x100], !P2 ;  /* 0x17c0010002097fae */ /* 0x0003e4000d101d44 */
.L_x_1210:
[----:B------:R-:W-:Y:S05]  /*10c20*/  BSYNC B0 ;  /* 0x0000000000007941 */ /* 0x000fea0003800000 */
.L_x_1209:
[----:B------:R-:W-:Y:S01]  /*10c30*/  NOP ;  /* 0x0000000000007918 */ /* 0x000fe20000000000 */
[----:B------:R-:W-:Y:S01]  /*10c40*/  PLOP3.LUT P0, PT, PT, PT, PT, 0x80, 0x0 ;  /* 0x000000000000781c */ /* 0x000fe20003f0f070 */
[----:B------:R-:W-:-:S12]  /*10c50*/  VIADD R6, R17, 0x2a800 ;  /* 0x0002a80011067836 */ /* 0x000fd80000000000 */
.L_x_1211:
[----:B------:R-:W-:Y:S02]  /*10c60*/  PLOP3.LUT P1, PT, P1, P0, PT, 0xa2, 0x0 ;  /* 0x000000000000781c */ /* 0x000fe40000f21472 */
[----:B------:R-:W-:-:S08]  /*10c70*/  @P0 R2UR P1, UR4, R17 ;  /* 0x00000000110402ca */ /* 0x000fd00000020000 */
[----:B------:R-:W-:-:S05]  /*10c80*/  @P0 PLOP3.LUT P0, PT, P1, PT, PT, 0x80, 0x0 ;  /* 0x000000000000081c */ /* 0x000fca0000f0f070 */
[----:B------:R-:W-:Y:S01]  /*10c90*/  @!P1 SYNCS.ARRIVE.TRANS64.RED.A0T1 RZ, [UR4+0x2a800], RZ ;  /* 0x02a800ffffff99a7 */ /* 0x000fe20008200404 */
[----:B------:R-:W-:Y:S07]  /*10ca0*/  @!P1 ARRIVES.LDGSTSBAR.64.TRANSCNT [UR4+0x2a800] ;  /* 0x02a80000ff0099b0 */ /* 0x000fee0008000a84 */
[----:B------:R-:W-:Y:S05]  /*10cb0*/  @P0 BRA.U.ANY `(.L_x_1211) ;  /* 0xfffffffd00e80947 */ /* 0x000fea000393ffff */
[----:B01----:R-:W2:Y:S02]  /*10cc0*/  LDL.LU R2, [R1+0x18] ;  /* 0x0000180001027983 */ /* 0x003ea40000300800 */
        /* <DEDUP_REMOVED lines=11> */
.L_x_1316:
[----:B------:R-:W-:Y:S05]  /*10d80*/  BSYNC B0 ;  /* 0x0000000000007941 */ /* 0x000fea0003800000 */
.L_x_1212:
[----:B------:R-:W-:-:S04]  /*10d90*/  UIADD3 UR4, UR41, -0x2, URZ ;  /* 0xfffffffe29047890 */ /* 0x000fc8000fffe03f */
[----:B------:R-:W-:-:S06]  /*10da0*/  UISETP.GE.AND UP0, UPT, UR4, UR40, UPT ;  /* 0x000000280400728c */ /* 0x000fcc000bf06270 */
[----:B------:R-:W-:-:S13]  /*10db0*/  PLOP3.LUT P0, PT, PT, PT, UP0, 0x80, 0x0 ;  /* 0x000000000000781c */ /* 0x000fda0003f0f008 */
[----:B------:R-:W-:Y:S05]  /*10dc0*/  @!P0 BRA `(.L_x_1214) ;  /* 0x0000002000008947 */ /* 0x000fea0003800000 */
[----:B0-----:R-:W-:Y:S01]  /*10dd0*/  IMAD R0, RZ, RZ, -UR41 ;  /* 0x80000029ff007e24 */ /* 0x001fe2000f8e02ff */
[----:B------:R-:W-:-:S04]  /*10de0*/  LOP3.LUT R8, RZ, UR40, RZ, 0x33, !PT ;  /* 0x00000028ff087c12 */ /* 0x000fc8000f8e33ff */
[----:B------:R-:W-:-:S05]  /*10df0*/  VIADDMNMX R8, R0, 0x1, R8, !PT ;  /* 0x0000000100087846 */ /* 0x000fca0007800108 */
[----:B------:R-:W-:-:S05]  /*10e00*/  VIADD R0, R8, UR41 ;  /* 0x0000002908007c36 */ /* 0x000fca0008000000 */
[----:B------:R-:W-:-:S04]  /*10e10*/  LOP3.LUT R0, R0, 0x1, RZ, 0xc0, !PT ;  /* 0x0000000100007812 */ /* 0x000fc800078ec0ff */
[----:B------:R-:W-:Y:S01]  /*10e20*/  ISETP.NE.U32.AND P0, PT, R0, 0x1, PT ;  /* 0x000000010000780c */ /* 0x000fe20003f05070 */
[----:B------:R-:W-:-:S12]  /*10e30*/  IMAD.U32 R0, RZ, RZ, UR4 ;  /* 0x00000004ff007e24 */ /* 0x000fd8000f8e00ff */
[----:B------:R-:W-:Y:S05]  /*10e40*/  @P0 BRA `(.L_x_1215) ;  /* 0x0000000800a00947 */ /* 0x000fea0003800000 */
[----:B------:R-:W2:Y:S04]  /*10e50*/  LDL R2, [R1+0xc] ;  /* 0x00000c0001027983 */ /* 0x000ea80000100800 */
[----:B------:R-:W3:Y:S01]  /*10e60*/  LDL R3, [R1+0x4] ;  /* 0x0000040001037983 */ /* 0x000ee20000100800 */
[----:B------:R-:W-:-:S05]  /*10e70*/  VIADD R7, R18, 0x1 ;  /* 0x0000000112077836 */ /* 0x000fca0000000000 */
[C---:B------:R-:W-:Y:S01]  /*10e80*/  ISETP.NE.AND P0, PT, R7.reuse, 0x2, PT ;  /* 0x000000020700780c */ /* 0x040fe20003f05270 */
[----:B------:R-:W-:Y:S03]  /*10e90*/  BSSY B0, `(.L_x_1216) ;  /* 0x000009f000007945 */ /* 0x000fe60003800000 */
[----:B------:R-:W-:Y:S02]  /*10ea0*/  SEL R10, RZ, 0x1, P0 ;  /* 0x00000001ff0a7807 */ /* 0x000fe40000000000 */
[----:B------:R-:W-:Y:S02]  /*10eb0*/  SEL R7, R7, RZ, P0 ;  /* 0x000000ff07077207 */ /* 0x000fe40000000000 */
[----:B--2---:R-:W-:Y:S02]  /*10ec0*/  LOP3.LUT P1, RZ, R2, 0x2, RZ, 0xc0, !PT ;  /* 0x0000000202ff7812 */ /* 0x004fe4000782c0ff */
[----:B---3--:R-:W-:-:S11]  /*10ed0*/  LOP3.LUT R10, R3, R10, RZ, 0x3c, !PT ;  /* 0x0000000a030a7212 */ /* 0x008fd600078e3cff */
[----:B------:R-:W-:Y:S05]  /*10ee0*/  @!P1 BRA `(.L_x_1217) ;  /* 0x0000000800649947 */ /* 0x000fea0003800000 */
[----:B------:R-:W-:Y:S01]  /*10ef0*/  LOP3.LUT P1, RZ, R2, 0x1, RZ, 0xc0, !PT ;  /* 0x0000000102ff7812 */ /* 0x000fe2000782c0ff */
[----:B------:R-:W-:-:S12]  /*10f00*/  IMAD.MOV.U32 R5, RZ, RZ, R16 ;  /* 0x000000ffff057224 */ /* 0x000fd800078e0010 */
[----:B------:R-:W-:Y:S05]  /*10f10*/  @!P1 BRA `(.L_x_1218) ;  /* 0x0000000000549947 */ /* 0x000fea0003800000 */
[----:B------:R-:W2:Y:S01]  /*10f20*/  LDL R9, [R1+0x8] ;  /* 0x0000080001097983 */ /* 0x000ea20000100800 */
[----:B------:R-:W0:Y:S03]  /*10f30*/  LDC R5, c[0x0][0x43c] ;  /* 0x00010f00ff057b82 */ /* 0x000e260000000800 */
[----:B------:R-:W3:Y:S01]  /*10f40*/  LDL R11, [R1] ;  /* 0x00000000010b7983 */ /* 0x000ee20000100800 */
[----:B------:R-:W-:Y:S01]  /*10f50*/  IMAD.MOV.U32 R4, RZ, RZ, R0 ;  /* 0x000000ffff047224 */ /* 0x000fe200078e0000 */
[----:B------:R-:W-:Y:S01]  /*10f60*/  ULDC.64 UR4, c[0x0][0x428] ;  /* 0x00010a0000047ab9 */ /* 0x000fe20000000a00 */
[----:B------:R-:W-:Y:S01]  /*10f70*/  ULDC.64 UR6, c[0x0][0x208] ;  /* 0x0000820000067ab9 */ /* 0x000fe20000000a00 */
[----:B0-----:R-:W-:-:S13]  /*10f80*/  ISETP.NE.AND P0, PT, R5, 0x1, PT ;  /* 0x000000010500780c */ /* 0x001fda0003f05270 */
[----:B------:R-:W0:Y:S02]  /*10f90*/  @P0 LDC.64 R2, c[0x0][0x440] ;  /* 0x00011000ff020b82 */ /* 0x000e240000000a00 */
[----:B0-----:R-:W-:-:S05]  /*10fa0*/  @P0 IMAD.HI.U32 R2, R0, R2, RZ ;  /* 0x0000000200020227 */ /* 0x001fca00078e00ff */
[----:B------:R-:W-:-:S05]  /*10fb0*/  @P0 SHF.R.U32.HI R4, RZ, R3, R2 ;  /* 0x00000003ff040219 */ /* 0x000fca0000011602 */
[----:B------:R-:W-:-:S04]  /*10fc0*/  IMAD.MOV R2, RZ, RZ, -R4 ;  /* 0x000000ffff027224 */ /* 0x000fc800078e0a04 */
[----:B------:R-:W-:Y:S01]  /*10fd0*/  IMAD R0, R5, R2, R0 ;  /* 0x0000000205007224 */ /* 0x000fe200078e0200 */
[----:B------:R-:W-:Y:S01]  /*10fe0*/  SHF.R.S32.HI R5, RZ, 0x1f, R4 ;  /* 0x0000001fff057819 */ /* 0x000fe20000011404 */
[----:B------:R-:W0:Y:S01]  /*10ff0*/  LDC.64 R2, c[0x0][0x418] ;  /* 0x00010600ff027b82 */ /* 0x000e220000000a00 */
[----:B--2---:R-:W-:-:S04]  /*11000*/  IMAD R9, R9, UR4, RZ ;  /* 0x0000000409097c24 */ /* 0x004fc8000f8e02ff */
[C---:B---3--:R-:W-:Y:S02]  /*11010*/  IMAD R9, R11.reuse, UR5, R9 ;  /* 0x000000050b097c24 */ /* 0x048fe4000f8e0209 */
[----:B------:R-:W-:-:S04]  /*11020*/  IMAD.WIDE.U32 R4, R11, UR4, R4 ;  /* 0x000000040b047c25 */ /* 0x000fc8000f8e0004 */
[----:B------:R-:W-:Y:S01]  /*11030*/  IMAD.IADD R5, R9, 0x1, R5 ;  /* 0x0000000109057824 */ /* 0x000fe200078e0205 */
[----:B0-----:R-:W-:-:S04]  /*11040*/  LEA R2, P0, R4, R2, 0x2 ;  /* 0x0000000204027211 */ /* 0x001fc800078010ff */
[----:B------:R-:W-:-:S05]  /*11050*/  LEA.HI.X R3, R4, R3, R5, 0x2, P0 ;  /* 0x0000000304037211 */ /* 0x000fca00000f1405 */
[----:B------:R0:W5:Y:S04]  /*11060*/  LDG.E R5, desc[UR6][R2.64] ;  /* 0x0000000602057981 */ /* 0x000168000c1e1900 */
.L_x_1218:
[----:B0-----:R-:W-:Y:S01]  /*11070*/  IMAD R3, R7, 0x8, R17 ;  /* 0x0000000807037824 */ /* 0x001fe200078e0211 */
[----:B------:R-:W-:Y:S01]  /*11080*/  SHF.L.U32 R2, R10, 0x1f, RZ ;  /* 0x0000001f0a027819 */ /* 0x000fe200000006ff */
[----:B------:R-:W-:Y:S03]  /*11090*/  BSSY B1, `(.L_x_1219) ;  /* 0x0000003000017945 */ /* 0x000fe60003800000 */
[----:B------:R-:W0:Y:S02]  /*110a0*/  SYNCS.PHASECHK.TRANS64.TRYWAIT P0, [R3+URZ+0x2a840], R2 ;  /* 0x02a84002030075a7 */ /* 0x000e24000800017f */
[----:B0-----:R-:W-:Y:S05]  /*110b0*/  @!P0 BRA `(.L_x_1220) ;  /* 0x0000003800448947 */ /* 0x001fea0003800000 */
.L_x_1317:
[----:B------:R-:W-:Y:S05]  /*110c0*/  BSYNC B1 ;  /* 0x0000000000017941 */ /* 0x000fea0003800000 */
.L_x_1219:
[----:B------:R-:W1:Y:S01]  /*110d0*/  S2R R4, SR_TID.X ;  /* 0x0000000000047919 */ /* 0x000e620000002100 */
[----:B------:R-:W-:Y:S01]  /*110e0*/  BSSY B1, `(.L_x_1221) ;  /* 0x000000b000017945 */ /* 0x000fe20003800000 */
[----:B-1----:R-:W-:-:S04]  /*110f0*/  LOP3.LUT R4, R4, 0x7f, RZ, 0xc0, !PT ;  /* 0x0000007f04047812 */ /* 0x002fc800078ec0ff */
[----:B------:R-:W-:-:S13]  /*11100*/  ISETP.NE.AND P1, PT, R4, RZ, PT ;  /* 0x000000ff0400720c */ /* 0x000fda0003f25270 */
[----:B------:R-:W-:Y:S05]  /*11110*/  @P1 BRA `(.L_x_1222) ;  /* 0x00000000001c1947 */ /* 0x000fea0003800000 */
[----:B------:R-:W1:Y:S01]  /*11120*/  S2R R4, SR_TID.X ;  /* 0x0000000000047919 */ /* 0x000e620000002100 */
[----:B0-----:R-:W-:-:S04]  /*11130*/  IMAD.MOV.U32 R2, RZ, RZ, 0x9000 ;  /* 0x00009000ff027424 */ /* 0x001fc800078e00ff */
[----:B------:R2:W-:Y:S01]  /*11140*/  SYNCS.ARRIVE.TRANS64 RZ, [R3+URZ+0x2a830], R2 ;  /* 0x02a8300203ff79a7 */ /* 0x0005e2000800003f */
[----:B-1----:R-:W-:-:S04]  /*11150*/  LOP3.LUT R4, R4, 0x1f, RZ, 0xc0, !PT ;  /* 0x0000001f04047812 */ /* 0x002fc800078ec0ff */
[----:B------:R-:W-:-:S13]  /*11160*/  ISETP.NE.AND P0, PT, R4, RZ, PT ;  /* 0x000000ff0400720c */ /* 0x000fda0003f05270 */
[----:B--2---:R-:W-:Y:S05]  /*11170*/  @!P0 BRA `(.L_x_1222) ;  /* 0x0000000000048947 */ /* 0x004fea0003800000 */
[----:B------:R-:W-:Y:S01]  /*11180*/  BPT.TRAP 0x1 ;  /* 0x000000040000795c */ /* 0x000fe20000300000 */
.L_x_1222:
[----:B------:R-:W-:Y:S05]  /*11190*/  BSYNC B1 ;  /* 0x0000000000017941 */ /* 0x000fea0003800000 */
.L_x_1221:
[----:B------:R-:W-:Y:S01]  /*111a0*/  IMAD.MOV.U32 R11, RZ, RZ, RZ ;  /* 0x000000ffff0b7224 */ /* 0x000fe200078e00ff */
[----:B------:R-:W-:Y:S01]  /*111b0*/  UIADD3 UR4, UP0, UR38, 0x370, URZ ;  /* 0x0000037026047890 */ /* 0x000fe2000ff1e03f */
[----:B------:R-:W-:Y:S01]  /*111c0*/  IMAD R4, R7, 0x9000, R17 ;  /* 0x0000900007047824 */ /* 0x000fe200078e0211 */
[----:B------:R-:W-:Y:S01]  /*111d0*/  PLOP3.LUT P0, PT, PT, PT, PT, 0x80, 0x0 ;  /* 0x000000000000781c */ /* 0x000fe20003f0f070 */
[----:B0-----:R-:W-:Y:S01]  /*111e0*/  VIADD R3, R3, 0x2a830 ;  /* 0x0002a83003037836 */ /* 0x001fe20000000000 */
[----:B------:R-:W-:Y:S01]  /*111f0*/  R2UR UR10, R11 ;  /* 0x000000000b0a72ca */ /* 0x000fe200000e0000 */
[----:B------:R-:W-:Y:S01]  /*11200*/  IMAD R2, R0, 0x60, RZ ;  /* 0x0000006000027824 */ /* 0x000fe200078e02ff */
[----:B------:R-:W-:Y:S01]  /*11210*/  UIADD3.X UR5, URZ, UR39, URZ, UP0, !UPT ;  /* 0x000000273f057290 */ /* 0x000fe200087fe43f */
[----:B------:R-:W-:Y:S01]  /*11220*/  VIADD R9, R4, 0x18400 ;  /* 0x0001840004097836 */ /* 0x000fe20000000000 */
[----:B------:R-:W-:Y:S01]  /*11230*/  UMOV UR6, 0x0 ;  /* 0x0000000000067882 */ /* 0x000fe20000000000 */
[----:B------:R-:W-:-:S10]  /*11240*/  UMOV UR7, 0x14f00000 ;  /* 0x14f0000000077882 */ /* 0x000fd40000000000 */
.L_x_1223:
[----:B------:R-:W-:-:S13]  /*11250*/  @P0 ELECT P2, URZ, PT ;  /* 0x00000000003f082f */ /* 0x000fda0003840000 */
[----:B-----5:R-:W-:Y:S01]  /*11260*/  @P2 R2UR UR13, R5 ;  /* 0x00000000050d22ca */ /* 0x020fe200000e0000 */
[----:B------:R-:W-:Y:S01]  /*11270*/  UMOV UR12, UR36 ;  /* 0x00000024000c7c82 */ /* 0x000fe20008000000 */
[----:B------:R-:W-:Y:S02]  /*11280*/  @P2 R2UR UR11, R2 ;  /* 0x00000000020b22ca */ /* 0x000fe400000e0000 */
[----:B------:R-:W-:Y:S02]  /*11290*/  @P2 R2UR UR9, R3 ;  /* 0x00000000030922ca */ /* 0x000fe400000e0000 */
[----:B------:R-:W-:Y:S02]  /*112a0*/  @P2 R2UR UR8, R9 ;  /* 0x00000000090822ca */ /* 0x000fe400000e0000 */
[----:B------:R-:W-:Y:S02]  /*112b0*/  @P2 PLOP3.LUT P0, PT, P2, PT, PT, 0x8, 0x0 ;  /* 0x000000000000281c */ /* 0x000fe4000170e170 */
        /* <DEDUP_REMOVED lines=9> */
.L_x_1224:
[----:B------:R-:W-:-:S13]  /*11350*/  @P0 ELECT P2, URZ, PT ;  /* 0x00000000003f082f */ /* 0x000fda0003840000 */
[----:B------:R-:W-:Y:S01]  /*11360*/  @P2 R2UR UR13, R5 ;  /* 0x00000000050d22ca */ /* 0x000fe200000e0000 */
        /* <DEDUP_REMOVED lines=13> */
.L_x_1225:
        /* <DEDUP_REMOVED lines=16> */
.L_x_1318:
[----:B------:R-:W-:Y:S05]  /*11540*/  BSYNC B1 ;  /* 0x0000000000017941 */ /* 0x000fea0003800000 */
.L_x_1226:
[----:B------:R-:W-:Y:S01]  /*11550*/  BSSY B1, `(.L_x_1228) ;  /* 0x000000c000017945 */ /* 0x000fe20003800000 */
[----:B------:R-:W-:Y:S02]  /*11560*/  IMAD.MOV.U32 R12, RZ, RZ, 0x0 ;  /* 0x00000000ff0c7424 */ /* 0x000fe400078e00ff */
[----:B------:R-:W-:Y:S01]  /*11570*/  IMAD.MOV.U32 R13, RZ, RZ, 0x14f00000 ;  /* 0x14f00000ff0d7424 */ /* 0x000fe200078e00ff */
[----:B------:R-:W-:Y:S06]  /*11580*/  @P1 BRA `(.L_x_1229) ;  /* 0x0000000000201947 */ /* 0x000fec0003800000 */
[----:B------:R-:W1:Y:S01]  /*11590*/  S2R R4, SR_TID.X ;  /* 0x0000000000047919 */ /* 0x000e620000002100 */
[----:B0-----:R-:W-:Y:S02]  /*115a0*/  IMAD R2, R18, 0x8, R17 ;  /* 0x0000000812027824 */ /* 0x001fe400078e0211 */
[----:B------:R-:W-:-:S04]  /*115b0*/  IMAD.MOV.U32 R3, RZ, RZ, 0x6000 ;  /* 0x00006000ff037424 */ /* 0x000fc800078e00ff */
[----:B------:R2:W-:Y:S01]  /*115c0*/  SYNCS.ARRIVE.TRANS64 RZ, [R2+URZ+0x2a850], R3 ;  /* 0x02a8500302ff79a7 */ /* 0x0005e2000800003f */
[----:B-1----:R-:W-:-:S04]  /*115d0*/  LOP3.LUT R4, R4, 0x1f, RZ, 0xc0, !PT ;  /* 0x0000001f04047812 */ /* 0x002fc800078ec0ff */
[----:B------:R-:W-:-:S13]  /*115e0*/  ISETP.NE.AND P0, PT, R4, RZ, PT ;  /* 0x000000ff0400720c */ /* 0x000fda0003f05270 */
[----:B--2---:R-:W-:Y:S05]  /*115f0*/  @!P0 BRA `(.L_x_1229) ;  /* 0x0000000000048947 */ /* 0x004fea0003800000 */
[----:B------:R-:W-:Y:S01]  /*11600*/  BPT.TRAP 0x1 ;  /* 0x000000040000795c */ /* 0x000fe20000300000 */
.L_x_1229:
[----:B------:R-:W-:Y:S05]  /*11610*/  BSYNC B1 ;  /* 0x0000000000017941 */ /* 0x000fea0003800000 */
.L_x_1228:
[----:B------:R-:W-:Y:S01]  /*11620*/  R2UR UR10, R11 ;  /* 0x000000000b0a72ca */ /* 0x000fe200000e0000 */
[--C-:B0-----:R-:W-:Y:S01]  /*11630*/  IMAD R2, R18, 0x8, R17.reuse ;  /* 0x0000000812027824 */ /* 0x101fe200078e0211 */
[----:B------:R-:W-:Y:S01]  /*11640*/  R2UR UR6, R12 ;  /* 0x000000000c0672ca */ /* 0x000fe200000e0000 */
[----:B------:R-:W-:Y:S01]  /*11650*/  IMAD R3, R18, 0x6000, R17 ;  /* 0x0000600012037824 */ /* 0x000fe200078e0211 */
[----:B------:R-:W-:Y:S01]  /*11660*/  R2UR UR7, R13 ;  /* 0x000000000d0772ca */ /* 0x000fe200000e0000 */
[----:B------:R-:W-:Y:S01]  /*11670*/  UIADD3 UR4, UP0, UR38, 0x470, URZ ;  /* 0x0000047026047890 */ /* 0x000fe2000ff1e03f */
[----:B------:R-:W-:Y:S01]  /*11680*/  PLOP3.LUT P0, PT, PT, PT, PT, 0x80, 0x0 ;  /* 0x000000000000781c */ /* 0x000fe20003f0f070 */
[----:B------:R-:W-:Y:S02]  /*11690*/  IMAD R4, R19, 0x60, RZ ;  /* 0x0000006013047824 */ /* 0x000fe400078e02ff */
[----:B------:R-:W-:Y:S01]  /*116a0*/  VIADD R2, R2, 0x2a850 ;  /* 0x0002a85002027836 */ /* 0x000fe20000000000 */
[----:B------:R-:W-:Y:S01]  /*116b0*/  UIADD3.X UR5, URZ, UR39, URZ, UP0, !UPT ;  /* 0x000000273f057290 */ /* 0x000fe200087fe43f */
[----:B------:R-:W-:-:S11]  /*116c0*/  VIADD R9, R3, 0x400 ;  /* 0x0000040003097836 */ /* 0x000fd60000000000 */
.L_x_1230:
        /* <DEDUP_REMOVED lines=15> */
.L_x_1231:
        /* <DEDUP_REMOVED lines=10> */
[----:B------:R-:W-:Y:S02]  /*11860*/  IMAD.MOV.U32 R16, RZ, RZ, R5 ;  /* 0x000000ffff107224 */ /* 0x000fe400078e0005 */
[----:B------:R-:W-:-:S07]  /*11870*/  IMAD.MOV.U32 R19, RZ, RZ, R0 ;  /* 0x000000ffff137224 */ /* 0x000fce00078e0000 */
.L_x_1217:
[----:B------:R-:W-:Y:S05]  /*11880*/  BSYNC B0 ;  /* 0x0000000000007941 */ /* 0x000fea0003800000 */
.L_x_1216:
[----:B------:R0:W-:Y:S01]  /*11890*/  STL [R1+0x4], R10 ;  /* 0x0000040a01007387 */ /* 0x0001e20000100800 */
[----:B------:R-:W-:Y:S01]  /*118a0*/  UIADD3 UR4, UR41, -0x3, URZ ;  /* 0xfffffffd29047890 */ /* 0x000fe2000fffe03f */
[----:B------:R-:W-:-:S05]  /*118b0*/  IMAD.MOV.U32 R18, RZ, RZ, R7 ;  /* 0x000000ffff127224 */ /* 0x000fca00078e0007 */
[----:B------:R-:W-:-:S07]  /*118c0*/  IMAD.U32 R0, RZ, RZ, UR4 ;  /* 0x00000004ff007e24 */ /* 0x000fce000f8e00ff */
.L_x_1215:
[----:B------:R-:W-:Y:S01]  /*118d0*/  ULOP3.LUT UR4, URZ, UR41, URZ, 0x33, !UPT ;  /* 0x000000293f047292 */ /* 0x000fe2000f8e333f */
[----:B------:R-:W-:Y:S01]  /*118e0*/  VIADD R8, R8, 0xfffffffe ;  /* 0xfffffffe08087836 */ /* 0x000fe20000000000 */
[----:B------:R-:W-:Y:S04]  /*118f0*/  BSSY B0, `(.L_x_1214) ;  /* 0x000014d000007945 */ /* 0x000fe80003800000 */
[----:B------:R-:W-:-:S13]  /*11900*/  ISETP.NE.AND P0, PT, R8, UR4, PT ;  /* 0x0000000408007c0c */ /* 0x000fda000bf05270 */
[----:B------:R-:W-:Y:S05]  /*11910*/  @!P0 BRA `(.L_x_1232) ;  /* 0x0000001400288947 */ /* 0x000fea0003800000 */
[----:B------:R-:W-:-:S07]  /*11920*/  IMAD.MOV.U32 R8, RZ, RZ, R16 ;  /* 0x000000ffff087224 */ /* 0x000fce00078e0010 */
.L_x_1265:
[----:B------:R-:W2:Y:S04]  /*11930*/  LDL R2, [R1+0xc] ;  /* 0x00000c0001027983 */ /* 0x000ea80000100800 */
[----:B------:R-:W3:Y:S01]  /*11940*/  LDL R3, [R1+0x4] ;  /* 0x0000040001037983 */ /* 0x000ee20000100800 */
[----:B------:R-:W-:Y:S01]  /*11950*/  VIADD R4, R18, 0x1 ;  /* 0x0000000112047836 */ /* 0x000fe20000000000 */
[----:B------:R-:W-:Y:S05]  /*11960*/  YIELD ;  /* 0x0000000000007946 */ /* 0x000fea0003800000 */
[----:B------:R-:W-:Y:S01]  /*11970*/  ISETP.NE.AND P0, PT, R4, 0x2, PT ;  /* 0x000000020400780c */ /* 0x000fe20003f05270 */
[----:B------:R-:W-:Y:S03]  /*11980*/  BSSY B1, `(.L_x_1233) ;  /* 0x000009d000017945 */ /* 0x000fe60003800000 */
[----:B------:R-:W-:-:S02]  /*11990*/  SEL R5, RZ, 0x1, P0 ;  /* 0x00000001ff057807 */ /* 0x000fc40000000000 */
[----:B------:R-:W-:Y:S02]  /*119a0*/  SEL R4, R4, RZ, P0 ;  /* 0x000000ff04047207 */ /* 0x000fe40000000000 */
[----:B--2---:R-:W-:Y:S02]  /*119b0*/  LOP3.LUT P1, RZ, R2, 0x2, RZ, 0xc0, !PT ;  /* 0x0000000202ff7812 */ /* 0x004fe4000782c0ff */
[----:B---3--:R-:W-:-:S11]  /*119c0*/  LOP3.LUT R5, R3, R5, RZ, 0x3c, !PT ;  /* 0x0000000503057212 */ /* 0x008fd600078e3cff */
[----:B------:R-:W-:Y:S05]  /*119d0*/  @!P1 BRA `(.L_x_1234) ;  /* 0x00000008005c9947 */ /* 0x000fea0003800000 */
[----:B------:R-:W-:Y:S01]  /*119e0*/  LOP3.LUT P1, RZ, R2, 0x1, RZ, 0xc0, !PT ;  /* 0x0000000102ff7812 */ /* 0x000fe2000782c0ff */
[----:B------:R-:W-:-:S12]  /*119f0*/  IMAD.MOV.U32 R7, RZ, RZ, R0 ;  /* 0x000000ffff077224 */ /* 0x000fd800078e0000 */
[----:B------:R-:W-:Y:S05]  /*11a00*/  @!P1 BRA `(.L_x_1235) ;  /* 0x0000000000549947 */ /* 0x000fea0003800000 */
[----:B0-----:R-:W2:Y:S01]  /*11a10*/  LDL R10, [R1+0x8] ;  /* 0x00000800010a7983 */ /* 0x001ea20000100800 */
[----:B------:R-:W0:Y:S01]  /*11a20*/  LDC R8, c[0x0][0x43c] ;  /* 0x00010f00ff087b82 */ /* 0x000e220000000800 */
[----:B------:R-:W-:Y:S02]  /*11a30*/  ULDC.64 UR4, c[0x0][0x428] ;  /* 0x00010a0000047ab9 */ /* 0x000fe40000000a00 */
[----:B------:R-:W3:Y:S01]  /*11a40*/  LDL R9, [R1] ;  /* 0x0000000001097983 */ /* 0x000ee20000100800 */
[----:B------:R-:W-:Y:S01]  /*11a50*/  ULDC.64 UR6, c[0x0][0x208] ;  /* 0x0000820000067ab9 */ /* 0x000fe20000000a00 */
        /* <DEDUP_REMOVED lines=16> */
.L_x_1235:
[----:B------:R-:W-:Y:S01]  /*11b60*/  IMAD R3, R4, 0x8, R17 ;  /* 0x0000000804037824 */ /* 0x000fe200078e0211 */
[----:B------:R-:W-:Y:S01]  /*11b70*/  SHF.L.U32 R2, R5, 0x1f, RZ ;  /* 0x0000001f05027819 */ /* 0x000fe200000006ff */
[----:B------:R-:W-:Y:S03]  /*11b80*/  BSSY B2, `(.L_x_1236) ;  /* 0x0000003000027945 */ /* 0x000fe60003800000 */
[----:B------:R-:W2:Y:S02]  /*11b90*/  SYNCS.PHASECHK.TRANS64.TRYWAIT P0, [R3+URZ+0x2a840], R2 ;  /* 0x02a84002030075a7 */ /* 0x000ea4000800017f */
[----:B--2---:R-:W-:Y:S05]  /*11ba0*/  @!P0 BRA `(.L_x_1237) ;  /* 0x0000002c00b08947 */ /* 0x004fea0003800000 */
.L_x_1319:
[----:B------:R-:W-:Y:S05]  /*11bb0*/  BSYNC B2 ;  /* 0x0000000000027941 */ /* 0x000fea0003800000 */
.L_x_1236:
[----:B-1----:R-:W1:Y:S01]  /*11bc0*/  S2R R9, SR_TID.X ;  /* 0x0000000000097919 */ /* 0x002e620000002100 */
[----:B------:R-:W-:Y:S01]  /*11bd0*/  BSSY B2, `(.L_x_1238) ;  /* 0x000000b000027945 */ /* 0x000fe20003800000 */
[----:B-1----:R-:W-:-:S04]  /*11be0*/  LOP3.LUT R9, R9, 0x7f, RZ, 0xc0, !PT ;  /* 0x0000007f09097812 */ /* 0x002fc800078ec0ff */
[----:B------:R-:W-:-:S13]  /*11bf0*/  ISETP.NE.AND P1, PT, R9, RZ, PT ;  /* 0x000000ff0900720c */ /* 0x000fda0003f25270 */
[----:B------:R-:W-:Y:S05]  /*11c00*/  @P1 BRA `(.L_x_1239) ;  /* 0x00000000001c1947 */ /* 0x000fea0003800000 */
[----:B------:R-:W1:Y:S01]  /*11c10*/  S2R R9, SR_TID.X ;  /* 0x0000000000097919 */ /* 0x000e620000002100 */
[----:B--2---:R-:W-:-:S04]  /*11c20*/  IMAD.MOV.U32 R2, RZ, RZ, 0x9000 ;  /* 0x00009000ff027424 */ /* 0x004fc800078e00ff */
[----:B------:R3:W-:Y:S01]  /*11c30*/  SYNCS.ARRIVE.TRANS64 RZ, [R3+URZ+0x2a830], R2 ;  /* 0x02a8300203ff79a7 */ /* 0x0007e2000800003f */
[----:B-1----:R-:W-:-:S04]  /*11c40*/  LOP3.LUT R9, R9, 0x1f, RZ, 0xc0, !PT ;  /* 0x0000001f09097812 */ /* 0x002fc800078ec0ff */
[----:B------:R-:W-:-:S13]  /*11c50*/  ISETP.NE.AND P0, PT, R9, RZ, PT ;  /* 0x000000ff0900720c */ /* 0x000fda0003f05270 */
[----:B---3--:R-:W-:Y:S05]  /*11c60*/  @!P0 BRA `(.L_x_1239) ;  /* 0x0000000000048947 */ /* 0x008fea0003800000 */
[----:B------:R-:W-:Y:S01]  /*11c70*/  BPT.TRAP 0x1 ;  /* 0x000000040000795c */ /* 0x000fe20000300000 */
.L_x_1239:
[----:B------:R-:W-:Y:S05]  /*11c80*/  BSYNC B2 ;  /* 0x0000000000027941 */ /* 0x000fea0003800000 */
.L_x_1238:
[----:B------:R-:W-:Y:S01]  /*11c90*/  IMAD.MOV.U32 R12, RZ, RZ, RZ ;  /* 0x000000ffff0c7224 */ /* 0x000fe200078e00ff */
[----:B------:R-:W-:Y:S01]  /*11ca0*/  UIADD3 UR4, UP0, UR38, 0x370, URZ ;  /* 0x0000037026047890 */ /* 0x000fe2000ff1e03f */
[----:B------:R-:W-:Y:S01]  /*11cb0*/  IMAD R9, R4, 0x9000, R17 ;  /* 0x0000900004097824 */ /* 0x000fe200078e0211 */
[----:B------:R-:W-:Y:S01]  /*11cc0*/  PLOP3.LUT P0, PT, PT, PT, PT, 0x80, 0x0 ;  /* 0x000000000000781c */ /* 0x000fe20003f0f070 */
[----:B--2---:R-:W-:Y:S01]  /*11cd0*/  VIADD R3, R3, 0x2a830 ;  /* 0x0002a83003037836 */ /* 0x004fe20000000000 */
[----:B------:R-:W-:Y:S01]  /*11ce0*/  R2UR UR10, R12 ;  /* 0x000000000c0a72ca */ /* 0x000fe200000e0000 */
[----:B------:R-:W-:Y:S01]  /*11cf0*/  IMAD R2, R7, 0x60, RZ ;  /* 0x0000006007027824 */ /* 0x000fe200078e02ff */
[----:B------:R-:W-:Y:S01]  /*11d00*/  UIADD3.X UR5, URZ, UR39, URZ, UP0, !UPT ;  /* 0x000000273f057290 */ /* 0x000fe200087fe43f */
[----:B0-----:R-:W-:Y:S01]  /*11d10*/  VIADD R10, R9, 0x18400 ;  /* 0x00018400090a7836 */ /* 0x001fe20000000000 */
[----:B------:R-:W-:Y:S01]  /*11d20*/  UMOV UR6, 0x0 ;  /* 0x0000000000067882 */ /* 0x000fe20000000000 */
[----:B------:R-:W-:-:S10]  /*11d30*/  UMOV UR7, 0x14f00000 ;  /* 0x14f0000000077882 */ /* 0x000fd40000000000 */
.L_x_1240:
        /* <DEDUP_REMOVED lines=16> */
.L_x_1241:
        /* <DEDUP_REMOVED lines=15> */
.L_x_1242:
        /* <DEDUP_REMOVED lines=16> */
.L_x_1320:
[----:B------:R-:W-:Y:S05]  /*12030*/  BSYNC B2 ;  /* 0x0000000000027941 */ /* 0x000fea0003800000 */
.L_x_1243:
        /* <DEDUP_REMOVED lines=11> */
.L_x_1246:
[----:B------:R-:W-:Y:S05]  /*120f0*/  BSYNC B2 ;  /* 0x0000000000027941 */ /* 0x000fea0003800000 */
.L_x_1245:
[----:B------:R-:W-:Y:S01]  /*12100*/  R2UR UR10, R12 ;  /* 0x000000000c0a72ca */ /* 0x000fe200000e0000 */
[----:B------:R-:W-:Y:S01]  /*12110*/  IMAD R18, R18, 0x6000, R17 ;  /* 0x0000600012127824 */ /* 0x000fe200078e0211 */
[----:B------:R-:W-:Y:S01]  /*12120*/  R2UR UR6, R10 ;  /* 0x000000000a0672ca */ /* 0x000fe200000e0000 */
[----:B------:R-:W-:Y:S01]  /*12130*/  UIADD3 UR4, UP0, UR38, 0x470, URZ ;  /* 0x0000047026047890 */ /* 0x000fe2000ff1e03f */
[----:B------:R-:W-:Y:S01]  /*12140*/  R2UR UR7, R11 ;  /* 0x000000000b0772ca */ /* 0x000fe200000e0000 */
[----:B0-----:R-:W-:Y:S01]  /*12150*/  IMAD R3, R19, 0x60, RZ ;  /* 0x0000006013037824 */ /* 0x001fe200078e02ff */
[----:B------:R-:W-:Y:S01]  /*12160*/  PLOP3.LUT P0, PT, PT, PT, PT, 0x80, 0x0 ;  /* 0x000000000000781c */ /* 0x000fe20003f0f070 */
[----:B------:R-:W-:Y:S01]  /*12170*/  VIADD R2, R2, 0x50 ;  /* 0x0000005002027836 */ /* 0x000fe20000000000 */
[----:B------:R-:W-:Y:S01]  /*12180*/  UIADD3.X UR5, URZ, UR39, URZ, UP0, !UPT ;  /* 0x000000273f057290 */ /* 0x000fe200087fe43f */
[----:B------:R-:W-:-:S11]  /*12190*/  VIADD R9, R18, 0x400 ;  /* 0x0000040012097836 */ /* 0x000fd60000000000 */
.L_x_1247:
        /* <DEDUP_REMOVED lines=15> */
.L_x_1248:
        /* <DEDUP_REMOVED lines=12> */
.L_x_1234:
[----:B------:R-:W-:Y:S05]  /*12350*/  BSYNC B1 ;  /* 0x0000000000017941 */ /* 0x000fea0003800000 */
.L_x_1233:
[----:B------:R-:W2:Y:S01]  /*12360*/  LDL R3, [R1+0xc] ;  /* 0x00000c0001037983 */ /* 0x000ea20000100800 */
[----:B------:R-:W-:Y:S01]  /*12370*/  VIADD R18, R4, 0x1 ;  /* 0x0000000104127836 */ /* 0x000fe20000000000 */
[----:B------:R-:W-:Y:S01]  /*12380*/  BSSY B1, `(.L_x_1249) ;  /* 0x00000a0000017945 */ /* 0x000fe20003800000 */
[----:B------:R-:W-:-:S03]  /*12390*/  VIADD R7, R0, 0xffffffff ;  /* 0xffffffff00077836 */ /* 0x000fc60000000000 */
[----:B------:R-:W-:-:S04]  /*123a0*/  ISETP.NE.AND P0, PT, R18, 0x2, PT ;  /* 0x000000021200780c */ /* 0x000fc80003f05270 */
[----:B------:R-:W-:Y:S02]  /*123b0*/  SEL R2, RZ, 0x1, P0 ;  /* 0x00000001ff027807 */ /* 0x000fe40000000000 */
[----:B------:R-:W-:Y:S02]  /*123c0*/  SEL R18, R18, RZ, P0 ;  /* 0x000000ff12127207 */ /* 0x000fe40000000000 */
[----:B------:R-:W-:-:S05]  /*123d0*/  LOP3.LUT R11, R5, R2, RZ, 0x3c, !PT ;  /* 0x00000002050b7212 */ /* 0x000fca00078e3cff */
[----:B------:R1:W-:Y:S01]  /*123e0*/  STL [R1+0x4], R11 ;  /* 0x0000040b01007387 */ /* 0x0003e20000100800 */
[----:B--2---:R-:W-:-:S13]  /*123f0*/  LOP3.LUT P1, RZ, R3, 0x2, RZ, 0xc0, !PT ;  /* 0x0000000203ff7812 */ /* 0x004fda000782c0ff */
[----:B-1----:R-:W-:Y:S05]  /*12400*/  @!P1 BRA `(.L_x_1250) ;  /* 0x00000008005c9947 */ /* 0x002fea0003800000 */
[----:B------:R-:W-:Y:S01]  /*12410*/  LOP3.LUT P1, RZ, R3, 0x1, RZ, 0xc0, !PT ;  /* 0x0000000103ff7812 */ /* 0x000fe2000782c0ff */
[----:B0-----:R-:W-:-:S12]  /*12420*/  IMAD.MOV.U32 R10, RZ, RZ, R7 ;  /* 0x000000ffff0a7224 */ /* 0x001fd800078e0007 */
[----:B------:R-:W-:Y:S05]  /*12430*/  @!P1 BRA `(.L_x_1251) ;  /* 0x0000000000549947 */ /* 0x000fea0003800000 */
[----:B------:R-:W2:Y:S01]  /*12440*/  LDL R13, [R1+0x8] ;  /* 0x00000800010d7983 */ /* 0x000ea20000100800 */
        /* <DEDUP_REMOVED lines=20> */
.L_x_1251:
[----:B------:R-:W-:Y:S01]  /*12590*/  IMAD R2, R18, 0x8, R17 ;  /* 0x0000000812027824 */ /* 0x000fe200078e0211 */
[----:B------:R-:W-:Y:S01]  /*125a0*/  SHF.L.U32 R3, R11, 0x1f, RZ ;  /* 0x0000001f0b037819 */ /* 0x000fe200000006ff */
[----:B------:R-:W-:Y:S03]  /*125b0*/  BSSY B2, `(.L_x_1252) ;  /* 0x0000003000027945 */ /* 0x000fe60003800000 */
[----:B------:R-:W1:Y:S02]  /*125c0*/  SYNCS.PHASECHK.TRANS64.TRYWAIT P0, [R2+URZ+0x2a840], R3 ;  /* 0x02a84003020075a7 */ /* 0x000e64000800017f */
[----:B-1----:R-:W-:Y:S05]  /*125d0*/  @!P0 BRA `(.L_x_1253) ;  /* 0x00000024004c8947 */ /* 0x002fea0003800000 */
.L_x_1321:
[----:B------:R-:W-:Y:S05]  /*125e0*/  BSYNC B2 ;  /* 0x0000000000027941 */ /* 0x000fea0003800000 */
.L_x_1252:
        /* <DEDUP_REMOVED lines=12> */
.L_x_1255:
[----:B------:R-:W-:Y:S05]  /*126b0*/  BSYNC B2 ;  /* 0x0000000000027941 */ /* 0x000fea0003800000 */
.L_x_1254:
[----:B------:R-:W-:Y:S01]  /*126c0*/  IMAD.MOV.U32 R14, RZ, RZ, RZ ;  /* 0x000000ffff0e7224 */ /* 0x000fe200078e00ff */
[----:B------:R-:W-:Y:S01]  /*126d0*/  UIADD3 UR4, UP0, UR38, 0x370, URZ ;  /* 0x0000037026047890 */ /* 0x000fe2000ff1e03f */
[C---:B-1----:R-:W-:Y:S01]  /*126e0*/  IMAD R3, R18.reuse, 0x8, R6 ;  /* 0x0000000812037824 */ /* 0x042fe200078e0206 */
[----:B------:R-:W-:Y:S01]  /*126f0*/  PLOP3.LUT P0, PT, PT, PT, PT, 0x80, 0x0 ;  /* 0x000000000000781c */ /* 0x000fe20003f0f070 */
[----:B------:R-:W-:Y:S01]  /*12700*/  IMAD R9, R18, 0x9000, R17 ;  /* 0x0000900012097824 */ /* 0x000fe200078e0211 */
[----:B------:R-:W-:Y:S01]  /*12710*/  R2UR UR10, R14 ;  /* 0x000000000e0a72ca */ /* 0x000fe200000e0000 */
[----:B------:R-:W-:Y:S01]  /*12720*/  VIADD R3, R3, 0x30 ;  /* 0x0000003003037836 */ /* 0x000fe20000000000 */
[----:B------:R-:W-:Y:S01]  /*12730*/  UIADD3.X UR5, URZ, UR39, URZ, UP0, !UPT ;  /* 0x000000273f057290 */ /* 0x000fe200087fe43f */
[----:B------:R-:W-:Y:S01]  /*12740*/  IMAD R2, R10, 0x60, RZ ;  /* 0x000000600a027824 */ /* 0x000fe200078e02ff */
[----:B------:R-:W-:Y:S01]  /*12750*/  UMOV UR6, 0x0 ;  /* 0x0000000000067882 */ /* 0x000fe20000000000 */
[----:B------:R-:W-:Y:S01]  /*12760*/  VIADD R11, R9, 0x18400 ;  /* 0x00018400090b7836 */ /* 0x000fe20000000000 */
[----:B------:R-:W-:-:S09]  /*12770*/  UMOV UR7, 0x14f00000 ;  /* 0x14f0000000077882 */ /* 0x000fd20000000000 */
.L_x_1256:
        /* <DEDUP_REMOVED lines=16> */
.L_x_1257:
        /* <DEDUP_REMOVED lines=15> */
.L_x_1258:
        /* <DEDUP_REMOVED lines=15> */
.L_x_1322:
[----:B------:R-:W-:Y:S05]  /*12a60*/  BSYNC B2 ;  /* 0x0000000000027941 */ /* 0x000fea0003800000 */
.L_x_1259:
[----:B------:R-:W-:Y:S01]  /*12a70*/  BSSY B2, `(.L_x_1261) ;  /* 0x000000b000027945 */ /* 0x000fe20003800000 */
[----:B------:R-:W-:Y:S02]  /*12a80*/  IMAD.MOV.U32 R12, RZ, RZ, 0x0 ;  /* 0x00000000ff0c7424 */ /* 0x000fe400078e00ff */
[----:B------:R-:W-:Y:S01]  /*12a90*/  IMAD.MOV.U32 R13, RZ, RZ, 0x14f00000 ;  /* 0x14f00000ff0d7424 */ /* 0x000fe200078e00ff */
[----:B------:R-:W-:Y:S06]  /*12aa0*/  @P1 BRA `(.L_x_1262) ;  /* 0x00000000001c1947 */ /* 0x000fec0003800000 */
[----:B------:R-:W1:Y:S02]  /*12ab0*/  S2R R3, SR_TID.X ;  /* 0x0000000000037919 */ /* 0x000e640000002100 */
[----:B-1----:R-:W-:Y:S01]  /*12ac0*/  LOP3.LUT R9, R3, 0x1f, RZ, 0xc0, !PT ;  /* 0x0000001f03097812 */ /* 0x002fe200078ec0ff */
[----:B------:R-:W-:-:S03]  /*12ad0*/  IMAD.MOV.U32 R3, RZ, RZ, 0x6000 ;  /* 0x00006000ff037424 */ /* 0x000fc600078e00ff */
[----:B------:R-:W-:Y:S01]  /*12ae0*/  ISETP.NE.AND P0, PT, R9, RZ, PT ;  /* 0x000000ff0900720c */ /* 0x000fe20003f05270 */
[----:B------:R1:W-:-:S12]  /*12af0*/  SYNCS.ARRIVE.TRANS64 RZ, [R2+URZ+0x50], R3 ;  /* 0x0000500302ff79a7 */ /* 0x0003d8000800003f */
[----:B-1----:R-:W-:Y:S05]  /*12b00*/  @!P0 BRA `(.L_x_1262) ;  /* 0x0000000000048947 */ /* 0x002fea0003800000 */
[----:B------:R-:W-:Y:S01]  /*12b10*/  BPT.TRAP 0x1 ;  /* 0x000000040000795c */ /* 0x000fe20000300000 */
.L_x_1262:
[----:B------:R-:W-:Y:S05]  /*12b20*/  BSYNC B2 ;  /* 0x0000000000027941 */ /* 0x000fea0003800000 */
.L_x_1261:
[----:B------:R-:W-:Y:S01]  /*12b30*/  R2UR UR10, R14 ;  /* 0x000000000e0a72ca */ /* 0x000fe200000e0000 */
[----:B------:R-:W-:Y:S01]  /*12b40*/  IMAD R4, R4, 0x6000, R17 ;  /* 0x0000600004047824 */ /* 0x000fe200078e0211 */
[----:B------:R-:W-:Y:S01]  /*12b50*/  R2UR UR6, R12 ;  /* 0x000000000c0672ca */ /* 0x000fe200000e0000 */
[----:B------:R-:W-:Y:S01]  /*12b60*/  UIADD3 UR4, UP0, UR38, 0x470, URZ ;  /* 0x0000047026047890 */ /* 0x000fe2000ff1e03f */
[----:B------:R-:W-:Y:S01]  /*12b70*/  R2UR UR7, R13 ;  /* 0x000000000d0772ca */ /* 0x000fe200000e0000 */
[----:B------:R-:W-:Y:S01]  /*12b80*/  IMAD R3, R19, 0x60, RZ ;  /* 0x0000006013037824 */ /* 0x000fe200078e02ff */
[----:B------:R-:W-:Y:S01]  /*12b90*/  PLOP3.LUT P0, PT, PT, PT, PT, 0x80, 0x0 ;  /* 0x000000000000781c */ /* 0x000fe20003f0f070 */
[----:B0-----:R-:W-:Y:S01]  /*12ba0*/  VIADD R2, R2, 0x50 ;  /* 0x0000005002027836 */ /* 0x001fe20000000000 */
[----:B------:R-:W-:Y:S01]  /*12bb0*/  UIADD3.X UR5, URZ, UR39, URZ, UP0, !UPT ;  /* 0x000000273f057290 */ /* 0x000fe200087fe43f */
[----:B------:R-:W-:-:S11]  /*12bc0*/  VIADD R5, R4, 0x400 ;  /* 0x0000040004057836 */ /* 0x000fd60000000000 */
.L_x_1263:
        /* <DEDUP_REMOVED lines=15> */
.L_x_1264:
        /* <DEDUP_REMOVED lines=12> */
.L_x_1250:
[----:B------:R-:W-:Y:S05]  /*12d80*/  BSYNC B1 ;  /* 0x0000000000017941 */ /* 0x000fea0003800000 */
.L_x_1249:
[----:B------:R-:W-:Y:S01]  /*12d90*/  ISETP.GT.AND P0, PT, R7, UR40, PT ;  /* 0x0000002807007c0c */ /* 0x000fe2000bf04270 */
[----:B------:R-:W-:-:S12]  /*12da0*/  VIADD R0, R0, 0xfffffffe ;  /* 0xfffffffe00007836 */ /* 0x000fd80000000000 */
[----:B------:R-:W-:Y:S05]  /*12db0*/  @P0 BRA `(.L_x_1265) ;  /* 0xffffffe800dc0947 */ /* 0x000fea000383ffff */
.L_x_1232:
[----:B------:R-:W-:Y:S05]  /*12dc0*/  BSYNC B0 ;  /* 0x0000000000007941 */ /* 0x000fea0003800000 */
.L_x_1214:
[----:B0-----:R-:W0:Y:S01]  /*12dd0*/  S2R R0, SR_TID.X ;  /* 0x0000000000007919 */ /* 0x001e220000002100 */
[----:B------:R-:W-:Y:S01]  /*12de0*/  BSSY B0, `(.L_x_1266) ;  /* 0x0000012000007945 */ /* 0x000fe20003800000 */
[----:B0-----:R-:W-:-:S04]  /*12df0*/  LOP3.LUT R6, R0, 0x7f, RZ, 0xc0, !PT ;  /* 0x0000007f00067812 */ /* 0x001fc800078ec0ff */
[----:B------:R-:W-:-:S13]  /*12e00*/  ISETP.NE.AND P1, PT, R6, RZ, PT ;  /* 0x000000ff0600720c */ /* 0x000fda0003f25270 */
[----:B------:R-:W-:Y:S05]  /*12e10*/  @P1 BRA `(.L_x_1267) ;  /* 0x0000000000381947 */ /* 0x000fea0003800000 */
[----:B------:R-:W0:Y:S01]  /*12e20*/  S2R R3, SR_LANEID ;  /* 0x0000000000037919 */ /* 0x000e220000000000 */
[----:B------:R-:W-:Y:S01]  /*12e30*/  VOTEU.ANY UR4, UPT, PT ;  /* 0x0000000000047886 */ /* 0x000fe200038e0100 */
[----:B------:R-:W-:Y:S01]  /*12e40*/  ULDC.64 UR6, c[0x0][0x208] ;  /* 0x0000820000067ab9 */ /* 0x000fe20000000a00 */
[----:B------:R-:W0:Y:S08]  /*12e50*/  FLO.U32 R0, UR4 ;  /* 0x0000000400007d00 */ /* 0x000e3000080e0000 */
[----:B------:R-:W1:Y:S01]  /*12e60*/  POPC R5, UR4 ;  /* 0x0000000400057d09 */ /* 0x000e620008000000 */
[----:B0-----:R-:W-:-:S02]  /*12e70*/  ISETP.EQ.U32.AND P0, PT, R0, R3, PT ;  /* 0x000000030000720c */ /* 0x001fc40003f02070 */
[----:B------:R-:W1:Y:S11]  /*12e80*/  LDC.64 R2, c[0x0][0xc80] ;  /* 0x00032000ff027b82 */ /* 0x000e760000000a00 */
[----:B-1----:R-:W2:Y:S01]  /*12e90*/  @P0 ATOMG.E.ADD.STRONG.GPU PT, R3, desc[UR6][R2.64], R5 ;  /* 0x00000005020309a8 */ /* 0x002ea200081ee1c6 */
[----:B------:R-:W0:Y:S02]  /*12ea0*/  S2R R4, SR_LTMASK ;  /* 0x0000000000047919 */ /* 0x000e240000003900 */
[----:B0-----:R-:W-:-:S04]  /*12eb0*/  LOP3.LUT R4, R4, UR4, RZ, 0xc0, !PT ;  /* 0x0000000404047c12 */ /* 0x001fc8000f8ec0ff */
[----:B------:R-:W0:Y:S01]  /*12ec0*/  POPC R7, R4 ;  /* 0x0000000400077309 */ /* 0x000e220000000000 */
[----:B--2---:R-:W0:Y:S02]  /*12ed0*/  SHFL.IDX PT, R0, R3, R0, 0x1f ;  /* 0x00001f0003007589 */ /* 0x004e2400000e0000 */
[----:B0-----:R-:W-:-:S05]  /*12ee0*/  IADD3 R0, R0, UR44, R7 ;  /* 0x0000002c00007c10 */ /* 0x001fca000fffe007 */
[----:B------:R0:W-:Y:S02]  /*12ef0*/  STL [R1+0x14], R0 ;  /* 0x0000140001007387 */ /* 0x0001e40000100800 */
.L_x_1267:
[----:B------:R-:W-:Y:S05]  /*12f00*/  BSYNC B0 ;  /* 0x0000000000007941 */ /* 0x000fea0003800000 */
.L_x_1266:
[----:B0-----:R-:W2:Y:S01]  /*12f10*/  LDL R0, [R1+0xc] ;  /* 0x00000c0001007983 */ /* 0x001ea20000100800 */
[----:B------:R-:W-:Y:S01]  /*12f20*/  BSSY B0, `(.L_x_1268) ;  /* 0x0000038000007945 */ /* 0x000fe20003800000 */
[----:B--2---:R-:W-:-:S13]  /*12f30*/  LOP3.LUT P0, RZ, R0, 0x2, RZ, 0xc0, !PT ;  /* 0x0000000200ff7812 */ /* 0x004fda000780c0ff */
[----:B------:R-:W-:Y:S05]  /*12f40*/  @!P0 BRA `(.L_x_1269) ;  /* 0x0000000000d48947 */ /* 0x000fea0003800000 */
[----:B------:R-:W2:Y:S01]  /*12f50*/  LDL R0, [R1+0x4] ;  /* 0x0000040001007983 */ /* 0x000ea20000100800 */
[----:B------:R-:W-:Y:S01]  /*12f60*/  IMAD R2, R18, 0x8, R17 ;  /* 0x0000000812027824 */ /* 0x000fe200078e0211 */
[----:B------:R-:W-:Y:S01]  /*12f70*/  BSSY B1, `(.L_x_1270) ;  /* 0x0000005000017945 */ /* 0x000fe20003800000 */
[----:B------:R-:W-:Y:S02]  /*12f80*/  ISETP.NE.AND P2, PT, R6, RZ, PT ;  /* 0x000000ff0600720c */ /* 0x000fe40003f45270 */
[----:B--2---:R-:W-:-:S04]  /*12f90*/  SHF.L.U32 R3, R0, 0x1f, RZ ;  /* 0x0000001f00037819 */ /* 0x004fc800000006ff */
[----:B------:R-:W0:Y:S02]  /*12fa0*/  SYNCS.PHASECHK.TRANS64.TRYWAIT P0, [R2+URZ+0x2a860], R3 ;  /* 0x02a86003020075a7 */ /* 0x000e24000800017f */
[----:B0-----:R-:W-:Y:S05]  /*12fb0*/  @!P0 BRA `(.L_x_1271) ;  /* 0x0000001800fc8947 */ /* 0x001fea0003800000 */
.L_x_1323:
[----:B------:R-:W-:Y:S05]  /*12fc0*/  BSYNC B1 ;  /* 0x0000000000017941 */ /* 0x000fea0003800000 */
.L_x_1270:
[----:B------:R-:W-:Y:S04]  /*12fd0*/  BSSY B1, `(.L_x_1272) ;  /* 0x0000009000017945 */ /* 0x000fe80003800000 */
        /* <DEDUP_REMOVED lines=8> */
.L_x_1273:
[----:B------:R-:W-:Y:S05]  /*13060*/  BSYNC B1 ;  /* 0x0000000000017941 */ /* 0x000fea0003800000 */
.L_x_1272:
[----:B------:R-:W-:Y:S01]  /*13070*/  IMAD R0, R18, 0x6000, R17 ;  /* 0x0000600012007824 */ /* 0x000fe200078e0211 */
[----:B------:R-:W-:Y:S01]  /*13080*/  UIADD3 UR4, UP0, UR38, 0x470, URZ ;  /* 0x0000047026047890 */ /* 0x000fe2000ff1e03f */
[----:B------:R-:W-:Y:S01]  /*13090*/  PLOP3.LUT P0, PT, PT, PT, PT, 0x80, 0x0 ;  /* 0x000000000000781c */ /* 0x000fe20003f0f070 */
[----:B------:R-:W-:Y:S01]  /*130a0*/  IMAD R19, R19, 0x60, RZ ;  /* 0x0000006013137824 */ /* 0x000fe200078e02ff */
[----:B------:R-:W-:Y:S01]  /*130b0*/  UMOV UR6, 0x0 ;  /* 0x0000000000067882 */ /* 0x000fe20000000000 */
[----:B0-----:R-:W-:Y:S01]  /*130c0*/  VIADD R2, R2, 0x2a850 ;  /* 0x0002a85002027836 */ /* 0x001fe20000000000 */
[----:B------:R-:W-:Y:S01]  /*130d0*/  UIADD3.X UR5, URZ, UR39, URZ, UP0, !UPT ;  /* 0x000000273f057290 */ /* 0x000fe200087fe43f */
[----:B------:R-:W-:Y:S01]  /*130e0*/  VIADD R3, R0, 0x400 ;  /* 0x0000040000037836 */ /* 0x000fe20000000000 */
[----:B------:R-:W-:Y:S01]  /*130f0*/  UMOV UR7, 0x14f00000 ;  /* 0x14f0000000077882 */ /* 0x000fe20000000000 */
[----:B------:R-:W-:-:S09]  /*13100*/  UMOV UR10, URZ ;  /* 0x0000003f000a7c82 */ /* 0x000fd20008000000 */
.L_x_1274:
        /* <DEDUP_REMOVED lines=15> */
.L_x_1275:
        /* <DEDUP_REMOVED lines=10> */
.L_x_1269:
[----:B------:R-:W-:Y:S05]  /*132a0*/  BSYNC B0 ;  /* 0x0000000000007941 */ /* 0x000fea0003800000 */
.L_x_1268:
[----:B------:R-:W2:Y:S01]  /*132b0*/  LDL.LU R3, [R1+0x4] ;  /* 0x0000040001037983 */ /* 0x000ea20000300800 */
[----:B------:R-:W-:-:S05]  /*132c0*/  VIADD R18, R18, 0x1 ;  /* 0x0000000112127836 */ /* 0x000fca0000000000 */
[----:B------:R-:W-:-:S04]  /*132d0*/  ISETP.NE.AND P0, PT, R18, 0x2, PT ;  /* 0x000000021200780c */ /* 0x000fc80003f05270 */
[----:B------:R-:W-:Y:S02]  /*132e0*/  SEL R0, RZ, 0x1, P0 ;  /* 0x00000001ff007807 */ /* 0x000fe40000000000 */
[----:B------:R-:W-:Y:S02]  /*132f0*/  SEL R18, R18, RZ, P0 ;  /* 0x000000ff12127207 */ /* 0x000fe40000000000 */
[----:B--2---:R-:W-:-:S05]  /*13300*/  LOP3.LUT R3, R3, R0, RZ, 0x3c, !PT ;  /* 0x0000000003037212 */ /* 0x004fca00078e3cff */
[----:B------:R0:W-:Y:S02]  /*13310*/  STL [R1+0x4], R3 ;  /* 0x0000040301007387 */ /* 0x0001e40000100800 */
.L_x_1194:
[----:B------:R-:W-:Y:S05]  /*13320*/  BSYNC B7 ;  /* 0x0000000000077941 */ /* 0x000fea0003800000 */
.L_x_1192:
[----:B-1----:R-:W2:Y:S04]  /*13330*/  LDL R0, [R1+0xc] ;  /* 0x00000c0001007983 */ /* 0x002ea80000100800 */
[----:B------:R1:W5:Y:S01]  /*13340*/  LDL R2, [R1+0x14] ;  /* 0x0000140001027983 */ /* 0x0003620000100800 */
[----:B--2---:R-:W-:-:S13]  /*13350*/  LOP3.LUT P0, RZ, R0, 0x4, RZ, 0xc0, !PT ;  /* 0x0000000400ff7812 */ /* 0x004fda000780c0ff */
[----:B-1----:R-:W-:Y:S05]  /*13360*/  @!P0 BRA `(.L_x_1276) ;  /* 0x0000000000288947 */ /* 0x002fea0003800000 */
[----:B------:R-:W-:Y:S05]  /*13370*/  WARPSYNC.ALL ;  /* 0x0000000000007948 */ /* 0x000fea0003800000 */
[----:B------:R-:W1:Y:S08]  /*13380*/  S2UR UR5, SR_CgaCtaId ;  /* 0x00000000000579c3 */ /* 0x000e700000008800 */
[----:B------:R-:W-:Y:S06]  /*13390*/  BAR.SYNC.DEFER_BLOCKING 0x5, 0x180 ;  /* 0x0146000000007b1d */ /* 0x000fec0000010000 */
[----:B------:R-:W-:-:S02]  /*133a0*/  UMOV UR4, 0x400 ;  /* 0x0000040000047882 */ /* 0x000fc40000000000 */
[----:B-1----:R-:W-:-:S06]  /*133b0*/  ULEA UR4, UR5, UR4, 0x18 ;  /* 0x0000000405047291 */ /* 0x002fcc000f8ec03f */
[----:B------:R-:W-:-:S05]  /*133c0*/  IMAD.U32 R17, RZ, RZ, UR4 ;  /* 0x00000004ff117e24 */ /* 0x000fca000f8e00ff */
[----:B-----5:R-:W1:Y:S04]  /*133d0*/  LDS R2, [R17+0x2a8d0] ;  /* 0x02a8d00011027984 */ /* 0x020e680000000800 */
[----:B-1----:R3:W-:Y:S01]  /*133e0*/  STL [R1+0x14], R2 ;  /* 0x0000140201007387 */ /* 0x0027e20000100800 */
[----:B------:R-:W-:Y:S06]  /*133f0*/  BAR.ARV 0x4, 0x180 ;  /* 0x0106000000007b1d */ /* 0x000fec0000002000 */
[----:B------:R-:W-:Y:S05]  /*13400*/  BRA `(.L_x_1277) ;  /* 0x00000000002c7947 */ /* 0x000fea0003800000 */
.L_x_1276:
[----:B------:R-:W-:-:S03]  /*13410*/  UMOV UR4, 0xffffffff ;  /* 0xffffffff00047882 */ /* 0x000fc60000000000 */
[----:B------:R-:W-:Y:S05]  /*13420*/  BRA.DIV UR4, `(.L_x_1278) ;  /* 0x0000001604f47947 */ /* 0x000fea000b800000 */
[----:B-----5:R1:W2:Y:S02]  /*13430*/  SHFL.IDX PT, R14, R2, RZ, 0x1f ;  /* 0x00001fff020e7589 */ /* 0x0202a400000e0000 */
.L_x_1326:
[----:B0-----:R-:W0:Y:S01]  /*13440*/  @!P1 S2R R3, SR_CgaCtaId ;  /* 0x0000000000039919 */ /* 0x001e220000008800 */
[----:B------:R-:W-:Y:S05]  /*13450*/  WARPSYNC.ALL ;  /* 0x0000000000007948 */ /* 0x000fea0003800000 */
[----:B------:R-:W-:Y:S01]  /*13460*/  BAR.SYNC.DEFER_BLOCKING 0x4, 0x180 ;  /* 0x0106000000007b1d */ /* 0x000fe20000010000 */
[----:B------:R-:W-:-:S05]  /*13470*/  @!P1 MOV R0, 0x400 ;  /* 0x0000040000009802 */ /* 0x000fca0000000f00 */
[----:B--2---:R2:W-:Y:S01]  /*13480*/  STL [R1+0x14], R14 ;  /* 0x0000140e01007387 */ /* 0x0045e20000100800 */
[----:B0-----:R-:W-:-:S05]  /*13490*/  @!P1 LEA R17, R3, R0, 0x18 ;  /* 0x0000000003119211 */ /* 0x001fca00078ec0ff */
[----:B------:R2:W-:Y:S01]  /*134a0*/  @!P1 STS [R17+0x2a8d0], R2 ;  /* 0x02a8d00211009388 */ /* 0x0005e20000000800 */
[----:B------:R-:W-:Y:S06]  /*134b0*/  BAR.ARV 0x5, 0x180 ;  /* 0x0146000000007b1d */ /* 0x000fec0000002000 */
.L_x_1277:
[----:B------:R-:W4:Y:S01]  /*134c0*/  LDL R0, [R1+0x14] ;  /* 0x0000140001007983 */ /* 0x000f220000100800 */
[----:B------:R-:W-:Y:S02]  /*134d0*/  ULDC UR4, c[0x0][0xc38] ;  /* 0x00030e0000047ab9 */ /* 0x000fe40000000800 */
[----:B----4-:R-:W-:-:S13]  /*134e0*/  ISETP.GE.AND P0, PT, R0, UR4, PT ;  /* 0x0000000400007c0c */ /* 0x010fda000bf06270 */
[----:B------:R-:W-:Y:S05]  /*134f0*/  @!P0 BRA `(.L_x_1279) ;  /* 0xffffffb400d88947 */ /* 0x000fea000383ffff */
.L_x_1183:
[----:B0-----:R-:W4:Y:S01]  /*13500*/  LDL.LU R0, [R1+0x18] ;  /* 0x0000180001007983 */ /* 0x001f220000300800 */
[----:B------:R-:W-:Y:S01]  /*13510*/  BSSY B0, `(.L_x_1280) ;  /* 0x000000b000007945 */ /* 0x000fe20003800000 */
[----:B------:R-:W0:Y:S01]  /*13520*/  S2R R5, SR_CgaCtaId ;  /* 0x0000000000057919 */ /* 0x000e220000008800 */
[----:B----4-:R-:W-:-:S05]  /*13530*/  VIADD R0, R0, 0x1 ;  /* 0x0000000100007836 */ /* 0x010fca0000000000 */
[----:B-123--:R-:W-:-:S04]  /*13540*/  LEA.HI R2, R0, R0, RZ, 0x1 ;  /* 0x0000000000027211 */ /* 0x00efc800078f08ff */
[----:B------:R-:W-:-:S05]  /*13550*/  LOP3.LUT R3, R2, 0xfffffffe, RZ, 0xc0, !PT ;  /* 0xfffffffe02037812 */ /* 0x000fca00078ec0ff */
[----:B------:R-:W-:Y:S01]  /*13560*/  IMAD.IADD R3, R0, 0x1, -R3 ;  /* 0x0000000100037824 */ /* 0x000fe200078e0a03 */
[----:B------:R-:W-:-:S04]  /*13570*/  MOV R0, 0x400 ;  /* 0x0000040000007802 */ /* 0x000fc80000000f00 */
[----:B0-----:R-:W-:Y:S02]  /*13580*/  LEA R0, R5, R0, 0x18 ;  /* 0x0000000005007211 */ /* 0x001fe400078ec0ff */
[----:B------:R-:W-:-:S04]  /*13590*/  SHF.L.U32 R3, R3, 0x1f, RZ ;  /* 0x0000001f03037819 */ /* 0x000fc800000006ff */
[----:B------:R-:W0:Y:S02]  /*135a0*/  SYNCS.PHASECHK.TRANS64.TRYWAIT P0, [R0+URZ+0x2a820], R3 ;  /* 0x02a82003000075a7 */ /* 0x000e24000800017f */
[----:B0-----:R-:W-:Y:S05]  /*135b0*/  @!P0 BRA `(.L_x_1281) ;  /* 0x0000001400b88947 */ /* 0x001fea0003800000 */
.L_x_1327:
[----:B------:R-:W-:Y:S05]  /*135c0*/  BSYNC B0 ;  /* 0x0000000000007941 */ /* 0x000fea0003800000 */
.L_x_1280:
[----:B------:R-:W-:-:S03]  /*135d0*/  UMOV UR4, 0xffffffff ;  /* 0xffffffff00047882 */ /* 0x000fc60000000000 */
[----:B------:R-:W-:Y:S05]  /*135e0*/  BRA.DIV UR4, `(.L_x_1282) ;  /* 0x0000001604c07947 */ /* 0x000fea000b800000 */
[----:B------:R-:W1:Y:S02]  /*135f0*/  S2R R2, SR_TID.X ;  /* 0x0000000000027919 */ /* 0x000e640000002100 */
[----:B-1----:R-:W-:-:S04]  /*13600*/  SHF.R.U32.HI R2, RZ, 0x5, R2 ;  /* 0x00000005ff027819 */ /* 0x002fc80000011602 */
[----:B------:R-:W-:-:S05]  /*13610*/  LOP3.LUT R2, R2, 0x3, RZ, 0xc0, !PT ;  /* 0x0000000302027812 */ /* 0x000fca00078ec0ff */
[----:B------:R1:W2:Y:S02]  /*13620*/  SHFL.IDX PT, R14, R2, RZ, 0x1f ;  /* 0x00001fff020e7589 */ /* 0x0002a400000e0000 */
.L_x_1330:
[----:B--2---:R-:W-:Y:S01]  /*13630*/  ISETP.NE.AND P0, PT, R14, RZ, PT ;  /* 0x000000ff0e00720c */ /* 0x004fe20003f05270 */
[----:B------:R-:W-:-:S12]  /*13640*/  BSSY B0, `(.L_x_1283) ;  /* 0x0000027000007945 */ /* 0x000fd80003800000 */
[----:B------:R-:W-:Y:S05]  /*13650*/  @P0 BRA `(.L_x_1284) ;  /* 0x0000000000940947 */ /* 0x000fea0003800000 */
[----:B------:R-:W-:-:S03]  /*13660*/  UMOV UR4, 0xffffffff ;  /* 0xffffffff00047882 */ /* 0x000fc60000000000 */
[----:B------:R-:W-:Y:S05]  /*13670*/  BRA.DIV UR4, `(.L_x_1285) ;  /* 0x0000001604d07947 */ /* 0x000fea000b800000 */
[----:B------:R-:W-:-:S13]  /*13680*/  ELECT P6, URZ, PT ;  /* 0x00000000003f782f */ /* 0x000fda00038c0000 */
.L_x_1333:
[----:B------:R-:W-:Y:S05]  /*13690*/  @!P6 BRA `(.L_x_1284) ;  /* 0x000000000084e947 */ /* 0x000fea0003800000 */
[----:B-1----:R-:W2:Y:S02]  /*136a0*/  LDL R2, [R1+0x1c] ;  /* 0x00001c0001027983 */ /* 0x002ea40000100800 */
[----:B--2---:R-:W-:-:S13]  /*136b0*/  R2UR UR4, R2 ;  /* 0x00000000020472ca */ /* 0x004fda00000e0000 */
[----:B------:R-:W-:-:S06]  /*136c0*/  ULOP3.LUT UR4, UR4, 0x2, URZ, 0xfc, !UPT ;  /* 0x0000000204047892 */ /* 0x000fcc000f8efc3f */
[----:B------:R-:W-:-:S05]  /*136d0*/  IMAD.U32 R2, RZ, RZ, UR4 ;  /* 0x00000004ff027e24 */ /* 0x000fca000f8e00ff */
[----:B------:R-:W-:-:S13]  /*136e0*/  ISETP.NE.AND P2, PT, R2, 0x3, PT ;  /* 0x000000030200780c */ /* 0x000fda0003f45270 */
[----:B------:R-:W-:Y:S05]  /*136f0*/  @!P2 BRA `(.L_x_1286) ;  /* 0x000000000004a947 */ /* 0x000fea0003800000 */
[----:B------:R-:W-:Y:S01]  /*13700*/  BPT.TRAP 0x1 ;  /* 0x000000040000795c */ /* 0x000fe20000300000 */
.L_x_1286:
[----:B------:R-:W2:Y:S01]  /*13710*/  LDL.LU R7, [R1+0x4] ;  /* 0x0000040001077983 */ /* 0x000ea20000300800 */
[----:B0-----:R-:W-:Y:S02]  /*13720*/  VIADD R3, R0, 0x2a840 ;  /* 0x0002a84000037836 */ /* 0x001fe40000000000 */
[C---:B------:R-:W-:Y:S02]  /*13730*/  VIADD R2, R18.reuse, 0x1 ;  /* 0x0000000112027836 */ /* 0x040fe40000000000 */
[----:B------:R-:W-:-:S03]  /*13740*/  IMAD R6, R18, 0x8, R3 ;  /* 0x0000000812067824 */ /* 0x000fc600078e0203 */
[----:B------:R-:W-:-:S04]  /*13750*/  ISETP.NE.AND P1, PT, R2, 0x2, PT ;  /* 0x000000020200780c */ /* 0x000fc80003f25270 */
[----:B------:R-:W-:Y:S02]  /*13760*/  SEL R4, RZ, 0x1, P1 ;  /* 0x00000001ff047807 */ /* 0x000fe40000800000 */
[C---:B--2---:R-:W-:Y:S02]  /*13770*/  SHF.L.U32 R5, R7.reuse, 0x1f, RZ ;  /* 0x0000001f07057819 */ /* 0x044fe400000006ff */
[----:B------:R-:W-:Y:S02]  /*13780*/  LOP3.LUT R7, R7, R4, RZ, 0x3c, !PT ;  /* 0x0000000407077212 */ /* 0x000fe400078e3cff */
[----:B------:R-:W0:Y:S01]  /*13790*/  SYNCS.PHASECHK.TRANS64.TRYWAIT P0, [R6+URZ], R5 ;  /* 0x00000005060075a7 */ /* 0x000e22000800017f */
[----:B------:R-:W-:Y:S02]  /*137a0*/  SEL R4, R2, RZ, P1 ;  /* 0x000000ff02047207 */ /* 0x000fe40000800000 */
[----:B------:R-:W-:-:S03]  /*137b0*/  SHF.L.U32 R2, R7, 0x1f, RZ ;  /* 0x0000001f07027819 */ /* 0x000fc600000006ff */
[----:B------:R-:W-:Y:S01]  /*137c0*/  IMAD R3, R4, 0x8, R3 ;  /* 0x0000000804037824 */ /* 0x000fe200078e0203 */
[----:B0-----:R-:W-:Y:S06]  /*137d0*/  @!P0 BRA `(.L_x_1287) ;  /* 0x0000001400988947 */ /* 0x001fec0003800000 */
.L_x_1334:
[----:B------:R-:W1:Y:S02]  /*137e0*/  SYNCS.PHASECHK.TRANS64.TRYWAIT P0, [R3+URZ], R2 ;  /* 0x00000002030075a7 */ /* 0x000e64000800017f */
[----:B-1----:R-:W-:Y:S05]  /*137f0*/  @!P0 BRA `(.L_x_1288) ;  /* 0x0000001400a48947 */ /* 0x002fea0003800000 */
.L_x_1335:
[----:B------:R-:W-:Y:S05]  /*13800*/  @!P2 BRA `(.L_x_1289) ;  /* 0x000000000004a947 */ /* 0x000fea0003800000 */
[----:B------:R-:W-:Y:S01]  /*13810*/  BPT.TRAP 0x1 ;  /* 0x000000040000795c */ /* 0x000fe20000300000 */
.L_x_1289:
[----:B-1----:R-:W-:-:S04]  /*13820*/  VIADD R3, R0, 0x2a860 ;  /* 0x0002a86000037836 */ /* 0x002fc80000000000 */
[----:B------:R-:W-:-:S04]  /*13830*/  IMAD R18, R18, 0x8, R3 ;  /* 0x0000000812127824 */ /* 0x000fc800078e0203 */
[----:B------:R-:W1:Y:S02]  /*13840*/  SYNCS.PHASECHK.TRANS64.TRYWAIT P0, [R18+URZ], R5 ;  /* 0x00000005120075a7 */ /* 0x000e64000800017f */
[----:B-1----:R-:W-:Y:S05]  /*13850*/  @!P0 BRA `(.L_x_1290) ;  /* 0x0000001400a08947 */ /* 0x002fea0003800000 */
.L_x_1336:
[----:B------:R-:W-:-:S07]  /*13860*/  IMAD R3, R4, 0x8, R3 ;  /* 0x0000000804037824 */ /* 0x000fce00078e0203 */
.L_x_1291:
[----:B--2---:R2:W3:Y:S02]  /*13870*/  SYNCS.PHASECHK.TRANS64.TRYWAIT P0, [R3+URZ], R2 ;  /* 0x00000002030075a7 */ /* 0x0044e4000800017f */
[----:B---3--:R-:W-:Y:S05]  /*13880*/  @!P0 NANOSLEEP.SYNCS 0x989680 ;  /* 0x009896800000895d */ /* 0x008fea0003900000 */
[----:B------:R-:W3:Y:S02]  /*13890*/  @!P0 SYNCS.PHASECHK.TRANS64 P0, [R3+URZ], R2 ;  /* 0x00000002030085a7 */ /* 0x000ee4000800007f */
[----:B---3--:R-:W-:Y:S05]  /*138a0*/  @!P0 BRA `(.L_x_1291) ;  /* 0xfffffffc00f08947 */ /* 0x008fea000383ffff */
.L_x_1284:
[----:B------:R-:W-:Y:S05]  /*138b0*/  BSYNC B0 ;  /* 0x0000000000007941 */ /* 0x000fea0003800000 */
.L_x_1283:
[----:B------:R-:W-:Y:S05]  /*138c0*/  EXIT ;  /* 0x000000000000794d */ /* 0x000fea0003800000 */
.L_x_1096:
[----:B0-----:R-:W-:-:S04]  /*138d0*/  IMAD.U32 R3, RZ, RZ, UR37 ;  /* 0x00000025ff037e24 */ /* 0x001fc8000f8e00ff */
[----:B------:R0:W1:Y:S03]  /*138e0*/  SYNCS.PHASECHK.TRANS64.TRYWAIT P1, [R3+URZ+0x2a800], R0 ;  /* 0x02a80000030075a7 */ /* 0x000066000802017f */
[----:B-1----:R-:W-:Y:S05]  /*138f0*/  @!P1 NANOSLEEP.SYNCS 0x989680 ;  /* 0x009896800000995d */ /* 0x002fea0003900000 */
[----:B------:R-:W1:Y:S02]  /*13900*/  @!P1 SYNCS.PHASECHK.TRANS64 P1, [R3+URZ+0x2a800], R0 ;  /* 0x02a80000030095a7 */ /* 0x000e64000802007f */
[----:B-1----:R-:W-:Y:S05]  /*13910*/  @!P1 BRA `(.L_x_1096) ;  /* 0xfffffffc00ec9947 */ /* 0x002fea000383ffff */
[----:B------:R-:W-:Y:S05]  /*13920*/  BRA `(.L_x_1292) ;  /* 0xfffffee0003c7947 */ /* 0x000fea000383ffff */
.L_x_1100:
[----:B-1----:R1:W3:Y:S02]  /*13930*/  SYNCS.PHASECHK.TRANS64.TRYWAIT P1, [R7+URZ+0x2a830], R0 ;  /* 0x02a83000070075a7 */ /* 0x0022e4000802017f */
[----:B---3--:R-:W-:Y:S05]  /*13940*/  @!P1 NANOSLEEP.SYNCS 0x989680 ;  /* 0x009896800000995d */ /* 0x008fea0003900000 */
[----:B------:R-:W3:Y:S02]  /*13950*/  @!P1 SYNCS.PHASECHK.TRANS64 P1, [R7+URZ+0x2a830], R0 ;  /* 0x02a83000070095a7 */ /* 0x000ee4000802007f */
[----:B---3--:R-:W-:Y:S05]  /*13960*/  @!P1 BRA `(.L_x_1100) ;  /* 0xfffffffc00f09947 */ /* 0x008fea000383ffff */
[----:B------:R-:W-:Y:S05]  /*13970*/  BRA `(.L_x_1099) ;  /* 0xfffffee000707947 */ /* 0x000fea000383ffff */
.L_x_1116:
[----:B-1----:R-:W-:-:S04]  /*13980*/  IMAD.U32 R12, RZ, RZ, UR6 ;  /* 0x00000006ff0c7e24 */ /* 0x002fc8000f8e00ff */
[----:B------:R1:W2:Y:S03]  /*13990*/  SYNCS.PHASECHK.TRANS64.TRYWAIT P1, [R12+URZ+0x2a830], R9 ;  /* 0x02a830090c0075a7 */ /* 0x0002a6000802017f */
[----:B--2---:R-:W-:Y:S05]  /*139a0*/  @!P1 NANOSLEEP.SYNCS 0x989680 ;  /* 0x009896800000995d */ /* 0x004fea0003900000 */
[----:B------:R-:W2:Y:S02]  /*139b0*/  @!P1 SYNCS.PHASECHK.TRANS64 P1, [R12+URZ+0x2a830], R9 ;  /* 0x02a830090c0095a7 */ /* 0x000ea4000802007f */
[----:B--2---:R-:W-:Y:S05]  /*139c0*/  @!P1 BRA `(.L_x_1116) ;  /* 0xfffffffc00ec9947 */ /* 0x004fea000383ffff */
[----:B------:R-:W-:Y:S05]  /*139d0*/  BRA `(.L_x_1115) ;  /* 0xffffff0c00287947 */ /* 0x000fea000383ffff */
.L_x_1120:
[----:B01----:R-:W-:-:S04]  /*139e0*/  IMAD.U32 R9, RZ, RZ, UR11 ;  /* 0x0000000bff097e24 */ /* 0x003fc8000f8e00ff */
[----:B------:R0:W1:Y:S03]  /*139f0*/  SYNCS.PHASECHK.TRANS64.TRYWAIT P1, [R9+URZ+0x2a850], R0 ;  /* 0x02a85000090075a7 */ /* 0x000066000802017f */
[----:B-1----:R-:W-:Y:S05]  /*13a00*/  @!P1 NANOSLEEP.SYNCS 0x989680 ;  /* 0x009896800000995d */ /* 0x002fea0003900000 */
[----:B------:R-:W1:Y:S02]  /*13a10*/  @!P1 SYNCS.PHASECHK.TRANS64 P1, [R9+URZ+0x2a850], R0 ;  /* 0x02a85000090095a7 */ /* 0x000e64000802007f */
[----:B-1----:R-:W-:Y:S05]  /*13a20*/  @!P1 BRA `(.L_x_1120) ;  /* 0xfffffffc00ec9947 */ /* 0x002fea000383ffff */
[----:B------:R-:W-:Y:S05]  /*13a30*/  BRA `(.L_x_1119) ;  /* 0xffffff1400407947 */ /* 0x000fea000383ffff */
.L_x_1137:
[----:B-1----:R-:W-:-:S04]  /*13a40*/  IMAD.U32 R8, RZ, RZ, UR5 ;  /* 0x00000005ff087e24 */ /* 0x002fc8000f8e00ff */
[----:B------:R1:W2:Y:S03]  /*13a50*/  SYNCS.PHASECHK.TRANS64.TRYWAIT P1, [R8+URZ+0x2a830], R3 ;  /* 0x02a83003080075a7 */ /* 0x0002a6000802017f */
[----:B--2---:R-:W-:Y:S05]  /*13a60*/  @!P1 NANOSLEEP.SYNCS 0x989680 ;  /* 0x009896800000995d */ /* 0x004fea0003900000 */
[----:B------:R-:W2:Y:S02]  /*13a70*/  @!P1 SYNCS.PHASECHK.TRANS64 P1, [R8+URZ+0x2a830], R3 ;  /* 0x02a83003080095a7 */ /* 0x000ea4000802007f */
[----:B--2---:R-:W-:Y:S05]  /*13a80*/  @!P1 BRA `(.L_x_1137) ;  /* 0xfffffffc00ec9947 */ /* 0x004fea000383ffff */
[----:B------:R-:W-:Y:S05]  /*13a90*/  BRA `(.L_x_1136) ;  /* 0xffffff3800f07947 */ /* 0x000fea000383ffff */
.L_x_1141:
[----:B01----:R-:W-:-:S04]  /*13aa0*/  IMAD.U32 R3, RZ, RZ, UR10 ;  /* 0x0000000aff037e24 */ /* 0x003fc8000f8e00ff */
[----:B------:R0:W1:Y:S03]  /*13ab0*/  SYNCS.PHASECHK.TRANS64.TRYWAIT P1, [R3+URZ+0x2a850], R0 ;  /* 0x02a85000030075a7 */ /* 0x000066000802017f */
[----:B-1----:R-:W-:Y:S05]  /*13ac0*/  @!P1 NANOSLEEP.SYNCS 0x989680 ;  /* 0x009896800000995d */ /* 0x002fea0003900000 */
[----:B------:R-:W1:Y:S02]  /*13ad0*/  @!P1 SYNCS.PHASECHK.TRANS64 P1, [R3+URZ+0x2a850], R0 ;  /* 0x02a85000030095a7 */ /* 0x000e64000802007f */
[----:B-1----:R-:W-:Y:S05]  /*13ae0*/  @!P1 BRA `(.L_x_1141) ;  /* 0xfffffffc00ec9947 */ /* 0x002fea000383ffff */
[----:B------:R-:W-:Y:S05]  /*13af0*/  BRA `(.L_x_1140) ;  /* 0xffffff4400087947 */ /* 0x000fea000383ffff */
.L_x_1147:
[----:B-1----:R-:W-:-:S04]  /*13b00*/  IMAD.U32 R8, RZ, RZ, UR5 ;  /* 0x00000005ff087e24 */ /* 0x002fc8000f8e00ff */
[----:B------:R1:W2:Y:S03]  /*13b10*/  SYNCS.PHASECHK.TRANS64.TRYWAIT P1, [R8+URZ+0x2a830], R3 ;  /* 0x02a83003080075a7 */ /* 0x0002a6000802017f */
[----:B--2---:R-:W-:Y:S05]  /*13b20*/  @!P1 NANOSLEEP.SYNCS 0x989680 ;  /* 0x009896800000995d */ /* 0x004fea0003900000 */
[----:B------:R-:W2:Y:S02]  /*13b30*/  @!P1 SYNCS.PHASECHK.TRANS64 P1, [R8+URZ+0x2a830], R3 ;  /* 0x02a83003080095a7 */ /* 0x000ea4000802007f */
[----:B--2---:R-:W-:Y:S05]  /*13b40*/  @!P1 BRA `(.L_x_1147) ;  /* 0xfffffffc00ec9947 */ /* 0x004fea000383ffff */
[----:B------:R-:W-:Y:S05]  /*13b50*/  BRA `(.L_x_1146) ;  /* 0xffffff5400e87947 */ /* 0x000fea000383ffff */
.L_x_1151:
[----:B01----:R-:W-:-:S04]  /*13b60*/  IMAD.U32 R3, RZ, RZ, UR14 ;  /* 0x0000000eff037e24 */ /* 0x003fc8000f8e00ff */
[----:B------:R0:W1:Y:S03]  /*13b70*/  SYNCS.PHASECHK.TRANS64.TRYWAIT P1, [R3+URZ+0x2a850], R0 ;  /* 0x02a85000030075a7 */ /* 0x000066000802017f */
[----:B-1----:R-:W-:Y:S05]  /*13b80*/  @!P1 NANOSLEEP.SYNCS 0x989680 ;  /* 0x009896800000995d */ /* 0x002fea0003900000 */
[----:B------:R-:W1:Y:S02]  /*13b90*/  @!P1 SYNCS.PHASECHK.TRANS64 P1, [R3+URZ+0x2a850], R0 ;  /* 0x02a85000030095a7 */ /* 0x000e64000802007f */
[----:B-1----:R-:W-:Y:S05]  /*13ba0*/  @!P1 BRA `(.L_x_1151) ;  /* 0xfffffffc00ec9947 */ /* 0x002fea000383ffff */
[----:B------:R-:W-:Y:S05]  /*13bb0*/  BRA `(.L_x_1150) ;  /* 0xffffff6000007947 */ /* 0x000fea000383ffff */
.L_x_1164:
[----:B-1----:R-:W-:-:S04]  /*13bc0*/  IMAD.U32 R5, RZ, RZ, UR5 ;  /* 0x00000005ff057e24 */ /* 0x002fc8000f8e00ff */
[----:B------:R1:W2:Y:S03]  /*13bd0*/  SYNCS.PHASECHK.TRANS64.TRYWAIT P0, [R5+URZ+0x2a850], R0 ;  /* 0x02a85000050075a7 */ /* 0x0002a6000800017f */
[----:B--2---:R-:W-:Y:S05]  /*13be0*/  @!P0 NANOSLEEP.SYNCS 0x989680 ;  /* 0x009896800000895d */ /* 0x004fea0003900000 */
[----:B------:R-:W2:Y:S02]  /*13bf0*/  @!P0 SYNCS.PHASECHK.TRANS64 P0, [R5+URZ+0x2a850], R0 ;  /* 0x02a85000050085a7 */ /* 0x000ea4000800007f */
[----:B--2---:R-:W-:Y:S05]  /*13c00*/  @!P0 BRA `(.L_x_1164) ;  /* 0xfffffffc00ec8947 */ /* 0x004fea000383ffff */
[----:B------:R-:W-:Y:S05]  /*13c10*/  BRA `(.L_x_1163) ;  /* 0xffffff8800007947 */ /* 0x000fea000383ffff */
.L_x_1200:
[----:B------:R-:W-:Y:S02]  /*13c20*/  IMAD.MOV.U32 R13, RZ, RZ, R4 ;  /* 0x000000ffff0d7224 */ /* 0x000fe400078e0004 */
[----:B------:R-:W-:Y:S02]  /*13c30*/  IMAD.MOV.U32 R12, RZ, RZ, RZ ;  /* 0x000000ffff0c7224 */ /* 0x000fe400078e00ff */
[----:B------:R-:W-:Y:S02]  /*13c40*/  IMAD.MOV.U32 R11, RZ, RZ, 0x1f ;  /* 0x0000001fff0b7424 */ /* 0x000fe400078e00ff */
[----:B------:R-:W-:-:S07]  /*13c50*/  IMAD.MOV.U32 R15, RZ, RZ, -0x1 ;  /* 0xffffffffff0f7424 */ /* 0x000fce00078e00ff */
[----:B0-----:R-:W-:Y:S05]  /*13c60*/  WARPSYNC.COLLECTIVE R15, `(.L_x_1293) ;  /* 0x000000000f087348 */ /* 0x001fea0003c00000 */
[----:B------:R1:W2:Y:S02]  /*13c70*/  SHFL.IDX P6, R14, R13, R12, R11 ;  /* 0x0000000c0d0e7389 */ /* 0x0002a400000c000b */
[----:B012---:R-:W-:Y:S01]  /*13c80*/  ENDCOLLECTIVE ;  /* 0x000000000000791b */ /* 0x007fe20003800000 */
.L_x_1293:
[----:B------:R-:W-:Y:S05]  /*13c90*/  BRA `(.L_x_1294) ;  /* 0xffffffbc00a87947 */ /* 0x000fea000383ffff */
.L_x_1202:
[----:B------:R-:W-:Y:S01]  /*13ca0*/  BSSY B0, `(.L_x_1295) ;  /* 0x0000006000007945 */ /* 0x000fe20003800000 */
[----:B------:R-:W-:-:S07]  /*13cb0*/  IMAD.MOV.U32 R15, RZ, RZ, -0x1 ;  /* 0xffffffffff0f7424 */ /* 0x000fce00078e00ff */
[----:B01----:R-:W-:Y:S05]  /*13cc0*/  WARPSYNC.COLLECTIVE R15, `(.L_x_1296) ;  /* 0x000000000f0c7348 */ /* 0x003fea0003c00000 */
[----:B------:R-:W-:Y:S02]  /*13cd0*/  ELECT P6, UR62, PT ;  /* 0x00000000003e782f */ /* 0x000fe400038c0000 */
[----:B------:R-:W-:Y:S01]  /*13ce0*/  MOV R14, UR62 ;  /* 0x0000003e000e7c02 */ /* 0x000fe20008000f00 */
[----:B01----:R-:W-:Y:S10]  /*13cf0*/  ENDCOLLECTIVE ;  /* 0x000000000000791b */ /* 0x003ff40003800000 */
.L_x_1296:
[----:B------:R-:W-:Y:S05]  /*13d00*/  BSYNC B0 ;  /* 0x0000000000007941 */ /* 0x000fea0003800000 */
.L_x_1295:
[----:B------:R-:W-:Y:S05]  /*13d10*/  BRA `(.L_x_1297) ;  /* 0xffffffbc00ac7947 */ /* 0x000fea000383ffff */
.L_x_1204:
[----:B0-----:R0:W2:Y:S02]  /*13d20*/  SYNCS.PHASECHK.TRANS64.TRYWAIT P0, [R0+URZ+0x2a840], R2 ;  /* 0x02a84002000075a7 */ /* 0x0010a4000800017f */
[----:B--2---:R-:W-:Y:S05]  /*13d30*/  @!P0 NANOSLEEP.SYNCS 0x989680 ;  /* 0x009896800000895d */ /* 0x004fea0003900000 */
[----:B------:R-:W2:Y:S02]  /*13d40*/  @!P0 SYNCS.PHASECHK.TRANS64 P0, [R0+URZ+0x2a840], R2 ;  /* 0x02a84002000085a7 */ /* 0x000ea4000800007f */
[----:B--2---:R-:W-:Y:S05]  /*13d50*/  @!P0 BRA `(.L_x_1204) ;  /* 0xfffffffc00f08947 */ /* 0x004fea000383ffff */
[----:B------:R-:W-:Y:S05]  /*13d60*/  BRA `(.L_x_1298) ;  /* 0xffffffc000007947 */ /* 0x000fea000383ffff */
.L_x_1208:
[----:B------:R-:W-:Y:S01]  /*13d70*/  IMAD.MOV.U32 R13, RZ, RZ, R6 ;  /* 0x000000ffff0d7224 */ /* 0x000fe200078e0006 */
[----:B------:R-:W-:Y:S01]  /*13d80*/  LOP3.LUT R8, R8, 0x7f, RZ, 0xc0, !PT ;  /* 0x0000007f08087812 */ /* 0x000fe200078ec0ff */
[----:B------:R-:W-:Y:S02]  /*13d90*/  IMAD.MOV.U32 R12, RZ, RZ, RZ ;  /* 0x000000ffff0c7224 */ /* 0x000fe400078e00ff */
[----:B------:R-:W-:Y:S01]  /*13da0*/  IMAD.MOV.U32 R11, RZ, RZ, 0x181f ;  /* 0x0000181fff0b7424 */ /* 0x000fe200078e00ff */
[----:B------:R-:W-:Y:S01]  /*13db0*/  SHF.R.U32.HI R8, RZ, 0x3, R8 ;  /* 0x00000003ff087819 */ /* 0x000fe20000011608 */
[----:B------:R-:W-:-:S04]  /*13dc0*/  IMAD.MOV.U32 R15, RZ, RZ, -0x1 ;  /* 0xffffffffff0f7424 */ /* 0x000fc800078e00ff */
[----:B------:R-:W-:-:S07]  /*13dd0*/  VIADD R4, R8, UR43 ;  /* 0x0000002b08047c36 */ /* 0x000fce0008000000 */
[----:B-----5:R-:W-:Y:S05]  /*13de0*/  WARPSYNC.COLLECTIVE R15, `(.L_x_1299) ;  /* 0x000000000f087348 */ /* 0x020fea0003c00000 */
[----:B------:R0:W1:Y:S02]  /*13df0*/  SHFL.IDX P6, R14, R13, R12, R11 ;  /* 0x0000000c0d0e7389 */ /* 0x00006400000c000b */
[----:B01---5:R-:W-:Y:S01]  /*13e00*/  ENDCOLLECTIVE ;  /* 0x000000000000791b */ /* 0x023fe20003800000 */
.L_x_1299:
[----:B------:R-:W-:Y:S02]  /*13e10*/  VIADD R8, R4, 0x10 ;  /* 0x0000001004087836 */ /* 0x000fe40000000000 */
[----:B------:R-:W-:Y:S02]  /*13e20*/  IMAD.MOV.U32 R13, RZ, RZ, R0 ;  /* 0x000000ffff0d7224 */ /* 0x000fe400078e0000 */
[----:B------:R-:W-:-:S07]  /*13e30*/  IMAD.MOV.U32 R2, RZ, RZ, R14 ;  /* 0x000000ffff027224 */ /* 0x000fce00078e000e */
[----:B------:R-:W-:Y:S05]  /*13e40*/  WARPSYNC.COLLECTIVE R15, `(.L_x_1300) ;  /* 0x000000000f087348 */ /* 0x000fea0003c00000 */
[----:B------:R0:W1:Y:S02]  /*13e50*/  SHFL.IDX P6, R14, R13, R12, R11 ;  /* 0x0000000c0d0e7389 */ /* 0x00006400000c000b */
[----:B01----:R-:W-:Y:S01]  /*13e60*/  ENDCOLLECTIVE ;  /* 0x000000000000791b */ /* 0x003fe20003800000 */
.L_x_1300:
[----:B------:R-:W-:Y:S01]  /*13e70*/  ULDC UR4, c[0x0][0x288] ;  /* 0x0000a20000047ab9 */ /* 0x000fe20000000800 */
[----:B------:R-:W-:Y:S01]  /*13e80*/  ULDC.64 UR6, c[0x0][0x208] ;  /* 0x0000820000067ab9 */ /* 0x000fe20000000a00 */
[----:B------:R-:W-:-:S05]  /*13e90*/  IMAD R5, R7, UR4, RZ ;  /* 0x0000000407057c24 */ /* 0x000fca000f8e02ff */
[----:B------:R-:W-:Y:S01]  /*13ea0*/  ISETP.GE.AND P4, PT, R4, R5, PT ;  /* 0x000000050400720c */ /* 0x000fe20003f86270 */
[----:B------:R-:W-:Y:S02]  /*13eb0*/  IMAD.MOV.U32 R13, RZ, RZ, R6 ;  /* 0x000000ffff0d7224 */ /* 0x000fe400078e0006 */
[----:B------:R-:W-:Y:S02]  /*13ec0*/  IMAD.MOV.U32 R12, RZ, RZ, 0x1 ;  /* 0x00000001ff0c7424 */ /* 0x000fe400078e00ff */
[----:B------:R-:W-:-:S08]  /*13ed0*/  IMAD.MOV.U32 R3, RZ, RZ, R14 ;  /* 0x000000ffff037224 */ /* 0x000fd000078e000e */
        /* <DEDUP_REMOVED lines=15> */
.L_x_1301:
[----:B------:R-:W-:Y:S02]  /*13fd0*/  IMAD.MOV.U32 R13, RZ, RZ, R0 ;  /* 0x000000ffff0d7224 */ /* 0x000fe400078e0000 */
[----:B------:R-:W-:-:S07]  /*13fe0*/  IMAD.MOV.U32 R2, RZ, RZ, R14 ;  /* 0x000000ffff027224 */ /* 0x000fce00078e000e */
[----:B------:R-:W-:Y:S05]  /*13ff0*/  WARPSYNC.COLLECTIVE R15, `(.L_x_1302) ;  /* 0x000000000f087348 */ /* 0x000fea0003c00000 */
[----:B------:R0:W1:Y:S02]  /*14000*/  SHFL.IDX P6, R14, R13, R12, R11 ;  /* 0x0000000c0d0e7389 */ /* 0x00006400000c000b */
[----:B01----:R-:W-:Y:S01]  /*14010*/  ENDCOLLECTIVE ;  /* 0x000000000000791b */ /* 0x003fe20003800000 */
.L_x_1302:
[----:B------:R-:W-:Y:S01]  /*14020*/  ULDC.64 UR4, c[0x0][0x208] ;  /* 0x0000820000047ab9 */ /* 0x000fe20000000a00 */
[----:B------:R-:W-:Y:S02]  /*14030*/  IMAD.MOV.U32 R13, RZ, RZ, R6 ;  /* 0x000000ffff0d7224 */ /* 0x000fe400078e0006 */
[----:B------:R-:W-:Y:S02]  /*14040*/  IMAD.MOV.U32 R12, RZ, RZ, 0x2 ;  /* 0x00000002ff0c7424 */ /* 0x000fe400078e00ff */
[----:B------:R-:W-:-:S05]  /*14050*/  IMAD.MOV.U32 R3, RZ, RZ, R14 ;  /* 0x000000ffff037224 */ /* 0x000fca00078e000e */
        /* <DEDUP_REMOVED lines=14> */
.L_x_1303:
[----:B------:R-:W-:-:S05]  /*14140*/  VIADD R2, R4, 0x20 ;  /* 0x0000002004027836 */ /* 0x000fca0000000000 */
[----:B------:R-:W-:Y:S01]  /*14150*/  ISETP.GE.AND P4, PT, R2, R5, PT ;  /* 0x000000050200720c */ /* 0x000fe20003f86270 */
[----:B------:R-:W-:Y:S02]  /*14160*/  IMAD.MOV.U32 R13, RZ, RZ, R0 ;  /* 0x000000ffff0d7224 */ /* 0x000fe400078e0000 */
[----:B------:R-:W-:-:S10]  /*14170*/  IMAD.MOV.U32 R2, RZ, RZ, R14 ;  /* 0x000000ffff027224 */ /* 0x000fd400078e000e */
[----:B------:R-:W-:Y:S05]  /*14180*/  WARPSYNC.COLLECTIVE R15, `(.L_x_1304) ;  /* 0x000000000f087348 */ /* 0x000fea0003c00000 */
[----:B------:R0:W1:Y:S02]  /*14190*/  SHFL.IDX P6, R14, R13, R12, R11 ;  /* 0x0000000c0d0e7389 */ /* 0x00006400000c000b */
[----:B01----:R-:W-:Y:S01]  /*141a0*/  ENDCOLLECTIVE ;  /* 0x000000000000791b */ /* 0x003fe20003800000 */
.L_x_1304:
        /* <DEDUP_REMOVED lines=18> */
.L_x_1305:
[----:B------:R-:W-:-:S05]  /*142d0*/  VIADD R2, R4, 0x30 ;  /* 0x0000003004027836 */ /* 0x000fca0000000000 */
[----:B------:R-:W-:Y:S01]  /*142e0*/  ISETP.GE.AND P4, PT, R2, R5, PT ;  /* 0x000000050200720c */ /* 0x000fe20003f86270 */
[----:B------:R-:W-:Y:S02]  /*142f0*/  IMAD.MOV.U32 R13, RZ, RZ, R0 ;  /* 0x000000ffff0d7224 */ /* 0x000fe400078e0000 */
[----:B------:R-:W-:-:S10]  /*14300*/  IMAD.MOV.U32 R2, RZ, RZ, R14 ;  /* 0x000000ffff027224 */ /* 0x000fd400078e000e */
[----:B------:R-:W-:Y:S05]  /*14310*/  WARPSYNC.COLLECTIVE R15, `(.L_x_1306) ;  /* 0x000000000f087348 */ /* 0x000fea0003c00000 */
[----:B------:R0:W1:Y:S02]  /*14320*/  SHFL.IDX P6, R14, R13, R12, R11 ;  /* 0x0000000c0d0e7389 */ /* 0x00006400000c000b */
[----:B01----:R-:W-:Y:S01]  /*14330*/  ENDCOLLECTIVE ;  /* 0x000000000000791b */ /* 0x003fe20003800000 */
.L_x_1306:
        /* <DEDUP_REMOVED lines=18> */
.L_x_1307:
[----:B------:R-:W-:-:S05]  /*14460*/  VIADD R2, R4, 0x40 ;  /* 0x0000004004027836 */ /* 0x000fca0000000000 */
[----:B------:R-:W-:Y:S01]  /*14470*/  ISETP.GE.AND P4, PT, R2, R5, PT ;  /* 0x000000050200720c */ /* 0x000fe20003f86270 */
[----:B------:R-:W-:Y:S02]  /*14480*/  IMAD.MOV.U32 R13, RZ, RZ, R0 ;  /* 0x000000ffff0d7224 */ /* 0x000fe400078e0000 */
[----:B------:R-:W-:-:S10]  /*14490*/  IMAD.MOV.U32 R2, RZ, RZ, R14 ;  /* 0x000000ffff027224 */ /* 0x000fd400078e000e */
[----:B------:R-:W-:Y:S05]  /*144a0*/  WARPSYNC.COLLECTIVE R15, `(.L_x_1308) ;  /* 0x000000000f087348 */ /* 0x000fea0003c00000 */
[----:B------:R0:W1:Y:S02]  /*144b0*/  SHFL.IDX P6, R14, R13, R12, R11 ;  /* 0x0000000c0d0e7389 */ /* 0x00006400000c000b */
[----:B01----:R-:W-:Y:S01]  /*144c0*/  ENDCOLLECTIVE ;  /* 0x000000000000791b */ /* 0x003fe20003800000 */
.L_x_1308:
        /* <DEDUP_REMOVED lines=18> */
.L_x_1309:
[----:B------:R-:W-:-:S05]  /*145f0*/  VIADD R2, R4, 0x50 ;  /* 0x0000005004027836 */ /* 0x000fca0000000000 */
[----:B------:R-:W-:Y:S01]  /*14600*/  ISETP.GE.AND P4, PT, R2, R5, PT ;  /* 0x000000050200720c */ /* 0x000fe20003f86270 */
[----:B------:R-:W-:Y:S02]  /*14610*/  IMAD.MOV.U32 R13, RZ, RZ, R0 ;  /* 0x000000ffff0d7224 */ /* 0x000fe400078e0000 */
[----:B------:R-:W-:-:S10]  /*14620*/  IMAD.MOV.U32 R2, RZ, RZ, R14 ;  /* 0x000000ffff027224 */ /* 0x000fd400078e000e */
[----:B------:R-:W-:Y:S05]  /*14630*/  WARPSYNC.COLLECTIVE R15, `(.L_x_1310) ;  /* 0x000000000f087348 */ /* 0x000fea0003c00000 */
[----:B------:R0:W1:Y:S02]  /*14640*/  SHFL.IDX P6, R14, R13, R12, R11 ;  /* 0x0000000c0d0e7389 */ /* 0x00006400000c000b */
[----:B01----:R-:W-:Y:S01]  /*14650*/  ENDCOLLECTIVE ;  /* 0x000000000000791b */ /* 0x003fe20003800000 */
.L_x_1310:
        /* <DEDUP_REMOVED lines=18> */
.L_x_1311:
[----:B------:R-:W-:-:S05]  /*14780*/  VIADD R2, R4, 0x60 ;  /* 0x0000006004027836 */ /* 0x000fca0000000000 */
[----:B------:R-:W-:Y:S01]  /*14790*/  ISETP.GE.AND P4, PT, R2, R5, PT ;  /* 0x000000050200720c */ /* 0x000fe20003f86270 */
[----:B------:R-:W-:Y:S02]  /*147a0*/  IMAD.MOV.U32 R13, RZ, RZ, R0 ;  /* 0x000000ffff0d7224 */ /* 0x000fe400078e0000 */
[----:B------:R-:W-:-:S10]  /*147b0*/  IMAD.MOV.U32 R2, RZ, RZ, R14 ;  /* 0x000000ffff027224 */ /* 0x000fd400078e000e */
[----:B------:R-:W-:Y:S05]  /*147c0*/  WARPSYNC.COLLECTIVE R15, `(.L_x_1312) ;  /* 0x000000000f087348 */ /* 0x000fea0003c00000 */
[----:B------:R0:W1:Y:S02]  /*147d0*/  SHFL.IDX P6, R14, R13, R12, R11 ;  /* 0x0000000c0d0e7389 */ /* 0x00006400000c000b */
[----:B01----:R-:W-:Y:S01]  /*147e0*/  ENDCOLLECTIVE ;  /* 0x000000000000791b */ /* 0x003fe20003800000 */
.L_x_1312:
        /* <DEDUP_REMOVED lines=18> */
.L_x_1313:
[----:B------:R-:W-:Y:S02]  /*14910*/  IMAD.MOV.U32 R13, RZ, RZ, R0 ;  /* 0x000000ffff0d7224 */ /* 0x000fe400078e0000 */
[----:B------:R-:W-:-:S07]  /*14920*/  IMAD.MOV.U32 R6, RZ, RZ, R14 ;  /* 0x000000ffff067224 */ /* 0x000fce00078e000e */
[----:B------:R-:W-:Y:S05]  /*14930*/  WARPSYNC.COLLECTIVE R15, `(.L_x_1314) ;  /* 0x000000000f087348 */ /* 0x000fea0003c00000 */
[----:B------:R0:W1:Y:S02]  /*14940*/  SHFL.IDX P6, R14, R13, R12, R11 ;  /* 0x0000000c0d0e7389 */ /* 0x00006400000c000b */
[----:B01----:R-:W-:Y:S01]  /*14950*/  ENDCOLLECTIVE ;  /* 0x000000000000791b */ /* 0x003fe20003800000 */
.L_x_1314:
[----:B------:R-:W-:Y:S01]  /*14960*/  IMAD.MOV.U32 R0, RZ, RZ, R14 ;  /* 0x000000ffff007224 */ /* 0x000fe200078e000e */
[----:B------:R-:W-:Y:S06]  /*14970*/  BRA `(.L_x_1315) ;  /* 0xffffffc000747947 */ /* 0x000fec000383ffff */
.L_x_1213:
[----:B0-----:R0:W1:Y:S02]  /*14980*/  SYNCS.PHASECHK.TRANS64.TRYWAIT P0, [R17+URZ+0x2a820], R0 ;  /* 0x02a82000110075a7 */ /* 0x001064000800017f */
[----:B-1----:R-:W-:Y:S05]  /*14990*/  @!P0 NANOSLEEP.SYNCS 0x989680 ;  /* 0x009896800000895d */ /* 0x002fea0003900000 */
[----:B------:R-:W1:Y:S02]  /*149a0*/  @!P0 SYNCS.PHASECHK.TRANS64 P0, [R17+URZ+0x2a820], R0 ;  /* 0x02a82000110085a7 */ /* 0x000e64000800007f */
[----:B-1----:R-:W-:Y:S05]  /*149b0*/  @!P0 BRA `(.L_x_1213) ;  /* 0xfffffffc00f08947 */ /* 0x002fea000383ffff */
[----:B------:R-:W-:Y:S05]  /*149c0*/  BRA `(.L_x_1316) ;  /* 0xffffffc000ec7947 */ /* 0x000fea000383ffff */
.L_x_1220:
[----:B0-----:R0:W1:Y:S02]  /*149d0*/  SYNCS.PHASECHK.TRANS64.TRYWAIT P0, [R3+URZ+0x2a840], R2 ;  /* 0x02a84002030075a7 */ /* 0x001064000800017f */
[----:B-1----:R-:W-:Y:S05]  /*149e0*/  @!P0 NANOSLEEP.SYNCS 0x989680 ;  /* 0x009896800000895d */ /* 0x002fea0003900000 */
[----:B------:R-:W1:Y:S02]  /*149f0*/  @!P0 SYNCS.PHASECHK.TRANS64 P0, [R3+URZ+0x2a840], R2 ;  /* 0x02a84002030085a7 */ /* 0x000e64000800007f */
[----:B-1----:R-:W-:Y:S05]  /*14a00*/  @!P0 BRA `(.L_x_1220) ;  /* 0xfffffffc00f08947 */ /* 0x002fea000383ffff */
[----:B------:R-:W-:Y:S05]  /*14a10*/  BRA `(.L_x_1317) ;  /* 0xffffffc400a87947 */ /* 0x000fea000383ffff */
.L_x_1227:
[----:B0-----:R0:W1:Y:S02]  /*14a20*/  SYNCS.PHASECHK.TRANS64.TRYWAIT P0, [R3+URZ+0x60], R2 ;  /* 0x00006002030075a7 */ /* 0x001064000800017f */
[----:B-1----:R-:W-:Y:S05]  /*14a30*/  @!P0 NANOSLEEP.SYNCS 0x989680 ;  /* 0x009896800000895d */ /* 0x002fea0003900000 */
[----:B------:R-:W1:Y:S02]  /*14a40*/  @!P0 SYNCS.PHASECHK.TRANS64 P0, [R3+URZ+0x60], R2 ;  /* 0x00006002030085a7 */ /* 0x000e64000800007f */
[----:B-1----:R-:W-:Y:S05]  /*14a50*/  @!P0 BRA `(.L_x_1227) ;  /* 0xfffffffc00f08947 */ /* 0x002fea000383ffff */
[----:B------:R-:W-:Y:S05]  /*14a60*/  BRA `(.L_x_1318) ;  /* 0xffffffc800b47947 */ /* 0x000fea000383ffff */
.L_x_1237:
[----:B--2---:R2:W3:Y:S02]  /*14a70*/  SYNCS.PHASECHK.TRANS64.TRYWAIT P0, [R3+URZ+0x2a840], R2 ;  /* 0x02a84002030075a7 */ /* 0x0044e4000800017f */
[----:B---3--:R-:W-:Y:S05]  /*14a80*/  @!P0 NANOSLEEP.SYNCS 0x989680 ;  /* 0x009896800000895d */ /* 0x008fea0003900000 */
[----:B------:R-:W3:Y:S02]  /*14a90*/  @!P0 SYNCS.PHASECHK.TRANS64 P0, [R3+URZ+0x2a840], R2 ;  /* 0x02a84002030085a7 */ /* 0x000ee4000800007f */
[----:B---3--:R-:W-:Y:S05]  /*14aa0*/  @!P0 BRA `(.L_x_1237) ;  /* 0xfffffffc00f08947 */ /* 0x008fea000383ffff */
[----:B------:R-:W-:Y:S05]  /*14ab0*/  BRA `(.L_x_1319) ;  /* 0xffffffd0003c7947 */ /* 0x000fea000383ffff */
.L_x_1244:
[----:B0-----:R0:W1:Y:S02]  /*14ac0*/  SYNCS.PHASECHK.TRANS64.TRYWAIT P0, [R2+URZ+0x60], R3 ;  /* 0x00006003020075a7 */ /* 0x001064000800017f */
[----:B-1----:R-:W-:Y:S05]  /*14ad0*/  @!P0 NANOSLEEP.SYNCS 0x989680 ;  /* 0x009896800000895d */ /* 0x002fea0003900000 */
[----:B------:R-:W1:Y:S02]  /*14ae0*/  @!P0 SYNCS.PHASECHK.TRANS64 P0, [R2+URZ+0x60], R3 ;  /* 0x00006003020085a7 */ /* 0x000e64000800007f */
[----:B-1----:R-:W-:Y:S05]  /*14af0*/  @!P0 BRA `(.L_x_1244) ;  /* 0xfffffffc00f08947 */ /* 0x002fea000383ffff */
[----:B------:R-:W-:Y:S05]  /*14b00*/  BRA `(.L_x_1320) ;  /* 0xffffffd400487947 */ /* 0x000fea000383ffff */
.L_x_1253:
[----:B-1----:R1:W2:Y:S02]  /*14b10*/  SYNCS.PHASECHK.TRANS64.TRYWAIT P0, [R2+URZ+0x2a840], R3 ;  /* 0x02a84003020075a7 */ /* 0x0022a4000800017f */
[----:B--2---:R-:W-:Y:S05]  /*14b20*/  @!P0 NANOSLEEP.SYNCS 0x989680 ;  /* 0x009896800000895d */ /* 0x004fea0003900000 */
[----:B------:R-:W2:Y:S02]  /*14b30*/  @!P0 SYNCS.PHASECHK.TRANS64 P0, [R2+URZ+0x2a840], R3 ;  /* 0x02a84003020085a7 */ /* 0x000ea4000800007f */
[----:B--2---:R-:W-:Y:S05]  /*14b40*/  @!P0 BRA `(.L_x_1253) ;  /* 0xfffffffc00f08947 */ /* 0x004fea000383ffff */
[----:B------:R-:W-:Y:S05]  /*14b50*/  BRA `(.L_x_1321) ;  /* 0xffffffd800a07947 */ /* 0x000fea000383ffff */
.L_x_1260:
[----:B0-----:R0:W1:Y:S02]  /*14b60*/  SYNCS.PHASECHK.TRANS64.TRYWAIT P0, [R2+URZ+0x60], R5 ;  /* 0x00006005020075a7 */ /* 0x001064000800017f */
[----:B-1----:R-:W-:Y:S05]  /*14b70*/  @!P0 NANOSLEEP.SYNCS 0x989680 ;  /* 0x009896800000895d */ /* 0x002fea0003900000 */
[----:B------:R-:W1:Y:S02]  /*14b80*/  @!P0 SYNCS.PHASECHK.TRANS64 P0, [R2+URZ+0x60], R5 ;  /* 0x00006005020085a7 */ /* 0x000e64000800007f */
[----:B-1----:R-:W-:Y:S05]  /*14b90*/  @!P0 BRA `(.L_x_1260) ;  /* 0xfffffffc00f08947 */ /* 0x002fea000383ffff */
[----:B------:R-:W-:Y:S05]  /*14ba0*/  BRA `(.L_x_1322) ;  /* 0xffffffdc00ac7947 */ /* 0x000fea000383ffff */
.L_x_1271:
[----:B0-----:R0:W1:Y:S02]  /*14bb0*/  SYNCS.PHASECHK.TRANS64.TRYWAIT P0, [R2+URZ+0x2a860], R3 ;  /* 0x02a86003020075a7 */ /* 0x001064000800017f */
[----:B-1----:R-:W-:Y:S05]  /*14bc0*/  @!P0 NANOSLEEP.SYNCS 0x989680 ;  /* 0x009896800000895d */ /* 0x002fea0003900000 */
[----:B------:R-:W1:Y:S02]  /*14bd0*/  @!P0 SYNCS.PHASECHK.TRANS64 P0, [R2+URZ+0x2a860], R3 ;  /* 0x02a86003020085a7 */ /* 0x000e64000800007f */
[----:B-1----:R-:W-:Y:S05]  /*14be0*/  @!P0 BRA `(.L_x_1271) ;  /* 0xfffffffc00f08947 */ /* 0x002fea000383ffff */
[----:B------:R-:W-:Y:S05]  /*14bf0*/  BRA `(.L_x_1323) ;  /* 0xffffffe000f07947 */ /* 0x000fea000383ffff */
.L_x_1278:
[----:B------:R-:W-:Y:S01]  /*14c00*/  BSSY B0, `(.L_x_1324) ;  /* 0x0000008000007945 */ /* 0x000fe20003800000 */
[----:B-----5:R-:W-:Y:S02]  /*14c10*/  IMAD.MOV.U32 R13, RZ, RZ, R2 ;  /* 0x000000ffff0d7224 */ /* 0x020fe400078e0002 */
[----:B------:R-:W-:Y:S02]  /*14c20*/  IMAD.MOV.U32 R12, RZ, RZ, RZ ;  /* 0x000000ffff0c7224 */ /* 0x000fe400078e00ff */
[----:B------:R-:W-:Y:S02]  /*14c30*/  IMAD.MOV.U32 R11, RZ, RZ, 0x1f ;  /* 0x0000001fff0b7424 */ /* 0x000fe400078e00ff */
[----:B------:R-:W-:-:S07]  /*14c40*/  IMAD.MOV.U32 R15, RZ, RZ, -0x1 ;  /* 0xffffffffff0f7424 */ /* 0x000fce00078e00ff */
[----:B0-----:R-:W-:Y:S05]  /*14c50*/  WARPSYNC.COLLECTIVE R15, `(.L_x_1325) ;  /* 0x000000000f087348 */ /* 0x001fea0003c00000 */
[----:B------:R1:W2:Y:S02]  /*14c60*/  SHFL.IDX P6, R14, R13, R12, R11 ;  /* 0x0000000c0d0e7389 */ /* 0x0002a400000c000b */
[----:B012---:R-:W-:Y:S01]  /*14c70*/  ENDCOLLECTIVE ;  /* 0x000000000000791b */ /* 0x007fe20003800000 */
.L_x_1325:
[----:B------:R-:W-:Y:S05]  /*14c80*/  BSYNC B0 ;  /* 0x0000000000007941 */ /* 0x000fea0003800000 */
.L_x_1324:
[----:B------:R-:W-:Y:S05]  /*14c90*/  BRA `(.L_x_1326) ;  /* 0xffffffe400e87947 */ /* 0x000fea000383ffff */
.L_x_1281:
[----:B0-----:R0:W1:Y:S02]  /*14ca0*/  SYNCS.PHASECHK.TRANS64.TRYWAIT P0, [R0+URZ+0x2a820], R3 ;  /* 0x02a82003000075a7 */ /* 0x001064000800017f */
[----:B-1----:R-:W-:Y:S05]  /*14cb0*/  @!P0 NANOSLEEP.SYNCS 0x989680 ;  /* 0x009896800000895d */ /* 0x002fea0003900000 */
[----:B------:R-:W1:Y:S02]  /*14cc0*/  @!P0 SYNCS.PHASECHK.TRANS64 P0, [R0+URZ+0x2a820], R3 ;  /* 0x02a82003000085a7 */ /* 0x000e64000800007f */
[----:B-1----:R-:W-:Y:S05]  /*14cd0*/  @!P0 BRA `(.L_x_1281) ;  /* 0xfffffffc00f08947 */ /* 0x002fea000383ffff */
[----:B------:R-:W-:Y:S05]  /*14ce0*/  BRA `(.L_x_1327) ;  /* 0xffffffe800347947 */ /* 0x000fea000383ffff */
.L_x_1282:
        /* <DEDUP_REMOVED lines=8> */
[----:B0-----:R-:W-:Y:S05]  /*14d70*/  WARPSYNC.COLLECTIVE R15, `(.L_x_1329) ;  /* 0x000000000f087348 */ /* 0x001fea0003c00000 */
[----:B------:R1:W2:Y:S02]  /*14d80*/  SHFL.IDX P6, R14, R13, R12, R11 ;  /* 0x0000000c0d0e7389 */ /* 0x0002a400000c000b */
[----:B012---:R-:W-:Y:S01]  /*14d90*/  ENDCOLLECTIVE ;  /* 0x000000000000791b */ /* 0x007fe20003800000 */
.L_x_1329:
[----:B------:R-:W-:Y:S05]  /*14da0*/  BSYNC B0 ;  /* 0x0000000000007941 */ /* 0x000fea0003800000 */
.L_x_1328:
[----:B------:R-:W-:Y:S05]  /*14db0*/  BRA `(.L_x_1330) ;  /* 0xffffffe8001c7947 */ /* 0x000fea000383ffff */
.L_x_1285:
[----:B------:R-:W-:Y:S01]  /*14dc0*/  BSSY B1, `(.L_x_1331) ;  /* 0x0000006000017945 */ /* 0x000fe20003800000 */
[----:B------:R-:W-:-:S07]  /*14dd0*/  IMAD.MOV.U32 R15, RZ, RZ, -0x1 ;  /* 0xffffffffff0f7424 */ /* 0x000fce00078e00ff */
[----:B01----:R-:W-:Y:S05]  /*14de0*/  WARPSYNC.COLLECTIVE R15, `(.L_x_1332) ;  /* 0x000000000f0c7348 */ /* 0x003fea0003c00000 */
[----:B------:R-:W-:Y:S02]  /*14df0*/  ELECT P6, UR62, PT ;  /* 0x00000000003e782f */ /* 0x000fe400038c0000 */
[----:B------:R-:W-:Y:S01]  /*14e00*/  MOV R14, UR62 ;  /* 0x0000003e000e7c02 */ /* 0x000fe20008000f00 */
[----:B01----:R-:W-:Y:S10]  /*14e10*/  ENDCOLLECTIVE ;  /* 0x000000000000791b */ /* 0x003ff40003800000 */
.L_x_1332:
[----:B------:R-:W-:Y:S05]  /*14e20*/  BSYNC B1 ;  /* 0x0000000000017941 */ /* 0x000fea0003800000 */
.L_x_1331:
[----:B------:R-:W-:Y:S05]  /*14e30*/  BRA `(.L_x_1333) ;  /* 0xffffffe800147947 */ /* 0x000fea000383ffff */
.L_x_1287:
[----:B0-----:R0:W1:Y:S02]  /*14e40*/  SYNCS.PHASECHK.TRANS64.TRYWAIT P0, [R6+URZ], R5 ;  /* 0x00000005060075a7 */ /* 0x001064000800017f */
[----:B-1----:R-:W-:Y:S05]  /*14e50*/  @!P0 NANOSLEEP.SYNCS 0x989680 ;  /* 0x009896800000895d */ /* 0x002fea0003900000 */
[----:B------:R-:W1:Y:S02]  /*14e60*/  @!P0 SYNCS.PHASECHK.TRANS64 P0, [R6+URZ], R5 ;  /* 0x00000005060085a7 */ /* 0x000e64000800007f */
[----:B-1----:R-:W-:Y:S05]  /*14e70*/  @!P0 BRA `(.L_x_1287) ;  /* 0xfffffffc00f08947 */ /* 0x002fea000383ffff */
[----:B------:R-:W-:Y:S05]  /*14e80*/  BRA `(.L_x_1334) ;  /* 0xffffffe800547947 */ /* 0x000fea000383ffff */
.L_x_1288:
[----:B-1----:R1:W2:Y:S02]  /*14e90*/  SYNCS.PHASECHK.TRANS64.TRYWAIT P0, [R3+URZ], R2 ;  /* 0x00000002030075a7 */ /* 0x0022a4000800017f */
[----:B--2---:R-:W-:Y:S05]  /*14ea0*/  @!P0 NANOSLEEP.SYNCS 0x989680 ;  /* 0x009896800000895d */ /* 0x004fea0003900000 */
[----:B------:R-:W2:Y:S02]  /*14eb0*/  @!P0 SYNCS.PHASECHK.TRANS64 P0, [R3+URZ], R2 ;  /* 0x00000002030085a7 */ /* 0x000ea4000800007f */
[----:B--2---:R-:W-:Y:S05]  /*14ec0*/  @!P0 BRA `(.L_x_1288) ;  /* 0xfffffffc00f08947 */ /* 0x004fea000383ffff */
[----:B------:R-:W-:Y:S05]  /*14ed0*/  BRA `(.L_x_1335) ;  /* 0xffffffe800487947 */ /* 0x000fea000383ffff */
.L_x_1290:
[----:B-1----:R1:W2:Y:S02]  /*14ee0*/  SYNCS.PHASECHK.TRANS64.TRYWAIT P0, [R18+URZ], R5 ;  /* 0x00000005120075a7 */ /* 0x0022a4000800017f */
[----:B--2---:R-:W-:Y:S05]  /*14ef0*/  @!P0 NANOSLEEP.SYNCS 0x989680 ;  /* 0x009896800000895d */ /* 0x004fea0003900000 */
[----:B------:R-:W2:Y:S02]  /*14f00*/  @!P0 SYNCS.PHASECHK.TRANS64 P0, [R18+URZ], R5 ;  /* 0x00000005120085a7 */ /* 0x000ea4000800007f */
[----:B--2---:R-:W-:Y:S05]  /*14f10*/  @!P0 BRA `(.L_x_1290) ;  /* 0xfffffffc00f08947 */ /* 0x004fea000383ffff */
[----:B------:R-:W-:Y:S05]  /*14f20*/  BRA `(.L_x_1336) ;  /* 0xffffffe8004c7947 */ /* 0x000fea000383ffff */
.L_x_1337:
        /* <DEDUP_REMOVED lines=13> */
.L_x_15110:


//--------------------- .text._ZN7cutlass13device_kernelIN5flash11enable_sm90INS1_16FlashAttnFwdSm90INS1_25CollectiveMainloopFwdSm90ILi2EN4cute5tupleIJNS5_1CILi1EEES8_S8_EEENS6_IJNS7_ILi128EEENS7_ILi96EEENS7_ILi192EEEEEELi128ENS_10bfloat16_tEfNS_4arch4Sm90ELb0ELb1ELb0ELb1ELb0ELb0ELb0ELb1ELb1ELb1ELb0ELb0EEENS1_21CollectiveEpilogueFwdINS6_IJSA_SA_SB_EEES9_SE_SG_Li256ELb1ELb1ELb0ELb0EEENS1_36VarlenDynamicPersistentTileSchedulerILi128ELi96ELi256ELi128ELb0ELb1ELb1ELb1ELb0ELb1EEEEEEEEEvNT_6ParamsE --------------------------
	.section	.text._ZN7cutlass13device_kernelIN5flash11enable_sm90INS1_16FlashAttnFwdSm90INS1_25CollectiveMainloopFwdSm90ILi2EN4cute5tupleIJNS5_1CILi1EEES8_S8_EEENS6_IJNS7_ILi128EEENS7_ILi96EEENS7_ILi192EEEEEELi128ENS_10bfloat16_tEfNS_4arch4Sm90ELb0ELb1ELb0ELb1ELb0ELb0ELb0ELb1ELb1ELb1ELb0ELb0EEENS1_21CollectiveEpilogueFwdINS6_IJSA_SA_SB_EEES9_SE_SG_Li256ELb1ELb1ELb0ELb0EEENS1_36VarlenDynamicPersistentTileSchedulerILi128ELi96ELi256ELi128ELb0ELb1ELb1ELb1ELb0ELb1EEEEEEEEEvNT_6ParamsE,"ax",@progbits
	.align	128
.text._ZN7cutlass13device_kernelIN5flash11enable_sm90INS1_16FlashAttnFwdSm90INS1_25CollectiveMainloopFwdSm90ILi2EN4cute5tupleIJNS5_1CILi1EEES8_S8_EEENS6_IJNS7_ILi128EEENS7_ILi96EEENS7_ILi192EEEEEELi128ENS_10bfloat16_tEfNS_4arch4Sm90ELb0ELb1ELb0ELb1ELb0ELb0ELb0ELb1ELb1ELb1ELb0ELb0EEENS1_21CollectiveEpilogueFwdINS6_IJSA_SA_SB_EEES9_SE_SG_Li256ELb1ELb1ELb0ELb0EEENS1_36VarlenDynamicPersistentTileSchedulerILi128ELi96ELi256ELi128ELb0ELb1ELb1ELb1ELb0ELb1EEEEEEEEEvNT_6ParamsE:
        .type           _ZN7cutlass13device_kernelIN5flash11enable_sm90INS1_16FlashAttnFwdSm90INS1_25CollectiveMainloopFwdSm90ILi2EN4cute5tupleIJNS5_1CILi1EEES8_S8_EEENS6_IJNS7_ILi128EEENS7_ILi96EEENS7_ILi192EEEEEELi128ENS_10bfloat16_tEfNS_4arch4Sm90ELb0ELb1ELb0ELb1ELb0ELb0ELb0ELb1ELb1ELb1ELb0ELb0EEENS1_21CollectiveEpilogueFwdINS6_IJSA_SA_SB_EEES9_SE_SG_Li256ELb1ELb1ELb0ELb0EEENS1_36VarlenDynamicPersistentTileSchedulerILi128ELi96ELi256ELi128ELb0ELb1ELb1ELb1ELb0ELb1EEEEEEEEEvNT_6ParamsE,@function
        .size           _ZN7cutlass13device_kernelIN5flash11enable_sm90INS1_16FlashAttnFwdSm90INS1_25CollectiveMainloopFwdSm90ILi2EN4cute5tupleIJNS5_1CILi1EEES8_S8_EEENS6_IJNS7_ILi128EEENS7_ILi96EEENS7_ILi192EEEEEELi128ENS_10bfloat16_tEfNS_4arch4Sm90ELb0ELb1ELb0ELb1ELb0ELb0ELb0ELb1ELb1ELb1ELb0ELb0EEENS1_21CollectiveEpilogueFwdINS6_IJSA_SA_SB_EEES9_SE_SG_Li256ELb1ELb1ELb0ELb0EEENS1_36VarlenDynamicPersistentTileSchedulerILi128ELi96ELi256ELi128ELb0ELb1ELb1ELb1ELb0ELb1EEEEEEEEEvNT_6ParamsE,(.L_x_15111 - _ZN7cutlass13device_kernelIN5flash11enable_sm90INS1_16FlashAttnFwdSm90INS1_25CollectiveMainloopFwdSm90ILi2EN4cute5tupleIJNS5_1CILi1EEES8_S8_EEENS6_IJNS7_ILi128EEENS7_ILi96EEENS7_ILi192EEEEEELi128ENS_10bfloat16_tEfNS_4arch4Sm90ELb0ELb1ELb0ELb1ELb0ELb0ELb0ELb1ELb1ELb1ELb0ELb0EEENS1_21CollectiveEpilogueFwdINS6_IJSA_SA_SB_EEES9_SE_SG_Li256ELb1ELb1ELb0ELb0EEENS1_36VarlenDynamicPersistentTileSchedulerILi128ELi96ELi256ELi128ELb0ELb1ELb1ELb1ELb0ELb1EEEEEEEEEvNT_6ParamsE)
        .other          _ZN7cutlass13device_kernelIN5flash11enable_sm90INS1_16FlashAttnFwdSm90INS1_25CollectiveMainloopFwdSm90ILi2EN4cute5tupleIJNS5_1CILi1EEES8_S8_EEENS6_IJNS7_ILi128EEENS7_ILi96EEENS7_ILi192EEEEEELi128ENS_10bfloat16_tEfNS_4arch4Sm90ELb0ELb1ELb0ELb1ELb0ELb0ELb0ELb1ELb1ELb1ELb0ELb0EEENS1_21CollectiveEpilogueFwdINS6_IJSA_SA_SB_EEES9_SE_SG_Li256ELb1ELb1ELb0ELb0EEENS1_36VarlenDynamicPersistentTileSchedulerILi128ELi96ELi256ELi128ELb0ELb1ELb1ELb1ELb0ELb1EEEEEEEEEvNT_6ParamsE,@"STO_CUDA_ENTRY STV_DEFAULT"
_ZN7cutlass13device_kernelIN5flash11enable_sm90INS1_16FlashAttnFwdSm90INS1_25CollectiveMainloopFwdSm90ILi2EN4cute5tupleIJNS5_1CILi1EEES8_S8_EEENS6_IJNS7_ILi128EEENS7_ILi96EEENS7_ILi192EEEEEELi128ENS_10bfloat16_tEfNS_4arch4Sm90ELb0ELb1ELb0ELb1ELb0ELb0ELb0ELb1ELb1ELb1ELb0ELb0EEENS1_21CollectiveEpilogueFwdINS6_IJSA_SA_SB_EEES9_SE_SG_Li256ELb1ELb1ELb0ELb0EEENS1_36VarlenDynamicPersistentTileSchedulerILi128ELi96ELi256ELi128ELb0ELb1ELb1ELb1ELb0ELb1EEEEEEEEEvNT_6ParamsE:
        /* <DEDUP_REMOVED lines=18> */
.L_x_1339:
[----:B------:R-:W-:Y:S05]  /*0120*/  BSYNC B0 ;  /* 0x0000000000007941 */ /* 0x000fea0003800000 */
.L_x_1338:
        /* <DEDUP_REMOVED lines=41> */
.L_x_1340:
        /* <DEDUP_REMOVED lines=22> */
.L_x_1341:
        /* <DEDUP_REMOVED lines=18> */
.L_x_1342:
        /* <DEDUP_REMOVED lines=22> */
.L_x_1343:
        /* <DEDUP_REMOVED lines=22> */
.L_x_1344:
[----:B0-----:R-:W-:Y:S01]  /*0900*/  UMOV UR4, 0x1 ;  /* 0x0000000100047882 */ /* 0x001fe20000000000 */
[----:B------:R-:W-:Y:S01]  /*0910*/  PLOP3.LUT P0, PT, PT, PT, UP0, 0x80, 0x0 ;  /* 0x000000000000781c */ /* 0x000fe20003f0f008 */
[----:B------:R-:W-:Y:S01]  /*0920*/  USEL UR4, UR4, 0x2, !UP0 ;  /* 0x0000000204047887 */ /* 0x000fe2000c000000 */
[----:B------:R-:W-:Y:S01]  /*0930*/  NOP ;  /* 0x0000000000007918 */ /* 0x000fe20000000000 */
[----:B------:R-:W-:-:S04]  /*0940*/  ULDC.64 UR60, c[0x0][0x208] ;  /* 0x00008200003c7ab9 */ /* 0x000fc80000000a00 */
[----:B------:R-:W-:-:S05]  /*0950*/  IMAD.U32 R2, RZ, RZ, UR4 ;  /* 0x00000004ff027e24 */ /* 0x000fca000f8e00ff */
[----:B------:R0:W-:Y:S01]  /*0960*/  STL [R1+0x48], R2 ;  /* 0x0000480201007387 */ /* 0x0001e20000100800 */
[----:B-12-4-:R-:W-:Y:S06]  /*0970*/  BAR.SYNC.DEFER_BLOCKING 0x0 ;  /* 0x0000000000007b1d */ /* 0x016fec0000010000 */
[----:B------:R-:W-:Y:S05]  /*0980*/  @!P0 BRA `(.L_x_1345) ;  /* 0x000000e000b08947 */ /* 0x000fea0003800000 */
.L_x_1346:
        /* <DEDUP_REMOVED lines=15> */
[----:B------:R-:W-:Y:S01]  /*0a80*/  IMAD.MOV.U32 R166, RZ, RZ, RZ ;  /* 0x000000ffffa67224 */ /* 0x000fe200078e00ff */
[----:B------:R-:W-:Y:S01]  /*0a90*/  UMOV UR38, URZ ;  /* 0x0000003f00267c82 */ /* 0x000fe20008000000 */
[----:B------:R-:W-:Y:S01]  /*0aa0*/  UMOV UR36, URZ ;  /* 0x0000003f00247c82 */ /* 0x000fe20008000000 */
[----:B------:R-:W0:Y:S02]  /*0ab0*/  S2R R0, SR_TID.X ;  /* 0x0000000000007919 */ /* 0x000e240000002100 */
        /* <DEDUP_REMOVED lines=9> */
[----:B------:R-:W-:Y:S01]  /*0b50*/  LEA.HI R10, R3, R174, RZ, 0x2 ;  /* 0x000000ae030a7211 */ /* 0x000fe200078f10ff */
[----:B------:R-:W-:Y:S01]  /*0b60*/  IMAD.IADD R7, R174, 0x1, -R7 ;  /* 0x00000001ae077824 */ /* 0x000fe200078e0a07 */
[----:B------:R-:W-:Y:S02]  /*0b70*/  SHF.R.S32.HI R4, RZ, 0x1f, R167 ;  /* 0x0000001fff047819 */ /* 0x000fe400000114a7 */
[----:B------:R-:W-:Y:S02]  /*0b80*/  LOP3.LUT R0, R0, 0x1ffffffe, RZ, 0xc0, !PT ;  /* 0x1ffffffe00007812 */ /* 0x000fe400078ec0ff */
[----:B------:R-:W-:Y:S02]  /*0b90*/  LEA.HI R6, R4, R167, RZ, 0x2 ;  /* 0x000000a704067211 */ /* 0x000fe400078f10ff */
[----:B------:R-:W-:Y:S01]  /*0ba0*/  SHF.R.S32.HI R168, RZ, 0x7, R5 ;  /* 0x00000007ffa87819 */ /* 0x000fe20000011405 */
[----:B------:R-:W-:Y:S01]  /*0bb0*/  IMAD.IADD R0, R9, 0x1, -R0 ;  /* 0x0000000109007824 */ /* 0x000fe200078e0a00 */
[----:B------:R-:W-:-:S02]  /*0bc0*/  SHF.R.S32.HI R8, RZ, 0x2, R6 ;  /* 0x00000002ff087819 */ /* 0x000fc40000011406 */
[----:B------:R-:W-:Y:S02]  /*0bd0*/  SHF.R.S32.HI R11, RZ, 0x1f, R6 ;  /* 0x0000001fff0b7819 */ /* 0x000fe40000011406 */
[----:B------:R-:W-:Y:S02]  /*0be0*/  LOP3.LUT R9, R10, 0xfffffffc, RZ, 0xc0, !PT ;  /* 0xfffffffc0a097812 */ /* 0x000fe400078ec0ff */
[----:B------:R-:W-:Y:S02]  /*0bf0*/  LEA.HI R11, R11, R8, RZ, 0x3 ;  /* 0x000000080b0b7211 */ /* 0x000fe400078f18ff */
[----:B------:R-:W-:Y:S02]  /*0c00*/  LEA.HI R5, R5, R168, RZ, 0x1 ;  /* 0x000000a805057211 */ /* 0x000fe400078f08ff */
[----:B------:R-:W-:Y:S02]  /*0c10*/  LOP3.LUT R11, R11, 0xfffffff8, RZ, 0xc0, !PT ;  /* 0xfffffff80b0b7812 */ /* 0x000fe400078ec0ff */
[----:B------:R-:W-:-:S02]  /*0c20*/  LEA.HI R4, R4, R167, RZ, 0x5 ;  /* 0x000000a704047211 */ /* 0x000fc400078f28ff */
[----:B------:R-:W-:Y:S01]  /*0c30*/  LOP3.LUT R6, R6, 0x7ffffffc, RZ, 0xc0, !PT ;  /* 0x7ffffffc06067812 */ /* 0x000fe200078ec0ff */
[----:B------:R-:W-:Y:S01]  /*0c40*/  IMAD.IADD R11, R8, 0x1, -R11 ;  /* 0x00000001080b7824 */ /* 0x000fe200078e0a0b */
[----:B------:R-:W-:-:S03]  /*0c50*/  SHF.R.S32.HI R4, RZ, 0x5, R4 ;  /* 0x00000005ff047819 */ /* 0x000fc60000011404 */
[----:B------:R-:W-:Y:S02]  /*0c60*/  IMAD.IADD R19, R167, 0x1, -R6 ;  /* 0x00000001a7137824 */ /* 0x000fe400078e0a06 */
[----:B------:R-:W-:Y:S01]  /*0c70*/  IMAD R4, R4, 0x10, R11 ;  /* 0x0000001004047824 */ /* 0x000fe200078e020b */
[----:B--2---:R-:W-:Y:S02]  /*0c80*/  R2UR UR4, R2 ;  /* 0x00000000020472ca */ /* 0x004fe400000e0000 */
[CC--:B------:R-:W-:Y:S02]  /*0c90*/  LEA.HI R2, R3.reuse, R174.reuse, RZ, 0x5 ;  /* 0x000000ae03027211 */ /* 0x0c0fe400078f28ff */
[----:B------:R-:W-:-:S03]  /*0ca0*/  LEA.HI R3, R3, R174, RZ, 0x3 ;  /* 0x000000ae03037211 */ /* 0x000fc600078f18ff */
[----:B------:R-:W-:Y:S01]  /*0cb0*/  IMAD.SHL.U32 R2, R2, 0x20, RZ ;  /* 0x0000002002027824 */ /* 0x000fe200078e00ff */
[----:B------:R-:W-:-:S04]  /*0cc0*/  SHF.R.S32.HI R165, RZ, 0x3, R3 ;  /* 0x00000003ffa57819 */ /* 0x000fc80000011403 */
[----:B------:R-:W-:Y:S01]  /*0cd0*/  LOP3.LUT R2, R2, 0xfffffc00, RZ, 0xc0, !PT ;  /* 0xfffffc0002027812 */ /* 0x000fe200078ec0ff */
[----:B------:R-:W-:-:S04]  /*0ce0*/  ULOP3.LUT UR4, UR4, 0x1, URZ, 0xfc, !UPT ;  /* 0x0000000104047892 */ /* 0x000fc8000f8efc3f */
[----:B------:R-:W-:Y:S02]  /*0cf0*/  IMAD R7, R7, 0x40, R2 ;  /* 0x0000004007077824 */ /* 0x000fe400078e0202 */
[----:B------:R-:W-:Y:S01]  /*0d00*/  IMAD.IADD R2, R174, 0x1, -R9 ;  /* 0x00000001ae027824 */ /* 0x000fe200078e0a09 */
[----:B------:R-:W-:Y:S01]  /*0d10*/  LOP3.LUT R9, R5, 0x3fffffe, RZ, 0xc0, !PT ;  /* 0x03fffffe05097812 */ /* 0x000fe200078ec0ff */
[----:B------:R-:W-:Y:S01]  /*0d20*/  IMAD R170, R0, 0x8, R7 ;  /* 0x0000000800aa7824 */ /* 0x000fe200078e0207 */
[----:B------:R-:W-:Y:S01]  /*0d30*/  LOP3.LUT R5, R3, 0xfffffff8, RZ, 0xc0, !PT ;  /* 0xfffffff803057812 */ /* 0x000fe200078ec0ff */
[----:B------:R-:W-:Y:S01]  /*0d40*/  IMAD.U32 R171, RZ, RZ, UR4 ;  /* 0x00000004ffab7e24 */ /* 0x000fe2000f8e00ff */
[----:B------:R-:W-:Y:S01]  /*0d50*/  LEA.HI R8, R2, R2, RZ, 0x1 ;  /* 0x0000000202087211 */ /* 0x000fe200078f08ff */
[----:B------:R-:W-:Y:S02]  /*0d60*/  IMAD.IADD R9, R168, 0x1, -R9 ;  /* 0x00000001a8097824 */ /* 0x000fe400078e0a09 */
[----:B------:R-:W-:Y:S01]  /*0d70*/  IMAD.IADD R162, R174, 0x1, -R5 ;  /* 0x00000001aea27824 */ /* 0x000fe200078e0a05 */
[----:B------:R-:W-:Y:S01]  /*0d80*/  LOP3.LUT R11, R8, 0x1ffffffe, RZ, 0xc0, !PT ;  /* 0x1ffffffe080b7812 */ /* 0x000fe200078ec0ff */
[----:B------:R-:W-:-:S02]  /*0d90*/  IMAD R169, R9, 0x40, R4 ;  /* 0x0000004009a97824 */ /* 0x000fc400078e0204 */
[----:B------:R-:W-:Y:S02]  /*0da0*/  IMAD.SHL.U32 R160, R162, 0x8, RZ ;  /* 0x00000008a2a07824 */ /* 0x000fe400078e00ff */
[----:B------:R-:W-:Y:S02]  /*0db0*/  IMAD.IADD R22, R2, 0x1, -R11 ;  /* 0x0000000102167824 */ /* 0x000fe400078e0a0b */
[----:B------:R-:W-:Y:S01]  /*0dc0*/  VIADD R161, R160, 0x40 ;  /* 0x00000040a0a17836 */ /* 0x000fe20000000000 */
[----:B------:R-:W-:Y:S01]  /*0dd0*/  SHF.R.S32.HI R173, RZ, 0x1f, R160 ;  /* 0x0000001fffad7819 */ /* 0x000fe200000114a0 */
[----:B------:R-:W-:-:S03]  /*0de0*/  IMAD R22, R22, 0x8, R169 ;  /* 0x0000000816167824 */ /* 0x000fc600078e02a9 */
[----:B------:R-:W-:-:S07]  /*0df0*/  SHF.R.S32.HI R172, RZ, 0x1f, R161 ;  /* 0x0000001fffac7819 */ /* 0x000fce00000114a1 */
.L_x_1446:
[----:B0---4-:R-:W0:Y:S08]  /*0e00*/  LDC.64 R2, c[0x0][0xa28] ;  /* 0x00028a00ff027b82 */ /* 0x011e300000000a00 */
[----:B--2---:R-:W1:Y:S01]  /*0e10*/  LDC.64 R4, c[0x0][0xa18] ;  /* 0x00028600ff047b82 */ /* 0x004e620000000a00 */
[----:B------:R-:W-:Y:S01]  /*0e20*/  ULDC UR4, c[0x0][0x288] ;  /* 0x0000a20000047ab9 */ /* 0x000fe20000000800 */
[----:B------:R-:W-:Y:S01]  /*0e30*/  IMAD.MOV.U32 R7, RZ, RZ, RZ ;  /* 0x000000ffff077224 */ /* 0x000fe200078e00ff */
[----:B------:R-:W-:Y:S01]  /*0e40*/  ULDC.64 UR6, c[0x0][0xa20] ;  /* 0x0002880000067ab9 */ /* 0x000fe20000000a00 */
[----:B0-----:R-:W-:-:S04]  /*0e50*/  ISETP.NE.U32.AND P0, PT, R2, RZ, PT ;  /* 0x000000ff0200720c */ /* 0x001fc80003f05070 */
[----:B------:R-:W-:Y:S02]  /*0e60*/  ISETP.NE.AND.EX P0, PT, R3, RZ, PT, P0 ;  /* 0x000000ff0300720c */ /* 0x000fe40003f05300 */
[----:B-1----:R-:W-:-:S04]  /*0e70*/  ISETP.NE.U32.AND P1, PT, R4, RZ, PT ;  /* 0x000000ff0400720c */ /* 0x002fc80003f25070 */
[----:B------:R-:W-:-:S07]  /*0e80*/  ISETP.NE.AND.EX P1, PT, R5, RZ, PT, P1 ;  /* 0x000000ff0500720c */ /* 0x000fce0003f25310 */
[----:B------:R-:W0:Y:S08]  /*0e90*/  @P0 LDC.64 R2, c[0x0][0xa28] ;  /* 0x00028a00ff020b82 */ /* 0x000e300000000a00 */
[----:B------:R-:W1:Y:S01]  /*0ea0*/  @P1 LDC.64 R4, c[0x0][0xa18] ;  /* 0x00028600ff041b82 */ /* 0x000e620000000a00 */
[----:B------:R-:W-:Y:S01]  /*0eb0*/  IMAD.U32 R17, RZ, RZ, UR4 ;  /* 0x00000004ff117e24 */ /* 0x000fe2000f8e00ff */
[----:B------:R-:W-:Y:S01]  /*0ec0*/  ULDC.64 UR4, c[0x0][0x418] ;  /* 0x0001060000047ab9 */ /* 0x000fe20000000a00 */
[----:B0-----:R-:W-:-:S05]  /*0ed0*/  @P0 IMAD.WIDE R2, R47, 0x4, R2 ;  /* 0x000000042f020825 */ /* 0x001fca00078e0202 */
[----:B------:R0:W5:Y:S01]  /*0ee0*/  @P0 LDG.E R7, desc[UR60][R2.64] ;  /* 0x0000003c02070981 */ /* 0x000162000c1e1900 */
[----:B-1----:R-:W-:-:S05]  /*0ef0*/  @P1 IMAD.WIDE R4, R47, 0x4, R4 ;  /* 0x000000042f041825 */ /* 0x002fca00078e0204 */
[----:B------:R0:W5:Y:S01]  /*0f00*/  @P1 LDG.E R17, desc[UR60][R4.64] ;  /* 0x0000003c04111981 */ /* 0x000162000c1e1900 */
[----:B------:R-:W-:Y:S01]  /*0f10*/  UISETP.NE.U32.AND UP0, UPT, UR4, URZ, UPT ;  /* 0x0000003f0400728c */ /* 0x000fe2000bf05070 */
[----:B------:R-:W-:Y:S01]  /*0f20*/  ISETP.NE.U32.AND P2, PT, RZ, UR6, PT ;  /* 0x00000006ff007c0c */ /* 0x000fe2000bf45070 */
[----:B------:R-:W-:Y:S01]  /*0f30*/  IMAD.MOV.U32 R163, RZ, RZ, R46 ;  /* 0x000000ffffa37224 */ /* 0x000fe200078e002e */
[----:B------:R-:W-:Y:S01]  /*0f40*/  ULDC UR4, c[0x0][0x424] ;  /* 0x0001090000047ab9 */ /* 0x000fe20000000800 */
[----:B------:R-:W-:Y:S01]  /*0f50*/  UISETP.NE.AND.EX UP0, UPT, UR5, URZ, UPT, UP0 ;  /* 0x0000003f0500728c */ /* 0x000fe2000bf05300 */
[----:B------:R-:W-:Y:S02]  /*0f60*/  ISETP.NE.AND.EX P2, PT, RZ, UR7, PT, P2 ;  /* 0x00000007ff007c0c */ /* 0x000fe4000bf45320 */
[----:B------:R-:W-:Y:S01]  /*0f70*/  ULDC UR5, c[0x0][0x2f0] ;  /* 0x0000bc0000057ab9 */ /* 0x000fe20000000800 */
[----:B------:R-:W-:-:S04]  /*0f80*/  USEL UR4, UR4, 0x1, UP0 ;  /* 0x0000000104047887 */ /* 0x000fc80008000000 */
[----:B------:R-:W-:Y:S01]  /*0f90*/  UIMAD UR4, UR4, UR5, URZ ;  /* 0x00000005040472a4 */ /* 0x000fe2000f8e023f */
[----:B0--3--:R-:W-:Y:S11]  /*0fa0*/  @P1 BRA `(.L_x_1347) ;  /* 0x0000000000241947 */ /* 0x009ff60003800000 */
        /* <DEDUP_REMOVED lines=9> */
.L_x_1347:
[----:B------:R-:W-:Y:S02]  /*1040*/  IMAD.U32 R16, RZ, RZ, UR4 ;  /* 0x00000004ff107e24 */ /* 0x000fe4000f8e00ff */
[----:B------:R-:W-:Y:S01]  /*1050*/  IMAD.MOV.U32 R164, RZ, RZ, R47 ;  /* 0x000000ffffa47224 */ /* 0x000fe200078e002f */
[----:B------:R-:W-:Y:S06]  /*1060*/  @!P2 BRA `(.L_x_1348) ;  /* 0x000000000010a947 */ /* 0x000fec0003800000 */
[----:B------:R-:W0:Y:S02]  /*1070*/  LDC.64 R2, c[0x0][0xa20] ;  /* 0x00028800ff027b82 */ /* 0x000e240000000a00 */
[----:B0-----:R-:W-:-:S05]  /*1080*/  IMAD.WIDE R2, R47, 0x4, R2 ;  /* 0x000000042f027825 */ /* 0x001fca00078e0202 */
[----:B------:R0:W5:Y:S01]  /*1090*/  LDG.E R16, desc[UR60][R2.64] ;  /* 0x0000003c02107981 */ /* 0x000162000c1e1900 */
[----:B------:R-:W-:Y:S05]  /*10a0*/  BRA `(.L_x_1349) ;  /* 0x0000000000247947 */ /* 0x000fea0003800000 */
.L_x_1348:
[----:B------:R-:W-:Y:S02]  /*10b0*/  ULDC.64 UR4, c[0x0][0xa08] ;  /* 0x0002820000047ab9 */ /* 0x000fe40000000a00 */
[----:B------:R-:W-:-:S04]  /*10c0*/  ISETP.NE.U32.AND P0, PT, RZ, UR4, PT ;  /* 0x00000004ff007c0c */ /* 0x000fc8000bf05070 */
[----:B------:R-:W-:-:S13]  /*10d0*/  ISETP.NE.AND.EX P0, PT, RZ, UR5, PT, P0 ;  /* 0x00000005ff007c0c */ /* 0x000fda000bf05300 */
[----:B------:R-:W-:Y:S05]  /*10e0*/  @!P0 BRA `(.L_x_1349) ;  /* 0x0000000000148947 */ /* 0x000fea0003800000 */
[----:B------:R-:W0:Y:S02]  /*10f0*/  LDC.64 R2, c[0x0][0xa08] ;  /* 0x00028200ff027b82 */ /* 0x000e240000000a00 */
[----:B0-----:R-:W-:-:S05]  /*1100*/  IMAD.WIDE R2, R47, 0x4, R2 ;  /* 0x000000042f027825 */ /* 0x001fca00078e0202 */
[----:B------:R-:W2:Y:S04]  /*1110*/  LDG.E R16, desc[UR60][R2.64] ;  /* 0x0000003c02107981 */ /* 0x000ea8000c1e1900 */
[----:B------:R-:W2:Y:S02]  /*1120*/  LDG.E R5, desc[UR60][R2.64+0x4] ;  /* 0x0000043c02057981 */ /* 0x000ea4000c1e1900 */
[----:B--2---:R-:W-:-:S07]  /*1130*/  IMAD.IADD R16, R5, 0x1, -R16 ;  /* 0x0000000105107824 */ /* 0x004fce00078e0a10 */
.L_x_1349:
[----:B------:R-:W1:Y:S01]  /*1140*/  LDC R0, c[0x0][0x448] ;  /* 0x00011200ff007b82 */ /* 0x000e620000000800 */
[----:B------:R-:W-:Y:S02]  /*1150*/  IMAD.SHL.U32 R18, R45, 0x80, RZ ;  /* 0x000000802d127824 */ /* 0x000fe400078e00ff */
[----:B-----5:R-:W-:-:S05]  /*1160*/  IMAD.IADD R16, R16, 0x1, -R7 ;  /* 0x0000000110107824 */ /* 0x020fca00078e0a07 */
[----:B------:R-:W2:Y:S01]  /*1170*/  LDC.64 R8, c[0x0][0x9e0] ;  /* 0x00027800ff087b82 */ /* 0x000ea20000000a00 */
[----:B-1----:R-:W-:Y:S01]  /*1180*/  ISETP.NE.AND P1, PT, R0, 0x1, PT ;  /* 0x000000010000780c */ /* 0x002fe20003f25270 */
[----:B------:R-:W-:Y:S01]  /*1190*/  VIADD R0, R18, 0x7f ;  /* 0x0000007f12007836 */ /* 0x000fe20000000000 */
[----:B--2---:R-:W-:-:S11]  /*11a0*/  ISETP.GE.AND P2, PT, R9, 0x1, PT ;  /* 0x000000010900780c */ /* 0x004fd60003f46270 */
[----:B0-----:R-:W0:Y:S08]  /*11b0*/  @P1 LDC R3, c[0x0][0x44c] ;  /* 0x00011300ff031b82 */ /* 0x001e300000000800 */
[----:B------:R-:W1:Y:S01]  /*11c0*/  @P1 LDC R5, c[0x0][0x450] ;  /* 0x00011400ff051b82 */ /* 0x000e620000000800 */
[----:B0-----:R-:W-:Y:S01]  /*11d0*/  @P1 IMAD.HI.U32 R2, R0, R3, RZ ;  /* 0x0000000300021227 */ /* 0x001fe200078e00ff */
[----:B------:R-:W-:-:S04]  /*11e0*/  IADD3 R3, R16, 0x1, -R17 ;  /* 0x0000000110037810 */ /* 0x000fc80007ffe811 */
[----:B-1----:R-:W-:-:S05]  /*11f0*/  @P1 SHF.R.U32.HI R0, RZ, R5, R2 ;  /* 0x00000005ff001219 */ /* 0x002fca0000011602 */
        /* <DEDUP_REMOVED lines=13> */
.L_x_1351:
[----:B------:R-:W-:-:S13]  /*12d0*/  ISETP.NE.AND P0, PT, R9, 0x1, PT ;  /* 0x000000010900780c */ /* 0x000fda0003f05270 */
[----:B------:R-:W0:Y:S02]  /*12e0*/  @P0 LDC.64 R4, c[0x0][0x9e8] ;  /* 0x00027a00ff040b82 */ /* 0x000e240000000a00 */
[----:B0-----:R-:W-:-:S05]  /*12f0*/  @P0 IMAD.HI.U32 R4, R2, R4, RZ ;  /* 0x0000000402040227 */ /* 0x001fca00078e00ff */
[----:B------:R-:W-:-:S07]  /*1300*/  @P0 SHF.R.U32.HI R2, RZ, R5, R4 ;  /* 0x00000005ff020219 */ /* 0x000fce0000011604 */
.L_x_1352:
[----:B------:R-:W-:-:S05]  /*1310*/  IMAD R3, R2, R9, R9 ;  /* 0x0000000902037224 */ /* 0x000fca00078e0209 */
[----:B------:R-:W-:-:S07]  /*1320*/  VIMNMX R0, R0, R3, PT ;  /* 0x0000000300007248 */ /* 0x000fce0003fe0100 */
.L_x_1350:
[----:B------:R-:W0:Y:S01]  /*1330*/  @P1 LDC R3, c[0x0][0x44c] ;  /* 0x00011300ff031b82 */ /* 0x000e220000000800 */
[----:B------:R-:W-:Y:S01]  /*1340*/  VIADD R2, R0, 0x5f ;  /* 0x0000005f00027836 */ /* 0x000fe20000000000 */
[----:B------:R-:W-:Y:S01]  /*1350*/  ULDC UR4, c[0x0][0x9dc] ;  /* 0x0002770000047ab9 */ /* 0x000fe20000000800 */
[----:B------:R-:W-:Y:S02]  /*1360*/  VIADD R0, R16, 0x5f ;  /* 0x0000005f10007836 */ /* 0x000fe40000000000 */
[----:B------:R-:W-:Y:S02]  /*1370*/  IMAD.MOV.U32 R4, RZ, RZ, R18 ;  /* 0x000000ffff047224 */ /* 0x000fe400078e0012 */
[----:B------:R-:W-:Y:S01]  /*1380*/  IMAD.HI R0, R0, 0x2aaaaaab, RZ ;  /* 0x2aaaaaab00007827 */ /* 0x000fe200078e02ff */
[----:B------:R-:W1:Y:S03]  /*1390*/  @P1 LDC R6, c[0x0][0x450] ;  /* 0x00011400ff061b82 */ /* 0x000e660000000800 */
[----:B------:R-:W-:-:S04]  /*13a0*/  IMAD.HI R2, R2, 0x2aaaaaab, RZ ;  /* 0x2aaaaaab02027827 */ /* 0x000fc800078e02ff */
[----:B------:R-:W-:Y:S01]  /*13b0*/  IMAD.IADD R73, R16, 0x1, -R17 ;  /* 0x0000000110497824 */ /* 0x000fe200078e0a11 */
[----:B------:R-:W-:-:S04]  /*13c0*/  SHF.R.U32.HI R5, RZ, 0x1f, R2 ;  /* 0x0000001fff057819 */ /* 0x000fc80000011602 */
[----:B------:R-:W-:Y:S01]  /*13d0*/  LEA.HI.SX32 R72, R2, R5, 0x1c ;  /* 0x0000000502487211 */ /* 0x000fe200078fe2ff */
[----:B0-----:R-:W-:-:S05]  /*13e0*/  @P1 IMAD.HI.U32 R3, R18, R3, RZ ;  /* 0x0000000312031227 */ /* 0x001fca00078e00ff */
[----:B-1----:R-:W-:Y:S02]  /*13f0*/  @P1 SHF.R.U32.HI R4, RZ, R6, R3 ;  /* 0x00000006ff041219 */ /* 0x002fe40000011603 */
[----:B------:R-:W-:-:S04]  /*1400*/  SHF.R.U32.HI R3, RZ, 0x1f, R0 ;  /* 0x0000001fff037819 */ /* 0x000fc80000011600 */
[----:B------:R-:W-:Y:S01]  /*1410*/  LEA.HI.SX32 R3, R0, R3, 0x1c ;  /* 0x0000000300037211 */ /* 0x000fe200078fe2ff */
[----:B------:R-:W-:-:S03]  /*1420*/  IMAD.IADD R0, R73, 0x1, R4 ;  /* 0x0000000149007824 */ /* 0x000fc600078e0204 */
[----:B------:R-:W-:Y:S01]  /*1430*/  VIMNMX R72, R3, R72, PT ;  /* 0x0000004803487248 */ /* 0x000fe20003fe0100 */
        /* <DEDUP_REMOVED lines=11> */
.L_x_1354:
[----:B------:R-:W-:-:S13]  /*14f0*/  ISETP.NE.AND P0, PT, R9, 0x1, PT ;  /* 0x000000010900780c */ /* 0x000fda0003f05270 */
[----:B------:R-:W0:Y:S02]  /*1500*/  @P0 LDC.64 R4, c[0x0][0x9e8] ;  /* 0x00027a00ff040b82 */ /* 0x000e240000000a00 */
[----:B0-----:R-:W-:-:S05]  /*1510*/  @P0 IMAD.HI.U32 R4, R0, R4, RZ ;  /* 0x0000000400040227 */ /* 0x001fca00078e00ff */
[----:B------:R-:W-:-:S07]  /*1520*/  @P0 SHF.R.U32.HI R0, RZ, R5, R4 ;  /* 0x00000005ff000219 */ /* 0x000fce0000011604 */
.L_x_1355:
[----:B------:R-:W-:-:S05]  /*1530*/  IMAD R3, R0, R9, RZ ;  /* 0x0000000900037224 */ /* 0x000fca00078e02ff */
[----:B------:R-:W-:-:S07]  /*1540*/  VIMNMX R2, R2, R3, !PT ;  /* 0x0000000302027248 */ /* 0x000fce0007fe0100 */
.L_x_1353:
[----:B------:R-:W-:Y:S01]  /*1550*/  IMAD.HI R2, R2, 0x2aaaaaab, RZ ;  /* 0x2aaaaaab02027827 */ /* 0x000fe200078e02ff */
[----:B------:R-:W-:Y:S02]  /*1560*/  PLOP3.LUT P0, PT, PT, PT, PT, 0x80, 0x0 ;  /* 0x000000000000781c */ /* 0x000fe40003f0f070 */
[----:B------:R-:W-:Y:S02]  /*1570*/  CS2R R86, SRZ ;  /* 0x0000000000567805 */ /* 0x000fe4000001ff00 */
[----:B------:R-:W-:Y:S01]  /*1580*/  CS2R R84, SRZ ;  /* 0x0000000000547805 */ /* 0x000fe2000001ff00 */
[----:B------:R-:W-:Y:S01]  /*1590*/  IMAD.MOV.U32 R0, RZ, RZ, RZ ;  /* 0x000000ffff007224 */ /* 0x000fe200078e00ff */
[----:B------:R-:W-:Y:S02]  /*15a0*/  SHF.R.U32.HI R3, RZ, 0x1f, R2 ;  /* 0x0000001fff037819 */ /* 0x000fe40000011602 */
[----:B------:R-:W-:Y:S02]  /*15b0*/  CS2R R82, SRZ ;  /* 0x0000000000527805 */ /* 0x000fe4000001ff00 */
[----:B------:R-:W-:-:S02]  /*15c0*/  CS2R R80, SRZ ;  /* 0x0000000000507805 */ /* 0x000fc4000001ff00 */
[----:B------:R-:W-:Y:S02]  /*15d0*/  CS2R R78, SRZ ;  /* 0x00000000004e7805 */ /* 0x000fe4000001ff00 */
[----:B------:R-:W-:Y:S01]  /*15e0*/  LEA.HI.SX32 R3, R2, R3, 0x1c ;  /* 0x0000000302037211 */ /* 0x000fe200078fe2ff */
[----:B------:R-:W-:Y:S01]  /*15f0*/  IMAD.MOV.U32 R2, RZ, RZ, RZ ;  /* 0x000000ffff027224 */ /* 0x000fe200078e00ff */
[----:B------:R-:W-:Y:S02]  /*1600*/  CS2R R76, SRZ ;  /* 0x00000000004c7805 */ /* 0x000fe4000001ff00 */
[----:B------:R-:W-:Y:S02]  /*1610*/  CS2R R74, SRZ ;  /* 0x00000000004a7805 */ /* 0x000fe4000001ff00 */
[----:B------:R-:W-:Y:S02]  /*1620*/  VIMNMX R23, RZ, R3, !PT ;  /* 0x00000003ff177248 */ /* 0x000fe40007fe0100 */
[----:B------:R-:W-:-:S02]  /*1630*/  CS2R R28, SRZ ;  /* 0x00000000001c7805 */ /* 0x000fc4000001ff00 */
[----:B------:R-:W-:Y:S02]  /*1640*/  CS2R R70, SRZ ;  /* 0x0000000000467805 */ /* 0x000fe4000001ff00 */
[----:B------:R-:W-:Y:S02]  /*1650*/  CS2R R68, SRZ ;  /* 0x0000000000447805 */ /* 0x000fe4000001ff00 */
[----:B------:R-:W-:Y:S02]  /*1660*/  ISETP.GT.AND P1, PT, R72, R23, PT ;  /* 0x000000174800720c */ /* 0x000fe40003f24270 */
        /* <DEDUP_REMOVED lines=18> */
[----:B------:R-:W-:Y:S01]  /*1790*/  CS2R R6, SRZ ;  /* 0x0000000000067805 */ /* 0x000fe2000001ff00 */
[----:B------:R-:W-:Y:S02]  /*17a0*/  IMAD.MOV.U32 R8, RZ, RZ, RZ ;  /* 0x000000ffff087224 */ /* 0x000fe400078e00ff */
[----:B------:R-:W-:Y:S02]  /*17b0*/  IMAD.MOV.U32 R91, RZ, RZ, RZ ;  /* 0x000000ffff5b7224 */ /* 0x000fe400078e00ff */
[----:B------:R-:W-:-:S02]  /*17c0*/  IMAD.MOV.U32 R10, RZ, RZ, RZ ;  /* 0x000000ffff0a7224 */ /* 0x000fc400078e00ff */
[----:B------:R-:W-:Y:S02]  /*17d0*/  IMAD.MOV.U32 R93, RZ, RZ, RZ ;  /* 0x000000ffff5d7224 */ /* 0x000fe400078e00ff */
[----:B------:R-:W-:Y:S02]  /*17e0*/  IMAD.MOV.U32 R12, RZ, RZ, RZ ;  /* 0x000000ffff0c7224 */ /* 0x000fe400078e00ff */
        /* <DEDUP_REMOVED lines=33> */
.L_x_1357:
        /* <DEDUP_REMOVED lines=9> */
.L_x_1579:
[----:B------:R-:W-:Y:S05]  /*1a90*/  @!P0 BRA `(.L_x_1359) ;  /* 0x0000000000048947 */ /* 0x000fea0003800000 */
[----:B------:R-:W-:Y:S01]  /*1aa0*/  BPT.TRAP 0x1 ;  /* 0x000000040000795c */ /* 0x000fe20000300000 */
.L_x_1359:
[----:B------:R-:W-:Y:S02]  /*1ab0*/  IMAD.U32 R7, RZ, RZ, UR36 ;  /* 0x00000024ff077e24 */ /* 0x000fe4000f8e00ff */
[----:B0-----:R-:W-:-:S03]  /*1ac0*/  IMAD.U32 R0, RZ, RZ, UR38 ;  /* 0x00000026ff007e24 */ /* 0x001fc6000f8e00ff */
[----:B------:R-:W-:Y:S02]  /*1ad0*/  LEA R7, R7, UR37, 0x3 ;  /* 0x0000002507077c11 */ /* 0x000fe4000f8e18ff */
[----:B------:R-:W-:-:S04]  /*1ae0*/  SHF.L.U32 R0, R0, 0x1f, RZ ;  /* 0x0000001f00007819 */ /* 0x000fc800000006ff */
[----:B------:R0:W1:Y:S01]  /*1af0*/  SYNCS.PHASECHK.TRANS64.TRYWAIT P1, [R7+URZ+0x2a830], R0 ;  /* 0x02a83000070075a7 */ /* 0x000062000802017f */
[----:B------:R-:W-:Y:S05]  /*1b00*/  @!P0 BRA `(.L_x_1360) ;  /* 0x0000000000048947 */ /* 0x000fea0003800000 */
[----:B------:R-:W-:Y:S01]  /*1b10*/  BPT.TRAP 0x1 ;  /* 0x000000040000795c */ /* 0x000fe20000300000 */
.L_x_1360:
[----:B------:R-:W2:Y:S02]  /*1b20*/  S2R R2, SR_TID.X ;  /* 0x0000000000027919 */ /* 0x000ea40000002100 */
[----:B--2---:R-:W-:Y:S01]  /*1b30*/  LOP3.LUT P2, RZ, R2, 0x7f, RZ, 0xc0, !PT ;  /* 0x0000007f02ff7812 */ /* 0x004fe2000784c0ff */
[----:B-1----:R-:W-:-:S12]  /*1b40*/  @P1 BRA `(.L_x_1361) ;  /* 0x0000000000081947 */ /* 0x002fd80003800000 */
[----:B------:R-:W1:Y:S02]  /*1b50*/  SYNCS.PHASECHK.TRANS64.TRYWAIT P1, [R7+URZ+0x2a830], R0 ;  /* 0x02a83000070075a7 */ /* 0x000e64000802017f */
[----:B-1----:R-:W-:Y:S05]  /*1b60*/  @!P1 BRA `(.L_x_1362) ;  /* 0x0000013800689947 */ /* 0x002fea0003800000 */
.L_x_1361:
        /* <DEDUP_REMOVED lines=10> */
[----:B------:R-:W2:Y:S01]  /*1c10*/  LDC R21, c[0x0][0x448] ;  /* 0x00011200ff157b82 */ /* 0x000ea20000000800 */
[----:B------:R-:W-:Y:S01]  /*1c20*/  UMOV UR17, 0x40000040 ;  /* 0x4000004000117882 */ /* 0x000fe20000000000 */
[----:B------:R-:W-:Y:S01]  /*1c30*/  UMOV UR19, 0x40000040 ;  /* 0x4000004000137882 */ /* 0x000fe20000000000 */
[----:B------:R-:W-:Y:S01]  /*1c40*/  ULOP3.LUT UR39, UR4, 0x10000, URZ, 0xfc, !UPT ;  /* 0x0001000004277892 */ /* 0x000fe2000f8efc3f */
[----:B------:R-:W3:Y:S01]  /*1c50*/  S2R R2, SR_TID.X ;  /* 0x0000000000027919 */ /* 0x000ee20000002100 */
[----:B------:R-:W-:Y:S01]  /*1c60*/  ULOP3.LUT UR4, UR40, 0x10000, URZ, 0xfc, !UPT ;  /* 0x0001000028047892 */ /* 0x000fe2000f8efc3f */
[----:B01----:R-:W-:Y:S01]  /*1c70*/  IMAD.IADD R0, R22, 0x1, R18 ;  /* 0x0000000116007824 */ /* 0x003fe200078e0212 */
[----:B------:R-:W-:Y:S01]  /*1c80*/  UIMAD UR5, UR36, 0x900, UR39 ;  /* 0x00000900240578a4 */ /* 0x000fe2000f8e0227 */
[----:B------:R-:W0:Y:S01]  /*1c90*/  LDC.64 R12, c[0x0][0x9e0] ;  /* 0x00027800ff0c7b82 */ /* 0x000e220000000a00 */
[----:B------:R-:W-:-:S02]  /*1ca0*/  UIADD3 UR12, UR4, 0x4, URZ ;  /* 0x00000004040c7890 */ /* 0x000fc4000fffe03f */
[----:B------:R-:W-:Y:S01]  /*1cb0*/  UIADD3 UR14, UR5, 0x4, URZ ;  /* 0x00000004050e7890 */ /* 0x000fe2000fffe03f */
[----:B------:R-:W-:Y:S02]  /*1cc0*/  UMOV UR8, UR4 ;  /* 0x0000000400087c82 */ /* 0x000fe40008000000 */
[----:B------:R-:W-:Y:S01]  /*1cd0*/  UMOV UR10, UR5 ;  /* 0x00000005000a7c82 */ /* 0x000fe20008000000 */
[----:B------:R-:W-:Y:S01]  /*1ce0*/  IMAD.U32 R4, RZ, RZ, UR8 ;  /* 0x00000008ff047e24 */ /* 0x000fe2000f8e00ff */
[----:B------:R-:W-:Y:S01]  /*1cf0*/  HGMMA.64x96x16.F32.BF16 R24, gdesc[UR8], RZ, !UPT, gsb0 ;  /* 0x01600000081879f0 */ /* 0x000fe2000c0018ff */
[----:B------:R-:W-:Y:S02]  /*1d00*/  UIADD3 UR8, UR4, 0x2, URZ ;  /* 0x0000000204087890 */ /* 0x000fe4000fffe03f */
[----:B------:R-:W-:Y:S01]  /*1d10*/  UIADD3 UR10, UR5, 0x2, URZ ;  /* 0x00000002050a7890 */ /* 0x000fe2000fffe03f */
[----:B------:R-:W-:Y:S01]  /*1d20*/  UMOV UR9, 0x40000040 ;  /* 0x4000004000097882 */ /* 0x000fe20000000000 */
[----:B------:R-:W-:Y:S01]  /*1d30*/  UMOV UR11, 0x40000040 ;  /* 0x40000040000b7882 */ /* 0x000fe20000000000 */
[----:B------:R-:W-:Y:S01]  /*1d40*/  UIADD3 UR16, UR4, 0x6, URZ ;  /* 0x0000000604107890 */ /* 0x000fe2000fffe03f */
[----:B--2---:R-:W-:Y:S01]  /*1d50*/  ISETP.NE.AND P2, PT, R21, 0x1, PT ;  /* 0x000000011500780c */ /* 0x004fe20003f45270 */
[----:B------:R-:W-:-:S02]  /*1d60*/  UIADD3 UR18, UR5, 0x6, URZ ;  /* 0x0000000605127890 */ /* 0x000fc4000fffe03f */
[----:B------:R-:W-:Y:S02]  /*1d70*/  UIADD3 UR20, UR4, 0x400, URZ ;  /* 0x0000040004147890 */ /* 0x000fe4000fffe03f */
[----:B------:R-:W-:Y:S01]  /*1d80*/  UIADD3 UR22, UR5, 0x300, URZ ;  /* 0x0000030005167890 */ /* 0x000fe2000fffe03f */
[----:B------:R-:W-:Y:S01]  /*1d90*/  UMOV UR21, 0x40000040 ;  /* 0x4000004000157882 */ /* 0x000fe20000000000 */
[----:B------:R-:W-:Y:S01]  /*1da0*/  UMOV UR23, 0x40000040 ;  /* 0x4000004000177882 */ /* 0x000fe20000000000 */
[----:B------:R-:W-:Y:S02]  /*1db0*/  UIADD3 UR24, UR4, 0x402, URZ ;  /* 0x0000040204187890 */ /* 0x000fe4000fffe03f */
[----:B------:R-:W-:Y:S01]  /*1dc0*/  UIADD3 UR26, UR5, 0x302, URZ ;  /* 0x00000302051a7890 */ /* 0x000fe2000fffe03f */
[----:B---3--:R-:W-:Y:S01]  /*1dd0*/  LOP3.LUT P1, RZ, R2, 0x7f, RZ, 0xc0, !PT ;  /* 0x0000007f02ff7812 */ /* 0x008fe2000782c0ff */
[----:B------:R-:W-:Y:S01]  /*1de0*/  UMOV UR25, 0x40000040 ;  /* 0x4000004000197882 */ /* 0x000fe20000000000 */
[----:B------:R-:W-:Y:S01]  /*1df0*/  UMOV UR27, 0x40000040 ;  /* 0x40000040001b7882 */ /* 0x000fe20000000000 */
[----:B------:R-:W-:Y:S01]  /*1e00*/  UIADD3 UR28, UR4, 0x404, URZ ;  /* 0x00000404041c7890 */ /* 0x000fe2000fffe03f */
[----:B------:R-:W1:Y:S01]  /*1e10*/  @P2 LDC R3, c[0x0][0x44c] ;  /* 0x00011300ff032b82 */ /* 0x000e620000000800 */
[----:B------:R-:W-:Y:S01]  /*1e20*/  UIADD3 UR30, UR5, 0x304, URZ ;  /* 0x00000304051e7890 */ /* 0x000fe2000fffe03f */
[----:B------:R-:W-:Y:S01]  /*1e30*/  IMAD.MOV.U32 R2, RZ, RZ, R0 ;  /* 0x000000ffff027224 */ /* 0x000fe200078e0000 */
[----:B------:R-:W-:Y:S01]  /*1e40*/  UMOV UR29, 0x40000040 ;  /* 0x40000040001d7882 */ /* 0x000fe20000000000 */
[----:B------:R-:W-:Y:S01]  /*1e50*/  UMOV UR31, 0x40000040 ;  /* 0x40000040001f7882 */ /* 0x000fe20000000000 */
[----:B------:R-:W-:-:S02]  /*1e60*/  UIADD3 UR32, UR4, 0x406, URZ ;  /* 0x0000040604207890 */ /* 0x000fc4000fffe03f */
[----:B------:R-:W-:Y:S01]  /*1e70*/  UIADD3 UR34, UR5, 0x306, URZ ;  /* 0x0000030605227890 */ /* 0x000fe2000fffe03f */
[----:B------:R-:W2:Y:S01]  /*1e80*/  @P2 LDC R6, c[0x0][0x450] ;  /* 0x00011400ff062b82 */ /* 0x000ea20000000800 */
        /* <DEDUP_REMOVED lines=10> */
[----:B------:R-:W-:Y:S01]  /*1f30*/  UIADD3 UR48, UR4, 0x804, URZ ;  /* 0x0000080404307890 */ /* 0x000fe2000fffe03f */
[----:B-1----:R-:W-:Y:S01]  /*1f40*/  @P2 IMAD.HI.U32 R3, R0, R3, RZ ;  /* 0x0000000300032227 */ /* 0x002fe200078e00ff */
[----:B------:R-:W-:Y:S01]  /*1f50*/  UIADD3 UR50, UR5, 0x604, URZ ;  /* 0x0000060405327890 */ /* 0x000fe2000fffe03f */
[----:B------:R-:W-:Y:S01]  /*1f60*/  UMOV UR49, 0x40000040 ;  /* 0x4000004000317882 */ /* 0x000fe20000000000 */
[----:B------:R-:W-:Y:S01]  /*1f70*/  UMOV UR51, 0x40000040 ;  /* 0x4000004000337882 */ /* 0x000fe20000000000 */
[----:B------:R-:W-:Y:S01]  /*1f80*/  UIADD3 UR56, UR4, 0x806, URZ ;  /* 0x0000080604387890 */ /* 0x000fe2000fffe03f */
[----:B------:R-:W-:Y:S01]  /*1f90*/  @!P1 VIADD R0, R7, 0x2a840 ;  /* 0x0002a84007009836 */ /* 0x000fe20000000000 */
[----:B------:R-:W-:Y:S01]  /*1fa0*/  UIADD3 UR58, UR5, 0x606, URZ ;  /* 0x00000606053a7890 */ /* 0x000fe2000fffe03f */
[----:B--2---:R-:W-:Y:S01]  /*1fb0*/  @P2 SHF.R.U32.HI R2, RZ, R6, R3 ;  /* 0x00000006ff022219 */ /* 0x004fe20000011603 */
[----:B------:R-:W-:Y:S01]  /*1fc0*/  UMOV UR57, 0x40000040 ;  /* 0x4000004000397882 */ /* 0x000fe20000000000 */
[----:B------:R-:W-:Y:S01]  /*1fd0*/  UMOV UR59, 0x40000040 ;  /* 0x40000040003b7882 */ /* 0x000fe20000000000 */
[----:B------:R-:W-:Y:S01]  /*1fe0*/  IMAD.MOV.U32 R3, RZ, RZ, -0x60 ;  /* 0xffffffa0ff037424 */ /* 0x000fe200078e00ff */
[----:B------:R-:W-:Y:S01]  /*1ff0*/  @!P1 PRMT R0, RZ, 0x654, R0 ;  /* 0x00000654ff009816 */ /* 0x000fe20000000000 */
[----:B------:R-:W1:Y:S02]  /*2000*/  SHFL.IDX PT, R8, R2, RZ, 0x1c1f ;  /* 0x001c1fff02087589 */ /* 0x000e6400000e0000 */
[----:B------:R-:W-:-:S04]  /*2010*/  IMAD R6, R72, R3, 0x61 ;  /* 0x0000006148067424 */ /* 0x000fc800078e0203 */
[----:B------:R-:W-:Y:S02]  /*2020*/  IMAD R3, R19, -0x2, R6 ;  /* 0xfffffffe13037824 */ /* 0x000fe400078e0206 */
[----:B------:R-:W-:Y:S02]  /*2030*/  VIADD R74, R6, 0xffffffff ;  /* 0xffffffff064a7836 */ /* 0x000fe40000000000 */
[----:B------:R-:W-:Y:S01]  /*2040*/  VIADD R75, R3, 0xffffffff ;  /* 0xffffffff034b7836 */ /* 0x000fe20000000000 */
[----:B------:R-:W-:-:S05]  /*2050*/  IADD3 R7, -R17, R3, R16 ;  /* 0x0000000311077210 */ /* 0x000fca0007ffe110 */
        /* <DEDUP_REMOVED lines=36> */
[----:B------:R-:W-:-:S04]  /*22a0*/  VIADD R11, R7, UR4 ;  /* 0x00000004070b7c36 */ /* 0x000fc80008000000 */
[----:B-1----:R-:W-:Y:S01]  /*22b0*/  IMAD.IADD R3, R11, 0x1, R8 ;  /* 0x000000010b037824 */ /* 0x002fe200078e0208 */
[----:B------:R-:W-:Y:S02]  /*22c0*/  WARPGROUP.DEPBAR.LE gsb0, 0x0 ;  /* 0x00008000000079c5 */ /* 0x000fe40000010000 */
[----:B------:R0:W-:Y:S01]  /*22d0*/  @!P1 SYNCS.ARRIVE.TRANS64.RED.A1T0 RZ, [R0+URZ], RZ ;  /* 0x000000ff00ff99a7 */ /* 0x0001e2000810043f */
[----:B------:R-:W-:-:S04]  /*22e0*/  ISETP.GE.AND P1, PT, R13, 0x1, PT ;  /* 0x000000010d00780c */ /* 0x000fc80003f26270 */
[----:B------:R-:W-:Y:S01]  /*22f0*/  P2R R15, PR, RZ, 0x2 ;  /* 0x00000002ff0f7803 */ /* 0x000fe20000000000 */
[----:B0-----:R-:W-:-:S04]  /*2300*/  IMAD R0, R72, -0x60, R16 ;  /* 0xffffffa048007824 */ /* 0x001fc800078e0210 */
[----:B------:R-:W-:-:S04]  /*2310*/  VIADD R0, R0, 0x60 ;  /* 0x0000006000007836 */ /* 0x000fc80000000000 */
[----:B------:R-:W-:-:S05]  /*2320*/  IMAD R9, R19, -0x2, R0 ;  /* 0xfffffffe13097824 */ /* 0x000fca00078e0200 */
[----:B------:R-:W-:Y:S01]  /*2330*/  VIADDMNMX R0, R8, R20, R9, PT ;  /* 0x0000001408007246 */ /* 0x000fe20003800109 */
[----:B------:R-:W-:Y:S06]  /*2340*/  @!P1 BRA `(.L_x_1363) ;  /* 0x00000000004c9947 */ /* 0x000fec0003800000 */
[----:B------:R-:W-:Y:S01]  /*2350*/  IADD3 R6, -R17, R16, R8 ;  /* 0x0000001011067210 */ /* 0x000fe20007ffe108 */
        /* <DEDUP_REMOVED lines=10> */
.L_x_1365:
[----:B------:R-:W-:-:S13]  /*2400*/  ISETP.NE.AND P1, PT, R13, 0x1, PT ;  /* 0x000000010d00780c */ /* 0x000fda0003f25270 */
[----:B------:R-:W0:Y:S02]  /*2410*/  @P1 LDC.64 R76, c[0x0][0x9e8] ;  /* 0x00027a00ff4c1b82 */ /* 0x000e240000000a00 */
[----:B0-----:R-:W-:-:S05]  /*2420*/  @P1 IMAD.HI.U32 R8, R6, R76, RZ ;  /* 0x0000004c06081227 */ /* 0x001fca00078e00ff */
[----:B------:R-:W-:-:S07]  /*2430*/  @P1 SHF.R.U32.HI R6, RZ, R77, R8 ;  /* 0x0000004dff061219 */ /* 0x000fce0000011608 */
.L_x_1366:
[----:B------:R-:W-:Y:S05]  /*2440*/  BSYNC B0 ;  /* 0x0000000000007941 */ /* 0x000fea0003800000 */
.L_x_1364:
[----:B------:R-:W-:-:S05]  /*2450*/  IMAD R6, R6, R13, R75 ;  /* 0x0000000d06067224 */ /* 0x000fca00078e024b */
[----:B------:R-:W-:Y:S02]  /*2460*/  VIMNMX R3, R3, R6, !PT ;  /* 0x0000000603037248 */ /* 0x000fe40007fe0100 */
[----:B------:R-:W-:-:S07]  /*2470*/  VIADDMNMX R0, R6, R13, R0, PT ;  /* 0x0000000d06007246 */ /* 0x000fce0003800100 */
.L_x_1363:
[C---:B------:R-:W-:Y:S02]  /*2480*/  ISETP.GE.AND P1, PT, R74.reuse, 0x2, PT ;  /* 0x000000024a00780c */ /* 0x040fe40003f26270 */
[C---:B------:R-:W-:Y:S02]  /*2490*/  ISETP.GE.AND P5, PT, R74.reuse, 0x9, PT ;  /* 0x000000094a00780c */ /* 0x040fe40003fa6270 */
[----:B------:R-:W-:Y:S02]  /*24a0*/  ISETP.GT.AND P2, PT, R3, 0x1, !P1 ;  /* 0x000000010300780c */ /* 0x000fe40004f44270 */
[----:B------:R-:W-:Y:S02]  /*24b0*/  ISETP.GE.AND P3, PT, R74, 0xa, PT ;  /* 0x0000000a4a00780c */ /* 0x000fe40003f66270 */
        /* <DEDUP_REMOVED lines=12> */
[C---:B------:R-:W-:Y:S02]  /*2580*/  ISETP.GT.AND P2, PT, R3.reuse, 0x10, !P3 ;  /* 0x000000100300780c */ /* 0x040fe40005f44270 */
        /* <DEDUP_REMOVED lines=38> */
[C---:B------:R-:W-:Y:S02]  /*27f0*/  ISETP.GT.AND P2, PT, R3.reuse, 0x30, !P3 ;  /* 0x000000300300780c */ /* 0x040fe40005f44270 */
        /* <DEDUP_REMOVED lines=56> */
[----:B------:R-:W-:-:S04]  /*2b80*/  ISETP.GT.AND P4, PT, R3, 0x59, !P4 ;  /* 0x000000590300780c */ /* 0x000fc80006784270 */
[----:B------:R-:W-:Y:S02]  /*2b90*/  ISETP.LT.OR P4, PT, R0, 0x5a, P4 ;  /* 0x0000005a0000780c */ /* 0x000fe40002781670 */
[----:B------:R-:W0:Y:S02]  /*2ba0*/  SHFL.IDX PT, R0, R2, 0x1, 0x1c1f ;  /* 0x003c1f0002007f89 */ /* 0x000e2400000e0000 */
[----:B------:R-:W-:Y:S02]  /*2bb0*/  FSEL R6, R69, -INF , !P4 ;  /* 0xff80000045067808 */ /* 0x000fe40006000000 */
[----:B------:R-:W-:Y:S02]  /*2bc0*/  ISETP.GE.AND P4, PT, R13, 0x1, PT ;  /* 0x000000010d00780c */ /* 0x000fe40003f86270 */
[----:B0-----:R-:W-:Y:S01]  /*2bd0*/  VIADDMNMX R24, R0, R20, R9, PT ;  /* 0x0000001400187246 */ /* 0x001fe20003800109 */
[----:B------:R-:W-:-:S10]  /*2be0*/  IMAD.IADD R7, R11, 0x1, R0 ;  /* 0x000000010b077824 */ /* 0x000fd400078e0200 */
[----:B------:R-:W-:Y:S05]  /*2bf0*/  @!P4 BRA `(.L_x_1367) ;  /* 0x00000000004cc947 */ /* 0x000fea0003800000 */
        /* <DEDUP_REMOVED lines=11> */
.L_x_1369:
[----:B------:R-:W-:-:S13]  /*2cb0*/  ISETP.NE.AND P4, PT, R13, 0x1, PT ;  /* 0x000000010d00780c */ /* 0x000fda0003f85270 */
[----:B------:R-:W0:Y:S02]  /*2cc0*/  @P4 LDC.64 R2, c[0x0][0x9e8] ;  /* 0x00027a00ff024b82 */ /* 0x000e240000000a00 */
[----:B0-----:R-:W-:-:S05]  /*2cd0*/  @P4 IMAD.HI.U32 R2, R0, R2, RZ ;  /* 0x0000000200024227 */ /* 0x001fca00078e00ff */
[----:B------:R-:W-:-:S07]  /*2ce0*/  @P4 SHF.R.U32.HI R0, RZ, R3, R2 ;  /* 0x00000003ff004219 */ /* 0x000fce0000011602 */
.L_x_1370:
[----:B------:R-:W-:Y:S05]  /*2cf0*/  BSYNC B0 ;  /* 0x0000000000007941 */ /* 0x000fea0003800000 */
.L_x_1368:
[----:B------:R-:W-:-:S05]  /*2d00*/  IMAD R0, R0, R13, R75 ;  /* 0x0000000d00007224 */ /* 0x000fca00078e024b */
[----:B------:R-:W-:Y:S02]  /*2d10*/  VIMNMX R7, R7, R0, !PT ;  /* 0x0000000007077248 */ /* 0x000fe40007fe0100 */
[----:B------:R-:W-:-:S07]  /*2d20*/  VIADDMNMX R24, R0, R13, R24, PT ;  /* 0x0000000d00187246 */ /* 0x000fce0003800118 */
.L_x_1367:
        /* <DEDUP_REMOVED lines=173> */
[----:B------:R-:W-:-:S03]  /*3800*/  FFMA.FTZ R68, R68, R9, -R74 ;  /* 0x0000000944447223 */ /* 0x000fc6000001084a */
[----:B------:R0:W4:Y:S02]  /*3810*/  MUFU.EX2 R158, R33 ;  /* 0x00000021009e7308 */ /* 0x0001240000000800 */
[----:B------:R-:W5:Y:S06]  /*3820*/  @P4 LDC R53, c[0x0][0x44c] ;  /* 0x00011300ff354b82 */ /* 0x000f6c0000000800 */
[----:B------:R-:W4:Y:S01]  /*3830*/  MUFU.EX2 R35, R35 ;  /* 0x0000002300237308 */ /* 0x000f220000000800 */
[----:B0-----:R-:W-:Y:S01]  /*3840*/  FFMA.FTZ R33, R89, R9, -R74 ;  /* 0x0000000959217223 */ /* 0x001fe2000001084a */
[----:B--2---:R-:W-:-:S06]  /*3850*/  FMNMX.FTZ R56, R11, R56, !PT ;  /* 0x000000380b387209 */ /* 0x004fcc0007810000 */
[----:B------:R-:W-:Y:S01]  /*3860*/  MUFU.EX2 R144, R43 ;  /* 0x0000002b00907308 */ /* 0x000fe20000000800 */
[----:B------:R-:W0:Y:S07]  /*3870*/  SHFL.BFLY PT, R7, R56, 0x1, 0x1f ;  /* 0x0c201f0038077f89 */ /* 0x000e2e00000e0000 */
[----:B------:R1:W-:Y:S01]  /*3880*/  MUFU.EX2 R43, R6 ;  /* 0x00000006002b7308 */ /* 0x0003e20000000800 */
[----:B-----5:R-:W-:-:S07]  /*3890*/  @P4 IMAD.HI.U32 R53, R18, R53, RZ ;  /* 0x0000003512354227 */ /* 0x020fce00078e00ff */
        /* <DEDUP_REMOVED lines=46> */
[----:B--2---:R-:W-:-:S06]  /*3b80*/  IMAD.MOV.U32 R28, RZ, RZ, R18 ;  /* 0x000000ffff1c7224 */ /* 0x004fcc00078e0012 */
[----:B------:R1:W2:Y:S01]  /*3b90*/  MUFU.EX2 R153, R32 ;  /* 0x0000002000997308 */ /* 0x0002a20000000800 */
[C---:B---3--:R-:W-:Y:S01]  /*3ba0*/  FADD.FTZ R47, R159.reuse, R6 ;  /* 0x000000069f2f7221 */ /* 0x048fe20000010000 */
[----:B------:R-:W-:-:S06]  /*3bb0*/  F2FP.BF16.F32.PACK_AB R159, R159, R30 ;  /* 0x0000001e9f9f723e */ /* 0x000fcc00000010ff */
[----:B------:R-:W3:Y:S01]  /*3bc0*/  MUFU.EX2 R38, R38 ;  /* 0x0000002600267308 */ /* 0x000ee20000000800 */
[----:B0-----:R-:W-:Y:S01]  /*3bd0*/  FADD.FTZ R6, R34, R47 ;  /* 0x0000002f22067221 */ /* 0x001fe20000010000 */
[----:B-1----:R-:W0:Y:S06]  /*3be0*/  @P4 LDC R32, c[0x0][0x450] ;  /* 0x00011400ff204b82 */ /* 0x002e2c0000000800 */
[----:B------:R1:W-:Y:S01]  /*3bf0*/  MUFU.EX2 R154, R33 ;  /* 0x00000021009a7308 */ /* 0x0003e20000000800 */
[C---:B--2---:R-:W-:Y:S01]  /*3c00*/  FADD.FTZ R47, R153.reuse, R6 ;  /* 0x00000006992f7221 */ /* 0x044fe20000010000 */
[----:B------:R-:W-:-:S06]  /*3c10*/  F2FP.BF16.F32.PACK_AB R153, R153, R34 ;  /* 0x000000229999723e */ /* 0x000fcc00000010ff */
[----:B------:R-:W2:Y:S01]  /*3c20*/  MUFU.EX2 R155, R36 ;  /* 0x00000024009b7308 */ /* 0x000ea20000000800 */
[----:B-1----:R-:W-:Y:S01]  /*3c30*/  FFMA.FTZ R33, R93, R9, -R74 ;  /* 0x000000095d217223 */ /* 0x002fe2000001084a */
[----:B---3--:R-:W-:-:S06]  /*3c40*/  FADD.FTZ R6, R38, R47 ;  /* 0x0000002f26067221 */ /* 0x008fcc0000010000 */
[----:B------:R-:W-:Y:S01]  /*3c50*/  MUFU.EX2 R29, R29 ;  /* 0x0000001d001d7308 */ /* 0x000fe20000000800 */
[----:B0-----:R-:W-:Y:S02]  /*3c60*/  @P4 SHF.R.U32.HI R28, RZ, R32, R53 ;  /* 0x00000020ff1c4219 */ /* 0x001fe40000011635 */
[----:B------:R-:W-:-:S03]  /*3c70*/  ISETP.GE.AND P4, PT, R13, 0x1, PT ;  /* 0x000000010d00780c */ /* 0x000fc60003f86270 */
[----:B------:R-:W-:Y:S02]  /*3c80*/  IMAD.IADD R73, R73, 0x1, R28 ;  /* 0x0000000149497824 */ /* 0x000fe400078e021c */
[----:B------:R-:W0:Y:S01]  /*3c90*/  MUFU.EX2 R42, R42 ;  /* 0x0000002a002a7308 */ /* 0x000e220000000800 */
[C---:B--2---:R-:W-:Y:S01]  /*3ca0*/  FADD.FTZ R47, R155.reuse, R6 ;  /* 0x000000069b2f7221 */ /* 0x044fe20000010000 */
[----:B------:R-:W-:Y:S01]  /*3cb0*/  F2FP.BF16.F32.PACK_AB R155, R155, R38 ;  /* 0x000000269b9b723e */ /* 0x000fe200000010ff */
[----:B------:R-:W-:-:S05]  /*3cc0*/  IMAD.IADD R12, R73, 0x1, R12 ;  /* 0x00000001490c7824 */ /* 0x000fca00078e020c */
        /* <DEDUP_REMOVED lines=22> */
[----:B0-----:R-:W-:Y:S01]  /*3e30*/  FADD.FTZ R51, R41, R10 ;  /* 0x0000000a29337221 */ /* 0x001fe20000010000 */
[----:B------:R-:W-:-:S03]  /*3e40*/  VIADD R10, R72, 0xfffffffe ;  /* 0xfffffffe480a7836 */ /* 0x000fc60000000000 */
        /* <DEDUP_REMOVED lines=8> */
[C---:B------:R-:W-:Y:S01]  /*3ed0*/  FADD.FTZ R7, R151.reuse, R2 ;  /* 0x0000000297077221 */ /* 0x040fe20000010000 */
[C---:B------:R-:W-:Y:S01]  /*3ee0*/  FADD.FTZ R6, R146.reuse, R47 ;  /* 0x0000002f92067221 */ /* 0x040fe20000010000 */
[----:B------:R-:W-:Y:S01]  /*3ef0*/  F2FP.BF16.F32.PACK_AB R146, R146, R45 ;  /* 0x0000002d9292723e */ /* 0x000fe200000010ff */
[----:B------:R-:W0:Y:S01]  /*3f00*/  MUFU.EX2 R49, R49 ;  /* 0x0000003100317308 */ /* 0x000e220000000800 */
[----:B------:R-:W-:Y:S01]  /*3f10*/  FADD.FTZ R2, R50, R7 ;  /* 0x0000000732027221 */ /* 0x000fe20000010000 */
[----:B------:R-:W-:-:S03]  /*3f20*/  F2FP.BF16.F32.PACK_AB R151, R151, R46 ;  /* 0x0000002e9797723e */ /* 0x000fc600000010ff */
        /* <DEDUP_REMOVED lines=52> */
.L_x_1372:
[----:B------:R-:W-:-:S13]  /*4270*/  ISETP.NE.AND P1, PT, R13, 0x1, PT ;  /* 0x000000010d00780c */ /* 0x000fda0003f25270 */
[----:B------:R-:W0:Y:S02]  /*4280*/  @P1 LDC.64 R24, c[0x0][0x9e8] ;  /* 0x00027a00ff181b82 */ /* 0x000e240000000a00 */
[----:B0-----:R-:W-:-:S05]  /*4290*/  @P1 IMAD.HI.U32 R2, R0, R24, RZ ;  /* 0x0000001800021227 */ /* 0x001fca00078e00ff */
[----:B------:R-:W-:-:S07]  /*42a0*/  @P1 SHF.R.U32.HI R0, RZ, R25, R2 ;  /* 0x00000019ff001219 */ /* 0x000fce0000011602 */
.L_x_1373:
[----:B------:R-:W-:-:S05]  /*42b0*/  IMAD R13, R0, R13, R13 ;  /* 0x0000000d000d7224 */ /* 0x000fca00078e020d */
[----:B------:R-:W-:-:S07]  /*42c0*/  VIMNMX R12, R12, R13, PT ;  /* 0x0000000d0c0c7248 */ /* 0x000fce0003fe0100 */
.L_x_1371:
        /* <DEDUP_REMOVED lines=43> */
[----:B------:R-:W-:-:S06]  /*4580*/  ULDC UR59, c[0x0][0x9dc] ;  /* 0x00027700003b7ab9 */ /* 0x000fcc0000000800 */
.L_x_1391:
[----:B------:R-:W-:-:S04]  /*4590*/  UIADD3 UR4, UR36, 0x1, URZ ;  /* 0x0000000124047890 */ /* 0x000fc8000fffe03f */
[----:B------:R-:W-:-:S04]  /*45a0*/  UISETP.NE.AND UP0, UPT, UR4, 0x2, UPT ;  /* 0x000000020400788c */ /* 0x000fc8000bf05270 */
[----:B------:R-:W-:Y:S02]  /*45b0*/  USEL UR7, URZ, 0x1, UP0 ;  /* 0x000000013f077887 */ /* 0x000fe40008000000 */
[----:B------:R-:W-:Y:S02]  /*45c0*/  USEL UR4, UR4, URZ, UP0 ;  /* 0x0000003f04047287 */ /* 0x000fe40008000000 */
[----:B------:R-:W-:Y:S01]  /*45d0*/  ULOP3.LUT UR7, UR38, UR7, URZ, 0x3c, !UPT ;  /* 0x0000000726077292 */ /* 0x000fe2000f8e3c3f */
[----:B------:R-:W-:Y:S11]  /*45e0*/  @!P0 BRA `(.L_x_1375) ;  /* 0x0000000000048947 */ /* 0x000ff60003800000 */
[----:B------:R-:W-:Y:S01]  /*45f0*/  BPT.TRAP 0x1 ;  /* 0x000000040000795c */ /* 0x000fe20000300000 */
.L_x_1375:
[----:B------:R-:W-:Y:S01]  /*4600*/  ULEA UR6, UR4, UR37, 0x3 ;  /* 0x0000002504067291 */ /* 0x000fe2000f8e183f */
[----:B------:R-:W-:-:S05]  /*4610*/  IMAD.U32 R9, RZ, RZ, UR7 ;  /* 0x00000007ff097e24 */ /* 0x000fca000f8e00ff */
[----:B------:R-:W-:-:S04]  /*4620*/  SHF.L.U32 R9, R9, 0x1f, RZ ;  /* 0x0000001f09097819 */ /* 0x000fc800000006ff */
[----:B------:R0:W1:Y:S01]  /*4630*/  SYNCS.PHASECHK.TRANS64.TRYWAIT P1, [UR6+0x2a830], R9 ;  /* 0x02a83009ff0075a7 */ /* 0x0000620008020146 */
[----:B------:R-:W-:Y:S05]  /*4640*/  @!P0 BRA `(.L_x_1376) ;  /* 0x0000000000048947 */ /* 0x000fea0003800000 */
[----:B------:R-:W-:Y:S01]  /*4650*/  BPT.TRAP 0x1 ;  /* 0x000000040000795c */ /* 0x000fe20000300000 */
.L_x_1376:
[----:B-1----:R-:W-:Y:S05]  /*4660*/  @P1 BRA `(.L_x_1377) ;  /* 0x0000000000081947 */ /* 0x002fea0003800000 */
[----:B------:R-:W1:Y:S02]  /*4670*/  SYNCS.PHASECHK.TRANS64.TRYWAIT P1, [UR6+0x2a830], R9 ;  /* 0x02a83009ff0075a7 */ /* 0x000e640008020146 */
[----:B-1----:R-:W-:Y:S05]  /*4680*/  @!P1 BRA `(.L_x_1378) ;  /* 0x0000010c00b49947 */ /* 0x002fea0003800000 */
.L_x_1377:
        /* <DEDUP_REMOVED lines=131> */
.L_x_1379:
[----:B------:R-:W-:Y:S01]  /*4ec0*/  ULEA UR11, UR36, UR37, 0x3 ;  /* 0x00000025240b7291 */ /* 0x000fe2000f8e183f */
[----:B------:R-:W-:-:S05]  /*4ed0*/  IMAD.U32 R0, RZ, RZ, UR38 ;  /* 0x00000026ff007e24 */ /* 0x000fca000f8e00ff */
[----:B------:R-:W-:-:S04]  /*4ee0*/  SHF.L.U32 R0, R0, 0x1f, RZ ;  /* 0x0000001f00007819 */ /* 0x000fc800000006ff */
[----:B------:R2:W3:Y:S01]  /*4ef0*/  SYNCS.PHASECHK.TRANS64.TRYWAIT P1, [UR11+0x2a850], R0 ;  /* 0x02a85000ff0075a7 */ /* 0x0004e2000802014b */
[----:B------:R-:W-:Y:S05]  /*4f00*/  @!P0 BRA `(.L_x_1380) ;  /* 0x0000000000048947 */ /* 0x000fea0003800000 */
[----:B------:R-:W-:Y:S01]  /*4f10*/  BPT.TRAP 0x1 ;  /* 0x000000040000795c */ /* 0x000fe20000300000 */
.L_x_1380:
[----:B---3--:R-:W-:Y:S05]  /*4f20*/  @P1 BRA `(.L_x_1381) ;  /* 0x0000000000081947 */ /* 0x008fea0003800000 */
[----:B------:R-:W3:Y:S02]  /*4f30*/  SYNCS.PHASECHK.TRANS64.TRYWAIT P1, [UR11+0x2a850], R0 ;  /* 0x02a85000ff0075a7 */ /* 0x000ee4000802014b */
[----:B---3--:R-:W-:Y:S05]  /*4f40*/  @!P1 BRA `(.L_x_1382) ;  /* 0x00000104009c9947 */ /* 0x008fea0003800000 */
.L_x_1381:
[----:B------:R-:W-:Y:S01]  /*4f50*/  UIADD3 UR5, UR37, 0x400, URZ ;  /* 0x0000040025057890 */ /* 0x000fe2000fffe03f */
[----:B------:R-:W-:Y:S01]  /*4f60*/  WARPGROUP.ARRIVE ;  /* 0x00000000000079c5 */ /* 0x000fe20000000000 */
[----:B------:R-:W-:Y:S01]  /*4f70*/  UMOV UR15, 0x40000040 ;  /* 0x40000040000f7882 */ /* 0x000fe20000000000 */
[----:B------:R-:W-:Y:S01]  /*4f80*/  ISETP.NE.AND P3, PT, R21, 0x1, PT ;  /* 0x000000011500780c */ /* 0x000fe20003f65270 */
[----:B------:R-:W-:-:S03]  /*4f90*/  USHF.R.U32.HI UR5, URZ, 0x4, UR5 ;  /* 0x000000043f057899 */ /* 0x000fc60008011605 */
[----:B------:R-:W3:Y:S01]  /*4fa0*/  S2R R175, SR_TID.X ;  /* 0x0000000000af7919 */ /* 0x000ee20000002100 */
[----:B01----:R-:W-:Y:S01]  /*4fb0*/  IMAD.IADD R9, R22, 0x1, R18 ;  /* 0x0000000116097824 */ /* 0x003fe200078e0212 */
[----:B------:R-:W-:Y:S01]  /*4fc0*/  ISETP.NE.AND P1, PT, R15, RZ, PT ;  /* 0x000000ff0f00720c */ /* 0x000fe20003f25270 */
[----:B------:R-:W-:Y:S01]  /*4fd0*/  ULOP3.LUT UR5, UR5, 0x3fff, URZ, 0xc0, !UPT ;  /* 0x00003fff05057892 */ /* 0x000fe2000f8ec03f */
[----:B------:R-:W-:Y:S01]  /*4fe0*/  IMAD.U32 R2, RZ, RZ, UR6 ;  /* 0x00000006ff027e24 */ /* 0x000fe2000f8e00ff */
[----:B------:R-:W-:Y:S02]  /*4ff0*/  ULDC UR18, c[0x0][0x9e0] ;  /* 0x0002780000127ab9 */ /* 0x000fe40000000800 */
[----:B------:R-:W-:-:S04]  /*5000*/  ULOP3.LUT UR5, UR5, 0x3000000, URZ, 0xfc, !UPT ;  /* 0x0300000005057892 */ /* 0x000fc8000f8efc3f */
[----:B------:R-:W-:Y:S01]  /*5010*/  UIMAD UR10, UR36, 0x600, UR5 ;  /* 0x00000600240a78a4 */ /* 0x000fe2000f8e0205 */
[----:B--2---:R-:W0:Y:S01]  /*5020*/  @P3 LDC R0, c[0x0][0x44c] ;  /* 0x00011300ff003b82 */ /* 0x004e220000000800 */
[----:B------:R-:W-:-:S05]  /*5030*/  ULOP3.LUT UR5, URZ, UR59, URZ, 0x33, !UPT ;  /* 0x0000003b3f057292 */ /* 0x000fca000f8e333f */
[----:B------:R-:W-:Y:S02]  /*5040*/  UMOV UR14, UR10 ;  /* 0x0000000a000e7c82 */ /* 0x000fe40008000000 */
[----:B------:R-:W-:Y:S01]  /*5050*/  HGMMA.64x128x16.F32.BF16 R24, R156, gdesc[UR12].tnspB, R24, gsb0 ;  /* 0x41e0000c9c187df0 */ /* 0x000fe20008001818 */
[----:B------:R-:W-:Y:S01]  /*5060*/  UIADD3 UR14, UR10, 0x80, URZ ;  /* 0x000000800a0e7890 */ /* 0x000fe2000fffe03f */
[----:B------:R-:W1:Y:S01]  /*5070*/  @P3 LDC R13, c[0x0][0x450] ;  /* 0x00011400ff0d3b82 */ /* 0x000e620000000800 */
[----:B------:R-:W-:Y:S01]  /*5080*/  UMOV UR15, 0x40000040 ;  /* 0x40000040000f7882 */ /* 0x000fe20000000000 */
[----:B---3--:R-:W-:Y:S01]  /*5090*/  LOP3.LUT P2, RZ, R175, 0x7f, RZ, 0xc0, !PT ;  /* 0x0000007fafff7812 */ /* 0x008fe2000784c0ff */
[----:B0-----:R-:W-:-:S05]  /*50a0*/  @P3 IMAD.HI.U32 R0, R9, R0, RZ ;  /* 0x0000000009003227 */ /* 0x001fca00078e00ff */
[----:B-1----:R-:W-:-:S07]  /*50b0*/  @P3 SHF.R.U32.HI R9, RZ, R13, R0 ;  /* 0x0000000dff093219 */ /* 0x002fce0000011600 */
        /* <DEDUP_REMOVED lines=29> */
[----:B------:R-:W-:Y:S01]  /*5290*/  VIADD R144, R2, 0xffffffff ;  /* 0xffffffff02907836 */ /* 0x000fe20000000000 */
[----:B------:R-:W-:Y:S02]  /*52a0*/  WARPGROUP.DEPBAR.LE gsb0, 0x0 ;  /* 0x00008000000079c5 */ /* 0x000fe40000010000 */
[----:B------:R-:W0:Y:S01]  /*52b0*/  SHFL.IDX PT, R139, R9, RZ, 0x1c1f ;  /* 0x001c1fff098b7589 */ /* 0x000e2200000e0000 */
[----:B------:R1:W-:Y:S02]  /*52c0*/  @!P2 SYNCS.ARRIVE.TRANS64.RED.A1T0 RZ, [R0+URZ], RZ ;  /* 0x000000ff00ffa9a7 */ /* 0x0003e4000810043f */
[----:B-1----:R-:W-:-:S05]  /*52d0*/  IADD3 R0, -R17, R2, R16 ;  /* 0x0000000211007210 */ /* 0x002fca0007ffe110 */
[C---:B------:R-:W-:Y:S02]  /*52e0*/  VIADD R141, R0.reuse, UR18 ;  /* 0x00000012008d7c36 */ /* 0x040fe40008000000 */
[----:B------:R-:W-:Y:S02]  /*52f0*/  VIADD R142, R0, UR5 ;  /* 0x00000005008e7c36 */ /* 0x000fe40008000000 */
[--C-:B0-----:R-:W-:Y:S02]  /*5300*/  IMAD.IADD R13, R141, 0x1, R139.reuse ;  /* 0x000000018d0d7824 */ /* 0x101fe400078e028b */
[----:B------:R-:W-:Y:S01]  /*5310*/  IMAD.IADD R137, R142, 0x1, R139 ;  /* 0x000000018e897824 */ /* 0x000fe200078e028b */
[----:B------:R-:W-:Y:S06]  /*5320*/  @!P1 BRA `(.L_x_1383) ;  /* 0x0000000000549947 */ /* 0x000fec0003800000 */
[----:B------:R-:W-:Y:S01]  /*5330*/  IADD3 R139, -R17, R16, R139 ;  /* 0x00000010118b7210 */ /* 0x000fe20007ffe18b */
        /* <DEDUP_REMOVED lines=11> */
.L_x_1385:
[----:B------:R-:W-:-:S05]  /*53f0*/  IMAD.U32 R2, RZ, RZ, UR58 ;  /* 0x0000003aff027e24 */ /* 0x000fca000f8e00ff */
[----:B------:R-:W-:-:S13]  /*5400*/  ISETP.NE.AND P1, PT, R2, 0x1, PT ;  /* 0x000000010200780c */ /* 0x000fda0003f25270 */
[----:B------:R-:W0:Y:S02]  /*5410*/  @P1 LDC.64 R146, c[0x0][0x9e8] ;  /* 0x00027a00ff921b82 */ /* 0x000e240000000a00 */
[----:B0-----:R-:W-:-:S05]  /*5420*/  @P1 IMAD.HI.U32 R0, R139, R146, RZ ;  /* 0x000000928b001227 */ /* 0x001fca00078e00ff */
[----:B------:R-:W-:-:S07]  /*5430*/  @P1 SHF.R.U32.HI R139, RZ, R147, R0 ;  /* 0x00000093ff8b1219 */ /* 0x000fce0000011600 */
.L_x_1386:
[----:B------:R-:W-:Y:S05]  /*5440*/  BSYNC B0 ;  /* 0x0000000000007941 */ /* 0x000fea0003800000 */
.L_x_1384:
[----:B------:R-:W-:-:S05]  /*5450*/  IMAD R0, R139, R2, R144 ;  /* 0x000000028b007224 */ /* 0x000fca00078e0290 */
[----:B------:R-:W-:Y:S02]  /*5460*/  VIADDMNMX R13, R0, R2, R13, PT ;  /* 0x00000002000d7246 */ /* 0x000fe4000380010d */
[----:B------:R-:W-:-:S07]  /*5470*/  VIMNMX R137, R137, R0, !PT ;  /* 0x0000000089897248 */ /* 0x000fce0007fe0100 */
.L_x_1383:
        /* <DEDUP_REMOVED lines=132> */
.L_x_1389:
[----:B------:R-:W-:-:S05]  /*5cc0*/  IMAD.U32 R93, RZ, RZ, UR58 ;  /* 0x0000003aff5d7e24 */ /* 0x000fca000f8e00ff */
[----:B------:R-:W-:-:S13]  /*5cd0*/  ISETP.NE.AND P6, PT, R93, 0x1, PT ;  /* 0x000000015d00780c */ /* 0x000fda0003fc5270 */
[----:B------:R-:W0:Y:S02]  /*5ce0*/  @P6 LDC.64 R140, c[0x0][0x9e8] ;  /* 0x00027a00ff8c6b82 */ /* 0x000e240000000a00 */
[----:B0-----:R-:W-:-:S05]  /*5cf0*/  @P6 IMAD.HI.U32 R140, R9, R140, RZ ;  /* 0x0000008c098c6227 */ /* 0x001fca00078e00ff */
[----:B------:R-:W-:-:S07]  /*5d00*/  @P6 SHF.R.U32.HI R9, RZ, R141, R140 ;  /* 0x0000008dff096219 */ /* 0x000fce000001168c */
.L_x_1390:
[----:B------:R-:W-:Y:S05]  /*5d10*/  BSYNC B0 ;  /* 0x0000000000007941 */ /* 0x000fea0003800000 */
.L_x_1388:
[----:B------:R-:W-:-:S05]  /*5d20*/  IMAD R140, R9, R93, R144 ;  /* 0x0000005d098c7224 */ /* 0x000fca00078e0290 */
[----:B------:R-:W-:Y:S02]  /*5d30*/  VIADDMNMX R13, R140, R93, R13, PT ;  /* 0x0000005d8c0d7246 */ /* 0x000fe4000380010d */
[----:B------:R-:W-:-:S07]  /*5d40*/  VIMNMX R89, R89, R140, !PT ;  /* 0x0000008c59597248 */ /* 0x000fce0007fe0100 */
.L_x_1387:
        /* <DEDUP_REMOVED lines=68> */
[----:B------:R-:W-:Y:S02]  /*6190*/  ISETP.GT.AND P1, PT, R89, 0x30, !P1 ;  /* 0x000000305900780c */ /* 0x000fe40004f24270 */
[----:B------:R-:W-:Y:S02]  /*61a0*/  FMNMX.FTZ R91, R88, R9, !PT ;  /* 0x00000009585b7209 */ /* 0x000fe40007810000 */
[----:B------:R-:W-:Y:S01]  /*61b0*/  ISETP.LT.OR P1, PT, R13, 0x31, P1 ;  /* 0x000000310d00780c */ /* 0x000fe20000f21670 */
[----:B------:R-:W0:Y:S01]  /*61c0*/  LDC R9, c[0x0][0x988] ;  /* 0x00026200ff097b82 */ /* 0x000e220000000800 */
[----:B------:R-:W-:Y:S01]  /*61d0*/  ISETP.NE.AND P2, PT, R121, RZ, PT ;  /* 0x000000ff7900720c */ /* 0x000fe20003f45270 */
[----:B------:R-:W1:Y:S01]  /*61e0*/  SHFL.BFLY PT, R178, R91, 0x2, 0x1f ;  /* 0x0c401f005bb27f89 */ /* 0x000e6200000e0000 */
[----:B------:R-:W-:Y:S02]  /*61f0*/  FSEL R114, R114, -INF , !P1 ;  /* 0xff80000072727808 */ /* 0x000fe40004800000 */
[----:B------:R-:W-:-:S02]  /*6200*/  ISETP.NE.AND P1, PT, R153, RZ, PT ;  /* 0x000000ff9900720c */ /* 0x000fc40003f25270 */
[----:B------:R-:W-:Y:S02]  /*6210*/  ISETP.NE.AND P6, PT, R156, RZ, PT ;  /* 0x000000ff9c00720c */ /* 0x000fe40003fc5270 */
[C---:B------:R-:W-:Y:S02]  /*6220*/  ISETP.GT.AND P1, PT, R89.reuse, 0x31, !P1 ;  /* 0x000000315900780c */ /* 0x040fe40004f24270 */
[----:B------:R-:W-:Y:S02]  /*6230*/  ISETP.GT.AND P3, PT, R89, 0x50, !P3 ;  /* 0x000000505900780c */ /* 0x000fe40005f64270 */
[C---:B------:R-:W-:Y:S02]  /*6240*/  ISETP.LT.OR P1, PT, R13.reuse, 0x32, P1 ;  /* 0x000000320d00780c */ /* 0x040fe40000f21670 */
[----:B------:R-:W-:Y:S02]  /*6250*/  ISETP.LT.OR P3, PT, R13, 0x51, P3 ;  /* 0x000000510d00780c */ /* 0x000fe40001f61670 */
[----:B------:R-:W-:-:S02]  /*6260*/  FSEL R110, R115, -INF , !P1 ;  /* 0xff800000736e7808 */ /* 0x000fc40004800000 */
[----:B------:R-:W-:Y:S02]  /*6270*/  ISETP.NE.AND P1, PT, R113, RZ, PT ;  /* 0x000000ff7100720c */ /* 0x000fe40003f25270 */
[C---:B------:R-:W-:Y:S02]  /*6280*/  ISETP.GT.AND P4, PT, R89.reuse, 0x51, !P4 ;  /* 0x000000515900780c */ /* 0x040fe40006784270 */
[----:B------:R-:W-:Y:S02]  /*6290*/  ISETP.GT.AND P1, PT, R89, 0x38, !P1 ;  /* 0x000000385900780c */ /* 0x000fe40004f24270 */
[----:B------:R-:W-:Y:S02]  /*62a0*/  FSEL R130, R130, -INF , !P3 ;  /* 0xff80000082827808 */ /* 0x000fe40005800000 */
[----:B------:R-:W-:Y:S02]  /*62b0*/  ISETP.LT.OR P1, PT, R13, 0x39, P1 ;  /* 0x000000390d00780c */ /* 0x000fe40000f21670 */
[----:B-1----:R-:W-:-:S02]  /*62c0*/  FMNMX.FTZ R93, R91, R178, !PT ;  /* 0x000000b25b5d7209 */ /* 0x002fc40007810000 */
[----:B------:R-:W-:Y:S02]  /*62d0*/  FSEL R118, R118, -INF , !P1 ;  /* 0xff80000076767808 */ /* 0x000fe40004800000 */
[----:B------:R-:W-:Y:S01]  /*62e0*/  ISETP.NE.AND P1, PT, R154, RZ, PT ;  /* 0x000000ff9a00720c */ /* 0x000fe20003f25270 */
[----:B------:R-:W1:Y:S01]  /*62f0*/  SHFL.BFLY PT, R178, R93, 0x1, 0x1f ;  /* 0x0c201f005db27f89 */ /* 0x000e6200000e0000 */
[----:B------:R-:W-:Y:S02]  /*6300*/  ISETP.LT.OR P4, PT, R13, 0x52, P4 ;  /* 0x000000520d00780c */ /* 0x000fe40002781670 */
[C---:B------:R-:W-:Y:S02]  /*6310*/  ISETP.GT.AND P1, PT, R89.reuse, 0x39, !P1 ;  /* 0x000000395900780c */ /* 0x040fe40004f24270 */
[----:B------:R-:W-:Y:S02]  /*6320*/  ISETP.GT.AND P5, PT, R89, 0x58, !P5 ;  /* 0x000000585900780c */ /* 0x000fe40006fa4270 */
[----:B------:R-:W-:-:S02]  /*6330*/  ISETP.LT.OR P1, PT, R13, 0x3a, P1 ;  /* 0x0000003a0d00780c */ /* 0x000fc40000f21670 */
[----:B------:R-:W-:Y:S02]  /*6340*/  FSEL R182, R131, -INF , !P4 ;  /* 0xff80000083b67808 */ /* 0x000fe40006000000 */
[----:B------:R-:W-:Y:S02]  /*6350*/  FSEL R154, R119, -INF , !P1 ;  /* 0xff800000779a7808 */ /* 0x000fe40004800000 */
[----:B------:R-:W-:Y:S02]  /*6360*/  ISETP.NE.AND P1, PT, R117, RZ, PT ;  /* 0x000000ff7500720c */ /* 0x000fe40003f25270 */
[----:B------:R-:W-:Y:S02]  /*6370*/  ISETP.LT.OR P5, PT, R13, 0x59, P5 ;  /* 0x000000590d00780c */ /* 0x000fe40002fa1670 */
[----:B------:R-:W-:Y:S02]  /*6380*/  ISETP.GT.AND P1, PT, R89, 0x40, !P1 ;  /* 0x000000405900780c */ /* 0x000fe40004f24270 */
[----:B------:R-:W-:-:S02]  /*6390*/  FSEL R134, R134, -INF , !P5 ;  /* 0xff80000086867808 */ /* 0x000fc40006800000 */
[----:B------:R-:W-:Y:S02]  /*63a0*/  ISETP.LT.OR P1, PT, R13, 0x41, P1 ;  /* 0x000000410d00780c */ /* 0x000fe40000f21670 */
[----:B-1----:R-:W-:Y:S02]  /*63b0*/  FMNMX.FTZ R178, R93, R178, !PT ;  /* 0x000000b25db27209 */ /* 0x002fe40007810000 */
        /* <DEDUP_REMOVED lines=67> */
[----:B------:R-:W1:Y:S01]  /*67f0*/  MUFU.EX2 R180, R180 ;  /* 0x000000b400b47308 */ /* 0x000e620000000800 */
[----:B0-----:R-:W-:Y:S02]  /*6800*/  FFMA.FTZ R136, R128, R9, -R113 ;  /* 0x0000000980887223 */ /* 0x001fe40000010871 */
[----:B------:R-:W-:-:S04]  /*6810*/  FMNMX.FTZ R101, R126, R101, !PT ;  /* 0x000000657e657209 */ /* 0x000fc80007810000 */
[----:B------:R-:W-:Y:S01]  /*6820*/  FMNMX.FTZ R101, R176, R101, !PT ;  /* 0x00000065b0657209 */ /* 0x000fe20007810000 */
[----:B------:R0:W-:Y:S03]  /*6830*/  MUFU.EX2 R99, R104 ;  /* 0x0000006800637308 */ /* 0x0001e60000000800 */
[----:B------:R-:W-:-:S04]  /*6840*/  FMNMX.FTZ R101, R130, R101, !PT ;  /* 0x0000006582657209 */ /* 0x000fc80007810000 */
[----:B------:R-:W-:Y:S01]  /*6850*/  FMNMX.FTZ R101, R182, R101, !PT ;  /* 0x00000065b6657209 */ /* 0x000fe20007810000 */
[----:B------:R1:W-:Y:S01]  /*6860*/  MUFU.EX2 R95, R158 ;  /* 0x0000009e005f7308 */ /* 0x0003e20000000800 */
[----:B0-----:R-:W-:Y:S02]  /*6870*/  FSEL R104, R135, -INF , !P2 ;  /* 0xff80000087687808 */ /* 0x001fe40005000000 */
[----:B------:R-:W-:-:S04]  /*6880*/  FMNMX.FTZ R101, R134, R101, !PT ;  /* 0x0000006586657209 */ /* 0x000fc80007810000 */
[----:B------:R-:W-:Y:S01]  /*6890*/  FMNMX.FTZ R105, R104, R101, !PT ;  /* 0x0000006568697209 */ /* 0x000fe20007810000 */
[--C-:B------:R-:W-:Y:S01]  /*68a0*/  FFMA.FTZ R101, R116, R9, -R113.reuse ;  /* 0x0000000974657223 */ /* 0x100fe20000010871 */
[----:B------:R-:W-:Y:S01]  /*68b0*/  MUFU.EX2 R138, R138 ;  /* 0x0000008a008a7308 */ /* 0x000fe20000000800 */
[----:B-1----:R-:W-:Y:S02]  /*68c0*/  F2FP.BF16.F32.PACK_AB R158, R180, R93 ;  /* 0x0000005db49e723e */ /* 0x002fe400000010ff */
        /* <DEDUP_REMOVED lines=162> */
.L_x_1374:
        /* <DEDUP_REMOVED lines=22> */
.L_x_1393:
[----:B------:R-:W-:-:S13]  /*7450*/  ISETP.NE.AND P1, PT, R11, 0x1, PT ;  /* 0x000000010b00780c */ /* 0x000fda0003f25270 */
[----:B------:R-:W0:Y:S02]  /*7460*/  @P1 LDC.64 R20, c[0x0][0x9e8] ;  /* 0x00027a00ff141b82 */ /* 0x000e240000000a00 */
[----:B0-----:R-:W-:-:S05]  /*7470*/  @P1 IMAD.HI.U32 R20, R12, R20, RZ ;  /* 0x000000140c141227 */ /* 0x001fca00078e00ff */
[----:B------:R-:W-:-:S07]  /*7480*/  @P1 SHF.R.U32.HI R12, RZ, R21, R20 ;  /* 0x00000015ff0c1219 */ /* 0x000fce0000011614 */
.L_x_1394:
[----:B------:R-:W-:-:S05]  /*7490*/  IMAD R12, R12, R11, RZ ;  /* 0x0000000b0c0c7224 */ /* 0x000fca00078e02ff */
[----:B------:R-:W-:-:S07]  /*74a0*/  VIMNMX R13, R13, R12, !PT ;  /* 0x0000000c0d0d7248 */ /* 0x000fce0007fe0100 */
.L_x_1392:
        /* <DEDUP_REMOVED lines=11> */
.L_x_1404:
        /* <DEDUP_REMOVED lines=8> */
.L_x_1396:
[----:B------:R-:W-:Y:S01]  /*75e0*/  ULEA UR5, UR36, UR37, 0x3 ;  /* 0x0000002524057291 */ /* 0x000fe2000f8e183f */
[----:B------:R-:W-:-:S05]  /*75f0*/  IMAD.U32 R3, RZ, RZ, UR38 ;  /* 0x00000026ff037e24 */ /* 0x000fca000f8e00ff */
[----:B------:R-:W-:-:S04]  /*7600*/  SHF.L.U32 R3, R3, 0x1f, RZ ;  /* 0x0000001f03037819 */ /* 0x000fc800000006ff */
[----:B------:R0:W1:Y:S01]  /*7610*/  SYNCS.PHASECHK.TRANS64.TRYWAIT P1, [UR5+0x2a830], R3 ;  /* 0x02a83003ff0075a7 */ /* 0x0000620008020145 */
[----:B------:R-:W-:Y:S05]  /*7620*/  @!P0 BRA `(.L_x_1397) ;  /* 0x0000000000048947 */ /* 0x000fea0003800000 */
[----:B------:R-:W-:Y:S01]  /*7630*/  BPT.TRAP 0x1 ;  /* 0x000000040000795c */ /* 0x000fe20000300000 */
.L_x_1397:
[----:B-1----:R-:W-:Y:S05]  /*7640*/  @P1 BRA `(.L_x_1398) ;  /* 0x0000000000081947 */ /* 0x002fea0003800000 */
[----:B------:R-:W1:Y:S02]  /*7650*/  SYNCS.PHASECHK.TRANS64.TRYWAIT P1, [UR5+0x2a830], R3 ;  /* 0x02a83003ff0075a7 */ /* 0x000e640008020145 */
[----:B-1----:R-:W-:Y:S05]  /*7660*/  @!P1 BRA `(.L_x_1399) ;  /* 0x000000dc00ec9947 */ /* 0x002fea0003800000 */
.L_x_1398:
        /* <DEDUP_REMOVED lines=131> */
.L_x_1400:
[----:B------:R-:W-:Y:S01]  /*7ea0*/  ULEA UR10, UR4, UR37, 0x3 ;  /* 0x00000025040a7291 */ /* 0x000fe2000f8e183f */
[----:B------:R-:W-:-:S05]  /*7eb0*/  IMAD.U32 R0, RZ, RZ, UR6 ;  /* 0x00000006ff007e24 */ /* 0x000fca000f8e00ff */
[----:B------:R-:W-:-:S04]  /*7ec0*/  SHF.L.U32 R0, R0, 0x1f, RZ ;  /* 0x0000001f00007819 */ /* 0x000fc800000006ff */
[----:B------:R2:W3:Y:S01]  /*7ed0*/  SYNCS.PHASECHK.TRANS64.TRYWAIT P1, [UR10+0x2a850], R0 ;  /* 0x02a85000ff0075a7 */ /* 0x0004e2000802014a */
[----:B------:R-:W-:Y:S05]  /*7ee0*/  @!P0 BRA `(.L_x_1401) ;  /* 0x0000000000048947 */ /* 0x000fea0003800000 */
[----:B------:R-:W-:Y:S01]  /*7ef0*/  BPT.TRAP 0x1 ;  /* 0x000000040000795c */ /* 0x000fe20000300000 */
.L_x_1401:
[----:B---3--:R-:W-:Y:S05]  /*7f00*/  @P1 BRA `(.L_x_1402) ;  /* 0x0000000000081947 */ /* 0x008fea0003800000 */
[----:B------:R-:W3:Y:S02]  /*7f10*/  SYNCS.PHASECHK.TRANS64.TRYWAIT P1, [UR10+0x2a850], R0 ;  /* 0x02a85000ff0075a7 */ /* 0x000ee4000802014a */
[----:B---3--:R-:W-:Y:S05]  /*7f20*/  @!P1 BRA `(.L_x_1403) ;  /* 0x000000d400d49947 */ /* 0x008fea0003800000 */
.L_x_1402:
        /* <DEDUP_REMOVED lines=51> */
[-CC-:B------:R-:W-:Y:S01]  /*8260*/  FFMA.FTZ R156, R89, R9.reuse, -R176.reuse ;  /* 0x00000009599c7223 */ /* 0x180fe200000108b0 */
[----:B------:R0:W-:Y:S01]  /*8270*/  MUFU.EX2 R0, R12 ;  /* 0x0000000c00007308 */ /* 0x0001e20000000800 */
[-CC-:B------:R-:W-:Y:S01]  /*8280*/  FFMA.FTZ R158, R92, R9.reuse, -R176.reuse ;  /* 0x000000095c9e7223 */ /* 0x180fe200000108b0 */
[-CC-:B------:R-:W-:Y:S01]  /*8290*/  FFMA.FTZ R20, R124, R9.reuse, -R176.reuse ;  /* 0x000000097c147223 */ /* 0x180fe200000108b0 */
[-CC-:B------:R-:W-:Y:S01]  /*82a0*/  FFMA.FTZ R88, R128, R9.reuse, -R176.reuse ;  /* 0x0000000980587223 */ /* 0x180fe200000108b0 */
[----:B------:R-:W-:Y:S01]  /*82b0*/  HGMMA.64x128x16.F32.BF16 R24, R152, gdesc[UR12].tnspB, R24, gsb0 ;  /* 0x41e0000c98187df0 */ /* 0x000fe20008001818 */
[----:B------:R-:W-:Y:S01]  /*82c0*/  UMOV UR14, UR6 ;  /* 0x00000006000e7c82 */ /* 0x000fe20008000000 */
[----:B------:R-:W-:Y:S01]  /*82d0*/  UMOV UR15, 0x40000040 ;  /* 0x40000040000f7882 */ /* 0x000fe20000000000 */
[----:B------:R-:W-:Y:S01]  /*82e0*/  UIADD3 UR6, UR4, 0x180, URZ ;  /* 0x0000018004067890 */ /* 0x000fe2000fffe03f */
[----:B------:R-:W1:Y:S01]  /*82f0*/  MUFU.EX2 R21, R21 ;  /* 0x0000001500157308 */ /* 0x000e620000000800 */
[-CC-:B0-----:R-:W-:Y:S01]  /*8300*/  FFMA.FTZ R12, R120, R9.reuse, -R176.reuse ;  /* 0x00000009780c7223 */ /* 0x181fe200000108b0 */
[-CC-:B------:R-:W-:Y:S01]  /*8310*/  FFMA.FTZ R92, R132, R9.reuse, -R176.reuse ;  /* 0x00000009845c7223 */ /* 0x180fe200000108b0 */
[----:B------:R-:W-:-:S05]  /*8320*/  FFMA.FTZ R133, R133, R9, -R176 ;  /* 0x0000000985857223 */ /* 0x000fca00000108b0 */
[----:B------:R-:W0:Y:S08]  /*8330*/  MUFU.EX2 R156, R156 ;  /* 0x0000009c009c7308 */ /* 0x000e300000000800 */
[----:B------:R-:W-:Y:S01]  /*8340*/  MUFU.EX2 R158, R158 ;  /* 0x0000009e009e7308 */ /* 0x000fe20000000800 */
[----:B-1----:R-:W-:-:S07]  /*8350*/  FFMA.FTZ R7, R0, R7, R21 ;  /* 0x0000000700077223 */ /* 0x002fce0000010015 */
[----:B------:R-:W-:Y:S01]  /*8360*/  MUFU.EX2 R12, R12 ;  /* 0x0000000c000c7308 */ /* 0x000fe20000000800 */
[C---:B0-----:R-:W-:Y:S01]  /*8370*/  FADD.FTZ R7, R156.reuse, R7 ;  /* 0x000000079c077221 */ /* 0x041fe20000010000 */
[----:B------:R-:W-:-:S06]  /*8380*/  F2FP.BF16.F32.PACK_AB R156, R156, R21 ;  /* 0x000000159c9c723e */ /* 0x000fcc00000010ff */
        /* <DEDUP_REMOVED lines=11> */
[----:B------:R-:W-:Y:S01]  /*8440*/  MUFU.EX2 R152, R152 ;  /* 0x0000009800987308 */ /* 0x000fe20000000800 */
[----:B------:R-:W-:-:S07]  /*8450*/  UIADD3 UR4, UR4, 0x280, URZ ;  /* 0x0000028004047890 */ /* 0x000fce000fffe03f */
[----:B------:R-:W-:Y:S01]  /*8460*/  MUFU.EX2 R154, R154 ;  /* 0x0000009a009a7308 */ /* 0x000fe20000000800 */
[----:B------:R-:W-:Y:S02]  /*8470*/  WARPGROUP.DEPBAR.LE gsb0, 0x0 ;  /* 0x00008000000079c5 */ /* 0x000fe40000010000 */
[----:B------:R-:W-:Y:S01]  /*8480*/  WARPGROUP.ARRIVE ;  /* 0x00000000000079c5 */ /* 0x000fe20000000000 */
[----:B------:R-:W-:Y:S01]  /*8490*/  FMNMX.FTZ R149, R91, R2, !PT ;  /* 0x000000025b957209 */ /* 0x000fe20007810000 */
[-CC-:B------:R-:W-:Y:S01]  /*84a0*/  FFMA.FTZ R148, R104, R9.reuse, -R176.reuse ;  /* 0x0000000968947223 */ /* 0x180fe200000108b0 */
[----:B------:R-:W-:Y:S02]  /*84b0*/  FFMA.FTZ R150, R108, R9, -R176 ;  /* 0x000000096c967223 */ /* 0x000fe400000108b0 */
[----:B------:R-:W-:Y:S01]  /*84c0*/  FMNMX.FTZ R2, R94, R149, !PT ;  /* 0x000000955e027209 */ /* 0x000fe20007810000 */
[----:B------:R-:W-:Y:S01]  /*84d0*/  HGMMA.64x128x16.F32.BF16 R24, R144, gdesc[UR12].tnspB, R24, gsb0 ;  /* 0x41e0000c90187df0 */ /* 0x000fe20008001818 */
[----:B------:R-:W-:Y:S01]  /*84e0*/  UMOV UR14, UR6 ;  /* 0x00000006000e7c82 */ /* 0x000fe20008000000 */
[----:B------:R-:W-:Y:S01]  /*84f0*/  UMOV UR15, 0x40000040 ;  /* 0x40000040000f7882 */ /* 0x000fe20000000000 */
[----:B------:R-:W-:Y:S01]  /*8500*/  FMNMX.FTZ R89, R95, R2, !PT ;  /* 0x000000025f597209 */ /* 0x000fe20007810000 */
[----:B------:R-:W-:Y:S01]  /*8510*/  UMOV UR6, UR4 ;  /* 0x0000000400067c82 */ /* 0x000fe20008000000 */
[----:B------:R-:W-:Y:S01]  /*8520*/  MUFU.EX2 R148, R148 ;  /* 0x0000009400947308 */ /* 0x000fe20000000800 */
[----:B------:R-:W-:Y:S01]  /*8530*/  UMOV UR4, UR36 ;  /* 0x0000002400047c82 */ /* 0x000fe20008000000 */
[----:B------:R-:W-:-:S04]  /*8540*/  FMNMX.FTZ R2, R98, R89, !PT ;  /* 0x0000005962027209 */ /* 0x000fc80007810000 */
[----:B------:R-:W-:Y:S02]  /*8550*/  FMNMX.FTZ R89, R99, R2, !PT ;  /* 0x0000000263597209 */ /* 0x000fe40007810000 */
[----:B------:R-:W-:Y:S02]  /*8560*/  MUFU.EX2 R150, R150 ;  /* 0x0000009600967308 */ /* 0x000fe40000000800 */
[----:B------:R-:W-:Y:S01]  /*8570*/  FMNMX.FTZ R2, R102, R89, !PT ;  /* 0x0000005966027209 */ /* 0x000fe20007810000 */
[----:B------:R-:W-:-:S03]  /*8580*/  FFMA.FTZ R89, R93, R9, -R176 ;  /* 0x000000095d597223 */ /* 0x000fc600000108b0 */
[----:B------:R-:W-:-:S03]  /*8590*/  FMNMX.FTZ R93, R103, R2, !PT ;  /* 0x00000002675d7209 */ /* 0x000fc60007810000 */
[----:B------:R-:W-:Y:S01]  /*85a0*/  MUFU.EX2 R89, R89 ;  /* 0x0000005900597308 */ /* 0x000fe20000000800 */
[----:B------:R-:W-:-:S04]  /*85b0*/  FMNMX.FTZ R2, R106, R93, !PT ;  /* 0x0000005d6a027209 */ /* 0x000fc80007810000 */
[----:B------:R-:W-:-:S04]  /*85c0*/  FMNMX.FTZ R93, R107, R2, !PT ;  /* 0x000000026b5d7209 */ /* 0x000fc80007810000 */
        /* <DEDUP_REMOVED lines=19> */
[-CC-:B------:R-:W-:Y:S01]  /*8700*/  FFMA.FTZ R105, R109, R9.reuse, -R176.reuse ;  /* 0x000000096d697223 */ /* 0x180fe200000108b0 */
[-CC-:B------:R-:W-:Y:S01]  /*8710*/  FFMA.FTZ R109, R113, R9.reuse, -R176.reuse ;  /* 0x00000009716d7223 */ /* 0x180fe200000108b0 */
[-CC-:B------:R-:W-:Y:S01]  /*8720*/  FFMA.FTZ R113, R117, R9.reuse, -R176.reuse ;  /* 0x0000000975717223 */ /* 0x180fe200000108b0 */
[----:B------:R-:W-:Y:S01]  /*8730*/  FMNMX.FTZ R2, R135, R2, !PT ;  /* 0x0000000287027209 */ /* 0x000fe20007810000 */
[-CC-:B------:R-:W-:Y:S01]  /*8740*/  FFMA.FTZ R117, R121, R9.reuse, -R176.reuse ;  /* 0x0000000979757223 */ /* 0x180fe200000108b0 */
[-CC-:B------:R-:W-:Y:S01]  /*8750*/  FFMA.FTZ R121, R125, R9.reuse, -R176.reuse ;  /* 0x000000097d797223 */ /* 0x180fe200000108b0 */
[----:B------:R-:W-:Y:S01]  /*8760*/  MUFU.EX2 R105, R105 ;  /* 0x0000006900697308 */ /* 0x000fe20000000800 */
[----:B------:R-:W-:-:S07]  /*8770*/  FFMA.FTZ R125, R129, R9, -R176 ;  /* 0x00000009817d7223 */ /* 0x000fce00000108b0 */
[----:B------:R-:W-:Y:S08]  /*8780*/  MUFU.EX2 R109, R109 ;  /* 0x0000006d006d7308 */ /* 0x000ff00000000800 */
[----:B------:R-:W-:Y:S08]  /*8790*/  MUFU.EX2 R113, R113 ;  /* 0x0000007100717308 */ /* 0x000ff00000000800 */
[----:B------:R-:W-:Y:S08]  /*87a0*/  MUFU.EX2 R117, R117 ;  /* 0x0000007500757308 */ /* 0x000ff00000000800 */
[----:B------:R-:W-:Y:S08]  /*87b0*/  MUFU.EX2 R121, R121 ;  /* 0x0000007900797308 */ /* 0x000ff00000000800 */
[----:B------:R-:W-:Y:S01]  /*87c0*/  MUFU.EX2 R125, R125 ;  /* 0x0000007d007d7308 */ /* 0x000fe20000000800 */
[----:B------:R-:W-:-:S02]  /*87d0*/  WARPGROUP.DEPBAR.LE gsb0, 0x0 ;  /* 0x00008000000079c5 */ /* 0x000fc40000010000 */
        /* <DEDUP_REMOVED lines=112> */
[C---:B------:R-:W-:Y:S01]  /*8ee0*/  ISETP.GT.AND P1, PT, R10.reuse, R13, PT ;  /* 0x0000000d0a00720c */ /* 0x040fe20003f24270 */
[----:B-1----:R-:W-:Y:S01]  /*8ef0*/  FADD.FTZ R6, R137, R6 ;  /* 0x0000000689067221 */ /* 0x002fe20000010000 */
[C---:B------:R-:W-:Y:S01]  /*8f00*/  F2FP.BF16.F32.PACK_AB R137, R131.reuse, R137 ;  /* 0x000000898389723e */ /* 0x040fe200000010ff */
        /* <DEDUP_REMOVED lines=34> */
[----:B------:R-:W-:Y:S02]  /*9130*/  IMAD.MOV.U32 R15, RZ, RZ, R8 ;  /* 0x000000ffff0f7224 */ /* 0x000fe400078e0008 */
[----:B------:R-:W-:Y:S01]  /*9140*/  IMAD.MOV.U32 R12, RZ, RZ, R3 ;  /* 0x000000ffff0c7224 */ /* 0x000fe200078e0003 */
[----:B------:R-:W-:Y:S06]  /*9150*/  @P1 BRA `(.L_x_1404) ;  /* 0xffffffe400001947 */ /* 0x000fec000383ffff */
.L_x_1395:
[----:B------:R-:W-:-:S13]  /*9160*/  ISETP.GE.AND P1, PT, R10, R23, PT ;  /* 0x000000170a00720c */ /* 0x000fda0003f26270 */
[----:B------:R-:W-:Y:S05]  /*9170*/  @!P1 BRA `(.L_x_1405) ;  /* 0x0000002c00789947 */ /* 0x000fea0003800000 */
[----:B------:R-:W-:Y:S01]  /*9180*/  IMAD.MOV.U32 R12, RZ, RZ, R8 ;  /* 0x000000ffff0c7224 */ /* 0x000fe200078e0008 */
[----:B------:R-:W-:Y:S01]  /*9190*/  UMOV UR6, UR38 ;  /* 0x0000002600067c82 */ /* 0x000fe20008000000 */
[----:B------:R-:W-:Y:S01]  /*91a0*/  IMAD.MOV.U32 R13, RZ, RZ, R3 ;  /* 0x000000ffff0d7224 */ /* 0x000fe200078e0003 */
[----:B------:R-:W-:Y:S01]  /*91b0*/  UMOV UR4, UR36 ;  /* 0x0000002400047c82 */ /* 0x000fe20008000000 */
[----:B------:R-:W-:Y:S01]  /*91c0*/  ULDC UR58, c[0x0][0x9e4] ;  /* 0x00027900003a7ab9 */ /* 0x000fe20000000800 */
[----:B------:R-:W-:-:S05]  /*91d0*/  ULDC UR59, c[0x0][0x9dc] ;  /* 0x00027700003b7ab9 */ /* 0x000fca0000000800 */
.L_x_1422:
        /* <DEDUP_REMOVED lines=8> */
.L_x_1406:
[----:B------:R-:W-:Y:S01]  /*9260*/  ULEA UR5, UR36, UR37, 0x3 ;  /* 0x0000002524057291 */ /* 0x000fe2000f8e183f */
[----:B------:R-:W-:-:S05]  /*9270*/  IMAD.U32 R3, RZ, RZ, UR38 ;  /* 0x00000026ff037e24 */ /* 0x000fca000f8e00ff */
[----:B------:R-:W-:-:S04]  /*9280*/  SHF.L.U32 R3, R3, 0x1f, RZ ;  /* 0x0000001f03037819 */ /* 0x000fc800000006ff */
[----:B------:R0:W1:Y:S01]  /*9290*/  SYNCS.PHASECHK.TRANS64.TRYWAIT P1, [UR5+0x2a830], R3 ;  /* 0x02a83003ff0075a7 */ /* 0x0000620008020145 */
[----:B------:R-:W-:Y:S05]  /*92a0*/  @!P0 BRA `(.L_x_1407) ;  /* 0x0000000000048947 */ /* 0x000fea0003800000 */
[----:B------:R-:W-:Y:S01]  /*92b0*/  BPT.TRAP 0x1 ;  /* 0x000000040000795c */ /* 0x000fe20000300000 */
.L_x_1407:
[----:B-1----:R-:W-:Y:S05]  /*92c0*/  @P1 BRA `(.L_x_1408) ;  /* 0x0000000000081947 */ /* 0x002fea0003800000 */
[----:B------:R-:W1:Y:S02]  /*92d0*/  SYNCS.PHASECHK.TRANS64.TRYWAIT P1, [UR5+0x2a830], R3 ;  /* 0x02a83003ff0075a7 */ /* 0x000e640008020145 */
[----:B-1----:R-:W-:Y:S05]  /*92e0*/  @!P1 BRA `(.L_x_1409) ;  /* 0x000000c000fc9947 */ /* 0x002fea0003800000 */
.L_x_1408:
        /* <DEDUP_REMOVED lines=131> */
.L_x_1410:
[----:B------:R-:W-:Y:S01]  /*9b20*/  ULEA UR10, UR4, UR37, 0x3 ;  /* 0x00000025040a7291 */ /* 0x000fe2000f8e183f */
[----:B------:R-:W-:-:S05]  /*9b30*/  IMAD.U32 R0, RZ, RZ, UR6 ;  /* 0x00000006ff007e24 */ /* 0x000fca000f8e00ff */
[----:B------:R-:W-:-:S04]  /*9b40*/  SHF.L.U32 R0, R0, 0x1f, RZ ;  /* 0x0000001f00007819 */ /* 0x000fc800000006ff */
[----:B------:R2:W3:Y:S01]  /*9b50*/  SYNCS.PHASECHK.TRANS64.TRYWAIT P1, [UR10+0x2a850], R0 ;  /* 0x02a85000ff0075a7 */ /* 0x0004e2000802014a */
[----:B------:R-:W-:Y:S05]  /*9b60*/  @!P0 BRA `(.L_x_1411) ;  /* 0x0000000000048947 */ /* 0x000fea0003800000 */
[----:B------:R-:W-:Y:S01]  /*9b70*/  BPT.TRAP 0x1 ;  /* 0x000000040000795c */ /* 0x000fe20000300000 */
.L_x_1411:
[----:B---3--:R-:W-:Y:S05]  /*9b80*/  @P1 BRA `(.L_x_1412) ;  /* 0x0000000000081947 */ /* 0x008fea0003800000 */
[----:B------:R-:W3:Y:S02]  /*9b90*/  SYNCS.PHASECHK.TRANS64.TRYWAIT P1, [UR10+0x2a850], R0 ;  /* 0x02a85000ff0075a7 */ /* 0x000ee4000802014a */
[----:B---3--:R-:W-:Y:S05]  /*9ba0*/  @!P1 BRA `(.L_x_1413) ;  /* 0x000000b800e49947 */ /* 0x008fea0003800000 */
.L_x_1412:
[----:B------:R-:W-:Y:S01]  /*9bb0*/  UIADD3 UR5, UR37, 0x400, URZ ;  /* 0x0000040025057890 */ /* 0x000fe2000fffe03f */
[----:B------:R-:W-:Y:S01]  /*9bc0*/  WARPGROUP.ARRIVE ;  /* 0x00000000000079c5 */ /* 0x000fe20000000000 */
[----:B------:R-:W-:-:S05]  /*9bd0*/  UMOV UR15, 0x40000040 ;  /* 0x40000040000f7882 */ /* 0x000fca0000000000 */
[----:B------:R-:W3:Y:S01]  /*9be0*/  S2R R175, SR_TID.X ;  /* 0x0000000000af7919 */ /* 0x000ee20000002100 */
[----:B------:R-:W-:Y:S01]  /*9bf0*/  USHF.R.U32.HI UR5, URZ, 0x4, UR5 ;  /* 0x000000043f057899 */ /* 0x000fe20008011605 */
[----:B------:R-:W-:Y:S01]  /*9c00*/  ISETP.NE.AND P2, PT, R14, 0x1, PT ;  /* 0x000000010e00780c */ /* 0x000fe20003f45270 */
[----:B01----:R-:W-:Y:S01]  /*9c10*/  IMAD.IADD R3, R22, 0x1, R18 ;  /* 0x0000000116037824 */ /* 0x003fe200078e0212 */
[----:B------:R-:W-:Y:S01]  /*9c20*/  ULDC UR11, c[0x0][0x9e0] ;  /* 0x00027800000b7ab9 */ /* 0x000fe20000000800 */
        /* <DEDUP_REMOVED lines=52> */
[----:B------:R-:W-:Y:S01]  /*9f70*/  VIADD R142, R2, 0xffffffff ;  /* 0xffffffff028e7836 */ /* 0x000fe20000000000 */
        /* <DEDUP_REMOVED lines=18> */
.L_x_1416:
[----:B------:R-:W-:-:S05]  /*a0a0*/  IMAD.U32 R2, RZ, RZ, UR58 ;  /* 0x0000003aff027e24 */ /* 0x000fca000f8e00ff */
[----:B------:R-:W-:-:S13]  /*a0b0*/  ISETP.NE.AND P1, PT, R2, 0x1, PT ;  /* 0x000000010200780c */ /* 0x000fda0003f25270 */
[----:B------:R-:W0:Y:S02]  /*a0c0*/  @P1 LDC.64 R144, c[0x0][0x9e8] ;  /* 0x00027a00ff901b82 */ /* 0x000e240000000a00 */
[----:B0-----:R-:W-:-:S05]  /*a0d0*/  @P1 IMAD.HI.U32 R0, R21, R144, RZ ;  /* 0x0000009015001227 */ /* 0x001fca00078e00ff */
[----:B------:R-:W-:-:S07]  /*a0e0*/  @P1 SHF.R.U32.HI R21, RZ, R145, R0 ;  /* 0x00000091ff151219 */ /* 0x000fce0000011600 */
.L_x_1417:
[----:B------:R-:W-:Y:S05]  /*a0f0*/  BSYNC B0 ;  /* 0x0000000000007941 */ /* 0x000fea0003800000 */
.L_x_1415:
[----:B------:R-:W-:-:S05]  /*a100*/  IMAD R0, R21, R2, R142 ;  /* 0x0000000215007224 */ /* 0x000fca00078e028e */
[----:B------:R-:W-:Y:S02]  /*a110*/  VIADDMNMX R9, R0, R2, R9, PT ;  /* 0x0000000200097246 */ /* 0x000fe40003800109 */
[----:B------:R-:W-:-:S07]  /*a120*/  VIMNMX R15, R15, R0, !PT ;  /* 0x000000000f0f7248 */ /* 0x000fce0007fe0100 */
.L_x_1414:
        /* <DEDUP_REMOVED lines=132> */
.L_x_1420:
[----:B------:R-:W-:-:S05]  /*a970*/  IMAD.U32 R9, RZ, RZ, UR58 ;  /* 0x0000003aff097e24 */ /* 0x000fca000f8e00ff */
[----:B------:R-:W-:-:S13]  /*a980*/  ISETP.NE.AND P6, PT, R9, 0x1, PT ;  /* 0x000000010900780c */ /* 0x000fda0003fc5270 */
[----:B------:R-:W0:Y:S02]  /*a990*/  @P6 LDC.64 R140, c[0x0][0x9e8] ;  /* 0x00027a00ff8c6b82 */ /* 0x000e240000000a00 */
[----:B0-----:R-:W-:-:S05]  /*a9a0*/  @P6 IMAD.HI.U32 R140, R3, R140, RZ ;  /* 0x0000008c038c6227 */ /* 0x001fca00078e00ff */
[----:B------:R-:W-:-:S07]  /*a9b0*/  @P6 SHF.R.U32.HI R3, RZ, R141, R140 ;  /* 0x0000008dff036219 */ /* 0x000fce000001168c */
.L_x_1421:
[----:B------:R-:W-:Y:S05]  /*a9c0*/  BSYNC B0 ;  /* 0x0000000000007941 */ /* 0x000fea0003800000 */
.L_x_1419:
[----:B------:R-:W-:-:S05]  /*a9d0*/  IMAD R140, R3, R9, R142 ;  /* 0x00000009038c7224 */ /* 0x000fca00078e028e */
[----:B------:R-:W-:Y:S02]  /*a9e0*/  VIADDMNMX R15, R140, R9, R15, PT ;  /* 0x000000098c0f7246 */ /* 0x000fe4000380010f */
[----:B------:R-:W-:-:S07]  /*a9f0*/  VIMNMX R21, R21, R140, !PT ;  /* 0x0000008c15157248 */ /* 0x000fce0007fe0100 */
.L_x_1418:
        /* <DEDUP_REMOVED lines=49> */
[----:B------:R-:W-:Y:S02]  /*ad10*/  ISETP.NE.AND P6, PT, R156, RZ, PT ;  /* 0x000000ff9c00720c */ /* 0x000fe40003fc5270 */
        /* <DEDUP_REMOVED lines=24> */
[----:B------:R-:W-:-:S02]  /*aea0*/  ISETP.NE.AND P1, PT, R151, RZ, PT ;  /* 0x000000ff9700720c */ /* 0x000fc40003f25270 */
[C---:B------:R-:W-:Y:S02]  /*aeb0*/  ISETP.GT.AND P3, PT, R21.reuse, 0x50, !P3 ;  /* 0x000000501500780c */ /* 0x040fe40005f64270 */
[----:B------:R-:W-:Y:S02]  /*aec0*/  ISETP.GT.AND P1, PT, R21, 0x31, !P1 ;  /* 0x000000311500780c */ /* 0x000fe40004f24270 */
[C---:B------:R-:W-:Y:S02]  /*aed0*/  ISETP.LT.OR P3, PT, R15.reuse, 0x51, P3 ;  /* 0x000000510f00780c */ /* 0x040fe40001f61670 */
[----:B------:R-:W-:Y:S02]  /*aee0*/  ISETP.LT.OR P1, PT, R15, 0x32, P1 ;  /* 0x000000320f00780c */ /* 0x000fe40000f21670 */
[----:B------:R-:W-:Y:S02]  /*aef0*/  ISETP.GT.AND P4, PT, R21, 0x51, !P4 ;  /* 0x000000511500780c */ /* 0x000fe40006784270 */
[----:B------:R-:W-:-:S02]  /*af00*/  FSEL R110, R115, -INF , !P1 ;  /* 0xff800000736e7808 */ /* 0x000fc40004800000 */
[----:B------:R-:W-:Y:S02]  /*af10*/  ISETP.NE.AND P1, PT, R113, RZ, PT ;  /* 0x000000ff7100720c */ /* 0x000fe40003f25270 */
[----:B------:R-:W-:Y:S02]  /*af20*/  FSEL R130, R130, -INF , !P3 ;  /* 0xff80000082827808 */ /* 0x000fe40005800000 */
[----:B------:R-:W-:Y:S02]  /*af30*/  ISETP.GT.AND P1, PT, R21, 0x38, !P1 ;  /* 0x000000381500780c */ /* 0x000fe40004f24270 */
[C---:B------:R-:W-:Y:S02]  /*af40*/  ISETP.LT.OR P4, PT, R15.reuse, 0x52, P4 ;  /* 0x000000520f00780c */ /* 0x040fe40002781670 */
[----:B------:R-:W-:Y:S02]  /*af50*/  ISETP.LT.OR P1, PT, R15, 0x39, P1 ;  /* 0x000000390f00780c */ /* 0x000fe40000f21670 */
[----:B------:R-:W-:-:S02]  /*af60*/  ISETP.GT.AND P5, PT, R21, 0x58, !P5 ;  /* 0x000000581500780c */ /* 0x000fc40006fa4270 */
[----:B------:R-:W-:Y:S02]  /*af70*/  FSEL R118, R118, -INF , !P1 ;  /* 0xff80000076767808 */ /* 0x000fe40004800000 */
[----:B------:R-:W-:Y:S02]  /*af80*/  ISETP.NE.AND P1, PT, R153, RZ, PT ;  /* 0x000000ff9900720c */ /* 0x000fe40003f25270 */
[----:B------:R-:W-:Y:S02]  /*af90*/  FSEL R180, R131, -INF , !P4 ;  /* 0xff80000083b47808 */ /* 0x000fe40006000000 */
[----:B------:R-:W-:Y:S02]  /*afa0*/  ISETP.GT.AND P1, PT, R21, 0x39, !P1 ;  /* 0x000000391500780c */ /* 0x000fe40004f24270 */
[C---:B------:R-:W-:Y:S02]  /*afb0*/  ISETP.LT.OR P5, PT, R15.reuse, 0x59, P5 ;  /* 0x000000590f00780c */ /* 0x040fe40002fa1670 */
[----:B------:R-:W-:-:S02]  /*afc0*/  ISETP.LT.OR P1, PT, R15, 0x3a, P1 ;  /* 0x0000003a0f00780c */ /* 0x000fc40000f21670 */
[----:B------:R-:W-:Y:S02]  /*afd0*/  FSEL R134, R134, -INF , !P5 ;  /* 0xff80000086867808 */ /* 0x000fe40006800000 */
[----:B------:R-:W-:Y:S02]  /*afe0*/  FSEL R156, R119, -INF , !P1 ;  /* 0xff800000779c7808 */ /* 0x000fe40004800000 */
[----:B------:R-:W-:-:S04]  /*aff0*/  ISETP.NE.AND P1, PT, R117, RZ, PT ;  /* 0x000000ff7500720c */ /* 0x000fc80003f25270 */
        /* <DEDUP_REMOVED lines=12> */
[----:B------:R-:W-:Y:S02]  /*b0c0*/  FMNMX.FTZ R89, R88, R3, !PT ;  /* 0x0000000358597209 */ /* 0x000fe40007810000 */
[----:B------:R-:W-:-:S03]  /*b0d0*/  ISETP.LT.OR P1, PT, R15, 0x4a, P1 ;  /* 0x0000004a0f00780c */ /* 0x000fc60000f21670 */
[----:B------:R-:W1:Y:S01]  /*b0e0*/  SHFL.BFLY PT, R190, R89, 0x2, 0x1f ;  /* 0x0c401f0059be7f89 */ /* 0x000e6200000e0000 */
[----:B------:R-:W-:Y:S02]  /*b0f0*/  FSEL R178, R127, -INF , !P1 ;  /* 0xff8000007fb27808 */ /* 0x000fe40004800000 */
[----:B------:R-:W-:Y:S02]  /*b100*/  ISETP.GT.AND P1, PT, R21, RZ, !P6 ;  /* 0x000000ff1500720c */ /* 0x000fe40007724270 */
[----:B------:R-:W-:Y:S02]  /*b110*/  ISETP.NE.AND P6, PT, R125, RZ, PT ;  /* 0x000000ff7d00720c */ /* 0x000fe40003fc5270 */
[----:B------:R-:W-:Y:S02]  /*b120*/  ISETP.LT.OR P1, PT, R15, 0x1, P1 ;  /* 0x000000010f00780c */ /* 0x000fe40000f21670 */
[----:B------:R-:W-:Y:S02]  /*b130*/  ISETP.GT.AND P2, PT, R21, 0x59, !P6 ;  /* 0x000000591500780c */ /* 0x000fe40007744270 */
[----:B------:R-:W-:-:S02]  /*b140*/  FSEL R107, R90, -INF , !P1 ;  /* 0xff8000005a6b7808 */ /* 0x000fc40004800000 */
[----:B------:R-:W-:Y:S02]  /*b150*/  ISETP.LT.OR P2, PT, R15, 0x5a, P2 ;  /* 0x0000005a0f00780c */ /* 0x000fe40001741670 */
[----:B------:R-:W-:Y:S02]  /*b160*/  LOP3.LUT P6, RZ, R175, 0x7f, RZ, 0xc0, !PT ;  /* 0x0000007fafff7812 */ /* 0x000fe400078cc0ff */
[----:B-1----:R-:W-:Y:S02]  /*b170*/  FMNMX.FTZ R190, R89, R190, !PT ;  /* 0x000000be59be7209 */ /* 0x002fe40007810000 */
[----:B------:R-:W-:-:S03]  /*b180*/  FMNMX.FTZ R89, R107, R12, !PT ;  /* 0x0000000c6b597209 */ /* 0x000fc60007810000 */
[----:B------:R-:W1:Y:S01]  /*b190*/  SHFL.BFLY PT, R3, R190, 0x1, 0x1f ;  /* 0x0c201f00be037f89 */ /* 0x000e6200000e0000 */
[----:B------:R-:W-:-:S04]  /*b1a0*/  FMNMX.FTZ R91, R152, R89, !PT ;  /* 0x00000059985b7209 */ /* 0x000fc80007810000 */
[----:B------:R-:W-:-:S04]  /*b1b0*/  FMNMX.FTZ R91, R94, R91, !PT ;  /* 0x0000005b5e5b7209 */ /* 0x000fc80007810000 */
[----:B------:R-:W-:-:S04]  /*b1c0*/  FMNMX.FTZ R91, R150, R91, !PT ;  /* 0x0000005b965b7209 */ /* 0x000fc80007810000 */
[----:B------:R-:W-:-:S04]  /*b1d0*/  FMNMX.FTZ R91, R98, R91, !PT ;  /* 0x0000005b625b7209 */ /* 0x000fc80007810000 */
[----:B------:R-:W-:-:S04]  /*b1e0*/  FMNMX.FTZ R93, R148, R91, !PT ;  /* 0x0000005b945d7209 */ /* 0x000fc80007810000 */
[----:B------:R-:W-:Y:S02]  /*b1f0*/  FMNMX.FTZ R93, R102, R93, !PT ;  /* 0x0000005d665d7209 */ /* 0x000fe40007810000 */
[----:B-1----:R-:W-:Y:S02]  /*b200*/  FMNMX.FTZ R3, R190, R3, !PT ;  /* 0x00000003be037209 */ /* 0x002fe40007810000 */
[----:B------:R-:W-:Y:S02]  /*b210*/  FMNMX.FTZ R93, R146, R93, !PT ;  /* 0x0000005d925d7209 */ /* 0x000fe40007810000 */
[C---:B------:R-:W-:Y:S01]  /*b220*/  FSETP.NEU.FTZ.AND P1, PT, R3.reuse, -INF , PT ;  /* 0xff8000000300780b */ /* 0x040fe20003f3d000 */
[----:B0-----:R-:W-:Y:S01]  /*b230*/  FMUL.FTZ R90, R3, R9 ;  /* 0x00000009035a7220 */ /* 0x001fe20000410000 */
[----:B------:R-:W-:-:S04]  /*b240*/  FMNMX.FTZ R93, R106, R93, !PT ;  /* 0x0000005d6a5d7209 */ /* 0x000fc80007810000 */
        /* <DEDUP_REMOVED lines=30> */
[----:B------:R-:W-:-:S02]  /*b430*/  FFMA.FTZ R105, R128, R9, -R111 ;  /* 0x0000000980697223 */ /* 0x000fc4000001086f */
[----:B------:R-:W-:-:S04]  /*b440*/  FMNMX.FTZ R99, R126, R99, !PT ;  /* 0x000000637e637209 */ /* 0x000fc80007810000 */
[----:B------:R-:W-:Y:S01]  /*b450*/  FMNMX.FTZ R99, R178, R99, !PT ;  /* 0x00000063b2637209 */ /* 0x000fe20007810000 */
[----:B------:R0:W-:Y:S03]  /*b460*/  MUFU.EX2 R97, R104 ;  /* 0x0000006800617308 */ /* 0x0001e60000000800 */
[----:B------:R-:W-:-:S04]  /*b470*/  FMNMX.FTZ R99, R130, R99, !PT ;  /* 0x0000006382637209 */ /* 0x000fc80007810000 */
[----:B------:R-:W-:Y:S01]  /*b480*/  FMNMX.FTZ R99, R180, R99, !PT ;  /* 0x00000063b4637209 */ /* 0x000fe20007810000 */
[----:B------:R-:W-:Y:S01]  /*b490*/  MUFU.EX2 R182, R182 ;  /* 0x000000b600b67308 */ /* 0x000fe20000000800 */
[----:B0-----:R-:W-:Y:S02]  /*b4a0*/  FSEL R104, R135, -INF , !P2 ;  /* 0xff80000087687808 */ /* 0x001fe40005000000 */
[----:B------:R-:W-:-:S04]  /*b4b0*/  FMNMX.FTZ R99, R134, R99, !PT ;  /* 0x0000006386637209 */ /* 0x000fc80007810000 */
[----:B------:R-:W-:Y:S01]  /*b4c0*/  FMNMX.FTZ R103, R104, R99, !PT ;  /* 0x0000006368677209 */ /* 0x000fe20007810000 */
[-CC-:B------:R-:W-:Y:S01]  /*b4d0*/  FFMA.FTZ R99, R116, R9.reuse, -R111.reuse ;  /* 0x0000000974637223 */ /* 0x180fe2000001086f */
[-C--:B------:R-:W-:Y:S01]  /*b4e0*/  FFMA.FTZ R116, R2, R9.reuse, -R111 ;  /* 0x0000000902747223 */ /* 0x080fe2000001086f */
[----:B------:R-:W-:Y:S01]  /*b4f0*/  FSEL R2, R3, RZ, P1 ;  /* 0x000000ff03027208 */ /* 0x000fe20000800000 */
[----:B------:R-:W-:Y:S01]  /*b500*/  MUFU.EX2 R93, R176 ;  /* 0x000000b0005d7308 */ /* 0x000fe20000000800 */
[----:B------:R-:W0:Y:S03]  /*b510*/  SHFL.BFLY PT, R108, R103, 0x2, 0x1f ;  /* 0x0c401f00676c7f89 */ /* 0x000e2600000e0000 */
[----:B------:R-:W-:Y:S01]  /*b520*/  FADD.FTZ R2, -R2, R13 ;  /* 0x0000000d02027221 */ /* 0x000fe20000010100 */
[----:B------:R-:W-:-:S03]  /*b530*/  FFMA.FTZ R13, R88, R9, -R111 ;  /* 0x00000009580d7223 */ /* 0x000fc6000001086f */
[-C--:B------:R-:W-:Y:S01]  /*b540*/  FMUL.FTZ R2, R2, R9.reuse ;  /* 0x0000000902027220 */ /* 0x080fe20000410000 */
[----:B------:R-:W-:Y:S08]  /*b550*/  MUFU.EX2 R154, R154 ;  /* 0x0000009a009a7308 */ /* 0x000ff00000000800 */
[----:B------:R1:W-:Y:S01]  /*b560*/  MUFU.EX2 R95, R138 ;  /* 0x0000008a005f7308 */ /* 0x0003e20000000800 */
[----:B0-----:R-:W-:Y:S01]  /*b570*/  FMNMX.FTZ R109, R103, R108, !PT ;  /* 0x0000006c676d7209 */ /* 0x001fe20007810000 */
[----:B------:R-:W-:-:S06]  /*b580*/  FFMA.FTZ R108, R0, R9, -R111 ;  /* 0x00000009006c7223 */ /* 0x000fcc000001086f */
[----:B------:R-:W-:Y:S01]  /*b590*/  MUFU.EX2 R136, R136 ;  /* 0x0000008800887308 */ /* 0x000fe20000000800 */
[-CC-:B------:R-:W-:Y:S01]  /*b5a0*/  FFMA.FTZ R103, R124, R9.reuse, -R111.reuse ;  /* 0x000000097c677223 */ /* 0x180fe2000001086f */
[----:B-1----:R-:W-:Y:S01]  /*b5b0*/  FFMA.FTZ R138, R132, R9, -R111 ;  /* 0x00000009848a7223 */ /* 0x002fe2000001086f */
[----:B------:R-:W0:Y:S01]  /*b5c0*/  SHFL.BFLY PT, R0, R109, 0x1, 0x1f ;  /* 0x0c201f006d007f89 */ /* 0x000e2200000e0000 */
[----:B------:R-:W-:-:S04]  /*b5d0*/  IMAD.U32 R111, RZ, RZ, UR10 ;  /* 0x0000000aff6f7e24 */ /* 0x000fc8000f8e00ff */
[----:B------:R-:W-:Y:S01]  /*b5e0*/  MUFU.EX2 R100, R100 ;  /* 0x0000006400647308 */ /* 0x000fe20000000800 */
[----:B------:R-:W-:-:S05]  /*b5f0*/  @!P6 VIADD R111, R111, 0x2a860 ;  /* 0x0002a8606f6fe836 */ /* 0x000fca0000000000 */
[----:B------:R-:W-:Y:S02]  /*b600*/  @!P6 PRMT R111, RZ, 0x654, R111 ;  /* 0x00000654ff6fe816 */ /* 0x000fe4000000006f */
[----:B------:R-:W-:Y:S02]  /*b610*/  MUFU.EX2 R15, R15 ;  /* 0x0000000f000f7308 */ /* 0x000fe40000000800 */
[----:B------:R1:W-:Y:S06]  /*b620*/  @!P6 SYNCS.ARRIVE.TRANS64.RED.A1T0 RZ, [R111+URZ], RZ ;  /* 0x000000ff6fffe9a7 */ /* 0x0003ec000810043f */
[----:B------:R-:W-:Y:S01]  /*b630*/  MUFU.EX2 R20, R20 ;  /* 0x0000001400147308 */ /* 0x000fe20000000800 */
[----:B0-----:R-:W-:-:S04]  /*b640*/  FMNMX.FTZ R8, R109, R0, !PT ;  /* 0x000000006d087209 */ /* 0x001fc80007810000 */
[C---:B------:R-:W-:Y:S01]  /*b650*/  FSETP.NEU.FTZ.AND P1, PT, R8.reuse, -INF , PT ;  /* 0xff8000000800780b */ /* 0x040fe20003f3d000 */
[----:B------:R-:W-:Y:S02]  /*b660*/  FMUL.FTZ R0, R8, R9 ;  /* 0x0000000908007220 */ /* 0x000fe40000410000 */
[----:B------:R-:W-:Y:S03]  /*b670*/  MUFU.EX2 R21, R21 ;  /* 0x0000001500157308 */ /* 0x000fe60000000800 */
[----:B------:R-:W-:-:S05]  /*b680*/  FSEL R109, R0, RZ, P1 ;  /* 0x000000ff006d7208 */ /* 0x000fca0000800000 */
[----:B------:R0:W2:Y:S01]  /*b690*/  MUFU.EX2 R0, R2 ;  /* 0x0000000200007308 */ /* 0x0000a20000000800 */
[-CC-:B------:R-:W-:Y:S01]  /*b6a0*/  FFMA.FTZ R157, R107, R9.reuse, -R109.reuse ;  /* 0x000000096b9d7223 */ /* 0x180fe2000001086d */
[----:B------:R-:W-:Y:S01]  /*b6b0*/  FSEL R107, R8, RZ, P1 ;  /* 0x000000ff086b7208 */ /* 0x000fe20000800000 */
        /* <DEDUP_REMOVED lines=14> */
[----:B--2---:R-:W-:Y:S01]  /*b7a0*/  FFMA.FTZ R7, R0, R7, R89 ;  /* 0x0000000700077223 */ /* 0x004fe20000010059 */
        /* <DEDUP_REMOVED lines=13> */
[-CC-:B------:R-:W-:Y:S01]  /*b880*/  FFMA.FTZ R130, R130, R9.reuse, -R109.reuse ;  /* 0x0000000982827223 */ /* 0x180fe2000001086d */
[----:B------:R-:W2:Y:S01]  /*b890*/  MUFU.EX2 R159, R159 ;  /* 0x0000009f009f7308 */ /* 0x000ea20000000800 */
[----:B------:R-:W-:Y:S01]  /*b8a0*/  FADD.FTZ R107, R93, R120 ;  /* 0x000000785d6b7221 */ /* 0x000fe20000010000 */
[-CC-:B------:R-:W-:Y:S01]  /*b8b0*/  FFMA.FTZ R180, R180, R9.reuse, -R109.reuse ;  /* 0x00000009b4b47223 */ /* 0x180fe2000001086d */
[-CC-:B------:R-:W-:Y:S01]  /*b8c0*/  FFMA.FTZ R134, R134, R9.reuse, -R109.reuse ;  /* 0x0000000986867223 */ /* 0x180fe2000001086d */
[----:B------:R-:W-:Y:S01]  /*b8d0*/  FFMA.FTZ R104, R104, R9, -R109 ;  /* 0x0000000968687223 */ /* 0x000fe2000001086d */
[----:B------:R-:W-:Y:S01]  /*b8e0*/  FADD.FTZ R120, R154, R107 ;  /* 0x0000006b9a787221 */ /* 0x000fe20000010000 */
[----:B------:R-:W-:-:S02]  /*b8f0*/  F2FP.BF16.F32.PACK_AB R150, R20, R15 ;  /* 0x0000000f1496723e */ /* 0x000fc400000010ff */
[----:B------:R-:W3:Y:S01]  /*b900*/  MUFU.EX2 R94, R94 ;  /* 0x0000005e005e7308 */ /* 0x000ee20000000800 */
[----:B0-----:R-:W-:Y:S01]  /*b910*/  FFMA.FTZ R7, R2, R6, R157 ;  /* 0x0000000602077223 */ /* 0x001fe2000001009d */
[----:B------:R-:W-:Y:S01]  /*b920*/  FADD.FTZ R107, R95, R120 ;  /* 0x000000785f6b7221 */ /* 0x000fe20000010000 */
[C---:B------:R-:W-:Y:S01]  /*b930*/  ISETP.GT.AND P1, PT, R10.reuse, R23, PT ;  /* 0x000000170a00720c */ /* 0x040fe20003f24270 */
[----:B------:R-:W-:Y:S02]  /*b940*/  VIADD R10, R10, 0xffffffff ;  /* 0xffffffff0a0a7836 */ /* 0x000fe40000000000 */
[----:B------:R-:W-:Y:S01]  /*b950*/  FADD.FTZ R6, R88, R7 ;  /* 0x0000000758067221 */ /* 0x000fe20000010000 */
[----:B------:R-:W-:Y:S01]  /*b960*/  F2FP.BF16.F32.PACK_AB R152, R154, R93 ;  /* 0x0000005d9a98723e */ /* 0x000fe200000010ff */
[----:B------:R-:W0:Y:S02]  /*b970*/  MUFU.EX2 R153, R153 ;  /* 0x0000009900997308 */ /* 0x000e240000000800 */
[----:B--2---:R-:W-:Y:S01]  /*b980*/  FADD.FTZ R7, R159, R6 ;  /* 0x000000069f077221 */ /* 0x004fe20000010000 */
[----:B------:R-:W-:-:S02]  /*b990*/  F2FP.BF16.F32.PACK_AB R154, R136, R95 ;  /* 0x0000005f889a723e */ /* 0x000fc400000010ff */
[----:B------:R-:W-:Y:S02]  /*b9a0*/  F2FP.BF16.F32.PACK_AB R148, R100, R97 ;  /* 0x000000616494723e */ /* 0x000fe400000010ff */
[----:B------:R-:W-:Y:S01]  /*b9b0*/  F2FP.BF16.F32.PACK_AB R157, R88, R157 ;  /* 0x0000009d589d723e */ /* 0x000fe200000010ff */
        /* <DEDUP_REMOVED lines=18> */
[----:B------:R-:W3:Y:S01]  /*bae0*/  MUFU.EX2 R96, R96 ;  /* 0x0000006000607308 */ /* 0x000ee20000000800 */
[C---:B0-----:R-:W-:Y:S01]  /*baf0*/  FADD.FTZ R6, R106.reuse, R7 ;  /* 0x000000076a067221 */ /* 0x041fe20000010000 */
[----:B------:R-:W-:-:S06]  /*bb00*/  F2FP.BF16.F32.PACK_AB R149, R106, R149 ;  /* 0x000000956a95723e */ /* 0x000fcc00000010ff */
[----:B------:R0:W-:Y:S01]  /*bb10*/  MUFU.EX2 R145, R110 ;  /* 0x0000006e00917308 */ /* 0x0001e20000000800 */
[----:B--2---:R-:W-:-:S07]  /*bb20*/  FADD.FTZ R7, R151, R6 ;  /* 0x0000000697077221 */ /* 0x004fce0000010000 */
[----:B------:R-:W2:Y:S01]  /*bb30*/  MUFU.EX2 R12, R142 ;  /* 0x0000008e000c7308 */ /* 0x000ea20000000800 */
[----:B0-----:R-:W-:Y:S01]  /*bb40*/  FADD.FTZ R110, R100, R107 ;  /* 0x0000006b646e7221 */ /* 0x001fe20000010000 */
[----:B---3--:R-:W-:-:S03]  /*bb50*/  F2FP.BF16.F32.PACK_AB R144, R96, R21 ;  /* 0x000000156090723e */ /* 0x008fc600000010ff */
[----:B------:R-:W-:-:S03]  /*bb60*/  FADD.FTZ R107, R15, R110 ;  /* 0x0000006e0f6b7221 */ /* 0x000fc60000010000 */
[----:B------:R-:W0:Y:S01]  /*bb70*/  MUFU.EX2 R99, R99 ;  /* 0x0000006300637308 */ /* 0x000e220000000800 */
[----:B------:R-:W-:-:S04]  /*bb80*/  FADD.FTZ R110, R20, R107 ;  /* 0x0000006b146e7221 */ /* 0x000fc80000010000 */
[----:B------:R-:W-:-:S03]  /*bb90*/  FADD.FTZ R107, R21, R110 ;  /* 0x0000006e156b7221 */ /* 0x000fc60000010000 */
[----:B------:R-:W3:Y:S01]  /*bba0*/  MUFU.EX2 R92, R92 ;  /* 0x0000005c005c7308 */ /* 0x000ee20000000800 */
[----:B------:R-:W-:Y:S01]  /*bbb0*/  FADD.FTZ R110, R96, R107 ;  /* 0x0000006b606e7221 */ /* 0x000fe20000010000 */
[C---:B--2---:R-:W-:Y:S01]  /*bbc0*/  FADD.FTZ R7, R12.reuse, R7 ;  /* 0x000000070c077221 */ /* 0x044fe20000010000 */
[----:B------:R-:W-:Y:S01]  /*bbd0*/  F2FP.BF16.F32.PACK_AB R151, R12, R151 ;  /* 0x000000970c97723e */ /* 0x000fe200000010ff */
[----:B------:R-:W-:Y:S02]  /*bbe0*/  IMAD.MOV.U32 R12, RZ, RZ, R8 ;  /* 0x000000ffff0c7224 */ /* 0x000fe400078e0008 */
[----:B------:R-:W-:Y:S02]  /*bbf0*/  FADD.FTZ R7, R124, R7 ;  /* 0x000000077c077221 */ /* 0x000fe40000010000 */
[----:B------:R-:W2:Y:S01]  /*bc00*/  MUFU.EX2 R101, R101 ;  /* 0x0000006500657308 */ /* 0x000ea20000000800 */
[----:B0-----:R-:W-:Y:S01]  /*bc10*/  FADD.FTZ R107, R99, R110 ;  /* 0x0000006e636b7221 */ /* 0x001fe20000010000 */
[C---:B------:R-:W-:Y:S01]  /*bc20*/  FADD.FTZ R7, R145.reuse, R7 ;  /* 0x0000000791077221 */ /* 0x040fe20000010000 */
[----:B------:R-:W-:-:S05]  /*bc30*/  F2FP.BF16.F32.PACK_AB R145, R145, R124 ;  /* 0x0000007c9191723e */ /* 0x000fca00000010ff */
[----:B------:R-:W0:Y:S01]  /*bc40*/  MUFU.EX2 R118, R118 ;  /* 0x0000007600767308 */ /* 0x000e220000000800 */
[C---:B---3--:R-:W-:Y:S01]  /*bc50*/  FADD.FTZ R6, R92.reuse, R107 ;  /* 0x0000006b5c067221 */ /* 0x048fe20000010000 */
[----:B------:R-:W-:-:S06]  /*bc60*/  F2FP.BF16.F32.PACK_AB R146, R92, R99 ;  /* 0x000000635c92723e */ /* 0x000fcc00000010ff */
[----:B------:R-:W3:Y:S01]  /*bc70*/  MUFU.EX2 R108, R108 ;  /* 0x0000006c006c7308 */ /* 0x000ee20000000800 */
[----:B--2---:R-:W-:-:S07]  /*bc80*/  FADD.FTZ R107, R101, R6 ;  /* 0x00000006656b7221 */ /* 0x004fce0000010000 */
[----:B------:R2:W4:Y:S01]  /*bc90*/  MUFU.EX2 R147, R156 ;  /* 0x0000009c00937308 */ /* 0x0005220000000800 */
[----:B0-----:R-:W-:-:S07]  /*bca0*/  FADD.FTZ R7, R118, R7 ;  /* 0x0000000776077221 */ /* 0x001fce0000010000 */
[----:B------:R-:W0:Y:S01]  /*bcb0*/  MUFU.EX2 R103, R103 ;  /* 0x0000006700677308 */ /* 0x000e220000000800 */
[----:B---3--:R-:W-:Y:S01]  /*bcc0*/  FADD.FTZ R6, R108, R107 ;  /* 0x0000006b6c067221 */ /* 0x008fe20000010000 */
[----:B--2---:R-:W-:Y:S02]  /*bcd0*/  F2FP.BF16.F32.PACK_AB R156, R90, R89 ;  /* 0x000000595a9c723e */ /* 0x004fe400000010ff */
[----:B------:R-:W-:-:S04]  /*bce0*/  F2FP.BF16.F32.PACK_AB R140, R108, R101 ;  /* 0x000000656c8c723e */ /* 0x000fc800000010ff */
[----:B------:R-:W2:Y:S01]  /*bcf0*/  MUFU.EX2 R122, R122 ;  /* 0x0000007a007a7308 */ /* 0x000ea20000000800 */
[C---:B----4-:R-:W-:Y:S01]  /*bd00*/  FADD.FTZ R7, R147.reuse, R7 ;  /* 0x0000000793077221 */ /* 0x050fe20000010000 */
[----:B------:R-:W-:-:S06]  /*bd10*/  F2FP.BF16.F32.PACK_AB R147, R147, R118 ;  /* 0x000000769393723e */ /* 0x000fcc00000010ff */
        /* <DEDUP_REMOVED lines=27> */
[----:B--2---:R-:W-:-:S07]  /*bed0*/  FADD.FTZ R20, R138, R15 ;  /* 0x0000000f8a147221 */ /* 0x004fce0000010000 */
[----:B------:R-:W2:Y:S01]  /*bee0*/  MUFU.EX2 R104, R104 ;  /* 0x0000006800687308 */ /* 0x000ea20000000800 */
[----:B0-----:R-:W-:Y:S01]  /*bef0*/  FADD.FTZ R6, R139, R6 ;  /* 0x000000068b067221 */ /* 0x001fe20000010000 */
[C---:B---3--:R-:W-:Y:S01]  /*bf00*/  FADD.FTZ R7, R13.reuse, R20 ;  /* 0x000000140d077221 */ /* 0x048fe20000010000 */
[----:B------:R-:W-:Y:S01]  /*bf10*/  F2FP.BF16.F32.PACK_AB R138, R13, R138 ;  /* 0x0000008a0d8a723e */ /* 0x000fe200000010ff */
[----:B------:R-:W-:Y:S02]  /*bf20*/  IMAD.MOV.U32 R13, RZ, RZ, R3 ;  /* 0x000000ffff0d7224 */ /* 0x000fe400078e0003 */
[C---:B--2---:R-:W-:Y:S01]  /*bf30*/  FADD.FTZ R6, R104.reuse, R6 ;  /* 0x0000000668067221 */ /* 0x044fe20000010000 */
[----:B------:R-:W-:Y:S01]  /*bf40*/  F2FP.BF16.F32.PACK_AB R139, R104, R139 ;  /* 0x0000008b688b723e */ /* 0x000fe200000010ff */
[----:B-1----:R-:W-:Y:S06]  /*bf50*/  @P1 BRA `(.L_x_1422) ;  /* 0xffffffd000a01947 */ /* 0x002fec000383ffff */
.L_x_1405:
        /* <DEDUP_REMOVED lines=67> */
.L_x_1423:
[----:B------:R-:W-:Y:S01]  /*c390*/  ULEA UR5, UR36, UR37, 0x3 ;  /* 0x0000002524057291 */ /* 0x000fe2000f8e183f */
[----:B------:R-:W-:-:S05]  /*c3a0*/  IMAD.U32 R0, RZ, RZ, UR38 ;  /* 0x00000026ff007e24 */ /* 0x000fca000f8e00ff */
[----:B------:R-:W-:-:S04]  /*c3b0*/  SHF.L.U32 R0, R0, 0x1f, RZ ;  /* 0x0000001f00007819 */ /* 0x000fc800000006ff */
[----:B------:R0:W1:Y:S01]  /*c3c0*/  SYNCS.PHASECHK.TRANS64.TRYWAIT P1, [UR5+0x2a850], R0 ;  /* 0x02a85000ff0075a7 */ /* 0x0000620008020145 */
[----:B------:R-:W-:Y:S05]  /*c3d0*/  @!P0 BRA `(.L_x_1424) ;  /* 0x0000000000048947 */ /* 0x000fea0003800000 */
[----:B------:R-:W-:Y:S01]  /*c3e0*/  BPT.TRAP 0x1 ;  /* 0x000000040000795c */ /* 0x000fe20000300000 */
.L_x_1424:
[----:B-1----:R-:W-:Y:S05]  /*c3f0*/  @P1 BRA `(.L_x_1425) ;  /* 0x0000000000081947 */ /* 0x002fea0003800000 */
[----:B------:R-:W1:Y:S02]  /*c400*/  SYNCS.PHASECHK.TRANS64.TRYWAIT P0, [UR5+0x2a850], R0 ;  /* 0x02a85000ff0075a7 */ /* 0x000e640008000145 */
[----:B-1----:R-:W-:Y:S05]  /*c410*/  @!P0 BRA `(.L_x_1426) ;  /* 0x0000009000e08947 */ /* 0x002fea0003800000 */
.L_x_1425:
[----:B------:R-:W-:Y:S01]  /*c420*/  UIADD3 UR37, UR37, 0x400, URZ ;  /* 0x0000040025257890 */ /* 0x000fe2000fffe03f */
[----:B------:R-:W-:Y:S01]  /*c430*/  WARPGROUP.ARRIVE ;  /* 0x00000000000079c5 */ /* 0x000fe20000000000 */
[----:B------:R-:W-:Y:S01]  /*c440*/  UMOV UR7, 0x40000040 ;  /* 0x4000004000077882 */ /* 0x000fe20000000000 */
[----:B01----:R-:W0:Y:S01]  /*c450*/  SHFL.BFLY PT, R0, R7, 0x2, 0x1f ;  /* 0x0c401f0007007f89 */ /* 0x003e2200000e0000 */
[----:B------:R-:W-:Y:S01]  /*c460*/  USHF.R.U32.HI UR37, URZ, 0x4, UR37 ;  /* 0x000000043f257899 */ /* 0x000fe20008011625 */
[----:B------:R-:W-:Y:S02]  /*c470*/  IMAD.U32 R13, RZ, RZ, UR5 ;  /* 0x00000005ff0d7e24 */ /* 0x000fe4000f8e00ff */
[----:B------:R-:W1:Y:S01]  /*c480*/  SHFL.BFLY PT, R5, R6, 0x2, 0x1f ;  /* 0x0c401f0006057f89 */ /* 0x000e6200000e0000 */
[----:B------:R-:W-:Y:S01]  /*c490*/  ULOP3.LUT UR37, UR37, 0x3fff, URZ, 0xc0, !UPT ;  /* 0x00003fff25257892 */ /* 0x000fe2000f8ec03f */
[----:B------:R-:W-:Y:S01]  /*c4a0*/  IMAD.MOV.U32 R4, RZ, RZ, RZ ;  /* 0x000000ffff047224 */ /* 0x000fe200078e00ff */
[----:B------:R-:W2:Y:S02]  /*c4b0*/  S2R R14, SR_TID.X ;  /* 0x00000000000e7919 */ /* 0x000ea40000002100 */
[----:B------:R-:W-:Y:S01]  /*c4c0*/  ULOP3.LUT UR4, UR37, 0x3000000, URZ, 0xfc, !UPT ;  /* 0x0300000025047892 */ /* 0x000fe2000f8efc3f */
[----:B------:R-:W-:-:S03]  /*c4d0*/  VIADD R166, R166, 0x1 ;  /* 0x00000001a6a67836 */ /* 0x000fc60000000000 */
[----:B------:R-:W-:Y:S02]  /*c4e0*/  UIMAD UR4, UR36, 0x600, UR4 ;  /* 0x00000600240478a4 */ /* 0x000fe4000f8e0204 */
[----:B------:R-:W-:-:S04]  /*c4f0*/  UIADD3 UR36, UR36, 0x1, URZ ;  /* 0x0000000124247890 */ /* 0x000fc8000fffe03f */
[----:B------:R-:W-:Y:S01]  /*c500*/  UISETP.NE.AND UP0, UPT, UR36, 0x2, UPT ;  /* 0x000000022400788c */ /* 0x000fe2000bf05270 */
[----:B------:R-:W-:Y:S02]  /*c510*/  UMOV UR6, UR4 ;  /* 0x0000000400067c82 */ /* 0x000fe40008000000 */
[----:B------:R-:W-:Y:S01]  /*c520*/  HGMMA.64x128x16.F32.BF16 R24, R156, gdesc[UR4].tnspB, R24, gsb0 ;  /* 0x41e000049c187df0 */ /* 0x000fe20008001818 */
[----:B------:R-:W-:Y:S01]  /*c530*/  UIADD3 UR6, UR4, 0x80, URZ ;  /* 0x0000008004067890 */ /* 0x000fe2000fffe03f */
[----:B0-----:R-:W-:Y:S01]  /*c540*/  FADD.FTZ R0, R0, R7 ;  /* 0x0000000700007221 */ /* 0x001fe20000010000 */
[----:B------:R-:W-:Y:S01]  /*c550*/  UMOV UR7, 0x40000040 ;  /* 0x4000004000077882 */ /* 0x000fe20000000000 */
[----:B------:R-:W-:Y:S01]  /*c560*/  USEL UR36, UR36, URZ, UP0 ;  /* 0x0000003f24247287 */ /* 0x000fe20008000000 */
[----:B-1----:R-:W-:Y:S02]  /*c570*/  FADD.FTZ R2, R5, R6 ;  /* 0x0000000605027221 */ /* 0x002fe40000010000 */
[----:B------:R-:W0:Y:S04]  /*c580*/  SHFL.BFLY PT, R5, R0, 0x1, 0x1f ;  /* 0x0c201f0000057f89 */ /* 0x000e2800000e0000 */
[----:B------:R-:W1:Y:S01]  /*c590*/  SHFL.BFLY PT, R11, R2, 0x1, 0x1f ;  /* 0x0c201f00020b7f89 */ /* 0x000e6200000e0000 */
[----:B--2---:R-:W-:Y:S01]  /*c5a0*/  LOP3.LUT P2, RZ, R14, 0x7f, RZ, 0xc0, !PT ;  /* 0x0000007f0eff7812 */ /* 0x004fe2000784c0ff */
[----:B0-----:R-:W-:Y:S01]  /*c5b0*/  FADD.FTZ R10, R0, R5 ;  /* 0x00000005000a7221 */ /* 0x001fe20000010000 */
[----:B------:R-:W-:-:S02]  /*c5c0*/  IMAD.MOV.U32 R0, RZ, RZ, -0x800000 ;  /* 0xff800000ff007424 */ /* 0x000fc400078e00ff */
[----:B-1----:R-:W-:Y:S02]  /*c5d0*/  FADD.FTZ R12, R2, R11 ;  /* 0x0000000b020c7221 */ /* 0x002fe40000010000 */
[----:B------:R-:W-:Y:S01]  /*c5e0*/  FSETP.NE.FTZ.AND P0, PT, R10, RZ, PT ;  /* 0x000000ff0a00720b */ /* 0x000fe20003f15000 */
[----:B------:R-:W-:Y:S02]  /*c5f0*/  IMAD.MOV.U32 R11, RZ, RZ, RZ ;  /* 0x000000ffff0b7224 */ /* 0x000fe400078e00ff */
[----:B------:R-:W-:Y:S01]  /*c600*/  IMAD.MOV.U32 R2, RZ, RZ, -0x800000 ;  /* 0xff800000ff027424 */ /* 0x000fe200078e00ff */
[----:B------:R-:W-:-:S09]  /*c610*/  FSETP.NE.FTZ.AND P1, PT, R12, RZ, PT ;  /* 0x000000ff0c00720b */ /* 0x000fd20003f35000 */
[C---:B------:R-:W-:Y:S01]  /*c620*/  @P0 FMUL.FTZ R6, R9.reuse, 0.69314718246459960938 ;  /* 0x3f31721809060820 */ /* 0x040fe20000410000 */
[----:B------:R-:W0:Y:S03]  /*c630*/  @P0 MUFU.LG2 R5, R10 ;  /* 0x0000000a00050308 */ /* 0x000e260000000c00 */
[----:B------:R-:W-:Y:S01]  /*c640*/  @P1 FMUL.FTZ R14, R9, 0.69314718246459960938 ;  /* 0x3f317218090e1820 */ /* 0x000fe20000410000 */
[----:B------:R-:W-:-:S04]  /*c650*/  @!P2 VIADD R9, R13, 0x2a860 ;  /* 0x0002a8600d09a836 */ /* 0x000fc80000000000 */
[----:B------:R-:W1:Y:S01]  /*c660*/  @P1 MUFU.LG2 R7, R12 ;  /* 0x0000000c00071308 */ /* 0x000e620000000c00 */
[----:B------:R-:W-:-:S07]  /*c670*/  @!P2 PRMT R9, RZ, 0x654, R9 ;  /* 0x00000654ff09a816 */ /* 0x000fce0000000009 */
[----:B------:R-:W2:Y:S01]  /*c680*/  @P0 MUFU.RCP R4, R10 ;  /* 0x0000000a00040308 */ /* 0x000ea20000001000 */
[----:B0-----:R-:W-:-:S04]  /*c690*/  @P0 FMUL.FTZ R5, R5, 0.69314718246459960938 ;  /* 0x3f31721805050820 */ /* 0x001fc80000410000 */
[----:B------:R-:W-:Y:S01]  /*c6a0*/  @P0 FFMA.FTZ R2, R6, R3, R5 ;  /* 0x0000000306020223 */ /* 0x000fe20000010005 */
[----:B------:R-:W-:Y:S02]  /*c6b0*/  PLOP3.LUT P0, PT, PT, PT, PT, 0x8, 0x0 ;  /* 0x000000000000781c */ /* 0x000fe40003f0e170 */
[----:B------:R-:W0:Y:S01]  /*c6c0*/  @P1 MUFU.RCP R11, R12 ;  /* 0x0000000c000b1308 */ /* 0x000e220000001000 */
        /* <DEDUP_REMOVED lines=94> */
.L_x_1356:
[----:B------:R-:W0:Y:S01]  /*ccb0*/  S2R R4, SR_CgaCtaId ;  /* 0x0000000000047919 */ /* 0x000e220000008800 */
[----:B------:R-:W-:Y:S01]  /*ccc0*/  MOV R3, 0x400 ;  /* 0x0000040000037802 */ /* 0x000fe20000000f00 */
[----:B------:R-:W-:Y:S01]  /*ccd0*/  BSSY B0, `(.L_x_1427) ;  /* 0x00001f3000007945 */ /* 0x000fe20003800000 */
[----:B------:R-:W-:Y:S02]  /*cce0*/  BAR.SYNC.DEFER_BLOCKING 0x5, 0x180 ;  /* 0x0146000000007b1d */ /* 0x000fe40000010000 */
[----:B0-----:R-:W-:-:S05]  /*ccf0*/  LEA R3, R4, R3, 0x18 ;  /* 0x0000000304037211 */ /* 0x001fca00078ec0ff */
[----:B------:R0:W1:Y:S01]  /*cd00*/  LDS.128 R44, [R3+0x2a8d0] ;  /* 0x02a8d000032c7984 */ /* 0x0000620000000c00 */
[----:B------:R-:W-:Y:S06]  /*cd10*/  BAR.ARV 0x4, 0x180 ;  /* 0x0106000000007b1d */ /* 0x000fec0000002000 */
[----:B------:R-:W-:Y:S05]  /*cd20*/  @P0 BRA `(.L_x_1428) ;  /* 0x0000001400040947 */ /* 0x000fea0003800000 */
[----:B------:R-:W2:Y:S01]  /*cd30*/  S2R R4, SR_SWINHI ;  /* 0x0000000000047919 */ /* 0x000ea20000002f00 */
[----:B------:R-:W-:Y:S02]  /*cd40*/  F2FP.BF16.F32.PACK_AB R7, R7, R8 ;  /* 0x000000080707723e */ /* 0x000fe400000010ff */
[----:B------:R-:W-:Y:S01]  /*cd50*/  F2FP.BF16.F32.PACK_AB R6, R6, R91 ;  /* 0x0000005b0606723e */ /* 0x000fe200000010ff */
[----:B------:R-:W-:Y:S01]  /*cd60*/  BAR.SYNC.DEFER_BLOCKING 0x1, 0x100 ;  /* 0x0044000000007b1d */ /* 0x000fe20000010000 */
        /* <DEDUP_REMOVED lines=10> */
[----:B------:R-:W-:Y:S02]  /*ce10*/  MOV R16, R3 ;  /* 0x0000000300107202 */ /* 0x000fe40000000f00 */
[----:B--2---:R-:W-:-:S03]  /*ce20*/  MOV R17, R4 ;  /* 0x0000000400117202 */ /* 0x004fc60000000f00 */
[----:B------:R-:W-:-:S03]  /*ce30*/  IMAD.WIDE R4, R170, 0x2, R16 ;  /* 0x00000002aa047825 */ /* 0x000fc600078e0210 */
[C---:B------:R-:W-:Y:S02]  /*ce40*/  LOP3.LUT R9, R4.reuse, 0x380, RZ, 0xc0, !PT ;  /* 0x0000038004097812 */ /* 0x040fe400078ec0ff */
[C---:B------:R-:W-:Y:S02]  /*ce50*/  IADD3 R73, P5, R4.reuse, 0x40, RZ ;  /* 0x0000004004497810 */ /* 0x040fe40007fbe0ff */
[C---:B------:R-:W-:Y:S02]  /*ce60*/  IADD3 R23, P6, R4.reuse, 0x20, RZ ;  /* 0x0000002004177810 */ /* 0x040fe40007fde0ff */
[----:B------:R-:W-:Y:S01]  /*ce70*/  IADD3 R97, P4, R4, 0x60, RZ ;  /* 0x0000006004617810 */ /* 0x000fe20007f9e0ff */
[--C-:B------:R-:W-:Y:S01]  /*ce80*/  IMAD.X R25, RZ, RZ, R5.reuse, P5 ;  /* 0x000000ffff197224 */ /* 0x100fe200028e0605 */
[----:B------:R-:W-:Y:S01]  /*ce90*/  SHF.R.U64 R9, R9, 0x3, RZ ;  /* 0x0000000309097819 */ /* 0x000fe200000012ff */
[--C-:B------:R-:W-:Y:S01]  /*cea0*/  IMAD.X R27, RZ, RZ, R5.reuse, P6 ;  /* 0x000000ffff1b7224 */ /* 0x100fe200030e0605 */
[----:B------:R-:W-:Y:S01]  /*ceb0*/  LOP3.LUT R20, R73, 0x380, RZ, 0xc0, !PT ;  /* 0x0000038049147812 */ /* 0x000fe200078ec0ff */
[----:B------:R-:W-:Y:S01]  /*cec0*/  IMAD.X R21, RZ, RZ, R5, P4 ;  /* 0x000000ffff157224 */ /* 0x000fe200020e0605 */
[----:B------:R-:W-:-:S02]  /*ced0*/  LOP3.LUT R14, R23, 0x380, RZ, 0xc0, !PT ;  /* 0x00000380170e7812 */ /* 0x000fc400078ec0ff */
[----:B-1----:R-:W-:Y:S02]  /*cee0*/  LOP3.LUT R44, R97, 0x380, RZ, 0xc0, !PT ;  /* 0x00000380612c7812 */ /* 0x002fe400078ec0ff */
[C---:B------:R-:W-:Y:S02]  /*cef0*/  IADD3 R99, P3, R4.reuse, 0x4000, RZ ;  /* 0x0000400004637810 */ /* 0x040fe40007f7e0ff */
[C---:B------:R-:W-:Y:S02]  /*cf00*/  IADD3 R101, P2, R4.reuse, 0x4020, RZ ;  /* 0x0000402004657810 */ /* 0x040fe40007f5e0ff */
[C---:B------:R-:W-:Y:S01]  /*cf10*/  IADD3 R90, P1, R4.reuse, 0x4040, RZ ;  /* 0x00004040045a7810 */ /* 0x040fe20007f3e0ff */
[--C-:B------:R-:W-:Y:S01]  /*cf20*/  IMAD.X R15, RZ, RZ, R5.reuse, P3 ;  /* 0x000000ffff0f7224 */ /* 0x100fe200018e0605 */
[----:B------:R-:W-:Y:S01]  /*cf30*/  IADD3 R103, P0, R4, 0x4060, RZ ;  /* 0x0000406004677810 */ /* 0x000fe20007f1e0ff */
[--C-:B------:R-:W-:Y:S01]  /*cf40*/  IMAD.X R13, RZ, RZ, R5.reuse, P2 ;  /* 0x000000ffff0d7224 */ /* 0x100fe200010e0605 */
[----:B------:R-:W-:Y:S01]  /*cf50*/  LOP3.LUT R4, R9, R4, RZ, 0x3c, !PT ;  /* 0x0000000409047212 */ /* 0x000fe200078e3cff */
[--C-:B------:R-:W-:Y:S01]  /*cf60*/  IMAD.X R11, RZ, RZ, R5.reuse, P1 ;  /* 0x000000ffff0b7224 */ /* 0x100fe200008e0605 */
[----:B------:R-:W-:Y:S01]  /*cf70*/  SHF.R.U64 R20, R20, 0x3, RZ ;  /* 0x0000000314147819 */ /* 0x000fe200000012ff */
[----:B------:R-:W-:Y:S01]  /*cf80*/  IMAD.X R9, RZ, RZ, R5, P0 ;  /* 0x000000ffff097224 */ /* 0x000fe200000e0605 */
[----:B------:R-:W-:-:S02]  /*cf90*/  SHF.R.U64 R14, R14, 0x3, RZ ;  /* 0x000000030e0e7819 */ /* 0x000fc400000012ff */
[----:B------:R-:W-:Y:S02]  /*cfa0*/  SHF.R.U64 R44, R44, 0x3, RZ ;  /* 0x000000032c2c7819 */ /* 0x000fe400000012ff */
[----:B------:R-:W-:Y:S02]  /*cfb0*/  MOV R94, R4 ;  /* 0x00000004005e7202 */ /* 0x000fe40000000f00 */
[----:B------:R-:W-:Y:S02]  /*cfc0*/  LOP3.LUT R24, R20, R73, RZ, 0x3c, !PT ;  /* 0x0000004914187212 */ /* 0x000fe400078e3cff */
[----:B------:R-:W-:Y:S02]  /*cfd0*/  F2FP.BF16.F32.PACK_AB R5, R10, R93 ;  /* 0x0000005d0a05723e */ /* 0x000fe400000010ff */
[----:B------:R-:W-:Y:S02]  /*cfe0*/  LOP3.LUT R26, R14, R23, RZ, 0x3c, !PT ;  /* 0x000000170e1a7212 */ /* 0x000fe400078e3cff */
[----:B------:R-:W-:-:S02]  /*cff0*/  LOP3.LUT R20, R44, R97, RZ, 0x3c, !PT ;  /* 0x000000612c147212 */ /* 0x000fc400078e3cff */
[----:B------:R-:W-:Y:S01]  /*d000*/  LOP3.LUT R10, R101, 0x380, RZ, 0xc0, !PT ;  /* 0x00000380650a7812 */ /* 0x000fe200078ec0ff */
[----:B------:R-:W1:Y:S01]  /*d010*/  LDC.64 R96, c[0x0][0xc00] ;  /* 0x00030000ff607b82 */ /* 0x000e620000000a00 */
[----:B------:R-:W-:Y:S02]  /*d020*/  LOP3.LUT R23, R90, 0x380, RZ, 0xc0, !PT ;  /* 0x000003805a177812 */ /* 0x000fe400078ec0ff */
[----:B------:R-:W-:Y:S02]  /*d030*/  LOP3.LUT R44, R103, 0x380, RZ, 0xc0, !PT ;  /* 0x00000380672c7812 */ /* 0x000fe400078ec0ff */
[----:B------:R-:W-:Y:S02]  /*d040*/  LOP3.LUT R72, R99, 0x380, RZ, 0xc0, !PT ;  /* 0x0000038063487812 */ /* 0x000fe400078ec0ff */
[----:B------:R-:W-:Y:S02]  /*d050*/  SHF.R.U64 R10, R10, 0x3, RZ ;  /* 0x000000030a0a7819 */ /* 0x000fe400000012ff */
[----:B------:R-:W-:-:S02]  /*d060*/  SHF.R.U64 R23, R23, 0x3, RZ ;  /* 0x0000000317177819 */ /* 0x000fc400000012ff */
[----:B------:R-:W-:Y:S02]  /*d070*/  SHF.R.U64 R44, R44, 0x3, RZ ;  /* 0x000000032c2c7819 */ /* 0x000fe400000012ff */
[----:B------:R-:W-:Y:S02]  /*d080*/  F2FP.BF16.F32.PACK_AB R4, R12, R95 ;  /* 0x0000005f0c04723e */ /* 0x000fe400000010ff */
[----:B------:R-:W-:Y:S02]  /*d090*/  SHF.R.U64 R72, R72, 0x3, RZ ;  /* 0x0000000348487819 */ /* 0x000fe400000012ff */
[----:B------:R-:W-:Y:S01]  /*d0a0*/  LOP3.LUT R12, R10, R101, RZ, 0x3c, !PT ;  /* 0x000000650a0c7212 */ /* 0x000fe200078e3cff */
[----:B------:R2:W-:Y:S01]  /*d0b0*/  STSM.16.M88.4 [R94], R4 ;  /* 0x000000045e007844 */ /* 0x0005e20000000200 */
[----:B------:R-:W-:Y:S02]  /*d0c0*/  LOP3.LUT R10, R23, R90, RZ, 0x3c, !PT ;  /* 0x0000005a170a7212 */ /* 0x000fe400078e3cff */
[----:B------:R-:W-:-:S02]  /*d0d0*/  LOP3.LUT R8, R44, R103, RZ, 0x3c, !PT ;  /* 0x000000672c087212 */ /* 0x000fc400078e3cff */
[----:B------:R-:W-:Y:S02]  /*d0e0*/  LOP3.LUT R14, R72, R99, RZ, 0x3c, !PT ;  /* 0x00000063480e7212 */ /* 0x000fe400078e3cff */
[----:B------:R-:W-:Y:S02]  /*d0f0*/  MOV R72, R10 ;  /* 0x0000000a00487202 */ /* 0x000fe40000000f00 */
[----:B------:R-:W-:Y:S02]  /*d100*/  MOV R44, R8 ;  /* 0x00000008002c7202 */ /* 0x000fe40000000f00 */
[----:B------:R-:W-:Y:S02]  /*d110*/  MOV R92, R26 ;  /* 0x0000001a005c7202 */ /* 0x000fe40000000f00 */
[----:B------:R-:W-:Y:S02]  /*d120*/  F2FP.BF16.F32.PACK_AB R8, R88, R89 ;  /* 0x000000595808723e */ /* 0x000fe400000010ff */
[----:B------:R-:W-:-:S02]  /*d130*/  F2FP.BF16.F32.PACK_AB R9, R35, R34 ;  /* 0x000000222309723e */ /* 0x000fc400000010ff */
[----:B------:R-:W-:Y:S02]  /*d140*/  F2FP.BF16.F32.PACK_AB R10, R37, R36 ;  /* 0x00000024250a723e */ /* 0x000fe400000010ff */
[----:B------:R-:W-:Y:S02]  /*d150*/  F2FP.BF16.F32.PACK_AB R11, R39, R38 ;  /* 0x00000026270b723e */ /* 0x000fe400000010ff */
[----:B------:R-:W-:Y:S02]  /*d160*/  MOV R91, R24 ;  /* 0x00000018005b7202 */ /* 0x000fe40000000f00 */
[----:B--2---:R-:W-:Y:S01]  /*d170*/  F2FP.BF16.F32.PACK_AB R4, R41, R40 ;  /* 0x000000282904723e */ /* 0x004fe200000010ff */
[----:B------:R-:W-:Y:S01]  /*d180*/  STSM.16.M88.4 [R92], R8 ;  /* 0x000000085c007844 */ /* 0x000fe20000000200 */
[----:B------:R-:W-:Y:S02]  /*d190*/  F2FP.BF16.F32.PACK_AB R5, R43, R42 ;  /* 0x0000002a2b05723e */ /* 0x000fe400000010ff */
[----:B------:R-:W-:-:S02]  /*d1a0*/  F2FP.BF16.F32.PACK_AB R6, R32, R33 ;  /* 0x000000212006723e */ /* 0x000fc400000010ff */
[----:B------:R-:W-:Y:S02]  /*d1b0*/  F2FP.BF16.F32.PACK_AB R7, R30, R31 ;  /* 0x0000001f1e07723e */ /* 0x000fe400000010ff */
[----:B------:R-:W-:Y:S02]  /*d1c0*/  MOV R23, R14 ;  /* 0x0000000e00177202 */ /* 0x000fe40000000f00 */
[----:B------:R-:W-:Y:S01]  /*d1d0*/  MOV R73, R12 ;  /* 0x0000000c00497202 */ /* 0x000fe20000000f00 */
[----:B------:R2:W-:Y:S01]  /*d1e0*/  STSM.16.M88.4 [R91], R4 ;  /* 0x000000045b007844 */ /* 0x0005e20000000200 */
[----:B------:R-:W-:Y:S02]  /*d1f0*/  MOV R90, R20 ;  /* 0x00000014005a7202 */ /* 0x000fe40000000f00 */
[----:B------:R-:W-:Y:S01]  /*d200*/  F2FP.BF16.F32.PACK_AB R12, R49, R48 ;  /* 0x00000030310c723e */ /* 0x000fe200000010ff */
[----:B------:R-:W3:Y:S01]  /*d210*/  LDC.64 R20, c[0x0][0xc00] ;  /* 0x00030000ff147b82 */ /* 0x000ee20000000a00 */
[----:B------:R-:W-:-:S02]  /*d220*/  F2FP.BF16.F32.PACK_AB R13, R51, R50 ;  /* 0x00000032330d723e */ /* 0x000fc400000010ff */
[----:B------:R-:W-:Y:S02]  /*d230*/  F2FP.BF16.F32.PACK_AB R14, R53, R52 ;  /* 0x00000034350e723e */ /* 0x000fe400000010ff */
[----:B------:R-:W-:Y:S02]  /*d240*/  F2FP.BF16.F32.PACK_AB R15, R55, R54 ;  /* 0x00000036370f723e */ /* 0x000fe400000010ff */
[----:B------:R-:W-:Y:S01]  /*d250*/  F2FP.BF16.F32.PACK_AB R24, R57, R56 ;  /* 0x000000383918723e */ /* 0x000fe200000010ff */
[----:B------:R-:W-:Y:S01]  /*d260*/  ULDC UR4, c[0x0][0xa88] ;  /* 0x0002a20000047ab9 */ /* 0x000fe20000000800 */
[----:B------:R-:W-:Y:S01]  /*d270*/  F2FP.BF16.F32.PACK_AB R25, R59, R58 ;  /* 0x0000003a3b19723e */ /* 0x000fe200000010ff */
[----:B------:R-:W-:Y:S01]  /*d280*/  STSM.16.M88.4 [R90], R12 ;  /* 0x0000000c5a007844 */ /* 0x000fe20000000200 */
[----:B------:R-:W-:Y:S01]  /*d290*/  F2FP.BF16.F32.PACK_AB R26, R61, R60 ;  /* 0x0000003c3d1a723e */ /* 0x000fe200000010ff */
[----:B--2---:R-:W2:Y:S01]  /*d2a0*/  LDC.64 R4, c[0x0][0xc08] ;  /* 0x00030200ff047b82 */ /* 0x004ea20000000a00 */
[----:B------:R-:W-:-:S02]  /*d2b0*/  F2FP.BF16.F32.PACK_AB R27, R63, R62 ;  /* 0x0000003e3f1b723e */ /* 0x000fc400000010ff */
[----:B------:R-:W-:Y:S02]  /*d2c0*/  F2FP.BF16.F32.PACK_AB R30, R77, R76 ;  /* 0x0000004c4d1e723e */ /* 0x000fe400000010ff */
[----:B------:R-:W-:Y:S01]  /*d2d0*/  F2FP.BF16.F32.PACK_AB R31, R79, R78 ;  /* 0x0000004e4f1f723e */ /* 0x000fe200000010ff */
[----:B------:R4:W-:Y:S01]  /*d2e0*/  STSM.16.M88.4 [R23], R24 ;  /* 0x0000001817007844 */ /* 0x0009e20000000200 */
[----:B-1----:R-:W-:Y:S01]  /*d2f0*/  ISETP.NE.U32.AND P0, PT, R96, RZ, PT ;  /* 0x000000ff6000720c */ /* 0x002fe20003f05070 */
[----:B------:R-:W1:Y:S02]  /*d300*/  LDC R52, c[0x0][0xbe8] ;  /* 0x0002fa00ff347b82 */ /* 0x000e640000000800 */
[----:B------:R0:W-:Y:S01]  /*d310*/  STSM.16.M88.4 [R73], R64 ;  /* 0x0000004049007844 */ /* 0x0001e20000000200 */
[----:B------:R-:W-:Y:S01]  /*d320*/  ISETP.NE.AND.EX P0, PT, R97, RZ, PT, P0 ;  /* 0x000000ff6100720c */ /* 0x000fe20003f05300 */
[----:B---3--:R-:W-:Y:S02]  /*d330*/  IMAD.WIDE R20, R164, 0x4, R20 ;  /* 0x00000004a4147825 */ /* 0x008fe400078e0214 */
[----:B------:R0:W-:Y:S04]  /*d340*/  STSM.16.M88.4 [R72], R28 ;  /* 0x0000001c48007844 */ /* 0x0001e80000000200 */
[----:B------:R0:W-:Y:S01]  /*d350*/  STSM.16.M88.4 [R44], R80 ;  /* 0x000000502c007844 */ /* 0x0001e20000000200 */
[----:B------:R-:W-:-:S02]  /*d360*/  IMAD.U32 R7, RZ, RZ, UR4 ;  /* 0x00000004ff077e24 */ /* 0x000fc4000f8e00ff */
[----:B----4-:R-:W-:Y:S01]  /*d370*/  IMAD.MOV.U32 R23, RZ, RZ, RZ ;  /* 0x000000ffff177224 */ /* 0x010fe200078e00ff */
[----:B------:R-:W-:Y:S01]  /*d380*/  BAR.SYNC.DEFER_BLOCKING 0x1, 0x100 ;  /* 0x0044000000007b1d */ /* 0x000fe20000010000 */
[----:B--2---:R-:W-:-:S04]  /*d390*/  ISETP.NE.U32.AND P2, PT, R4, RZ, PT ;  /* 0x000000ff0400720c */ /* 0x004fc80003f45070 */
[----:B------:R-:W-:-:S13]  /*d3a0*/  ISETP.NE.AND.EX P2, PT, R5, RZ, PT, P2 ;  /* 0x000000ff0500720c */ /* 0x000fda0003f45320 */
[----:B------:R-:W2:Y:S01]  /*d3b0*/  @P2 LDC.64 R4, c[0x0][0xc08] ;  /* 0x00030200ff042b82 */ /* 0x000ea20000000a00 */
[----:B------:R0:W5:Y:S01]  /*d3c0*/  @P0 LDG.E R23, desc[UR60][R20.64] ;  /* 0x0000003c14170981 */ /* 0x000162000c1e1900 */
[----:B-1----:R-:W-:-:S13]  /*d3d0*/  ISETP.NE.AND P1, PT, R52, 0x1, PT ;  /* 0x000000013400780c */ /* 0x002fda0003f25270 */
[----:B------:R-:W1:Y:S01]  /*d3e0*/  @P1 LDC R6, c[0x0][0xbec] ;  /* 0x0002fb00ff061b82 */ /* 0x000e620000000800 */
[----:B--2---:R-:W-:-:S07]  /*d3f0*/  @P2 IMAD.WIDE R4, R164, 0x4, R4 ;  /* 0x00000004a4042825 */ /* 0x004fce00078e0204 */
[----:B------:R-:W2:Y:S01]  /*d400*/  @P1 LDC R11, c[0x0][0xbf0] ;  /* 0x0002fc00ff0b1b82 */ /* 0x000ea20000000800 */
[----:B------:R0:W5:Y:S01]  /*d410*/  @P2 LDG.E R7, desc[UR60][R4.64] ;  /* 0x0000003c04072981 */ /* 0x000162000c1e1900 */
[----:B------:R-:W-:Y:S05]  /*d420*/  @P2 BRA `(.L_x_1429) ;  /* 0x0000000000102947 */ /* 0x000fea0003800000 */
[----:B------:R-:W-:Y:S05]  /*d430*/  @!P0 BRA `(.L_x_1429) ;  /* 0x00000000000c8947 */ /* 0x000fea0003800000 */
[----:B0-----:R-:W3:Y:S04]  /*d440*/  LDG.E R4, desc[UR60][R20.64] ;  /* 0x0000003c14047981 */ /* 0x001ee8000c1e1900 */
[----:B-----5:R-:W3:Y:S02]  /*d450*/  LDG.E R7, desc[UR60][R20.64+0x4] ;  /* 0x0000043c14077981 */ /* 0x020ee4000c1e1900 */
[----:B---3--:R-:W-:-:S07]  /*d460*/  IMAD.IADD R7, R7, 0x1, -R4 ;  /* 0x0000000107077824 */ /* 0x008fce00078e0a04 */
.L_x_1429:
[----:B0-----:R-:W-:Y:S01]  /*d470*/  SHF.R.S32.HI R44, RZ, 0x1f, R163 ;  /* 0x0000001fff2c7819 */ /* 0x001fe200000114a3 */
[----:B------:R-:W-:Y:S01]  /*d480*/  IMAD.IADD R15, R22, 0x1, R18 ;  /* 0x00000001160f7824 */ /* 0x000fe200078e0212 */
[----:B------:R-:W-:Y:S01]  /*d490*/  ULDC.64 UR4, c[0x0][0xb90] ;  /* 0x0002e40000047ab9 */ /* 0x000fe20000000a00 */
[--C-:B-----5:R-:W-:Y:S01]  /*d4a0*/  SHF.R.S32.HI R21, RZ, 0x1f, R23.reuse ;  /* 0x0000001fff157819 */ /* 0x120fe20000011417 */
[----:B------:R-:W-:Y:S01]  /*d4b0*/  IMAD.MOV.U32 R20, RZ, RZ, R23 ;  /* 0x000000ffff147224 */ /* 0x000fe200078e0017 */
[----:B------:R-:W-:Y:S01]  /*d4c0*/  SHF.R.S32.HI R8, RZ, 0x1f, R164 ;  /* 0x0000001fff087819 */ /* 0x000fe200000114a4 */
[----:B------:R-:W-:Y:S01]  /*d4d0*/  IMAD R4, R44, UR4, RZ ;  /* 0x000000042c047c24 */ /* 0x000fe2000f8e02ff */
[----:B------:R-:W-:Y:S01]  /*d4e0*/  SEL R53, R164, RZ, !P0 ;  /* 0x000000ffa4357207 */ /* 0x000fe20004000000 */
[----:B-1----:R-:W-:-:S04]  /*d4f0*/  @P1 IMAD.HI.U32 R6, R15, R6, RZ ;  /* 0x000000060f061227 */ /* 0x002fc800078e00ff */
[----:B------:R-:W-:Y:S01]  /*d500*/  IMAD.MOV.U32 R9, RZ, RZ, R15 ;  /* 0x000000ffff097224 */ /* 0x000fe200078e000f */
[----:B--2---:R-:W-:Y:S01]  /*d510*/  @P1 SHF.R.U32.HI R9, RZ, R11, R6 ;  /* 0x0000000bff091219 */ /* 0x004fe20000011606 */
[C---:B------:R-:W-:Y:S02]  /*d520*/  IMAD R13, R163.reuse, UR5, R4 ;  /* 0x00000005a30d7c24 */ /* 0x040fe4000f8e0204 */
[----:B------:R-:W-:Y:S01]  /*d530*/  IMAD.WIDE.U32 R4, R163, UR4, R20 ;  /* 0x00000004a3047c25 */ /* 0x000fe2000f8e0014 */
[----:B------:R-:W-:Y:S01]  /*d540*/  SEL R20, R8, RZ, !P0 ;  /* 0x000000ff08147207 */ /* 0x000fe20004000000 */
[----:B------:R-:W-:Y:S02]  /*d550*/  ULDC.64 UR4, c[0x0][0xb98] ;  /* 0x0002e60000047ab9 */ /* 0x000fe40000000a00 */
[----:B------:R-:W-:Y:S02]  /*d560*/  IMAD R11, R165, 0x40, R160 ;  /* 0x00000040a50b7824 */ /* 0x000fe400078e02a0 */
[----:B------:R-:W-:-:S02]  /*d570*/  IMAD.IADD R5, R5, 0x1, R13 ;  /* 0x0000000105057824 */ /* 0x000fc400078e020d */
[----:B------:R-:W-:Y:S02]  /*d580*/  IMAD.MOV R13, RZ, RZ, -R9 ;  /* 0x000000ffff0d7224 */ /* 0x000fe400078e0a09 */
[----:B------:R-:W-:-:S04]  /*d590*/  IMAD.WIDE R16, R11, 0x2, R16 ;  /* 0x000000020b107825 */ /* 0x000fc800078e0210 */
[----:B------:R-:W-:Y:S01]  /*d5a0*/  IMAD R6, R20, UR4, RZ ;  /* 0x0000000414067c24 */ /* 0x000fe2000f8e02ff */
[C---:B------:R-:W-:Y:S01]  /*d5b0*/  IADD3 R41, P6, R16.reuse, 0x4000, RZ ;  /* 0x0000400010297810 */ /* 0x040fe20007fde0ff */
[----:B------:R-:W-:Y:S01]  /*d5c0*/  IMAD.WIDE.U32 R4, R53, UR4, R4 ;  /* 0x0000000435047c25 */ /* 0x000fe2000f8e0004 */
[----:B------:R-:W-:Y:S02]  /*d5d0*/  IADD3 R37, P5, R16, 0x5000, RZ ;  /* 0x0000500010257810 */ /* 0x000fe40007fbe0ff */
[----:B------:R-:W-:Y:S01]  /*d5e0*/  LOP3.LUT R40, R41, 0x380, RZ, 0xc0, !PT ;  /* 0x0000038029287812 */ /* 0x000fe200078ec0ff */
[----:B------:R-:W-:Y:S01]  /*d5f0*/  IMAD R11, R52, R13, R15 ;  /* 0x0000000d340b7224 */ /* 0x000fe200078e020f */
[----:B------:R-:W-:Y:S01]  /*d600*/  SHF.R.S32.HI R13, RZ, 0x1f, R9 ;  /* 0x0000001fff0d7819 */ /* 0x000fe20000011409 */
[----:B------:R-:W-:Y:S01]  /*d610*/  IMAD R8, R53, UR5, R6 ;  /* 0x0000000535087c24 */ /* 0x000fe2000f8e0206 */
[----:B------:R-:W-:Y:S01]  /*d620*/  IADD3 R4, P2, R9, R4, RZ ;  /* 0x0000000409047210 */ /* 0x000fe20007f5e0ff */
[----:B------:R-:W-:Y:S01]  /*d630*/  ULDC.64 UR4, c[0x0][0xb88] ;  /* 0x0002e20000047ab9 */ /* 0x000fe20000000a00 */
[----:B------:R-:W-:Y:S01]  /*d640*/  SHF.R.S32.HI R6, RZ, 0x1f, R11 ;  /* 0x0000001fff067819 */ /* 0x000fe2000001140b */
[----:B------:R-:W-:Y:S01]  /*d650*/  IMAD.IADD R24, R169, 0x1, R18 ;  /* 0x00000001a9187824 */ /* 0x000fe200078e0212 */
[----:B------:R-:W-:Y:S01]  /*d660*/  IADD3.X R5, R13, R5, R8, P2, !PT ;  /* 0x000000050d057210 */ /* 0x000fe200017fe408 */
[----:B------:R-:W-:Y:S01]  /*d670*/  IMAD R55, R7, R52, RZ ;  /* 0x0000003407377224 */ /* 0x000fe200078e02ff */
[----:B------:R-:W-:Y:S01]  /*d680*/  IADD3 R9, P3, R16, 0x2000, RZ ;  /* 0x0000200010097810 */ /* 0x000fe20007f7e0ff */
[----:B------:R-:W-:Y:S01]  /*d690*/  IMAD R10, R6, UR4, RZ ;  /* 0x00000004060a7c24 */ /* 0x000fe2000f8e02ff */
[----:B------:R-:W-:Y:S01]  /*d6a0*/  IADD3 R15, P0, R16, 0x1000, RZ ;  /* 0x00001000100f7810 */ /* 0x000fe20007f1e0ff */
[----:B------:R-:W-:Y:S01]  /*d6b0*/  IMAD.WIDE.U32 R4, R11, UR4, R4 ;  /* 0x000000040b047c25 */ /* 0x000fe2000f8e0004 */
[----:B------:R-:W-:-:S02]  /*d6c0*/  LOP3.LUT R8, R9, 0x380, RZ, 0xc0, !PT ;  /* 0x0000038009087812 */ /* 0x000fc400078ec0ff */
[----:B------:R-:W-:Y:S01]  /*d6d0*/  LOP3.LUT R36, R37, 0x380, RZ, 0xc0, !PT ;  /* 0x0000038025247812 */ /* 0x000fe200078ec0ff */
[----:B------:R-:W-:Y:S01]  /*d6e0*/  IMAD R13, R11, UR5, R10 ;  /* 0x000000050b0d7c24 */ /* 0x000fe2000f8e020a */
[----:B------:R-:W-:Y:S01]  /*d6f0*/  ULDC.64 UR4, c[0x0][0xb50] ;  /* 0x0002d40000047ab9 */ /* 0x000fe20000000a00 */
[----:B------:R-:W-:Y:S01]  /*d700*/  SHF.R.U64 R6, R8, 0x3, RZ ;  /* 0x0000000308067819 */ /* 0x000fe200000012ff */
[----:B------:R-:W-:Y:S01]  /*d710*/  IMAD.X R7, RZ, RZ, R17, P3 ;  /* 0x000000ffff077224 */ /* 0x000fe200018e0611 */
[----:B------:R-:W-:Y:S01]  /*d720*/  LEA R10, P4, R4, UR4, 0x2 ;  /* 0x00000004040a7c11 */ /* 0x000fe2000f8810ff */
[----:B------:R-:W-:Y:S01]  /*d730*/  IMAD.IADD R5, R5, 0x1, R13 ;  /* 0x0000000105057824 */ /* 0x000fe200078e020d */
[----:B------:R-:W-:Y:S01]  /*d740*/  LOP3.LUT R6, R6, R9, RZ, 0x3c, !PT ;  /* 0x0000000906067212 */ /* 0x000fe200078e3cff */
[----:B------:R-:W-:Y:S01]  /*d750*/  IMAD.X R13, RZ, RZ, R17, P0 ;  /* 0x000000ffff0d7224 */ /* 0x000fe200000e0611 */
[----:B------:R-:W-:Y:S01]  /*d760*/  IADD3 R9, P2, R16, 0x3000, RZ ;  /* 0x0000300010097810 */ /* 0x000fe20007f5e0ff */
[----:B------:R-:W-:Y:S01]  /*d770*/  SHFL.IDX PT, R48, R10, RZ, 0x1c1f ;  /* 0x001c1fff0a307589 */ /* 0x000fe200000e0000 */
[----:B------:R-:W-:Y:S01]  /*d780*/  LEA.HI.X R14, R4, UR5, R5, 0x2, P4 ;  /* 0x00000005040e7c11 */ /* 0x000fe2000a0f1405 */
[----:B------:R-:W-:Y:S01]  /*d790*/  VIADD R4, R24, 0x8 ;  /* 0x0000000818047836 */ /* 0x000fe20000000000 */
[----:B------:R-:W-:Y:S01]  /*d7a0*/  LOP3.LUT R8, R9, 0x380, RZ, 0xc0, !PT ;  /* 0x0000038009087812 */ /* 0x000fe200078ec0ff */
[----:B------:R-:W-:Y:S01]  /*d7b0*/  SHFL.IDX PT, R50, R10, 0x1, 0x1c1f ;  /* 0x003c1f000a327f89 */ /* 0x000fe200000e0000 */
[----:B------:R-:W-:Y:S01]  /*d7c0*/  LOP3.LUT P0, RZ, R167, 0x3, RZ, 0xc0, !PT ;  /* 0x00000003a7ff7812 */ /* 0x000fe2000780c0ff */
[----:B------:R-:W-:Y:S01]  /*d7d0*/  ULDC.64 UR4, c[0x0][0xaa0] ;  /* 0x0002a80000047ab9 */ /* 0x000fe20000000a00 */
[----:B------:R-:W-:Y:S01]  /*d7e0*/  SHF.R.U64 R8, R8, 0x3, RZ ;  /* 0x0000000308087819 */ /* 0x000fe200000012ff */
[----:B------:R-:W0:Y:S01]  /*d7f0*/  SHFL.IDX PT, R49, R14, RZ, 0x1c1f ;  /* 0x001c1fff0e317589 */ /* 0x000e2200000e0000 */
[----:B------:R-:W-:-:S02]  /*d800*/  IADD3 R33, P4, R16, 0x6000, RZ ;  /* 0x0000600010217810 */ /* 0x000fc40007f9e0ff */
[----:B------:R-:W-:Y:S01]  /*d810*/  LOP3.LUT R8, R8, R9, RZ, 0x3c, !PT ;  /* 0x0000000908087212 */ /* 0x000fe200078e3cff */
[----:B------:R-:W1:Y:S01]  /*d820*/  SHFL.IDX PT, R51, R14, 0x1, 0x1c1f ;  /* 0x003c1f000e337f89 */ /* 0x000e6200000e0000 */
[----:B------:R-:W-:Y:S01]  /*d830*/  IMAD.X R9, RZ, RZ, R17, P2 ;  /* 0x000000ffff097224 */ /* 0x000fe200010e0611 */
[-C--:B------:R-:W-:Y:S02]  /*d840*/  ISETP.GE.OR P2, PT, R24, R55.reuse, P0 ;  /* 0x000000371800720c */ /* 0x080fe40000746670 */
[----:B------:R-:W-:Y:S02]  /*d850*/  ISETP.GE.OR P0, PT, R4, R55, P0 ;  /* 0x000000370400720c */ /* 0x000fe40000706670 */
[----:B------:R-:W-:Y:S02]  /*d860*/  LOP3.LUT R11, R16, 0x380, RZ, 0xc0, !PT ;  /* 0x00000380100b7812 */ /* 0x000fe400078ec0ff */
[----:B------:R-:W-:Y:S02]  /*d870*/  LOP3.LUT R32, R33, 0x380, RZ, 0xc0, !PT ;  /* 0x0000038021207812 */ /* 0x000fe400078ec0ff */
[----:B------:R-:W-:-:S02]  /*d880*/  SHF.R.U64 R11, R11, 0x3, RZ ;  /* 0x000000030b0b7819 */ /* 0x000fc400000012ff */
[----:B------:R-:W-:Y:S02]  /*d890*/  IADD3 R5, P3, R16, 0x7000, RZ ;  /* 0x0000700010057810 */ /* 0x000fe40007f7e0ff */
[----:B------:R-:W-:Y:S02]  /*d8a0*/  SHF.R.U64 R40, R40, 0x3, RZ ;  /* 0x0000000328287819 */ /* 0x000fe400000012ff */
[----:B------:R-:W-:Y:S01]  /*d8b0*/  SHF.R.U64 R36, R36, 0x3, RZ ;  /* 0x0000000324247819 */ /* 0x000fe200000012ff */
[--C-:B------:R-:W-:Y:S01]  /*d8c0*/  IMAD.X R29, RZ, RZ, R17.reuse, P3 ;  /* 0x000000ffff1d7224 */ /* 0x100fe200018e0611 */
[----:B------:R-:W-:Y:S02]  /*d8d0*/  SHF.R.U64 R32, R32, 0x3, RZ ;  /* 0x0000000320207819 */ /* 0x000fe400000012ff */
[----:B------:R-:W-:Y:S01]  /*d8e0*/  LOP3.LUT R16, R11, R16, RZ, 0x3c, !PT ;  /* 0x000000100b107212 */ /* 0x000fe200078e3cff */
[----:B0-----:R0:W-:Y:S01]  /*d8f0*/  @!P2 ST.E desc[UR60][R48.64], R2 ;  /* 0x000000023000a985 */ /* 0x0011e2000c10193c */
[----:B------:R-:W-:Y:S01]  /*d900*/  LOP3.LUT R40, R40, R41, RZ, 0x3c, !PT ;  /* 0x0000002928287212 */ /* 0x000fe200078e3cff */
[--C-:B------:R-:W-:Y:S01]  /*d910*/  IMAD.X R41, RZ, RZ, R17.reuse, P6 ;  /* 0x000000ffff297224 */ /* 0x100fe200030e0611 */
[----:B------:R-:W-:Y:S01]  /*d920*/  LOP3.LUT R36, R36, R37, RZ, 0x3c, !PT ;  /* 0x0000002524247212 */ /* 0x000fe200078e3cff */
[----:B-1----:R1:W-:Y:S01]  /*d930*/  @!P0 ST.E desc[UR60][R50.64], R0 ;  /* 0x0000000032008985 */ /* 0x0023e2000c10193c */
[----:B------:R-:W-:Y:S01]  /*d940*/  LOP3.LUT R32, R32, R33, RZ, 0x3c, !PT ;  /* 0x0000002120207212 */ /* 0x000fe200078e3cff */
[--C-:B------:R-:W-:Y:S01]  /*d950*/  IMAD.X R37, RZ, RZ, R17.reuse, P5 ;  /* 0x000000ffff257224 */ /* 0x100fe200028e0611 */
[----:B------:R-:W-:Y:S01]  /*d960*/  LOP3.LUT R12, R15, 0x380, RZ, 0xc0, !PT ;  /* 0x000003800f0c7812 */ /* 0x000fe200078ec0ff */
[----:B------:R-:W-:Y:S01]  /*d970*/  IMAD.X R33, RZ, RZ, R17, P4 ;  /* 0x000000ffff217224 */ /* 0x000fe200020e0611 */
[----:B------:R2:W5:Y:S01]  /*d980*/  LD.E.128 R24, desc[UR60][R16.64] ;  /* 0x0000003c10187980 */ /* 0x000562000c101d00 */
[----:B------:R-:W-:Y:S01]  /*d990*/  LOP3.LUT R4, R5, 0x380, RZ, 0xc0, !PT ;  /* 0x0000038005047812 */ /* 0x000fe200078ec0ff */
[----:B0-----:R-:W0:Y:S01]  /*d9a0*/  @P1 LDC R49, c[0x0][0xbec] ;  /* 0x0002fb00ff311b82 */ /* 0x001e220000000800 */
[----:B------:R-:W-:Y:S01]  /*d9b0*/  SHF.R.U64 R12, R12, 0x3, RZ ;  /* 0x000000030c0c7819 */ /* 0x000fe200000012ff */
[----:B------:R-:W5:Y:S01]  /*d9c0*/  LD.E.128 R8, desc[UR60][R8.64] ;  /* 0x0000003c08087980 */ /* 0x000f62000c101d00 */
[----:B------:R-:W-:Y:S01]  /*d9d0*/  SHF.R.U64 R4, R4, 0x3, RZ ;  /* 0x0000000304047819 */ /* 0x000fe200000012ff */
[----:B-1----:R-:W-:Y:S01]  /*d9e0*/  IMAD R0, R21, UR4, RZ ;  /* 0x0000000415007c24 */ /* 0x002fe2000f8e02ff */
[----:B------:R-:W-:Y:S01]  /*d9f0*/  LOP3.LUT R12, R12, R15, RZ, 0x3c, !PT ;  /* 0x0000000f0c0c7212 */ /* 0x000fe200078e3cff */
[----:B------:R-:W5:Y:S01]  /*da00*/  LD.E.128 R40, desc[UR60][R40.64] ;  /* 0x0000003c28287980 */ /* 0x000f62000c101d00 */
[----:B--2---:R-:W-:Y:S01]  /*da10*/  IMAD.WIDE.U32 R16, R23, UR4, RZ ;  /* 0x0000000417107c25 */ /* 0x004fe2000f8e00ff */
[----:B------:R-:W-:-:S02]  /*da20*/  LOP3.LUT R28, R4, R5, RZ, 0x3c, !PT ;  /* 0x00000005041c7212 */ /* 0x000fc400078e3cff */
[----:B------:R-:W5:Y:S01]  /*da30*/  LD.E.128 R4, desc[UR60][R6.64] ;  /* 0x0000003c06047980 */ /* 0x000f62000c101d00 */
[----:B------:R-:W-:Y:S01]  /*da40*/  IMAD R21, R23, UR5, R0 ;  /* 0x0000000517157c24 */ /* 0x000fe2000f8e0200 */
[----:B------:R-:W-:Y:S01]  /*da50*/  ULDC.64 UR4, c[0x0][0xae8] ;  /* 0x0002ba0000047ab9 */ /* 0x000fe20000000a00 */
[----:B------:R-:W1:Y:S01]  /*da60*/  @P1 LDC R23, c[0x0][0xbf0] ;  /* 0x0002fc00ff171b82 */ /* 0x000e620000000800 */
[----:B------:R-:W5:Y:S01]  /*da70*/  LD.E.128 R12, desc[UR60][R12.64] ;  /* 0x0000003c0c0c7980 */ /* 0x000f62000c101d00 */
[----:B------:R-:W-:Y:S02]  /*da80*/  IMAD.IADD R17, R17, 0x1, R21 ;  /* 0x0000000111117824 */ /* 0x000fe400078e0215 */
[----:B------:R-:W-:Y:S01]  /*da90*/  IMAD R21, R162, 0x20, R165 ;  /* 0x00000020a2157824 */ /* 0x000fe200078e02a5 */
[----:B------:R-:W5:Y:S01]  /*daa0*/  LD.E.128 R36, desc[UR60][R36.64] ;  /* 0x0000003c24247980 */ /* 0x000f62000c101d00 */
[----:B------:R-:W-:Y:S02]  /*dab0*/  IMAD R0, R44, UR4, RZ ;  /* 0x000000042c007c24 */ /* 0x000fe4000f8e02ff */
[----:B------:R-:W-:Y:S01]  /*dac0*/  IMAD.IADD R44, R18, 0x1, R21 ;  /* 0x00000001122c7824 */ /* 0x000fe200078e0215 */
[----:B------:R-:W5:Y:S01]  /*dad0*/  LD.E.128 R32, desc[UR60][R32.64] ;  /* 0x0000003c20207980 */ /* 0x000f62000c101d00 */
[----:B------:R-:W-:-:S02]  /*dae0*/  IMAD R21, R163, UR5, R0 ;  /* 0x00000005a3157c24 */ /* 0x000fc4000f8e0200 */
[----:B------:R-:W-:Y:S01]  /*daf0*/  IMAD.WIDE.U32 R16, R163, UR4, R16 ;  /* 0x00000004a3107c25 */ /* 0x000fe2000f8e0010 */
[----:B------:R-:W-:Y:S01]  /*db00*/  ULDC.64 UR4, c[0x0][0xaf0] ;  /* 0x0002bc0000047ab9 */ /* 0x000fe20000000a00 */
[----:B------:R-:W5:Y:S02]  /*db10*/  LD.E.128 R28, desc[UR60][R28.64] ;  /* 0x0000003c1c1c7980 */ /* 0x000f64000c101d00 */
[----:B0-----:R-:W-:Y:S01]  /*db20*/  @P1 IMAD.HI.U32 R0, R44, R49, RZ ;  /* 0x000000312c001227 */ /* 0x001fe200078e00ff */
[----:B------:R-:W-:Y:S01]  /*db30*/  @!PT LDS RZ, [RZ] ;  /* 0x00000000fffff984 */ /* 0x000fe20000000800 */
[----:B------:R-:W-:Y:S01]  /*db40*/  @!PT LDS RZ, [RZ] ;  /* 0x00000000fffff984 */ /* 0x000fe20000000800 */
[----:B------:R-:W-:Y:S01]  /*db50*/  @!PT LDS RZ, [RZ] ;  /* 0x00000000fffff984 */ /* 0x000fe20000000800 */
[----:B------:R-:W-:Y:S01]  /*db60*/  @!PT LDS RZ, [RZ] ;  /* 0x00000000fffff984 */ /* 0x000fe20000000800 */
[----:B------:R0:W-:Y:S06]  /*db70*/  MEMBAR.ALL.CTA ;  /* 0x0000000000007992 */ /* 0x0001ec0000008000 */
[----:B0-----:R-:W0:Y:S01]  /*db80*/  FENCE.VIEW.ASYNC.S ;  /* 0x00000000000073c6 */ /* 0x001e220000000000 */
[----:B------:R-:W-:-:S02]  /*db90*/  IMAD.IADD R17, R17, 0x1, R21 ;  /* 0x0000000111117824 */ /* 0x000fc400078e0215 */
[----:B------:R-:W-:Y:S02]  /*dba0*/  IMAD.MOV.U32 R21, RZ, RZ, R44 ;  /* 0x000000ffff157224 */ /* 0x000fe400078e002c */
[----:B------:R-:W-:Y:S01]  /*dbb0*/  IMAD R2, R20, UR4, RZ ;  /* 0x0000000414027c24 */ /* 0x000fe2000f8e02ff */
[----:B-1----:R-:W-:Y:S01]  /*dbc0*/  @P1 SHF.R.U32.HI R21, RZ, R23, R0 ;  /* 0x00000017ff151219 */ /* 0x002fe20000011600 */
[----:B------:R-:W-:-:S03]  /*dbd0*/  IMAD.WIDE.U32 R16, R53, UR4, R16 ;  /* 0x0000000435107c25 */ /* 0x000fc6000f8e0010 */
[--C-:B------:R-:W-:Y:S01]  /*dbe0*/  SHF.R.S32.HI R0, RZ, 0x1f, R21.reuse ;  /* 0x0000001fff007819 */ /* 0x100fe20000011415 */
        /* <DEDUP_REMOVED lines=10> */
[----:B------:R-:W-:Y:S02]  /*dc90*/  IMAD.IADD R17, R17, 0x1, R49 ;  /* 0x0000000111117824 */ /* 0x000fe400078e0231 */
[----:B------:R-:W-:Y:S02]  /*dca0*/  IMAD R2, R0, UR4, RZ ;  /* 0x0000000400027c24 */ /* 0x000fe4000f8e02ff */
[----:B------:R-:W-:Y:S02]  /*dcb0*/  IMAD.IADD R44, R165, 0x1, R18 ;  /* 0x00000001a52c7824 */ /* 0x000fe400078e0212 */
[----:B------:R-:W-:-:S02]  /*dcc0*/  IMAD R21, R23, UR5, R2 ;  /* 0x0000000517157c24 */ /* 0x000fc4000f8e0202 */
[----:B------:R-:W-:Y:S01]  /*dcd0*/  IMAD.WIDE.U32 R16, R23, UR4, R16 ;  /* 0x0000000417107c25 */ /* 0x000fe2000f8e0010 */
[CC--:B------:R-:W-:Y:S01]  /*dce0*/  ISETP.GE.AND P2, PT, R44.reuse, R55.reuse, PT ;  /* 0x000000372c00720c */ /* 0x0c0fe20003f46270 */
[----:B------:R-:W-:Y:S02]  /*dcf0*/  ULDC.64 UR4, c[0x0][0xa80] ;  /* 0x0002a00000047ab9 */ /* 0x000fe40000000a00 */
[----:B------:R-:W-:Y:S01]  /*dd00*/  VIADD R0, R44, 0x20 ;  /* 0x000000202c007836 */ /* 0x000fe20000000000 */
[----:B------:R-:W-:Y:S01]  /*dd10*/  LEA R18, P3, R16, UR4, 0x1 ;  /* 0x0000000410127c11 */ /* 0x000fe2000f8608ff */
[----:B------:R-:W-:Y:S02]  /*dd20*/  IMAD.IADD R17, R17, 0x1, R21 ;  /* 0x0000000111117824 */ /* 0x000fe400078e0215 */
[----:B------:R-:W-:Y:S01]  /*dd30*/  VIADD R3, R3, 0x2a820 ;  /* 0x0002a82003037836 */ /* 0x000fe20000000000 */
[----:B------:R-:W-:Y:S01]  /*dd40*/  ISETP.GE.AND P0, PT, R0, R55, PT ;  /* 0x000000370000720c */ /* 0x000fe20003f06270 */
[----:B------:R-:W-:Y:S01]  /*dd50*/  VIADD R0, R44, 0x40 ;  /* 0x000000402c007836 */ /* 0x000fe20000000000 */
[----:B------:R-:W-:-:S02]  /*dd60*/  LEA.HI.X R20, R16, UR5, R17, 0x1, P3 ;  /* 0x0000000510147c11 */ /* 0x000fc400098f0c11 */
[----:B------:R-:W-:Y:S01]  /*dd70*/  PRMT R3, RZ, 0x654, R3 ;  /* 0x00000654ff037816 */ /* 0x000fe20000000003 */
[----:B0-----:R0:W1:Y:S01]  /*dd80*/  SHFL.IDX PT, R16, R18, RZ, 0x181f ;  /* 0x00181fff12107589 */ /* 0x00106200000e0000 */
[----:B------:R-:W-:Y:S01]  /*dd90*/  ISETP.GE.AND P1, PT, R0, R55, PT ;  /* 0x000000370000720c */ /* 0x000fe20003f26270 */
[----:B------:R-:W-:Y:S01]  /*dda0*/  BSSY B1, `(.L_x_1430) ;  /* 0x000000d000017945 */ /* 0x000fe20003800000 */
[----:B------:R0:W-:Y:S01]  /*ddb0*/  SYNCS.ARRIVE.TRANS64.RED.A1T0 RZ, [R3+URZ], RZ ;  /* 0x000000ff03ff79a7 */ /* 0x0001e2000810043f */
[----:B------:R0:W2:Y:S02]  /*ddc0*/  SHFL.IDX PT, R0, R20, RZ, 0x181f ;  /* 0x00181fff14007589 */ /* 0x0000a400000e0000 */
[----:B------:R-:W-:Y:S08]  /*ddd0*/  @P2 BRA `(.L_x_1431) ;  /* 0x0000000000242947 */ /* 0x000ff00003800000 */
[----:B------:R-:W-:Y:S02]  /*dde0*/  ULDC UR4, c[0x0][0xac8] ;  /* 0x0002b20000047ab9 */ /* 0x000fe40000000800 */
[----:B------:R-:W-:Y:S02]  /*ddf0*/  ISETP.GE.AND P2, PT, R160, UR4, PT ;  /* 0x00000004a0007c0c */ /* 0x000fe4000bf46270 */
[----:B------:R-:W-:-:S11]  /*de00*/  ISETP.GE.AND P3, PT, R161, UR4, PT ;  /* 0x00000004a1007c0c */ /* 0x000fd6000bf66270 */
[CC--:B-1----:R-:W-:Y:S02]  /*de10*/  @!P2 LEA R2, P4, R160.reuse, R16.reuse, 0x1 ;  /* 0x00000010a002a211 */ /* 0x0c2fe400078808ff */
[C---:B------:R-:W-:Y:S02]  /*de20*/  @!P3 LEA R16, P5, R161.reuse, R16, 0x1 ;  /* 0x00000010a110b211 */ /* 0x040fe400078a08ff */
[-C--:B0-2---:R-:W-:Y:S02]  /*de30*/  @!P2 LEA.HI.X R3, R160, R0.reuse, R173, 0x1, P4 ;  /* 0x00000000a003a211 */ /* 0x085fe400020f0cad */
[----:B------:R-:W-:-:S03]  /*de40*/  @!P3 LEA.HI.X R17, R161, R0, R172, 0x1, P5 ;  /* 0x00000000a111b211 */ /* 0x000fc600028f0cac */
[----:B-----5:R3:W-:Y:S04]  /*de50*/  @!P2 ST.E.128 desc[UR60][R2.64], R24 ;  /* 0x000000180200a985 */ /* 0x0207e8000c101d3c */
[----:B------:R3:W-:Y:S02]  /*de60*/  @!P3 ST.E.128 desc[UR60][R16.64], R40 ;  /* 0x000000281000b985 */ /* 0x0007e4000c101d3c */
.L_x_1431:
[----:B------:R-:W-:Y:S05]  /*de70*/  BSYNC B1 ;  /* 0x0000000000017941 */ /* 0x000fea0003800000 */
.L_x_1430:
[----:B--2---:R2:W4:Y:S01]  /*de80*/  SHFL.IDX PT, R0, R20, 0x1, 0x181f ;  /* 0x00381f0014007f89 */ /* 0x00452200000e0000 */
[----:B------:R-:W-:Y:S03]  /*de90*/  BSSY B1, `(.L_x_1432) ;  /* 0x000000c000017945 */ /* 0x000fe60003800000 */
[----:B-1-3--:R2:W1:Y:S01]  /*dea0*/  SHFL.IDX PT, R16, R18, 0x1, 0x181f ;  /* 0x00381f0012107f89 */ /* 0x00a46200000e0000 */
[----:B------:R-:W-:Y:S05]  /*deb0*/  @P0 BRA `(.L_x_1433) ;  /* 0x0000000000240947 */ /* 0x000fea0003800000 */
[----:B------:R-:W-:Y:S02]  /*dec0*/  ULDC UR4, c[0x0][0xac8] ;  /* 0x0002b20000047ab9 */ /* 0x000fe40000000800 */
[----:B------:R-:W-:Y:S02]  /*ded0*/  ISETP.GE.AND P3, PT, R160, UR4, PT ;  /* 0x00000004a0007c0c */ /* 0x000fe4000bf66270 */
[----:B------:R-:W-:-:S11]  /*dee0*/  ISETP.GE.AND P4, PT, R161, UR4, PT ;  /* 0x00000004a1007c0c */ /* 0x000fd6000bf86270 */
[CC--:B-1----:R-:W-:Y:S02]  /*def0*/  @!P3 LEA R2, P0, R160.reuse, R16.reuse, 0x1 ;  /* 0x00000010a002b211 */ /* 0x0c2fe400078008ff */
[C---:B------:R-:W-:Y:S02]  /*df00*/  @!P4 LEA R16, P2, R161.reuse, R16, 0x1 ;  /* 0x00000010a110c211 */ /* 0x040fe400078408ff */
[-C--:B0---4-:R-:W-:Y:S02]  /*df10*/  @!P3 LEA.HI.X R3, R160, R0.reuse, R173, 0x1, P0 ;  /* 0x00000000a003b211 */ /* 0x091fe400000f0cad */
[----:B------:R-:W-:-:S03]  /*df20*/  @!P4 LEA.HI.X R17, R161, R0, R172, 0x1, P2 ;  /* 0x00000000a111c211 */ /* 0x000fc600010f0cac */
[----:B-----5:R3:W-:Y:S04]  /*df30*/  @!P3 ST.E.128 desc[UR60][R2.64], R12 ;  /* 0x0000000c0200b985 */ /* 0x0207e8000c101d3c */
[----:B------:R3:W-:Y:S02]  /*df40*/  @!P4 ST.E.128 desc[UR60][R16.64], R36 ;  /* 0x000000241000c985 */ /* 0x0007e4000c101d3c */
.L_x_1433:
[----:B------:R-:W-:Y:S05]  /*df50*/  BSYNC B1 ;  /* 0x0000000000017941 */ /* 0x000fea0003800000 */
.L_x_1432:
[----:B----4-:R4:W0:Y:S01]  /*df60*/  SHFL.IDX PT, R0, R20, 0x2, 0x181f ;  /* 0x00581f0014007f89 */ /* 0x01082200000e0000 */
[----:B------:R-:W-:Y:S03]  /*df70*/  BSSY B1, `(.L_x_1434) ;  /* 0x000000c000017945 */ /* 0x000fe60003800000 */
[----:B---3-5:R4:W3:Y:S01]  /*df80*/  SHFL.IDX PT, R12, R18, 0x2, 0x181f ;  /* 0x00581f00120c7f89 */ /* 0x0288e200000e0000 */
[----:B------:R-:W-:Y:S05]  /*df90*/  @P1 BRA `(.L_x_1435) ;  /* 0x0000000000241947 */ /* 0x000fea0003800000 */
[----:B------:R-:W-:Y:S02]  /*dfa0*/  ULDC UR4, c[0x0][0xac8] ;  /* 0x0002b20000047ab9 */ /* 0x000fe40000000800 */
        /* <DEDUP_REMOVED lines=8> */
.L_x_1435:
[----:B------:R-:W-:Y:S05]  /*e030*/  BSYNC B1 ;  /* 0x0000000000017941 */ /* 0x000fea0003800000 */
.L_x_1434:
[----:B0-----:R-:W-:Y:S01]  /*e040*/  VIADD R0, R44, 0x60 ;  /* 0x000000602c007836 */ /* 0x001fe20000000000 */
[----:B--2-4-:R-:W0:Y:S04]  /*e050*/  SHFL.IDX PT, R20, R20, 0x3, 0x181f ;  /* 0x00781f0014147f89 */ /* 0x014e2800000e0000 */
        /* <DEDUP_REMOVED lines=10> */
[----:B----4-:R-:W-:-:S04]  /*e100*/  LEA R2, P0, R161, R18, 0x1 ;  /* 0x00000012a1027211 */ /* 0x010fc800078008ff */
[----:B------:R-:W-:-:S05]  /*e110*/  LEA.HI.X R3, R161, R20, R172, 0x1, P0 ;  /* 0x00000014a1037211 */ /* 0x000fca00000f0cac */
[----:B------:R0:W-:Y:S01]  /*e120*/  ST.E.128 desc[UR60][R2.64], R28 ;  /* 0x0000001c02007985 */ /* 0x0001e2000c101d3c */
[----:B------:R-:W-:Y:S05]  /*e130*/  BRA `(.L_x_1436) ;  /* 0x0000000800b07947 */ /* 0x000fea0003800000 */
.L_x_1428:
[----:B------:R-:W2:Y:S08]  /*e140*/  LDC.64 R4, c[0x0][0xc00] ;  /* 0x00030000ff047b82 */ /* 0x000eb00000000a00 */
[----:B0-----:R-:W0:Y:S01]  /*e150*/  LDC.64 R2, c[0x0][0xc00] ;  /* 0x00030000ff027b82 */ /* 0x001e220000000a00 */
[----:B------:R-:W-:Y:S01]  /*e160*/  ULDC UR4, c[0x0][0xa88] ;  /* 0x0002a20000047ab9 */ /* 0x000fe20000000800 */
[----:B------:R-:W-:-:S06]  /*e170*/  IMAD.MOV.U32 R6, RZ, RZ, RZ ;  /* 0x000000ffff067224 */ /* 0x000fcc00078e00ff */
[----:B------:R-:W3:Y:S01]  /*e180*/  LDC R17, c[0x0][0xbe8] ;  /* 0x0002fa00ff117b82 */ /* 0x000ee20000000800 */
[----:B--2---:R-:W-:-:S04]  /*e190*/  ISETP.NE.U32.AND P0, PT, R4, RZ, PT ;  /* 0x000000ff0400720c */ /* 0x004fc80003f05070 */
[----:B------:R-:W-:-:S03]  /*e1a0*/  ISETP.NE.AND.EX P0, PT, R5, RZ, PT, P0 ;  /* 0x000000ff0500720c */ /* 0x000fc60003f05300 */
[----:B------:R-:W2:Y:S01]  /*e1b0*/  LDC.64 R4, c[0x0][0xc08] ;  /* 0x00030200ff047b82 */ /* 0x000ea20000000a00 */
[----:B0-----:R-:W-:-:S04]  /*e1c0*/  IMAD.WIDE R2, R164, 0x4, R2 ;  /* 0x00000004a4027825 */ /* 0x001fc800078e0202 */
[----:B------:R-:W-:-:S05]  /*e1d0*/  IMAD.U32 R0, RZ, RZ, UR4 ;  /* 0x00000004ff007e24 */ /* 0x000fca000f8e00ff */
[----:B------:R0:W5:Y:S01]  /*e1e0*/  @P0 LDG.E R6, desc[UR60][R2.64] ;  /* 0x0000003c02060981 */ /* 0x000162000c1e1900 */
[----:B--2---:R-:W-:-:S04]  /*e1f0*/  ISETP.NE.U32.AND P1, PT, R4, RZ, PT ;  /* 0x000000ff0400720c */ /* 0x004fc80003f25070 */
[----:B------:R-:W-:-:S13]  /*e200*/  ISETP.NE.AND.EX P1, PT, R5, RZ, PT, P1 ;  /* 0x000000ff0500720c */ /* 0x000fda0003f25310 */
[----:B------:R-:W2:Y:S02]  /*e210*/  @P1 LDC.64 R4, c[0x0][0xc08] ;  /* 0x00030200ff041b82 */ /* 0x000ea40000000a00 */
[----:B--2---:R-:W-:-:S05]  /*e220*/  @P1 IMAD.WIDE R4, R164, 0x4, R4 ;  /* 0x00000004a4041825 */ /* 0x004fca00078e0204 */
[----:B------:R0:W5:Y:S01]  /*e230*/  @P1 LDG.E R0, desc[UR60][R4.64] ;  /* 0x0000003c04001981 */ /* 0x000162000c1e1900 */
[----:B---3--:R-:W-:Y:S02]  /*e240*/  ISETP.NE.AND P2, PT, R17, 0x1, PT ;  /* 0x000000011100780c */ /* 0x008fe40003f45270 */
[----:B------:R-:W-:Y:S02]  /*e250*/  ISETP.GE.AND P3, PT, R174, 0x80, PT ;  /* 0x00000080ae00780c */ /* 0x000fe40003f66270 */
[----:B------:R-:W-:-:S09]  /*e260*/  SHF.R.S32.HI R7, RZ, 0x1f, R164 ;  /* 0x0000001fff077819 */ /* 0x000fd200000114a4 */
[----:B------:R-:W2:Y:S08]  /*e270*/  @P2 LDC R16, c[0x0][0xbec] ;  /* 0x0002fb00ff102b82 */ /* 0x000eb00000000800 */
[----:B------:R-:W3:Y:S01]  /*e280*/  @P2 LDC R21, c[0x0][0xbf0] ;  /* 0x0002fc00ff152b82 */ /* 0x000ee20000000800 */
[----:B0-----:R-:W-:Y:S05]  /*e290*/  @P1 BRA `(.L_x_1437) ;  /* 0x0000000000101947 */ /* 0x001fea0003800000 */
[----:B------:R-:W-:Y:S05]  /*e2a0*/  @!P0 BRA `(.L_x_1437) ;  /* 0x00000000000c8947 */ /* 0x000fea0003800000 */
[----:B------:R-:W4:Y:S04]  /*e2b0*/  LDG.E R5, desc[UR60][R2.64] ;  /* 0x0000003c02057981 */ /* 0x000f28000c1e1900 */
[----:B-----5:R-:W4:Y:S02]  /*e2c0*/  LDG.E R0, desc[UR60][R2.64+0x4] ;  /* 0x0000043c02007981 */ /* 0x020f24000c1e1900 */
[----:B----4-:R-:W-:-:S07]  /*e2d0*/  IMAD.IADD R0, R0, 0x1, -R5 ;  /* 0x0000000100007824 */ /* 0x010fce00078e0a05 */
.L_x_1437:
[----:B------:R-:W-:Y:S01]  /*e2e0*/  BSSY B1, `(.L_x_1438) ;  /* 0x000002d000017945 */ /* 0x000fe20003800000 */
[----:B------:R-:W-:Y:S02]  /*e2f0*/  SHF.R.S32.HI R10, RZ, 0x1f, R163 ;  /* 0x0000001fff0a7819 */ /* 0x000fe400000114a3 */
[----:B------:R-:W-:Y:S02]  /*e300*/  SEL R13, R164, RZ, !P0 ;  /* 0x000000ffa40d7207 */ /* 0x000fe40004000000 */
[----:B------:R-:W-:Y:S02]  /*e310*/  SEL R12, R7, RZ, !P0 ;  /* 0x000000ff070c7207 */ /* 0x000fe40004000000 */
[----:B-----5:R-:W-:Y:S01]  /*e320*/  SHF.R.S32.HI R11, RZ, 0x1f, R6 ;  /* 0x0000001fff0b7819 */ /* 0x020fe20000011406 */
[----:B------:R-:W-:Y:S06]  /*e330*/  @P3 BRA `(.L_x_1439) ;  /* 0x00000000009c3947 */ /* 0x000fec0003800000 */
[----:B------:R-:W0:Y:S01]  /*e340*/  S2R R3, SR_TID.X ;  /* 0x0000000000037919 */ /* 0x000e220000002100 */
[----:B------:R-:W4:Y:S02]  /*e350*/  LDC R14, c[0x0][0xbe8] ;  /* 0x0002fa00ff0e7b82 */ /* 0x000f240000000800 */
[----:B----4-:R-:W-:Y:S01]  /*e360*/  IMAD R2, R0, R14, RZ ;  /* 0x0000000e00027224 */ /* 0x010fe200078e02ff */
[----:B0-----:R-:W-:-:S04]  /*e370*/  IADD3 R9, R18, -0x80, R3 ;  /* 0xffffff8012097810 */ /* 0x001fc80007ffe003 */
        /* <DEDUP_REMOVED lines=9> */
[----:B------:R-:W0:Y:S01]  /*e410*/  @P0 LDC R4, c[0x0][0xbec] ;  /* 0x0002fb00ff040b82 */ /* 0x000e220000000800 */
[----:B------:R-:W-:Y:S01]  /*e420*/  IMAD R7, R163, UR5, R8 ;  /* 0x00000005a3077c24 */ /* 0x000fe2000f8e0208 */
[----:B------:R-:W-:-:S03]  /*e430*/  ULDC.64 UR4, c[0x0][0xb98] ;  /* 0x0002e60000047ab9 */ /* 0x000fc60000000a00 */
[----:B------:R-:W-:-:S03]  /*e440*/  IMAD.IADD R3, R3, 0x1, R7 ;  /* 0x0000000103037824 */ /* 0x000fc600078e0207 */
[----:B------:R-:W4:Y:S01]  /*e450*/  @P0 LDC R15, c[0x0][0xbf0] ;  /* 0x0002fc00ff0f0b82 */ /* 0x000f220000000800 */
[----:B------:R-:W-:-:S04]  /*e460*/  IMAD.WIDE.U32 R2, R13, UR4, R2 ;  /* 0x000000040d027c25 */ /* 0x000fc8000f8e0002 */
[----:B0-----:R-:W-:-:S05]  /*e470*/  @P0 IMAD.HI.U32 R4, R9, R4, RZ ;  /* 0x0000000409040227 */ /* 0x001fca00078e00ff */
[----:B----4-:R-:W-:Y:S01]  /*e480*/  @P0 SHF.R.U32.HI R5, RZ, R15, R4 ;  /* 0x0000000fff050219 */ /* 0x010fe20000011604 */
[----:B------:R-:W-:-:S03]  /*e490*/  IMAD R4, R12, UR4, RZ ;  /* 0x000000040c047c24 */ /* 0x000fc6000f8e02ff */
[----:B------:R-:W-:Y:S01]  /*e4a0*/  IADD3 R2, P0, R5, R2, RZ ;  /* 0x0000000205027210 */ /* 0x000fe20007f1e0ff */
[----:B------:R-:W-:Y:S02]  /*e4b0*/  IMAD.MOV R7, RZ, RZ, -R5 ;  /* 0x000000ffff077224 */ /* 0x000fe400078e0a05 */
[----:B------:R-:W-:Y:S01]  /*e4c0*/  IMAD R8, R13, UR5, R4 ;  /* 0x000000050d087c24 */ /* 0x000fe2000f8e0204 */
[----:B------:R-:W-:Y:S01]  /*e4d0*/  ULDC.64 UR4, c[0x0][0xb88] ;  /* 0x0002e20000047ab9 */ /* 0x000fe20000000a00 */
[----:B------:R-:W-:Y:S01]  /*e4e0*/  IMAD R7, R14, R7, R9 ;  /* 0x000000070e077224 */ /* 0x000fe200078e0209 */
[----:B------:R-:W-:-:S04]  /*e4f0*/  SHF.R.S32.HI R9, RZ, 0x1f, R5 ;  /* 0x0000001fff097819 */ /* 0x000fc80000011405 */
        /* <DEDUP_REMOVED lines=11> */
.L_x_1439:
[----:B------:R-:W-:Y:S05]  /*e5b0*/  BSYNC B1 ;  /* 0x0000000000017941 */ /* 0x000fea0003800000 */
.L_x_1438:
[----:B------:R-:W-:Y:S01]  /*e5c0*/  ULDC.64 UR4, c[0x0][0xaa0] ;  /* 0x0002a80000047ab9 */ /* 0x000fe20000000a00 */
[----:B------:R-:W-:Y:S01]  /*e5d0*/  IMAD R7, R162, 0x20, R165 ;  /* 0x00000020a2077824 */ /* 0x000fe200078e02a5 */
[----:B------:R-:W-:Y:S01]  /*e5e0*/  BSSY B1, `(.L_x_1440) ;  /* 0x0000037000017945 */ /* 0x000fe20003800000 */
[----:B0-----:R-:W-:Y:S02]  /*e5f0*/  IMAD R3, R11, UR4, RZ ;  /* 0x000000040b037c24 */ /* 0x001fe4000f8e02ff */
[----:B------:R-:W-:Y:S02]  /*e600*/  IMAD.IADD R9, R18, 0x1, R7 ;  /* 0x0000000112097824 */ /* 0x000fe400078e0207 */
[C---:B------:R-:W-:Y:S02]  /*e610*/  IMAD R5, R6.reuse, UR5, R3 ;  /* 0x0000000506057c24 */ /* 0x040fe4000f8e0203 */
[----:B------:R-:W-:Y:S01]  /*e620*/  IMAD.WIDE.U32 R2, R6, UR4, RZ ;  /* 0x0000000406027c25 */ /* 0x000fe2000f8e00ff */
[----:B------:R-:W-:-:S03]  /*e630*/  ULDC.64 UR4, c[0x0][0xae8] ;  /* 0x0002ba0000047ab9 */ /* 0x000fc60000000a00 */
[----:B------:R-:W-:Y:S02]  /*e640*/  IMAD.IADD R3, R3, 0x1, R5 ;  /* 0x0000000103037824 */ /* 0x000fe400078e0205 */
[----:B------:R-:W-:Y:S02]  /*e650*/  IMAD R6, R10, UR4, RZ ;  /* 0x000000040a067c24 */ /* 0x000fe4000f8e02ff */
[----:B--2---:R-:W-:-:S04]  /*e660*/  @P2 IMAD.HI.U32 R4, R9, R16, RZ ;  /* 0x0000001009042227 */ /* 0x004fc800078e00ff */
[C---:B------:R-:W-:Y:S02]  /*e670*/  IMAD R7, R163.reuse, UR5, R6 ;  /* 0x00000005a3077c24 */ /* 0x040fe4000f8e0206 */
[----:B------:R-:W-:Y:S01]  /*e680*/  IMAD.WIDE.U32 R2, R163, UR4, R2 ;  /* 0x00000004a3027c25 */ /* 0x000fe2000f8e0002 */
[----:B------:R-:W-:-:S03]  /*e690*/  ULDC.64 UR4, c[0x0][0xaf0] ;  /* 0x0002bc0000047ab9 */ /* 0x000fc60000000a00 */
[----:B------:R-:W-:Y:S01]  /*e6a0*/  IMAD.MOV.U32 R5, RZ, RZ, R9 ;  /* 0x000000ffff057224 */ /* 0x000fe200078e0009 */
[----:B---3--:R-:W-:Y:S01]  /*e6b0*/  @P2 SHF.R.U32.HI R5, RZ, R21, R4 ;  /* 0x00000015ff052219 */ /* 0x008fe20000011604 */
        /* <DEDUP_REMOVED lines=16> */
[----:B------:R-:W-:Y:S02]  /*e7c0*/  IMAD.IADD R18, R165, 0x1, R18 ;  /* 0x00000001a5127824 */ /* 0x000fe400078e0212 */
        /* <DEDUP_REMOVED lines=24> */
.L_x_1441:
[----:B------:R-:W-:Y:S05]  /*e950*/  BSYNC B1 ;  /* 0x0000000000017941 */ /* 0x000fea0003800000 */
.L_x_1440:
        /* <DEDUP_REMOVED lines=13> */
.L_x_1443:
[----:B------:R-:W-:Y:S05]  /*ea30*/  BSYNC B1 ;  /* 0x0000000000017941 */ /* 0x000fea0003800000 */
.L_x_1442:
        /* <DEDUP_REMOVED lines=13> */
.L_x_1445:
[----:B------:R-:W-:Y:S05]  /*eb10*/  BSYNC B1 ;  /* 0x0000000000017941 */ /* 0x000fea0003800000 */
.L_x_1444:
        /* <DEDUP_REMOVED lines=14> */
.L_x_1436:
[----:B------:R-:W-:Y:S05]  /*ec00*/  BSYNC B0 ;  /* 0x0000000000007941 */ /* 0x000fea0003800000 */
.L_x_1427:
[----:B------:R-:W-:Y:S02]  /*ec10*/  ULDC UR4, c[0x0][0xc3c] ;  /* 0x00030f0000047ab9 */ /* 0x000fe40000000800 */
[----:B-1----:R-:W-:-:S13]  /*ec20*/  ISETP.GE.AND P0, PT, R47, UR4, PT ;  /* 0x000000042f007c0c */ /* 0x002fda000bf06270 */
[----:B------:R-:W-:Y:S05]  /*ec30*/  @!P0 BRA `(.L_x_1446) ;  /* 0xffffff2000708947 */ /* 0x000fea000383ffff */
[----:B------:R-:W-:Y:S05]  /*ec40*/  EXIT ;  /* 0x000000000000794d */ /* 0x000fea0003800000 */
.L_x_1345:
[----:B------:R-:W-:-:S08]  /*ec50*/  NOP ;  /* 0x0000000000007918 */ /* 0x000fd00000000000 */
[----:B0-----:R-:W0:-:S00]  /*ec60*/  USETMAXREG.DEALLOC.CTAPOOL 0x18 ;  /* 0x00000018000079c8 */ /* 0x001e0000080e0500 */
        /* <DEDUP_REMOVED lines=13> */
[----:B------:R-:W2:Y:S01]  /*ed40*/  LDS.128 R16, [UR4+0x2a8d0] ;  /* 0x02a8d004ff107984 */ /* 0x000ea20008000c00 */
[----:B------:R-:W-:Y:S06]  /*ed50*/  BAR.ARV 0x4, 0x180 ;  /* 0x0106000000007b1d */ /* 0x000fec0000002000 */
[----:B------:R-:W-:Y:S05]  /*ed60*/  BRA `(.L_x_1448) ;  /* 0x0000000800887947 */ /* 0x000fea0003800000 */
.L_x_1447:
[----:B------:R-:W1:Y:S01]  /*ed70*/  S2R R0, SR_TID.X ;  /* 0x0000000000007919 */ /* 0x000e620000002100 */
[----:B------:R-:W-:Y:S01]  /*ed80*/  ULDC UR4, c[0x0][0xc3c] ;  /* 0x00030f0000047ab9 */ /* 0x000fe20000000800 */
[----:B------:R-:W2:Y:S01]  /*ed90*/  S2UR UR6, SR_CTAID.X ;  /* 0x00000000000679c3 */ /* 0x000ea20000002500 */
[----:B------:R-:W-:Y:S01]  /*eda0*/  ULDC UR5, c[0x0][0xc38] ;  /* 0x00030e0000057ab9 */ /* 0x000fe20000000800 */
[----:B-1----:R-:W-:-:S04]  /*edb0*/  LOP3.LUT R0, R0, 0x1f, RZ, 0xc0, !PT ;  /* 0x0000001f00007812 */ /* 0x002fc800078ec0ff */
[----:B------:R-:W-:-:S04]  /*edc0*/  ISETP.NE.AND P0, PT, R0, 0x1f, PT ;  /* 0x0000001f0000780c */ /* 0x000fc80003f05270 */
[----:B------:R-:W-:-:S13]  /*edd0*/  ISETP.GE.OR P1, PT, R0, UR4, !P0 ;  /* 0x0000000400007c0c */ /* 0x000fda000c726670 */
[----:B0-----:R-:W0:Y:S02]  /*ede0*/  @!P1 LDC.64 R2, c[0x0][0xc80] ;  /* 0x00032000ff029b82 */ /* 0x001e240000000a00 */
[----:B0-----:R-:W-:-:S05]  /*edf0*/  @!P1 IMAD.WIDE.U32 R2, R0, 0x4, R2 ;  /* 0x0000000400029825 */ /* 0x001fca00078e0002 */
[----:B------:R-:W3:Y:S01]  /*ee00*/  @!P1 LDG.E R5, desc[UR60][R2.64] ;  /* 0x0000003c02059981 */ /* 0x000ee2000c1e1900 */
[C---:B------:R-:W-:Y:S01]  /*ee10*/  ISETP.NE.AND P1, PT, R0.reuse, RZ, PT ;  /* 0x000000ff0000720c */ /* 0x040fe20003f25270 */
[----:B------:R-:W-:Y:S01]  /*ee20*/  UMOV UR4, URZ ;  /* 0x0000003f00047c82 */ /* 0x000fe20008000000 */
[C---:B------:R-:W-:Y:S01]  /*ee30*/  ISETP.GE.U32.AND P2, PT, R0.reuse, 0x2, PT ;  /* 0x000000020000780c */ /* 0x040fe20003f46070 */
[----:B------:R-:W-:Y:S01]  /*ee40*/  IMAD.MOV.U32 R16, RZ, RZ, RZ ;  /* 0x000000ffff107224 */ /* 0x000fe200078e00ff */
[C---:B------:R-:W-:Y:S02]  /*ee50*/  ISETP.GE.U32.AND P3, PT, R0.reuse, 0x4, PT ;  /* 0x000000040000780c */ /* 0x040fe40003f66070 */
[C---:B------:R-:W-:Y:S02]  /*ee60*/  ISETP.GE.U32.AND P4, PT, R0.reuse, 0x8, PT ;  /* 0x000000080000780c */ /* 0x040fe40003f86070 */
[----:B------:R-:W-:Y:S01]  /*ee70*/  ISETP.GE.U32.AND P5, PT, R0, 0x10, PT ;  /* 0x000000100000780c */ /* 0x000fe20003fa6070 */
[----:B---3--:R-:W0:Y:S02]  /*ee80*/  SHFL.UP PT, R4, R5, 0x1, RZ ;  /* 0x0420000005047989 */ /* 0x008e2400000e00ff */
        /* <DEDUP_REMOVED lines=17> */
[----:B--2---:R-:W-:-:S13]  /*efa0*/  ISETP.GT.AND P6, PT, R6, UR6, PT ;  /* 0x0000000606007c0c */ /* 0x004fda000bfc4270 */
[----:B------:R-:W-:Y:S05]  /*efb0*/  @P6 BRA `(.L_x_1449) ;  /* 0x00000000009c6947 */ /* 0x000fea0003800000 */
[----:B------:R-:W0:Y:S01]  /*efc0*/  LDC R4, c[0x0][0xc3c] ;  /* 0x00030f00ff047b82 */ /* 0x000e220000000800 */
[----:B------:R-:W-:Y:S01]  /*efd0*/  IMAD.MOV.U32 R6, RZ, RZ, R7 ;  /* 0x000000ffff067224 */ /* 0x000fe200078e0007 */
[----:B------:R-:W-:Y:S01]  /*efe0*/  UMOV UR4, URZ ;  /* 0x0000003f00047c82 */ /* 0x000fe20008000000 */
[----:B------:R-:W-:Y:S01]  /*eff0*/  ULDC UR7, c[0x0][0xc3c] ;  /* 0x00030f0000077ab9 */ /* 0x000fe20000000800 */
[----:B------:R-:W-:-:S05]  /*f000*/  ULDC UR5, c[0x0][0xc38] ;  /* 0x00030e0000057ab9 */ /* 0x000fca0000000800 */
.L_x_1453:
        /* <DEDUP_REMOVED lines=12> */
.L_x_1452:
[----:B------:R-:W-:Y:S05]  /*f0d0*/  BSYNC B0 ;  /* 0x0000000000007941 */ /* 0x000fea0003800000 */
.L_x_1451:
        /* <DEDUP_REMOVED lines=21> */
.L_x_1449:
[----:B------:R-:W-:-:S04]  /*f230*/  IMAD.IADD R7, R6, 0x1, -R7 ;  /* 0x0000000106077824 */ /* 0x000fc800078e0a07 */
[----:B------:R-:W-:-:S05]  /*f240*/  IMAD R2, R4, UR5, R7 ;  /* 0x0000000504027c24 */ /* 0x000fca000f8e0207 */
[----:B------:R-:W-:Y:S02]  /*f250*/  ISETP.GT.AND P0, PT, R2, UR6, PT ;  /* 0x0000000602007c0c */ /* 0x000fe4000bf04270 */
[----:B------:R-:W0:Y:S11]  /*f260*/  LDC.64 R2, c[0x0][0xc90] ;  /* 0x00032400ff027b82 */ /* 0x000e360000000a00 */
[----:B------:R-:W-:-:S04]  /*f270*/  VOTE.ANY R11, PT, !P0 ;  /* 0x00000000000b7806 */ /* 0x000fc800040e0100 */
[----:B------:R-:W1:Y:S02]  /*f280*/  POPC R6, R11 ;  /* 0x0000000b00067309 */ /* 0x000e640000000000 */
[----:B-1----:R-:W-:-:S04]  /*f290*/  VIADD R19, R6, UR4 ;  /* 0x0000000406137c36 */ /* 0x002fc80008000000 */
[----:B0-----:R-:W-:-:S05]  /*f2a0*/  IMAD.WIDE R2, R19, 0x4, R2 ;  /* 0x0000000413027825 */ /* 0x001fca00078e0202 */
[----:B------:R-:W2:Y:S01]  /*f2b0*/  LDG.E R10, desc[UR60][R2.64] ;  /* 0x0000003c020a7981 */ /* 0x000ea2000c1e1900 */
[----:B------:R-:W-:-:S03]  /*f2c0*/  ISETP.NE.AND P0, PT, R11, RZ, PT ;  /* 0x000000ff0b00720c */ /* 0x000fc60003f05270 */
[----:B------:R-:W2:Y:S02]  /*f2d0*/  SHFL.IDX PT, R5, R5, R6, 0x1f ;  /* 0x00001f0605057589 */ /* 0x000ea400000e0000 */
[----:B--2---:R-:W-:-:S05]  /*f2e0*/  IMAD R8, R5, R10, RZ ;  /* 0x0000000a05087224 */ /* 0x004fca00078e02ff */
[----:B------:R-:W-:-:S04]  /*f2f0*/  IABS R9, R8 ;  /* 0x0000000800097213 */ /* 0x000fc80000000000 */
[----:B------:R-:W0:Y:S08]  /*f300*/  I2F.RP R12, R9 ;  /* 0x00000009000c7306 */ /* 0x000e300000209400 */
[----:B0-----:R-:W0:Y:S02]  /*f310*/  MUFU.RCP R12, R12 ;  /* 0x0000000c000c7308 */ /* 0x001e240000001000 */
[----:B0-----:R-:W-:-:S06]  /*f320*/  VIADD R13, R12, 0xffffffe ;  /* 0x0ffffffe0c0d7836 */ /* 0x001fcc0000000000 */
[----:B------:R0:W1:Y:S01]  /*f330*/  F2I.FTZ.U32.TRUNC.NTZ R3, R13 ;  /* 0x0000000d00037305 */ /* 0x000062000021f000 */
[----:B------:R-:W-:Y:S05]  /*f340*/  @!P0 BRA `(.L_x_1454) ;  /* 0x0000000000088947 */ /* 0x000fea0003800000 */
[----:B------:R-:W-:-:S05]  /*f350*/  VIADD R11, R6, 0xffffffff ;  /* 0xffffffff060b7836 */ /* 0x000fca0000000000 */
[----:B------:R2:W3:Y:S02]  /*f360*/  SHFL.IDX PT, R16, R4, R11, 0x1f ;  /* 0x00001f0b04107589 */ /* 0x0004e400000e0000 */
.L_x_1454:
[----:B-1----:R-:W-:Y:S01]  /*f370*/  IMAD.MOV R2, RZ, RZ, -R3 ;  /* 0x000000ffff027224 */ /* 0x002fe200078e0a03 */
[----:B--2---:R-:W-:Y:S01]  /*f380*/  IABS R4, R8 ;  /* 0x0000000800047213 */ /* 0x004fe20000000000 */
[----:B---3--:R-:W-:Y:S02]  /*f390*/  IMAD R16, R16, UR5, R7 ;  /* 0x0000000510107c24 */ /* 0x008fe4000f8e0207 */
[----:B------:R-:W-:Y:S02]  /*f3a0*/  IMAD R7, R2, R9, RZ ;  /* 0x0000000902077224 */ /* 0x000fe400078e02ff */
[----:B------:R-:W-:Y:S02]  /*f3b0*/  IMAD.MOV.U32 R2, RZ, RZ, RZ ;  /* 0x000000ffff027224 */ /* 0x000fe400078e00ff */
[----:B------:R-:W-:Y:S02]  /*f3c0*/  IMAD.MOV R4, RZ, RZ, -R4 ;  /* 0x000000ffff047224 */ /* 0x000fe400078e0a04 */
[----:B------:R-:W-:Y:S01]  /*f3d0*/  IMAD.HI.U32 R2, R3, R7, R2 ;  /* 0x0000000703027227 */ /* 0x000fe200078e0002 */
[----:B------:R-:W-:-:S04]  /*f3e0*/  IADD3 R7, -R16, UR6, RZ ;  /* 0x0000000610077c10 */ /* 0x000fc8000fffe1ff */
[----:B------:R-:W-:-:S05]  /*f3f0*/  IABS R3, R7 ;  /* 0x0000000700037213 */ /* 0x000fca0000000000 */
[----:B------:R-:W-:-:S04]  /*f400*/  IMAD.HI.U32 R2, R2, R3, RZ ;  /* 0x0000000302027227 */ /* 0x000fc800078e00ff */
[----:B------:R-:W-:Y:S01]  /*f410*/  IMAD R4, R2, R4, R3 ;  /* 0x0000000402047224 */ /* 0x000fe200078e0203 */
[----:B------:R-:W-:-:S04]  /*f420*/  LOP3.LUT R3, R7, R8, RZ, 0x3c, !PT ;  /* 0x0000000807037212 */ /* 0x000fc800078e3cff */
[----:B------:R-:W-:Y:S02]  /*f430*/  ISETP.GT.U32.AND P1, PT, R9, R4, PT ;  /* 0x000000040900720c */ /* 0x000fe40003f24070 */
[----:B------:R-:W-:-:S11]  /*f440*/  ISETP.GE.AND P2, PT, R3, RZ, PT ;  /* 0x000000ff0300720c */ /* 0x000fd60003f46270 */
[----:B------:R-:W-:Y:S02]  /*f450*/  @!P1 IMAD.IADD R4, R4, 0x1, -R9 ;  /* 0x0000000104049824 */ /* 0x000fe400078e0a09 */
[----:B------:R-:W-:Y:S01]  /*f460*/  @!P1 VIADD R2, R2, 0x1 ;  /* 0x0000000102029836 */ /* 0x000fe20000000000 */
[----:B------:R-:W-:Y:S02]  /*f470*/  ISETP.NE.AND P1, PT, R8, RZ, PT ;  /* 0x000000ff0800720c */ /* 0x000fe40003f25270 */
[----:B------:R-:W-:-:S13]  /*f480*/  ISETP.GE.U32.AND P0, PT, R4, R9, PT ;  /* 0x000000090400720c */ /* 0x000fda0003f06070 */
[----:B------:R-:W-:-:S04]  /*f490*/  @P0 VIADD R2, R2, 0x1 ;  /* 0x0000000102020836 */ /* 0x000fc80000000000 */
[----:B------:R-:W-:-:S04]  /*f4a0*/  IMAD.MOV.U32 R9, RZ, RZ, R2 ;  /* 0x000000ffff097224 */ /* 0x000fc800078e0002 */
[----:B------:R-:W-:Y:S01]  /*f4b0*/  @!P2 IMAD.MOV R9, RZ, RZ, -R9 ;  /* 0x000000ffff09a224 */ /* 0x000fe200078e0a09 */
[----:B------:R-:W-:-:S05]  /*f4c0*/  @!P1 LOP3.LUT R9, RZ, R8, RZ, 0x33, !PT ;  /* 0x00000008ff099212 */ /* 0x000fca00078e33ff */
[----:B------:R-:W-:Y:S02]  /*f4d0*/  IMAD R4, R10, R9, RZ ;  /* 0x000000090a047224 */ /* 0x000fe400078e02ff */
[----:B------:R-:W-:Y:S02]  /*f4e0*/  IMAD.MOV R9, RZ, RZ, -R9 ;  /* 0x000000ffff097224 */ /* 0x000fe400078e0a09 */
[----:B------:R-:W-:Y:S02]  /*f4f0*/  IMAD.MOV R3, RZ, RZ, -R4 ;  /* 0x000000ffff037224 */ /* 0x000fe400078e0a04 */
[----:B------:R-:W-:-:S03]  /*f500*/  IMAD R7, R8, R9, R7 ;  /* 0x0000000908077224 */ /* 0x000fc600078e0207 */
[----:B------:R-:W-:Y:S01]  /*f510*/  VIADDMNMX R10, R3, UR5, R10, PT ;  /* 0x00000005030a7c46 */ /* 0x000fe2000b80010a */
[----:B------:R-:W-:Y:S01]  /*f520*/  IMAD.IADD R4, R7, 0x1, R4 ;  /* 0x0000000107047824 */ /* 0x000fe200078e0204 */
[----:B------:R-:W-:Y:S02]  /*f530*/  IABS R8, R7 ;  /* 0x0000000700087213 */ /* 0x000fe40000000000 */
[----:B------:R-:W-:-:S04]  /*f540*/  IABS R6, R10 ;  /* 0x0000000a00067213 */ /* 0x000fc80000000000 */
[----:B------:R-:W1:Y:S08]  /*f550*/  I2F.RP R11, R6 ;  /* 0x00000006000b7306 */ /* 0x000e700000209400 */
[----:B-1----:R-:W1:Y:S02]  /*f560*/  MUFU.RCP R11, R11 ;  /* 0x0000000b000b7308 */ /* 0x002e640000001000 */
[----:B-1----:R-:W-:-:S06]  /*f570*/  VIADD R2, R11, 0xffffffe ;  /* 0x0ffffffe0b027836 */ /* 0x002fcc0000000000 */
[----:B------:R1:W2:Y:S02]  /*f580*/  F2I.FTZ.U32.TRUNC.NTZ R3, R2 ;  /* 0x0000000200037305 */ /* 0x0002a4000021f000 */
[----:B-1----:R-:W-:Y:S02]  /*f590*/  IMAD.MOV.U32 R2, RZ, RZ, RZ ;  /* 0x000000ffff027224 */ /* 0x002fe400078e00ff */
[----:B--2---:R-:W-:-:S04]  /*f5a0*/  IMAD.MOV R9, RZ, RZ, -R3 ;  /* 0x000000ffff097224 */ /* 0x004fc800078e0a03 */
[----:B------:R-:W-:-:S04]  /*f5b0*/  IMAD R9, R9, R6, RZ ;  /* 0x0000000609097224 */ /* 0x000fc800078e02ff */
[----:B------:R-:W-:Y:S01]  /*f5c0*/  IMAD.HI.U32 R3, R3, R9, R2 ;  /* 0x0000000903037227 */ /* 0x000fe200078e0002 */
[-C--:B------:R-:W-:Y:S02]  /*f5d0*/  IABS R9, R10.reuse ;  /* 0x0000000a00097213 */ /* 0x080fe40000000000 */
[----:B------:R-:W-:-:S03]  /*f5e0*/  LOP3.LUT R2, R7, R10, RZ, 0x3c, !PT ;  /* 0x0000000a07027212 */ /* 0x000fc600078e3cff */
[----:B------:R-:W-:Y:S01]  /*f5f0*/  IMAD.MOV R9, RZ, RZ, -R9 ;  /* 0x000000ffff097224 */ /* 0x000fe200078e0a09 */
[----:B------:R-:W-:Y:S01]  /*f600*/  ISETP.GE.AND P2, PT, R2, RZ, PT ;  /* 0x000000ff0200720c */ /* 0x000fe20003f46270 */
[----:B------:R-:W-:-:S04]  /*f610*/  IMAD.HI.U32 R3, R3, R8, RZ ;  /* 0x0000000803037227 */ /* 0x000fc800078e00ff */
[----:B------:R-:W-:-:S05]  /*f620*/  IMAD R9, R3, R9, R8 ;  /* 0x0000000903097224 */ /* 0x000fca00078e0208 */
[----:B------:R-:W-:-:S13]  /*f630*/  ISETP.GT.U32.AND P1, PT, R6, R9, PT ;  /* 0x000000090600720c */ /* 0x000fda0003f24070 */
[----:B------:R-:W-:Y:S02]  /*f640*/  @!P1 IMAD.IADD R9, R9, 0x1, -R6 ;  /* 0x0000000109099824 */ /* 0x000fe400078e0a06 */
[----:B------:R-:W-:Y:S01]  /*f650*/  @!P1 VIADD R3, R3, 0x1 ;  /* 0x0000000103039836 */ /* 0x000fe20000000000 */
[----:B------:R-:W-:Y:S02]  /*f660*/  ISETP.NE.AND P1, PT, R10, RZ, PT ;  /* 0x000000ff0a00720c */ /* 0x000fe40003f25270 */
[----:B------:R-:W-:-:S13]  /*f670*/  ISETP.GE.U32.AND P0, PT, R9, R6, PT ;  /* 0x000000060900720c */ /* 0x000fda0003f06070 */
[----:B------:R-:W-:-:S04]  /*f680*/  @P0 VIADD R3, R3, 0x1 ;  /* 0x0000000103030836 */ /* 0x000fc80000000000 */
[----:B------:R-:W-:Y:S01]  /*f690*/  @!P2 IMAD.MOV R3, RZ, RZ, -R3 ;  /* 0x000000ffff03a224 */ /* 0x000fe200078e0a03 */
[----:B------:R-:W-:Y:S01]  /*f6a0*/  @!P1 LOP3.LUT R3, RZ, R10, RZ, 0x33, !PT ;  /* 0x0000000aff039212 */ /* 0x000fe200078e33ff */
[----:B------:R-:W-:-:S03]  /*f6b0*/  IMAD.MOV R10, RZ, RZ, -R10 ;  /* 0x000000ffff0a7224 */ /* 0x000fc600078e0a0a */
[----:B------:R-:W-:Y:S01]  /*f6c0*/  LOP3.LUT R2, RZ, R3, RZ, 0x33, !PT ;  /* 0x00000003ff027212 */ /* 0x000fe200078e33ff */
[----:B------:R-:W-:-:S04]  /*f6d0*/  IMAD R18, R3, R10, R4 ;  /* 0x0000000a03127224 */ /* 0x000fc800078e0204 */
[----:B------:R-:W-:Y:S01]  /*f6e0*/  IMAD.IADD R17, R5, 0x1, R2 ;  /* 0x0000000105117824 */ /* 0x000fe200078e0202 */
[----:B------:R-:W-:Y:S06]  /*f6f0*/  BRA `(.L_x_1455) ;  /* 0x00000000000c7947 */ /* 0x000fec0003800000 */
.L_x_1450:
[----:B------:R-:W-:Y:S02]  /*f700*/  IMAD.MOV.U32 R17, RZ, RZ, RZ ;  /* 0x000000ffff117224 */ /* 0x000fe400078e00ff */
[----:B------:R-:W-:Y:S02]  /*f710*/  IMAD.U32 R16, RZ, RZ, UR6 ;  /* 0x00000006ff107e24 */ /* 0x000fe4000f8e00ff */
[----:B------:R-:W-:-:S07]  /*f720*/  IMAD.MOV.U32 R18, RZ, RZ, RZ ;  /* 0x000000ffff127224 */ /* 0x000fce00078e00ff */
.L_x_1455:
[----:B------:R-:W-:-:S13]  /*f730*/  ISETP.NE.AND P0, PT, R0, RZ, PT ;  /* 0x000000ff0000720c */ /* 0x000fda0003f05270 */
[----:B------:R-:W1:Y:S01]  /*f740*/  @!P0 S2R R3, SR_CgaCtaId ;  /* 0x0000000000038919 */ /* 0x000e620000008800 */
[----:B------:R-:W-:-:S04]  /*f750*/  @!P0 MOV R0, 0x400 ;  /* 0x0000040000008802 */ /* 0x000fc80000000f00 */
[----:B-1----:R-:W-:-:S05]  /*f760*/  @!P0 LEA R0, R3, R0, 0x18 ;  /* 0x0000000003008211 */ /* 0x002fca00078ec0ff */
[----:B------:R1:W-:Y:S01]  /*f770*/  @!P0 STS.128 [R0+0x2a8d0], R16 ;  /* 0x02a8d01000008388 */ /* 0x0003e20000000c00 */
[----:B------:R-:W-:Y:S06]  /*f780*/  BAR.ARV 0x5, 0x180 ;  /* 0x0146000000007b1d */ /* 0x000fec0000002000 */
.L_x_1448:
[----:B-1----:R-:W-:Y:S01]  /*f790*/  IMAD.MOV.U32 R0, RZ, RZ, 0x1 ;  /* 0x00000001ff007424 */ /* 0x002fe200078e00ff */
[----:B------:R1:W-:Y:S01]  /*f7a0*/  STL [R1+0x4], RZ ;  /* 0x000004ff01007387 */ /* 0x0003e20000100800 */
[----:B------:R-:W-:Y:S02]  /*f7b0*/  ULDC UR4, c[0x0][0xc3c] ;  /* 0x00030f0000047ab9 */ /* 0x000fe40000000800 */
[----:B--2---:R-:W-:Y:S01]  /*f7c0*/  ISETP.GE.AND P0, PT, R19, UR4, PT ;  /* 0x0000000413007c0c */ /* 0x004fe2000bf06270 */
[----:B------:R1:W-:Y:S04]  /*f7d0*/  STL [R1+0x10], R0 ;  /* 0x0000100001007387 */ /* 0x0003e80000100800 */
[----:B------:R1:W-:Y:S08]  /*f7e0*/  STL [R1+0x38], RZ ;  /* 0x000038ff01007387 */ /* 0x0003f00000100800 */
[----:B-1----:R-:W-:Y:S05]  /*f7f0*/  @P0 BRA `(.L_x_1456) ;  /* 0x0000005800300947 */ /* 0x002fea0003800000 */
[----:B------:R-:W1:Y:S01]  /*f800*/  S2R R5, SR_TID.X ;  /* 0x0000000000057919 */ /* 0x000e620000002100 */
[----:B------:R-:W2:Y:S01]  /*f810*/  S2UR UR5, SR_CgaCtaId ;  /* 0x00000000000579c3 */ /* 0x000ea20000008800 */
[----:B------:R-:W-:Y:S01]  /*f820*/  UMOV UR4, 0x400 ;  /* 0x0000040000047882 */ /* 0x000fe20000000000 */
[----:B------:R-:W-:Y:S01]  /*f830*/  BSSY B8, `(.L_x_1456) ;  /* 0x0000588000087945 */ /* 0x000fe20003800000 */
[----:B------:R-:W-:Y:S01]  /*f840*/  ULDC UR38, c[0x0][0xc] ;  /* 0x0000030000267ab9 */ /* 0x000fe20000000800 */
[----:B------:R-:W-:Y:S01]  /*f850*/  ULDC.64 UR36, c[0x0][0x198] ;  /* 0x0000660000247ab9 */ /* 0x000fe20000000a00 */
[----:B--2---:R-:W-:Y:S01]  /*f860*/  ULEA UR4, UR5, UR4, 0x18 ;  /* 0x0000000405047291 */ /* 0x004fe2000f8ec03f */
[C---:B-1----:R-:W-:Y:S01]  /*f870*/  IMAD.SHL.U32 R0, R5.reuse, 0x8, RZ ;  /* 0x0000000805007824 */ /* 0x042fe200078e00ff */
[----:B------:R-:W-:-:S04]  /*f880*/  LOP3.LUT R4, R5, 0x7f, RZ, 0xc0, !PT ;  /* 0x0000007f05047812 */ /* 0x000fc800078ec0ff */
[C---:B0-----:R-:W-:Y:S02]  /*f890*/  LOP3.LUT R2, R0.reuse, 0x1f8, RZ, 0xc0, !PT ;  /* 0x000001f800027812 */ /* 0x041fe400078ec0ff */
        /* <DEDUP_REMOVED lines=9> */
[----:B------:R-:W-:Y:S01]  /*f930*/  STL [R1], R4 ;  /* 0x0000000401007387 */ /* 0x000fe20000100800 */
[----:B------:R-:W-:-:S03]  /*f940*/  IMAD.MOV.U32 R2, RZ, RZ, 0x1 ;  /* 0x00000001ff027424 */ /* 0x000fc600078e00ff */
[----:B------:R-:W-:Y:S04]  /*f950*/  STL [R1+0x20], R3 ;  /* 0x0000200301007387 */ /* 0x000fe80000100800 */
[----:B------:R-:W-:Y:S04]  /*f960*/  STL [R1+0x38], RZ ;  /* 0x000038ff01007387 */ /* 0x000fe80000100800 */
[----:B------:R0:W-:Y:S04]  /*f970*/  STL [R1+0x10], R2 ;  /* 0x0000100201007387 */ /* 0x0001e80000100800 */
[----:B------:R1:W-:Y:S01]  /*f980*/  STL [R1+0x4], RZ ;  /* 0x000004ff01007387 */ /* 0x0003e20000100800 */
[----:B0-----:R-:W-:-:S02]  /*f990*/  LOP3.LUT R2, R0, 0x40, RZ, 0xfc, !PT ;  /* 0x0000004000027812 */ /* 0x001fc400078efcff */
[----:B-1----:R-:W-:-:S07]  /*f9a0*/  LOP3.LUT R0, R0, 0x80, RZ, 0xfc, !PT ;  /* 0x0000008000007812 */ /* 0x002fce00078efcff */
.L_x_1566:
[----:B------:R-:W-:Y:S05]  /*f9b0*/  YIELD ;  /* 0x0000000000007946 */ /* 0x000fea0003800000 */
[----:B------:R-:W-:Y:S01]  /*f9c0*/  ULDC.64 UR4, c[0x0][0xa28] ;  /* 0x00028a0000047ab9 */ /* 0x000fe20000000a00 */
[----:B----4-:R-:W-:Y:S01]  /*f9d0*/  IMAD.MOV.U32 R0, RZ, RZ, RZ ;  /* 0x000000ffff007224 */ /* 0x010fe200078e00ff */
[----:B------:R-:W-:Y:S01]  /*f9e0*/  ISETP.NE.U32.AND P0, PT, RZ, UR4, PT ;  /* 0x00000004ff007c0c */ /* 0x000fe2000bf05070 */
[----:B------:R-:W0:Y:S01]  /*f9f0*/  LDC.64 R4, c[0x0][0xa00] ;  /* 0x00028000ff047b82 */ /* 0x000e220000000a00 */
[----:B-1----:R-:W-:Y:S01]  /*fa00*/  CS2R R8, SRZ ;  /* 0x0000000000087805 */ /* 0x002fe2000001ff00 */
[----:B------:R-:W-:Y:S01]  /*fa10*/  ULDC.64 UR6, c[0x0][0xa08] ;  /* 0x0002820000067ab9 */ /* 0x000fe20000000a00 */
[----:B------:R-:W-:Y:S01]  /*fa20*/  ISETP.NE.AND.EX P0, PT, RZ, UR5, PT, P0 ;  /* 0x00000005ff007c0c */ /* 0x000fe2000bf05300 */
[----:B------:R-:W-:-:S12]  /*fa30*/  ULDC.64 UR4, c[0x0][0xa18] ;  /* 0x0002860000047ab9 */ /* 0x000fd80000000a00 */
[----:B------:R-:W1:Y:S02]  /*fa40*/  @P0 LDC.64 R2, c[0x0][0xa28] ;  /* 0x00028a00ff020b82 */ /* 0x000e640000000a00 */
[----:B-1----:R-:W-:-:S05]  /*fa50*/  @P0 IMAD.WIDE R2, R19, 0x4, R2 ;  /* 0x0000000413020825 */ /* 0x002fca00078e0202 */
[----:B------:R1:W5:Y:S01]  /*fa60*/  @P0 LDG.E R0, desc[UR60][R2.64] ;  /* 0x0000003c02000981 */ /* 0x000362000c1e1900 */
[----:B------:R-:W-:Y:S01]  /*fa70*/  ISETP.NE.U32.AND P0, PT, RZ, UR4, PT ;  /* 0x00000004ff007c0c */ /* 0x000fe2000bf05070 */
[----:B0-----:R-:W-:Y:S01]  /*fa80*/  IMAD.WIDE R4, R19, 0x4, R4 ;  /* 0x0000000413047825 */ /* 0x001fe200078e0204 */
[----:B------:R-:W-:Y:S02]  /*fa90*/  ISETP.NE.U32.AND P1, PT, RZ, UR6, PT ;  /* 0x00000006ff007c0c */ /* 0x000fe4000bf25070 */
[----:B------:R-:W-:Y:S01]  /*faa0*/  ISETP.NE.AND.EX P2, PT, RZ, UR5, PT, P0 ;  /* 0x00000005ff007c0c */ /* 0x000fe2000bf45300 */
[----:B------:R-:W-:Y:S01]  /*fab0*/  ULDC.64 UR4, c[0x0][0xa00] ;  /* 0x0002800000047ab9 */ /* 0x000fe20000000a00 */
[----:B------:R-:W-:Y:S02]  /*fac0*/  ISETP.NE.AND.EX P1, PT, RZ, UR7, PT, P1 ;  /* 0x00000007ff007c0c */ /* 0x000fe4000bf25310 */
[----:B------:R-:W-:Y:S01]  /*fad0*/  ISETP.NE.U32.AND P0, PT, RZ, UR4, PT ;  /* 0x00000004ff007c0c */ /* 0x000fe2000bf05070 */
[----:B-1----:R-:W0:Y:S03]  /*fae0*/  LDC.64 R2, c[0x0][0xa08] ;  /* 0x00028200ff027b82 */ /* 0x002e260000000a00 */
[----:B------:R-:W-:-:S05]  /*faf0*/  ISETP.NE.AND.EX P0, PT, RZ, UR5, PT, P0 ;  /* 0x00000005ff007c0c */ /* 0x000fca000bf05300 */
[----:B--23--:R-:W1:Y:S08]  /*fb00*/  @P2 LDC.64 R6, c[0x0][0xa18] ;  /* 0x00028600ff062b82 */ /* 0x00ce700000000a00 */
[----:B------:R-:W2:Y:S01]  /*fb10*/  @P0 LDG.E R9, desc[UR60][R4.64] ;  /* 0x0000003c04090981 */ /* 0x000ea2000c1e1900 */
[----:B------:R-:W-:Y:S01]  /*fb20*/  ULDC UR4, c[0x0][0x288] ;  /* 0x0000a20000047ab9 */ /* 0x000fe20000000800 */
[----:B0-----:R-:W-:-:S05]  /*fb30*/  IMAD.WIDE R2, R19, 0x4, R2 ;  /* 0x0000000413027825 */ /* 0x001fca00078e0202 */
[----:B------:R-:W5:Y:S01]  /*fb40*/  @P1 LDG.E R8, desc[UR60][R2.64] ;  /* 0x0000003c02081981 */ /* 0x000f62000c1e1900 */
[----:B-1----:R-:W-:-:S03]  /*fb50*/  @P2 IMAD.WIDE R6, R19, 0x4, R6 ;  /* 0x0000000413062825 */ /* 0x002fc600078e0206 */
        /* <DEDUP_REMOVED lines=14> */
[----:B------:R-:W0:Y:S04]  /*fc40*/  LDG.E R7, desc[UR60][R4.64] ;  /* 0x0000003c04077981 */ /* 0x000e28000c1e1900 */
[----:B------:R-:W0:Y:S02]  /*fc50*/  LDG.E R4, desc[UR60][R4.64+0x4] ;  /* 0x0000043c04047981 */ /* 0x000e24000c1e1900 */
[----:B0-----:R-:W-:-:S05]  /*fc60*/  IMAD.IADD R9, R4, 0x1, -R7 ;  /* 0x0000000104097824 */ /* 0x001fca00078e0a07 */
[----:B------:R1:W-:Y:S02]  /*fc70*/  STL [R1+0x30], R9 ;  /* 0x0000300901007387 */ /* 0x0003e40000100800 */
.L_x_1457:
[----:B-----5:R-:W-:Y:S01]  /*fc80*/  IMAD.IADD R4, R8, 0x1, R0 ;  /* 0x0000000108047824 */ /* 0x020fe200078e0200 */
[----:B------:R-:W-:Y:S02]  /*fc90*/  ULDC.64 UR4, c[0x0][0xa20] ;  /* 0x0002880000047ab9 */ /* 0x000fe40000000a00 */
[----:B------:R-:W-:Y:S02]  /*fca0*/  ISETP.NE.U32.AND P0, PT, RZ, UR4, PT ;  /* 0x00000004ff007c0c */ /* 0x000fe4000bf05070 */
[----:B------:R2:W-:Y:S02]  /*fcb0*/  STL [R1+0x14], R4 ;  /* 0x0000140401007387 */ /* 0x0005e40000100800 */
[----:B------:R-:W-:-:S13]  /*fcc0*/  ISETP.NE.AND.EX P0, PT, RZ, UR5, PT, P0 ;  /* 0x00000005ff007c0c */ /* 0x000fda000bf05300 */
[----:B--2---:R-:W-:Y:S05]  /*fcd0*/  @!P0 BRA `(.L_x_1458) ;  /* 0x0000000000108947 */ /* 0x004fea0003800000 */
[----:B------:R-:W2:Y:S02]  /*fce0*/  LDC.64 R2, c[0x0][0xa20] ;  /* 0x00028800ff027b82 */ /* 0x000ea40000000a00 */
[----:B--2---:R-:W-:-:S05]  /*fcf0*/  IMAD.WIDE R2, R19, 0x4, R2 ;  /* 0x0000000413027825 */ /* 0x004fca00078e0202 */
[----:B------:R2:W5:Y:S01]  /*fd00*/  LDG.E R6, desc[UR60][R2.64] ;  /* 0x0000003c02067981 */ /* 0x000562000c1e1900 */
[----:B------:R-:W-:Y:S05]  /*fd10*/  BRA `(.L_x_1459) ;  /* 0x0000000000107947 */ /* 0x000fea0003800000 */
.L_x_1458:
[----:B------:R-:W-:Y:S05]  /*fd20*/  @!P1 BRA `(.L_x_1459) ;  /* 0x00000000000c9947 */ /* 0x000fea0003800000 */
[----:B------:R-:W2:Y:S04]  /*fd30*/  LDG.E R6, desc[UR60][R2.64] ;  /* 0x0000003c02067981 */ /* 0x000ea8000c1e1900 */
[----:B------:R-:W2:Y:S02]  /*fd40*/  LDG.E R2, desc[UR60][R2.64+0x4] ;  /* 0x0000043c02027981 */ /* 0x000ea4000c1e1900 */
[----:B--2---:R-:W-:-:S07]  /*fd50*/  IMAD.IADD R6, R2, 0x1, -R6 ;  /* 0x0000000102067824 */ /* 0x004fce00078e0a06 */
.L_x_1459:
[----:B--2---:R-:W2:Y:S01]  /*fd60*/  LDC R2, c[0x0][0x448] ;  /* 0x00011200ff027b82 */ /* 0x004ea20000000800 */
[----:B------:R-:W-:Y:S02]  /*fd70*/  IMAD.SHL.U32 R8, R17, 0x80, RZ ;  /* 0x0000008011087824 */ /* 0x000fe400078e00ff */
[----:B-----5:R-:W-:Y:S02]  /*fd80*/  IMAD.IADD R0, R6, 0x1, -R0 ;  /* 0x0000000106007824 */ /* 0x020fe400078e0a00 */
[----:B------:R-:W-:Y:S01]  /*fd90*/  VIADD R4, R8, 0x7f ;  /* 0x0000007f08047836 */ /* 0x000fe20000000000 */
[----:B------:R3:W-:Y:S03]  /*fda0*/  STL [R1+0x2c], R8 ;  /* 0x00002c0801007387 */ /* 0x0007e60000100800 */
[----:B------:R-:W-:Y:S01]  /*fdb0*/  IMAD.MOV.U32 R6, RZ, RZ, R4 ;  /* 0x000000ffff067224 */ /* 0x000fe200078e0004 */
[----:B--2---:R-:W-:-:S13]  /*fdc0*/  ISETP.NE.AND P1, PT, R2, 0x1, PT ;  /* 0x000000010200780c */ /* 0x004fda0003f25270 */
[----:B------:R-:W2:Y:S08]  /*fdd0*/  @P1 LDC R3, c[0x0][0x44c] ;  /* 0x00011300ff031b82 */ /* 0x000eb00000000800 */
[----:B------:R-:W4:Y:S01]  /*fde0*/  @P1 LDC R2, c[0x0][0x450] ;  /* 0x00011400ff021b82 */ /* 0x000f220000000800 */
[----:B--2---:R-:W-:-:S05]  /*fdf0*/  @P1 IMAD.HI.U32 R3, R4, R3, RZ ;  /* 0x0000000304031227 */ /* 0x004fca00078e00ff */
[----:B----4-:R-:W-:Y:S02]  /*fe00*/  @P1 SHF.R.U32.HI R6, RZ, R2, R3 ;  /* 0x00000002ff061219 */ /* 0x010fe40000011603 */
[----:B------:R-:W-:-:S05]  /*fe10*/  IADD3 R2, R0, 0x1, -R9 ;  /* 0x0000000100027810 */ /* 0x000fca0007ffe809 */
[----:B------:R-:W-:Y:S02]  /*fe20*/  IMAD.IADD R6, R2, 0x1, R6 ;  /* 0x0000000102067824 */ /* 0x000fe400078e0206 */
[----:B------:R-:W2:Y:S02]  /*fe30*/  LDC.64 R2, c[0x0][0x9e0] ;  /* 0x00027800ff027b82 */ /* 0x000ea40000000a00 */
[----:B--2---:R-:W-:Y:S01]  /*fe40*/  ISETP.GE.AND P2, PT, R3, 0x1, PT ;  /* 0x000000010300780c */ /* 0x004fe20003f46270 */
[----:B------:R-:W-:-:S12]  /*fe50*/  IMAD.IADD R2, R6, 0x1, R2 ;  /* 0x0000000106027824 */ /* 0x000fd800078e0202 */
[----:B---3--:R-:W-:Y:S05]  /*fe60*/  @!P2 BRA `(.L_x_1460) ;  /* 0x000000000048a947 */ /* 0x008fea0003800000 */
[C---:B------:R-:W-:Y:S01]  /*fe70*/  ISETP.GT.AND P0, PT, R6.reuse, RZ, PT ;  /* 0x000000ff0600720c */ /* 0x040fe20003f04270 */
[----:B------:R-:W-:Y:S01]  /*fe80*/  BSSY B0, `(.L_x_1461) ;  /* 0x000000e000007945 */ /* 0x000fe20003800000 */
[----:B------:R-:W-:-:S11]  /*fe90*/  VIADD R7, R6, 0xffffffff ;  /* 0xffffffff06077836 */ /* 0x000fd60000000000 */
[----:B------:R-:W-:Y:S05]  /*fea0*/  @P0 BRA `(.L_x_1462) ;  /* 0x00000000001c0947 */ /* 0x000fea0003800000 */
[----:B------:R-:W-:Y:S01]  /*feb0*/  ISETP.NE.AND P0, PT, R3, 0x1, PT ;  /* 0x000000010300780c */ /* 0x000fe20003f05270 */
[----:B------:R-:W-:-:S12]  /*fec0*/  IMAD.MOV R6, RZ, RZ, -R6 ;  /* 0x000000ffff067224 */ /* 0x000fd800078e0a06 */
[----:B------:R-:W2:Y:S02]  /*fed0*/  @P0 LDC.64 R4, c[0x0][0x9e8] ;  /* 0x00027a00ff040b82 */ /* 0x000ea40000000a00 */
[----:B--2---:R-:W-:-:S05]  /*fee0*/  @P0 IMAD.HI.U32 R4, R6, R4, RZ ;  /* 0x0000000406040227 */ /* 0x004fca00078e00ff */
[----:B------:R-:W-:-:S04]  /*fef0*/  @P0 SHF.R.U32.HI R6, RZ, R5, R4 ;  /* 0x00000005ff060219 */ /* 0x000fc80000011604 */
[----:B------:R-:W-:Y:S01]  /*ff00*/  LOP3.LUT R7, RZ, R6, RZ, 0x33, !PT ;  /* 0x00000006ff077212 */ /* 0x000fe200078e33ff */
[----:B------:R-:W-:Y:S06]  /*ff10*/  BRA `(.L_x_1463) ;  /* 0x0000000000107947 */ /* 0x000fec0003800000 */
.L_x_1462:
[----:B------:R-:W-:-:S13]  /*ff20*/  ISETP.NE.AND P0, PT, R3, 0x1, PT ;  /* 0x000000010300780c */ /* 0x000fda0003f05270 */
[----:B------:R-:W2:Y:S02]  /*ff30*/  @P0 LDC.64 R4, c[0x0][0x9e8] ;  /* 0x00027a00ff040b82 */ /* 0x000ea40000000a00 */
[----:B--2---:R-:W-:-:S05]  /*ff40*/  @P0 IMAD.HI.U32 R4, R7, R4, RZ ;  /* 0x0000000407040227 */ /* 0x004fca00078e00ff */
[----:B------:R-:W-:-:S07]  /*ff50*/  @P0 SHF.R.U32.HI R7, RZ, R5, R4 ;  /* 0x00000005ff070219 */ /* 0x000fce0000011604 */
.L_x_1463:
[----:B------:R-:W-:Y:S05]  /*ff60*/  BSYNC B0 ;  /* 0x0000000000007941 */ /* 0x000fea0003800000 */
.L_x_1461:
[----:B------:R-:W-:-:S05]  /*ff70*/  IMAD R7, R7, R3, R3 ;  /* 0x0000000307077224 */ /* 0x000fca00078e0203 */
[----:B------:R-:W-:-:S07]  /*ff80*/  VIMNMX R2, R2, R7, PT ;  /* 0x0000000702027248 */ /* 0x000fce0003fe0100 */
.L_x_1460:
[----:B------:R-:W2:Y:S01]  /*ff90*/  @P1 LDC R6, c[0x0][0x44c] ;  /* 0x00011300ff061b82 */ /* 0x000ea20000000800 */
[----:B------:R-:W-:Y:S01]  /*ffa0*/  IMAD.MOV.U32 R4, RZ, RZ, R8 ;  /* 0x000000ffff047224 */ /* 0x000fe200078e0008 */
[----:B------:R-:W-:-:S06]  /*ffb0*/  ULDC UR4, c[0x0][0x9dc] ;  /* 0x0002770000047ab9 */ /* 0x000fcc0000000800 */
[----:B------:R-:W3:Y:S01]  /*ffc0*/  @P1 LDC R5, c[0x0][0x450] ;  /* 0x00011400ff051b82 */ /* 0x000ee20000000800 */
[----:B--2---:R-:W-:-:S05]  /*ffd0*/  @P1 IMAD.HI.U32 R6, R8, R6, RZ ;  /* 0x0000000608061227 */ /* 0x004fca00078e00ff */
[----:B---3--:R-:W-:Y:S01]  /*ffe0*/  @P1 SHF.R.U32.HI R4, RZ, R5, R6 ;  /* 0x00000005ff041219 */ /* 0x008fe20000011606 */
[----:B------:R-:W-:Y:S02]  /*fff0*/  VIADD R5, R2, 0x5f ;  /* 0x0000005f02057836 */ /* 0x000fe40000000000 */
[----:B------:R-:W-:Y:S01]  /*10000*/  VIADD R6, R0, 0x5f ;  /* 0x0000005f00067836 */ /* 0x000fe20000000000 */
[----:B------:R-:W-:Y:S01]  /*10010*/  IADD3 R2, R4, R0, -R9 ;  /* 0x0000000004027210 */ /* 0x000fe20007ffe809 */
[----:B------:R-:W-:-:S04]  /*10020*/  IMAD.HI R5, R5, 0x2aaaaaab, RZ ;  /* 0x2aaaaaab05057827 */ /* 0x000fc800078e02ff */
[----:B------:R-:W-:Y:S01]  /*10030*/  IMAD.HI R6, R6, 0x2aaaaaab, RZ ;  /* 0x2aaaaaab06067827 */ /* 0x000fe200078e02ff */
[----:B------:R-:W-:-:S04]  /*10040*/  SHF.R.U32.HI R0, RZ, 0x1f, R5 ;  /* 0x0000001fff007819 */ /* 0x000fc80000011605 */
[----:B------:R-:W-:Y:S02]  /*10050*/  SHF.R.U32.HI R4, RZ, 0x1f, R6 ;  /* 0x0000001fff047819 */ /* 0x000fe40000011606 */
[----:B------:R-:W-:Y:S02]  /*10060*/  LEA.HI.SX32 R0, R5, R0, 0x1c ;  /* 0x0000000005007211 */ /* 0x000fe400078fe2ff */
[----:B------:R-:W-:-:S04]  /*10070*/  LEA.HI.SX32 R4, R6, R4, 0x1c ;  /* 0x0000000406047211 */ /* 0x000fc800078fe2ff */
[----:B------:R-:W-:Y:S01]  /*10080*/  VIMNMX R7, R4, R0, PT ;  /* 0x0000000004077248 */ /* 0x000fe20003fe0100 */
[----:B------:R-:W-:-:S04]  /*10090*/  VIADD R0, R2, -UR4 ;  /* 0x8000000402007c36 */ /* 0x000fc80008000000 */
[----:B------:R2:W-:Y:S01]  /*100a0*/  STL [R1+0x28], R7 ;  /* 0x0000280701007387 */ /* 0x0005e20000100800 */
[----:B------:R-:W-:Y:S05]  /*100b0*/  @!P2 BRA `(.L_x_1464) ;  /* 0x000000000044a947 */ /* 0x000fea0003800000 */
[----:B------:R-:W-:Y:S01]  /*100c0*/  ISETP.GT.AND P0, PT, R2, -0x1, PT ;  /* 0xffffffff0200780c */ /* 0x000fe20003f04270 */
[----:B------:R-:W-:-:S12]  /*100d0*/  BSSY B0, `(.L_x_1465) ;  /* 0x000000d000007945 */ /* 0x000fd80003800000 */
[----:B------:R-:W-:Y:S05]  /*100e0*/  @P0 BRA `(.L_x_1466) ;  /* 0x00000000001c0947 */ /* 0x000fea0003800000 */
[----:B------:R-:W-:Y:S02]  /*100f0*/  ISETP.NE.AND P0, PT, R3, 0x1, PT ;  /* 0x000000010300780c */ /* 0x000fe40003f05270 */
[----:B------:R-:W-:-:S11]  /*10100*/  LOP3.LUT R2, RZ, R2, RZ, 0x33, !PT ;  /* 0x00000002ff027212 */ /* 0x000fd600078e33ff */
[----:B------:R-:W3:Y:S02]  /*10110*/  @P0 LDC.64 R4, c[0x0][0x9e8] ;  /* 0x00027a00ff040b82 */ /* 0x000ee40000000a00 */
[----:B---3--:R-:W-:-:S05]  /*10120*/  @P0 IMAD.HI.U32 R4, R2, R4, RZ ;  /* 0x0000000402040227 */ /* 0x008fca00078e00ff */
[----:B------:R-:W-:-:S04]  /*10130*/  @P0 SHF.R.U32.HI R2, RZ, R5, R4 ;  /* 0x00000005ff020219 */ /* 0x000fc80000011604 */
[----:B------:R-:W-:Y:S01]  /*10140*/  LOP3.LUT R2, RZ, R2, RZ, 0x33, !PT ;  /* 0x00000002ff027212 */ /* 0x000fe200078e33ff */
[----:B------:R-:W-:Y:S06]  /*10150*/  BRA `(.L_x_1467) ;  /* 0x0000000000107947 */ /* 0x000fec0003800000 */
.L_x_1466:
[----:B------:R-:W-:-:S13]  /*10160*/  ISETP.NE.AND P0, PT, R3, 0x1, PT ;  /* 0x000000010300780c */ /* 0x000fda0003f05270 */
[----:B------:R-:W3:Y:S02]  /*10170*/  @P0 LDC.64 R4, c[0x0][0x9e8] ;  /* 0x00027a00ff040b82 */ /* 0x000ee40000000a00 */
[----:B---3--:R-:W-:-:S05]  /*10180*/  @P0 IMAD.HI.U32 R4, R2, R4, RZ ;  /* 0x0000000402040227 */ /* 0x008fca00078e00ff */
[----:B------:R-:W-:-:S07]  /*10190*/  @P0 SHF.R.U32.HI R2, RZ, R5, R4 ;  /* 0x00000005ff020219 */ /* 0x000fce0000011604 */
.L_x_1467:
[----:B------:R-:W-:Y:S05]  /*101a0*/  BSYNC B0 ;  /* 0x0000000000007941 */ /* 0x000fea0003800000 */
.L_x_1465:
[----:B------:R-:W-:-:S05]  /*101b0*/  IMAD R2, R2, R3, RZ ;  /* 0x0000000302027224 */ /* 0x000fca00078e02ff */
[----:B------:R-:W-:-:S07]  /*101c0*/  VIMNMX R0, R0, R2, !PT ;  /* 0x0000000200007248 */ /* 0x000fce0007fe0100 */
.L_x_1464:
[----:B------:R-:W-:Y:S01]  /*101d0*/  IMAD.HI R0, R0, 0x2aaaaaab, RZ ;  /* 0x2aaaaaab00007827 */ /* 0x000fe200078e02ff */
[----:B------:R-:W-:Y:S04]  /*101e0*/  BSSY B7, `(.L_x_1468) ;  /* 0x0000426000077945 */ /* 0x000fe80003800000 */
[----:B------:R-:W-:-:S04]  /*101f0*/  SHF.R.U32.HI R2, RZ, 0x1f, R0 ;  /* 0x0000001fff027819 */ /* 0x000fc80000011600 */
[----:B------:R-:W-:-:S04]  /*10200*/  LEA.HI.SX32 R2, R0, R2, 0x1c ;  /* 0x0000000200027211 */ /* 0x000fc800078fe2ff */
[----:B------:R-:W-:-:S04]  /*10210*/  VIMNMX R3, RZ, R2, !PT ;  /* 0x00000002ff037248 */ /* 0x000fc80007fe0100 */
[----:B------:R-:W-:Y:S01]  /*10220*/  ISETP.GT.AND P0, PT, R7, R3, PT ;  /* 0x000000030700720c */ /* 0x000fe20003f04270 */
[----:B------:R3:W-:-:S12]  /*10230*/  STL [R1+0x24], R3 ;  /* 0x0000240301007387 */ /* 0x0007d80000100800 */
[----:B---3--:R-:W-:Y:S05]  /*10240*/  @P0 BRA `(.L_x_1469) ;  /* 0x0000000000440947 */ /* 0x008fea0003800000 */
[----:B------:R-:W3:Y:S02]  /*10250*/  S2R R3, SR_TID.X ;  /* 0x0000000000037919 */ /* 0x000ee40000002100 */
[----:B---3--:R-:W-:-:S04]  /*10260*/  LOP3.LUT R3, R3, 0x7f, RZ, 0xc0, !PT ;  /* 0x0000007f03037812 */ /* 0x008fc800078ec0ff */
[----:B------:R-:W-:-:S13]  /*10270*/  ISETP.NE.AND P0, PT, R3, RZ, PT ;  /* 0x000000ff0300720c */ /* 0x000fda0003f05270 */
[----:B------:R-:W-:Y:S05]  /*10280*/  @P0 BRA `(.L_x_1470) ;  /* 0x00000040006c0947 */ /* 0x000fea0003800000 */
[----:B------:R-:W3:Y:S01]  /*10290*/  S2R R5, SR_LANEID ;  /* 0x0000000000057919 */ /* 0x000ee20000000000 */
[----:B------:R-:W-:Y:S01]  /*102a0*/  VOTEU.ANY UR4, UPT, PT ;  /* 0x0000000000047886 */ /* 0x000fe200038e0100 */
[----:B------:R-:W4:Y:S01]  /*102b0*/  LDC.64 R2, c[0x0][0xc60] ;  /* 0x00031800ff027b82 */ /* 0x000f220000000a00 */
[----:B------:R-:W3:Y:S02]  /*102c0*/  FLO.U32 R0, UR4 ;  /* 0x0000000400007d00 */ /* 0x000ee400080e0000 */
[----:B---3--:R-:W-:-:S06]  /*102d0*/  ISETP.EQ.U32.AND P0, PT, R0, R5, PT ;  /* 0x000000050000720c */ /* 0x008fcc0003f02070 */
[----:B------:R-:W4:Y:S07]  /*102e0*/  POPC R5, UR4 ;  /* 0x0000000400057d09 */ /* 0x000f2e0008000000 */
[----:B----4-:R-:W3:Y:S01]  /*102f0*/  @P0 ATOMG.E.ADD.STRONG.GPU PT, R3, desc[UR60][R2.64], R5 ;  /* 0x00000005020309a8 */ /* 0x010ee200081ee1fc */
[----:B------:R-:W4:Y:S02]  /*10300*/  S2R R4, SR_LTMASK ;  /* 0x0000000000047919 */ /* 0x000f240000003900 */
[----:B----4-:R-:W-:-:S04]  /*10310*/  LOP3.LUT R4, R4, UR4, RZ, 0xc0, !PT ;  /* 0x0000000404047c12 */ /* 0x010fc8000f8ec0ff */
[----:B--2---:R-:W2:Y:S01]  /*10320*/  POPC R7, R4 ;  /* 0x0000000400077309 */ /* 0x004ea20000000000 */
[----:B---3--:R-:W2:Y:S02]  /*10330*/  SHFL.IDX PT, R0, R3, R0, 0x1f ;  /* 0x00001f0003007589 */ /* 0x008ea400000e0000 */
[----:B--2---:R-:W-:Y:S01]  /*10340*/  IADD3 R16, R0, UR38, R7 ;  /* 0x0000002600107c10 */ /* 0x004fe2000fffe007 */
[----:B------:R-:W-:Y:S06]  /*10350*/  BRA `(.L_x_1470) ;  /* 0x0000004000387947 */ /* 0x000fec0003800000 */
.L_x_1469:
[----:B------:R-:W3:Y:S01]  /*10360*/  LDL R17, [R1] ;  /* 0x0000000001117983 */ /* 0x000ee20000100800 */
[----:B------:R-:W-:Y:S01]  /*10370*/  BSSY B6, `(.L_x_1471) ;  /* 0x0000014000067945 */ /* 0x000fe20003800000 */
[----:B---3--:R-:W-:-:S05]  /*10380*/  VIADD R0, R17, 0x18400 ;  /* 0x0001840011007836 */ /* 0x008fca0000000000 */
[----:B------:R-:W-:-:S13]  /*10390*/  LOP3.LUT P0, RZ, R0, 0x3ff, RZ, 0xc0, !PT ;  /* 0x000003ff00ff7812 */ /* 0x000fda000780c0ff */
[----:B------:R-:W-:Y:S05]  /*103a0*/  @!P0 BRA `(.L_x_1472) ;  /* 0x0000000000408947 */ /* 0x000fea0003800000 */
[----:B------:R-:W-:Y:S01]  /*103b0*/  MOV R2, 0x0 ;  /* 0x0000000000027802 */ /* 0x000fe20000000f00 */
[----:B------:R-:W-:Y:S01]  /*103c0*/  ULDC.64 UR6, c[0x4][0x118] ;  /* 0x0100460000067ab9 */ /* 0x000fe20000000a00 */
[----:B------:R-:W-:Y:S01]  /*103d0*/  ULDC.64 UR8, c[0x4][0x120] ;  /* 0x0100480000087ab9 */ /* 0x000fe20000000a00 */
[----:B------:R-:W-:Y:S01]  /*103e0*/  ULDC.64 UR4, c[0x4][0xa0] ;  /* 0x0100280000047ab9 */ /* 0x000fe20000000a00 */
[----:B------:R-:W-:Y:S02]  /*103f0*/  IMAD.U32 R4, RZ, RZ, UR6 ;  /* 0x00000006ff047e24 */ /* 0x000fe4000f8e00ff */
[----:B------:R-:W3:Y:S01]  /*10400*/  LDC.64 R2, c[0x4][R2] ;  /* 0x0100000002027b82 */ /* 0x000ee20000000a00 */
[----:B------:R-:W-:Y:S02]  /*10410*/  IMAD.U32 R5, RZ, RZ, UR7 ;  /* 0x00000007ff057e24 */ /* 0x000fe4000f8e00ff */
[----:B------:R-:W-:Y:S02]  /*10420*/  IMAD.U32 R6, RZ, RZ, UR8 ;  /* 0x00000008ff067e24 */ /* 0x000fe4000f8e00ff */
[----:B--2---:R-:W-:-:S02]  /*10430*/  IMAD.U32 R7, RZ, RZ, UR9 ;  /* 0x00000009ff077e24 */ /* 0x004fc4000f8e00ff */
[----:B------:R-:W-:Y:S02]  /*10440*/  IMAD.U32 R10, RZ, RZ, UR4 ;  /* 0x00000004ff0a7e24 */ /* 0x000fe4000f8e00ff */
[----:B------:R-:W-:Y:S02]  /*10450*/  IMAD.U32 R11, RZ, RZ, UR5 ;  /* 0x00000005ff0b7e24 */ /* 0x000fe4000f8e00ff */
[----:B------:R-:W-:Y:S02]  /*10460*/  IMAD.MOV.U32 R8, RZ, RZ, 0x70 ;  /* 0x00000070ff087424 */ /* 0x000fe400078e00ff */
[----:B------:R-:W-:Y:S02]  /*10470*/  IMAD.MOV.U32 R12, RZ, RZ, 0x1 ;  /* 0x00000001ff0c7424 */ /* 0x000fe400078e00ff */
[----:B------:R-:W-:-:S07]  /*10480*/  IMAD.MOV.U32 R13, RZ, RZ, RZ ;  /* 0x000000ffff0d7224 */ /* 0x000fce00078e00ff */
[----:B------:R-:W-:-:S07]  /*10490*/  LEPC R20, `(.L_x_1472) ;  /* 0x000000001014794e */ /* 0x000fce0000000000 */
[----:B01-3--:R-:W-:Y:S05]  /*104a0*/  CALL.ABS.NOINC R2 ;  /* 0x0000000002007343 */ /* 0x00bfea0003c00000 */
.L_x_1472:
[----:B------:R-:W-:Y:S05]  /*104b0*/  BSYNC B6 ;  /* 0x0000000000067941 */ /* 0x000fea0003800000 */
.L_x_1471:
        /* <DEDUP_REMOVED lines=8> */
[----:B------:R3:W4:Y:S01]  /*10540*/  LDC.64 R2, c[0x4][R17] ;  /* 0x0100000011027b82 */ /* 0x0007220000000a00 */
[----:B------:R-:W-:Y:S02]  /*10550*/  IMAD.U32 R4, RZ, RZ, UR6 ;  /* 0x00000006ff047e24 */ /* 0x000fe4000f8e00ff */
[----:B------:R-:W-:Y:S02]  /*10560*/  IMAD.U32 R5, RZ, RZ, UR7 ;  /* 0x00000007ff057e24 */ /* 0x000fe4000f8e00ff */
[----:B------:R-:W-:Y:S02]  /*10570*/  IMAD.U32 R6, RZ, RZ, UR8 ;  /* 0x00000008ff067e24 */ /* 0x000fe4000f8e00ff */
[----:B--2---:R-:W-:-:S02]  /*10580*/  IMAD.U32 R7, RZ, RZ, UR9 ;  /* 0x00000009ff077e24 */ /* 0x004fc4000f8e00ff */
[----:B------:R-:W-:Y:S02]  /*10590*/  IMAD.U32 R10, RZ, RZ, UR4 ;  /* 0x00000004ff0a7e24 */ /* 0x000fe4000f8e00ff */
[----:B------:R-:W-:Y:S02]  /*105a0*/  IMAD.U32 R11, RZ, RZ, UR5 ;  /* 0x00000005ff0b7e24 */ /* 0x000fe4000f8e00ff */
[----:B------:R-:W-:Y:S02]  /*105b0*/  IMAD.MOV.U32 R8, RZ, RZ, 0x70 ;  /* 0x00000070ff087424 */ /* 0x000fe400078e00ff */
[----:B------:R-:W-:Y:S02]  /*105c0*/  IMAD.MOV.U32 R12, RZ, RZ, 0x1 ;  /* 0x00000001ff0c7424 */ /* 0x000fe400078e00ff */
[----:B---3--:R-:W-:-:S07]  /*105d0*/  IMAD.MOV.U32 R13, RZ, RZ, RZ ;  /* 0x000000ffff0d7224 */ /* 0x008fce00078e00ff */
[----:B------:R-:W-:-:S07]  /*105e0*/  LEPC R20, `(.L_x_1475) ;  /* 0x000000001014794e */ /* 0x000fce0000000000 */
[----:B01--4-:R-:W-:Y:S05]  /*105f0*/  CALL.ABS.NOINC R2 ;  /* 0x0000000002007343 */ /* 0x013fea0003c00000 */
.L_x_1475:
        /* <DEDUP_REMOVED lines=15> */
.L_x_1474:
[----:B------:R-:W-:Y:S05]  /*106f0*/  BSYNC B6 ;  /* 0x0000000000067941 */ /* 0x000fea0003800000 */
.L_x_1473:
[----:B------:R-:W-:Y:S01]  /*10700*/  ULDC.64 UR4, c[0x0][0x9f8] ;  /* 0x00027e0000047ab9 */ /* 0x000fe20000000a00 */
[----:B------:R-:W3:Y:S01]  /*10710*/  LDL R17, [R1+0x28] ;  /* 0x0000280001117983 */ /* 0x000ee20000100800 */
[----:B------:R-:W-:Y:S01]  /*10720*/  ISETP.NE.U32.AND P0, PT, RZ, UR4, PT ;  /* 0x00000004ff007c0c */ /* 0x000fe2000bf05070 */
[----:B--2---:R-:W-:-:S03]  /*10730*/  IMAD.MOV.U32 R7, RZ, RZ, R19 ;  /* 0x000000ffff077224 */ /* 0x004fc600078e0013 */
[----:B------:R-:W-:Y:S01]  /*10740*/  ISETP.NE.AND.EX P0, PT, RZ, UR5, PT, P0 ;  /* 0x00000005ff007c0c */ /* 0x000fe2000bf05300 */
[----:B------:R-:W-:-:S12]  /*10750*/  ULDC.64 UR4, c[0x0][0xa08] ;  /* 0x0002820000047ab9 */ /* 0x000fd80000000a00 */
[----:B------:R-:W2:Y:S02]  /*10760*/  @P0 LDC.64 R2, c[0x0][0x9f8] ;  /* 0x00027e00ff020b82 */ /* 0x000ea40000000a00 */
[----:B--2---:R-:W-:-:S05]  /*10770*/  @P0 IMAD.WIDE R2, R19, 0x4, R2 ;  /* 0x0000000413020825 */ /* 0x004fca00078e0202 */
[----:B------:R2:W4:Y:S02]  /*10780*/  @P0 LDG.E R7, desc[UR60][R2.64] ;  /* 0x0000003c02070981 */ /* 0x000524000c1e1900 */
[----:B--2---:R-:W2:Y:S02]  /*10790*/  LDC.64 R2, c[0x0][0x418] ;  /* 0x00010600ff027b82 */ /* 0x004ea40000000a00 */
[----:B--2---:R-:W-:Y:S01]  /*107a0*/  LOP3.LUT P0, RZ, R2, UR4, RZ, 0xfc, !PT ;  /* 0x0000000402ff7c12 */ /* 0x004fe2000f80fcff */
[----:B------:R-:W-:-:S03]  /*107b0*/  UMOV UR4, 0xffffffff ;  /* 0xffffffff00047882 */ /* 0x000fc60000000000 */
[----:B------:R-:W-:Y:S01]  /*107c0*/  LOP3.LUT P0, RZ, R3, UR5, RZ, 0xfc, P0 ;  /* 0x0000000503ff7c12 */ /* 0x000fe2000800fcff */
[----:B---3--:R-:W-:Y:S01]  /*107d0*/  VIADD R0, R17, 0xffffffff ;  /* 0xffffffff11007836 */ /* 0x008fe20000000000 */
[----:B----4-:R-:W-:Y:S01]  /*107e0*/  SHF.R.S32.HI R8, RZ, 0x1f, R7 ;  /* 0x0000001fff087819 */ /* 0x010fe20000011407 */
[----:B------:R2:W-:Y:S01]  /*107f0*/  STL [R1+0xc], R7 ;  /* 0x00000c0701007387 */ /* 0x0005e20000100800 */
[----:B------:R-:W-:-:S03]  /*10800*/  SEL R17, R7, RZ, !P0 ;  /* 0x000000ff07117207 */ /* 0x000fc60004000000 */
[----:B------:R2:W-:Y:S01]  /*10810*/  STL [R1+0x1c], R8 ;  /* 0x00001c0801007387 */ /* 0x0005e20000100800 */
[----:B------:R-:W-:Y:S05]  /*10820*/  BRA.DIV UR4, `(.L_x_1476) ;  /* 0x0000004e04f47947 */ /* 0x000fea000b800000 */
[----:B------:R-:W3:Y:S02]  /*10830*/  S2R R4, SR_TID.X ;  /* 0x0000000000047919 */ /* 0x000ee40000002100 */
[----:B---3--:R-:W-:-:S04]  /*10840*/  SHF.R.U32.HI R4, RZ, 0x5, R4 ;  /* 0x00000005ff047819 */ /* 0x008fc80000011604 */
[----:B------:R-:W-:-:S05]  /*10850*/  LOP3.LUT R4, R4, 0x3, RZ, 0xc0, !PT ;  /* 0x0000000304047812 */ /* 0x000fca00078ec0ff */
[----:B------:R3:W4:Y:S02]  /*10860*/  SHFL.IDX PT, R14, R4, RZ, 0x1f ;  /* 0x00001fff040e7589 */ /* 0x00072400000e0000 */
.L_x_1582:
[----:B---3--:R-:W3:Y:S01]  /*10870*/  LDL.LU R4, [R1+0x18] ;  /* 0x0000180001047983 */ /* 0x008ee20000300800 */
[----:B------:R-:W-:Y:S02]  /*10880*/  PLOP3.LUT P1, PT, PT, PT, PT, 0x8, 0x0 ;  /* 0x000000000000781c */ /* 0x000fe40003f2e170 */
[----:B----4-:R-:W-:Y:S01]  /*10890*/  ISETP.NE.AND P0, PT, R14, RZ, PT ;  /* 0x000000ff0e00720c */ /* 0x010fe20003f05270 */
[----:B------:R4:W-:Y:S01]  /*108a0*/  STL [R1+0x8], R0 ;  /* 0x0000080001007387 */ /* 0x0009e20000100800 */
[----:B---3--:R-:W-:-:S09]  /*108b0*/  LOP3.LUT R4, R4, 0xfffffffe, RZ, 0xc0, !PT ;  /* 0xfffffffe04047812 */ /* 0x008fd200078ec0ff */
[----:B------:R-:W-:-:S05]  /*108c0*/  @P1 LOP3.LUT R4, R4, 0x1, RZ, 0xfc, !PT ;  /* 0x0000000104041812 */ /* 0x000fca00078efcff */
[----:B------:R4:W-:Y:S01]  /*108d0*/  STL [R1+0x18], R4 ;  /* 0x0000180401007387 */ /* 0x0009e20000100800 */
[----:B------:R-:W-:Y:S05]  /*108e0*/  @P0 BRA `(.L_x_1477) ;  /* 0x0000000400480947 */ /* 0x000fea0003800000 */
[----:B------:R-:W-:-:S03]  /*108f0*/  UMOV UR4, 0xffffffff ;  /* 0xffffffff00047882 */ /* 0x000fc60000000000 */
[----:B------:R-:W-:Y:S05]  /*10900*/  BRA.DIV UR4, `(.L_x_1478) ;  /* 0x0000004e04f07947 */ /* 0x000fea000b800000 */
[----:B------:R-:W-:-:S13]  /*10910*/  ELECT P6, URZ, PT ;  /* 0x00000000003f782f */ /* 0x000fda00038c0000 */
.L_x_1585:
[----:B------:R-:W-:Y:S05]  /*10920*/  @!P6 BRA `(.L_x_1477) ;  /* 0x000000040038e947 */ /* 0x000fea0003800000 */
[----:B------:R-:W-:-:S04]  /*10930*/  ISETP.NE.U32.AND P0, PT, R2, RZ, PT ;  /* 0x000000ff0200720c */ /* 0x000fc80003f05070 */
[----:B------:R-:W-:-:S13]  /*10940*/  ISETP.NE.AND.EX P0, PT, R3, RZ, PT, P0 ;  /* 0x000000ff0300720c */ /* 0x000fda0003f05300 */
[----:B------:R-:W-:Y:S05]  /*10950*/  @!P0 BRA `(.L_x_1479) ;  /* 0x0000000000508947 */ /* 0x000fea0003800000 */
[----:B------:R-:W3:Y:S01]  /*10960*/  LDC R6, c[0x0][0x43c] ;  /* 0x00010f00ff067b82 */ /* 0x000ee20000000800 */
[----:B01----:R-:W-:Y:S01]  /*10970*/  IMAD.MOV.U32 R9, RZ, RZ, R0 ;  /* 0x000000ffff097224 */ /* 0x003fe200078e0000 */
[----:B------:R-:W-:-:S03]  /*10980*/  ULDC.64 UR4, c[0x0][0x428] ;  /* 0x00010a0000047ab9 */ /* 0x000fc60000000a00 */
[----:B----4-:R-:W-:Y:S01]  /*10990*/  IMAD.MOV.U32 R0, RZ, RZ, R9 ;  /* 0x000000ffff007224 */ /* 0x010fe200078e0009 */
[----:B---3--:R-:W-:-:S13]  /*109a0*/  ISETP.NE.AND P0, PT, R6, 0x1, PT ;  /* 0x000000010600780c */ /* 0x008fda0003f05270 */
[----:B------:R-:W0:Y:S02]  /*109b0*/  @P0 LDC.64 R4, c[0x0][0x440] ;  /* 0x00011000ff040b82 */ /* 0x000e240000000a00 */
[----:B0-----:R-:W-:-:S05]  /*109c0*/  @P0 IMAD.HI.U32 R4, R9, R4, RZ ;  /* 0x0000000409040227 */ /* 0x001fca00078e00ff */
[----:B------:R-:W-:-:S04]  /*109d0*/  @P0 SHF.R.U32.HI R0, RZ, R5, R4 ;  /* 0x00000005ff000219 */ /* 0x000fc80000011604 */
[--C-:B------:R-:W-:Y:S01]  /*109e0*/  SHF.R.S32.HI R5, RZ, 0x1f, R0.reuse ;  /* 0x0000001fff057819 */ /* 0x100fe20000011400 */
[----:B------:R-:W-:-:S04]  /*109f0*/  IMAD.MOV R4, RZ, RZ, -R0 ;  /* 0x000000ffff047224 */ /* 0x000fc800078e0a00 */
[----:B------:R-:W-:Y:S02]  /*10a00*/  IMAD R9, R6, R4, R9 ;  /* 0x0000000406097224 */ /* 0x000fe400078e0209 */
[----:B------:R-:W-:Y:S02]  /*10a10*/  IMAD R6, R8, UR4, RZ ;  /* 0x0000000408067c24 */ /* 0x000fe4000f8e02ff */
[----:B------:R-:W-:Y:S01]  /*10a20*/  IMAD.MOV.U32 R4, RZ, RZ, R0 ;  /* 0x000000ffff047224 */ /* 0x000fe200078e0000 */
[----:B------:R3:W-:Y:S01]  /*10a30*/  STL [R1+0x8], R9 ;  /* 0x0000080901007387 */ /* 0x0007e20000100800 */
[C---:B------:R-:W-:Y:S02]  /*10a40*/  IMAD R0, R7.reuse, UR5, R6 ;  /* 0x0000000507007c24 */ /* 0x040fe4000f8e0206 */
[----:B------:R-:W-:-:S04]  /*10a50*/  IMAD.WIDE.U32 R4, R7, UR4, R4 ;  /* 0x0000000407047c25 */ /* 0x000fc8000f8e0004 */
[----:B------:R-:W-:Y:S01]  /*10a60*/  IMAD.IADD R0, R5, 0x1, R0 ;  /* 0x0000000105007824 */ /* 0x000fe200078e0200 */
[----:B------:R-:W-:-:S04]  /*10a70*/  LEA R2, P0, R4, R2, 0x2 ;  /* 0x0000000204027211 */ /* 0x000fc800078010ff */
[----:B------:R-:W-:-:S05]  /*10a80*/  LEA.HI.X R3, R4, R3, R0, 0x2, P0 ;  /* 0x0000000304037211 */ /* 0x000fca00000f1400 */
[----:B------:R3:W5:Y:S04]  /*10a90*/  LDG.E R17, desc[UR60][R2.64] ;  /* 0x0000003c02117981 */ /* 0x000768000c1e1900 */
.L_x_1479:
[----:B--2---:R-:W2:Y:S04]  /*10aa0*/  LDL R7, [R1] ;  /* 0x0000000001077983 */ /* 0x004ea80000100800 */
[----:B----4-:R-:W2:Y:S04]  /*10ab0*/  LDL R0, [R1+0x4] ;  /* 0x0000040001007983 */ /* 0x010ea80000100800 */
[----:B---3--:R-:W3:Y:S01]  /*10ac0*/  LDL R2, [R1+0x10] ;  /* 0x0000100001027983 */ /* 0x008ee20000100800 */
[----:B--2---:R-:W-:Y:S01]  /*10ad0*/  IMAD R0, R0, 0x8, R7 ;  /* 0x0000000800007824 */ /* 0x004fe200078e0207 */
[----:B---3--:R-:W-:-:S04]  /*10ae0*/  SHF.L.U32 R2, R2, 0x1f, RZ ;  /* 0x0000001f02027819 */ /* 0x008fc800000006ff */
[----:B------:R-:W2:Y:S02]  /*10af0*/  SYNCS.PHASECHK.TRANS64.TRYWAIT P0, [R0+URZ+0x2a840], R2 ;  /* 0x02a84002000075a7 */ /* 0x000ea4000800017f */
[----:B--2---:R-:W-:Y:S05]  /*10b00*/  @!P0 BRA `(.L_x_1480) ;  /* 0x0000004c00908947 */ /* 0x004fea0003800000 */
.L_x_1586:
[----:B------:R-:W3:Y:S02]  /*10b10*/  S2R R3, SR_TID.X ;  /* 0x0000000000037919 */ /* 0x000ee40000002100 */
[----:B---3--:R-:W-:-:S04]  /*10b20*/  LOP3.LUT R3, R3, 0x7f, RZ, 0xc0, !PT ;  /* 0x0000007f03037812 */ /* 0x008fc800078ec0ff */
[----:B------:R-:W-:-:S13]  /*10b30*/  ISETP.NE.AND P0, PT, R3, RZ, PT ;  /* 0x000000ff0300720c */ /* 0x000fda0003f05270 */
[----:B------:R-:W-:Y:S05]  /*10b40*/  @P0 BRA `(.L_x_1481) ;  /* 0x00000000001c0947 */ /* 0x000fea0003800000 */
[----:B------:R-:W3:Y:S01]  /*10b50*/  S2R R3, SR_TID.X ;  /* 0x0000000000037919 */ /* 0x000ee20000002100 */
[----:B--2---:R-:W-:-:S04]  /*10b60*/  IMAD.MOV.U32 R2, RZ, RZ, 0x9000 ;  /* 0x00009000ff027424 */ /* 0x004fc800078e00ff */
[----:B------:R4:W-:Y:S01]  /*10b70*/  SYNCS.ARRIVE.TRANS64 RZ, [R0+URZ+0x2a830], R2 ;  /* 0x02a8300200ff79a7 */ /* 0x0009e2000800003f */
[----:B---3--:R-:W-:-:S04]  /*10b80*/  LOP3.LUT R3, R3, 0x1f, RZ, 0xc0, !PT ;  /* 0x0000001f03037812 */ /* 0x008fc800078ec0ff */
[----:B------:R-:W-:-:S13]  /*10b90*/  ISETP.NE.AND P0, PT, R3, RZ, PT ;  /* 0x000000ff0300720c */ /* 0x000fda0003f05270 */
[----:B----4-:R-:W-:Y:S05]  /*10ba0*/  @!P0 BRA `(.L_x_1481) ;  /* 0x0000000000048947 */ /* 0x010fea0003800000 */
[----:B------:R-:W-:Y:S01]  /*10bb0*/  BPT.TRAP 0x1 ;  /* 0x000000040000795c */ /* 0x000fe20000300000 */
.L_x_1481:
[----:B------:R-:W3:Y:S04]  /*10bc0*/  LDL R6, [R1] ;  /* 0x0000000001067983 */ /* 0x000ee80000100800 */
[----:B------:R-:W3:Y:S04]  /*10bd0*/  LDL R5, [R1+0x4] ;  /* 0x0000040001057983 */ /* 0x000ee80000100800 */
[----:B------:R-:W4:Y:S04]  /*10be0*/  LDL R4, [R1+0x8] ;  /* 0x0000080001047983 */ /* 0x000f280000100800 */
[----:B------:R-:W4:Y:S04]  /*10bf0*/  LDL R3, [R1+0x14] ;  /* 0x0000140001037983 */ /* 0x000f280000100800 */
[----:B--2---:R-:W2:Y:S01]  /*10c00*/  LDL.LU R2, [R1+0x18] ;  /* 0x0000180001027983 */ /* 0x004ea20000300800 */
[----:B------:R-:W-:Y:S01]  /*10c10*/  R2UR UR9, R0 ;  /* 0x00000000000972ca */ /* 0x000fe200000e0000 */
[----:B------:R-:W-:Y:S01]  /*10c20*/  UIADD3 UR4, UP0, UR36, 0x370, URZ ;  /* 0x0000037024047890 */ /* 0x000fe2000ff1e03f */
[----:B------:R-:W-:Y:S01]  /*10c30*/  R2UR UR12, R18 ;  /* 0x00000000120c72ca */ /* 0x000fe200000e0000 */
[----:B------:R-:W-:Y:S01]  /*10c40*/  UMOV UR10, URZ ;  /* 0x0000003f000a7c82 */ /* 0x000fe20008000000 */
[----:B-----5:R-:W-:Y:S01]  /*10c50*/  R2UR UR13, R17 ;  /* 0x00000000110d72ca */ /* 0x020fe200000e0000 */
[----:B------:R-:W-:Y:S01]  /*10c60*/  UMOV UR6, 0x0 ;  /* 0x0000000000067882 */ /* 0x000fe20000000000 */
[----:B------:R-:W-:Y:S01]  /*10c70*/  PLOP3.LUT P0, PT, PT, PT, PT, 0x80, 0x0 ;  /* 0x000000000000781c */ /* 0x000fe20003f0f070 */
[----:B------:R-:W-:Y:S01]  /*10c80*/  UMOV UR7, 0x14f00000 ;  /* 0x14f0000000077882 */ /* 0x000fe20000000000 */
[----:B------:R-:W-:-:S05]  /*10c90*/  UMOV UR16, 0x40 ;  /* 0x0000004000107882 */ /* 0x000fca0000000000 */
[----:B------:R-:W-:Y:S01]  /*10ca0*/  UIADD3 UR9, UR9, 0x2a830, URZ ;  /* 0x0002a83009097890 */ /* 0x000fe2000fffe03f */
[----:B---3--:R-:W-:Y:S01]  /*10cb0*/  IMAD R0, R5, 0x9000, R6 ;  /* 0x0000900005007824 */ /* 0x008fe200078e0206 */
[----:B----4-:R-:W-:-:S04]  /*10cc0*/  R2UR UR11, R4 ;  /* 0x00000000040b72ca */ /* 0x010fc800000e0000 */
[----:B------:R-:W-:Y:S02]  /*10cd0*/  R2UR UR8, R0 ;  /* 0x00000000000872ca */ /* 0x000fe400000e0000 */
[----:B------:R-:W-:Y:S02]  /*10ce0*/  R2UR UR5, R3 ;  /* 0x00000000030572ca */ /* 0x000fe400000e0000 */
[----:B--2---:R-:W-:-:S04]  /*10cf0*/  LOP3.LUT R2, R2, 0xfffffffe, RZ, 0xc0, !PT ;  /* 0xfffffffe02027812 */ /* 0x004fc800078ec0ff */
[----:B------:R-:W-:-:S05]  /*10d00*/  @P0 LOP3.LUT R2, R2, 0x1, RZ, 0xfc, !PT ;  /* 0x0000000102020812 */ /* 0x000fca00078efcff */
[----:B------:R-:W-:Y:S02]  /*10d10*/  UIADD3 UR14, UR8, 0x18400, URZ ;  /* 0x00018400080e7890 */ /* 0x000fe4000fffe03f */
[----:B------:R-:W-:Y:S01]  /*10d20*/  UIMAD UR11, UR11, 0x60, UR5 ;  /* 0x000000600b0b78a4 */ /* 0x000fe2000f8e0205 */
[----:B------:R3:W-:Y:S01]  /*10d30*/  STL [R1+0x18], R2 ;  /* 0x0000180201007387 */ /* 0x0007e20000100800 */
[----:B------:R-:W-:Y:S02]  /*10d40*/  UIADD3.X UR5, URZ, UR37, URZ, UP0, !UPT ;  /* 0x000000253f057290 */ /* 0x000fe400087fe43f */
[----:B------:R-:W-:Y:S02]  /*10d50*/  UIADD3 UR15, UR8, 0x1b400, URZ ;  /* 0x0001b400080f7890 */ /* 0x000fe4000fffe03f */
[----:B------:R-:W-:-:S03]  /*10d60*/  UIADD3 UR17, UR8, 0x1e400, URZ ;  /* 0x0001e40008117890 */ /* 0x000fc6000fffe03f */
[----:B------:R-:W-:Y:S01]  /*10d70*/  UMOV UR8, UR14 ;  /* 0x0000000e00087c82 */ /* 0x000fe20008000000 */
[----:B------:R-:W-:Y:S01]  /*10d80*/  UMOV UR14, 0x80 ;  /* 0x00000080000e7882 */ /* 0x000fe20000000000 */
[----:B------:R2:W-:Y:S02]  /*10d90*/  UTMALDG.4D [UR8], [UR4], desc[UR6] ;  /* 0x00000608040075b4 */ /* 0x0005e40008019000 */
[----:B--2---:R-:W-:Y:S01]  /*10da0*/  UMOV UR8, UR15 ;  /* 0x0000000f00087c82 */ /* 0x004fe20008000000 */
[----:B------:R-:W-:Y:S02]  /*10db0*/  UMOV UR10, UR16 ;  /* 0x00000010000a7c82 */ /* 0x000fe40008000000 */
[----:B------:R2:W-:Y:S02]  /*10dc0*/  UTMALDG.4D [UR8], [UR4], desc[UR6] ;  /* 0x00000608040075b4 */ /* 0x0005e40008019000 */
[----:B--2---:R-:W-:Y:S01]  /*10dd0*/  UMOV UR8, UR17 ;  /* 0x0000001100087c82 */ /* 0x004fe20008000000 */
[----:B------:R-:W-:-:S02]  /*10de0*/  UMOV UR10, UR14 ;  /* 0x0000000e000a7c82 */ /* 0x000fc40008000000 */
[----:B------:R3:W-:Y:S02]  /*10df0*/  UTMALDG.4D [UR8], [UR4], desc[UR6] ;  /* 0x00000608040075b4 */ /* 0x0007e40008019000 */
[----:B---3--:R-:W-:Y:S01]  /*10e00*/  NOP ;  /* 0x0000000000007918 */ /* 0x008fe20000000000 */
.L_x_1477:
[----:B----4-:R-:W3:Y:S04]  /*10e10*/  LDL R0, [R1] ;  /* 0x0000000001007983 */ /* 0x010ee80000100800 */
[----:B------:R-:W4:Y:S01]  /*10e20*/  LDL.LU R3, [R1+0x34] ;  /* 0x0000340001037983 */ /* 0x000f220000300800 */
[----:B------:R-:W-:Y:S05]  /*10e30*/  WARPSYNC.ALL ;  /* 0x0000000000007948 */ /* 0x000fea0003800000 */
[----:B------:R-:W-:Y:S01]  /*10e40*/  ULDC.64 UR4, c[0x0][0x298] ;  /* 0x0000a60000047ab9 */ /* 0x000fe20000000a00 */
[----:B------:R-:W-:Y:S01]  /*10e50*/  BSSY B6, `(.L_x_1482) ;  /* 0x000001c000067945 */ /* 0x000fe20003800000 */
[----:B------:R-:W-:Y:S01]  /*10e60*/  BAR.SYNC.DEFER_BLOCKING 0x8, 0x180 ;  /* 0x0206000000007b1d */ /* 0x000fe20000010000 */
[----:B---3--:R-:W-:Y:S01]  /*10e70*/  VIADD R0, R0, 0xc400 ;  /* 0x0000c40000007836 */ /* 0x008fe20000000000 */
[----:B----4-:R-:W-:Y:S01]  /*10e80*/  SHF.R.S32.HI R2, RZ, 0x1f, R3 ;  /* 0x0000001fff027819 */ /* 0x010fe20000011403 */
[----:B------:R-:W-:-:S03]  /*10e90*/  IMAD.WIDE.U32 R4, R3, UR4, RZ ;  /* 0x0000000403047c25 */ /* 0x000fc6000f8e00ff */
[----:B------:R-:W-:Y:S01]  /*10ea0*/  LOP3.LUT P0, RZ, R0, 0x3ff, RZ, 0xc0, !PT ;  /* 0x000003ff00ff7812 */ /* 0x000fe2000780c0ff */
[----:B------:R-:W-:Y:S01]  /*10eb0*/  IMAD R2, R2, UR4, RZ ;  /* 0x0000000402027c24 */ /* 0x000fe2000f8e02ff */
[----:B------:R3:W-:Y:S03]  /*10ec0*/  STL.64 [R1+0x40], R4 ;  /* 0x0000400401007387 */ /* 0x0007e60000100a00 */
[----:B------:R-:W-:-:S04]  /*10ed0*/  IMAD R2, R3, UR5, R2 ;  /* 0x0000000503027c24 */ /* 0x000fc8000f8e0202 */
[----:B------:R-:W-:-:S05]  /*10ee0*/  IMAD.IADD R0, R5, 0x1, R2 ;  /* 0x0000000105007824 */ /* 0x000fca00078e0202 */
[----:B------:R3:W-:Y:S01]  /*10ef0*/  STL [R1+0x34], R0 ;  /* 0x0000340001007387 */ /* 0x0007e20000100800 */
[----:B------:R-:W-:Y:S05]  /*10f00*/  @!P0 BRA `(.L_x_1483) ;  /* 0x0000000000408947 */ /* 0x000fea0003800000 */
[----:B------:R-:W-:Y:S01]  /*10f10*/  MOV R2, 0x0 ;  /* 0x0000000000027802 */ /* 0x000fe20000000f00 */
[----:B------:R-:W-:Y:S01]  /*10f20*/  ULDC.64 UR6, c[0x4][0x118] ;  /* 0x0100460000067ab9 */ /* 0x000fe20000000a00 */
[----:B------:R-:W-:Y:S01]  /*10f30*/  ULDC.64 UR8, c[0x4][0x120] ;  /* 0x0100480000087ab9 */ /* 0x000fe20000000a00 */
[----:B------:R-:W-:Y:S01]  /*10f40*/  ULDC.64 UR4, c[0x4][0x88] ;  /* 0x0100220000047ab9 */ /* 0x000fe20000000a00 */
[----:B---3--:R-:W-:Y:S02]  /*10f50*/  IMAD.U32 R4, RZ, RZ, UR6 ;  /* 0x00000006ff047e24 */ /* 0x008fe4000f8e00ff */
        /* <DEDUP_REMOVED lines=11> */
.L_x_1483:
[----:B------:R-:W-:Y:S05]  /*11010*/  BSYNC B6 ;  /* 0x0000000000067941 */ /* 0x000fea0003800000 */
.L_x_1482:
[----:B---3--:R-:W3:Y:S01]  /*11020*/  LDL.LU R0, [R1+0x34] ;  /* 0x0000340001007983 */ /* 0x008ee20000300800 */
[----:B--2---:R-:W2:Y:S01]  /*11030*/  LDC R7, c[0x0][0x448] ;  /* 0x00011200ff077b82 */ /* 0x004ea20000000800 */
[----:B------:R-:W-:Y:S01]  /*11040*/  ULDC.64 UR4, c[0x0][0x2d8] ;  /* 0x0000b60000047ab9 */ /* 0x000fe20000000a00 */
[----:B------:R-:W-:Y:S01]  /*11050*/  ULDC.64 UR6, c[0x0][0x280] ;  /* 0x0000a00000067ab9 */ /* 0x000fe20000000a00 */
[----:B------:R-:W3:Y:S04]  /*11060*/  LDL.LU.64 R2, [R1+0x40] ;  /* 0x0000400001027983 */ /* 0x000ee80000300a00 */
[----:B01----:R-:W4:Y:S01]  /*11070*/  LDL R9, [R1+0x2c] ;  /* 0x00002c0001097983 */ /* 0x003f220000100800 */
[----:B------:R-:W0:Y:S01]  /*11080*/  S2R R5, SR_TID.X ;  /* 0x0000000000057919 */ /* 0x000e220000002100 */
[----:B------:R-:W1:Y:S01]  /*11090*/  S2R R6, SR_TID.X ;  /* 0x0000000000067919 */ /* 0x000e620000002100 */
[----:B------:R-:W1:Y:S01]  /*110a0*/  S2R R10, SR_TID.X ;  /* 0x00000000000a7919 */ /* 0x000e620000002100 */
[----:B0-----:R-:W-:-:S04]  /*110b0*/  LOP3.LUT R5, R5, 0x7f, RZ, 0xc0, !PT ;  /* 0x0000007f05057812 */ /* 0x001fc800078ec0ff */
[----:B------:R-:W-:Y:S01]  /*110c0*/  SHF.R.U32.HI R5, RZ, 0x3, R5 ;  /* 0x00000003ff057819 */ /* 0x000fe20000011605 */
[----:B-1----:R-:W-:-:S05]  /*110d0*/  IMAD.SHL.U32 R8, R6, 0x10, RZ ;  /* 0x0000001006087824 */ /* 0x002fca00078e00ff */
[----:B------:R-:W-:Y:S01]  /*110e0*/  LOP3.LUT R8, R5, 0x70, R8, 0xf8, !PT ;  /* 0x0000007005087812 */ /* 0x000fe200078ef808 */
[----:B------:R-:W-:-:S05]  /*110f0*/  IMAD.SHL.U32 R10, R10, 0x8, RZ ;  /* 0x000000080a0a7824 */ /* 0x000fca00078e00ff */
[----:B------:R-:W-:-:S04]  /*11100*/  LOP3.LUT R10, R10, 0x38, RZ, 0xc0, !PT ;  /* 0x000000380a0a7812 */ /* 0x000fc800078ec0ff */
[C---:B------:R-:W-:Y:S02]  /*11110*/  LOP3.LUT R11, R10.reuse, 0x40, RZ, 0xfc, !PT ;  /* 0x000000400a0b7812 */ /* 0x040fe400078efcff */
[----:B------:R-:W-:Y:S01]  /*11120*/  LOP3.LUT R10, R10, 0x80, RZ, 0xfc, !PT ;  /* 0x000000800a0a7812 */ /* 0x000fe200078efcff */
[----:B---3--:R-:W-:Y:S01]  /*11130*/  IMAD.MOV.U32 R3, RZ, RZ, R0 ;  /* 0x000000ffff037224 */ /* 0x008fe200078e0000 */
[----:B------:R-:W-:-:S05]  /*11140*/  SHF.R.S32.HI R0, RZ, 0x1f, R18 ;  /* 0x0000001fff007819 */ /* 0x000fca0000011412 */
[----:B------:R-:W-:Y:S02]  /*11150*/  IMAD R0, R0, UR4, RZ ;  /* 0x0000000400007c24 */ /* 0x000fe4000f8e02ff */
[----:B------:R-:W-:-:S04]  /*11160*/  IMAD.WIDE.U32 R2, R18, UR4, R2 ;  /* 0x0000000412027c25 */ /* 0x000fc8000f8e0002 */
[----:B------:R-:W-:Y:S01]  /*11170*/  IMAD R0, R18, UR5, R0 ;  /* 0x0000000512007c24 */ /* 0x000fe2000f8e0200 */
[----:B------:R-:W-:Y:S02]  /*11180*/  ULDC.64 UR4, c[0x0][0xa00] ;  /* 0x0002800000047ab9 */ /* 0x000fe40000000a00 */
[----:B------:R-:W-:Y:S01]  /*11190*/  ISETP.NE.U32.AND P0, PT, RZ, UR4, PT ;  /* 0x00000004ff007c0c */ /* 0x000fe2000bf05070 */
[----:B------:R-:W-:Y:S01]  /*111a0*/  IMAD.IADD R3, R3, 0x1, R0 ;  /* 0x0000000103037824 */ /* 0x000fe200078e0200 */
[----:B------:R-:W-:Y:S02]  /*111b0*/  SHF.R.S32.HI R0, RZ, 0x1f, R19 ;  /* 0x0000001fff007819 */ /* 0x000fe40000011413 */
[----:B------:R-:W-:Y:S01]  /*111c0*/  ISETP.NE.AND.EX P0, PT, RZ, UR5, PT, P0 ;  /* 0x00000005ff007c0c */ /* 0x000fe2000bf05300 */
[----:B------:R-:W-:-:S03]  /*111d0*/  ULDC.64 UR4, c[0x0][0x2e0] ;  /* 0x0000b80000047ab9 */ /* 0x000fc60000000a00 */
[----:B------:R-:W-:Y:S02]  /*111e0*/  SEL R4, R0, RZ, !P0 ;  /* 0x000000ff00047207 */ /* 0x000fe40004000000 */
[----:B------:R-:W-:Y:S02]  /*111f0*/  SEL R0, R19, RZ, !P0 ;  /* 0x000000ff13007207 */ /* 0x000fe40004000000 */
[----:B--2---:R-:W-:Y:S01]  /*11200*/  ISETP.NE.AND P0, PT, R7, 0x1, PT ;  /* 0x000000010700780c */ /* 0x004fe20003f05270 */
[----:B------:R-:W-:-:S12]  /*11210*/  IMAD R4, R4, UR4, RZ ;  /* 0x0000000404047c24 */ /* 0x000fd8000f8e02ff */
[----:B------:R-:W0:Y:S08]  /*11220*/  @P0 LDC R5, c[0x0][0x44c] ;  /* 0x00011300ff050b82 */ /* 0x000e300000000800 */
[----:B------:R-:W1:Y:S01]  /*11230*/  @P0 LDC R6, c[0x0][0x450] ;  /* 0x00011400ff060b82 */ /* 0x000e620000000800 */
[----:B------:R-:W-:-:S04]  /*11240*/  IMAD.WIDE.U32 R2, R0, UR4, R2 ;  /* 0x0000000400027c25 */ /* 0x000fc8000f8e0002 */
[----:B------:R-:W-:Y:S01]  /*11250*/  IMAD R0, R0, UR5, R4 ;  /* 0x0000000500007c24 */ /* 0x000fe2000f8e0204 */
[----:B------:R-:W-:-:S03]  /*11260*/  ULDC.64 UR4, c[0x0][0x2d0] ;  /* 0x0000b40000047ab9 */ /* 0x000fc60000000a00 */
[----:B------:R-:W-:Y:S02]  /*11270*/  IMAD.IADD R3, R3, 0x1, R0 ;  /* 0x0000000103037824 */ /* 0x000fe400078e0200 */
[----:B----4-:R-:W-:-:S04]  /*11280*/  IMAD.IADD R0, R8, 0x1, R9 ;  /* 0x0000000108007824 */ /* 0x010fc800078e0209 */
[----:B0-----:R-:W-:-:S04]  /*11290*/  @P0 IMAD.HI.U32 R5, R0, R5, RZ ;  /* 0x0000000500050227 */ /* 0x001fc800078e00ff */
[----:B------:R-:W-:Y:S01]  /*112a0*/  IMAD.MOV.U32 R4, RZ, RZ, R0 ;  /* 0x000000ffff047224 */ /* 0x000fe200078e0000 */
[----:B-1----:R-:W-:-:S05]  /*112b0*/  @P0 SHF.R.U32.HI R4, RZ, R6, R5 ;  /* 0x00000006ff040219 */ /* 0x002fca0000011605 */
[----:B------:R-:W-:-:S04]  /*112c0*/  IMAD.MOV R5, RZ, RZ, -R4 ;  /* 0x000000ffff057224 */ /* 0x000fc800078e0a04 */
[----:B------:R-:W-:Y:S01]  /*112d0*/  IMAD R0, R7, R5, R0 ;  /* 0x0000000507007224 */ /* 0x000fe200078e0200 */
[----:B------:R-:W-:Y:S01]  /*112e0*/  SHF.R.S32.HI R5, RZ, 0x1f, R4 ;  /* 0x0000001fff057819 */ /* 0x000fe20000011404 */
        /* <DEDUP_REMOVED lines=9> */
[----:B------:R-:W-:Y:S02]  /*11380*/  ISETP.GE.AND P0, PT, R10, UR4, PT ;  /* 0x000000040a007c0c */ /* 0x000fe4000bf06270 */
[----:B------:R0:W5:Y:S01]  /*11390*/  LDL R10, [R1+0x20] ;  /* 0x00002000010a7983 */ /* 0x0001620000100800 */
[----:B------:R-:W1:Y:S01]  /*113a0*/  S2R R5, SR_TID.X ;  /* 0x0000000000057919 */ /* 0x000e620000002100 */
[----:B------:R-:W-:Y:S01]  /*113b0*/  IMAD R0, R0, UR5, R4 ;  /* 0x0000000500007c24 */ /* 0x000fe2000f8e0204 */
[----:B------:R-:W-:-:S03]  /*113c0*/  LEA R4, P3, R2, UR6, 0x1 ;  /* 0x0000000602047c11 */ /* 0x000fc6000f8608ff */
[----:B------:R-:W-:Y:S01]  /*113d0*/  IMAD.IADD R0, R3, 0x1, R0 ;  /* 0x0000000103007824 */ /* 0x000fe200078e0200 */
[----:B------:R-:W-:-:S04]  /*113e0*/  ISETP.GE.AND P1, PT, R11, UR4, PT ;  /* 0x000000040b007c0c */ /* 0x000fc8000bf26270 */
[----:B------:R-:W-:Y:S01]  /*113f0*/  LEA.HI.X R3, R2, UR7, R0, 0x1, P3 ;  /* 0x0000000702037c11 */ /* 0x000fe200098f0c00 */
[----:B-1----:R-:W-:-:S05]  /*11400*/  IMAD.SHL.U32 R8, R5, 0x8, RZ ;  /* 0x0000000805087824 */ /* 0x002fca00078e00ff */
[----:B------:R-:W-:-:S04]  /*11410*/  LOP3.LUT R8, R8, 0x38, RZ, 0xc0, !PT ;  /* 0x0000003808087812 */ /* 0x000fc800078ec0ff */
[----:B------:R-:W-:Y:S01]  /*11420*/  ISETP.GE.AND P2, PT, R8, UR4, PT ;  /* 0x0000000408007c0c */ /* 0x000fe2000bf46270 */
[----:B------:R-:W-:-:S03]  /*11430*/  UMOV UR4, 0xffffffff ;  /* 0xffffffff00047882 */ /* 0x000fc60000000000 */
[----:B0-----:R-:W-:Y:S09]  /*11440*/  BRA.DIV UR4, `(.L_x_1484) ;  /* 0x0000004604547947 */ /* 0x001ff2000b800000 */
[----:B------:R-:W0:Y:S01]  /*11450*/  S2R R5, SR_TID.X ;  /* 0x0000000000057919 */ /* 0x000e220000002100 */
[----:B------:R-:W2:Y:S01]  /*11460*/  LDL.LU R8, [R1+0x2c] ;  /* 0x00002c0001087983 */ /* 0x000ea20000300800 */
[----:B0-----:R-:W-:-:S04]  /*11470*/  LOP3.LUT R5, R5, 0x7f, RZ, 0xc0, !PT ;  /* 0x0000007f05057812 */ /* 0x001fc800078ec0ff */
[----:B------:R-:W-:Y:S02]  /*11480*/  SHF.R.U32.HI R6, RZ, 0x3, R5 ;  /* 0x00000003ff067819 */ /* 0x000fe40000011605 */
[----:B------:R-:W3:Y:S04]  /*11490*/  LDL.LU R5, [R1+0x30] ;  /* 0x0000300001057983 */ /* 0x000ee80000300800 */
[----:B------:R-:W-:Y:S01]  /*114a0*/  SHFL.IDX PT, R9, R3, 0x1, 0x181f ;  /* 0x00381f0003097f89 */ /* 0x000fe200000e0000 */
[----:B--2---:R-:W-:Y:S02]  /*114b0*/  IMAD.IADD R0, R6, 0x1, R8 ;  /* 0x0000000106007824 */ /* 0x004fe400078e0208 */
[----:B------:R-:W0:Y:S01]  /*114c0*/  S2R R6, SR_TID.X ;  /* 0x0000000000067919 */ /* 0x000e220000002100 */
[----:B---3--:R-:W-:-:S02]  /*114d0*/  IMAD R2, R5, R7, RZ ;  /* 0x0000000705027224 */ /* 0x008fc400078e02ff */
[----:B------:R-:W1:Y:S01]  /*114e0*/  SHFL.IDX PT, R7, R4, RZ, 0x181f ;  /* 0x00181fff04077589 */ /* 0x000e6200000e0000 */
[----:B0-----:R-:W-:-:S03]  /*114f0*/  IMAD.SHL.U32 R11, R6, 0x8, RZ ;  /* 0x00000008060b7824 */ /* 0x001fc600078e00ff */
[----:B------:R-:W0:Y:S01]  /*11500*/  SHFL.IDX PT, R6, R3, RZ, 0x181f ;  /* 0x00181fff03067589 */ /* 0x000e2200000e0000 */
[C---:B------:R-:W-:Y:S01]  /*11510*/  VIADD R5, R0.reuse, 0x10 ;  /* 0x0000001000057836 */ /* 0x040fe20000000000 */
[----:B------:R-:W-:-:S04]  /*11520*/  ISETP.GE.AND P4, PT, R0, R2, PT ;  /* 0x000000020000720c */ /* 0x000fc80003f86270 */
[----:B------:R-:W-:Y:S02]  /*11530*/  ISETP.GE.AND P3, PT, R5, R2, PT ;  /* 0x000000020500720c */ /* 0x000fe40003f66270 */
[----:B------:R-:W2:Y:S01]  /*11540*/  SHFL.IDX PT, R5, R4, 0x1, 0x181f ;  /* 0x00381f0004057f89 */ /* 0x000ea200000e0000 */
[----:B------:R-:W-:-:S06]  /*11550*/  LOP3.LUT R11, R11, 0x38, RZ, 0xc0, !PT ;  /* 0x000000380b0b7812 */ /* 0x000fcc00078ec0ff */
[----:B-1----:R-:W-:-:S05]  /*11560*/  @!P4 LEA R7, P5, R11, R7, 0x1 ;  /* 0x000000070b07c211 */ /* 0x002fca00078a08ff */
[----:B0-----:R-:W-:-:S05]  /*11570*/  @!P4 IMAD.X R6, RZ, RZ, R6, P5 ;  /* 0x000000ffff06c224 */ /* 0x001fca00028e0606 */
[----:B------:R-:W-:-:S04]  /*11580*/  @!P4 LOP3.LUT R7, R7, R6, RZ, 0x3c, !PT ;  /* 0x000000060707c212 */ /* 0x000fc800078e3cff */
[----:B------:R-:W-:Y:S02]  /*11590*/  @!P4 LOP3.LUT R6, R7, R6, RZ, 0x3c, !PT ;  /* 0x000000060706c212 */ /* 0x000fe400078e3cff */
[----:B--2---:R-:W-:Y:S02]  /*115a0*/  @!P3 LEA R8, P5, R11, R5, 0x1 ;  /* 0x000000050b08b211 */ /* 0x004fe400078a08ff */
[----:B------:R-:W-:-:S03]  /*115b0*/  @!P4 LOP3.LUT R7, R7, R6, RZ, 0x3c, !PT ;  /* 0x000000060707c212 */ /* 0x000fc600078e3cff */
[----:B------:R-:W-:Y:S02]  /*115c0*/  @!P3 IMAD.X R5, RZ, RZ, R9, P5 ;  /* 0x000000ffff05b224 */ /* 0x000fe400028e0609 */
[----:B-----5:R-:W-:Y:S04]  /*115d0*/  @!P4 LDGSTS.E.BYPASS.LTC128B.128 [R10+0xc400], desc[UR60][R6.64], !P2 ;  /* 0x0c400000060acfae */ /* 0x020fe8000d101d7c */
[----:B------:R-:W-:Y:S04]  /*115e0*/  @!P4 LDGSTS.E.BYPASS.LTC128B.128 [R10+0x10400], desc[UR60][R6.64+0x80], !P1 ;  /* 0x10400080060acfae */ /* 0x000fe8000c901d7c */
[----:B------:R0:W-:Y:S02]  /*115f0*/  @!P4 LDGSTS.E.BYPASS.LTC128B.128 [R10+0x14400], desc[UR60][R6.64+0x100], !P0 ;  /* 0x14400100060acfae */ /* 0x0001e4000c101d7c */
[----:B0-----:R-:W-:-:S02]  /*11600*/  @!P3 IMAD.MOV.U32 R6, RZ, RZ, R8 ;  /* 0x000000ffff06b224 */ /* 0x001fc400078e0008 */
[----:B------:R-:W-:Y:S02]  /*11610*/  @!P3 IMAD.MOV.U32 R7, RZ, RZ, R5 ;  /* 0x000000ffff07b224 */ /* 0x000fe400078e0005 */
[----:B------:R-:W-:-:S03]  /*11620*/  VIADD R5, R0, 0x20 ;  /* 0x0000002000057836 */ /* 0x000fc60000000000 */
[----:B------:R-:W-:Y:S04]  /*11630*/  @!P3 LDGSTS.E.BYPASS.LTC128B.128 [R10+0xcc00], desc[UR60][R6.64], !P2 ;  /* 0x0cc00000060abfae */ /* 0x000fe8000d101d7c */
[----:B------:R-:W-:Y:S04]  /*11640*/  @!P3 LDGSTS.E.BYPASS.LTC128B.128 [R10+0x10c00], desc[UR60][R6.64+0x80], !P1 ;  /* 0x10c00080060abfae */ /* 0x000fe8000c901d7c */
[----:B------:R0:W-:Y:S01]  /*11650*/  @!P3 LDGSTS.E.BYPASS.LTC128B.128 [R10+0x14c00], desc[UR60][R6.64+0x100], !P0 ;  /* 0x14c00100060abfae */ /* 0x0001e2000c101d7c */
[----:B------:R-:W-:-:S03]  /*11660*/  ISETP.GE.AND P3, PT, R5, R2, PT ;  /* 0x000000020500720c */ /* 0x000fc60003f66270 */
[----:B------:R-:W1:Y:S04]  /*11670*/  SHFL.IDX PT, R5, R4, 0x2, 0x181f ;  /* 0x00581f0004057f89 */ /* 0x000e6800000e0000 */
[----:B------:R-:W0:Y:S06]  /*11680*/  SHFL.IDX PT, R8, R3, 0x2, 0x181f ;  /* 0x00581f0003087f89 */ /* 0x000e2c00000e0000 */
        /* <DEDUP_REMOVED lines=43> */
[----:B-1----:R-:W1:Y:S01]  /*11940*/  SHFL.IDX PT, R6, R3, 0x6, 0x181f ;  /* 0x00d81f0003067f89 */ /* 0x002e6200000e0000 */
[----:B0-----:R-:W-:-:S03]  /*11950*/  @!P4 LEA R5, P3, R11, R5, 0x1 ;  /* 0x000000050b05c211 */ /* 0x001fc600078608ff */
[----:B------:R-:W2:Y:S04]  /*11960*/  SHFL.IDX PT, R3, R3, 0x7, 0x181f ;  /* 0x00f81f0003037f89 */ /* 0x000ea800000e0000 */
[----:B------:R-:W3:Y:S01]  /*11970*/  SHFL.IDX PT, R4, R4, 0x7, 0x181f ;  /* 0x00f81f0004047f89 */ /* 0x000ee200000e0000 */
[----:B-1----:R-:W-:-:S04]  /*11980*/  @!P4 IMAD.X R6, RZ, RZ, R6, P3 ;  /* 0x000000ffff06c224 */ /* 0x002fc800018e0606 */
[----:B------:R-:W-:Y:S02]  /*11990*/  @!P4 IMAD.MOV.U32 R7, RZ, RZ, R6 ;  /* 0x000000ffff07c224 */ /* 0x000fe400078e0006 */
[----:B------:R-:W-:-:S05]  /*119a0*/  @!P4 IMAD.MOV.U32 R6, RZ, RZ, R5 ;  /* 0x000000ffff06c224 */ /* 0x000fca00078e0005 */
[----:B------:R1:W-:Y:S04]  /*119b0*/  @!P4 LDGSTS.E.BYPASS.LTC128B.128 [R10+0xf400], desc[UR60][R6.64], !P2 ;  /* 0x0f400000060acfae */ /* 0x0003e8000d101d7c */
[----:B------:R1:W-:Y:S04]  /*119c0*/  @!P4 LDGSTS.E.BYPASS.LTC128B.128 [R10+0x13400], desc[UR60][R6.64+0x80], !P1 ;  /* 0x13400080060acfae */ /* 0x0003e8000c901d7c */
[----:B--23--:R1:W-:Y:S02]  /*119d0*/  @!P4 LDGSTS.E.BYPASS.LTC128B.128 [R10+0x17400], desc[UR60][R6.64+0x100], !P0 ;  /* 0x17400100060acfae */ /* 0x00c3e4000c101d7c */
.L_x_1603:
[----:B------:R-:W-:Y:S01]  /*119e0*/  VIADD R0, R0, 0x70 ;  /* 0x0000007000007836 */ /* 0x000fe20000000000 */
[----:B------:R-:W-:Y:S04]  /*119f0*/  BSSY B0, `(.L_x_1485) ;  /* 0x000000e000007945 */ /* 0x000fe80003800000 */
[----:B------:R-:W-:-:S13]  /*11a00*/  ISETP.GE.AND P3, PT, R0, R2, PT ;  /* 0x000000020000720c */ /* 0x000fda0003f66270 */
[----:B------:R-:W-:Y:S05]  /*11a10*/  @P3 BRA `(.L_x_1486) ;  /* 0x00000000002c3947 */ /* 0x000fea0003800000 */
[----:B------:R-:W2:Y:S02]  /*11a20*/  S2R R5, SR_TID.X ;  /* 0x0000000000057919 */ /* 0x000ea40000002100 */
[----:B--2---:R-:W-:-:S05]  /*11a30*/  IMAD.SHL.U32 R5, R5, 0x8, RZ ;  /* 0x0000000805057824 */ /* 0x004fca00078e00ff */
        /* <DEDUP_REMOVED lines=9> */
.L_x_1486:
[----:B------:R-:W-:Y:S05]  /*11ad0*/  BSYNC B0 ;  /* 0x0000000000007941 */ /* 0x000fea0003800000 */
.L_x_1485:
[----:B012---:R-:W2:Y:S01]  /*11ae0*/  LDL R10, [R1] ;  /* 0x00000000010a7983 */ /* 0x007ea20000100800 */
[----:B------:R-:W-:Y:S01]  /*11af0*/  PLOP3.LUT P0, PT, PT, PT, PT, 0x80, 0x0 ;  /* 0x000000000000781c */ /* 0x000fe20003f0f070 */
[----:B------:R-:W-:Y:S01]  /*11b00*/  NOP ;  /* 0x0000000000007918 */ /* 0x000fe20000000000 */
[----:B--2---:R-:W-:-:S11]  /*11b10*/  VIADD R10, R10, 0x2a800 ;  /* 0x0002a8000a0a7836 */ /* 0x004fd60000000000 */
.L_x_1487:
[----:B------:R-:W2:Y:S01]  /*11b20*/  LDL R2, [R1] ;  /* 0x0000000001027983 */ /* 0x000ea20000100800 */
        /* <DEDUP_REMOVED lines=18> */
.L_x_1604:
[----:B------:R-:W-:Y:S05]  /*11c50*/  BSYNC B0 ;  /* 0x0000000000007941 */ /* 0x000fea0003800000 */
.L_x_1488:
[----:B------:R-:W2:Y:S04]  /*11c60*/  LDL R3, [R1+0x28] ;  /* 0x0000280001037983 */ /* 0x000ea80000100800 */
[----:B0-----:R-:W3:Y:S01]  /*11c70*/  LDL R2, [R1+0x24] ;  /* 0x0000240001027983 */ /* 0x001ee20000100800 */
[----:B------:R-:W-:Y:S01]  /*11c80*/  BSSY B0, `(.L_x_1490) ;  /* 0x0000220000007945 */ /* 0x000fe20003800000 */
[----:B--2---:R-:W-:-:S05]  /*11c90*/  VIADD R0, R3, 0xfffffffe ;  /* 0xfffffffe03007836 */ /* 0x004fca0000000000 */
[----:B---3--:R-:W-:-:S13]  /*11ca0*/  ISETP.GE.AND P0, PT, R0, R2, PT ;  /* 0x000000020000720c */ /* 0x008fda0003f06270 */
[----:B------:R-:W-:Y:S05]  /*11cb0*/  @!P0 BRA `(.L_x_1491) ;  /* 0x0000002000708947 */ /* 0x000fea0003800000 */
[----:B------:R-:W-:Y:S01]  /*11cc0*/  LOP3.LUT R8, RZ, R2, RZ, 0x33, !PT ;  /* 0x00000002ff087212 */ /* 0x000fe200078e33ff */
[----:B------:R-:W-:Y:S01]  /*11cd0*/  IMAD.MOV R2, RZ, RZ, -R3 ;  /* 0x000000ffff027224 */ /* 0x000fe200078e0a03 */
[----:B------:R-:W-:Y:S04]  /*11ce0*/  BSSY B2, `(.L_x_1492) ;  /* 0x00000b8000027945 */ /* 0x000fe80003800000 */
[----:B------:R-:W-:-:S05]  /*11cf0*/  VIADDMNMX R8, R2, 0x1, R8, !PT ;  /* 0x0000000102087846 */ /* 0x000fca0007800108 */
[----:B------:R-:W-:-:S05]  /*11d00*/  IMAD.IADD R2, R3, 0x1, R8 ;  /* 0x0000000103027824 */ /* 0x000fca00078e0208 */
[----:B------:R-:W-:-:S04]  /*11d10*/  LOP3.LUT R2, R2, 0x1, RZ, 0xc0, !PT ;  /* 0x0000000102027812 */ /* 0x000fc800078ec0ff */
[----:B------:R-:W-:-:S13]  /*11d20*/  ISETP.NE.U32.AND P0, PT, R2, 0x1, PT ;  /* 0x000000010200780c */ /* 0x000fda0003f05070 */
        /* <DEDUP_REMOVED lines=36> */
.L_x_1496:
[----:B------:R-:W2:Y:S01]  /*11f70*/  LDL R2, [R1] ;  /* 0x0000000001027983 */ /* 0x000ea20000100800 */
[----:B------:R-:W-:Y:S01]  /*11f80*/  BSSY B3, `(.L_x_1497) ;  /* 0x0000005000037945 */ /* 0x000fe20003800000 */
[----:B--2---:R-:W-:Y:S01]  /*11f90*/  IMAD R3, R7, 0x8, R2 ;  /* 0x0000000807037824 */ /* 0x004fe200078e0202 */
[----:B------:R-:W-:-:S04]  /*11fa0*/  SHF.L.U32 R2, R9, 0x1f, RZ ;  /* 0x0000001f09027819 */ /* 0x000fc800000006ff */
[----:B------:R-:W1:Y:S02]  /*11fb0*/  SYNCS.PHASECHK.TRANS64.TRYWAIT P0, [R3+URZ+0x2a840], R2 ;  /* 0x02a84002030075a7 */ /* 0x000e64000800017f */
[----:B-1----:R-:W-:Y:S05]  /*11fc0*/  @!P0 BRA `(.L_x_1498) ;  /* 0x0000004400808947 */ /* 0x002fea0003800000 */
.L_x_1605:
[----:B------:R-:W-:Y:S05]  /*11fd0*/  BSYNC B3 ;  /* 0x0000000000037941 */ /* 0x000fea0003800000 */
.L_x_1497:
        /* <DEDUP_REMOVED lines=12> */
.L_x_1500:
[----:B------:R-:W-:Y:S05]  /*120a0*/  BSYNC B3 ;  /* 0x0000000000037941 */ /* 0x000fea0003800000 */
.L_x_1499:
[----:B------:R-:W2:Y:S04]  /*120b0*/  LDL R5, [R1] ;  /* 0x0000000001057983 */ /* 0x000ea80000100800 */
        /* <DEDUP_REMOVED lines=12> */
.L_x_1501:
        /* <DEDUP_REMOVED lines=16> */
.L_x_1502:
        /* <DEDUP_REMOVED lines=15> */
.L_x_1503:
        /* <DEDUP_REMOVED lines=17> */
.L_x_1606:
[----:B------:R-:W-:Y:S05]  /*12480*/  BSYNC B3 ;  /* 0x0000000000037941 */ /* 0x000fea0003800000 */
.L_x_1504:
[----:B------:R1:W5:Y:S01]  /*12490*/  LDL R15, [R1+0x4] ;  /* 0x00000400010f7983 */ /* 0x0003620000100800 */
[----:B------:R-:W-:Y:S01]  /*124a0*/  BSSY B3, `(.L_x_1506) ;  /* 0x000000d000037945 */ /* 0x000fe20003800000 */
[----:B------:R-:W-:Y:S02]  /*124b0*/  IMAD.MOV.U32 R12, RZ, RZ, 0x0 ;  /* 0x00000000ff0c7424 */ /* 0x000fe400078e00ff */
[----:B------:R-:W-:Y:S01]  /*124c0*/  IMAD.MOV.U32 R13, RZ, RZ, 0x14f00000 ;  /* 0x14f00000ff0d7424 */ /* 0x000fe200078e00ff */
[----:B------:R-:W-:Y:S06]  /*124d0*/  @P1 BRA `(.L_x_1507) ;  /* 0x0000000000241947 */ /* 0x000fec0003800000 */
[----:B------:R-:W2:Y:S01]  /*124e0*/  LDL R6, [R1] ;  /* 0x0000000001067983 */ /* 0x000ea20000100800 */
[----:B------:R-:W3:Y:S01]  /*124f0*/  S2R R5, SR_TID.X ;  /* 0x0000000000057919 */ /* 0x000ee20000002100 */
[----:B0-----:R-:W-:Y:S01]  /*12500*/  IMAD.MOV.U32 R3, RZ, RZ, 0x6000 ;  /* 0x00006000ff037424 */ /* 0x001fe200078e00ff */
[----:B---3--:R-:W-:-:S04]  /*12510*/  LOP3.LUT R5, R5, 0x1f, RZ, 0xc0, !PT ;  /* 0x0000001f05057812 */ /* 0x008fc800078ec0ff */
[----:B------:R-:W-:Y:S01]  /*12520*/  ISETP.NE.AND P0, PT, R5, RZ, PT ;  /* 0x000000ff0500720c */ /* 0x000fe20003f05270 */
[----:B--2--5:R-:W-:-:S04]  /*12530*/  IMAD R2, R15, 0x8, R6 ;  /* 0x000000080f027824 */ /* 0x024fc800078e0206 */
[----:B------:R2:W-:Y:S08]  /*12540*/  SYNCS.ARRIVE.TRANS64 RZ, [R2+URZ+0x2a850], R3 ;  /* 0x02a8500302ff79a7 */ /* 0x0005f0000800003f */
[----:B------:R-:W-:Y:S05]  /*12550*/  @!P0 BRA `(.L_x_1507) ;  /* 0x0000000000048947 */ /* 0x000fea0003800000 */
[----:B------:R-:W-:Y:S01]  /*12560*/  BPT.TRAP 0x1 ;  /* 0x000000040000795c */ /* 0x000fe20000300000 */
.L_x_1507:
[----:B------:R-:W-:Y:S05]  /*12570*/  BSYNC B3 ;  /* 0x0000000000037941 */ /* 0x000fea0003800000 */
.L_x_1506:
[----:B0-2---:R-:W2:Y:S04]  /*12580*/  LDL R2, [R1] ;  /* 0x0000000001027983 */ /* 0x005ea80000100800 */
[----:B------:R-:W3:Y:S04]  /*12590*/  LDL R6, [R1+0x14] ;  /* 0x0000140001067983 */ /* 0x000ee80000100800 */
[----:B------:R-:W3:Y:S01]  /*125a0*/  LDL.LU R3, [R1+0x8] ;  /* 0x0000080001037983 */ /* 0x000ee20000300800 */
[----:B------:R-:W-:Y:S01]  /*125b0*/  R2UR UR10, R11 ;  /* 0x000000000b0a72ca */ /* 0x000fe200000e0000 */
[----:B------:R-:W-:Y:S01]  /*125c0*/  UIADD3 UR4, UP0, UR36, 0x470, URZ ;  /* 0x0000047024047890 */ /* 0x000fe2000ff1e03f */
[----:B------:R-:W-:-:S02]  /*125d0*/  R2UR UR6, R12 ;  /* 0x000000000c0672ca */ /* 0x000fc400000e0000 */
[----:B------:R-:W-:Y:S01]  /*125e0*/  R2UR UR7, R13 ;  /* 0x000000000d0772ca */ /* 0x000fe200000e0000 */
[----:B------:R-:W-:Y:S01]  /*125f0*/  UIADD3.X UR5, URZ, UR37, URZ, UP0, !UPT ;  /* 0x000000253f057290 */ /* 0x000fe200087fe43f */
[----:B------:R-:W-:Y:S01]  /*12600*/  PLOP3.LUT P0, PT, PT, PT, PT, 0x80, 0x0 ;  /* 0x000000000000781c */ /* 0x000fe20003f0f070 */
[C-C-:B--2--5:R-:W-:Y:S02]  /*12610*/  IMAD R5, R15.reuse, 0x8, R2.reuse ;  /* 0x000000080f057824 */ /* 0x164fe400078e0202 */
[----:B------:R-:W-:Y:S02]  /*12620*/  IMAD R2, R15, 0x6000, R2 ;  /* 0x000060000f027824 */ /* 0x000fe400078e0202 */
[----:B------:R-:W-:Y:S02]  /*12630*/  VIADD R5, R5, 0x2a850 ;  /* 0x0002a85005057836 */ /* 0x000fe40000000000 */
[----:B---3--:R-:W-:Y:S02]  /*12640*/  IMAD R3, R3, 0x60, R6 ;  /* 0x0000006003037824 */ /* 0x008fe400078e0206 */
[----:B------:R-:W-:-:S07]  /*12650*/  VIADD R6, R2, 0x400 ;  /* 0x0000040002067836 */ /* 0x000fce0000000000 */
.L_x_1508:
        /* <DEDUP_REMOVED lines=15> */
.L_x_1509:
        /* <DEDUP_REMOVED lines=12> */
.L_x_1495:
[----:B------:R-:W-:Y:S05]  /*12810*/  BSYNC B1 ;  /* 0x0000000000017941 */ /* 0x000fea0003800000 */
.L_x_1494:
[----:B0-----:R-:W2:Y:S04]  /*12820*/  LDL R0, [R1+0x28] ;  /* 0x0000280001007983 */ /* 0x001ea80000100800 */
[----:B------:R0:W-:Y:S04]  /*12830*/  STL [R1+0x4], R7 ;  /* 0x0000040701007387 */ /* 0x0001e80000100800 */
[----:B------:R0:W-:Y:S02]  /*12840*/  STL [R1+0x10], R9 ;  /* 0x0000100901007387 */ /* 0x0001e40000100800 */
[----:B0-2---:R-:W-:-:S07]  /*12850*/  VIADD R0, R0, 0xfffffffd ;  /* 0xfffffffd00007836 */ /* 0x005fce0000000000 */
.L_x_1493:
[----:B------:R-:W-:Y:S05]  /*12860*/  BSYNC B2 ;  /* 0x0000000000027941 */ /* 0x000fea0003800000 */
.L_x_1492:
[----:B------:R-:W2:Y:S01]  /*12870*/  LDL.LU R2, [R1+0x28] ;  /* 0x0000280001027983 */ /* 0x000ea20000300800 */
[----:B------:R-:W-:Y:S01]  /*12880*/  VIADD R8, R8, 0xfffffffe ;  /* 0xfffffffe08087836 */ /* 0x000fe20000000000 */
[----:B--2---:R-:W-:-:S04]  /*12890*/  LOP3.LUT R2, RZ, R2, RZ, 0x33, !PT ;  /* 0x00000002ff027212 */ /* 0x004fc800078e33ff */
[----:B------:R-:W-:-:S13]  /*128a0*/  ISETP.NE.AND P0, PT, R8, R2, PT ;  /* 0x000000020800720c */ /* 0x000fda0003f05270 */
[----:B------:R-:W-:Y:S05]  /*128b0*/  @!P0 BRA `(.L_x_1491) ;  /* 0x0000001400708947 */ /* 0x000fea0003800000 */
[----:B------:R-:W-:-:S07]  /*128c0*/  IMAD.MOV.U32 R9, RZ, RZ, R17 ;  /* 0x000000ffff097224 */ /* 0x000fce00078e0011 */
.L_x_1542:
[----:B--2---:R-:W2:Y:S04]  /*128d0*/  LDL R4, [R1+0x18] ;  /* 0x0000180001047983 */ /* 0x004ea80000100800 */
[----:B---3--:R-:W3:Y:S04]  /*128e0*/  LDL R3, [R1+0x4] ;  /* 0x0000040001037983 */ /* 0x008ee80000100800 */
[----:B------:R-:W4:Y:S01]  /*128f0*/  LDL R2, [R1+0x10] ;  /* 0x0000100001027983 */ /* 0x000f220000100800 */
        /* <DEDUP_REMOVED lines=8> */
[----:B0-----:R-:W-:Y:S06]  /*12980*/  @!P1 BRA `(.L_x_1511) ;  /* 0x00000008007c9947 */ /* 0x001fec0003800000 */
        /* <DEDUP_REMOVED lines=21> */
[----:B------:R-:W-:-:S04]  /*12ae0*/  LEA R6, P0, R2, UR4, 0x2 ;  /* 0x0000000402067c11 */ /* 0x000fc8000f8010ff */
[----:B------:R-:W-:-:S05]  /*12af0*/  LEA.HI.X R7, R2, UR5, R3, 0x2, P0 ;  /* 0x0000000502077c11 */ /* 0x000fca00080f1403 */
[----:B------:R0:W5:Y:S04]  /*12b00*/  LDG.E R9, desc[UR60][R6.64] ;  /* 0x0000003c06097981 */ /* 0x000168000c1e1900 */
.L_x_1512:
[----:B------:R-:W2:Y:S01]  /*12b10*/  LDL R2, [R1] ;  /* 0x0000000001027983 */ /* 0x000ea20000100800 */
[----:B------:R-:W-:Y:S01]  /*12b20*/  BSSY B2, `(.L_x_1513) ;  /* 0x0000005000027945 */ /* 0x000fe20003800000 */
[----:B--2---:R-:W-:Y:S01]  /*12b30*/  IMAD R3, R4, 0x8, R2 ;  /* 0x0000000804037824 */ /* 0x004fe200078e0202 */
[----:B------:R-:W-:-:S04]  /*12b40*/  SHF.L.U32 R2, R5, 0x1f, RZ ;  /* 0x0000001f05027819 */ /* 0x000fc800000006ff */
[----:B------:R-:W2:Y:S02]  /*12b50*/  SYNCS.PHASECHK.TRANS64.TRYWAIT P0, [R3+URZ+0x2a840], R2 ;  /* 0x02a84002030075a7 */ /* 0x000ea4000800017f */
[----:B--2---:R-:W-:Y:S05]  /*12b60*/  @!P0 BRA `(.L_x_1514) ;  /* 0x0000003800c08947 */ /* 0x004fea0003800000 */
.L_x_1607:
[----:B------:R-:W-:Y:S05]  /*12b70*/  BSYNC B2 ;  /* 0x0000000000027941 */ /* 0x000fea0003800000 */
.L_x_1513:
        /* <DEDUP_REMOVED lines=12> */
.L_x_1516:
[----:B------:R-:W-:Y:S05]  /*12c40*/  BSYNC B2 ;  /* 0x0000000000027941 */ /* 0x000fea0003800000 */
.L_x_1515:
[----:B------:R-:W3:Y:S04]  /*12c50*/  LDL R6, [R1] ;  /* 0x0000000001067983 */ /* 0x000ee80000100800 */
        /* <DEDUP_REMOVED lines=11> */
[----:B------:R-:W-:-:S08]  /*12d10*/  VIADD R7, R6, 0x18400 ;  /* 0x0001840006077836 */ /* 0x000fd00000000000 */
.L_x_1517:
        /* <DEDUP_REMOVED lines=16> */
.L_x_1518:
        /* <DEDUP_REMOVED lines=15> */
.L_x_1519:
        /* <DEDUP_REMOVED lines=17> */
.L_x_1608:
[----:B------:R-:W-:Y:S05]  /*13020*/  BSYNC B2 ;  /* 0x0000000000027941 */ /* 0x000fea0003800000 */
.L_x_1520:
[----:B------:R-:W-:Y:S01]  /*13030*/  BSSY B2, `(.L_x_1522) ;  /* 0x000000b000027945 */ /* 0x000fe20003800000 */
[----:B------:R-:W-:Y:S02]  /*13040*/  IMAD.MOV.U32 R12, RZ, RZ, 0x0 ;  /* 0x00000000ff0c7424 */ /* 0x000fe400078e00ff */
[----:B------:R-:W-:Y:S01]  /*13050*/  IMAD.MOV.U32 R13, RZ, RZ, 0x14f00000 ;  /* 0x14f00000ff0d7424 */ /* 0x000fe200078e00ff */
[----:B------:R-:W-:Y:S06]  /*13060*/  @P1 BRA `(.L_x_1523) ;  /* 0x00000000001c1947 */ /* 0x000fec0003800000 */
[----:B------:R-:W2:Y:S01]  /*13070*/  S2R R6, SR_TID.X ;  /* 0x0000000000067919 */ /* 0x000ea20000002100 */
[----:B0-----:R-:W-:-:S04]  /*13080*/  IMAD.MOV.U32 R3, RZ, RZ, 0x6000 ;  /* 0x00006000ff037424 */ /* 0x001fc800078e00ff */
[----:B------:R3:W-:Y:S01]  /*13090*/  SYNCS.ARRIVE.TRANS64 RZ, [R2+URZ+0x50], R3 ;  /* 0x0000500302ff79a7 */ /* 0x0007e2000800003f */
[----:B--2---:R-:W-:-:S04]  /*130a0*/  LOP3.LUT R6, R6, 0x1f, RZ, 0xc0, !PT ;  /* 0x0000001f06067812 */ /* 0x004fc800078ec0ff */
[----:B------:R-:W-:-:S13]  /*130b0*/  ISETP.NE.AND P0, PT, R6, RZ, PT ;  /* 0x000000ff0600720c */ /* 0x000fda0003f05270 */
[----:B---3--:R-:W-:Y:S05]  /*130c0*/  @!P0 BRA `(.L_x_1523) ;  /* 0x0000000000048947 */ /* 0x008fea0003800000 */
[----:B------:R-:W-:Y:S01]  /*130d0*/  BPT.TRAP 0x1 ;  /* 0x000000040000795c */ /* 0x000fe20000300000 */
.L_x_1523:
[----:B------:R-:W-:Y:S05]  /*130e0*/  BSYNC B2 ;  /* 0x0000000000027941 */ /* 0x000fea0003800000 */
.L_x_1522:
[----:B------:R-:W2:Y:S04]  /*130f0*/  LDL R15, [R1] ;  /* 0x00000000010f7983 */ /* 0x000ea80000100800 */
[----:B0-----:R-:W2:Y:S04]  /*13100*/  LDL.LU R3, [R1+0x4] ;  /* 0x0000040001037983 */ /* 0x001ea80000300800 */
[----:B------:R-:W3:Y:S04]  /*13110*/  LDL R7, [R1+0x14] ;  /* 0x0000140001077983 */ /* 0x000ee80000100800 */
[----:B------:R-:W3:Y:S01]  /*13120*/  LDL.LU R6, [R1+0x8] ;  /* 0x0000080001067983 */ /* 0x000ee20000300800 */
[----:B------:R-:W-:Y:S01]  /*13130*/  R2UR UR10, R11 ;  /* 0x000000000b0a72ca */ /* 0x000fe200000e0000 */
[----:B------:R-:W-:Y:S01]  /*13140*/  UIADD3 UR4, UP0, UR36, 0x470, URZ ;  /* 0x0000047024047890 */ /* 0x000fe2000ff1e03f */
[----:B------:R-:W-:Y:S01]  /*13150*/  R2UR UR6, R12 ;  /* 0x000000000c0672ca */ /* 0x000fe200000e0000 */
[----:B------:R-:W-:Y:S01]  /*13160*/  VIADD R2, R2, 0x50 ;  /* 0x0000005002027836 */ /* 0x000fe20000000000 */
[----:B------:R-:W-:Y:S01]  /*13170*/  R2UR UR7, R13 ;  /* 0x000000000d0772ca */ /* 0x000fe200000e0000 */
[----:B------:R-:W-:Y:S01]  /*13180*/  UIADD3.X UR5, URZ, UR37, URZ, UP0, !UPT ;  /* 0x000000253f057290 */ /* 0x000fe200087fe43f */
[----:B------:R-:W-:Y:S01]  /*13190*/  PLOP3.LUT P0, PT, PT, PT, PT, 0x80, 0x0 ;  /* 0x000000000000781c */ /* 0x000fe20003f0f070 */
[----:B--2---:R-:W-:-:S02]  /*131a0*/  IMAD R3, R3, 0x6000, R15 ;  /* 0x0000600003037824 */ /* 0x004fc400078e020f */
[----:B---3--:R-:W-:Y:S02]  /*131b0*/  IMAD R6, R6, 0x60, R7 ;  /* 0x0000006006067824 */ /* 0x008fe400078e0207 */
[----:B------:R-:W-:-:S08]  /*131c0*/  VIADD R7, R3, 0x400 ;  /* 0x0000040003077836 */ /* 0x000fd00000000000 */
.L_x_1524:
        /* <DEDUP_REMOVED lines=15> */
.L_x_1525:
        /* <DEDUP_REMOVED lines=12> */
.L_x_1511:
[----:B------:R-:W-:Y:S05]  /*13380*/  BSYNC B1 ;  /* 0x0000000000017941 */ /* 0x000fea0003800000 */
.L_x_1510:
[----:B------:R-:W2:Y:S01]  /*13390*/  LDL R2, [R1+0x18] ;  /* 0x0000180001027983 */ /* 0x000ea20000100800 */
[----:B------:R-:W-:Y:S01]  /*133a0*/  VIADD R3, R4, 0x1 ;  /* 0x0000000104037836 */ /* 0x000fe20000000000 */
[----:B------:R-:W-:Y:S01]  /*133b0*/  BSSY B1, `(.L_x_1526) ;  /* 0x00000a8000017945 */ /* 0x000fe20003800000 */
[----:B------:R-:W-:-:S03]  /*133c0*/  VIADD R6, R0, 0xffffffff ;  /* 0xffffffff00067836 */ /* 0x000fc60000000000 */
[----:B------:R-:W-:-:S04]  /*133d0*/  ISETP.NE.AND P0, PT, R3, 0x2, PT ;  /* 0x000000020300780c */ /* 0x000fc80003f05270 */
[----:B------:R-:W-:Y:S02]  /*133e0*/  SEL R12, R3, RZ, P0 ;  /* 0x000000ff030c7207 */ /* 0x000fe40000000000 */
[----:B--2---:R-:W-:Y:S02]  /*133f0*/  LOP3.LUT P1, RZ, R2, 0x1, RZ, 0xc0, !PT ;  /* 0x0000000102ff7812 */ /* 0x004fe4000782c0ff */
[----:B------:R-:W-:-:S04]  /*13400*/  SEL R2, RZ, 0x1, P0 ;  /* 0x00000001ff027807 */ /* 0x000fc80000000000 */
[----:B------:R-:W-:-:S05]  /*13410*/  LOP3.LUT R11, R5, R2, RZ, 0x3c, !PT ;  /* 0x00000002050b7212 */ /* 0x000fca00078e3cff */
[----:B------:R2:W-:Y:S04]  /*13420*/  STL [R1+0x10], R11 ;  /* 0x0000100b01007387 */ /* 0x0005e80000100800 */
[----:B------:R2:W-:Y:S01]  /*13430*/  STL [R1+0x4], R12 ;  /* 0x0000040c01007387 */ /* 0x0005e20000100800 */
[----:B------:R-:W-:Y:S05]  /*13440*/  @!P1 BRA `(.L_x_1527) ;  /* 0x0000000800789947 */ /* 0x000fea0003800000 */
[----:B------:R-:W-:Y:S01]  /*13450*/  ULDC.64 UR4, c[0x0][0x418] ;  /* 0x0001060000047ab9 */ /* 0x000fe20000000a00 */
[----:B------:R-:W-:Y:S01]  /*13460*/  IMAD.MOV.U32 R7, RZ, RZ, R6 ;  /* 0x000000ffff077224 */ /* 0x000fe200078e0006 */
[----:B------:R-:W-:-:S04]  /*13470*/  ISETP.NE.U32.AND P0, PT, RZ, UR4, PT ;  /* 0x00000004ff007c0c */ /* 0x000fc8000bf05070 */
[----:B------:R-:W-:-:S13]  /*13480*/  ISETP.NE.AND.EX P0, PT, RZ, UR5, PT, P0 ;  /* 0x00000005ff007c0c */ /* 0x000fda000bf05300 */
[----:B------:R-:W-:Y:S05]  /*13490*/  @!P0 BRA `(.L_x_1528) ;  /* 0x00000000004c8947 */ /* 0x000fea0003800000 */
[----:B------:R-:W3:Y:S01]  /*134a0*/  LDL R14, [R1+0x1c] ;  /* 0x00001c00010e7983 */ /* 0x000ee20000100800 */
[----:B0-----:R-:W0:Y:S01]  /*134b0*/  LDC R8, c[0x0][0x43c] ;  /* 0x00010f00ff087b82 */ /* 0x001e220000000800 */
[----:B------:R-:W-:Y:S02]  /*134c0*/  ULDC.64 UR6, c[0x0][0x428] ;  /* 0x00010a0000067ab9 */ /* 0x000fe40000000a00 */
[----:B------:R-:W4:Y:S01]  /*134d0*/  LDL R13, [R1+0xc] ;  /* 0x00000c00010d7983 */ /* 0x000f220000100800 */
        /* <DEDUP_REMOVED lines=8> */
[----:B---3--:R-:W-:-:S04]  /*13560*/  IMAD R8, R14, UR6, RZ ;  /* 0x000000060e087c24 */ /* 0x008fc8000f8e02ff */
[C---:B----4-:R-:W-:Y:S02]  /*13570*/  IMAD R8, R13.reuse, UR7, R8 ;  /* 0x000000070d087c24 */ /* 0x050fe4000f8e0208 */
[----:B------:R-:W-:-:S04]  /*13580*/  IMAD.WIDE.U32 R2, R13, UR6, R2 ;  /* 0x000000060d027c25 */ /* 0x000fc8000f8e0002 */
[----:B------:R-:W-:Y:S01]  /*13590*/  IMAD.IADD R3, R8, 0x1, R3 ;  /* 0x0000000108037824 */ /* 0x000fe200078e0203 */
[----:B------:R-:W-:-:S04]  /*135a0*/  LEA R8, P0, R2, UR4, 0x2 ;  /* 0x0000000402087c11 */ /* 0x000fc8000f8010ff */
[----:B------:R-:W-:-:S06]  /*135b0*/  LEA.HI.X R9, R2, UR5, R3, 0x2, P0 ;  /* 0x0000000502097c11 */ /* 0x000fcc00080f1403 */
[----:B------:R3:W5:Y:S03]  /*135c0*/  LDG.E R9, desc[UR60][R8.64] ;  /* 0x0000003c08097981 */ /* 0x000766000c1e1900 */
.L_x_1528:
[----:B------:R-:W4:Y:S01]  /*135d0*/  LDL R2, [R1] ;  /* 0x0000000001027983 */ /* 0x000f220000100800 */
[----:B------:R-:W-:Y:S01]  /*135e0*/  SHF.L.U32 R3, R11, 0x1f, RZ ;  /* 0x0000001f0b037819 */ /* 0x000fe200000006ff */
[----:B------:R-:W-:Y:S01]  /*135f0*/  BSSY B2, `(.L_x_1529) ;  /* 0x0000004000027945 */ /* 0x000fe20003800000 */
[----:B----4-:R-:W-:-:S04]  /*13600*/  IMAD R2, R12, 0x8, R2 ;  /* 0x000000080c027824 */ /* 0x010fc800078e0202 */
[----:B------:R-:W4:Y:S02]  /*13610*/  SYNCS.PHASECHK.TRANS64.TRYWAIT P0, [R2+URZ+0x2a840], R3 ;  /* 0x02a84003020075a7 */ /* 0x000f24000800017f */
[----:B----4-:R-:W-:Y:S05]  /*13620*/  @!P0 BRA `(.L_x_1530) ;  /* 0x0000003000388947 */ /* 0x010fea0003800000 */
.L_x_1609:
[----:B------:R-:W-:Y:S05]  /*13630*/  BSYNC B2 ;  /* 0x0000000000027941 */ /* 0x000fea0003800000 */
.L_x_1529:
[----:B0--3--:R-:W0:Y:S01]  /*13640*/  S2R R8, SR_TID.X ;  /* 0x0000000000087919 */ /* 0x009e220000002100 */
[----:B------:R-:W-:Y:S01]  /*13650*/  BSSY B2, `(.L_x_1531) ;  /* 0x000000b000027945 */ /* 0x000fe20003800000 */
[----:B0-----:R-:W-:-:S04]  /*13660*/  LOP3.LUT R8, R8, 0x7f, RZ, 0xc0, !PT ;  /* 0x0000007f08087812 */ /* 0x001fc800078ec0ff */
[----:B------:R-:W-:-:S13]  /*13670*/  ISETP.NE.AND P1, PT, R8, RZ, PT ;  /* 0x000000ff0800720c */ /* 0x000fda0003f25270 */
[----:B------:R-:W-:Y:S05]  /*13680*/  @P1 BRA `(.L_x_1532) ;  /* 0x00000000001c1947 */ /* 0x000fea0003800000 */
[----:B------:R-:W0:Y:S01]  /*13690*/  S2R R8, SR_TID.X ;  /* 0x0000000000087919 */ /* 0x000e220000002100 */
[----:B----4-:R-:W-:-:S04]  /*136a0*/  IMAD.MOV.U32 R3, RZ, RZ, 0x9000 ;  /* 0x00009000ff037424 */ /* 0x010fc800078e00ff */
[----:B------:R3:W-:Y:S01]  /*136b0*/  SYNCS.ARRIVE.TRANS64 RZ, [R2+URZ+0x2a830], R3 ;  /* 0x02a8300302ff79a7 */ /* 0x0007e2000800003f */
[----:B0-----:R-:W-:-:S04]  /*136c0*/  LOP3.LUT R8, R8, 0x1f, RZ, 0xc0, !PT ;  /* 0x0000001f08087812 */ /* 0x001fc800078ec0ff */
[----:B------:R-:W-:-:S13]  /*136d0*/  ISETP.NE.AND P0, PT, R8, RZ, PT ;  /* 0x000000ff0800720c */ /* 0x000fda0003f05270 */
[----:B---3--:R-:W-:Y:S05]  /*136e0*/  @!P0 BRA `(.L_x_1532) ;  /* 0x0000000000048947 */ /* 0x008fea0003800000 */
[----:B------:R-:W-:Y:S01]  /*136f0*/  BPT.TRAP 0x1 ;  /* 0x000000040000795c */ /* 0x000fe20000300000 */
.L_x_1532:
[----:B------:R-:W-:Y:S05]  /*13700*/  BSYNC B2 ;  /* 0x0000000000027941 */ /* 0x000fea0003800000 */
.L_x_1531:
[----:B------:R-:W3:Y:S04]  /*13710*/  LDL R8, [R1+0x4] ;  /* 0x0000040001087983 */ /* 0x000ee80000100800 */
[----:B--2---:R-:W2:Y:S04]  /*13720*/  LDL R11, [R1] ;  /* 0x00000000010b7983 */ /* 0x004ea80000100800 */
        /* <DEDUP_REMOVED lines=8> */
[C---:B---3--:R-:W-:Y:S02]  /*137b0*/  IMAD R3, R8.reuse, 0x8, R10 ;  /* 0x0000000808037824 */ /* 0x048fe400078e020a */
[----:B--2---:R-:W-:Y:S02]  /*137c0*/  IMAD R8, R8, 0x9000, R11 ;  /* 0x0000900008087824 */ /* 0x004fe400078e020b */
[----:B------:R-:W-:-:S02]  /*137d0*/  VIADD R3, R3, 0x30 ;  /* 0x0000003003037836 */ /* 0x000fc40000000000 */
[----:B----4-:R-:W-:Y:S02]  /*137e0*/  IMAD R2, R7, 0x60, R2 ;  /* 0x0000006007027824 */ /* 0x010fe400078e0202 */
[----:B------:R-:W-:-:S07]  /*137f0*/  VIADD R11, R8, 0x18400 ;  /* 0x00018400080b7836 */ /* 0x000fce0000000000 */
.L_x_1533:
        /* <DEDUP_REMOVED lines=16> */
.L_x_1534:
        /* <DEDUP_REMOVED lines=15> */
.L_x_1535:
        /* <DEDUP_REMOVED lines=15> */
.L_x_1610:
[----:B------:R-:W-:Y:S05]  /*13ae0*/  BSYNC B2 ;  /* 0x0000000000027941 */ /* 0x000fea0003800000 */
.L_x_1536:
[----:B------:R-:W-:Y:S01]  /*13af0*/  BSSY B2, `(.L_x_1538) ;  /* 0x000000b000027945 */ /* 0x000fe20003800000 */
[----:B------:R-:W-:Y:S02]  /*13b00*/  IMAD.MOV.U32 R12, RZ, RZ, 0x0 ;  /* 0x00000000ff0c7424 */ /* 0x000fe400078e00ff */
[----:B------:R-:W-:Y:S01]  /*13b10*/  IMAD.MOV.U32 R13, RZ, RZ, 0x14f00000 ;  /* 0x14f00000ff0d7424 */ /* 0x000fe200078e00ff */
[----:B------:R-:W-:Y:S06]  /*13b20*/  @P1 BRA `(.L_x_1539) ;  /* 0x00000000001c1947 */ /* 0x000fec0003800000 */
[----:B------:R-:W2:Y:S02]  /*13b30*/  S2R R3, SR_TID.X ;  /* 0x0000000000037919 */ /* 0x000ea40000002100 */
[----:B--2---:R-:W-:Y:S01]  /*13b40*/  LOP3.LUT R8, R3, 0x1f, RZ, 0xc0, !PT ;  /* 0x0000001f03087812 */ /* 0x004fe200078ec0ff */
[----:B------:R-:W-:-:S03]  /*13b50*/  IMAD.MOV.U32 R3, RZ, RZ, 0x6000 ;  /* 0x00006000ff037424 */ /* 0x000fc600078e00ff */
[----:B------:R-:W-:Y:S01]  /*13b60*/  ISETP.NE.AND P0, PT, R8, RZ, PT ;  /* 0x000000ff0800720c */ /* 0x000fe20003f05270 */
[----:B------:R2:W-:-:S12]  /*13b70*/  SYNCS.ARRIVE.TRANS64 RZ, [R2+URZ+0x50], R3 ;  /* 0x0000500302ff79a7 */ /* 0x0005d8000800003f */
[----:B--2---:R-:W-:Y:S05]  /*13b80*/  @!P0 BRA `(.L_x_1539) ;  /* 0x0000000000048947 */ /* 0x004fea0003800000 */
[----:B------:R-:W-:Y:S01]  /*13b90*/  BPT.TRAP 0x1 ;  /* 0x000000040000795c */ /* 0x000fe20000300000 */
.L_x_1539:
[----:B------:R-:W-:Y:S05]  /*13ba0*/  BSYNC B2 ;  /* 0x0000000000027941 */ /* 0x000fea0003800000 */
.L_x_1538:
[----:B------:R-:W2:Y:S04]  /*13bb0*/  LDL R8, [R1] ;  /* 0x0000000001087983 */ /* 0x000ea80000100800 */
[----:B0-----:R-:W3:Y:S04]  /*13bc0*/  LDL R5, [R1+0x14] ;  /* 0x0000140001057983 */ /* 0x001ee80000100800 */
        /* <DEDUP_REMOVED lines=11> */
.L_x_1540:
        /* <DEDUP_REMOVED lines=15> */
.L_x_1541:
        /* <DEDUP_REMOVED lines=12> */
.L_x_1527:
[----:B------:R-:W-:Y:S05]  /*13e30*/  BSYNC B1 ;  /* 0x0000000000017941 */ /* 0x000fea0003800000 */
.L_x_1526:
[----:B------:R-:W4:Y:S01]  /*13e40*/  LDL R2, [R1+0x24] ;  /* 0x0000240001027983 */ /* 0x000f220000100800 */
[----:B------:R-:W-:Y:S01]  /*13e50*/  VIADD R0, R0, 0xfffffffe ;  /* 0xfffffffe00007836 */ /* 0x000fe20000000000 */
[----:B----4-:R-:W-:-:S13]  /*13e60*/  ISETP.GT.AND P0, PT, R6, R2, PT ;  /* 0x000000020600720c */ /* 0x010fda0003f04270 */
[----:B------:R-:W-:Y:S05]  /*13e70*/  @P0 BRA `(.L_x_1542) ;  /* 0xffffffe800940947 */ /* 0x000fea000383ffff */
.L_x_1491:
[----:B------:R-:W-:Y:S05]  /*13e80*/  BSYNC B0 ;  /* 0x0000000000007941 */ /* 0x000fea0003800000 */
.L_x_1490:
[----:B------:R-:W4:Y:S01]  /*13e90*/  S2R R2, SR_TID.X ;  /* 0x0000000000027919 */ /* 0x000f220000002100 */
[----:B------:R-:W-:Y:S01]  /*13ea0*/  BSSY B0, `(.L_x_1543) ;  /* 0x0000010000007945 */ /* 0x000fe20003800000 */
[----:B----4-:R-:W-:-:S04]  /*13eb0*/  LOP3.LUT R3, R2, 0x7f, RZ, 0xc0, !PT ;  /* 0x0000007f02037812 */ /* 0x010fc800078ec0ff */
[----:B------:R-:W-:-:S13]  /*13ec0*/  ISETP.NE.AND P0, PT, R3, RZ, PT ;  /* 0x000000ff0300720c */ /* 0x000fda0003f05270 */
[----:B------:R-:W-:Y:S05]  /*13ed0*/  @P0 BRA `(.L_x_1544) ;  /* 0x0000000000300947 */ /* 0x000fea0003800000 */
[----:B------:R-:W4:Y:S01]  /*13ee0*/  S2R R2, SR_LANEID ;  /* 0x0000000000027919 */ /* 0x000f220000000000 */
[----:B------:R-:W-:Y:S01]  /*13ef0*/  VOTEU.ANY UR4, UPT, PT ;  /* 0x0000000000047886 */ /* 0x000fe200038e0100 */
[----:B------:R-:W5:Y:S01]  /*13f00*/  LDC.64 R4, c[0x0][0xc60] ;  /* 0x00031800ff047b82 */ /* 0x000f620000000a00 */
[----:B------:R-:W4:Y:S02]  /*13f10*/  FLO.U32 R0, UR4 ;  /* 0x0000000400007d00 */ /* 0x000f2400080e0000 */
[----:B----4-:R-:W-:-:S06]  /*13f20*/  ISETP.EQ.U32.AND P0, PT, R0, R2, PT ;  /* 0x000000020000720c */ /* 0x010fcc0003f02070 */
[----:B------:R-:W5:Y:S07]  /*13f30*/  POPC R2, UR4 ;  /* 0x0000000400027d09 */ /* 0x000f6e0008000000 */
[----:B-----5:R-:W4:Y:S04]  /*13f40*/  @P0 ATOMG.E.ADD.STRONG.GPU PT, R2, desc[UR60][R4.64], R2 ;  /* 0x00000002040209a8 */ /* 0x020f2800081ee1fc */
[----:B----4-:R4:W5:Y:S02]  /*13f50*/  SHFL.IDX PT, R2, R2, R0, 0x1f ;  /* 0x00001f0002027589 */ /* 0x01096400000e0000 */
[----:B----4-:R-:W4:Y:S02]  /*13f60*/  S2R R0, SR_LTMASK ;  /* 0x0000000000007919 */ /* 0x010f240000003900 */
[----:B----4-:R-:W-:-:S06]  /*13f70*/  LOP3.LUT R0, R0, UR4, RZ, 0xc0, !PT ;  /* 0x0000000400007c12 */ /* 0x010fcc000f8ec0ff */
[----:B------:R-:W5:Y:S02]  /*13f80*/  POPC R0, R0 ;  /* 0x0000000000007309 */ /* 0x000f640000000000 */
[----:B-----5:R-:W-:-:S07]  /*13f90*/  IADD3 R16, R2, UR38, R0 ;  /* 0x0000002602107c10 */ /* 0x020fce000fffe000 */
.L_x_1544:
[----:B------:R-:W-:Y:S05]  /*13fa0*/  BSYNC B0 ;  /* 0x0000000000007941 */ /* 0x000fea0003800000 */
.L_x_1543:
[----:B------:R-:W4:Y:S01]  /*13fb0*/  LDL R0, [R1+0x18] ;  /* 0x0000180001007983 */ /* 0x000f220000100800 */
[----:B------:R-:W-:Y:S01]  /*13fc0*/  BSSY B0, `(.L_x_1545) ;  /* 0x000003e000007945 */ /* 0x000fe20003800000 */
[----:B----4-:R-:W-:-:S13]  /*13fd0*/  LOP3.LUT P0, RZ, R0, 0x1, RZ, 0xc0, !PT ;  /* 0x0000000100ff7812 */ /* 0x010fda000780c0ff */
[----:B------:R-:W-:Y:S05]  /*13fe0*/  @!P0 BRA `(.L_x_1546) ;  /* 0x0000000000ec8947 */ /* 0x000fea0003800000 */
[----:B------:R-:W4:Y:S04]  /*13ff0*/  LDL R4, [R1] ;  /* 0x0000000001047983 */ /* 0x000f280000100800 */
[----:B------:R-:W4:Y:S04]  /*14000*/  LDL R0, [R1+0x4] ;  /* 0x0000040001007983 */ /* 0x000f280000100800 */
[----:B------:R-:W5:Y:S01]  /*14010*/  LDL R2, [R1+0x10] ;  /* 0x0000100001027983 */ /* 0x000f620000100800 */
[----:B------:R-:W-:Y:S01]  /*14020*/  BSSY B1, `(.L_x_1547) ;  /* 0x0000006000017945 */ /* 0x000fe20003800000 */
[----:B------:R-:W-:Y:S01]  /*14030*/  ISETP.NE.AND P1, PT, R3, RZ, PT ;  /* 0x000000ff0300720c */ /* 0x000fe20003f25270 */
[----:B----4-:R-:W-:Y:S01]  /*14040*/  IMAD R0, R0, 0x8, R4 ;  /* 0x0000000800007824 */ /* 0x010fe200078e0204 */
[----:B-----5:R-:W-:-:S04]  /*14050*/  SHF.L.U32 R2, R2, 0x1f, RZ ;  /* 0x0000001f02027819 */ /* 0x020fc800000006ff */
[----:B------:R-:W4:Y:S02]  /*14060*/  SYNCS.PHASECHK.TRANS64.TRYWAIT P0, [R0+URZ+0x2a860], R2 ;  /* 0x02a86002000075a7 */ /* 0x000f24000800017f */
[----:B----4-:R-:W-:Y:S05]  /*14070*/  @!P0 BRA `(.L_x_1548) ;  /* 0x0000002400cc8947 */ /* 0x010fea0003800000 */
.L_x_1611:
[----:B------:R-:W-:Y:S05]  /*14080*/  BSYNC B1 ;  /* 0x0000000000017941 */ /* 0x000fea0003800000 */
.L_x_1547:
[----:B------:R-:W-:Y:S04]  /*14090*/  BSSY B1, `(.L_x_1549) ;  /* 0x0000009000017945 */ /* 0x000fe80003800000 */
[----:B------:R-:W-:Y:S05]  /*140a0*/  @P1 BRA `(.L_x_1550) ;  /* 0x00000000001c1947 */ /* 0x000fea0003800000 */
[----:B------:R-:W5:Y:S01]  /*140b0*/  S2R R3, SR_TID.X ;  /* 0x0000000000037919 */ /* 0x000f620000002100 */
[----:B----4-:R-:W-:-:S04]  /*140c0*/  IMAD.MOV.U32 R2, RZ, RZ, 0x6000 ;  /* 0x00006000ff027424 */ /* 0x010fc800078e00ff */
[----:B------:R4:W-:Y:S01]  /*140d0*/  SYNCS.ARRIVE.TRANS64 RZ, [R0+URZ+0x2a850], R2 ;  /* 0x02a8500200ff79a7 */ /* 0x0009e2000800003f */
[----:B-----5:R-:W-:-:S04]  /*140e0*/  LOP3.LUT R3, R3, 0x1f, RZ, 0xc0, !PT ;  /* 0x0000001f03037812 */ /* 0x020fc800078ec0ff */
[----:B------:R-:W-:-:S13]  /*140f0*/  ISETP.NE.AND P0, PT, R3, RZ, PT ;  /* 0x000000ff0300720c */ /* 0x000fda0003f05270 */
[----:B----4-:R-:W-:Y:S05]  /*14100*/  @!P0 BRA `(.L_x_1550) ;  /* 0x0000000000048947 */ /* 0x010fea0003800000 */
[----:B------:R-:W-:Y:S01]  /*14110*/  BPT.TRAP 0x1 ;  /* 0x000000040000795c */ /* 0x000fe20000300000 */
.L_x_1550:
[----:B------:R-:W-:Y:S05]  /*14120*/  BSYNC B1 ;  /* 0x0000000000017941 */ /* 0x000fea0003800000 */
.L_x_1549:
[----:B------:R-:W5:Y:S04]  /*14130*/  LDL.LU R5, [R1+0x14] ;  /* 0x0000140001057983 */ /* 0x000f680000300800 */
[----:B------:R-:W5:Y:S04]  /*14140*/  LDL.LU R3, [R1+0x8] ;  /* 0x0000080001037983 */ /* 0x000f680000300800 */
[----:B------:R-:W2:Y:S04]  /*14150*/  LDL R4, [R1] ;  /* 0x0000000001047983 */ /* 0x000ea80000100800 */
[----:B----4-:R-:W2:Y:S01]  /*14160*/  LDL R2, [R1+0x4] ;  /* 0x0000040001027983 */ /* 0x010ea20000100800 */
[----:B------:R-:W-:Y:S01]  /*14170*/  UIADD3 UR4, UP0, UR36, 0x470, URZ ;  /* 0x0000047024047890 */ /* 0x000fe2000ff1e03f */
[----:B------:R-:W-:Y:S01]  /*14180*/  PLOP3.LUT P0, PT, PT, PT, PT, 0x80, 0x0 ;  /* 0x000000000000781c */ /* 0x000fe20003f0f070 */
[----:B------:R-:W-:Y:S01]  /*14190*/  VIADD R0, R0, 0x2a850 ;  /* 0x0002a85000007836 */ /* 0x000fe20000000000 */
[----:B------:R-:W-:Y:S01]  /*141a0*/  UMOV UR6, 0x0 ;  /* 0x0000000000067882 */ /* 0x000fe20000000000 */
[----:B------:R-:W-:Y:S01]  /*141b0*/  UIADD3.X UR5, URZ, UR37, URZ, UP0, !UPT ;  /* 0x000000253f057290 */ /* 0x000fe200087fe43f */
[----:B------:R-:W-:Y:S01]  /*141c0*/  UMOV UR7, 0x14f00000 ;  /* 0x14f0000000077882 */ /* 0x000fe20000000000 */
[----:B------:R-:W-:Y:S01]  /*141d0*/  UMOV UR10, URZ ;  /* 0x0000003f000a7c82 */ /* 0x000fe20008000000 */
[----:B-----5:R-:W-:-:S02]  /*141e0*/  IMAD R3, R3, 0x60, R5 ;  /* 0x0000006003037824 */ /* 0x020fc400078e0205 */
[----:B--2---:R-:W-:-:S04]  /*141f0*/  IMAD R2, R2, 0x6000, R4 ;  /* 0x0000600002027824 */ /* 0x004fc800078e0204 */
[----:B------:R-:W-:-:S07]  /*14200*/  VIADD R4, R2, 0x400 ;  /* 0x0000040002047836 */ /* 0x000fce0000000000 */
.L_x_1551:
        /* <DEDUP_REMOVED lines=15> */
.L_x_1552:
        /* <DEDUP_REMOVED lines=9> */
[----:B----4-:R-:W-:Y:S05]  /*14390*/  @P0 BRA.U.ANY `(.L_x_1552) ;  /* 0xfffffffd00d80947 */ /* 0x010fea000393ffff */
.L_x_1546:
[----:B------:R-:W-:Y:S05]  /*143a0*/  BSYNC B0 ;  /* 0x0000000000007941 */ /* 0x000fea0003800000 */
.L_x_1545:
[----:B------:R-:W4:Y:S04]  /*143b0*/  LDL.LU R5, [R1+0x4] ;  /* 0x0000040001057983 */ /* 0x000f280000300800 */
[----:B------:R-:W5:Y:S01]  /*143c0*/  LDL.LU R4, [R1+0x10] ;  /* 0x0000100001047983 */ /* 0x000f620000300800 */
[----:B----4-:R-:W-:-:S05]  /*143d0*/  VIADD R0, R5, 0x1 ;  /* 0x0000000105007836 */ /* 0x010fca0000000000 */
[----:B------:R-:W-:-:S04]  /*143e0*/  ISETP.NE.AND P0, PT, R0, 0x2, PT ;  /* 0x000000020000780c */ /* 0x000fc80003f05270 */
[----:B------:R-:W-:Y:S02]  /*143f0*/  SEL R2, RZ, 0x1, P0 ;  /* 0x00000001ff027807 */ /* 0x000fe40000000000 */
[----:B------:R-:W-:Y:S02]  /*14400*/  SEL R0, R0, RZ, P0 ;  /* 0x000000ff00007207 */ /* 0x000fe40000000000 */
[----:B-----5:R-:W-:-:S03]  /*14410*/  LOP3.LUT R4, R4, R2, RZ, 0x3c, !PT ;  /* 0x0000000204047212 */ /* 0x020fc600078e3cff */
[----:B------:R4:W-:Y:S04]  /*14420*/  STL [R1+0x4], R0 ;  /* 0x0000040001007387 */ /* 0x0009e80000100800 */
[----:B------:R4:W-:Y:S02]  /*14430*/  STL [R1+0x10], R4 ;  /* 0x0000100401007387 */ /* 0x0009e40000100800 */
.L_x_1470:
[----:B------:R-:W-:Y:S05]  /*14440*/  BSYNC B7 ;  /* 0x0000000000077941 */ /* 0x000fea0003800000 */
.L_x_1468:
[----:B----4-:R-:W4:Y:S02]  /*14450*/  LDL R0, [R1+0x18] ;  /* 0x0000180001007983 */ /* 0x010f240000100800 */
[----:B----4-:R-:W-:-:S13]  /*14460*/  LOP3.LUT P0, RZ, R0, 0x2, RZ, 0xc0, !PT ;  /* 0x0000000200ff7812 */ /* 0x010fda000780c0ff */
[----:B------:R-:W-:Y:S05]  /*14470*/  @!P0 BRA `(.L_x_1553) ;  /* 0x0000000000288947 */ /* 0x000fea0003800000 */
[----:B------:R-:W-:Y:S05]  /*14480*/  WARPSYNC.ALL ;  /* 0x0000000000007948 */ /* 0x000fea0003800000 */
[----:B------:R-:W4:Y:S08]  /*14490*/  S2UR UR5, SR_CgaCtaId ;  /* 0x00000000000579c3 */ /* 0x000f300000008800 */
[----:B------:R-:W-:Y:S06]  /*144a0*/  BAR.SYNC.DEFER_BLOCKING 0x5, 0x180 ;  /* 0x0146000000007b1d */ /* 0x000fec0000010000 */
[----:B------:R-:W-:-:S02]  /*144b0*/  UMOV UR4, 0x400 ;  /* 0x0000040000047882 */ /* 0x000fc40000000000 */
[----:B----4-:R-:W-:-:S06]  /*144c0*/  ULEA UR4, UR5, UR4, 0x18 ;  /* 0x0000000405047291 */ /* 0x010fcc000f8ec03f */
[----:B------:R-:W-:-:S05]  /*144d0*/  IMAD.U32 R0, RZ, RZ, UR4 ;  /* 0x00000004ff007e24 */ /* 0x000fca000f8e00ff */
[----:B------:R4:W0:Y:S04]  /*144e0*/  LDS.128 R16, [R0+0x2a8d0] ;  /* 0x02a8d00000107984 */ /* 0x0008280000000c00 */
[----:B------:R4:W-:Y:S01]  /*144f0*/  STL [R1], R0 ;  /* 0x0000000001007387 */ /* 0x0009e20000100800 */
[----:B------:R-:W-:Y:S06]  /*14500*/  BAR.ARV 0x4, 0x180 ;  /* 0x0106000000007b1d */ /* 0x000fec0000002000 */
[----:B------:R-:W-:Y:S05]  /*14510*/  BRA `(.L_x_1554) ;  /* 0x0000000800d87947 */ /* 0x000fea0003800000 */
.L_x_1553:
[----:B------:R-:W4:Y:S01]  /*14520*/  S2R R0, SR_TID.X ;  /* 0x0000000000007919 */ /* 0x000f220000002100 */
[----:B------:R-:W-:Y:S01]  /*14530*/  UMOV UR4, 0xffffffff ;  /* 0xffffffff00047882 */ /* 0x000fe20000000000 */
[----:B----4-:R-:W-:-:S04]  /*14540*/  LOP3.LUT R6, R0, 0x1f, RZ, 0xc0, !PT ;  /* 0x0000001f00067812 */ /* 0x010fc800078ec0ff */
[----:B------:R-:W-:Y:S01]  /*14550*/  ISETP.NE.AND P0, PT, R6, 0x1f, PT ;  /* 0x0000001f0600780c */ /* 0x000fe20003f05270 */
[----:B------:R-:W-:-:S12]  /*14560*/  BRA.DIV UR4, `(.L_x_1555) ;  /* 0x0000002204a47947 */ /* 0x000fd8000b800000 */
[----:B------:R-:W-:Y:S01]  /*14570*/  IMAD.IADD R5, R19, 0x1, R6 ;  /* 0x0000000113057824 */ /* 0x000fe200078e0206 */
[----:B------:R-:W-:-:S04]  /*14580*/  ULDC UR4, c[0x0][0xc3c] ;  /* 0x00030f0000047ab9 */ /* 0x000fc80000000800 */
[----:B------:R-:W-:-:S13]  /*14590*/  ISETP.GE.OR P1, PT, R5, UR4, !P0 ;  /* 0x0000000405007c0c */ /* 0x000fda000c726670 */
[----:B------:R-:W4:Y:S02]  /*145a0*/  @!P1 LDC.64 R2, c[0x0][0xc80] ;  /* 0x00032000ff029b82 */ /* 0x000f240000000a00 */
[----:B----4-:R-:W-:-:S06]  /*145b0*/  @!P1 IMAD.WIDE R2, R5, 0x4, R2 ;  /* 0x0000000405029825 */ /* 0x010fcc00078e0202 */
[----:B------:R4:W5:Y:S01]  /*145c0*/  @!P1 LDG.E R3, desc[UR60][R2.64] ;  /* 0x0000003c02039981 */ /* 0x000962000c1e1900 */
[C---:B------:R-:W-:Y:S02]  /*145d0*/  ISETP.GE.U32.AND P2, PT, R6.reuse, 0x2, PT ;  /* 0x000000020600780c */ /* 0x040fe40003f46070 */
[C---:B------:R-:W-:Y:S01]  /*145e0*/  ISETP.GE.U32.AND P3, PT, R6.reuse, 0x4, PT ;  /* 0x000000040600780c */ /* 0x040fe20003f66070 */
[----:B------:R-:W-:Y:S01]  /*145f0*/  SHFL.IDX PT, R0, R16, RZ, 0x1f ;  /* 0x00001fff10007589 */ /* 0x000fe200000e0000 */
[C---:B------:R-:W-:Y:S02]  /*14600*/  ISETP.GE.U32.AND P4, PT, R6.reuse, 0x8, PT ;  /* 0x000000080600780c */ /* 0x040fe40003f86070 */
[C---:B------:R-:W-:Y:S01]  /*14610*/  ISETP.GE.U32.AND P5, PT, R6.reuse, 0x10, PT ;  /* 0x000000100600780c */ /* 0x040fe20003fa6070 */
[----:B----4-:R-:W-:Y:S02]  /*14620*/  IMAD.MOV.U32 R2, RZ, RZ, RZ ;  /* 0x000000ffff027224 */ /* 0x010fe400078e00ff */
[----:B-----5:R-:W-:Y:S01]  /*14630*/  @!P1 IMAD.MOV.U32 R2, RZ, RZ, R3 ;  /* 0x000000ffff029224 */ /* 0x020fe200078e0003 */
[----:B------:R-:W-:-:S04]  /*14640*/  ISETP.NE.AND P1, PT, R6, RZ, PT ;  /* 0x000000ff0600720c */ /* 0x000fc80003f25270 */
[----:B------:R-:W4:Y:S02]  /*14650*/  SHFL.UP PT, R14, R2, 0x1, RZ ;  /* 0x04200000020e7989 */ /* 0x000f2400000e00ff */
[----:B----4-:R-:W-:-:S05]  /*14660*/  SEL R5, R14, RZ, P1 ;  /* 0x000000ff0e057207 */ /* 0x010fca0000800000 */
[----:B------:R-:W-:Y:S02]  /*14670*/  IMAD.IADD R3, R2, 0x1, R5 ;  /* 0x0000000102037824 */ /* 0x000fe400078e0205 */
[----:B------:R-:W-:Y:S04]  /*14680*/  SHFL.IDX PT, R5, R16, 0x1, 0x1f ;  /* 0x00201f0010057f89 */ /* 0x000fe800000e0000 */
[----:B------:R-:W4:Y:S02]  /*14690*/  SHFL.UP PT, R4, R3, 0x2, RZ ;  /* 0x0440000003047989 */ /* 0x000f2400000e00ff */
[----:B----4-:R-:W-:-:S05]  /*146a0*/  SEL R4, R4, RZ, P2 ;  /* 0x000000ff04047207 */ /* 0x010fca0001000000 */
[----:B------:R-:W-:-:S05]  /*146b0*/  IMAD.IADD R3, R3, 0x1, R4 ;  /* 0x0000000103037824 */ /* 0x000fca00078e0204 */
        /* <DEDUP_REMOVED lines=9> */
[----:B------:R4:W0:Y:S02]  /*14750*/  SHFL.IDX PT, R16, R3, 0x1f, 0x1f ;  /* 0x03e01f0003107f89 */ /* 0x00082400000e0000 */
.L_x_1621:
[----:B------:R-:W-:Y:S02]  /*14760*/  ULDC UR4, c[0x0][0xc38] ;  /* 0x00030e0000047ab9 */ /* 0x000fe40000000800 */
[----:B------:R-:W-:-:S04]  /*14770*/  IMAD.U32 R4, RZ, RZ, UR4 ;  /* 0x00000004ff047e24 */ /* 0x000fc8000f8e00ff */
[----:B0-----:R-:W-:-:S04]  /*14780*/  IMAD R16, R16, R4, RZ ;  /* 0x0000000410107224 */ /* 0x001fc800078e02ff */
[----:B------:R-:W-:-:S05]  /*14790*/  IMAD.IADD R5, R5, 0x1, R16 ;  /* 0x0000000105057824 */ /* 0x000fca00078e0210 */
[----:B------:R-:W-:-:S13]  /*147a0*/  ISETP.GT.AND P6, PT, R5, R0, PT ;  /* 0x000000000500720c */ /* 0x000fda0003fc4270 */
[----:B------:R-:W-:Y:S05]  /*147b0*/  @P6 BRA `(.L_x_1556) ;  /* 0x00000000009c6947 */ /* 0x000fea0003800000 */
.L_x_1561:
[----:B0-----:R-:W0:Y:S01]  /*147c0*/  LDC R2, c[0x0][0xc3c] ;  /* 0x00030f00ff027b82 */ /* 0x001e220000000800 */
[----:B------:R-:W-:-:S05]  /*147d0*/  VIADD R19, R19, 0x1f ;  /* 0x0000001f13137836 */ /* 0x000fca0000000000 */
[----:B0-----:R-:W-:-:S13]  /*147e0*/  ISETP.GE.AND P6, PT, R19, R2, PT ;  /* 0x000000021300720c */ /* 0x001fda0003fc6270 */
[----:B------:R-:W-:Y:S05]  /*147f0*/  @P6 BRA `(.L_x_1557) ;  /* 0x0000000400d46947 */ /* 0x000fea0003800000 */
[----:B----4-:R-:W0:Y:S01]  /*14800*/  S2R R3, SR_TID.X ;  /* 0x0000000000037919 */ /* 0x010e220000002100 */
[----:B------:R-:W-:Y:S01]  /*14810*/  BSSY B0, `(.L_x_1558) ;  /* 0x0000009000007945 */ /* 0x000fe20003800000 */
[----:B0-----:R-:W-:-:S05]  /*14820*/  LOP3.LUT R3, R3, 0x1f, RZ, 0xc0, !PT ;  /* 0x0000001f03037812 */ /* 0x001fca00078ec0ff */
[----:B------:R-:W-:-:S05]  /*14830*/  IMAD.IADD R4, R19, 0x1, R3 ;  /* 0x0000000113047824 */ /* 0x000fca00078e0203 */
[----:B------:R-:W-:Y:S01]  /*14840*/  ISETP.GE.OR P6, PT, R4, R2, !P0 ;  /* 0x000000020400720c */ /* 0x000fe200047c6670 */
[----:B------:R-:W-:-:S12]  /*14850*/  IMAD.MOV.U32 R2, RZ, RZ, RZ ;  /* 0x000000ffff027224 */ /* 0x000fd800078e00ff */
[----:B------:R-:W-:Y:S05]  /*14860*/  @P6 BRA `(.L_x_1559) ;  /* 0x00000000000c6947 */ /* 0x000fea0003800000 */
[----:B------:R-:W0:Y:S02]  /*14870*/  LDC.64 R2, c[0x0][0xc80] ;  /* 0x00032000ff027b82 */ /* 0x000e240000000a00 */
[----:B0-----:R-:W-:-:S06]  /*14880*/  IMAD.WIDE R2, R4, 0x4, R2 ;  /* 0x0000000404027825 */ /* 0x001fcc00078e0202 */
[----:B------:R0:W5:Y:S02]  /*14890*/  LDG.E R2, desc[UR60][R2.64] ;  /* 0x0000003c02027981 */ /* 0x000164000c1e1900 */
.L_x_1559:
[----:B------:R-:W-:Y:S05]  /*148a0*/  BSYNC B0 ;  /* 0x0000000000007941 */ /* 0x000fea0003800000 */
.L_x_1558:
        /* <DEDUP_REMOVED lines=17> */
[----:B------:R0:W4:Y:S02]  /*149c0*/  SHFL.IDX PT, R16, R3, 0x1f, 0x1f ;  /* 0x03e01f0003107f89 */ /* 0x00012400000e0000 */
.L_x_1629:
[----:B------:R-:W-:Y:S02]  /*149d0*/  ULDC UR4, c[0x0][0xc38] ;  /* 0x00030e0000047ab9 */ /* 0x000fe40000000800 */
[----:B------:R-:W-:-:S04]  /*149e0*/  IMAD.U32 R4, RZ, RZ, UR4 ;  /* 0x00000004ff047e24 */ /* 0x000fc8000f8e00ff */
[----:B----4-:R-:W-:-:S04]  /*149f0*/  IMAD R16, R16, R4, RZ ;  /* 0x0000000410107224 */ /* 0x010fc800078e02ff */
[----:B------:R-:W-:-:S05]  /*14a00*/  IMAD.IADD R5, R16, 0x1, R5 ;  /* 0x0000000110057824 */ /* 0x000fca00078e0205 */
[----:B------:R-:W-:-:S13]  /*14a10*/  ISETP.GT.AND P6, PT, R5, R0, PT ;  /* 0x000000000500720c */ /* 0x000fda0003fc4270 */
[----:B------:R-:W-:Y:S05]  /*14a20*/  @!P6 BRA `(.L_x_1561) ;  /* 0xfffffffc0064e947 */ /* 0x000fea000383ffff */
.L_x_1556:
[----:B------:R-:W-:Y:S01]  /*14a30*/  IMAD.IADD R16, R5, 0x1, -R16 ;  /* 0x0000000105107824 */ /* 0x000fe200078e0a10 */
[----:B------:R-:W-:-:S03]  /*14a40*/  UMOV UR4, 0xffffffff ;  /* 0xffffffff00047882 */ /* 0x000fc60000000000 */
[----:B------:R-:W-:-:S05]  /*14a50*/  IMAD R5, R3, R4, R16 ;  /* 0x0000000403057224 */ /* 0x000fca00078e0210 */
[----:B------:R-:W-:Y:S01]  /*14a60*/  ISETP.GT.AND P6, PT, R5, R0, PT ;  /* 0x000000000500720c */ /* 0x000fe20003fc4270 */
[----:B------:R-:W-:-:S12]  /*14a70*/  BRA.DIV UR4, `(.L_x_1562) ;  /* 0x00000026045c7947 */ /* 0x000fd8000b800000 */
[----:B------:R-:W-:-:S04]  /*14a80*/  VOTE.ANY R5, PT, !P6 ;  /* 0x0000000000057806 */ /* 0x000fc800070e0100 */
[----:B------:R-:W5:Y:S02]  /*14a90*/  POPC R6, R5 ;  /* 0x0000000500067309 */ /* 0x000f640000000000 */
[----:B-----5:R0:W0:Y:S02]  /*14aa0*/  SHFL.IDX PT, R17, R2, R6, 0x1f ;  /* 0x00001f0602117589 */ /* 0x02002400000e0000 */
.L_x_1633:
[----:B------:R-:W-:Y:S01]  /*14ab0*/  ISETP.NE.AND P0, PT, R5, RZ, PT ;  /* 0x000000ff0500720c */ /* 0x000fe20003f05270 */
[----:B------:R-:W-:-:S12]  /*14ac0*/  IMAD.MOV.U32 R5, RZ, RZ, RZ ;  /* 0x000000ffff057224 */ /* 0x000fd800078e00ff */
[----:B------:R-:W-:Y:S05]  /*14ad0*/  @!P0 BRA `(.L_x_1563) ;  /* 0x0000000000148947 */ /* 0x000fea0003800000 */
[----:B------:R-:W-:Y:S01]  /*14ae0*/  UMOV UR4, 0xffffffff ;  /* 0xffffffff00047882 */ /* 0x000fe20000000000 */
[----:B--2---:R-:W-:Y:S02]  /*14af0*/  VIADD R12, R6, 0xffffffff ;  /* 0xffffffff060c7836 */ /* 0x004fe40000000000 */
[----:B------:R-:W-:Y:S05]  /*14b00*/  BRA.DIV UR4, `(.L_x_1564) ;  /* 0x0000002604807947 */ /* 0x000fea000b800000 */
[----:B0---4-:R0:W2:Y:S02]  /*14b10*/  SHFL.IDX PT, R3, R3, R12, 0x1f ;  /* 0x00001f0c03037589 */ /* 0x0110a400000e0000 */
.L_x_1636:
[----:B--2---:R-:W-:-:S07]  /*14b20*/  IMAD.MOV.U32 R5, RZ, RZ, R3 ;  /* 0x000000ffff057224 */ /* 0x004fce00078e0003 */
.L_x_1563:
[----:B0---4-:R-:W0:Y:S01]  /*14b30*/  LDC.64 R2, c[0x0][0xc90] ;  /* 0x00032400ff027b82 */ /* 0x011e220000000a00 */
[----:B------:R-:W-:-:S04]  /*14b40*/  IMAD.IADD R19, R6, 0x1, R19 ;  /* 0x0000000106137824 */ /* 0x000fc800078e0213 */
[----:B0-----:R-:W-:-:S05]  /*14b50*/  IMAD.WIDE R2, R19, 0x4, R2 ;  /* 0x0000000413027825 */ /* 0x001fca00078e0202 */
[----:B--23--:R-:W2:Y:S01]  /*14b60*/  LDG.E R7, desc[UR60][R2.64] ;  /* 0x0000003c02077981 */ /* 0x00cea2000c1e1900 */
[----:B------:R-:W-:-:S04]  /*14b70*/  IMAD R16, R5, R4, R16 ;  /* 0x0000000405107224 */ /* 0x000fc800078e0210 */
[----:B------:R-:W-:Y:S02]  /*14b80*/  IMAD.IADD R0, R0, 0x1, -R16 ;  /* 0x0000000100007824 */ /* 0x000fe400078e0a10 */
[----:B--2---:R-:W-:-:S05]  /*14b90*/  IMAD R6, R17, R7, RZ ;  /* 0x0000000711067224 */ /* 0x004fca00078e02ff */
[----:B------:R-:W-:-:S04]  /*14ba0*/  IABS R8, R6 ;  /* 0x0000000600087213 */ /* 0x000fc80000000000 */
[----:B------:R-:W0:Y:S08]  /*14bb0*/  I2F.RP R2, R8 ;  /* 0x0000000800027306 */ /* 0x000e300000209400 */
        /* <DEDUP_REMOVED lines=9> */
[----:B------:R-:W-:-:S04]  /*14c50*/  IMAD.HI.U32 R2, R2, R3, RZ ;  /* 0x0000000302027227 */ /* 0x000fc800078e00ff */
[----:B------:R-:W-:-:S04]  /*14c60*/  IMAD.MOV R5, RZ, RZ, -R5 ;  /* 0x000000ffff057224 */ /* 0x000fc800078e0a05 */
        /* <DEDUP_REMOVED lines=11> */
[----:B------:R-:W-:Y:S02]  /*14d20*/  IMAD R5, R7, R2, RZ ;  /* 0x0000000207057224 */ /* 0x000fe400078e02ff */
[----:B------:R-:W-:Y:S02]  /*14d30*/  IMAD.MOV R2, RZ, RZ, -R2 ;  /* 0x000000ffff027224 */ /* 0x000fe400078e0a02 */
[----:B------:R-:W-:Y:S02]  /*14d40*/  IMAD.MOV R3, RZ, RZ, -R5 ;  /* 0x000000ffff037224 */ /* 0x000fe400078e0a05 */
[----:B------:R-:W-:-:S03]  /*14d50*/  IMAD R0, R6, R2, R0 ;  /* 0x0000000206007224 */ /* 0x000fc600078e0200 */
[----:B------:R-:W-:Y:S01]  /*14d60*/  VIADDMNMX R4, R3, R4, R7, PT ;  /* 0x0000000403047246 */ /* 0x000fe20003800107 */
[----:B------:R-:W-:-:S03]  /*14d70*/  IMAD.IADD R5, R0, 0x1, R5 ;  /* 0x0000000100057824 */ /* 0x000fc600078e0205 */
        /* <DEDUP_REMOVED lines=23> */
[----:B------:R-:W-:Y:S01]  /*14ef0*/  @!P1 LOP3.LUT R2, RZ, R4, RZ, 0x33, !PT ;  /* 0x00000004ff029212 */ /* 0x000fe200078e33ff */
[----:B------:R-:W-:-:S04]  /*14f00*/  IMAD.MOV R4, RZ, RZ, -R4 ;  /* 0x000000ffff047224 */ /* 0x000fc800078e0a04 */
[----:B------:R-:W-:Y:S01]  /*14f10*/  IMAD R18, R2, R4, R5 ;  /* 0x0000000402127224 */ /* 0x000fe200078e0205 */
[----:B------:R-:W-:-:S05]  /*14f20*/  LOP3.LUT R2, RZ, R2, RZ, 0x33, !PT ;  /* 0x00000002ff027212 */ /* 0x000fca00078e33ff */
[----:B------:R-:W-:Y:S01]  /*14f30*/  IMAD.IADD R17, R17, 0x1, R2 ;  /* 0x0000000111117824 */ /* 0x000fe200078e0202 */
[----:B------:R-:W-:Y:S06]  /*14f40*/  BRA `(.L_x_1565) ;  /* 0x00000000001c7947 */ /* 0x000fec0003800000 */
.L_x_1557:
[----:B------:R-:W-:Y:S01]  /*14f50*/  UMOV UR4, URZ ;  /* 0x0000003f00047c82 */ /* 0x000fe20008000000 */
[----:B------:R-:W-:Y:S01]  /*14f60*/  UMOV UR5, URZ ;  /* 0x0000003f00057c82 */ /* 0x000fe20008000000 */
[----:B------:R-:W-:Y:S01]  /*14f70*/  ULDC UR6, c[0x0][0xc3c] ;  /* 0x00030f0000067ab9 */ /* 0x000fe20000000800 */
[----:B------:R-:W-:Y:S02]  /*14f80*/  IMAD.MOV.U32 R16, RZ, RZ, R0 ;  /* 0x000000ffff107224 */ /* 0x000fe400078e0000 */
[----:B------:R-:W-:Y:S02]  /*14f90*/  IMAD.U32 R17, RZ, RZ, UR4 ;  /* 0x00000004ff117e24 */ /* 0x000fe4000f8e00ff */
[----:B------:R-:W-:Y:S02]  /*14fa0*/  IMAD.U32 R18, RZ, RZ, UR5 ;  /* 0x00000005ff127e24 */ /* 0x000fe4000f8e00ff */
[----:B------:R-:W-:-:S07]  /*14fb0*/  IMAD.U32 R19, RZ, RZ, UR6 ;  /* 0x00000006ff137e24 */ /* 0x000fce000f8e00ff */
.L_x_1565:
[----:B------:R0:W5:Y:S01]  /*14fc0*/  LDL R2, [R1] ;  /* 0x0000000001027983 */ /* 0x0001620000100800 */
[----:B------:R-:W1:Y:S01]  /*14fd0*/  S2R R0, SR_TID.X ;  /* 0x0000000000007919 */ /* 0x000e620000002100 */
[----:B------:R-:W-:Y:S05]  /*14fe0*/  WARPSYNC.ALL ;  /* 0x0000000000007948 */ /* 0x000fea0003800000 */
[----:B-1----:R-:W-:Y:S01]  /*14ff0*/  LOP3.LUT R0, R0, 0x1f, RZ, 0xc0, !PT ;  /* 0x0000001f00007812 */ /* 0x002fe200078ec0ff */
[----:B------:R-:W-:Y:S03]  /*15000*/  BAR.SYNC.DEFER_BLOCKING 0x4, 0x180 ;  /* 0x0106000000007b1d */ /* 0x000fe60000010000 */
[----:B------:R-:W-:-:S13]  /*15010*/  ISETP.NE.AND P0, PT, R0, RZ, PT ;  /* 0x000000ff0000720c */ /* 0x000fda0003f05270 */
[----:B----4-:R-:W5:Y:S01]  /*15020*/  @!P0 S2R R3, SR_CgaCtaId ;  /* 0x0000000000038919 */ /* 0x010f620000008800 */
[----:B------:R-:W-:-:S04]  /*15030*/  @!P0 MOV R0, 0x400 ;  /* 0x0000040000008802 */ /* 0x000fc80000000f00 */
[----:B-----5:R-:W-:-:S05]  /*15040*/  @!P0 LEA R2, R3, R0, 0x18 ;  /* 0x0000000003028211 */ /* 0x020fca00078ec0ff */
[----:B------:R0:W-:Y:S04]  /*15050*/  @!P0 STS.128 [R2+0x2a8d0], R16 ;  /* 0x02a8d01002008388 */ /* 0x0001e80000000c00 */
[----:B------:R0:W-:Y:S01]  /*15060*/  @!P0 STL [R1], R2 ;  /* 0x0000000201008387 */ /* 0x0001e20000100800 */
[----:B------:R-:W-:Y:S06]  /*15070*/  BAR.ARV 0x5, 0x180 ;  /* 0x0146000000007b1d */ /* 0x000fec0000002000 */
.L_x_1554:
[----:B------:R-:W-:Y:S02]  /*15080*/  ULDC UR4, c[0x0][0xc3c] ;  /* 0x00030f0000047ab9 */ /* 0x000fe40000000800 */
[----:B0-----:R-:W-:-:S13]  /*15090*/  ISETP.GE.AND P0, PT, R19, UR4, PT ;  /* 0x0000000413007c0c */ /* 0x001fda000bf06270 */
[----:B------:R-:W-:Y:S05]  /*150a0*/  @!P0 BRA `(.L_x_1566) ;  /* 0xffffffa800408947 */ /* 0x000fea000383ffff */
[----:B------:R-:W-:Y:S05]  /*150b0*/  BSYNC B8 ;  /* 0x0000000000087941 */ /* 0x000fea0003800000 */
.L_x_1456:
[----:B----4-:R-:W4:Y:S01]  /*150c0*/  LDL.LU R0, [R1+0x38] ;  /* 0x0000380001007983 */ /* 0x010f220000300800 */
[----:B------:R-:W-:Y:S01]  /*150d0*/  BSSY B0, `(.L_x_1567) ;  /* 0x000000b000007945 */ /* 0x000fe20003800000 */
[----:B------:R-:W5:Y:S01]  /*150e0*/  S2R R5, SR_CgaCtaId ;  /* 0x0000000000057919 */ /* 0x000f620000008800 */
[----:B----4-:R-:W-:-:S05]  /*150f0*/  VIADD R0, R0, 0x1 ;  /* 0x0000000100007836 */ /* 0x010fca0000000000 */
[----:B0-----:R-:W-:-:S04]  /*15100*/  LEA.HI R2, R0, R0, RZ, 0x1 ;  /* 0x0000000000027211 */ /* 0x001fc800078f08ff */
[----:B------:R-:W-:-:S05]  /*15110*/  LOP3.LUT R3, R2, 0xfffffffe, RZ, 0xc0, !PT ;  /* 0xfffffffe02037812 */ /* 0x000fca00078ec0ff */
[----:B------:R-:W-:Y:S01]  /*15120*/  IMAD.IADD R3, R0, 0x1, -R3 ;  /* 0x0000000100037824 */ /* 0x000fe200078e0a03 */
[----:B------:R-:W-:-:S04]  /*15130*/  MOV R0, 0x400 ;  /* 0x0000040000007802 */ /* 0x000fc80000000f00 */
[----:B-----5:R-:W-:Y:S02]  /*15140*/  LEA R0, R5, R0, 0x18 ;  /* 0x0000000005007211 */ /* 0x020fe400078ec0ff */
[----:B------:R-:W-:-:S04]  /*15150*/  SHF.L.U32 R3, R3, 0x1f, RZ ;  /* 0x0000001f03037819 */ /* 0x000fc800000006ff */
[----:B------:R-:W0:Y:S02]  /*15160*/  SYNCS.PHASECHK.TRANS64.TRYWAIT P0, [R0+URZ+0x2a820], R3 ;  /* 0x02a82003000075a7 */ /* 0x000e24000800017f */
[----:B0-----:R-:W-:Y:S05]  /*15170*/  @!P0 BRA `(.L_x_1568) ;  /* 0x00000020000c8947 */ /* 0x001fea0003800000 */
.L_x_1637:
[----:B------:R-:W-:Y:S05]  /*15180*/  BSYNC B0 ;  /* 0x0000000000007941 */ /* 0x000fea0003800000 */
.L_x_1567:
[----:B------:R-:W-:-:S03]  /*15190*/  UMOV UR4, 0xffffffff ;  /* 0xffffffff00047882 */ /* 0x000fc60000000000 */
[----:B------:R-:W-:Y:S05]  /*151a0*/  BRA.DIV UR4, `(.L_x_1569) ;  /* 0x0000002204147947 */ /* 0x000fea000b800000 */
[----:B------:R-:W4:Y:S02]  /*151b0*/  S2R R2, SR_TID.X ;  /* 0x0000000000027919 */ /* 0x000f240000002100 */
[----:B----4-:R-:W-:-:S04]  /*151c0*/  SHF.R.U32.HI R2, RZ, 0x5, R2 ;  /* 0x00000005ff027819 */ /* 0x010fc80000011602 */
[----:B------:R-:W-:-:S05]  /*151d0*/  LOP3.LUT R2, R2, 0x3, RZ, 0xc0, !PT ;  /* 0x0000000302027812 */ /* 0x000fca00078ec0ff */
[----:B------:R4:W0:Y:S02]  /*151e0*/  SHFL.IDX PT, R14, R2, RZ, 0x1f ;  /* 0x00001fff020e7589 */ /* 0x00082400000e0000 */
.L_x_1640:
[----:B0-----:R-:W-:Y:S01]  /*151f0*/  ISETP.NE.AND P0, PT, R14, RZ, PT ;  /* 0x000000ff0e00720c */ /* 0x001fe20003f05270 */
[----:B------:R-:W-:-:S12]  /*15200*/  BSSY B0, `(.L_x_1570) ;  /* 0x0000029000007945 */ /* 0x000fd80003800000 */
[----:B------:R-:W-:Y:S05]  /*15210*/  @P0 BRA `(.L_x_1571) ;  /* 0x00000000009c0947 */ /* 0x000fea0003800000 */
[----:B------:R-:W-:-:S03]  /*15220*/  UMOV UR4, 0xffffffff ;  /* 0xffffffff00047882 */ /* 0x000fc60000000000 */
[----:B------:R-:W-:Y:S05]  /*15230*/  BRA.DIV UR4, `(.L_x_1572) ;  /* 0x0000002204247947 */ /* 0x000fea000b800000 */
[----:B------:R-:W-:-:S13]  /*15240*/  ELECT P6, URZ, PT ;  /* 0x00000000003f782f */ /* 0x000fda00038c0000 */
.L_x_1643:
[----:B------:R-:W-:Y:S05]  /*15250*/  @!P6 BRA `(.L_x_1571) ;  /* 0x00000000008ce947 */ /* 0x000fea0003800000 */
[----:B----4-:R-:W4:Y:S02]  /*15260*/  LDL R2, [R1+0x48] ;  /* 0x0000480001027983 */ /* 0x010f240000100800 */
[----:B----4-:R-:W-:-:S13]  /*15270*/  R2UR UR4, R2 ;  /* 0x00000000020472ca */ /* 0x010fda00000e0000 */
[----:B------:R-:W-:-:S06]  /*15280*/  ULOP3.LUT UR4, UR4, 0x2, URZ, 0xfc, !UPT ;  /* 0x0000000204047892 */ /* 0x000fcc000f8efc3f */
[----:B------:R-:W-:-:S05]  /*15290*/  IMAD.U32 R2, RZ, RZ, UR4 ;  /* 0x00000004ff027e24 */ /* 0x000fca000f8e00ff */
[----:B------:R-:W-:-:S13]  /*152a0*/  ISETP.NE.AND P2, PT, R2, 0x3, PT ;  /* 0x000000030200780c */ /* 0x000fda0003f45270 */
[----:B------:R-:W-:Y:S05]  /*152b0*/  @!P2 BRA `(.L_x_1573) ;  /* 0x000000000004a947 */ /* 0x000fea0003800000 */
[----:B------:R-:W-:Y:S01]  /*152c0*/  BPT.TRAP 0x1 ;  /* 0x000000040000795c */ /* 0x000fe20000300000 */
.L_x_1573:
[----:B------:R-:W4:Y:S04]  /*152d0*/  LDL R3, [R1+0x4] ;  /* 0x0000040001037983 */ /* 0x000f280000100800 */
[----:B--23--:R-:W2:Y:S01]  /*152e0*/  LDL.LU R7, [R1+0x10] ;  /* 0x0000100001077983 */ /* 0x00cea20000300800 */
[----:B------:R-:W-:-:S04]  /*152f0*/  VIADD R2, R0, 0x2a840 ;  /* 0x0002a84000027836 */ /* 0x000fc80000000000 */
[C---:B----4-:R-:W-:Y:S02]  /*15300*/  IMAD R6, R3.reuse, 0x8, R2 ;  /* 0x0000000803067824 */ /* 0x050fe400078e0202 */
[----:B------:R-:W-:Y:S01]  /*15310*/  VIADD R3, R3, 0x1 ;  /* 0x0000000103037836 */ /* 0x000fe20000000000 */
[----:B--2---:R-:W-:-:S04]  /*15320*/  SHF.L.U32 R5, R7, 0x1f, RZ ;  /* 0x0000001f07057819 */ /* 0x004fc800000006ff */
        /* <DEDUP_REMOVED lines=8> */
.L_x_1644:
[----:B------:R-:W2:Y:S02]  /*153b0*/  SYNCS.PHASECHK.TRANS64.TRYWAIT P0, [R7+URZ], R2 ;  /* 0x00000002070075a7 */ /* 0x000ea4000800017f */
[----:B--2---:R-:W-:Y:S05]  /*153c0*/  @!P0 BRA `(.L_x_1575) ;  /* 0x0000001c00f48947 */ /* 0x004fea0003800000 */
.L_x_1645:
[----:B------:R-:W-:Y:S05]  /*153d0*/  @!P2 BRA `(.L_x_1576) ;  /* 0x000000000004a947 */ /* 0x000fea0003800000 */
[----:B------:R-:W-:Y:S01]  /*153e0*/  BPT.TRAP 0x1 ;  /* 0x000000040000795c */ /* 0x000fe20000300000 */
.L_x_1576:
[----:B------:R-:W3:Y:S01]  /*153f0*/  LDL.LU R4, [R1+0x4] ;  /* 0x0000040001047983 */ /* 0x000ee20000300800 */
[----:B------:R-:W-:-:S04]  /*15400*/  VIADD R0, R0, 0x2a860 ;  /* 0x0002a86000007836 */ /* 0x000fc80000000000 */
[----:B---3--:R-:W-:-:S04]  /*15410*/  IMAD R4, R4, 0x8, R0 ;  /* 0x0000000804047824 */ /* 0x008fc800078e0200 */
[----:B------:R-:W3:Y:S02]  /*15420*/  SYNCS.PHASECHK.TRANS64.TRYWAIT P0, [R4+URZ], R5 ;  /* 0x00000005040075a7 */ /* 0x000ee4000800017f */
[----:B---3--:R-:W-:Y:S05]  /*15430*/  @!P0 BRA `(.L_x_1577) ;  /* 0x0000001c00ec8947 */ /* 0x008fea0003800000 */
.L_x_1646:
[----:B------:R-:W-:-:S07]  /*15440*/  IMAD R3, R3, 0x8, R0 ;  /* 0x0000000803037824 */ /* 0x000fce00078e0200 */
.L_x_1578:
[----:B----4-:R4:W0:Y:S02]  /*15450*/  SYNCS.PHASECHK.TRANS64.TRYWAIT P0, [R3+URZ], R2 ;  /* 0x00000002030075a7 */ /* 0x010824000800017f */
[----:B0-----:R-:W-:Y:S05]  /*15460*/  @!P0 NANOSLEEP.SYNCS 0x989680 ;  /* 0x009896800000895d */ /* 0x001fea0003900000 */
[----:B------:R-:W0:Y:S02]  /*15470*/  @!P0 SYNCS.PHASECHK.TRANS64 P0, [R3+URZ], R2 ;  /* 0x00000002030085a7 */ /* 0x000e24000800007f */
[----:B0-----:R-:W-:Y:S05]  /*15480*/  @!P0 BRA `(.L_x_1578) ;  /* 0xfffffffc00f08947 */ /* 0x001fea000383ffff */
.L_x_1571:
[----:B------:R-:W-:Y:S05]  /*15490*/  BSYNC B0 ;  /* 0x0000000000007941 */ /* 0x000fea0003800000 */
.L_x_1570:
[----:B------:R-:W-:Y:S05]  /*154a0*/  EXIT ;  /* 0x000000000000794d */ /* 0x000fea0003800000 */
.L_x_1358:
[----:B0-----:R-:W-:-:S04]  /*154b0*/  IMAD.U32 R3, RZ, RZ, UR37 ;  /* 0x00000025ff037e24 */ /* 0x001fc8000f8e00ff */
[----:B------:R0:W1:Y:S03]  /*154c0*/  SYNCS.PHASECHK.TRANS64.TRYWAIT P1, [R3+URZ+0x2a800], R0 ;  /* 0x02a80000030075a7 */ /* 0x000066000802017f */
[----:B-1----:R-:W-:Y:S05]  /*154d0*/  @!P1 NANOSLEEP.SYNCS 0x989680 ;  /* 0x009896800000995d */ /* 0x002fea0003900000 */
[----:B------:R-:W1:Y:S02]  /*154e0*/  @!P1 SYNCS.PHASECHK.TRANS64 P1, [R3+URZ+0x2a800], R0 ;  /* 0x02a80000030095a7 */ /* 0x000e64000802007f */
[----:B-1----:R-:W-:Y:S05]  /*154f0*/  @!P1 BRA `(.L_x_1358) ;  /* 0xfffffffc00ec9947 */ /* 0x002fea000383ffff */
[----:B------:R-:W-:Y:S05]  /*15500*/  BRA `(.L_x_1579) ;  /* 0xfffffec400607947 */ /* 0x000fea000383ffff */
.L_x_1362:
[----:B-1----:R1:W2:Y:S02]  /*15510*/  SYNCS.PHASECHK.TRANS64.TRYWAIT P1, [R7+URZ+0x2a830], R0 ;  /* 0x02a83000070075a7 */ /* 0x0022a4000802017f */
[----:B--2---:R-:W-:Y:S05]  /*15520*/  @!P1 NANOSLEEP.SYNCS 0x989680 ;  /* 0x009896800000995d */ /* 0x004fea0003900000 */
[----:B------:R-:W2:Y:S02]  /*15530*/  @!P1 SYNCS.PHASECHK.TRANS64 P1, [R7+URZ+0x2a830], R0 ;  /* 0x02a83000070095a7 */ /* 0x000ea4000802007f */
[----:B--2---:R-:W-:Y:S05]  /*15540*/  @!P1 BRA `(.L_x_1362) ;  /* 0xfffffffc00f09947 */ /* 0x004fea000383ffff */
[----:B------:R-:W-:Y:S05]  /*15550*/  BRA `(.L_x_1361) ;  /* 0xfffffec400847947 */ /* 0x000fea000383ffff */
.L_x_1378:
[----:B-1----:R-:W-:-:S04]  /*15560*/  IMAD.U32 R12, RZ, RZ, UR6 ;  /* 0x00000006ff0c7e24 */ /* 0x002fc8000f8e00ff */
[----:B------:R1:W2:Y:S03]  /*15570*/  SYNCS.PHASECHK.TRANS64.TRYWAIT P1, [R12+URZ+0x2a830], R9 ;  /* 0x02a830090c0075a7 */ /* 0x0002a6000802017f */
[----:B--2---:R-:W-:Y:S05]  /*15580*/  @!P1 NANOSLEEP.SYNCS 0x989680 ;  /* 0x009896800000995d */ /* 0x004fea0003900000 */
[----:B------:R-:W2:Y:S02]  /*15590*/  @!P1 SYNCS.PHASECHK.TRANS64 P1, [R12+URZ+0x2a830], R9 ;  /* 0x02a830090c0095a7 */ /* 0x000ea4000802007f */
[----:B--2---:R-:W-:Y:S05]  /*155a0*/  @!P1 BRA `(.L_x_1378) ;  /* 0xfffffffc00ec9947 */ /* 0x004fea000383ffff */
[----:B------:R-:W-:Y:S05]  /*155b0*/  BRA `(.L_x_1377) ;  /* 0xfffffef000347947 */ /* 0x000fea000383ffff */
.L_x_1382:
[----:B01----:R-:W-:-:S04]  /*155c0*/  IMAD.U32 R9, RZ, RZ, UR11 ;  /* 0x0000000bff097e24 */ /* 0x003fc8000f8e00ff */
[----:B------:R0:W1:Y:S03]  /*155d0*/  SYNCS.PHASECHK.TRANS64.TRYWAIT P1, [R9+URZ+0x2a850], R0 ;  /* 0x02a85000090075a7 */ /* 0x000066000802017f */
[----:B-1----:R-:W-:Y:S05]  /*155e0*/  @!P1 NANOSLEEP.SYNCS 0x989680 ;  /* 0x009896800000995d */ /* 0x002fea0003900000 */
[----:B------:R-:W1:Y:S02]  /*155f0*/  @!P1 SYNCS.PHASECHK.TRANS64 P1, [R9+URZ+0x2a850], R0 ;  /* 0x02a85000090095a7 */ /* 0x000e64000802007f */
[----:B-1----:R-:W-:Y:S05]  /*15600*/  @!P1 BRA `(.L_x_1382) ;  /* 0xfffffffc00ec9947 */ /* 0x002fea000383ffff */
[----:B------:R-:W-:Y:S05]  /*15610*/  BRA `(.L_x_1381) ;  /* 0xfffffef8004c7947 */ /* 0x000fea000383ffff */
.L_x_1399:
[----:B-1----:R-:W-:-:S04]  /*15620*/  IMAD.U32 R8, RZ, RZ, UR5 ;  /* 0x00000005ff087e24 */ /* 0x002fc8000f8e00ff */
[----:B------:R1:W2:Y:S03]  /*15630*/  SYNCS.PHASECHK.TRANS64.TRYWAIT P1, [R8+URZ+0x2a830], R3 ;  /* 0x02a83003080075a7 */ /* 0x0002a6000802017f */
[----:B--2---:R-:W-:Y:S05]  /*15640*/  @!P1 NANOSLEEP.SYNCS 0x989680 ;  /* 0x009896800000995d */ /* 0x004fea0003900000 */
[----:B------:R-:W2:Y:S02]  /*15650*/  @!P1 SYNCS.PHASECHK.TRANS64 P1, [R8+URZ+0x2a830], R3 ;  /* 0x02a83003080095a7 */ /* 0x000ea4000802007f */
[----:B--2---:R-:W-:Y:S05]  /*15660*/  @!P1 BRA `(.L_x_1399) ;  /* 0xfffffffc00ec9947 */ /* 0x004fea000383ffff */
[----:B------:R-:W-:Y:S05]  /*15670*/  BRA `(.L_x_1398) ;  /* 0xffffff1c00fc7947 */ /* 0x000fea000383ffff */
.L_x_1403:
[----:B01----:R-:W-:-:S04]  /*15680*/  IMAD.U32 R3, RZ, RZ, UR10 ;  /* 0x0000000aff037e24 */ /* 0x003fc8000f8e00ff */
[----:B------:R0:W1:Y:S03]  /*15690*/  SYNCS.PHASECHK.TRANS64.TRYWAIT P1, [R3+URZ+0x2a850], R0 ;  /* 0x02a85000030075a7 */ /* 0x000066000802017f */
[----:B-1----:R-:W-:Y:S05]  /*156a0*/  @!P1 NANOSLEEP.SYNCS 0x989680 ;  /* 0x009896800000995d */ /* 0x002fea0003900000 */
[----:B------:R-:W1:Y:S02]  /*156b0*/  @!P1 SYNCS.PHASECHK.TRANS64 P1, [R3+URZ+0x2a850], R0 ;  /* 0x02a85000030095a7 */ /* 0x000e64000802007f */
[----:B-1----:R-:W-:Y:S05]  /*156c0*/  @!P1 BRA `(.L_x_1403) ;  /* 0xfffffffc00ec9947 */ /* 0x002fea000383ffff */
[----:B------:R-:W-:Y:S05]  /*156d0*/  BRA `(.L_x_1402) ;  /* 0xffffff2800147947 */ /* 0x000fea000383ffff */
.L_x_1409:
[----:B-1----:R-:W-:-:S04]  /*156e0*/  IMAD.U32 R8, RZ, RZ, UR5 ;  /* 0x00000005ff087e24 */ /* 0x002fc8000f8e00ff */
[----:B------:R1:W2:Y:S03]  /*156f0*/  SYNCS.PHASECHK.TRANS64.TRYWAIT P1, [R8+URZ+0x2a830], R3 ;  /* 0x02a83003080075a7 */ /* 0x0002a6000802017f */
[----:B--2---:R-:W-:Y:S05]  /*15700*/  @!P1 NANOSLEEP.SYNCS 0x989680 ;  /* 0x009896800000995d */ /* 0x004fea0003900000 */
[----:B------:R-:W2:Y:S02]  /*15710*/  @!P1 SYNCS.PHASECHK.TRANS64 P1, [R8+URZ+0x2a830], R3 ;  /* 0x02a83003080095a7 */ /* 0x000ea4000802007f */
[----:B--2---:R-:W-:Y:S05]  /*15720*/  @!P1 BRA `(.L_x_1409) ;  /* 0xfffffffc00ec9947 */ /* 0x004fea000383ffff */
[----:B------:R-:W-:Y:S05]  /*15730*/  BRA `(.L_x_1408) ;  /* 0xffffff3800ec7947 */ /* 0x000fea000383ffff */
.L_x_1413:
[----:B01----:R-:W-:-:S04]  /*15740*/  IMAD.U32 R3, RZ, RZ, UR10 ;  /* 0x0000000aff037e24 */ /* 0x003fc8000f8e00ff */
[----:B------:R0:W1:Y:S03]  /*15750*/  SYNCS.PHASECHK.TRANS64.TRYWAIT P1, [R3+URZ+0x2a850], R0 ;  /* 0x02a85000030075a7 */ /* 0x000066000802017f */
[----:B-1----:R-:W-:Y:S05]  /*15760*/  @!P1 NANOSLEEP.SYNCS 0x989680 ;  /* 0x009896800000995d */ /* 0x002fea0003900000 */
[----:B------:R-:W1:Y:S02]  /*15770*/  @!P1 SYNCS.PHASECHK.TRANS64 P1, [R3+URZ+0x2a850], R0 ;  /* 0x02a85000030095a7 */ /* 0x000e64000802007f */
[----:B-1----:R-:W-:Y:S05]  /*15780*/  @!P1 BRA `(.L_x_1413) ;  /* 0xfffffffc00ec9947 */ /* 0x002fea000383ffff */
[----:B------:R-:W-:Y:S05]  /*15790*/  BRA `(.L_x_1412) ;  /* 0xffffff4400047947 */ /* 0x000fea000383ffff */
.L_x_1426:
[----:B-1----:R-:W-:-:S04]  /*157a0*/  IMAD.U32 R5, RZ, RZ, UR5 ;  /* 0x00000005ff057e24 */ /* 0x002fc8000f8e00ff */
[----:B------:R1:W2:Y:S03]  /*157b0*/  SYNCS.PHASECHK.TRANS64.TRYWAIT P0, [R5+URZ+0x2a850], R0 ;  /* 0x02a85000050075a7 */ /* 0x0002a6000800017f */
[----:B--2---:R-:W-:Y:S05]  /*157c0*/  @!P0 NANOSLEEP.SYNCS 0x989680 ;  /* 0x009896800000895d */ /* 0x004fea0003900000 */
[----:B------:R-:W2:Y:S02]  /*157d0*/  @!P0 SYNCS.PHASECHK.TRANS64 P0, [R5+URZ+0x2a850], R0 ;  /* 0x02a85000050085a7 */ /* 0x000ea4000800007f */
[----:B--2---:R-:W-:Y:S05]  /*157e0*/  @!P0 BRA `(.L_x_1426) ;  /* 0xfffffffc00ec8947 */ /* 0x004fea000383ffff */
[----:B------:R-:W-:Y:S05]  /*157f0*/  BRA `(.L_x_1425) ;  /* 0xffffff6c00087947 */ /* 0x000fea000383ffff */
.L_x_1476:
[----:B------:R-:W3:Y:S01]  /*15800*/  S2R R4, SR_TID.X ;  /* 0x0000000000047919 */ /* 0x000ee20000002100 */
[----:B------:R-:W-:Y:S01]  /*15810*/  BSSY B0, `(.L_x_1580) ;  /* 0x000000a000007945 */ /* 0x000fe20003800000 */
[----:B------:R-:W-:Y:S02]  /*15820*/  IMAD.MOV.U32 R12, RZ, RZ, RZ ;  /* 0x000000ffff0c7224 */ /* 0x000fe400078e00ff */
[----:B------:R-:W-:Y:S02]  /*15830*/  IMAD.MOV.U32 R11, RZ, RZ, 0x1f ;  /* 0x0000001fff0b7424 */ /* 0x000fe400078e00ff */
[----:B------:R-:W-:Y:S01]  /*15840*/  IMAD.MOV.U32 R15, RZ, RZ, -0x1 ;  /* 0xffffffffff0f7424 */ /* 0x000fe200078e00ff */
[----:B---3--:R-:W-:-:S04]  /*15850*/  SHF.R.U32.HI R4, RZ, 0x5, R4 ;  /* 0x00000005ff047819 */ /* 0x008fc80000011604 */
[----:B------:R-:W-:-:S05]  /*15860*/  LOP3.LUT R4, R4, 0x3, RZ, 0xc0, !PT ;  /* 0x0000000304047812 */ /* 0x000fca00078ec0ff */
[----:B------:R-:W-:-:S07]  /*15870*/  IMAD.MOV.U32 R13, RZ, RZ, R4 ;  /* 0x000000ffff0d7224 */ /* 0x000fce00078e0004 */
[----:B012---:R-:W-:Y:S05]  /*15880*/  WARPSYNC.COLLECTIVE R15, `(.L_x_1581) ;  /* 0x000000000f087348 */ /* 0x007fea0003c00000 */
[----:B------:R3:W4:Y:S02]  /*15890*/  SHFL.IDX P6, R14, R13, R12, R11 ;  /* 0x0000000c0d0e7389 */ /* 0x00072400000c000b */
[----:B01234-:R-:W-:Y:S01]  /*158a0*/  ENDCOLLECTIVE ;  /* 0x000000000000791b */ /* 0x01ffe20003800000 */
.L_x_1581:
[----:B------:R-:W-:Y:S05]  /*158b0*/  BSYNC B0 ;  /* 0x0000000000007941 */ /* 0x000fea0003800000 */
.L_x_1580:
[----:B------:R-:W-:Y:S05]  /*158c0*/  BRA `(.L_x_1582) ;  /* 0xffffffac00e87947 */ /* 0x000fea000383ffff */
.L_x_1478:
[----:B------:R-:W-:Y:S01]  /*158d0*/  BSSY B0, `(.L_x_1583) ;  /* 0x0000006000007945 */ /* 0x000fe20003800000 */
[----:B------:R-:W-:-:S07]  /*158e0*/  IMAD.MOV.U32 R15, RZ, RZ, -0x1 ;  /* 0xffffffffff0f7424 */ /* 0x000fce00078e00ff */
[----:B012-4-:R-:W-:Y:S05]  /*158f0*/  WARPSYNC.COLLECTIVE R15, `(.L_x_1584) ;  /* 0x000000000f0c7348 */ /* 0x017fea0003c00000 */
[----:B------:R-:W-:Y:S02]  /*15900*/  ELECT P6, UR62, PT ;  /* 0x00000000003e782f */ /* 0x000fe400038c0000 */
[----:B------:R-:W-:Y:S01]  /*15910*/  MOV R14, UR62 ;  /* 0x0000003e000e7c02 */ /* 0x000fe20008000f00 */
[----:B012-4-:R-:W-:Y:S10]  /*15920*/  ENDCOLLECTIVE ;  /* 0x000000000000791b */ /* 0x017ff40003800000 */
.L_x_1584:
[----:B------:R-:W-:Y:S05]  /*15930*/  BSYNC B0 ;  /* 0x0000000000007941 */ /* 0x000fea0003800000 */
.L_x_1583:
[----:B------:R-:W-:Y:S05]  /*15940*/  BRA `(.L_x_1585) ;  /* 0xffffffac00f47947 */ /* 0x000fea000383ffff */
.L_x_1480:
[----:B--2---:R2:W3:Y:S02]  /*15950*/  SYNCS.PHASECHK.TRANS64.TRYWAIT P0, [R0+URZ+0x2a840], R2 ;  /* 0x02a84002000075a7 */ /* 0x0044e4000800017f */
[----:B---3--:R-:W-:Y:S05]  /*15960*/  @!P0 NANOSLEEP.SYNCS 0x989680 ;  /* 0x009896800000895d */ /* 0x008fea0003900000 */
[----:B------:R-:W3:Y:S02]  /*15970*/  @!P0 SYNCS.PHASECHK.TRANS64 P0, [R0+URZ+0x2a840], R2 ;  /* 0x02a84002000085a7 */ /* 0x000ee4000800007f */
[----:B---3--:R-:W-:Y:S05]  /*15980*/  @!P0 BRA `(.L_x_1480) ;  /* 0xfffffffc00f08947 */ /* 0x008fea000383ffff */
[----:B------:R-:W-:Y:S05]  /*15990*/  BRA `(.L_x_1586) ;  /* 0xffffffb0005c7947 */ /* 0x000fea000383ffff */
.L_x_1484:
[----:B------:R-:W2:Y:S01]  /*159a0*/  LDL.LU R11, [R1+0x30] ;  /* 0x00003000010b7983 */ /* 0x000ea20000300800 */
[----:B------:R-:W-:Y:S01]  /*159b0*/  IMAD.MOV.U32 R13, RZ, RZ, R3 ;  /* 0x000000ffff0d7224 */ /* 0x000fe200078e0003 */
[----:B------:R-:W-:Y:S01]  /*159c0*/  LOP3.LUT R5, R5, 0x7f, RZ, 0xc0, !PT ;  /* 0x0000007f05057812 */ /* 0x000fe200078ec0ff */
[----:B------:R-:W-:Y:S02]  /*159d0*/  IMAD.MOV.U32 R12, RZ, RZ, RZ ;  /* 0x000000ffff0c7224 */ /* 0x000fe400078e00ff */
[----:B------:R-:W-:Y:S01]  /*159e0*/  IMAD.MOV.U32 R15, RZ, RZ, -0x1 ;  /* 0xffffffffff0f7424 */ /* 0x000fe200078e00ff */
[----:B------:R-:W-:-:S05]  /*159f0*/  SHF.R.U32.HI R5, RZ, 0x3, R5 ;  /* 0x00000003ff057819 */ /* 0x000fca0000011605 */
[----:B------:R-:W-:-:S04]  /*15a00*/  IMAD.IADD R0, R5, 0x1, R9 ;  /* 0x0000000105007824 */ /* 0x000fc800078e0209 */
[----:B------:R-:W-:Y:S02]  /*15a10*/  VIADD R5, R0, 0x10 ;  /* 0x0000001000057836 */ /* 0x000fe40000000000 */
[----:B--2---:R-:W-:Y:S02]  /*15a20*/  IMAD R2, R11, R7, RZ ;  /* 0x000000070b027224 */ /* 0x004fe400078e02ff */
[----:B------:R-:W-:-:S03]  /*15a30*/  IMAD.MOV.U32 R11, RZ, RZ, 0x181f ;  /* 0x0000181fff0b7424 */ /* 0x000fc600078e00ff */
[----:B------:R-:W-:-:S13]  /*15a40*/  ISETP.GE.AND P3, PT, R0, R2, PT ;  /* 0x000000020000720c */ /* 0x000fda0003f66270 */
[----:B-----5:R-:W-:Y:S05]  /*15a50*/  WARPSYNC.COLLECTIVE R15, `(.L_x_1587) ;  /* 0x000000000f087348 */ /* 0x020fea0003c00000 */
[----:B------:R0:W1:Y:S02]  /*15a60*/  SHFL.IDX P6, R14, R13, R12, R11 ;  /* 0x0000000c0d0e7389 */ /* 0x00006400000c000b */
[----:B01---5:R-:W-:Y:S01]  /*15a70*/  ENDCOLLECTIVE ;  /* 0x000000000000791b */ /* 0x023fe20003800000 */
.L_x_1587:
[----:B------:R-:W-:Y:S02]  /*15a80*/  IMAD.MOV.U32 R13, RZ, RZ, R4 ;  /* 0x000000ffff0d7224 */ /* 0x000fe400078e0004 */
[----:B------:R-:W-:-:S07]  /*15a90*/  IMAD.MOV.U32 R6, RZ, RZ, R14 ;  /* 0x000000ffff067224 */ /* 0x000fce00078e000e */
[----:B------:R-:W-:Y:S05]  /*15aa0*/  WARPSYNC.COLLECTIVE R15, `(.L_x_1588) ;  /* 0x000000000f087348 */ /* 0x000fea0003c00000 */
[----:B------:R0:W1:Y:S02]  /*15ab0*/  SHFL.IDX P6, R14, R13, R12, R11 ;  /* 0x0000000c0d0e7389 */ /* 0x00006400000c000b */
[----:B01----:R-:W-:Y:S01]  /*15ac0*/  ENDCOLLECTIVE ;  /* 0x000000000000791b */ /* 0x003fe20003800000 */
.L_x_1588:
[----:B------:R-:W-:Y:S02]  /*15ad0*/  IMAD.MOV.U32 R13, RZ, RZ, R3 ;  /* 0x000000ffff0d7224 */ /* 0x000fe400078e0003 */
[----:B------:R-:W-:Y:S02]  /*15ae0*/  IMAD.MOV.U32 R12, RZ, RZ, 0x1 ;  /* 0x00000001ff0c7424 */ /* 0x000fe400078e00ff */
[----:B------:R-:W-:-:S07]  /*15af0*/  IMAD.MOV.U32 R7, RZ, RZ, R14 ;  /* 0x000000ffff077224 */ /* 0x000fce00078e000e */
[----:B------:R-:W-:Y:S05]  /*15b00*/  WARPSYNC.COLLECTIVE R15, `(.L_x_1589) ;  /* 0x000000000f087348 */ /* 0x000fea0003c00000 */
[----:B------:R0:W1:Y:S02]  /*15b10*/  SHFL.IDX P6, R14, R13, R12, R11 ;  /* 0x0000000c0d0e7389 */ /* 0x00006400000c000b */
[----:B01----:R-:W-:Y:S01]  /*15b20*/  ENDCOLLECTIVE ;  /* 0x000000000000791b */ /* 0x003fe20003800000 */
.L_x_1589:
        /* <DEDUP_REMOVED lines=10> */
.L_x_1590:
[----:B------:R-:W-:Y:S01]  /*15bd0*/  @!PT LDS RZ, [RZ] ;  /* 0x00000000fffff984 */ /* 0x000fe20000000800 */
[----:B------:R-:W-:Y:S01]  /*15be0*/  @!PT LDS RZ, [RZ] ;  /* 0x00000000fffff984 */ /* 0x000fe20000000800 */
[----:B------:R-:W-:Y:S01]  /*15bf0*/  @!PT LDS RZ, [RZ] ;  /* 0x00000000fffff984 */ /* 0x000fe20000000800 */
[----:B------:R0:W-:Y:S04]  /*15c00*/  @!P3 LDGSTS.E.BYPASS.LTC128B.128 [R10+0xc400], desc[UR60][R6.64], !P2 ;  /* 0x0c400000060abfae */ /* 0x0001e8000d101d7c */
[----:B------:R0:W-:Y:S04]  /*15c10*/  @!P3 LDGSTS.E.BYPASS.LTC128B.128 [R10+0x10400], desc[UR60][R6.64+0x80], !P1 ;  /* 0x10400080060abfae */ /* 0x0001e8000c901d7c */
[----:B------:R0:W-:Y:S01]  /*15c20*/  @!P3 LDGSTS.E.BYPASS.LTC128B.128 [R10+0x14400], desc[UR60][R6.64+0x100], !P0 ;  /* 0x14400100060abfae */ /* 0x0001e2000c101d7c */
[----:B------:R-:W-:Y:S01]  /*15c30*/  ISETP.GE.AND P3, PT, R5, R2, PT ;  /* 0x000000020500720c */ /* 0x000fe20003f66270 */
[----:B------:R-:W-:-:S02]  /*15c40*/  IMAD.MOV.U32 R13, RZ, RZ, R3 ;  /* 0x000000ffff0d7224 */ /* 0x000fc400078e0003 */
[----:B------:R-:W-:Y:S02]  /*15c50*/  IMAD.MOV.U32 R12, RZ, RZ, 0x2 ;  /* 0x00000002ff0c7424 */ /* 0x000fe400078e00ff */
[----:B------:R-:W-:-:S08]  /*15c60*/  IMAD.MOV.U32 R5, RZ, RZ, R14 ;  /* 0x000000ffff057224 */ /* 0x000fd000078e000e */
[----:B0-----:R-:W-:Y:S05]  /*15c70*/  WARPSYNC.COLLECTIVE R15, `(.L_x_1591) ;  /* 0x000000000f087348 */ /* 0x001fea0003c00000 */
[----:B------:R1:W2:Y:S02]  /*15c80*/  SHFL.IDX P6, R14, R13, R12, R11 ;  /* 0x0000000c0d0e7389 */ /* 0x0002a400000c000b */
[----:B012---:R-:W-:Y:S01]  /*15c90*/  ENDCOLLECTIVE ;  /* 0x000000000000791b */ /* 0x007fe20003800000 */
.L_x_1591:
[----:B------:R-:W-:-:S05]  /*15ca0*/  @!P3 LEA R8, P5, R8, R5, 0x1 ;  /* 0x000000050808b211 */ /* 0x000fca00078a08ff */
[----:B------:R-:W-:Y:S02]  /*15cb0*/  @!P3 IMAD.X R5, RZ, RZ, R9, P5 ;  /* 0x000000ffff05b224 */ /* 0x000fe400028e0609 */
[----:B------:R-:W0:Y:S01]  /*15cc0*/  S2R R9, SR_TID.X ;  /* 0x0000000000097919 */ /* 0x000e220000002100 */
[----:B------:R-:W-:Y:S02]  /*15cd0*/  @!P3 IMAD.MOV.U32 R6, RZ, RZ, R8 ;  /* 0x000000ffff06b224 */ /* 0x000fe400078e0008 */
[----:B------:R-:W-:Y:S02]  /*15ce0*/  @!P3 IMAD.MOV.U32 R7, RZ, RZ, R5 ;  /* 0x000000ffff07b224 */ /* 0x000fe400078e0005 */
[----:B------:R-:W-:Y:S02]  /*15cf0*/  IMAD.MOV.U32 R13, RZ, RZ, R4 ;  /* 0x000000ffff0d7224 */ /* 0x000fe400078e0004 */
[----:B------:R-:W-:Y:S01]  /*15d00*/  VIADD R5, R0, 0x20 ;  /* 0x0000002000057836 */ /* 0x000fe20000000000 */
[----:B------:R-:W-:Y:S01]  /*15d10*/  @!PT LDS RZ, [RZ] ;  /* 0x00000000fffff984 */ /* 0x000fe20000000800 */
[----:B------:R-:W-:Y:S01]  /*15d20*/  @!PT LDS RZ, [RZ] ;  /* 0x00000000fffff984 */ /* 0x000fe20000000800 */
[----:B------:R-:W-:Y:S01]  /*15d30*/  @!PT LDS RZ, [RZ] ;  /* 0x00000000fffff984 */ /* 0x000fe20000000800 */
[----:B------:R1:W-:Y:S04]  /*15d40*/  @!P3 LDGSTS.E.BYPASS.LTC128B.128 [R10+0xcc00], desc[UR60][R6.64], !P2 ;  /* 0x0cc00000060abfae */ /* 0x0003e8000d101d7c */
[----:B------:R1:W-:Y:S01]  /*15d50*/  @!P3 LDGSTS.E.BYPASS.LTC128B.128 [R10+0x10c00], desc[UR60][R6.64+0x80], !P1 ;  /* 0x10c00080060abfae */ /* 0x0003e2000c901d7c */
[----:B------:R-:W-:-:S07]  /*15d60*/  IMAD.MOV.U32 R8, RZ, RZ, R14 ;  /* 0x000000ffff087224 */ /* 0x000fce00078e000e */
[----:B01----:R-:W-:Y:S05]  /*15d70*/  WARPSYNC.COLLECTIVE R15, `(.L_x_1592) ;  /* 0x000000000f087348 */ /* 0x003fea0003c00000 */
[----:B------:R2:W3:Y:S02]  /*15d80*/  SHFL.IDX P6, R14, R13, R12, R11 ;  /* 0x0000000c0d0e7389 */ /* 0x0004e400000c000b */
[----:B0123--:R-:W-:Y:S01]  /*15d90*/  ENDCOLLECTIVE ;  /* 0x000000000000791b */ /* 0x00ffe20003800000 */
.L_x_1592:
[----:B------:R-:W-:Y:S01]  /*15da0*/  @!PT LDS RZ, [RZ] ;  /* 0x00000000fffff984 */ /* 0x000fe20000000800 */
[----:B------:R-:W-:Y:S01]  /*15db0*/  @!PT LDS RZ, [RZ] ;  /* 0x00000000fffff984 */ /* 0x000fe20000000800 */
[----:B------:R-:W-:Y:S01]  /*15dc0*/  @!PT LDS RZ, [RZ] ;  /* 0x00000000fffff984 */ /* 0x000fe20000000800 */
[----:B------:R0:W-:Y:S01]  /*15dd0*/  @!P3 LDGSTS.E.BYPASS.LTC128B.128 [R10+0x14c00], desc[UR60][R6.64+0x100], !P0 ;  /* 0x14c00100060abfae */ /* 0x0001e2000c101d7c */
[----:B------:R-:W-:Y:S01]  /*15de0*/  ISETP.GE.AND P3, PT, R5, R2, PT ;  /* 0x000000020500720c */ /* 0x000fe20003f66270 */
[----:B------:R-:W-:Y:S02]  /*15df0*/  IMAD.MOV.U32 R13, RZ, RZ, R3 ;  /* 0x000000ffff0d7224 */ /* 0x000fe400078e0003 */
[----:B------:R-:W-:Y:S02]  /*15e00*/  IMAD.MOV.U32 R12, RZ, RZ, 0x3 ;  /* 0x00000003ff0c7424 */ /* 0x000fe400078e00ff */
[----:B------:R-:W-:-:S05]  /*15e10*/  IMAD.SHL.U32 R9, R9, 0x8, RZ ;  /* 0x0000000809097824 */ /* 0x000fca00078e00ff */
[----:B------:R-:W-:Y:S01]  /*15e20*/  LOP3.LUT R9, R9, 0x38, RZ, 0xc0, !PT ;  /* 0x0000003809097812 */ /* 0x000fe200078ec0ff */
[----:B0-----:R-:W-:-:S07]  /*15e30*/  IMAD.MOV.U32 R5, RZ, RZ, R14 ;  /* 0x000000ffff057224 */ /* 0x001fce00078e000e */
[----:B------:R-:W-:Y:S05]  /*15e40*/  WARPSYNC.COLLECTIVE R15, `(.L_x_1593) ;  /* 0x000000000f087348 */ /* 0x000fea0003c00000 */
[----:B------:R0:W1:Y:S02]  /*15e50*/  SHFL.IDX P6, R14, R13, R12, R11 ;  /* 0x0000000c0d0e7389 */ /* 0x00006400000c000b */
[----:B01----:R-:W-:Y:S01]  /*15e60*/  ENDCOLLECTIVE ;  /* 0x000000000000791b */ /* 0x003fe20003800000 */
.L_x_1593:
        /* <DEDUP_REMOVED lines=17> */
.L_x_1594:
[----:B------:R-:W-:Y:S02]  /*15f80*/  IMAD.MOV.U32 R13, RZ, RZ, R3 ;  /* 0x000000ffff0d7224 */ /* 0x000fe400078e0003 */
[----:B------:R-:W-:Y:S02]  /*15f90*/  IMAD.MOV.U32 R12, RZ, RZ, 0x4 ;  /* 0x00000004ff0c7424 */ /* 0x000fe400078e00ff */
[----:B------:R-:W-:-:S07]  /*15fa0*/  IMAD.MOV.U32 R5, RZ, RZ, R14 ;  /* 0x000000ffff057224 */ /* 0x000fce00078e000e */
[----:B------:R-:W-:Y:S05]  /*15fb0*/  WARPSYNC.COLLECTIVE R15, `(.L_x_1595) ;  /* 0x000000000f087348 */ /* 0x000fea0003c00000 */
[----:B------:R0:W1:Y:S02]  /*15fc0*/  SHFL.IDX P6, R14, R13, R12, R11 ;  /* 0x0000000c0d0e7389 */ /* 0x00006400000c000b */
[----:B01----:R-:W-:Y:S01]  /*15fd0*/  ENDCOLLECTIVE ;  /* 0x000000000000791b */ /* 0x003fe20003800000 */
.L_x_1595:
        /* <DEDUP_REMOVED lines=17> */
.L_x_1596:
[----:B------:R-:W-:Y:S02]  /*160f0*/  IMAD.MOV.U32 R13, RZ, RZ, R3 ;  /* 0x000000ffff0d7224 */ /* 0x000fe400078e0003 */
[----:B------:R-:W-:Y:S02]  /*16100*/  IMAD.MOV.U32 R12, RZ, RZ, 0x5 ;  /* 0x00000005ff0c7424 */ /* 0x000fe400078e00ff */
[----:B------:R-:W-:-:S07]  /*16110*/  IMAD.MOV.U32 R5, RZ, RZ, R14 ;  /* 0x000000ffff057224 */ /* 0x000fce00078e000e */
[----:B------:R-:W-:Y:S05]  /*16120*/  WARPSYNC.COLLECTIVE R15, `(.L_x_1597) ;  /* 0x000000000f087348 */ /* 0x000fea0003c00000 */
[----:B------:R0:W1:Y:S02]  /*16130*/  SHFL.IDX P6, R14, R13, R12, R11 ;  /* 0x0000000c0d0e7389 */ /* 0x00006400000c000b */
[----:B01----:R-:W-:Y:S01]  /*16140*/  ENDCOLLECTIVE ;  /* 0x000000000000791b */ /* 0x003fe20003800000 */
.L_x_1597:
        /* <DEDUP_REMOVED lines=17> */
.L_x_1598:
[----:B------:R-:W-:Y:S02]  /*16260*/  IMAD.MOV.U32 R13, RZ, RZ, R3 ;  /* 0x000000ffff0d7224 */ /* 0x000fe400078e0003 */
[----:B------:R-:W-:Y:S02]  /*16270*/  IMAD.MOV.U32 R12, RZ, RZ, 0x6 ;  /* 0x00000006ff0c7424 */ /* 0x000fe400078e00ff */
[----:B------:R-:W-:-:S07]  /*16280*/  IMAD.MOV.U32 R5, RZ, RZ, R14 ;  /* 0x000000ffff057224 */ /* 0x000fce00078e000e */
[----:B------:R-:W-:Y:S05]  /*16290*/  WARPSYNC.COLLECTIVE R15, `(.L_x_1599) ;  /* 0x000000000f087348 */ /* 0x000fea0003c00000 */
[----:B------:R0:W1:Y:S02]  /*162a0*/  SHFL.IDX P6, R14, R13, R12, R11 ;  /* 0x0000000c0d0e7389 */ /* 0x00006400000c000b */
[----:B01----:R-:W-:Y:S01]  /*162b0*/  ENDCOLLECTIVE ;  /* 0x000000000000791b */ /* 0x003fe20003800000 */
.L_x_1599:
[----:B------:R-:W-:-:S05]  /*162c0*/  @!P3 LEA R5, P4, R9, R5, 0x1 ;  /* 0x000000050905b211 */ /* 0x000fca00078808ff */
[----:B------:R-:W-:-:S04]  /*162d0*/  @!P3 IMAD.X R6, RZ, RZ, R6, P4 ;  /* 0x000000ffff06b224 */ /* 0x000fc800020e0606 */
[----:B------:R-:W-:Y:S02]  /*162e0*/  @!P3 IMAD.MOV.U32 R7, RZ, RZ, R6 ;  /* 0x000000ffff07b224 */ /* 0x000fe400078e0006 */
[----:B------:R-:W-:Y:S02]  /*162f0*/  @!P3 IMAD.MOV.U32 R6, RZ, RZ, R5 ;  /* 0x000000ffff06b224 */ /* 0x000fe400078e0005 */
[----:B------:R-:W-:-:S03]  /*16300*/  IMAD.MOV.U32 R13, RZ, RZ, R4 ;  /* 0x000000ffff0d7224 */ /* 0x000fc600078e0004 */
[----:B------:R-:W-:Y:S01]  /*16310*/  @!PT LDS RZ, [RZ] ;  /* 0x00000000fffff984 */ /* 0x000fe20000000800 */
[----:B------:R-:W-:Y:S01]  /*16320*/  @!PT LDS RZ, [RZ] ;  /* 0x00000000fffff984 */ /* 0x000fe20000000800 */
[----:B------:R-:W-:Y:S01]  /*16330*/  @!PT LDS RZ, [RZ] ;  /* 0x00000000fffff984 */ /* 0x000fe20000000800 */
[----:B------:R-:W-:Y:S04]  /*16340*/  @!P3 LDGSTS.E.BYPASS.LTC128B.128 [R10+0xec00], desc[UR60][R6.64], !P2 ;  /* 0x0ec00000060abfae */ /* 0x000fe8000d101d7c */
[----:B------:R-:W-:Y:S04]  /*16350*/  @!P3 LDGSTS.E.BYPASS.LTC128B.128 [R10+0x12c00], desc[UR60][R6.64+0x80], !P1 ;  /* 0x12c00080060abfae */ /* 0x000fe8000c901d7c */
[----:B------:R0:W-:Y:S02]  /*16360*/  @!P3 LDGSTS.E.BYPASS.LTC128B.128 [R10+0x16c00], desc[UR60][R6.64+0x100], !P0 ;  /* 0x16c00100060abfae */ /* 0x0001e4000c101d7c */
[----:B0-----:R-:W-:-:S07]  /*16370*/  IMAD.MOV.U32 R6, RZ, RZ, R14 ;  /* 0x000000ffff067224 */ /* 0x001fce00078e000e */
[----:B------:R-:W-:Y:S05]  /*16380*/  WARPSYNC.COLLECTIVE R15, `(.L_x_1600) ;  /* 0x000000000f087348 */ /* 0x000fea0003c00000 */
[----:B------:R0:W1:Y:S02]  /*16390*/  SHFL.IDX P6, R14, R13, R12, R11 ;  /* 0x0000000c0d0e7389 */ /* 0x00006400000c000b */
[----:B01----:R-:W-:Y:S01]  /*163a0*/  ENDCOLLECTIVE ;  /* 0x000000000000791b */ /* 0x003fe20003800000 */
.L_x_1600:
[----:B------:R-:W-:-:S05]  /*163b0*/  VIADD R7, R0, 0x60 ;  /* 0x0000006000077836 */ /* 0x000fca0000000000 */
[----:B------:R-:W-:Y:S01]  /*163c0*/  ISETP.GE.AND P4, PT, R7, R2, PT ;  /* 0x000000020700720c */ /* 0x000fe20003f86270 */
[----:B------:R-:W-:Y:S02]  /*163d0*/  IMAD.MOV.U32 R13, RZ, RZ, R3 ;  /* 0x000000ffff0d7224 */ /* 0x000fe400078e0003 */
[----:B------:R-:W-:Y:S02]  /*163e0*/  IMAD.MOV.U32 R12, RZ, RZ, 0x7 ;  /* 0x00000007ff0c7424 */ /* 0x000fe400078e00ff */
[----:B------:R-:W-:-:S08]  /*163f0*/  IMAD.MOV.U32 R5, RZ, RZ, R14 ;  /* 0x000000ffff057224 */ /* 0x000fd000078e000e */
[----:B------:R-:W-:Y:S05]  /*16400*/  WARPSYNC.COLLECTIVE R15, `(.L_x_1601) ;  /* 0x000000000f087348 */ /* 0x000fea0003c00000 */
[----:B------:R0:W1:Y:S02]  /*16410*/  SHFL.IDX P6, R14, R13, R12, R11 ;  /* 0x0000000c0d0e7389 */ /* 0x00006400000c000b */
[----:B01----:R-:W-:Y:S01]  /*16420*/  ENDCOLLECTIVE ;  /* 0x000000000000791b */ /* 0x003fe20003800000 */
.L_x_1601:
        /* <DEDUP_REMOVED lines=14> */
.L_x_1602:
[----:B------:R-:W-:Y:S01]  /*16510*/  @!PT LDS RZ, [RZ] ;  /* 0x00000000fffff984 */ /* 0x000fe20000000800 */
[----:B------:R-:W-:Y:S01]  /*16520*/  @!PT LDS RZ, [RZ] ;  /* 0x00000000fffff984 */ /* 0x000fe20000000800 */
[----:B------:R-:W-:Y:S01]  /*16530*/  @!PT LDS RZ, [RZ] ;  /* 0x00000000fffff984 */ /* 0x000fe20000000800 */
[----:B------:R0:W-:Y:S01]  /*16540*/  @!P4 LDGSTS.E.BYPASS.LTC128B.128 [R10+0x17400], desc[UR60][R6.64+0x100], !P0 ;  /* 0x17400100060acfae */ /* 0x0001e2000c101d7c */
[----:B------:R-:W-:Y:S01]  /*16550*/  IMAD.MOV.U32 R4, RZ, RZ, R14 ;  /* 0x000000ffff047224 */ /* 0x000fe200078e000e */
[----:B------:R-:W-:Y:S06]  /*16560*/  BRA `(.L_x_1603) ;  /* 0xffffffb4001c7947 */ /* 0x000fec000383ffff */
.L_x_1489:
[----:B0-----:R-:W2:Y:S02]  /*16570*/  LDL R2, [R1] ;  /* 0x0000000001027983 */ /* 0x001ea40000100800 */
[----:B--2---:R0:W1:Y:S02]  /*16580*/  SYNCS.PHASECHK.TRANS64.TRYWAIT P0, [R2+URZ+0x2a820], R0 ;  /* 0x02a82000020075a7 */ /* 0x004064000800017f */
[----:B-1----:R-:W-:Y:S05]  /*16590*/  @!P0 NANOSLEEP.SYNCS 0x989680 ;  /* 0x009896800000895d */ /* 0x002fea0003900000 */
[----:B------:R-:W1:Y:S02]  /*165a0*/  @!P0 SYNCS.PHASECHK.TRANS64 P0, [R2+URZ+0x2a820], R0 ;  /* 0x02a82000020085a7 */ /* 0x000e64000800007f */
[----:B-1----:R-:W-:Y:S05]  /*165b0*/  @!P0 BRA `(.L_x_1489) ;  /* 0xfffffffc00ec8947 */ /* 0x002fea000383ffff */
[----:B------:R-:W-:Y:S05]  /*165c0*/  BRA `(.L_x_1604) ;  /* 0xffffffb400a07947 */ /* 0x000fea000383ffff */
.L_x_1498:
[----:B-1----:R1:W2:Y:S02]  /*165d0*/  SYNCS.PHASECHK.TRANS64.TRYWAIT P0, [R3+URZ+0x2a840], R2 ;  /* 0x02a84002030075a7 */ /* 0x0022a4000800017f */
[----:B--2---:R-:W-:Y:S05]  /*165e0*/  @!P0 NANOSLEEP.SYNCS 0x989680 ;  /* 0x009896800000895d */ /* 0x004fea0003900000 */
[----:B------:R-:W2:Y:S02]  /*165f0*/  @!P0 SYNCS.PHASECHK.TRANS64 P0, [R3+URZ+0x2a840], R2 ;  /* 0x02a84002030085a7 */ /* 0x000ea4000800007f */
[----:B--2---:R-:W-:Y:S05]  /*16600*/  @!P0 BRA `(.L_x_1498) ;  /* 0xfffffffc00f08947 */ /* 0x004fea000383ffff */
[----:B------:R-:W-:Y:S05]  /*16610*/  BRA `(.L_x_1605) ;  /* 0xffffffb8006c7947 */ /* 0x000fea000383ffff */
.L_x_1505:
[----:B0-----:R0:W1:Y:S02]  /*16620*/  SYNCS.PHASECHK.TRANS64.TRYWAIT P0, [R3+URZ+0x60], R2 ;  /* 0x00006002030075a7 */ /* 0x001064000800017f */
[----:B-1----:R-:W-:Y:S05]  /*16630*/  @!P0 NANOSLEEP.SYNCS 0x989680 ;  /* 0x009896800000895d */ /* 0x002fea0003900000 */
[----:B------:R-:W1:Y:S02]  /*16640*/  @!P0 SYNCS.PHASECHK.TRANS64 P0, [R3+URZ+0x60], R2 ;  /* 0x00006002030085a7 */ /* 0x000e64000800007f */
[----:B-1----:R-:W-:Y:S05]  /*16650*/  @!P0 BRA `(.L_x_1505) ;  /* 0xfffffffc00f08947 */ /* 0x002fea000383ffff */
[----:B------:R-:W-:Y:S05]  /*16660*/  BRA `(.L_x_1606) ;  /* 0xffffffbc00847947 */ /* 0x000fea000383ffff */
.L_x_1514:
[----:B--2---:R2:W3:Y:S02]  /*16670*/  SYNCS.PHASECHK.TRANS64.TRYWAIT P0, [R3+URZ+0x2a840], R2 ;  /* 0x02a84002030075a7 */ /* 0x0044e4000800017f */
[----:B---3--:R-:W-:Y:S05]  /*16680*/  @!P0 NANOSLEEP.SYNCS 0x989680 ;  /* 0x009896800000895d */ /* 0x008fea0003900000 */
[----:B------:R-:W3:Y:S02]  /*16690*/  @!P0 SYNCS.PHASECHK.TRANS64 P0, [R3+URZ+0x2a840], R2 ;  /* 0x02a84002030085a7 */ /* 0x000ee4000800007f */
[----:B---3--:R-:W-:Y:S05]  /*166a0*/  @!P0 BRA `(.L_x_1514) ;  /* 0xfffffffc00f08947 */ /* 0x008fea000383ffff */
[----:B------:R-:W-:Y:S05]  /*166b0*/  BRA `(.L_x_1607) ;  /* 0xffffffc4002c7947 */ /* 0x000fea000383ffff */
.L_x_1521:
[----:B0-----:R0:W2:Y:S02]  /*166c0*/  SYNCS.PHASECHK.TRANS64.TRYWAIT P0, [R2+URZ+0x60], R3 ;  /* 0x00006003020075a7 */ /* 0x0010a4000800017f */
[----:B--2---:R-:W-:Y:S05]  /*166d0*/  @!P0 NANOSLEEP.SYNCS 0x989680 ;  /* 0x009896800000895d */ /* 0x004fea0003900000 */
[----:B------:R-:W2:Y:S02]  /*166e0*/  @!P0 SYNCS.PHASECHK.TRANS64 P0, [R2+URZ+0x60], R3 ;  /* 0x00006003020085a7 */ /* 0x000ea4000800007f */
[----:B--2---:R-:W-:Y:S05]  /*166f0*/  @!P0 BRA `(.L_x_1521) ;  /* 0xfffffffc00f08947 */ /* 0x004fea000383ffff */
[----:B------:R-:W-:Y:S05]  /*16700*/  BRA `(.L_x_1608) ;  /* 0xffffffc800447947 */ /* 0x000fea000383ffff */
.L_x_1530:
[----:B----4-:R4:W0:Y:S02]  /*16710*/  SYNCS.PHASECHK.TRANS64.TRYWAIT P0, [R2+URZ+0x2a840], R3 ;  /* 0x02a84003020075a7 */ /* 0x010824000800017f */
[----:B0-----:R-:W-:Y:S05]  /*16720*/  @!P0 NANOSLEEP.SYNCS 0x989680 ;  /* 0x009896800000895d */ /* 0x001fea0003900000 */
[----:B------:R-:W0:Y:S02]  /*16730*/  @!P0 SYNCS.PHASECHK.TRANS64 P0, [R2+URZ+0x2a840], R3 ;  /* 0x02a84003020085a7 */ /* 0x000e24000800007f */
[----:B0-----:R-:W-:Y:S05]  /*16740*/  @!P0 BRA `(.L_x_1530) ;  /* 0xfffffffc00f08947 */ /* 0x001fea000383ffff */
[----:B------:R-:W-:Y:S05]  /*16750*/  BRA `(.L_x_1609) ;  /* 0xffffffcc00b47947 */ /* 0x000fea000383ffff */
.L_x_1537:
[----:B0-----:R0:W2:Y:S02]  /*16760*/  SYNCS.PHASECHK.TRANS64.TRYWAIT P0, [R2+URZ+0x60], R5 ;  /* 0x00006005020075a7 */ /* 0x0010a4000800017f */
[----:B--2---:R-:W-:Y:S05]  /*16770*/  @!P0 NANOSLEEP.SYNCS 0x989680 ;  /* 0x009896800000895d */ /* 0x004fea0003900000 */
[----:B------:R-:W2:Y:S02]  /*16780*/  @!P0 SYNCS.PHASECHK.TRANS64 P0, [R2+URZ+0x60], R5 ;  /* 0x00006005020085a7 */ /* 0x000ea4000800007f */
[----:B--2---:R-:W-:Y:S05]  /*16790*/  @!P0 BRA `(.L_x_1537) ;  /* 0xfffffffc00f08947 */ /* 0x004fea000383ffff */
[----:B------:R-:W-:Y:S05]  /*167a0*/  BRA `(.L_x_1610) ;  /* 0xffffffd000cc7947 */ /* 0x000fea000383ffff */
.L_x_1548:
[----:B----4-:R4:W0:Y:S02]  /*167b0*/  SYNCS.PHASECHK.TRANS64.TRYWAIT P0, [R0+URZ+0x2a860], R2 ;  /* 0x02a86002000075a7 */ /* 0x010824000800017f */
[----:B0-----:R-:W-:Y:S05]  /*167c0*/  @!P0 NANOSLEEP.SYNCS 0x989680 ;  /* 0x009896800000895d */ /* 0x001fea0003900000 */
[----:B------:R-:W0:Y:S02]  /*167d0*/  @!P0 SYNCS.PHASECHK.TRANS64 P0, [R0+URZ+0x2a860], R2 ;  /* 0x02a86002000085a7 */ /* 0x000e24000800007f */
[----:B0-----:R-:W-:Y:S05]  /*167e0*/  @!P0 BRA `(.L_x_1548) ;  /* 0xfffffffc00f08947 */ /* 0x001fea000383ffff */
[----:B------:R-:W-:Y:S05]  /*167f0*/  BRA `(.L_x_1611) ;  /* 0xffffffd800207947 */ /* 0x000fea000383ffff */
.L_x_1555:
[----:B------:R-:W-:Y:S01]  /*16800*/  BSSY B0, `(.L_x_1612) ;  /* 0x0000008000007945 */ /* 0x000fe20003800000 */
[----:B------:R-:W-:Y:S02]  /*16810*/  IMAD.MOV.U32 R13, RZ, RZ, R16 ;  /* 0x000000ffff0d7224 */ /* 0x000fe400078e0010 */
[----:B--2---:R-:W-:Y:S02]  /*16820*/  IMAD.MOV.U32 R12, RZ, RZ, RZ ;  /* 0x000000ffff0c7224 */ /* 0x004fe400078e00ff */
[----:B------:R-:W-:Y:S02]  /*16830*/  IMAD.MOV.U32 R11, RZ, RZ, 0x1f ;  /* 0x0000001fff0b7424 */ /* 0x000fe400078e00ff */
[----:B------:R-:W-:-:S07]  /*16840*/  IMAD.MOV.U32 R15, RZ, RZ, -0x1 ;  /* 0xffffffffff0f7424 */ /* 0x000fce00078e00ff */
[----:B01-3--:R-:W-:Y:S05]  /*16850*/  WARPSYNC.COLLECTIVE R15, `(.L_x_1613) ;  /* 0x000000000f087348 */ /* 0x00bfea0003c00000 */
[----:B------:R2:W4:Y:S02]  /*16860*/  SHFL.IDX P6, R14, R13, R12, R11 ;  /* 0x0000000c0d0e7389 */ /* 0x00052400000c000b */
[----:B01234-:R-:W-:Y:S01]  /*16870*/  ENDCOLLECTIVE ;  /* 0x000000000000791b */ /* 0x01ffe20003800000 */
.L_x_1613:
[----:B------:R-:W-:Y:S05]  /*16880*/  BSYNC B0 ;  /* 0x0000000000007941 */ /* 0x000fea0003800000 */
.L_x_1612:
        /* <DEDUP_REMOVED lines=9> */
.L_x_1614:
        /* <DEDUP_REMOVED lines=18> */
.L_x_1615:
[----:B------:R-:W-:Y:S01]  /*16a40*/  IMAD.MOV.U32 R12, RZ, RZ, 0x2 ;  /* 0x00000002ff0c7424 */ /* 0x000fe200078e00ff */
[----:B------:R-:W-:-:S05]  /*16a50*/  SEL R7, R14, RZ, P1 ;  /* 0x000000ff0e077207 */ /* 0x000fca0000800000 */
[----:B------:R-:W-:-:S04]  /*16a60*/  IMAD.IADD R3, R2, 0x1, R7 ;  /* 0x0000000102037824 */ /* 0x000fc800078e0207 */
[----:B------:R-:W-:-:S07]  /*16a70*/  IMAD.MOV.U32 R13, RZ, RZ, R3 ;  /* 0x000000ffff0d7224 */ /* 0x000fce00078e0003 */
[----:B------:R-:W-:Y:S05]  /*16a80*/  WARPSYNC.COLLECTIVE R15, `(.L_x_1616) ;  /* 0x000000000f087348 */ /* 0x000fea0003c00000 */
[----:B------:R0:W1:Y:S02]  /*16a90*/  SHFL.UP P6, R14, R13, R12, R11 ;  /* 0x0400000c0d0e7389 */ /* 0x00006400000c000b */
[----:B01----:R-:W-:Y:S01]  /*16aa0*/  ENDCOLLECTIVE ;  /* 0x000000000000791b */ /* 0x003fe20003800000 */
.L_x_1616:
        /* <DEDUP_REMOVED lines=8> */
.L_x_1617:
        /* <DEDUP_REMOVED lines=8> */
.L_x_1618:
        /* <DEDUP_REMOVED lines=8> */
.L_x_1619:
        /* <DEDUP_REMOVED lines=9> */
.L_x_1620:
[----:B------:R-:W-:Y:S01]  /*16cc0*/  IMAD.MOV.U32 R16, RZ, RZ, R14 ;  /* 0x000000ffff107224 */ /* 0x000fe200078e000e */
[----:B------:R-:W-:Y:S06]  /*16cd0*/  BRA `(.L_x_1621) ;  /* 0xffffffd800a07947 */ /* 0x000fec000383ffff */
.L_x_1560:
[----:B------:R-:W-:Y:S01]  /*16ce0*/  BSSY B0, `(.L_x_1622) ;  /* 0x0000008000007945 */ /* 0x000fe20003800000 */
[----:B-----5:R-:W-:Y:S02]  /*16cf0*/  IMAD.MOV.U32 R13, RZ, RZ, R2 ;  /* 0x000000ffff0d7224 */ /* 0x020fe400078e0002 */
[----:B--2---:R-:W-:Y:S02]  /*16d00*/  IMAD.MOV.U32 R12, RZ, RZ, 0x1 ;  /* 0x00000001ff0c7424 */ /* 0x004fe400078e00ff */
[----:B------:R-:W-:Y:S02]  /*16d10*/  IMAD.MOV.U32 R11, RZ, RZ, RZ ;  /* 0x000000ffff0b7224 */ /* 0x000fe400078e00ff */
[----:B------:R-:W-:-:S07]  /*16d20*/  IMAD.MOV.U32 R15, RZ, RZ, -0x1 ;  /* 0xffffffffff0f7424 */ /* 0x000fce00078e00ff */
[----:B01-3--:R-:W-:Y:S05]  /*16d30*/  WARPSYNC.COLLECTIVE R15, `(.L_x_1623) ;  /* 0x000000000f087348 */ /* 0x00bfea0003c00000 */
[----:B------:R2:W4:Y:S02]  /*16d40*/  SHFL.UP P6, R14, R13, R12, R11 ;  /* 0x0400000c0d0e7389 */ /* 0x00052400000c000b */
[----:B01234-:R-:W-:Y:S01]  /*16d50*/  ENDCOLLECTIVE ;  /* 0x000000000000791b */ /* 0x01ffe20003800000 */
.L_x_1623:
[----:B------:R-:W-:Y:S05]  /*16d60*/  BSYNC B0 ;  /* 0x0000000000007941 */ /* 0x000fea0003800000 */
.L_x_1622:
        /* <DEDUP_REMOVED lines=9> */
.L_x_1624:
[----:B------:R-:W-:Y:S01]  /*16e00*/  IMAD.MOV.U32 R12, RZ, RZ, 0x4 ;  /* 0x00000004ff0c7424 */ /* 0x000fe200078e00ff */
[----:B------:R-:W-:-:S05]  /*16e10*/  SEL R14, R14, RZ, P2 ;  /* 0x000000ff0e0e7207 */ /* 0x000fca0001000000 */
[----:B------:R-:W-:-:S04]  /*16e20*/  IMAD.IADD R3, R3, 0x1, R14 ;  /* 0x0000000103037824 */ /* 0x000fc800078e020e */
[----:B------:R-:W-:-:S07]  /*16e30*/  IMAD.MOV.U32 R13, RZ, RZ, R3 ;  /* 0x000000ffff0d7224 */ /* 0x000fce00078e0003 */
[----:B------:R-:W-:Y:S05]  /*16e40*/  WARPSYNC.COLLECTIVE R15, `(.L_x_1625) ;  /* 0x000000000f087348 */ /* 0x000fea0003c00000 */
[----:B------:R0:W1:Y:S02]  /*16e50*/  SHFL.UP P6, R14, R13, R12, R11 ;  /* 0x0400000c0d0e7389 */ /* 0x00006400000c000b */
[----:B01----:R-:W-:Y:S01]  /*16e60*/  ENDCOLLECTIVE ;  /* 0x000000000000791b */ /* 0x003fe20003800000 */
.L_x_1625:
[----:B------:R-:W-:Y:S01]  /*16e70*/  IMAD.MOV.U32 R12, RZ, RZ, 0x8 ;  /* 0x00000008ff0c7424 */ /* 0x000fe200078e00ff */
[----:B------:R-:W-:-:S05]  /*16e80*/  SEL R14, R14, RZ, P3 ;  /* 0x000000ff0e0e7207 */ /* 0x000fca0001800000 */
[----:B------:R-:W-:-:S04]  /*16e90*/  IMAD.IADD R3, R3, 0x1, R14 ;  /* 0x0000000103037824 */ /* 0x000fc800078e020e */
[----:B------:R-:W-:-:S07]  /*16ea0*/  IMAD.MOV.U32 R13, RZ, RZ, R3 ;  /* 0x000000ffff0d7224 */ /* 0x000fce00078e0003 */
[----:B------:R-:W-:Y:S05]  /*16eb0*/  WARPSYNC.COLLECTIVE R15, `(.L_x_1626) ;  /* 0x000000000f087348 */ /* 0x000fea0003c00000 */
[----:B------:R0:W1:Y:S02]  /*16ec0*/  SHFL.UP P6, R14, R13, R12, R11 ;  /* 0x0400000c0d0e7389 */ /* 0x00006400000c000b */
[----:B01----:R-:W-:Y:S01]  /*16ed0*/  ENDCOLLECTIVE ;  /* 0x000000000000791b */ /* 0x003fe20003800000 */
.L_x_1626:
[----:B------:R-:W-:Y:S01]  /*16ee0*/  IMAD.MOV.U32 R12, RZ, RZ, 0x10 ;  /* 0x00000010ff0c7424 */ /* 0x000fe200078e00ff */
[----:B------:R-:W-:-:S05]  /*16ef0*/  SEL R14, R14, RZ, P4 ;  /* 0x000000ff0e0e7207 */ /* 0x000fca0002000000 */
[----:B------:R-:W-:-:S04]  /*16f00*/  IMAD.IADD R3, R3, 0x1, R14 ;  /* 0x0000000103037824 */ /* 0x000fc800078e020e */
[----:B------:R-:W-:-:S07]  /*16f10*/  IMAD.MOV.U32 R13, RZ, RZ, R3 ;  /* 0x000000ffff0d7224 */ /* 0x000fce00078e0003 */
[----:B------:R-:W-:Y:S05]  /*16f20*/  WARPSYNC.COLLECTIVE R15, `(.L_x_1627) ;  /* 0x000000000f087348 */ /* 0x000fea0003c00000 */
[----:B------:R0:W1:Y:S02]  /*16f30*/  SHFL.UP P6, R14, R13, R12, R11 ;  /* 0x0400000c0d0e7389 */ /* 0x00006400000c000b */
[----:B01----:R-:W-:Y:S01]  /*16f40*/  ENDCOLLECTIVE ;  /* 0x000000000000791b */ /* 0x003fe20003800000 */
.L_x_1627:
[----:B------:R-:W-:Y:S02]  /*16f50*/  IMAD.MOV.U32 R12, RZ, RZ, 0x1f ;  /* 0x0000001fff0c7424 */ /* 0x000fe400078e00ff */
[----:B------:R-:W-:Y:S01]  /*16f60*/  IMAD.MOV.U32 R11, RZ, RZ, 0x1f ;  /* 0x0000001fff0b7424 */ /* 0x000fe200078e00ff */
[----:B------:R-:W-:-:S05]  /*16f70*/  SEL R14, R14, RZ, P5 ;  /* 0x000000ff0e0e7207 */ /* 0x000fca0002800000 */
[----:B------:R-:W-:-:S04]  /*16f80*/  IMAD.IADD R3, R3, 0x1, R14 ;  /* 0x0000000103037824 */ /* 0x000fc800078e020e */
[----:B------:R-:W-:-:S07]  /*16f90*/  IMAD.MOV.U32 R13, RZ, RZ, R3 ;  /* 0x000000ffff0d7224 */ /* 0x000fce00078e0003 */
[----:B------:R-:W-:Y:S05]  /*16fa0*/  WARPSYNC.COLLECTIVE R15, `(.L_x_1628) ;  /* 0x000000000f087348 */ /* 0x000fea0003c00000 */
[----:B------:R0:W1:Y:S02]  /*16fb0*/  SHFL.IDX P6, R14, R13, R12, R11 ;  /* 0x0000000c0d0e7389 */ /* 0x00006400000c000b */
[----:B01----:R-:W-:Y:S01]  /*16fc0*/  ENDCOLLECTIVE ;  /* 0x000000000000791b */ /* 0x003fe20003800000 */
.L_x_1628:
[----:B------:R-:W-:Y:S01]  /*16fd0*/  IMAD.MOV.U32 R16, RZ, RZ, R14 ;  /* 0x000000ffff107224 */ /* 0x000fe200078e000e */
[----:B------:R-:W-:Y:S06]  /*16fe0*/  BRA `(.L_x_1629) ;  /* 0xffffffd800787947 */ /* 0x000fec000383ffff */
.L_x_1562:
[----:B------:R-:W-:Y:S01]  /*16ff0*/  BSSY B0, `(.L_x_1630) ;  /* 0x0000006000007945 */ /* 0x000fe20003800000 */
[----:B------:R-:W-:Y:S01]  /*17000*/  PLOP3.LUT P6, PT, P6, PT, PT, 0x8, 0x0 ;  /* 0x000000000000781c */ /* 0x000fe200037ce170 */
[----:B------:R-:W-:-:S12]  /*17010*/  IMAD.MOV.U32 R15, RZ, RZ, -0x1 ;  /* 0xffffffffff0f7424 */ /* 0x000fd800078e00ff */
[----:B01234-:R-:W-:Y:S05]  /*17020*/  WARPSYNC.COLLECTIVE R15, `(.L_x_1631) ;  /* 0x000000000f087348 */ /* 0x01ffea0003c00000 */
[----:B------:R-:W-:Y:S01]  /*17030*/  VOTE.ANY R14, PT, P6 ;  /* 0x00000000000e7806 */ /* 0x000fe200030e0100 */
[----:B01234-:R-:W-:Y:S06]  /*17040*/  ENDCOLLECTIVE ;  /* 0x000000000000791b */ /* 0x01ffec0003800000 */
.L_x_1631:
[----:B------:R-:W-:Y:S05]  /*17050*/  BSYNC B0 ;  /* 0x0000000000007941 */ /* 0x000fea0003800000 */
.L_x_1630:
        /* <DEDUP_REMOVED lines=9> */
.L_x_1632:
[----:B------:R-:W-:Y:S01]  /*170f0*/  IMAD.MOV.U32 R17, RZ, RZ, R14 ;  /* 0x000000ffff117224 */ /* 0x000fe200078e000e */
[----:B------:R-:W-:Y:S06]  /*17100*/  BRA `(.L_x_1633) ;  /* 0xffffffd800687947 */ /* 0x000fec000383ffff */
.L_x_1564:
[----:B------:R-:W-:Y:S01]  /*17110*/  BSSY B0, `(.L_x_1634) ;  /* 0x0000007000007945 */ /* 0x000fe20003800000 */
[----:B------:R-:W-:Y:S02]  /*17120*/  IMAD.MOV.U32 R13, RZ, RZ, R3 ;  /* 0x000000ffff0d7224 */ /* 0x000fe400078e0003 */
[----:B------:R-:W-:Y:S02]  /*17130*/  IMAD.MOV.U32 R11, RZ, RZ, 0x1f ;  /* 0x0000001fff0b7424 */ /* 0x000fe400078e00ff */
[----:B------:R-:W-:-:S07]  /*17140*/  IMAD.MOV.U32 R15, RZ, RZ, -0x1 ;  /* 0xffffffffff0f7424 */ /* 0x000fce00078e00ff */
[----:B01-34-:R-:W-:Y:S05]  /*17150*/  WARPSYNC.COLLECTIVE R15, `(.L_x_1635) ;  /* 0x000000000f087348 */ /* 0x01bfea0003c00000 */
[----:B------:R2:W0:Y:S02]  /*17160*/  SHFL.IDX P6, R14, R13, R12, R11 ;  /* 0x0000000c0d0e7389 */ /* 0x00042400000c000b */
[----:B01234-:R-:W-:Y:S01]  /*17170*/  ENDCOLLECTIVE ;  /* 0x000000000000791b */ /* 0x01ffe20003800000 */
.L_x_1635:
[----:B------:R-:W-:Y:S05]  /*17180*/  BSYNC B0 ;  /* 0x0000000000007941 */ /* 0x000fea0003800000 */
.L_x_1634:
[----:B------:R-:W-:Y:S01]  /*17190*/  IMAD.MOV.U32 R3, RZ, RZ, R14 ;  /* 0x000000ffff037224 */ /* 0x000fe200078e000e */
[----:B------:R-:W-:Y:S06]  /*171a0*/  BRA `(.L_x_1636) ;  /* 0xffffffd8005c7947 */ /* 0x000fec000383ffff */
.L_x_1568:
[----:B0-----:R0:W4:Y:S02]  /*171b0*/  SYNCS.PHASECHK.TRANS64.TRYWAIT P0, [R0+URZ+0x2a820], R3 ;  /* 0x02a82003000075a7 */ /* 0x001124000800017f */
[----:B----4-:R-:W-:Y:S05]  /*171c0*/  @!P0 NANOSLEEP.SYNCS 0x989680 ;  /* 0x009896800000895d */ /* 0x010fea0003900000 */
[----:B------:R-:W4:Y:S02]  /*171d0*/  @!P0 SYNCS.PHASECHK.TRANS64 P0, [R0+URZ+0x2a820], R3 ;  /* 0x02a82003000085a7 */ /* 0x000f24000800007f */
[----:B----4-:R-:W-:Y:S05]  /*171e0*/  @!P0 BRA `(.L_x_1568) ;  /* 0xfffffffc00f08947 */ /* 0x010fea000383ffff */
[----:B------:R-:W-:Y:S05]  /*171f0*/  BRA `(.L_x_1637) ;  /* 0xffffffdc00e07947 */ /* 0x000fea000383ffff */
.L_x_1569:
[----:B------:R-:W4:Y:S01]  /*17200*/  S2R R2, SR_TID.X ;  /* 0x0000000000027919 */ /* 0x000f220000002100 */
[----:B------:R-:W-:Y:S01]  /*17210*/  BSSY B0, `(.L_x_1638) ;  /* 0x000000a000007945 */ /* 0x000fe20003800000 */
[----:B--2---:R-:W-:Y:S02]  /*17220*/  IMAD.MOV.U32 R12, RZ, RZ, RZ ;  /* 0x000000ffff0c7224 */ /* 0x004fe400078e00ff */
[----:B------:R-:W-:Y:S02]  /*17230*/  IMAD.MOV.U32 R11, RZ, RZ, 0x1f ;  /* 0x0000001fff0b7424 */ /* 0x000fe400078e00ff */
[----:B------:R-:W-:Y:S01]  /*17240*/  IMAD.MOV.U32 R15, RZ, RZ, -0x1 ;  /* 0xffffffffff0f7424 */ /* 0x000fe200078e00ff */
[----:B----4-:R-:W-:-:S04]  /*17250*/  SHF.R.U32.HI R2, RZ, 0x5, R2 ;  /* 0x00000005ff027819 */ /* 0x010fc80000011602 */
[----:B------:R-:W-:-:S05]  /*17260*/  LOP3.LUT R2, R2, 0x3, RZ, 0xc0, !PT ;  /* 0x0000000302027812 */ /* 0x000fca00078ec0ff */
[----:B------:R-:W-:-:S07]  /*17270*/  IMAD.MOV.U32 R13, RZ, RZ, R2 ;  /* 0x000000ffff0d7224 */ /* 0x000fce00078e0002 */
[----:B01-3--:R-:W-:Y:S05]  /*17280*/  WARPSYNC.COLLECTIVE R15, `(.L_x_1639) ;  /* 0x000000000f087348 */ /* 0x00bfea0003c00000 */
[----:B------:R2:W4:Y:S02]  /*17290*/  SHFL.IDX P6, R14, R13, R12, R11 ;  /* 0x0000000c0d0e7389 */ /* 0x00052400000c000b */
[----:B01234-:R-:W-:Y:S01]  /*172a0*/  ENDCOLLECTIVE ;  /* 0x000000000000791b */ /* 0x01ffe20003800000 */
.L_x_1639:
[----:B------:R-:W-:Y:S05]  /*172b0*/  BSYNC B0 ;  /* 0x0000000000007941 */ /* 0x000fea0003800000 */
.L_x_1638:
[----:B------:R-:W-:Y:S05]  /*172c0*/  BRA `(.L_x_1640) ;  /* 0xffffffdc00c87947 */ /* 0x000fea000383ffff */
.L_x_1572:
[----:B------:R-:W-:Y:S01]  /*172d0*/  BSSY B1, `(.L_x_1641) ;  /* 0x0000006000017945 */ /* 0x000fe20003800000 */
[----:B------:R-:W-:-:S07]  /*172e0*/  IMAD.MOV.U32 R15, RZ, RZ, -0x1 ;  /* 0xffffffffff0f7424 */ /* 0x000fce00078e00ff */
[----:B-1234-:R-:W-:Y:S05]  /*172f0*/  WARPSYNC.COLLECTIVE R15, `(.L_x_1642) ;  /* 0x000000000f0c7348 */ /* 0x01efea0003c00000 */
[----:B------:R-:W-:Y:S02]  /*17300*/  ELECT P6, UR62, PT ;  /* 0x00000000003e782f */ /* 0x000fe400038c0000 */
[----:B------:R-:W-:Y:S01]  /*17310*/  MOV R14, UR62 ;  /* 0x0000003e000e7c02 */ /* 0x000fe20008000f00 */
[----:B-1234-:R-:W-:Y:S10]  /*17320*/  ENDCOLLECTIVE ;  /* 0x000000000000791b */ /* 0x01eff40003800000 */
.L_x_1642:
[----:B------:R-:W-:Y:S05]  /*17330*/  BSYNC B1 ;  /* 0x0000000000017941 */ /* 0x000fea0003800000 */
.L_x_1641:
[----:B------:R-:W-:Y:S05]  /*17340*/  BRA `(.L_x_1643) ;  /* 0xffffffdc00c07947 */ /* 0x000fea000383ffff */
.L_x_1574:
[----:B0-----:R0:W2:Y:S02]  /*17350*/  SYNCS.PHASECHK.TRANS64.TRYWAIT P0, [R6+URZ], R5 ;  /* 0x00000005060075a7 */ /* 0x0010a4000800017f */
[----:B--2---:R-:W-:Y:S05]  /*17360*/  @!P0 NANOSLEEP.SYNCS 0x989680 ;  /* 0x009896800000895d */ /* 0x004fea0003900000 */
[----:B------:R-:W2:Y:S02]  /*17370*/  @!P0 SYNCS.PHASECHK.TRANS64 P0, [R6+URZ], R5 ;  /* 0x00000005060085a7 */ /* 0x000ea4000800007f */
[----:B--2---:R-:W-:Y:S05]  /*17380*/  @!P0 BRA `(.L_x_1574) ;  /* 0xfffffffc00f08947 */ /* 0x004fea000383ffff */
[----:B------:R-:W-:Y:S05]  /*17390*/  BRA `(.L_x_1644) ;  /* 0xffffffe000047947 */ /* 0x000fea000383ffff */
.L_x_1575:
[----:B--2---:R2:W3:Y:S02]  /*173a0*/  SYNCS.PHASECHK.TRANS64.TRYWAIT P0, [R7+URZ], R2 ;  /* 0x00000002070075a7 */ /* 0x0044e4000800017f */
[----:B---3--:R-:W-:Y:S05]  /*173b0*/  @!P0 NANOSLEEP.SYNCS 0x989680 ;  /* 0x009896800000895d */ /* 0x008fea0003900000 */
[----:B------:R-:W3:Y:S02]  /*173c0*/  @!P0 SYNCS.PHASECHK.TRANS64 P0, [R7+URZ], R2 ;  /* 0x00000002070085a7 */ /* 0x000ee4000800007f */
[----:B---3--:R-:W-:Y:S05]  /*173d0*/  @!P0 BRA `(.L_x_1575) ;  /* 0xfffffffc00f08947 */ /* 0x008fea000383ffff */
[----:B------:R-:W-:Y:S05]  /*173e0*/  BRA `(.L_x_1645) ;  /* 0xffffffdc00f87947 */ /* 0x000fea000383ffff */
.L_x_1577:
[----:B---3--:R3:W4:Y:S02]  /*173f0*/  SYNCS.PHASECHK.TRANS64.TRYWAIT P0, [R4+URZ], R5 ;  /* 0x00000005040075a7 */ /* 0x008724000800017f */
[----:B----4-:R-:W-:Y:S05]  /*17400*/  @!P0 NANOSLEEP.SYNCS 0x989680 ;  /* 0x009896800000895d */ /* 0x010fea0003900000 */
[----:B------:R-:W4:Y:S02]  /*17410*/  @!P0 SYNCS.PHASECHK.TRANS64 P0, [R4+URZ], R5 ;  /* 0x00000005040085a7 */ /* 0x000f24000800007f */
[----:B----4-:R-:W-:Y:S05]  /*17420*/  @!P0 BRA `(.L_x_1577) ;  /* 0xfffffffc00f08947 */ /* 0x010fea000383ffff */
[----:B------:R-:W-:Y:S05]  /*17430*/  BRA `(.L_x_1646) ;  /* 0xffffffe000007947 */ /* 0x000fea000383ffff */
.L_x_1647:
        /* <DEDUP_REMOVED lines=12> */
.L_x_15111:


//--------------------- .text._ZN7cutlass13device_kernelIN5flash11enable_sm90INS1_16FlashAttnFwdSm90INS1_25CollectiveMainloopFwdSm90ILi2EN4cute5tupleIJNS5_1CILi1EEES8_S8_EEENS6_IJNS7_ILi128EEENS7_ILi96EEENS7_ILi192EEEEEELi128ENS_10bfloat16_tEfNS_4arch4Sm90ELb0ELb1ELb0ELb1ELb0ELb1ELb0ELb1ELb1ELb1ELb0ELb0EEENS1_21CollectiveEpilogueFwdINS6_IJSA_SA_SB_EEES9_SE_SG_Li256ELb1ELb1ELb0ELb0EEENS1_36VarlenDynamicPersistentTileSchedulerILi128ELi96ELi256ELi128ELb0ELb1ELb1ELb1ELb0ELb1EEEEEEEEEvNT_6ParamsE --------------------------
	.section	.text._ZN7cutlass13device_kernelIN5flash11enable_sm90INS1_16FlashAttnFwdSm90INS1_25CollectiveMainloopFwdSm90ILi2EN4cute5tupleIJNS5_1CILi1EEES8_S8_EEENS6_IJNS7_ILi128EEENS7_ILi96EEENS7_ILi192EEEEEELi128ENS_10bfloat16_tEfNS_4arch4Sm90ELb0ELb1ELb0ELb1ELb0ELb1ELb0ELb1ELb1ELb1ELb0ELb0EEENS1_21CollectiveEpilogueFwdINS6_IJSA_SA_SB_EEES9_SE_SG_Li256ELb1ELb1ELb0ELb0EEENS1_36VarlenDynamicPersistentTileSchedulerILi128ELi96ELi256ELi128ELb0ELb1ELb1ELb1ELb0ELb1EEEEEEEEEvNT_6ParamsE,"ax",@progbits
	.align	128
.text._ZN7cutlass13device_kernelIN5flash11enable_sm90INS1_16FlashAttnFwdSm90INS1_25CollectiveMainloopFwdSm90ILi2EN4cute5tupleIJNS5_1CILi1EEES8_S8_EEENS6_IJNS7_ILi128EEENS7_ILi96EEENS7_ILi192EEEEEELi128ENS_10bfloat16_tEfNS_4arch4Sm90ELb0ELb1ELb0ELb1ELb0ELb1ELb0ELb1ELb1ELb1ELb0ELb0EEENS1_21CollectiveEpilogueFwdINS6_IJSA_SA_SB_EEES9_SE_SG_Li256ELb1ELb1ELb0ELb0EEENS1_36VarlenDynamicPersistentTileSchedulerILi128ELi96ELi256ELi128ELb0ELb1ELb1ELb1ELb0ELb1EEEEEEEEEvNT_6ParamsE:
        .type           _ZN7cutlass13device_kernelIN5flash11enable_sm90INS1_16FlashAttnFwdSm90INS1_25CollectiveMainloopFwdSm90ILi2EN4cute5tupleIJNS5_1CILi1EEES8_S8_EEENS6_IJNS7_ILi128EEENS7_ILi96EEENS7_ILi192EEEEEELi128ENS_10bfloat16_tEfNS_4arch4Sm90ELb0ELb1ELb0ELb1ELb0ELb1ELb0ELb1ELb1ELb1ELb0ELb0EEENS1_21CollectiveEpilogueFwdINS6_IJSA_SA_SB_EEES9_SE_SG_Li256ELb1ELb1ELb0ELb0EEENS1_36VarlenDynamicPersistentTileSchedulerILi128ELi96ELi256ELi128ELb0ELb1ELb1ELb1ELb0ELb1EEEEEEEEEvNT_6ParamsE,@function
        .size           _ZN7cutlass13device_kernelIN5flash11enable_sm90INS1_16FlashAttnFwdSm90INS1_25CollectiveMainloopFwdSm90ILi2EN4cute5tupleIJNS5_1CILi1EEES8_S8_EEENS6_IJNS7_ILi128EEENS7_ILi96EEENS7_ILi192EEEEEELi128ENS_10bfloat16_tEfNS_4arch4Sm90ELb0ELb1ELb0ELb1ELb0ELb1ELb0ELb1ELb1ELb1ELb0ELb0EEENS1_21CollectiveEpilogueFwdINS6_IJSA_SA_SB_EEES9_SE_SG_Li256ELb1ELb1ELb0ELb0EEENS1_36VarlenDynamicPersistentTileSchedulerILi128ELi96ELi256ELi128ELb0ELb1ELb1ELb1ELb0ELb1EEEEEEEEEvNT_6ParamsE,(.L_x_15112 - _ZN7cutlass13device_kernelIN5flash11enable_sm90INS1_16FlashAttnFwdSm90INS1_25CollectiveMainloopFwdSm90ILi2EN4cute5tupleIJNS5_1CILi1EEES8_S8_EEENS6_IJNS7_ILi128EEENS7_ILi96EEENS7_ILi192EEEEEELi128ENS_10bfloat16_tEfNS_4arch4Sm90ELb0ELb1ELb0ELb1ELb0ELb1ELb0ELb1ELb1ELb1ELb0ELb0EEENS1_21CollectiveEpilogueFwdINS6_IJSA_SA_SB_EEES9_SE_SG_Li256ELb1ELb1ELb0ELb0EEENS1_36VarlenDynamicPersistentTileSchedulerILi128ELi96ELi256ELi128ELb0ELb1ELb1ELb1ELb0ELb1EEEEEEEEEvNT_6ParamsE)
        .other          _ZN7cutlass13device_kernelIN5flash11enable_sm90INS1_16FlashAttnFwdSm90INS1_25CollectiveMainloopFwdSm90ILi2EN4cute5tupleIJNS5_1CILi1EEES8_S8_EEENS6_IJNS7_ILi128EEENS7_ILi96EEENS7_ILi192EEEEEELi128ENS_10bfloat16_tEfNS_4arch4Sm90ELb0ELb1ELb0ELb1ELb0ELb1ELb0ELb1ELb1ELb1ELb0ELb0EEENS1_21CollectiveEpilogueFwdINS6_IJSA_SA_SB_EEES9_SE_SG_Li256ELb1ELb1ELb0ELb0EEENS1_36VarlenDynamicPersistentTileSchedulerILi128ELi96ELi256ELi128ELb0ELb1ELb1ELb1ELb0ELb1EEEEEEEEEvNT_6ParamsE,@"STO_CUDA_ENTRY STV_DEFAULT"
_ZN7cutlass13device_kernelIN5flash11enable_sm90INS1_16FlashAttnFwdSm90INS1_25CollectiveMainloopFwdSm90ILi2EN4cute5tupleIJNS5_1CILi1EEES8_S8_EEENS6_IJNS7_ILi128EEENS7_ILi96EEENS7_ILi192EEEEEELi128ENS_10bfloat16_tEfNS_4arch4Sm90ELb0ELb1ELb0ELb1ELb0ELb1ELb0ELb1ELb1ELb1ELb0ELb0EEENS1_21CollectiveEpilogueFwdINS6_IJSA_SA_SB_EEES9_SE_SG_Li256ELb1ELb1ELb0ELb0EEENS1_36VarlenDynamicPersistentTileSchedulerILi128ELi96ELi256ELi128ELb0ELb1ELb1ELb1ELb0ELb1EEEEEEEEEvNT_6ParamsE:
        /* <DEDUP_REMOVED lines=24> */
.L_x_1649:
[----:B------:R-:W-:Y:S05]  /*0180*/  BSYNC B0 ;  /* 0x0000000000007941 */ /* 0x000fea0003800000 */
.L_x_1648:
        /* <DEDUP_REMOVED lines=41> */
.L_x_1650:
        /* <DEDUP_REMOVED lines=22> */
.L_x_1651:
        /* <DEDUP_REMOVED lines=18> */
.L_x_1652:
        /* <DEDUP_REMOVED lines=22> */
.L_x_1653:
        /* <DEDUP_REMOVED lines=22> */
.L_x_1654:
[----:B------:R-:W-:Y:S01]  /*0960*/  PLOP3.LUT P0, PT, PT, PT, UP0, 0x80, 0x0 ;  /* 0x000000000000781c */ /* 0x000fe20003f0f008 */
[----:B------:R-:W-:Y:S01]  /*0970*/  UMOV UR60, 0x1 ;  /* 0x00000001003c7882 */ /* 0x000fe20000000000 */
[----:B------:R-:W-:Y:S01]  /*0980*/  NOP ;  /* 0x0000000000007918 */ /* 0x000fe20000000000 */
[----:B------:R-:W-:Y:S01]  /*0990*/  USEL UR60, UR60, 0x2, !UP0 ;  /* 0x000000023c3c7887 */ /* 0x000fe2000c000000 */
[----:B------:R-:W-:Y:S01]  /*09a0*/  BSSY B9, `(.L_x_1655) ;  /* 0x000289e000097945 */ /* 0x000fe20003800000 */
[----:B012-4-:R-:W-:Y:S08]  /*09b0*/  BAR.SYNC.DEFER_BLOCKING 0x0 ;  /* 0x0000000000007b1d */ /* 0x017ff00000010000 */
[----:B------:R-:W-:Y:S05]  /*09c0*/  @!P0 BRA `(.L_x_1656) ;  /* 0x0000020400688947 */ /* 0x000fea0003800000 */
.L_x_1657:
        /* <DEDUP_REMOVED lines=17> */
[----:B------:R-:W-:Y:S01]  /*0ae0*/  ULOP3.LUT UR5, UR60, 0x1, URZ, 0xfc, !UPT ;  /* 0x000000013c057892 */ /* 0x000fe2000f8efc3f */
[----:B------:R-:W-:Y:S01]  /*0af0*/  IMAD.MOV.U32 R187, RZ, RZ, RZ ;  /* 0x000000ffffbb7224 */ /* 0x000fe200078e00ff */
[----:B------:R-:W-:Y:S02]  /*0b00*/  CS2R R22, SRZ ;  /* 0x0000000000167805 */ /* 0x000fe4000001ff00 */
[----:B------:R-:W-:Y:S01]  /*0b10*/  SHF.R.S32.HI R3, RZ, 0x1f, R228 ;  /* 0x0000001fff037819 */ /* 0x000fe200000114e4 */
[----:B------:R-:W-:Y:S02]  /*0b20*/  IMAD.MOV.U32 R17, RZ, RZ, RZ ;  /* 0x000000ffff117224 */ /* 0x000fe400078e00ff */
[----:B------:R-:W-:Y:S01]  /*0b30*/  IMAD.MOV.U32 R167, RZ, RZ, RZ ;  /* 0x000000ffffa77224 */ /* 0x000fe200078e00ff */
[----:B------:R-:W-:-:S02]  /*0b40*/  LEA.HI R0, R3, R228, RZ, 0x7 ;  /* 0x000000e403007211 */ /* 0x000fc400078f38ff */
[----:B------:R-:W-:Y:S02]  /*0b50*/  LEA.HI R2, R3, R228, RZ, 0x4 ;  /* 0x000000e403027211 */ /* 0x000fe400078f20ff */
[----:B------:R-:W-:Y:S01]  /*0b60*/  LOP3.LUT R201, R0, 0xffffff80, RZ, 0xc0, !PT ;  /* 0xffffff8000c97812 */ /* 0x000fe200078ec0ff */
[----:B------:R-:W-:Y:S01]  /*0b70*/  UIADD3 UR4, UR4, 0xc400, URZ ;  /* 0x0000c40004047890 */ /* 0x000fe2000fffe03f */
[----:B------:R-:W-:Y:S02]  /*0b80*/  SHF.R.S32.HI R5, RZ, 0x4, R2 ;  /* 0x00000004ff057819 */ /* 0x000fe40000011402 */
[----:B------:R-:W-:Y:S01]  /*0b90*/  SHF.R.S32.HI R223, RZ, 0x7, R0 ;  /* 0x00000007ffdf7819 */ /* 0x000fe20000011400 */
[----:B------:R-:W-:Y:S01]  /*0ba0*/  IMAD.IADD R201, R228, 0x1, -R201 ;  /* 0x00000001e4c97824 */ /* 0x000fe200078e0ac9 */
[----:B------:R-:W-:-:S04]  /*0bb0*/  LEA.HI R4, R2, R5, RZ, 0x1 ;  /* 0x0000000502047211 */ /* 0x000fc800078f08ff */
[----:B------:R-:W-:-:S04]  /*0bc0*/  SHF.R.S32.HI R8, RZ, 0x1f, R201 ;  /* 0x0000001fff087819 */ /* 0x000fc800000114c9 */
[CC--:B------:R-:W-:Y:S02]  /*0bd0*/  LEA.HI R7, R8.reuse, R201.reuse, RZ, 0x2 ;  /* 0x000000c908077211 */ /* 0x0c0fe400078f10ff */
[----:B------:R-:W-:Y:S02]  /*0be0*/  LEA.HI R8, R8, R201, RZ, 0x5 ;  /* 0x000000c908087211 */ /* 0x000fe400078f28ff */
[--C-:B------:R-:W-:Y:S02]  /*0bf0*/  SHF.R.S32.HI R9, RZ, 0x2, R7.reuse ;  /* 0x00000002ff097819 */ /* 0x100fe40000011407 */
[----:B------:R-:W-:Y:S02]  /*0c00*/  SHF.R.S32.HI R6, RZ, 0x1f, R7 ;  /* 0x0000001fff067819 */ /* 0x000fe40000011407 */
[----:B------:R-:W-:Y:S02]  /*0c10*/  SHF.R.S32.HI R8, RZ, 0x5, R8 ;  /* 0x00000005ff087819 */ /* 0x000fe40000011408 */
[----:B------:R-:W-:-:S02]  /*0c20*/  LEA.HI R10, R6, R9, RZ, 0x3 ;  /* 0x00000009060a7211 */ /* 0x000fc400078f18ff */
[----:B------:R-:W-:Y:S02]  /*0c30*/  LOP3.LUT R6, R4, 0x1ffffffe, RZ, 0xc0, !PT ;  /* 0x1ffffffe04067812 */ /* 0x000fe400078ec0ff */
[-C--:B------:R-:W-:Y:S02]  /*0c40*/  LEA.HI R4, R3, R228.reuse, RZ, 0x5 ;  /* 0x000000e403047211 */ /* 0x080fe400078f28ff */
[----:B------:R-:W-:Y:S01]  /*0c50*/  LOP3.LUT R10, R10, 0xfffffff8, RZ, 0xc0, !PT ;  /* 0xfffffff80a0a7812 */ /* 0x000fe200078ec0ff */
[----:B------:R-:W-:Y:S01]  /*0c60*/  IMAD.IADD R6, R5, 0x1, -R6 ;  /* 0x0000000105067824 */ /* 0x000fe200078e0a06 */
[----:B------:R-:W-:Y:S02]  /*0c70*/  LOP3.LUT R5, R2, 0x3fffff0, RZ, 0xc0, !PT ;  /* 0x03fffff002057812 */ /* 0x000fe400078ec0ff */
[----:B------:R-:W-:Y:S01]  /*0c80*/  LEA.HI R2, R0, R223, RZ, 0x1 ;  /* 0x000000df00027211 */ /* 0x000fe200078f08ff */
[----:B------:R-:W-:Y:S01]  /*0c90*/  IMAD.IADD R9, R9, 0x1, -R10 ;  /* 0x0000000109097824 */ /* 0x000fe200078e0a0a */
[----:B------:R-:W-:Y:S01]  /*0ca0*/  LEA.HI R0, R3, R228, RZ, 0x2 ;  /* 0x000000e403007211 */ /* 0x000fe200078f10ff */
[----:B------:R-:W-:Y:S01]  /*0cb0*/  IMAD.IADD R5, R228, 0x1, -R5 ;  /* 0x00000001e4057824 */ /* 0x000fe200078e0a05 */
[----:B------:R-:W-:Y:S01]  /*0cc0*/  SHF.R.S32.HI R4, RZ, 0x5, R4 ;  /* 0x00000005ff047819 */ /* 0x000fe20000011404 */
[----:B------:R-:W-:Y:S01]  /*0cd0*/  IMAD R9, R8, 0x10, R9 ;  /* 0x0000001008097824 */ /* 0x000fe200078e0209 */
[----:B------:R-:W-:-:S02]  /*0ce0*/  LOP3.LUT R189, R0, 0xfffffffc, RZ, 0xc0, !PT ;  /* 0xfffffffc00bd7812 */ /* 0x000fc400078ec0ff */
[--C-:B------:R-:W-:Y:S01]  /*0cf0*/  SHF.R.S32.HI R162, RZ, 0x2, R0.reuse ;  /* 0x00000002ffa27819 */ /* 0x100fe20000011400 */
[----:B------:R-:W-:Y:S01]  /*0d00*/  IMAD R11, R4, 0x10, R5 ;  /* 0x00000010040b7824 */ /* 0x000fe200078e0205 */
[----:B------:R-:W-:Y:S01]  /*0d10*/  SHF.R.S32.HI R5, RZ, 0x1f, R0 ;  /* 0x0000001fff057819 */ /* 0x000fe20000011400 */
[----:B------:R-:W-:Y:S01]  /*0d20*/  IMAD.IADD R189, R228, 0x1, -R189 ;  /* 0x00000001e4bd7824 */ /* 0x000fe200078e0abd */
[----:B------:R-:W-:Y:S01]  /*0d30*/  LOP3.LUT R2, R2, 0x3fffffe, RZ, 0xc0, !PT ;  /* 0x03fffffe02027812 */ /* 0x000fe200078ec0ff */
[----:B------:R-:W-:Y:S01]  /*0d40*/  VIADD R188, R162, 0x40 ;  /* 0x00000040a2bc7836 */ /* 0x000fe20000000000 */
[----:B------:R-:W-:Y:S01]  /*0d50*/  LEA.HI R5, R5, R162, RZ, 0x3 ;  /* 0x000000a205057211 */ /* 0x000fe200078f18ff */
[----:B------:R-:W-:Y:S01]  /*0d60*/  IMAD.SHL.U32 R160, R189, 0x4, RZ ;  /* 0x00000004bda07824 */ /* 0x000fe200078e00ff */
[----:B------:R-:W-:Y:S01]  /*0d70*/  LEA.HI R3, R3, R228, RZ, 0x3 ;  /* 0x000000e403037211 */ /* 0x000fe200078f18ff */
[----:B------:R-:W-:Y:S01]  /*0d80*/  IMAD.IADD R2, R223, 0x1, -R2 ;  /* 0x00000001df027824 */ /* 0x000fe200078e0a02 */
[----:B------:R-:W-:Y:S01]  /*0d90*/  LOP3.LUT R5, R5, 0xfffffff8, RZ, 0xc0, !PT ;  /* 0xfffffff805057812 */ /* 0x000fe200078ec0ff */
[----:B------:R-:W-:Y:S01]  /*0da0*/  VIADD R169, R160, 0x20 ;  /* 0x00000020a0a97836 */ /* 0x000fe20000000000 */
[----:B------:R-:W-:Y:S01]  /*0db0*/  SHF.R.S32.HI R190, RZ, 0x3, R3 ;  /* 0x00000003ffbe7819 */ /* 0x000fe20000011403 */
[----:B------:R-:W-:Y:S01]  /*0dc0*/  IMAD R224, R2, 0x40, R9 ;  /* 0x0000004002e07824 */ /* 0x000fe200078e0209 */
[----:B------:R-:W-:Y:S01]  /*0dd0*/  SHF.R.S32.HI R9, RZ, 0x1f, R188 ;  /* 0x0000001fff097819 */ /* 0x000fe200000114bc */
[----:B------:R-:W-:Y:S01]  /*0de0*/  IMAD.IADD R165, R160, 0x1, R169 ;  /* 0x00000001a0a57824 */ /* 0x000fe200078e02a9 */
[----:B------:R-:W-:Y:S01]  /*0df0*/  LOP3.LUT R180, R7, 0x7ffffffc, RZ, 0xc0, !PT ;  /* 0x7ffffffc07b47812 */ /* 0x000fe200078ec0ff */
[----:B------:R-:W-:Y:S01]  /*0e00*/  IMAD.IADD R199, R162, 0x1, -R5 ;  /* 0x00000001a2c77824 */ /* 0x000fe200078e0a05 */
[----:B------:R-:W-:Y:S01]  /*0e10*/  LEA.HI R9, R9, R188, RZ, 0x3 ;  /* 0x000000bc09097211 */ /* 0x000fe200078f18ff */
[----:B------:R-:W-:Y:S01]  /*0e20*/  VIADD R168, R160, 0x40 ;  /* 0x00000040a0a87836 */ /* 0x000fe20000000000 */
[----:B------:R-:W-:Y:S01]  /*0e30*/  SHF.R.S32.HI R0, RZ, 0x1f, R165 ;  /* 0x0000001fff007819 */ /* 0x000fe200000114a5 */
[----:B------:R-:W-:Y:S01]  /*0e40*/  IMAD.SHL.U32 R173, R188, 0x40, RZ ;  /* 0x00000040bcad7824 */ /* 0x000fe200078e00ff */
[----:B------:R-:W-:Y:S01]  /*0e50*/  SHF.R.S32.HI R196, RZ, 0x1f, R169 ;  /* 0x0000001fffc47819 */ /* 0x000fe200000114a9 */
[----:B------:R-:W-:Y:S01]  /*0e60*/  IMAD.SHL.U32 R174, R199, 0x40, RZ ;  /* 0x00000040c7ae7824 */ /* 0x000fe200078e00ff */
[-C--:B------:R-:W-:Y:S01]  /*0e70*/  LEA.HI R191, R0, R165.reuse, RZ, 0x3 ;  /* 0x000000a500bf7211 */ /* 0x080fe200078f18ff */
[----:B------:R-:W-:Y:S01]  /*0e80*/  IMAD.IADD R166, R160, 0x1, R168 ;  /* 0x00000001a0a67824 */ /* 0x000fe200078e02a8 */
[----:B------:R-:W-:Y:S01]  /*0e90*/  LEA.HI R0, R0, R165, RZ, 0x6 ;  /* 0x000000a500007211 */ /* 0x000fe200078f30ff */
[----:B------:R-:W-:Y:S01]  /*0ea0*/  IMAD.SHL.U32 R9, R9, 0x40, RZ ;  /* 0x0000004009097824 */ /* 0x000fe200078e00ff */
[----:B------:R-:W-:Y:S01]  /*0eb0*/  LOP3.LUT R173, R173, 0x1c0, RZ, 0xc0, !PT ;  /* 0x000001c0adad7812 */ /* 0x000fe200078ec0ff */
[----:B------:R-:W-:Y:S01]  /*0ec0*/  IMAD.SHL.U32 R176, R4, 0x200, RZ ;  /* 0x0000020004b07824 */ /* 0x000fe200078e00ff */
[----:B------:R-:W-:Y:S01]  /*0ed0*/  LOP3.LUT R174, R174, 0x1c0, RZ, 0xc0, !PT ;  /* 0x000001c0aeae7812 */ /* 0x000fe200078ec0ff */
[----:B------:R-:W-:Y:S01]  /*0ee0*/  IMAD.SHL.U32 R2, R0, 0x80, RZ ;  /* 0x0000008000027824 */ /* 0x000fe200078e00ff */
[----:B------:R-:W-:Y:S01]  /*0ef0*/  SHF.R.S32.HI R5, RZ, 0x1f, R166 ;  /* 0x0000001fff057819 */ /* 0x000fe200000114a6 */
[----:B------:R-:W-:Y:S01]  /*0f00*/  IMAD R225, R11, 0x8, R6 ;  /* 0x000000080be17824 */ /* 0x000fe200078e0206 */
[----:B------:R-:W-:Y:S01]  /*0f10*/  LOP3.LUT R178, R9, 0xfffffe00, RZ, 0xc0, !PT ;  /* 0xfffffe0009b27812 */ /* 0x000fe200078ec0ff */
[----:B------:R-:W-:Y:S01]  /*0f20*/  IMAD.SHL.U32 R18, R189, 0x8, RZ ;  /* 0x00000008bd127824 */ /* 0x000fe200078e00ff */
[----:B------:R-:W-:Y:S01]  /*0f30*/  SHF.R.U32.HI R222, RZ, 0x3, R173 ;  /* 0x00000003ffde7819 */ /* 0x000fe200000116ad */
[C---:B------:R-:W-:Y:S01]  /*0f40*/  VIADD R171, R160.reuse, 0x10 ;  /* 0x00000010a0ab7836 */ /* 0x040fe20000000000 */
[----:B------:R-:W-:Y:S01]  /*0f50*/  SHF.R.U32.HI R175, RZ, 0x3, R174 ;  /* 0x00000003ffaf7819 */ /* 0x000fe200000116ae */
[----:B------:R-:W-:Y:S01]  /*0f60*/  VIADD R170, R160, 0x30 ;  /* 0x00000030a0aa7836 */ /* 0x000fe20000000000 */
[--C-:B------:R-:W-:Y:S01]  /*0f70*/  LOP3.LUT R0, R174, 0x38, R191.reuse, 0xf8, !PT ;  /* 0x00000038ae007812 */ /* 0x100fe200078ef8bf */
[----:B------:R-:W-:Y:S01]  /*0f80*/  VIADD R172, R160, 0x50 ;  /* 0x00000050a0ac7836 */ /* 0x000fe20000000000 */
[----:B------:R-:W-:Y:S01]  /*0f90*/  LOP3.LUT R9, R173, 0x38, R191, 0xf8, !PT ;  /* 0x00000038ad097812 */ /* 0x000fe200078ef8bf */
[----:B------:R-:W-:Y:S01]  /*0fa0*/  IMAD.IADD R180, R201, 0x1, -R180 ;  /* 0x00000001c9b47824 */ /* 0x000fe200078e0ab4 */
[-C--:B------:R-:W-:Y:S01]  /*0fb0*/  LEA.HI R4, R5, R166.reuse, RZ, 0x6 ;  /* 0x000000a605047211 */ /* 0x080fe200078f30ff */
[----:B------:R-:W-:Y:S01]  /*0fc0*/  IMAD.SHL.U32 R225, R225, 0x8, RZ ;  /* 0x00000008e1e17824 */ /* 0x000fe200078e00ff */
[----:B------:R-:W-:-:S02]  /*0fd0*/  LEA.HI R192, R5, R166, RZ, 0x3 ;  /* 0x000000a605c07211 */ /* 0x000fc400078f18ff */
[----:B------:R-:W-:Y:S01]  /*0fe0*/  LOP3.LUT R5, R2, 0xffffe000, RZ, 0xc0, !PT ;  /* 0xffffe00002057812 */ /* 0x000fe200078ec0ff */
[----:B------:R-:W-:Y:S01]  /*0ff0*/  IMAD.SHL.U32 R6, R4, 0x80, RZ ;  /* 0x0000008004067824 */ /* 0x000fe200078e00ff */
[----:B------:R-:W-:Y:S02]  /*1000*/  LOP3.LUT R0, R0, R175, RZ, 0x3c, !PT ;  /* 0x000000af00007212 */ /* 0x000fe400078e3cff */
[----:B------:R-:W-:Y:S02]  /*1010*/  LOP3.LUT R2, R9, R222, RZ, 0x3c, !PT ;  /* 0x000000de09027212 */ /* 0x000fe400078e3cff */
[-C--:B------:R-:W-:Y:S01]  /*1020*/  IADD3 R207, R0, R5.reuse, R176 ;  /* 0x0000000500cf7210 */ /* 0x080fe20007ffe0b0 */
[----:B------:R-:W-:Y:S01]  /*1030*/  IMAD.U32 R0, RZ, RZ, UR5 ;  /* 0x00000005ff007e24 */ /* 0x000fe2000f8e00ff */
[----:B------:R-:W-:Y:S02]  /*1040*/  IADD3 R2, R2, R5, R178 ;  /* 0x0000000502027210 */ /* 0x000fe40007ffe0b2 */
[----:B------:R-:W-:Y:S01]  /*1050*/  LOP3.LUT R5, R3, 0xfffffff8, RZ, 0xc0, !PT ;  /* 0xfffffff803057812 */ /* 0x000fe200078ec0ff */
[----:B------:R-:W-:Y:S01]  /*1060*/  IMAD.U32 R3, RZ, RZ, UR4 ;  /* 0x00000004ff037e24 */ /* 0x000fe2000f8e00ff */
[----:B------:R-:W-:-:S02]  /*1070*/  LEA.HI R0, R189, R189, RZ, 0x1 ;  /* 0x000000bdbd007211 */ /* 0x000fc400078f08ff */
[--C-:B------:R-:W-:Y:S01]  /*1080*/  LOP3.LUT R4, R174, 0x38, R192.reuse, 0xf8, !PT ;  /* 0x00000038ae047812 */ /* 0x100fe200078ef8c0 */
[----:B------:R-:W-:Y:S01]  /*1090*/  IMAD.IADD R184, R228, 0x1, -R5 ;  /* 0x00000001e4b87824 */ /* 0x000fe200078e0a05 */
[----:B------:R-:W-:Y:S01]  /*10a0*/  LOP3.LUT R11, R173, 0x38, R192, 0xf8, !PT ;  /* 0x00000038ad0b7812 */ /* 0x000fe200078ef8c0 */
[----:B------:R0:W-:Y:S01]  /*10b0*/  STL [R1], R3 ;  /* 0x0000000301007387 */ /* 0x0001e20000100800 */
[----:B------:R-:W-:Y:S01]  /*10c0*/  LOP3.LUT R0, R0, 0x1ffffffe, RZ, 0xc0, !PT ;  /* 0x1ffffffe00007812 */ /* 0x000fe200078ec0ff */
[----:B------:R-:W-:Y:S01]  /*10d0*/  IMAD.SHL.U32 R182, R184, 0x8, RZ ;  /* 0x00000008b8b67824 */ /* 0x000fe200078e00ff */
[----:B------:R-:W-:Y:S02]  /*10e0*/  LOP3.LUT R9, R6, 0xffffe000, RZ, 0xc0, !PT ;  /* 0xffffe00006097812 */ /* 0x000fe400078ec0ff */
[----:B------:R-:W-:Y:S01]  /*10f0*/  LOP3.LUT R4, R4, R175, RZ, 0x3c, !PT ;  /* 0x000000af04047212 */ /* 0x000fe200078e3cff */
[----:B------:R-:W-:Y:S01]  /*1100*/  VIADD R183, R182, 0x40 ;  /* 0x00000040b6b77836 */ /* 0x000fe20000000000 */
[----:B------:R-:W-:Y:S01]  /*1110*/  LOP3.LUT R11, R11, R222, RZ, 0x3c, !PT ;  /* 0x000000de0b0b7212 */ /* 0x000fe200078e3cff */
[----:B------:R-:W-:Y:S01]  /*1120*/  IMAD.IADD R181, R189, 0x1, -R0 ;  /* 0x00000001bdb57824 */ /* 0x000fe200078e0a00 */
[----:B------:R-:W-:-:S02]  /*1130*/  IADD3 R4, R4, R9, R176 ;  /* 0x0000000904047210 */ /* 0x000fc40007ffe0b0 */
[----:B0-----:R-:W-:Y:S01]  /*1140*/  LOP3.LUT R3, R173, 0x38, R18, 0xf8, !PT ;  /* 0x00000038ad037812 */ /* 0x001fe200078ef812 */
[----:B------:R-:W-:Y:S01]  /*1150*/  IMAD R181, R181, 0x8, R224 ;  /* 0x00000008b5b57824 */ /* 0x000fe200078e02e0 */
[----:B------:R-:W-:Y:S02]  /*1160*/  IADD3 R11, R11, R9, R178 ;  /* 0x000000090b0b7210 */ /* 0x000fe40007ffe0b2 */
[----:B------:R-:W-:Y:S02]  /*1170*/  LOP3.LUT R3, R178, R3, R222, 0xf6, !PT ;  /* 0x00000003b2037212 */ /* 0x000fe400078ef6de */
[----:B------:R-:W-:Y:S02]  /*1180*/  SHF.R.S32.HI R227, RZ, 0x1f, R182 ;  /* 0x0000001fffe37819 */ /* 0x000fe400000114b6 */
[----:B------:R-:W-:Y:S02]  /*1190*/  SHF.R.S32.HI R197, RZ, 0x1f, R171 ;  /* 0x0000001fffc57819 */ /* 0x000fe400000114ab */
[----:B------:R-:W-:-:S02]  /*11a0*/  SHF.R.S32.HI R226, RZ, 0x1f, R183 ;  /* 0x0000001fffe27819 */ /* 0x000fc400000114b7 */
[----:B------:R-:W-:Y:S02]  /*11b0*/  SHF.R.S32.HI R195, RZ, 0x1f, R170 ;  /* 0x0000001fffc37819 */ /* 0x000fe400000114aa */
[----:B------:R-:W-:Y:S02]  /*11c0*/  SHF.R.S32.HI R194, RZ, 0x1f, R168 ;  /* 0x0000001fffc27819 */ /* 0x000fe400000114a8 */
[----:B------:R-:W-:Y:S02]  /*11d0*/  SHF.R.S32.HI R193, RZ, 0x1f, R172 ;  /* 0x0000001fffc17819 */ /* 0x000fe400000114ac */
[----:B------:R-:W-:Y:S02]  /*11e0*/  SHF.R.S32.HI R191, RZ, 0x3, R191 ;  /* 0x00000003ffbf7819 */ /* 0x000fe400000114bf */
[----:B------:R-:W-:Y:S02]  /*11f0*/  SHF.R.S32.HI R192, RZ, 0x3, R192 ;  /* 0x00000003ffc07819 */ /* 0x000fe400000114c0 */
[----:B------:R-:W-:-:S02]  /*1200*/  LEA R206, R3, UR4, 0x1 ;  /* 0x0000000403ce7c11 */ /* 0x000fc4000f8e08ff */
[----:B------:R-:W-:Y:S02]  /*1210*/  LEA R207, R207, UR4, 0x1 ;  /* 0x00000004cfcf7c11 */ /* 0x000fe4000f8e08ff */
[----:B------:R-:W-:Y:S02]  /*1220*/  LEA R204, R2, UR4, 0x1 ;  /* 0x0000000402cc7c11 */ /* 0x000fe4000f8e08ff */
[----:B------:R-:W-:Y:S02]  /*1230*/  LEA R205, R4, UR4, 0x1 ;  /* 0x0000000404cd7c11 */ /* 0x000fe4000f8e08ff */
[----:B------:R-:W-:-:S07]  /*1240*/  LEA R202, R11, UR4, 0x1 ;  /* 0x000000040bca7c11 */ /* 0x000fce000f8e08ff */
.L_x_1944:
[----:B------:R-:W-:Y:S01]  /*1250*/  ULDC.64 UR4, c[0x0][0xa28] ;  /* 0x00028a0000047ab9 */ /* 0x000fe20000000a00 */
[----:B0-2---:R-:W0:Y:S01]  /*1260*/  LDC.64 R4, c[0x0][0xa08] ;  /* 0x00028200ff047b82 */ /* 0x005e220000000a00 */
[----:B------:R-:W-:Y:S01]  /*1270*/  ISETP.NE.U32.AND P0, PT, RZ, UR4, PT ;  /* 0x00000004ff007c0c */ /* 0x000fe2000bf05070 */
[----:B------:R-:W-:Y:S01]  /*1280*/  IMAD.MOV.U32 R11, RZ, RZ, RZ ;  /* 0x000000ffff0b7224 */ /* 0x000fe200078e00ff */
[----:B------:R-:W-:Y:S01]  /*1290*/  ULDC.64 UR6, c[0x0][0x208] ;  /* 0x0000820000067ab9 */ /* 0x000fe20000000a00 */
[----:B------:R-:W-:Y:S01]  /*12a0*/  IMAD.MOV.U32 R121, RZ, RZ, RZ ;  /* 0x000000ffff797224 */ /* 0x000fe200078e00ff */
[----:B------:R-:W-:Y:S01]  /*12b0*/  ISETP.NE.AND.EX P0, PT, RZ, UR5, PT, P0 ;  /* 0x00000005ff007c0c */ /* 0x000fe2000bf05300 */
[----:B------:R-:W-:Y:S02]  /*12c0*/  ULDC.64 UR4, c[0x0][0xa18] ;  /* 0x0002860000047ab9 */ /* 0x000fe40000000a00 */
[----:B------:R-:W-:-:S04]  /*12d0*/  ISETP.NE.U32.AND P1, PT, RZ, UR4, PT ;  /* 0x00000004ff007c0c */ /* 0x000fc8000bf25070 */
[----:B------:R-:W-:Y:S01]  /*12e0*/  ISETP.NE.AND.EX P1, PT, RZ, UR5, PT, P1 ;  /* 0x00000005ff007c0c */ /* 0x000fe2000bf25310 */
[----:B------:R-:W-:Y:S02]  /*12f0*/  ULDC.64 UR4, c[0x0][0xa08] ;  /* 0x0002820000047ab9 */ /* 0x000fe40000000a00 */
[----:B------:R-:W-:-:S03]  /*1300*/  ISETP.NE.U32.AND P3, PT, RZ, UR4, PT ;  /* 0x00000004ff007c0c */ /* 0x000fc6000bf65070 */
[----:B---34-:R-:W1:Y:S01]  /*1310*/  @P0 LDC.64 R2, c[0x0][0xa28] ;  /* 0x00028a00ff020b82 */ /* 0x018e620000000a00 */
[----:B------:R-:W-:Y:S01]  /*1320*/  ISETP.NE.AND.EX P3, PT, RZ, UR5, PT, P3 ;  /* 0x00000005ff007c0c */ /* 0x000fe2000bf65330 */
[----:B0-----:R-:W-:-:S06]  /*1330*/  IMAD.WIDE R8, R27, 0x4, R4 ;  /* 0x000000041b087825 */ /* 0x001fcc00078e0204 */
[----:B------:R-:W0:Y:S01]  /*1340*/  @P1 LDC.64 R6, c[0x0][0xa18] ;  /* 0x00028600ff061b82 */ /* 0x000e220000000a00 */
[----:B------:R-:W-:Y:S02]  /*1350*/  ULDC UR4, c[0x0][0x288] ;  /* 0x0000a20000047ab9 */ /* 0x000fe40000000800 */
[----:B------:R-:W-:Y:S01]  /*1360*/  IMAD.U32 R163, RZ, RZ, UR4 ;  /* 0x00000004ffa37e24 */ /* 0x000fe2000f8e00ff */
[----:B------:R-:W-:Y:S02]  /*1370*/  ULDC.64 UR4, c[0x0][0x418] ;  /* 0x0001060000047ab9 */ /* 0x000fe40000000a00 */
[----:B------:R-:W-:Y:S01]  /*1380*/  UISETP.NE.U32.AND UP0, UPT, UR4, URZ, UPT ;  /* 0x0000003f0400728c */ /* 0x000fe2000bf05070 */
[----:B------:R2:W5:Y:S03]  /*1390*/  @P3 LDG.E R121, desc[UR6][R8.64] ;  /* 0x0000000608793981 */ /* 0x000566000c1e1900 */
[----:B------:R-:W-:-:S03]  /*13a0*/  UISETP.NE.AND.EX UP0, UPT, UR5, URZ, UPT, UP0 ;  /* 0x0000003f0500728c */ /* 0x000fc6000bf05300 */
[----:B------:R-:W-:Y:S01]  /*13b0*/  ULDC.64 UR4, c[0x0][0xa20] ;  /* 0x0002880000047ab9 */ /* 0x000fe20000000a00 */
[----:B-1----:R-:W-:Y:S01]  /*13c0*/  @P0 IMAD.WIDE R2, R27, 0x4, R2 ;  /* 0x000000041b020825 */ /* 0x002fe200078e0202 */
[----:B------:R-:W-:-:S04]  /*13d0*/  ISETP.NE.U32.AND P2, PT, RZ, UR4, PT ;  /* 0x00000004ff007c0c */ /* 0x000fc8000bf45070 */
[----:B------:R2:W5:Y:S01]  /*13e0*/  @P0 LDG.E R11, desc[UR6][R2.64] ;  /* 0x00000006020b0981 */ /* 0x000562000c1e1900 */
[----:B0-----:R-:W-:-:S05]  /*13f0*/  @P1 IMAD.WIDE R4, R27, 0x4, R6 ;  /* 0x000000041b041825 */ /* 0x001fca00078e0206 */
[----:B------:R2:W5:Y:S01]  /*1400*/  @P1 LDG.E R163, desc[UR6][R4.64] ;  /* 0x0000000604a31981 */ /* 0x000562000c1e1900 */
[----:B------:R-:W-:Y:S02]  /*1410*/  ULDC UR6, c[0x0][0x424] ;  /* 0x0001090000067ab9 */ /* 0x000fe40000000800 */
[----:B------:R-:W-:Y:S01]  /*1420*/  USEL UR4, UR6, 0x1, UP0 ;  /* 0x0000000106047887 */ /* 0x000fe20008000000 */
[----:B------:R-:W-:Y:S02]  /*1430*/  ISETP.NE.AND.EX P2, PT, RZ, UR5, PT, P2 ;  /* 0x00000005ff007c0c */ /* 0x000fe4000bf45320 */
[----:B------:R-:W-:Y:S01]  /*1440*/  ULDC UR6, c[0x0][0x2f0] ;  /* 0x0000bc0000067ab9 */ /* 0x000fe20000000800 */
[----:B------:R-:W-:Y:S01]  /*1450*/  ULDC UR7, c[0x0][0x348] ;  /* 0x0000d20000077ab9 */ /* 0x000fe20000000800 */
[----:B------:R-:W-:Y:S01]  /*1460*/  UIMAD UR6, UR4, UR6, URZ ;  /* 0x00000006040672a4 */ /* 0x000fe2000f8e023f */
[----:B------:R-:W-:Y:S02]  /*1470*/  IMAD.MOV.U32 R185, RZ, RZ, R26 ;  /* 0x000000ffffb97224 */ /* 0x000fe400078e001a */
[----:B------:R-:W-:Y:S01]  /*1480*/  IMAD.MOV.U32 R186, RZ, RZ, R27 ;  /* 0x000000ffffba7224 */ /* 0x000fe200078e001b */
[----:B--2---:R-:W-:Y:S08]  /*1490*/  @P1 BRA `(.L_x_1659) ;  /* 0x0000000000281947 */ /* 0x004ff00003800000 */
[----:B------:R-:W-:Y:S02]  /*14a0*/  ULDC.64 UR4, c[0x0][0xa00] ;  /* 0x0002800000047ab9 */ /* 0x000fe40000000a00 */
[----:B------:R-:W-:-:S04]  /*14b0*/  ISETP.NE.U32.AND P0, PT, RZ, UR4, PT ;  /* 0x00000004ff007c0c */ /* 0x000fc8000bf05070 */
[----:B------:R-:W-:-:S13]  /*14c0*/  ISETP.NE.AND.EX P0, PT, RZ, UR5, PT, P0 ;  /* 0x00000005ff007c0c */ /* 0x000fda000bf05300 */
[----:B------:R-:W-:Y:S05]  /*14d0*/  @!P0 BRA `(.L_x_1659) ;  /* 0x0000000000188947 */ /* 0x000fea0003800000 */
[----:B------:R-:W0:Y:S01]  /*14e0*/  LDC.64 R2, c[0x0][0xa00] ;  /* 0x00028000ff027b82 */ /* 0x000e220000000a00 */
[----:B------:R-:W-:Y:S01]  /*14f0*/  ULDC.64 UR4, c[0x0][0x208] ;  /* 0x0000820000047ab9 */ /* 0x000fe20000000a00 */
[----:B0-----:R-:W-:-:S05]  /*1500*/  IMAD.WIDE R2, R27, 0x4, R2 ;  /* 0x000000041b027825 */ /* 0x001fca00078e0202 */
[----:B-----5:R-:W2:Y:S04]  /*1510*/  LDG.E R163, desc[UR4][R2.64] ;  /* 0x0000000402a37981 */ /* 0x020ea8000c1e1900 */
[----:B------:R-:W2:Y:S02]  /*1520*/  LDG.E R0, desc[UR4][R2.64+0x4] ;  /* 0x0000040402007981 */ /* 0x000ea4000c1e1900 */
[----:B--2---:R-:W-:-:S07]  /*1530*/  IMAD.IADD R163, R0, 0x1, -R163 ;  /* 0x0000000100a37824 */ /* 0x004fce00078e0aa3 */
.L_x_1659:
[----:B------:R-:W-:Y:S02]  /*1540*/  IMAD.U32 R24, RZ, RZ, UR7 ;  /* 0x00000007ff187e24 */ /* 0x000fe4000f8e00ff */
[----:B------:R-:W-:Y:S01]  /*1550*/  IMAD.U32 R28, RZ, RZ, UR6 ;  /* 0x00000006ff1c7e24 */ /* 0x000fe2000f8e00ff */
[----:B------:R-:W-:Y:S06]  /*1560*/  @!P2 BRA `(.L_x_1660) ;  /* 0x000000000014a947 */ /* 0x000fec0003800000 */
[----:B------:R-:W0:Y:S01]  /*1570*/  LDC.64 R2, c[0x0][0xa20] ;  /* 0x00028800ff027b82 */ /* 0x000e220000000a00 */
[----:B------:R-:W-:Y:S01]  /*1580*/  ULDC.64 UR4, c[0x0][0x208] ;  /* 0x0000820000047ab9 */ /* 0x000fe20000000a00 */
[----:B0-----:R-:W-:-:S05]  /*1590*/  IMAD.WIDE R2, R27, 0x4, R2 ;  /* 0x000000041b027825 */ /* 0x001fca00078e0202 */
[----:B------:R0:W5:Y:S01]  /*15a0*/  LDG.E R28, desc[UR4][R2.64] ;  /* 0x00000004021c7981 */ /* 0x000162000c1e1900 */
[----:B------:R-:W-:Y:S05]  /*15b0*/  BRA `(.L_x_1661) ;  /* 0x0000000000147947 */ /* 0x000fea0003800000 */
.L_x_1660:
[----:B------:R-:W-:Y:S05]  /*15c0*/  @!P3 BRA `(.L_x_1661) ;  /* 0x000000000010b947 */ /* 0x000fea0003800000 */
[----:B------:R-:W-:Y:S02]  /*15d0*/  ULDC.64 UR4, c[0x0][0x208] ;  /* 0x0000820000047ab9 */ /* 0x000fe40000000a00 */
[----:B------:R-:W2:Y:S04]  /*15e0*/  LDG.E R3, desc[UR4][R8.64] ;  /* 0x0000000408037981 */ /* 0x000ea8000c1e1900 */
[----:B------:R-:W2:Y:S02]  /*15f0*/  LDG.E R28, desc[UR4][R8.64+0x4] ;  /* 0x00000404081c7981 */ /* 0x000ea4000c1e1900 */
[----:B--2---:R-:W-:-:S07]  /*1600*/  IMAD.IADD R28, R28, 0x1, -R3 ;  /* 0x000000011c1c7824 */ /* 0x004fce00078e0a03 */
.L_x_1661:
[----:B------:R-:W-:Y:S01]  /*1610*/  ULDC.64 UR4, c[0x0][0xa10] ;  /* 0x0002840000047ab9 */ /* 0x000fe20000000a00 */
[----:B------:R-:W-:Y:S01]  /*1620*/  ULDC.64 UR6, c[0x0][0x208] ;  /* 0x0000820000067ab9 */ /* 0x000fe20000000a00 */
[----:B------:R-:W-:Y:S01]  /*1630*/  ISETP.NE.U32.AND P0, PT, RZ, UR4, PT ;  /* 0x00000004ff007c0c */ /* 0x000fe2000bf05070 */
[----:B------:R-:W1:Y:S03]  /*1640*/  LDC R6, c[0x0][0x448] ;  /* 0x00011200ff067b82 */ /* 0x000e660000000800 */
[----:B------:R-:W-:Y:S01]  /*1650*/  ISETP.NE.AND.EX P0, PT, RZ, UR5, PT, P0 ;  /* 0x00000005ff007c0c */ /* 0x000fe2000bf05300 */
[----:B------:R-:W-:Y:S02]  /*1660*/  ULDC.64 UR4, c[0x0][0xa30] ;  /* 0x00028c0000047ab9 */ /* 0x000fe40000000a00 */
[----:B------:R-:W-:Y:S01]  /*1670*/  ISETP.NE.U32.AND P1, PT, RZ, UR4, PT ;  /* 0x00000004ff007c0c */ /* 0x000fe2000bf25070 */
[----:B-----5:R-:W-:Y:S01]  /*1680*/  IMAD.MOV.U32 R147, RZ, RZ, R28 ;  /* 0x000000ffff937224 */ /* 0x020fe200078e001c */
[----:B------:R-:W2:Y:S02]  /*1690*/  LDC.64 R12, c[0x0][0x9e0] ;  /* 0x00027800ff0c7b82 */ /* 0x000ea40000000a00 */
[----:B------:R-:W-:-:S06]  /*16a0*/  ISETP.NE.AND.EX P1, PT, RZ, UR5, PT, P1 ;  /* 0x00000005ff007c0c */ /* 0x000fcc000bf25310 */
[----:B0-----:R-:W0:Y:S08]  /*16b0*/  @P0 LDC.64 R2, c[0x0][0xa10] ;  /* 0x00028400ff020b82 */ /* 0x001e300000000a00 */
[----:B------:R-:W3:Y:S01]  /*16c0*/  @P1 LDC.64 R4, c[0x0][0xa30] ;  /* 0x00028c00ff041b82 */ /* 0x000ee20000000a00 */
[----:B0-----:R-:W-:-:S05]  /*16d0*/  @P0 IMAD.WIDE R2, R27, 0x4, R2 ;  /* 0x000000041b020825 */ /* 0x001fca00078e0202 */
[----:B------:R-:W4:Y:S04]  /*16e0*/  @P0 LDG.E R0, desc[UR6][R2.64] ;  /* 0x0000000602000981 */ /* 0x000f28000c1e1900 */
[----:B------:R0:W4:Y:S01]  /*16f0*/  @P0 LDG.E R7, desc[UR6][R2.64+0x4] ;  /* 0x0000040602070981 */ /* 0x000122000c1e1900 */
[----:B---3--:R-:W-:-:S05]  /*1700*/  @P1 IMAD.WIDE R4, R27, 0x4, R4 ;  /* 0x000000041b041825 */ /* 0x008fca00078e0204 */
[----:B------:R3:W5:Y:S01]  /*1710*/  @P1 LDG.E R147, desc[UR6][R4.64] ;  /* 0x0000000604931981 */ /* 0x000762000c1e1900 */
[----:B-1----:R-:W-:Y:S01]  /*1720*/  ISETP.NE.AND P1, PT, R6, 0x1, PT ;  /* 0x000000010600780c */ /* 0x002fe20003f25270 */
[----:B------:R-:W-:Y:S01]  /*1730*/  IMAD.SHL.U32 R177, R25, 0x80, RZ ;  /* 0x0000008019b17824 */ /* 0x000fe200078e00ff */
[----:B--2---:R-:W-:Y:S01]  /*1740*/  ISETP.GE.AND P2, PT, R13, 0x1, PT ;  /* 0x000000010d00780c */ /* 0x004fe20003f46270 */
[----:B------:R-:W-:Y:S02]  /*1750*/  IMAD.IADD R11, R28, 0x1, -R11 ;  /* 0x000000011c0b7824 */ /* 0x000fe400078e0a0b */
[----:B0-----:R-:W-:-:S08]  /*1760*/  VIADD R2, R177, 0x7f ;  /* 0x0000007fb1027836 */ /* 0x001fd00000000000 */
[----:B------:R-:W0:Y:S08]  /*1770*/  @P1 LDC R9, c[0x0][0x44c] ;  /* 0x00011300ff091b82 */ /* 0x000e300000000800 */
[----:B------:R-:W1:Y:S01]  /*1780*/  @P1 LDC R6, c[0x0][0x450] ;  /* 0x00011400ff061b82 */ /* 0x000e620000000800 */
[----:B0-----:R-:W-:-:S05]  /*1790*/  @P1 IMAD.HI.U32 R3, R2, R9, RZ ;  /* 0x0000000902031227 */ /* 0x001fca00078e00ff */
[----:B-1----:R-:W-:Y:S01]  /*17a0*/  @P1 SHF.R.U32.HI R2, RZ, R6, R3 ;  /* 0x00000006ff021219 */ /* 0x002fe20000011603 */
[----:B----4-:R-:W-:-:S04]  /*17b0*/  @P0 IMAD.IADD R24, R7, 0x1, -R0 ;  /* 0x0000000107180824 */ /* 0x010fc800078e0a00 */
[----:B------:R-:W-:-:S04]  /*17c0*/  IMAD.IADD R164, R11, 0x1, R24 ;  /* 0x000000010ba47824 */ /* 0x000fc800078e0218 */
[C---:B------:R-:W-:Y:S01]  /*17d0*/  VIADD R0, R164.reuse, 0x5f ;  /* 0x0000005fa4007836 */ /* 0x040fe20000000000 */
[----:B------:R-:W-:-:S03]  /*17e0*/  IADD3 R3, R164, 0x1, -R163 ;  /* 0x00000001a4037810 */ /* 0x000fc60007ffe8a3 */
[----:B------:R-:W-:-:S04]  /*17f0*/  IMAD.HI R0, R0, 0x2aaaaaab, RZ ;  /* 0x2aaaaaab00007827 */ /* 0x000fc800078e02ff */
[----:B------:R-:W-:Y:S01]  /*1800*/  IMAD.IADD R3, R3, 0x1, R2 ;  /* 0x0000000103037824 */ /* 0x000fe200078e0202 */
[----:B------:R-:W-:-:S04]  /*1810*/  SHF.R.U32.HI R153, RZ, 0x1f, R0 ;  /* 0x0000001fff997819 */ /* 0x000fc80000011600 */
[----:B------:R-:W-:Y:S01]  /*1820*/  LEA.HI.SX32 R153, R0, R153, 0x1c ;  /* 0x0000009900997211 */ /* 0x000fe200078fe2ff */
[----:B------:R-:W-:Y:S01]  /*1830*/  IMAD.IADD R0, R3, 0x1, R12 ;  /* 0x0000000103007824 */ /* 0x000fe200078e020c */
[----:B---3--:R-:W-:Y:S06]  /*1840*/  @!P2 BRA `(.L_x_1662) ;  /* 0x000000000048a947 */ /* 0x008fec0003800000 */
[C---:B------:R-:W-:Y:S01]  /*1850*/  ISETP.GT.AND P0, PT, R3.reuse, RZ, PT ;  /* 0x000000ff0300720c */ /* 0x040fe20003f04270 */
[----:B------:R-:W-:Y:S01]  /*1860*/  BSSY B0, `(.L_x_1663) ;  /* 0x000000e000007945 */ /* 0x000fe20003800000 */
[----:B------:R-:W-:-:S11]  /*1870*/  VIADD R2, R3, 0xffffffff ;  /* 0xffffffff03027836 */ /* 0x000fd60000000000 */
        /* <DEDUP_REMOVED lines=8> */
.L_x_1664:
[----:B------:R-:W-:-:S13]  /*1900*/  ISETP.NE.AND P0, PT, R13, 0x1, PT ;  /* 0x000000010d00780c */ /* 0x000fda0003f05270 */
[----:B------:R-:W0:Y:S02]  /*1910*/  @P0 LDC.64 R4, c[0x0][0x9e8] ;  /* 0x00027a00ff040b82 */ /* 0x000e240000000a00 */
[----:B0-----:R-:W-:-:S05]  /*1920*/  @P0 IMAD.HI.U32 R4, R2, R4, RZ ;  /* 0x0000000402040227 */ /* 0x001fca00078e00ff */
[----:B------:R-:W-:-:S07]  /*1930*/  @P0 SHF.R.U32.HI R2, RZ, R5, R4 ;  /* 0x00000005ff020219 */ /* 0x000fce0000011604 */
.L_x_1665:
[----:B------:R-:W-:Y:S05]  /*1940*/  BSYNC B0 ;  /* 0x0000000000007941 */ /* 0x000fea0003800000 */
.L_x_1663:
[----:B------:R-:W-:-:S05]  /*1950*/  IMAD R3, R2, R13, R13 ;  /* 0x0000000d02037224 */ /* 0x000fca00078e020d */
[----:B------:R-:W-:-:S07]  /*1960*/  VIMNMX R0, R0, R3, PT ;  /* 0x0000000300007248 */ /* 0x000fce0003fe0100 */
.L_x_1662:
[----:B------:R-:W0:Y:S01]  /*1970*/  @P1 LDC R2, c[0x0][0x44c] ;  /* 0x00011300ff021b82 */ /* 0x000e220000000800 */
[----:B------:R-:W-:Y:S01]  /*1980*/  IMAD.MOV.U32 R3, RZ, RZ, R177 ;  /* 0x000000ffff037224 */ /* 0x000fe200078e00b1 */
[----:B------:R-:W-:Y:S01]  /*1990*/  ULDC UR4, c[0x0][0x9dc] ;  /* 0x0002770000047ab9 */ /* 0x000fe20000000800 */
[----:B------:R-:W-:-:S05]  /*19a0*/  IMAD.IADD R152, R164, 0x1, -R163 ;  /* 0x00000001a4987824 */ /* 0x000fca00078e0aa3 */
[----:B------:R-:W1:Y:S01]  /*19b0*/  @P1 LDC R5, c[0x0][0x450] ;  /* 0x00011400ff051b82 */ /* 0x000e620000000800 */
[----:B0-----:R-:W-:-:S05]  /*19c0*/  @P1 IMAD.HI.U32 R2, R177, R2, RZ ;  /* 0x00000002b1021227 */ /* 0x001fca00078e00ff */
[----:B-1----:R-:W-:-:S05]  /*19d0*/  @P1 SHF.R.U32.HI R3, RZ, R5, R2 ;  /* 0x00000005ff031219 */ /* 0x002fca0000011602 */
[----:B------:R-:W-:-:S04]  /*19e0*/  IMAD.IADD R2, R152, 0x1, R3 ;  /* 0x0000000198027824 */ /* 0x000fc800078e0203 */
[----:B------:R-:W-:Y:S01]  /*19f0*/  VIADD R3, R2, -UR4 ;  /* 0x8000000402037c36 */ /* 0x000fe20008000000 */
[----:B------:R-:W-:Y:S06]  /*1a00*/  @!P2 BRA `(.L_x_1666) ;  /* 0x000000000044a947 */ /* 0x000fec0003800000 */
[----:B------:R-:W-:Y:S01]  /*1a10*/  ISETP.GT.AND P0, PT, R2, -0x1, PT ;  /* 0xffffffff0200780c */ /* 0x000fe20003f04270 */
[----:B------:R-:W-:-:S12]  /*1a20*/  BSSY B0, `(.L_x_1667) ;  /* 0x000000d000007945 */ /* 0x000fd80003800000 */
        /* <DEDUP_REMOVED lines=8> */
.L_x_1668:
[----:B------:R-:W-:-:S13]  /*1ab0*/  ISETP.NE.AND P0, PT, R13, 0x1, PT ;  /* 0x000000010d00780c */ /* 0x000fda0003f05270 */
[----:B------:R-:W0:Y:S02]  /*1ac0*/  @P0 LDC.64 R4, c[0x0][0x9e8] ;  /* 0x00027a00ff040b82 */ /* 0x000e240000000a00 */
[----:B0-----:R-:W-:-:S05]  /*1ad0*/  @P0 IMAD.HI.U32 R4, R2, R4, RZ ;  /* 0x0000000402040227 */ /* 0x001fca00078e00ff */
[----:B------:R-:W-:-:S07]  /*1ae0*/  @P0 SHF.R.U32.HI R2, RZ, R5, R4 ;  /* 0x00000005ff020219 */ /* 0x000fce0000011604 */
.L_x_1669:
[----:B------:R-:W-:Y:S05]  /*1af0*/  BSYNC B0 ;  /* 0x0000000000007941 */ /* 0x000fea0003800000 */
.L_x_1667:
[----:B------:R-:W-:-:S05]  /*1b00*/  IMAD R2, R2, R13, RZ ;  /* 0x0000000d02027224 */ /* 0x000fca00078e02ff */
[----:B------:R-:W-:-:S07]  /*1b10*/  VIMNMX R3, R3, R2, !PT ;  /* 0x0000000203037248 */ /* 0x000fce0007fe0100 */
.L_x_1666:
[----:B------:R-:W-:Y:S01]  /*1b20*/  VIADD R0, R0, 0x5f ;  /* 0x0000005f00007836 */ /* 0x000fe20000000000 */
[----:B------:R-:W-:Y:S01]  /*1b30*/  PLOP3.LUT P2, PT, PT, PT, PT, 0x80, 0x0 ;  /* 0x000000000000781c */ /* 0x000fe20003f4f070 */
[----:B------:R-:W-:-:S04]  /*1b40*/  IMAD.HI R2, R3, 0x2aaaaaab, RZ ;  /* 0x2aaaaaab03027827 */ /* 0x000fc800078e02ff */
[----:B------:R-:W-:Y:S01]  /*1b50*/  IMAD.HI R0, R0, 0x2aaaaaab, RZ ;  /* 0x2aaaaaab00007827 */ /* 0x000fe200078e02ff */
[----:B------:R-:W-:-:S04]  /*1b60*/  SHF.R.U32.HI R5, RZ, 0x1f, R2 ;  /* 0x0000001fff057819 */ /* 0x000fc80000011602 */
[----:B------:R-:W-:Y:S02]  /*1b70*/  SHF.R.U32.HI R3, RZ, 0x1f, R0 ;  /* 0x0000001fff037819 */ /* 0x000fe40000011600 */
[----:B------:R-:W-:Y:S02]  /*1b80*/  LEA.HI.SX32 R5, R2, R5, 0x1c ;  /* 0x0000000502057211 */ /* 0x000fe400078fe2ff */
[----:B------:R-:W-:Y:S02]  /*1b90*/  LEA.HI.SX32 R0, R0, R3, 0x1c ;  /* 0x0000000300007211 */ /* 0x000fe400078fe2ff */
[----:B------:R-:W-:Y:S02]  /*1ba0*/  VIMNMX R5, RZ, R5, !PT ;  /* 0x00000005ff057248 */ /* 0x000fe40007fe0100 */
[----:B------:R-:W-:-:S03]  /*1bb0*/  VIMNMX R0, R153, R0, PT ;  /* 0x0000000099007248 */ /* 0x000fc60003fe0100 */
[--C-:B------:R-:W-:Y:S02]  /*1bc0*/  IMAD R5, R5, 0x60, -R11.reuse ;  /* 0x0000006005057824 */ /* 0x100fe400078e0a0b */
[----:B------:R-:W-:-:S03]  /*1bd0*/  IMAD R3, R0, 0x60, -R11 ;  /* 0x0000006000037824 */ /* 0x000fc600078e0a0b */
[----:B------:R-:W-:Y:S02]  /*1be0*/  VIMNMX R5, RZ, R5, !PT ;  /* 0x00000005ff057248 */ /* 0x000fe40007fe0100 */
[----:B------:R-:W-:-:S03]  /*1bf0*/  VIMNMX R0, R3, R24, PT ;  /* 0x0000001803007248 */ /* 0x000fc60003fe0100 */
[----:B------:R-:W-:Y:S01]  /*1c00*/  IMAD.WIDE.U32 R2, R5, -0x55555555, RZ ;  /* 0xaaaaaaab05027825 */ /* 0x000fe200078e00ff */
[----:B------:R-:W-:-:S04]  /*1c10*/  ISETP.GT.AND P0, PT, R0, R5, PT ;  /* 0x000000050000720c */ /* 0x000fc80003f04270 */
[----:B------:R-:W-:-:S05]  /*1c20*/  SHF.R.U32.HI R123, RZ, 0x6, R3 ;  /* 0x00000006ff7b7819 */ /* 0x000fca0000011603 */
[----:B------:R-:W-:-:S04]  /*1c30*/  IMAD.MOV.U32 R2, RZ, RZ, R123 ;  /* 0x000000ffff027224 */ /* 0x000fc800078e007b */
[----:B------:R-:W-:-:S04]  /*1c40*/  @P0 VIADD R0, R0, 0x5f ;  /* 0x0000005f00000836 */ /* 0x000fc80000000000 */
[----:B------:R-:W-:-:S05]  /*1c50*/  @P0 IMAD.HI R0, R0, 0x2aaaaaab, RZ ;  /* 0x2aaaaaab00000827 */ /* 0x000fca00078e02ff */
[----:B------:R-:W-:-:S04]  /*1c60*/  @P0 SHF.R.U32.HI R3, RZ, 0x1f, R0 ;  /* 0x0000001fff030819 */ /* 0x000fc80000011600 */
[----:B------:R-:W-:-:S04]  /*1c70*/  @P0 LEA.HI.SX32 R2, R0, R3, 0x1c ;  /* 0x0000000300020211 */ /* 0x000fc800078fe2ff */
[----:B------:R-:W-:-:S13]  /*1c80*/  ISETP.GT.AND P0, PT, R2, R123, PT ;  /* 0x0000007b0200720c */ /* 0x000fda0003f04270 */
[----:B------:R-:W-:Y:S05]  /*1c90*/  @!P0 BRA `(.L_x_1670) ;  /* 0x00000090007c8947 */ /* 0x000fea0003800000 */
        /* <DEDUP_REMOVED lines=20> */
.L_x_1672:
[----:B------:R-:W-:Y:S05]  /*1de0*/  BSYNC B6 ;  /* 0x0000000000067941 */ /* 0x000fea0003800000 */
.L_x_1671:
        /* <DEDUP_REMOVED lines=20> */
.L_x_1674:
[----:B------:R-:W-:Y:S05]  /*1f30*/  BSYNC B6 ;  /* 0x0000000000067941 */ /* 0x000fea0003800000 */
.L_x_1673:
[----:B------:R-:W-:Y:S01]  /*1f40*/  ULDC.64 UR4, c[0x0][0x9f8] ;  /* 0x00027e0000047ab9 */ /* 0x000fe20000000a00 */
[----:B------:R-:W-:Y:S01]  /*1f50*/  ULDC.64 UR6, c[0x0][0x208] ;  /* 0x0000820000067ab9 */ /* 0x000fe20000000a00 */
[----:B------:R-:W-:Y:S01]  /*1f60*/  ISETP.NE.U32.AND P0, PT, RZ, UR4, PT ;  /* 0x00000004ff007c0c */ /* 0x000fe2000bf05070 */
[----:B------:R-:W2:Y:S01]  /*1f70*/  LDL.LU R20, [R1+0x4] ;  /* 0x0000040001147983 */ /* 0x000ea20000300800 */
[----:B------:R-:W0:Y:S02]  /*1f80*/  LDC.64 R90, c[0x0][0x300] ;  /* 0x0000c000ff5a7b82 */ /* 0x000e240000000a00 */
[----:B------:R-:W-:Y:S01]  /*1f90*/  ISETP.NE.AND.EX P0, PT, RZ, UR5, PT, P0 ;  /* 0x00000005ff007c0c */ /* 0x000fe2000bf05300 */
[----:B------:R-:W-:Y:S01]  /*1fa0*/  ULDC.64 UR4, c[0x0][0x330] ;  /* 0x0000cc0000047ab9 */ /* 0x000fe20000000a00 */
[----:B------:R-:W-:Y:S01]  /*1fb0*/  SHF.R.S32.HI R8, RZ, 0x1f, R26 ;  /* 0x0000001fff087819 */ /* 0x000fe2000001141a */
[C---:B------:R-:W-:Y:S01]  /*1fc0*/  VIADD R0, R18.reuse, 0x80 ;  /* 0x0000008012007836 */ /* 0x040fe20000000000 */
[----:B------:R-:W-:Y:S01]  /*1fd0*/  SHF.R.S32.HI R19, RZ, 0x1f, R18 ;  /* 0x0000001fff137819 */ /* 0x000fe20000011412 */
[----:B------:R-:W-:Y:S01]  /*1fe0*/  VIADD R3, R18, 0xa0 ;  /* 0x000000a012037836 */ /* 0x000fe20000000000 */
[----:B------:R-:W1:Y:S08]  /*1ff0*/  LDC.64 R102, c[0x0][0x3f8] ;  /* 0x0000fe00ff667b82 */ /* 0x000e700000000a00 */
[----:B------:R-:W3:Y:S01]  /*2000*/  @P0 LDC.64 R4, c[0x0][0x9f8] ;  /* 0x00027e00ff040b82 */ /* 0x000ee20000000a00 */
[----:B------:R-:W-:-:S02]  /*2010*/  IMAD.IADD R121, R121, 0x1, R28 ;  /* 0x0000000179797824 */ /* 0x000fc400078e021c */
[----:B------:R-:W-:Y:S01]  /*2020*/  VIADD R85, R18, 0x60 ;  /* 0x0000006012557836 */ /* 0x000fe20000000000 */
[----:B------:R-:W-:-:S04]  /*2030*/  SHF.R.S32.HI R149, RZ, 0x1f, R162 ;  /* 0x0000001fff957819 */ /* 0x000fc800000114a2 */
[----:B------:R-:W4:Y:S08]  /*2040*/  LDC R21, c[0x0][0x3f4] ;  /* 0x0000fd00ff157b82 */ /* 0x000f300000000800 */
[----:B------:R-:W4:Y:S01]  /*2050*/  LDC.64 R96, c[0x0][0x408] ;  /* 0x00010200ff607b82 */ /* 0x000f220000000a00 */
[----:B---3--:R-:W-:-:S05]  /*2060*/  @P0 IMAD.WIDE R4, R27, 0x4, R4 ;  /* 0x000000041b040825 */ /* 0x008fca00078e0204 */
[----:B------:R3:W2:Y:S01]  /*2070*/  @P0 LDG.E R27, desc[UR6][R4.64] ;  /* 0x00000006041b0981 */ /* 0x0006a2000c1e1900 */
[----:B------:R-:W-:Y:S01]  /*2080*/  ULDC UR6, c[0x0][0x2f4] ;  /* 0x0000bd0000067ab9 */ /* 0x000fe20000000800 */
[----:B------:R-:W-:Y:S01]  /*2090*/  IMAD R7, R8, UR4, RZ ;  /* 0x0000000408077c24 */ /* 0x000fe2000f8e02ff */
[----:B------:R-:W-:Y:S01]  /*20a0*/  ISETP.GE.AND P1, PT, R165, UR6, PT ;  /* 0x00000006a5007c0c */ /* 0x000fe2000bf26270 */
[----:B------:R-:W-:Y:S01]  /*20b0*/  IMAD.WIDE.U32 R88, R26, UR4, R18 ;  /* 0x000000041a587c25 */ /* 0x000fe2000f8e0012 */
[----:B------:R-:W-:Y:S01]  /*20c0*/  ISETP.GE.AND P0, PT, R18, UR6, PT ;  /* 0x0000000612007c0c */ /* 0x000fe2000bf06270 */
[----:B------:R-:W4:Y:S01]  /*20d0*/  S2R R154, SR_TID.X ;  /* 0x00000000009a7919 */ /* 0x000f220000002100 */
[----:B------:R-:W-:Y:S01]  /*20e0*/  ISETP.GE.AND P3, PT, R0, UR6, PT ;  /* 0x0000000600007c0c */ /* 0x000fe2000bf66270 */
[----:B------:R-:W-:Y:S01]  /*20f0*/  IMAD R7, R26, UR5, R7 ;  /* 0x000000051a077c24 */ /* 0x000fe2000f8e0207 */
[----:B------:R-:W-:Y:S01]  /*2100*/  ISETP.GE.AND P2, PT, R3, UR6, PT ;  /* 0x0000000603007c0c */ /* 0x000fe2000bf46270 */
[----:B------:R-:W-:Y:S01]  /*2110*/  ULDC.64 UR4, c[0x0][0xa08] ;  /* 0x0002820000047ab9 */ /* 0x000fe20000000a00 */
[----:B---3--:R-:W-:Y:S01]  /*2120*/  SEL R4, RZ, 0xffffffff, P1 ;  /* 0xffffffffff047807 */ /* 0x008fe20000800000 */
[----:B------:R-:W-:Y:S01]  /*2130*/  IMAD.IADD R89, R89, 0x1, R7 ;  /* 0x0000000159597824 */ /* 0x000fe200078e0207 */
[----:B------:R-:W-:Y:S01]  /*2140*/  SHF.R.S32.HI R0, RZ, 0x1f, R121 ;  /* 0x0000001fff007819 */ /* 0x000fe20000011479 */
[----:B-1----:R-:W-:Y:S01]  /*2150*/  IMAD.WIDE.U32 R100, R162, R102, R18 ;  /* 0x00000066a2647225 */ /* 0x002fe200078e0012 */
[----:B------:R-:W-:-:S02]  /*2160*/  SEL R3, RZ, 0x1, P0 ;  /* 0x00000001ff037807 */ /* 0x000fc40000000000 */
[----:B------:R-:W-:Y:S01]  /*2170*/  ISETP.GE.AND P0, PT, R166, UR6, PT ;  /* 0x00000006a6007c0c */ /* 0x000fe2000bf06270 */
[----:B------:R-:W-:Y:S01]  /*2180*/  IMAD.SHL.U32 R4, R4, 0x2, RZ ;  /* 0x0000000204047824 */ /* 0x000fe200078e00ff */
[----:B------:R-:W-:Y:S01]  /*2190*/  ISETP.GE.AND P1, PT, R85, UR6, PT ;  /* 0x0000000655007c0c */ /* 0x000fe2000bf26270 */
[-C--:B0-----:R-:W-:Y:S01]  /*21a0*/  IMAD R10, R0, R90.reuse, RZ ;  /* 0x0000005a000a7224 */ /* 0x081fe200078e02ff */
[----:B------:R-:W-:Y:S01]  /*21b0*/  SEL R6, RZ, 0x4, P0 ;  /* 0x00000004ff067807 */ /* 0x000fe20000000000 */
[----:B------:R-:W-:Y:S01]  /*21c0*/  ULDC.64 UR6, c[0x0][0x308] ;  /* 0x0000c20000067ab9 */ /* 0x000fe20000000a00 */
[----:B------:R-:W-:Y:S01]  /*21d0*/  LOP3.LUT R3, R4, 0x2, R3, 0xe2, !PT ;  /* 0x0000000204037812 */ /* 0x000fe200078ee203 */
[C---:B------:R-:W-:Y:S01]  /*21e0*/  IMAD.WIDE.U32 R4, R121.reuse, R90, RZ ;  /* 0x0000005a79047225 */ /* 0x040fe200078e00ff */
[----:B------:R-:W-:Y:S02]  /*21f0*/  SEL R7, RZ, 0x8, P1 ;  /* 0x00000008ff077807 */ /* 0x000fe40000800000 */
[----:B------:R-:W-:Y:S01]  /*2200*/  ISETP.NE.U32.AND P0, PT, RZ, UR4, PT ;  /* 0x00000004ff007c0c */ /* 0x000fe2000bf05070 */
[----:B------:R-:W-:Y:S01]  /*2210*/  IMAD R9, R121, R91, R10 ;  /* 0x0000005b79097224 */ /* 0x000fe200078e020a */
[----:B------:R-:W-:Y:S01]  /*2220*/  LOP3.LUT R3, R7, R3, R6, 0xfe, !PT ;  /* 0x0000000307037212 */ /* 0x000fe200078efe06 */
[----:B------:R-:W-:Y:S01]  /*2230*/  IMAD R7, R8, UR6, RZ ;  /* 0x0000000608077c24 */ /* 0x000fe2000f8e02ff */
[----:B------:R-:W-:Y:S01]  /*2240*/  SEL R6, RZ, 0x10, P3 ;  /* 0x00000010ff067807 */ /* 0x000fe20001800000 */
[----:B------:R-:W-:Y:S01]  /*2250*/  IMAD.IADD R5, R5, 0x1, R9 ;  /* 0x0000000105057824 */ /* 0x000fe200078e0209 */
[----:B------:R-:W-:Y:S01]  /*2260*/  ISETP.NE.AND.EX P0, PT, RZ, UR5, PT, P0 ;  /* 0x00000005ff007c0c */ /* 0x000fe2000bf05300 */
[C---:B------:R-:W-:Y:S01]  /*2270*/  IMAD R7, R26.reuse, UR7, R7 ;  /* 0x000000071a077c24 */ /* 0x040fe2000f8e0207 */
[----:B------:R-:W-:Y:S01]  /*2280*/  LOP3.LUT R11, R3, R6, RZ, 0xfc, !PT ;  /* 0x00000006030b7212 */ /* 0x000fe200078efcff */
[----:B------:R-:W-:Y:S01]  /*2290*/  IMAD.WIDE.U32 R4, R26, UR6, R4 ;  /* 0x000000061a047c25 */ /* 0x000fe2000f8e0004 */
[----:B------:R-:W-:Y:S01]  /*22a0*/  ULDC.64 UR4, c[0x0][0x310] ;  /* 0x0000c40000047ab9 */ /* 0x000fe20000000a00 */
[----:B------:R-:W-:-:S02]  /*22b0*/  SHF.R.S32.HI R161, RZ, 0x1f, R160 ;  /* 0x0000001fffa17819 */ /* 0x000fc400000114a0 */
[----:B------:R-:W-:Y:S01]  /*22c0*/  IMAD.IADD R5, R5, 0x1, R7 ;  /* 0x0000000105057824 */ /* 0x000fe200078e0207 */
[-C--:B----4-:R-:W-:Y:S01]  /*22d0*/  ISETP.GE.AND P1, PT, R165, R21.reuse, PT ;  /* 0x00000015a500720c */ /* 0x090fe20003f26270 */
[----:B------:R-:W-:Y:S01]  /*22e0*/  IMAD R7, R149, R96, RZ ;  /* 0x0000006095077224 */ /* 0x000fe200078e02ff */
[----:B------:R-:W-:Y:S01]  /*22f0*/  ISETP.GE.AND P4, PT, R166, R21, PT ;  /* 0x00000015a600720c */ /* 0x000fe20003f86270 */
[----:B------:R-:W-:Y:S01]  /*2300*/  IMAD.WIDE.U32 R98, R162, R102, R160 ;  /* 0x00000066a2627225 */ /* 0x000fe200078e00a0 */
[----:B------:R-:W-:Y:S02]  /*2310*/  LOP3.LUT P3, RZ, R199, 0x4, RZ, 0xc0, !PT ;  /* 0x00000004c7ff7812 */ /* 0x000fe4000786c0ff */
[----:B------:R-:W-:Y:S01]  /*2320*/  SHF.L.U64.HI R138, R90, 0x6, R91 ;  /* 0x000000065a8a7819 */ /* 0x000fe2000001025b */
[----:B------:R-:W-:Y:S01]  /*2330*/  IMAD R7, R162, R97, R7 ;  /* 0x00000061a2077224 */ /* 0x000fe200078e0207 */
[----:B------:R-:W-:Y:S01]  /*2340*/  SHF.L.U64.HI R105, R96, 0x6, R97 ;  /* 0x0000000660697819 */ /* 0x000fe20000010261 */
[----:B------:R-:W-:Y:S01]  /*2350*/  IMAD.WIDE.U32 R92, R162, R96, R160 ;  /* 0x00000060a25c7225 */ /* 0x000fe200078e00a0 */
[----:B------:R-:W-:-:S02]  /*2360*/  SHF.L.U64.HI R107, R102, 0x6, R103 ;  /* 0x00000006666b7819 */ /* 0x000fc40000010267 */
[----:B------:R-:W-:Y:S01]  /*2370*/  SHF.R.S32.HI R150, RZ, 0x1f, R188 ;  /* 0x0000001fff967819 */ /* 0x000fe200000114bc */
[----:B------:R-:W-:Y:S01]  /*2380*/  IMAD.WIDE.U32 R94, R162, R96, R18 ;  /* 0x00000060a25e7225 */ /* 0x000fe200078e0012 */
[----:B------:R-:W-:-:S03]  /*2390*/  LEA.HI R154, R154, 0x8, RZ, 0x19 ;  /* 0x000000089a9a7811 */ /* 0x000fc600078fc8ff */
[----:B------:R-:W-:Y:S02]  /*23a0*/  IMAD.IADD R93, R93, 0x1, R7 ;  /* 0x000000015d5d7824 */ /* 0x000fe400078e0207 */
[----:B------:R-:W-:Y:S01]  /*23b0*/  IMAD.IADD R95, R7, 0x1, R95 ;  /* 0x00000001075f7824 */ /* 0x000fe200078e025f */
[----:B------:R-:W-:Y:S01]  /*23c0*/  SEL R7, R21, RZ, P4 ;  /* 0x000000ff15077207 */ /* 0x000fe20002000000 */
[----:B------:R-:W-:Y:S02]  /*23d0*/  IMAD.MOV.U32 R128, RZ, RZ, 0x20 ;  /* 0x00000020ff807424 */ /* 0x000fe400078e00ff */
[----:B------:R-:W-:Y:S02]  /*23e0*/  IMAD R129, R91, 0x60, RZ ;  /* 0x000000605b817824 */ /* 0x000fe400078e02ff */
[----:B------:R-:W-:Y:S01]  /*23f0*/  IMAD.SHL.U32 R139, R90, 0x40, RZ ;  /* 0x000000405a8b7824 */ /* 0x000fe200078e00ff */
[----:B------:R-:W-:Y:S01]  /*2400*/  SEL R128, R128, 0xffffffe0, !P3 ;  /* 0xffffffe080807807 */ /* 0x000fe20005800000 */
[----:B------:R-:W-:-:S02]  /*2410*/  IMAD R133, R97, 0x60, RZ ;  /* 0x0000006061857824 */ /* 0x000fc400078e02ff */
[----:B------:R-:W-:Y:S02]  /*2420*/  IMAD.SHL.U32 R106, R96, 0x40, RZ ;  /* 0x00000040606a7824 */ /* 0x000fe400078e00ff */
[----:B-----5:R-:W-:-:S04]  /*2430*/  IMAD.WIDE.U32 R92, R147, R96, R92 ;  /* 0x00000060935c7225 */ /* 0x020fc800078e005c */
[----:B------:R-:W-:-:S04]  /*2440*/  IMAD.WIDE.U32 R94, R147, R96, R94 ;  /* 0x00000060935e7225 */ /* 0x000fc800078e005e */
[----:B------:R-:W-:Y:S02]  /*2450*/  IMAD.SHL.U32 R108, R102, 0x40, RZ ;  /* 0x00000040666c7824 */ /* 0x000fe400078e00ff */
[----:B------:R-:W-:Y:S01]  /*2460*/  IMAD.SHL.U32 R122, R21, 0x2, RZ ;  /* 0x00000002157a7824 */ /* 0x000fe200078e00ff */
[----:B--2---:R-:W-:-:S04]  /*2470*/  LOP3.LUT R20, R20, 0xfffffffe, RZ, 0xc0, !PT ;  /* 0xfffffffe14147812 */ /* 0x004fc800078ec0ff */
[----:B------:R-:W-:Y:S02]  /*2480*/  @P4 LOP3.LUT R20, R20, 0x1, RZ, 0xfc, !PT ;  /* 0x0000000114144812 */ /* 0x000fe400078efcff */
[----:B------:R-:W-:-:S03]  /*2490*/  IADD3 R120, P4, R162, R121, RZ ;  /* 0x00000079a2787210 */ /* 0x000fc60007f9e0ff */
[----:B------:R0:W-:Y:S02]  /*24a0*/  STL [R1+0x4], R20 ;  /* 0x0000041401007387 */ /* 0x0001e40000100800 */
[----:B------:R-:W-:Y:S01]  /*24b0*/  IMAD.X R121, R0, 0x1, R149, P4 ;  /* 0x0000000100797824 */ /* 0x000fe200020e0695 */
[----:B------:R-:W-:-:S04]  /*24c0*/  SEL R0, RZ, 0x20, P2 ;  /* 0x00000020ff007807 */ /* 0x000fc80001000000 */
[C---:B------:R-:W-:Y:S02]  /*24d0*/  LOP3.LUT R0, R11.reuse, R0, RZ, 0xfc, !PT ;  /* 0x000000000b007212 */ /* 0x040fe400078efcff */
[----:B------:R-:W-:Y:S02]  /*24e0*/  LOP3.LUT R11, R11, 0x1, RZ, 0xc0, !PT ;  /* 0x000000010b0b7812 */ /* 0x000fe400078ec0ff */
[----:B------:R-:W-:Y:S02]  /*24f0*/  LOP3.LUT R10, R0, 0x2, RZ, 0xc0, !PT ;  /* 0x00000002000a7812 */ /* 0x000fe400078ec0ff */
[----:B------:R-:W-:-:S04]  /*2500*/  SHF.R.S32.HI R3, RZ, 0x1f, R27 ;  /* 0x0000001fff037819 */ /* 0x000fc8000001141b */
[----:B------:R-:W-:Y:S02]  /*2510*/  SEL R6, R3, RZ, !P0 ;  /* 0x000000ff03067207 */ /* 0x000fe40004000000 */
[----:B------:R-:W-:-:S03]  /*2520*/  SEL R3, R27, RZ, !P0 ;  /* 0x000000ff1b037207 */ /* 0x000fc60004000000 */
[----:B------:R-:W-:Y:S02]  /*2530*/  IMAD R8, R6, UR4, RZ ;  /* 0x0000000406087c24 */ /* 0x000fe4000f8e02ff */
[----:B------:R-:W-:-:S04]  /*2540*/  IMAD.WIDE.U32 R86, R3, UR4, R4 ;  /* 0x0000000403567c25 */ /* 0x000fc8000f8e0004 */
[-C--:B------:R-:W-:Y:S02]  /*2550*/  IMAD R4, R149, R90.reuse, RZ ;  /* 0x0000005a95047224 */ /* 0x080fe400078e02ff */
[----:B------:R-:W-:Y:S01]  /*2560*/  IMAD R9, R3, UR5, R8 ;  /* 0x0000000503097c24 */ /* 0x000fe2000f8e0208 */
[----:B------:R-:W-:Y:S01]  /*2570*/  ULDC.64 UR4, c[0x0][0x338] ;  /* 0x0000ce0000047ab9 */ /* 0x000fe20000000a00 */
[C---:B------:R-:W-:Y:S02]  /*2580*/  IMAD R13, R162.reuse, R91, R4 ;  /* 0x0000005ba20d7224 */ /* 0x040fe400078e0204 */
[----:B------:R-:W-:-:S04]  /*2590*/  IMAD.WIDE.U32 R4, R162, R90, R18 ;  /* 0x0000005aa2047225 */ /* 0x000fc800078e0012 */
[----:B------:R-:W-:Y:S01]  /*25a0*/  IMAD R6, R6, UR4, RZ ;  /* 0x0000000406067c24 */ /* 0x000fe2000f8e02ff */
[----:B------:R-:W-:Y:S01]  /*25b0*/  IADD3 R27, P0, R86, R4, RZ ;  /* 0x00000004561b7210 */ /* 0x000fe20007f1e0ff */
[----:B------:R-:W-:Y:S01]  /*25c0*/  IMAD.IADD R84, R87, 0x1, R9 ;  /* 0x0000000157547824 */ /* 0x000fe200078e0209 */
[----:B------:R-:W-:Y:S01]  /*25d0*/  SEL R4, R21, RZ, P1 ;  /* 0x000000ff15047207 */ /* 0x000fe20000800000 */
[----:B------:R-:W-:-:S03]  /*25e0*/  IMAD.WIDE.U32 R88, R3, UR4, R88 ;  /* 0x0000000403587c25 */ /* 0x000fc6000f8e0058 */
[----:B------:R-:W-:Y:S01]  /*25f0*/  IADD3.X R26, R84, R5, R13, P0, !PT ;  /* 0x00000005541a7210 */ /* 0x000fe200007fe40d */
[----:B------:R-:W-:Y:S01]  /*2600*/  IMAD R29, R3, UR5, R6 ;  /* 0x00000005031d7c24 */ /* 0x000fe2000f8e0206 */
[----:B------:R-:W-:Y:S01]  /*2610*/  ISETP.GE.AND P0, PT, R18, R21, PT ;  /* 0x000000151200720c */ /* 0x000fe20003f06270 */
[----:B------:R-:W-:Y:S02]  /*2620*/  IMAD R3, R149, R102, RZ ;  /* 0x0000006695037224 */ /* 0x000fe400078e02ff */
[----:B------:R-:W-:Y:S02]  /*2630*/  IMAD.IADD R8, R166, 0x1, R7 ;  /* 0x00000001a6087824 */ /* 0x000fe400078e0207 */
[----:B------:R-:W-:Y:S01]  /*2640*/  IMAD R5, R162, R103, R3 ;  /* 0x00000067a2057224 */ /* 0x000fe200078e0203 */
[----:B------:R-:W-:Y:S01]  /*2650*/  SEL R3, R21, RZ, P0 ;  /* 0x000000ff15037207 */ /* 0x000fe20000000000 */
[----:B------:R-:W-:Y:S01]  /*2660*/  IMAD.WIDE.U32 R90, R90, 0x60, RZ ;  /* 0x000000605a5a7825 */ /* 0x000fe200078e00ff */
[----:B------:R-:W-:-:S03]  /*2670*/  SHF.R.S32.HI R13, RZ, 0x1f, R8 ;  /* 0x0000001fff0d7819 */ /* 0x000fc60000011408 */
[----:B------:R-:W-:Y:S01]  /*2680*/  IMAD.IADD R3, R18, 0x1, R3 ;  /* 0x0000000112037824 */ /* 0x000fe200078e0203 */
[-C--:B------:R-:W-:Y:S01]  /*2690*/  LEA.HI R12, R13, R8.reuse, RZ, 0x3 ;  /* 0x000000080d0c7211 */ /* 0x080fe200078f18ff */
[----:B------:R-:W-:Y:S01]  /*26a0*/  IMAD.IADD R99, R99, 0x1, R5 ;  /* 0x0000000163637824 */ /* 0x000fe200078e0205 */
[----:B------:R-:W-:Y:S01]  /*26b0*/  LEA.HI R8, R13, R8, RZ, 0x6 ;  /* 0x000000080d087211 */ /* 0x000fe200078f30ff */
[----:B------:R-:W-:Y:S01]  /*26c0*/  IMAD.IADD R101, R5, 0x1, R101 ;  /* 0x0000000105657824 */ /* 0x000fe200078e0265 */
[----:B------:R-:W-:Y:S01]  /*26d0*/  LOP3.LUT R13, R173, 0x38, R12, 0xf8, !PT ;  /* 0x00000038ad0d7812 */ /* 0x000fe200078ef80c */
[----:B------:R-:W-:Y:S01]  /*26e0*/  IMAD.IADD R5, R165, 0x1, R4 ;  /* 0x00000001a5057824 */ /* 0x000fe200078e0204 */
[----:B------:R-:W-:Y:S01]  /*26f0*/  SHF.R.S32.HI R4, RZ, 0x1f, R3 ;  /* 0x0000001fff047819 */ /* 0x000fe20000011403 */
[CC--:B------:R-:W-:Y:S01]  /*2700*/  IMAD.WIDE.U32 R98, R147.reuse, R102.reuse, R98 ;  /* 0x0000006693627225 */ /* 0x0c0fe200078e0062 */
[----:B------:R-:W-:Y:S02]  /*2710*/  SHF.R.S32.HI R112, RZ, 0x3, R12 ;  /* 0x00000003ff707819 */ /* 0x000fe4000001140c */
[----:B------:R-:W-:Y:S01]  /*2720*/  SHF.R.S32.HI R6, RZ, 0x1f, R5 ;  /* 0x0000001fff067819 */ /* 0x000fe20000011405 */
[----:B------:R-:W-:Y:S01]  /*2730*/  IMAD.WIDE.U32 R100, R147, R102, R100 ;  /* 0x0000006693647225 */ /* 0x000fe200078e0064 */
[----:B------:R-:W-:-:S02]  /*2740*/  LEA.HI R14, R4, R3, RZ, 0x3 ;  /* 0x00000003040e7211 */ /* 0x000fc400078f18ff */
[----:B------:R-:W-:Y:S01]  /*2750*/  LEA.HI R3, R4, R3, RZ, 0x6 ;  /* 0x0000000304037211 */ /* 0x000fe200078f30ff */
[----:B------:R-:W-:Y:S01]  /*2760*/  IMAD.IADD R129, R91, 0x1, R129 ;  /* 0x000000015b817824 */ /* 0x000fe200078e0281 */
[-C--:B------:R-:W-:Y:S02]  /*2770*/  LEA.HI R4, R6, R5.reuse, RZ, 0x6 ;  /* 0x0000000506047211 */ /* 0x080fe400078f30ff */
[----:B------:R-:W-:Y:S02]  /*2780*/  SHF.R.S32.HI R3, RZ, 0x6, R3 ;  /* 0x00000006ff037819 */ /* 0x000fe40000011403 */
[----:B------:R-:W-:Y:S02]  /*2790*/  SHF.R.S32.HI R7, RZ, 0x6, R4 ;  /* 0x00000006ff077819 */ /* 0x000fe40000011404 */
[----:B------:R-:W-:Y:S01]  /*27a0*/  LOP3.LUT R4, R174, 0x38, R14, 0xf8, !PT ;  /* 0x00000038ae047812 */ /* 0x000fe200078ef80e */
[C---:B------:R-:W-:Y:S01]  /*27b0*/  IMAD R146, R3.reuse, 0x1800, R176 ;  /* 0x0000180003927824 */ /* 0x040fe200078e02b0 */
[----:B------:R-:W-:Y:S01]  /*27c0*/  LEA.HI R5, R6, R5, RZ, 0x3 ;  /* 0x0000000506057211 */ /* 0x000fe200078f18ff */
[----:B------:R-:W-:Y:S01]  /*27d0*/  IMAD R144, R3, 0x1800, R178 ;  /* 0x0000180003907824 */ /* 0x000fe200078e02b2 */
[----:B------:R-:W-:Y:S01]  /*27e0*/  LOP3.LUT R3, R4, R175, RZ, 0x3c, !PT ;  /* 0x000000af04037212 */ /* 0x000fe200078e3cff */
[C---:B------:R-:W-:Y:S01]  /*27f0*/  IMAD R145, R7.reuse, 0x1800, R176 ;  /* 0x0000180007917824 */ /* 0x040fe200078e02b0 */
[----:B------:R-:W-:Y:S01]  /*2800*/  LOP3.LUT R4, R174, 0x38, R12, 0xf8, !PT ;  /* 0x00000038ae047812 */ /* 0x000fe200078ef80c */
[----:B------:R-:W-:Y:S01]  /*2810*/  IMAD R142, R7, 0x1800, R178 ;  /* 0x00001800078e7824 */ /* 0x000fe200078e02b2 */
[----:B------:R-:W-:Y:S01]  /*2820*/  LOP3.LUT R9, R173, 0x38, R14, 0xf8, !PT ;  /* 0x00000038ad097812 */ /* 0x000fe200078ef80e */
[----:B------:R-:W-:Y:S01]  /*2830*/  IMAD.IADD R146, R146, 0x1, R3 ;  /* 0x0000000192927824 */ /* 0x000fe200078e0203 */
[----:B------:R-:W-:-:S02]  /*2840*/  SHF.R.S32.HI R3, RZ, 0x6, R8 ;  /* 0x00000006ff037819 */ /* 0x000fc40000011408 */
[-C--:B------:R-:W-:Y:S02]  /*2850*/  LOP3.LUT R4, R4, R175.reuse, RZ, 0x3c, !PT ;  /* 0x000000af04047212 */ /* 0x080fe400078e3cff */
[----:B------:R-:W-:Y:S01]  /*2860*/  LOP3.LUT R6, R174, 0x38, R5, 0xf8, !PT ;  /* 0x00000038ae067812 */ /* 0x000fe200078ef805 */
[----:B------:R-:W-:Y:S01]  /*2870*/  IMAD R143, R3, 0x1800, R176 ;  /* 0x00001800038f7824 */ /* 0x000fe200078e02b0 */
[----:B------:R-:W-:Y:S01]  /*2880*/  LOP3.LUT R9, R9, R222, RZ, 0x3c, !PT ;  /* 0x000000de09097212 */ /* 0x000fe200078e3cff */
[----:B------:R-:W-:Y:S01]  /*2890*/  IMAD R141, R3, 0x1800, R178 ;  /* 0x00001800038d7824 */ /* 0x000fe200078e02b2 */
[----:B------:R-:W-:Y:S01]  /*28a0*/  SHF.R.S32.HI R3, RZ, 0x1f, R147 ;  /* 0x0000001fff037819 */ /* 0x000fe20000011493 */
[----:B------:R-:W-:Y:S01]  /*28b0*/  IMAD.IADD R143, R143, 0x1, R4 ;  /* 0x000000018f8f7824 */ /* 0x000fe200078e0204 */
[----:B------:R-:W-:Y:S01]  /*28c0*/  LOP3.LUT R6, R6, R175, RZ, 0x3c, !PT ;  /* 0x000000af06067212 */ /* 0x000fe200078e3cff */
[----:B------:R-:W-:Y:S01]  /*28d0*/  IMAD.IADD R144, R144, 0x1, R9 ;  /* 0x0000000190907824 */ /* 0x000fe200078e0209 */
[----:B------:R-:W-:Y:S01]  /*28e0*/  LOP3.LUT R9, R173, 0x38, R5, 0xf8, !PT ;  /* 0x00000038ad097812 */ /* 0x000fe200078ef805 */
[----:B------:R-:W-:Y:S01]  /*28f0*/  IMAD R4, R3, R96, RZ ;  /* 0x0000006003047224 */ /* 0x000fe200078e02ff */
[----:B------:R-:W-:Y:S01]  /*2900*/  SHF.R.S32.HI R116, RZ, 0x3, R14 ;  /* 0x00000003ff747819 */ /* 0x000fe2000001140e */
[----:B------:R-:W-:Y:S01]  /*2910*/  IMAD.IADD R145, R145, 0x1, R6 ;  /* 0x0000000191917824 */ /* 0x000fe200078e0206 */
[-C--:B------:R-:W-:Y:S01]  /*2920*/  LOP3.LUT R9, R9, R222.reuse, RZ, 0x3c, !PT ;  /* 0x000000de09097212 */ /* 0x080fe200078e3cff */
[----:B------:R-:W-:Y:S01]  /*2930*/  IMAD R7, R147, R97, R4 ;  /* 0x0000006193077224 */ /* 0x000fe200078e0204 */
[----:B------:R-:W-:Y:S01]  /*2940*/  LOP3.LUT R6, R13, R222, RZ, 0x3c, !PT ;  /* 0x000000de0d067212 */ /* 0x000fe200078e3cff */
[----:B------:R-:W-:Y:S01]  /*2950*/  IMAD R4, R3, R102, RZ ;  /* 0x0000006603047224 */ /* 0x000fe200078e02ff */
[----:B------:R-:W-:Y:S01]  /*2960*/  LOP3.LUT R14, R14, 0xfffffff8, RZ, 0xc0, !PT ;  /* 0xfffffff80e0e7812 */ /* 0x000fe200078ec0ff */
[----:B------:R-:W-:Y:S01]  /*2970*/  IMAD R3, R103, 0x60, RZ ;  /* 0x0000006067037824 */ /* 0x000fe200078e02ff */
[----:B------:R-:W-:Y:S01]  /*2980*/  LOP3.LUT R13, R5, 0xfffffff8, RZ, 0xc0, !PT ;  /* 0xfffffff8050d7812 */ /* 0x000fe200078ec0ff */
[----:B------:R-:W-:Y:S01]  /*2990*/  IMAD R15, R147, R103, R4 ;  /* 0x00000067930f7224 */ /* 0x000fe200078e0204 */
[----:B------:R-:W-:Y:S01]  /*29a0*/  LOP3.LUT R4, R174, 0x18, R18, 0xf8, !PT ;  /* 0x00000018ae047812 */ /* 0x000fe200078ef812 */
[----:B------:R-:W-:Y:S01]  /*29b0*/  IMAD.WIDE.U32 R96, R96, 0x60, RZ ;  /* 0x0000006060607825 */ /* 0x000fe200078e00ff */
[----:B------:R-:W-:-:S02]  /*29c0*/  LOP3.LUT R12, R12, 0xfffffff8, RZ, 0xc0, !PT ;  /* 0xfffffff80c0c7812 */ /* 0x000fc400078ec0ff */
[----:B------:R-:W-:Y:S01]  /*29d0*/  LOP3.LUT R25, R4, R175, RZ, 0x3c, !PT ;  /* 0x000000af04197212 */ /* 0x000fe200078e3cff */
[----:B------:R-:W-:Y:S01]  /*29e0*/  IMAD.WIDE.U32 R102, R102, 0x60, RZ ;  /* 0x0000006066667825 */ /* 0x000fe200078e00ff */
[----:B------:R-:W-:Y:S02]  /*29f0*/  SHF.R.S32.HI R113, RZ, 0x3, R5 ;  /* 0x00000003ff717819 */ /* 0x000fe40000011405 */
[----:B------:R-:W-:Y:S01]  /*2a00*/  SHF.R.S32.HI R111, RZ, 0x1f, R14 ;  /* 0x0000001fff6f7819 */ /* 0x000fe2000001140e */
[----:B------:R-:W-:Y:S01]  /*2a10*/  IMAD.IADD R25, R176, 0x1, R25 ;  /* 0x00000001b0197824 */ /* 0x000fe200078e0219 */
[----:B------:R-:W-:Y:S01]  /*2a20*/  SHF.R.S32.HI R110, RZ, 0x1f, R13 ;  /* 0x0000001fff6e7819 */ /* 0x000fe2000001140d */
[----:B------:R-:W-:Y:S01]  /*2a30*/  IMAD.IADD R142, R142, 0x1, R9 ;  /* 0x000000018e8e7824 */ /* 0x000fe200078e0209 */
[----:B------:R-:W-:Y:S01]  /*2a40*/  SHF.R.S32.HI R109, RZ, 0x1f, R12 ;  /* 0x0000001fff6d7819 */ /* 0x000fe2000001140c */
[----:B------:R-:W-:Y:S01]  /*2a50*/  IMAD.IADD R141, R141, 0x1, R6 ;  /* 0x000000018d8d7824 */ /* 0x000fe200078e0206 */
[C---:B------:R-:W-:Y:S01]  /*2a60*/  LOP3.LUT R9, R0.reuse, 0x4, RZ, 0xc0, !PT ;  /* 0x0000000400097812 */ /* 0x040fe200078ec0ff */
[----:B------:R-:W-:Y:S01]  /*2a70*/  IMAD.IADD R21, R93, 0x1, R7 ;  /* 0x000000015d157824 */ /* 0x000fe200078e0207 */
[C---:B------:R-:W-:Y:S01]  /*2a80*/  LOP3.LUT R8, R0.reuse, 0x8, RZ, 0xc0, !PT ;  /* 0x0000000800087812 */ /* 0x040fe200078ec0ff */
[----:B0-----:R-:W-:Y:S01]  /*2a90*/  IMAD.IADD R20, R7, 0x1, R95 ;  /* 0x0000000107147824 */ /* 0x001fe200078e025f */
[C---:B------:R-:W-:Y:S01]  /*2aa0*/  LOP3.LUT R7, R0.reuse, 0x10, RZ, 0xc0, !PT ;  /* 0x0000001000077812 */ /* 0x040fe200078ec0ff */
[----:B------:R-:W-:Y:S01]  /*2ab0*/  IMAD.IADD R104, R99, 0x1, R15 ;  /* 0x0000000163687824 */ /* 0x000fe200078e020f */
[----:B------:R-:W-:Y:S01]  /*2ac0*/  LOP3.LUT R6, R0, 0x20, RZ, 0xc0, !PT ;  /* 0x0000002000067812 */ /* 0x000fe200078ec0ff */
[----:B------:R-:W-:-:S02]  /*2ad0*/  IMAD.IADD R133, R97, 0x1, R133 ;  /* 0x0000000161857824 */ /* 0x000fc400078e0285 */
[----:B------:R-:W-:Y:S02]  /*2ae0*/  IMAD.IADD R132, R103, 0x1, R3 ;  /* 0x0000000167847824 */ /* 0x000fe400078e0203 */
[----:B------:R-:W-:Y:S02]  /*2af0*/  IMAD.IADD R140, R128, 0x1, R25 ;  /* 0x00000001808c7824 */ /* 0x000fe400078e0219 */
[----:B------:R-:W-:Y:S02]  /*2b00*/  IMAD.IADD R15, R15, 0x1, R101 ;  /* 0x000000010f0f7824 */ /* 0x000fe400078e0265 */
[----:B------:R-:W-:-:S07]  /*2b10*/  IMAD.IADD R5, R89, 0x1, R29 ;  /* 0x0000000159057824 */ /* 0x000fce00078e021d */
.L_x_1774:
        /* <DEDUP_REMOVED lines=11> */
[-C--:B------:R-:W-:Y:S01]  /*2bd0*/  IADD3 R0, P3, P4, R27, R126.reuse, R139 ;  /* 0x0000007e1b007210 */ /* 0x080fe20007c7e08b */
[----:B------:R-:W-:Y:S01]  /*2be0*/  IMAD R39, R39, 0x2, R118 ;  /* 0x0000000227277824 */ /* 0x000fe200078e0276 */
[----:B------:R-:W-:Y:S01]  /*2bf0*/  IADD3 R3, P5, R27, R126, RZ ;  /* 0x0000007e1b037210 */ /* 0x000fe20007fbe0ff */
[----:B------:R-:W-:-:S04]  /*2c00*/  IMAD.IADD R80, R127, 0x1, R29 ;  /* 0x000000017f507824 */ /* 0x000fc800078e021d */
[----:B------:R-:W-:Y:S01]  /*2c10*/  IMAD.X R4, R80, 0x1, R26, P5 ;  /* 0x0000000150047824 */ /* 0x000fe200028e061a */
[----:B------:R-:W-:Y:S02]  /*2c20*/  IADD3.X R2, R26, R80, R138, P3, P4 ;  /* 0x000000501a027210 */ /* 0x000fe40001fe848a */
[----:B------:R-:W-:Y:S02]  /*2c30*/  ISETP.GT.AND P3, PT, R31, R123, PT ;  /* 0x0000007b1f00720c */ /* 0x000fe40003f64270 */
[CC--:B0-----:R-:W-:Y:S02]  /*2c40*/  LEA R40, P2, R3.reuse, R114.reuse, 0x1 ;  /* 0x0000007203287211 */ /* 0x0c1fe400078408ff */
[----:B------:R-:W-:Y:S02]  /*2c50*/  LEA R36, P5, R0, R114, 0x1 ;  /* 0x0000007200247211 */ /* 0x000fe400078a08ff */
[----:B------:R-:W-:Y:S01]  /*2c60*/  LEA.HI.X R41, R3, R115, R4, 0x1, P2 ;  /* 0x0000007303297211 */ /* 0x000fe200010f0c04 */
[----:B------:R-:W-:Y:S01]  /*2c70*/  IMAD R3, R17, 0x4800, R140 ;  /* 0x0000480011037824 */ /* 0x000fe200078e028c */
[----:B-1----:R-:W-:-:S02]  /*2c80*/  ISETP.GE.AND P2, PT, R119, 0x1, PT ;  /* 0x000000017700780c */ /* 0x002fc40003f46270 */
[----:B------:R-:W-:Y:S01]  /*2c90*/  LEA.HI.X R37, R0, R115, R2, 0x1, P5 ;  /* 0x0000007300257211 */ /* 0x000fe200028f0c02 */
[----:B------:R-:W-:Y:S02]  /*2ca0*/  IMAD R38, R3, 0x2, R118 ;  /* 0x0000000203267824 */ /* 0x000fe400078e0276 */
[----:B------:R-:W-:Y:S01]  /*2cb0*/  IMAD.MOV.U32 R2, RZ, RZ, R31 ;  /* 0x000000ffff027224 */ /* 0x000fe200078e001f */
[----:B--2---:R-:W-:-:S04]  /*2cc0*/  LOP3.LUT R30, R30, 0xfffffffd, RZ, 0xc0, !PT ;  /* 0xfffffffd1e1e7812 */ /* 0x004fc800078ec0ff */
[----:B------:R-:W-:-:S05]  /*2cd0*/  @P3 LOP3.LUT R30, R30, 0x2, RZ, 0xfc, !PT ;  /* 0x000000021e1e3812 */ /* 0x000fca00078efcff */
[----:B------:R0:W-:Y:S01]  /*2ce0*/  STL [R1+0x4], R30 ;  /* 0x0000041e01007387 */ /* 0x0001e20000100800 */
[----:B------:R-:W-:Y:S05]  /*2cf0*/  @!P2 BRA `(.L_x_1676) ;  /* 0x0000007400eca947 */ /* 0x000fea0003800000 */
[----:B------:R-:W-:Y:S01]  /*2d00*/  ULDC.U8 UR4, c[0x0][0x410] ;  /* 0x0001040000047ab9 */ /* 0x000fe20000000000 */
[-C--:B------:R-:W-:Y:S01]  /*2d10*/  IMAD R3, R132, R31.reuse, RZ ;  /* 0x0000001f84037224 */ /* 0x080fe200078e02ff */
[----:B------:R-:W-:Y:S01]  /*2d20*/  ISETP.NE.AND P2, PT, RZ, UR4, PT ;  /* 0x00000004ff007c0c */ /* 0x000fe2000bf45270 */
[-C--:B------:R-:W-:Y:S02]  /*2d30*/  IMAD R29, R133, R31.reuse, RZ ;  /* 0x0000001f851d7224 */ /* 0x080fe400078e02ff */
        /* <DEDUP_REMOVED lines=38> */
[----:B------:R-:W-:Y:S01]  /*2fa0*/  CS2R R114, SRZ ;  /* 0x0000000000727805 */ /* 0x000fe2000001ff00 */
[----:B------:R-:W-:Y:S01]  /*2fb0*/  ULDC.64 UR8, c[0x0][0x208] ;  /* 0x0000820000087ab9 */ /* 0x000fe20000000a00 */
        /* <DEDUP_REMOVED lines=26> */
.L_x_1679:
[----:B------:R-:W-:Y:S05]  /*3160*/  BSYNC B1 ;  /* 0x0000000000017941 */ /* 0x000fea0003800000 */
.L_x_1678:
        /* <DEDUP_REMOVED lines=22> */
[----:B------:R-:W-:Y:S01]  /*32d0*/  IADD3 R76, P2, P5, R92, R76, R106 ;  /* 0x0000004c5c4c7210 */ /* 0x000fe20007d5e06a */
[----:B------:R-:W-:-:S03]  /*32e0*/  ULDC.64 UR8, c[0x0][0x208] ;  /* 0x0000820000087ab9 */ /* 0x000fc60000000a00 */
        /* <DEDUP_REMOVED lines=33> */
.L_x_1681:
[----:B------:R-:W-:Y:S05]  /*3500*/  BSYNC B1 ;  /* 0x0000000000017941 */ /* 0x000fea0003800000 */
.L_x_1680:
        /* <DEDUP_REMOVED lines=57> */
[----:B------:R-:W-:Y:S01]  /*38a0*/  ULOP3.LUT UR4, UR60, 0x1, URZ, 0xfc, !UPT ;  /* 0x000000013c047892 */ /* 0x000fe2000f8efc3f */
        /* <DEDUP_REMOVED lines=41> */
.L_x_1682:
[----:B------:R-:W-:Y:S01]  /*3b40*/  IMAD R3, R17, 0x8, R16 ;  /* 0x0000000811037824 */ /* 0x000fe200078e0210 */
[----:B------:R-:W-:Y:S01]  /*3b50*/  SHF.L.U32 R0, R167, 0x1f, RZ ;  /* 0x0000001fa7007819 */ /* 0x000fe200000006ff */
[----:B------:R-:W-:Y:S03]  /*3b60*/  BSSY B1, `(.L_x_1683) ;  /* 0x0000003000017945 */ /* 0x000fe60003800000 */
[----:B------:R-:W1:Y:S02]  /*3b70*/  SYNCS.PHASECHK.TRANS64.TRYWAIT P5, [R3+URZ+0x2a890], R0 ;  /* 0x02a89000030075a7 */ /* 0x000e6400080a017f */
[----:B-1----:R-:W-:Y:S05]  /*3b80*/  @!P5 BRA `(.L_x_1684) ;  /* 0x000002580004d947 */ /* 0x002fea0003800000 */
.L_x_2125:
[----:B------:R-:W-:Y:S05]  /*3b90*/  BSYNC B1 ;  /* 0x0000000000017941 */ /* 0x000fea0003800000 */
.L_x_1683:
        /* <DEDUP_REMOVED lines=9> */
[----:B------:R-:W-:Y:S01]  /*3c30*/  SHF.R.U64 R126, R126, 0x10, R127 ;  /* 0x000000107e7e7819 */ /* 0x000fe2000000127f */
[C---:B--2---:R-:W-:Y:S01]  /*3c40*/  IMAD.U32 R203, R29.reuse, 0x10000, RZ ;  /* 0x000100001dcb7824 */ /* 0x044fe200078e00ff */
        /* <DEDUP_REMOVED lines=10> */
[-C--:B------:R-:W-:Y:S01]  /*3cf0*/  FMUL.FTZ R210, R209, R126.reuse ;  /* 0x0000007ed1d27220 */ /* 0x080fe20000410000 */
[----:B------:R-:W-:Y:S01]  /*3d00*/  PRMT R29, R77, 0x5432, R208 ;  /* 0x000054324d1d7816 */ /* 0x000fe200000000d0 */
[-C--:B------:R-:W-:Y:S01]  /*3d10*/  FMUL.FTZ R209, R209, R159.reuse ;  /* 0x0000009fd1d17220 */ /* 0x080fe20000410000 */
[----:B------:R-:W-:Y:S01]  /*3d20*/  PRMT R127, R211, 0x5410, R127 ;  /* 0x00005410d37f7816 */ /* 0x000fe2000000007f */
[C---:B------:R-:W-:Y:S01]  /*3d30*/  FFMA.FTZ R159, R203.reuse, R159, -R210 ;  /* 0x0000009fcb9f7223 */ /* 0x040fe200000108d2 */
[C---:B------:R-:W-:Y:S01]  /*3d40*/  LOP3.LUT R208, R30.reuse, 0xffff0000, RZ, 0xc0, !PT ;  /* 0xffff00001ed07812 */ /* 0x040fe200078ec0ff */
[----:B------:R-:W-:Y:S01]  /*3d50*/  FFMA.FTZ R126, R203, R126, R209 ;  /* 0x0000007ecb7e7223 */ /* 0x000fe200000100d1 */
        /* <DEDUP_REMOVED lines=26> */
.L_x_1690:
[----:B------:R-:W-:Y:S05]  /*3f00*/  BSYNC B3 ;  /* 0x0000000000037941 */ /* 0x000fea0003800000 */
.L_x_1689:
[----:B------:R-:W-:Y:S02]  /*3f10*/  ULDC.64 UR4, c[0x0][0x208] ;  /* 0x0000820000047ab9 */ /* 0x000fe40000000a00 */
[----:B--2---:R2:W-:Y:S03]  /*3f20*/  STG.E.128 desc[UR4][R40.64], R28 ;  /* 0x0000001c28007986 */ /* 0x0045e6000c101d04 */
.L_x_1688:
[----:B------:R-:W-:Y:S05]  /*3f30*/  BSYNC B2 ;  /* 0x0000000000027941 */ /* 0x000fea0003800000 */
.L_x_1687:
        /* <DEDUP_REMOVED lines=52> */
.L_x_1694:
[----:B------:R-:W-:Y:S05]  /*4280*/  BSYNC B3 ;  /* 0x0000000000037941 */ /* 0x000fea0003800000 */
.L_x_1693:
[----:B------:R-:W-:Y:S02]  /*4290*/  ULDC.64 UR4, c[0x0][0x208] ;  /* 0x0000820000047ab9 */ /* 0x000fe40000000a00 */
[----:B--2---:R3:W-:Y:S03]  /*42a0*/  STG.E.128 desc[UR4][R40.64+0x40], R28 ;  /* 0x0000401c28007986 */ /* 0x0047e6000c101d04 */
.L_x_1692:
[----:B------:R-:W-:Y:S05]  /*42b0*/  BSYNC B2 ;  /* 0x0000000000027941 */ /* 0x000fea0003800000 */
.L_x_1691:
        /* <DEDUP_REMOVED lines=52> */
.L_x_1698:
[----:B------:R-:W-:Y:S05]  /*4600*/  BSYNC B3 ;  /* 0x0000000000037941 */ /* 0x000fea0003800000 */
.L_x_1697:
[----:B------:R-:W-:Y:S02]  /*4610*/  ULDC.64 UR4, c[0x0][0x208] ;  /* 0x0000820000047ab9 */ /* 0x000fe40000000a00 */
[----:B--2---:R4:W-:Y:S03]  /*4620*/  STG.E.128 desc[UR4][R40.64+0x80], R28 ;  /* 0x0000801c28007986 */ /* 0x0049e6000c101d04 */
.L_x_1696:
[----:B------:R-:W-:Y:S05]  /*4630*/  BSYNC B2 ;  /* 0x0000000000027941 */ /* 0x000fea0003800000 */
.L_x_1695:
        /* <DEDUP_REMOVED lines=52> */
.L_x_1702:
[----:B------:R-:W-:Y:S05]  /*4980*/  BSYNC B3 ;  /* 0x0000000000037941 */ /* 0x000fea0003800000 */
.L_x_1701:
[----:B------:R-:W-:Y:S02]  /*4990*/  ULDC.64 UR4, c[0x0][0x208] ;  /* 0x0000820000047ab9 */ /* 0x000fe40000000a00 */
[----:B--2---:R0:W-:Y:S03]  /*49a0*/  STG.E.128 desc[UR4][R40.64+0xc0], R28 ;  /* 0x0000c01c28007986 */ /* 0x0041e6000c101d04 */
.L_x_1700:
[----:B------:R-:W-:Y:S05]  /*49b0*/  BSYNC B2 ;  /* 0x0000000000027941 */ /* 0x000fea0003800000 */
.L_x_1699:
[----:B------:R-:W-:Y:S01]  /*49c0*/  ISETP.NE.AND P3, PT, R7, RZ, PT ;  /* 0x000000ff0700720c */ /* 0x000fe20003f65270 */
[----:B------:R-:W-:-:S12]  /*49d0*/  BSSY B2, `(.L_x_1703) ;  /* 0x0000037000027945 */ /* 0x000fd80003800000 */
[----:B------:R-:W-:Y:S05]  /*49e0*/  @!P3 BRA `(.L_x_1704) ;  /* 0x0000000000d4b947 */ /* 0x000fea0003800000 */
[----:B0-234-:R0:W2:Y:S01]  /*49f0*/  LDS.128 R28, [R39+0x6000] ;  /* 0x00600000271c7984 */ /* 0x01d0a20000000c00 */
[----:B------:R-:W-:Y:S01]  /*4a00*/  ISETP.GE.AND P3, PT, R168, R119, PT ;  /* 0x00000077a800720c */ /* 0x000fe20003f66270 */
[----:B------:R-:W-:-:S12]  /*4a10*/  BSSY B3, `(.L_x_1705) ;  /* 0x0000030000037945 */ /* 0x000fd80003800000 */
[----:B0-----:R-:W-:Y:S05]  /*4a20*/  @P3 BRA `(.L_x_1706) ;  /* 0x0000000000b83947 */ /* 0x001fea0003800000 */
[--C-:B------:R-:W-:Y:S02]  /*4a30*/  SHF.R.U64 R68, R68, 0x10, R69.reuse ;  /* 0x0000001044447819 */ /* 0x100fe40000001245 */
[----:B------:R-:W-:Y:S02]  /*4a40*/  SHF.R.U32.HI R69, RZ, 0x10, R69 ;  /* 0x00000010ff457819 */ /* 0x000fe40000011645 */
[--C-:B------:R-:W-:Y:S02]  /*4a50*/  SHF.R.U32.HI R71, RZ, 0x10, R67.reuse ;  /* 0x00000010ff477819 */ /* 0x100fe40000011643 */
[----:B------:R-:W-:Y:S01]  /*4a60*/  SHF.R.U64 R70, R66, 0x10, R67 ;  /* 0x0000001042467819 */ /* 0x000fe20000001243 */
[----:B--2---:R-:W-:Y:S01]  /*4a70*/  IMAD.U32 R66, R30, 0x10000, RZ ;  /* 0x000100001e427824 */ /* 0x004fe200078e00ff */
[----:B------:R-:W-:Y:S02]  /*4a80*/  PRMT R230, R230, 0x5410, R69 ;  /* 0x00005410e6e67816 */ /* 0x000fe40000000045 */
[----:B------:R-:W-:-:S02]  /*4a90*/  PRMT R232, R232, 0x5410, R71 ;  /* 0x00005410e8e87816 */ /* 0x000fc40000000047 */
[----:B------:R-:W-:Y:S01]  /*4aa0*/  PRMT R231, R231, 0x5410, R68 ;  /* 0x00005410e7e77816 */ /* 0x000fe20000000044 */
[----:B------:R-:W-:Y:S01]  /*4ab0*/  IMAD.U32 R68, R230, 0x10000, RZ ;  /* 0x00010000e6447824 */ /* 0x000fe200078e00ff */
[----:B------:R-:W-:Y:S01]  /*4ac0*/  LOP3.LUT R67, R30, 0xffff0000, RZ, 0xc0, !PT ;  /* 0xffff00001e437812 */ /* 0x000fe200078ec0ff */
[----:B------:R-:W-:Y:S01]  /*4ad0*/  IMAD.U32 R71, R232, 0x10000, RZ ;  /* 0x00010000e8477824 */ /* 0x000fe200078e00ff */
[----:B------:R-:W-:Y:S01]  /*4ae0*/  PRMT R233, R233, 0x5410, R70 ;  /* 0x00005410e9e97816 */ /* 0x000fe20000000046 */
[C---:B------:R-:W-:Y:S01]  /*4af0*/  IMAD.U32 R70, R29.reuse, 0x10000, RZ ;  /* 0x000100001d467824 */ /* 0x040fe200078e00ff */
[----:B------:R-:W-:Y:S01]  /*4b00*/  LOP3.LUT R69, R29, 0xffff0000, RZ, 0xc0, !PT ;  /* 0xffff00001d457812 */ /* 0x000fe200078ec0ff */
[----:B------:R-:W-:Y:S01]  /*4b10*/  FMUL.FTZ R81, R67, R68 ;  /* 0x0000004443517220 */ /* 0x000fe20000410000 */
[----:B------:R-:W-:Y:S01]  /*4b20*/  LOP3.LUT R73, R231, 0xffff0000, RZ, 0xc0, !PT ;  /* 0xffff0000e7497812 */ /* 0x000fe200078ec0ff */
[----:B------:R-:W-:Y:S01]  /*4b30*/  IMAD.U32 R29, R28, 0x10000, RZ ;  /* 0x000100001c1d7824 */ /* 0x000fe200078e00ff */
        /* <DEDUP_REMOVED lines=8> */
[----:B------:R-:W-:Y:S01]  /*4bc0*/  LOP3.LUT R28, R28, 0xffff0000, RZ, 0xc0, !PT ;  /* 0xffff00001c1c7812 */ /* 0x000fe200078ec0ff */
[----:B------:R-:W-:Y:S01]  /*4bd0*/  FFMA.FTZ R71, R66, R71, -R81 ;  /* 0x0000004742477223 */ /* 0x000fe20000010851 */
[----:B------:R-:W-:-:S02]  /*4be0*/  IMAD.U32 R233, R233, 0x10000, RZ ;  /* 0x00010000e9e97824 */ /* 0x000fc400078e00ff */
        /* <DEDUP_REMOVED lines=8> */
[C---:B------:R-:W-:Y:S01]  /*4c70*/  FFMA.FTZ R30, R29.reuse, R233, -R30 ;  /* 0x000000e91d1e7223 */ /* 0x040fe2000001081e */
        /* <DEDUP_REMOVED lines=9> */
.L_x_1706:
[----:B------:R-:W-:Y:S05]  /*4d10*/  BSYNC B3 ;  /* 0x0000000000037941 */ /* 0x000fea0003800000 */
.L_x_1705:
[----:B------:R-:W-:Y:S02]  /*4d20*/  ULDC.64 UR4, c[0x0][0x208] ;  /* 0x0000820000047ab9 */ /* 0x000fe40000000a00 */
[----:B--2---:R0:W-:Y:S03]  /*4d30*/  STG.E.128 desc[UR4][R40.64+0x100], R28 ;  /* 0x0001001c28007986 */ /* 0x0041e6000c101d04 */
.L_x_1704:
[----:B------:R-:W-:Y:S05]  /*4d40*/  BSYNC B2 ;  /* 0x0000000000027941 */ /* 0x000fea0003800000 */
.L_x_1703:
        /* <DEDUP_REMOVED lines=10> */
[----:B------:R-:W-:Y:S02]  /*4df0*/  SHF.R.U32.HI R69, RZ, 0x10, R63 ;  /* 0x00000010ff457819 */ /* 0x000fe4000001163f */
[----:B------:R-:W-:Y:S02]  /*4e00*/  PRMT R179, R179, 0x5410, R66 ;  /* 0x00005410b3b37816 */ /* 0x000fe40000000042 */
[----:B------:R-:W-:-:S02]  /*4e10*/  PRMT R200, R200, 0x5410, R67 ;  /* 0x00005410c8c87816 */ /* 0x000fc40000000043 */
[----:B------:R-:W-:Y:S01]  /*4e20*/  PRMT R212, R212, 0x5410, R65 ;  /* 0x00005410d4d47816 */ /* 0x000fe20000000041 */
[C---:B------:R-:W-:Y:S01]  /*4e30*/  IMAD.U32 R65, R29.reuse, 0x10000, RZ ;  /* 0x000100001d417824 */ /* 0x040fe200078e00ff */
[----:B------:R-:W-:Y:S02]  /*4e40*/  PRMT R198, R198, 0x5410, R69 ;  /* 0x00005410c6c67816 */ /* 0x000fe40000000045 */
[----:B------:R-:W-:Y:S01]  /*4e50*/  LOP3.LUT R63, R30, 0xffff0000, RZ, 0xc0, !PT ;  /* 0xffff00001e3f7812 */ /* 0x000fe200078ec0ff */
[----:B------:R-:W-:Y:S01]  /*4e60*/  IMAD.U32 R69, R212, 0x10000, RZ ;  /* 0x00010000d4457824 */ /* 0x000fe200078e00ff */
[----:B------:R-:W-:Y:S01]  /*4e70*/  LOP3.LUT R64, R29, 0xffff0000, RZ, 0xc0, !PT ;  /* 0xffff00001d407812 */ /* 0x000fe200078ec0ff */
[----:B------:R-:W-:Y:S01]  /*4e80*/  IMAD.U32 R67, R198, 0x10000, RZ ;  /* 0x00010000c6437824 */ /* 0x000fe200078e00ff */
[----:B------:R-:W-:Y:S01]  /*4e90*/  LOP3.LUT R68, R200, 0xffff0000, RZ, 0xc0, !PT ;  /* 0xffff0000c8447812 */ /* 0x000fe200078ec0ff */
[----:B------:R-:W-:Y:S01]  /*4ea0*/  FMUL.FTZ R73, R63, R69 ;  /* 0x000000453f497220 */ /* 0x000fe20000410000 */
[----:B------:R-:W-:Y:S01]  /*4eb0*/  LOP3.LUT R66, R179, 0xffff0000, RZ, 0xc0, !PT ;  /* 0xffff0000b3427812 */ /* 0x000fe200078ec0ff */
[----:B------:R-:W-:Y:S01]  /*4ec0*/  FMUL.FTZ R63, R63, R67 ;  /* 0x000000433f3f7220 */ /* 0x000fe20000410000 */
[----:B------:R-:W-:Y:S01]  /*4ed0*/  LOP3.LUT R30, R31, 0xffff0000, RZ, 0xc0, !PT ;  /* 0xffff00001f1e7812 */ /* 0x000fe200078ec0ff */
[----:B------:R-:W-:Y:S01]  /*4ee0*/  FMUL.FTZ R70, R64, R68 ;  /* 0x0000004440467220 */ /* 0x000fe20000410000 */
[----:B------:R-:W-:Y:S01]  /*4ef0*/  LOP3.LUT R212, R212, 0xffff0000, RZ, 0xc0, !PT ;  /* 0xffff0000d4d47812 */ /* 0x000fe200078ec0ff */
[----:B------:R-:W-:Y:S01]  /*4f00*/  FMUL.FTZ R71, R64, R66 ;  /* 0x0000004240477220 */ /* 0x000fe20000410000 */
[----:B------:R-:W-:Y:S01]  /*4f10*/  LOP3.LUT R198, R198, 0xffff0000, RZ, 0xc0, !PT ;  /* 0xffff0000c6c67812 */ /* 0x000fe200078ec0ff */
[----:B------:R-:W-:Y:S01]  /*4f20*/  IMAD.U32 R200, R200, 0x10000, RZ ;  /* 0x00010000c8c87824 */ /* 0x000fe200078e00ff */
[----:B------:R-:W-:Y:S01]  /*4f30*/  LOP3.LUT R64, R28, 0xffff0000, RZ, 0xc0, !PT ;  /* 0xffff00001c407812 */ /* 0x000fe200078ec0ff */
[----:B------:R-:W-:-:S02]  /*4f40*/  IMAD.U32 R179, R179, 0x10000, RZ ;  /* 0x00010000b3b37824 */ /* 0x000fc400078e00ff */
[C---:B------:R-:W-:Y:S01]  /*4f50*/  FFMA.FTZ R71, R65.reuse, R68, R71 ;  /* 0x0000004441477223 */ /* 0x040fe20000010047 */
[----:B------:R-:W-:Y:S02]  /*4f60*/  IMAD.U32 R29, R28, 0x10000, RZ ;  /* 0x000100001c1d7824 */ /* 0x000fe400078e00ff */
[----:B------:R-:W-:Y:S01]  /*4f70*/  FFMA.FTZ R28, R65, R66, -R70 ;  /* 0x00000042411c7223 */ /* 0x000fe20000010846 */
[C---:B------:R-:W-:Y:S01]  /*4f80*/  FFMA.FTZ R73, R62.reuse, R67, -R73 ;  /* 0x000000433e497223 */ /* 0x040fe20000010849 */
[----:B------:R-:W-:Y:S01]  /*4f90*/  FFMA.FTZ R62, R62, R69, R63 ;  /* 0x000000453e3e7223 */ /* 0x000fe2000001003f */
[C---:B------:R-:W-:Y:S01]  /*4fa0*/  FMUL.FTZ R66, R30.reuse, R212 ;  /* 0x000000d41e427220 */ /* 0x040fe20000410000 */
[----:B------:R-:W-:Y:S01]  /*4fb0*/  FMUL.FTZ R65, R30, R198 ;  /* 0x000000c61e417220 */ /* 0x000fe20000410000 */
[CC--:B------:R-:W-:Y:S01]  /*4fc0*/  FMUL.FTZ R30, R64.reuse, R200.reuse ;  /* 0x000000c8401e7220 */ /* 0x0c0fe20000410000 */
[----:B------:R-:W-:Y:S01]  /*4fd0*/  FMUL.FTZ R63, R64, R179 ;  /* 0x000000b3403f7220 */ /* 0x000fe20000410000 */
        /* <DEDUP_REMOVED lines=10> */
.L_x_1708:
[----:B------:R-:W-:Y:S05]  /*5080*/  BSYNC B2 ;  /* 0x0000000000027941 */ /* 0x000fea0003800000 */
.L_x_1707:
[----:B------:R-:W-:Y:S02]  /*5090*/  ULDC.64 UR4, c[0x0][0x208] ;  /* 0x0000820000047ab9 */ /* 0x000fe40000000a00 */
[----:B--2---:R0:W-:Y:S03]  /*50a0*/  STG.E.128 desc[UR4][R40.64+0x140], R28 ;  /* 0x0001401c28007986 */ /* 0x0041e6000c101d04 */
.L_x_1686:
[----:B------:R-:W-:Y:S05]  /*50b0*/  BSYNC B1 ;  /* 0x0000000000017941 */ /* 0x000fea0003800000 */
.L_x_1685:
        /* <DEDUP_REMOVED lines=8> */
[----:B------:R-:W-:Y:S02]  /*5140*/  SHF.R.U64 R62, R60, 0x10, R61 ;  /* 0x000000103c3e7819 */ /* 0x000fe4000000123d */
[--C-:B------:R-:W-:Y:S01]  /*5150*/  SHF.R.U64 R66, R58, 0x10, R59.reuse ;  /* 0x000000103a427819 */ /* 0x100fe2000000123b */
[----:B--2---:R-:W-:Y:S01]  /*5160*/  IMAD.U32 R58, R30, 0x10000, RZ ;  /* 0x000100001e3a7824 */ /* 0x004fe200078e00ff */
        /* <DEDUP_REMOVED lines=16> */
[C---:B------:R-:W-:Y:S01]  /*5270*/  FMUL.FTZ R64, R41.reuse, R62 ;  /* 0x0000003e29407220 */ /* 0x040fe20000410000 */
[C---:B------:R-:W-:Y:S02]  /*5280*/  IMAD.U32 R29, R28.reuse, 0x10000, RZ ;  /* 0x000100001c1d7824 */ /* 0x040fe400078e00ff */
[-C--:B------:R-:W-:Y:S01]  /*5290*/  FMUL.FTZ R41, R41, R60.reuse ;  /* 0x0000003c29297220 */ /* 0x080fe20000410000 */
[----:B------:R-:W-:Y:S01]  /*52a0*/  LOP3.LUT R229, R229, 0xffff0000, RZ, 0xc0, !PT ;  /* 0xffff0000e5e57812 */ /* 0x000fe200078ec0ff */
[----:B------:R-:W-:Y:S01]  /*52b0*/  IMAD.U32 R213, R213, 0x10000, RZ ;  /* 0x00010000d5d57824 */ /* 0x000fe200078e00ff */
[----:B------:R-:W-:Y:S01]  /*52c0*/  LOP3.LUT R217, R217, 0xffff0000, RZ, 0xc0, !PT ;  /* 0xffff0000d9d97812 */ /* 0x000fe200078ec0ff */
[C---:B------:R-:W-:Y:S01]  /*52d0*/  FFMA.FTZ R64, R31.reuse, R60, -R64 ;  /* 0x0000003c1f407223 */ /* 0x040fe20000010840 */
[----:B------:R-:W-:Y:S01]  /*52e0*/  LOP3.LUT R28, R28, 0xffff0000, RZ, 0xc0, !PT ;  /* 0xffff00001c1c7812 */ /* 0x000fe200078ec0ff */
[----:B------:R-:W-:Y:S01]  /*52f0*/  FFMA.FTZ R41, R31, R62, R41 ;  /* 0x0000003e1f297223 */ /* 0x000fe20000010029 */
[C---:B------:R-:W-:Y:S01]  /*5300*/  FMUL.FTZ R31, R40.reuse, R229 ;  /* 0x000000e5281f7220 */ /* 0x040fe20000410000 */
[----:B------:R-:W-:Y:S01]  /*5310*/  FMUL.FTZ R60, R40, R217 ;  /* 0x000000d9283c7220 */ /* 0x000fe20000410000 */
[C---:B------:R-:W-:Y:S01]  /*5320*/  FMUL.FTZ R65, R59.reuse, R63 ;  /* 0x0000003f3b417220 */ /* 0x040fe20000410000 */
[C---:B------:R-:W-:Y:S01]  /*5330*/  FMUL.FTZ R40, R28.reuse, R221 ;  /* 0x000000dd1c287220 */ /* 0x040fe20000410000 */
[----:B------:R-:W-:Y:S01]  /*5340*/  FMUL.FTZ R28, R28, R213 ;  /* 0x000000d51c1c7220 */ /* 0x000fe20000410000 */
[-C--:B------:R-:W-:Y:S01]  /*5350*/  FMUL.FTZ R59, R59, R61.reuse ;  /* 0x0000003d3b3b7220 */ /* 0x080fe20000410000 */
[C---:B------:R-:W-:Y:S01]  /*5360*/  FFMA.FTZ R65, R58.reuse, R61, -R65 ;  /* 0x0000003d3a417223 */ /* 0x040fe20000010841 */
[C---:B------:R-:W-:Y:S01]  /*5370*/  FFMA.FTZ R40, R29.reuse, R213, -R40 ;  /* 0x000000d51d287223 */ /* 0x040fe20000010828 */
[----:B------:R-:W-:Y:S01]  /*5380*/  FFMA.FTZ R29, R29, R221, R28 ;  /* 0x000000dd1d1d7223 */ /* 0x000fe2000001001c */
[----:B------:R-:W-:Y:S01]  /*5390*/  FFMA.FTZ R58, R58, R63, R59 ;  /* 0x0000003f3a3a7223 */ /* 0x000fe2000001003b */
[C---:B------:R-:W-:Y:S01]  /*53a0*/  FFMA.FTZ R31, R30.reuse, R217, -R31 ;  /* 0x000000d91e1f7223 */ /* 0x040fe2000001081f */
[----:B------:R-:W-:Y:S01]  /*53b0*/  FFMA.FTZ R60, R30, R229, R60 ;  /* 0x000000e51e3c7223 */ /* 0x000fe2000001003c */
[----:B------:R-:W-:-:S02]  /*53c0*/  F2FP.BF16.F32.PACK_AB R41, R41, R64 ;  /* 0x000000402929723e */ /* 0x000fc400000010ff */
[----:B------:R-:W-:Y:S02]  /*53d0*/  F2FP.BF16.F32.PACK_AB R28, R29, R40 ;  /* 0x000000281d1c723e */ /* 0x000fe400000010ff */
[----:B------:R-:W-:Y:S01]  /*53e0*/  F2FP.BF16.F32.PACK_AB R31, R60, R31 ;  /* 0x0000001f3c1f723e */ /* 0x000fe200000010ff */
[----:B------:R-:W-:Y:S01]  /*53f0*/  IMAD.MOV.U32 R29, RZ, RZ, R41 ;  /* 0x000000ffff1d7224 */ /* 0x000fe200078e0029 */
[----:B------:R-:W-:-:S07]  /*5400*/  F2FP.BF16.F32.PACK_AB R30, R58, R65 ;  /* 0x000000413a1e723e */ /* 0x000fce00000010ff */
.L_x_1713:
[----:B------:R-:W-:Y:S05]  /*5410*/  BSYNC B2 ;  /* 0x0000000000027941 */ /* 0x000fea0003800000 */
.L_x_1712:
[----:B------:R-:W-:Y:S02]  /*5420*/  ULDC.64 UR4, c[0x0][0x208] ;  /* 0x0000820000047ab9 */ /* 0x000fe40000000a00 */
[----:B--2---:R0:W-:Y:S03]  /*5430*/  STG.E.128 desc[UR4][R36.64], R28 ;  /* 0x0000001c24007986 */ /* 0x0041e6000c101d04 */
.L_x_1711:
[----:B------:R-:W-:Y:S05]  /*5440*/  BSYNC B1 ;  /* 0x0000000000017941 */ /* 0x000fea0003800000 */
.L_x_1710:
        /* <DEDUP_REMOVED lines=9> */
[----:B------:R-:W-:Y:S01]  /*54e0*/  SHF.R.U64 R58, R54, 0x10, R55 ;  /* 0x00000010363a7819 */ /* 0x000fe20000001237 */
[----:B------:R-:W-:Y:S01]  /*54f0*/  IMAD.U32 R54, R31, 0x10000, RZ ;  /* 0x000100001f367824 */ /* 0x000fe200078e00ff */
[----:B------:R-:W-:Y:S02]  /*5500*/  SHF.R.U32.HI R57, RZ, 0x10, R57 ;  /* 0x00000010ff397819 */ /* 0x000fe40000011639 */
[----:B------:R-:W-:Y:S02]  /*5510*/  SHF.R.U32.HI R59, RZ, 0x10, R55 ;  /* 0x00000010ff3b7819 */ /* 0x000fe40000011637 */
[----:B------:R-:W-:Y:S02]  /*5520*/  PRMT R219, R219, 0x5410, R56 ;  /* 0x00005410dbdb7816 */ /* 0x000fe40000000038 */
[----:B------:R-:W-:-:S02]  /*5530*/  PRMT R157, R157, 0x5410, R58 ;  /* 0x000054109d9d7816 */ /* 0x000fc4000000003a */
[----:B------:R-:W-:Y:S02]  /*5540*/  PRMT R220, R220, 0x5410, R57 ;  /* 0x00005410dcdc7816 */ /* 0x000fe40000000039 */
[----:B------:R-:W-:Y:S02]  /*5550*/  LOP3.LUT R55, R31, 0xffff0000, RZ, 0xc0, !PT ;  /* 0xffff00001f377812 */ /* 0x000fe400078ec0ff */
[----:B------:R-:W-:Y:S01]  /*5560*/  PRMT R158, R158, 0x5410, R59 ;  /* 0x000054109e9e7816 */ /* 0x000fe2000000003b */
[----:B------:R-:W-:Y:S01]  /*5570*/  IMAD.U32 R59, R220, 0x10000, RZ ;  /* 0x00010000dc3b7824 */ /* 0x000fe200078e00ff */
[----:B------:R-:W-:Y:S02]  /*5580*/  LOP3.LUT R31, R29, 0xffff0000, RZ, 0xc0, !PT ;  /* 0xffff00001d1f7812 */ /* 0x000fe400078ec0ff */
[----:B------:R-:W-:Y:S01]  /*5590*/  LOP3.LUT R58, R219, 0xffff0000, RZ, 0xc0, !PT ;  /* 0xffff0000db3a7812 */ /* 0x000fe200078ec0ff */
[----:B------:R-:W-:Y:S01]  /*55a0*/  IMAD.U32 R57, R158, 0x10000, RZ ;  /* 0x000100009e397824 */ /* 0x000fe200078e00ff */
[----:B------:R-:W-:Y:S01]  /*55b0*/  LOP3.LUT R56, R157, 0xffff0000, RZ, 0xc0, !PT ;  /* 0xffff00009d387812 */ /* 0x000fe200078ec0ff */
        /* <DEDUP_REMOVED lines=8> */
[----:B------:R-:W-:Y:S01]  /*5640*/  LOP3.LUT R220, R220, 0xffff0000, RZ, 0xc0, !PT ;  /* 0xffff0000dcdc7812 */ /* 0x000fe200078ec0ff */
[-C--:B------:R-:W-:Y:S01]  /*5650*/  FMUL.FTZ R41, R41, R57.reuse ;  /* 0x0000003929297220 */ /* 0x080fe20000410000 */
[----:B------:R-:W-:Y:S01]  /*5660*/  LOP3.LUT R158, R158, 0xffff0000, RZ, 0xc0, !PT ;  /* 0xffff00009e9e7812 */ /* 0x000fe200078ec0ff */
[----:B------:R-:W-:Y:S02]  /*5670*/  IMAD.U32 R157, R157, 0x10000, RZ ;  /* 0x000100009d9d7824 */ /* 0x000fe400078e00ff */
[C---:B------:R-:W-:Y:S01]  /*5680*/  FFMA.FTZ R61, R30.reuse, R56, -R61 ;  /* 0x000000381e3d7223 */ /* 0x040fe2000001083d */
[----:B------:R-:W-:Y:S01]  /*5690*/  FFMA.FTZ R58, R30, R58, R31 ;  /* 0x0000003a1e3a7223 */ /* 0x000fe2000001001f */
[----:B------:R-:W-:Y:S01]  /*56a0*/  FFMA.FTZ R63, R40, R57, -R63 ;  /* 0x00000039283f7223 */ /* 0x000fe2000001083f */
[----:B------:R-:W-:Y:S01]  /*56b0*/  FMUL.FTZ R30, R28, R219 ;  /* 0x000000db1c1e7220 */ /* 0x000fe20000410000 */
[----:B------:R-:W-:Y:S01]  /*56c0*/  FFMA.FTZ R40, R40, R59, R41 ;  /* 0x0000003b28287223 */ /* 0x000fe20000010029 */
[C---:B------:R-:W-:Y:S01]  /*56d0*/  FMUL.FTZ R31, R55.reuse, R220 ;  /* 0x000000dc371f7220 */ /* 0x040fe20000410000 */
[-C--:B------:R-:W-:Y:S01]  /*56e0*/  FMUL.FTZ R28, R28, R157.reuse ;  /* 0x0000009d1c1c7220 */ /* 0x080fe20000410000 */
        /* <DEDUP_REMOVED lines=10> */
[----:B------:R-:W-:-:S07]  /*5790*/  IMAD.MOV.U32 R30, RZ, RZ, R40 ;  /* 0x000000ffff1e7224 */ /* 0x000fce00078e0028 */
.L_x_1717:
[----:B------:R-:W-:Y:S05]  /*57a0*/  BSYNC B2 ;  /* 0x0000000000027941 */ /* 0x000fea0003800000 */
.L_x_1716:
[----:B------:R-:W-:Y:S02]  /*57b0*/  ULDC.64 UR4, c[0x0][0x208] ;  /* 0x0000820000047ab9 */ /* 0x000fe40000000a00 */
[----:B--2---:R0:W-:Y:S03]  /*57c0*/  STG.E.128 desc[UR4][R36.64+0x40], R28 ;  /* 0x0000401c24007986 */ /* 0x0041e6000c101d04 */
.L_x_1715:
[----:B------:R-:W-:Y:S05]  /*57d0*/  BSYNC B1 ;  /* 0x0000000000017941 */ /* 0x000fea0003800000 */
.L_x_1714:
        /* <DEDUP_REMOVED lines=53> */
.L_x_1721:
[----:B------:R-:W-:Y:S05]  /*5b30*/  BSYNC B2 ;  /* 0x0000000000027941 */ /* 0x000fea0003800000 */
.L_x_1720:
[----:B------:R-:W-:Y:S02]  /*5b40*/  ULDC.64 UR4, c[0x0][0x208] ;  /* 0x0000820000047ab9 */ /* 0x000fe40000000a00 */
[----:B--2---:R0:W-:Y:S03]  /*5b50*/  STG.E.128 desc[UR4][R36.64+0x80], R28 ;  /* 0x0000801c24007986 */ /* 0x0041e6000c101d04 */
.L_x_1719:
[----:B------:R-:W-:Y:S05]  /*5b60*/  BSYNC B1 ;  /* 0x0000000000017941 */ /* 0x000fea0003800000 */
.L_x_1718:
        /* <DEDUP_REMOVED lines=53> */
.L_x_1725:
[----:B------:R-:W-:Y:S05]  /*5ec0*/  BSYNC B2 ;  /* 0x0000000000027941 */ /* 0x000fea0003800000 */
.L_x_1724:
[----:B------:R-:W-:Y:S02]  /*5ed0*/  ULDC.64 UR4, c[0x0][0x208] ;  /* 0x0000820000047ab9 */ /* 0x000fe40000000a00 */
[----:B--2---:R0:W-:Y:S03]  /*5ee0*/  STG.E.128 desc[UR4][R36.64+0xc0], R28 ;  /* 0x0000c01c24007986 */ /* 0x0041e6000c101d04 */
.L_x_1723:
[----:B------:R-:W-:Y:S05]  /*5ef0*/  BSYNC B1 ;  /* 0x0000000000017941 */ /* 0x000fea0003800000 */
.L_x_1722:
        /* <DEDUP_REMOVED lines=53> */
.L_x_1729:
[----:B------:R-:W-:Y:S05]  /*6250*/  BSYNC B2 ;  /* 0x0000000000027941 */ /* 0x000fea0003800000 */
.L_x_1728:
[----:B------:R-:W-:Y:S02]  /*6260*/  ULDC.64 UR4, c[0x0][0x208] ;  /* 0x0000820000047ab9 */ /* 0x000fe40000000a00 */
[----:B--2---:R0:W-:Y:S03]  /*6270*/  STG.E.128 desc[UR4][R36.64+0x100], R28 ;  /* 0x0001001c24007986 */ /* 0x0041e6000c101d04 */
.L_x_1727:
[----:B------:R-:W-:Y:S05]  /*6280*/  BSYNC B1 ;  /* 0x0000000000017941 */ /* 0x000fea0003800000 */
.L_x_1726:
        /* <DEDUP_REMOVED lines=52> */
.L_x_1731:
[----:B------:R-:W-:Y:S05]  /*65d0*/  BSYNC B1 ;  /* 0x0000000000017941 */ /* 0x000fea0003800000 */
.L_x_1730:
[----:B------:R-:W-:Y:S02]  /*65e0*/  ULDC.64 UR4, c[0x0][0x208] ;  /* 0x0000820000047ab9 */ /* 0x000fe40000000a00 */
[----:B--2---:R0:W-:Y:S01]  /*65f0*/  STG.E.128 desc[UR4][R36.64+0x140], R28 ;  /* 0x0001401c24007986 */ /* 0x0041e2000c101d04 */
[----:B------:R-:W-:Y:S05]  /*6600*/  BRA `(.L_x_1709) ;  /* 0x00000040008c7947 */ /* 0x000fea0003800000 */
.L_x_1677:
        /* <DEDUP_REMOVED lines=24> */
[----:B------:R-:W-:Y:S01]  /*6790*/  CS2R R48, SRZ ;  /* 0x0000000000307805 */ /* 0x000fe2000001ff00 */
[----:B------:R-:W-:Y:S01]  /*67a0*/  ULDC.64 UR6, c[0x0][0x208] ;  /* 0x0000820000067ab9 */ /* 0x000fe20000000a00 */
        /* <DEDUP_REMOVED lines=22> */
.L_x_1733:
[----:B------:R-:W-:Y:S05]  /*6910*/  BSYNC B1 ;  /* 0x0000000000017941 */ /* 0x000fea0003800000 */
.L_x_1732:
        /* <DEDUP_REMOVED lines=24> */
[----:B------:R-:W-:Y:S01]  /*6aa0*/  CS2R R72, SRZ ;  /* 0x0000000000487805 */ /* 0x000fe2000001ff00 */
[----:B------:R-:W-:Y:S01]  /*6ab0*/  ULDC.64 UR8, c[0x0][0x208] ;  /* 0x0000820000087ab9 */ /* 0x000fe20000000a00 */
        /* <DEDUP_REMOVED lines=22> */
.L_x_1735:
[----:B------:R-:W-:Y:S05]  /*6c20*/  BSYNC B1 ;  /* 0x0000000000017941 */ /* 0x000fea0003800000 */
.L_x_1734:
[----:B------:R-:W-:Y:S01]  /*6c30*/  IMAD.MOV.U32 R0, RZ, RZ, R28 ;  /* 0x000000ffff007224 */ /* 0x000fe200078e001c */
[----:B------:R-:W-:Y:S01]  /*6c40*/  PRMT R221, R221, 0x5410, R81 ;  /* 0x00005410dddd7816 */ /* 0x000fe20000000051 */
[----:B------:R-:W-:Y:S01]  /*6c50*/  IMAD.MOV.U32 R3, RZ, RZ, R29 ;  /* 0x000000ffff037224 */ /* 0x000fe200078e001d */
[----:B------:R-:W-:Y:S01]  /*6c60*/  ULOP3.LUT UR4, UR60, 0x1, URZ, 0xfc, !UPT ;  /* 0x000000013c047892 */ /* 0x000fe2000f8efc3f */
        /* <DEDUP_REMOVED lines=80> */
[----:B------:R-:W-:-:S02]  /*7170*/  IMAD.MOV.U32 R3, RZ, RZ, R72 ;  /* 0x000000ffff037224 */ /* 0x000fc400078e0048 */
[----:B------:R-:W-:Y:S01]  /*7180*/  IMAD.MOV.U32 R0, RZ, RZ, R73 ;  /* 0x000000ffff007224 */ /* 0x000fe200078e0049 */
[----:B------:R-:W-:-:S04]  /*7190*/  PRMT R216, R77, 0x5410, R76 ;  /* 0x000054104dd87816 */ /* 0x000fc8000000004c */
[----:B------:R-:W-:Y:S01]  /*71a0*/  PRMT R217, R3, 0x5410, R0 ;  /* 0x0000541003d97816 */ /* 0x000fe20000000000 */
[----:B------:R-:W-:Y:S06]  /*71b0*/  @!P2 BRA `(.L_x_1736) ;  /* 0x000000000004a947 */ /* 0x000fec0003800000 */
[----:B------:R-:W-:Y:S01]  /*71c0*/  BPT.TRAP 0x1 ;  /* 0x000000040000795c */ /* 0x000fe20000300000 */
.L_x_1736:
[----:B------:R-:W-:Y:S01]  /*71d0*/  IMAD R3, R17, 0x8, R16 ;  /* 0x0000000811037824 */ /* 0x000fe200078e0210 */
[----:B------:R-:W-:Y:S01]  /*71e0*/  SHF.L.U32 R0, R167, 0x1f, RZ ;  /* 0x0000001fa7007819 */ /* 0x000fe200000006ff */
[----:B------:R-:W0:Y:S01]  /*71f0*/  LDC R148, c[0x0][0x2f4] ;  /* 0x0000bd00ff947b82 */ /* 0x000e220000000800 */
[----:B------:R-:W-:Y:S02]  /*7200*/  BSSY B1, `(.L_x_1737) ;  /* 0x0000004000017945 */ /* 0x000fe40003800000 */
[----:B------:R-:W1:Y:S05]  /*7210*/  SYNCS.PHASECHK.TRANS64.TRYWAIT P5, [R3+URZ+0x2a890], R0 ;  /* 0x02a89000030075a7 */ /* 0x000e6a00080a017f */
[----:B------:R-:W2:Y:S01]  /*7220*/  LDC.64 R124, c[0x0][0x300] ;  /* 0x0000c000ff7c7b82 */ /* 0x000ea20000000a00 */
[----:B-1----:R-:W-:Y:S05]  /*7230*/  @!P5 BRA `(.L_x_1738) ;  /* 0x00000220006cd947 */ /* 0x002fea0003800000 */
.L_x_2126:
[----:B------:R-:W-:Y:S05]  /*7240*/  BSYNC B1 ;  /* 0x0000000000017941 */ /* 0x000fea0003800000 */
.L_x_1737:
[----:B------:R-:W-:Y:S01]  /*7250*/  BSSY B1, `(.L_x_1739) ;  /* 0x0000195000017945 */ /* 0x000fe20003800000 */
[----:B0-----:R-:W-:Y:S02]  /*7260*/  IMAD.IADD R151, R148, 0x1, -R122 ;  /* 0x0000000194977824 */ /* 0x001fe400078e0a7a */
[----:B------:R-:W-:Y:S01]  /*7270*/  IMAD.MOV.U32 R127, RZ, RZ, R80 ;  /* 0x000000ffff7f7224 */ /* 0x000fe200078e0050 */
[----:B------:R-:W-:Y:S06]  /*7280*/  @P4 BRA `(.L_x_1740) ;  /* 0x0000001800444947 */ /* 0x000fec0003800000 */
        /* <DEDUP_REMOVED lines=8> */
[----:B------:R-:W-:Y:S03]  /*7310*/  BSSY B3, `(.L_x_1743) ;  /* 0x000007d000037945 */ /* 0x000fe60003800000 */
[----:B------:R-:W-:-:S04]  /*7320*/  SHF.R.S32.HI R77, RZ, 0x1f, R76 ;  /* 0x0000001fff4d7819 */ /* 0x000fc8000001144c */
[----:B------:R-:W-:-:S04]  /*7330*/  LEA.HI R77, R77, R76, RZ, 0x4 ;  /* 0x0000004c4d4d7211 */ /* 0x000fc800078f20ff */
[----:B------:R-:W-:-:S05]  /*7340*/  LEA.HI.SX32 R78, R77, R116, 0x1c ;  /* 0x000000744d4e7211 */ /* 0x000fca00078fe2ff */
[----:B------:R-:W-:-:S05]  /*7350*/  IMAD.SHL.U32 R77, R78, 0x8, RZ ;  /* 0x000000084e4d7824 */ /* 0x000fca00078e00ff */
[----:B------:R-:W-:-:S13]  /*7360*/  ISETP.GE.AND P4, PT, R77, R148, PT ;  /* 0x000000944d00720c */ /* 0x000fda0003f86270 */
[--C-:B------:R-:W-:Y:S02]  /*7370*/  @!P4 SHF.R.S32.HI R76, RZ, 0x1f, R77.reuse ;  /* 0x0000001fff4cc819 */ /* 0x100fe4000001144d */
[-CC-:B------:R-:W-:Y:S02]  /*7380*/  @!P4 IADD3 R79, P5, P6, R86, R130.reuse, R77.reuse ;  /* 0x00000082564fc210 */ /* 0x180fe40007ebe04d */
[----:B------:R-:W-:Y:S02]  /*7390*/  LOP3.LUT R77, R174, 0x38, R77, 0xf8, !PT ;  /* 0x00000038ae4d7812 */ /* 0x000fe400078ef84d */
[----:B------:R-:W-:Y:S02]  /*73a0*/  @!P4 IADD3.X R76, R84, R179, R76, P5, P6 ;  /* 0x000000b3544cc210 */ /* 0x000fe40002fec44c */
[----:B------:R-:W-:Y:S02]  /*73b0*/  IADD3 R80, P5, P6, R86, R130, R14 ;  /* 0x0000008256507210 */ /* 0x000fe40007ebe00e */
[----:B------:R-:W-:-:S02]  /*73c0*/  LOP3.LUT R77, R77, R175, RZ, 0x3c, !PT ;  /* 0x000000af4d4d7212 */ /* 0x000fc400078e3cff */
[----:B------:R-:W-:Y:S02]  /*73d0*/  IADD3.X R81, R84, R179, R111, P5, P6 ;  /* 0x000000b354517210 */ /* 0x000fe40002fec46f */
[----:B------:R-:W-:-:S04]  /*73e0*/  LEA R134, P5, R80, R114, 0x1 ;  /* 0x0000007250867211 */ /* 0x000fc800078a08ff */
[----:B------:R-:W-:Y:S02]  /*73f0*/  LEA.HI.X R135, R80, R115, R81, 0x1, P5 ;  /* 0x0000007350877211 */ /* 0x000fe400028f0c51 */
[----:B------:R-:W-:-:S04]  /*7400*/  @!P4 LEA R136, P5, R79, R114, 0x1 ;  /* 0x000000724f88c211 */ /* 0x000fc800078a08ff */
[----:B------:R-:W-:Y:S02]  /*7410*/  @!P4 LEA.HI.X R137, R79, R115, R76, 0x1, P5 ;  /* 0x000000734f89c211 */ /* 0x000fe400028f0c4c */
[----:B------:R-:W-:Y:S02]  /*7420*/  SHF.R.S32.HI R76, RZ, 0x1f, R78 ;  /* 0x0000001fff4c7819 */ /* 0x000fe4000001144e */
[----:B------:R-:W-:Y:S02]  /*7430*/  ISETP.GE.AND P5, PT, R18, R119, PT ;  /* 0x000000771200720c */ /* 0x000fe40003fa6270 */
[----:B------:R-:W-:-:S04]  /*7440*/  LEA.HI R76, R76, R78, RZ, 0x3 ;  /* 0x0000004e4c4c7211 */ /* 0x000fc800078f18ff */
[----:B------:R-:W-:-:S05]  /*7450*/  SHF.R.S32.HI R76, RZ, 0x3, R76 ;  /* 0x00000003ff4c7819 */ /* 0x000fca000001144c */
        /* <DEDUP_REMOVED lines=9> */
[--C-:B------:R-:W-:Y:S01]  /*74f0*/  SHF.R.U64 R208, R36, 0x10, R37.reuse ;  /* 0x0000001024d07819 */ /* 0x100fe20000001225 */
[----:B0-----:R-:W-:Y:S01]  /*7500*/  IMAD.U32 R210, R81, 0x10000, RZ ;  /* 0x0001000051d27824 */ /* 0x001fe200078e00ff */
[----:B------:R-:W-:Y:S02]  /*7510*/  SHF.R.U32.HI R37, RZ, 0x10, R37 ;  /* 0x00000010ff257819 */ /* 0x000fe40000011625 */
[--C-:B------:R-:W-:Y:S02]  /*7520*/  SHF.R.U64 R36, R38, 0x10, R39.reuse ;  /* 0x0000001026247819 */ /* 0x100fe40000001227 */
[----:B------:R-:W-:Y:S02]  /*7530*/  SHF.R.U32.HI R203, RZ, 0x10, R39 ;  /* 0x00000010ffcb7819 */ /* 0x000fe40000011627 */
[----:B------:R-:W-:Y:S02]  /*7540*/  SHF.R.U32.HI R39, RZ, 0x10, R49 ;  /* 0x00000010ff277819 */ /* 0x000fe40000011631 */
[----:B------:R-:W-:-:S02]  /*7550*/  PRMT R38, R200, 0x5410, R37 ;  /* 0x00005410c8267816 */ /* 0x000fc40000000025 */
[----:B------:R-:W-:Y:S01]  /*7560*/  PRMT R37, R209, 0x5410, R39 ;  /* 0x00005410d1257816 */ /* 0x000fe20000000027 */
[----:B--2---:R-:W-:Y:S01]  /*7570*/  IMAD.U32 R39, R77, 0x10000, RZ ;  /* 0x000100004d277824 */ /* 0x004fe200078e00ff */
[----:B------:R-:W-:Y:S01]  /*7580*/  SHF.R.U64 R49, R48, 0x10, R49 ;  /* 0x0000001030317819 */ /* 0x000fe20000001231 */
[C---:B------:R-:W-:Y:S01]  /*7590*/  IMAD.U32 R200, R38.reuse, 0x10000, RZ ;  /* 0x0001000026c87824 */ /* 0x040fe200078e00ff */
[----:B------:R-:W-:Y:S01]  /*75a0*/  LOP3.LUT R38, R38, 0xffff0000, RZ, 0xc0, !PT ;  /* 0xffff000026267812 */ /* 0x000fe200078ec0ff */
[----:B------:R-:W-:Y:S01]  /*75b0*/  IMAD.U32 R209, R37, 0x10000, RZ ;  /* 0x0001000025d17824 */ /* 0x000fe200078e00ff */
[----:B------:R-:W-:Y:S02]  /*75c0*/  SHF.R.U32.HI R48, RZ, 0x10, R51 ;  /* 0x00000010ff307819 */ /* 0x000fe40000011633 */
[----:B------:R-:W-:Y:S01]  /*75d0*/  PRMT R49, R233, 0x5410, R49 ;  /* 0x00005410e9317816 */ /* 0x000fe20000000031 */
[C---:B------:R-:W-:Y:S01]  /*75e0*/  FMUL.FTZ R211, R210.reuse, R209 ;  /* 0x000000d1d2d37220 */ /* 0x040fe20000410000 */
[----:B------:R-:W-:Y:S01]  /*75f0*/  FMUL.FTZ R210, R210, R200 ;  /* 0x000000c8d2d27220 */ /* 0x000fe20000410000 */
[----:B------:R-:W-:-:S02]  /*7600*/  PRMT R48, R237, 0x5432, R48 ;  /* 0x00005432ed307816 */ /* 0x000fc40000000030 */
[C---:B------:R-:W-:Y:S01]  /*7610*/  FFMA.FTZ R200, R39.reuse, R200, -R211 ;  /* 0x000000c827c87223 */ /* 0x040fe200000108d3 */
[----:B------:R-:W-:Y:S01]  /*7620*/  FFMA.FTZ R39, R39, R209, R210 ;  /* 0x000000d127277223 */ /* 0x000fe200000100d2 */
[----:B------:R-:W-:Y:S02]  /*7630*/  LOP3.LUT R209, R37, 0xffff0000, RZ, 0xc0, !PT ;  /* 0xffff000025d17812 */ /* 0x000fe400078ec0ff */
[----:B------:R-:W-:Y:S02]  /*7640*/  LOP3.LUT R210, R81, 0xffff0000, RZ, 0xc0, !PT ;  /* 0xffff000051d27812 */ /* 0x000fe400078ec0ff */
[----:B------:R-:W-:Y:S02]  /*7650*/  LOP3.LUT R37, R77, 0xffff0000, RZ, 0xc0, !PT ;  /* 0xffff00004d257812 */ /* 0x000fe400078ec0ff */
[----:B------:R-:W-:Y:S01]  /*7660*/  PRMT R208, R234, 0x5432, R208 ;  /* 0x00005432ead07816 */ /* 0x000fe200000000d0 */
[CC--:B------:R-:W-:Y:S01]  /*7670*/  FMUL.FTZ R81, R210.reuse, R209.reuse ;  /* 0x000000d1d2517220 */ /* 0x0c0fe20000410000 */
[-C--:B------:R-:W-:Y:S01]  /*7680*/  FMUL.FTZ R77, R210, R38.reuse ;  /* 0x00000026d24d7220 */ /* 0x080fe20000410000 */
[----:B------:R-:W-:Y:S01]  /*7690*/  IMAD.U32 R210, R83, 0x10000, RZ ;  /* 0x0001000053d27824 */ /* 0x000fe200078e00ff */
[----:B------:R-:W-:Y:S01]  /*76a0*/  SHF.R.U64 R50, R50, 0x10, R51 ;  /* 0x0000001032327819 */ /* 0x000fe20000001233 */
[C---:B------:R-:W-:Y:S01]  /*76b0*/  FFMA.FTZ R38, R37.reuse, R38, -R81 ;  /* 0x0000002625267223 */ /* 0x040fe20000010851 */
[----:B------:R-:W-:Y:S01]  /*76c0*/  FFMA.FTZ R37, R37, R209, R77 ;  /* 0x000000d125257223 */ /* 0x000fe2000001004d */
[----:B------:R-:W-:Y:S01]  /*76d0*/  PRMT R77, R231, 0x5410, R203 ;  /* 0x00005410e74d7816 */ /* 0x000fe200000000cb */
[----:B------:R-:W-:Y:S01]  /*76e0*/  IMAD.U32 R209, R48, 0x10000, RZ ;  /* 0x0001000030d17824 */ /* 0x000fe200078e00ff */
[----:B------:R-:W-:Y:S01]  /*76f0*/  LOP3.LUT R51, R49, 0xffff0000, RZ, 0xc0, !PT ;  /* 0xffff000031337812 */ /* 0x000fe200078ec0ff */
[----:B------:R-:W-:Y:S01]  /*7700*/  IMAD.U32 R81, R79, 0x10000, RZ ;  /* 0x000100004f517824 */ /* 0x000fe200078e00ff */
[----:B------:R-:W-:Y:S01]  /*7710*/  PRMT R50, R236, 0x5432, R50 ;  /* 0x00005432ec327816 */ /* 0x000fe20000000032 */
[----:B------:R-:W-:-:S02]  /*7720*/  IMAD.U32 R203, R77, 0x10000, RZ ;  /* 0x000100004dcb7824 */ /* 0x000fc400078e00ff */
[C---:B------:R-:W-:Y:S01]  /*7730*/  FMUL.FTZ R211, R210.reuse, R209 ;  /* 0x000000d1d2d37220 */ /* 0x040fe20000410000 */
[----:B------:R-:W-:Y:S01]  /*7740*/  LOP3.LUT R77, R77, 0xffff0000, RZ, 0xc0, !PT ;  /* 0xffff00004d4d7812 */ /* 0x000fe200078ec0ff */
[-C--:B------:R-:W-:Y:S02]  /*7750*/  FMUL.FTZ R210, R210, R203.reuse ;  /* 0x000000cbd2d27220 */ /* 0x080fe40000410000 */
[----:B------:R-:W-:Y:S01]  /*7760*/  FFMA.FTZ R203, R81, R203, -R211 ;  /* 0x000000cb51cb7223 */ /* 0x000fe200000108d3 */
[----:B------:R-:W-:Y:S01]  /*7770*/  PRMT R36, R233, 0x5432, R36 ;  /* 0x00005432e9247816 */ /* 0x000fe20000000024 */
[----:B------:R-:W-:Y:S01]  /*7780*/  FFMA.FTZ R81, R81, R209, R210 ;  /* 0x000000d151517223 */ /* 0x000fe200000100d2 */
[----:B------:R-:W-:Y:S02]  /*7790*/  LOP3.LUT R209, R48, 0xffff0000, RZ, 0xc0, !PT ;  /* 0xffff000030d17812 */ /* 0x000fe400078ec0ff */
[----:B------:R-:W-:Y:S02]  /*77a0*/  LOP3.LUT R210, R83, 0xffff0000, RZ, 0xc0, !PT ;  /* 0xffff000053d27812 */ /* 0x000fe400078ec0ff */
[----:B------:R-:W-:-:S02]  /*77b0*/  LOP3.LUT R48, R79, 0xffff0000, RZ, 0xc0, !PT ;  /* 0xffff00004f307812 */ /* 0x000fc400078ec0ff */
[----:B------:R-:W-:Y:S01]  /*77c0*/  F2FP.BF16.F32.PACK_AB R38, R38, R200 ;  /* 0x000000c82626723e */ /* 0x000fe200000010ff */
[C---:B------:R-:W-:Y:S01]  /*77d0*/  FMUL.FTZ R83, R210.reuse, R209 ;  /* 0x000000d1d2537220 */ /* 0x040fe20000410000 */
[----:B------:R-:W-:Y:S01]  /*77e0*/  FMUL.FTZ R79, R210, R77 ;  /* 0x0000004dd24f7220 */ /* 0x000fe20000410000 */
[----:B------:R-:W-:Y:S01]  /*77f0*/  IMAD.U32 R210, R208, 0x10000, RZ ;  /* 0x00010000d0d27824 */ /* 0x000fe200078e00ff */
[----:B------:R-:W-:Y:S01]  /*7800*/  F2FP.BF16.F32.PACK_AB R37, R37, R39 ;  /* 0x000000272525723e */ /* 0x000fe200000010ff */
[C---:B------:R-:W-:Y:S01]  /*7810*/  FFMA.FTZ R77, R48.reuse, R77, -R83 ;  /* 0x0000004d304d7223 */ /* 0x040fe20000010853 */
[----:B------:R-:W-:Y:S01]  /*7820*/  FFMA.FTZ R48, R48, R209, R79 ;  /* 0x000000d130307223 */ /* 0x000fe2000001004f */
[C---:B------:R-:W-:Y:S01]  /*7830*/  IMAD.U32 R209, R80.reuse, 0x10000, RZ ;  /* 0x0001000050d17824 */ /* 0x040fe200078e00ff */
[----:B------:R-:W-:Y:S01]  /*7840*/  LOP3.LUT R80, R80, 0xffff0000, RZ, 0xc0, !PT ;  /* 0xffff000050507812 */ /* 0x000fe200078ec0ff */
[----:B------:R-:W-:Y:S01]  /*7850*/  IMAD.U32 R83, R49, 0x10000, RZ ;  /* 0x0001000031537824 */ /* 0x000fe200078e00ff */
[----:B------:R-:W-:Y:S01]  /*7860*/  LOP3.LUT R49, R208, 0xffff0000, RZ, 0xc0, !PT ;  /* 0xffff0000d0317812 */ /* 0x000fe200078ec0ff */
[C---:B------:R-:W-:Y:S01]  /*7870*/  IMAD.U32 R79, R76.reuse, 0x10000, RZ ;  /* 0x000100004c4f7824 */ /* 0x040fe200078e00ff */
[----:B------:R-:W-:Y:S01]  /*7880*/  LOP3.LUT R76, R76, 0xffff0000, RZ, 0xc0, !PT ;  /* 0xffff00004c4c7812 */ /* 0x000fe200078ec0ff */
[CC--:B------:R-:W-:Y:S01]  /*7890*/  FMUL.FTZ R211, R209.reuse, R83.reuse ;  /* 0x00000053d1d37220 */ /* 0x0c0fe20000410000 */
[-C--:B------:R-:W-:Y:S01]  /*78a0*/  FMUL.FTZ R209, R209, R210.reuse ;  /* 0x000000d2d1d17220 */ /* 0x080fe20000410000 */
[C---:B------:R-:W-:Y:S01]  /*78b0*/  IMAD.U32 R208, R82.reuse, 0x10000, RZ ;  /* 0x0001000052d07824 */ /* 0x040fe200078e00ff */
[----:B------:R-:W-:Y:S01]  /*78c0*/  LOP3.LUT R82, R82, 0xffff0000, RZ, 0xc0, !PT ;  /* 0xffff000052527812 */ /* 0x000fe200078ec0ff */
[C---:B------:R-:W-:Y:S01]  /*78d0*/  FFMA.FTZ R211, R79.reuse, R210, -R211 ;  /* 0x000000d24fd37223 */ /* 0x040fe200000108d3 */
[----:B------:R-:W-:Y:S01]  /*78e0*/  FFMA.FTZ R209, R79, R83, R209 ;  /* 0x000000534fd17223 */ /* 0x000fe200000100d1 */
[C---:B------:R-:W-:Y:S01]  /*78f0*/  FMUL.FTZ R79, R80.reuse, R51 ;  /* 0x00000033504f7220 */ /* 0x040fe20000410000 */
[----:B------:R-:W-:Y:S01]  /*7900*/  FMUL.FTZ R80, R80, R49 ;  /* 0x0000003150507220 */ /* 0x000fe20000410000 */
[----:B------:R-:W-:Y:S01]  /*7910*/  F2FP.BF16.F32.PACK_AB R203, R77, R203 ;  /* 0x000000cb4dcb723e */ /* 0x000fe200000010ff */
[----:B------:R-:W-:-:S02]  /*7920*/  IMAD.MOV.U32 R77, RZ, RZ, R38 ;  /* 0x000000ffff4d7224 */ /* 0x000fc400078e0026 */
[C---:B------:R-:W-:Y:S01]  /*7930*/  FFMA.FTZ R49, R76.reuse, R49, -R79 ;  /* 0x000000314c317223 */ /* 0x040fe2000001084f */
[----:B------:R-:W-:Y:S01]  /*7940*/  FFMA.FTZ R51, R76, R51, R80 ;  /* 0x000000334c337223 */ /* 0x000fe20000010050 */
[C---:B------:R-:W-:Y:S01]  /*7950*/  IMAD.U32 R79, R50.reuse, 0x10000, RZ ;  /* 0x00010000324f7824 */ /* 0x040fe200078e00ff */
[----:B------:R-:W-:Y:S01]  /*7960*/  LOP3.LUT R50, R50, 0xffff0000, RZ, 0xc0, !PT ;  /* 0xffff000032327812 */ /* 0x000fe200078ec0ff */
[C---:B------:R-:W-:Y:S01]  /*7970*/  IMAD.U32 R80, R36.reuse, 0x10000, RZ ;  /* 0x0001000024507824 */ /* 0x040fe200078e00ff */
[----:B------:R-:W-:Y:S01]  /*7980*/  LOP3.LUT R36, R36, 0xffff0000, RZ, 0xc0, !PT ;  /* 0xffff000024247812 */ /* 0x000fe200078ec0ff */
[----:B------:R-:W-:Y:S01]  /*7990*/  FMUL.FTZ R83, R208, R79 ;  /* 0x0000004fd0537220 */ /* 0x000fe20000410000 */
[----:B------:R-:W-:Y:S02]  /*79a0*/  IMAD.U32 R76, R78, 0x10000, RZ ;  /* 0x000100004e4c7824 */ /* 0x000fe400078e00ff */
[-C--:B------:R-:W-:Y:S01]  /*79b0*/  FMUL.FTZ R208, R208, R80.reuse ;  /* 0x00000050d0d07220 */ /* 0x080fe20000410000 */
[----:B------:R-:W-:Y:S01]  /*79c0*/  LOP3.LUT R78, R78, 0xffff0000, RZ, 0xc0, !PT ;  /* 0xffff00004e4e7812 */ /* 0x000fe200078ec0ff */
[----:B------:R-:W-:-:S02]  /*79d0*/  FFMA.FTZ R83, R76, R80, -R83 ;  /* 0x000000504c537223 */ /* 0x000fc40000010853 */
[----:B------:R-:W-:Y:S01]  /*79e0*/  FFMA.FTZ R208, R76, R79, R208 ;  /* 0x0000004f4cd07223 */ /* 0x000fe200000100d0 */
[C---:B------:R-:W-:Y:S01]  /*79f0*/  FMUL.FTZ R76, R82.reuse, R50 ;  /* 0x00000032524c7220 */ /* 0x040fe20000410000 */
[-C--:B------:R-:W-:Y:S01]  /*7a00*/  FMUL.FTZ R82, R82, R36.reuse ;  /* 0x0000002452527220 */ /* 0x080fe20000410000 */
        /* <DEDUP_REMOVED lines=10> */
[----:B------:R-:W-:Y:S02]  /*7ab0*/  IMAD.MOV.U32 R80, RZ, RZ, R51 ;  /* 0x000000ffff507224 */ /* 0x000fe400078e0033 */
[----:B------:R-:W-:Y:S02]  /*7ac0*/  IMAD.MOV.U32 R78, RZ, RZ, R83 ;  /* 0x000000ffff4e7224 */ /* 0x000fe400078e0053 */
[----:B------:R-:W-:-:S07]  /*7ad0*/  IMAD.MOV.U32 R83, RZ, RZ, R48 ;  /* 0x000000ffff537224 */ /* 0x000fce00078e0030 */
.L_x_1744:
[----:B------:R-:W-:Y:S05]  /*7ae0*/  BSYNC B3 ;  /* 0x0000000000037941 */ /* 0x000fea0003800000 */
.L_x_1743:
[----:B------:R-:W-:Y:S02]  /*7af0*/  ULDC.64 UR4, c[0x0][0x208] ;  /* 0x0000820000047ab9 */ /* 0x000fe40000000a00 */
[----:B--2---:R2:W-:Y:S04]  /*7b00*/  STG.E.128 desc[UR4][R134.64], R76 ;  /* 0x0000004c86007986 */ /* 0x0045e8000c101d04 */
[----:B0-----:R2:W-:Y:S02]  /*7b10*/  @!P4 STG.E.128 desc[UR4][R136.64], R80 ;  /* 0x000000508800c986 */ /* 0x0015e4000c101d04 */
.L_x_1742:
[----:B------:R-:W-:Y:S05]  /*7b20*/  BSYNC B2 ;  /* 0x0000000000027941 */ /* 0x000fea0003800000 */
.L_x_1741:
[----:B------:R-:W-:Y:S01]  /*7b30*/  ISETP.NE.AND P4, PT, R10, RZ, PT ;  /* 0x000000ff0a00720c */ /* 0x000fe20003f85270 */
[----:B------:R-:W-:-:S12]  /*7b40*/  BSSY B2, `(.L_x_1745) ;  /* 0x0000082000027945 */ /* 0x000fd80003800000 */
[----:B------:R-:W-:Y:S05]  /*7b50*/  @!P4 BRA `(.L_x_1746) ;  /* 0x000000080000c947 */ /* 0x000fea0003800000 */
[----:B------:R-:W-:Y:S01]  /*7b60*/  SEL R36, R122, R151, !P1 ;  /* 0x000000977a247207 */ /* 0x000fe20004800000 */
        /* <DEDUP_REMOVED lines=12> */
[----:B--2---:R-:W-:Y:S02]  /*7c30*/  LEA R76, P5, R48, R114, 0x1 ;  /* 0x00000072304c7211 */ /* 0x004fe400078a08ff */
[----:B------:R-:W-:-:S02]  /*7c40*/  LOP3.LUT R37, R37, R175, RZ, 0x3c, !PT ;  /* 0x000000af25257212 */ /* 0x000fc400078e3cff */
        /* <DEDUP_REMOVED lines=28> */
[----:B------:R-:W-:Y:S01]  /*7e10*/  SHF.R.U64 R46, R46, 0x10, R47 ;  /* 0x000000102e2e7819 */ /* 0x000fe2000000122f */
[-C--:B------:R-:W-:Y:S01]  /*7e20*/  FMUL.FTZ R135, R135, R83.reuse ;  /* 0x0000005387877220 */ /* 0x080fe20000410000 */
[----:B------:R-:W-:Y:S01]  /*7e30*/  PRMT R44, R231, 0x5432, R44 ;  /* 0x00005432e72c7816 */ /* 0x000fe2000000002c */
[----:B------:R-:W-:Y:S01]  /*7e40*/  FFMA.FTZ R83, R82, R83, -R136 ;  /* 0x0000005352537223 */ /* 0x000fe20000010888 */
[----:B------:R-:W-:-:S02]  /*7e50*/  IMAD.U32 R136, R51, 0x10000, RZ ;  /* 0x0001000033887824 */ /* 0x000fc400078e00ff */
[----:B------:R-:W-:Y:S01]  /*7e60*/  FFMA.FTZ R82, R82, R134, R135 ;  /* 0x0000008652527223 */ /* 0x000fe20000010087 */
[----:B------:R-:W-:Y:S02]  /*7e70*/  LOP3.LUT R134, R81, 0xffff0000, RZ, 0xc0, !PT ;  /* 0xffff000051867812 */ /* 0x000fe400078ec0ff */
[----:B------:R-:W-:Y:S02]  /*7e80*/  LOP3.LUT R81, R80, 0xffff0000, RZ, 0xc0, !PT ;  /* 0xffff000050517812 */ /* 0x000fe400078ec0ff */
[----:B------:R-:W-:Y:S02]  /*7e90*/  LOP3.LUT R51, R51, 0xffff0000, RZ, 0xc0, !PT ;  /* 0xffff000033337812 */ /* 0x000fe400078ec0ff */
[----:B------:R-:W-:Y:S01]  /*7ea0*/  SHF.R.U64 R34, R34, 0x10, R35 ;  /* 0x0000001022227819 */ /* 0x000fe20000001223 */
[C---:B------:R-:W-:Y:S01]  /*7eb0*/  FMUL.FTZ R80, R49.reuse, R81 ;  /* 0x0000005131507220 */ /* 0x040fe20000410000 */
[----:B------:R-:W-:Y:S01]  /*7ec0*/  FMUL.FTZ R49, R49, R134 ;  /* 0x0000008631317220 */ /* 0x000fe20000410000 */
[----:B------:R-:W-:-:S02]  /*7ed0*/  PRMT R46, R229, 0x5432, R46 ;  /* 0x00005432e52e7816 */ /* 0x000fc4000000002e */
[C---:B------:R-:W-:Y:S01]  /*7ee0*/  FFMA.FTZ R80, R37.reuse, R134, -R80 ;  /* 0x0000008625507223 */ /* 0x040fe20000010850 */
[----:B------:R-:W-:Y:S01]  /*7ef0*/  FFMA.FTZ R37, R37, R81, R49 ;  /* 0x0000005125257223 */ /* 0x000fe20000010031 */
[----:B------:R-:W-:Y:S01]  /*7f00*/  SHF.R.U32.HI R49, RZ, 0x10, R47 ;  /* 0x00000010ff317819 */ /* 0x000fe2000001162f */
[----:B------:R-:W-:Y:S01]  /*7f10*/  IMAD.U32 R134, R39, 0x10000, RZ ;  /* 0x0001000027867824 */ /* 0x000fe200078e00ff */
[----:B------:R-:W-:Y:S01]  /*7f20*/  SHF.R.U32.HI R81, RZ, 0x10, R35 ;  /* 0x00000010ff517819 */ /* 0x000fe20000011623 */
[----:B------:R-:W-:Y:S01]  /*7f30*/  IMAD.U32 R35, R38, 0x10000, RZ ;  /* 0x0001000026237824 */ /* 0x000fe200078e00ff */
[----:B------:R-:W-:Y:S02]  /*7f40*/  PRMT R49, R232, 0x5410, R49 ;  /* 0x00005410e8317816 */ /* 0x000fe40000000031 */
[----:B------:R-:W-:Y:S02]  /*7f50*/  PRMT R81, R229, 0x5410, R81 ;  /* 0x00005410e5517816 */ /* 0x000fe40000000051 */
[----:B------:R-:W-:Y:S01]  /*7f60*/  PRMT R34, R230, 0x5432, R34 ;  /* 0x00005432e6227816 */ /* 0x000fe20000000022 */
[C---:B------:R-:W-:Y:S01]  /*7f70*/  IMAD.U32 R135, R49.reuse, 0x10000, RZ ;  /* 0x0001000031877824 */ /* 0x040fe200078e00ff */
[----:B------:R-:W-:Y:S01]  /*7f80*/  LOP3.LUT R49, R49, 0xffff0000, RZ, 0xc0, !PT ;  /* 0xffff000031317812 */ /* 0x000fe200078ec0ff */
[----:B------:R-:W-:Y:S01]  /*7f90*/  IMAD.U32 R137, R81, 0x10000, RZ ;  /* 0x0001000051897824 */ /* 0x000fe200078e00ff */
[----:B------:R-:W-:Y:S01]  /*7fa0*/  F2FP.BF16.F32.PACK_AB R80, R80, R83 ;  /* 0x000000535050723e */ /* 0x000fe200000010ff */
[C---:B------:R-:W-:Y:S01]  /*7fb0*/  FMUL.FTZ R200, R136.reuse, R135 ;  /* 0x0000008788c87220 */ /* 0x040fe20000410000 */
[----:B------:R-:W-:Y:S01]  /*7fc0*/  F2FP.BF16.F32.PACK_AB R82, R37, R82 ;  /* 0x000000522552723e */ /* 0x000fe200000010ff */
[----:B------:R-:W-:Y:S01]  /*7fd0*/  FMUL.FTZ R136, R136, R137 ;  /* 0x0000008988887220 */ /* 0x000fe20000410000 */
[----:B------:R-:W-:Y:S01]  /*7fe0*/  FMUL.FTZ R45, R51, R49 ;  /* 0x00000031332d7220 */ /* 0x000fe20000410000 */
[----:B------:R-:W-:Y:S01]  /*7ff0*/  FFMA.FTZ R137, R134, R137, -R200 ;  /* 0x0000008986897223 */ /* 0x000fe200000108c8 */
[----:B------:R-:W-:-:S02]  /*8000*/  IMAD.MOV.U32 R37, RZ, RZ, R80 ;  /* 0x000000ffff257224 */ /* 0x000fc400078e0050 */
[----:B------:R-:W-:Y:S01]  /*8010*/  FFMA.FTZ R136, R134, R135, R136 ;  /* 0x0000008786887223 */ /* 0x000fe20000010088 */
[----:B------:R-:W-:Y:S02]  /*8020*/  SHF.R.U64 R134, R32, 0x10, R33 ;  /* 0x0000001020867819 */ /* 0x000fe40000001221 */
[----:B------:R-:W-:Y:S02]  /*8030*/  LOP3.LUT R33, R81, 0xffff0000, RZ, 0xc0, !PT ;  /* 0xffff000051217812 */ /* 0x000fe400078ec0ff */
[----:B------:R-:W-:-:S03]  /*8040*/  LOP3.LUT R32, R39, 0xffff0000, RZ, 0xc0, !PT ;  /* 0xffff000027207812 */ /* 0x000fc600078ec0ff */
[-C--:B------:R-:W-:Y:S02]  /*8050*/  FMUL.FTZ R39, R51, R33.reuse ;  /* 0x0000002133277220 */ /* 0x080fe40000410000 */
[----:B------:R-:W-:Y:S01]  /*8060*/  FFMA.FTZ R33, R32, R33, -R45 ;  /* 0x0000002120217223 */ /* 0x000fe2000001082d */
[----:B------:R-:W-:Y:S02]  /*8070*/  IMAD.U32 R45, R36, 0x10000, RZ ;  /* 0x00010000242d7824 */ /* 0x000fe400078e00ff */
[----:B------:R-:W-:Y:S01]  /*8080*/  FFMA.FTZ R32, R32, R49, R39 ;  /* 0x0000003120207223 */ /* 0x000fe20000010027 */
[----:B------:R-:W-:Y:S01]  /*8090*/  PRMT R39, R232, 0x5432, R134 ;  /* 0x00005432e8277816 */ /* 0x000fe20000000086 */
[C---:B------:R-:W-:Y:S01]  /*80a0*/  IMAD.U32 R134, R48.reuse, 0x10000, RZ ;  /* 0x0001000030867824 */ /* 0x040fe200078e00ff */
[----:B------:R-:W-:Y:S01]  /*80b0*/  LOP3.LUT R48, R48, 0xffff0000, RZ, 0xc0, !PT ;  /* 0xffff000030307812 */ /* 0x000fe200078ec0ff */
[C---:B------:R-:W-:Y:S01]  /*80c0*/  IMAD.U32 R49, R44.reuse, 0x10000, RZ ;  /* 0x000100002c317824 */ /* 0x040fe200078e00ff */
[----:B------:R-:W-:Y:S01]  /*80d0*/  LOP3.LUT R44, R44, 0xffff0000, RZ, 0xc0, !PT ;  /* 0xffff00002c2c7812 */ /* 0x000fe200078ec0ff */
[C---:B------:R-:W-:Y:S01]  /*80e0*/  IMAD.U32 R51, R39.reuse, 0x10000, RZ ;  /* 0x0001000027337824 */ /* 0x040fe200078e00ff */
[----:B------:R-:W-:Y:S01]  /*80f0*/  LOP3.LUT R36, R36, 0xffff0000, RZ, 0xc0, !PT ;  /* 0xffff000024247812 */ /* 0x000fe200078ec0ff */
[C---:B------:R-:W-:Y:S01]  /*8100*/  FMUL.FTZ R81, R134.reuse, R49 ;  /* 0x0000003186517220 */ /* 0x040fe20000410000 */
[----:B------:R-:W-:Y:S01]  /*8110*/  LOP3.LUT R39, R39, 0xffff0000, RZ, 0xc0, !PT ;  /* 0xffff000027277812 */ /* 0x000fe200078ec0ff */
[-C--:B------:R-:W-:Y:S01]  /*8120*/  FMUL.FTZ R134, R134, R51.reuse ;  /* 0x0000003386867220 */ /* 0x080fe20000410000 */
[-C--:B------:R-:W-:Y:S01]  /*8130*/  FMUL.FTZ R47, R48, R44.reuse ;  /* 0x0000002c302f7220 */ /* 0x080fe20000410000 */
[----:B------:R-:W-:Y:S01]  /*8140*/  FFMA.FTZ R81, R45, R51, -R81 ;  /* 0x000000332d517223 */ /* 0x000fe20000010851 */
[----:B------:R-:W-:Y:S01]  /*8150*/  F2FP.BF16.F32.PACK_AB R33, R33, R137 ;  /* 0x000000892121723e */ /* 0x000fe200000010ff */
[----:B------:R-:W-:Y:S01]  /*8160*/  FFMA.FTZ R134, R45, R49, R134 ;  /* 0x000000312d867223 */ /* 0x000fe20000010086 */
[----:B------:R-:W-:Y:S01]  /*8170*/  LOP3.LUT R45, R38, 0xffff0000, RZ, 0xc0, !PT ;  /* 0xffff0000262d7812 */ /* 0x000fe200078ec0ff */
[-C--:B------:R-:W-:Y:S01]  /*8180*/  FMUL.FTZ R48, R48, R39.reuse ;  /* 0x0000002730307220 */ /* 0x080fe20000410000 */
[----:B------:R-:W-:Y:S01]  /*8190*/  FFMA.FTZ R47, R36, R39, -R47 ;  /* 0x00000027242f7223 */ /* 0x000fe2000001082f */
[C---:B------:R-:W-:Y:S01]  /*81a0*/  IMAD.U32 R38, R50.reuse, 0x10000, RZ ;  /* 0x0001000032267824 */ /* 0x040fe200078e00ff */
[----:B------:R-:W-:Y:S01]  /*81b0*/  LOP3.LUT R50, R50, 0xffff0000, RZ, 0xc0, !PT ;  /* 0xffff000032327812 */ /* 0x000fe200078ec0ff */
[C---:B------:R-:W-:Y:S01]  /*81c0*/  IMAD.U32 R39, R46.reuse, 0x10000, RZ ;  /* 0x000100002e277824 */ /* 0x040fe200078e00ff */
[----:B------:R-:W-:Y:S01]  /*81d0*/  LOP3.LUT R46, R46, 0xffff0000, RZ, 0xc0, !PT ;  /* 0xffff00002e2e7812 */ /* 0x000fe200078ec0ff */
[C---:B------:R-:W-:Y:S01]  /*81e0*/  IMAD.U32 R49, R34.reuse, 0x10000, RZ ;  /* 0x0001000022317824 */ /* 0x040fe200078e00ff */
[----:B------:R-:W-:Y:S01]  /*81f0*/  LOP3.LUT R34, R34, 0xffff0000, RZ, 0xc0, !PT ;  /* 0xffff000022227812 */ /* 0x000fe200078ec0ff */
        /* <DEDUP_REMOVED lines=9> */
[----:B------:R-:W-:Y:S01]  /*8290*/  F2FP.BF16.F32.PACK_AB R32, R32, R136 ;  /* 0x000000882020723e */ /* 0x000fe200000010ff */
[----:B------:R-:W-:Y:S01]  /*82a0*/  IMAD.MOV.U32 R49, RZ, RZ, R82 ;  /* 0x000000ffff317224 */ /* 0x000fe200078e0052 */
[----:B------:R-:W-:Y:S01]  /*82b0*/  F2FP.BF16.F32.PACK_AB R47, R47, R81 ;  /* 0x000000512f2f723e */ /* 0x000fe200000010ff */
[----:B------:R-:W-:Y:S01]  /*82c0*/  IMAD.MOV.U32 R39, RZ, RZ, R33 ;  /* 0x000000ffff277224 */ /* 0x000fe200078e0021 */
[----:B------:R-:W-:Y:S01]  /*82d0*/  F2FP.BF16.F32.PACK_AB R38, R38, R36 ;  /* 0x000000242626723e */ /* 0x000fe200000010ff */
[----:B------:R-:W-:Y:S01]  /*82e0*/  IMAD.MOV.U32 R51, RZ, RZ, R32 ;  /* 0x000000ffff337224 */ /* 0x000fe200078e0020 */
[----:B------:R-:W-:Y:S01]  /*82f0*/  F2FP.BF16.F32.PACK_AB R48, R48, R134 ;  /* 0x000000863030723e */ /* 0x000fe200000010ff */
[----:B------:R-:W-:Y:S01]  /*8300*/  IMAD.MOV.U32 R36, RZ, RZ, R47 ;  /* 0x000000ffff247224 */ /* 0x000fe200078e002f */
[----:B------:R-:W-:-:S07]  /*8310*/  F2FP.BF16.F32.PACK_AB R50, R50, R44 ;  /* 0x0000002c3232723e */ /* 0x000fce00000010ff */
.L_x_1748:
[----:B------:R-:W-:Y:S05]  /*8320*/  BSYNC B3 ;  /* 0x0000000000037941 */ /* 0x000fea0003800000 */
.L_x_1747:
[----:B------:R-:W-:Y:S02]  /*8330*/  ULDC.64 UR4, c[0x0][0x208] ;  /* 0x0000820000047ab9 */ /* 0x000fe40000000a00 */
[----:B0-----:R0:W-:Y:S04]  /*8340*/  STG.E.128 desc[UR4][R76.64], R36 ;  /* 0x000000244c007986 */ /* 0x0011e8000c101d04 */
[----:B--2---:R0:W-:Y:S02]  /*8350*/  @!P4 STG.E.128 desc[UR4][R78.64], R48 ;  /* 0x000000304e00c986 */ /* 0x0041e4000c101d04 */
.L_x_1746:
[----:B------:R-:W-:Y:S05]  /*8360*/  BSYNC B2 ;  /* 0x0000000000027941 */ /* 0x000fea0003800000 */
.L_x_1745:
[----:B------:R-:W-:-:S13]  /*8370*/  ISETP.NE.AND P4, PT, R9, RZ, PT ;  /* 0x000000ff0900720c */ /* 0x000fda0003f85270 */
[----:B------:R-:W-:Y:S05]  /*8380*/  @!P4 BRA `(.L_x_1740) ;  /* 0x000000080004c947 */ /* 0x000fea0003800000 */
[----:B------:R-:W3:Y:S01]  /*8390*/  LDL R32, [R1+0x4] ;  /* 0x0000040001207983 */ /* 0x000ee20000100800 */
[----:B------:R-:W-:Y:S01]  /*83a0*/  IADD3 R35, P4, P5, R86, R130, R12 ;  /* 0x0000008256237210 */ /* 0x000fe20007d9e00c */
[----:B------:R-:W-:Y:S01]  /*83b0*/  BSSY B2, `(.L_x_1749) ;  /* 0x000007b000027945 */ /* 0x000fe20003800000 */
[----:B---3--:R-:W-:Y:S02]  /*83c0*/  LOP3.LUT P6, RZ, R32, 0x1, RZ, 0xc0, !PT ;  /* 0x0000000120ff7812 */ /* 0x008fe400078cc0ff */
[----:B------:R-:W-:Y:S02]  /*83d0*/  IADD3.X R32, R84, R179, R109, P4, P5 ;  /* 0x000000b354207210 */ /* 0x000fe400027ea46d */
[----:B------:R-:W-:-:S04]  /*83e0*/  SEL R33, R122, R151, !P6 ;  /* 0x000000977a217207 */ /* 0x000fc80007000000 */
[----:B------:R-:W-:-:S04]  /*83f0*/  SHF.R.S32.HI R34, RZ, 0x1f, R33 ;  /* 0x0000001fff227819 */ /* 0x000fc80000011421 */
[----:B------:R-:W-:-:S04]  /*8400*/  LEA.HI R33, R34, R33, RZ, 0x4 ;  /* 0x0000002122217211 */ /* 0x000fc800078f20ff */
[----:B------:R-:W-:-:S05]  /*8410*/  LEA.HI.SX32 R34, R33, R112, 0x1c ;  /* 0x0000007021227211 */ /* 0x000fca00078fe2ff */
[----:B------:R-:W-:-:S05]  /*8420*/  IMAD.SHL.U32 R33, R34, 0x8, RZ ;  /* 0x0000000822217824 */ /* 0x000fca00078e00ff */
[----:B------:R-:W-:-:S13]  /*8430*/  ISETP.GE.AND P4, PT, R33, R148, PT ;  /* 0x000000942100720c */ /* 0x000fda0003f86270 */
[--C-:B0-----:R-:W-:Y:S02]  /*8440*/  @!P4 SHF.R.S32.HI R36, RZ, 0x1f, R33.reuse ;  /* 0x0000001fff24c819 */ /* 0x101fe40000011421 */
[----:B------:R-:W-:-:S04]  /*8450*/  @!P4 IADD3 R130, P5, P6, R86, R130, R33 ;  /* 0x000000825682c210 */ /* 0x000fc80007ebe021 */
[----:B------:R-:W-:Y:S02]  /*8460*/  @!P4 IADD3.X R36, R84, R179, R36, P5, P6 ;  /* 0x000000b35424c210 */ /* 0x000fe40002fec424 */
[----:B------:R-:W-:-:S04]  /*8470*/  LEA R44, P5, R35, R114, 0x1 ;  /* 0x00000072232c7211 */ /* 0x000fc800078a08ff */
[----:B------:R-:W-:Y:S02]  /*8480*/  LEA.HI.X R45, R35, R115, R32, 0x1, P5 ;  /* 0x00000073232d7211 */ /* 0x000fe400028f0c20 */
[----:B------:R-:W-:Y:S02]  /*8490*/  SHF.R.S32.HI R35, RZ, 0x1f, R34 ;  /* 0x0000001fff237819 */ /* 0x000fe40000011422 */
[----:B------:R-:W-:Y:S01]  /*84a0*/  LOP3.LUT R32, R174, 0x38, R33, 0xf8, !PT ;  /* 0x00000038ae207812 */ /* 0x000fe200078ef821 */
[----:B------:R-:W-:Y:S01]  /*84b0*/  IMAD R33, R17, 0x4800, R143 ;  /* 0x0000480011217824 */ /* 0x000fe200078e028f */
[----:B------:R-:W-:Y:S02]  /*84c0*/  LEA.HI R35, R35, R34, RZ, 0x3 ;  /* 0x0000002223237211 */ /* 0x000fe400078f18ff */
[----:B------:R-:W-:Y:S01]  /*84d0*/  LOP3.LUT R32, R32, R175, RZ, 0x3c, !PT ;  /* 0x000000af20207212 */ /* 0x000fe200078e3cff */
[----:B------:R-:W-:Y:S01]  /*84e0*/  IMAD R33, R33, 0x2, R16 ;  /* 0x0000000221217824 */ /* 0x000fe200078e0210 */
[----:B------:R-:W-:-:S02]  /*84f0*/  SHF.R.S32.HI R35, RZ, 0x3, R35 ;  /* 0x00000003ff237819 */ /* 0x000fc40000011423 */
[----:B------:R-:W-:-:S03]  /*8500*/  @!P4 LEA R46, P5, R130, R114, 0x1 ;  /* 0x00000072822ec211 */ /* 0x000fc600078a08ff */
[----:B------:R-:W-:Y:S01]  /*8510*/  IMAD R35, R35, 0x1800, R176 ;  /* 0x0000180023237824 */ /* 0x000fe200078e02b0 */
[----:B------:R-:W-:Y:S02]  /*8520*/  @!P4 LEA.HI.X R47, R130, R115, R36, 0x1, P5 ;  /* 0x00000073822fc211 */ /* 0x000fe400028f0c24 */
[----:B------:R-:W-:Y:S01]  /*8530*/  ISETP.GE.AND P5, PT, R166, R119, PT ;  /* 0x00000077a600720c */ /* 0x000fe20003fa6270 */
[----:B------:R-:W-:-:S04]  /*8540*/  IMAD.IADD R32, R35, 0x1, R32 ;  /* 0x0000000123207824 */ /* 0x000fc800078e0220 */
[----:B------:R-:W-:-:S04]  /*8550*/  IMAD R35, R17, 0x4800, R32 ;  /* 0x0000480011237824 */ /* 0x000fc800078e0220 */
[----:B------:R-:W-:Y:S02]  /*8560*/  IMAD R36, R35, 0x2, R16 ;  /* 0x0000000223247824 */ /* 0x000fe400078e0210 */
[----:B------:R-:W0:Y:S04]  /*8570*/  LDS.128 R32, [R33+0x18400] ;  /* 0x0184000021207984 */ /* 0x000e280000000c00 */
[----:B------:R-:W3:Y:S01]  /*8580*/  LDS.128 R36, [R36+0x18400] ;  /* 0x0184000024247984 */ /* 0x000ee20000000c00 */
[----:B------:R-:W-:Y:S05]  /*8590*/  @P5 BRA `(.L_x_1750) ;  /* 0x0000000400705947 */ /* 0x000fea0003800000 */
[--C-:B------:R-:W-:Y:S01]  /*85a0*/  SHF.R.U64 R30, R30, 0x10, R31.reuse ;  /* 0x000000101e1e7819 */ /* 0x100fe2000000121f */
[----:B---3--:R-:W-:Y:S01]  /*85b0*/  IMAD.U32 R50, R37, 0x10000, RZ ;  /* 0x0001000025327824 */ /* 0x008fe200078e00ff */
[----:B------:R-:W-:Y:S01]  /*85c0*/  SHF.R.U32.HI R48, RZ, 0x10, R31 ;  /* 0x00000010ff307819 */ /* 0x000fe2000001161f */
[----:B--2---:R-:W-:Y:S01]  /*85d0*/  IMAD.U32 R78, R39, 0x10000, RZ ;  /* 0x00010000274e7824 */ /* 0x004fe200078e00ff */
        /* <DEDUP_REMOVED lines=26> */
[----:B------:R-:W-:Y:S01]  /*8780*/  IMAD.U32 R81, R42, 0x10000, RZ ;  /* 0x000100002a517824 */ /* 0x000fe200078e00ff */
        /* <DEDUP_REMOVED lines=21> */
[C---:B------:R-:W-:Y:S01]  /*88e0*/  IMAD.U32 R33, R32.reuse, 0x10000, RZ ;  /* 0x0001000020217824 */ /* 0x040fe200078e00ff */
[----:B------:R-:W-:Y:S01]  /*88f0*/  LOP3.LUT R31, R31, 0xffff0000, RZ, 0xc0, !PT ;  /* 0xffff00001f1f7812 */ /* 0x000fe200078ec0ff */
[C---:B------:R-:W-:Y:S01]  /*8900*/  FMUL.FTZ R28, R37.reuse, R43 ;  /* 0x0000002b251c7220 */ /* 0x040fe20000410000 */
[----:B------:R-:W-:Y:S01]  /*8910*/  FMUL.FTZ R37, R37, R40 ;  /* 0x0000002825257220 */ /* 0x000fe20000410000 */
[----:B------:R-:W-:Y:S01]  /*8920*/  LOP3.LUT R32, R32, 0xffff0000, RZ, 0xc0, !PT ;  /* 0xffff000020207812 */ /* 0x000fe200078ec0ff */
[----:B------:R-:W-:Y:S01]  /*8930*/  FFMA.FTZ R39, R35, R42, R39 ;  /* 0x0000002a23277223 */ /* 0x000fe20000010027 */
[----:B------:R-:W-:Y:S01]  /*8940*/  PRMT R30, R221, 0x5432, R30 ;  /* 0x00005432dd1e7816 */ /* 0x000fe2000000001e */
[C---:B------:R-:W-:Y:S01]  /*8950*/  FFMA.FTZ R28, R33.reuse, R40, -R28 ;  /* 0x00000028211c7223 */ /* 0x040fe2000001081c */
[----:B------:R-:W-:Y:S01]  /*8960*/  FMUL.FTZ R35, R36, R31 ;  /* 0x0000001f24237220 */ /* 0x000fe20000410000 */
[----:B------:R-:W-:Y:S01]  /*8970*/  FFMA.FTZ R37, R33, R43, R37 ;  /* 0x0000002b21257223 */ /* 0x000fe20000010025 */
[C---:B------:R-:W-:Y:S01]  /*8980*/  IMAD.U32 R40, R219.reuse, 0x10000, RZ ;  /* 0x00010000db287824 */ /* 0x040fe200078e00ff */
[----:B------:R-:W-:Y:S01]  /*8990*/  LOP3.LUT R38, R38, 0xffff0000, RZ, 0xc0, !PT ;  /* 0xffff000026267812 */ /* 0x000fe200078ec0ff */
[-C--:B------:R-:W-:Y:S01]  /*89a0*/  FMUL.FTZ R33, R36, R48.reuse ;  /* 0x0000003024217220 */ /* 0x080fe20000410000 */
[----:B------:R-:W-:Y:S01]  /*89b0*/  LOP3.LUT R219, R219, 0xffff0000, RZ, 0xc0, !PT ;  /* 0xffff0000dbdb7812 */ /* 0x000fe200078ec0ff */
[----:B------:R-:W-:Y:S01]  /*89c0*/  FFMA.FTZ R35, R32, R48, -R35 ;  /* 0x0000003020237223 */ /* 0x000fe20000010823 */
[C---:B------:R-:W-:Y:S01]  /*89d0*/  LOP3.LUT R43, R30.reuse, 0xffff0000, RZ, 0xc0, !PT ;  /* 0xffff00001e2b7812 */ /* 0x040fe200078ec0ff */
[----:B------:R-:W-:Y:S01]  /*89e0*/  IMAD.U32 R36, R30, 0x10000, RZ ;  /* 0x000100001e247824 */ /* 0x000fe200078e00ff */
[----:B------:R-:W-:Y:S01]  /*89f0*/  LOP3.LUT R34, R34, 0xffff0000, RZ, 0xc0, !PT ;  /* 0xffff000022227812 */ /* 0x000fe200078ec0ff */
[----:B------:R-:W-:Y:S01]  /*8a00*/  FFMA.FTZ R32, R32, R31, R33 ;  /* 0x0000001f20207223 */ /* 0x000fe20000010021 */
[C---:B------:R-:W-:Y:S01]  /*8a10*/  FMUL.FTZ R33, R79.reuse, R40 ;  /* 0x000000284f217220 */ /* 0x040fe20000410000 */
[C---:B------:R-:W-:Y:S01]  /*8a20*/  FMUL.FTZ R31, R38.reuse, R219 ;  /* 0x000000db261f7220 */ /* 0x040fe20000410000 */
[-C--:B------:R-:W-:Y:S01]  /*8a30*/  FMUL.FTZ R79, R79, R36.reuse ;  /* 0x000000244f4f7220 */ /* 0x080fe20000410000 */
[-C--:B------:R-:W-:Y:S01]  /*8a40*/  FMUL.FTZ R38, R38, R43.reuse ;  /* 0x0000002b26267220 */ /* 0x080fe20000410000 */
[----:B------:R-:W-:Y:S01]  /*8a50*/  FFMA.FTZ R36, R76, R36, -R33 ;  /* 0x000000244c247223 */ /* 0x000fe20000010821 */
[----:B------:R-:W-:Y:S01]  /*8a60*/  FFMA.FTZ R31, R34, R43, -R31 ;  /* 0x0000002b221f7223 */ /* 0x000fe2000001081f */
[----:B------:R-:W-:Y:S01]  /*8a70*/  F2FP.BF16.F32.PACK_AB R28, R35, R28 ;  /* 0x0000001c231c723e */ /* 0x000fe200000010ff */
[----:B------:R-:W-:Y:S01]  /*8a80*/  FFMA.FTZ R78, R77, R81, R78 ;  /* 0x000000514d4e7223 */ /* 0x000fe2000001004e */
[----:B------:R-:W-:Y:S01]  /*8a90*/  F2FP.BF16.F32.PACK_AB R35, R32, R37 ;  /* 0x000000252023723e */ /* 0x000fe200000010ff */
[----:B------:R-:W-:Y:S01]  /*8aa0*/  FFMA.FTZ R40, R76, R40, R79 ;  /* 0x000000284c287223 */ /* 0x000fe2000001004f */
        /* <DEDUP_REMOVED lines=10> */
[----:B------:R-:W-:-:S07]  /*8b50*/  F2FP.BF16.F32.PACK_AB R38, R219, R40 ;  /* 0x00000028db26723e */ /* 0x000fce00000010ff */
.L_x_1750:
[----:B------:R-:W-:Y:S05]  /*8b60*/  BSYNC B2 ;  /* 0x0000000000027941 */ /* 0x000fea0003800000 */
.L_x_1749:
[----:B------:R-:W-:Y:S02]  /*8b70*/  ULDC.64 UR4, c[0x0][0x208] ;  /* 0x0000820000047ab9 */ /* 0x000fe40000000a00 */
[----:B0-----:R4:W-:Y:S04]  /*8b80*/  STG.E.128 desc[UR4][R44.64], R32 ;  /* 0x000000202c007986 */ /* 0x0019e8000c101d04 */
[----:B---3--:R4:W-:Y:S02]  /*8b90*/  @!P4 STG.E.128 desc[UR4][R46.64], R36 ;  /* 0x000000242e00c986 */ /* 0x0089e4000c101d04 */
.L_x_1740:
[----:B------:R-:W-:Y:S05]  /*8ba0*/  BSYNC B1 ;  /* 0x0000000000017941 */ /* 0x000fea0003800000 */
.L_x_1739:
        /* <DEDUP_REMOVED lines=10> */
[----:B----4-:R-:W-:Y:S02]  /*8c50*/  IADD3 R32, P3, P4, R86, R126, R14 ;  /* 0x0000007e56207210 */ /* 0x010fe40007c7e00e */
[----:B------:R-:W-:Y:S02]  /*8c60*/  SHF.R.S32.HI R29, RZ, 0x1f, R28 ;  /* 0x0000001fff1d7819 */ /* 0x000fe4000001141c */
[----:B------:R-:W-:Y:S02]  /*8c70*/  IADD3.X R34, R84, R40, R111, P3, P4 ;  /* 0x0000002854227210 */ /* 0x000fe40001fe846f */
[----:B------:R-:W-:-:S04]  /*8c80*/  LEA.HI R29, R29, R28, RZ, 0x4 ;  /* 0x0000001c1d1d7211 */ /* 0x000fc800078f20ff */
[----:B------:R-:W-:-:S04]  /*8c90*/  LEA.HI.SX32 R29, R29, R116, 0x1c ;  /* 0x000000741d1d7211 */ /* 0x000fc800078fe2ff */
[----:B------:R-:W-:Y:S01]  /*8ca0*/  SHF.R.S32.HI R28, RZ, 0x1f, R29 ;  /* 0x0000001fff1c7819 */ /* 0x000fe2000001141d */
[----:B------:R-:W-:-:S03]  /*8cb0*/  IMAD.SHL.U32 R31, R29, 0x8, RZ ;  /* 0x000000081d1f7824 */ /* 0x000fc600078e00ff */
[----:B------:R-:W-:Y:S02]  /*8cc0*/  LEA.HI R28, R28, R29, RZ, 0x3 ;  /* 0x0000001d1c1c7211 */ /* 0x000fe400078f18ff */
[----:B------:R-:W-:Y:S02]  /*8cd0*/  ISETP.GE.AND P3, PT, R31, R148, PT ;  /* 0x000000941f00720c */ /* 0x000fe40003f66270 */
[----:B------:R-:W-:Y:S02]  /*8ce0*/  SHF.R.S32.HI R35, RZ, 0x3, R28 ;  /* 0x00000003ff237819 */ /* 0x000fe4000001141c */
[----:B------:R-:W-:-:S03]  /*8cf0*/  LOP3.LUT R29, R173, 0x38, R31, 0xf8, !PT ;  /* 0x00000038ad1d7812 */ /* 0x000fc600078ef81f */
[----:B------:R-:W-:Y:S01]  /*8d00*/  IMAD R28, R35, 0x1800, R178 ;  /* 0x00001800231c7824 */ /* 0x000fe200078e02b2 */
[----:B------:R-:W-:-:S05]  /*8d10*/  LOP3.LUT R29, R29, R222, RZ, 0x3c, !PT ;  /* 0x000000de1d1d7212 */ /* 0x000fca00078e3cff */
[----:B------:R-:W-:Y:S01]  /*8d20*/  @!P3 SHF.R.S32.HI R33, RZ, 0x1f, R31 ;  /* 0x0000001fff21b819 */ /* 0x000fe2000001141f */
[----:B------:R-:W-:Y:S01]  /*8d30*/  IMAD.IADD R28, R28, 0x1, R29 ;  /* 0x000000011c1c7824 */ /* 0x000fe200078e021d */
[----:B------:R-:W-:Y:S01]  /*8d40*/  @!P3 IADD3 R30, P4, P5, R86, R126, R31 ;  /* 0x0000007e561eb210 */ /* 0x000fe20007d9e01f */
[C---:B------:R-:W-:Y:S02]  /*8d50*/  IMAD R29, R17.reuse, 0x4800, R144 ;  /* 0x00004800111d7824 */ /* 0x040fe400078e0290 */
[----:B------:R-:W-:Y:S01]  /*8d60*/  IMAD R31, R17, 0x4800, R28 ;  /* 0x00004800111f7824 */ /* 0x000fe200078e021c */
[----:B------:R-:W-:Y:S01]  /*8d70*/  @!P3 IADD3.X R33, R84, R40, R33, P4, P5 ;  /* 0x000000285421b210 */ /* 0x000fe200027ea421 */
[----:B------:R-:W-:Y:S01]  /*8d80*/  IMAD R29, R29, 0x2, R16 ;  /* 0x000000021d1d7824 */ /* 0x000fe200078e0210 */
[----:B0-----:R-:W-:-:S04]  /*8d90*/  LEA R36, P4, R32, R114, 0x1 ;  /* 0x0000007220247211 */ /* 0x001fc800078808ff */
[----:B------:R-:W-:Y:S01]  /*8da0*/  LEA.HI.X R37, R32, R115, R34, 0x1, P4 ;  /* 0x0000007320257211 */ /* 0x000fe200020f0c22 */
[----:B------:R-:W-:Y:S01]  /*8db0*/  IMAD R32, R31, 0x2, R16 ;  /* 0x000000021f207824 */ /* 0x000fe200078e0210 */
[----:B------:R-:W-:-:S04]  /*8dc0*/  @!P3 LEA R38, P4, R30, R114, 0x1 ;  /* 0x000000721e26b211 */ /* 0x000fc800078808ff */
        /* <DEDUP_REMOVED lines=16> */
[----:B------:R-:W-:Y:S02]  /*8ed0*/  SHF.R.U64 R43, R74, 0x10, R75 ;  /* 0x000000104a2b7819 */ /* 0x000fe4000000124b */
[----:B------:R-:W-:Y:S01]  /*8ee0*/  SHF.R.U64 R41, R62, 0x10, R63 ;  /* 0x000000103e297819 */ /* 0x000fe2000000123f */
[----:B------:R-:W-:Y:S01]  /*8ef0*/  IMAD.U32 R62, R72, 0x10000, RZ ;  /* 0x00010000483e7824 */ /* 0x000fe200078e00ff */
[----:B------:R-:W-:Y:S02]  /*8f00*/  SHF.R.U32.HI R75, RZ, 0x10, R75 ;  /* 0x00000010ff4b7819 */ /* 0x000fe4000001164b */
[----:B------:R-:W-:Y:S01]  /*8f10*/  PRMT R217, R217, 0x5410, R44 ;  /* 0x00005410d9d97816 */ /* 0x000fe2000000002c */
[----:B------:R-:W-:Y:S01]  /*8f20*/  IMAD.U32 R44, R60, 0x10000, RZ ;  /* 0x000100003c2c7824 */ /* 0x000fe200078e00ff */
[----:B------:R-:W-:Y:S01]  /*8f30*/  SHF.R.U32.HI R63, RZ, 0x10, R63 ;  /* 0x00000010ff3f7819 */ /* 0x000fe2000001163f */
[----:B------:R-:W-:Y:S01]  /*8f40*/  FMUL.FTZ R74, R47, R62 ;  /* 0x0000003e2f4a7220 */ /* 0x000fe20000410000 */
[----:B------:R-:W-:Y:S01]  /*8f50*/  LOP3.LUT R48, R33, 0xffff0000, RZ, 0xc0, !PT ;  /* 0xffff000021307812 */ /* 0x000fe200078ec0ff */
[-C--:B------:R-:W-:Y:S01]  /*8f60*/  FMUL.FTZ R76, R47, R44.reuse ;  /* 0x0000002c2f4c7220 */ /* 0x080fe20000410000 */
[----:B------:R-:W-:Y:S01]  /*8f70*/  LOP3.LUT R73, R72, 0xffff0000, RZ, 0xc0, !PT ;  /* 0xffff000048497812 */ /* 0x000fe200078ec0ff */
[----:B------:R-:W-:Y:S01]  /*8f80*/  IMAD.U32 R33, R32, 0x10000, RZ ;  /* 0x0001000020217824 */ /* 0x000fe200078e00ff */
[----:B------:R-:W-:Y:S01]  /*8f90*/  PRMT R75, R216, 0x5432, R75 ;  /* 0x00005432d84b7816 */ /* 0x000fe2000000004b */
[----:B------:R-:W-:Y:S01]  /*8fa0*/  FFMA.FTZ R44, R45, R44, -R74 ;  /* 0x0000002c2d2c7223 */ /* 0x000fe2000001084a */
[----:B------:R-:W-:Y:S01]  /*8fb0*/  PRMT R63, R214, 0x5432, R63 ;  /* 0x00005432d63f7816 */ /* 0x000fe2000000003f */
[----:B------:R-:W-:Y:S01]  /*8fc0*/  FMUL.FTZ R77, R48, R73 ;  /* 0x00000049304d7220 */ /* 0x000fe20000410000 */
[----:B------:R-:W-:Y:S01]  /*8fd0*/  LOP3.LUT R47, R60, 0xffff0000, RZ, 0xc0, !PT ;  /* 0xffff00003c2f7812 */ /* 0x000fe200078ec0ff */
[----:B------:R-:W-:Y:S01]  /*8fe0*/  IMAD.U32 R72, R75, 0x10000, RZ ;  /* 0x000100004b487824 */ /* 0x000fe200078e00ff */
[----:B------:R-:W-:Y:S01]  /*8ff0*/  LOP3.LUT R46, R29, 0xffff0000, RZ, 0xc0, !PT ;  /* 0xffff00001d2e7812 */ /* 0x000fe200078ec0ff */
[----:B------:R-:W-:Y:S01]  /*9000*/  IMAD.U32 R60, R63, 0x10000, RZ ;  /* 0x000100003f3c7824 */ /* 0x000fe200078e00ff */
[----:B------:R-:W-:Y:S01]  /*9010*/  PRMT R42, R215, 0x5410, R42 ;  /* 0x00005410d72a7816 */ /* 0x000fe2000000002a */
[-C--:B------:R-:W-:Y:S01]  /*9020*/  FMUL.FTZ R79, R48, R47.reuse ;  /* 0x0000002f304f7220 */ /* 0x080fe20000410000 */
[----:B------:R-:W-:Y:S01]  /*9030*/  LOP3.LUT R32, R32, 0xffff0000, RZ, 0xc0, !PT ;  /* 0xffff000020207812 */ /* 0x000fe200078ec0ff */
[----:B------:R-:W-:Y:S01]  /*9040*/  FFMA.FTZ R47, R46, R47, -R77 ;  /* 0x0000002f2e2f7223 */ /* 0x000fe2000001084d */
[C---:B------:R-:W-:Y:S01]  /*9050*/  FMUL.FTZ R77, R61.reuse, R72 ;  /* 0x000000483d4d7220 */ /* 0x040fe20000410000 */
[----:B------:R-:W-:Y:S01]  /*9060*/  FMUL.FTZ R61, R61, R60 ;  /* 0x0000003c3d3d7220 */ /* 0x000fe20000410000 */
[----:B------:R-:W-:Y:S01]  /*9070*/  FFMA.FTZ R45, R45, R62, R76 ;  /* 0x0000003e2d2d7223 */ /* 0x000fe2000001004c */
[----:B------:R-:W-:Y:S01]  /*9080*/  PRMT R43, R216, 0x5410, R43 ;  /* 0x00005410d82b7816 */ /* 0x000fe2000000002b */
[C---:B------:R-:W-:Y:S01]  /*9090*/  FFMA.FTZ R48, R50.reuse, R60, -R77 ;  /* 0x0000003c32307223 */ /* 0x040fe2000001084d */
[----:B------:R-:W-:Y:S01]  /*90a0*/  FFMA.FTZ R50, R50, R72, R61 ;  /* 0x0000004832327223 */ /* 0x000fe2000001003d */
[C---:B------:R-:W-:Y:S01]  /*90b0*/  IMAD.U32 R60, R42.reuse, 0x10000, RZ ;  /* 0x000100002a3c7824 */ /* 0x040fe200078e00ff */
[----:B------:R-:W-:Y:S01]  /*90c0*/  LOP3.LUT R61, R42, 0xffff0000, RZ, 0xc0, !PT ;  /* 0xffff00002a3d7812 */ /* 0x000fe200078ec0ff */
[C---:B------:R-:W-:Y:S01]  /*90d0*/  IMAD.U32 R72, R217.reuse, 0x10000, RZ ;  /* 0x00010000d9487824 */ /* 0x040fe200078e00ff */
[----:B------:R-:W-:Y:S01]  /*90e0*/  LOP3.LUT R217, R217, 0xffff0000, RZ, 0xc0, !PT ;  /* 0xffff0000d9d97812 */ /* 0x000fe200078ec0ff */
[----:B------:R-:W-:Y:S01]  /*90f0*/  IMAD.U32 R29, R28, 0x10000, RZ ;  /* 0x000100001c1d7824 */ /* 0x000fe200078e00ff */
[----:B------:R-:W-:Y:S01]  /*9100*/  LOP3.LUT R62, R63, 0xffff0000, RZ, 0xc0, !PT ;  /* 0xffff00003f3e7812 */ /* 0x000fe200078ec0ff */
[----:B------:R-:W-:Y:S01]  /*9110*/  FMUL.FTZ R42, R33, R72 ;  /* 0x00000048212a7220 */ /* 0x000fe20000410000 */
[----:B------:R-:W-:Y:S01]  /*9120*/  LOP3.LUT R35, R35, 0xffff0000, RZ, 0xc0, !PT ;  /* 0xffff000023237812 */ /* 0x000fe200078ec0ff */
[-C--:B------:R-:W-:Y:S01]  /*9130*/  FMUL.FTZ R63, R33, R60.reuse ;  /* 0x0000003c213f7220 */ /* 0x080fe20000410000 */
[----:B------:R-:W-:Y:S01]  /*9140*/  PRMT R41, R214, 0x5410, R41 ;  /* 0x00005410d6297816 */ /* 0x000fe20000000029 */
[----:B------:R-:W-:Y:S01]  /*9150*/  FFMA.FTZ R46, R46, R73, R79 ;  /* 0x000000492e2e7223 */ /* 0x000fe2000001004f */
[----:B------:R-:W-:Y:S01]  /*9160*/  LOP3.LUT R74, R75, 0xffff0000, RZ, 0xc0, !PT ;  /* 0xffff00004b4a7812 */ /* 0x000fe200078ec0ff */
[----:B------:R-:W-:Y:S01]  /*9170*/  FMUL.FTZ R73, R32, R217 ;  /* 0x000000d920497220 */ /* 0x000fe20000410000 */
[----:B------:R-:W-:Y:S01]  /*9180*/  LOP3.LUT R28, R28, 0xffff0000, RZ, 0xc0, !PT ;  /* 0xffff00001c1c7812 */ /* 0x000fe200078ec0ff */
[-C--:B------:R-:W-:Y:S01]  /*9190*/  FMUL.FTZ R75, R32, R61.reuse ;  /* 0x0000003d204b7220 */ /* 0x080fe20000410000 */
[----:B------:R-:W-:Y:S01]  /*91a0*/  LOP3.LUT R51, R30, 0xffff0000, RZ, 0xc0, !PT ;  /* 0xffff00001e337812 */ /* 0x000fe200078ec0ff */
[C---:B------:R-:W-:Y:S01]  /*91b0*/  IMAD.U32 R30, R34.reuse, 0x10000, RZ ;  /* 0x00010000221e7824 */ /* 0x040fe200078e00ff */
[----:B------:R-:W-:Y:S01]  /*91c0*/  LOP3.LUT R31, R31, 0xffff0000, RZ, 0xc0, !PT ;  /* 0xffff00001f1f7812 */ /* 0x000fe200078ec0ff */
[C---:B------:R-:W-:Y:S01]  /*91d0*/  FFMA.FTZ R33, R29.reuse, R60, -R42 ;  /* 0x0000003c1d217223 */ /* 0x040fe2000001082a */
[----:B------:R-:W-:Y:S01]  /*91e0*/  FFMA.FTZ R63, R29, R72, R63 ;  /* 0x000000481d3f7223 */ /* 0x000fe2000001003f */
[----:B------:R-:W-:Y:S01]  /*91f0*/  IMAD.U32 R32, R43, 0x10000, RZ ;  /* 0x000100002b207824 */ /* 0x000fe200078e00ff */
[----:B------:R-:W-:Y:S01]  /*9200*/  LOP3.LUT R34, R34, 0xffff0000, RZ, 0xc0, !PT ;  /* 0xffff000022227812 */ /* 0x000fe200078ec0ff */
[----:B------:R-:W-:Y:S01]  /*9210*/  FMUL.FTZ R76, R35, R74 ;  /* 0x0000004a234c7220 */ /* 0x000fe20000410000 */
[----:B------:R-:W-:Y:S01]  /*9220*/  IMAD.U32 R29, R41, 0x10000, RZ ;  /* 0x00010000291d7824 */ /* 0x000fe200078e00ff */
[----:B------:R-:W-:Y:S01]  /*9230*/  LOP3.LUT R43, R43, 0xffff0000, RZ, 0xc0, !PT ;  /* 0xffff00002b2b7812 */ /* 0x000fe200078ec0ff */
[-C--:B------:R-:W-:Y:S01]  /*9240*/  FMUL.FTZ R78, R35, R62.reuse ;  /* 0x0000003e234e7220 */ /* 0x080fe20000410000 */
[----:B------:R-:W-:Y:S01]  /*9250*/  LOP3.LUT R41, R41, 0xffff0000, RZ, 0xc0, !PT ;  /* 0xffff000029297812 */ /* 0x000fe200078ec0ff */
[----:B------:R-:W-:Y:S01]  /*9260*/  FFMA.FTZ R42, R28, R61, -R73 ;  /* 0x0000003d1c2a7223 */ /* 0x000fe20000010849 */
[C---:B------:R-:W-:Y:S01]  /*9270*/  FFMA.FTZ R35, R31.reuse, R62, -R76 ;  /* 0x0000003e1f237223 */ /* 0x040fe2000001084c */
[C---:B------:R-:W-:Y:S01]  /*9280*/  FMUL.FTZ R60, R30.reuse, R32 ;  /* 0x000000201e3c7220 */ /* 0x040fe20000410000 */
[----:B------:R-:W-:Y:S01]  /*9290*/  FMUL.FTZ R61, R30, R29 ;  /* 0x0000001d1e3d7220 */ /* 0x000fe20000410000 */
[----:B------:R-:W-:Y:S01]  /*92a0*/  FFMA.FTZ R31, R31, R74, R78 ;  /* 0x0000004a1f1f7223 */ /* 0x000fe2000001004e */
[C---:B------:R-:W-:Y:S01]  /*92b0*/  FMUL.FTZ R30, R34.reuse, R43 ;  /* 0x0000002b221e7220 */ /* 0x040fe20000410000 */
[----:B------:R-:W-:Y:S01]  /*92c0*/  FMUL.FTZ R34, R34, R41 ;  /* 0x0000002922227220 */ /* 0x000fe20000410000 */
[----:B------:R-:W-:Y:S01]  /*92d0*/  FFMA.FTZ R28, R28, R217, R75 ;  /* 0x000000d91c1c7223 */ /* 0x000fe2000001004b */
        /* <DEDUP_REMOVED lines=14> */
[----:B------:R-:W-:Y:S02]  /*93c0*/  F2FP.BF16.F32.PACK_AB R30, R41, R60 ;  /* 0x0000003c291e723e */ /* 0x000fe400000010ff */
[----:B------:R-:W-:-:S07]  /*93d0*/  F2FP.BF16.F32.PACK_AB R34, R34, R61 ;  /* 0x0000003d2222723e */ /* 0x000fce00000010ff */
.L_x_1754:
[----:B------:R-:W-:Y:S05]  /*93e0*/  BSYNC B2 ;  /* 0x0000000000027941 */ /* 0x000fea0003800000 */
.L_x_1753:
[----:B------:R-:W-:Y:S02]  /*93f0*/  ULDC.64 UR4, c[0x0][0x208] ;  /* 0x0000820000047ab9 */ /* 0x000fe40000000a00 */
[----:B0-----:R3:W-:Y:S04]  /*9400*/  STG.E.128 desc[UR4][R36.64], R28 ;  /* 0x0000001c24007986 */ /* 0x0017e8000c101d04 */
[----:B--2---:R3:W-:Y:S02]  /*9410*/  @!P3 STG.E.128 desc[UR4][R38.64], R32 ;  /* 0x000000202600b986 */ /* 0x0047e4000c101d04 */
.L_x_1752:
[----:B------:R-:W-:Y:S05]  /*9420*/  BSYNC B1 ;  /* 0x0000000000017941 */ /* 0x000fea0003800000 */
.L_x_1751:
[----:B------:R-:W-:Y:S01]  /*9430*/  ISETP.NE.AND P3, PT, R10, RZ, PT ;  /* 0x000000ff0a00720c */ /* 0x000fe20003f65270 */
[----:B------:R-:W-:-:S12]  /*9440*/  BSSY B1, `(.L_x_1755) ;  /* 0x0000081000017945 */ /* 0x000fd80003800000 */
[----:B------:R-:W-:Y:S05]  /*9450*/  @!P3 BRA `(.L_x_1756) ;  /* 0x0000000400fcb947 */ /* 0x000fea0003800000 */
[----:B---3--:R-:W-:Y:S01]  /*9460*/  SEL R28, R122, R151, !P1 ;  /* 0x000000977a1c7207 */ /* 0x008fe20004800000 */
        /* <DEDUP_REMOVED lines=10> */
[----:B------:R-:W-:-:S05]  /*9510*/  SHF.R.S32.HI R31, RZ, 0x3, R31 ;  /* 0x00000003ff1f7819 */ /* 0x000fca000001141f */
[----:B------:R-:W-:-:S06]  /*9520*/  IMAD R28, R31, 0x1800, R178 ;  /* 0x000018001f1c7824 */ /* 0x000fcc00078e02b2 */
[--C-:B------:R-:W-:Y:S02]  /*9530*/  @!P3 SHF.R.S32.HI R33, RZ, 0x1f, R29.reuse ;  /* 0x0000001fff21b819 */ /* 0x100fe4000001141d */
[--C-:B------:R-:W-:Y:S02]  /*9540*/  @!P3 IADD3 R30, P4, P5, R86, R126, R29.reuse ;  /* 0x0000007e561eb210 */ /* 0x100fe40007d9e01d */
[----:B------:R-:W-:Y:S02]  /*9550*/  LOP3.LUT R29, R173, 0x38, R29, 0xf8, !PT ;  /* 0x00000038ad1d7812 */ /* 0x000fe400078ef81d */
[----:B------:R-:W-:Y:S02]  /*9560*/  @!P3 IADD3.X R33, R84, R40, R33, P4, P5 ;  /* 0x000000285421b210 */ /* 0x000fe400027ea421 */
[----:B------:R-:W-:Y:S02]  /*9570*/  LOP3.LUT R29, R29, R222, RZ, 0x3c, !PT ;  /* 0x000000de1d1d7212 */ /* 0x000fe400078e3cff */
[----:B0-----:R-:W-:-:S03]  /*9580*/  LEA R36, P4, R32, R114, 0x1 ;  /* 0x0000007220247211 */ /* 0x001fc600078808ff */
[----:B------:R-:W-:Y:S01]  /*9590*/  IMAD.IADD R28, R28, 0x1, R29 ;  /* 0x000000011c1c7824 */ /* 0x000fe200078e021d */
[-C--:B------:R-:W-:Y:S01]  /*95a0*/  LEA.HI.X R37, R32, R115.reuse, R34, 0x1, P4 ;  /* 0x0000007320257211 */ /* 0x080fe200020f0c22 */
[C---:B------:R-:W-:Y:S01]  /*95b0*/  IMAD R29, R17.reuse, 0x4800, R142 ;  /* 0x00004800111d7824 */ /* 0x040fe200078e028e */
[C---:B------:R-:W-:Y:S01]  /*95c0*/  @!P3 LEA R38, P4, R30.reuse, R114, 0x1 ;  /* 0x000000721e26b211 */ /* 0x040fe200078808ff */
[----:B------:R-:W-:Y:S02]  /*95d0*/  IMAD R31, R17, 0x4800, R28 ;  /* 0x00004800111f7824 */ /* 0x000fe400078e021c */
[--C-:B------:R-:W-:Y:S01]  /*95e0*/  IMAD R29, R29, 0x2, R16.reuse ;  /* 0x000000021d1d7824 */ /* 0x100fe200078e0210 */
[----:B------:R-:W-:Y:S01]  /*95f0*/  @!P3 LEA.HI.X R39, R30, R115, R33, 0x1, P4 ;  /* 0x000000731e27b211 */ /* 0x000fe200020f0c21 */
[----:B------:R-:W-:Y:S01]  /*9600*/  IMAD R32, R31, 0x2, R16 ;  /* 0x000000021f207824 */ /* 0x000fe200078e0210 */
[----:B------:R-:W-:-:S03]  /*9610*/  ISETP.GE.AND P4, PT, R165, R119, PT ;  /* 0x00000077a500720c */ /* 0x000fc60003f86270 */
[----:B------:R-:W0:Y:S04]  /*9620*/  LDS.128 R28, [R29+0x18400] ;  /* 0x018400001d1c7984 */ /* 0x000e280000000c00 */
[----:B------:R-:W2:Y:S06]  /*9630*/  LDS.128 R32, [R32+0x18400] ;  /* 0x0184000020207984 */ /* 0x000eac0000000c00 */
[----:B------:R-:W-:Y:S05]  /*9640*/  @P4 BRA `(.L_x_1758) ;  /* 0x0000000400704947 */ /* 0x000fea0003800000 */
[----:B------:R-:W-:Y:S01]  /*9650*/  SHF.R.U64 R49, R56, 0x10, R57 ;  /* 0x0000001038317819 */ /* 0x000fe20000001239 */
[----:B--2---:R-:W-:Y:S01]  /*9660*/  IMAD.U32 R46, R33, 0x10000, RZ ;  /* 0x00010000212e7824 */ /* 0x004fe200078e00ff */
[----:B------:R-:W-:Y:S01]  /*9670*/  SHF.R.U64 R62, R58, 0x10, R59 ;  /* 0x000000103a3e7819 */ /* 0x000fe2000000123b */
[----:B------:R-:W-:Y:S01]  /*9680*/  IMAD.U32 R56, R35, 0x10000, RZ ;  /* 0x0001000023387824 */ /* 0x000fe200078e00ff */
[----:B------:R-:W-:Y:S01]  /*9690*/  SHF.R.U32.HI R57, RZ, 0x10, R57 ;  /* 0x00000010ff397819 */ /* 0x000fe20000011639 */
[----:B0-----:R-:W-:Y:S01]  /*96a0*/  IMAD.U32 R44, R29, 0x10000, RZ ;  /* 0x000100001d2c7824 */ /* 0x001fe200078e00ff */
[--C-:B------:R-:W-:Y:S01]  /*96b0*/  SHF.R.U64 R58, R68, 0x10, R69.reuse ;  /* 0x00000010443a7819 */ /* 0x100fe20000001245 */
[----:B------:R-:W-:Y:S01]  /*96c0*/  IMAD.U32 R50, R31, 0x10000, RZ ;  /* 0x000100001f327824 */ /* 0x000fe200078e00ff */
[----:B------:R-:W-:Y:S01]  /*96d0*/  SHF.R.U32.HI R68, RZ, 0x10, R69 ;  /* 0x00000010ff447819 */ /* 0x000fe20000011645 */
[----:B------:R-:W-:Y:S01]  /*96e0*/  IMAD.U32 R42, R32, 0x10000, RZ ;  /* 0x00010000202a7824 */ /* 0x000fe200078e00ff */
[----:B------:R-:W-:Y:S01]  /*96f0*/  PRMT R49, R198, 0x5410, R49 ;  /* 0x00005410c6317816 */ /* 0x000fe20000000031 */
[----:B------:R-:W-:Y:S01]  /*9700*/  IMAD.U32 R41, R28, 0x10000, RZ ;  /* 0x000100001c297824 */ /* 0x000fe200078e00ff */
[----:B------:R-:W-:-:S02]  /*9710*/  PRMT R198, R198, 0x5432, R57 ;  /* 0x00005432c6c67816 */ /* 0x000fc40000000039 */
[----:B------:R-:W-:Y:S02]  /*9720*/  PRMT R57, R213, 0x5432, R68 ;  /* 0x00005432d5397816 */ /* 0x000fe40000000044 */
[----:B------:R-:W-:Y:S02]  /*9730*/  SHF.R.U32.HI R60, RZ, 0x10, R59 ;  /* 0x00000010ff3c7819 */ /* 0x000fe4000001163b */
[--C-:B------:R-:W-:Y:S01]  /*9740*/  SHF.R.U64 R45, R70, 0x10, R71.reuse ;  /* 0x00000010462d7819 */ /* 0x100fe20000001247 */
[----:B------:R-:W-:Y:S01]  /*9750*/  IMAD.U32 R59, R57, 0x10000, RZ ;  /* 0x00010000393b7824 */ /* 0x000fe200078e00ff */
[----:B------:R-:W-:Y:S02]  /*9760*/  SHF.R.U32.HI R71, RZ, 0x10, R71 ;  /* 0x00000010ff477819 */ /* 0x000fe40000011647 */
[----:B------:R-:W-:Y:S01]  /*9770*/  LOP3.LUT R48, R35, 0xffff0000, RZ, 0xc0, !PT ;  /* 0xffff000023307812 */ /* 0x000fe200078ec0ff */
[----:B------:R-:W-:Y:S01]  /*9780*/  IMAD.U32 R35, R198, 0x10000, RZ ;  /* 0x00010000c6237824 */ /* 0x000fe200078e00ff */
[----:B------:R-:W-:Y:S01]  /*9790*/  LOP3.LUT R51, R33, 0xffff0000, RZ, 0xc0, !PT ;  /* 0xffff000021337812 */ /* 0x000fe200078ec0ff */
[----:B------:R-:W-:Y:S01]  /*97a0*/  FMUL.FTZ R61, R46, R59 ;  /* 0x0000003b2e3d7220 */ /* 0x000fe20000410000 */
[----:B------:R-:W-:-:S02]  /*97b0*/  PRMT R213, R213, 0x5410, R58 ;  /* 0x00005410d5d57816 */ /* 0x000fc4000000003a */
[C---:B------:R-:W-:Y:S02]  /*97c0*/  PRMT R45, R212.reuse, 0x5410, R45 ;  /* 0x00005410d42d7816 */ /* 0x040fe4000000002d */
[----:B------:R-:W-:Y:S02]  /*97d0*/  PRMT R33, R159, 0x5410, R62 ;  /* 0x000054109f217816 */ /* 0x000fe4000000003e */
[----:B------:R-:W-:Y:S02]  /*97e0*/  PRMT R212, R212, 0x5432, R71 ;  /* 0x00005432d4d47816 */ /* 0x000fe40000000047 */
[----:B------:R-:W-:Y:S01]  /*97f0*/  LOP3.LUT R58, R57, 0xffff0000, RZ, 0xc0, !PT ;  /* 0xffff0000393a7812 */ /* 0x000fe200078ec0ff */
[-C--:B------:R-:W-:Y:S01]  /*9800*/  FMUL.FTZ R57, R46, R35.reuse ;  /* 0x000000232e397220 */ /* 0x080fe20000410000 */
[----:B------:R-:W-:Y:S01]  /*9810*/  PRMT R159, R159, 0x5432, R60 ;  /* 0x000054329f9f7816 */ /* 0x000fe2000000003c */
[----:B------:R-:W-:Y:S01]  /*9820*/  FFMA.FTZ R35, R44, R35, -R61 ;  /* 0x000000232c237223 */ /* 0x000fe2000001083d */
[----:B------:R-:W-:Y:S01]  /*9830*/  LOP3.LUT R46, R198, 0xffff0000, RZ, 0xc0, !PT ;  /* 0xffff0000c62e7812 */ /* 0x000fe200078ec0ff */
[----:B------:R-:W-:-:S02]  /*9840*/  IMAD.U32 R61, R212, 0x10000, RZ ;  /* 0x00010000d43d7824 */ /* 0x000fc400078e00ff */
[----:B------:R-:W-:Y:S01]  /*9850*/  FFMA.FTZ R44, R44, R59, R57 ;  /* 0x0000003b2c2c7223 */ /* 0x000fe20000010039 */
[----:B------:R-:W-:Y:S02]  /*9860*/  IMAD.U32 R57, R159, 0x10000, RZ ;  /* 0x000100009f397824 */ /* 0x000fe400078e00ff */
[C---:B------:R-:W-:Y:S01]  /*9870*/  FMUL.FTZ R60, R51.reuse, R58 ;  /* 0x0000003a333c7220 */ /* 0x040fe20000410000 */
[----:B------:R-:W-:Y:S01]  /*9880*/  FMUL.FTZ R62, R51, R46 ;  /* 0x0000002e333e7220 */ /* 0x000fe20000410000 */
[C---:B------:R-:W-:Y:S01]  /*9890*/  FMUL.FTZ R51, R56.reuse, R61 ;  /* 0x0000003d38337220 */ /* 0x040fe20000410000 */
[----:B------:R-:W-:Y:S01]  /*98a0*/  LOP3.LUT R47, R29, 0xffff0000, RZ, 0xc0, !PT ;  /* 0xffff00001d2f7812 */ /* 0x000fe200078ec0ff */
[-C--:B------:R-:W-:Y:S01]  /*98b0*/  FMUL.FTZ R56, R56, R57.reuse ;  /* 0x0000003938387220 */ /* 0x080fe20000410000 */
[----:B------:R-:W-:Y:S01]  /*98c0*/  LOP3.LUT R212, R212, 0xffff0000, RZ, 0xc0, !PT ;  /* 0xffff0000d4d47812 */ /* 0x000fe200078ec0ff */
[C---:B------:R-:W-:Y:S01]  /*98d0*/  FFMA.FTZ R57, R50.reuse, R57, -R51 ;  /* 0x0000003932397223 */ /* 0x040fe20000010833 */
[----:B------:R-:W-:Y:S01]  /*98e0*/  LOP3.LUT R159, R159, 0xffff0000, RZ, 0xc0, !PT ;  /* 0xffff00009f9f7812 */ /* 0x000fe200078ec0ff */
[----:B------:R-:W-:Y:S01]  /*98f0*/  FFMA.FTZ R56, R50, R61, R56 ;  /* 0x0000003d32387223 */ /* 0x000fe20000010038 */
[----:B------:R-:W-:-:S02]  /*9900*/  IMAD.U32 R51, R213, 0x10000, RZ ;  /* 0x00010000d5337824 */ /* 0x000fc400078e00ff */
[----:B------:R-:W-:Y:S01]  /*9910*/  FFMA.FTZ R46, R47, R46, -R60 ;  /* 0x0000002e2f2e7223 */ /* 0x000fe2000001083c */
[----:B------:R-:W-:Y:S02]  /*9920*/  IMAD.U32 R50, R49, 0x10000, RZ ;  /* 0x0001000031327824 */ /* 0x000fe400078e00ff */
[----:B------:R-:W-:Y:S01]  /*9930*/  FFMA.FTZ R47, R47, R58, R62 ;  /* 0x0000003a2f2f7223 */ /* 0x000fe2000001003e */
[C---:B------:R-:W-:Y:S01]  /*9940*/  FMUL.FTZ R58, R48.reuse, R212 ;  /* 0x000000d4303a7220 */ /* 0x040fe20000410000 */
[----:B------:R-:W-:Y:S01]  /*9950*/  FMUL.FTZ R60, R48, R159 ;  /* 0x0000009f303c7220 */ /* 0x000fe20000410000 */
[CC--:B------:R-:W-:Y:S01]  /*9960*/  FMUL.FTZ R48, R42.reuse, R51.reuse ;  /* 0x000000332a307220 */ /* 0x0c0fe20000410000 */
[----:B------:R-:W-:Y:S01]  /*9970*/  LOP3.LUT R43, R31, 0xffff0000, RZ, 0xc0, !PT ;  /* 0xffff00001f2b7812 */ /* 0x000fe200078ec0ff */
[-C--:B------:R-:W-:Y:S01]  /*9980*/  FMUL.FTZ R42, R42, R50.reuse ;  /* 0x000000322a2a7220 */ /* 0x080fe20000410000 */
[----:B------:R-:W-:Y:S01]  /*9990*/  LOP3.LUT R32, R32, 0xffff0000, RZ, 0xc0, !PT ;  /* 0xffff000020207812 */ /* 0x000fe200078ec0ff */
[C---:B------:R-:W-:Y:S01]  /*99a0*/  IMAD.U32 R29, R30.reuse, 0x10000, RZ ;  /* 0x000100001e1d7824 */ /* 0x040fe200078e00ff */
[----:B------:R-:W-:Y:S01]  /*99b0*/  LOP3.LUT R213, R213, 0xffff0000, RZ, 0xc0, !PT ;  /* 0xffff0000d5d57812 */ /* 0x000fe200078ec0ff */
[----:B------:R-:W-:Y:S01]  /*99c0*/  FFMA.FTZ R48, R41, R50, -R48 ;  /* 0x0000003229307223 */ /* 0x000fe20000010830 */
[----:B------:R-:W-:Y:S01]  /*99d0*/  LOP3.LUT R49, R49, 0xffff0000, RZ, 0xc0, !PT ;  /* 0xffff000031317812 */ /* 0x000fe200078ec0ff */
[----:B------:R-:W-:Y:S01]  /*99e0*/  FFMA.FTZ R42, R41, R51, R42 ;  /* 0x00000033292a7223 */ /* 0x000fe2000001002a */
[----:B------:R-:W-:Y:S01]  /*99f0*/  LOP3.LUT R31, R30, 0xffff0000, RZ, 0xc0, !PT ;  /* 0xffff00001e1f7812 */ /* 0x000fe200078ec0ff */
[----:B------:R-:W-:Y:S01]  /*9a00*/  IMAD.U32 R30, R34, 0x10000, RZ ;  /* 0x00010000221e7824 */ /* 0x000fe200078e00ff */
[----:B------:R-:W-:Y:S01]  /*9a10*/  LOP3.LUT R28, R28, 0xffff0000, RZ, 0xc0, !PT ;  /* 0xffff00001c1c7812 */ /* 0x000fe200078ec0ff */
[C---:B------:R-:W-:Y:S01]  /*9a20*/  FFMA.FTZ R58, R43.reuse, R159, -R58 ;  /* 0x0000009f2b3a7223 */ /* 0x040fe2000001083a */
[----:B------:R-:W-:Y:S01]  /*9a30*/  FFMA.FTZ R59, R43, R212, R60 ;  /* 0x000000d42b3b7223 */ /* 0x000fe2000001003c */
[C---:B------:R-:W-:Y:S01]  /*9a40*/  IMAD.U32 R41, R45.reuse, 0x10000, RZ ;  /* 0x000100002d297824 */ /* 0x040fe200078e00ff */
[----:B------:R-:W-:Y:S01]  /*9a50*/  LOP3.LUT R34, R34, 0xffff0000, RZ, 0xc0, !PT ;  /* 0xffff000022227812 */ /* 0x000fe200078ec0ff */
[C---:B------:R-:W-:Y:S01]  /*9a60*/  FMUL.FTZ R43, R32.reuse, R213 ;  /* 0x000000d5202b7220 */ /* 0x040fe20000410000 */
[-C--:B------:R-:W-:Y:S01]  /*9a70*/  FMUL.FTZ R51, R32, R49.reuse ;  /* 0x0000003120337220 */ /* 0x080fe20000410000 */
[----:B------:R-:W-:Y:S01]  /*9a80*/  LOP3.LUT R45, R45, 0xffff0000, RZ, 0xc0, !PT ;  /* 0xffff00002d2d7812 */ /* 0x000fe200078ec0ff */
[C---:B------:R-:W-:Y:S01]  /*9a90*/  IMAD.U32 R32, R33.reuse, 0x10000, RZ ;  /* 0x0001000021207824 */ /* 0x040fe200078e00ff */
[----:B------:R-:W-:Y:S01]  /*9aa0*/  LOP3.LUT R33, R33, 0xffff0000, RZ, 0xc0, !PT ;  /* 0xffff000021217812 */ /* 0x000fe200078ec0ff */
[C---:B------:R-:W-:Y:S01]  /*9ab0*/  FFMA.FTZ R43, R28.reuse, R49, -R43 ;  /* 0x000000311c2b7223 */ /* 0x040fe2000001082b */
[----:B------:R-:W-:Y:S01]  /*9ac0*/  FFMA.FTZ R51, R28, R213, R51 ;  /* 0x000000d51c337223 */ /* 0x000fe20000010033 */
[----:B------:R-:W-:Y:S01]  /*9ad0*/  FMUL.FTZ R28, R30, R41 ;  /* 0x000000291e1c7220 */ /* 0x000fe20000410000 */
[----:B------:R-:W-:Y:S01]  /*9ae0*/  FMUL.FTZ R50, R34, R45 ;  /* 0x0000002d22327220 */ /* 0x000fe20000410000 */
[-C--:B------:R-:W-:Y:S01]  /*9af0*/  FMUL.FTZ R30, R30, R32.reuse ;  /* 0x000000201e1e7220 */ /* 0x080fe20000410000 */
[-C--:B------:R-:W-:Y:S01]  /*9b00*/  FMUL.FTZ R34, R34, R33.reuse ;  /* 0x0000002122227220 */ /* 0x080fe20000410000 */
[----:B------:R-:W-:Y:S01]  /*9b10*/  FFMA.FTZ R28, R29, R32, -R28 ;  /* 0x000000201d1c7223 */ /* 0x000fe2000001081c */
        /* <DEDUP_REMOVED lines=13> */
[----:B------:R-:W-:-:S02]  /*9bf0*/  IMAD.MOV.U32 R30, RZ, RZ, R56 ;  /* 0x000000ffff1e7224 */ /* 0x000fc400078e0038 */
[----:B------:R-:W-:-:S07]  /*9c00*/  IMAD.MOV.U32 R31, RZ, RZ, R57 ;  /* 0x000000ffff1f7224 */ /* 0x000fce00078e0039 */
.L_x_1758:
[----:B------:R-:W-:Y:S05]  /*9c10*/  BSYNC B2 ;  /* 0x0000000000027941 */ /* 0x000fea0003800000 */
.L_x_1757:
[----:B------:R-:W-:Y:S02]  /*9c20*/  ULDC.64 UR4, c[0x0][0x208] ;  /* 0x0000820000047ab9 */ /* 0x000fe40000000a00 */
[----:B0-----:R0:W-:Y:S04]  /*9c30*/  STG.E.128 desc[UR4][R36.64], R28 ;  /* 0x0000001c24007986 */ /* 0x0011e8000c101d04 */
[----:B--2---:R0:W-:Y:S02]  /*9c40*/  @!P3 STG.E.128 desc[UR4][R38.64], R32 ;  /* 0x000000202600b986 */ /* 0x0041e4000c101d04 */
.L_x_1756:
[----:B------:R-:W-:Y:S05]  /*9c50*/  BSYNC B1 ;  /* 0x0000000000017941 */ /* 0x000fea0003800000 */
.L_x_1755:
[----:B------:R-:W-:-:S13]  /*9c60*/  ISETP.NE.AND P3, PT, R9, RZ, PT ;  /* 0x000000ff0900720c */ /* 0x000fda0003f65270 */
[----:B------:R-:W-:Y:S05]  /*9c70*/  @!P3 BRA `(.L_x_1709) ;  /* 0x0000000800f0b947 */ /* 0x000fea0003800000 */
[----:B0--3--:R-:W2:Y:S01]  /*9c80*/  LDL R28, [R1+0x4] ;  /* 0x00000400011c7983 */ /* 0x009ea20000100800 */
[----:B------:R-:W-:Y:S01]  /*9c90*/  BSSY B1, `(.L_x_1759) ;  /* 0x0000075000017945 */ /* 0x000fe20003800000 */
[----:B--2---:R-:W-:-:S04]  /*9ca0*/  LOP3.LUT P4, RZ, R28, 0x1, RZ, 0xc0, !PT ;  /* 0x000000011cff7812 */ /* 0x004fc8000788c0ff */
[----:B------:R-:W-:Y:S02]  /*9cb0*/  SEL R151, R122, R151, !P4 ;  /* 0x000000977a977207 */ /* 0x000fe40006000000 */
[----:B----4-:R-:W-:Y:S02]  /*9cc0*/  IADD3 R37, P3, P4, R86, R126, R12 ;  /* 0x0000007e56257210 */ /* 0x010fe40007c7e00c */
        /* <DEDUP_REMOVED lines=10> */
[----:B------:R-:W-:-:S02]  /*9d70*/  LOP3.LUT R29, R173, 0x38, R39, 0xf8, !PT ;  /* 0x00000038ad1d7812 */ /* 0x000fc400078ef827 */
[----:B------:R-:W-:Y:S02]  /*9d80*/  SHF.R.S32.HI R31, RZ, 0x3, R28 ;  /* 0x00000003ff1f7819 */ /* 0x000fe4000001141c */
[----:B------:R-:W-:-:S03]  /*9d90*/  LOP3.LUT R29, R29, R222, RZ, 0x3c, !PT ;  /* 0x000000de1d1d7212 */ /* 0x000fc600078e3cff */
        /* <DEDUP_REMOVED lines=9> */
[----:B------:R-:W-:Y:S01]  /*9e30*/  SHF.R.U64 R57, R52, 0x10, R53 ;  /* 0x0000001034397819 */ /* 0x000fe20000001235 */
[----:B--2---:R-:W-:Y:S01]  /*9e40*/  IMAD.U32 R45, R33, 0x10000, RZ ;  /* 0x00010000212d7824 */ /* 0x004fe200078e00ff */
[----:B------:R-:W-:Y:S01]  /*9e50*/  SHF.R.U32.HI R51, RZ, 0x10, R65 ;  /* 0x00000010ff337819 */ /* 0x000fe20000011641 */
[----:B0-----:R-:W-:Y:S01]  /*9e60*/  IMAD.U32 R41, R29, 0x10000, RZ ;  /* 0x000100001d297824 */ /* 0x001fe200078e00ff */
[----:B------:R-:W-:Y:S01]  /*9e70*/  SHF.R.U32.HI R49, RZ, 0x10, R53 ;  /* 0x00000010ff317819 */ /* 0x000fe20000011635 */
[----:B------:R-:W-:Y:S01]  /*9e80*/  IMAD.U32 R47, R35, 0x10000, RZ ;  /* 0x00010000232f7824 */ /* 0x000fe200078e00ff */
[----:B------:R-:W-:Y:S01]  /*9e90*/  SHF.R.U64 R52, R54, 0x10, R55 ;  /* 0x0000001036347819 */ /* 0x000fe20000001237 */
[----:B------:R-:W-:Y:S01]  /*9ea0*/  IMAD.U32 R44, R32, 0x10000, RZ ;  /* 0x00010000202c7824 */ /* 0x000fe200078e00ff */
[----:B------:R-:W-:Y:S01]  /*9eb0*/  PRMT R48, R156, 0x5410, R57 ;  /* 0x000054109c307816 */ /* 0x000fe20000000039 */
[----:B------:R-:W-:Y:S01]  /*9ec0*/  IMAD.U32 R38, R28, 0x10000, RZ ;  /* 0x000100001c267824 */ /* 0x000fe200078e00ff */
[----:B------:R-:W-:-:S02]  /*9ed0*/  PRMT R51, R158, 0x5432, R51 ;  /* 0x000054329e337816 */ /* 0x000fc40000000033 */
[----:B------:R-:W-:Y:S02]  /*9ee0*/  SHF.R.U32.HI R50, RZ, 0x10, R55 ;  /* 0x00000010ff327819 */ /* 0x000fe40000011637 */
[----:B------:R-:W-:Y:S02]  /*9ef0*/  PRMT R156, R156, 0x5432, R49 ;  /* 0x000054329c9c7816 */ /* 0x000fe40000000031 */
[----:B------:R-:W-:Y:S02]  /*9f00*/  SHF.R.U64 R53, R64, 0x10, R65 ;  /* 0x0000001040357819 */ /* 0x000fe40000001241 */
[--C-:B------:R-:W-:Y:S02]  /*9f10*/  SHF.R.U64 R54, R66, 0x10, R67.reuse ;  /* 0x0000001042367819 */ /* 0x100fe40000001243 */
[----:B------:R-:W-:Y:S01]  /*9f20*/  PRMT R49, R155, 0x5410, R52 ;  /* 0x000054109b317816 */ /* 0x000fe20000000034 */
[----:B------:R-:W-:Y:S01]  /*9f30*/  IMAD.U32 R52, R51, 0x10000, RZ ;  /* 0x0001000033347824 */ /* 0x000fe200078e00ff */
[----:B------:R-:W-:-:S02]  /*9f40*/  SHF.R.U32.HI R66, RZ, 0x10, R67 ;  /* 0x00000010ff427819 */ /* 0x000fc40000011643 */
[----:B------:R-:W-:Y:S01]  /*9f50*/  PRMT R155, R155, 0x5432, R50 ;  /* 0x000054329b9b7816 */ /* 0x000fe20000000032 */
[----:B------:R-:W-:Y:S01]  /*9f60*/  IMAD.U32 R50, R156, 0x10000, RZ ;  /* 0x000100009c327824 */ /* 0x000fe200078e00ff */
[----:B------:R-:W-:Y:S02]  /*9f70*/  PRMT R158, R158, 0x5410, R53 ;  /* 0x000054109e9e7816 */ /* 0x000fe40000000035 */
[----:B------:R-:W-:Y:S01]  /*9f80*/  PRMT R53, R157, 0x5410, R54 ;  /* 0x000054109d357816 */ /* 0x000fe20000000036 */
[----:B------:R-:W-:Y:S01]  /*9f90*/  FMUL.FTZ R54, R45, R52 ;  /* 0x000000342d367220 */ /* 0x000fe20000410000 */
[----:B------:R-:W-:Y:S01]  /*9fa0*/  PRMT R157, R157, 0x5432, R66 ;  /* 0x000054329d9d7816 */ /* 0x000fe20000000042 */
[-C--:B------:R-:W-:Y:S01]  /*9fb0*/  FMUL.FTZ R56, R45, R50.reuse ;  /* 0x000000322d387220 */ /* 0x080fe20000410000 */
[----:B------:R-:W-:Y:S01]  /*9fc0*/  LOP3.LUT R46, R33, 0xffff0000, RZ, 0xc0, !PT ;  /* 0xffff0000212e7812 */ /* 0x000fe200078ec0ff */
[----:B------:R-:W-:Y:S01]  /*9fd0*/  FFMA.FTZ R55, R41, R50, -R54 ;  /* 0x0000003229377223 */ /* 0x000fe20000010836 */
[----:B------:R-:W-:Y:S01]  /*9fe0*/  LOP3.LUT R51, R51, 0xffff0000, RZ, 0xc0, !PT ;  /* 0xffff000033337812 */ /* 0x000fe200078ec0ff */
[----:B------:R-:W-:Y:S01]  /*9ff0*/  IMAD.U32 R54, R157, 0x10000, RZ ;  /* 0x000100009d367824 */ /* 0x000fe200078e00ff */
[----:B------:R-:W-:Y:S01]  /*a000*/  LOP3.LUT R45, R156, 0xffff0000, RZ, 0xc0, !PT ;  /* 0xffff00009c2d7812 */ /* 0x000fe200078ec0ff */
[----:B------:R-:W-:Y:S01]  /*a010*/  FFMA.FTZ R56, R41, R52, R56 ;  /* 0x0000003429387223 */ /* 0x000fe20000010038 */
[----:B------:R-:W-:Y:S01]  /*a020*/  LOP3.LUT R42, R29, 0xffff0000, RZ, 0xc0, !PT ;  /* 0xffff00001d2a7812 */ /* 0x000fe200078ec0ff */
[----:B------:R-:W-:-:S02]  /*a030*/  IMAD.U32 R50, R155, 0x10000, RZ ;  /* 0x000100009b327824 */ /* 0x000fc400078e00ff */
[C---:B------:R-:W-:Y:S01]  /*a040*/  FMUL.FTZ R57, R46.reuse, R51 ;  /* 0x000000332e397220 */ /* 0x040fe20000410000 */
[-C--:B------:R-:W-:Y:S01]  /*a050*/  FMUL.FTZ R41, R46, R45.reuse ;  /* 0x0000002d2e297220 */ /* 0x080fe20000410000 */
[----:B------:R-:W-:Y:S01]  /*a060*/  FMUL.FTZ R58, R47, R54 ;  /* 0x000000362f3a7220 */ /* 0x000fe20000410000 */
[----:B------:R-:W-:Y:S02]  /*a070*/  IMAD.U32 R33, R31, 0x10000, RZ ;  /* 0x000100001f217824 */ /* 0x000fe400078e00ff */
[-C--:B------:R-:W-:Y:S01]  /*a080*/  FMUL.FTZ R47, R47, R50.reuse ;  /* 0x000000322f2f7220 */ /* 0x080fe20000410000 */
[C---:B------:R-:W-:Y:S01]  /*a090*/  FFMA.FTZ R52, R42.reuse, R45, -R57 ;  /* 0x0000002d2a347223 */ /* 0x040fe20000010839 */
[----:B------:R-:W-:Y:S01]  /*a0a0*/  FFMA.FTZ R51, R42, R51, R41 ;  /* 0x000000332a337223 */ /* 0x000fe20000010029 */
[----:B------:R-:W-:Y:S01]  /*a0b0*/  LOP3.LUT R35, R35, 0xffff0000, RZ, 0xc0, !PT ;  /* 0xffff000023237812 */ /* 0x000fe200078ec0ff */
[----:B------:R-:W-:Y:S01]  /*a0c0*/  FFMA.FTZ R58, R33, R50, -R58 ;  /* 0x00000032213a7223 */ /* 0x000fe2000001083a */
[----:B------:R-:W-:Y:S01]  /*a0d0*/  LOP3.LUT R46, R157, 0xffff0000, RZ, 0xc0, !PT ;  /* 0xffff00009d2e7812 */ /* 0x000fe200078ec0ff */
[----:B------:R-:W-:Y:S01]  /*a0e0*/  FFMA.FTZ R47, R33, R54, R47 ;  /* 0x00000036212f7223 */ /* 0x000fe2000001002f */
[----:B------:R-:W-:Y:S01]  /*a0f0*/  LOP3.LUT R42, R155, 0xffff0000, RZ, 0xc0, !PT ;  /* 0xffff00009b2a7812 */ /* 0x000fe200078ec0ff */
[----:B------:R-:W-:Y:S01]  /*a100*/  IMAD.U32 R41, R158, 0x10000, RZ ;  /* 0x000100009e297824 */ /* 0x000fe200078e00ff */
[----:B------:R-:W-:Y:S01]  /*a110*/  LOP3.LUT R43, R31, 0xffff0000, RZ, 0xc0, !PT ;  /* 0xffff00001f2b7812 */ /* 0x000fe200078ec0ff */
[----:B------:R-:W-:-:S02]  /*a120*/  IMAD.U32 R33, R48, 0x10000, RZ ;  /* 0x0001000030217824 */ /* 0x000fc400078e00ff */
[C---:B------:R-:W-:Y:S01]  /*a130*/  FMUL.FTZ R50, R35.reuse, R46 ;  /* 0x0000002e23327220 */ /* 0x040fe20000410000 */
[-C--:B------:R-:W-:Y:S01]  /*a140*/  FMUL.FTZ R54, R35, R42.reuse ;  /* 0x0000002a23367220 */ /* 0x080fe20000410000 */
[----:B------:R-:W-:Y:S01]  /*a150*/  LOP3.LUT R32, R32, 0xffff0000, RZ, 0xc0, !PT ;  /* 0xffff000020207812 */ /* 0x000fe200078ec0ff */
[----:B------:R-:W-:Y:S01]  /*a160*/  FMUL.FTZ R35, R44, R41 ;  /* 0x000000292c237220 */ /* 0x000fe20000410000 */
[----:B------:R-:W-:Y:S01]  /*a170*/  LOP3.LUT R158, R158, 0xffff0000, RZ, 0xc0, !PT ;  /* 0xffff00009e9e7812 */ /* 0x000fe200078ec0ff */
[-C--:B------:R-:W-:Y:S01]  /*a180*/  FMUL.FTZ R44, R44, R33.reuse ;  /* 0x000000212c2c7220 */ /* 0x080fe20000410000 */
[----:B------:R-:W-:Y:S01]  /*a190*/  LOP3.LUT R48, R48, 0xffff0000, RZ, 0xc0, !PT ;  /* 0xffff000030307812 */ /* 0x000fe200078ec0ff */
[----:B------:R-:W-:Y:S01]  /*a1a0*/  FFMA.FTZ R45, R43, R42, -R50 ;  /* 0x0000002a2b2d7223 */ /* 0x000fe20000010832 */
[----:B------:R-:W-:Y:S01]  /*a1b0*/  LOP3.LUT R29, R28, 0xffff0000, RZ, 0xc0, !PT ;  /* 0xffff00001c1d7812 */ /* 0x000fe200078ec0ff */
[----:B------:R-:W-:Y:S01]  /*a1c0*/  FMUL.FTZ R42, R32, R158 ;  /* 0x0000009e202a7220 */ /* 0x000fe20000410000 */
[C---:B------:R-:W-:Y:S01]  /*a1d0*/  FFMA.FTZ R35, R38.reuse, R33, -R35 ;  /* 0x0000002126237223 */ /* 0x040fe20000010823 */
[----:B------:R-:W-:Y:S01]  /*a1e0*/  FFMA.FTZ R44, R38, R41, R44 ;  /* 0x00000029262c7223 */ /* 0x000fe2000001002c */
[----:B------:R-:W-:-:S02]  /*a1f0*/  IMAD.U32 R31, R34, 0x10000, RZ ;  /* 0x00010000221f7824 */ /* 0x000fc400078e00ff */
[-C--:B------:R-:W-:Y:S01]  /*a200*/  FMUL.FTZ R38, R32, R48.reuse ;  /* 0x0000003020267220 */ /* 0x080fe20000410000 */
[----:B------:R-:W-:Y:S01]  /*a210*/  IMAD.U32 R33, R53, 0x10000, RZ ;  /* 0x0001000035217824 */ /* 0x000fe200078e00ff */
[----:B------:R-:W-:Y:S01]  /*a220*/  LOP3.LUT R34, R34, 0xffff0000, RZ, 0xc0, !PT ;  /* 0xffff000022227812 */ /* 0x000fe200078ec0ff */
[----:B------:R-:W-:Y:S01]  /*a230*/  IMAD.U32 R32, R49, 0x10000, RZ ;  /* 0x0001000031207824 */ /* 0x000fe200078e00ff */
[----:B------:R-:W-:Y:S01]  /*a240*/  LOP3.LUT R53, R53, 0xffff0000, RZ, 0xc0, !PT ;  /* 0xffff000035357812 */ /* 0x000fe200078ec0ff */
[----:B------:R-:W-:Y:S01]  /*a250*/  FFMA.FTZ R42, R29, R48, -R42 ;  /* 0x000000301d2a7223 */ /* 0x000fe2000001082a */
[----:B------:R-:W-:Y:S01]  /*a260*/  LOP3.LUT R49, R49, 0xffff0000, RZ, 0xc0, !PT ;  /* 0xffff000031317812 */ /* 0x000fe200078ec0ff */
[C---:B------:R-:W-:Y:S02]  /*a270*/  IMAD.U32 R28, R30.reuse, 0x10000, RZ ;  /* 0x000100001e1c7824 */ /* 0x040fe400078e00ff */
[----:B------:R-:W-:Y:S01]  /*a280*/  FFMA.FTZ R29, R29, R158, R38 ;  /* 0x0000009e1d1d7223 */ /* 0x000fe20000010026 */
[----:B------:R-:W-:Y:S01]  /*a290*/  LOP3.LUT R30, R30, 0xffff0000, RZ, 0xc0, !PT ;  /* 0xffff00001e1e7812 */ /* 0x000fe200078ec0ff */
[C---:B------:R-:W-:Y:S01]  /*a2a0*/  FMUL.FTZ R41, R31.reuse, R33 ;  /* 0x000000211f297220 */ /* 0x040fe20000410000 */
[----:B------:R-:W-:Y:S01]  /*a2b0*/  FMUL.FTZ R38, R31, R32 ;  /* 0x000000201f267220 */ /* 0x000fe20000410000 */
[C---:B------:R-:W-:Y:S01]  /*a2c0*/  FMUL.FTZ R31, R34.reuse, R53 ;  /* 0x00000035221f7220 */ /* 0x040fe20000410000 */
[----:B------:R-:W-:Y:S01]  /*a2d0*/  FFMA.FTZ R54, R43, R46, R54 ;  /* 0x0000002e2b367223 */ /* 0x000fe20000010036 */
[----:B------:R-:W-:Y:S01]  /*a2e0*/  FMUL.FTZ R34, R34, R49 ;  /* 0x0000003122227220 */ /* 0x000fe20000410000 */
[C---:B------:R-:W-:Y:S01]  /*a2f0*/  FFMA.FTZ R41, R28.reuse, R32, -R41 ;  /* 0x000000201c297223 */ /* 0x040fe20000010829 */
[----:B------:R-:W-:Y:S01]  /*a300*/  FFMA.FTZ R38, R28, R33, R38 ;  /* 0x000000211c267223 */ /* 0x000fe20000010026 */
[----:B------:R-:W-:Y:S01]  /*a310*/  FFMA.FTZ R28, R30, R49, -R31 ;  /* 0x000000311e1c7223 */ /* 0x000fe2000001081f */
[----:B------:R-:W-:Y:S01]  /*a320*/  F2FP.BF16.F32.PACK_AB R35, R42, R35 ;  /* 0x000000232a23723e */ /* 0x000fe200000010ff */
        /* <DEDUP_REMOVED lines=11> */
.L_x_1760:
[----:B------:R-:W-:Y:S05]  /*a3e0*/  BSYNC B1 ;  /* 0x0000000000017941 */ /* 0x000fea0003800000 */
.L_x_1759:
[----:B------:R-:W-:Y:S01]  /*a3f0*/  ISETP.GE.AND P3, PT, R39, R148, PT ;  /* 0x000000942700720c */ /* 0x000fe20003f66270 */
[----:B------:R-:W-:Y:S02]  /*a400*/  ULDC.64 UR4, c[0x0][0x208] ;  /* 0x0000820000047ab9 */ /* 0x000fe40000000a00 */
[----:B0-----:R0:W-:Y:S10]  /*a410*/  STG.E.128 desc[UR4][R36.64], R28 ;  /* 0x0000001c24007986 */ /* 0x0011f4000c101d04 */
[----:B------:R-:W-:Y:S05]  /*a420*/  @P3 BRA `(.L_x_1709) ;  /* 0x0000000400043947 */ /* 0x000fea0003800000 */
[--C-:B------:R-:W-:Y:S01]  /*a430*/  IADD3 R126, P3, P4, R86, R126, R39.reuse ;  /* 0x0000007e567e7210 */ /* 0x100fe20007c7e027 */
[----:B------:R-:W-:Y:S01]  /*a440*/  ULDC.64 UR4, c[0x0][0x208] ;  /* 0x0000820000047ab9 */ /* 0x000fe20000000a00 */
[----:B------:R-:W-:-:S04]  /*a450*/  SHF.R.S32.HI R39, RZ, 0x1f, R39 ;  /* 0x0000001fff277819 */ /* 0x000fc80000011427 */
[----:B------:R-:W-:Y:S02]  /*a460*/  IADD3.X R40, R84, R40, R39, P3, P4 ;  /* 0x0000002854287210 */ /* 0x000fe40001fe8427 */
[----:B------:R-:W-:-:S04]  /*a470*/  LEA R114, P3, R126, R114, 0x1 ;  /* 0x000000727e727211 */ /* 0x000fc800078608ff */
[----:B------:R-:W-:-:S05]  /*a480*/  LEA.HI.X R115, R126, R115, R40, 0x1, P3 ;  /* 0x000000737e737211 */ /* 0x000fca00018f0c28 */
[----:B--2---:R2:W-:Y:S01]  /*a490*/  STG.E.128 desc[UR4][R114.64], R32 ;  /* 0x0000002072007986 */ /* 0x0045e2000c101d04 */
[----:B------:R-:W-:Y:S05]  /*a4a0*/  BRA `(.L_x_1709) ;  /* 0x0000000000e47947 */ /* 0x000fea0003800000 */
.L_x_1676:
[----:B------:R-:W-:-:S04]  /*a4b0*/  ULOP3.LUT UR4, UR60, 0x1, URZ, 0xfc, !UPT ;  /* 0x000000013c047892 */ /* 0x000fc8000f8efc3f */
[----:B------:R-:W-:-:S06]  /*a4c0*/  UISETP.NE.AND UP0, UPT, UR4, 0x3, UPT ;  /* 0x000000030400788c */ /* 0x000fcc000bf05270 */
[----:B------:R-:W-:-:S13]  /*a4d0*/  PLOP3.LUT P2, PT, PT, PT, UP0, 0x80, 0x0 ;  /* 0x000000000000781c */ /* 0x000fda0003f4f008 */
[----:B------:R-:W-:Y:S05]  /*a4e0*/  @!P2 BRA `(.L_x_1761) ;  /* 0x000000000004a947 */ /* 0x000fea0003800000 */
[----:B------:R-:W-:Y:S01]  /*a4f0*/  BPT.TRAP 0x1 ;  /* 0x000000040000795c */ /* 0x000fe20000300000 */
.L_x_1761:
        /* <DEDUP_REMOVED lines=8> */
.L_x_2127:
[----:B------:R-:W-:Y:S05]  /*a580*/  BSYNC B1 ;  /* 0x0000000000017941 */ /* 0x000fea0003800000 */
.L_x_1762:
[----:B------:R-:W-:Y:S04]  /*a590*/  BSSY B1, `(.L_x_1764) ;  /* 0x0000015000017945 */ /* 0x000fe80003800000 */
[----:B------:R-:W-:Y:S05]  /*a5a0*/  @P3 BRA `(.L_x_1765) ;  /* 0x00000000004c3947 */ /* 0x000fea0003800000 */
[----:B------:R-:W-:Y:S01]  /*a5b0*/  ISETP.NE.AND P4, PT, R11, RZ, PT ;  /* 0x000000ff0b00720c */ /* 0x000fe20003f85270 */
[----:B------:R-:W-:Y:S01]  /*a5c0*/  ULDC.64 UR4, c[0x0][0x208] ;  /* 0x0000820000047ab9 */ /* 0x000fe20000000a00 */
        /* <DEDUP_REMOVED lines=17> */
.L_x_1765:
[----:B------:R-:W-:Y:S05]  /*a6e0*/  BSYNC B1 ;  /* 0x0000000000017941 */ /* 0x000fea0003800000 */
.L_x_1764:
[----:B------:R-:W-:-:S13]  /*a6f0*/  ISETP.GE.AND P3, PT, R188, R4, PT ;  /* 0x00000004bc00720c */ /* 0x000fda0003f66270 */
[----:B------:R-:W-:Y:S05]  /*a700*/  @P3 BRA `(.L_x_1709) ;  /* 0x00000000004c3947 */ /* 0x000fea0003800000 */
[----:B------:R-:W-:Y:S01]  /*a710*/  ISETP.NE.AND P4, PT, R11, RZ, PT ;  /* 0x000000ff0b00720c */ /* 0x000fe20003f85270 */
[----:B------:R-:W-:Y:S01]  /*a720*/  ULDC.64 UR4, c[0x0][0x208] ;  /* 0x0000820000047ab9 */ /* 0x000fe20000000a00 */
        /* <DEDUP_REMOVED lines=17> */
.L_x_1709:
[----:B------:R-:W-:Y:S05]  /*a840*/  BSYNC B0 ;  /* 0x0000000000007941 */ /* 0x000fea0003800000 */
.L_x_1675:
        /* <DEDUP_REMOVED lines=17> */
.L_x_1767:
[----:B------:R-:W-:Y:S05]  /*a960*/  BSYNC B0 ;  /* 0x0000000000007941 */ /* 0x000fea0003800000 */
.L_x_1766:
        /* <DEDUP_REMOVED lines=9> */
.L_x_2128:
[----:B------:R-:W-:Y:S05]  /*aa00*/  BSYNC B0 ;  /* 0x0000000000007941 */ /* 0x000fea0003800000 */
.L_x_1768:
[----:B------:R-:W-:Y:S01]  /*aa10*/  BSSY B0, `(.L_x_1770) ;  /* 0x000001a000007945 */ /* 0x000fe20003800000 */
[----:B01----:R-:W-:Y:S02]  /*aa20*/  IMAD R0, R28, 0x2, R117 ;  /* 0x000000021c007824 */ /* 0x003fe400078e0275 */
[----:B------:R-:W-:-:S04]  /*aa30*/  IMAD.WIDE R36, R2, 0x60, R120 ;  /* 0x0000006002247825 */ /* 0x000fc800078e0278 */
[----:B------:R-:W-:Y:S01]  /*aa40*/  IMAD R40, R30, 0x2, R117 ;  /* 0x000000021e287824 */ /* 0x000fe200078e0275 */
[----:B------:R-:W-:Y:S06]  /*aa50*/  @P2 BRA `(.L_x_1771) ;  /* 0x0000000000542947 */ /* 0x000fec0003800000 */
[----:B------:R-:W-:Y:S01]  /*aa60*/  IMAD R31, R37, UR56, RZ ;  /* 0x00000038251f7c24 */ /* 0x000fe2000f8e02ff */
[----:B------:R-:W-:Y:S01]  /*aa70*/  ISETP.GE.AND P4, PT, R18, UR61, PT ;  /* 0x0000003d12007c0c */ /* 0x000fe2000bf86270 */
[----:B------:R-:W-:Y:S01]  /*aa80*/  IMAD.MOV.U32 R28, RZ, RZ, R88 ;  /* 0x000000ffff1c7224 */ /* 0x000fe200078e0058 */
[----:B------:R-:W-:Y:S01]  /*aa90*/  ULDC.64 UR4, c[0x0][0x208] ;  /* 0x0000820000047ab9 */ /* 0x000fe20000000a00 */
        /* <DEDUP_REMOVED lines=17> */
.L_x_1771:
[----:B------:R-:W-:Y:S05]  /*abb0*/  BSYNC B0 ;  /* 0x0000000000007941 */ /* 0x000fea0003800000 */
.L_x_1770:
[----:B------:R-:W-:Y:S01]  /*abc0*/  ISETP.GE.AND P2, PT, R188, R4, PT ;  /* 0x00000004bc00720c */ /* 0x000fe20003f46270 */
[----:B------:R-:W-:-:S12]  /*abd0*/  BSSY B0, `(.L_x_1772) ;  /* 0x0000018000007945 */ /* 0x000fd80003800000 */
[----:B------:R-:W-:Y:S05]  /*abe0*/  @P2 BRA `(.L_x_1773) ;  /* 0x0000000000582947 */ /* 0x000fea0003800000 */
[----:B0-----:R-:W-:Y:S01]  /*abf0*/  IADD3 R31, P2, R36, 0x40, RZ ;  /* 0x00000040241f7810 */ /* 0x001fe20007f5e0ff */
[----:B------:R-:W-:Y:S01]  /*ac00*/  IMAD.MOV.U32 R4, RZ, RZ, R88 ;  /* 0x000000ffff047224 */ /* 0x000fe200078e0058 */
[----:B------:R-:W-:Y:S01]  /*ac10*/  ISETP.GE.AND P4, PT, R18, UR61, PT ;  /* 0x0000003d12007c0c */ /* 0x000fe2000bf86270 */
[----:B------:R-:W-:Y:S02]  /*ac20*/  ULDC.64 UR4, c[0x0][0x208] ;  /* 0x0000820000047ab9 */ /* 0x000fe40000000a00 */
        /* <DEDUP_REMOVED lines=18> */
.L_x_1773:
[----:B------:R-:W-:Y:S05]  /*ad50*/  BSYNC B0 ;  /* 0x0000000000007941 */ /* 0x000fea0003800000 */
.L_x_1772:
        /* <DEDUP_REMOVED lines=15> */
[----:B---3--:R-:W-:Y:S02]  /*ae50*/  LOP3.LUT P4, RZ, R0, 0x2, RZ, 0xc0, !PT ;  /* 0x0000000200ff7812 */ /* 0x008fe4000788c0ff */
[----:B------:R-:W-:-:S04]  /*ae60*/  SEL R0, RZ, 0x1, P3 ;  /* 0x00000001ff007807 */ /* 0x000fc80001800000 */
[----:B------:R-:W-:-:S07]  /*ae70*/  LOP3.LUT R167, R167, R0, RZ, 0x3c, !PT ;  /* 0x00000000a7a77212 */ /* 0x000fce00078e3cff */
[----:B-1----:R-:W-:Y:S05]  /*ae80*/  @P4 BRA `(.L_x_1774) ;  /* 0xffffff7c00244947 */ /* 0x002fea000383ffff */
.L_x_1670:
[----:B------:R-:W1:Y:S01]  /*ae90*/  LDC R0, c[0x0][0x448] ;  /* 0x00011200ff007b82 */ /* 0x000e620000000800 */
[----:B------:R-:W-:Y:S01]  /*aea0*/  IADD3 R5, R164, 0x1, -R163 ;  /* 0x00000001a4057810 */ /* 0x000fe20007ffe8a3 */
[----:B------:R-:W-:Y:S06]  /*aeb0*/  BSSY B0, `(.L_x_1775) ;  /* 0x000000d000007945 */ /* 0x000fec0003800000 */
[----:B------:R-:W3:Y:S01]  /*aec0*/  LDC.64 R6, c[0x0][0x9e0] ;  /* 0x00027800ff067b82 */ /* 0x000ee20000000a00 */
[----:B-1----:R-:W-:Y:S01]  /*aed0*/  ISETP.NE.AND P1, PT, R0, 0x1, PT ;  /* 0x000000010000780c */ /* 0x002fe20003f25270 */
[----:B------:R-:W-:Y:S01]  /*aee0*/  VIADD R0, R177, 0x7f ;  /* 0x0000007fb1007836 */ /* 0x000fe20000000000 */
[----:B---3--:R-:W-:-:S11]  /*aef0*/  ISETP.GE.AND P3, PT, R7, 0x1, PT ;  /* 0x000000010700780c */ /* 0x008fd60003f66270 */
[----:B------:R-:W1:Y:S08]  /*af00*/  @P1 LDC R3, c[0x0][0x44c] ;  /* 0x00011300ff031b82 */ /* 0x000e700000000800 */
[----:B------:R-:W3:Y:S01]  /*af10*/  @P1 LDC R2, c[0x0][0x450] ;  /* 0x00011400ff021b82 */ /* 0x000ee20000000800 */
[----:B-1----:R-:W-:-:S05]  /*af20*/  @P1 IMAD.HI.U32 R3, R0, R3, RZ ;  /* 0x0000000300031227 */ /* 0x002fca00078e00ff */
[----:B---3--:R-:W-:-:S05]  /*af30*/  @P1 SHF.R.U32.HI R0, RZ, R2, R3 ;  /* 0x00000002ff001219 */ /* 0x008fca0000011603 */
[----:B------:R-:W-:Y:S01]  /*af40*/  IMAD.IADD R3, R5, 0x1, R0 ;  /* 0x0000000105037824 */ /* 0x000fe200078e0200 */
[----:B------:R-:W-:Y:S06]  /*af50*/  @P2 BRA `(.L_x_1776) ;  /* 0x0000000000082947 */ /* 0x000fec0003800000 */
[----:B------:R-:W1:Y:S02]  /*af60*/  FENCE.VIEW.ASYNC.G ;  /* 0x00000000000073c6 */ /* 0x000e640000000100 */
[----:B-1----:R-:W-:Y:S06]  /*af70*/  BAR.ARV 0xc, 0x180 ;  /* 0x0306000000007b1d */ /* 0x002fec0000002000 */
.L_x_1776:
[----:B------:R-:W-:Y:S05]  /*af80*/  BSYNC B0 ;  /* 0x0000000000007941 */ /* 0x000fea0003800000 */
.L_x_1775:
[----:B------:R-:W-:Y:S01]  /*af90*/  IMAD.IADD R0, R3, 0x1, R6 ;  /* 0x0000000103007824 */ /* 0x000fe200078e0206 */
[----:B------:R-:W-:Y:S06]  /*afa0*/  @!P3 BRA `(.L_x_1777) ;  /* 0x000000000048b947 */ /* 0x000fec0003800000 */
[C---:B------:R-:W-:Y:S01]  /*afb0*/  ISETP.GT.AND P0, PT, R3.reuse, RZ, PT ;  /* 0x000000ff0300720c */ /* 0x040fe20003f04270 */
[----:B------:R-:W-:Y:S01]  /*afc0*/  BSSY B0, `(.L_x_1778) ;  /* 0x000000e000007945 */ /* 0x000fe20003800000 */
[----:B------:R-:W-:-:S11]  /*afd0*/  VIADD R2, R3, 0xffffffff ;  /* 0xffffffff03027836 */ /* 0x000fd60000000000 */
[----:B------:R-:W-:Y:S05]  /*afe0*/  @P0 BRA `(.L_x_1779) ;  /* 0x00000000001c0947 */ /* 0x000fea0003800000 */
[----:B------:R-:W-:Y:S01]  /*aff0*/  ISETP.NE.AND P0, PT, R7, 0x1, PT ;  /* 0x000000010700780c */ /* 0x000fe20003f05270 */
[----:B------:R-:W-:-:S12]  /*b000*/  IMAD.MOV R3, RZ, RZ, -R3 ;  /* 0x000000ffff037224 */ /* 0x000fd800078e0a03 */
[----:B------:R-:W1:Y:S02]  /*b010*/  @P0 LDC.64 R4, c[0x0][0x9e8] ;  /* 0x00027a00ff040b82 */ /* 0x000e640000000a00 */
[----:B-1----:R-:W-:-:S05]  /*b020*/  @P0 IMAD.HI.U32 R2, R3, R4, RZ ;  /* 0x0000000403020227 */ /* 0x002fca00078e00ff */
[----:B------:R-:W-:-:S04]  /*b030*/  @P0 SHF.R.U32.HI R3, RZ, R5, R2 ;  /* 0x00000005ff030219 */ /* 0x000fc80000011602 */
[----:B------:R-:W-:Y:S01]  /*b040*/  LOP3.LUT R2, RZ, R3, RZ, 0x33, !PT ;  /* 0x00000003ff027212 */ /* 0x000fe200078e33ff */
[----:B------:R-:W-:Y:S06]  /*b050*/  BRA `(.L_x_1780) ;  /* 0x0000000000107947 */ /* 0x000fec0003800000 */
.L_x_1779:
[----:B------:R-:W-:-:S13]  /*b060*/  ISETP.NE.AND P0, PT, R7, 0x1, PT ;  /* 0x000000010700780c */ /* 0x000fda0003f05270 */
[----:B------:R-:W1:Y:S02]  /*b070*/  @P0 LDC.64 R4, c[0x0][0x9e8] ;  /* 0x00027a00ff040b82 */ /* 0x000e640000000a00 */
[----:B-1----:R-:W-:-:S05]  /*b080*/  @P0 IMAD.HI.U32 R4, R2, R4, RZ ;  /* 0x0000000402040227 */ /* 0x002fca00078e00ff */
[----:B------:R-:W-:-:S07]  /*b090*/  @P0 SHF.R.U32.HI R2, RZ, R5, R4 ;  /* 0x00000005ff020219 */ /* 0x000fce0000011604 */
.L_x_1780:
[----:B------:R-:W-:Y:S05]  /*b0a0*/  BSYNC B0 ;  /* 0x0000000000007941 */ /* 0x000fea0003800000 */
.L_x_1778:
[----:B------:R-:W-:-:S05]  /*b0b0*/  IMAD R3, R2, R7, R7 ;  /* 0x0000000702037224 */ /* 0x000fca00078e0207 */
[----:B------:R-:W-:-:S07]  /*b0c0*/  VIMNMX R0, R0, R3, PT ;  /* 0x0000000300007248 */ /* 0x000fce0003fe0100 */
.L_x_1777:
[----:B------:R-:W1:Y:S01]  /*b0d0*/  @P1 LDC R2, c[0x0][0x44c] ;  /* 0x00011300ff021b82 */ /* 0x000e620000000800 */
[----:B------:R-:W-:Y:S01]  /*b0e0*/  VIADD R0, R0, 0x5f ;  /* 0x0000005f00007836 */ /* 0x000fe20000000000 */
[----:B------:R-:W-:Y:S01]  /*b0f0*/  ULDC UR4, c[0x0][0x9dc] ;  /* 0x0002770000047ab9 */ /* 0x000fe20000000800 */
[----:B------:R-:W-:Y:S02]  /*b100*/  IMAD.MOV.U32 R5, RZ, RZ, R177 ;  /* 0x000000ffff057224 */ /* 0x000fe400078e00b1 */
[----:B------:R-:W-:-:S03]  /*b110*/  IMAD.HI R0, R0, 0x2aaaaaab, RZ ;  /* 0x2aaaaaab00007827 */ /* 0x000fc600078e02ff */
[----:B------:R-:W3:Y:S02]  /*b120*/  @P1 LDC R9, c[0x0][0x450] ;  /* 0x00011400ff091b82 */ /* 0x000ee40000000800 */
[----:B------:R-:W-:Y:S01]  /*b130*/  SHF.R.U32.HI R3, RZ, 0x1f, R0 ;  /* 0x0000001fff037819 */ /* 0x000fe20000011600 */
[----:B-1----:R-:W-:-:S05]  /*b140*/  @P1 IMAD.HI.U32 R2, R177, R2, RZ ;  /* 0x00000002b1021227 */ /* 0x002fca00078e00ff */
[----:B---3--:R-:W-:Y:S02]  /*b150*/  @P1 SHF.R.U32.HI R5, RZ, R9, R2 ;  /* 0x00000009ff051219 */ /* 0x008fe40000011602 */
[----:B------:R-:W-:-:S03]  /*b160*/  LEA.HI.SX32 R2, R0, R3, 0x1c ;  /* 0x0000000300027211 */ /* 0x000fc600078fe2ff */
[----:B------:R-:W-:Y:S01]  /*b170*/  IMAD.IADD R0, R152, 0x1, R5 ;  /* 0x0000000198007824 */ /* 0x000fe200078e0205 */
[----:B------:R-:W-:-:S03]  /*b180*/  VIMNMX R2, R153, R2, PT ;  /* 0x0000000299027248 */ /* 0x000fc60003fe0100 */
[----:B------:R-:W-:Y:S01]  /*b190*/  VIADD R3, R0, -UR4 ;  /* 0x8000000400037c36 */ /* 0x000fe20008000000 */
[----:B------:R-:W-:Y:S06]  /*b1a0*/  @!P3 BRA `(.L_x_1781) ;  /* 0x000000000044b947 */ /* 0x000fec0003800000 */
[----:B------:R-:W-:Y:S01]  /*b1b0*/  ISETP.GT.AND P0, PT, R0, -0x1, PT ;  /* 0xffffffff0000780c */ /* 0x000fe20003f04270 */
[----:B------:R-:W-:-:S12]  /*b1c0*/  BSSY B0, `(.L_x_1782) ;  /* 0x000000d000007945 */ /* 0x000fd80003800000 */
[----:B------:R-:W-:Y:S05]  /*b1d0*/  @P0 BRA `(.L_x_1783) ;  /* 0x00000000001c0947 */ /* 0x000fea0003800000 */
[----:B------:R-:W-:Y:S02]  /*b1e0*/  ISETP.NE.AND P0, PT, R7, 0x1, PT ;  /* 0x000000010700780c */ /* 0x000fe40003f05270 */
[----:B------:R-:W-:-:S11]  /*b1f0*/  LOP3.LUT R5, RZ, R0, RZ, 0x33, !PT ;  /* 0x00000000ff057212 */ /* 0x000fd600078e33ff */
[----:B------:R-:W1:Y:S02]  /*b200*/  @P0 LDC.64 R8, c[0x0][0x9e8] ;  /* 0x00027a00ff080b82 */ /* 0x000e640000000a00 */
[----:B-1----:R-:W-:-:S05]  /*b210*/  @P0 IMAD.HI.U32 R0, R5, R8, RZ ;  /* 0x0000000805000227 */ /* 0x002fca00078e00ff */
[----:B------:R-:W-:-:S04]  /*b220*/  @P0 SHF.R.U32.HI R5, RZ, R9, R0 ;  /* 0x00000009ff050219 */ /* 0x000fc80000011600 */
[----:B------:R-:W-:Y:S01]  /*b230*/  LOP3.LUT R0, RZ, R5, RZ, 0x33, !PT ;  /* 0x00000005ff007212 */ /* 0x000fe200078e33ff */
[----:B------:R-:W-:Y:S06]  /*b240*/  BRA `(.L_x_1784) ;  /* 0x0000000000107947 */ /* 0x000fec0003800000 */
.L_x_1783:
[----:B------:R-:W-:-:S13]  /*b250*/  ISETP.NE.AND P0, PT, R7, 0x1, PT ;  /* 0x000000010700780c */ /* 0x000fda0003f05270 */
[----:B------:R-:W1:Y:S02]  /*b260*/  @P0 LDC.64 R4, c[0x0][0x9e8] ;  /* 0x00027a00ff040b82 */ /* 0x000e640000000a00 */
[----:B-1----:R-:W-:-:S05]  /*b270*/  @P0 IMAD.HI.U32 R4, R0, R4, RZ ;  /* 0x0000000400040227 */ /* 0x002fca00078e00ff */
[----:B------:R-:W-:-:S07]  /*b280*/  @P0 SHF.R.U32.HI R0, RZ, R5, R4 ;  /* 0x00000005ff000219 */ /* 0x000fce0000011604 */
.L_x_1784:
[----:B------:R-:W-:Y:S05]  /*b290*/  BSYNC B0 ;  /* 0x0000000000007941 */ /* 0x000fea0003800000 */
.L_x_1782:
[----:B------:R-:W-:-:S05]  /*b2a0*/  IMAD R0, R0, R7, RZ ;  /* 0x0000000700007224 */ /* 0x000fca00078e02ff */
[----:B------:R-:W-:-:S07]  /*b2b0*/  VIMNMX R3, R3, R0, !PT ;  /* 0x0000000003037248 */ /* 0x000fce0007fe0100 */
.L_x_1781:
[----:B------:R-:W-:Y:S01]  /*b2c0*/  IMAD.HI R3, R3, 0x2aaaaaab, RZ ;  /* 0x2aaaaaab03037827 */ /* 0x000fe200078e02ff */
[----:B------:R-:W-:Y:S02]  /*b2d0*/  PLOP3.LUT P0, PT, PT, PT, PT, 0x80, 0x0 ;  /* 0x000000000000781c */ /* 0x000fe40003f0f070 */
[----:B------:R-:W-:Y:S02]  /*b2e0*/  CS2R R20, SRZ ;  /* 0x0000000000147805 */ /* 0x000fe4000001ff00 */
[----:B------:R-:W-:Y:S02]  /*b2f0*/  CS2R R86, SRZ ;  /* 0x0000000000567805 */ /* 0x000fe4000001ff00 */
[----:B------:R-:W-:Y:S02]  /*b300*/  CS2R R84, SRZ ;  /* 0x0000000000547805 */ /* 0x000fe4000001ff00 */
[----:B------:R-:W-:Y:S02]  /*b310*/  SHF.R.U32.HI R0, RZ, 0x1f, R3 ;  /* 0x0000001fff007819 */ /* 0x000fe40000011603 */
[----:B------:R-:W-:-:S02]  /*b320*/  CS2R R82, SRZ ;  /* 0x0000000000527805 */ /* 0x000fc4000001ff00 */
[----:B------:R-:W-:Y:S02]  /*b330*/  CS2R R80, SRZ ;  /* 0x0000000000507805 */ /* 0x000fe4000001ff00 */
[----:B------:R-:W-:Y:S02]  /*b340*/  CS2R R42, SRZ ;  /* 0x00000000002a7805 */ /* 0x000fe4000001ff00 */
[----:B------:R-:W-:Y:S01]  /*b350*/  LEA.HI.SX32 R179, R3, R0, 0x1c ;  /* 0x0000000003b37211 */ /* 0x000fe200078fe2ff */
[----:B------:R-:W-:Y:S01]  /*b360*/  IMAD.MOV.U32 R0, RZ, RZ, RZ ;  /* 0x000000ffff007224 */ /* 0x000fe200078e00ff */
[----:B0-----:R-:W-:Y:S02]  /*b370*/  CS2R R38, SRZ ;  /* 0x0000000000267805 */ /* 0x001fe4000001ff00 */
[----:B------:R-:W-:Y:S02]  /*b380*/  CS2R R76, SRZ ;  /* 0x00000000004c7805 */ /* 0x000fe4000001ff00 */
[----:B------:R-:W-:-:S02]  /*b390*/  VIMNMX R179, RZ, R179, !PT ;  /* 0x000000b3ffb37248 */ /* 0x000fc40007fe0100 */
[----:B--2---:R-:W-:Y:S02]  /*b3a0*/  CS2R R36, SRZ ;  /* 0x0000000000247805 */ /* 0x004fe4000001ff00 */
        /* <DEDUP_REMOVED lines=21> */
[----:B------:R-:W-:Y:S01]  /*b500*/  IMAD.MOV.U32 R30, RZ, RZ, RZ ;  /* 0x000000ffff1e7224 */ /* 0x000fe200078e00ff */
[----:B------:R-:W-:Y:S01]  /*b510*/  CS2R R6, SRZ ;  /* 0x0000000000067805 */ /* 0x000fe2000001ff00 */
[----:B------:R-:W-:Y:S02]  /*b520*/  IMAD.MOV.U32 R97, RZ, RZ, RZ ;  /* 0x000000ffff617224 */ /* 0x000fe400078e00ff */
[----:B------:R-:W-:-:S02]  /*b530*/  IMAD.MOV.U32 R28, RZ, RZ, RZ ;  /* 0x000000ffff1c7224 */ /* 0x000fc400078e00ff */
[----:B------:R-:W-:Y:S02]  /*b540*/  IMAD.MOV.U32 R32, RZ, RZ, RZ ;  /* 0x000000ffff207224 */ /* 0x000fe400078e00ff */
[----:B------:R-:W-:Y:S01]  /*b550*/  IMAD.MOV.U32 R99, RZ, RZ, RZ ;  /* 0x000000ffff637224 */ /* 0x000fe200078e00ff */
[----:B------:R-:W-:Y:S06]  /*b560*/  @!P1 BRA `(.L_x_1785) ;  /* 0x00000138005c9947 */ /* 0x000fec0003800000 */
[----:B------:R-:W2:Y:S04]  /*b570*/  LDL R4, [R1] ;  /* 0x0000000001047983 */ /* 0x000ea80000100800 */
[----:B------:R-:W0:Y:S02]  /*b580*/  SHFL.IDX PT, R0, R223, RZ, 0x1f ;  /* 0x00001fffdf007589 */ /* 0x000e2400000e0000 */
[----:B0-----:R-:W-:-:S04]  /*b590*/  LEA.HI R3, R0, R0, RZ, 0x1 ;  /* 0x0000000000037211 */ /* 0x001fc800078f08ff */
[----:B------:R-:W-:-:S05]  /*b5a0*/  LOP3.LUT R3, R3, 0x1e, RZ, 0xc0, !PT ;  /* 0x0000001e03037812 */ /* 0x000fca00078ec0ff */
[----:B------:R-:W-:Y:S01]  /*b5b0*/  IMAD.IADD R3, R0, 0x1, -R3 ;  /* 0x0000000100037824 */ /* 0x000fe200078e0a03 */
[----:B--2---:R-:W-:-:S13]  /*b5c0*/  R2UR UR4, R4 ;  /* 0x00000000040472ca */ /* 0x004fda00000e0000 */
[----:B------:R-:W-:Y:S02]  /*b5d0*/  ULOP3.LUT UP0, URZ, UR4, 0x1bf, URZ, 0xc0, !UPT ;  /* 0x000001bf043f7892 */ /* 0x000fe4000f80c03f */
[----:B------:R-:W-:-:S04]  /*b5e0*/  LEA R3, R3, UR4, 0xd ;  /* 0x0000000403037c11 */ /* 0x000fc8000f8e68ff */
[----:B------:R-:W-:Y:S02]  /*b5f0*/  SHF.R.U32.HI R3, RZ, 0x4, R3 ;  /* 0x00000004ff037819 */ /* 0x000fe40000011603 */
[----:B------:R-:W-:Y:S02]  /*b600*/  PLOP3.LUT P0, PT, PT, PT, UP0, 0x80, 0x0 ;  /* 0x000000000000781c */ /* 0x000fe40003f0f008 */
[----:B------:R-:W-:-:S11]  /*b610*/  LOP3.LUT R68, R3, 0x3fff, RZ, 0xc0, !PT ;  /* 0x00003fff03447812 */ /* 0x000fd600078ec0ff */
        /* <DEDUP_REMOVED lines=17> */
.L_x_1786:
        /* <DEDUP_REMOVED lines=12> */
.L_x_1790:
[----:B-1----:R1:W2:Y:S02]  /*b7f0*/  SYNCS.PHASECHK.TRANS64.TRYWAIT P0, [R16+URZ+0x2a800], R3 ;  /* 0x02a80003100075a7 */ /* 0x0022a4000800017f */
[----:B--2---:R-:W-:Y:S05]  /*b800*/  @!P0 NANOSLEEP.SYNCS 0x989680 ;  /* 0x009896800000895d */ /* 0x004fea0003900000 */
[----:B------:R-:W2:Y:S02]  /*b810*/  @!P0 SYNCS.PHASECHK.TRANS64 P0, [R16+URZ+0x2a800], R3 ;  /* 0x02a80003100085a7 */ /* 0x000ea4000800007f */
[----:B--2---:R-:W-:Y:S05]  /*b820*/  @!P0 BRA `(.L_x_1790) ;  /* 0xfffffffc00f08947 */ /* 0x004fea000383ffff */
.L_x_1789:
[----:B------:R-:W-:Y:S05]  /*b830*/  BSYNC B0 ;  /* 0x0000000000007941 */ /* 0x000fea0003800000 */
.L_x_1788:
[----:B------:R-:W-:Y:S05]  /*b840*/  BRA `(.L_x_1791) ;  /* 0x00000074001c7947 */ /* 0x000fea0003800000 */
.L_x_1787:
[----:B------:R-:W2:Y:S01]  /*b850*/  LDL R0, [R1] ;  /* 0x0000000001007983 */ /* 0x000ea20000100800 */
[----:B------:R-:W-:Y:S02]  /*b860*/  ULDC.64 UR6, c[0x0][0x408] ;  /* 0x0001020000067ab9 */ /* 0x000fe40000000a00 */
[----:B-----5:R-:W-:Y:S01]  /*b870*/  IMAD.WIDE.U32 R26, R147, UR6, RZ ;  /* 0x00000006931a7c25 */ /* 0x020fe2000f8e00ff */
[----:B--2---:R-:W-:Y:S02]  /*b880*/  R2UR UR4, R0 ;  /* 0x00000000000472ca */ /* 0x004fe400000e0000 */
[----:B------:R-:W-:-:S11]  /*b890*/  SHF.R.S32.HI R0, RZ, 0x1f, R147 ;  /* 0x0000001fff007819 */ /* 0x000fd60000011493 */
[----:B------:R-:W-:-:S03]  /*b8a0*/  ULOP3.LUT UP0, URZ, UR4, 0x3ff, URZ, 0xc0, !UPT ;  /* 0x000003ff043f7892 */ /* 0x000fc6000f80c03f */
[----:B------:R-:W-:Y:S02]  /*b8b0*/  ULDC.64 UR4, c[0x0][0x3f8] ;  /* 0x0000fe0000047ab9 */ /* 0x000fe40000000a00 */
[C---:B------:R-:W-:Y:S01]  /*b8c0*/  IMAD R4, R0.reuse, UR4, RZ ;  /* 0x0000000400047c24 */ /* 0x040fe2000f8e02ff */
[----:B------:R-:W-:Y:S01]  /*b8d0*/  PLOP3.LUT P0, PT, PT, PT, UP0, 0x80, 0x0 ;  /* 0x000000000000781c */ /* 0x000fe20003f0f008 */
[----:B------:R-:W-:Y:S02]  /*b8e0*/  IMAD R0, R0, UR6, RZ ;  /* 0x0000000600007c24 */ /* 0x000fe4000f8e02ff */
[----:B------:R-:W-:-:S04]  /*b8f0*/  IMAD.WIDE.U32 R24, R147, UR4, RZ ;  /* 0x0000000493187c25 */ /* 0x000fc8000f8e00ff */
[C---:B------:R-:W-:Y:S02]  /*b900*/  IMAD R29, R147.reuse, UR5, R4 ;  /* 0x00000005931d7c24 */ /* 0x040fe4000f8e0204 */
[----:B------:R-:W-:Y:S02]  /*b910*/  IMAD R31, R147, UR7, R0 ;  /* 0x00000007931f7c24 */ /* 0x000fe4000f8e0200 */
[----:B------:R-:W-:Y:S02]  /*b920*/  IMAD.IADD R29, R29, 0x1, R25 ;  /* 0x000000011d1d7824 */ /* 0x000fe400078e0219 */
[----:B------:R-:W-:Y:S01]  /*b930*/  IMAD.IADD R31, R31, 0x1, R27 ;  /* 0x000000011f1f7824 */ /* 0x000fe200078e021b */
        /* <DEDUP_REMOVED lines=17> */
.L_x_1792:
[----:B------:R-:W-:Y:S01]  /*ba50*/  ULDC.U8 UR4, c[0x0][0x410] ;  /* 0x0001040000047ab9 */ /* 0x000fe20000000000 */
[----:B------:R-:W-:Y:S01]  /*ba60*/  BSSY B0, `(.L_x_1793) ;  /* 0x000071d000007945 */ /* 0x000fe20003800000 */
[----:B------:R-:W-:Y:S01]  /*ba70*/  ISETP.NE.AND P0, PT, RZ, UR4, PT ;  /* 0x00000004ff007c0c */ /* 0x000fe2000bf05270 */
[----:B------:R-:W-:-:S12]  /*ba80*/  IMAD.IADD R10, R162, 0x1, R177 ;  /* 0x00000001a20a7824 */ /* 0x000fd800078e02b1 */
[----:B------:R-:W-:Y:S05]  /*ba90*/  @!P0 BRA `(.L_x_1794) ;  /* 0x0000003800748947 */ /* 0x000fea0003800000 */
[----:B------:R-:W0:Y:S01]  /*baa0*/  LDC R20, c[0x0][0x448] ;  /* 0x00011200ff147b82 */ /* 0x000e220000000800 */
[----:B------:R-:W-:Y:S01]  /*bab0*/  IMAD R3, R189, 0x40, R10 ;  /* 0x00000040bd037824 */ /* 0x000fe200078e020a */
[----:B------:R-:W-:Y:S01]  /*bac0*/  ULDC.64 UR4, c[0x0][0x3f8] ;  /* 0x0000fe0000047ab9 */ /* 0x000fe20000000a00 */
[----:B------:R-:W-:Y:S01]  /*bad0*/  ULDC.64 UR6, c[0x0][0x408] ;  /* 0x0001020000067ab9 */ /* 0x000fe20000000a00 */
[----:B------:R-:W-:Y:S02]  /*bae0*/  IMAD.MOV.U32 R8, RZ, RZ, R24 ;  /* 0x000000ffff087224 */ /* 0x000fe400078e0018 */
[----:B------:R-:W-:Y:S02]  /*baf0*/  IMAD.MOV.U32 R9, RZ, RZ, R29 ;  /* 0x000000ffff097224 */ /* 0x000fe400078e001d */
[----:B------:R-:W-:Y:S02]  /*bb00*/  IMAD.MOV.U32 R12, RZ, RZ, R26 ;  /* 0x000000ffff0c7224 */ /* 0x000fe400078e001a */
[----:B------:R-:W-:Y:S01]  /*bb10*/  IMAD.MOV.U32 R13, RZ, RZ, R31 ;  /* 0x000000ffff0d7224 */ /* 0x000fe200078e001f */
[----:B0-----:R-:W-:-:S13]  /*bb20*/  ISETP.NE.AND P0, PT, R20, 0x1, PT ;  /* 0x000000011400780c */ /* 0x001fda0003f05270 */
[----:B------:R-:W0:Y:S08]  /*bb30*/  @P0 LDC R0, c[0x0][0x44c] ;  /* 0x00011300ff000b82 */ /* 0x000e300000000800 */
[----:B------:R-:W1:Y:S01]  /*bb40*/  @P0 LDC R5, c[0x0][0x450] ;  /* 0x00011400ff050b82 */ /* 0x000e620000000800 */
[----:B0-----:R-:W-:-:S05]  /*bb50*/  @P0 IMAD.HI.U32 R0, R3, R0, RZ ;  /* 0x0000000003000227 */ /* 0x001fca00078e00ff */
[----:B-1----:R-:W-:-:S04]  /*bb60*/  @P0 SHF.R.U32.HI R3, RZ, R5, R0 ;  /* 0x00000005ff030219 */ /* 0x002fc80000011600 */
[----:B------:R-:W-:Y:S01]  /*bb70*/  SHF.R.S32.HI R0, RZ, 0x1f, R3 ;  /* 0x0000001fff007819 */ /* 0x000fe20000011403 */
[----:B------:R-:W-:-:S04]  /*bb80*/  IMAD.WIDE.U32 R8, R3, UR4, R8 ;  /* 0x0000000403087c25 */ /* 0x000fc8000f8e0008 */
[C---:B------:R-:W-:Y:S02]  /*bb90*/  IMAD R4, R0.reuse, UR4, RZ ;  /* 0x0000000400047c24 */ /* 0x040fe4000f8e02ff */
[----:B------:R-:W-:Y:S02]  /*bba0*/  IMAD R0, R0, UR6, RZ ;  /* 0x0000000600007c24 */ /* 0x000fe4000f8e02ff */
[C---:B------:R-:W-:Y:S01]  /*bbb0*/  IMAD R7, R3.reuse, UR5, R4 ;  /* 0x0000000503077c24 */ /* 0x040fe2000f8e0204 */
[----:B------:R-:W-:Y:S01]  /*bbc0*/  ULDC.64 UR4, c[0x0][0x3e8] ;  /* 0x0000fa0000047ab9 */ /* 0x000fe20000000a00 */
[C---:B------:R-:W-:Y:S01]  /*bbd0*/  IMAD.WIDE.U32 R12, R3.reuse, UR6, R12 ;  /* 0x00000006030c7c25 */ /* 0x040fe2000f8e000c */
[----:B------:R-:W-:Y:S01]  /*bbe0*/  LEA R6, P0, R8, UR4, 0x1 ;  /* 0x0000000408067c11 */ /* 0x000fe2000f8008ff */
[----:B------:R-:W-:Y:S02]  /*bbf0*/  UMOV UR4, 0xffffffff ;  /* 0xffffffff00047882 */ /* 0x000fe40000000000 */
[----:B------:R-:W-:Y:S01]  /*bc00*/  IMAD R3, R3, UR7, R0 ;  /* 0x0000000703037c24 */ /* 0x000fe2000f8e0200 */
[----:B------:R-:W-:Y:S01]  /*bc10*/  ULDC.64 UR6, c[0x0][0x400] ;  /* 0x0001000000067ab9 */ /* 0x000fe20000000a00 */
[----:B------:R-:W-:Y:S01]  /*bc20*/  IMAD.IADD R7, R9, 0x1, R7 ;  /* 0x0000000109077824 */ /* 0x000fe200078e0207 */
[----:B------:R-:W-:Y:S01]  /*bc30*/  LEA R4, P1, R12, UR6, 0x1 ;  /* 0x000000060c047c11 */ /* 0x000fe2000f8208ff */
[----:B------:R-:W-:-:S03]  /*bc40*/  IMAD.IADD R3, R13, 0x1, R3 ;  /* 0x000000010d037824 */ /* 0x000fc600078e0203 */
[----:B------:R-:W-:Y:S02]  /*bc50*/  LEA.HI.X R7, R8, UR5, R7, 0x1, P0 ;  /* 0x0000000508077c11 */ /* 0x000fe400080f0c07 */
[----:B------:R-:W-:Y:S01]  /*bc60*/  LEA.HI.X R8, R12, UR7, R3, 0x1, P1 ;  /* 0x000000070c087c11 */ /* 0x000fe200088f0c03 */
[----:B------:R-:W-:Y:S06]  /*bc70*/  BRA.DIV UR4, `(.L_x_1795) ;  /* 0x000001da04187947 */ /* 0x000fec000b800000 */
[----:B------:R0:W1:Y:S04]  /*bc80*/  SHFL.IDX PT, R3, R7, RZ, 0x1c1f ;  /* 0x001c1fff07037589 */ /* 0x00006800000e0000 */
[----:B------:R0:W2:Y:S04]  /*bc90*/  SHFL.IDX PT, R0, R6, RZ, 0x1c1f ;  /* 0x001c1fff06007589 */ /* 0x0000a800000e0000 */
[----:B------:R0:W3:Y:S04]  /*bca0*/  SHFL.IDX PT, R5, R8, RZ, 0x1c1f ;  /* 0x001c1fff08057589 */ /* 0x0000e800000e0000 */
[----:B------:R0:W4:Y:S02]  /*bcb0*/  SHFL.IDX PT, R14, R4, RZ, 0x1c1f ;  /* 0x001c1fff040e7589 */ /* 0x00012400000e0000 */
.L_x_2134:
[----:B------:R-:W-:Y:S01]  /*bcc0*/  IMAD R81, R163, R20, RZ ;  /* 0x00000014a3517224 */ /* 0x000fe200078e02ff */
[----:B------:R-:W-:Y:S01]  /*bcd0*/  BSSY B1, `(.L_x_1796) ;  /* 0x0000052000017945 */ /* 0x000fe20003800000 */
[----:B------:R-:W-:Y:S02]  /*bce0*/  CS2R R58, SRZ ;  /* 0x00000000003a7805 */ /* 0x000fe4000001ff00 */
[----:B------:R-:W-:Y:S02]  /*bcf0*/  CS2R R56, SRZ ;  /* 0x0000000000387805 */ /* 0x000fe4000001ff00 */
[----:B------:R-:W-:Y:S02]  /*bd00*/  CS2R R50, SRZ ;  /* 0x0000000000327805 */ /* 0x000fe4000001ff00 */
[----:B------:R-:W-:Y:S02]  /*bd10*/  ISETP.GE.AND P0, PT, R10, R81, PT ;  /* 0x000000510a00720c */ /* 0x000fe40003f06270 */
        /* <DEDUP_REMOVED lines=10> */
[----:B------:R-:W-:Y:S01]  /*bdc0*/  ULDC UR4, c[0x0][0x3f4] ;  /* 0x0000fd0000047ab9 */ /* 0x000fe20000000800 */
[----:B------:R-:W-:Y:S02]  /*bdd0*/  CS2R R60, SRZ ;  /* 0x00000000003c7805 */ /* 0x000fe4000001ff00 */
[----:B------:R-:W-:Y:S02]  /*bde0*/  ISETP.GE.AND P3, PT, R171, UR4, PT ;  /* 0x00000004ab007c0c */ /* 0x000fe4000bf66270 */
[----:B------:R-:W-:Y:S02]  /*bdf0*/  CS2R R58, SRZ ;  /* 0x00000000003a7805 */ /* 0x000fe4000001ff00 */
[----:B------:R-:W-:Y:S01]  /*be00*/  ISETP.GE.AND P2, PT, R169, UR4, PT ;  /* 0x00000004a9007c0c */ /* 0x000fe2000bf46270 */
[----:B------:R-:W-:Y:S01]  /*be10*/  ULDC.64 UR6, c[0x0][0x208] ;  /* 0x0000820000067ab9 */ /* 0x000fe20000000a00 */
[----:B------:R-:W-:Y:S02]  /*be20*/  ISETP.GE.AND P1, PT, R170, UR4, PT ;  /* 0x00000004aa007c0c */ /* 0x000fe4000bf26270 */
[----:B------:R-:W-:-:S02]  /*be30*/  ISETP.GE.AND P0, PT, R168, UR4, PT ;  /* 0x00000004a8007c0c */ /* 0x000fc4000bf06270 */
[----:B------:R-:W-:-:S03]  /*be40*/  ISETP.GE.AND P4, PT, R160, UR4, PT ;  /* 0x00000004a0007c0c */ /* 0x000fc6000bf86270 */
[C---:B------:R-:W-:Y:S01]  /*be50*/  @!P3 IMAD.SHL.U32 R27, R171.reuse, 0x2, RZ ;  /* 0x00000002ab1bb824 */ /* 0x040fe200078e00ff */
[----:B------:R-:W-:-:S03]  /*be60*/  @!P3 SHF.L.U64.HI R20, R171, 0x1, R197 ;  /* 0x00000001ab14b819 */ /* 0x000fc600000102c5 */
[C---:B------:R-:W-:Y:S01]  /*be70*/  @!P2 IMAD.SHL.U32 R31, R169.reuse, 0x2, RZ ;  /* 0x00000002a91fa824 */ /* 0x040fe200078e00ff */
[----:B------:R-:W-:Y:S01]  /*be80*/  @!P2 SHF.L.U64.HI R12, R169, 0x1, R196 ;  /* 0x00000001a90ca819 */ /* 0x000fe200000102c4 */
[----:B------:R-:W-:Y:S01]  /*be90*/  @!P1 IMAD.SHL.U32 R39, R170, 0x2, RZ ;  /* 0x00000002aa279824 */ /* 0x000fe200078e00ff */
[-C--:B--2---:R-:W-:Y:S01]  /*bea0*/  @!P3 IADD3 R24, P6, R0, R27.reuse, RZ ;  /* 0x0000001b0018b210 */ /* 0x084fe20007fde0ff */
[----:B------:R-:W-:Y:S01]  /*beb0*/  @!P0 IMAD.SHL.U32 R63, R168, 0x2, RZ ;  /* 0x00000002a83f8824 */ /* 0x000fe200078e00ff */
[----:B----4-:R-:W-:Y:S01]  /*bec0*/  @!P3 IADD3 R26, P5, R14, R27, RZ ;  /* 0x0000001b0e1ab210 */ /* 0x010fe20007fbe0ff */
[----:B-1----:R-:W-:Y:S01]  /*bed0*/  @!P4 IMAD.MOV.U32 R13, RZ, RZ, R3 ;  /* 0x000000ffff0dc224 */ /* 0x002fe200078e0003 */
[----:B------:R-:W-:Y:S01]  /*bee0*/  @!P0 SHF.L.U64.HI R34, R168, 0x1, R194 ;  /* 0x00000001a8228819 */ /* 0x000fe200000102c2 */
[--C-:B------:R-:W-:Y:S01]  /*bef0*/  @!P3 IMAD.X R25, R3, 0x1, R20.reuse, P6 ;  /* 0x000000010319b824 */ /* 0x100fe200030e0614 */
[-C--:B------:R-:W-:Y:S01]  /*bf00*/  @!P2 IADD3 R28, P6, R0, R31.reuse, RZ ;  /* 0x0000001f001ca210 */ /* 0x080fe20007fde0ff */
[----:B---3--:R-:W-:Y:S01]  /*bf10*/  @!P3 IMAD.X R27, R5, 0x1, R20, P5 ;  /* 0x00000001051bb824 */ /* 0x008fe200028e0614 */
[----:B------:R-:W-:Y:S01]  /*bf20*/  @!P2 IADD3 R30, P5, R14, R31, RZ ;  /* 0x0000001f0e1ea210 */ /* 0x000fe20007fbe0ff */
[----:B------:R-:W-:Y:S01]  /*bf30*/  @!P4 IMAD.MOV.U32 R15, RZ, RZ, R5 ;  /* 0x000000ffff0fc224 */ /* 0x000fe200078e0005 */
[----:B------:R-:W-:Y:S01]  /*bf40*/  @!P1 SHF.L.U64.HI R20, R170, 0x1, R195 ;  /* 0x00000001aa149819 */ /* 0x000fe200000102c3 */
[--C-:B------:R-:W-:Y:S01]  /*bf50*/  @!P2 IMAD.X R29, R3, 0x1, R12.reuse, P6 ;  /* 0x00000001031da824 */ /* 0x100fe200030e060c */
[----:B------:R-:W-:Y:S01]  /*bf60*/  @!P1 IADD3 R36, P6, R0, R39, RZ ;  /* 0x0000002700249210 */ /* 0x000fe20007fde0ff */
[----:B------:R-:W-:Y:S01]  /*bf70*/  @!P2 IMAD.X R31, R5, 0x1, R12, P5 ;  /* 0x00000001051fa824 */ /* 0x000fe200028e060c */
[----:B------:R-:W-:Y:S01]  /*bf80*/  ISETP.GE.AND P5, PT, R172, UR4, PT ;  /* 0x00000004ac007c0c */ /* 0x000fe2000bfa6270 */
[----:B------:R-:W-:-:S02]  /*bf90*/  @!P4 IMAD.MOV.U32 R12, RZ, RZ, R0 ;  /* 0x000000ffff0cc224 */ /* 0x000fc400078e0000 */
[----:B------:R-:W-:Y:S01]  /*bfa0*/  @!P1 IMAD.X R37, R3, 0x1, R20, P6 ;  /* 0x0000000103259824 */ /* 0x000fe200030e0614 */
[----:B------:R-:W-:Y:S01]  /*bfb0*/  @!P1 IADD3 R38, P6, R14, R39, RZ ;  /* 0x000000270e269210 */ /* 0x000fe20007fde0ff */
[----:B------:R-:W-:-:S04]  /*bfc0*/  @!P4 IMAD.WIDE R12, R160, 0x2, R12 ;  /* 0x00000002a00cc825 */ /* 0x000fc800078e020c */
[----:B------:R-:W-:Y:S01]  /*bfd0*/  @!P1 IMAD.X R39, R5, 0x1, R20, P6 ;  /* 0x0000000105279824 */ /* 0x000fe200030e0614 */
[-C--:B------:R-:W-:Y:S01]  /*bfe0*/  @!P0 IADD3 R48, P6, R0, R63.reuse, RZ ;  /* 0x0000003f00308210 */ /* 0x080fe20007fde0ff */
[----:B------:R-:W-:Y:S01]  /*bff0*/  @!P4 IMAD.WIDE R20, R160, 0x2, R14 ;  /* 0x00000002a014c825 */ /* 0x000fe200078e020e */
[----:B------:R1:W5:Y:S03]  /*c000*/  @!P4 LD.E.64 R60, desc[UR6][R12.64] ;  /* 0x000000060c3cc980 */ /* 0x000366000c101b00 */
[----:B------:R-:W-:Y:S01]  /*c010*/  @!P0 IMAD.X R49, R3, 0x1, R34, P6 ;  /* 0x0000000103318824 */ /* 0x000fe200030e0622 */
[----:B------:R-:W-:Y:S01]  /*c020*/  @!P0 IADD3 R62, P6, R14, R63, RZ ;  /* 0x0000003f0e3e8210 */ /* 0x000fe20007fde0ff */
[C---:B------:R-:W-:Y:S01]  /*c030*/  @!P5 IMAD.SHL.U32 R15, R172.reuse, 0x2, RZ ;  /* 0x00000002ac0fd824 */ /* 0x040fe200078e00ff */
[----:B------:R1:W5:Y:S01]  /*c040*/  @!P4 LD.E.64 R58, desc[UR6][R20.64] ;  /* 0x00000006143ac980 */ /* 0x000362000c101b00 */
[----:B------:R-:W-:-:S02]  /*c050*/  @!P5 SHF.L.U64.HI R32, R172, 0x1, R193 ;  /* 0x00000001ac20d819 */ /* 0x000fc400000102c1 */
[----:B------:R-:W-:Y:S01]  /*c060*/  CS2R R54, SRZ ;  /* 0x0000000000367805 */ /* 0x000fe2000001ff00 */
[----:B------:R-:W-:Y:S01]  /*c070*/  @!P0 IMAD.X R63, R5, 0x1, R34, P6 ;  /* 0x00000001053f8824 */ /* 0x000fe200030e0622 */
[-C--:B------:R-:W-:Y:S02]  /*c080*/  @!P5 IADD3 R64, P4, R0, R15.reuse, RZ ;  /* 0x0000000f0040d210 */ /* 0x080fe40007f9e0ff */
[----:B------:R-:W-:Y:S02]  /*c090*/  CS2R R56, SRZ ;  /* 0x0000000000387805 */ /* 0x000fe4000001ff00 */
[----:B------:R-:W-:Y:S02]  /*c0a0*/  @!P5 IADD3 R14, P6, R14, R15, RZ ;  /* 0x0000000f0e0ed210 */ /* 0x000fe40007fde0ff */
[----:B------:R-:W-:Y:S02]  /*c0b0*/  CS2R R52, SRZ ;  /* 0x0000000000347805 */ /* 0x000fe4000001ff00 */
[----:B------:R-:W-:Y:S01]  /*c0c0*/  CS2R R50, SRZ ;  /* 0x0000000000327805 */ /* 0x000fe2000001ff00 */
[--C-:B------:R-:W-:Y:S01]  /*c0d0*/  @!P5 IMAD.X R65, R3, 0x1, R32.reuse, P4 ;  /* 0x000000010341d824 */ /* 0x100fe200020e0620 */
[----:B------:R-:W-:Y:S01]  /*c0e0*/  CS2R R44, SRZ ;  /* 0x00000000002c7805 */ /* 0x000fe2000001ff00 */
[----:B------:R-:W-:Y:S01]  /*c0f0*/  @!P5 IMAD.X R15, R5, 0x1, R32, P6 ;  /* 0x00000001050fd824 */ /* 0x000fe200030e0620 */
[----:B------:R-:W-:-:S02]  /*c100*/  CS2R R46, SRZ ;  /* 0x00000000002e7805 */ /* 0x000fc4000001ff00 */
[----:B------:R-:W-:Y:S02]  /*c110*/  CS2R R42, SRZ ;  /* 0x00000000002a7805 */ /* 0x000fe4000001ff00 */
[----:B------:R-:W-:Y:S02]  /*c120*/  CS2R R40, SRZ ;  /* 0x0000000000287805 */ /* 0x000fe4000001ff00 */
[----:B------:R-:W-:Y:S02]  /*c130*/  CS2R R32, SRZ ;  /* 0x0000000000207805 */ /* 0x000fe4000001ff00 */
[----:B------:R-:W-:Y:S01]  /*c140*/  CS2R R34, SRZ ;  /* 0x0000000000227805 */ /* 0x000fe2000001ff00 */
[----:B------:R1:W5:Y:S04]  /*c150*/  @!P3 LD.E.64 R54, desc[UR6][R24.64] ;  /* 0x000000061836b980 */ /* 0x000368000c101b00 */
        /* <DEDUP_REMOVED lines=8> */
[----:B------:R1:W5:Y:S02]  /*c1e0*/  @!P5 LD.E.64 R34, desc[UR6][R14.64] ;  /* 0x000000060e22d980 */ /* 0x000364000c101b00 */
.L_x_1797:
[----:B------:R-:W-:Y:S05]  /*c1f0*/  BSYNC B1 ;  /* 0x0000000000017941 */ /* 0x000fea0003800000 */
.L_x_1796:
[----:B--2--5:R-:W-:Y:S01]  /*c200*/  IMAD.MOV.U32 R0, RZ, RZ, R58 ;  /* 0x000000ffff007224 */ /* 0x024fe200078e003a */
[----:B------:R-:W-:Y:S01]  /*c210*/  UMOV UR4, 0xffffffff ;  /* 0xffffffff00047882 */ /* 0x000fe20000000000 */
[----:B-1----:R-:W-:Y:S01]  /*c220*/  IMAD.MOV.U32 R3, RZ, RZ, R59 ;  /* 0x000000ffff037224 */ /* 0x002fe200078e003b */
[----:B------:R-:W-:Y:S01]  /*c230*/  CS2R R30, SRZ ;  /* 0x00000000001e7805 */ /* 0x000fe2000001ff00 */
[----:B---3--:R-:W-:Y:S01]  /*c240*/  IMAD.MOV.U32 R5, RZ, RZ, R56 ;  /* 0x000000ffff057224 */ /* 0x008fe200078e0038 */
        /* <DEDUP_REMOVED lines=44> */
[----:B------:R-:W-:Y:S01]  /*c510*/  PRMT R80, R9, 0x7610, R80 ;  /* 0x0000761009507816 */ /* 0x000fe20000000050 */
[----:B------:R-:W-:Y:S06]  /*c520*/  BRA.DIV UR4, `(.L_x_1798) ;  /* 0x000001d2045c7947 */ /* 0x000fec000b800000 */
[----:B------:R1:W2:Y:S04]  /*c530*/  SHFL.IDX PT, R3, R7, 0x1, 0x1c1f ;  /* 0x003c1f0007037f89 */ /* 0x0002a800000e0000 */
[----:B------:R1:W3:Y:S04]  /*c540*/  SHFL.IDX PT, R0, R6, 0x1, 0x1c1f ;  /* 0x003c1f0006007f89 */ /* 0x0002e800000e0000 */
[----:B------:R1:W1:Y:S04]  /*c550*/  SHFL.IDX PT, R5, R8, 0x1, 0x1c1f ;  /* 0x003c1f0008057f89 */ /* 0x00026800000e0000 */
[----:B0-----:R-:W0:Y:S02]  /*c560*/  SHFL.IDX PT, R4, R4, 0x1, 0x1c1f ;  /* 0x003c1f0004047f89 */ /* 0x001e2400000e0000 */
.L_x_2140:
[----:B------:R-:W-:Y:S01]  /*c570*/  VIADD R10, R10, 0x40 ;  /* 0x000000400a0a7836 */ /* 0x000fe20000000000 */
[----:B-1----:R-:W-:Y:S01]  /*c580*/  LOP3.LUT R6, R174, 0x18, R18, 0xf8, !PT ;  /* 0x00000018ae067812 */ /* 0x002fe200078ef812 */
[----:B------:R-:W-:Y:S01]  /*c590*/  BSSY B1, `(.L_x_1799) ;  /* 0x0000054000017945 */ /* 0x000fe20003800000 */
[----:B------:R-:W-:Y:S02]  /*c5a0*/  LOP3.LUT P0, RZ, R199, 0x4, RZ, 0xc0, !PT ;  /* 0x00000004c7ff7812 */ /* 0x000fe4000780c0ff */
[----:B------:R-:W-:Y:S02]  /*c5b0*/  CS2R R36, SRZ ;  /* 0x0000000000247805 */ /* 0x000fe4000001ff00 */
[----:B------:R-:W-:Y:S02]  /*c5c0*/  ISETP.GE.AND P1, PT, R10, R81, PT ;  /* 0x000000510a00720c */ /* 0x000fe40003f26270 */
[----:B------:R-:W-:Y:S02]  /*c5d0*/  CS2R R26, SRZ ;  /* 0x00000000001a7805 */ /* 0x000fe4000001ff00 */
[----:B------:R-:W-:-:S02]  /*c5e0*/  LOP3.LUT R7, R6, R175, RZ, 0x3c, !PT ;  /* 0x000000af06077212 */ /* 0x000fc400078e3cff */
[----:B------:R-:W-:Y:S02]  /*c5f0*/  CS2R R20, SRZ ;  /* 0x0000000000147805 */ /* 0x000fe4000001ff00 */
[----:B------:R-:W-:Y:S02]  /*c600*/  CS2R R12, SRZ ;  /* 0x00000000000c7805 */ /* 0x000fe4000001ff00 */
[----:B------:R-:W-:Y:S02]  /*c610*/  CS2R R8, SRZ ;  /* 0x0000000000087805 */ /* 0x000fe4000001ff00 */
[----:B------:R-:W-:Y:S01]  /*c620*/  CS2R R48, SRZ ;  /* 0x0000000000307805 */ /* 0x000fe2000001ff00 */
[----:B------:R-:W-:Y:S01]  /*c630*/  IMAD.IADD R7, R176, 0x1, R7 ;  /* 0x00000001b0077824 */ /* 0x000fe200078e0207 */
[----:B------:R-:W-:Y:S02]  /*c640*/  CS2R R38, SRZ ;  /* 0x0000000000267805 */ /* 0x000fe4000001ff00 */
[----:B------:R-:W-:-:S02]  /*c650*/  CS2R R28, SRZ ;  /* 0x00000000001c7805 */ /* 0x000fc4000001ff00 */
[----:B------:R-:W-:Y:S02]  /*c660*/  CS2R R24, SRZ ;  /* 0x0000000000187805 */ /* 0x000fe4000001ff00 */
[----:B----4-:R-:W-:Y:S01]  /*c670*/  CS2R R14, SRZ ;  /* 0x00000000000e7805 */ /* 0x010fe2000001ff00 */
[----:B------:R-:W-:Y:S01]  /*c680*/  IMAD R62, R7, 0x2, R16 ;  /* 0x00000002073e7824 */ /* 0x000fe200078e0210 */
        /* <DEDUP_REMOVED lines=9> */
[----:B------:R-:W-:-:S05]  /*c720*/  ISETP.GE.AND P1, PT, R168, UR4, PT ;  /* 0x00000004a8007c0c */ /* 0x000fca000bf26270 */
[C---:B------:R-:W-:Y:S01]  /*c730*/  @!P4 IMAD.SHL.U32 R9, R171.reuse, 0x2, RZ ;  /* 0x00000002ab09c824 */ /* 0x040fe200078e00ff */
[----:B------:R-:W-:-:S03]  /*c740*/  @!P4 SHF.L.U64.HI R6, R171, 0x1, R197 ;  /* 0x00000001ab06c819 */ /* 0x000fc600000102c5 */
[C---:B------:R-:W-:Y:S01]  /*c750*/  @!P3 IMAD.SHL.U32 R73, R169.reuse, 0x2, RZ ;  /* 0x00000002a949b824 */ /* 0x040fe200078e00ff */
[----:B------:R-:W-:Y:S01]  /*c760*/  @!P3 SHF.L.U64.HI R12, R169, 0x1, R196 ;  /* 0x00000001a90cb819 */ /* 0x000fe200000102c4 */
[----:B------:R-:W-:Y:S01]  /*c770*/  @!P2 IMAD.SHL.U32 R67, R170, 0x2, RZ ;  /* 0x00000002aa43a824 */ /* 0x000fe200078e00ff */
[-C--:B---3--:R-:W-:Y:S01]  /*c780*/  @!P4 IADD3 R10, P5, R0, R9.reuse, RZ ;  /* 0x00000009000ac210 */ /* 0x088fe20007fbe0ff */
[----:B------:R-:W-:Y:S01]  /*c790*/  @!P1 IMAD.SHL.U32 R7, R168, 0x2, RZ ;  /* 0x00000002a8079824 */ /* 0x000fe200078e00ff */
[----:B0-----:R-:W-:Y:S02]  /*c7a0*/  @!P4 IADD3 R8, P6, R4, R9, RZ ;  /* 0x000000090408c210 */ /* 0x001fe40007fde0ff */
[----:B------:R-:W-:Y:S01]  /*c7b0*/  @!P2 SHF.L.U64.HI R14, R170, 0x1, R195 ;  /* 0x00000001aa0ea819 */ /* 0x000fe200000102c3 */
[--C-:B--2---:R-:W-:Y:S01]  /*c7c0*/  @!P4 IMAD.X R11, R3, 0x1, R6.reuse, P5 ;  /* 0x00000001030bc824 */ /* 0x104fe200028e0606 */
[-C--:B------:R-:W-:Y:S01]  /*c7d0*/  @!P3 IADD3 R76, P5, R0, R73.reuse, RZ ;  /* 0x00000049004cb210 */ /* 0x080fe20007fbe0ff */
[----:B------:R-:W-:Y:S01]  /*c7e0*/  @!P4 IMAD.X R9, R5, 0x1, R6, P6 ;  /* 0x000000010509c824 */ /* 0x000fe200030e0606 */
[----:B------:R-:W-:-:S02]  /*c7f0*/  @!P3 IADD3 R72, P6, R4, R73, RZ ;  /* 0x000000490448b210 */ /* 0x000fc40007fde0ff */
[----:B------:R-:W-:Y:S01]  /*c800*/  @!P1 SHF.L.U64.HI R20, R168, 0x1, R194 ;  /* 0x00000001a8149819 */ /* 0x000fe200000102c2 */
[--C-:B------:R-:W-:Y:S01]  /*c810*/  @!P3 IMAD.X R77, R3, 0x1, R12.reuse, P5 ;  /* 0x00000001034db824 */ /* 0x100fe200028e060c */
[-C--:B------:R-:W-:Y:S01]  /*c820*/  @!P2 IADD3 R70, P5, R0, R67.reuse, RZ ;  /* 0x000000430046a210 */ /* 0x080fe20007fbe0ff */
[----:B------:R-:W-:Y:S01]  /*c830*/  @!P3 IMAD.X R73, R5, 0x1, R12, P6 ;  /* 0x000000010549b824 */ /* 0x000fe200030e060c */
[----:B------:R-:W-:-:S03]  /*c840*/  @!P2 IADD3 R66, P6, R4, R67, RZ ;  /* 0x000000430442a210 */ /* 0x000fc60007fde0ff */
[--C-:B------:R-:W-:Y:S01]  /*c850*/  @!P2 IMAD.X R71, R3, 0x1, R14.reuse, P5 ;  /* 0x000000010347a824 */ /* 0x100fe200028e060e */
[----:B------:R-:W-:Y:S01]  /*c860*/  @!P1 IADD3 R64, P5, R0, R7, RZ ;  /* 0x0000000700409210 */ /* 0x000fe20007fbe0ff */
[----:B------:R-:W-:Y:S01]  /*c870*/  @!P2 IMAD.X R67, R5, 0x1, R14, P6 ;  /* 0x000000010543a824 */ /* 0x000fe200030e060e */
[----:B------:R-:W-:-:S03]  /*c880*/  ISETP.GE.AND P6, PT, R160, UR4, PT ;  /* 0x00000004a0007c0c */ /* 0x000fc6000bfc6270 */
[----:B------:R-:W-:Y:S01]  /*c890*/  @!P1 IMAD.X R65, R3, 0x1, R20, P5 ;  /* 0x0000000103419824 */ /* 0x000fe200028e0614 */
[----:B------:R-:W-:-:S05]  /*c8a0*/  @!P1 IADD3 R6, P5, R4, R7, RZ ;  /* 0x0000000704069210 */ /* 0x000fca0007fbe0ff */
[----:B------:R-:W-:Y:S01]  /*c8b0*/  @!P1 IMAD.X R7, R5, 0x1, R20, P5 ;  /* 0x0000000105079824 */ /* 0x000fe200028e0614 */
[----:B------:R-:W-:-:S03]  /*c8c0*/  ISETP.GE.AND P5, PT, R172, UR4, PT ;  /* 0x00000004ac007c0c */ /* 0x000fc6000bfa6270 */
[----:B------:R-:W-:Y:S02]  /*c8d0*/  @!P6 IMAD.MOV.U32 R12, RZ, RZ, R0 ;  /* 0x000000ffff0ce224 */ /* 0x000fe400078e0000 */
[----:B------:R-:W-:Y:S02]  /*c8e0*/  @!P6 IMAD.MOV.U32 R13, RZ, RZ, R3 ;  /* 0x000000ffff0de224 */ /* 0x000fe400078e0003 */
[----:B------:R-:W-:-:S04]  /*c8f0*/  @!P6 IMAD.WIDE R14, R160, 0x2, R4 ;  /* 0x00000002a00ee825 */ /* 0x000fc800078e0204 */
[----:B------:R-:W-:Y:S01]  /*c900*/  @!P6 IMAD.WIDE R12, R160, 0x2, R12 ;  /* 0x00000002a00ce825 */ /* 0x000fe200078e020c */
[----:B------:R0:W5:Y:S03]  /*c910*/  @!P6 LD.E.64 R30, desc[UR6][R14.64] ;  /* 0x000000060e1ee980 */ /* 0x000166000c101b00 */
[C---:B------:R-:W-:Y:S01]  /*c920*/  @!P5 IMAD.SHL.U32 R21, R172.reuse, 0x2, RZ ;  /* 0x00000002ac15d824 */ /* 0x040fe200078e00ff */
[----:B------:R1:W5:Y:S01]  /*c930*/  @!P6 LD.E.64 R48, desc[UR6][R12.64] ;  /* 0x000000060c30e980 */ /* 0x000362000c101b00 */
[----:B------:R-:W-:-:S03]  /*c940*/  @!P5 SHF.L.U64.HI R20, R172, 0x1, R193 ;  /* 0x00000001ac14d819 */ /* 0x000fc600000102c1 */
[-C--:B------:R-:W-:Y:S02]  /*c950*/  @!P5 IADD3 R74, P6, R0, R21.reuse, RZ ;  /* 0x00000015004ad210 */ /* 0x080fe40007fde0ff */
[----:B------:R-:W-:Y:S02]  /*c960*/  CS2R R38, SRZ ;  /* 0x0000000000267805 */ /* 0x000fe4000001ff00 */
[----:B------:R-:W-:Y:S01]  /*c970*/  CS2R R36, SRZ ;  /* 0x0000000000247805 */ /* 0x000fe2000001ff00 */
[----:B------:R-:W-:Y:S01]  /*c980*/  @!P5 IMAD.X R75, R3, 0x1, R20, P6 ;  /* 0x00000001034bd824 */ /* 0x000fe200030e0614 */
[----:B------:R-:W-:Y:S02]  /*c990*/  @!P5 IADD3 R4, P6, R4, R21, RZ ;  /* 0x000000150404d210 */ /* 0x000fe40007fde0ff */
[----:B------:R2:W5:Y:S01]  /*c9a0*/  @!P4 LD.E.64 R38, desc[UR6][R10.64] ;  /* 0x000000060a26c980 */ /* 0x000562000c101b00 */
[----:B------:R-:W-:Y:S02]  /*c9b0*/  CS2R R28, SRZ ;  /* 0x00000000001c7805 */ /* 0x000fe4000001ff00 */
[----:B------:R-:W-:-:S02]  /*c9c0*/  CS2R R26, SRZ ;  /* 0x00000000001a7805 */ /* 0x000fc4000001ff00 */
[----:B------:R-:W-:Y:S01]  /*c9d0*/  CS2R R24, SRZ ;  /* 0x0000000000187805 */ /* 0x000fe2000001ff00 */
[----:B------:R-:W-:Y:S01]  /*c9e0*/  @!P5 IMAD.X R5, R5, 0x1, R20, P6 ;  /* 0x000000010505d824 */ /* 0x000fe200030e0614 */
[----:B------:R3:W5:Y:S01]  /*c9f0*/  @!P4 LD.E.64 R36, desc[UR6][R8.64] ;  /* 0x000000060824c980 */ /* 0x000762000c101b00 */
[----:B------:R-:W-:Y:S02]  /*ca00*/  CS2R R20, SRZ ;  /* 0x0000000000147805 */ /* 0x000fe4000001ff00 */
[----:B0-----:R-:W-:Y:S02]  /*ca10*/  CS2R R14, SRZ ;  /* 0x00000000000e7805 */ /* 0x001fe4000001ff00 */
[----:B-1----:R-:W-:Y:S01]  /*ca20*/  CS2R R12, SRZ ;  /* 0x00000000000c7805 */ /* 0x002fe2000001ff00 */
[----:B------:R1:W5:Y:S01]  /*ca30*/  @!P3 LD.E.64 R28, desc[UR6][R76.64] ;  /* 0x000000064c1cb980 */ /* 0x000362000c101b00 */
[----:B--2---:R-:W-:-:S03]  /*ca40*/  CS2R R10, SRZ ;  /* 0x00000000000a7805 */ /* 0x004fc6000001ff00 */
[----:B------:R1:W5:Y:S01]  /*ca50*/  @!P3 LD.E.64 R26, desc[UR6][R72.64] ;  /* 0x00000006481ab980 */ /* 0x000362000c101b00 */
[----:B---3--:R-:W-:-:S03]  /*ca60*/  CS2R R8, SRZ ;  /* 0x0000000000087805 */ /* 0x008fc6000001ff00 */
[----:B------:R1:W5:Y:S04]  /*ca70*/  @!P2 LD.E.64 R24, desc[UR6][R70.64] ;  /* 0x000000064618a980 */ /* 0x000368000c101b00 */
[----:B------:R1:W5:Y:S04]  /*ca80*/  @!P2 LD.E.64 R20, desc[UR6][R66.64] ;  /* 0x000000064214a980 */ /* 0x000368000c101b00 */
[----:B------:R1:W5:Y:S04]  /*ca90*/  @!P1 LD.E.64 R14, desc[UR6][R64.64] ;  /* 0x00000006400e9980 */ /* 0x000368000c101b00 */
[----:B------:R1:W5:Y:S04]  /*caa0*/  @!P1 LD.E.64 R12, desc[UR6][R6.64] ;  /* 0x00000006060c9980 */ /* 0x000368000c101b00 */
[----:B------:R1:W5:Y:S04]  /*cab0*/  @!P5 LD.E.64 R10, desc[UR6][R74.64] ;  /* 0x000000064a0ad980 */ /* 0x000368000c101b00 */
[----:B------:R1:W5:Y:S02]  /*cac0*/  @!P5 LD.E.64 R8, desc[UR6][R4.64] ;  /* 0x000000060408d980 */ /* 0x000364000c101b00 */
.L_x_1800:
[----:B------:R-:W-:Y:S05]  /*cad0*/  BSYNC B1 ;  /* 0x0000000000017941 */ /* 0x000fea0003800000 */
.L_x_1799:
[----:B01---5:R-:W-:Y:S01]  /*cae0*/  IMAD.MOV.U32 R4, RZ, RZ, R30 ;  /* 0x000000ffff047224 */ /* 0x023fe200078e001e */
[----:B--2---:R-:W-:Y:S01]  /*caf0*/  LEA.HI R3, R187, R187, RZ, 0x1 ;  /* 0x000000bbbb037211 */ /* 0x004fe200078f08ff */
[C---:B------:R-:W-:Y:S01]  /*cb00*/  VIADD R5, R62.reuse, 0xc400 ;  /* 0x0000c4003e057836 */ /* 0x040fe20000000000 */
[----:B------:R-:W-:Y:S01]  /*cb10*/  VIADDMNMX R81, R81, -R177, 0x80, PT ;  /* 0x0000008051517446 */ /* 0x000fe200038009b1 */
[----:B---3--:R-:W-:Y:S01]  /*cb20*/  VIADD R0, R62, 0xc440 ;  /* 0x0000c4403e007836 */ /* 0x008fe20000000000 */
[----:B------:R-:W-:Y:S01]  /*cb30*/  PRMT R104, R4, 0x7610, R104 ;  /* 0x0000761004687816 */ /* 0x000fe20000000068 */
[----:B------:R-:W-:Y:S01]  /*cb40*/  @P0 VIADD R0, R5, 0xffffffc0 ;  /* 0xffffffc005000836 */ /* 0x000fe20000000000 */
[----:B------:R-:W-:Y:S01]  /*cb50*/  LOP3.LUT R4, R3, 0xfffffffe, RZ, 0xc0, !PT ;  /* 0xfffffffe03047812 */ /* 0x000fe200078ec0ff */
[----:B------:R-:W-:Y:S01]  /*cb60*/  IMAD.MOV.U32 R5, RZ, RZ, R31 ;  /* 0x000000ffff057224 */ /* 0x000fe200078e001f */
[----:B------:R-:W-:Y:S01]  /*cb70*/  BSSY B1, `(.L_x_1801) ;  /* 0x0000031000017945 */ /* 0x000fe20003800000 */
[----:B------:R-:W-:Y:S01]  /*cb80*/  IMAD.MOV.U32 R6, RZ, RZ, R36 ;  /* 0x000000ffff067224 */ /* 0x000fe200078e0024 */
[----:B------:R-:W-:Y:S01]  /*cb90*/  ISETP.GE.AND P1, PT, R162, R81, PT ;  /* 0x00000051a200720c */ /* 0x000fe20003f26270 */
[----:B------:R-:W-:Y:S01]  /*cba0*/  IMAD.IADD R4, R187, 0x1, -R4 ;  /* 0x00000001bb047824 */ /* 0x000fe200078e0a04 */
[----:B------:R-:W-:Y:S01]  /*cbb0*/  PRMT R105, R5, 0x7610, R105 ;  /* 0x0000761005697816 */ /* 0x000fe20000000069 */
[----:B------:R-:W-:Y:S01]  /*cbc0*/  IMAD.MOV.U32 R7, RZ, RZ, R37 ;  /* 0x000000ffff077224 */ /* 0x000fe200078e0025 */
[----:B------:R-:W-:Y:S01]  /*cbd0*/  PRMT R96, R6, 0x7610, R96 ;  /* 0x0000761006607816 */ /* 0x000fe20000000060 */
[----:B------:R-:W-:Y:S01]  /*cbe0*/  IMAD.MOV.U32 R3, RZ, RZ, R26 ;  /* 0x000000ffff037224 */ /* 0x000fe200078e001a */
[----:B------:R-:W-:Y:S01]  /*cbf0*/  SHF.L.U32 R5, R4, 0x1f, RZ ;  /* 0x0000001f04057819 */ /* 0x000fe200000006ff */
[----:B------:R-:W-:Y:S01]  /*cc00*/  IMAD.MOV.U32 R6, RZ, RZ, R27 ;  /* 0x000000ffff067224 */ /* 0x000fe200078e001b */
[----:B------:R-:W-:Y:S01]  /*cc10*/  PRMT R97, R7, 0x7610, R97 ;  /* 0x0000761007617816 */ /* 0x000fe20000000061 */
[----:B------:R-:W-:Y:S01]  /*cc20*/  IMAD.MOV.U32 R7, RZ, RZ, R20 ;  /* 0x000000ffff077224 */ /* 0x000fe200078e0014 */
[----:B------:R-:W0:Y:S01]  /*cc30*/  SYNCS.PHASECHK.TRANS64.TRYWAIT P0, [R16+URZ+0x2a800], R5 ;  /* 0x02a80005100075a7 */ /* 0x000e22000800017f */
        /* <DEDUP_REMOVED lines=35> */
[----:B0-----:R-:W-:Y:S06]  /*ce70*/  @!P0 BRA `(.L_x_1802) ;  /* 0x000001c8007c8947 */ /* 0x001fec0003800000 */
.L_x_2141:
[----:B------:R-:W-:Y:S05]  /*ce80*/  BSYNC B1 ;  /* 0x0000000000017941 */ /* 0x000fea0003800000 */
.L_x_1801:
[----:B------:R-:W-:Y:S01]  /*ce90*/  BSSY B1, `(.L_x_1803) ;  /* 0x000012f000017945 */ /* 0x000fe20003800000 */
        /* <DEDUP_REMOVED lines=13> */
[--C-:B------:R-:W-:Y:S02]  /*cf70*/  SHF.R.U64 R113, R60, 0x10, R61.reuse ;  /* 0x000000103c717819 */ /* 0x100fe4000000123d */
[----:B------:R-:W-:Y:S02]  /*cf80*/  SHF.R.U32.HI R60, RZ, 0x10, R61 ;  /* 0x00000010ff3c7819 */ /* 0x000fe4000001163d */
[--C-:B------:R-:W-:Y:S02]  /*cf90*/  SHF.R.U64 R61, R58, 0x10, R59.reuse ;  /* 0x000000103a3d7819 */ /* 0x100fe4000000123b */
[----:B------:R-:W-:Y:S02]  /*cfa0*/  SHF.R.U32.HI R58, RZ, 0x10, R59 ;  /* 0x00000010ff3a7819 */ /* 0x000fe4000001163b */
[----:B------:R-:W-:Y:S02]  /*cfb0*/  PRMT R111, R111, 0x5410, R60 ;  /* 0x000054106f6f7816 */ /* 0x000fe4000000003c */
[----:B------:R-:W-:-:S02]  /*cfc0*/  PRMT R109, R109, 0x5410, R58 ;  /* 0x000054106d6d7816 */ /* 0x000fc4000000003a */
[----:B------:R-:W-:Y:S02]  /*cfd0*/  PRMT R110, R110, 0x5410, R113 ;  /* 0x000054106e6e7816 */ /* 0x000fe40000000071 */
[----:B------:R-:W-:Y:S01]  /*cfe0*/  PRMT R112, R108, 0x5410, R61 ;  /* 0x000054106c707816 */ /* 0x000fe2000000003d */
[C---:B------:R-:W-:Y:S01]  /*cff0*/  IMAD.U32 R113, R109.reuse, 0x10000, RZ ;  /* 0x000100006d717824 */ /* 0x040fe200078e00ff */
[----:B------:R-:W-:Y:S01]  /*d000*/  LOP3.LUT R109, R109, 0xffff0000, RZ, 0xc0, !PT ;  /* 0xffff00006d6d7812 */ /* 0x000fe200078ec0ff */
[C---:B------:R-:W-:Y:S01]  /*d010*/  IMAD.U32 R108, R111.reuse, 0x10000, RZ ;  /* 0x000100006f6c7824 */ /* 0x040fe200078e00ff */
[----:B------:R-:W-:Y:S02]  /*d020*/  LOP3.LUT R111, R111, 0xffff0000, RZ, 0xc0, !PT ;  /* 0xffff00006f6f7812 */ /* 0x000fe400078ec0ff */
[C---:B0-----:R-:W-:Y:S01]  /*d030*/  LOP3.LUT R59, R6.reuse, 0xffff0000, RZ, 0xc0, !PT ;  /* 0xffff0000063b7812 */ /* 0x041fe200078ec0ff */
[----:B------:R-:W-:Y:S01]  /*d040*/  IMAD.U32 R58, R6, 0x10000, RZ ;  /* 0x00010000063a7824 */ /* 0x000fe200078e00ff */
[C---:B------:R-:W-:Y:S01]  /*d050*/  LOP3.LUT R61, R7.reuse, 0xffff0000, RZ, 0xc0, !PT ;  /* 0xffff0000073d7812 */ /* 0x040fe200078ec0ff */
[----:B------:R-:W-:-:S02]  /*d060*/  IMAD.U32 R60, R7, 0x10000, RZ ;  /* 0x00010000073c7824 */ /* 0x000fc400078e00ff */
[C---:B------:R-:W-:Y:S01]  /*d070*/  FMUL.FTZ R115, R59.reuse, R113 ;  /* 0x000000713b737220 */ /* 0x040fe20000410000 */
[-C--:B------:R-:W-:Y:S01]  /*d080*/  FMUL.FTZ R114, R59, R108.reuse ;  /* 0x0000006c3b727220 */ /* 0x080fe20000410000 */
[C---:B------:R-:W-:Y:S01]  /*d090*/  FMUL.FTZ R59, R61.reuse, R109 ;  /* 0x0000006d3d3b7220 */ /* 0x040fe20000410000 */
[----:B------:R-:W-:Y:S02]  /*d0a0*/  IMAD.U32 R6, R4, 0x10000, RZ ;  /* 0x0001000004067824 */ /* 0x000fe400078e00ff */
[C---:B------:R-:W-:Y:S01]  /*d0b0*/  FFMA.FTZ R115, R58.reuse, R108, -R115 ;  /* 0x0000006c3a737223 */ /* 0x040fe20000010873 */
[----:B------:R-:W-:Y:S01]  /*d0c0*/  FFMA.FTZ R114, R58, R113, R114 ;  /* 0x000000713a727223 */ /* 0x000fe20000010072 */
[-C--:B------:R-:W-:Y:S01]  /*d0d0*/  FMUL.FTZ R113, R61, R111.reuse ;  /* 0x0000006f3d717220 */ /* 0x080fe20000410000 */
[----:B------:R-:W-:Y:S01]  /*d0e0*/  FFMA.FTZ R108, R60, R111, -R59 ;  /* 0x0000006f3c6c7223 */ /* 0x000fe2000001083b */
[C---:B------:R-:W-:Y:S01]  /*d0f0*/  IMAD.U32 R7, R5.reuse, 0x10000, RZ ;  /* 0x0001000005077824 */ /* 0x040fe200078e00ff */
[----:B------:R-:W-:Y:S01]  /*d100*/  LOP3.LUT R4, R4, 0xffff0000, RZ, 0xc0, !PT ;  /* 0xffff000004047812 */ /* 0x000fe200078ec0ff */
[----:B------:R-:W-:Y:S01]  /*d110*/  IMAD.U32 R61, R112, 0x10000, RZ ;  /* 0x00010000703d7824 */ /* 0x000fe200078e00ff */
[----:B------:R-:W-:Y:S01]  /*d120*/  LOP3.LUT R5, R5, 0xffff0000, RZ, 0xc0, !PT ;  /* 0xffff000005057812 */ /* 0x000fe200078ec0ff */
[----:B------:R-:W-:Y:S01]  /*d130*/  IMAD.U32 R59, R110, 0x10000, RZ ;  /* 0x000100006e3b7824 */ /* 0x000fe200078e00ff */
[----:B------:R-:W-:Y:S01]  /*d140*/  LOP3.LUT R112, R112, 0xffff0000, RZ, 0xc0, !PT ;  /* 0xffff000070707812 */ /* 0x000fe200078ec0ff */
[----:B------:R-:W-:Y:S01]  /*d150*/  FFMA.FTZ R113, R60, R109, R113 ;  /* 0x0000006d3c717223 */ /* 0x000fe20000010071 */
[----:B------:R-:W-:Y:S01]  /*d160*/  LOP3.LUT R110, R110, 0xffff0000, RZ, 0xc0, !PT ;  /* 0xffff00006e6e7812 */ /* 0x000fe200078ec0ff */
[C---:B------:R-:W-:Y:S01]  /*d170*/  FMUL.FTZ R109, R4.reuse, R61 ;  /* 0x0000003d046d7220 */ /* 0x040fe20000410000 */
[----:B------:R-:W-:Y:S01]  /*d180*/  FMUL.FTZ R58, R4, R59 ;  /* 0x0000003b043a7220 */ /* 0x000fe20000410000 */
[----:B------:R-:W-:-:S02]  /*d190*/  FMUL.FTZ R60, R5, R112 ;  /* 0x00000070053c7220 */ /* 0x000fc40000410000 */
[-C--:B------:R-:W-:Y:S01]  /*d1a0*/  FMUL.FTZ R111, R5, R110.reuse ;  /* 0x0000006e056f7220 */ /* 0x080fe20000410000 */
[C---:B------:R-:W-:Y:S01]  /*d1b0*/  FFMA.FTZ R4, R6.reuse, R59, -R109 ;  /* 0x0000003b06047223 */ /* 0x040fe2000001086d */
[----:B------:R-:W-:Y:S01]  /*d1c0*/  FFMA.FTZ R61, R6, R61, R58 ;  /* 0x0000003d063d7223 */ /* 0x000fe2000001003a */
[C---:B------:R-:W-:Y:S01]  /*d1d0*/  FFMA.FTZ R5, R7.reuse, R110, -R60 ;  /* 0x0000006e07057223 */ /* 0x040fe2000001083c */
[----:B------:R-:W-:Y:S01]  /*d1e0*/  FFMA.FTZ R112, R7, R112, R111 ;  /* 0x0000007007707223 */ /* 0x000fe2000001006f */
[----:B------:R-:W-:Y:S02]  /*d1f0*/  F2FP.BF16.F32.PACK_AB R6, R114, R115 ;  /* 0x000000737206723e */ /* 0x000fe400000010ff */
[----:B------:R-:W-:Y:S02]  /*d200*/  F2FP.BF16.F32.PACK_AB R7, R113, R108 ;  /* 0x0000006c7107723e */ /* 0x000fe400000010ff */
[----:B------:R-:W-:Y:S02]  /*d210*/  F2FP.BF16.F32.PACK_AB R4, R61, R4 ;  /* 0x000000043d04723e */ /* 0x000fe400000010ff */
[----:B------:R-:W-:-:S05]  /*d220*/  F2FP.BF16.F32.PACK_AB R5, R112, R5 ;  /* 0x000000057005723e */ /* 0x000fca00000010ff */
[----:B------:R0:W-:Y:S02]  /*d230*/  STS.128 [R62+0xc400], R4 ;  /* 0x00c400043e007388 */ /* 0x0001e40000000c00 */
.L_x_1806:
[----:B------:R-:W-:Y:S05]  /*d240*/  BSYNC B2 ;  /* 0x0000000000027941 */ /* 0x000fea0003800000 */
.L_x_1805:
[----:B------:R-:W-:Y:S04]  /*d250*/  BSSY B2, `(.L_x_1807) ;  /* 0x0000030000027945 */ /* 0x000fe80003800000 */
[----:B------:R-:W-:Y:S05]  /*d260*/  @P1 BRA `(.L_x_1808) ;  /* 0x0000000000b81947 */ /* 0x000fea0003800000 */
[----:B0-----:R-:W0:Y:S01]  /*d270*/  LDS.128 R4, [R0] ;  /* 0x0000000000047984 */ /* 0x001e220000000c00 */
[--C-:B------:R-:W-:Y:S02]  /*d280*/  SHF.R.U64 R59, R54, 0x10, R55.reuse ;  /* 0x00000010363b7819 */ /* 0x100fe40000001237 */
[----:B------:R-:W-:Y:S02]  /*d290*/  SHF.R.U32.HI R54, RZ, 0x10, R55 ;  /* 0x00000010ff367819 */ /* 0x000fe40000011637 */
[--C-:B------:R-:W-:Y:S02]  /*d2a0*/  SHF.R.U64 R55, R56, 0x10, R57.reuse ;  /* 0x0000001038377819 */ /* 0x100fe40000001239 */
[----:B------:R-:W-:Y:S02]  /*d2b0*/  SHF.R.U32.HI R56, RZ, 0x10, R57 ;  /* 0x00000010ff387819 */ /* 0x000fe40000011639 */
[----:B------:R-:W-:Y:S02]  /*d2c0*/  PRMT R103, R103, 0x5410, R54 ;  /* 0x0000541067677816 */ /* 0x000fe40000000036 */
[----:B------:R-:W-:-:S02]  /*d2d0*/  PRMT R101, R101, 0x5410, R56 ;  /* 0x0000541065657816 */ /* 0x000fc40000000038 */
[----:B------:R-:W-:Y:S01]  /*d2e0*/  PRMT R100, R100, 0x5410, R55 ;  /* 0x0000541064647816 */ /* 0x000fe20000000037 */
[----:B------:R-:W-:Y:S01]  /*d2f0*/  IMAD.U32 R58, R103, 0x10000, RZ ;  /* 0x00010000673a7824 */ /* 0x000fe200078e00ff */
[----:B------:R-:W-:Y:S01]  /*d300*/  PRMT R102, R102, 0x5410, R59 ;  /* 0x0000541066667816 */ /* 0x000fe2000000003b */
[C---:B------:R-:W-:Y:S01]  /*d310*/  IMAD.U32 R59, R101.reuse, 0x10000, RZ ;  /* 0x00010000653b7824 */ /* 0x040fe200078e00ff */
[----:B------:R-:W-:Y:S02]  /*d320*/  LOP3.LUT R101, R101, 0xffff0000, RZ, 0xc0, !PT ;  /* 0xffff000065657812 */ /* 0x000fe400078ec0ff */
[----:B------:R-:W-:Y:S02]  /*d330*/  LOP3.LUT R103, R103, 0xffff0000, RZ, 0xc0, !PT ;  /* 0xffff000067677812 */ /* 0x000fe400078ec0ff */
[C---:B0-----:R-:W-:Y:S01]  /*d340*/  LOP3.LUT R55, R6.reuse, 0xffff0000, RZ, 0xc0, !PT ;  /* 0xffff000006377812 */ /* 0x041fe200078ec0ff */
[----:B------:R-:W-:Y:S01]  /*d350*/  IMAD.U32 R54, R6, 0x10000, RZ ;  /* 0x0001000006367824 */ /* 0x000fe200078e00ff */
[C---:B------:R-:W-:Y:S01]  /*d360*/  LOP3.LUT R57, R7.reuse, 0xffff0000, RZ, 0xc0, !PT ;  /* 0xffff000007397812 */ /* 0x040fe200078ec0ff */
[----:B------:R-:W-:-:S02]  /*d370*/  IMAD.U32 R56, R7, 0x10000, RZ ;  /* 0x0001000007387824 */ /* 0x000fc400078e00ff */
[CC--:B------:R-:W-:Y:S01]  /*d380*/  FMUL.FTZ R60, R55.reuse, R58.reuse ;  /* 0x0000003a373c7220 */ /* 0x0c0fe20000410000 */
[----:B------:R-:W-:Y:S01]  /*d390*/  FMUL.FTZ R61, R55, R59 ;  /* 0x0000003b373d7220 */ /* 0x000fe20000410000 */
[C---:B------:R-:W-:Y:S01]  /*d3a0*/  FMUL.FTZ R55, R57.reuse, R101 ;  /* 0x0000006539377220 */ /* 0x040fe20000410000 */
[----:B------:R-:W-:Y:S02]  /*d3b0*/  IMAD.U32 R6, R4, 0x10000, RZ ;  /* 0x0001000004067824 */ /* 0x000fe400078e00ff */
        /* <DEDUP_REMOVED lines=9> */
[----:B------:R-:W-:Y:S01]  /*d450*/  FFMA.FTZ R58, R54, R58, -R61 ;  /* 0x0000003a363a7223 */ /* 0x000fe2000001083d */
        /* <DEDUP_REMOVED lines=15> */
.L_x_1808:
[----:B------:R-:W-:Y:S05]  /*d550*/  BSYNC B2 ;  /* 0x0000000000027941 */ /* 0x000fea0003800000 */
.L_x_1807:
[----:B------:R-:W-:Y:S04]  /*d560*/  BSSY B2, `(.L_x_1809) ;  /* 0x0000030000027945 */ /* 0x000fe80003800000 */
[----:B------:R-:W-:Y:S05]  /*d570*/  @P2 BRA `(.L_x_1810) ;  /* 0x0000000000b82947 */ /* 0x000fea0003800000 */
[----:B01----:R-:W0:Y:S01]  /*d580*/  LDS.128 R4, [R62+0x10400] ;  /* 0x010400003e047984 */ /* 0x003e220000000c00 */
        /* <DEDUP_REMOVED lines=45> */
.L_x_1810:
[----:B------:R-:W-:Y:S05]  /*d860*/  BSYNC B2 ;  /* 0x0000000000027941 */ /* 0x000fea0003800000 */
.L_x_1809:
[----:B------:R-:W-:Y:S04]  /*d870*/  BSSY B2, `(.L_x_1811) ;  /* 0x0000030000027945 */ /* 0x000fe80003800000 */
[----:B------:R-:W-:Y:S05]  /*d880*/  @P3 BRA `(.L_x_1812) ;  /* 0x0000000000b83947 */ /* 0x000fea0003800000 */
[----:B012---:R-:W0:Y:S01]  /*d890*/  LDS.128 R4, [R0+0x4000] ;  /* 0x0040000000047984 */ /* 0x007e220000000c00 */
        /* <DEDUP_REMOVED lines=45> */
.L_x_1812:
[----:B------:R-:W-:Y:S05]  /*db70*/  BSYNC B2 ;  /* 0x0000000000027941 */ /* 0x000fea0003800000 */
.L_x_1811:
[----:B------:R-:W-:Y:S04]  /*db80*/  BSSY B2, `(.L_x_1813) ;  /* 0x0000030000027945 */ /* 0x000fe80003800000 */
[----:B------:R-:W-:Y:S05]  /*db90*/  @P4 BRA `(.L_x_1814) ;  /* 0x0000000000b84947 */ /* 0x000fea0003800000 */
[----:B0123--:R-:W0:Y:S01]  /*dba0*/  LDS.128 R4, [R62+0x14400] ;  /* 0x014400003e047984 */ /* 0x00fe220000000c00 */
        /* <DEDUP_REMOVED lines=45> */
.L_x_1814:
[----:B------:R-:W-:Y:S05]  /*de80*/  BSYNC B2 ;  /* 0x0000000000027941 */ /* 0x000fea0003800000 */
.L_x_1813:
[----:B------:R-:W-:Y:S05]  /*de90*/  @P5 BRA `(.L_x_1804) ;  /* 0x0000000000b85947 */ /* 0x000fea0003800000 */
[----:B01234-:R-:W0:Y:S01]  /*dea0*/  LDS.128 R4, [R0+0x8000] ;  /* 0x0080000000047984 */ /* 0x01fe220000000c00 */
[----:B------:R-:W-:Y:S02]  /*deb0*/  SHF.R.U64 R40, R32, 0x10, R33 ;  /* 0x0000001020287819 */ /* 0x000fe40000001221 */
[----:B------:R-:W-:Y:S02]  /*dec0*/  SHF.R.U64 R32, R34, 0x10, R35 ;  /* 0x0000001022207819 */ /* 0x000fe40000001223 */
[----:B------:R-:W-:Y:S02]  /*ded0*/  SHF.R.U32.HI R33, RZ, 0x10, R33 ;  /* 0x00000010ff217819 */ /* 0x000fe40000011621 */
        /* <DEDUP_REMOVED lines=13> */
[C---:B------:R-:W-:Y:S01]  /*dfb0*/  FMUL.FTZ R42, R33.reuse, R40 ;  /* 0x00000028212a7220 */ /* 0x040fe20000410000 */
[-C--:B------:R-:W-:Y:S01]  /*dfc0*/  FMUL.FTZ R43, R33, R41.reuse ;  /* 0x00000029212b7220 */ /* 0x080fe20000410000 */
[----:B------:R-:W-:Y:S01]  /*dfd0*/  FMUL.FTZ R33, R35, R78 ;  /* 0x0000004e23217220 */ /* 0x000fe20000410000 */
[----:B------:R-:W-:Y:S02]  /*dfe0*/  IMAD.U32 R6, R4, 0x10000, RZ ;  /* 0x0001000004067824 */ /* 0x000fe400078e00ff */
[C---:B------:R-:W-:Y:S01]  /*dff0*/  FFMA.FTZ R45, R32.reuse, R41, R42 ;  /* 0x00000029202d7223 */ /* 0x040fe2000001002a */
[----:B------:R-:W-:Y:S02]  /*e000*/  IMAD.U32 R7, R5, 0x10000, RZ ;  /* 0x0001000005077824 */ /* 0x000fe400078e00ff */
[----:B------:R-:W-:Y:S01]  /*e010*/  FFMA.FTZ R44, R32, R40, -R43 ;  /* 0x00000028202c7223 */ /* 0x000fe2000001082b */
[-C--:B------:R-:W-:Y:S01]  /*e020*/  FMUL.FTZ R41, R35, R80.reuse ;  /* 0x0000005023297220 */ /* 0x080fe20000410000 */
[----:B------:R-:W-:Y:S01]  /*e030*/  LOP3.LUT R4, R4, 0xffff0000, RZ, 0xc0, !PT ;  /* 0xffff000004047812 */ /* 0x000fe200078ec0ff */
[C---:B------:R-:W-:Y:S01]  /*e040*/  FFMA.FTZ R80, R34.reuse, R80, -R33 ;  /* 0x0000005022507223 */ /* 0x040fe20000010821 */
        /* <DEDUP_REMOVED lines=19> */
.L_x_1804:
[----:B------:R-:W-:Y:S05]  /*e180*/  BSYNC B1 ;  /* 0x0000000000017941 */ /* 0x000fea0003800000 */
.L_x_1803:
        /* <DEDUP_REMOVED lines=57> */
.L_x_1817:
[----:B------:R-:W-:Y:S05]  /*e520*/  BSYNC B1 ;  /* 0x0000000000017941 */ /* 0x000fea0003800000 */
.L_x_1816:
[----:B------:R-:W-:Y:S04]  /*e530*/  BSSY B1, `(.L_x_1818) ;  /* 0x0000030000017945 */ /* 0x000fe80003800000 */
[----:B------:R-:W-:Y:S05]  /*e540*/  @P1 BRA `(.L_x_1819) ;  /* 0x0000000000b81947 */ /* 0x000fea0003800000 */
[----:B0-----:R-:W0:Y:S01]  /*e550*/  LDS.128 R4, [R0+0x2000] ;  /* 0x0020000000047984 */ /* 0x001e220000000c00 */
        /* <DEDUP_REMOVED lines=45> */
.L_x_1819:
[----:B------:R-:W-:Y:S05]  /*e830*/  BSYNC B1 ;  /* 0x0000000000017941 */ /* 0x000fea0003800000 */
.L_x_1818:
        /* <DEDUP_REMOVED lines=48> */
.L_x_1821:
[----:B------:R-:W-:Y:S05]  /*eb40*/  BSYNC B1 ;  /* 0x0000000000017941 */ /* 0x000fea0003800000 */
.L_x_1820:
        /* <DEDUP_REMOVED lines=48> */
.L_x_1823:
[----:B------:R-:W-:Y:S05]  /*ee50*/  BSYNC B1 ;  /* 0x0000000000017941 */ /* 0x000fea0003800000 */
.L_x_1822:
        /* <DEDUP_REMOVED lines=48> */
.L_x_1825:
[----:B------:R-:W-:Y:S05]  /*f160*/  BSYNC B1 ;  /* 0x0000000000017941 */ /* 0x000fea0003800000 */
.L_x_1824:
        /* <DEDUP_REMOVED lines=9> */
[C---:B------:R-:W-:Y:S01]  /*f200*/  IMAD.U32 R13, R63.reuse, 0x10000, RZ ;  /* 0x000100003f0d7824 */ /* 0x040fe200078e00ff */
[----:B------:R-:W-:Y:S01]  /*f210*/  LOP3.LUT R63, R63, 0xffff0000, RZ, 0xc0, !PT ;  /* 0xffff00003f3f7812 */ /* 0x000fe200078ec0ff */
[C---:B------:R-:W-:Y:S01]  /*f220*/  IMAD.U32 R11, R65.reuse, 0x10000, RZ ;  /* 0x00010000410b7824 */ /* 0x040fe200078e00ff */
[----:B------:R-:W-:Y:S02]  /*f230*/  LOP3.LUT R65, R65, 0xffff0000, RZ, 0xc0, !PT ;  /* 0xffff000041417812 */ /* 0x000fe400078ec0ff */
[----:B------:R-:W-:Y:S02]  /*f240*/  PRMT R12, R3, 0x5410, R12 ;  /* 0x00005410030c7816 */ /* 0x000fe4000000000c */
[C---:B0-----:R-:W-:Y:S01]  /*f250*/  LOP3.LUT R9, R6.reuse, 0xffff0000, RZ, 0xc0, !PT ;  /* 0xffff000006097812 */ /* 0x041fe200078ec0ff */
[C---:B------:R-:W-:Y:S01]  /*f260*/  IMAD.U32 R10, R7.reuse, 0x10000, RZ ;  /* 0x00010000070a7824 */ /* 0x040fe200078e00ff */
[----:B------:R-:W-:Y:S01]  /*f270*/  LOP3.LUT R7, R7, 0xffff0000, RZ, 0xc0, !PT ;  /* 0xffff000007077812 */ /* 0x000fe200078ec0ff */
[----:B------:R-:W-:-:S02]  /*f280*/  IMAD.U32 R8, R6, 0x10000, RZ ;  /* 0x0001000006087824 */ /* 0x000fc400078e00ff */
[C---:B------:R-:W-:Y:S01]  /*f290*/  FMUL.FTZ R15, R9.reuse, R13 ;  /* 0x0000000d090f7220 */ /* 0x040fe20000410000 */
[----:B------:R-:W-:Y:S01]  /*f2a0*/  FMUL.FTZ R14, R9, R11 ;  /* 0x0000000b090e7220 */ /* 0x000fe20000410000 */
[C---:B------:R-:W-:Y:S01]  /*f2b0*/  FMUL.FTZ R9, R7.reuse, R63 ;  /* 0x0000003f07097220 */ /* 0x040fe20000410000 */
[----:B------:R-:W-:Y:S02]  /*f2c0*/  IMAD.U32 R3, R4, 0x10000, RZ ;  /* 0x0001000004037824 */ /* 0x000fe400078e00ff */
[C---:B------:R-:W-:Y:S01]  /*f2d0*/  FFMA.FTZ R15, R8.reuse, R11, -R15 ;  /* 0x0000000b080f7223 */ /* 0x040fe2000001080f */
[----:B------:R-:W-:Y:S01]  /*f2e0*/  FFMA.FTZ R14, R8, R13, R14 ;  /* 0x0000000d080e7223 */ /* 0x000fe2000001000e */
[-C--:B------:R-:W-:Y:S01]  /*f2f0*/  FMUL.FTZ R11, R7, R65.reuse ;  /* 0x00000041070b7220 */ /* 0x080fe20000410000 */
        /* <DEDUP_REMOVED lines=21> */
[----:B------:R0:W-:Y:S01]  /*f450*/  STS.128 [R0+0xa000], R4 ;  /* 0x00a0000400007388 */ /* 0x0001e20000000c00 */
[----:B------:R-:W-:Y:S05]  /*f460*/  BRA `(.L_x_1815) ;  /* 0x0000003400f07947 */ /* 0x000fea0003800000 */
.L_x_1794:
[----:B------:R-:W0:Y:S01]  /*f470*/  LDC R28, c[0x0][0x448] ;  /* 0x00011200ff1c7b82 */ /* 0x000e220000000800 */
[----:B------:R-:W-:Y:S01]  /*f480*/  IMAD R3, R189, 0x40, R10 ;  /* 0x00000040bd037824 */ /* 0x000fe200078e020a */
[----:B------:R-:W-:Y:S01]  /*f490*/  ULDC.64 UR4, c[0x0][0x3f8] ;  /* 0x0000fe0000047ab9 */ /* 0x000fe20000000a00 */
[----:B------:R-:W-:Y:S01]  /*f4a0*/  ULDC.64 UR6, c[0x0][0x408] ;  /* 0x0001020000067ab9 */ /* 0x000fe20000000a00 */
[----:B------:R-:W-:Y:S02]  /*f4b0*/  IMAD.MOV.U32 R8, RZ, RZ, R24 ;  /* 0x000000ffff087224 */ /* 0x000fe400078e0018 */
[----:B------:R-:W-:Y:S02]  /*f4c0*/  IMAD.MOV.U32 R9, RZ, RZ, R29 ;  /* 0x000000ffff097224 */ /* 0x000fe400078e001d */
[----:B------:R-:W-:Y:S01]  /*f4d0*/  IMAD.MOV.U32 R4, RZ, RZ, R26 ;  /* 0x000000ffff047224 */ /* 0x000fe200078e001a */
[----:B0-----:R-:W-:-:S13]  /*f4e0*/  ISETP.NE.AND P0, PT, R28, 0x1, PT ;  /* 0x000000011c00780c */ /* 0x001fda0003f05270 */
[----:B------:R-:W0:Y:S08]  /*f4f0*/  @P0 LDC R0, c[0x0][0x44c] ;  /* 0x00011300ff000b82 */ /* 0x000e300000000800 */
[----:B------:R-:W1:Y:S01]  /*f500*/  @P0 LDC R5, c[0x0][0x450] ;  /* 0x00011400ff050b82 */ /* 0x000e620000000800 */
[----:B0-----:R-:W-:-:S05]  /*f510*/  @P0 IMAD.HI.U32 R0, R3, R0, RZ ;  /* 0x0000000003000227 */ /* 0x001fca00078e00ff */
[----:B-1----:R-:W-:Y:S01]  /*f520*/  @P0 SHF.R.U32.HI R3, RZ, R5, R0 ;  /* 0x00000005ff030219 */ /* 0x002fe20000011600 */
[----:B------:R-:W-:-:S03]  /*f530*/  IMAD.MOV.U32 R5, RZ, RZ, R31 ;  /* 0x000000ffff057224 */ /* 0x000fc600078e001f */
        /* <DEDUP_REMOVED lines=17> */
[----:B------:R-:W0:Y:S04]  /*f650*/  SHFL.IDX PT, R3, R8, RZ, 0x1c1f ;  /* 0x001c1fff08037589 */ /* 0x000e2800000e0000 */
[----:B------:R-:W1:Y:S04]  /*f660*/  SHFL.IDX PT, R0, R6, RZ, 0x1c1f ;  /* 0x001c1fff06007589 */ /* 0x000e6800000e0000 */
[----:B------:R2:W3:Y:S04]  /*f670*/  SHFL.IDX PT, R5, R7, RZ, 0x1c1f ;  /* 0x001c1fff07057589 */ /* 0x0004e800000e0000 */
[----:B------:R2:W4:Y:S01]  /*f680*/  SHFL.IDX PT, R14, R9, RZ, 0x1c1f ;  /* 0x001c1fff090e7589 */ /* 0x00052200000e0000 */
[----:B0-----:R-:W-:-:S02]  /*f690*/  IMAD.MOV.U32 R21, RZ, RZ, R3 ;  /* 0x000000ffff157224 */ /* 0x001fc400078e0003 */
[----:B-12---:R-:W-:-:S07]  /*f6a0*/  IMAD.MOV.U32 R20, RZ, RZ, R0 ;  /* 0x000000ffff147224 */ /* 0x006fce00078e0000 */
.L_x_2147:
[----:B------:R-:W-:Y:S01]  /*f6b0*/  IMAD R81, R163, R28, RZ ;  /* 0x0000001ca3517224 */ /* 0x000fe200078e02ff */
[----:B------:R-:W-:Y:S01]  /*f6c0*/  BSSY B1, `(.L_x_1827) ;  /* 0x0000030000017945 */ /* 0x000fe20003800000 */
[----:B----4-:R-:W-:Y:S01]  /*f6d0*/  IMAD.MOV.U32 R50, RZ, RZ, R14 ;  /* 0x000000ffff327224 */ /* 0x010fe200078e000e */
[----:B------:R-:W-:Y:S01]  /*f6e0*/  CS2R R44, SRZ ;  /* 0x00000000002c7805 */ /* 0x000fe2000001ff00 */
[----:B---3--:R-:W-:Y:S01]  /*f6f0*/  IMAD.MOV.U32 R51, RZ, RZ, R5 ;  /* 0x000000ffff337224 */ /* 0x008fe200078e0005 */
        /* <DEDUP_REMOVED lines=20> */
[----:B------:R-:W-:-:S02]  /*f840*/  CS2R R44, SRZ ;  /* 0x00000000002c7805 */ /* 0x000fc4000001ff00 */
        /* <DEDUP_REMOVED lines=14> */
[----:B------:R-:W-:Y:S01]  /*f930*/  CS2R R38, SRZ ;  /* 0x0000000000267805 */ /* 0x000fe2000001ff00 */
[----:B------:R1:W5:Y:S01]  /*f940*/  @!P1 LD.E.128 R28, desc[UR6][R12.64] ;  /* 0x000000060c1c9980 */ /* 0x000362000c101d00 */
[----:B------:R-:W-:-:S03]  /*f950*/  @!P1 IMAD.WIDE R14, R15, 0x2, R50 ;  /* 0x000000020f0e9825 */ /* 0x000fc600078e0232 */
[----:B------:R1:W5:Y:S01]  /*f960*/  @!P2 LD.E.128 R24, desc[UR6][R20.64] ;  /* 0x000000061418a980 */ /* 0x000362000c101d00 */
[----:B------:R-:W-:-:S03]  /*f970*/  @!P2 IMAD.WIDE R48, R49, 0x2, R50 ;  /* 0x000000023130a825 */ /* 0x000fc600078e0232 */
[----:B------:R1:W5:Y:S01]  /*f980*/  @!P1 LD.E.128 R40, desc[UR6][R14.64] ;  /* 0x000000060e289980 */ /* 0x000362000c101d00 */
[----:B0-----:R-:W-:-:S03]  /*f990*/  @!P0 IMAD.WIDE R4, R18, 0x2, R50 ;  /* 0x0000000212048825 */ /* 0x001fc600078e0232 */
[----:B------:R1:W5:Y:S04]  /*f9a0*/  @!P2 LD.E.128 R36, desc[UR6][R48.64] ;  /* 0x000000063024a980 */ /* 0x000368000c101d00 */
[----:B------:R1:W5:Y:S02]  /*f9b0*/  @!P0 LD.E.128 R44, desc[UR6][R4.64] ;  /* 0x00000006042c8980 */ /* 0x000364000c101d00 */
.L_x_1828:
[----:B------:R-:W-:Y:S05]  /*f9c0*/  BSYNC B1 ;  /* 0x0000000000017941 */ /* 0x000fea0003800000 */
.L_x_1827:
[----:B-1---5:R-:W-:Y:S01]  /*f9d0*/  IMAD.MOV.U32 R4, RZ, RZ, R46 ;  /* 0x000000ffff047224 */ /* 0x022fe200078e002e */
[----:B------:R-:W-:Y:S01]  /*f9e0*/  UMOV UR4, 0xffffffff ;  /* 0xffffffff00047882 */ /* 0x000fe20000000000 */
        /* <DEDUP_REMOVED lines=45> */
[----:B------:R-:W-:Y:S02]  /*fcc0*/  CS2R R4, SRZ ;  /* 0x0000000000047805 */ /* 0x000fe4000001ff00 */
[----:B------:R-:W-:Y:S02]  /*fcd0*/  PRMT R86, R0, 0x7610, R86 ;  /* 0x0000761000567816 */ /* 0x000fe40000000056 */
[----:B------:R-:W-:Y:S01]  /*fce0*/  PRMT R87, R3, 0x7610, R87 ;  /* 0x0000761003577816 */ /* 0x000fe20000000057 */
[----:B------:R-:W-:Y:S06]  /*fcf0*/  BRA.DIV UR4, `(.L_x_1829) ;  /* 0x0000019e04687947 */ /* 0x000fec000b800000 */
[----:B------:R-:W0:Y:S04]  /*fd00*/  SHFL.IDX PT, R3, R8, 0x1, 0x1c1f ;  /* 0x003c1f0008037f89 */ /* 0x000e2800000e0000 */
[----:B------:R-:W1:Y:S04]  /*fd10*/  SHFL.IDX PT, R0, R6, 0x1, 0x1c1f ;  /* 0x003c1f0006007f89 */ /* 0x000e6800000e0000 */
[----:B------:R-:W2:Y:S04]  /*fd20*/  SHFL.IDX PT, R7, R7, 0x1, 0x1c1f ;  /* 0x003c1f0007077f89 */ /* 0x000ea800000e0000 */
[----:B------:R3:W4:Y:S01]  /*fd30*/  SHFL.IDX PT, R14, R9, 0x1, 0x1c1f ;  /* 0x003c1f00090e7f89 */ /* 0x00072200000e0000 */
[----:B0-----:R-:W-:-:S02]  /*fd40*/  IMAD.MOV.U32 R61, RZ, RZ, R3 ;  /* 0x000000ffff3d7224 */ /* 0x001fc400078e0003 */
[----:B-1-3--:R-:W-:-:S07]  /*fd50*/  IMAD.MOV.U32 R60, RZ, RZ, R0 ;  /* 0x000000ffff3c7224 */ /* 0x00afce00078e0000 */
.L_x_2153:
[----:B------:R-:W-:Y:S01]  /*fd60*/  VIADD R10, R10, 0x40 ;  /* 0x000000400a0a7836 */ /* 0x000fe20000000000 */
[----:B------:R-:W-:Y:S01]  /*fd70*/  BSSY B1, `(.L_x_1830) ;  /* 0x000002f000017945 */ /* 0x000fe20003800000 */
[----:B----4-:R-:W-:Y:S01]  /*fd80*/  IMAD.MOV.U32 R62, RZ, RZ, R14 ;  /* 0x000000ffff3e7224 */ /* 0x010fe200078e000e */
[----:B------:R-:W-:Y:S01]  /*fd90*/  CS2R R8, SRZ ;  /* 0x0000000000087805 */ /* 0x000fe2000001ff00 */
[----:B--2---:R-:W-:Y:S01]  /*fda0*/  IMAD.MOV.U32 R63, RZ, RZ, R7 ;  /* 0x000000ffff3f7224 */ /* 0x004fe200078e0007 */
        /* <DEDUP_REMOVED lines=43> */
.L_x_1831:
[----:B------:R-:W-:Y:S05]  /*10060*/  BSYNC B1 ;  /* 0x0000000000017941 */ /* 0x000fea0003800000 */
.L_x_1830:
[----:B------:R-:W-:Y:S01]  /*10070*/  LEA.HI R0, R187, R187, RZ, 0x1 ;  /* 0x000000bbbb007211 */ /* 0x000fe200078f08ff */
[----:B-----5:R-:W-:Y:S01]  /*10080*/  IMAD.MOV.U32 R3, RZ, RZ, R4 ;  /* 0x000000ffff037224 */ /* 0x020fe200078e0004 */
[----:B------:R-:W-:Y:S01]  /*10090*/  VIADDMNMX R81, R81, -R177, 0x80, PT ;  /* 0x0000008051517446 */ /* 0x000fe200038009b1 */
[----:B0-----:R-:W-:Y:S01]  /*100a0*/  IMAD.MOV.U32 R20, RZ, RZ, R5 ;  /* 0x000000ffff147224 */ /* 0x001fe200078e0005 */
[----:B------:R-:W-:Y:S01]  /*100b0*/  LOP3.LUT R0, R0, 0xfffffffe, RZ, 0xc0, !PT ;  /* 0xfffffffe00007812 */ /* 0x000fe200078ec0ff */
[----:B------:R-:W-:Y:S01]  /*100c0*/  IMAD.MOV.U32 R21, RZ, RZ, R7 ;  /* 0x000000ffff157224 */ /* 0x000fe200078e0007 */
[----:B------:R-:W-:Y:S01]  /*100d0*/  PRMT R90, R3, 0x7610, R90 ;  /* 0x00007610035a7816 */ /* 0x000fe2000000005a */
[----:B------:R-:W-:Y:S01]  /*100e0*/  IMAD.MOV.U32 R3, RZ, RZ, R6 ;  /* 0x000000ffff037224 */ /* 0x000fe200078e0006 */
[----:B------:R-:W-:Y:S01]  /*100f0*/  PRMT R91, R20, 0x7610, R91 ;  /* 0x00007610145b7816 */ /* 0x000fe2000000005b */
        /* <DEDUP_REMOVED lines=31> */
[----:B------:R-:W-:Y:S01]  /*102f0*/  BSSY B1, `(.L_x_1832) ;  /* 0x000000e000017945 */ /* 0x000fe20003800000 */
        /* <DEDUP_REMOVED lines=9> */
[----:B------:R-:W-:-:S02]  /*10390*/  ISETP.GE.AND P1, PT, R162, R81, PT ;  /* 0x00000051a200720c */ /* 0x000fc40003f26270 */
[----:B------:R-:W-:Y:S02]  /*103a0*/  PRMT R69, R63, 0x7610, R69 ;  /* 0x000076103f457816 */ /* 0x000fe40000000045 */
[----:B------:R-:W-:Y:S01]  /*103b0*/  PRMT R70, R64, 0x7610, R70 ;  /* 0x0000761040467816 */ /* 0x000fe20000000046 */
[----:B0-----:R-:W-:Y:S08]  /*103c0*/  @!P0 BRA `(.L_x_1833) ;  /* 0x00000198002c8947 */ /* 0x001ff00003800000 */
.L_x_2154:
[----:B------:R-:W-:Y:S05]  /*103d0*/  BSYNC B1 ;  /* 0x0000000000017941 */ /* 0x000fea0003800000 */
.L_x_1832:
[----:B------:R-:W-:Y:S01]  /*103e0*/  BSSY B1, `(.L_x_1834) ;  /* 0x0000145000017945 */ /* 0x000fe20003800000 */
[----:B------:R-:W-:Y:S02]  /*103f0*/  PRMT R71, R60, 0x7610, R71 ;  /* 0x000076103c477816 */ /* 0x000fe40000000047 */
[----:B------:R-:W-:Y:S01]  /*10400*/  PRMT R72, R62, 0x7610, R72 ;  /* 0x000076103e487816 */ /* 0x000fe20000000048 */
[----:B------:R-:W-:Y:S06]  /*10410*/  @P1 BRA `(.L_x_1835) ;  /* 0x0000001400041947 */ /* 0x000fec0003800000 */
[----:B------:R-:W1:Y:S01]  /*10420*/  LDC R98, c[0x0][0x3f4] ;  /* 0x0000fd00ff627b82 */ /* 0x000e620000000800 */
[----:B------:R-:W-:Y:S01]  /*10430*/  BSSY B2, `(.L_x_1836) ;  /* 0x000006f000027945 */ /* 0x000fe20003800000 */
[-C--:B-1----:R-:W-:Y:S02]  /*10440*/  ISETP.GE.AND P0, PT, R18, R98.reuse, PT ;  /* 0x000000621200720c */ /* 0x082fe40003f06270 */
[-C--:B------:R-:W-:Y:S02]  /*10450*/  ISETP.GE.AND P1, PT, R165, R98.reuse, PT ;  /* 0x00000062a500720c */ /* 0x080fe40003f26270 */
[----:B------:R-:W-:-:S09]  /*10460*/  ISETP.GE.AND P2, PT, R166, R98, PT ;  /* 0x00000062a600720c */ /* 0x000fd20003f46270 */
[----:B------:R-:W-:Y:S05]  /*10470*/  @P0 BRA `(.L_x_1837) ;  /* 0x0000000400a80947 */ /* 0x000fea0003800000 */
[----:B------:R-:W-:Y:S02]  /*10480*/  LEA.HI R62, R98, R189, RZ, 0x1d ;  /* 0x000000bd623e7211 */ /* 0x000fe400078fe8ff */
[----:B------:R-:W-:Y:S02]  /*10490*/  LOP3.LUT R60, R174, 0x38, R18, 0xf8, !PT ;  /* 0x00000038ae3c7812 */ /* 0x000fe400078ef812 */
[----:B------:R-:W-:Y:S01]  /*104a0*/  SHF.R.S32.HI R65, RZ, 0x1f, R62 ;  /* 0x0000001fff417819 */ /* 0x000fe2000001143e */
[----:B------:R-:W-:Y:S01]  /*104b0*/  IMAD.SHL.U32 R63, R62, 0x8, RZ ;  /* 0x000000083e3f7824 */ /* 0x000fe200078e00ff */
[-C--:B0-----:R-:W-:Y:S02]  /*104c0*/  LOP3.LUT R61, R60, R175.reuse, RZ, 0x3c, !PT ;  /* 0x000000af3c3d7212 */ /* 0x081fe400078e3cff */
[----:B------:R-:W-:Y:S02]  /*104d0*/  LEA.HI R65, R65, R62, RZ, 0x3 ;  /* 0x0000003e41417211 */ /* 0x000fe400078f18ff */
[----:B------:R-:W-:Y:S01]  /*104e0*/  LOP3.LUT R60, R174, 0x38, R63, 0xf8, !PT ;  /* 0x00000038ae3c7812 */ /* 0x000fe200078ef83f */
[----:B------:R-:W-:Y:S01]  /*104f0*/  IMAD.IADD R61, R176, 0x1, R61 ;  /* 0x00000001b03d7824 */ /* 0x000fe200078e023d */
[----:B------:R-:W-:Y:S01]  /*10500*/  SHF.R.U32.HI R115, RZ, 0x10, R33 ;  /* 0x00000010ff737819 */ /* 0x000fe20000011621 */
[----:B------:R-:W-:Y:S01]  /*10510*/  IMAD.SHL.U32 R65, R65, 0x400, RZ ;  /* 0x0000040041417824 */ /* 0x000fe200078e00ff */
[----:B------:R-:W-:Y:S01]  /*10520*/  LOP3.LUT R60, R60, R175, RZ, 0x3c, !PT ;  /* 0x000000af3c3c7212 */ /* 0x000fe200078e3cff */
[----:B------:R-:W-:Y:S01]  /*10530*/  IMAD R107, R61, 0x2, R16 ;  /* 0x000000023d6b7824 */ /* 0x000fe200078e0210 */
[----:B------:R-:W-:-:S02]  /*10540*/  SHF.R.U64 R44, R44, 0x10, R45 ;  /* 0x000000102c2c7819 */ /* 0x000fc4000000122d */
[----:B------:R-:W-:Y:S02]  /*10550*/  LOP3.LUT R65, R65, 0x7fffe000, RZ, 0xc0, !PT ;  /* 0x7fffe00041417812 */ /* 0x000fe400078ec0ff */
[----:B------:R-:W-:Y:S02]  /*10560*/  PRMT R114, R114, 0x5410, R115 ;  /* 0x0000541072727816 */ /* 0x000fe40000000073 */
[----:B------:R-:W-:Y:S02]  /*10570*/  IADD3 R65, R60, R65, R176 ;  /* 0x000000413c417210 */ /* 0x000fe40007ffe0b0 */
[----:B------:R-:W0:Y:S01]  /*10580*/  LDS.128 R60, [R107+0xc400] ;  /* 0x00c400006b3c7984 */ /* 0x000e220000000c00 */
[----:B------:R-:W-:Y:S02]  /*10590*/  SHF.R.U64 R116, R32, 0x10, R33 ;  /* 0x0000001020747819 */ /* 0x000fe40000001221 */
[----:B------:R-:W-:Y:S01]  /*105a0*/  IMAD R108, R65, 0x2, R16 ;  /* 0x00000002416c7824 */ /* 0x000fe200078e0210 */
[----:B------:R-:W-:-:S02]  /*105b0*/  PRMT R115, R109, 0x5410, R44 ;  /* 0x000054106d737816 */ /* 0x000fc4000000002c */
[--C-:B------:R-:W-:Y:S02]  /*105c0*/  SHF.R.U64 R34, R34, 0x10, R35.reuse ;  /* 0x0000001022227819 */ /* 0x100fe40000001223 */
[----:B------:R-:W1:Y:S01]  /*105d0*/  LDS.128 R64, [R108+0xc400] ;  /* 0x00c400006c407984 */ /* 0x000e620000000c00 */
[----:B------:R-:W-:Y:S02]  /*105e0*/  SHF.R.U32.HI R33, RZ, 0x10, R35 ;  /* 0x00000010ff217819 */ /* 0x000fe40000011623 */
[----:B------:R-:W-:Y:S02]  /*105f0*/  SHF.R.U32.HI R117, RZ, 0x10, R45 ;  /* 0x00000010ff757819 */ /* 0x000fe4000001162d */
[----:B------:R-:W-:Y:S02]  /*10600*/  SHF.R.U32.HI R119, RZ, 0x10, R47 ;  /* 0x00000010ff777819 */ /* 0x000fe4000001162f */
[----:B------:R-:W-:Y:S01]  /*10610*/  PRMT R113, R113, 0x5410, R116 ;  /* 0x0000541071717816 */ /* 0x000fe20000000074 */
[----:B------:R-:W-:Y:S01]  /*10620*/  IMAD.U32 R116, R115, 0x10000, RZ ;  /* 0x0001000073747824 */ /* 0x000fe200078e00ff */
[----:B------:R-:W-:-:S02]  /*10630*/  PRMT R117, R110, 0x5410, R117 ;  /* 0x000054106e757816 */ /* 0x000fc40000000075 */
[----:B------:R-:W-:Y:S01]  /*10640*/  PRMT R119, R112, 0x5410, R119 ;  /* 0x0000541070777816 */ /* 0x000fe20000000077 */
[----:B------:R-:W-:Y:S01]  /*10650*/  IMAD.U32 R112, R113, 0x10000, RZ ;  /* 0x0001000071707824 */ /* 0x000fe200078e00ff */
[----:B------:R-:W-:Y:S01]  /*10660*/  SHF.R.U64 R32, R46, 0x10, R47 ;  /* 0x000000102e207819 */ /* 0x000fe2000000122f */
[----:B------:R-:W-:Y:S01]  /*10670*/  IMAD.U32 R118, R117, 0x10000, RZ ;  /* 0x0001000075767824 */ /* 0x000fe200078e00ff */
[----:B------:R-:W-:Y:S02]  /*10680*/  PRMT R33, R70, 0x5432, R33 ;  /* 0x0000543246217816 */ /* 0x000fe40000000021 */
[----:B------:R-:W-:Y:S02]  /*10690*/  PRMT R111, R111, 0x5410, R32 ;  /* 0x000054106f6f7816 */ /* 0x000fe40000000020 */
[----:B------:R-:W-:Y:S02]  /*106a0*/  LOP3.LUT R115, R115, 0xffff0000, RZ, 0xc0, !PT ;  /* 0xffff000073737812 */ /* 0x000fe400078ec0ff */
[----:B------:R-:W-:-:S02]  /*106b0*/  LOP3.LUT R113, R113, 0xffff0000, RZ, 0xc0, !PT ;  /* 0xffff000071717812 */ /* 0x000fc400078ec0ff */
[----:B------:R-:W-:Y:S02]  /*106c0*/  PRMT R34, R69, 0x5432, R34 ;  /* 0x0000543245227816 */ /* 0x000fe40000000022 */
[----:B------:R-:W-:Y:S01]  /*106d0*/  LOP3.LUT R117, R117, 0xffff0000, RZ, 0xc0, !PT ;  /* 0xffff000075757812 */ /* 0x000fe200078ec0ff */
        /* <DEDUP_REMOVED lines=16> */
[C---:B------:R-:W-:Y:S01]  /*107e0*/  FFMA.FTZ R120, R35.reuse, R112, -R120 ;  /* 0x0000007023787223 */ /* 0x040fe20000010878 */
[----:B------:R-:W-:Y:S02]  /*107f0*/  IMAD.U32 R112, R114, 0x10000, RZ ;  /* 0x0001000072707824 */ /* 0x000fe400078e00ff */
[----:B------:R-:W-:Y:S01]  /*10800*/  FFMA.FTZ R122, R35, R116, R122 ;  /* 0x00000074237a7223 */ /* 0x000fe2000001007a */
[----:B------:R-:W-:Y:S01]  /*10810*/  IMAD.U32 R61, R119, 0x10000, RZ ;  /* 0x00010000773d7824 */ /* 0x000fe200078e00ff */
[----:B------:R-:W-:Y:S01]  /*10820*/  LOP3.LUT R67, R67, 0xffff0000, RZ, 0xc0, !PT ;  /* 0xffff000043437812 */ /* 0x000fe200078ec0ff */
[----:B------:R-:W-:Y:S02]  /*10830*/  IMAD.U32 R35, R33, 0x10000, RZ ;  /* 0x0001000021237824 */ /* 0x000fe400078e00ff */
[-C--:B------:R-:W-:Y:S01]  /*10840*/  FMUL.FTZ R116, R109, R112.reuse ;  /* 0x000000706d747220 */ /* 0x080fe20000410000 */
[C---:B------:R-:W-:Y:S01]  /*10850*/  FFMA.FTZ R124, R45.reuse, R112, -R124 ;  /* 0x000000702d7c7223 */ /* 0x040fe2000001087c */
[C---:B------:R-:W-:Y:S01]  /*10860*/  FMUL.FTZ R112, R110.reuse, R61 ;  /* 0x0000003d6e707220 */ /* 0x040fe20000410000 */
[----:B------:R-:W-:Y:S01]  /*10870*/  FMUL.FTZ R110, R110, R35 ;  /* 0x000000236e6e7220 */ /* 0x000fe20000410000 */
[----:B------:R-:W-:Y:S01]  /*10880*/  FFMA.FTZ R116, R45, R118, R116 ;  /* 0x000000762d747223 */ /* 0x000fe20000010074 */
[----:B------:R-:W-:Y:S01]  /*10890*/  FMUL.FTZ R45, R63, R115 ;  /* 0x000000733f2d7220 */ /* 0x000fe20000410000 */
[C---:B------:R-:W-:Y:S01]  /*108a0*/  FFMA.FTZ R112, R47.reuse, R35, -R112 ;  /* 0x000000232f707223 */ /* 0x040fe20000010870 */
[----:B------:R-:W-:Y:S01]  /*108b0*/  FFMA.FTZ R110, R47, R61, R110 ;  /* 0x0000003d2f6e7223 */ /* 0x000fe2000001006e */
[-C--:B------:R-:W-:Y:S01]  /*108c0*/  FMUL.FTZ R63, R63, R113.reuse ;  /* 0x000000713f3f7220 */ /* 0x080fe20000410000 */
[----:B------:R-:W-:Y:S01]  /*108d0*/  IMAD.U32 R65, R66, 0x10000, RZ ;  /* 0x0001000042417824 */ /* 0x000fe200078e00ff */
[----:B------:R-:W-:Y:S01]  /*108e0*/  LOP3.LUT R35, R114, 0xffff0000, RZ, 0xc0, !PT ;  /* 0xffff000072237812 */ /* 0x000fe200078ec0ff */
[----:B------:R-:W-:Y:S01]  /*108f0*/  FFMA.FTZ R113, R44, R113, -R45 ;  /* 0x000000712c717223 */ /* 0x000fe2000001082d */
[----:B------:R-:W-:-:S02]  /*10900*/  IMAD.U32 R47, R111, 0x10000, RZ ;  /* 0x000100006f2f7824 */ /* 0x000fc400078e00ff */
[----:B------:R-:W-:Y:S01]  /*10910*/  FMUL.FTZ R61, R64, R117 ;  /* 0x00000075403d7220 */ /* 0x000fe20000410000 */
[----:B------:R-:W-:Y:S01]  /*10920*/  IMAD.U32 R45, R34, 0x10000, RZ ;  /* 0x00010000222d7824 */ /* 0x000fe200078e00ff */
[----:B------:R-:W-:Y:S01]  /*10930*/  LOP3.LUT R66, R66, 0xffff0000, RZ, 0xc0, !PT ;  /* 0xffff000042427812 */ /* 0x000fe200078ec0ff */
[----:B------:R-:W-:Y:S01]  /*10940*/  FMUL.FTZ R109, R65, R47 ;  /* 0x0000002f416d7220 */ /* 0x000fe20000410000 */
[----:B------:R-:W-:Y:S01]  /*10950*/  LOP3.LUT R111, R111, 0xffff0000, RZ, 0xc0, !PT ;  /* 0xffff00006f6f7812 */ /* 0x000fe200078ec0ff */
[-C--:B------:R-:W-:Y:S01]  /*10960*/  FMUL.FTZ R64, R64, R35.reuse ;  /* 0x0000002340407220 */ /* 0x080fe20000410000 */
[----:B------:R-:W-:Y:S01]  /*10970*/  FFMA.FTZ R61, R60, R35, -R61 ;  /* 0x000000233c3d7223 */ /* 0x000fe2000001083d */
[-C--:B------:R-:W-:Y:S01]  /*10980*/  FMUL.FTZ R65, R65, R45.reuse ;  /* 0x0000002d41417220 */ /* 0x080fe20000410000 */
[----:B------:R-:W-:Y:S01]  /*10990*/  LOP3.LUT R119, R119, 0xffff0000, RZ, 0xc0, !PT ;  /* 0xffff000077777812 */ /* 0x000fe200078ec0ff */
[----:B------:R-:W-:Y:S01]  /*109a0*/  FFMA.FTZ R109, R46, R45, -R109 ;  /* 0x0000002d2e6d7223 */ /* 0x000fe2000001086d */
[----:B------:R-:W-:Y:S01]  /*109b0*/  LOP3.LUT R35, R34, 0xffff0000, RZ, 0xc0, !PT ;  /* 0xffff000022237812 */ /* 0x000fe200078ec0ff */
[----:B------:R-:W-:Y:S01]  /*109c0*/  FFMA.FTZ R46, R46, R47, R65 ;  /* 0x0000002f2e2e7223 */ /* 0x000fe20000010041 */
[----:B------:R-:W-:Y:S01]  /*109d0*/  LOP3.LUT R33, R33, 0xffff0000, RZ, 0xc0, !PT ;  /* 0xffff000021217812 */ /* 0x000fe200078ec0ff */
[----:B------:R-:W-:Y:S01]  /*109e0*/  FMUL.FTZ R45, R66, R111 ;  /* 0x0000006f422d7220 */ /* 0x000fe20000410000 */
[----:B------:R-:W-:Y:S01]  /*109f0*/  FFMA.FTZ R63, R44, R115, R63 ;  /* 0x000000732c3f7223 */ /* 0x000fe2000001003f */
        /* <DEDUP_REMOVED lines=14> */
[----:B------:R1:W-:Y:S01]  /*10ae0*/  STS.128 [R107+0xc400], R32 ;  /* 0x00c400206b007388 */ /* 0x0003e20000000c00 */
[----:B------:R-:W-:-:S02]  /*10af0*/  F2FP.BF16.F32.PACK_AB R46, R111, R46 ;  /* 0x0000002e6f2e723e */ /* 0x000fc400000010ff */
[----:B------:R-:W-:-:S05]  /*10b00*/  F2FP.BF16.F32.PACK_AB R47, R47, R110 ;  /* 0x0000006e2f2f723e */ /* 0x000fca00000010ff */
[----:B------:R1:W-:Y:S02]  /*10b10*/  STS.128 [R108+0xc400], R44 ;  /* 0x00c4002c6c007388 */ /* 0x0003e40000000c00 */
.L_x_1837:
[----:B------:R-:W-:Y:S05]  /*10b20*/  BSYNC B2 ;  /* 0x0000000000027941 */ /* 0x000fea0003800000 */
.L_x_1836:
[----:B------:R-:W-:Y:S04]  /*10b30*/  BSSY B2, `(.L_x_1838) ;  /* 0x0000068000027945 */ /* 0x000fe80003800000 */
[----:B------:R-:W-:Y:S05]  /*10b40*/  @P1 BRA `(.L_x_1839) ;  /* 0x0000000400981947 */ /* 0x000fea0003800000 */
[----:B-1----:R-:W-:Y:S02]  /*10b50*/  LEA.HI R32, R98, R191, RZ, 0x1d ;  /* 0x000000bf62207211 */ /* 0x002fe400078fe8ff */
[----:B------:R-:W-:Y:S02]  /*10b60*/  SHF.R.U64 R64, R28, 0x10, R29 ;  /* 0x000000101c407819 */ /* 0x000fe4000000121d */
[----:B------:R-:W-:Y:S01]  /*10b70*/  SHF.R.S32.HI R35, RZ, 0x1f, R32 ;  /* 0x0000001fff237819 */ /* 0x000fe20000011420 */
[----:B------:R-:W-:Y:S01]  /*10b80*/  IMAD.SHL.U32 R33, R32, 0x8, RZ ;  /* 0x0000000820217824 */ /* 0x000fe200078e00ff */
[----:B------:R-:W-:Y:S02]  /*10b90*/  SHF.R.U64 R62, R30, 0x10, R31 ;  /* 0x000000101e3e7819 */ /* 0x000fe4000000121f */
[----:B------:R-:W-:Y:S02]  /*10ba0*/  LEA.HI R35, R35, R32, RZ, 0x3 ;  /* 0x0000002023237211 */ /* 0x000fe400078f18ff */
[----:B------:R-:W-:-:S02]  /*10bb0*/  LOP3.LUT R32, R174, 0x38, R33, 0xf8, !PT ;  /* 0x00000038ae207812 */ /* 0x000fc400078ef821 */
[----:B------:R-:W-:Y:S01]  /*10bc0*/  SHF.R.U32.HI R29, RZ, 0x10, R29 ;  /* 0x00000010ff1d7819 */ /* 0x000fe2000001161d */
[----:B------:R-:W-:Y:S01]  /*10bd0*/  IMAD.SHL.U32 R35, R35, 0x400, RZ ;  /* 0x0000040023237824 */ /* 0x000fe200078e00ff */
[----:B------:R-:W-:Y:S02]  /*10be0*/  LOP3.LUT R32, R32, R175, RZ, 0x3c, !PT ;  /* 0x000000af20207212 */ /* 0x000fe400078e3cff */
[----:B------:R-:W-:Y:S02]  /*10bf0*/  SHF.R.U64 R30, R40, 0x10, R41 ;  /* 0x00000010281e7819 */ /* 0x000fe40000001229 */
[----:B------:R-:W-:Y:S02]  /*10c00*/  LOP3.LUT R35, R35, 0x7fffe000, RZ, 0xc0, !PT ;  /* 0x7fffe00023237812 */ /* 0x000fe400078ec0ff */
[----:B------:R-:W-:Y:S02]  /*10c10*/  SHF.R.U64 R28, R42, 0x10, R43 ;  /* 0x000000102a1c7819 */ /* 0x000fe4000000122b */
[----:B------:R-:W-:-:S02]  /*10c20*/  IADD3 R45, R32, R35, R176 ;  /* 0x00000023202d7210 */ /* 0x000fc40007ffe0b0 */
[----:B------:R-:W1:Y:S01]  /*10c30*/  LDS.128 R32, [R207] ;  /* 0x00000000cf207984 */ /* 0x000e620000000c00 */
[----:B------:R-:W-:Y:S02]  /*10c40*/  SHF.R.U32.HI R31, RZ, 0x10, R31 ;  /* 0x00000010ff1f7819 */ /* 0x000fe4000001161f */
[----:B------:R-:W-:Y:S01]  /*10c50*/  IMAD R60, R45, 0x2, R16 ;  /* 0x000000022d3c7824 */ /* 0x000fe200078e0210 */
[----:B------:R-:W-:Y:S02]  /*10c60*/  SHF.R.U32.HI R41, RZ, 0x10, R41 ;  /* 0x00000010ff297819 */ /* 0x000fe40000011629 */
[----:B------:R-:W-:Y:S02]  /*10c70*/  PRMT R104, R104, 0x5410, R29 ;  /* 0x0000541068687816 */ /* 0x000fe4000000001d */
[----:B------:R-:W2:Y:S01]  /*10c80*/  LDS.128 R44, [R60+0xc400] ;  /* 0x00c400003c2c7984 */ /* 0x000ea20000000c00 */
[----:B------:R-:W-:Y:S02]  /*10c90*/  PRMT R99, R99, 0x5410, R30 ;  /* 0x0000541063637816 */ /* 0x000fe4000000001e */
[----:B------:R-:W-:-:S02]  /*10ca0*/  PRMT R101, R101, 0x5410, R28 ;  /* 0x0000541065657816 */ /* 0x000fc4000000001c */
[----:B------:R-:W-:Y:S01]  /*10cb0*/  SHF.R.U32.HI R43, RZ, 0x10, R43 ;  /* 0x00000010ff2b7819 */ /* 0x000fe2000001162b */
[----:B------:R-:W-:Y:S01]  /*10cc0*/  IMAD.U32 R63, R99, 0x10000, RZ ;  /* 0x00010000633f7824 */ /* 0x000fe200078e00ff */
[----:B------:R-:W-:Y:S02]  /*10cd0*/  PRMT R106, R106, 0x5410, R31 ;  /* 0x000054106a6a7816 */ /* 0x000fe4000000001f */
[----:B------:R-:W-:Y:S02]  /*10ce0*/  PRMT R103, R103, 0x5410, R64 ;  /* 0x0000541067677816 */ /* 0x000fe40000000040 */
[----:B------:R-:W-:Y:S02]  /*10cf0*/  PRMT R100, R100, 0x5410, R41 ;  /* 0x0000541064647816 */ /* 0x000fe40000000029 */
[----:B------:R-:W-:Y:S02]  /*10d00*/  PRMT R102, R102, 0x5410, R43 ;  /* 0x0000541066667816 */ /* 0x000fe4000000002b */
[----:B------:R-:W-:Y:S01]  /*10d10*/  PRMT R105, R105, 0x5410, R62 ;  /* 0x0000541069697816 */ /* 0x000fe2000000003e */
[----:B------:R-:W-:-:S02]  /*10d20*/  IMAD.U32 R62, R103, 0x10000, RZ ;  /* 0x00010000673e7824 */ /* 0x000fc400078e00ff */
[C---:B-1----:R-:W-:Y:S01]  /*10d30*/  IMAD.U32 R28, R32.reuse, 0x10000, RZ ;  /* 0x00010000201c7824 */ /* 0x042fe200078e00ff */
[----:B------:R-:W-:Y:S01]  /*10d40*/  LOP3.LUT R29, R32, 0xffff0000, RZ, 0xc0, !PT ;  /* 0xffff0000201d7812 */ /* 0x000fe200078ec0ff */
[C---:B------:R-:W-:Y:S01]  /*10d50*/  IMAD.U32 R30, R33.reuse, 0x10000, RZ ;  /* 0x00010000211e7824 */ /* 0x040fe200078e00ff */
[----:B------:R-:W-:Y:S01]  /*10d60*/  LOP3.LUT R32, R33, 0xffff0000, RZ, 0xc0, !PT ;  /* 0xffff000021207812 */ /* 0x000fe200078ec0ff */
[C---:B------:R-:W-:Y:S01]  /*10d70*/  IMAD.U32 R31, R34.reuse, 0x10000, RZ ;  /* 0x00010000221f7824 */ /* 0x040fe200078e00ff */
[----:B------:R-:W-:Y:S01]  /*10d80*/  LOP3.LUT R33, R34, 0xffff0000, RZ, 0xc0, !PT ;  /* 0xffff000022217812 */ /* 0x000fe200078ec0ff */
[C---:B------:R-:W-:Y:S01]  /*10d90*/  IMAD.U32 R40, R35.reuse, 0x10000, RZ ;  /* 0x0001000023287824 */ /* 0x040fe200078e00ff */
[----:B------:R-:W-:Y:S01]  /*10da0*/  LOP3.LUT R34, R35, 0xffff0000, RZ, 0xc0, !PT ;  /* 0xffff000023227812 */ /* 0x000fe200078ec0ff */
[C---:B--2---:R-:W-:Y:S01]  /*10db0*/  IMAD.U32 R35, R44.reuse, 0x10000, RZ ;  /* 0x000100002c237824 */ /* 0x044fe200078e00ff */
[----:B------:R-:W-:Y:S01]  /*10dc0*/  LOP3.LUT R41, R44, 0xffff0000, RZ, 0xc0, !PT ;  /* 0xffff00002c297812 */ /* 0x000fe200078ec0ff */
[C---:B------:R-:W-:Y:S01]  /*10dd0*/  IMAD.U32 R42, R45.reuse, 0x10000, RZ ;  /* 0x000100002d2a7824 */ /* 0x040fe200078e00ff */
[----:B------:R-:W-:Y:S01]  /*10de0*/  LOP3.LUT R44, R45, 0xffff0000, RZ, 0xc0, !PT ;  /* 0xffff00002d2c7812 */ /* 0x000fe200078ec0ff */
[C---:B------:R-:W-:Y:S01]  /*10df0*/  IMAD.U32 R43, R46.reuse, 0x10000, RZ ;  /* 0x000100002e2b7824 */ /* 0x040fe200078e00ff */
[----:B------:R-:W-:Y:S01]  /*10e00*/  LOP3.LUT R45, R46, 0xffff0000, RZ, 0xc0, !PT ;  /* 0xffff00002e2d7812 */ /* 0x000fe200078ec0ff */
[C---:B0-----:R-:W-:Y:S01]  /*10e10*/  IMAD.U32 R61, R47.reuse, 0x10000, RZ ;  /* 0x000100002f3d7824 */ /* 0x041fe200078e00ff */
[----:B------:R-:W-:Y:S01]  /*10e20*/  LOP3.LUT R46, R47, 0xffff0000, RZ, 0xc0, !PT ;  /* 0xffff00002f2e7812 */ /* 0x000fe200078ec0ff */
[----:B------:R-:W-:Y:S01]  /*10e30*/  FMUL.FTZ R65, R35, R63 ;  /* 0x0000003f23417220 */ /* 0x000fe20000410000 */
[----:B------:R-:W-:-:S02]  /*10e40*/  IMAD.U32 R47, R100, 0x10000, RZ ;  /* 0x00010000642f7824 */ /* 0x000fc400078e00ff */
[-C--:B------:R-:W-:Y:S01]  /*10e50*/  FMUL.FTZ R67, R35, R62.reuse ;  /* 0x0000003e23437220 */ /* 0x080fe20000410000 */
[----:B------:R-:W-:Y:S02]  /*10e60*/  IMAD.U32 R35, R104, 0x10000, RZ ;  /* 0x0001000068237824 */ /* 0x000fe400078e00ff */
[----:B------:R-:W-:Y:S01]  /*10e70*/  FFMA.FTZ R65, R28, R62, -R65 ;  /* 0x0000003e1c417223 */ /* 0x000fe20000010841 */
[----:B------:R-:W-:Y:S01]  /*10e80*/  FMUL.FTZ R107, R42, R47 ;  /* 0x0000002f2a6b7220 */ /* 0x000fe20000410000 */
[----:B------:R-:W-:Y:S02]  /*10e90*/  IMAD.U32 R62, R102, 0x10000, RZ ;  /* 0x00010000663e7824 */ /* 0x000fe400078e00ff */
[----:B------:R-:W-:Y:S01]  /*10ea0*/  FFMA.FTZ R67, R28, R63, R67 ;  /* 0x0000003f1c437223 */ /* 0x000fe20000010043 */
[----:B------:R-:W-:Y:S02]  /*10eb0*/  IMAD.U32 R28, R106, 0x10000, RZ ;  /* 0x000100006a1c7824 */ /* 0x000fe400078e00ff */
[-C--:B------:R-:W-:Y:S01]  /*10ec0*/  FMUL.FTZ R63, R42, R35.reuse ;  /* 0x000000232a3f7220 */ /* 0x080fe20000410000 */
[C---:B------:R-:W-:Y:S01]  /*10ed0*/  FFMA.FTZ R107, R30.reuse, R35, -R107 ;  /* 0x000000231e6b7223 */ /* 0x040fe2000001086b */
[----:B------:R-:W-:Y:S01]  /*10ee0*/  FMUL.FTZ R35, R61, R62 ;  /* 0x0000003e3d237220 */ /* 0x000fe20000410000 */
[----:B------:R-:W-:Y:S01]  /*10ef0*/  LOP3.LUT R42, R99, 0xffff0000, RZ, 0xc0, !PT ;  /* 0xffff0000632a7812 */ /* 0x000fe200078ec0ff */
[-C--:B------:R-:W-:Y:S01]  /*10f00*/  FMUL.FTZ R99, R61, R28.reuse ;  /* 0x0000001c3d637220 */ /* 0x080fe20000410000 */
[----:B------:R-:W-:Y:S01]  /*10f10*/  FFMA.FTZ R63, R30, R47, R63 ;  /* 0x0000002f1e3f7223 */ /* 0x000fe2000001003f */
[----:B------:R-:W-:Y:S01]  /*10f20*/  FFMA.FTZ R61, R40, R28, -R35 ;  /* 0x0000001c283d7223 */ /* 0x000fe20000010823 */
[----:B------:R-:W-:Y:S01]  /*10f30*/  LOP3.LUT R28, R103, 0xffff0000, RZ, 0xc0, !PT ;  /* 0xffff0000671c7812 */ /* 0x000fe200078ec0ff */
[----:B------:R-:W-:Y:S01]  /*10f40*/  FMUL.FTZ R30, R41, R42 ;  /* 0x0000002a291e7220 */ /* 0x000fe20000410000 */
[----:B------:R-:W-:Y:S01]  /*10f50*/  LOP3.LUT R47, R100, 0xffff0000, RZ, 0xc0, !PT ;  /* 0xffff0000642f7812 */ /* 0x000fe200078ec0ff */
[----:B------:R-:W-:Y:S01]  /*10f60*/  FFMA.FTZ R99, R40, R62, R99 ;  /* 0x0000003e28637223 */ /* 0x000fe20000010063 */
[----:B------:R-:W-:Y:S01]  /*10f70*/  LOP3.LUT R35, R104, 0xffff0000, RZ, 0xc0, !PT ;  /* 0xffff000068237812 */ /* 0x000fe200078ec0ff */
[-C--:B------:R-:W-:Y:S01]  /*10f80*/  FFMA.FTZ R40, R29, R28.reuse, -R30 ;  /* 0x0000001c1d287223 */ /* 0x080fe2000001081e */
[----:B------:R-:W-:Y:S01]  /*10f90*/  FMUL.FTZ R62, R41, R28 ;  /* 0x0000001c293e7220 */ /* 0x000fe20000410000 */
[----:B------:R-:W-:-:S02]  /*10fa0*/  IMAD.U32 R30, R101, 0x10000, RZ ;  /* 0x00010000651e7824 */ /* 0x000fc400078e00ff */
[C---:B------:R-:W-:Y:S01]  /*10fb0*/  FMUL.FTZ R41, R44.reuse, R47 ;  /* 0x0000002f2c297220 */ /* 0x040fe20000410000 */
[-C--:B------:R-:W-:Y:S01]  /*10fc0*/  FMUL.FTZ R44, R44, R35.reuse ;  /* 0x000000232c2c7220 */ /* 0x080fe20000410000 */
[----:B------:R-:W-:Y:S02]  /*10fd0*/  IMAD.U32 R28, R105, 0x10000, RZ ;  /* 0x00010000691c7824 */ /* 0x000fe400078e00ff */
[----:B------:R-:W-:Y:S01]  /*10fe0*/  FMUL.FTZ R64, R43, R30 ;  /* 0x0000001e2b407220 */ /* 0x000fe20000410000 */
[----:B------:R-:W-:Y:S01]  /*10ff0*/  FFMA.FTZ R62, R29, R42, R62 ;  /* 0x0000002a1d3e7223 */ /* 0x000fe2000001003e */
[C---:B------:R-:W-:Y:S01]  /*11000*/  FFMA.FTZ R42, R32.reuse, R35, -R41 ;  /* 0x00000023202a7223 */ /* 0x040fe20000010829 */
[----:B------:R-:W-:Y:S01]  /*11010*/  FFMA.FTZ R44, R32, R47, R44 ;  /* 0x0000002f202c7223 */ /* 0x000fe2000001002c */
[-C--:B------:R-:W-:Y:S01]  /*11020*/  FMUL.FTZ R66, R43, R28.reuse ;  /* 0x0000001c2b427220 */ /* 0x080fe20000410000 */
[----:B------:R-:W-:Y:S01]  /*11030*/  LOP3.LUT R32, R101, 0xffff0000, RZ, 0xc0, !PT ;  /* 0xffff000065207812 */ /* 0x000fe200078ec0ff */
[C---:B------:R-:W-:Y:S01]  /*11040*/  FFMA.FTZ R64, R31.reuse, R28, -R64 ;  /* 0x0000001c1f407223 */ /* 0x040fe20000010840 */
[----:B------:R-:W-:Y:S01]  /*11050*/  LOP3.LUT R35, R102, 0xffff0000, RZ, 0xc0, !PT ;  /* 0xffff000066237812 */ /* 0x000fe200078ec0ff */
[----:B------:R-:W-:Y:S01]  /*11060*/  FFMA.FTZ R66, R31, R30, R66 ;  /* 0x0000001e1f427223 */ /* 0x000fe20000010042 */
[----:B------:R-:W-:Y:S01]  /*11070*/  LOP3.LUT R28, R105, 0xffff0000, RZ, 0xc0, !PT ;  /* 0xffff0000691c7812 */ /* 0x000fe200078ec0ff */
[----:B------:R-:W-:Y:S01]  /*11080*/  FMUL.FTZ R30, R45, R32 ;  /* 0x000000202d1e7220 */ /* 0x000fe20000410000 */
[----:B------:R-:W-:Y:S01]  /*11090*/  LOP3.LUT R29, R106, 0xffff0000, RZ, 0xc0, !PT ;  /* 0xffff00006a1d7812 */ /* 0x000fe200078ec0ff */
[----:B------:R-:W-:-:S02]  /*110a0*/  FMUL.FTZ R41, R46, R35 ;  /* 0x000000232e297220 */ /* 0x000fc40000410000 */
[-C--:B------:R-:W-:Y:S01]  /*110b0*/  FMUL.FTZ R45, R45, R28.reuse ;  /* 0x0000001c2d2d7220 */ /* 0x080fe20000410000 */
[C---:B------:R-:W-:Y:S01]  /*110c0*/  FFMA.FTZ R31, R33.reuse, R28, -R30 ;  /* 0x0000001c211f7223 */ /* 0x040fe2000001081e */
[-C--:B------:R-:W-:Y:S01]  /*110d0*/  FMUL.FTZ R100, R46, R29.reuse ;  /* 0x0000001d2e647220 */ /* 0x080fe20000410000 */
[----:B------:R-:W-:Y:S01]  /*110e0*/  FFMA.FTZ R46, R34, R29, -R41 ;  /* 0x0000001d222e7223 */ /* 0x000fe20000010829 */
[----:B------:R-:W-:Y:S01]  /*110f0*/  FFMA.FTZ R45, R33, R32, R45 ;  /* 0x00000020212d7223 */ /* 0x000fe2000001002d */
[----:B------:R-:W-:Y:S01]  /*11100*/  F2FP.BF16.F32.PACK_AB R28, R40, R65 ;  /* 0x00000041281c723e */ /* 0x000fe200000010ff */
[----:B------:R-:W-:Y:S01]  /*11110*/  FFMA.FTZ R100, R34, R35, R100 ;  /* 0x0000002322647223 */ /* 0x000fe20000010064 */
        /* <DEDUP_REMOVED lines=9> */
.L_x_1839:
[----:B------:R-:W-:Y:S05]  /*111b0*/  BSYNC B2 ;  /* 0x0000000000027941 */ /* 0x000fea0003800000 */
.L_x_1838:
[----:B------:R-:W-:Y:S05]  /*111c0*/  @P2 BRA `(.L_x_1835) ;  /* 0x0000000400982947 */ /* 0x000fea0003800000 */
[----:B------:R-:W-:Y:S02]  /*111d0*/  LEA.HI R98, R98, R192, RZ, 0x1d ;  /* 0x000000c062627211 */ /* 0x000fe400078fe8ff */
[----:B------:R-:W-:Y:S02]  /*111e0*/  SHF.R.U64 R43, R24, 0x10, R25 ;  /* 0x00000010182b7819 */ /* 0x000fe40000001219 */
[----:B--2---:R-:W-:Y:S01]  /*111f0*/  SHF.R.S32.HI R31, RZ, 0x1f, R98 ;  /* 0x0000001fff1f7819 */ /* 0x004fe20000011462 */
[----:B------:R-:W-:Y:S01]  /*11200*/  IMAD.SHL.U32 R29, R98, 0x8, RZ ;  /* 0x00000008621d7824 */ /* 0x000fe200078e00ff */
[----:B------:R-:W-:Y:S02]  /*11210*/  SHF.R.U64 R41, R26, 0x10, R27 ;  /* 0x000000101a297819 */ /* 0x000fe4000000121b */
[----:B------:R-:W-:Y:S02]  /*11220*/  LEA.HI R31, R31, R98, RZ, 0x3 ;  /* 0x000000621f1f7211 */ /* 0x000fe400078f18ff */
[----:B------:R-:W-:-:S02]  /*11230*/  LOP3.LUT R28, R174, 0x38, R29, 0xf8, !PT ;  /* 0x00000038ae1c7812 */ /* 0x000fc400078ef81d */
[----:B------:R-:W-:Y:S01]  /*11240*/  SHF.R.U32.HI R24, RZ, 0x10, R25 ;  /* 0x00000010ff187819 */ /* 0x000fe20000011619 */
[----:B------:R-:W-:Y:S01]  /*11250*/  IMAD.SHL.U32 R31, R31, 0x400, RZ ;  /* 0x000004001f1f7824 */ /* 0x000fe200078e00ff */
[----:B------:R-:W-:Y:S02]  /*11260*/  LOP3.LUT R28, R28, R175, RZ, 0x3c, !PT ;  /* 0x000000af1c1c7212 */ /* 0x000fe400078e3cff */
[----:B------:R-:W-:Y:S02]  /*11270*/  SHF.R.U32.HI R26, RZ, 0x10, R27 ;  /* 0x00000010ff1a7819 */ /* 0x000fe4000001161b */
[----:B------:R-:W-:Y:S02]  /*11280*/  LOP3.LUT R31, R31, 0x7fffe000, RZ, 0xc0, !PT ;  /* 0x7fffe0001f1f7812 */ /* 0x000fe400078ec0ff */
[----:B------:R-:W-:Y:S02]  /*11290*/  SHF.R.U64 R27, R36, 0x10, R37 ;  /* 0x00000010241b7819 */ /* 0x000fe40000001225 */
[----:B-1----:R-:W-:-:S02]  /*112a0*/  IADD3 R33, R28, R31, R176 ;  /* 0x0000001f1c217210 */ /* 0x002fc40007ffe0b0 */
[----:B------:R-:W1:Y:S01]  /*112b0*/  LDS.128 R28, [R205] ;  /* 0x00000000cd1c7984 */ /* 0x000e620000000c00 */
[----:B------:R-:W-:Y:S02]  /*112c0*/  SHF.R.U64 R25, R38, 0x10, R39 ;  /* 0x0000001026197819 */ /* 0x000fe40000001227 */
[----:B------:R-:W-:Y:S01]  /*112d0*/  IMAD R40, R33, 0x2, R16 ;  /* 0x0000000221287824 */ /* 0x000fe200078e0210 */
[----:B------:R-:W-:Y:S02]  /*112e0*/  SHF.R.U32.HI R36, RZ, 0x10, R37 ;  /* 0x00000010ff247819 */ /* 0x000fe40000011625 */
[----:B------:R-:W-:Y:S02]  /*112f0*/  PRMT R87, R87, 0x5410, R24 ;  /* 0x0000541057577816 */ /* 0x000fe40000000018 */
[----:B------:R-:W2:Y:S01]  /*11300*/  LDS.128 R32, [R40+0xc400] ;  /* 0x00c4000028207984 */ /* 0x000ea20000000c00 */
[----:B------:R-:W-:Y:S02]  /*11310*/  PRMT R82, R82, 0x5410, R27 ;  /* 0x0000541052527816 */ /* 0x000fe4000000001b */
[----:B------:R-:W-:-:S02]  /*11320*/  PRMT R84, R84, 0x5410, R25 ;  /* 0x0000541054547816 */ /* 0x000fc40000000019 */
[----:B------:R-:W-:Y:S01]  /*11330*/  PRMT R89, R89, 0x5410, R26 ;  /* 0x0000541059597816 */ /* 0x000fe2000000001a */
[----:B------:R-:W-:Y:S01]  /*11340*/  IMAD.U32 R42, R82, 0x10000, RZ ;  /* 0x00010000522a7824 */ /* 0x000fe200078e00ff */
[----:B------:R-:W-:Y:S02]  /*11350*/  PRMT R86, R86, 0x5410, R43 ;  /* 0x0000541056567816 */ /* 0x000fe4000000002b */
[----:B------:R-:W-:Y:S02]  /*11360*/  PRMT R83, R83, 0x5410, R36 ;  /* 0x0000541053537816 */ /* 0x000fe40000000024 */
[----:B------:R-:W-:Y:S02]  /*11370*/  SHF.R.U32.HI R38, RZ, 0x10, R39 ;  /* 0x00000010ff267819 */ /* 0x000fe40000011627 */
[----:B------:R-:W-:Y:S01]  /*11380*/  PRMT R88, R88, 0x5410, R41 ;  /* 0x0000541058587816 */ /* 0x000fe20000000029 */
[----:B------:R-:W-:Y:S01]  /*11390*/  IMAD.U32 R41, R86, 0x10000, RZ ;  /* 0x0001000056297824 */ /* 0x000fe200078e00ff */
[----:B------:R-:W-:Y:S01]  /*113a0*/  PRMT R85, R85, 0x5410, R38 ;  /* 0x0000541055557816 */ /* 0x000fe20000000026 */
[----:B------:R-:W-:Y:S01]  /*113b0*/  IMAD.U32 R43, R83, 0x10000, RZ ;  /* 0x00010000532b7824 */ /* 0x000fe200078e00ff */
[----:B------:R-:W-:-:S02]  /*113c0*/  LOP3.LUT R82, R82, 0xffff0000, RZ, 0xc0, !PT ;  /* 0xffff000052527812 */ /* 0x000fc400078ec0ff */
[----:B------:R-:W-:Y:S02]  /*113d0*/  LOP3.LUT R86, R86, 0xffff0000, RZ, 0xc0, !PT ;  /* 0xffff000056567812 */ /* 0x000fe400078ec0ff */
[----:B------:R-:W-:Y:S01]  /*113e0*/  LOP3.LUT R83, R83, 0xffff0000, RZ, 0xc0, !PT ;  /* 0xffff000053537812 */ /* 0x000fe200078ec0ff */
        /* <DEDUP_REMOVED lines=12> */
[C---:B------:R-:W-:Y:S01]  /*114b0*/  FMUL.FTZ R45, R31.reuse, R42 ;  /* 0x0000002a1f2d7220 */ /* 0x040fe20000410000 */
[----:B------:R-:W-:Y:S01]  /*114c0*/  FMUL.FTZ R47, R31, R41 ;  /* 0x000000291f2f7220 */ /* 0x000fe20000410000 */
[----:B------:R-:W-:-:S02]  /*114d0*/  IMAD.U32 R31, R87, 0x10000, RZ ;  /* 0x00010000571f7824 */ /* 0x000fc400078e00ff */
[----:B0-----:R-:W-:Y:S01]  /*114e0*/  FMUL.FTZ R61, R37, R43 ;  /* 0x0000002b253d7220 */ /* 0x001fe20000410000 */
[C---:B------:R-:W-:Y:S01]  /*114f0*/  FFMA.FTZ R45, R24.reuse, R41, -R45 ;  /* 0x00000029182d7223 */ /* 0x040fe2000001082d */
[----:B------:R-:W-:Y:S02]  /*11500*/  IMAD.U32 R39, R35, 0x10000, RZ ;  /* 0x0001000023277824 */ /* 0x000fe400078e00ff */
[----:B------:R-:W-:Y:S01]  /*11510*/  FFMA.FTZ R47, R24, R42, R47 ;  /* 0x0000002a182f7223 */ /* 0x000fe2000001002f */
[----:B------:R-:W-:Y:S02]  /*11520*/  IMAD.U32 R41, R85, 0x10000, RZ ;  /* 0x0001000055297824 */ /* 0x000fe400078e00ff */
[-C--:B------:R-:W-:Y:S01]  /*11530*/  FMUL.FTZ R37, R37, R31.reuse ;  /* 0x0000001f25257220 */ /* 0x080fe20000410000 */
[----:B------:R-:W-:Y:S02]  /*11540*/  IMAD.U32 R24, R89, 0x10000, RZ ;  /* 0x0001000059187824 */ /* 0x000fe400078e00ff */
[C---:B------:R-:W-:Y:S01]  /*11550*/  FFMA.FTZ R61, R26.reuse, R31, -R61 ;  /* 0x0000001f1a3d7223 */ /* 0x040fe2000001083d */
[C---:B------:R-:W-:Y:S01]  /*11560*/  FMUL.FTZ R31, R39.reuse, R41 ;  /* 0x00000029271f7220 */ /* 0x040fe20000410000 */
[----:B------:R-:W-:Y:S01]  /*11570*/  FFMA.FTZ R37, R26, R43, R37 ;  /* 0x0000002b1a257223 */ /* 0x000fe20000010025 */
[----:B------:R-:W-:Y:S01]  /*11580*/  FMUL.FTZ R42, R39, R24 ;  /* 0x00000018272a7220 */ /* 0x000fe20000410000 */
[----:B------:R-:W-:-:S02]  /*11590*/  IMAD.U32 R38, R34, 0x10000, RZ ;  /* 0x0001000022267824 */ /* 0x000fc400078e00ff */
[----:B------:R-:W-:Y:S01]  /*115a0*/  FFMA.FTZ R39, R36, R24, -R31 ;  /* 0x0000001824277223 */ /* 0x000fe2000001081f */
[C---:B------:R-:W-:Y:S01]  /*115b0*/  FMUL.FTZ R24, R32.reuse, R82 ;  /* 0x0000005220187220 */ /* 0x040fe20000410000 */
[-C--:B------:R-:W-:Y:S01]  /*115c0*/  FMUL.FTZ R32, R32, R86.reuse ;  /* 0x0000005620207220 */ /* 0x080fe20000410000 */
[----:B------:R-:W-:Y:S01]  /*115d0*/  IMAD.U32 R26, R84, 0x10000, RZ ;  /* 0x00010000541a7824 */ /* 0x000fe200078e00ff */
[----:B------:R-:W-:Y:S01]  /*115e0*/  LOP3.LUT R34, R34, 0xffff0000, RZ, 0xc0, !PT ;  /* 0xffff000022227812 */ /* 0x000fe200078ec0ff */
[----:B------:R-:W-:Y:S01]  /*115f0*/  FFMA.FTZ R86, R25, R86, -R24 ;  /* 0x0000005619567223 */ /* 0x000fe20000010818 */
[----:B------:R-:W-:Y:S01]  /*11600*/  IMAD.U32 R24, R88, 0x10000, RZ ;  /* 0x0001000058187824 */ /* 0x000fe200078e00ff */
[----:B------:R-:W-:Y:S01]  /*11610*/  LOP3.LUT R87, R87, 0xffff0000, RZ, 0xc0, !PT ;  /* 0xffff000057577812 */ /* 0x000fe200078ec0ff */
[----:B------:R-:W-:Y:S01]  /*11620*/  FMUL.FTZ R44, R38, R26 ;  /* 0x0000001a262c7220 */ /* 0x000fe20000410000 */
[----:B------:R-:W-:Y:S01]  /*11630*/  LOP3.LUT R84, R84, 0xffff0000, RZ, 0xc0, !PT ;  /* 0xffff000054547812 */ /* 0x000fe200078ec0ff */
[-C--:B------:R-:W-:Y:S01]  /*11640*/  FMUL.FTZ R38, R38, R24.reuse ;  /* 0x0000001826267220 */ /* 0x080fe20000410000 */
[----:B------:R-:W-:Y:S01]  /*11650*/  LOP3.LUT R35, R35, 0xffff0000, RZ, 0xc0, !PT ;  /* 0xffff000023237812 */ /* 0x000fe200078ec0ff */
[----:B------:R-:W-:Y:S01]  /*11660*/  FFMA.FTZ R41, R36, R41, R42 ;  /* 0x0000002924297223 */ /* 0x000fe2000001002a */
[----:B------:R-:W-:Y:S01]  /*11670*/  LOP3.LUT R88, R88, 0xffff0000, RZ, 0xc0, !PT ;  /* 0xffff000058587812 */ /* 0x000fe200078ec0ff */
[----:B------:R-:W-:Y:S01]  /*11680*/  FFMA.FTZ R44, R27, R24, -R44 ;  /* 0x000000181b2c7223 */ /* 0x000fe2000001082c */
[----:B------:R-:W-:Y:S01]  /*11690*/  LOP3.LUT R85, R85, 0xffff0000, RZ, 0xc0, !PT ;  /* 0xffff000055557812 */ /* 0x000fe200078ec0ff */
[----:B------:R-:W-:Y:S01]  /*116a0*/  FMUL.FTZ R31, R33, R83 ;  /* 0x00000053211f7220 */ /* 0x000fe20000410000 */
[----:B------:R-:W-:Y:S01]  /*116b0*/  LOP3.LUT R89, R89, 0xffff0000, RZ, 0xc0, !PT ;  /* 0xffff000059597812 */ /* 0x000fe200078ec0ff */
[----:B------:R-:W-:Y:S01]  /*116c0*/  FMUL.FTZ R42, R33, R87 ;  /* 0x00000057212a7220 */ /* 0x000fe20000410000 */
[----:B------:R-:W-:Y:S01]  /*116d0*/  FFMA.FTZ R32, R25, R82, R32 ;  /* 0x0000005219207223 */ /* 0x000fe20000010020 */
[C---:B------:R-:W-:Y:S01]  /*116e0*/  FMUL.FTZ R24, R34.reuse, R84 ;  /* 0x0000005422187220 */ /* 0x040fe20000410000 */
[----:B------:R-:W-:Y:S01]  /*116f0*/  FFMA.FTZ R38, R27, R26, R38 ;  /* 0x0000001a1b267223 */ /* 0x000fe20000010026 */
[-C--:B------:R-:W-:Y:S01]  /*11700*/  FMUL.FTZ R25, R34, R88.reuse ;  /* 0x0000005822197220 */ /* 0x080fe20000410000 */
[C---:B------:R-:W-:Y:S01]  /*11710*/  FMUL.FTZ R33, R35.reuse, R85 ;  /* 0x0000005523217220 */ /* 0x040fe20000410000 */
[----:B------:R-:W-:Y:S01]  /*11720*/  FMUL.FTZ R26, R35, R89 ;  /* 0x00000059231a7220 */ /* 0x000fe20000410000 */
[----:B------:R-:W-:Y:S01]  /*11730*/  FFMA.FTZ R36, R28, R87, -R31 ;  /* 0x000000571c247223 */ /* 0x000fe2000001081f */
[C---:B------:R-:W-:Y:S01]  /*11740*/  FFMA.FTZ R27, R29.reuse, R88, -R24 ;  /* 0x000000581d1b7223 */ /* 0x040fe20000010818 */
[----:B------:R-:W-:Y:S01]  /*11750*/  FFMA.FTZ R31, R29, R84, R25 ;  /* 0x000000541d1f7223 */ /* 0x000fe20000010019 */
        /* <DEDUP_REMOVED lines=8> */
[----:B------:R-:W-:Y:S02]  /*117e0*/  F2FP.BF16.F32.PACK_AB R28, R32, R47 ;  /* 0x0000002f201c723e */ /* 0x000fe400000010ff */
[----:B------:R-:W-:Y:S01]  /*117f0*/  F2FP.BF16.F32.PACK_AB R29, R42, R37 ;  /* 0x000000252a1d723e */ /* 0x000fe200000010ff */
[----:B------:R3:W-:Y:S01]  /*11800*/  STS.128 [R205], R24 ;  /* 0x00000018cd007388 */ /* 0x0007e20000000c00 */
[----:B------:R-:W-:-:S05]  /*11810*/  F2FP.BF16.F32.PACK_AB R31, R46, R41 ;  /* 0x000000292e1f723e */ /* 0x000fca00000010ff */
[----:B------:R3:W-:Y:S02]  /*11820*/  STS.128 [R40+0xc400], R28 ;  /* 0x00c4001c28007388 */ /* 0x0007e40000000c00 */
.L_x_1835:
[----:B------:R-:W-:Y:S05]  /*11830*/  BSYNC B1 ;  /* 0x0000000000017941 */ /* 0x000fea0003800000 */
.L_x_1834:
[----:B------:R-:W-:-:S13]  /*11840*/  ISETP.GE.AND P0, PT, R188, R81, PT ;  /* 0x00000051bc00720c */ /* 0x000fda0003f06270 */
[----:B------:R-:W-:Y:S05]  /*11850*/  @P0 BRA `(.L_x_1815) ;  /* 0x0000001000f40947 */ /* 0x000fea0003800000 */
[----:B-12---:R-:W1:Y:S01]  /*11860*/  LDC R32, c[0x0][0x3f4] ;  /* 0x0000fd00ff207b82 */ /* 0x006e620000000800 */
[----:B------:R-:W-:Y:S01]  /*11870*/  BSSY B1, `(.L_x_1840) ;  /* 0x000006b000017945 */ /* 0x000fe20003800000 */
[-C--:B-1----:R-:W-:Y:S02]  /*11880*/  ISETP.GE.AND P0, PT, R18, R32.reuse, PT ;  /* 0x000000201200720c */ /* 0x082fe40003f06270 */
[-C--:B------:R-:W-:Y:S02]  /*11890*/  ISETP.GE.AND P1, PT, R165, R32.reuse, PT ;  /* 0x00000020a500720c */ /* 0x080fe40003f26270 */
[----:B------:R-:W-:-:S09]  /*118a0*/  ISETP.GE.AND P2, PT, R166, R32, PT ;  /* 0x00000020a600720c */ /* 0x000fd20003f46270 */
[----:B------:R-:W-:Y:S05]  /*118b0*/  @P0 BRA `(.L_x_1841) ;  /* 0x0000000400980947 */ /* 0x000fea0003800000 */
[----:B---3--:R-:W-:Y:S02]  /*118c0*/  LEA.HI R24, R32, R189, RZ, 0x1d ;  /* 0x000000bd20187211 */ /* 0x008fe400078fe8ff */
[--C-:B------:R-:W-:Y:S02]  /*118d0*/  SHF.R.U64 R35, R4, 0x10, R5.reuse ;  /* 0x0000001004237819 */ /* 0x100fe40000001205 */
[----:B------:R-:W-:Y:S01]  /*118e0*/  SHF.R.S32.HI R25, RZ, 0x1f, R24 ;  /* 0x0000001fff197819 */ /* 0x000fe20000011418 */
[----:B------:R-:W-:Y:S01]  /*118f0*/  IMAD.SHL.U32 R26, R24, 0x8, RZ ;  /* 0x00000008181a7824 */ /* 0x000fe200078e00ff */
[----:B------:R-:W-:Y:S02]  /*11900*/  SHF.R.U32.HI R4, RZ, 0x10, R5 ;  /* 0x00000010ff047819 */ /* 0x000fe40000011605 */
[----:B------:R-:W-:Y:S02]  /*11910*/  LEA.HI R24, R25, R24, RZ, 0x3 ;  /* 0x0000001819187211 */ /* 0x000fe400078f18ff */
[----:B------:R-:W-:-:S02]  /*11920*/  LOP3.LUT R25, R173, 0x38, R26, 0xf8, !PT ;  /* 0x00000038ad197812 */ /* 0x000fc400078ef81a */
[--C-:B------:R-:W-:Y:S01]  /*11930*/  SHF.R.U64 R5, R6, 0x10, R7.reuse ;  /* 0x0000001006057819 */ /* 0x100fe20000001207 */
[----:B------:R-:W-:Y:S01]  /*11940*/  IMAD.SHL.U32 R24, R24, 0x400, RZ ;  /* 0x0000040018187824 */ /* 0x000fe200078e00ff */
[----:B------:R-:W-:Y:S02]  /*11950*/  LOP3.LUT R25, R25, R222, RZ, 0x3c, !PT ;  /* 0x000000de19197212 */ /* 0x000fe400078e3cff */
[----:B------:R-:W-:Y:S02]  /*11960*/  SHF.R.U32.HI R6, RZ, 0x10, R7 ;  /* 0x00000010ff067819 */ /* 0x000fe40000011607 */
[----:B------:R-:W-:Y:S02]  /*11970*/  LOP3.LUT R24, R24, 0x7fffe000, RZ, 0xc0, !PT ;  /* 0x7fffe00018187812 */ /* 0x000fe400078ec0ff */
[----:B------:R-:W-:Y:S02]  /*11980*/  SHF.R.U64 R39, R48, 0x10, R49 ;  /* 0x0000001030277819 */ /* 0x000fe40000001231 */
[----:B------:R-:W-:-:S02]  /*11990*/  IADD3 R29, R25, R24, R178 ;  /* 0x00000018191d7210 */ /* 0x000fc40007ffe0b2 */
[----:B------:R-:W1:Y:S01]  /*119a0*/  LDS.128 R24, [R206] ;  /* 0x00000000ce187984 */ /* 0x000e620000000c00 */
[----:B------:R-:W-:Y:S02]  /*119b0*/  PRMT R90, R90, 0x5410, R35 ;  /* 0x000054105a5a7816 */ /* 0x000fe40000000023 */
[----:B------:R-:W-:Y:S01]  /*119c0*/  IMAD R33, R29, 0x2, R16 ;  /* 0x000000021d217824 */ /* 0x000fe200078e0210 */
[----:B------:R-:W-:Y:S02]  /*119d0*/  PRMT R91, R91, 0x5410, R4 ;  /* 0x000054105b5b7816 */ /* 0x000fe40000000004 */
[----:B------:R-:W-:Y:S02]  /*119e0*/  PRMT R92, R92, 0x5410, R5 ;  /* 0x000054105c5c7816 */ /* 0x000fe40000000005 */
[----:B------:R-:W2:Y:S01]  /*119f0*/  LDS.128 R28, [R33+0xc400] ;  /* 0x00c40000211c7984 */ /* 0x000ea20000000c00 */
[----:B------:R-:W-:Y:S01]  /*11a00*/  PRMT R93, R93, 0x5410, R6 ;  /* 0x000054105d5d7816 */ /* 0x000fe20000000006 */
[----:B------:R-:W-:Y:S01]  /*11a10*/  IMAD.U32 R40, R91, 0x10000, RZ ;  /* 0x000100005b287824 */ /* 0x000fe200078e00ff */
[----:B------:R-:W-:Y:S01]  /*11a20*/  PRMT R94, R94, 0x5410, R39 ;  /* 0x000054105e5e7816 */ /* 0x000fe20000000027 */
[----:B------:R-:W-:Y:S01]  /*11a30*/  IMAD.U32 R39, R90, 0x10000, RZ ;  /* 0x000100005a277824 */ /* 0x000fe200078e00ff */
[----:B------:R-:W-:-:S02]  /*11a40*/  SHF.R.U32.HI R48, RZ, 0x10, R49 ;  /* 0x00000010ff307819 */ /* 0x000fc40000011631 */
[--C-:B------:R-:W-:Y:S01]  /*11a50*/  SHF.R.U64 R37, R50, 0x10, R51.reuse ;  /* 0x0000001032257819 */ /* 0x100fe20000001233 */
[----:B------:R-:W-:Y:S01]  /*11a60*/  IMAD.U32 R38, R94, 0x10000, RZ ;  /* 0x000100005e267824 */ /* 0x000fe200078e00ff */
[----:B------:R-:W-:Y:S02]  /*11a70*/  SHF.R.U32.HI R50, RZ, 0x10, R51 ;  /* 0x00000010ff327819 */ /* 0x000fe40000011633 */
[----:B------:R-:W-:Y:S02]  /*11a80*/  PRMT R95, R95, 0x5410, R48 ;  /* 0x000054105f5f7816 */ /* 0x000fe40000000030 */
[----:B------:R-:W-:Y:S02]  /*11a90*/  PRMT R97, R97, 0x5410, R50 ;  /* 0x0000541061617816 */ /* 0x000fe40000000032 */
[----:B------:R-:W-:Y:S02]  /*11aa0*/  PRMT R96, R96, 0x5410, R37 ;  /* 0x0000541060607816 */ /* 0x000fe40000000025 */
        /* <DEDUP_REMOVED lines=40> */
[----:B------:R-:W-:Y:S01]  /*11d30*/  FMUL.FTZ R36, R36, R4 ;  /* 0x0000000424247220 */ /* 0x000fe20000410000 */
        /* <DEDUP_REMOVED lines=30> */
.L_x_1841:
[----:B------:R-:W-:Y:S05]  /*11f20*/  BSYNC B1 ;  /* 0x0000000000017941 */ /* 0x000fea0003800000 */
.L_x_1840:
[----:B------:R-:W-:Y:S04]  /*11f30*/  BSSY B1, `(.L_x_1842) ;  /* 0x0000068000017945 */ /* 0x000fe80003800000 */
[----:B------:R-:W-:Y:S05]  /*11f40*/  @P1 BRA `(.L_x_1843) ;  /* 0x0000000400981947 */ /* 0x000fea0003800000 */
[----:B-1----:R-:W-:Y:S02]  /*11f50*/  LEA.HI R4, R32, R191, RZ, 0x1d ;  /* 0x000000bf20047211 */ /* 0x002fe400078fe8ff */
[----:B---3--:R-:W-:Y:S02]  /*11f60*/  SHF.R.U64 R30, R8, 0x10, R9 ;  /* 0x00000010081e7819 */ /* 0x008fe40000001209 */
[----:B------:R-:W-:Y:S01]  /*11f70*/  SHF.R.S32.HI R5, RZ, 0x1f, R4 ;  /* 0x0000001fff057819 */ /* 0x000fe20000011404 */
[----:B------:R-:W-:Y:S01]  /*11f80*/  IMAD.SHL.U32 R6, R4, 0x8, RZ ;  /* 0x0000000804067824 */ /* 0x000fe200078e00ff */
[----:B------:R-:W-:Y:S02]  /*11f90*/  SHF.R.U64 R36, R52, 0x10, R53 ;  /* 0x0000001034247819 */ /* 0x000fe40000001235 */
[----:B------:R-:W-:Y:S02]  /*11fa0*/  LEA.HI R4, R5, R4, RZ, 0x3 ;  /* 0x0000000405047211 */ /* 0x000fe400078f18ff */
[----:B------:R-:W-:-:S02]  /*11fb0*/  LOP3.LUT R5, R173, 0x38, R6, 0xf8, !PT ;  /* 0x00000038ad057812 */ /* 0x000fc400078ef806 */
[----:B------:R-:W-:Y:S01]  /*11fc0*/  PRMT R73, R73, 0x5410, R30 ;  /* 0x0000541049497816 */ /* 0x000fe2000000001e */
[----:B------:R-:W-:Y:S01]  /*11fd0*/  IMAD.SHL.U32 R4, R4, 0x400, RZ ;  /* 0x0000040004047824 */ /* 0x000fe200078e00ff */
[----:B------:R-:W-:Y:S02]  /*11fe0*/  LOP3.LUT R5, R5, R222, RZ, 0x3c, !PT ;  /* 0x000000de05057212 */ /* 0x000fe400078e3cff */
[----:B------:R-:W-:Y:S01]  /*11ff0*/  SHF.R.U64 R34, R54, 0x10, R55 ;  /* 0x0000001036227819 */ /* 0x000fe20000001237 */
[----:B------:R-:W-:Y:S01]  /*12000*/  IMAD.U32 R35, R73, 0x10000, RZ ;  /* 0x0001000049237824 */ /* 0x000fe200078e00ff */
[----:B------:R-:W-:Y:S02]  /*12010*/  LOP3.LUT R4, R4, 0x7fffe000, RZ, 0xc0, !PT ;  /* 0x7fffe00004047812 */ /* 0x000fe400078ec0ff */
[----:B------:R-:W-:Y:S02]  /*12020*/  PRMT R77, R77, 0x5410, R36 ;  /* 0x000054104d4d7816 */ /* 0x000fe40000000024 */
[----:B------:R-:W-:-:S02]  /*12030*/  IADD3 R25, R5, R4, R178 ;  /* 0x0000000405197210 */ /* 0x000fc40007ffe0b2 */
[----:B------:R-:W1:Y:S01]  /*12040*/  LDS.128 R4, [R204] ;  /* 0x00000000cc047984 */ /* 0x000e620000000c00 */
[----:B------:R-:W-:Y:S02]  /*12050*/  SHF.R.U32.HI R9, RZ, 0x10, R9 ;  /* 0x00000010ff097819 */ /* 0x000fe40000011609 */
[----:B------:R-:W-:Y:S01]  /*12060*/  IMAD R28, R25, 0x2, R16 ;  /* 0x00000002191c7824 */ /* 0x000fe200078e0210 */
[----:B------:R-:W-:Y:S02]  /*12070*/  SHF.R.U32.HI R53, RZ, 0x10, R53 ;  /* 0x00000010ff357819 */ /* 0x000fe40000011635 */
[--C-:B------:R-:W-:Y:S02]  /*12080*/  SHF.R.U64 R8, R10, 0x10, R11.reuse ;  /* 0x000000100a087819 */ /* 0x100fe4000000120b */
[----:B------:R-:W2:Y:S01]  /*12090*/  LDS.128 R24, [R28+0xc400] ;  /* 0x00c400001c187984 */ /* 0x000ea20000000c00 */
[----:B------:R-:W-:Y:S02]  /*120a0*/  SHF.R.U32.HI R11, RZ, 0x10, R11 ;  /* 0x00000010ff0b7819 */ /* 0x000fe4000001160b */
[----:B------:R-:W-:Y:S01]  /*120b0*/  PRMT R79, R79, 0x5410, R34 ;  /* 0x000054104f4f7816 */ /* 0x000fe20000000022 */
[----:B------:R-:W-:Y:S01]  /*120c0*/  IMAD.U32 R34, R77, 0x10000, RZ ;  /* 0x000100004d227824 */ /* 0x000fe200078e00ff */
[----:B------:R-:W-:-:S02]  /*120d0*/  SHF.R.U32.HI R55, RZ, 0x10, R55 ;  /* 0x00000010ff377819 */ /* 0x000fc40000011637 */
[----:B------:R-:W-:Y:S02]  /*120e0*/  PRMT R74, R74, 0x5410, R9 ;  /* 0x000054104a4a7816 */ /* 0x000fe40000000009 */
[----:B------:R-:W-:Y:S02]  /*120f0*/  PRMT R78, R78, 0x5410, R53 ;  /* 0x000054104e4e7816 */ /* 0x000fe40000000035 */
[----:B------:R-:W-:Y:S01]  /*12100*/  PRMT R75, R75, 0x5410, R8 ;  /* 0x000054104b4b7816 */ /* 0x000fe20000000008 */
[----:B------:R-:W-:Y:S01]  /*12110*/  IMAD.U32 R36, R74, 0x10000, RZ ;  /* 0x000100004a247824 */ /* 0x000fe200078e00ff */
        /* <DEDUP_REMOVED lines=27> */
[----:B------:R-:W-:Y:S01]  /*122d0*/  FFMA.FTZ R38, R9, R29, -R38 ;  /* 0x0000001d09267223 */ /* 0x000fe20000010826 */
[----:B------:R-:W-:Y:S01]  /*122e0*/  FMUL.FTZ R40, R33, R34 ;  /* 0x0000002221287220 */ /* 0x000fe20000410000 */
[----:B------:R-:W-:Y:S01]  /*122f0*/  FFMA.FTZ R36, R9, R36, R30 ;  /* 0x0000002409247223 */ /* 0x000fe2000001001e */
[-C--:B------:R-:W-:Y:S01]  /*12300*/  FMUL.FTZ R33, R33, R8.reuse ;  /* 0x0000000821217220 */ /* 0x080fe20000410000 */
[----:B------:R-:W-:Y:S01]  /*12310*/  FMUL.FTZ R9, R24, R73 ;  /* 0x0000004918097220 */ /* 0x000fe20000410000 */
[C---:B------:R-:W-:Y:S01]  /*12320*/  FFMA.FTZ R40, R11.reuse, R8, -R40 ;  /* 0x000000080b287223 */ /* 0x040fe20000010828 */
[----:B------:R-:W-:Y:S01]  /*12330*/  LOP3.LUT R78, R78, 0xffff0000, RZ, 0xc0, !PT ;  /* 0xffff00004e4e7812 */ /* 0x000fe200078ec0ff */
[----:B------:R-:W-:Y:S01]  /*12340*/  FFMA.FTZ R33, R11, R34, R33 ;  /* 0x000000220b217223 */ /* 0x000fe20000010021 */
[-C--:B------:R-:W-:Y:S01]  /*12350*/  FMUL.FTZ R11, R24, R77.reuse ;  /* 0x0000004d180b7220 */ /* 0x080fe20000410000 */
[----:B------:R-:W-:Y:S01]  /*12360*/  FFMA.FTZ R24, R4, R77, -R9 ;  /* 0x0000004d04187223 */ /* 0x000fe20000010809 */
[----:B------:R-:W-:-:S02]  /*12370*/  IMAD.U32 R31, R26, 0x10000, RZ ;  /* 0x000100001a1f7824 */ /* 0x000fc400078e00ff */
[----:B------:R-:W-:Y:S01]  /*12380*/  FMUL.FTZ R34, R25, R74 ;  /* 0x0000004a19227220 */ /* 0x000fe20000410000 */
[----:B------:R-:W-:Y:S01]  /*12390*/  IMAD.U32 R9, R75, 0x10000, RZ ;  /* 0x000100004b097824 */ /* 0x000fe200078e00ff */
[----:B------:R-:W-:Y:S01]  /*123a0*/  LOP3.LUT R26, R26, 0xffff0000, RZ, 0xc0, !PT ;  /* 0xffff00001a1a7812 */ /* 0x000fe200078ec0ff */
[----:B------:R-:W-:Y:S01]  /*123b0*/  IMAD.U32 R8, R79, 0x10000, RZ ;  /* 0x000100004f087824 */ /* 0x000fe200078e00ff */
[----:B------:R-:W-:Y:S01]  /*123c0*/  LOP3.LUT R27, R27, 0xffff0000, RZ, 0xc0, !PT ;  /* 0xffff00001b1b7812 */ /* 0x000fe200078ec0ff */
[----:B------:R-:W-:Y:S01]  /*123d0*/  FMUL.FTZ R25, R25, R78 ;  /* 0x0000004e19197220 */ /* 0x000fe20000410000 */
[----:B------:R-:W-:Y:S01]  /*123e0*/  FMUL.FTZ R29, R31, R9 ;  /* 0x000000091f1d7220 */ /* 0x000fe20000410000 */
[----:B------:R-:W-:Y:S01]  /*123f0*/  LOP3.LUT R75, R75, 0xffff0000, RZ, 0xc0, !PT ;  /* 0xffff00004b4b7812 */ /* 0x000fe200078ec0ff */
[----:B------:R-:W-:Y:S01]  /*12400*/  FMUL.FTZ R31, R31, R8 ;  /* 0x000000081f1f7220 */ /* 0x000fe20000410000 */
[----:B------:R-:W-:Y:S01]  /*12410*/  LOP3.LUT R76, R76, 0xffff0000, RZ, 0xc0, !PT ;  /* 0xffff00004c4c7812 */ /* 0x000fe200078ec0ff */
[----:B------:R-:W-:Y:S01]  /*12420*/  FFMA.FTZ R30, R4, R73, R11 ;  /* 0x00000049041e7223 */ /* 0x000fe2000001000b */
[----:B------:R-:W-:Y:S01]  /*12430*/  LOP3.LUT R79, R79, 0xffff0000, RZ, 0xc0, !PT ;  /* 0xffff00004f4f7812 */ /* 0x000fe200078ec0ff */
[C---:B------:R-:W-:Y:S01]  /*12440*/  FFMA.FTZ R11, R5.reuse, R78, -R34 ;  /* 0x0000004e050b7223 */ /* 0x040fe20000010822 */
[----:B------:R-:W-:Y:S01]  /*12450*/  LOP3.LUT R80, R80, 0xffff0000, RZ, 0xc0, !PT ;  /* 0xffff000050507812 */ /* 0x000fe200078ec0ff */
[----:B------:R-:W-:Y:S01]  /*12460*/  FFMA.FTZ R25, R5, R74, R25 ;  /* 0x0000004a05197223 */ /* 0x000fe20000010019 */
[C---:B------:R-:W-:Y:S01]  /*12470*/  FFMA.FTZ R29, R10.reuse, R8, -R29 ;  /* 0x000000080a1d7223 */ /* 0x040fe2000001081d */
[----:B------:R-:W-:Y:S01]  /*12480*/  FFMA.FTZ R10, R10, R9, R31 ;  /* 0x000000090a0a7223 */ /* 0x000fe2000001001f */
        /* <DEDUP_REMOVED lines=18> */
.L_x_1843:
[----:B------:R-:W-:Y:S05]  /*125b0*/  BSYNC B1 ;  /* 0x0000000000017941 */ /* 0x000fea0003800000 */
.L_x_1842:
[----:B------:R-:W-:Y:S05]  /*125c0*/  @P2 BRA `(.L_x_1815) ;  /* 0x0000000400982947 */ /* 0x000fea0003800000 */
[----:B------:R-:W-:Y:S02]  /*125d0*/  LEA.HI R32, R32, R192, RZ, 0x1d ;  /* 0x000000c020207211 */ /* 0x000fe400078fe8ff */
[----:B-1-3--:R-:W-:Y:S02]  /*125e0*/  SHF.R.U64 R26, R58, 0x10, R59 ;  /* 0x000000103a1a7819 */ /* 0x00afe4000000123b */
        /* <DEDUP_REMOVED lines=10> */
[----:B------:R-:W-:Y:S02]  /*12690*/  PRMT R71, R71, 0x5410, R26 ;  /* 0x0000541047477816 */ /* 0x000fe4000000001a */
[----:B------:R-:W-:-:S02]  /*126a0*/  IADD3 R9, R5, R9, R178 ;  /* 0x0000000905097210 */ /* 0x000fc40007ffe0b2 */
[----:B------:R-:W1:Y:S01]  /*126b0*/  LDS.128 R4, [R202] ;  /* 0x00000000ca047984 */ /* 0x000e620000000c00 */
[----:B------:R-:W-:Y:S02]  /*126c0*/  SHF.R.U64 R30, R56, 0x10, R57 ;  /* 0x00000010381e7819 */ /* 0x000fe40000001239 */
[----:B------:R-:W-:Y:S01]  /*126d0*/  IMAD R24, R9, 0x2, R16 ;  /* 0x0000000209187824 */ /* 0x000fe200078e0210 */
[----:B------:R-:W-:Y:S02]  /*126e0*/  SHF.R.U32.HI R14, RZ, 0x10, R15 ;  /* 0x00000010ff0e7819 */ /* 0x000fe4000001160f */
[----:B------:R-:W-:Y:S02]  /*126f0*/  PRMT R26, R0, 0x5410, R25 ;  /* 0x00005410001a7816 */ /* 0x000fe40000000019 */
[----:B------:R-:W2:Y:S01]  /*12700*/  LDS.128 R8, [R24+0xc400] ;  /* 0x00c4000018087984 */ /* 0x000ea20000000c00 */
[----:B------:R-:W-:Y:S02]  /*12710*/  PRMT R69, R69, 0x5410, R30 ;  /* 0x0000541045457816 */ /* 0x000fe4000000001e */
[----:B------:R-:W-:Y:S01]  /*12720*/  PRMT R31, R21, 0x5410, R14 ;  /* 0x00005410151f7816 */ /* 0x000fe2000000000e */
[----:B------:R-:W-:Y:S01]  /*12730*/  IMAD.U32 R27, R26, 0x10000, RZ ;  /* 0x000100001a1b7824 */ /* 0x000fe200078e00ff */
[----:B------:R-:W-:Y:S01]  /*12740*/  SHF.R.U32.HI R57, RZ, 0x10, R57 ;  /* 0x00000010ff397819 */ /* 0x000fe20000011639 */
[----:B------:R-:W-:Y:S01]  /*12750*/  IMAD.U32 R25, R69, 0x10000, RZ ;  /* 0x0001000045197824 */ /* 0x000fe200078e00ff */
[----:B------:R-:W-:Y:S01]  /*12760*/  PRMT R28, R3, 0x5410, R28 ;  /* 0x00005410031c7816 */ /* 0x000fe2000000001c */
[----:B------:R-:W-:Y:S01]  /*12770*/  IMAD.U32 R32, R31, 0x10000, RZ ;  /* 0x000100001f207824 */ /* 0x000fe200078e00ff */
[----:B------:R-:W-:-:S02]  /*12780*/  SHF.R.U32.HI R59, RZ, 0x10, R59 ;  /* 0x00000010ff3b7819 */ /* 0x000fc4000001163b */
[----:B------:R-:W-:Y:S01]  /*12790*/  PRMT R70, R70, 0x5410, R57 ;  /* 0x0000541046467816 */ /* 0x000fe20000000039 */
[----:B------:R-:W-:Y:S01]  /*127a0*/  IMAD.U32 R29, R28, 0x10000, RZ ;  /* 0x000100001c1d7824 */ /* 0x000fe200078e00ff */
[----:B------:R-:W-:Y:S02]  /*127b0*/  PRMT R72, R72, 0x5410, R59 ;  /* 0x0000541048487816 */ /* 0x000fe4000000003b */
[----:B------:R-:W-:Y:S02]  /*127c0*/  PRMT R30, R20, 0x5410, R13 ;  /* 0x00005410141e7816 */ /* 0x000fe4000000000d */
[----:B------:R-:W-:Y:S02]  /*127d0*/  LOP3.LUT R26, R26, 0xffff0000, RZ, 0xc0, !PT ;  /* 0xffff00001a1a7812 */ /* 0x000fe400078ec0ff */
        /* <DEDUP_REMOVED lines=15> */
[-C--:B------:R-:W-:Y:S01]  /*128d0*/  FMUL.FTZ R35, R14, R25.reuse ;  /* 0x000000190e237220 */ /* 0x080fe20000410000 */
[C---:B------:R-:W-:Y:S01]  /*128e0*/  IMAD.U32 R14, R70.reuse, 0x10000, RZ ;  /* 0x00010000460e7824 */ /* 0x040fe200078e00ff */
[----:B------:R-:W-:Y:S01]  /*128f0*/  LOP3.LUT R70, R70, 0xffff0000, RZ, 0xc0, !PT ;  /* 0xffff000046467812 */ /* 0x000fe200078ec0ff */
[----:B------:R-:W-:Y:S01]  /*12900*/  FFMA.FTZ R33, R0, R25, -R33 ;  /* 0x0000001900217223 */ /* 0x000fe20000010821 */
[----:B------:R-:W-:Y:S01]  /*12910*/  FMUL.FTZ R25, R15, R29 ;  /* 0x0000001d0f197220 */ /* 0x000fe20000410000 */
[----:B------:R-:W-:-:S02]  /*12920*/  IMAD.U32 R21, R11, 0x10000, RZ ;  /* 0x000100000b157824 */ /* 0x000fc400078e00ff */
[----:B------:R-:W-:Y:S01]  /*12930*/  FFMA.FTZ R35, R0, R27, R35 ;  /* 0x0000001b00237223 */ /* 0x000fe20000010023 */
[----:B------:R-:W-:Y:S02]  /*12940*/  IMAD.U32 R0, R72, 0x10000, RZ ;  /* 0x0001000048007824 */ /* 0x000fe400078e00ff */
[-C--:B------:R-:W-:Y:S01]  /*12950*/  FMUL.FTZ R15, R15, R14.reuse ;  /* 0x0000000e0f0f7220 */ /* 0x080fe20000410000 */
[----:B------:R-:W-:Y:S01]  /*12960*/  FFMA.FTZ R25, R12, R14, -R25 ;  /* 0x0000000e0c197223 */ /* 0x000fe20000010819 */
[C---:B------:R-:W-:Y:S01]  /*12970*/  FMUL.FTZ R14, R21.reuse, R32 ;  /* 0x00000020150e7220 */ /* 0x040fe20000410000 */
[-C--:B------:R-:W-:Y:S01]  /*12980*/  FMUL.FTZ R27, R21, R0.reuse ;  /* 0x00000000151b7220 */ /* 0x080fe20000410000 */
[----:B------:R-:W-:Y:S02]  /*12990*/  IMAD.U32 R20, R10, 0x10000, RZ ;  /* 0x000100000a147824 */ /* 0x000fe400078e00ff */
[----:B------:R-:W-:Y:S01]  /*129a0*/  FFMA.FTZ R15, R12, R29, R15 ;  /* 0x0000001d0c0f7223 */ /* 0x000fe2000001000f */
[----:B------:R-:W-:Y:S01]  /*129b0*/  FFMA.FTZ R21, R13, R0, -R14 ;  /* 0x000000000d157223 */ /* 0x000fe2000001080e */
[C---:B------:R-:W-:Y:S01]  /*129c0*/  FMUL.FTZ R0, R8.reuse, R26 ;  /* 0x0000001a08007220 */ /* 0x040fe20000410000 */
[----:B------:R-:W-:Y:S01]  /*129d0*/  FMUL.FTZ R14, R8, R69 ;  /* 0x00000045080e7220 */ /* 0x000fe20000410000 */
[----:B------:R-:W-:-:S02]  /*129e0*/  IMAD.U32 R8, R30, 0x10000, RZ ;  /* 0x000100001e087824 */ /* 0x000fc400078e00ff */
[----:B------:R-:W-:Y:S01]  /*129f0*/  FFMA.FTZ R27, R13, R32, R27 ;  /* 0x000000200d1b7223 */ /* 0x000fe2000001001b */
[C---:B------:R-:W-:Y:S01]  /*12a00*/  FFMA.FTZ R12, R3.reuse, R69, -R0 ;  /* 0x00000045030c7223 */ /* 0x040fe20000010800 */
[----:B------:R-:W-:Y:S01]  /*12a10*/  FFMA.FTZ R14, R3, R26, R14 ;  /* 0x0000001a030e7223 */ /* 0x000fe2000001000e */
[----:B------:R-:W-:Y:S02]  /*12a20*/  IMAD.U32 R0, R71, 0x10000, RZ ;  /* 0x0001000047007824 */ /* 0x000fe400078e00ff */
[----:B------:R-:W-:Y:S01]  /*12a30*/  FMUL.FTZ R26, R20, R8 ;  /* 0x00000008141a7220 */ /* 0x000fe20000410000 */
[----:B------:R-:W-:Y:S01]  /*12a40*/  FMUL.FTZ R13, R9, R28 ;  /* 0x0000001c090d7220 */ /* 0x000fe20000410000 */
[----:B------:R-:W-:Y:S01]  /*12a50*/  LOP3.LUT R10, R10, 0xffff0000, RZ, 0xc0, !PT ;  /* 0xffff00000a0a7812 */ /* 0x000fe200078ec0ff */
[-C--:B------:R-:W-:Y:S01]  /*12a60*/  FMUL.FTZ R20, R20, R0.reuse ;  /* 0x0000000014147220 */ /* 0x080fe20000410000 */
        /* <DEDUP_REMOVED lines=8> */
[----:B------:R-:W-:Y:S01]  /*12af0*/  FFMA.FTZ R20, R5, R8, R20 ;  /* 0x0000000805147223 */ /* 0x000fe20000010014 */
[----:B------:R-:W-:Y:S01]  /*12b00*/  LOP3.LUT R72, R72, 0xffff0000, RZ, 0xc0, !PT ;  /* 0xffff000048487812 */ /* 0x000fe200078ec0ff */
[C---:B------:R-:W-:Y:S01]  /*12b10*/  FMUL.FTZ R5, R10.reuse, R3 ;  /* 0x000000030a057220 */ /* 0x040fe20000410000 */
[C---:B------:R-:W-:Y:S01]  /*12b20*/  FMUL.FTZ R4, R11.reuse, R0 ;  /* 0x000000000b047220 */ /* 0x040fe20000410000 */
[----:B------:R-:W-:Y:S01]  /*12b30*/  FMUL.FTZ R10, R10, R71 ;  /* 0x000000470a0a7220 */ /* 0x000fe20000410000 */
[----:B------:R-:W-:Y:S01]  /*12b40*/  F2FP.BF16.F32.PACK_AB R8, R14, R35 ;  /* 0x000000230e08723e */ /* 0x000fe200000010ff */
        /* <DEDUP_REMOVED lines=14> */
.L_x_1815:
[----:B------:R-:W-:Y:S05]  /*12c30*/  BSYNC B0 ;  /* 0x0000000000007941 */ /* 0x000fea0003800000 */
.L_x_1793:
        /* <DEDUP_REMOVED lines=8> */
.L_x_1791:
[----:B------:R-:W-:-:S06]  /*12cc0*/  ULOP3.LUT UR4, UR60, 0x1, URZ, 0xfc, !UPT ;  /* 0x000000013c047892 */ /* 0x000fcc000f8efc3f */
[----:B01-3--:R-:W-:-:S05]  /*12cd0*/  IMAD.U32 R0, RZ, RZ, UR4 ;  /* 0x00000004ff007e24 */ /* 0x00bfca000f8e00ff */
[----:B------:R-:W-:-:S13]  /*12ce0*/  ISETP.NE.AND P0, PT, R0, 0x3, PT ;  /* 0x000000030000780c */ /* 0x000fda0003f05270 */
[----:B------:R-:W-:Y:S05]  /*12cf0*/  @!P0 BRA `(.L_x_1844) ;  /* 0x0000000000048947 */ /* 0x000fea0003800000 */
[----:B------:R-:W-:Y:S01]  /*12d00*/  BPT.TRAP 0x1 ;  /* 0x000000040000795c */ /* 0x000fe20000300000 */
.L_x_1844:
[----:B--2-4-:R-:W-:Y:S01]  /*12d10*/  IMAD R7, R22, 0x8, R16 ;  /* 0x0000000816077824 */ /* 0x014fe200078e0210 */
[----:B------:R-:W-:-:S04]  /*12d20*/  SHF.L.U32 R0, R23, 0x1f, RZ ;  /* 0x0000001f17007819 */ /* 0x000fc800000006ff */
[----:B------:R0:W1:Y:S01]  /*12d30*/  SYNCS.PHASECHK.TRANS64.TRYWAIT P2, [R7+URZ+0x2a830], R0 ;  /* 0x02a83000070075a7 */ /* 0x000062000804017f */
[----:B------:R-:W-:Y:S05]  /*12d40*/  @!P0 BRA `(.L_x_1845) ;  /* 0x0000000000048947 */ /* 0x000fea0003800000 */
[----:B------:R-:W-:Y:S01]  /*12d50*/  BPT.TRAP 0x1 ;  /* 0x000000040000795c */ /* 0x000fe20000300000 */
.L_x_1845:
[----:B------:R-:W2:Y:S02]  /*12d60*/  S2R R3, SR_TID.X ;  /* 0x0000000000037919 */ /* 0x000ea40000002100 */
[----:B--2---:R-:W-:-:S04]  /*12d70*/  LOP3.LUT R3, R3, 0x7f, RZ, 0xc0, !PT ;  /* 0x0000007f03037812 */ /* 0x004fc800078ec0ff */
[----:B------:R-:W-:Y:S01]  /*12d80*/  ISETP.NE.AND P1, PT, R3, RZ, PT ;  /* 0x000000ff0300720c */ /* 0x000fe20003f25270 */
[----:B-1----:R-:W-:-:S12]  /*12d90*/  @P2 BRA `(.L_x_1846) ;  /* 0x0000000000082947 */ /* 0x002fd80003800000 */
[----:B------:R-:W1:Y:S02]  /*12da0*/  SYNCS.PHASECHK.TRANS64.TRYWAIT P2, [R7+URZ+0x2a830], R0 ;  /* 0x02a83000070075a7 */ /* 0x000e64000804017f */
[----:B-1----:R-:W-:Y:S05]  /*12db0*/  @!P2 BRA `(.L_x_1847) ;  /* 0x0000016c00c4a947 */ /* 0x002fea0003800000 */
.L_x_1846:
[----:B------:R-:W-:Y:S05]  /*12dc0*/  WARPSYNC.ALL ;  /* 0x0000000000007948 */ /* 0x000fea0003800000 */
[----:B01----:R-:W-:Y:S01]  /*12dd0*/  VIADD R0, R16, 0x18400 ;  /* 0x0001840010007836 */ /* 0x003fe20000000000 */
[----:B------:R-:W-:Y:S01]  /*12de0*/  R2UR UR4, R68 ;  /* 0x00000000440472ca */ /* 0x000fe200000e0000 */
[----:B------:R-:W-:Y:S01]  /*12df0*/  IMAD.MOV.U32 R5, RZ, RZ, 0x40000040 ;  /* 0x40000040ff057424 */ /* 0x000fe200078e00ff */
[----:B------:R-:W-:Y:S01]  /*12e00*/  WARPGROUP.ARRIVE ;  /* 0x00000000000079c5 */ /* 0x000fe20000000000 */
[----:B------:R-:W-:Y:S01]  /*12e10*/  UMOV UR9, 0x40000040 ;  /* 0x4000004000097882 */ /* 0x000fe20000000000 */
[----:B------:R-:W-:Y:S01]  /*12e20*/  SHF.R.U32.HI R0, RZ, 0x4, R0 ;  /* 0x00000004ff007819 */ /* 0x000fe20000011600 */
[----:B------:R-:W-:Y:S01]  /*12e30*/  IMAD.MOV.U32 R11, RZ, RZ, 0x40000040 ;  /* 0x40000040ff0b7424 */ /* 0x000fe200078e00ff */
[----:B------:R-:W-:Y:S01]  /*12e40*/  R2UR UR11, R5 ;  /* 0x00000000050b72ca */ /* 0x000fe200000e0000 */
[----:B------:R-:W-:Y:S01]  /*12e50*/  IMAD.U32 R13, RZ, RZ, UR9 ;  /* 0x00000009ff0d7e24 */ /* 0x000fe2000f8e00ff */
[----:B------:R-:W-:Y:S01]  /*12e60*/  LOP3.LUT R0, R0, 0x3fff, RZ, 0xc0, !PT ;  /* 0x00003fff00007812 */ /* 0x000fe200078ec0ff */
[----:B------:R-:W-:Y:S01]  /*12e70*/  UMOV UR53, 0x40000040 ;  /* 0x4000004000357882 */ /* 0x000fe20000000000 */
[----:B------:R-:W-:Y:S01]  /*12e80*/  UMOV UR49, 0x40000040 ;  /* 0x4000004000317882 */ /* 0x000fe20000000000 */
[----:B------:R-:W-:Y:S01]  /*12e90*/  UMOV UR45, 0x40000040 ;  /* 0x40000040002d7882 */ /* 0x000fe20000000000 */
[----:B------:R-:W-:Y:S01]  /*12ea0*/  LOP3.LUT R8, R0, 0x10000, RZ, 0xfc, !PT ;  /* 0x0001000000087812 */ /* 0x000fe200078efcff */
[----:B------:R-:W-:Y:S01]  /*12eb0*/  ULOP3.LUT UR4, UR4, 0x10000, URZ, 0xfc, !UPT ;  /* 0x0001000004047892 */ /* 0x000fe2000f8efc3f */
[----:B------:R-:W0:Y:S03]  /*12ec0*/  LDC R198, c[0x0][0x448] ;  /* 0x00011200ffc67b82 */ /* 0x000e260000000800 */
[----:B------:R-:W-:Y:S01]  /*12ed0*/  IMAD R4, R22, 0x900, R8 ;  /* 0x0000090016047824 */ /* 0x000fe200078e0208 */
[----:B------:R-:W-:-:S02]  /*12ee0*/  UIADD3 UR5, UR4, 0x2, URZ ;  /* 0x0000000204057890 */ /* 0x000fc4000fffe03f */
[----:B------:R-:W-:Y:S01]  /*12ef0*/  UMOV UR8, UR4 ;  /* 0x0000000400087c82 */ /* 0x000fe20008000000 */
[C---:B------:R-:W-:Y:S01]  /*12f00*/  VIADD R10, R4.reuse, 0x2 ;  /* 0x00000002040a7836 */ /* 0x040fe20000000000 */
[----:B------:R-:W-:Y:S01]  /*12f10*/  R2UR UR10, R4 ;  /* 0x00000000040a72ca */ /* 0x000fe200000e0000 */
[----:B------:R-:W-:-:S05]  /*12f20*/  IMAD.U32 R12, RZ, RZ, UR8 ;  /* 0x00000008ff0c7e24 */ /* 0x000fca000f8e00ff */
[----:B------:R1:W-:Y:S07]  /*12f30*/  STL.64 [R1+0x38], R12 ;  /* 0x0000380c01007387 */ /* 0x0003ee0000100a00 */
[----:B------:R-:W-:Y:S01]  /*12f40*/  HGMMA.64x96x16.F32.BF16 R24, gdesc[UR8], RZ, !UPT, gsb0 ;  /* 0x01600000081879f0 */ /* 0x000fe2000c0018ff */
[----:B------:R-:W-:Y:S01]  /*12f50*/  R2UR UR10, R10 ;  /* 0x000000000a0a72ca */ /* 0x000fe200000e0000 */
[----:B------:R-:W-:Y:S01]  /*12f60*/  UMOV UR8, UR5 ;  /* 0x0000000500087c82 */ /* 0x000fe20008000000 */
[----:B------:R-:W-:Y:S01]  /*12f70*/  R2UR UR11, R11 ;  /* 0x000000000b0b72ca */ /* 0x000fe200000e0000 */
[----:B------:R-:W-:Y:S01]  /*12f80*/  UMOV UR9, 0x40000040 ;  /* 0x4000004000097882 */ /* 0x000fe20000000000 */
[----:B------:R-:W-:Y:S01]  /*12f90*/  VIADD R10, R4, 0x4 ;  /* 0x00000004040a7836 */ /* 0x000fe20000000000 */
[----:B------:R-:W-:Y:S01]  /*12fa0*/  UIADD3 UR5, UR4, 0x4, URZ ;  /* 0x0000000404057890 */ /* 0x000fe2000fffe03f */
[----:B------:R-:W-:-:S02]  /*12fb0*/  IMAD.MOV.U32 R11, RZ, RZ, 0x40000040 ;  /* 0x40000040ff0b7424 */ /* 0x000fc400078e00ff */
[----:B-1----:R-:W-:Y:S02]  /*12fc0*/  IMAD.U32 R12, RZ, RZ, UR8 ;  /* 0x00000008ff0c7e24 */ /* 0x002fe4000f8e00ff */
[----:B------:R-:W-:-:S05]  /*12fd0*/  IMAD.U32 R13, RZ, RZ, UR9 ;  /* 0x00000009ff0d7e24 */ /* 0x000fca000f8e00ff */
[----:B------:R1:W-:Y:S01]  /*12fe0*/  STL.64 [R1+0x30], R12 ;  /* 0x0000300c01007387 */ /* 0x0003e20000100a00 */
[----:B------:R-:W-:Y:S02]  /*12ff0*/  WARPGROUP.DEPBAR.LE gsb0, 0x0 ;  /* 0x00008000000079c5 */ /* 0x000fe40000010000 */
[----:B------:R-:W-:-:S06]  /*13000*/  WARPGROUP.ARRIVE ;  /* 0x00000000000079c5 */ /* 0x000fcc0000000000 */
[----:B------:R-:W-:Y:S01]  /*13010*/  HGMMA.64x96x16.F32.BF16 R24, gdesc[UR8], R24, gsb0 ;  /* 0x01600000081879f0 */ /* 0x000fe20008001818 */
[----:B------:R-:W-:Y:S01]  /*13020*/  R2UR UR10, R10 ;  /* 0x000000000a0a72ca */ /* 0x000fe200000e0000 */
[----:B------:R-:W-:Y:S01]  /*13030*/  UMOV UR8, UR5 ;  /* 0x0000000500087c82 */ /* 0x000fe20008000000 */
[----:B------:R-:W-:Y:S01]  /*13040*/  R2UR UR11, R11 ;  /* 0x000000000b0b72ca */ /* 0x000fe200000e0000 */
[----:B------:R-:W-:Y:S01]  /*13050*/  UMOV UR9, 0x40000040 ;  /* 0x4000004000097882 */ /* 0x000fe20000000000 */
[----:B------:R-:W-:Y:S01]  /*13060*/  VIADD R10, R4, 0x6 ;  /* 0x00000006040a7836 */ /* 0x000fe20000000000 */
[----:B------:R-:W-:Y:S01]  /*13070*/  UIADD3 UR5, UR4, 0x6, URZ ;  /* 0x0000000604057890 */ /* 0x000fe2000fffe03f */
[----:B------:R-:W-:Y:S02]  /*13080*/  IMAD.MOV.U32 R11, RZ, RZ, 0x40000040 ;  /* 0x40000040ff0b7424 */ /* 0x000fe400078e00ff */
        /* <DEDUP_REMOVED lines=40> */
[----:B------:R-:W-:Y:S01]  /*13310*/  IMAD.U32 R13, RZ, RZ, UR9 ;  /* 0x00000009ff0d7e24 */ /* 0x000fe2000f8e00ff */
[----:B------:R-:W-:-:S02]  /*13320*/  UIADD3 UR52, UR4, 0x406, URZ ;  /* 0x0000040604347890 */ /* 0x000fc4000fffe03f */
[----:B------:R-:W-:Y:S02]  /*13330*/  UIADD3 UR48, UR4, 0x800, URZ ;  /* 0x0000080004307890 */ /* 0x000fe4000fffe03f */
[----:B------:R1:W-:Y:S04]  /*13340*/  STL.64 [R1+0x10], R12 ;  /* 0x0000100c01007387 */ /* 0x0003e80000100a00 */
[----:B------:R-:W2:Y:S01]  /*13350*/  LDL.LU R14, [R1+0x4] ;  /* 0x00000400010e7983 */ /* 0x000ea20000300800 */
[----:B------:R-:W-:Y:S02]  /*13360*/  WARPGROUP.DEPBAR.LE gsb0, 0x0 ;  /* 0x00008000000079c5 */ /* 0x000fe40000010000 */
[----:B------:R-:W-:-:S06]  /*13370*/  WARPGROUP.ARRIVE ;  /* 0x00000000000079c5 */ /* 0x000fcc0000000000 */
[----:B------:R-:W-:Y:S01]  /*13380*/  HGMMA.64x96x16.F32.BF16 R24, gdesc[UR8], R24, gsb0 ;  /* 0x01600000081879f0 */ /* 0x000fe20008001818 */
[----:B------:R-:W-:Y:S01]  /*13390*/  R2UR UR10, R10 ;  /* 0x000000000a0a72ca */ /* 0x000fe200000e0000 */
[----:B------:R-:W-:Y:S01]  /*133a0*/  UMOV UR8, UR5 ;  /* 0x0000000500087c82 */ /* 0x000fe20008000000 */
[----:B------:R-:W-:Y:S01]  /*133b0*/  R2UR UR11, R11 ;  /* 0x000000000b0b72ca */ /* 0x000fe200000e0000 */
[----:B------:R-:W-:Y:S01]  /*133c0*/  UMOV UR9, 0x40000040 ;  /* 0x4000004000097882 */ /* 0x000fe20000000000 */
[----:B------:R-:W-:Y:S02]  /*133d0*/  VIADD R10, R4, 0x306 ;  /* 0x00000306040a7836 */ /* 0x000fe40000000000 */
[----:B------:R-:W-:Y:S01]  /*133e0*/  IMAD.MOV.U32 R11, RZ, RZ, 0x40000040 ;  /* 0x40000040ff0b7424 */ /* 0x000fe200078e00ff */
[----:B------:R-:W-:Y:S02]  /*133f0*/  UIADD3 UR44, UR4, 0x802, URZ ;  /* 0x00000802042c7890 */ /* 0x000fe4000fffe03f */
[----:B------:R-:W-:Y:S01]  /*13400*/  UIADD3 UR40, UR4, 0x804, URZ ;  /* 0x0000080404287890 */ /* 0x000fe2000fffe03f */
[----:B------:R-:W-:-:S02]  /*13410*/  WARPGROUP.DEPBAR.LE gsb0, 0x0 ;  /* 0x00008000000079c5 */ /* 0x000fc40000010000 */
[----:B------:R-:W-:Y:S01]  /*13420*/  WARPGROUP.ARRIVE ;  /* 0x00000000000079c5 */ /* 0x000fe20000000000 */
[----:B------:R-:W-:Y:S01]  /*13430*/  UMOV UR41, 0x40000040 ;  /* 0x4000004000297882 */ /* 0x000fe20000000000 */
[----:B------:R-:W-:Y:S01]  /*13440*/  IMAD.MOV.U32 R5, RZ, RZ, 0x40000040 ;  /* 0x40000040ff057424 */ /* 0x000fe200078e00ff */
[----:B------:R-:W-:Y:S01]  /*13450*/  UIADD3 UR36, UR4, 0x806, URZ ;  /* 0x0000080604247890 */ /* 0x000fe2000fffe03f */
[----:B------:R-:W-:Y:S02]  /*13460*/  UMOV UR37, 0x40000040 ;  /* 0x4000004000257882 */ /* 0x000fe40000000000 */
[----:B------:R-:W-:Y:S01]  /*13470*/  HGMMA.64x96x16.F32.BF16 R24, gdesc[UR8], R24, gsb0 ;  /* 0x01600000081879f0 */ /* 0x000fe20008001818 */
[----:B------:R-:W-:Y:S01]  /*13480*/  R2UR UR54, R10 ;  /* 0x000000000a3672ca */ /* 0x000fe200000e0000 */
[----:B-1----:R-:W-:Y:S01]  /*13490*/  IMAD.U32 R12, RZ, RZ, UR8 ;  /* 0x00000008ff0c7e24 */ /* 0x002fe2000f8e00ff */
[----:B------:R-:W-:Y:S01]  /*134a0*/  R2UR UR55, R11 ;  /* 0x000000000b3772ca */ /* 0x000fe200000e0000 */
[----:B------:R-:W-:Y:S01]  /*134b0*/  VIADD R10, R4, 0x600 ;  /* 0x00000600040a7836 */ /* 0x000fe20000000000 */
[----:B------:R-:W-:Y:S01]  /*134c0*/  R2UR UR39, R5 ;  /* 0x00000000052772ca */ /* 0x000fe200000e0000 */
[----:B------:R-:W-:Y:S01]  /*134d0*/  IMAD.MOV.U32 R11, RZ, RZ, 0x40000040 ;  /* 0x40000040ff0b7424 */ /* 0x000fe200078e00ff */
[----:B0-----:R-:W-:Y:S01]  /*134e0*/  ISETP.NE.AND P2, PT, R198, 0x1, PT ;  /* 0x00000001c600780c */ /* 0x001fe20003f45270 */
[----:B------:R-:W-:Y:S01]  /*134f0*/  IMAD.U32 R13, RZ, RZ, UR9 ;  /* 0x00000009ff0d7e24 */ /* 0x000fe2000f8e00ff */
[----:B------:R-:W-:Y:S01]  /*13500*/  R2UR UR50, R10 ;  /* 0x000000000a3272ca */ /* 0x000fe200000e0000 */
[----:B------:R-:W-:Y:S01]  /*13510*/  IMAD.IADD R0, R181, 0x1, R177 ;  /* 0x00000001b5007824 */ /* 0x000fe200078e02b1 */
[----:B------:R-:W-:Y:S01]  /*13520*/  ULDC UR4, c[0x0][0x9dc] ;  /* 0x0002770000047ab9 */ /* 0x000fe20000000800 */
[----:B------:R-:W-:-:S02]  /*13530*/  WARPGROUP.DEPBAR.LE gsb0, 0x0 ;  /* 0x00008000000079c5 */ /* 0x000fc40000010000 */
[----:B------:R-:W-:Y:S01]  /*13540*/  WARPGROUP.ARRIVE ;  /* 0x00000000000079c5 */ /* 0x000fe20000000000 */
[----:B------:R-:W-:-:S05]  /*13550*/  R2UR UR51, R11 ;  /* 0x000000000b3372ca */ /* 0x000fca00000e0000 */
[----:B------:R-:W0:Y:S01]  /*13560*/  @P2 LDC R3, c[0x0][0x44c] ;  /* 0x00011300ff032b82 */ /* 0x000e220000000800 */
[----:B------:R-:W-:Y:S01]  /*13570*/  HGMMA.64x96x16.F32.BF16 R24, gdesc[UR52], R24, gsb0 ;  /* 0x01600000341879f0 */ /* 0x000fe20008001818 */
[----:B------:R-:W-:Y:S02]  /*13580*/  VIADD R10, R4, 0x602 ;  /* 0x00000602040a7836 */ /* 0x000fe40000000000 */
[----:B------:R-:W-:-:S03]  /*13590*/  IMAD.MOV.U32 R11, RZ, RZ, 0x40000040 ;  /* 0x40000040ff0b7424 */ /* 0x000fc600078e00ff */
[----:B------:R-:W-:Y:S02]  /*135a0*/  R2UR UR46, R10 ;  /* 0x000000000a2e72ca */ /* 0x000fe400000e0000 */
[----:B------:R-:W-:Y:S01]  /*135b0*/  R2UR UR47, R11 ;  /* 0x000000000b2f72ca */ /* 0x000fe200000e0000 */
[----:B------:R-:W-:Y:S02]  /*135c0*/  WARPGROUP.DEPBAR.LE gsb0, 0x0 ;  /* 0x00008000000079c5 */ /* 0x000fe40000010000 */
[----:B------:R-:W-:-:S06]  /*135d0*/  WARPGROUP.ARRIVE ;  /* 0x00000000000079c5 */ /* 0x000fcc0000000000 */
        /* <DEDUP_REMOVED lines=8> */
[----:B------:R-:W-:-:S05]  /*13660*/  VIADD R4, R4, 0x606 ;  /* 0x0000060604047836 */ /* 0x000fca0000000000 */
[----:B------:R-:W-:Y:S01]  /*13670*/  R2UR UR38, R4 ;  /* 0x00000000042672ca */ /* 0x000fe200000e0000 */
[----:B------:R1:W-:Y:S01]  /*13680*/  STL.64 [R1+0x8], R12 ;  /* 0x0000080c01007387 */ /* 0x0003e20000100a00 */
[----:B------:R-:W3:Y:S08]  /*13690*/  @P2 LDC R4, c[0x0][0x450] ;  /* 0x00011400ff042b82 */ /* 0x000ef00000000800 */
[----:B-1----:R-:W1:Y:S01]  /*136a0*/  LDC.64 R12, c[0x0][0x9e0] ;  /* 0x00027800ff0c7b82 */ /* 0x002e620000000a00 */
[----:B------:R-:W-:-:S02]  /*136b0*/  WARPGROUP.DEPBAR.LE gsb0, 0x0 ;  /* 0x00008000000079c5 */ /* 0x000fc40000010000 */
[----:B------:R-:W-:-:S06]  /*136c0*/  WARPGROUP.ARRIVE ;  /* 0x00000000000079c5 */ /* 0x000fcc0000000000 */
[----:B------:R-:W-:Y:S01]  /*136d0*/  HGMMA.64x96x16.F32.BF16 R24, gdesc[UR40], R24, gsb0 ;  /* 0x01600000281879f0 */ /* 0x000fe20008001818 */
[----:B0-----:R-:W-:Y:S01]  /*136e0*/  @P2 IMAD.HI.U32 R3, R0, R3, RZ ;  /* 0x0000000300032227 */ /* 0x001fe200078e00ff */
[----:B--2---:R-:W-:-:S03]  /*136f0*/  LOP3.LUT R14, R14, 0xffdfffff, RZ, 0xc0, !PT ;  /* 0xffdfffff0e0e7812 */ /* 0x004fc600078ec0ff */
[----:B------:R-:W-:Y:S01]  /*13700*/  IMAD.MOV.U32 R5, RZ, RZ, R0 ;  /* 0x000000ffff057224 */ /* 0x000fe200078e0000 */
[----:B------:R-:W-:Y:S02]  /*13710*/  @P2 LOP3.LUT R14, R14, 0x200000, RZ, 0xfc, !PT ;  /* 0x002000000e0e2812 */ /* 0x000fe400078efcff */
[----:B---3--:R-:W-:Y:S02]  /*13720*/  @P2 SHF.R.U32.HI R5, RZ, R4, R3 ;  /* 0x00000004ff052219 */ /* 0x008fe40000011603 */
[----:B-1----:R-:W-:Y:S02]  /*13730*/  ISETP.GE.AND P2, PT, R13, 0x1, PT ;  /* 0x000000010d00780c */ /* 0x002fe40003f46270 */
[----:B------:R-:W-:Y:S01]  /*13740*/  LOP3.LUT R14, R14, 0xffefffff, RZ, 0xc0, !PT ;  /* 0xffefffff0e0e7812 */ /* 0x000fe200078ec0ff */
[----:B------:R-:W-:Y:S02]  /*13750*/  WARPGROUP.DEPBAR.LE gsb0, 0x0 ;  /* 0x00008000000079c5 */ /* 0x000fe40000010000 */
[----:B------:R-:W-:-:S06]  /*13760*/  WARPGROUP.ARRIVE ;  /* 0x00000000000079c5 */ /* 0x000fcc0000000000 */
[----:B------:R-:W-:Y:S01]  /*13770*/  HGMMA.64x96x16.F32.BF16 R24, gdesc[UR36], R24, gsb0 ;  /* 0x01600000241879f0 */ /* 0x000fe20008001818 */
[----:B------:R-:W-:Y:S01]  /*13780*/  @!P1 VIADD R0, R7, 0x2a840 ;  /* 0x0002a84007009836 */ /* 0x000fe20000000000 */
[----:B------:R-:W-:Y:S01]  /*13790*/  @P2 LOP3.LUT R14, R14, 0x100000, RZ, 0xfc, !PT ;  /* 0x001000000e0e2812 */ /* 0x000fe200078efcff */
[----:B------:R-:W0:Y:S01]  /*137a0*/  SHFL.IDX PT, R6, R5, RZ, 0x1c1f ;  /* 0x001c1fff05067589 */ /* 0x000e2200000e0000 */
[----:B------:R-:W-:Y:S02]  /*137b0*/  IMAD.MOV.U32 R7, RZ, RZ, -0x60 ;  /* 0xffffffa0ff077424 */ /* 0x000fe400078e00ff */
[----:B------:R-:W-:Y:S01]  /*137c0*/  @!P1 PRMT R0, RZ, 0x654, R0 ;  /* 0x00000654ff009816 */ /* 0x000fe20000000000 */
[----:B------:R1:W-:Y:S01]  /*137d0*/  STL [R1+0x4], R14 ;  /* 0x0000040e01007387 */ /* 0x0003e20000100800 */
[----:B------:R-:W-:Y:S02]  /*137e0*/  IMAD R7, R2, R7, 0x61 ;  /* 0x0000006102077424 */ /* 0x000fe400078e0207 */
[----:B------:R-:W-:-:S02]  /*137f0*/  IMAD.U32 R9, RZ, RZ, UR4 ;  /* 0x00000004ff097e24 */ /* 0x000fc4000f8e00ff */
[----:B------:R-:W-:-:S05]  /*13800*/  IMAD R4, R180, -0x2, R7 ;  /* 0xfffffffeb4047824 */ /* 0x000fca00078e0207 */
[--C-:B------:R-:W-:Y:S01]  /*13810*/  IADD3 R11, -R163, R4, R164.reuse ;  /* 0x00000004a30b7210 */ /* 0x100fe20007ffe1a4 */
[----:B------:R-:W-:Y:S02]  /*13820*/  VIADD R21, R7, 0xffffffff ;  /* 0xffffffff07157836 */ /* 0x000fe40000000000 */
[----:B------:R-:W-:Y:S01]  /*13830*/  VIADD R76, R4, 0xffffffff ;  /* 0xffffffff044c7836 */ /* 0x000fe20000000000 */
[----:B------:R-:W-:Y:S02]  /*13840*/  WARPGROUP.DEPBAR.LE gsb0, 0x0 ;  /* 0x00008000000079c5 */ /* 0x000fe40000010000 */
[----:B------:R2:W-:Y:S02]  /*13850*/  @!P1 SYNCS.ARRIVE.TRANS64.RED.A1T0 RZ, [R0+URZ], RZ ;  /* 0x000000ff00ff99a7 */ /* 0x0005e4000810043f */
[----:B--2---:R-:W-:-:S04]  /*13860*/  IMAD R0, R2, -0x60, R164 ;  /* 0xffffffa002007824 */ /* 0x004fc800078e02a4 */
[----:B------:R-:W-:Y:S01]  /*13870*/  VIADD R3, R0, 0x60 ;  /* 0x0000006000037836 */ /* 0x000fe20000000000 */
[----:B------:R-:W-:-:S03]  /*13880*/  LOP3.LUT R0, RZ, R9, RZ, 0x33, !PT ;  /* 0x00000009ff007212 */ /* 0x000fc600078e33ff */
[----:B------:R-:W-:Y:S02]  /*13890*/  IMAD R96, R180, -0x2, R3 ;  /* 0xfffffffeb4607824 */ /* 0x000fe400078e0203 */
[C---:B------:R-:W-:Y:S02]  /*138a0*/  IMAD.IADD R15, R11.reuse, 0x1, R0 ;  /* 0x000000010b0f7824 */ /* 0x040fe400078e0200 */
[----:B------:R-:W-:Y:S02]  /*138b0*/  IMAD.IADD R11, R11, 0x1, R12 ;  /* 0x000000010b0b7824 */ /* 0x000fe400078e020c */
[----:B0-----:R-:W-:-:S03]  /*138c0*/  IMAD.IADD R3, R15, 0x1, R6 ;  /* 0x000000010f037824 */ /* 0x001fc600078e0206 */
[----:B------:R-:W-:Y:S01]  /*138d0*/  VIADDMNMX R74, R6, R11, R96, PT ;  /* 0x0000000b064a7246 */ /* 0x000fe20003800160 */
[----:B-1----:R-:W-:Y:S06]  /*138e0*/  @!P2 BRA `(.L_x_1848) ;  /* 0x00000000004ca947 */ /* 0x002fec0003800000 */
        /* <DEDUP_REMOVED lines=11> */
.L_x_1850:
[----:B------:R-:W-:-:S13]  /*139a0*/  ISETP.NE.AND P2, PT, R13, 0x1, PT ;  /* 0x000000010d00780c */ /* 0x000fda0003f45270 */
[----:B------:R-:W0:Y:S02]  /*139b0*/  @P2 LDC.64 R6, c[0x0][0x9e8] ;  /* 0x00027a00ff062b82 */ /* 0x000e240000000a00 */
[----:B0-----:R-:W-:-:S05]  /*139c0*/  @P2 IMAD.HI.U32 R4, R0, R6, RZ ;  /* 0x0000000600042227 */ /* 0x001fca00078e00ff */
[----:B------:R-:W-:-:S07]  /*139d0*/  @P2 SHF.R.U32.HI R0, RZ, R7, R4 ;  /* 0x00000007ff002219 */ /* 0x000fce0000011604 */
.L_x_1851:
[----:B------:R-:W-:Y:S05]  /*139e0*/  BSYNC B0 ;  /* 0x0000000000007941 */ /* 0x000fea0003800000 */
.L_x_1849:
[----:B------:R-:W-:-:S05]  /*139f0*/  IMAD R0, R0, R13, R76 ;  /* 0x0000000d00007224 */ /* 0x000fca00078e024c */
[----:B------:R-:W-:Y:S02]  /*13a00*/  VIMNMX R3, R3, R0, !PT ;  /* 0x0000000003037248 */ /* 0x000fe40007fe0100 */
[----:B------:R-:W-:-:S07]  /*13a10*/  VIADDMNMX R74, R0, R13, R74, PT ;  /* 0x0000000d004a7246 */ /* 0x000fce000380014a */
.L_x_1848:
[C---:B------:R-:W-:Y:S02]  /*13a20*/  ISETP.GE.AND P2, PT, R21.reuse, 0x2, PT ;  /* 0x000000021500780c */ /* 0x040fe40003f46270 */
[----:B------:R-:W-:Y:S02]  /*13a30*/  ISETP.GE.AND P6, PT, R21, 0x9, PT ;  /* 0x000000091500780c */ /* 0x000fe40003fc6270 */
[----:B------:R-:W-:Y:S02]  /*13a40*/  ISETP.GT.AND P3, PT, R3, 0x1, !P2 ;  /* 0x000000010300780c */ /* 0x000fe40005764270 */
[----:B------:R-:W-:Y:S02]  /*13a50*/  ISETP.GE.AND P4, PT, R21, 0xa, PT ;  /* 0x0000000a1500780c */ /* 0x000fe40003f86270 */
[----:B------:R-:W-:Y:S02]  /*13a60*/  ISETP.LT.OR P3, PT, R74, 0x2, P3 ;  /* 0x000000024a00780c */ /* 0x000fe40001f61670 */
[----:B------:R-:W-:-:S02]  /*13a70*/  P2R R7, PR, RZ, 0x10 ;  /* 0x00000010ff077803 */ /* 0x000fc40000000000 */
[----:B------:R-:W-:Y:S02]  /*13a80*/  FSEL R102, R25, -INF , !P3 ;  /* 0xff80000019667808 */ /* 0x000fe40005800000 */
[----:B------:R-:W-:-:S04]  /*13a90*/  ISETP.GT.AND P3, PT, R3, 0x8, !P6 ;  /* 0x000000080300780c */ /* 0x000fc80007764270 */
[----:B------:R-:W-:-:S04]  /*13aa0*/  ISETP.LT.OR P3, PT, R74, 0x9, P3 ;  /* 0x000000094a00780c */ /* 0x000fc80001f61670 */
        /* <DEDUP_REMOVED lines=10> */
[----:B------:R-:W-:Y:S01]  /*13b50*/  ISETP.GT.AND P3, PT, R3, 0x11, !P4 ;  /* 0x000000110300780c */ /* 0x000fe20006764270 */
[----:B------:R-:W0:Y:S01]  /*13b60*/  SHFL.IDX PT, R32, R5, 0x1, 0x1c1f ;  /* 0x003c1f0005207f89 */ /* 0x000e2200000e0000 */
        /* <DEDUP_REMOVED lines=11> */
[C---:B------:R-:W-:Y:S01]  /*13c20*/  ISETP.LT.OR P3, PT, R74.reuse, 0x1a, P3 ;  /* 0x0000001a4a00780c */ /* 0x040fe20001f61670 */
[----:B0-----:R-:W-:Y:S01]  /*13c30*/  IMAD.IADD R25, R15, 0x1, R32 ;  /* 0x000000010f197824 */ /* 0x001fe200078e0220 */
        /* <DEDUP_REMOVED lines=29> */
[C---:B------:R-:W-:Y:S02]  /*13e10*/  ISETP.LT.OR P3, PT, R74.reuse, 0x32, P3 ;  /* 0x000000324a00780c */ /* 0x040fe40001f61670 */
        /* <DEDUP_REMOVED lines=40> */
[----:B------:R-:W-:-:S02]  /*140a0*/  VIADDMNMX R96, R32, R11, R96, PT ;  /* 0x0000000b20607246 */ /* 0x000fc40003800160 */
        /* <DEDUP_REMOVED lines=27> */
.L_x_1854:
[----:B------:R-:W-:-:S13]  /*14260*/  ISETP.NE.AND P5, PT, R13, 0x1, PT ;  /* 0x000000010d00780c */ /* 0x000fda0003fa5270 */
[----:B------:R-:W0:Y:S02]  /*14270*/  @P5 LDC.64 R32, c[0x0][0x9e8] ;  /* 0x00027a00ff205b82 */ /* 0x000e240000000a00 */
[----:B0-----:R-:W-:-:S05]  /*14280*/  @P5 IMAD.HI.U32 R32, R3, R32, RZ ;  /* 0x0000002003205227 */ /* 0x001fca00078e00ff */
[----:B------:R-:W-:-:S07]  /*14290*/  @P5 SHF.R.U32.HI R3, RZ, R33, R32 ;  /* 0x00000021ff035219 */ /* 0x000fce0000011620 */
.L_x_1855:
[----:B------:R-:W-:Y:S05]  /*142a0*/  BSYNC B0 ;  /* 0x0000000000007941 */ /* 0x000fea0003800000 */
.L_x_1853:
[----:B------:R-:W-:-:S05]  /*142b0*/  IMAD R32, R3, R13, R76 ;  /* 0x0000000d03207224 */ /* 0x000fca00078e024c */
[----:B------:R-:W-:Y:S02]  /*142c0*/  VIMNMX R25, R25, R32, !PT ;  /* 0x0000002019197248 */ /* 0x000fe40007fe0100 */
[----:B------:R-:W-:-:S07]  /*142d0*/  VIADDMNMX R96, R32, R13, R96, PT ;  /* 0x0000000d20607246 */ /* 0x000fce0003800160 */
.L_x_1852:
[C---:B------:R-:W-:Y:S01]  /*142e0*/  ISETP.GT.AND P2, PT, R25.reuse, 0x1, !P2 ;  /* 0x000000011900780c */ /* 0x040fe20005744270 */
[----:B------:R-:W-:Y:S01]  /*142f0*/  ULDC UR4, c[0x0][0x988] ;  /* 0x0002620000047ab9 */ /* 0x000fe20000000800 */
[----:B------:R-:W-:Y:S02]  /*14300*/  ISETP.GT.AND P6, PT, R25, 0x8, !P6 ;  /* 0x000000081900780c */ /* 0x000fe400077c4270 */
[C---:B------:R-:W-:Y:S02]  /*14310*/  ISETP.LT.OR P2, PT, R96.reuse, 0x2, P2 ;  /* 0x000000026000780c */ /* 0x040fe40001741670 */
[----:B------:R-:W-:Y:S02]  /*14320*/  ISETP.LT.OR P6, PT, R96, 0x9, P6 ;  /* 0x000000096000780c */ /* 0x000fe400037c1670 */
[----:B------:R-:W-:Y:S02]  /*14330*/  FSEL R32, R27, -INF , !P2 ;  /* 0xff8000001b207808 */ /* 0x000fe40005000000 */
[----:B------:R-:W-:Y:S01]  /*14340*/  ISETP.NE.AND P2, PT, R7, RZ, PT ;  /* 0x000000ff0700720c */ /* 0x000fe20003f45270 */
[----:B------:R-:W-:Y:S01]  /*14350*/  IMAD.U32 R7, RZ, RZ, UR4 ;  /* 0x00000004ff077e24 */ /* 0x000fe2000f8e00ff */
[----:B------:R-:W-:-:S02]  /*14360*/  FSEL R30, R30, -INF , !P6 ;  /* 0xff8000001e1e7808 */ /* 0x000fc40007000000 */
[----:B------:R-:W-:Y:S02]  /*14370*/  ISETP.GT.AND P2, PT, R25, 0x9, !P2 ;  /* 0x000000091900780c */ /* 0x000fe40005744270 */
[----:B------:R-:W-:Y:S02]  /*14380*/  ISETP.NE.AND P6, PT, R36, RZ, PT ;  /* 0x000000ff2400720c */ /* 0x000fe40003fc5270 */
[----:B------:R-:W-:Y:S02]  /*14390*/  ISETP.LT.OR P2, PT, R96, 0xa, P2 ;  /* 0x0000000a6000780c */ /* 0x000fe40001741670 */
[----:B------:R-:W-:Y:S02]  /*143a0*/  FMNMX.FTZ R3, R156, R102, !PT ;  /* 0x000000669c037209 */ /* 0x000fe40007810000 */
[----:B------:R-:W-:Y:S02]  /*143b0*/  FSEL R36, R31, -INF , !P2 ;  /* 0xff8000001f247808 */ /* 0x000fe40005000000 */
[----:B------:R-:W-:-:S02]  /*143c0*/  ISETP.NE.AND P2, PT, R29, RZ, PT ;  /* 0x000000ff1d00720c */ /* 0x000fc40003f45270 */
[----:B------:R-:W-:Y:S02]  /*143d0*/  ISETP.NE.AND P5, PT, R37, RZ, PT ;  /* 0x000000ff2500720c */ /* 0x000fe40003fa5270 */
[----:B------:R-:W-:Y:S02]  /*143e0*/  ISETP.GT.AND P2, PT, R25, 0x10, !P2 ;  /* 0x000000101900780c */ /* 0x000fe40005744270 */
[----:B------:R-:W-:Y:S02]  /*143f0*/  FMNMX.FTZ R3, R100, R3, !PT ;  /* 0x0000000364037209 */ /* 0x000fe40007810000 */
[----:B------:R-:W-:Y:S02]  /*14400*/  ISETP.LT.OR P2, PT, R96, 0x11, P2 ;  /* 0x000000116000780c */ /* 0x000fe40001741670 */
[----:B------:R-:W-:Y:S02]  /*14410*/  FMNMX.FTZ R3, R98, R3, !PT ;  /* 0x0000000362037209 */ /* 0x000fe40007810000 */
        /* <DEDUP_REMOVED lines=20> */
[----:B------:R-:W-:Y:S02]  /*14560*/  ISETP.GT.AND P2, PT, R25, 0x20, !P5 ;  /* 0x000000201900780c */ /* 0x000fe40006f44270 */
[----:B------:R-:W-:Y:S02]  /*14570*/  ISETP.NE.AND P5, PT, R80, RZ, PT ;  /* 0x000000ff5000720c */ /* 0x000fe40003fa5270 */
        /* <DEDUP_REMOVED lines=23> */
[----:B------:R-:W-:Y:S01]  /*146f0*/  FSEL R82, R47, -INF , !P2 ;  /* 0xff8000002f527808 */ /* 0x000fe20005000000 */
[----:B------:R-:W-:Y:S01]  /*14700*/  IMAD.MOV.U32 R47, RZ, RZ, R177 ;  /* 0x000000ffff2f7224 */ /* 0x000fe200078e00b1 */
[----:B------:R-:W-:Y:S02]  /*14710*/  ISETP.NE.AND P2, PT, R45, RZ, PT ;  /* 0x000000ff2d00720c */ /* 0x000fe40003f45270 */
[----:B------:R-:W-:Y:S02]  /*14720*/  FMNMX.FTZ R3, R68, R3, !PT ;  /* 0x0000000344037209 */ /* 0x000fe40007810000 */
[----:B------:R-:W-:-:S02]  /*14730*/  ISETP.GT.AND P2, PT, R25, 0x30, !P2 ;  /* 0x000000301900780c */ /* 0x000fc40005744270 */
[----:B------:R-:W-:Y:S02]  /*14740*/  FMNMX.FTZ R5, R24, R3, !PT ;  /* 0x0000000318057209 */ /* 0x000fe40007810000 */
[----:B------:R-:W-:Y:S02]  /*14750*/  ISETP.LT.OR P2, PT, R96, 0x31, P2 ;  /* 0x000000316000780c */ /* 0x000fe40001741670 */
[----:B------:R-:W-:Y:S01]  /*14760*/  ISETP.NE.AND P6, PT, R57, RZ, PT ;  /* 0x000000ff3900720c */ /* 0x000fe20003fc5270 */
[----:B------:R-:W0:Y:S01]  /*14770*/  SHFL.BFLY PT, R104, R5, 0x2, 0x1f ;  /* 0x0c401f0005687f89 */ /* 0x000e2200000e0000 */
[----:B------:R-:W-:Y:S02]  /*14780*/  FSEL R50, R50, -INF , !P2 ;  /* 0xff80000032327808 */ /* 0x000fe40005000000 */
[----:B------:R-:W-:Y:S02]  /*14790*/  ISETP.NE.AND P2, PT, R81, RZ, PT ;  /* 0x000000ff5100720c */ /* 0x000fe40003f45270 */
[----:B------:R-:W-:-:S02]  /*147a0*/  ISETP.GT.AND P4, PT, R25, RZ, !P4 ;  /* 0x000000ff1900720c */ /* 0x000fc40006784270 */
[----:B------:R-:W-:Y:S02]  /*147b0*/  ISETP.GT.AND P2, PT, R25, 0x31, !P2 ;  /* 0x000000311900780c */ /* 0x000fe40005744270 */
[C---:B------:R-:W-:Y:S02]  /*147c0*/  ISETP.LT.OR P4, PT, R96.reuse, 0x1, P4 ;  /* 0x000000016000780c */ /* 0x040fe40002781670 */
[----:B------:R-:W-:Y:S02]  /*147d0*/  ISETP.LT.OR P2, PT, R96, 0x32, P2 ;  /* 0x000000326000780c */ /* 0x000fe40001741670 */
[----:B------:R-:W-:Y:S02]  /*147e0*/  FSEL R26, R26, -INF , !P4 ;  /* 0xff8000001a1a7808 */ /* 0x000fe40006000000 */
[----:B------:R-:W-:Y:S02]  /*147f0*/  FSEL R84, R51, -INF , !P2 ;  /* 0xff80000033547808 */ /* 0x000fe40005000000 */
[----:B------:R-:W-:-:S02]  /*14800*/  ISETP.NE.AND P2, PT, R49, RZ, PT ;  /* 0x000000ff3100720c */ /* 0x000fc40003f45270 */
[C---:B------:R-:W-:Y:S02]  /*14810*/  ISETP.GT.AND P3, PT, R25.reuse, 0x58, !P3 ;  /* 0x000000581900780c */ /* 0x040fe40005f64270 */
[----:B------:R-:W-:Y:S02]  /*14820*/  ISETP.GT.AND P2, PT, R25, 0x38, !P2 ;  /* 0x000000381900780c */ /* 0x000fe40005744270 */
[C---:B------:R-:W-:Y:S02]  /*14830*/  ISETP.LT.OR P3, PT, R96.reuse, 0x59, P3 ;  /* 0x000000596000780c */ /* 0x040fe40001f61670 */
[----:B------:R-:W-:Y:S02]  /*14840*/  ISETP.LT.OR P2, PT, R96, 0x39, P2 ;  /* 0x000000396000780c */ /* 0x000fe40001741670 */
[----:B0-----:R-:W-:Y:S02]  /*14850*/  FMNMX.FTZ R104, R5, R104, !PT ;  /* 0x0000006805687209 */ /* 0x001fe40007810000 */
[----:B------:R-:W-:-:S02]  /*14860*/  FSEL R54, R54, -INF , !P2 ;  /* 0xff80000036367808 */ /* 0x000fc40005000000 */
[----:B------:R-:W-:Y:S01]  /*14870*/  ISETP.NE.AND P2, PT, R83, RZ, PT ;  /* 0x000000ff5300720c */ /* 0x000fe20003f45270 */
[----:B------:R-:W0:Y:S01]  /*14880*/  SHFL.BFLY PT, R3, R104, 0x1, 0x1f ;  /* 0x0c201f0068037f89 */ /* 0x000e2200000e0000 */
[----:B------:R-:W-:Y:S02]  /*14890*/  FMNMX.FTZ R5, R26, R32, !PT ;  /* 0x000000201a057209 */ /* 0x000fe40007810000 */
[----:B------:R-:W-:Y:S02]  /*148a0*/  ISETP.GT.AND P2, PT, R25, 0x39, !P2 ;  /* 0x000000391900780c */ /* 0x000fe40005744270 */
[----:B------:R-:W-:Y:S02]  /*148b0*/  FMNMX.FTZ R5, R30, R5, !PT ;  /* 0x000000051e057209 */ /* 0x000fe40007810000 */
[----:B------:R-:W-:Y:S02]  /*148c0*/  ISETP.LT.OR P2, PT, R96, 0x3a, P2 ;  /* 0x0000003a6000780c */ /* 0x000fe40001741670 */
[----:B------:R-:W-:-:S02]  /*148d0*/  FMNMX.FTZ R5, R36, R5, !PT ;  /* 0x0000000524057209 */ /* 0x000fc40007810000 */
[----:B------:R-:W-:Y:S02]  /*148e0*/  FSEL R86, R55, -INF , !P2 ;  /* 0xff80000037567808 */ /* 0x000fe40005000000 */
[----:B------:R-:W-:Y:S02]  /*148f0*/  ISETP.NE.AND P2, PT, R53, RZ, PT ;  /* 0x000000ff3500720c */ /* 0x000fe40003f45270 */
[----:B------:R-:W-:Y:S02]  /*14900*/  FSEL R70, R70, -INF , !P3 ;  /* 0xff80000046467808 */ /* 0x000fe40005800000 */
[----:B------:R-:W-:-:S04]  /*14910*/  ISETP.GT.AND P2, PT, R25, 0x40, !P2 ;  /* 0x000000401900780c */ /* 0x000fc80005744270 */
[----:B------:R-:W-:Y:S02]  /*14920*/  ISETP.LT.OR P2, PT, R96, 0x41, P2 ;  /* 0x000000416000780c */ /* 0x000fe40001741670 */
[----:B0-----:R-:W-:Y:S02]  /*14930*/  FMNMX.FTZ R3, R104, R3, !PT ;  /* 0x0000000368037209 */ /* 0x001fe40007810000 */
[----:B------:R-:W-:Y:S02]  /*14940*/  FSEL R58, R58, -INF , !P2 ;  /* 0xff8000003a3a7808 */ /* 0x000fe40005000000 */
[----:B------:R-:W-:Y:S01]  /*14950*/  ISETP.NE.AND P2, PT, R85, RZ, PT ;  /* 0x000000ff5500720c */ /* 0x000fe20003f45270 */
[----:B------:R-:W-:-:S03]  /*14960*/  FMUL.FTZ R11, R3, R7 ;  /* 0x00000007030b7220 */ /* 0x000fc60000410000 */
[----:B------:R-:W-:-:S04]  /*14970*/  ISETP.GT.AND P2, PT, R25, 0x41, !P2 ;  /* 0x000000411900780c */ /* 0x000fc80005744270 */
[----:B------:R-:W-:-:S04]  /*14980*/  ISETP.LT.OR P2, PT, R96, 0x42, P2 ;  /* 0x000000426000780c */ /* 0x000fc80001741670 */
[----:B------:R-:W-:Y:S02]  /*14990*/  FSEL R88, R59, -INF , !P2 ;  /* 0xff8000003b587808 */ /* 0x000fe40005000000 */
[----:B------:R-:W-:Y:S02]  /*149a0*/  ISETP.GT.AND P2, PT, R25, 0x48, !P6 ;  /* 0x000000481900780c */ /* 0x000fe40007744270 */
[----:B------:R-:W-:Y:S02]  /*149b0*/  ISETP.NE.AND P6, PT, R87, RZ, PT ;  /* 0x000000ff5700720c */ /* 0x000fe40003fc5270 */
[----:B------:R-:W-:-:S04]  /*149c0*/  ISETP.LT.OR P2, PT, R96, 0x49, P2 ;  /* 0x000000496000780c */ /* 0x000fc80001741670 */
[----:B------:R-:W-:Y:S02]  /*149d0*/  FSEL R62, R62, -INF , !P2 ;  /* 0xff8000003e3e7808 */ /* 0x000fe40005000000 */
[----:B------:R-:W-:Y:S02]  /*149e0*/  ISETP.GT.AND P2, PT, R25, 0x49, !P5 ;  /* 0x000000491900780c */ /* 0x000fe40006f44270 */
[----:B------:R-:W-:Y:S02]  /*149f0*/  ISETP.NE.AND P5, PT, R61, RZ, PT ;  /* 0x000000ff3d00720c */ /* 0x000fe40003fa5270 */
[----:B------:R-:W-:-:S04]  /*14a00*/  ISETP.LT.OR P2, PT, R96, 0x4a, P2 ;  /* 0x0000004a6000780c */ /* 0x000fc80001741670 */
[----:B------:R-:W-:Y:S02]  /*14a10*/  FSEL R90, R63, -INF , !P2 ;  /* 0xff8000003f5a7808 */ /* 0x000fe40005000000 */
[----:B------:R-:W-:-:S04]  /*14a20*/  FSETP.NEU.FTZ.AND P2, PT, R3, -INF , PT ;  /* 0xff8000000300780b */ /* 0x000fc80003f5d000 */
[----:B------:R-:W-:Y:S02]  /*14a30*/  FSEL R41, R11, RZ, P2 ;  /* 0x000000ff0b297208 */ /* 0x000fe40001000000 */
[----:B------:R-:W-:Y:S02]  /*14a40*/  FMNMX.FTZ R11, R34, R5, !PT ;  /* 0x00000005220b7209 */ /* 0x000fe40007810000 */
[----:B------:R-:W-:Y:S01]  /*14a50*/  ISETP.GT.AND P2, PT, R25, 0x50, !P5 ;  /* 0x000000501900780c */ /* 0x000fe20006f44270 */
[--C-:B------:R-:W-:Y:S01]  /*14a60*/  FFMA.FTZ R148, R40, R7, -R41.reuse ;  /* 0x0000000728947223 */ /* 0x100fe20000010829 */
[----:B------:R-:W-:Y:S01]  /*14a70*/  FMNMX.FTZ R11, R74, R11, !PT ;  /* 0x0000000b4a0b7209 */ /* 0x000fe20007810000 */
[-CC-:B------:R-:W-:Y:S01]  /*14a80*/  FFMA.FTZ R37, R4, R7.reuse, -R41.reuse ;  /* 0x0000000704257223 */ /* 0x180fe20000010829 */
[----:B------:R-:W-:Y:S01]  /*14a90*/  ISETP.NE.AND P5, PT, R21, RZ, PT ;  /* 0x000000ff1500720c */ /* 0x000fe20003fa5270 */
[--C-:B------:R-:W-:Y:S01]  /*14aa0*/  FFMA.FTZ R156, R156, R7, -R41.reuse ;  /* 0x000000079c9c7223 */ /* 0x100fe20000010829 */
[----:B------:R-:W-:Y:S01]  /*14ab0*/  FMNMX.FTZ R11, R38, R11, !PT ;  /* 0x0000000b260b7209 */ /* 0x000fe20007810000 */
[-CC-:B------:R-:W-:Y:S01]  /*14ac0*/  FFMA.FTZ R102, R102, R7.reuse, -R41.reuse ;  /* 0x0000000766667223 */ /* 0x180fe20000010829 */
[----:B------:R-:W-:Y:S01]  /*14ad0*/  ISETP.LT.OR P2, PT, R96, 0x51, P2 ;  /* 0x000000516000780c */ /* 0x000fe20001741670 */
[--C-:B------:R-:W-:Y:S01]  /*14ae0*/  FFMA.FTZ R158, R100, R7, -R41.reuse ;  /* 0x00000007649e7223 */ /* 0x100fe20000010829 */
[----:B------:R-:W-:Y:S01]  /*14af0*/  FMNMX.FTZ R11, R76, R11, !PT ;  /* 0x0000000b4c0b7209 */ /* 0x000fe20007810000 */
[-CC-:B------:R-:W-:Y:S01]  /*14b00*/  FFMA.FTZ R98, R98, R7.reuse, -R41.reuse ;  /* 0x0000000762627223 */ /* 0x180fe20000010829 */
[----:B------:R-:W-:Y:S01]  /*14b10*/  FSEL R66, R66, -INF , !P2 ;  /* 0xff80000042427808 */ /* 0x000fe20005000000 */
[--C-:B------:R-:W-:Y:S01]  /*14b20*/  FFMA.FTZ R94, R94, R7, -R41.reuse ;  /* 0x000000075e5e7223 */ /* 0x100fe20000010829 */
[----:B------:R-:W-:Y:S01]  /*14b30*/  FMNMX.FTZ R15, R42, R11, !PT ;  /* 0x0000000b2a0f7209 */ /* 0x000fe20007810000 */
[-CC-:B------:R-:W-:Y:S01]  /*14b40*/  FFMA.FTZ R92, R92, R7.reuse, -R41.reuse ;  /* 0x000000075c5c7223 */ /* 0x180fe20000010829 */
[C---:B------:R-:W-:Y:S01]  /*14b50*/  ISETP.GT.AND P2, PT, R25.reuse, 0x51, !P6 ;  /* 0x000000511900780c */ /* 0x040fe20007744270 */
[--C-:B------:R-:W-:Y:S01]  /*14b60*/  FFMA.FTZ R154, R78, R7, -R41.reuse ;  /* 0x000000074e9a7223 */ /* 0x100fe20000010829 */
[----:B------:R-:W-:Y:S01]  /*14b70*/  FMNMX.FTZ R15, R80, R15, !PT ;  /* 0x0000000f500f7209 */ /* 0x000fe20007810000 */
[-CC-:B------:R-:W-:Y:S01]  /*14b80*/  FFMA.FTZ R72, R72, R7.reuse, -R41.reuse ;  /* 0x0000000748487223 */ /* 0x180fe20000010829 */
[----:B------:R-:W-:Y:S01]  /*14b90*/  ISETP.LT.OR P2, PT, R96, 0x52, P2 ;  /* 0x000000526000780c */ /* 0x000fe20001741670 */
[--C-:B------:R-:W-:Y:S01]  /*14ba0*/  FFMA.FTZ R150, R44, R7, -R41.reuse ;  /* 0x000000072c967223 */ /* 0x100fe20000010829 */
[----:B------:R-:W-:Y:S01]  /*14bb0*/  FMNMX.FTZ R21, R46, R15, !PT ;  /* 0x0000000f2e157209 */ /* 0x000fe20007810000 */
[-CC-:B------:R-:W-:Y:S01]  /*14bc0*/  FFMA.FTZ R144, R48, R7.reuse, -R41.reuse ;  /* 0x0000000730907223 */ /* 0x180fe20000010829 */
[----:B------:R-:W-:Y:S01]  /*14bd0*/  ISETP.GT.AND P4, PT, R25, 0x59, !P5 ;  /* 0x000000591900780c */ /* 0x000fe20006f84270 */
[--C-:B------:R-:W-:Y:S01]  /*14be0*/  FFMA.FTZ R25, R28, R7, -R41.reuse ;  /* 0x000000071c197223 */ /* 0x100fe20000010829 */
[----:B------:R-:W-:Y:S01]  /*14bf0*/  FMNMX.FTZ R21, R82, R21, !PT ;  /* 0x0000001552157209 */ /* 0x000fe20007810000 */
[-CC-:B------:R-:W-:Y:S01]  /*14c00*/  FFMA.FTZ R29, R20, R7.reuse, -R41.reuse ;  /* 0x00000007141d7223 */ /* 0x180fe20000010829 */
[----:B------:R-:W-:Y:S01]  /*14c10*/  FSEL R40, R67, -INF , !P2 ;  /* 0xff80000043287808 */ /* 0x000fe20005000000 */
        /* <DEDUP_REMOVED lines=11> */
[----:B------:R-:W-:Y:S01]  /*14cd0*/  FFMA.FTZ R138, R68, R7, -R41 ;  /* 0x00000007448a7223 */ /* 0x000fe20000010829 */
[----:B------:R-:W-:Y:S01]  /*14ce0*/  MUFU.EX2 R156, R156 ;  /* 0x0000009c009c7308 */ /* 0x000fe20000000800 */
[----:B------:R-:W-:-:S02]  /*14cf0*/  FMNMX.FTZ R21, R86, R21, !PT ;  /* 0x0000001556157209 */ /* 0x000fc40007810000 */
[----:B------:R-:W-:Y:S02]  /*14d00*/  ISETP.NE.AND P5, PT, R198, 0x1, PT ;  /* 0x00000001c600780c */ /* 0x000fe40003fa5270 */
[----:B------:R-:W-:-:S03]  /*14d10*/  FMNMX.FTZ R27, R58, R21, !PT ;  /* 0x000000153a1b7209 */ /* 0x000fc60007810000 */
[----:B------:R-:W0:Y:S01]  /*14d20*/  MUFU.EX2 R5, R102 ;  /* 0x0000006600057308 */ /* 0x000e220000000800 */
[----:B------:R-:W-:-:S04]  /*14d30*/  FMNMX.FTZ R27, R88, R27, !PT ;  /* 0x0000001b581b7209 */ /* 0x000fc80007810000 */
[----:B------:R-:W-:-:S03]  /*14d40*/  FMNMX.FTZ R27, R62, R27, !PT ;  /* 0x0000001b3e1b7209 */ /* 0x000fc60007810000 */
[----:B------:R-:W1:Y:S01]  /*14d50*/  MUFU.EX2 R158, R158 ;  /* 0x0000009e009e7308 */ /* 0x000e620000000800 */
[----:B------:R-:W-:Y:S01]  /*14d60*/  FMNMX.FTZ R27, R90, R27, !PT ;  /* 0x0000001b5a1b7209 */ /* 0x000fe20007810000 */
[----:B------:R-:W2:Y:S03]  /*14d70*/  @P5 LDC R14, c[0x0][0x44c] ;  /* 0x00011300ff0e5b82 */ /* 0x000ea60000000800 */
[----:B------:R-:W-:-:S03]  /*14d80*/  FMNMX.FTZ R27, R66, R27, !PT ;  /* 0x0000001b421b7209 */ /* 0x000fc60007810000 */
[----:B------:R-:W3:Y:S01]  /*14d90*/  MUFU.EX2 R11, R98 ;  /* 0x00000062000b7308 */ /* 0x000ee20000000800 */
[----:B------:R-:W-:Y:S01]  /*14da0*/  FMNMX.FTZ R27, R40, R27, !PT ;  /* 0x0000001b281b7209 */ /* 0x000fe20007810000 */
[----:B0-----:R-:W-:Y:S01]  /*14db0*/  FADD.FTZ R43, R156, R5 ;  /* 0x000000059c2b7221 */ /* 0x001fe20000010000 */
[----:B------:R-:W-:Y:S01]  /*14dc0*/  F2FP.BF16.F32.PACK_AB R156, R5, R156 ;  /* 0x0000009c059c723e */ /* 0x000fe200000010ff */
[----:B------:R-:W0:Y:S01]  /*14dd0*/  @P5 LDC R49, c[0x0][0x450] ;  /* 0x00011400ff315b82 */ /* 0x000e220000000800 */
[----:B------:R-:W-:-:S03]  /*14de0*/  FMNMX.FTZ R27, R70, R27, !PT ;  /* 0x0000001b461b7209 */ /* 0x000fc60007810000 */
[----:B------:R-:W4:Y:S01]  /*14df0*/  MUFU.EX2 R15, R94 ;  /* 0x0000005e000f7308 */ /* 0x000f220000000800 */
[----:B------:R-:W-:Y:S01]  /*14e00*/  FMNMX.FTZ R33, R28, R27, !PT ;  /* 0x0000001b1c217209 */ /* 0x000fe20007810000 */
[----:B------:R-:W-:Y:S01]  /*14e10*/  FFMA.FTZ R27, R0, R7, -R41 ;  /* 0x00000007001b7223 */ /* 0x000fe20000010829 */
[----:B-1----:R-:W-:-:S03]  /*14e20*/  FADD.FTZ R6, R158, R43 ;  /* 0x0000002b9e067221 */ /* 0x002fc60000010000 */
[----:B------:R-:W1:Y:S02]  /*14e30*/  SHFL.BFLY PT, R0, R33, 0x2, 0x1f ;  /* 0x0c401f0021007f89 */ /* 0x000e6400000e0000 */
[----:B------:R-:W1:Y:S01]  /*14e40*/  MUFU.EX2 R92, R92 ;  /* 0x0000005c005c7308 */ /* 0x000e620000000800 */
[C---:B---3--:R-:W-:Y:S01]  /*14e50*/  FADD.FTZ R6, R11.reuse, R6 ;  /* 0x000000060b067221 */ /* 0x048fe20000010000 */
[----:B------:R-:W-:Y:S01]  /*14e60*/  F2FP.BF16.F32.PACK_AB R158, R11, R158 ;  /* 0x0000009e0b9e723e */ /* 0x000fe200000010ff */
[----:B--2---:R-:W-:-:S05]  /*14e70*/  @P5 IMAD.HI.U32 R14, R177, R14, RZ ;  /* 0x0000000eb10e5227 */ /* 0x004fca00078e00ff */
[----:B------:R-:W2:Y:S01]  /*14e80*/  MUFU.EX2 R154, R154 ;  /* 0x0000009a009a7308 */ /* 0x000ea20000000800 */
[----:B----4-:R-:W-:Y:S01]  /*14e90*/  FADD.FTZ R45, R15, R6 ;  /* 0x000000060f2d7221 */ /* 0x010fe20000010000 */
[----:B0-----:R-:W-:Y:S02]  /*14ea0*/  @P5 SHF.R.U32.HI R47, RZ, R49, R14 ;  /* 0x00000031ff2f5219 */ /* 0x001fe4000001160e */
[----:B------:R-:W-:-:S04]  /*14eb0*/  ISETP.GE.AND P5, PT, R13, 0x1, PT ;  /* 0x000000010d00780c */ /* 0x000fc80003fa6270 */
[----:B------:R-:W0:Y:S01]  /*14ec0*/  MUFU.EX2 R21, R72 ;  /* 0x0000004800157308 */ /* 0x000e220000000800 */
[----:B-1----:R-:W-:Y:S01]  /*14ed0*/  FADD.FTZ R45, R92, R45 ;  /* 0x0000002d5c2d7221 */ /* 0x002fe20000010000 */
[----:B------:R-:W-:Y:S01]  /*14ee0*/  FMNMX.FTZ R0, R33, R0, !PT ;  /* 0x0000000021007209 */ /* 0x000fe20007810000 */
[----:B------:R-:W-:-:S05]  /*14ef0*/  FFMA.FTZ R33, R10, R7, -R41 ;  /* 0x000000070a217223 */ /* 0x000fca0000010829 */
[----:B------:R-:W1:Y:S01]  /*14f00*/  MUFU.EX2 R148, R148 ;  /* 0x0000009400947308 */ /* 0x000e620000000800 */
[----:B--2---:R-:W-:Y:S01]  /*14f10*/  FADD.FTZ R10, R154, R45 ;  /* 0x0000002d9a0a7221 */ /* 0x004fe20000010000 */
[----:B------:R-:W2:Y:S06]  /*14f20*/  SHFL.BFLY PT, R39, R0, 0x1, 0x1f ;  /* 0x0c201f0000277f89 */ /* 0x000eac00000e0000 */
[----:B------:R-:W3:Y:S01]  /*14f30*/  MUFU.EX2 R25, R25 ;  /* 0x0000001900197308 */ /* 0x000ee20000000800 */
[C---:B0-----:R-:W-:Y:S01]  /*14f40*/  FADD.FTZ R45, R21.reuse, R10 ;  /* 0x0000000a152d7221 */ /* 0x041fe20000010000 */
[----:B------:R-:W-:-:S06]  /*14f50*/  F2FP.BF16.F32.PACK_AB R154, R21, R154 ;  /* 0x0000009a159a723e */ /* 0x000fcc00000010ff */
[----:B------:R-:W0:Y:S01]  /*14f60*/  MUFU.EX2 R150, R150 ;  /* 0x0000009600967308 */ /* 0x000e220000000800 */
[----:B-1----:R-:W-:-:S07]  /*14f70*/  FADD.FTZ R10, R148, R45 ;  /* 0x0000002d940a7221 */ /* 0x002fce0000010000 */
[----:B------:R-:W1:Y:S01]  /*14f80*/  MUFU.EX2 R27, R27 ;  /* 0x0000001b001b7308 */ /* 0x000e620000000800 */
[C---:B---3--:R-:W-:Y:S01]  /*14f90*/  FADD.FTZ R45, R25.reuse, R10 ;  /* 0x0000000a192d7221 */ /* 0x048fe20000010000 */
[----:B------:R-:W-:Y:S02]  /*14fa0*/  F2FP.BF16.F32.PACK_AB R148, R25, R148 ;  /* 0x000000941994723e */ /* 0x000fe400000010ff */
[----:B--2---:R-:W-:Y:S01]  /*14fb0*/  FMNMX.FTZ R4, R0, R39, !PT ;  /* 0x0000002700047209 */ /* 0x004fe20007810000 */
[----:B------:R-:W-:-:S03]  /*14fc0*/  FFMA.FTZ R39, R24, R7, -R41 ;  /* 0x0000000718277223 */ /* 0x000fc60000010829 */
[C---:B------:R-:W-:Y:S01]  /*14fd0*/  FSETP.NEU.FTZ.AND P2, PT, R4.reuse, -INF , PT ;  /* 0xff8000000400780b */ /* 0x040fe20003f5d000 */
[----:B------:R-:W-:Y:S01]  /*14fe0*/  FMUL.FTZ R0, R4, R7 ;  /* 0x0000000704007220 */ /* 0x000fe20000410000 */
[----:B------:R-:W2:Y:S01]  /*14ff0*/  MUFU.EX2 R144, R144 ;  /* 0x0000009000907308 */ /* 0x000ea20000000800 */
[----:B0-----:R-:W-:-:S03]  /*15000*/  FADD.FTZ R10, R150, R45 ;  /* 0x0000002d960a7221 */ /* 0x001fc60000010000 */
[----:B------:R-:W-:Y:S01]  /*15010*/  FSEL R41, R0, RZ, P2 ;  /* 0x000000ff00297208 */ /* 0x000fe20001000000 */
[----:B-1----:R-:W-:-:S03]  /*15020*/  FADD.FTZ R45, R27, R10 ;  /* 0x0000000a1b2d7221 */ /* 0x002fc60000010000 */
        /* <DEDUP_REMOVED lines=20> */
[-CC-:B------:R-:W-:Y:S01]  /*15170*/  FFMA.FTZ R88, R88, R7.reuse, -R41.reuse ;  /* 0x0000000758587223 */ /* 0x180fe20000010829 */
[-CC-:B------:R-:W-:Y:S01]  /*15180*/  FFMA.FTZ R62, R62, R7.reuse, -R41.reuse ;  /* 0x000000073e3e7223 */ /* 0x180fe20000010829 */
[-CC-:B------:R-:W-:Y:S01]  /*15190*/  FFMA.FTZ R90, R90, R7.reuse, -R41.reuse ;  /* 0x000000075a5a7223 */ /* 0x180fe20000010829 */
[-CC-:B------:R-:W-:Y:S01]  /*151a0*/  FFMA.FTZ R66, R66, R7.reuse, -R41.reuse ;  /* 0x0000000742427223 */ /* 0x180fe20000010829 */
[----:B------:R-:W3:Y:S01]  /*151b0*/  MUFU.EX2 R30, R30 ;  /* 0x0000001e001e7308 */ /* 0x000ee20000000800 */
[-CC-:B------:R-:W-:Y:S01]  /*151c0*/  FFMA.FTZ R40, R40, R7.reuse, -R41.reuse ;  /* 0x0000000728287223 */ /* 0x180fe20000010829 */
[-CC-:B------:R-:W-:Y:S01]  /*151d0*/  FFMA.FTZ R70, R70, R7.reuse, -R41.reuse ;  /* 0x0000000746467223 */ /* 0x180fe20000010829 */
[----:B------:R-:W-:Y:S01]  /*151e0*/  FFMA.FTZ R28, R28, R7, -R41 ;  /* 0x000000071c1c7223 */ /* 0x000fe20000010829 */
[----:B--2---:R-:W-:Y:S01]  /*151f0*/  FADD.FTZ R10, R144, R45 ;  /* 0x0000002d900a7221 */ /* 0x004fe20000010000 */
[----:B------:R-:W-:-:S02]  /*15200*/  F2FP.BF16.F32.PACK_AB R150, R27, R150 ;  /* 0x000000961b96723e */ /* 0x000fc400000010ff */
[----:B0-----:R-:W-:Y:S01]  /*15210*/  F2FP.BF16.F32.PACK_AB R144, R29, R144 ;  /* 0x000000901d90723e */ /* 0x001fe200000010ff */
[----:B------:R-:W0:Y:S01]  /*15220*/  MUFU.EX2 R159, R36 ;  /* 0x00000024009f7308 */ /* 0x000e220000000800 */
[----:B-1----:R-:W-:Y:S01]  /*15230*/  FADD.FTZ R43, R157, R0 ;  /* 0x000000009d2b7221 */ /* 0x002fe20000010000 */
[----:B------:R-:W-:Y:S01]  /*15240*/  FADD.FTZ R45, R29, R10 ;  /* 0x0000000a1d2d7221 */ /* 0x000fe20000010000 */
[----:B------:R-:W-:-:S05]  /*15250*/  F2FP.BF16.F32.PACK_AB R157, R0, R157 ;  /* 0x0000009d009d723e */ /* 0x000fca00000010ff */
[----:B------:R-:W1:Y:S01]  /*15260*/  MUFU.EX2 R34, R34 ;  /* 0x0000002200227308 */ /* 0x000e620000000800 */
[----:B---3--:R-:W-:-:S07]  /*15270*/  FADD.FTZ R6, R30, R43 ;  /* 0x0000002b1e067221 */ /* 0x008fce0000010000 */
[----:B------:R-:W2:Y:S01]  /*15280*/  MUFU.EX2 R153, R74 ;  /* 0x0000004a00997308 */ /* 0x000ea20000000800 */
[C---:B0-----:R-:W-:Y:S01]  /*15290*/  FADD.FTZ R43, R159.reuse, R6 ;  /* 0x000000069f2b7221 */ /* 0x041fe20000010000 */
[----:B------:R-:W-:-:S06]  /*152a0*/  F2FP.BF16.F32.PACK_AB R159, R159, R30 ;  /* 0x0000001e9f9f723e */ /* 0x000fcc00000010ff */
        /* <DEDUP_REMOVED lines=26> */
[----:B--2---:R-:W-:Y:S01]  /*15450*/  FADD.FTZ R10, R146, R45 ;  /* 0x0000002d920a7221 */ /* 0x004fe20000010000 */
[----:B------:R-:W-:Y:S01]  /*15460*/  IMAD.IADD R45, R152, 0x1, R47 ;  /* 0x00000001982d7824 */ /* 0x000fe200078e022f */
[----:B------:R-:W-:-:S03]  /*15470*/  F2FP.BF16.F32.PACK_AB R152, R92, R15 ;  /* 0x0000000f5c98723e */ /* 0x000fc600000010ff */
[----:B------:R-:W-:Y:S02]  /*15480*/  IMAD.IADD R12, R45, 0x1, R12 ;  /* 0x000000012d0c7824 */ /* 0x000fe400078e020c */
[----:B-----5:R-:W2:Y:S01]  /*15490*/  MUFU.EX2 R147, R86 ;  /* 0x0000005600937308 */ /* 0x020ea20000000800 */
        /* <DEDUP_REMOVED lines=40> */
[----:B-1----:R-:W-:Y:S01]  /*15720*/  FADD.FTZ R0, R70, R5 ;  /* 0x0000000546007221 */ /* 0x002fe20000010000 */
[C---:B--2---:R-:W-:Y:S01]  /*15730*/  FADD.FTZ R6, R39.reuse, R10 ;  /* 0x0000000a27067221 */ /* 0x044fe20000010000 */
[----:B------:R-:W-:Y:S01]  /*15740*/  F2FP.BF16.F32.PACK_AB R138, R39, R138 ;  /* 0x0000008a278a723e */ /* 0x000fe200000010ff */
[----:B------:R-:W-:Y:S02]  /*15750*/  VIADD R10, R2, 0xfffffffe ;  /* 0xfffffffe020a7836 */ /* 0x000fe40000000000 */
[C---:B0-----:R-:W-:Y:S01]  /*15760*/  FADD.FTZ R5, R139.reuse, R0 ;  /* 0x000000008b057221 */ /* 0x041fe20000010000 */
[----:B------:R-:W-:Y:S01]  /*15770*/  F2FP.BF16.F32.PACK_AB R139, R139, R70 ;  /* 0x000000468b8b723e */ /* 0x000fe200000010ff */
[----:B------:R-:W-:Y:S06]  /*15780*/  @!P5 BRA `(.L_x_1856) ;  /* 0x000000000048d947 */ /* 0x000fec0003800000 */
        /* <DEDUP_REMOVED lines=11> */
.L_x_1858:
[----:B------:R-:W-:-:S13]  /*15840*/  ISETP.NE.AND P2, PT, R13, 0x1, PT ;  /* 0x000000010d00780c */ /* 0x000fda0003f45270 */
[----:B------:R-:W0:Y:S02]  /*15850*/  @P2 LDC.64 R14, c[0x0][0x9e8] ;  /* 0x00027a00ff0e2b82 */ /* 0x000e240000000a00 */
[----:B0-----:R-:W-:-:S05]  /*15860*/  @P2 IMAD.HI.U32 R2, R0, R14, RZ ;  /* 0x0000000e00022227 */ /* 0x001fca00078e00ff */
[----:B------:R-:W-:-:S07]  /*15870*/  @P2 SHF.R.U32.HI R0, RZ, R15, R2 ;  /* 0x0000000fff002219 */ /* 0x000fce0000011602 */
.L_x_1859:
[----:B------:R-:W-:Y:S05]  /*15880*/  BSYNC B0 ;  /* 0x0000000000007941 */ /* 0x000fea0003800000 */
.L_x_1857:
[----:B------:R-:W-:-:S05]  /*15890*/  IMAD R13, R0, R13, R13 ;  /* 0x0000000d000d7224 */ /* 0x000fca00078e020d */
[----:B------:R-:W-:-:S07]  /*158a0*/  VIMNMX R12, R12, R13, PT ;  /* 0x0000000d0c0c7248 */ /* 0x000fce0003fe0100 */
.L_x_1856:
[----:B------:R-:W-:Y:S01]  /*158b0*/  IMAD.HI R12, R12, 0x2aaaaaab, RZ ;  /* 0x2aaaaaab0c0c7827 */ /* 0x000fe200078e02ff */
[----:B------:R-:W-:Y:S01]  /*158c0*/  ULDC UR46, c[0x0][0x9e4] ;  /* 0x00027900002e7ab9 */ /* 0x000fe20000000800 */
[----:B------:R-:W-:Y:S01]  /*158d0*/  ULDC UR39, c[0x0][0x9e4] ;  /* 0x0002790000277ab9 */ /* 0x000fe20000000800 */
[----:B------:R-:W-:Y:S01]  /*158e0*/  ULDC UR47, c[0x0][0x9dc] ;  /* 0x00027700002f7ab9 */ /* 0x000fe20000000800 */
[----:B------:R-:W-:Y:S01]  /*158f0*/  ULDC UR51, c[0x0][0x9dc] ;  /* 0x0002770000337ab9 */ /* 0x000fe20000000800 */
[----:B------:R-:W-:Y:S01]  /*15900*/  SHF.R.U32.HI R11, RZ, 0x1f, R12 ;  /* 0x0000001fff0b7819 */ /* 0x000fe2000001160c */
[----:B------:R-:W-:Y:S01]  /*15910*/  ULDC UR38, c[0x0][0x988] ;  /* 0x0002620000267ab9 */ /* 0x000fe20000000800 */
[----:B------:R-:W-:Y:S01]  /*15920*/  ULDC UR43, c[0x0][0x988] ;  /* 0x00026200002b7ab9 */ /* 0x000fe20000000800 */
[----:B------:R-:W-:Y:S01]  /*15930*/  ULDC UR42, c[0x0][0x988] ;  /* 0x00026200002a7ab9 */ /* 0x000fe20000000800 */
[----:B------:R-:W-:Y:S01]  /*15940*/  LEA.HI.SX32 R12, R12, R11, 0x1c ;  /* 0x0000000b0c0c7211 */ /* 0x000fe200078fe2ff */
[----:B------:R-:W-:Y:S01]  /*15950*/  ULDC UR54, c[0x0][0x9e0] ;  /* 0x0002780000367ab9 */ /* 0x000fe20000000800 */
[----:B------:R-:W-:Y:S01]  /*15960*/  ULDC UR50, c[0x0][0x9e0] ;  /* 0x0002780000327ab9 */ /* 0x000fe20000000800 */
[----:B------:R-:W-:Y:S01]  /*15970*/  BSSY B0, `(.L_x_1860) ;  /* 0x000033d000007945 */ /* 0x000fe20003800000 */
[----:B------:R-:W-:Y:S01]  /*15980*/  VIMNMX R11, R179, R12, !PT ;  /* 0x0000000cb30b7248 */ /* 0x000fe20007fe0100 */
[----:B------:R-:W-:Y:S01]  /*15990*/  IMAD.MOV.U32 R2, RZ, RZ, 0x3f800000 ;  /* 0x3f800000ff027424 */ /* 0x000fe200078e00ff */
[----:B------:R-:W-:Y:S01]  /*159a0*/  CS2R R86, SRZ ;  /* 0x0000000000567805 */ /* 0x000fe2000001ff00 */
[----:B------:R-:W-:Y:S01]  /*159b0*/  IMAD.MOV.U32 R0, RZ, RZ, 0x3f800000 ;  /* 0x3f800000ff007424 */ /* 0x000fe200078e00ff */
[----:B------:R-:W-:-:S02]  /*159c0*/  ISETP.GE.AND P2, PT, R10, R11, PT ;  /* 0x0000000b0a00720c */ /* 0x000fc40003f46270 */
        /* <DEDUP_REMOVED lines=31> */
[----:B------:R-:W-:Y:S06]  /*15bc0*/  @!P2 BRA `(.L_x_1861) ;  /* 0x00000030005ca947 */ /* 0x000fec0003800000 */
[----:B------:R-:W-:Y:S01]  /*15bd0*/  BSSY B1, `(.L_x_1862) ;  /* 0x0000312000017945 */ /* 0x000fe20003800000 */
[----:B------:R-:W-:Y:S02]  /*15be0*/  IMAD.MOV.U32 R2, RZ, RZ, 0x3f800000 ;  /* 0x3f800000ff027424 */ /* 0x000fe400078e00ff */
[----:B------:R-:W-:-:S07]  /*15bf0*/  IMAD.MOV.U32 R87, RZ, RZ, RZ ;  /* 0x000000ffff577224 */ /* 0x000fce00078e00ff */
.L_x_1881:
[----:B------:R-:W-:-:S05]  /*15c00*/  VIADD R20, R22, 0x1 ;  /* 0x0000000116147836 */ /* 0x000fca0000000000 */
[----:B------:R-:W-:-:S04]  /*15c10*/  ISETP.NE.AND P2, PT, R20, 0x2, PT ;  /* 0x000000021400780c */ /* 0x000fc80003f45270 */
[----:B------:R-:W-:Y:S02]  /*15c20*/  SEL R12, RZ, 0x1, P2 ;  /* 0x00000001ff0c7807 */ /* 0x000fe40001000000 */
[----:B------:R-:W-:Y:S02]  /*15c30*/  SEL R20, R20, RZ, P2 ;  /* 0x000000ff14147207 */ /* 0x000fe40001000000 */
[----:B------:R-:W-:Y:S01]  /*15c40*/  LOP3.LUT R21, R23, R12, RZ, 0x3c, !PT ;  /* 0x0000000c17157212 */ /* 0x000fe200078e3cff */
[----:B------:R-:W-:Y:S06]  /*15c50*/  @!P0 BRA `(.L_x_1863) ;  /* 0x0000000000048947 */ /* 0x000fec0003800000 */
[----:B------:R-:W-:Y:S01]  /*15c60*/  BPT.TRAP 0x1 ;  /* 0x000000040000795c */ /* 0x000fe20000300000 */
.L_x_1863:
[----:B------:R-:W-:Y:S01]  /*15c70*/  IMAD R7, R20, 0x8, R16 ;  /* 0x0000000814077824 */ /* 0x000fe200078e0210 */
[----:B------:R-:W-:-:S04]  /*15c80*/  SHF.L.U32 R14, R21, 0x1f, RZ ;  /* 0x0000001f150e7819 */ /* 0x000fc800000006ff */
[----:B------:R0:W1:Y:S01]  /*15c90*/  SYNCS.PHASECHK.TRANS64.TRYWAIT P2, [R7+URZ+0x2a830], R14 ;  /* 0x02a8300e070075a7 */ /* 0x000062000804017f */
[----:B------:R-:W-:Y:S05]  /*15ca0*/  @!P0 BRA `(.L_x_1864) ;  /* 0x0000000000048947 */ /* 0x000fea0003800000 */
[----:B------:R-:W-:Y:S01]  /*15cb0*/  BPT.TRAP 0x1 ;  /* 0x000000040000795c */ /* 0x000fe20000300000 */
.L_x_1864:
[----:B------:R-:W-:Y:S01]  /*15cc0*/  BSSY B2, `(.L_x_1865) ;  /* 0x0000006000027945 */ /* 0x000fe20003800000 */
[----:B------:R-:W-:Y:S02]  /*15cd0*/  IMAD R12, R20, 0x900, R8 ;  /* 0x00000900140c7824 */ /* 0x000fe400078e0208 */
[----:B------:R-:W-:Y:S01]  /*15ce0*/  IMAD.MOV.U32 R13, RZ, RZ, 0x40000040 ;  /* 0x40000040ff0d7424 */ /* 0x000fe200078e00ff */
[----:B-1----:R-:W-:Y:S06]  /*15cf0*/  @P2 BRA `(.L_x_1866) ;  /* 0x0000000000082947 */ /* 0x002fec0003800000 */
[----:B------:R-:W1:Y:S02]  /*15d00*/  SYNCS.PHASECHK.TRANS64.TRYWAIT P2, [R7+URZ+0x2a830], R14 ;  /* 0x02a8300e070075a7 */ /* 0x000e64000804017f */
[----:B-1----:R-:W-:Y:S05]  /*15d10*/  @!P2 BRA `(.L_x_1867) ;  /* 0x000001400000a947 */ /* 0x002fea0003800000 */
.L_x_1866:
[----:B------:R-:W-:Y:S05]  /*15d20*/  BSYNC B2 ;  /* 0x0000000000027941 */ /* 0x000fea0003800000 */
.L_x_1865:
[----:B------:R-:W2:Y:S04]  /*15d30*/  LDL.64 R88, [R1+0x38] ;  /* 0x0000380001587983 */ /* 0x000ea80000100a00 */
[----:B------:R-:W3:Y:S04]  /*15d40*/  LDL.64 R218, [R1+0x30] ;  /* 0x0000300001da7983 */ /* 0x000ee80000100a00 */
[----:B------:R-:W4:Y:S01]  /*15d50*/  LDL.64 R216, [R1+0x28] ;  /* 0x0000280001d87983 */ /* 0x000f220000100a00 */
[----:B------:R-:W-:-:S03]  /*15d60*/  R2UR UR6, R12 ;  /* 0x000000000c0672ca */ /* 0x000fc600000e0000 */
[----:B------:R-:W5:Y:S01]  /*15d70*/  LDL.64 R214, [R1+0x20] ;  /* 0x0000200001d67983 */ /* 0x000f620000100a00 */
[----:B------:R-:W-:Y:S01]  /*15d80*/  R2UR UR7, R13 ;  /* 0x000000000d0772ca */ /* 0x000fe200000e0000 */
[----:B01----:R-:W-:Y:S02]  /*15d90*/  VIADD R14, R12, 0x2 ;  /* 0x000000020c0e7836 */ /* 0x003fe40000000000 */
[----:B------:R-:W-:Y:S01]  /*15da0*/  IMAD.MOV.U32 R15, RZ, RZ, 0x40000040 ;  /* 0x40000040ff0f7424 */ /* 0x000fe200078e00ff */
[----:B------:R-:W5:Y:S04]  /*15db0*/  LDL.64 R212, [R1+0x18] ;  /* 0x0000180001d47983 */ /* 0x000f680000100a00 */
[----:B------:R-:W5:Y:S04]  /*15dc0*/  LDL.64 R210, [R1+0x10] ;  /* 0x0000100001d27983 */ /* 0x000f680000100a00 */
[----:B------:R-:W5:Y:S01]  /*15dd0*/  LDL.64 R208, [R1+0x8] ;  /* 0x0000080001d07983 */ /* 0x000f620000100a00 */
[----:B--2---:R-:W-:-:S02]  /*15de0*/  R2UR UR4, R88 ;  /* 0x00000000580472ca */ /* 0x004fc400000e0000 */
[----:B------:R-:W-:Y:S02]  /*15df0*/  R2UR UR5, R89 ;  /* 0x00000000590572ca */ /* 0x000fe400000e0000 */
[----:B------:R-:W-:-:S11]  /*15e00*/  WARPGROUP.ARRIVE ;  /* 0x00000000000079c5 */ /* 0x000fd60000000000 */
[----:B------:R-:W-:Y:S01]  /*15e10*/  HGMMA.64x96x16.F32.BF16 R88, gdesc[UR4], RZ, !UPT, gsb0 ;  /* 0x01600000045879f0 */ /* 0x000fe2000c0018ff */
[----:B------:R-:W-:Y:S02]  /*15e20*/  R2UR UR6, R14 ;  /* 0x000000000e0672ca */ /* 0x000fe400000e0000 */
[----:B------:R-:W-:Y:S02]  /*15e30*/  R2UR UR7, R15 ;  /* 0x000000000f0772ca */ /* 0x000fe400000e0000 */
[----:B---3--:R-:W-:Y:S02]  /*15e40*/  R2UR UR4, R218 ;  /* 0x00000000da0472ca */ /* 0x008fe400000e0000 */
[----:B------:R-:W-:Y:S01]  /*15e50*/  R2UR UR5, R219 ;  /* 0x00000000db0572ca */ /* 0x000fe200000e0000 */
[----:B------:R-:W-:Y:S02]  /*15e60*/  VIADD R14, R12, 0x4 ;  /* 0x000000040c0e7836 */ /* 0x000fe40000000000 */
[----:B------:R-:W-:Y:S01]  /*15e70*/  IMAD.MOV.U32 R15, RZ, RZ, 0x40000040 ;  /* 0x40000040ff0f7424 */ /* 0x000fe200078e00ff */
[----:B------:R-:W-:-:S02]  /*15e80*/  WARPGROUP.DEPBAR.LE gsb0, 0x0 ;  /* 0x00008000000079c5 */ /* 0x000fc40000010000 */
[----:B------:R-:W-:-:S07]  /*15e90*/  WARPGROUP.ARRIVE ;  /* 0x00000000000079c5 */ /* 0x000fce0000000000 */
[----:B------:R-:W-:Y:S01]  /*15ea0*/  HGMMA.64x96x16.F32.BF16 R88, gdesc[UR4], R88, gsb0 ;  /* 0x01600000045879f0 */ /* 0x000fe20008001858 */
[----:B------:R-:W-:Y:S02]  /*15eb0*/  R2UR UR6, R14 ;  /* 0x000000000e0672ca */ /* 0x000fe400000e0000 */
[----:B------:R-:W-:Y:S02]  /*15ec0*/  R2UR UR7, R15 ;  /* 0x000000000f0772ca */ /* 0x000fe400000e0000 */
[----:B----4-:R-:W-:Y:S02]  /*15ed0*/  R2UR UR4, R216 ;  /* 0x00000000d80472ca */ /* 0x010fe400000e0000 */
        /* <DEDUP_REMOVED lines=8> */
[----:B-----5:R-:W-:Y:S02]  /*15f60*/  R2UR UR4, R214 ;  /* 0x00000000d60472ca */ /* 0x020fe400000e0000 */
        /* <DEDUP_REMOVED lines=8> */
[----:B------:R-:W-:Y:S02]  /*15ff0*/  R2UR UR4, R212 ;  /* 0x00000000d40472ca */ /* 0x000fe400000e0000 */
        /* <DEDUP_REMOVED lines=25> */
[----:B------:R-:W-:Y:S01]  /*16190*/  R2UR UR7, R15 ;  /* 0x000000000f0772ca */ /* 0x000fe200000e0000 */
[----:B------:R-:W-:Y:S01]  /*161a0*/  UMOV UR4, UR52 ;  /* 0x0000003400047c82 */ /* 0x000fe20008000000 */
[----:B------:R-:W-:Y:S01]  /*161b0*/  UMOV UR5, UR53 ;  /* 0x0000003500057c82 */ /* 0x000fe20008000000 */
[----:B------:R-:W-:Y:S02]  /*161c0*/  VIADD R14, R12, 0x600 ;  /* 0x000006000c0e7836 */ /* 0x000fe40000000000 */
[----:B------:R-:W-:Y:S01]  /*161d0*/  IMAD.MOV.U32 R15, RZ, RZ, 0x40000040 ;  /* 0x40000040ff0f7424 */ /* 0x000fe200078e00ff */
[----:B------:R-:W-:Y:S02]  /*161e0*/  WARPGROUP.DEPBAR.LE gsb0, 0x0 ;  /* 0x00008000000079c5 */ /* 0x000fe40000010000 */
[----:B------:R-:W-:-:S06]  /*161f0*/  WARPGROUP.ARRIVE ;  /* 0x00000000000079c5 */ /* 0x000fcc0000000000 */
        /* <DEDUP_REMOVED lines=32> */
[----:B------:R-:W-:Y:S02]  /*16400*/  WARPGROUP.DEPBAR.LE gsb0, 0x0 ;  /* 0x00008000000079c5 */ /* 0x000fe40000010000 */
[----:B------:R-:W-:-:S08]  /*16410*/  WARPGROUP.ARRIVE ;  /* 0x00000000000079c5 */ /* 0x000fd00000000000 */
[----:B------:R-:W-:Y:S01]  /*16420*/  HGMMA.64x96x16.F32.BF16 R88, gdesc[UR4], R88, gsb0 ;  /* 0x01600000045879f0 */ /* 0x000fe20008001858 */
        /* <DEDUP_REMOVED lines=65> */
[----:B------:R-:W-:Y:S05]  /*16840*/  @!P0 BRA `(.L_x_1868) ;  /* 0x0000000000048947 */ /* 0x000fea0003800000 */
[----:B------:R-:W-:Y:S01]  /*16850*/  BPT.TRAP 0x1 ;  /* 0x000000040000795c */ /* 0x000fe20000300000 */
.L_x_1868:
[----:B------:R-:W-:Y:S01]  /*16860*/  SHF.L.U32 R9, R23, 0x1f, RZ ;  /* 0x0000001f17097819 */ /* 0x000fe200000006ff */
[----:B------:R-:W-:-:S04]  /*16870*/  IMAD R14, R22, 0x8, R16 ;  /* 0x00000008160e7824 */ /* 0x000fc800078e0210 */
[----:B------:R0:W1:Y:S01]  /*16880*/  SYNCS.PHASECHK.TRANS64.TRYWAIT P2, [R14+URZ+0x2a850], R9 ;  /* 0x02a850090e0075a7 */ /* 0x000062000804017f */
[----:B------:R-:W-:Y:S05]  /*16890*/  @!P0 BRA `(.L_x_1869) ;  /* 0x0000000000048947 */ /* 0x000fea0003800000 */
[----:B------:R-:W-:Y:S01]  /*168a0*/  BPT.TRAP 0x1 ;  /* 0x000000040000795c */ /* 0x000fe20000300000 */
.L_x_1869:
        /* <DEDUP_REMOVED lines=9> */
.L_x_1871:
[----:B------:R-:W-:Y:S05]  /*16940*/  BSYNC B2 ;  /* 0x0000000000027941 */ /* 0x000fea0003800000 */
.L_x_1870:
[----:B------:R-:W-:Y:S01]  /*16950*/  IMAD.MOV.U32 R12, RZ, RZ, R0 ;  /* 0x000000ffff0c7224 */ /* 0x000fe200078e0000 */
[----:B------:R-:W2:Y:S01]  /*16960*/  LDL R200, [R1+0x4] ;  /* 0x0000040001c87983 */ /* 0x000ea20000100800 */
[----:B------:R-:W-:Y:S01]  /*16970*/  IMAD.MOV.U32 R13, RZ, RZ, 0x40000040 ;  /* 0x40000040ff0d7424 */ /* 0x000fe200078e00ff */
[----:B------:R-:W-:Y:S01]  /*16980*/  WARPGROUP.ARRIVE ;  /* 0x00000000000079c5 */ /* 0x000fe20000000000 */
[----:B------:R-:W-:Y:S01]  /*16990*/  ISETP.NE.AND P3, PT, R198, 0x1, PT ;  /* 0x00000001c600780c */ /* 0x000fe20003f65270 */
[----:B------:R-:W-:Y:S01]  /*169a0*/  IMAD.IADD R15, R181, 0x1, R177 ;  /* 0x00000001b50f7824 */ /* 0x000fe200078e02b1 */
[----:B------:R-:W-:Y:S01]  /*169b0*/  R2UR UR6, R12 ;  /* 0x000000000c0672ca */ /* 0x000fe200000e0000 */
[----:B------:R-:W-:Y:S01]  /*169c0*/  VIADD R12, R0, 0x80 ;  /* 0x00000080000c7836 */ /* 0x000fe20000000000 */
[----:B------:R-:W-:Y:S01]  /*169d0*/  R2UR UR7, R13 ;  /* 0x000000000d0772ca */ /* 0x000fe200000e0000 */
[----:B------:R-:W-:Y:S02]  /*169e0*/  IMAD.MOV.U32 R13, RZ, RZ, 0x40000040 ;  /* 0x40000040ff0d7424 */ /* 0x000fe400078e00ff */
[----:B------:R-:W-:-:S05]  /*169f0*/  @!P1 VIADD R7, R7, 0x2a840 ;  /* 0x0002a84007079836 */ /* 0x000fca0000000000 */
[----:B------:R-:W-:Y:S01]  /*16a00*/  @!P1 PRMT R7, RZ, 0x654, R7 ;  /* 0x00000654ff079816 */ /* 0x000fe20000000007 */
[----:B01----:R-:W0:Y:S04]  /*16a10*/  @P3 LDC R9, c[0x0][0x450] ;  /* 0x00011400ff093b82 */ /* 0x003e280000000800 */
[----:B------:R-:W-:Y:S01]  /*16a20*/  HGMMA.64x128x16.F32.BF16 R24, R156, gdesc[UR4].tnspB, R24, gsb0 ;  /* 0x41e000049c187df0 */ /* 0x000fe20008001818 */
[----:B------:R-:W-:Y:S01]  /*16a30*/  R2UR UR6, R12 ;  /* 0x000000000c0672ca */ /* 0x000fe200000e0000 */
[----:B------:R-:W-:Y:S01]  /*16a40*/  VIADD R12, R0, 0x100 ;  /* 0x00000100000c7836 */ /* 0x000fe20000000000 */
[----:B------:R-:W-:Y:S01]  /*16a50*/  R2UR UR7, R13 ;  /* 0x000000000d0772ca */ /* 0x000fe200000e0000 */
[----:B------:R-:W-:Y:S01]  /*16a60*/  IMAD.MOV.U32 R13, RZ, RZ, 0x40000040 ;  /* 0x40000040ff0d7424 */ /* 0x000fe200078e00ff */
[----:B------:R-:W-:-:S02]  /*16a70*/  WARPGROUP.DEPBAR.LE gsb0, 0x0 ;  /* 0x00008000000079c5 */ /* 0x000fc40000010000 */
[----:B------:R-:W-:-:S09]  /*16a80*/  WARPGROUP.ARRIVE ;  /* 0x00000000000079c5 */ /* 0x000fd20000000000 */
[----:B------:R-:W-:Y:S01]  /*16a90*/  HGMMA.64x128x16.F32.BF16 R24, R152, gdesc[UR4].tnspB, R24, gsb0 ;  /* 0x41e0000498187df0 */ /* 0x000fe20008001818 */
[----:B------:R-:W-:Y:S01]  /*16aa0*/  R2UR UR6, R12 ;  /* 0x000000000c0672ca */ /* 0x000fe200000e0000 */
[----:B------:R-:W-:Y:S01]  /*16ab0*/  VIADD R12, R0, 0x180 ;  /* 0x00000180000c7836 */ /* 0x000fe20000000000 */
[----:B------:R-:W-:Y:S01]  /*16ac0*/  R2UR UR7, R13 ;  /* 0x000000000d0772ca */ /* 0x000fe200000e0000 */
[----:B------:R-:W-:Y:S01]  /*16ad0*/  IMAD.MOV.U32 R13, RZ, RZ, 0x40000040 ;  /* 0x40000040ff0d7424 */ /* 0x000fe200078e00ff */
[----:B--2---:R-:W-:Y:S01]  /*16ae0*/  LOP3.LUT P2, RZ, R200, 0x100000, RZ, 0xc0, !PT ;  /* 0x00100000c8ff7812 */ /* 0x004fe2000784c0ff */
[----:B------:R-:W-:Y:S02]  /*16af0*/  WARPGROUP.DEPBAR.LE gsb0, 0x0 ;  /* 0x00008000000079c5 */ /* 0x000fe40000010000 */
[----:B------:R-:W-:-:S08]  /*16b00*/  WARPGROUP.ARRIVE ;  /* 0x00000000000079c5 */ /* 0x000fd00000000000 */
        /* <DEDUP_REMOVED lines=12> */
[----:B------:R-:W1:Y:S02]  /*16bd0*/  @P3 LDC R0, c[0x0][0x44c] ;  /* 0x00011300ff003b82 */ /* 0x000e640000000800 */
[----:B-1----:R-:W-:-:S05]  /*16be0*/  @P3 IMAD.HI.U32 R0, R15, R0, RZ ;  /* 0x000000000f003227 */ /* 0x002fca00078e00ff */
[----:B0-----:R-:W-:-:S05]  /*16bf0*/  @P3 SHF.R.U32.HI R15, RZ, R9, R0 ;  /* 0x00000009ff0f3219 */ /* 0x001fca0000011600 */
[----:B------:R-:W0:Y:S01]  /*16c00*/  SHFL.IDX PT, R2, R15, RZ, 0x1c1f ;  /* 0x001c1fff0f027589 */ /* 0x000e2200000e0000 */
[----:B------:R-:W-:Y:S02]  /*16c10*/  WARPGROUP.DEPBAR.LE gsb0, 0x0 ;  /* 0x00008000000079c5 */ /* 0x000fe40000010000 */
[----:B------:R-:W-:-:S06]  /*16c20*/  WARPGROUP.ARRIVE ;  /* 0x00000000000079c5 */ /* 0x000fcc0000000000 */
[----:B------:R-:W-:Y:S01]  /*16c30*/  HGMMA.64x128x16.F32.BF16 R24, R140, gdesc[UR4].tnspB, R24, gsb0 ;  /* 0x41e000048c187df0 */ /* 0x000fe20008001818 */
[----:B------:R-:W-:Y:S02]  /*16c40*/  R2UR UR6, R12 ;  /* 0x000000000c0672ca */ /* 0x000fe400000e0000 */
[----:B------:R-:W-:Y:S01]  /*16c50*/  R2UR UR7, R13 ;  /* 0x000000000d0772ca */ /* 0x000fe200000e0000 */
[----:B------:R-:W-:Y:S02]  /*16c60*/  WARPGROUP.DEPBAR.LE gsb0, 0x0 ;  /* 0x00008000000079c5 */ /* 0x000fe40000010000 */
[----:B------:R-:W-:Y:S01]  /*16c70*/  WARPGROUP.ARRIVE ;  /* 0x00000000000079c5 */ /* 0x000fe20000000000 */
[----:B------:R-:W-:-:S04]  /*16c80*/  IMAD R140, R10, -0x60, RZ ;  /* 0xffffffa00a8c7824 */ /* 0x000fc800078e02ff */
[----:B------:R-:W-:-:S05]  /*16c90*/  VIADD R9, R140, 0x1 ;  /* 0x000000018c097836 */ /* 0x000fca0000000000 */
[----:B------:R-:W-:Y:S01]  /*16ca0*/  HGMMA.64x128x16.F32.BF16 R24, R136, gdesc[UR4].tnspB, R24, gsb0 ;  /* 0x41e0000488187df0 */ /* 0x000fe20008001818 */
[----:B------:R-:W-:Y:S02]  /*16cb0*/  IMAD R0, R180, -0x2, R9 ;  /* 0xfffffffeb4007824 */ /* 0x000fe400078e0209 */
[----:B------:R-:W-:-:S05]  /*16cc0*/  IMAD.U32 R9, RZ, RZ, UR47 ;  /* 0x0000002fff097e24 */ /* 0x000fca000f8e00ff */
[----:B------:R-:W-:Y:S01]  /*16cd0*/  LOP3.LUT R12, RZ, R9, RZ, 0x33, !PT ;  /* 0x00000009ff0c7212 */ /* 0x000fe200078e33ff */
[----:B------:R-:W-:Y:S02]  /*16ce0*/  WARPGROUP.DEPBAR.LE gsb0, 0x0 ;  /* 0x00008000000079c5 */ /* 0x000fe40000010000 */
[----:B------:R1:W-:Y:S02]  /*16cf0*/  @!P1 SYNCS.ARRIVE.TRANS64.RED.A1T0 RZ, [R7+URZ], RZ ;  /* 0x000000ff07ff99a7 */ /* 0x0003e4000810043f */
[----:B-1----:R-:W-:Y:S01]  /*16d00*/  IADD3 R7, -R163, R0, R164 ;  /* 0x00000000a3077210 */ /* 0x002fe20007ffe1a4 */
[----:B------:R-:W-:-:S04]  /*16d10*/  VIADD R0, R0, 0xffffffff ;  /* 0xffffffff00007836 */ /* 0x000fc80000000000 */
[----:B------:R-:W-:Y:S02]  /*16d20*/  VIADD R23, R7, UR54 ;  /* 0x0000003607177c36 */ /* 0x000fe40008000000 */
[----:B------:R-:W-:Y:S02]  /*16d30*/  IMAD.IADD R7, R12, 0x1, R7 ;  /* 0x000000010c077824 */ /* 0x000fe400078e0207 */
        /* <DEDUP_REMOVED lines=15> */
.L_x_1875:
[----:B------:R-:W-:-:S05]  /*16e30*/  IMAD.U32 R22, RZ, RZ, UR46 ;  /* 0x0000002eff167e24 */ /* 0x000fca000f8e00ff */
[----:B------:R-:W-:-:S13]  /*16e40*/  ISETP.NE.AND P2, PT, R22, 0x1, PT ;  /* 0x000000011600780c */ /* 0x000fda0003f45270 */
[----:B------:R-:W0:Y:S02]  /*16e50*/  @P2 LDC.64 R12, c[0x0][0x9e8] ;  /* 0x00027a00ff0c2b82 */ /* 0x000e240000000a00 */
[----:B0-----:R-:W-:-:S05]  /*16e60*/  @P2 IMAD.HI.U32 R12, R141, R12, RZ ;  /* 0x0000000c8d0c2227 */ /* 0x001fca00078e00ff */
[----:B------:R-:W-:-:S07]  /*16e70*/  @P2 SHF.R.U32.HI R141, RZ, R13, R12 ;  /* 0x0000000dff8d2219 */ /* 0x000fce000001160c */
.L_x_1876:
[----:B------:R-:W-:Y:S05]  /*16e80*/  BSYNC B2 ;  /* 0x0000000000027941 */ /* 0x000fea0003800000 */
.L_x_1874:
[----:B------:R-:W-:-:S05]  /*16e90*/  IMAD R2, R141, R22, R0 ;  /* 0x000000168d027224 */ /* 0x000fca00078e0200 */
[----:B------:R-:W-:Y:S02]  /*16ea0*/  VIADDMNMX R139, R2, R22, R139, PT ;  /* 0x00000016028b7246 */ /* 0x000fe4000380018b */
[----:B------:R-:W-:-:S07]  /*16eb0*/  VIMNMX R137, R137, R2, !PT ;  /* 0x0000000289897248 */ /* 0x000fce0007fe0100 */
.L_x_1873:
        /* <DEDUP_REMOVED lines=12> */
[--C-:B0-----:R-:W-:Y:S01]  /*16f80*/  IMAD.IADD R23, R23, 0x1, R12.reuse ;  /* 0x0000000117177824 */ /* 0x101fe200078e020c */
[----:B------:R-:W-:Y:S01]  /*16f90*/  ISETP.GE.AND P5, PT, R140, 0x11, PT ;  /* 0x000000118c00780c */ /* 0x000fe20003fa6270 */
[----:B------:R-:W-:Y:S01]  /*16fa0*/  IMAD.IADD R89, R7, 0x1, R12 ;  /* 0x0000000107597824 */ /* 0x000fe200078e020c */
        /* <DEDUP_REMOVED lines=104> */
[----:B------:R-:W-:-:S13]  /*17630*/  LOP3.LUT P6, RZ, R200, 0x100000, RZ, 0xc0, !PT ;  /* 0x00100000c8ff7812 */ /* 0x000fda00078cc0ff */
        /* <DEDUP_REMOVED lines=13> */
.L_x_1879:
[----:B------:R-:W-:-:S05]  /*17710*/  IMAD.U32 R15, RZ, RZ, UR46 ;  /* 0x0000002eff0f7e24 */ /* 0x000fca000f8e00ff */
[----:B------:R-:W-:-:S13]  /*17720*/  ISETP.NE.AND P6, PT, R15, 0x1, PT ;  /* 0x000000010f00780c */ /* 0x000fda0003fc5270 */
[----:B------:R-:W0:Y:S02]  /*17730*/  @P6 LDC.64 R12, c[0x0][0x9e8] ;  /* 0x00027a00ff0c6b82 */ /* 0x000e240000000a00 */
[----:B0-----:R-:W-:-:S05]  /*17740*/  @P6 IMAD.HI.U32 R12, R7, R12, RZ ;  /* 0x0000000c070c6227 */ /* 0x001fca00078e00ff */
[----:B------:R-:W-:-:S07]  /*17750*/  @P6 SHF.R.U32.HI R7, RZ, R13, R12 ;  /* 0x0000000dff076219 */ /* 0x000fce000001160c */
.L_x_1880:
[----:B------:R-:W-:Y:S05]  /*17760*/  BSYNC B2 ;  /* 0x0000000000027941 */ /* 0x000fea0003800000 */
.L_x_1878:
[----:B------:R-:W-:-:S05]  /*17770*/  IMAD R0, R7, R15, R0 ;  /* 0x0000000f07007224 */ /* 0x000fca00078e0200 */
[----:B------:R-:W-:Y:S02]  /*17780*/  VIADDMNMX R23, R0, R15, R23, PT ;  /* 0x0000000f00177246 */ /* 0x000fe40003800117 */
[----:B------:R-:W-:-:S07]  /*17790*/  VIMNMX R89, R89, R0, !PT ;  /* 0x0000000059597248 */ /* 0x000fce0007fe0100 */
.L_x_1877:
[C---:B------:R-:W-:Y:S01]  /*177a0*/  ISETP.GT.AND P2, PT, R89.reuse, 0x1, !P2 ;  /* 0x000000015900780c */ /* 0x040fe20005744270 */
[----:B------:R-:W-:Y:S01]  /*177b0*/  @!P1 VIADD R14, R14, 0x2a860 ;  /* 0x0002a8600e0e9836 */ /* 0x000fe20000000000 */
[----:B------:R-:W-:Y:S02]  /*177c0*/  ISETP.GT.AND P3, PT, R89, 0x8, !P3 ;  /* 0x000000085900780c */ /* 0x000fe40005f64270 */
        /* <DEDUP_REMOVED lines=66> */
[----:B------:R-:W-:Y:S02]  /*17bf0*/  ISETP.LT.OR P2, PT, R23, 0x31, P2 ;  /* 0x000000311700780c */ /* 0x000fe40001741670 */
[----:B------:R-:W-:Y:S01]  /*17c00*/  ISETP.NE.AND P3, PT, R157, RZ, PT ;  /* 0x000000ff9d00720c */ /* 0x000fe20003f65270 */
[----:B------:R-:W0:Y:S01]  /*17c10*/  SHFL.BFLY PT, R7, R0, 0x2, 0x1f ;  /* 0x0c401f0000077f89 */ /* 0x000e2200000e0000 */
        /* <DEDUP_REMOVED lines=13> */
[----:B0-----:R-:W-:Y:S01]  /*17cf0*/  FMNMX.FTZ R15, R0, R7, !PT ;  /* 0x00000007000f7209 */ /* 0x001fe20007810000 */
[----:B------:R-:W-:Y:S01]  /*17d00*/  IMAD.U32 R7, RZ, RZ, UR43 ;  /* 0x0000002bff077e24 */ /* 0x000fe2000f8e00ff */
[----:B------:R-:W-:-:S02]  /*17d10*/  FSEL R118, R118, -INF , !P2 ;  /* 0xff80000076767808 */ /* 0x000fc40005000000 */
[----:B------:R-:W-:Y:S01]  /*17d20*/  ISETP.NE.AND P2, PT, R153, RZ, PT ;  /* 0x000000ff9900720c */ /* 0x000fe20003f45270 */
        /* <DEDUP_REMOVED lines=31> */
[----:B------:R-:W-:-:S02]  /*17f20*/  FSEL R103, R90, -INF , !P2 ;  /* 0xff8000005a677808 */ /* 0x000fc40005000000 */
[----:B------:R-:W-:Y:S02]  /*17f30*/  FSETP.NEU.FTZ.AND P2, PT, R106, -INF , PT ;  /* 0xff8000006a00780b */ /* 0x000fe40003f5d000 */
        /* <DEDUP_REMOVED lines=27> */
[----:B------:R-:W-:-:S02]  /*180f0*/  FFMA.FTZ R109, R132, R7, -R105 ;  /* 0x00000007846d7223 */ /* 0x000fc40000010869 */
        /* <DEDUP_REMOVED lines=24> */
[----:B------:R2:W3:Y:S01]  /*18280*/  MUFU.EX2 R100, R142 ;  /* 0x0000008e00647308 */ /* 0x0004e20000000800 */
[-CC-:B0-----:R-:W-:Y:S01]  /*18290*/  FFMA.FTZ R104, R144, R7.reuse, -R105.reuse ;  /* 0x0000000790687223 */ /* 0x181fe20000010869 */
[--C-:B------:R-:W-:Y:S01]  /*182a0*/  FFMA.FTZ R144, R112, R7, -R105.reuse ;  /* 0x0000000770907223 */ /* 0x100fe20000010869 */
[----:B------:R-:W-:Y:S01]  /*182b0*/  FMNMX.FTZ R0, R138, R97, !PT ;  /* 0x000000618a007209 */ /* 0x000fe20007810000 */
[-CC-:B------:R-:W-:Y:S01]  /*182c0*/  FFMA.FTZ R97, R148, R7.reuse, -R105.reuse ;  /* 0x0000000794617223 */ /* 0x180fe20000010869 */
[--C-:B------:R-:W-:Y:S01]  /*182d0*/  FFMA.FTZ R112, R140, R7, -R105.reuse ;  /* 0x000000078c707223 */ /* 0x100fe20000010869 */
[----:B-1----:R-:W-:Y:S02]  /*182e0*/  F2FP.BF16.F32.PACK_AB R154, R96, R93 ;  /* 0x0000005d609a723e */ /* 0x002fe400000010ff */
[----:B------:R-:W0:Y:S01]  /*182f0*/  SHFL.BFLY PT, R101, R0, 0x2, 0x1f ;  /* 0x0c401f0000657f89 */ /* 0x000e2200000e0000 */
[----:B------:R1:W-:Y:S01]  /*18300*/  MUFU.EX2 R89, R108 ;  /* 0x0000006c00597308 */ /* 0x0003e20000000800 */
[----:B--2---:R-:W-:-:S07]  /*18310*/  FFMA.FTZ R142, R124, R7, -R105 ;  /* 0x000000077c8e7223 */ /* 0x004fce0000010869 */
[----:B------:R-:W2:Y:S01]  /*18320*/  MUFU.EX2 R104, R104 ;  /* 0x0000006800687308 */ /* 0x000ea20000000800 */
[----:B-1----:R-:W-:Y:S01]  /*18330*/  FFMA.FTZ R108, R150, R7, -R105 ;  /* 0x00000007966c7223 */ /* 0x002fe20000010869 */
[----:B---3--:R-:W-:-:S06]  /*18340*/  F2FP.BF16.F32.PACK_AB R148, R100, R95 ;  /* 0x0000005f6494723e */ /* 0x008fcc00000010ff */
[----:B------:R-:W-:Y:S01]  /*18350*/  MUFU.EX2 R144, R144 ;  /* 0x0000009000907308 */ /* 0x000fe20000000800 */
[----:B0-----:R-:W-:-:S07]  /*18360*/  FMNMX.FTZ R90, R0, R101, !PT ;  /* 0x00000065005a7209 */ /* 0x001fce0007810000 */
[----:B------:R-:W-:Y:S01]  /*18370*/  MUFU.EX2 R23, R23 ;  /* 0x0000001700177308 */ /* 0x000fe20000000800 */
[----:B------:R-:W-:Y:S01]  /*18380*/  FSEL R0, R106, RZ, P2 ;  /* 0x000000ff6a007208 */ /* 0x000fe20001000000 */
[----:B------:R-:W-:Y:S01]  /*18390*/  FFMA.FTZ R101, R152, R7, -R105 ;  /* 0x0000000798657223 */ /* 0x000fe20000010869 */
[----:B------:R-:W-:Y:S01]  /*183a0*/  @!P1 PRMT R105, RZ, 0x654, R14 ;  /* 0x00000654ff699816 */ /* 0x000fe2000000000e */
[----:B------:R-:W0:Y:S01]  /*183b0*/  SHFL.BFLY PT, R111, R90, 0x1, 0x1f ;  /* 0x0c201f005a6f7f89 */ /* 0x000e2200000e0000 */
[----:B------:R-:W-:Y:S01]  /*183c0*/  F2FP.BF16.F32.PACK_AB R152, R92, R91 ;  /* 0x0000005b5c98723e */ /* 0x000fe200000010ff */
[----:B------:R-:W-:Y:S01]  /*183d0*/  FADD.FTZ R0, -R0, R3 ;  /* 0x0000000300007221 */ /* 0x000fe20000010100 */
[----:B------:R1:W-:Y:S01]  /*183e0*/  @!P1 SYNCS.ARRIVE.TRANS64.RED.A1T0 RZ, [R105+URZ], RZ ;  /* 0x000000ff69ff99a7 */ /* 0x0003e2000810043f */
[----:B------:R-:W-:Y:S01]  /*183f0*/  MUFU.EX2 R146, R146 ;  /* 0x0000009200927308 */ /* 0x000fe20000000800 */
[----:B--2---:R-:W-:Y:S01]  /*18400*/  F2FP.BF16.F32.PACK_AB R150, R104, R89 ;  /* 0x000000596896723e */ /* 0x004fe200000010ff */
[----:B------:R-:W-:-:S06]  /*18410*/  FMUL.FTZ R0, R0, R7 ;  /* 0x0000000700007220 */ /* 0x000fcc0000410000 */
[----:B------:R-:W2:Y:S08]  /*18420*/  MUFU.EX2 R0, R0 ;  /* 0x0000000000007308 */ /* 0x000eb00000000800 */
[----:B------:R-:W-:Y:S01]  /*18430*/  MUFU.EX2 R97, R97 ;  /* 0x0000006100617308 */ /* 0x000fe20000000800 */
[----:B0-----:R-:W-:-:S04]  /*18440*/  FMNMX.FTZ R90, R90, R111, !PT ;  /* 0x0000006f5a5a7209 */ /* 0x001fc80007810000 */
[C---:B------:R-:W-:Y:S01]  /*18450*/  FSETP.NEU.FTZ.AND P2, PT, R90.reuse, -INF , PT ;  /* 0xff8000005a00780b */ /* 0x040fe20003f5d000 */
[----:B------:R-:W-:Y:S02]  /*18460*/  FMUL.FTZ R3, R90, R7 ;  /* 0x000000075a037220 */ /* 0x000fe40000410000 */
[----:B------:R-:W-:Y:S03]  /*18470*/  MUFU.EX2 R99, R99 ;  /* 0x0000006300637308 */ /* 0x000fe60000000800 */
[----:B------:R-:W-:-:S05]  /*18480*/  FSEL R3, R3, RZ, P2 ;  /* 0x000000ff03037208 */ /* 0x000fca0001000000 */
[----:B------:R-:W-:Y:S01]  /*18490*/  MUFU.EX2 R108, R108 ;  /* 0x0000006c006c7308 */ /* 0x000fe20000000800 */
[-CC-:B------:R-:W-:Y:S01]  /*184a0*/  FFMA.FTZ R157, R103, R7.reuse, -R3.reuse ;  /* 0x00000007679d7223 */ /* 0x180fe20000010803 */
[----:B------:R-:W-:Y:S01]  /*184b0*/  FSEL R103, R90, RZ, P2 ;  /* 0x000000ff5a677208 */ /* 0x000fe20001000000 */
[-CC-:B------:R-:W-:Y:S01]  /*184c0*/  FFMA.FTZ R12, R12, R7.reuse, -R3.reuse ;  /* 0x000000070c0c7223 */ /* 0x180fe20000010803 */
[-CC-:B------:R-:W-:Y:S01]  /*184d0*/  FFMA.FTZ R159, R94, R7.reuse, -R3.reuse ;  /* 0x000000075e9f7223 */ /* 0x180fe20000010803 */
[-CC-:B------:R-:W-:Y:S01]  /*184e0*/  FFMA.FTZ R94, R156, R7.reuse, -R3.reuse ;  /* 0x000000079c5e7223 */ /* 0x180fe20000010803 */
[-C--:B------:R-:W-:Y:S01]  /*184f0*/  FFMA.FTZ R153, R98, R7.reuse, -R3 ;  /* 0x0000000762997223 */ /* 0x080fe20000010803 */
[----:B------:R-:W-:Y:S01]  /*18500*/  FADD.FTZ R2, -R103, R4 ;  /* 0x0000000467027221 */ /* 0x000fe20000010100 */
[----:B------:R-:W-:Y:S01]  /*18510*/  MUFU.EX2 R157, R157 ;  /* 0x0000009d009d7308 */ /* 0x000fe20000000800 */
[----:B--2---:R-:W-:Y:S01]  /*18520*/  FFMA.FTZ R103, R0, R6, R13 ;  /* 0x0000000600677223 */ /* 0x004fe2000001000d */
[-CC-:B------:R-:W-:Y:S01]  /*18530*/  FFMA.FTZ R98, R158, R7.reuse, -R3.reuse ;  /* 0x000000079e627223 */ /* 0x180fe20000010803 */
[-C--:B------:R-:W-:Y:S01]  /*18540*/  FMUL.FTZ R2, R2, R7.reuse ;  /* 0x0000000702027220 */ /* 0x080fe20000410000 */
[-C--:B------:R-:W-:Y:S01]  /*18550*/  FFMA.FTZ R155, R102, R7.reuse, -R3 ;  /* 0x00000007669b7223 */ /* 0x080fe20000010803 */
[----:B------:R-:W-:Y:S01]  /*18560*/  FADD.FTZ R6, R88, R103 ;  /* 0x0000006758067221 */ /* 0x000fe20000010000 */
[-CC-:B------:R-:W-:Y:S01]  /*18570*/  FFMA.FTZ R102, R200, R7.reuse, -R3.reuse ;  /* 0x00000007c8667223 */ /* 0x180fe20000010803 */
[-CC-:B------:R-:W-:Y:S01]  /*18580*/  FFMA.FTZ R149, R208, R7.reuse, -R3.reuse ;  /* 0x00000007d0957223 */ /* 0x180fe20000010803 */
[----:B------:R-:W-:Y:S01]  /*18590*/  MUFU.EX2 R12, R12 ;  /* 0x0000000c000c7308 */ /* 0x000fe20000000800 */
[----:B------:R-:W-:Y:S01]  /*185a0*/  FADD.FTZ R103, R15, R6 ;  /* 0x000000060f677221 */ /* 0x000fe20000010000 */
        /* <DEDUP_REMOVED lines=24> */
[----:B------:R-:W-:Y:S02]  /*18730*/  F2FP.BF16.F32.PACK_AB R156, R88, R13 ;  /* 0x0000000d589c723e */ /* 0x000fe400000010ff */
[----:B------:R-:W-:Y:S01]  /*18740*/  FADD.FTZ R6, R12, R5 ;  /* 0x000000050c067221 */ /* 0x000fe20000010000 */
[----:B------:R-:W-:Y:S01]  /*18750*/  FADD.FTZ R118, R100, R103 ;  /* 0x0000006764767221 */ /* 0x000fe20000010000 */
[----:B------:R-:W-:Y:S01]  /*18760*/  ISETP.GT.AND P2, PT, R10, R11, PT ;  /* 0x0000000b0a00720c */ /* 0x000fe20003f44270 */
[----:B------:R-:W0:Y:S01]  /*18770*/  MUFU.EX2 R153, R153 ;  /* 0x0000009900997308 */ /* 0x000e220000000800 */
[----:B--2---:R-:W-:Y:S01]  /*18780*/  FADD.FTZ R5, R159, R6 ;  /* 0x000000069f057221 */ /* 0x004fe20000010000 */
[----:B------:R-:W-:Y:S01]  /*18790*/  FADD.FTZ R103, R89, R118 ;  /* 0x0000007659677221 */ /* 0x000fe20000010000 */
[-CC-:B------:R-:W-:Y:S01]  /*187a0*/  FFMA.FTZ R118, R220, R7.reuse, -R3.reuse ;  /* 0x00000007dc767223 */ /* 0x180fe20000010803 */
[----:B------:R-:W-:Y:S01]  /*187b0*/  FFMA.FTZ R3, R138, R7, -R3 ;  /* 0x000000078a037223 */ /* 0x000fe20000010803 */
[----:B------:R-:W-:Y:S01]  /*187c0*/  F2FP.BF16.F32.PACK_AB R140, R108, R99 ;  /* 0x000000636c8c723e */ /* 0x000fe200000010ff */
[----:B------:R-:W-:Y:S01]  /*187d0*/  FADD.FTZ R103, R104, R103 ;  /* 0x0000006768677221 */ /* 0x000fe20000010000 */
[----:B------:R-:W-:Y:S01]  /*187e0*/  F2FP.BF16.F32.PACK_AB R157, R12, R157 ;  /* 0x0000009d0c9d723e */ /* 0x000fe200000010ff */
[----:B------:R-:W2:Y:S01]  /*187f0*/  MUFU.EX2 R98, R98 ;  /* 0x0000006200627308 */ /* 0x000ea20000000800 */
[----:B---3--:R-:W-:Y:S01]  /*18800*/  FADD.FTZ R6, R94, R5 ;  /* 0x000000055e067221 */ /* 0x008fe20000010000 */
[----:B------:R-:W-:Y:S01]  /*18810*/  FADD.FTZ R120, R144, R103 ;  /* 0x0000006790787221 */ /* 0x000fe20000010000 */
[C---:B------:R-:W-:Y:S01]  /*18820*/  F2FP.BF16.F32.PACK_AB R144, R23.reuse, R144 ;  /* 0x000000901790723e */ /* 0x040fe200000010ff */
[----:B------:R-:W-:Y:S01]  /*18830*/  VIADD R10, R10, 0xffffffff ;  /* 0xffffffff0a0a7836 */ /* 0x000fe20000000000 */
[----:B------:R-:W-:Y:S01]  /*18840*/  F2FP.BF16.F32.PACK_AB R159, R94, R159 ;  /* 0x0000009f5e9f723e */ /* 0x000fe200000010ff */
[----:B------:R-:W-:Y:S01]  /*18850*/  FADD.FTZ R103, R23, R120 ;  /* 0x0000007817677221 */ /* 0x000fe20000010000 */
[----:B------:R-:W-:Y:S01]  /*18860*/  IMAD.MOV.U32 R23, RZ, RZ, R21 ;  /* 0x000000ffff177224 */ /* 0x000fe200078e0015 */
[----:B------:R-:W3:Y:S01]  /*18870*/  MUFU.EX2 R155, R155 ;  /* 0x0000009b009b7308 */ /* 0x000ee20000000800 */
[----:B0-----:R-:W-:Y:S01]  /*18880*/  FADD.FTZ R5, R153, R6 ;  /* 0x0000000699057221 */ /* 0x001fe20000010000 */
[----:B------:R-:W-:Y:S01]  /*18890*/  FADD.FTZ R120, R146, R103 ;  /* 0x0000006792787221 */ /* 0x000fe20000010000 */
[----:B------:R-:W-:-:S03]  /*188a0*/  F2FP.BF16.F32.PACK_AB R146, R97, R146 ;  /* 0x000000926192723e */ /* 0x000fc600000010ff */
[----:B------:R-:W-:Y:S02]  /*188b0*/  FADD.FTZ R120, R97, R120 ;  /* 0x0000007861787221 */ /* 0x000fe40000010000 */
[----:B------:R-:W0:Y:S01]  /*188c0*/  MUFU.EX2 R102, R102 ;  /* 0x0000006600667308 */ /* 0x000e220000000800 */
[C---:B--2---:R-:W-:Y:S01]  /*188d0*/  FADD.FTZ R6, R98.reuse, R5 ;  /* 0x0000000562067221 */ /* 0x044fe20000010000 */
[----:B------:R-:W-:Y:S01]  /*188e0*/  FADD.FTZ R103, R99, R120 ;  /* 0x0000007863677221 */ /* 0x000fe20000010000 */
[----:B------:R-:W-:-:S03]  /*188f0*/  F2FP.BF16.F32.PACK_AB R153, R98, R153 ;  /* 0x000000996299723e */ /* 0x000fc600000010ff */
[----:B------:R-:W-:Y:S02]  /*18900*/  FADD.FTZ R103, R108, R103 ;  /* 0x000000676c677221 */ /* 0x000fe40000010000 */
[----:B------:R-:W2:Y:S01]  /*18910*/  MUFU.EX2 R149, R149 ;  /* 0x0000009500957308 */ /* 0x000ea20000000800 */
[----:B---3--:R-:W-:-:S07]  /*18920*/  FADD.FTZ R5, R155, R6 ;  /* 0x000000069b057221 */ /* 0x008fce0000010000 */
[----:B------:R-:W3:Y:S01]  /*18930*/  MUFU.EX2 R116, R116 ;  /* 0x0000007400747308 */ /* 0x000ee20000000800 */
[C---:B0-----:R-:W-:Y:S01]  /*18940*/  FADD.FTZ R6, R102.reuse, R5 ;  /* 0x0000000566067221 */ /* 0x041fe20000010000 */
[----:B------:R-:W-:-:S06]  /*18950*/  F2FP.BF16.F32.PACK_AB R155, R102, R155 ;  /* 0x0000009b669b723e */ /* 0x000fcc00000010ff */
[----:B------:R-:W0:Y:S01]  /*18960*/  MUFU.EX2 R151, R151 ;  /* 0x0000009700977308 */ /* 0x000e220000000800 */
[----:B--2---:R-:W-:-:S07]  /*18970*/  FADD.FTZ R5, R149, R6 ;  /* 0x0000000695057221 */ /* 0x004fce0000010000 */
[----:B------:R-:W2:Y:S01]  /*18980*/  MUFU.EX2 R4, R212 ;  /* 0x000000d400047308 */ /* 0x000ea20000000800 */
[C---:B---3--:R-:W-:Y:S01]  /*18990*/  FADD.FTZ R6, R116.reuse, R5 ;  /* 0x0000000574067221 */ /* 0x048fe20000010000 */
[----:B------:R-:W-:-:S06]  /*189a0*/  F2FP.BF16.F32.PACK_AB R149, R116, R149 ;  /* 0x000000957495723e */ /* 0x000fcc00000010ff */
[----:B------:R-:W3:Y:S01]  /*189b0*/  MUFU.EX2 R145, R145 ;  /* 0x0000009100917308 */ /* 0x000ee20000000800 */
[----:B0-----:R-:W-:-:S07]  /*189c0*/  FADD.FTZ R5, R151, R6 ;  /* 0x0000000697057221 */ /* 0x001fce0000010000 */
[----:B------:R-:W0:Y:S01]  /*189d0*/  MUFU.EX2 R110, R110 ;  /* 0x0000006e006e7308 */ /* 0x000e220000000800 */
[C---:B--2---:R-:W-:Y:S01]  /*189e0*/  FADD.FTZ R6, R4.reuse, R5 ;  /* 0x0000000504067221 */ /* 0x044fe20000010000 */
[----:B------:R-:W-:Y:S01]  /*189f0*/  F2FP.BF16.F32.PACK_AB R151, R4, R151 ;  /* 0x000000970497723e */ /* 0x000fe200000010ff */
[----:B------:R-:W-:-:S05]  /*18a00*/  IMAD.MOV.U32 R4, RZ, RZ, R90 ;  /* 0x000000ffff047224 */ /* 0x000fca00078e005a */
        /* <DEDUP_REMOVED lines=17> */
[----:B------:R-:W3:Y:S01]  /*18b20*/  MUFU.EX2 R101, R101 ;  /* 0x0000006500657308 */ /* 0x000ee20000000800 */
[----:B0-----:R-:W-:-:S07]  /*18b30*/  FADD.FTZ R22, R142, R103 ;  /* 0x000000678e167221 */ /* 0x001fce0000010000 */
[----:B------:R-:W0:Y:S01]  /*18b40*/  MUFU.EX2 R130, R130 ;  /* 0x0000008200827308 */ /* 0x000e220000000800 */
[C---:B--2---:R-:W-:Y:S01]  /*18b50*/  FADD.FTZ R5, R118.reuse, R5 ;  /* 0x0000000576057221 */ /* 0x044fe20000010000 */
[----:B------:R-:W-:-:S06]  /*18b60*/  F2FP.BF16.F32.PACK_AB R143, R118, R143 ;  /* 0x0000008f768f723e */ /* 0x000fcc00000010ff */
[----:B------:R-:W2:Y:S01]  /*18b70*/  MUFU.EX2 R136, R136 ;  /* 0x0000008800887308 */ /* 0x000ea20000000800 */
[C---:B---3--:R-:W-:Y:S01]  /*18b80*/  FADD.FTZ R13, R101.reuse, R22 ;  /* 0x00000016650d7221 */ /* 0x048fe20000010000 */
[----:B------:R-:W-:-:S06]  /*18b90*/  F2FP.BF16.F32.PACK_AB R142, R101, R142 ;  /* 0x0000008e658e723e */ /* 0x000fcc00000010ff */
[----:B------:R-:W3:Y:S01]  /*18ba0*/  MUFU.EX2 R137, R230 ;  /* 0x000000e600897308 */ /* 0x000ee20000000800 */
[----:B0-----:R-:W-:-:S07]  /*18bb0*/  FADD.FTZ R5, R130, R5 ;  /* 0x0000000582057221 */ /* 0x001fce0000010000 */
[----:B------:R-:W0:Y:S01]  /*18bc0*/  MUFU.EX2 R107, R107 ;  /* 0x0000006b006b7308 */ /* 0x000e220000000800 */
[----:B--2---:R-:W-:-:S07]  /*18bd0*/  FADD.FTZ R22, R136, R13 ;  /* 0x0000000d88167221 */ /* 0x004fce0000010000 */
[----:B------:R-:W2:Y:S01]  /*18be0*/  MUFU.EX2 R134, R134 ;  /* 0x0000008600867308 */ /* 0x000ea20000000800 */
[C---:B---3--:R-:W-:Y:S01]  /*18bf0*/  FADD.FTZ R5, R137.reuse, R5 ;  /* 0x0000000589057221 */ /* 0x048fe20000010000 */
[----:B------:R-:W-:-:S06]  /*18c00*/  F2FP.BF16.F32.PACK_AB R137, R137, R130 ;  /* 0x000000828989723e */ /* 0x000fcc00000010ff */
[----:B------:R-:W3:Y:S01]  /*18c10*/  MUFU.EX2 R109, R109 ;  /* 0x0000006d006d7308 */ /* 0x000ee20000000800 */
[C---:B0-----:R-:W-:Y:S01]  /*18c20*/  FADD.FTZ R22, R107.reuse, R22 ;  /* 0x000000166b167221 */ /* 0x041fe20000010000 */
[----:B------:R-:W-:-:S06]  /*18c30*/  F2FP.BF16.F32.PACK_AB R136, R107, R136 ;  /* 0x000000886b88723e */ /* 0x000fcc00000010ff */
[----:B------:R-:W0:Y:S01]  /*18c40*/  MUFU.EX2 R3, R3 ;  /* 0x0000000300037308 */ /* 0x000e220000000800 */
[----:B--2---:R-:W-:-:S07]  /*18c50*/  FADD.FTZ R5, R134, R5 ;  /* 0x0000000586057221 */ /* 0x004fce0000010000 */
[----:B------:R-:W2:Y:S01]  /*18c60*/  MUFU.EX2 R112, R112 ;  /* 0x0000007000707308 */ /* 0x000ea20000000800 */
[----:B---3--:R-:W-:Y:S01]  /*18c70*/  FADD.FTZ R13, R109, R22 ;  /* 0x000000166d0d7221 */ /* 0x008fe20000010000 */
[----:B------:R-:W-:Y:S02]  /*18c80*/  IMAD.MOV.U32 R22, RZ, RZ, R20 ;  /* 0x000000ffff167224 */ /* 0x000fe400078e0014 */
[C---:B0-----:R-:W-:Y:S01]  /*18c90*/  FADD.FTZ R5, R3.reuse, R5 ;  /* 0x0000000503057221 */ /* 0x041fe20000010000 */
[----:B------:R-:W-:Y:S01]  /*18ca0*/  F2FP.BF16.F32.PACK_AB R139, R3, R134 ;  /* 0x00000086038b723e */ /* 0x000fe200000010ff */
[----:B------:R-:W-:Y:S02]  /*18cb0*/  IMAD.MOV.U32 R3, RZ, RZ, R106 ;  /* 0x000000ffff037224 */ /* 0x000fe400078e006a */
[C---:B--2---:R-:W-:Y:S01]  /*18cc0*/  FADD.FTZ R6, R112.reuse, R13 ;  /* 0x0000000d70067221 */ /* 0x044fe20000010000 */
[----:B------:R-:W-:Y:S01]  /*18cd0*/  F2FP.BF16.F32.PACK_AB R138, R112, R109 ;  /* 0x0000006d708a723e */ /* 0x000fe200000010ff */
[----:B-1----:R-:W-:Y:S06]  /*18ce0*/  @P2 BRA `(.L_x_1881) ;  /* 0xffffffcc00c42947 */ /* 0x002fec000383ffff */
[----:B------:R-:W-:Y:S05]  /*18cf0*/  BSYNC B1 ;  /* 0x0000000000017941 */ /* 0x000fea0003800000 */
.L_x_1862:
[----:B------:R-:W-:Y:S02]  /*18d00*/  IMAD.MOV.U32 R4, RZ, RZ, R90 ;  /* 0x000000ffff047224 */ /* 0x000fe400078e005a */
[----:B------:R-:W-:Y:S02]  /*18d10*/  IMAD.MOV.U32 R3, RZ, RZ, R106 ;  /* 0x000000ffff037224 */ /* 0x000fe400078e006a */
[----:B------:R-:W-:Y:S02]  /*18d20*/  IMAD.MOV.U32 R22, RZ, RZ, R20 ;  /* 0x000000ffff167224 */ /* 0x000fe400078e0014 */
[----:B------:R-:W-:-:S07]  /*18d30*/  IMAD.MOV.U32 R23, RZ, RZ, R21 ;  /* 0x000000ffff177224 */ /* 0x000fce00078e0015 */
.L_x_1861:
[----:B------:R-:W-:Y:S05]  /*18d40*/  BSYNC B0 ;  /* 0x0000000000007941 */ /* 0x000fea0003800000 */
.L_x_1860:
        /* <DEDUP_REMOVED lines=11> */
[----:B------:R-:W-:-:S06]  /*18e00*/  IMAD.IADD R11, R12, 0x1, -R9 ;  /* 0x000000010c0b7824 */ /* 0x000fcc00078e0a09 */
[----:B------:R-:W-:Y:S05]  /*18e10*/  @!P2 BRA `(.L_x_1882) ;  /* 0x000000000048a947 */ /* 0x000fea0003800000 */
[----:B------:R-:W-:Y:S01]  /*18e20*/  IMAD.MOV.U32 R9, RZ, RZ, R12 ;  /* 0x000000ffff097224 */ /* 0x000fe200078e000c */
[----:B------:R-:W-:Y:S04]  /*18e30*/  BSSY B0, `(.L_x_1883) ;  /* 0x000000e000007945 */ /* 0x000fe80003800000 */
        /* <DEDUP_REMOVED lines=9> */
.L_x_1884:
[----:B------:R-:W-:-:S13]  /*18ed0*/  ISETP.NE.AND P2, PT, R20, 0x1, PT ;  /* 0x000000011400780c */ /* 0x000fda0003f45270 */
[----:B------:R-:W0:Y:S02]  /*18ee0*/  @P2 LDC.64 R12, c[0x0][0x9e8] ;  /* 0x00027a00ff0c2b82 */ /* 0x000e240000000a00 */
[----:B0-----:R-:W-:-:S05]  /*18ef0*/  @P2 IMAD.HI.U32 R12, R9, R12, RZ ;  /* 0x0000000c090c2227 */ /* 0x001fca00078e00ff */
[----:B------:R-:W-:-:S07]  /*18f00*/  @P2 SHF.R.U32.HI R9, RZ, R13, R12 ;  /* 0x0000000dff092219 */ /* 0x000fce000001160c */
.L_x_1885:
[----:B------:R-:W-:Y:S05]  /*18f10*/  BSYNC B0 ;  /* 0x0000000000007941 */ /* 0x000fea0003800000 */
.L_x_1883:
[----:B------:R-:W-:-:S05]  /*18f20*/  IMAD R12, R9, R20, RZ ;  /* 0x00000014090c7224 */ /* 0x000fca00078e02ff */
[----:B------:R-:W-:-:S07]  /*18f30*/  VIMNMX R11, R11, R12, !PT ;  /* 0x0000000c0b0b7248 */ /* 0x000fce0007fe0100 */
.L_x_1882:
[----:B------:R-:W-:Y:S01]  /*18f40*/  VIADD R11, R11, 0x5f ;  /* 0x0000005f0b0b7836 */ /* 0x000fe20000000000 */
[----:B------:R-:W-:Y:S03]  /*18f50*/  BSSY B0, `(.L_x_1886) ;  /* 0x0000204000007945 */ /* 0x000fe60003800000 */
[----:B------:R-:W-:-:S05]  /*18f60*/  IMAD.HI R11, R11, 0x2aaaaaab, RZ ;  /* 0x2aaaaaab0b0b7827 */ /* 0x000fca00078e02ff */
[----:B------:R-:W-:-:S04]  /*18f70*/  SHF.R.U32.HI R12, RZ, 0x1f, R11 ;  /* 0x0000001fff0c7819 */ /* 0x000fc8000001160b */
[----:B------:R-:W-:-:S04]  /*18f80*/  LEA.HI.SX32 R12, R11, R12, 0x1c ;  /* 0x0000000c0b0c7211 */ /* 0x000fc800078fe2ff */
[----:B------:R-:W-:-:S04]  /*18f90*/  VIMNMX R14, R179, R12, !PT ;  /* 0x0000000cb30e7248 */ /* 0x000fc80007fe0100 */
[----:B------:R-:W-:-:S13]  /*18fa0*/  ISETP.GE.AND P2, PT, R10, R14, PT ;  /* 0x0000000e0a00720c */ /* 0x000fda0003f46270 */
[----:B------:R-:W-:Y:S05]  /*18fb0*/  @!P2 BRA `(.L_x_1887) ;  /* 0x0000001c00f4a947 */ /* 0x000fea0003800000 */
[----:B------:R-:W-:Y:S01]  /*18fc0*/  BSSY B1, `(.L_x_1887) ;  /* 0x00001fc000017945 */ /* 0x000fe20003800000 */
[----:B------:R-:W-:Y:S02]  /*18fd0*/  IMAD.MOV.U32 R9, RZ, RZ, R4 ;  /* 0x000000ffff097224 */ /* 0x000fe400078e0004 */
[----:B------:R-:W-:Y:S02]  /*18fe0*/  IMAD.MOV.U32 R21, RZ, RZ, R3 ;  /* 0x000000ffff157224 */ /* 0x000fe400078e0003 */
[----:B------:R-:W-:Y:S02]  /*18ff0*/  IMAD.MOV.U32 R15, RZ, RZ, R10 ;  /* 0x000000ffff0f7224 */ /* 0x000fe400078e000a */
[----:B------:R-:W-:Y:S02]  /*19000*/  IMAD.MOV.U32 R198, RZ, RZ, R23 ;  /* 0x000000ffffc67224 */ /* 0x000fe400078e0017 */
[----:B------:R-:W-:-:S07]  /*19010*/  IMAD.MOV.U32 R200, RZ, RZ, R22 ;  /* 0x000000ffffc87224 */ /* 0x000fce00078e0016 */
.L_x_1898:
[----:B------:R-:W-:-:S05]  /*19020*/  VIADD R22, R200, 0x1 ;  /* 0x00000001c8167836 */ /* 0x000fca0000000000 */
[----:B------:R-:W-:-:S04]  /*19030*/  ISETP.NE.AND P2, PT, R22, 0x2, PT ;  /* 0x000000021600780c */ /* 0x000fc80003f45270 */
[----:B------:R-:W-:Y:S02]  /*19040*/  SEL R23, RZ, 0x1, P2 ;  /* 0x00000001ff177807 */ /* 0x000fe40001000000 */
[----:B------:R-:W-:Y:S02]  /*19050*/  SEL R22, R22, RZ, P2 ;  /* 0x000000ff16167207 */ /* 0x000fe40001000000 */
[----:B------:R-:W-:Y:S01]  /*19060*/  LOP3.LUT R23, R198, R23, RZ, 0x3c, !PT ;  /* 0x00000017c6177212 */ /* 0x000fe200078e3cff */
[----:B------:R-:W-:Y:S06]  /*19070*/  @!P0 BRA `(.L_x_1888) ;  /* 0x0000000000048947 */ /* 0x000fec0003800000 */
[----:B------:R-:W-:Y:S01]  /*19080*/  BPT.TRAP 0x1 ;  /* 0x000000040000795c */ /* 0x000fe20000300000 */
.L_x_1888:
[----:B------:R-:W-:Y:S01]  /*19090*/  IMAD R3, R22, 0x8, R16 ;  /* 0x0000000816037824 */ /* 0x000fe200078e0210 */
[----:B------:R-:W-:-:S04]  /*190a0*/  SHF.L.U32 R4, R23, 0x1f, RZ ;  /* 0x0000001f17047819 */ /* 0x000fc800000006ff */
[----:B------:R0:W1:Y:S01]  /*190b0*/  SYNCS.PHASECHK.TRANS64.TRYWAIT P2, [R3+URZ+0x2a830], R4 ;  /* 0x02a83004030075a7 */ /* 0x000062000804017f */
[----:B------:R-:W-:Y:S05]  /*190c0*/  @!P0 BRA `(.L_x_1889) ;  /* 0x0000000000048947 */ /* 0x000fea0003800000 */
[----:B------:R-:W-:Y:S01]  /*190d0*/  BPT.TRAP 0x1 ;  /* 0x000000040000795c */ /* 0x000fe20000300000 */
.L_x_1889:
[----:B------:R-:W-:Y:S01]  /*190e0*/  BSSY B2, `(.L_x_1890) ;  /* 0x0000006000027945 */ /* 0x000fe20003800000 */
[----:B------:R-:W-:Y:S02]  /*190f0*/  IMAD R10, R22, 0x900, R8 ;  /* 0x00000900160a7824 */ /* 0x000fe400078e0208 */
[----:B------:R-:W-:Y:S01]  /*19100*/  IMAD.MOV.U32 R11, RZ, RZ, 0x40000040 ;  /* 0x40000040ff0b7424 */ /* 0x000fe200078e00ff */
[----:B-1----:R-:W-:Y:S06]  /*19110*/  @P2 BRA `(.L_x_1891) ;  /* 0x0000000000082947 */ /* 0x002fec0003800000 */
[----:B------:R-:W1:Y:S02]  /*19120*/  SYNCS.PHASECHK.TRANS64.TRYWAIT P2, [R3+URZ+0x2a830], R4 ;  /* 0x02a83004030075a7 */ /* 0x000e64000804017f */
[----:B-1----:R-:W-:Y:S05]  /*19130*/  @!P2 BRA `(.L_x_1892) ;  /* 0x0000010c0020a947 */ /* 0x002fea0003800000 */
.L_x_1891:
[----:B------:R-:W-:Y:S05]  /*19140*/  BSYNC B2 ;  /* 0x0000000000027941 */ /* 0x000fea0003800000 */
.L_x_1890:
[----:B------:R-:W2:Y:S04]  /*19150*/  LDL.64 R88, [R1+0x38] ;  /* 0x0000380001587983 */ /* 0x000ea80000100a00 */
[----:B------:R-:W3:Y:S04]  /*19160*/  LDL.64 R218, [R1+0x30] ;  /* 0x0000300001da7983 */ /* 0x000ee80000100a00 */
[----:B------:R-:W4:Y:S01]  /*19170*/  LDL.64 R216, [R1+0x28] ;  /* 0x0000280001d87983 */ /* 0x000f220000100a00 */
[----:B------:R-:W-:-:S03]  /*19180*/  R2UR UR6, R10 ;  /* 0x000000000a0672ca */ /* 0x000fc600000e0000 */
[----:B------:R-:W5:Y:S01]  /*19190*/  LDL.64 R214, [R1+0x20] ;  /* 0x0000200001d67983 */ /* 0x000f620000100a00 */
[----:B------:R-:W-:Y:S01]  /*191a0*/  R2UR UR7, R11 ;  /* 0x000000000b0772ca */ /* 0x000fe200000e0000 */
[----:B------:R-:W-:Y:S02]  /*191b0*/  VIADD R12, R10, 0x2 ;  /* 0x000000020a0c7836 */ /* 0x000fe40000000000 */
        /* <DEDUP_REMOVED lines=172> */
.L_x_1893:
[----:B01----:R-:W-:Y:S01]  /*19c80*/  SHF.L.U32 R3, R198, 0x1f, RZ ;  /* 0x0000001fc6037819 */ /* 0x003fe200000006ff */
[----:B------:R-:W-:-:S04]  /*19c90*/  IMAD R198, R200, 0x8, R16 ;  /* 0x00000008c8c67824 */ /* 0x000fc800078e0210 */
[----:B------:R0:W1:Y:S01]  /*19ca0*/  SYNCS.PHASECHK.TRANS64.TRYWAIT P2, [R198+URZ+0x2a850], R3 ;  /* 0x02a85003c60075a7 */ /* 0x000062000804017f */
[----:B------:R-:W-:Y:S05]  /*19cb0*/  @!P0 BRA `(.L_x_1894) ;  /* 0x0000000000048947 */ /* 0x000fea0003800000 */
[----:B------:R-:W-:Y:S01]  /*19cc0*/  BPT.TRAP 0x1 ;  /* 0x000000040000795c */ /* 0x000fe20000300000 */
.L_x_1894:
[----:B------:R-:W-:Y:S04]  /*19cd0*/  BSSY B2, `(.L_x_1895) ;  /* 0x0000004000027945 */ /* 0x000fe80003800000 */
[----:B-1----:R-:W-:Y:S05]  /*19ce0*/  @P2 BRA `(.L_x_1896) ;  /* 0x0000000000082947 */ /* 0x002fea0003800000 */
[----:B------:R-:W1:Y:S02]  /*19cf0*/  SYNCS.PHASECHK.TRANS64.TRYWAIT P2, [R198+URZ+0x2a850], R3 ;  /* 0x02a85003c60075a7 */ /* 0x000e64000804017f */
[----:B-1----:R-:W-:Y:S05]  /*19d00*/  @!P2 BRA `(.L_x_1897) ;  /* 0x000001000040a947 */ /* 0x002fea0003800000 */
.L_x_1896:
[----:B------:R-:W-:Y:S05]  /*19d10*/  BSYNC B2 ;  /* 0x0000000000027941 */ /* 0x000fea0003800000 */
.L_x_1895:
[----:B------:R-:W-:Y:S01]  /*19d20*/  VIADD R0, R16, 0x400 ;  /* 0x0000040010007836 */ /* 0x000fe20000000000 */
[----:B------:R-:W-:Y:S01]  /*19d30*/  WARPGROUP.ARRIVE ;  /* 0x00000000000079c5 */ /* 0x000fe20000000000 */
[----:B01----:R-:W-:Y:S01]  /*19d40*/  IMAD.MOV.U32 R3, RZ, RZ, 0x40000040 ;  /* 0x40000040ff037424 */ /* 0x003fe200078e00ff */
[----:B------:R-:W-:Y:S01]  /*19d50*/  FMNMX.FTZ R4, R90, R9, !PT ;  /* 0x000000095a047209 */ /* 0x000fe20007810000 */
[----:B------:R-:W-:Y:S01]  /*19d60*/  IMAD.MOV.U32 R13, RZ, RZ, 0x40000040 ;  /* 0x40000040ff0d7424 */ /* 0x000fe200078e00ff */
[----:B------:R-:W-:Y:S01]  /*19d70*/  SHF.R.U32.HI R0, RZ, 0x4, R0 ;  /* 0x00000004ff007819 */ /* 0x000fe20000011600 */
[----:B------:R-:W-:Y:S01]  /*19d80*/  @!P1 VIADD R198, R198, 0x2a860 ;  /* 0x0002a860c6c69836 */ /* 0x000fe20000000000 */
[----:B------:R-:W-:Y:S02]  /*19d90*/  ISETP.GT.AND P2, PT, R15, R14, PT ;  /* 0x0000000e0f00720c */ /* 0x000fe40003f44270 */
[----:B------:R-:W-:Y:S02]  /*19da0*/  LOP3.LUT R0, R0, 0x3fff, RZ, 0xc0, !PT ;  /* 0x00003fff00007812 */ /* 0x000fe400078ec0ff */
[----:B------:R-:W-:-:S02]  /*19db0*/  @!P1 PRMT R198, RZ, 0x654, R198 ;  /* 0x00000654ffc69816 */ /* 0x000fc400000000c6 */
[----:B------:R-:W-:Y:S02]  /*19dc0*/  LOP3.LUT R11, R0, 0x3000000, RZ, 0xfc, !PT ;  /* 0x03000000000b7812 */ /* 0x000fe400078efcff */
[----:B------:R-:W-:-:S03]  /*19dd0*/  FMNMX.FTZ R0, R88, R21, !PT ;  /* 0x0000001558007209 */ /* 0x000fc60007810000 */
[----:B------:R-:W-:Y:S01]  /*19de0*/  IMAD R10, R200, 0x600, R11 ;  /* 0x00000600c80a7824 */ /* 0x000fe200078e020b */
[----:B------:R-:W-:Y:S01]  /*19df0*/  FMNMX.FTZ R7, R89, R0, !PT ;  /* 0x0000000059077209 */ /* 0x000fe20007810000 */
[----:B------:R-:W-:Y:S02]  /*19e00*/  IMAD.MOV.U32 R11, RZ, RZ, 0x40000040 ;  /* 0x40000040ff0b7424 */ /* 0x000fe400078e00ff */
[C---:B------:R-:W-:Y:S01]  /*19e10*/  VIADD R2, R10.reuse, 0x80 ;  /* 0x000000800a027836 */ /* 0x040fe20000000000 */
[----:B------:R-:W-:Y:S01]  /*19e20*/  R2UR UR6, R10 ;  /* 0x000000000a0672ca */ /* 0x000fe200000e0000 */
[----:B------:R-:W-:Y:S01]  /*19e30*/  IMAD.MOV.U32 R200, RZ, RZ, R22 ;  /* 0x000000ffffc87224 */ /* 0x000fe200078e0016 */
[----:B------:R-:W-:Y:S02]  /*19e40*/  R2UR UR7, R11 ;  /* 0x000000000b0772ca */ /* 0x000fe400000e0000 */
[----:B------:R-:W-:-:S11]  /*19e50*/  FMNMX.FTZ R0, R92, R7, !PT ;  /* 0x000000075c007209 */ /* 0x000fd60007810000 */
[----:B------:R-:W-:Y:S01]  /*19e60*/  HGMMA.64x128x16.F32.BF16 R24, R156, gdesc[UR4].tnspB, R24, gsb0 ;  /* 0x41e000049c187df0 */ /* 0x000fe20008001818 */
[----:B------:R-:W-:Y:S01]  /*19e70*/  R2UR UR6, R2 ;  /* 0x00000000020672ca */ /* 0x000fe200000e0000 */
[----:B------:R-:W-:Y:S01]  /*19e80*/  VIADD R2, R10, 0x100 ;  /* 0x000001000a027836 */ /* 0x000fe20000000000 */
[----:B------:R-:W-:Y:S02]  /*19e90*/  R2UR UR7, R3 ;  /* 0x00000000030772ca */ /* 0x000fe400000e0000 */
        /* <DEDUP_REMOVED lines=20> */
[----:B------:R-:W-:-:S03]  /*19fe0*/  IMAD.MOV.U32 R3, RZ, RZ, 0x40000040 ;  /* 0x40000040ff037424 */ /* 0x000fc600078e00ff */
[----:B------:R-:W-:-:S05]  /*19ff0*/  FMNMX.FTZ R0, R133, R0, !PT ;  /* 0x0000000085007209 */ /* 0x000fca0007810000 */
[----:B------:R-:W0:Y:S02]  /*1a000*/  SHFL.BFLY PT, R7, R0, 0x2, 0x1f ;  /* 0x0c401f0000077f89 */ /* 0x000e2400000e0000 */
[----:B0-----:R-:W-:Y:S01]  /*1a010*/  FMNMX.FTZ R11, R0, R7, !PT ;  /* 0x00000007000b7209 */ /* 0x001fe20007810000 */
[----:B------:R-:W-:Y:S01]  /*1a020*/  IMAD.U32 R7, RZ, RZ, UR42 ;  /* 0x0000002aff077e24 */ /* 0x000fe2000f8e00ff */
[----:B------:R-:W-:Y:S02]  /*1a030*/  WARPGROUP.DEPBAR.LE gsb0, 0x0 ;  /* 0x00008000000079c5 */ /* 0x000fe40000010000 */
[----:B------:R-:W-:-:S06]  /*1a040*/  WARPGROUP.ARRIVE ;  /* 0x00000000000079c5 */ /* 0x000fcc0000000000 */
[----:B------:R-:W-:Y:S01]  /*1a050*/  HGMMA.64x128x16.F32.BF16 R24, R152, gdesc[UR4].tnspB, R24, gsb0 ;  /* 0x41e0000498187df0 */ /* 0x000fe20008001818 */
[----:B------:R-:W-:Y:S02]  /*1a060*/  R2UR UR6, R2 ;  /* 0x00000000020672ca */ /* 0x000fe400000e0000 */
[----:B------:R-:W-:Y:S01]  /*1a070*/  R2UR UR7, R3 ;  /* 0x00000000030772ca */ /* 0x000fe200000e0000 */
[----:B------:R-:W0:Y:S02]  /*1a080*/  SHFL.BFLY PT, R2, R11, 0x1, 0x1f ;  /* 0x0c201f000b027f89 */ /* 0x000e2400000e0000 */
[----:B0-----:R-:W-:Y:S02]  /*1a090*/  FMNMX.FTZ R3, R11, R2, !PT ;  /* 0x000000020b037209 */ /* 0x001fe40007810000 */
[----:B------:R-:W-:-:S03]  /*1a0a0*/  FMNMX.FTZ R11, R91, R4, !PT ;  /* 0x000000045b0b7209 */ /* 0x000fc60007810000 */
[----:B------:R-:W-:Y:S01]  /*1a0b0*/  FADD.FTZ R2, -R3, R21 ;  /* 0x0000001503027221 */ /* 0x000fe20000010100 */
[----:B------:R-:W-:-:S03]  /*1a0c0*/  FMNMX.FTZ R4, R94, R11, !PT ;  /* 0x0000000b5e047209 */ /* 0x000fc60007810000 */
[-C--:B------:R-:W-:Y:S01]  /*1a0d0*/  FMUL.FTZ R12, R2, R7.reuse ;  /* 0x00000007020c7220 */ /* 0x080fe20000410000 */
[----:B------:R-:W-:Y:S01]  /*1a0e0*/  FMNMX.FTZ R11, R95, R4, !PT ;  /* 0x000000045f0b7209 */ /* 0x000fe20007810000 */
[----:B------:R-:W-:Y:S02]  /*1a0f0*/  FMUL.FTZ R2, R3, R7 ;  /* 0x0000000703027220 */ /* 0x000fe40000410000 */
[----:B------:R0:W-:Y:S01]  /*1a100*/  MUFU.EX2 R0, R12 ;  /* 0x0000000c00007308 */ /* 0x0001e20000000800 */
        /* <DEDUP_REMOVED lines=8> */
[----:B0-----:R-:W-:Y:S01]  /*1a190*/  VIADD R12, R10, 0x180 ;  /* 0x000001800a0c7836 */ /* 0x001fe20000000000 */
[----:B------:R-:W-:Y:S01]  /*1a1a0*/  FMNMX.FTZ R4, R102, R11, !PT ;  /* 0x0000000b66047209 */ /* 0x000fe20007810000 */
[-CC-:B------:R-:W-:Y:S01]  /*1a1b0*/  FFMA.FTZ R101, R113, R7.reuse, -R2.reuse ;  /* 0x0000000771657223 */ /* 0x180fe20000010802 */
[-CC-:B------:R-:W-:Y:S01]  /*1a1c0*/  FFMA.FTZ R105, R105, R7.reuse, -R2.reuse ;  /* 0x0000000769697223 */ /* 0x180fe20000010802 */
[-CC-:B------:R-:W-:Y:S01]  /*1a1d0*/  FFMA.FTZ R88, R120, R7.reuse, -R2.reuse ;  /* 0x0000000778587223 */ /* 0x180fe20000010802 */
[----:B------:R-:W-:Y:S01]  /*1a1e0*/  FMNMX.FTZ R11, R103, R4, !PT ;  /* 0x00000004670b7209 */ /* 0x000fe20007810000 */
[-CC-:B------:R-:W-:Y:S01]  /*1a1f0*/  FFMA.FTZ R113, R121, R7.reuse, -R2.reuse ;  /* 0x0000000779717223 */ /* 0x180fe20000010802 */
[-CC-:B------:R-:W-:Y:S01]  /*1a200*/  FFMA.FTZ R92, R124, R7.reuse, -R2.reuse ;  /* 0x000000077c5c7223 */ /* 0x180fe20000010802 */
[----:B------:R-:W-:Y:S01]  /*1a210*/  FFMA.FTZ R133, R133, R7, -R2 ;  /* 0x0000000785857223 */ /* 0x000fe20000010802 */
[----:B------:R-:W-:Y:S01]  /*1a220*/  FMNMX.FTZ R4, R106, R11, !PT ;  /* 0x0000000b6a047209 */ /* 0x000fe20007810000 */
[----:B------:R-:W0:Y:S03]  /*1a230*/  MUFU.EX2 R21, R21 ;  /* 0x0000001500157308 */ /* 0x000e260000000800 */
[----:B------:R-:W-:-:S04]  /*1a240*/  FMNMX.FTZ R11, R107, R4, !PT ;  /* 0x000000046b0b7209 */ /* 0x000fc80007810000 */
[----:B------:R-:W-:Y:S01]  /*1a250*/  FMNMX.FTZ R4, R110, R11, !PT ;  /* 0x0000000b6e047209 */ /* 0x000fe20007810000 */
[----:B------:R-:W1:Y:S03]  /*1a260*/  MUFU.EX2 R156, R156 ;  /* 0x0000009c009c7308 */ /* 0x000e660000000800 */
[----:B------:R-:W-:-:S04]  /*1a270*/  FMNMX.FTZ R11, R111, R4, !PT ;  /* 0x000000046f0b7209 */ /* 0x000fc80007810000 */
[----:B------:R-:W-:Y:S01]  /*1a280*/  FMNMX.FTZ R4, R114, R11, !PT ;  /* 0x0000000b72047209 */ /* 0x000fe20007810000 */
[----:B------:R-:W2:Y:S03]  /*1a290*/  MUFU.EX2 R158, R158 ;  /* 0x0000009e009e7308 */ /* 0x000ea60000000800 */
[----:B------:R-:W-:-:S04]  /*1a2a0*/  FMNMX.FTZ R11, R115, R4, !PT ;  /* 0x00000004730b7209 */ /* 0x000fc80007810000 */
[----:B------:R-:W-:Y:S01]  /*1a2b0*/  FMNMX.FTZ R4, R118, R11, !PT ;  /* 0x0000000b76047209 */ /* 0x000fe20007810000 */
[----:B------:R-:W3:Y:S03]  /*1a2c0*/  MUFU.EX2 R89, R89 ;  /* 0x0000005900597308 */ /* 0x000ee60000000800 */
        /* <DEDUP_REMOVED lines=12> */
[----:B------:R-:W-:-:S05]  /*1a390*/  FMNMX.FTZ R4, R135, R4, !PT ;  /* 0x0000000487047209 */ /* 0x000fca0007810000 */
[----:B------:R-:W4:Y:S01]  /*1a3a0*/  SHFL.BFLY PT, R11, R4, 0x2, 0x1f ;  /* 0x0c401f00040b7f89 */ /* 0x000f2200000e0000 */
[----:B------:R-:W-:Y:S08]  /*1a3b0*/  MUFU.EX2 R88, R88 ;  /* 0x0000005800587308 */ /* 0x000ff00000000800 */
[----:B------:R-:W-:Y:S08]  /*1a3c0*/  MUFU.EX2 R113, R113 ;  /* 0x0000007100717308 */ /* 0x000ff00000000800 */
[----:B------:R-:W-:Y:S01]  /*1a3d0*/  MUFU.EX2 R92, R92 ;  /* 0x0000005c005c7308 */ /* 0x000fe20000000800 */
[----:B------:R-:W-:-:S02]  /*1a3e0*/  WARPGROUP.DEPBAR.LE gsb0, 0x0 ;  /* 0x00008000000079c5 */ /* 0x000fc40000010000 */
[----:B------:R-:W-:Y:S01]  /*1a3f0*/  WARPGROUP.ARRIVE ;  /* 0x00000000000079c5 */ /* 0x000fe20000000000 */
[-CC-:B------:R-:W-:Y:S01]  /*1a400*/  FFMA.FTZ R152, R96, R7.reuse, -R2.reuse ;  /* 0x0000000760987223 */ /* 0x180fe20000010802 */
[-CC-:B------:R-:W-:Y:S01]  /*1a410*/  FFMA.FTZ R154, R100, R7.reuse, -R2.reuse ;  /* 0x00000007649a7223 */ /* 0x180fe20000010802 */
[----:B------:R-:W-:Y:S01]  /*1a420*/  FFMA.FTZ R96, R132, R7, -R2 ;  /* 0x0000000784607223 */ /* 0x000fe20000010802 */
[----:B----4-:R-:W-:Y:S02]  /*1a430*/  FMNMX.FTZ R11, R4, R11, !PT ;  /* 0x0000000b040b7209 */ /* 0x010fe40007810000 */
[----:B------:R-:W-:Y:S01]  /*1a440*/  HGMMA.64x128x16.F32.BF16 R24, R148, gdesc[UR4].tnspB, R24, gsb0 ;  /* 0x41e0000494187df0 */ /* 0x000fe20008001818 */
[----:B------:R-:W-:Y:S01]  /*1a450*/  R2UR UR6, R12 ;  /* 0x000000000c0672ca */ /* 0x000fe200000e0000 */
[C---:B------:R-:W-:Y:S01]  /*1a460*/  VIADD R12, R10.reuse, 0x200 ;  /* 0x000002000a0c7836 */ /* 0x040fe20000000000 */
[----:B------:R-:W-:Y:S01]  /*1a470*/  R2UR UR7, R13 ;  /* 0x000000000d0772ca */ /* 0x000fe200000e0000 */
[----:B------:R-:W-:Y:S01]  /*1a480*/  IMAD.MOV.U32 R13, RZ, RZ, 0x40000040 ;  /* 0x40000040ff0d7424 */ /* 0x000fe200078e00ff */
[----:B------:R-:W4:Y:S01]  /*1a490*/  SHFL.BFLY PT, R4, R11, 0x1, 0x1f ;  /* 0x0c201f000b047f89 */ /* 0x000f2200000e0000 */
[----:B------:R-:W-:Y:S01]  /*1a4a0*/  VIADD R10, R10, 0x280 ;  /* 0x000002800a0a7836 */ /* 0x000fe20000000000 */
[----:B------:R-:W-:Y:S08]  /*1a4b0*/  MUFU.EX2 R152, R152 ;  /* 0x0000009800987308 */ /* 0x000ff00000000800 */
[----:B------:R-:W-:Y:S08]  /*1a4c0*/  MUFU.EX2 R154, R154 ;  /* 0x0000009a009a7308 */ /* 0x000ff00000000800 */
[----:B------:R-:W-:Y:S01]  /*1a4d0*/  MUFU.EX2 R96, R96 ;  /* 0x0000006000607308 */ /* 0x000fe20000000800 */
[----:B----4-:R-:W-:Y:S01]  /*1a4e0*/  FMNMX.FTZ R4, R11, R4, !PT ;  /* 0x000000040b047209 */ /* 0x010fe20007810000 */
[----:B------:R-:W-:-:S04]  /*1a4f0*/  IMAD.MOV.U32 R11, RZ, RZ, 0x40000040 ;  /* 0x40000040ff0b7424 */ /* 0x000fc800078e00ff */
[----:B------:R-:W-:-:S04]  /*1a500*/  FMUL.FTZ R100, R4, R7 ;  /* 0x0000000704647220 */ /* 0x000fc80000410000 */
[-CC-:B------:R-:W-:Y:S01]  /*1a510*/  FFMA.FTZ R157, R90, R7.reuse, -R100.reuse ;  /* 0x000000075a9d7223 */ /* 0x180fe20000010864 */
[-CC-:B------:R-:W-:Y:S01]  /*1a520*/  FFMA.FTZ R90, R91, R7.reuse, -R100.reuse ;  /* 0x000000075b5a7223 */ /* 0x180fe20000010864 */
[-CC-:B------:R-:W-:Y:S01]  /*1a530*/  FFMA.FTZ R159, R94, R7.reuse, -R100.reuse ;  /* 0x000000075e9f7223 */ /* 0x180fe20000010864 */
[-CC-:B------:R-:W-:Y:S01]  /*1a540*/  FFMA.FTZ R94, R95, R7.reuse, -R100.reuse ;  /* 0x000000075f5e7223 */ /* 0x180fe20000010864 */
[-CC-:B------:R-:W-:Y:S01]  /*1a550*/  FFMA.FTZ R153, R98, R7.reuse, -R100.reuse ;  /* 0x0000000762997223 */ /* 0x180fe20000010864 */
[-CC-:B------:R-:W-:Y:S01]  /*1a560*/  FFMA.FTZ R98, R99, R7.reuse, -R100.reuse ;  /* 0x0000000763627223 */ /* 0x180fe20000010864 */
[----:B------:R-:W-:Y:S01]  /*1a570*/  MUFU.EX2 R157, R157 ;  /* 0x0000009d009d7308 */ /* 0x000fe20000000800 */
[----:B0-----:R-:W-:Y:S01]  /*1a580*/  FFMA.FTZ R95, R0, R6, R21 ;  /* 0x00000006005f7223 */ /* 0x001fe20000010015 */
[-CC-:B------:R-:W-:Y:S01]  /*1a590*/  FFMA.FTZ R155, R102, R7.reuse, -R100.reuse ;  /* 0x00000007669b7223 */ /* 0x180fe20000010864 */
[-CC-:B------:R-:W-:Y:S01]  /*1a5a0*/  FFMA.FTZ R102, R103, R7.reuse, -R100.reuse ;  /* 0x0000000767667223 */ /* 0x180fe20000010864 */
[-CC-:B------:R-:W-:Y:S01]  /*1a5b0*/  FFMA.FTZ R115, R115, R7.reuse, -R100.reuse ;  /* 0x0000000773737223 */ /* 0x180fe20000010864 */
[C---:B-1----:R-:W-:Y:S01]  /*1a5c0*/  FADD.FTZ R95, R156.reuse, R95 ;  /* 0x0000005f9c5f7221 */ /* 0x042fe20000010000 */
[--C-:B------:R-:W-:Y:S01]  /*1a5d0*/  FFMA.FTZ R6, R119, R7, -R100.reuse ;  /* 0x0000000777067223 */ /* 0x100fe20000010864 */
[----:B------:R-:W-:Y:S01]  /*1a5e0*/  F2FP.BF16.F32.PACK_AB R156, R156, R21 ;  /* 0x000000159c9c723e */ /* 0x000fe200000010ff */
        /* <DEDUP_REMOVED lines=18> */
[-CC-:B------:R-:W-:Y:S01]  /*1a710*/  FFMA.FTZ R151, R110, R7.reuse, -R100.reuse ;  /* 0x000000076e977223 */ /* 0x180fe20000010864 */
[----:B--2---:R-:W-:Y:S01]  /*1a720*/  FADD.FTZ R110, R158, R95 ;  /* 0x0000005f9e6e7221 */ /* 0x004fe20000010000 */
[-C--:B------:R-:W-:Y:S01]  /*1a730*/  FFMA.FTZ R149, R106, R7.reuse, -R100 ;  /* 0x000000076a957223 */ /* 0x080fe20000010864 */
[----:B------:R-:W-:Y:S01]  /*1a740*/  HGMMA.64x128x16.F32.BF16 R24, R144, gdesc[UR4].tnspB, R24, gsb0 ;  /* 0x41e0000490187df0 */ /* 0x000fe20008001818 */
[----:B------:R-:W-:Y:S01]  /*1a750*/  R2UR UR6, R12 ;  /* 0x000000000c0672ca */ /* 0x000fe200000e0000 */
[-CC-:B------:R-:W-:Y:S01]  /*1a760*/  FFMA.FTZ R12, R128, R7.reuse, -R2.reuse ;  /* 0x00000007800c7223 */ /* 0x180fe20000010802 */
[----:B------:R-:W-:Y:S01]  /*1a770*/  R2UR UR7, R13 ;  /* 0x000000000d0772ca */ /* 0x000fe200000e0000 */
[-C--:B------:R-:W-:Y:S01]  /*1a780*/  FFMA.FTZ R13, R125, R7.reuse, -R2 ;  /* 0x000000077d0d7223 */ /* 0x080fe20000010802 */
[-CC-:B------:R-:W-:Y:S01]  /*1a790*/  FFMA.FTZ R104, R107, R7.reuse, -R100.reuse ;  /* 0x000000076b687223 */ /* 0x180fe20000010864 */
[----:B------:R-:W-:Y:S01]  /*1a7a0*/  MUFU.EX2 R148, R148 ;  /* 0x0000009400947308 */ /* 0x000fe20000000800 */
[----:B------:R-:W-:Y:S01]  /*1a7b0*/  FFMA.FTZ R106, R111, R7, -R100 ;  /* 0x000000076f6a7223 */ /* 0x000fe20000010864 */
[----:B---3--:R-:W-:-:S06]  /*1a7c0*/  F2FP.BF16.F32.PACK_AB R158, R89, R158 ;  /* 0x0000009e599e723e */ /* 0x008fcc00000010ff */
        /* <DEDUP_REMOVED lines=12> */
[-CC-:B------:R-:W-:Y:S01]  /*1a890*/  FFMA.FTZ R146, R116, R7.reuse, -R2.reuse ;  /* 0x0000000774927223 */ /* 0x180fe20000010802 */
[----:B------:R-:W-:Y:S01]  /*1a8a0*/  FFMA.FTZ R117, R129, R7, -R2 ;  /* 0x0000000781757223 */ /* 0x000fe20000010802 */
[----:B------:R-:W-:Y:S01]  /*1a8b0*/  HGMMA.64x128x16.F32.BF16 R24, R140, gdesc[UR4].tnspB, R24, gsb0 ;  /* 0x41e000048c187df0 */ /* 0x000fe20008001818 */
[----:B------:R-:W-:Y:S01]  /*1a8c0*/  R2UR UR6, R10 ;  /* 0x000000000a0672ca */ /* 0x000fe200000e0000 */
[----:B------:R-:W-:Y:S01]  /*1a8d0*/  FADD.FTZ R2, -R4, R9 ;  /* 0x0000000904027221 */ /* 0x000fe20000010100 */
[----:B------:R-:W-:Y:S01]  /*1a8e0*/  R2UR UR7, R11 ;  /* 0x000000000b0772ca */ /* 0x000fe200000e0000 */
[----:B------:R-:W-:-:S02]  /*1a8f0*/  @!P1 IMAD R11, R22, 0x8, R16 ;  /* 0x00000008160b9824 */ /* 0x000fc400078e0210 */
[-CC-:B------:R-:W-:Y:S01]  /*1a900*/  FFMA.FTZ R10, R114, R7.reuse, -R100.reuse ;  /* 0x00000007720a7223 */ /* 0x180fe20000010864 */
[-C--:B------:R-:W-:Y:S01]  /*1a910*/  FMUL.FTZ R2, R2, R7.reuse ;  /* 0x0000000702027220 */ /* 0x080fe20000410000 */
[----:B------:R-:W-:Y:S01]  /*1a920*/  MUFU.EX2 R145, R145 ;  /* 0x0000009100917308 */ /* 0x000fe20000000800 */
[----:B------:R-:W-:Y:S02]  /*1a930*/  @!P1 VIADD R11, R11, 0x2a840 ;  /* 0x0002a8400b0b9836 */ /* 0x000fe40000000000 */
[----:B------:R-:W-:-:S03]  /*1a940*/  FFMA.FTZ R147, R118, R7, -R100 ;  /* 0x0000000776937223 */ /* 0x000fc60000010864 */
[----:B------:R-:W-:Y:S02]  /*1a950*/  @!P1 PRMT R91, RZ, 0x654, R11 ;  /* 0x00000654ff5b9816 */ /* 0x000fe4000000000b */
[----:B------:R-:W0:Y:S08]  /*1a960*/  MUFU.EX2 R2, R2 ;  /* 0x0000000200027308 */ /* 0x000e300000000800 */
[----:B------:R-:W-:Y:S08]  /*1a970*/  MUFU.EX2 R144, R144 ;  /* 0x0000009000907308 */ /* 0x000ff00000000800 */
[----:B------:R-:W-:Y:S01]  /*1a980*/  MUFU.EX2 R10, R10 ;  /* 0x0000000a000a7308 */ /* 0x000fe20000000800 */
[----:B0-----:R-:W-:Y:S01]  /*1a990*/  FFMA.FTZ R5, R2, R5, R157 ;  /* 0x0000000502057223 */ /* 0x001fe2000001009d */
[----:B------:R-:W-:-:S03]  /*1a9a0*/  F2FP.BF16.F32.PACK_AB R157, R90, R157 ;  /* 0x0000009d5a9d723e */ /* 0x000fc600000010ff */
[----:B------:R-:W-:-:S03]  /*1a9b0*/  FADD.FTZ R108, R90, R5 ;  /* 0x000000055a6c7221 */ /* 0x000fc60000010000 */
[----:B------:R-:W-:Y:S01]  /*1a9c0*/  MUFU.EX2 R11, R115 ;  /* 0x00000073000b7308 */ /* 0x000fe20000000800 */
[----:B------:R-:W-:Y:S01]  /*1a9d0*/  FADD.FTZ R5, R159, R108 ;  /* 0x0000006c9f057221 */ /* 0x000fe20000010000 */
[----:B------:R-:W-:Y:S01]  /*1a9e0*/  FFMA.FTZ R108, R123, R7, -R100 ;  /* 0x000000077b6c7223 */ /* 0x000fe20000010864 */
[----:B------:R-:W-:-:S05]  /*1a9f0*/  F2FP.BF16.F32.PACK_AB R159, R94, R159 ;  /* 0x0000009f5e9f723e */ /* 0x000fca00000010ff */
        /* <DEDUP_REMOVED lines=9> */
[-CC-:B------:R-:W-:Y:S01]  /*1aa90*/  FFMA.FTZ R143, R126, R7.reuse, -R100.reuse ;  /* 0x000000077e8f7223 */ /* 0x180fe20000010864 */
[----:B------:R-:W-:Y:S01]  /*1aaa0*/  FFMA.FTZ R100, R135, R7, -R100 ;  /* 0x0000000787647223 */ /* 0x000fe20000010864 */
[----:B------:R-:W-:Y:S02]  /*1aab0*/  F2FP.BF16.F32.PACK_AB R140, R113, R88 ;  /* 0x00000058718c723e */ /* 0x000fe400000010ff */
[----:B------:R-:W-:Y:S01]  /*1aac0*/  HGMMA.64x128x16.F32.BF16 R24, R136, gdesc[UR4].tnspB, R24, gsb0 ;  /* 0x41e0000488187df0 */ /* 0x000fe20008001818 */
[----:B------:R-:W1:Y:S01]  /*1aad0*/  MUFU.EX2 R141, R141 ;  /* 0x0000008d008d7308 */ /* 0x000e620000000800 */
[----:B------:R-:W-:-:S07]  /*1aae0*/  F2FP.BF16.F32.PACK_AB R142, R13, R92 ;  /* 0x0000005c0d8e723e */ /* 0x000fce00000010ff */
[----:B------:R-:W2:Y:S08]  /*1aaf0*/  MUFU.EX2 R143, R143 ;  /* 0x0000008f008f7308 */ /* 0x000eb00000000800 */
[----:B------:R-:W-:Y:S01]  /*1ab00*/  MUFU.EX2 R100, R100 ;  /* 0x0000006400647308 */ /* 0x000fe20000000800 */
[----:B------:R-:W-:Y:S02]  /*1ab10*/  WARPGROUP.DEPBAR.LE gsb0, 0x0 ;  /* 0x00008000000079c5 */ /* 0x000fe40000010000 */
[----:B------:R3:W-:Y:S05]  /*1ab20*/  @!P1 SYNCS.ARRIVE.TRANS64.RED.A1T0 RZ, [R91+URZ], RZ ;  /* 0x000000ff5bff99a7 */ /* 0x0007ea000810043f */
[----:B------:R-:W4:Y:S01]  /*1ab30*/  MUFU.EX2 R137, R130 ;  /* 0x0000008200897308 */ /* 0x000f220000000800 */
[----:B0-----:R-:W-:-:S02]  /*1ab40*/  F2FP.BF16.F32.PACK_AB R138, R9, R96 ;  /* 0x00000060098a723e */ /* 0x001fc400000010ff */
[----:B------:R-:W-:Y:S01]  /*1ab50*/  F2FP.BF16.F32.PACK_AB R136, R117, R12 ;  /* 0x0000000c7588723e */ /* 0x000fe200000010ff */
[----:B---3--:R-:W-:Y:S01]  /*1ab60*/  FADD.FTZ R91, R89, R110 ;  /* 0x0000006e595b7221 */ /* 0x008fe20000010000 */
[----:B------:R-:W-:-:S03]  /*1ab70*/  FADD.FTZ R110, R94, R5 ;  /* 0x000000055e6e7221 */ /* 0x000fc60000010000 */
[----:B------:R-:W0:Y:S01]  /*1ab80*/  MUFU.EX2 R139, R134 ;  /* 0x00000086008b7308 */ /* 0x000e220000000800 */
[----:B------:R3:W-:Y:S01]  /*1ab90*/  @!P1 SYNCS.ARRIVE.TRANS64.RED.A1T0 RZ, [R198+URZ], RZ ;  /* 0x000000ffc6ff99a7 */ /* 0x0007e2000810043f */
[----:B------:R-:W-:Y:S01]  /*1aba0*/  FADD.FTZ R112, R152, R91 ;  /* 0x0000005b98707221 */ /* 0x000fe20000010000 */
[----:B------:R-:W-:Y:S01]  /*1abb0*/  FADD.FTZ R5, R153, R110 ;  /* 0x0000006e99057221 */ /* 0x000fe20000010000 */
[C---:B------:R-:W-:Y:S02]  /*1abc0*/  F2FP.BF16.F32.PACK_AB R152, R93.reuse, R152 ;  /* 0x000000985d98723e */ /* 0x040fe400000010ff */
[----:B------:R-:W-:Y:S01]  /*1abd0*/  FADD.FTZ R91, R93, R112 ;  /* 0x000000705d5b7221 */ /* 0x000fe20000010000 */
[C---:B------:R-:W-:Y:S01]  /*1abe0*/  FADD.FTZ R110, R98.reuse, R5 ;  /* 0x00000005626e7221 */ /* 0x040fe20000010000 */
[----:B------:R-:W-:Y:S01]  /*1abf0*/  F2FP.BF16.F32.PACK_AB R153, R98, R153 ;  /* 0x000000996299723e */ /* 0x000fe200000010ff */
[----:B---3--:R-:W-:Y:S02]  /*1ac00*/  IMAD.MOV.U32 R198, RZ, RZ, R23 ;  /* 0x000000ffffc67224 */ /* 0x008fe400078e0017 */
        /* <DEDUP_REMOVED lines=20> */
[----:B------:R-:W-:Y:S01]  /*1ad50*/  VIADD R10, R15, 0xffffffff ;  /* 0xffffffff0f0a7836 */ /* 0x000fe20000000000 */
[----:B------:R-:W-:Y:S01]  /*1ad60*/  F2FP.BF16.F32.PACK_AB R151, R106, R151 ;  /* 0x000000976a97723e */ /* 0x000fe200000010ff */
[----:B------:R-:W-:Y:S01]  /*1ad70*/  FADD.FTZ R5, R101, R90 ;  /* 0x0000005a65057221 */ /* 0x000fe20000010000 */
[----:B------:R-:W-:Y:S01]  /*1ad80*/  FADD.FTZ R94, R11, R94 ;  /* 0x0000005e0b5e7221 */ /* 0x000fe20000010000 */
[----:B------:R-:W-:Y:S01]  /*1ad90*/  F2FP.BF16.F32.PACK_AB R144, R101, R144 ;  /* 0x000000906590723e */ /* 0x000fe200000010ff */
[----:B------:R-:W-:-:S02]  /*1ada0*/  IMAD.MOV.U32 R15, RZ, RZ, R10 ;  /* 0x000000ffff0f7224 */ /* 0x000fc400078e000a */
[----:B------:R-:W-:Y:S01]  /*1adb0*/  FADD.FTZ R90, R146, R5 ;  /* 0x00000005925a7221 */ /* 0x000fe20000010000 */
[----:B------:R-:W-:Y:S01]  /*1adc0*/  FADD.FTZ R5, R147, R94 ;  /* 0x0000005e93057221 */ /* 0x000fe20000010000 */
[C---:B------:R-:W-:Y:S02]  /*1add0*/  F2FP.BF16.F32.PACK_AB R147, R6.reuse, R147 ;  /* 0x000000930693723e */ /* 0x040fe400000010ff */
[C---:B------:R-:W-:Y:S01]  /*1ade0*/  FADD.FTZ R21, R109.reuse, R90 ;  /* 0x0000005a6d157221 */ /* 0x040fe20000010000 */
[----:B------:R-:W-:Y:S01]  /*1adf0*/  FADD.FTZ R90, R6, R5 ;  /* 0x00000005065a7221 */ /* 0x000fe20000010000 */
[----:B------:R-:W-:Y:S02]  /*1ae00*/  F2FP.BF16.F32.PACK_AB R146, R109, R146 ;  /* 0x000000926d92723e */ /* 0x000fe400000010ff */
[----:B------:R-:W-:Y:S01]  /*1ae10*/  FADD.FTZ R94, R88, R21 ;  /* 0x00000015585e7221 */ /* 0x000fe20000010000 */
[----:B-1----:R-:W-:Y:S01]  /*1ae20*/  FADD.FTZ R5, R141, R90 ;  /* 0x0000005a8d057221 */ /* 0x002fe20000010000 */
[----:B------:R-:W-:-:S02]  /*1ae30*/  F2FP.BF16.F32.PACK_AB R141, R108, R141 ;  /* 0x0000008d6c8d723e */ /* 0x000fc400000010ff */
[----:B------:R-:W-:Y:S01]  /*1ae40*/  FADD.FTZ R21, R113, R94 ;  /* 0x0000005e71157221 */ /* 0x000fe20000010000 */
[----:B------:R-:W-:-:S03]  /*1ae50*/  FADD.FTZ R90, R108, R5 ;  /* 0x000000056c5a7221 */ /* 0x000fc60000010000 */
[----:B------:R-:W-:Y:S01]  /*1ae60*/  FADD.FTZ R94, R92, R21 ;  /* 0x000000155c5e7221 */ /* 0x000fe20000010000 */
[----:B--2---:R-:W-:Y:S01]  /*1ae70*/  FADD.FTZ R90, R143, R90 ;  /* 0x0000005a8f5a7221 */ /* 0x004fe20000010000 */
[----:B------:R-:W-:Y:S01]  /*1ae80*/  F2FP.BF16.F32.PACK_AB R143, R127, R143 ;  /* 0x0000008f7f8f723e */ /* 0x000fe200000010ff */
[----:B------:R-:W-:Y:S02]  /*1ae90*/  IMAD.MOV.U32 R21, RZ, RZ, R3 ;  /* 0x000000ffff157224 */ /* 0x000fe400078e0003 */
[----:B------:R-:W-:Y:S01]  /*1aea0*/  FADD.FTZ R5, R13, R94 ;  /* 0x0000005e0d057221 */ /* 0x000fe20000010000 */
[----:B------:R-:W-:-:S03]  /*1aeb0*/  FADD.FTZ R90, R127, R90 ;  /* 0x0000005a7f5a7221 */ /* 0x000fc60000010000 */
[----:B------:R-:W-:Y:S01]  /*1aec0*/  FADD.FTZ R6, R12, R5 ;  /* 0x000000050c067221 */ /* 0x000fe20000010000 */
[----:B----4-:R-:W-:Y:S01]  /*1aed0*/  FADD.FTZ R90, R137, R90 ;  /* 0x0000005a895a7221 */ /* 0x010fe20000010000 */
[----:B------:R-:W-:Y:S02]  /*1aee0*/  F2FP.BF16.F32.PACK_AB R137, R131, R137 ;  /* 0x000000898389723e */ /* 0x000fe400000010ff */
[----:B------:R-:W-:Y:S01]  /*1aef0*/  FADD.FTZ R5, R117, R6 ;  /* 0x0000000675057221 */ /* 0x000fe20000010000 */
[----:B------:R-:W-:-:S03]  /*1af00*/  FADD.FTZ R90, R131, R90 ;  /* 0x0000005a835a7221 */ /* 0x000fc60000010000 */
[----:B------:R-:W-:Y:S01]  /*1af10*/  FADD.FTZ R6, R96, R5 ;  /* 0x0000000560067221 */ /* 0x000fe20000010000 */
[----:B0-----:R-:W-:Y:S01]  /*1af20*/  FADD.FTZ R90, R139, R90 ;  /* 0x0000005a8b5a7221 */ /* 0x001fe20000010000 */
[C---:B------:R-:W-:Y:S02]  /*1af30*/  F2FP.BF16.F32.PACK_AB R139, R100.reuse, R139 ;  /* 0x0000008b648b723e */ /* 0x040fe400000010ff */
[----:B------:R-:W-:Y:S01]  /*1af40*/  FADD.FTZ R6, R9, R6 ;  /* 0x0000000609067221 */ /* 0x000fe20000010000 */
[----:B------:R-:W-:Y:S01]  /*1af50*/  FADD.FTZ R5, R100, R90 ;  /* 0x0000005a64057221 */ /* 0x000fe20000010000 */
[----:B------:R-:W-:Y:S01]  /*1af60*/  IMAD.MOV.U32 R9, RZ, RZ, R4 ;  /* 0x000000ffff097224 */ /* 0x000fe200078e0004 */
[----:B------:R-:W-:Y:S06]  /*1af70*/  @P2 BRA `(.L_x_1898) ;  /* 0xffffffe000282947 */ /* 0x000fec000383ffff */
[----:B------:R-:W-:Y:S05]  /*1af80*/  BSYNC B1 ;  /* 0x0000000000017941 */ /* 0x000fea0003800000 */
.L_x_1887:
[----:B------:R-:W-:Y:S05]  /*1af90*/  BSYNC B0 ;  /* 0x0000000000007941 */ /* 0x000fea0003800000 */
.L_x_1886:
[----:B------:R-:W-:Y:S01]  /*1afa0*/  ISETP.GE.AND P2, PT, R10, R179, PT ;  /* 0x000000b30a00720c */ /* 0x000fe20003f46270 */
[----:B------:R-:W-:-:S12]  /*1afb0*/  BSSY B0, `(.L_x_1899) ;  /* 0x0000315000007945 */ /* 0x000fd80003800000 */
[----:B------:R-:W-:Y:S05]  /*1afc0*/  @!P2 BRA `(.L_x_1900) ;  /* 0x00000030004ca947 */ /* 0x000fea0003800000 */
[----:B------:R-:W-:Y:S02]  /*1afd0*/  IMAD.MOV.U32 R9, RZ, RZ, R4 ;  /* 0x000000ffff097224 */ /* 0x000fe400078e0004 */
[----:B------:R-:W-:Y:S02]  /*1afe0*/  IMAD.MOV.U32 R11, RZ, RZ, R3 ;  /* 0x000000ffff0b7224 */ /* 0x000fe400078e0003 */
[----:B------:R-:W-:Y:S02]  /*1aff0*/  IMAD.MOV.U32 R21, RZ, RZ, R23 ;  /* 0x000000ffff157224 */ /* 0x000fe400078e0017 */
[----:B------:R-:W-:-:S07]  /*1b000*/  IMAD.MOV.U32 R198, RZ, RZ, R22 ;  /* 0x000000ffffc67224 */ /* 0x000fce00078e0016 */
.L_x_1919:
[----:B------:R-:W-:-:S05]  /*1b010*/  VIADD R4, R198, 0x1 ;  /* 0x00000001c6047836 */ /* 0x000fca0000000000 */
[----:B------:R-:W-:-:S04]  /*1b020*/  ISETP.NE.AND P2, PT, R4, 0x2, PT ;  /* 0x000000020400780c */ /* 0x000fc80003f45270 */
[----:B------:R-:W-:Y:S02]  /*1b030*/  SEL R4, R4, RZ, P2 ;  /* 0x000000ff04047207 */ /* 0x000fe40001000000 */
[----:B------:R-:W-:-:S03]  /*1b040*/  SEL R12, RZ, 0x1, P2 ;  /* 0x00000001ff0c7807 */ /* 0x000fc60001000000 */
[----:B------:R-:W-:Y:S01]  /*1b050*/  IMAD.MOV.U32 R22, RZ, RZ, R4 ;  /* 0x000000ffff167224 */ /* 0x000fe200078e0004 */
[----:B------:R-:W-:Y:S01]  /*1b060*/  LOP3.LUT R23, R21, R12, RZ, 0x3c, !PT ;  /* 0x0000000c15177212 */ /* 0x000fe200078e3cff */
[----:B------:R-:W-:Y:S06]  /*1b070*/  @!P0 BRA `(.L_x_1901) ;  /* 0x0000000000048947 */ /* 0x000fec0003800000 */
[----:B------:R-:W-:Y:S01]  /*1b080*/  BPT.TRAP 0x1 ;  /* 0x000000040000795c */ /* 0x000fe20000300000 */
.L_x_1901:
[----:B------:R-:W-:Y:S01]  /*1b090*/  IMAD R3, R22, 0x8, R16 ;  /* 0x0000000816037824 */ /* 0x000fe200078e0210 */
[----:B------:R-:W-:-:S04]  /*1b0a0*/  SHF.L.U32 R14, R23, 0x1f, RZ ;  /* 0x0000001f170e7819 */ /* 0x000fc800000006ff */
[----:B------:R0:W1:Y:S01]  /*1b0b0*/  SYNCS.PHASECHK.TRANS64.TRYWAIT P2, [R3+URZ+0x2a830], R14 ;  /* 0x02a8300e030075a7 */ /* 0x000062000804017f */
[----:B------:R-:W-:Y:S05]  /*1b0c0*/  @!P0 BRA `(.L_x_1902) ;  /* 0x0000000000048947 */ /* 0x000fea0003800000 */
[----:B------:R-:W-:Y:S01]  /*1b0d0*/  BPT.TRAP 0x1 ;  /* 0x000000040000795c */ /* 0x000fe20000300000 */
.L_x_1902:
[----:B------:R-:W-:Y:S01]  /*1b0e0*/  BSSY B1, `(.L_x_1903) ;  /* 0x0000006000017945 */ /* 0x000fe20003800000 */
[----:B------:R-:W-:Y:S02]  /*1b0f0*/  IMAD R12, R22, 0x900, R8 ;  /* 0x00000900160c7824 */ /* 0x000fe400078e0208 */
[----:B------:R-:W-:Y:S01]  /*1b100*/  IMAD.MOV.U32 R13, RZ, RZ, 0x40000040 ;  /* 0x40000040ff0d7424 */ /* 0x000fe200078e00ff */
[----:B-1----:R-:W-:Y:S06]  /*1b110*/  @P2 BRA `(.L_x_1904) ;  /* 0x0000000000082947 */ /* 0x002fec0003800000 */
[----:B------:R-:W1:Y:S02]  /*1b120*/  SYNCS.PHASECHK.TRANS64.TRYWAIT P2, [R3+URZ+0x2a830], R14 ;  /* 0x02a8300e030075a7 */ /* 0x000e64000804017f */
[----:B-1----:R-:W-:Y:S05]  /*1b130*/  @!P2 BRA `(.L_x_1905) ;  /* 0x000000ec0048a947 */ /* 0x002fea0003800000 */
.L_x_1904:
[----:B------:R-:W-:Y:S05]  /*1b140*/  BSYNC B1 ;  /* 0x0000000000017941 */ /* 0x000fea0003800000 */
.L_x_1903:
        /* <DEDUP_REMOVED lines=179> */
.L_x_1906:
[----:B------:R-:W-:Y:S01]  /*1bc80*/  SHF.L.U32 R3, R21, 0x1f, RZ ;  /* 0x0000001f15037819 */ /* 0x000fe200000006ff */
[----:B------:R-:W-:-:S04]  /*1bc90*/  IMAD R12, R198, 0x8, R16 ;  /* 0x00000008c60c7824 */ /* 0x000fc800078e0210 */
[----:B------:R0:W1:Y:S01]  /*1bca0*/  SYNCS.PHASECHK.TRANS64.TRYWAIT P2, [R12+URZ+0x2a850], R3 ;  /* 0x02a850030c0075a7 */ /* 0x000062000804017f */
[----:B------:R-:W-:Y:S05]  /*1bcb0*/  @!P0 BRA `(.L_x_1907) ;  /* 0x0000000000048947 */ /* 0x000fea0003800000 */
[----:B------:R-:W-:Y:S01]  /*1bcc0*/  BPT.TRAP 0x1 ;  /* 0x000000040000795c */ /* 0x000fe20000300000 */
.L_x_1907:
        /* <DEDUP_REMOVED lines=9> */
.L_x_1909:
[----:B------:R-:W-:Y:S05]  /*1bd60*/  BSYNC B1 ;  /* 0x0000000000017941 */ /* 0x000fea0003800000 */
.L_x_1908:
[----:B------:R-:W-:Y:S01]  /*1bd70*/  IMAD.MOV.U32 R2, RZ, RZ, R0 ;  /* 0x000000ffff027224 */ /* 0x000fe200078e0000 */
[----:B------:R-:W-:Y:S01]  /*1bd80*/  WARPGROUP.ARRIVE ;  /* 0x00000000000079c5 */ /* 0x000fe20000000000 */
[----:B01----:R-:W-:Y:S01]  /*1bd90*/  IMAD.MOV.U32 R3, RZ, RZ, 0x40000040 ;  /* 0x40000040ff037424 */ /* 0x003fe200078e00ff */
[----:B------:R-:W-:Y:S01]  /*1bda0*/  ISETP.NE.AND P2, PT, R203, 0x1, PT ;  /* 0x00000001cb00780c */ /* 0x000fe20003f45270 */
[----:B------:R-:W-:Y:S01]  /*1bdb0*/  IMAD.IADD R13, R181, 0x1, R177 ;  /* 0x00000001b50d7824 */ /* 0x000fe200078e02b1 */
[----:B------:R-:W-:Y:S01]  /*1bdc0*/  R2UR UR6, R2 ;  /* 0x00000000020672ca */ /* 0x000fe200000e0000 */
[----:B------:R-:W-:Y:S01]  /*1bdd0*/  VIADD R2, R0, 0x80 ;  /* 0x0000008000027836 */ /* 0x000fe20000000000 */
[----:B------:R-:W-:Y:S01]  /*1bde0*/  R2UR UR7, R3 ;  /* 0x00000000030772ca */ /* 0x000fe200000e0000 */
[----:B------:R-:W-:Y:S01]  /*1bdf0*/  IMAD.MOV.U32 R3, RZ, RZ, 0x40000040 ;  /* 0x40000040ff037424 */ /* 0x000fe200078e00ff */
[----:B------:R-:W-:-:S11]  /*1be00*/  ULOP3.LUT UR4, URZ, UR51, URZ, 0x33, !UPT ;  /* 0x000000333f047292 */ /* 0x000fd6000f8e333f */
        /* <DEDUP_REMOVED lines=26> */
[----:B------:R-:W0:Y:S01]  /*1bfb0*/  @P2 LDC R0, c[0x0][0x44c] ;  /* 0x00011300ff002b82 */ /* 0x000e220000000800 */
[----:B------:R-:W-:Y:S02]  /*1bfc0*/  WARPGROUP.DEPBAR.LE gsb0, 0x0 ;  /* 0x00008000000079c5 */ /* 0x000fe40000010000 */
[----:B------:R-:W-:-:S08]  /*1bfd0*/  WARPGROUP.ARRIVE ;  /* 0x00000000000079c5 */ /* 0x000fd00000000000 */
[----:B------:R-:W-:Y:S01]  /*1bfe0*/  HGMMA.64x128x16.F32.BF16 R24, R140, gdesc[UR4].tnspB, R24, gsb0 ;  /* 0x41e000048c187df0 */ /* 0x000fe20008001818 */
[----:B------:R-:W-:Y:S01]  /*1bff0*/  R2UR UR6, R2 ;  /* 0x00000000020672ca */ /* 0x000fe200000e0000 */
[----:B0-----:R-:W-:Y:S01]  /*1c000*/  @P2 IMAD.HI.U32 R2, R13, R0, RZ ;  /* 0x000000000d022227 */ /* 0x001fe200078e00ff */
[----:B------:R-:W-:Y:S02]  /*1c010*/  R2UR UR7, R3 ;  /* 0x00000000030772ca */ /* 0x000fe400000e0000 */
[----:B------:R-:W0:Y:S01]  /*1c020*/  @P2 LDC R3, c[0x0][0x450] ;  /* 0x00011400ff032b82 */ /* 0x000e220000000800 */
[----:B------:R-:W-:-:S04]  /*1c030*/  @!P1 IMAD R0, R4, 0x8, R16 ;  /* 0x0000000804009824 */ /* 0x000fc800078e0210 */
[----:B------:R-:W-:-:S05]  /*1c040*/  @!P1 VIADD R0, R0, 0x2a840 ;  /* 0x0002a84000009836 */ /* 0x000fca0000000000 */
[----:B------:R-:W-:Y:S02]  /*1c050*/  @!P1 PRMT R0, RZ, 0x654, R0 ;  /* 0x00000654ff009816 */ /* 0x000fe40000000000 */
[----:B0-----:R-:W-:Y:S02]  /*1c060*/  @P2 SHF.R.U32.HI R13, RZ, R3, R2 ;  /* 0x00000003ff0d2219 */ /* 0x001fe40000011602 */
[----:B------:R-:W-:-:S03]  /*1c070*/  ISETP.GE.AND P2, PT, R20, 0x1, PT ;  /* 0x000000011400780c */ /* 0x000fc60003f46270 */
[----:B------:R-:W0:Y:S01]  /*1c080*/  SHFL.IDX PT, R2, R13, RZ, 0x1c1f ;  /* 0x001c1fff0d027589 */ /* 0x000e2200000e0000 */
[----:B------:R-:W-:Y:S02]  /*1c090*/  WARPGROUP.DEPBAR.LE gsb0, 0x0 ;  /* 0x00008000000079c5 */ /* 0x000fe40000010000 */
[----:B------:R-:W-:-:S06]  /*1c0a0*/  WARPGROUP.ARRIVE ;  /* 0x00000000000079c5 */ /* 0x000fcc0000000000 */
[----:B------:R-:W-:Y:S03]  /*1c0b0*/  HGMMA.64x128x16.F32.BF16 R24, R136, gdesc[UR4].tnspB, R24, gsb0 ;  /* 0x41e0000488187df0 */ /* 0x000fe60008001818 */
[----:B------:R-:W-:Y:S02]  /*1c0c0*/  WARPGROUP.DEPBAR.LE gsb0, 0x0 ;  /* 0x00008000000079c5 */ /* 0x000fe40000010000 */
[----:B------:R-:W-:Y:S01]  /*1c0d0*/  IMAD R139, R10, -0x60, RZ ;  /* 0xffffffa00a8b7824 */ /* 0x000fe200078e02ff */
[----:B------:R1:W-:Y:S03]  /*1c0e0*/  @!P1 SYNCS.ARRIVE.TRANS64.RED.A1T0 RZ, [R0+URZ], RZ ;  /* 0x000000ff00ff99a7 */ /* 0x0003e6000810043f */
[----:B------:R-:W-:-:S04]  /*1c0f0*/  VIADD R3, R139, 0x1 ;  /* 0x000000018b037836 */ /* 0x000fc80000000000 */
[----:B------:R-:W-:-:S04]  /*1c100*/  IMAD R3, R180, -0x2, R3 ;  /* 0xfffffffeb4037824 */ /* 0x000fc800078e0203 */
[----:B-1----:R-:W-:Y:S01]  /*1c110*/  VIADD R0, R3, 0xffffffff ;  /* 0xffffffff03007836 */ /* 0x002fe20000000000 */
[----:B------:R-:W-:-:S05]  /*1c120*/  IADD3 R7, -R163, R3, R164 ;  /* 0x00000003a3077210 */ /* 0x000fca0007ffe1a4 */
        /* <DEDUP_REMOVED lines=17> */
.L_x_1913:
[----:B------:R-:W-:-:S05]  /*1c240*/  IMAD.U32 R4, RZ, RZ, UR39 ;  /* 0x00000027ff047e24 */ /* 0x000fca000f8e00ff */
[----:B------:R-:W-:-:S13]  /*1c250*/  ISETP.NE.AND P2, PT, R4, 0x1, PT ;  /* 0x000000010400780c */ /* 0x000fda0003f45270 */
[----:B------:R-:W0:Y:S02]  /*1c260*/  @P2 LDC.64 R2, c[0x0][0x9e8] ;  /* 0x00027a00ff022b82 */ /* 0x000e240000000a00 */
[----:B0-----:R-:W-:-:S05]  /*1c270*/  @P2 IMAD.HI.U32 R2, R141, R2, RZ ;  /* 0x000000028d022227 */ /* 0x001fca00078e00ff */
[----:B------:R-:W-:-:S07]  /*1c280*/  @P2 SHF.R.U32.HI R141, RZ, R3, R2 ;  /* 0x00000003ff8d2219 */ /* 0x000fce0000011602 */
.L_x_1914:
[----:B------:R-:W-:Y:S05]  /*1c290*/  BSYNC B1 ;  /* 0x0000000000017941 */ /* 0x000fea0003800000 */
.L_x_1912:
[----:B------:R-:W-:-:S05]  /*1c2a0*/  IMAD R2, R141, R4, R0 ;  /* 0x000000048d027224 */ /* 0x000fca00078e0200 */
[----:B------:R-:W-:Y:S02]  /*1c2b0*/  VIADDMNMX R137, R2, R4, R137, PT ;  /* 0x0000000402897246 */ /* 0x000fe40003800189 */
[----:B------:R-:W-:-:S07]  /*1c2c0*/  VIMNMX R21, R21, R2, !PT ;  /* 0x0000000215157248 */ /* 0x000fce0007fe0100 */
.L_x_1911:
        /* <DEDUP_REMOVED lines=133> */
.L_x_1917:
[----:B------:R-:W-:-:S05]  /*1cb20*/  IMAD.U32 R13, RZ, RZ, UR39 ;  /* 0x00000027ff0d7e24 */ /* 0x000fca000f8e00ff */
[----:B------:R-:W-:-:S13]  /*1cb30*/  ISETP.NE.AND P6, PT, R13, 0x1, PT ;  /* 0x000000010d00780c */ /* 0x000fda0003fc5270 */
[----:B------:R-:W0:Y:S02]  /*1cb40*/  @P6 LDC.64 R2, c[0x0][0x9e8] ;  /* 0x00027a00ff026b82 */ /* 0x000e240000000a00 */
[----:B0-----:R-:W-:-:S05]  /*1cb50*/  @P6 IMAD.HI.U32 R2, R7, R2, RZ ;  /* 0x0000000207026227 */ /* 0x001fca00078e00ff */
[----:B------:R-:W-:-:S07]  /*1cb60*/  @P6 SHF.R.U32.HI R7, RZ, R3, R2 ;  /* 0x00000003ff076219 */ /* 0x000fce0000011602 */
.L_x_1918:
[----:B------:R-:W-:Y:S05]  /*1cb70*/  BSYNC B1 ;  /* 0x0000000000017941 */ /* 0x000fea0003800000 */
.L_x_1916:
[----:B------:R-:W-:-:S05]  /*1cb80*/  IMAD R0, R7, R13, R0 ;  /* 0x0000000d07007224 */ /* 0x000fca00078e0200 */
[----:B------:R-:W-:Y:S02]  /*1cb90*/  VIADDMNMX R15, R0, R13, R15, PT ;  /* 0x0000000d000f7246 */ /* 0x000fe4000380010f */
[----:B------:R-:W-:-:S07]  /*1cba0*/  VIMNMX R21, R21, R0, !PT ;  /* 0x0000000015157248 */ /* 0x000fce0007fe0100 */
.L_x_1915:
[C---:B------:R-:W-:Y:S01]  /*1cbb0*/  ISETP.GT.AND P2, PT, R21.reuse, 0x1, !P2 ;  /* 0x000000011500780c */ /* 0x040fe20005744270 */
[----:B------:R-:W-:Y:S01]  /*1cbc0*/  IMAD.U32 R7, RZ, RZ, UR38 ;  /* 0x00000026ff077e24 */ /* 0x000fe2000f8e00ff */
[----:B------:R-:W-:Y:S01]  /*1cbd0*/  ISETP.GT.AND P3, PT, R21, 0x8, !P3 ;  /* 0x000000081500780c */ /* 0x000fe20005f64270 */
[----:B------:R-:W-:Y:S01]  /*1cbe0*/  @!P1 VIADD R12, R12, 0x2a860 ;  /* 0x0002a8600c0c9836 */ /* 0x000fe20000000000 */
        /* <DEDUP_REMOVED lines=82> */
[----:B0-----:R-:W-:-:S02]  /*1d110*/  FMNMX.FTZ R89, R0, R3, !PT ;  /* 0x0000000300597209 */ /* 0x001fc40007810000 */
[----:B------:R-:W-:Y:S02]  /*1d120*/  FSEL R118, R118, -INF , !P2 ;  /* 0xff80000076767808 */ /* 0x000fe40005000000 */
        /* <DEDUP_REMOVED lines=46> */
[----:B------:R0:W-:Y:S01]  /*1d410*/  MUFU.EX2 R89, R92 ;  /* 0x0000005c00597308 */ /* 0x0001e20000000800 */
        /* <DEDUP_REMOVED lines=9> */
[-CC-:B0-----:R-:W-:Y:S01]  /*1d4b0*/  FFMA.FTZ R92, R100, R7.reuse, -R101.reuse ;  /* 0x00000007645c7223 */ /* 0x181fe20000010865 */
        /* <DEDUP_REMOVED lines=9> */
[----:B------:R-:W-:Y:S01]  /*1d550*/  MUFU.EX2 R13, R13 ;  /* 0x0000000d000d7308 */ /* 0x000fe20000000800 */
[----:B------:R-:W-:-:S04]  /*1d560*/  FMNMX.FTZ R93, R200, R91, !PT ;  /* 0x0000005bc85d7209 */ /* 0x000fc80007810000 */
[----:B------:R-:W-:-:S03]  /*1d570*/  FMNMX.FTZ R93, R110, R93, !PT ;  /* 0x0000005d6e5d7209 */ /* 0x000fc60007810000 */
[----:B------:R0:W-:Y:S01]  /*1d580*/  MUFU.EX2 R91, R136 ;  /* 0x00000088005b7308 */ /* 0x0001e20000000800 */
[----:B------:R-:W-:-:S04]  /*1d590*/  FMNMX.FTZ R93, R208, R93, !PT ;  /* 0x0000005dd05d7209 */ /* 0x000fc80007810000 */
[----:B------:R-:W-:-:S03]  /*1d5a0*/  FMNMX.FTZ R93, R114, R93, !PT ;  /* 0x0000005d725d7209 */ /* 0x000fc60007810000 */
[----:B------:R-:W-:Y:S01]  /*1d5b0*/  MUFU.EX2 R21, R108 ;  /* 0x0000006c00157308 */ /* 0x000fe20000000800 */
[----:B------:R-:W-:Y:S01]  /*1d5c0*/  FMNMX.FTZ R95, R210, R93, !PT ;  /* 0x0000005dd25f7209 */ /* 0x000fe20007810000 */
[----:B0-----:R-:W-:-:S03]  /*1d5d0*/  FFMA.FTZ R136, R128, R7, -R101 ;  /* 0x0000000780887223 */ /* 0x001fc60000010865 */
[----:B------:R-:W-:-:S03]  /*1d5e0*/  FMNMX.FTZ R95, R118, R95, !PT ;  /* 0x0000005f765f7209 */ /* 0x000fc60007810000 */
[----:B------:R0:W-:Y:S01]  /*1d5f0*/  MUFU.EX2 R93, R138 ;  /* 0x0000008a005d7308 */ /* 0x0001e20000000800 */
[----:B------:R-:W-:-:S04]  /*1d600*/  FMNMX.FTZ R97, R212, R95, !PT ;  /* 0x0000005fd4617209 */ /* 0x000fc80007810000 */
[----:B------:R-:W-:-:S03]  /*1d610*/  FMNMX.FTZ R97, R122, R97, !PT ;  /* 0x000000617a617209 */ /* 0x000fc60007810000 */
[----:B------:R1:W-:Y:S01]  /*1d620*/  MUFU.EX2 R95, R104 ;  /* 0x00000068005f7308 */ /* 0x0003e20000000800 */
[----:B------:R-:W-:Y:S01]  /*1d630*/  FMNMX.FTZ R97, R214, R97, !PT ;  /* 0x00000061d6617209 */ /* 0x000fe20007810000 */
[----:B0-----:R-:W-:-:S03]  /*1d640*/  FFMA.FTZ R138, R132, R7, -R101 ;  /* 0x00000007848a7223 */ /* 0x001fc60000010865 */
[----:B------:R-:W-:-:S03]  /*1d650*/  FMNMX.FTZ R97, R126, R97, !PT ;  /* 0x000000617e617209 */ /* 0x000fc60007810000 */
[----:B------:R-:W-:Y:S01]  /*1d660*/  MUFU.EX2 R88, R88 ;  /* 0x0000005800587308 */ /* 0x000fe20000000800 */
[----:B------:R-:W-:Y:S02]  /*1d670*/  FMNMX.FTZ R97, R216, R97, !PT ;  /* 0x00000061d8617209 */ /* 0x000fe40007810000 */
[----:B-1----:R-:W-:Y:S02]  /*1d680*/  FSEL R104, R135, -INF , !P3 ;  /* 0xff80000087687808 */ /* 0x002fe40005800000 */
[----:B------:R-:W-:-:S03]  /*1d690*/  FMNMX.FTZ R97, R130, R97, !PT ;  /* 0x0000006182617209 */ /* 0x000fc60007810000 */
[----:B------:R-:W-:Y:S01]  /*1d6a0*/  MUFU.EX2 R14, R14 ;  /* 0x0000000e000e7308 */ /* 0x000fe20000000800 */
[----:B------:R-:W-:-:S04]  /*1d6b0*/  FMNMX.FTZ R97, R218, R97, !PT ;  /* 0x00000061da617209 */ /* 0x000fc80007810000 */
[----:B------:R-:W-:-:S03]  /*1d6c0*/  FMNMX.FTZ R97, R134, R97, !PT ;  /* 0x0000006186617209 */ /* 0x000fc60007810000 */
[----:B------:R-:W0:Y:S01]  /*1d6d0*/  MUFU.EX2 R90, R90 ;  /* 0x0000005a005a7308 */ /* 0x000e220000000800 */
[----:B------:R-:W-:Y:S01]  /*1d6e0*/  FMNMX.FTZ R0, R104, R97, !PT ;  /* 0x0000006168007209 */ /* 0x000fe20007810000 */
[----:B------:R-:W-:-:S04]  /*1d6f0*/  FFMA.FTZ R97, R116, R7, -R101 ;  /* 0x0000000774617223 */ /* 0x000fc80000010865 */
[----:B------:R-:W1:Y:S02]  /*1d700*/  SHFL.BFLY PT, R103, R0, 0x2, 0x1f ;  /* 0x0c401f0000677f89 */ /* 0x000e6400000e0000 */
[----:B------:R-:W-:Y:S08]  /*1d710*/  MUFU.EX2 R92, R92 ;  /* 0x0000005c005c7308 */ /* 0x000ff00000000800 */
[----:B------:R-:W2:Y:S01]  /*1d720*/  MUFU.EX2 R96, R96 ;  /* 0x0000006000607308 */ /* 0x000ea20000000800 */
[----:B0-----:R-:W-:-:S07]  /*1d730*/  F2FP.BF16.F32.PACK_AB R152, R91, R90 ;  /* 0x0000005a5b98723e */ /* 0x001fce00000010ff */
[----:B------:R-:W0:Y:S01]  /*1d740*/  MUFU.EX2 R100, R100 ;  /* 0x0000006400647308 */ /* 0x000e220000000800 */
[----:B-1----:R-:W-:Y:S01]  /*1d750*/  FMNMX.FTZ R4, R0, R103, !PT ;  /* 0x0000006700047209 */ /* 0x002fe20007810000 */
[----:B------:R-:W-:Y:S01]  /*1d760*/  FFMA.FTZ R103, R150, R7, -R101 ;  /* 0x0000000796677223 */ /* 0x000fe20000010865 */
[----:B------:R-:W-:-:S05]  /*1d770*/  FSEL R0, R3, RZ, P2 ;  /* 0x000000ff03007208 */ /* 0x000fca0001000000 */
[----:B------:R-:W-:Y:S01]  /*1d780*/  MUFU.EX2 R15, R15 ;  /* 0x0000000f000f7308 */ /* 0x000fe20000000800 */
[----:B--2---:R-:W-:Y:S01]  /*1d790*/  F2FP.BF16.F32.PACK_AB R148, R96, R95 ;  /* 0x0000005f6094723e */ /* 0x004fe200000010ff */
[----:B------:R-:W1:Y:S01]  /*1d7a0*/  SHFL.BFLY PT, R107, R4, 0x1, 0x1f ;  /* 0x0c201f00046b7f89 */ /* 0x000e6200000e0000 */
[----:B------:R-:W-:-:S04]  /*1d7b0*/  FADD.FTZ R0, -R0, R11 ;  /* 0x0000000b00007221 */ /* 0x000fc80000010100 */
[----:B------:R-:W-:Y:S01]  /*1d7c0*/  FMUL.FTZ R0, R0, R7 ;  /* 0x0000000700007220 */ /* 0x000fe20000410000 */
[----:B------:R-:W-:Y:S01]  /*1d7d0*/  MUFU.EX2 R144, R144 ;  /* 0x0000009000907308 */ /* 0x000fe20000000800 */
[----:B0-----:R-:W-:-:S07]  /*1d7e0*/  F2FP.BF16.F32.PACK_AB R150, R100, R21 ;  /* 0x000000156496723e */ /* 0x001fce00000010ff */
[----:B------:R-:W0:Y:S08]  /*1d7f0*/  MUFU.EX2 R0, R0 ;  /* 0x0000000000007308 */ /* 0x000e300000000800 */
[----:B------:R-:W-:Y:S01]  /*1d800*/  MUFU.EX2 R97, R97 ;  /* 0x0000006100617308 */ /* 0x000fe20000000800 */
[----:B-1----:R-:W-:Y:S02]  /*1d810*/  FMNMX.FTZ R4, R4, R107, !PT ;  /* 0x0000006b04047209 */ /* 0x002fe40007810000 */
[----:B------:R-:W-:-:S02]  /*1d820*/  @!P1 PRMT R107, RZ, 0x654, R12 ;  /* 0x00000654ff6b9816 */ /* 0x000fc4000000000c */
[C---:B------:R-:W-:Y:S01]  /*1d830*/  FSETP.NEU.FTZ.AND P2, PT, R4.reuse, -INF , PT ;  /* 0xff8000000400780b */ /* 0x040fe20003f5d000 */
[----:B------:R-:W-:Y:S01]  /*1d840*/  FMUL.FTZ R101, R4, R7 ;  /* 0x0000000704657220 */ /* 0x000fe20000410000 */
[----:B------:R1:W-:Y:S01]  /*1d850*/  @!P1 SYNCS.ARRIVE.TRANS64.RED.A1T0 RZ, [R107+URZ], RZ ;  /* 0x000000ff6bff99a7 */ /* 0x0003e2000810043f */
[----:B------:R-:W-:Y:S03]  /*1d860*/  MUFU.EX2 R146, R146 ;  /* 0x0000009200927308 */ /* 0x000fe60000000800 */
[----:B------:R-:W-:-:S05]  /*1d870*/  FSEL R101, R101, RZ, P2 ;  /* 0x000000ff65657208 */ /* 0x000fca0001000000 */
[-CC-:B------:R-:W-:Y:S01]  /*1d880*/  FFMA.FTZ R108, R2, R7.reuse, -R101.reuse ;  /* 0x00000007026c7223 */ /* 0x180fe20000010865 */
[----:B------:R-:W-:Y:S01]  /*1d890*/  FSEL R2, R4, RZ, P2 ;  /* 0x000000ff04027208 */ /* 0x000fe20001000000 */
[-CC-:B------:R-:W-:Y:S01]  /*1d8a0*/  FFMA.FTZ R157, R220, R7.reuse, -R101.reuse ;  /* 0x00000007dc9d7223 */ /* 0x180fe20000010865 */
[-CC-:B------:R-:W-:Y:S01]  /*1d8b0*/  FFMA.FTZ R159, R94, R7.reuse, -R101.reuse ;  /* 0x000000075e9f7223 */ /* 0x180fe20000010865 */
[-CC-:B------:R-:W-:Y:S01]  /*1d8c0*/  FFMA.FTZ R94, R156, R7.reuse, -R101.reuse ;  /* 0x000000079c5e7223 */ /* 0x180fe20000010865 */
[-C--:B------:R-:W-:Y:S01]  /*1d8d0*/  FFMA.FTZ R153, R98, R7.reuse, -R101 ;  /* 0x0000000762997223 */ /* 0x080fe20000010865 */
[----:B------:R-:W-:Y:S01]  /*1d8e0*/  FADD.FTZ R2, -R2, R9 ;  /* 0x0000000902027221 */ /* 0x000fe20000010100 */
[----:B0-----:R-:W-:Y:S01]  /*1d8f0*/  FFMA.FTZ R9, R0, R6, R13 ;  /* 0x0000000600097223 */ /* 0x001fe2000001000d */
[----:B------:R-:W-:Y:S01]  /*1d900*/  MUFU.EX2 R157, R157 ;  /* 0x0000009d009d7308 */ /* 0x000fe20000000800 */
[-C--:B------:R-:W-:Y:S01]  /*1d910*/  FFMA.FTZ R98, R158, R7.reuse, -R101 ;  /* 0x000000079e627223 */ /* 0x080fe20000010865 */
[-C--:B------:R-:W-:Y:S01]  /*1d920*/  FMUL.FTZ R2, R2, R7.reuse ;  /* 0x0000000702027220 */ /* 0x080fe20000410000 */
[----:B------:R-:W-:Y:S01]  /*1d930*/  FADD.FTZ R6, R88, R9 ;  /* 0x0000000958067221 */ /* 0x000fe20000010000 */
[-CC-:B------:R-:W-:Y:S01]  /*1d940*/  FFMA.FTZ R155, R102, R7.reuse, -R101.reuse ;  /* 0x00000007669b7223 */ /* 0x180fe20000010865 */
[-CC-:B------:R-:W-:Y:S01]  /*1d950*/  FFMA.FTZ R102, R198, R7.reuse, -R101.reuse ;  /* 0x00000007c6667223 */ /* 0x180fe20000010865 */
[-CC-:B------:R-:W-:Y:S01]  /*1d960*/  FFMA.FTZ R149, R106, R7.reuse, -R101.reuse ;  /* 0x000000076a957223 */ /* 0x180fe20000010865 */
[----:B------:R-:W-:Y:S01]  /*1d970*/  FADD.FTZ R9, R89, R6 ;  /* 0x0000000659097221 */ /* 0x000fe20000010000 */
[----:B------:R-:W0:Y:S01]  /*1d980*/  MUFU.EX2 R2, R2 ;  /* 0x0000000200027308 */ /* 0x000e220000000800 */
[-CC-:B------:R-:W-:Y:S01]  /*1d990*/  FFMA.FTZ R106, R200, R7.reuse, -R101.reuse ;  /* 0x00000007c86a7223 */ /* 0x180fe20000010865 */
[-C--:B------:R-:W-:Y:S01]  /*1d9a0*/  FFMA.FTZ R151, R110, R7.reuse, -R101 ;  /* 0x000000076e977223 */ /* 0x080fe20000010865 */
[----:B------:R-:W-:Y:S01]  /*1d9b0*/  FADD.FTZ R9, R14, R9 ;  /* 0x000000090e097221 */ /* 0x000fe20000010000 */
[-CC-:B------:R-:W-:Y:S01]  /*1d9c0*/  FFMA.FTZ R110, R208, R7.reuse, -R101.reuse ;  /* 0x00000007d06e7223 */ /* 0x180fe20000010865 */
[-CC-:B------:R-:W-:Y:S01]  /*1d9d0*/  FFMA.FTZ R145, R114, R7.reuse, -R101.reuse ;  /* 0x0000000772917223 */ /* 0x180fe20000010865 */
[-C--:B------:R-:W-:Y:S01]  /*1d9e0*/  FFMA.FTZ R112, R210, R7.reuse, -R101 ;  /* 0x00000007d2707223 */ /* 0x080fe20000010865 */
[----:B------:R-:W-:Y:S01]  /*1d9f0*/  FADD.FTZ R6, R90, R9 ;  /* 0x000000095a067221 */ /* 0x000fe20000010000 */
[----:B------:R-:W2:Y:S01]  /*1da00*/  MUFU.EX2 R108, R108 ;  /* 0x0000006c006c7308 */ /* 0x000ea20000000800 */
[-CC-:B------:R-:W-:Y:S01]  /*1da10*/  FFMA.FTZ R147, R118, R7.reuse, -R101.reuse ;  /* 0x0000000776937223 */ /* 0x180fe20000010865 */
[-CC-:B------:R-:W-:Y:S01]  /*1da20*/  FFMA.FTZ R114, R212, R7.reuse, -R101.reuse ;  /* 0x00000007d4727223 */ /* 0x180fe20000010865 */
[----:B------:R-:W-:Y:S01]  /*1da30*/  FADD.FTZ R9, R91, R6 ;  /* 0x000000065b097221 */ /* 0x000fe20000010000 */
[-CC-:B------:R-:W-:Y:S01]  /*1da40*/  FFMA.FTZ R141, R122, R7.reuse, -R101.reuse ;  /* 0x000000077a8d7223 */ /* 0x180fe20000010865 */
[-CC-:B------:R-:W-:Y:S01]  /*1da50*/  FFMA.FTZ R12, R214, R7.reuse, -R101.reuse ;  /* 0x00000007d60c7223 */ /* 0x180fe20000010865 */
[----:B------:R-:W-:Y:S01]  /*1da60*/  FFMA.FTZ R143, R126, R7, -R101 ;  /* 0x000000077e8f7223 */ /* 0x000fe20000010865 */
[----:B------:R-:W-:Y:S01]  /*1da70*/  FADD.FTZ R116, R92, R9 ;  /* 0x000000095c747221 */ /* 0x000fe20000010000 */
[----:B------:R-:W3:Y:S01]  /*1da80*/  MUFU.EX2 R159, R159 ;  /* 0x0000009f009f7308 */ /* 0x000ee20000000800 */
[----:B0-----:R-:W-:Y:S01]  /*1da90*/  FFMA.FTZ R5, R2, R5, R157 ;  /* 0x0000000502057223 */ /* 0x001fe2000001009d */
[-CC-:B------:R-:W-:Y:S01]  /*1daa0*/  FFMA.FTZ R216, R216, R7.reuse, -R101.reuse ;  /* 0x00000007d8d87223 */ /* 0x180fe20000010865 */
[----:B------:R-:W-:Y:S01]  /*1dab0*/  FADD.FTZ R116, R93, R116 ;  /* 0x000000745d747221 */ /* 0x000fe20000010000 */
[-CC-:B------:R-:W-:Y:S01]  /*1dac0*/  FFMA.FTZ R130, R130, R7.reuse, -R101.reuse ;  /* 0x0000000782827223 */ /* 0x180fe20000010865 */
[-CC-:B------:R-:W-:Y:S01]  /*1dad0*/  FFMA.FTZ R218, R218, R7.reuse, -R101.reuse ;  /* 0x00000007dada7223 */ /* 0x180fe20000010865 */
[-C--:B------:R-:W-:Y:S01]  /*1dae0*/  FFMA.FTZ R134, R134, R7.reuse, -R101 ;  /* 0x0000000786867223 */ /* 0x080fe20000010865 */
[----:B------:R-:W-:Y:S01]  /*1daf0*/  FADD.FTZ R9, R95, R116 ;  /* 0x000000745f097221 */ /* 0x000fe20000010000 */
[----:B------:R-:W0:Y:S01]  /*1db00*/  MUFU.EX2 R94, R94 ;  /* 0x0000005e005e7308 */ /* 0x000e220000000800 */
[----:B--2---:R-:W-:Y:S01]  /*1db10*/  FADD.FTZ R6, R108, R5 ;  /* 0x000000056c067221 */ /* 0x004fe20000010000 */
[----:B------:R-:W-:Y:S01]  /*1db20*/  FFMA.FTZ R101, R104, R7, -R101 ;  /* 0x0000000768657223 */ /* 0x000fe20000010865 */
[----:B------:R-:W-:Y:S01]  /*1db30*/  FADD.FTZ R116, R96, R9 ;  /* 0x0000000960747221 */ /* 0x000fe20000010000 */
[----:B------:R-:W-:Y:S01]  /*1db40*/  F2FP.BF16.F32.PACK_AB R158, R14, R89 ;  /* 0x000000590e9e723e */ /* 0x000fe200000010ff */
[----:B------:R-:W-:Y:S01]  /*1db50*/  IMAD.MOV.U32 R198, RZ, RZ, R22 ;  /* 0x000000ffffc67224 */ /* 0x000fe200078e0016 */
[----:B------:R-:W-:Y:S01]  /*1db60*/  ISETP.GT.AND P2, PT, R10, R179, PT ;  /* 0x000000b30a00720c */ /* 0x000fe20003f44270 */
[----:B------:R-:W-:Y:S01]  /*1db70*/  FADD.FTZ R9, R21, R116 ;  /* 0x0000007415097221 */ /* 0x000fe20000010000 */
[----:B------:R-:W2:Y:S01]  /*1db80*/  MUFU.EX2 R153, R153 ;  /* 0x0000009900997308 */ /* 0x000ea20000000800 */
[----:B---3--:R-:W-:Y:S01]  /*1db90*/  FADD.FTZ R5, R159, R6 ;  /* 0x000000069f057221 */ /* 0x008fe20000010000 */
[----:B------:R-:W-:Y:S01]  /*1dba0*/  F2FP.BF16.F32.PACK_AB R156, R88, R13 ;  /* 0x0000000d589c723e */ /* 0x000fe200000010ff */
[----:B------:R-:W-:Y:S01]  /*1dbb0*/  FADD.FTZ R116, R100, R9 ;  /* 0x0000000964747221 */ /* 0x000fe20000010000 */
[----:B------:R-:W-:Y:S01]  /*1dbc0*/  F2FP.BF16.F32.PACK_AB R157, R108, R157 ;  /* 0x0000009d6c9d723e */ /* 0x000fe200000010ff */
[----:B------:R-:W-:-:S02]  /*1dbd0*/  VIADD R10, R10, 0xffffffff ;  /* 0xffffffff0a0a7836 */ /* 0x000fc40000000000 */
[----:B------:R-:W-:Y:S01]  /*1dbe0*/  FADD.FTZ R9, R15, R116 ;  /* 0x000000740f097221 */ /* 0x000fe20000010000 */
[----:B------:R-:W3:Y:S01]  /*1dbf0*/  MUFU.EX2 R98, R98 ;  /* 0x0000006200627308 */ /* 0x000ee20000000800 */
[C---:B0-----:R-:W-:Y:S01]  /*1dc00*/  FADD.FTZ R6, R94.reuse, R5 ;  /* 0x000000055e067221 */ /* 0x041fe20000010000 */
[----:B------:R-:W-:Y:S01]  /*1dc10*/  F2FP.BF16.F32.PACK_AB R159, R94, R159 ;  /* 0x0000009f5e9f723e */ /* 0x000fe200000010ff */
[C---:B------:R-:W-:Y:S01]  /*1dc20*/  FADD.FTZ R116, R144.reuse, R9 ;  /* 0x0000000990747221 */ /* 0x040fe20000010000 */
[----:B------:R-:W-:Y:S01]  /*1dc30*/  F2FP.BF16.F32.PACK_AB R144, R144, R15 ;  /* 0x0000000f9090723e */ /* 0x000fe200000010ff */
[----:B------:R-:W-:Y:S02]  /*1dc40*/  IMAD.MOV.U32 R21, RZ, RZ, R23 ;  /* 0x000000ffff157224 */ /* 0x000fe400078e0017 */
[----:B------:R-:W-:Y:S01]  /*1dc50*/  FADD.FTZ R9, R97, R116 ;  /* 0x0000007461097221 */ /* 0x000fe20000010000 */
[----:B------:R-:W0:Y:S01]  /*1dc60*/  MUFU.EX2 R155, R155 ;  /* 0x0000009b009b7308 */ /* 0x000e220000000800 */
[----:B--2---:R-:W-:-:S02]  /*1dc70*/  FADD.FTZ R5, R153, R6 ;  /* 0x0000000699057221 */ /* 0x004fc40000010000 */
[C---:B------:R-:W-:Y:S01]  /*1dc80*/  FADD.FTZ R9, R146.reuse, R9 ;  /* 0x0000000992097221 */ /* 0x040fe20000010000 */
        /* <DEDUP_REMOVED lines=32> */
[----:B---3--:R-:W-:-:S07]  /*1de90*/  FADD.FTZ R5, R141, R6 ;  /* 0x000000068d057221 */ /* 0x008fce0000010000 */
[----:B------:R-:W3:Y:S01]  /*1dea0*/  MUFU.EX2 R142, R142 ;  /* 0x0000008e008e7308 */ /* 0x000ee20000000800 */
[C---:B0-----:R-:W-:Y:S01]  /*1deb0*/  FADD.FTZ R9, R99.reuse, R116 ;  /* 0x0000007463097221 */ /* 0x041fe20000010000 */
[----:B------:R-:W-:-:S06]  /*1dec0*/  F2FP.BF16.F32.PACK_AB R140, R99, R140 ;  /* 0x0000008c638c723e */ /* 0x000fcc00000010ff */
        /* <DEDUP_REMOVED lines=23> */
[----:B------:R0:W4:Y:S01]  /*1e040*/  MUFU.EX2 R11, R154 ;  /* 0x0000009a000b7308 */ /* 0x0001220000000800 */
[----:B--2---:R-:W-:Y:S01]  /*1e050*/  FADD.FTZ R14, R138, R9 ;  /* 0x000000098a0e7221 */ /* 0x004fe20000010000 */
[----:B------:R-:W-:-:S06]  /*1e060*/  IMAD.MOV.U32 R9, RZ, RZ, R4 ;  /* 0x000000ffff097224 */ /* 0x000fcc00078e0004 */
[----:B------:R-:W2:Y:S01]  /*1e070*/  MUFU.EX2 R101, R101 ;  /* 0x0000006500657308 */ /* 0x000ea20000000800 */
[----:B---3--:R-:W-:Y:S01]  /*1e080*/  FADD.FTZ R5, R134, R5 ;  /* 0x0000000586057221 */ /* 0x008fe20000010000 */
[----:B0-----:R-:W-:Y:S01]  /*1e090*/  F2FP.BF16.F32.PACK_AB R154, R93, R92 ;  /* 0x0000005c5d9a723e */ /* 0x001fe200000010ff */
[C---:B----4-:R-:W-:Y:S01]  /*1e0a0*/  FADD.FTZ R6, R11.reuse, R14 ;  /* 0x0000000e0b067221 */ /* 0x050fe20000010000 */
[----:B------:R-:W-:Y:S01]  /*1e0b0*/  F2FP.BF16.F32.PACK_AB R138, R11, R138 ;  /* 0x0000008a0b8a723e */ /* 0x000fe200000010ff */
[----:B------:R-:W-:Y:S02]  /*1e0c0*/  IMAD.MOV.U32 R11, RZ, RZ, R3 ;  /* 0x000000ffff0b7224 */ /* 0x000fe400078e0003 */
[C---:B--2---:R-:W-:Y:S01]  /*1e0d0*/  FADD.FTZ R5, R101.reuse, R5 ;  /* 0x0000000565057221 */ /* 0x044fe20000010000 */
[----:B------:R-:W-:Y:S01]  /*1e0e0*/  F2FP.BF16.F32.PACK_AB R139, R101, R134 ;  /* 0x00000086658b723e */ /* 0x000fe200000010ff */
[----:B-1----:R-:W-:Y:S06]  /*1e0f0*/  @P2 BRA `(.L_x_1919) ;  /* 0xffffffcc00c42947 */ /* 0x002fec000383ffff */
.L_x_1900:
[----:B------:R-:W-:Y:S05]  /*1e100*/  BSYNC B0 ;  /* 0x0000000000007941 */ /* 0x000fea0003800000 */
.L_x_1899:
        /* <DEDUP_REMOVED lines=67> */
.L_x_1920:
[----:B------:R-:W-:Y:S01]  /*1e540*/  IMAD R13, R22, 0x8, R16 ;  /* 0x00000008160d7824 */ /* 0x000fe200078e0210 */
[----:B------:R-:W-:-:S04]  /*1e550*/  SHF.L.U32 R0, R23, 0x1f, RZ ;  /* 0x0000001f17007819 */ /* 0x000fc800000006ff */
[----:B------:R0:W1:Y:S01]  /*1e560*/  SYNCS.PHASECHK.TRANS64.TRYWAIT P2, [R13+URZ+0x2a850], R0 ;  /* 0x02a850000d0075a7 */ /* 0x000062000804017f */
[----:B------:R-:W-:Y:S05]  /*1e570*/  @!P0 BRA `(.L_x_1921) ;  /* 0x0000000000048947 */ /* 0x000fea0003800000 */
[----:B------:R-:W-:Y:S01]  /*1e580*/  BPT.TRAP 0x1 ;  /* 0x000000040000795c */ /* 0x000fe20000300000 */
.L_x_1921:
        /* <DEDUP_REMOVED lines=9> */
.L_x_1923:
[----:B------:R-:W-:Y:S05]  /*1e620*/  BSYNC B0 ;  /* 0x0000000000007941 */ /* 0x000fea0003800000 */
.L_x_1922:
[----:B------:R-:W-:Y:S01]  /*1e630*/  IMAD.MOV.U32 R9, RZ, RZ, 0x40000040 ;  /* 0x40000040ff097424 */ /* 0x000fe200078e00ff */
[C---:B------:R-:W-:Y:S01]  /*1e640*/  R2UR UR6, R8.reuse ;  /* 0x00000000080672ca */ /* 0x040fe200000e0000 */
[----:B------:R-:W-:Y:S01]  /*1e650*/  WARPGROUP.ARRIVE ;  /* 0x00000000000079c5 */ /* 0x000fe20000000000 */
[----:B------:R-:W-:Y:S01]  /*1e660*/  VIADD R10, R8, 0x80 ;  /* 0x00000080080a7836 */ /* 0x000fe20000000000 */
[----:B01----:R-:W0:Y:S01]  /*1e670*/  SHFL.BFLY PT, R0, R5, 0x2, 0x1f ;  /* 0x0c401f0005007f89 */ /* 0x003e2200000e0000 */
[----:B------:R-:W-:Y:S01]  /*1e680*/  R2UR UR7, R9 ;  /* 0x00000000090772ca */ /* 0x000fe200000e0000 */
[----:B------:R-:W-:Y:S02]  /*1e690*/  IMAD.MOV.U32 R11, RZ, RZ, 0x40000040 ;  /* 0x40000040ff0b7424 */ /* 0x000fe400078e00ff */
[----:B------:R-:W-:Y:S02]  /*1e6a0*/  IMAD.MOV.U32 R9, RZ, RZ, 0x40000040 ;  /* 0x40000040ff097424 */ /* 0x000fe400078e00ff */
[----:B------:R-:W-:-:S02]  /*1e6b0*/  VIADD R22, R22, 0x1 ;  /* 0x0000000116167836 */ /* 0x000fc40000000000 */
[----:B------:R-:W-:Y:S02]  /*1e6c0*/  IMAD.MOV.U32 R20, RZ, RZ, -0x800000 ;  /* 0xff800000ff147424 */ /* 0x000fe400078e00ff */
[----:B------:R-:W-:Y:S01]  /*1e6d0*/  VIADD R187, R187, 0x1 ;  /* 0x00000001bbbb7836 */ /* 0x000fe20000000000 */
[----:B------:R-:W-:-:S03]  /*1e6e0*/  ISETP.NE.AND P2, PT, R22, 0x2, PT ;  /* 0x000000021600780c */ /* 0x000fc60003f45270 */
[----:B------:R-:W-:Y:S01]  /*1e6f0*/  HGMMA.64x128x16.F32.BF16 R24, R156, gdesc[UR4].tnspB, R24, gsb0 ;  /* 0x41e000049c187df0 */ /* 0x000fe20008001818 */
[----:B------:R-:W-:Y:S01]  /*1e700*/  R2UR UR6, R10 ;  /* 0x000000000a0672ca */ /* 0x000fe200000e0000 */
[----:B------:R-:W-:Y:S01]  /*1e710*/  VIADD R10, R8, 0x100 ;  /* 0x00000100080a7836 */ /* 0x000fe20000000000 */
[----:B------:R-:W-:Y:S01]  /*1e720*/  R2UR UR7, R11 ;  /* 0x000000000b0772ca */ /* 0x000fe200000e0000 */
[----:B------:R-:W-:Y:S01]  /*1e730*/  IMAD.MOV.U32 R11, RZ, RZ, 0x40000040 ;  /* 0x40000040ff0b7424 */ /* 0x000fe200078e00ff */
[----:B------:R-:W-:Y:S01]  /*1e740*/  SEL R22, R22, RZ, P2 ;  /* 0x000000ff16167207 */ /* 0x000fe20001000000 */
[----:B0-----:R-:W-:Y:S01]  /*1e750*/  FADD.FTZ R2, R0, R5 ;  /* 0x0000000500027221 */ /* 0x001fe20000010000 */
[----:B------:R-:W-:Y:S01]  /*1e760*/  IMAD.MOV.U32 R5, RZ, RZ, RZ ;  /* 0x000000ffff057224 */ /* 0x000fe200078e00ff */
        /* <DEDUP_REMOVED lines=19> */
[----:B------:R-:W-:Y:S02]  /*1e8a0*/  R2UR UR7, R11 ;  /* 0x000000000b0772ca */ /* 0x000fe400000e0000 */
[----:B------:R-:W0:Y:S02]  /*1e8b0*/  SHFL.BFLY PT, R11, R2, 0x1, 0x1f ;  /* 0x0c201f00020b7f89 */ /* 0x000e2400000e0000 */
[----:B0-----:R-:W-:Y:S01]  /*1e8c0*/  FADD.FTZ R14, R2, R11 ;  /* 0x0000000b020e7221 */ /* 0x001fe20000010000 */
[----:B------:R-:W-:-:S04]  /*1e8d0*/  @!P1 VIADD R11, R13, 0x2a860 ;  /* 0x0002a8600d0b9836 */ /* 0x000fc80000000000 */
[----:B------:R-:W-:Y:S02]  /*1e8e0*/  FSETP.NE.FTZ.AND P3, PT, R14, RZ, PT ;  /* 0x000000ff0e00720b */ /* 0x000fe40003f75000 */
[----:B------:R-:W-:-:S11]  /*1e8f0*/  @!P1 PRMT R11, RZ, 0x654, R11 ;  /* 0x00000654ff0b9816 */ /* 0x000fd6000000000b */
[----:B------:R-:W0:Y:S01]  /*1e900*/  @P3 MUFU.LG2 R10, R14 ;  /* 0x0000000e000a3308 */ /* 0x000e220000000c00 */
[----:B------:R-:W-:Y:S01]  /*1e910*/  @P3 FMUL.FTZ R16, R7, 0.69314718246459960938 ;  /* 0x3f31721807103820 */ /* 0x000fe20000410000 */
[----:B------:R-:W-:Y:S02]  /*1e920*/  WARPGROUP.DEPBAR.LE gsb0, 0x0 ;  /* 0x00008000000079c5 */ /* 0x000fe40000010000 */
[----:B------:R-:W-:-:S06]  /*1e930*/  WARPGROUP.ARRIVE ;  /* 0x00000000000079c5 */ /* 0x000fcc0000000000 */
[----:B------:R-:W-:Y:S01]  /*1e940*/  HGMMA.64x128x16.F32.BF16 R24, R140, gdesc[UR4].tnspB, R24, gsb0 ;  /* 0x41e000048c187df0 */ /* 0x000fe20008001818 */
[----:B------:R-:W-:Y:S01]  /*1e950*/  R2UR UR6, R8 ;  /* 0x00000000080672ca */ /* 0x000fe200000e0000 */
[----:B------:R-:W-:Y:S01]  /*1e960*/  IMAD.MOV.U32 R8, RZ, RZ, RZ ;  /* 0x000000ffff087224 */ /* 0x000fe200078e00ff */
[----:B------:R-:W-:Y:S02]  /*1e970*/  R2UR UR7, R9 ;  /* 0x00000000090772ca */ /* 0x000fe400000e0000 */
[----:B------:R-:W1:Y:S03]  /*1e980*/  SHFL.BFLY PT, R9, R6, 0x2, 0x1f ;  /* 0x0c401f0006097f89 */ /* 0x000e6600000e0000 */
[----:B------:R-:W-:Y:S01]  /*1e990*/  @P3 MUFU.RCP R8, R14 ;  /* 0x0000000e00083308 */ /* 0x000fe20000001000 */
[----:B-1----:R-:W-:-:S05]  /*1e9a0*/  FADD.FTZ R9, R9, R6 ;  /* 0x0000000609097221 */ /* 0x002fca0000010000 */
[----:B------:R-:W1:Y:S02]  /*1e9b0*/  SHFL.BFLY PT, R0, R9, 0x1, 0x1f ;  /* 0x0c201f0009007f89 */ /* 0x000e6400000e0000 */
[----:B-1----:R-:W-:Y:S01]  /*1e9c0*/  FADD.FTZ R12, R9, R0 ;  /* 0x00000000090c7221 */ /* 0x002fe20000010000 */
[----:B------:R-:W-:Y:S01]  /*1e9d0*/  SEL R0, RZ, 0x1, P2 ;  /* 0x00000001ff007807 */ /* 0x000fe20001000000 */
[----:B0-----:R-:W-:-:S03]  /*1e9e0*/  @P3 FMUL.FTZ R9, R10, 0.69314718246459960938 ;  /* 0x3f3172180a093820 */ /* 0x001fc60000410000 */
[----:B------:R-:W-:Y:S01]  /*1e9f0*/  FSETP.NE.FTZ.AND P0, PT, R12, RZ, PT ;  /* 0x000000ff0c00720b */ /* 0x000fe20003f15000 */
[----:B------:R-:W-:Y:S01]  /*1ea00*/  @P3 FFMA.FTZ R20, R16, R4, R9 ;  /* 0x0000000410143223 */ /* 0x000fe20000010009 */
[----:B------:R-:W-:Y:S01]  /*1ea10*/  LOP3.LUT R23, R23, R0, RZ, 0x3c, !PT ;  /* 0x0000000017177212 */ /* 0x000fe200078e3cff */
[----:B------:R-:W-:-:S10]  /*1ea20*/  IMAD.MOV.U32 R0, RZ, RZ, -0x800000 ;  /* 0xff800000ff007424 */ /* 0x000fd400078e00ff */
[----:B------:R-:W0:Y:S01]  /*1ea30*/  @P0 MUFU.LG2 R6, R12 ;  /* 0x0000000c00060308 */ /* 0x000e220000000c00 */
[----:B------:R-:W-:-:S07]  /*1ea40*/  @P0 FMUL.FTZ R2, R7, 0.69314718246459960938 ;  /* 0x3f31721807020820 */ /* 0x000fce0000410000 */
        /* <DEDUP_REMOVED lines=8> */
[----:B------:R0:W-:Y:S01]  /*1ead0*/  @!P1 SYNCS.ARRIVE.TRANS64.RED.A1T0 RZ, [R11+URZ], RZ ;  /* 0x000000ff0bff99a7 */ /* 0x0001e2000810043f */
[-C--:B-1----:R-:W-:Y:S01]  /*1eae0*/  FMUL.FTZ R21, R36, R5.reuse ;  /* 0x0000000524157220 */ /* 0x082fe20000410000 */
        /* <DEDUP_REMOVED lines=62> */
[----:B0-----:R-:W-:-:S07]  /*1eed0*/  FMUL.FTZ R87, R87, R8 ;  /* 0x0000000857577220 */ /* 0x001fce0000410000 */
.L_x_1785:
        /* <DEDUP_REMOVED lines=10> */
[----:B------:R-:W-:Y:S01]  /*1ef80*/  ULDC.64 UR4, c[0x0][0xc00] ;  /* 0x0003000000047ab9 */ /* 0x000fe20000000a00 */
[----:B------:R-:W-:Y:S01]  /*1ef90*/  F2FP.BF16.F32.PACK_AB R35, R46, R35 ;  /* 0x000000232e23723e */ /* 0x000fe200000010ff */
[----:B------:R-:W-:Y:S01]  /*1efa0*/  ULDC.64 UR6, c[0x0][0x208] ;  /* 0x0000820000067ab9 */ /* 0x000fe20000000a00 */
[----:B------:R-:W-:Y:S02]  /*1efb0*/  F2FP.BF16.F32.PACK_AB R37, R38, R37 ;  /* 0x000000252625723e */ /* 0x000fe400000010ff */
[----:B------:R-:W-:Y:S02]  /*1efc0*/  F2FP.BF16.F32.PACK_AB R36, R73, R36 ;  /* 0x000000244924723e */ /* 0x000fe400000010ff */
[----:B------:R-:W-:Y:S02]  /*1efd0*/  F2FP.BF16.F32.PACK_AB R38, R77, R76 ;  /* 0x0000004c4d26723e */ /* 0x000fe400000010ff */
[----:B------:R-:W-:-:S02]  /*1efe0*/  F2FP.BF16.F32.PACK_AB R39, R42, R39 ;  /* 0x000000272a27723e */ /* 0x000fc400000010ff */
[----:B------:R-:W-:Y:S02]  /*1eff0*/  MOV R2, R16 ;  /* 0x0000001000027202 */ /* 0x000fe40000000f00 */
[----:B--2---:R-:W-:-:S03]  /*1f000*/  MOV R3, R5 ;  /* 0x0000000500037202 */ /* 0x004fc60000000f00 */
[----:B------:R-:W-:-:S03]  /*1f010*/  IMAD.WIDE R4, R225, 0x2, R2 ;  /* 0x00000002e1047825 */ /* 0x000fc600078e0202 */
[C---:B------:R-:W-:Y:S02]  /*1f020*/  IADD3 R101, P3, R4.reuse, 0x4000, RZ ;  /* 0x0000400004657810 */ /* 0x040fe40007f7e0ff */
[----:B------:R-:W-:Y:S02]  /*1f030*/  LOP3.LUT R15, R4, 0x380, RZ, 0xc0, !PT ;  /* 0x00000380040f7812 */ /* 0x000fe400078ec0ff */
[----:B------:R-:W-:Y:S02]  /*1f040*/  LOP3.LUT R14, R101, 0x380, RZ, 0xc0, !PT ;  /* 0x00000380650e7812 */ /* 0x000fe400078ec0ff */
[----:B------:R-:W-:Y:S02]  /*1f050*/  SHF.R.U64 R15, R15, 0x3, RZ ;  /* 0x000000030f0f7819 */ /* 0x000fe400000012ff */
[----:B------:R-:W-:Y:S01]  /*1f060*/  SHF.R.U64 R14, R14, 0x3, RZ ;  /* 0x000000030e0e7819 */ /* 0x000fe200000012ff */
[----:B------:R-:W-:Y:S01]  /*1f070*/  BAR.SYNC.DEFER_BLOCKING 0x1, 0x100 ;  /* 0x0044000000007b1d */ /* 0x000fe20000010000 */
[----:B------:R-:W-:-:S02]  /*1f080*/  IADD3 R71, P6, R4, 0x20, RZ ;  /* 0x0000002004477810 */ /* 0x000fc40007fde0ff */
[C---:B------:R-:W-:Y:S02]  /*1f090*/  IADD3 R75, P5, R4.reuse, 0x40, RZ ;  /* 0x00000040044b7810 */ /* 0x040fe40007fbe0ff */
[C---:B------:R-:W-:Y:S01]  /*1f0a0*/  IADD3 R79, P4, R4.reuse, 0x60, RZ ;  /* 0x00000060044f7810 */ /* 0x040fe20007f9e0ff */
[--C-:B------:R-:W-:Y:S01]  /*1f0b0*/  IMAD.X R9, RZ, RZ, R5.reuse, P6 ;  /* 0x000000ffff097224 */ /* 0x100fe200030e0605 */
[C---:B------:R-:W-:Y:S01]  /*1f0c0*/  IADD3 R103, P2, R4.reuse, 0x4020, RZ ;  /* 0x0000402004677810 */ /* 0x040fe20007f5e0ff */
[--C-:B------:R-:W-:Y:S01]  /*1f0d0*/  IMAD.X R11, RZ, RZ, R5.reuse, P5 ;  /* 0x000000ffff0b7224 */ /* 0x100fe200028e0605 */
[C---:B------:R-:W-:Y:S01]  /*1f0e0*/  IADD3 R105, P1, R4.reuse, 0x4040, RZ ;  /* 0x0000404004697810 */ /* 0x040fe20007f3e0ff */
[--C-:B------:R-:W-:Y:S01]  /*1f0f0*/  IMAD.X R13, RZ, RZ, R5.reuse, P4 ;  /* 0x000000ffff0d7224 */ /* 0x100fe200020e0605 */
[----:B------:R-:W-:Y:S01]  /*1f100*/  IADD3 R107, P0, R4, 0x4060, RZ ;  /* 0x00004060046b7810 */ /* 0x000fe20007f1e0ff */
[--C-:B------:R-:W-:Y:S01]  /*1f110*/  IMAD.X R29, RZ, RZ, R5.reuse, P2 ;  /* 0x000000ffff1d7224 */ /* 0x100fe200010e0605 */
[----:B------:R-:W-:Y:S01]  /*1f120*/  LOP3.LUT R4, R15, R4, RZ, 0x3c, !PT ;  /* 0x000000040f047212 */ /* 0x000fe200078e3cff */
[--C-:B------:R-:W-:Y:S01]  /*1f130*/  IMAD.X R15, RZ, RZ, R5.reuse, P3 ;  /* 0x000000ffff0f7224 */ /* 0x100fe200018e0605 */
[----:B------:R-:W-:Y:S01]  /*1f140*/  LOP3.LUT R14, R14, R101, RZ, 0x3c, !PT ;  /* 0x000000650e0e7212 */ /* 0x000fe200078e3cff */
[--C-:B------:R-:W-:Y:S01]  /*1f150*/  IMAD.X R33, RZ, RZ, R5.reuse, P0 ;  /* 0x000000ffff217224 */ /* 0x100fe200000e0605 */
[----:B------:R-:W-:Y:S01]  /*1f160*/  ISETP.NE.U32.AND P0, PT, RZ, UR4, PT ;  /* 0x00000004ff007c0c */ /* 0x000fe2000bf05070 */
[----:B------:R-:W-:Y:S01]  /*1f170*/  IMAD.X R31, RZ, RZ, R5, P1 ;  /* 0x000000ffff1f7224 */ /* 0x000fe200008e0605 */
[----:B------:R-:W-:-:S02]  /*1f180*/  MOV R74, R14 ;  /* 0x0000000e004a7202 */ /* 0x000fc40000000f00 */
[----:B------:R-:W-:Y:S02]  /*1f190*/  F2FP.BF16.F32.PACK_AB R15, R55, R54 ;  /* 0x00000036370f723e */ /* 0x000fe400000010ff */
[----:B------:R-:W2:Y:S01]  /*1f1a0*/  LDC R55, c[0x0][0xbe8] ;  /* 0x0002fa00ff377b82 */ /* 0x000ea20000000800 */
[----:B------:R-:W-:Y:S01]  /*1f1b0*/  ISETP.NE.AND.EX P0, PT, RZ, UR5, PT, P0 ;  /* 0x00000005ff007c0c */ /* 0x000fe2000bf05300 */
[----:B------:R-:W-:Y:S01]  /*1f1c0*/  ULDC.64 UR4, c[0x0][0xc08] ;  /* 0x0003020000047ab9 */ /* 0x000fe20000000a00 */
[----:B------:R-:W-:Y:S02]  /*1f1d0*/  LOP3.LUT R8, R71, 0x380, RZ, 0xc0, !PT ;  /* 0x0000038047087812 */ /* 0x000fe400078ec0ff */
[----:B------:R-:W-:Y:S02]  /*1f1e0*/  LOP3.LUT R10, R75, 0x380, RZ, 0xc0, !PT ;  /* 0x000003804b0a7812 */ /* 0x000fe400078ec0ff */
[----:B------:R-:W-:Y:S02]  /*1f1f0*/  MOV R96, R4 ;  /* 0x0000000400607202 */ /* 0x000fe40000000f00 */
[----:B------:R-:W-:-:S02]  /*1f200*/  LOP3.LUT R12, R79, 0x380, RZ, 0xc0, !PT ;  /* 0x000003804f0c7812 */ /* 0x000fc400078ec0ff */
[----:B------:R-:W-:Y:S02]  /*1f210*/  F2FP.BF16.F32.PACK_AB R5, R32, R99 ;  /* 0x000000632005723e */ /* 0x000fe400000010ff */
[----:B-1----:R-:W-:Y:S02]  /*1f220*/  LOP3.LUT R24, R103, 0x380, RZ, 0xc0, !PT ;  /* 0x0000038067187812 */ /* 0x002fe400078ec0ff */
[----:B------:R-:W-:Y:S02]  /*1f230*/  LOP3.LUT R32, R105, 0x380, RZ, 0xc0, !PT ;  /* 0x0000038069207812 */ /* 0x000fe400078ec0ff */
[----:B------:R-:W-:Y:S02]  /*1f240*/  ISETP.NE.U32.AND P2, PT, RZ, UR4, PT ;  /* 0x00000004ff007c0c */ /* 0x000fe4000bf45070 */
[----:B------:R-:W-:Y:S02]  /*1f250*/  LOP3.LUT R70, R107, 0x380, RZ, 0xc0, !PT ;  /* 0x000003806b467812 */ /* 0x000fe400078ec0ff */
[----:B------:R-:W-:-:S02]  /*1f260*/  SHF.R.U64 R8, R8, 0x3, RZ ;  /* 0x0000000308087819 */ /* 0x000fc400000012ff */
[----:B------:R-:W-:Y:S02]  /*1f270*/  SHF.R.U64 R10, R10, 0x3, RZ ;  /* 0x000000030a0a7819 */ /* 0x000fe400000012ff */
[----:B------:R-:W-:Y:S02]  /*1f280*/  F2FP.BF16.F32.PACK_AB R4, R91, R6 ;  /* 0x000000065b04723e */ /* 0x000fe400000010ff */
[----:B------:R-:W-:Y:S02]  /*1f290*/  SHF.R.U64 R12, R12, 0x3, RZ ;  /* 0x000000030c0c7819 */ /* 0x000fe400000012ff */
[----:B------:R-:W-:Y:S02]  /*1f2a0*/  F2FP.BF16.F32.PACK_AB R6, R7, R28 ;  /* 0x0000001c0706723e */ /* 0x000fe400000010ff */
[----:B------:R-:W-:Y:S02]  /*1f2b0*/  SHF.R.U64 R24, R24, 0x3, RZ ;  /* 0x0000000318187819 */ /* 0x000fe400000012ff */
[----:B------:R-:W-:-:S02]  /*1f2c0*/  SHF.R.U64 R32, R32, 0x3, RZ ;  /* 0x0000000320207819 */ /* 0x000fc400000012ff */
[----:B------:R-:W-:Y:S02]  /*1f2d0*/  F2FP.BF16.F32.PACK_AB R7, R30, R97 ;  /* 0x000000611e07723e */ /* 0x000fe400000010ff */
[----:B------:R-:W-:Y:S02]  /*1f2e0*/  ISETP.NE.AND.EX P2, PT, RZ, UR5, PT, P2 ;  /* 0x00000005ff007c0c */ /* 0x000fe4000bf45320 */
[----:B------:R-:W-:Y:S01]  /*1f2f0*/  SHF.R.U64 R70, R70, 0x3, RZ ;  /* 0x0000000346467819 */ /* 0x000fe200000012ff */
[----:B------:R1:W-:Y:S01]  /*1f300*/  STSM.16.M88.4 [R96], R4 ;  /* 0x0000000460007844 */ /* 0x0003e20000000200 */
[----:B------:R-:W-:Y:S02]  /*1f310*/  LOP3.LUT R8, R8, R71, RZ, 0x3c, !PT ;  /* 0x0000004708087212 */ /* 0x000fe400078e3cff */
[----:B------:R-:W-:Y:S02]  /*1f320*/  LOP3.LUT R10, R10, R75, RZ, 0x3c, !PT ;  /* 0x0000004b0a0a7212 */ /* 0x000fe400078e3cff */
[----:B------:R-:W-:-:S02]  /*1f330*/  LOP3.LUT R12, R12, R79, RZ, 0x3c, !PT ;  /* 0x0000004f0c0c7212 */ /* 0x000fc400078e3cff */
[----:B------:R-:W-:Y:S02]  /*1f340*/  LOP3.LUT R28, R24, R103, RZ, 0x3c, !PT ;  /* 0x00000067181c7212 */ /* 0x000fe400078e3cff */
[----:B------:R-:W-:Y:S02]  /*1f350*/  LOP3.LUT R30, R32, R105, RZ, 0x3c, !PT ;  /* 0x00000069201e7212 */ /* 0x000fe400078e3cff */
[----:B------:R-:W-:Y:S02]  /*1f360*/  LOP3.LUT R32, R70, R107, RZ, 0x3c, !PT ;  /* 0x0000006b46207212 */ /* 0x000fe400078e3cff */
[----:B------:R-:W-:Y:S02]  /*1f370*/  MOV R79, R8 ;  /* 0x00000008004f7202 */ /* 0x000fe40000000f00 */
[----:B------:R-:W-:Y:S02]  /*1f380*/  MOV R78, R10 ;  /* 0x0000000a004e7202 */ /* 0x000fe40000000f00 */
[----:B-1----:R-:W-:-:S02]  /*1f390*/  F2FP.BF16.F32.PACK_AB R4, R88, R89 ;  /* 0x000000595804723e */ /* 0x002fc400000010ff */
[----:B------:R-:W-:Y:S02]  /*1f3a0*/  F2FP.BF16.F32.PACK_AB R5, R94, R95 ;  /* 0x0000005f5e05723e */ /* 0x000fe400000010ff */
[----:B------:R-:W-:Y:S02]  /*1f3b0*/  F2FP.BF16.F32.PACK_AB R6, R90, R21 ;  /* 0x000000155a06723e */ /* 0x000fe400000010ff */
[----:B------:R-:W-:Y:S02]  /*1f3c0*/  F2FP.BF16.F32.PACK_AB R7, R92, R93 ;  /* 0x0000005d5c07723e */ /* 0x000fe400000010ff */
[----:B------:R-:W-:Y:S02]  /*1f3d0*/  MOV R75, R12 ;  /* 0x0000000c004b7202 */ /* 0x000fe40000000f00 */
[----:B------:R-:W-:Y:S01]  /*1f3e0*/  F2FP.BF16.F32.PACK_AB R8, R41, R40 ;  /* 0x000000282908723e */ /* 0x000fe200000010ff */
[----:B------:R-:W-:Y:S01]  /*1f3f0*/  STSM.16.M88.4 [R79], R4 ;  /* 0x000000044f007844 */ /* 0x000fe20000000200 */
[----:B------:R-:W-:Y:S01]  /*1f400*/  F2FP.BF16.F32.PACK_AB R9, R43, R72 ;  /* 0x000000482b09723e */ /* 0x000fe200000010ff */
[----:B------:R-:W1:Y:S01]  /*1f410*/  LDC.64 R40, c[0x0][0xc00] ;  /* 0x00030000ff287b82 */ /* 0x000e620000000a00 */
[----:B------:R-:W-:-:S02]  /*1f420*/  F2FP.BF16.F32.PACK_AB R10, R45, R44 ;  /* 0x0000002c2d0a723e */ /* 0x000fc400000010ff */
[----:B------:R-:W-:Y:S02]  /*1f430*/  F2FP.BF16.F32.PACK_AB R11, R47, R34 ;  /* 0x000000222f0b723e */ /* 0x000fe400000010ff */
[----:B------:R-:W-:Y:S02]  /*1f440*/  MOV R71, R28 ;  /* 0x0000001c00477202 */ /* 0x000fe40000000f00 */
[----:B------:R-:W-:Y:S01]  /*1f450*/  MOV R70, R30 ;  /* 0x0000001e00467202 */ /* 0x000fe20000000f00 */
[----:B------:R3:W-:Y:S01]  /*1f460*/  STSM.16.M88.4 [R78], R8 ;  /* 0x000000084e007844 */ /* 0x0007e20000000200 */
[----:B------:R-:W-:Y:S02]  /*1f470*/  F2FP.BF16.F32.PACK_AB R12, R49, R48 ;  /* 0x00000030310c723e */ /* 0x000fe400000010ff */
[----:B------:R-:W-:Y:S02]  /*1f480*/  F2FP.BF16.F32.PACK_AB R14, R53, R52 ;  /* 0x00000034350e723e */ /* 0x000fe400000010ff */
[----:B--2---:R-:W-:Y:S01]  /*1f490*/  ISETP.NE.AND P1, PT, R55, 0x1, PT ;  /* 0x000000013700780c */ /* 0x004fe20003f25270 */
[----:B------:R-:W-:Y:S01]  /*1f4a0*/  ULDC UR4, c[0x0][0xa88] ;  /* 0x0002a20000047ab9 */ /* 0x000fe20000000800 */
[----:B------:R-:W-:Y:S01]  /*1f4b0*/  F2FP.BF16.F32.PACK_AB R13, R51, R50 ;  /* 0x00000032330d723e */ /* 0x000fe200000010ff */
[----:B------:R-:W-:Y:S01]  /*1f4c0*/  IMAD.MOV.U32 R48, RZ, RZ, RZ ;  /* 0x000000ffff307224 */ /* 0x000fe200078e00ff */
[----:B------:R-:W-:-:S02]  /*1f4d0*/  MOV R24, R32 ;  /* 0x0000002000187202 */ /* 0x000fc40000000f00 */
[----:B------:R-:W-:Y:S01]  /*1f4e0*/  F2FP.BF16.F32.PACK_AB R28, R57, R56 ;  /* 0x00000038391c723e */ /* 0x000fe200000010ff */
[----:B------:R2:W-:Y:S01]  /*1f4f0*/  STSM.16.M88.4 [R75], R12 ;  /* 0x0000000c4b007844 */ /* 0x0005e20000000200 */
[----:B------:R-:W-:Y:S02]  /*1f500*/  F2FP.BF16.F32.PACK_AB R29, R59, R58 ;  /* 0x0000003a3b1d723e */ /* 0x000fe400000010ff */
[----:B------:R-:W-:Y:S01]  /*1f510*/  F2FP.BF16.F32.PACK_AB R30, R61, R60 ;  /* 0x0000003c3d1e723e */ /* 0x000fe200000010ff */
[----:B---3--:R-:W3:Y:S01]  /*1f520*/  @P2 LDC.64 R8, c[0x0][0xc08] ;  /* 0x00030200ff082b82 */ /* 0x008ee20000000a00 */
[----:B------:R-:W-:Y:S01]  /*1f530*/  F2FP.BF16.F32.PACK_AB R31, R63, R62 ;  /* 0x0000003e3f1f723e */ /* 0x000fe200000010ff */
[----:B-1----:R-:W-:Y:S01]  /*1f540*/  IMAD.WIDE R40, R186, 0x4, R40 ;  /* 0x00000004ba287825 */ /* 0x002fe200078e0228 */
[----:B------:R-:W-:Y:S02]  /*1f550*/  F2FP.BF16.F32.PACK_AB R32, R65, R64 ;  /* 0x000000404120723e */ /* 0x000fe400000010ff */
[----:B------:R-:W-:Y:S01]  /*1f560*/  F2FP.BF16.F32.PACK_AB R33, R67, R66 ;  /* 0x000000424321723e */ /* 0x000fe200000010ff */
[----:B------:R-:W-:Y:S01]  /*1f570*/  STSM.16.M88.4 [R74], R28 ;  /* 0x0000001c4a007844 */ /* 0x000fe20000000200 */
[----:B------:R-:W-:Y:S01]  /*1f580*/  F2FP.BF16.F32.PACK_AB R34, R69, R68 ;  /* 0x000000444522723e */ /* 0x000fe200000010ff */
[----:B------:R-:W1:Y:S01]  /*1f590*/  @P1 LDC R10, c[0x0][0xbec] ;  /* 0x0002fb00ff0a1b82 */ /* 0x000e620000000800 */
[----:B------:R-:W-:-:S02]  /*1f5a0*/  F2FP.BF16.F32.PACK_AB R4, R81, R80 ;  /* 0x000000505104723e */ /* 0x000fc400000010ff */
[----:B------:R-:W-:Y:S01]  /*1f5b0*/  F2FP.BF16.F32.PACK_AB R5, R83, R82 ;  /* 0x000000525305723e */ /* 0x000fe200000010ff */
[----:B------:R-:W-:Y:S01]  /*1f5c0*/  STSM.16.M88.4 [R71], R32 ;  /* 0x0000002047007844 */ /* 0x000fe20000000200 */
[----:B------:R-:W-:Y:S02]  /*1f5d0*/  F2FP.BF16.F32.PACK_AB R6, R85, R84 ;  /* 0x000000545506723e */ /* 0x000fe400000010ff */
[----:B------:R-:W-:Y:S01]  /*1f5e0*/  F2FP.BF16.F32.PACK_AB R7, R87, R86 ;  /* 0x000000565707723e */ /* 0x000fe200000010ff */
[----:B------:R-:W-:Y:S01]  /*1f5f0*/  STSM.16.M88.4 [R70], R36 ;  /* 0x0000002446007844 */ /* 0x000fe20000000200 */
[----:B--2---:R-:W2:Y:S03]  /*1f600*/  @P1 LDC R13, c[0x0][0xbf0] ;  /* 0x0002fc00ff0d1b82 */ /* 0x004ea60000000800 */
[----:B------:R4:W-:Y:S05]  /*1f610*/  STSM.16.M88.4 [R24], R4 ;  /* 0x0000000418007844 */ /* 0x0009ea0000000200 */
[----:B------:R-:W-:Y:S01]  /*1f620*/  BAR.SYNC.DEFER_BLOCKING 0x1, 0x100 ;  /* 0x0044000000007b1d */ /* 0x000fe20000010000 */
[----:B----4-:R-:W-:-:S02]  /*1f630*/  IMAD.U32 R6, RZ, RZ, UR4 ;  /* 0x00000004ff067e24 */ /* 0x010fc4000f8e00ff */
[----:B---3--:R-:W-:-:S03]  /*1f640*/  @P2 IMAD.WIDE R4, R186, 0x4, R8 ;  /* 0x00000004ba042825 */ /* 0x008fc600078e0208 */
[----:B------:R3:W5:Y:S04]  /*1f650*/  @P0 LDG.E R48, desc[UR6][R40.64] ;  /* 0x0000000628300981 */ /* 0x000768000c1e1900 */
[----:B------:R3:W5:Y:S01]  /*1f660*/  @P2 LDG.E R6, desc[UR6][R4.64] ;  /* 0x0000000604062981 */ /* 0x000762000c1e1900 */
[----:B------:R-:W-:Y:S05]  /*1f670*/  @P2 BRA `(.L_x_1927) ;  /* 0x0000000000142947 */ /* 0x000fea0003800000 */
[----:B------:R-:W-:Y:S05]  /*1f680*/  @!P0 BRA `(.L_x_1927) ;  /* 0x0000000000108947 */ /* 0x000fea0003800000 */
[----:B------:R-:W-:Y:S02]  /*1f690*/  ULDC.64 UR4, c[0x0][0x208] ;  /* 0x0000820000047ab9 */ /* 0x000fe40000000a00 */
[----:B---3--:R-:W3:Y:S04]  /*1f6a0*/  LDG.E R5, desc[UR4][R40.64] ;  /* 0x0000000428057981 */ /* 0x008ee8000c1e1900 */
[----:B-----5:R-:W3:Y:S02]  /*1f6b0*/  LDG.E R6, desc[UR4][R40.64+0x4] ;  /* 0x0000040428067981 */ /* 0x020ee4000c1e1900 */
[----:B---3--:R-:W-:-:S07]  /*1f6c0*/  IMAD.IADD R6, R6, 0x1, -R5 ;  /* 0x0000000106067824 */ /* 0x008fce00078e0a05 */
.L_x_1927:
[----:B------:R-:W-:Y:S01]  /*1f6d0*/  SHF.R.S32.HI R54, RZ, 0x1f, R185 ;  /* 0x0000001fff367819 */ /* 0x000fe200000114b9 */
[----:B------:R-:W-:Y:S01]  /*1f6e0*/  IMAD.IADD R15, R181, 0x1, R177 ;  /* 0x00000001b50f7824 */ /* 0x000fe200078e02b1 */
[----:B------:R-:W-:Y:S01]  /*1f6f0*/  ULDC.64 UR4, c[0x0][0xb90] ;  /* 0x0002e40000047ab9 */ /* 0x000fe20000000a00 */
[----:B-----5:R-:W-:Y:S01]  /*1f700*/  SHF.R.S32.HI R49, RZ, 0x1f, R48 ;  /* 0x0000001fff317819 */ /* 0x020fe20000011430 */
[----:B------:R-:W-:Y:S01]  /*1f710*/  IMAD R9, R190, 0x40, R182 ;  /* 0x00000040be097824 */ /* 0x000fe200078e02b6 */
[----:B------:R-:W-:Y:S01]  /*1f720*/  SEL R57, R186, RZ, !P0 ;  /* 0x000000ffba397207 */ /* 0x000fe20004000000 */
[----:B---3--:R-:W-:Y:S01]  /*1f730*/  IMAD R4, R54, UR4, RZ ;  /* 0x0000000436047c24 */ /* 0x008fe2000f8e02ff */
[----:B------:R-:W-:Y:S01]  /*1f740*/  ULDC.64 UR6, c[0x0][0x208] ;  /* 0x0000820000067ab9 */ /* 0x000fe20000000a00 */
[----:B-1----:R-:W-:Y:S01]  /*1f750*/  @P1 IMAD.HI.U32 R8, R15, R10, RZ ;  /* 0x0000000a0f081227 */ /* 0x002fe200078e00ff */
[----:B------:R-:W-:-:S03]  /*1f760*/  SHF.R.S32.HI R10, RZ, 0x1f, R186 ;  /* 0x0000001fff0a7819 */ /* 0x000fc600000114ba */
[----:B------:R-:W-:Y:S01]  /*1f770*/  IMAD.MOV.U32 R7, RZ, RZ, R15 ;  /* 0x000000ffff077224 */ /* 0x000fe200078e000f */
[----:B--2---:R-:W-:Y:S01]  /*1f780*/  @P1 SHF.R.U32.HI R7, RZ, R13, R8 ;  /* 0x0000000dff071219 */ /* 0x004fe20000011608 */
[C---:B------:R-:W-:Y:S01]  /*1f790*/  IMAD R11, R185.reuse, UR5, R4 ;  /* 0x00000005b90b7c24 */ /* 0x040fe2000f8e0204 */
[----:B------:R-:W-:Y:S01]  /*1f7a0*/  SEL R24, R10, RZ, !P0 ;  /* 0x000000ff0a187207 */ /* 0x000fe20004000000 */
        /* <DEDUP_REMOVED lines=14> */
[----:B------:R-:W-:Y:S01]  /*1f890*/  IMAD.IADD R14, R224, 0x1, R177 ;  /* 0x00000001e00e7824 */ /* 0x000fe200078e02b1 */
[----:B------:R-:W-:Y:S01]  /*1f8a0*/  SHF.R.S32.HI R7, RZ, 0x1f, R9 ;  /* 0x0000001fff077819 */ /* 0x000fe20000011409 */
[----:B------:R-:W-:Y:S01]  /*1f8b0*/  IMAD R59, R6, R55, RZ ;  /* 0x00000037063b7224 */ /* 0x000fe200078e02ff */
[----:B------:R-:W-:Y:S02]  /*1f8c0*/  IADD3.X R5, R11, R5, R8, P2, !PT ;  /* 0x000000050b057210 */ /* 0x000fe400017fe408 */
[----:B------:R-:W-:Y:S01]  /*1f8d0*/  IADD3 R29, P2, R2, 0x3000, RZ ;  /* 0x00003000021d7810 */ /* 0x000fe20007f5e0ff */
[----:B------:R-:W-:Y:S01]  /*1f8e0*/  IMAD R10, R7, UR4, RZ ;  /* 0x00000004070a7c24 */ /* 0x000fe2000f8e02ff */
[----:B------:R-:W-:Y:S01]  /*1f8f0*/  LOP3.LUT R12, R13, 0x380, RZ, 0xc0, !PT ;  /* 0x000003800d0c7812 */ /* 0x000fe200078ec0ff */
[----:B------:R-:W-:Y:S01]  /*1f900*/  IMAD.WIDE.U32 R4, R9, UR4, R4 ;  /* 0x0000000409047c25 */ /* 0x000fe2000f8e0004 */
[----:B------:R-:W-:-:S02]  /*1f910*/  LOP3.LUT R28, R29, 0x380, RZ, 0xc0, !PT ;  /* 0x000003801d1c7812 */ /* 0x000fc400078ec0ff */
[----:B------:R-:W-:Y:S01]  /*1f920*/  SHF.R.U64 R12, R12, 0x3, RZ ;  /* 0x000000030c0c7819 */ /* 0x000fe200000012ff */
[----:B------:R-:W-:Y:S01]  /*1f930*/  IMAD R7, R9, UR5, R10 ;  /* 0x0000000509077c24 */ /* 0x000fe2000f8e020a */
[----:B------:R-:W-:Y:S01]  /*1f940*/  ULDC.64 UR4, c[0x0][0xb50] ;  /* 0x0002d40000047ab9 */ /* 0x000fe20000000a00 */
[----:B------:R-:W-:Y:S01]  /*1f950*/  SHF.R.U64 R28, R28, 0x3, RZ ;  /* 0x000000031c1c7819 */ /* 0x000fe200000012ff */
[----:B------:R-:W-:Y:S01]  /*1f960*/  IMAD.X R9, RZ, RZ, R3, P0 ;  /* 0x000000ffff097224 */ /* 0x000fe200000e0603 */
[----:B------:R-:W-:Y:S01]  /*1f970*/  LEA R10, P4, R4, UR4, 0x2 ;  /* 0x00000004040a7c11 */ /* 0x000fe2000f8810ff */
[----:B------:R-:W-:Y:S01]  /*1f980*/  IMAD.IADD R5, R5, 0x1, R7 ;  /* 0x0000000105057824 */ /* 0x000fe200078e0207 */
[----:B------:R-:W-:Y:S02]  /*1f990*/  LOP3.LUT P0, RZ, R201, 0x3, RZ, 0xc0, !PT ;  /* 0x00000003c9ff7812 */ /* 0x000fe4000780c0ff */
[----:B------:R-:W-:Y:S01]  /*1f9a0*/  LOP3.LUT R28, R28, R29, RZ, 0x3c, !PT ;  /* 0x0000001d1c1c7212 */ /* 0x000fe200078e3cff */
[----:B------:R-:W-:Y:S01]  /*1f9b0*/  SHFL.IDX PT, R50, R10, RZ, 0x1c1f ;  /* 0x001c1fff0a327589 */ /* 0x000fe200000e0000 */
[----:B------:R-:W-:Y:S01]  /*1f9c0*/  LEA.HI.X R11, R4, UR5, R5, 0x2, P4 ;  /* 0x00000005040b7c11 */ /* 0x000fe2000a0f1405 */
[--C-:B------:R-:W-:Y:S01]  /*1f9d0*/  IMAD.X R29, RZ, RZ, R3.reuse, P2 ;  /* 0x000000ffff1d7224 */ /* 0x100fe200010e0603 */
[C---:B------:R-:W-:Y:S01]  /*1f9e0*/  ISETP.GE.OR P2, PT, R14.reuse, R59, P0 ;  /* 0x0000003b0e00720c */ /* 0x040fe20000746670 */
[----:B------:R-:W-:Y:S01]  /*1f9f0*/  SHFL.IDX PT, R52, R10, 0x1, 0x1c1f ;  /* 0x003c1f000a347f89 */ /* 0x000fe200000e0000 */
[----:B------:R-:W-:Y:S01]  /*1fa00*/  VIADD R4, R14, 0x8 ;  /* 0x000000080e047836 */ /* 0x000fe20000000000 */
[----:B------:R-:W-:Y:S01]  /*1fa10*/  LOP3.LUT R12, R12, R13, RZ, 0x3c, !PT ;  /* 0x0000000d0c0c7212 */ /* 0x000fe200078e3cff */
[----:B------:R-:W-:Y:S01]  /*1fa20*/  IMAD.X R13, RZ, RZ, R3, P3 ;  /* 0x000000ffff0d7224 */ /* 0x000fe200018e0603 */
[----:B------:R-:W1:Y:S01]  /*1fa30*/  SHFL.IDX PT, R51, R11, RZ, 0x1c1f ;  /* 0x001c1fff0b337589 */ /* 0x000e6200000e0000 */
[----:B------:R-:W-:Y:S01]  /*1fa40*/  IADD3 R5, P3, R2, 0x7000, RZ ;  /* 0x0000700002057810 */ /* 0x000fe20007f7e0ff */
[----:B------:R-:W-:Y:S01]  /*1fa50*/  ULDC.64 UR4, c[0x0][0xaa0] ;  /* 0x0002a80000047ab9 */ /* 0x000fe20000000a00 */
[----:B------:R-:W-:Y:S01]  /*1fa60*/  ISETP.GE.OR P0, PT, R4, R59, P0 ;  /* 0x0000003b0400720c */ /* 0x000fe20000706670 */
[----:B------:R-:W2:Y:S01]  /*1fa70*/  SHFL.IDX PT, R53, R11, 0x1, 0x1c1f ;  /* 0x003c1f000b357f89 */ /* 0x000ea200000e0000 */
[----:B------:R-:W-:-:S02]  /*1fa80*/  IADD3 R33, P6, R2, 0x4000, RZ ;  /* 0x0000400002217810 */ /* 0x000fc40007fde0ff */
[C---:B------:R-:W-:Y:S02]  /*1fa90*/  IADD3 R37, P5, R2.reuse, 0x5000, RZ ;  /* 0x0000500002257810 */ /* 0x040fe40007fbe0ff */
[C---:B------:R-:W-:Y:S02]  /*1faa0*/  IADD3 R41, P4, R2.reuse, 0x6000, RZ ;  /* 0x0000600002297810 */ /* 0x040fe40007f9e0ff */
[----:B------:R-:W-:Y:S01]  /*1fab0*/  LOP3.LUT R7, R2, 0x380, RZ, 0xc0, !PT ;  /* 0x0000038002077812 */ /* 0x000fe200078ec0ff */
[----:B------:R-:W-:Y:S01]  /*1fac0*/  IMAD R21, R49, UR4, RZ ;  /* 0x0000000431157c24 */ /* 0x000fe2000f8e02ff */
[----:B------:R-:W-:Y:S01]  /*1fad0*/  LOP3.LUT R4, R5, 0x380, RZ, 0xc0, !PT ;  /* 0x0000038005047812 */ /* 0x000fe200078ec0ff */
[----:B------:R-:W3:Y:S01]  /*1fae0*/  @P1 LDC R49, c[0x0][0xbf0] ;  /* 0x0002fc00ff311b82 */ /* 0x000ee20000000800 */
[----:B------:R-:W-:Y:S01]  /*1faf0*/  LOP3.LUT R32, R33, 0x380, RZ, 0xc0, !PT ;  /* 0x0000038021207812 */ /* 0x000fe200078ec0ff */
[----:B------:R-:W-:Y:S01]  /*1fb00*/  IMAD.X R45, RZ, RZ, R3, P3 ;  /* 0x000000ffff2d7224 */ /* 0x000fe200018e0603 */
[----:B------:R-:W-:-:S02]  /*1fb10*/  LOP3.LUT R36, R37, 0x380, RZ, 0xc0, !PT ;  /* 0x0000038025247812 */ /* 0x000fc400078ec0ff */
[----:B------:R-:W-:Y:S02]  /*1fb20*/  LOP3.LUT R40, R41, 0x380, RZ, 0xc0, !PT ;  /* 0x0000038029287812 */ /* 0x000fe400078ec0ff */
[----:B------:R-:W-:Y:S02]  /*1fb30*/  SHF.R.U64 R7, R7, 0x3, RZ ;  /* 0x0000000307077819 */ /* 0x000fe400000012ff */
[----:B------:R-:W-:Y:S01]  /*1fb40*/  SHF.R.U64 R4, R4, 0x3, RZ ;  /* 0x0000000304047819 */ /* 0x000fe200000012ff */
[----:B-1----:R1:W-:Y:S01]  /*1fb50*/  @!P2 ST.E desc[UR6][R50.64], R0 ;  /* 0x000000003200a985 */ /* 0x0023e2000c101906 */
[----:B------:R-:W-:Y:S02]  /*1fb60*/  SHF.R.U64 R32, R32, 0x3, RZ ;  /* 0x0000000320207819 */ /* 0x000fe400000012ff */
[----:B------:R-:W-:Y:S01]  /*1fb70*/  SHF.R.U64 R36, R36, 0x3, RZ ;  /* 0x0000000324247819 */ /* 0x000fe200000012ff */
[----:B--2---:R2:W-:Y:S01]  /*1fb80*/  @!P0 ST.E desc[UR6][R52.64], R20 ;  /* 0x0000001434008985 */ /* 0x0045e2000c101906 */
[----:B------:R-:W-:-:S02]  /*1fb90*/  SHF.R.U64 R40, R40, 0x3, RZ ;  /* 0x0000000328287819 */ /* 0x000fc400000012ff */
[----:B------:R-:W-:Y:S01]  /*1fba0*/  LOP3.LUT R2, R7, R2, RZ, 0x3c, !PT ;  /* 0x0000000207027212 */ /* 0x000fe200078e3cff */
[----:B------:R-:W-:Y:S01]  /*1fbb0*/  IMAD R21, R48, UR5, R21 ;  /* 0x0000000530157c24 */ /* 0x000fe2000f8e0215 */
[----:B------:R-:W-:Y:S01]  /*1fbc0*/  LOP3.LUT R32, R32, R33, RZ, 0x3c, !PT ;  /* 0x0000002120207212 */ /* 0x000fe200078e3cff */
[--C-:B------:R-:W-:Y:S01]  /*1fbd0*/  IMAD.X R33, RZ, RZ, R3.reuse, P6 ;  /* 0x000000ffff217224 */ /* 0x100fe200030e0603 */
[----:B------:R-:W-:Y:S01]  /*1fbe0*/  LOP3.LUT R36, R36, R37, RZ, 0x3c, !PT ;  /* 0x0000002524247212 */ /* 0x000fe200078e3cff */
[----:B-1----:R-:W1:Y:S01]  /*1fbf0*/  @P1 LDC R51, c[0x0][0xbec] ;  /* 0x0002fb00ff331b82 */ /* 0x002e620000000800 */
[----:B------:R-:W-:Y:S01]  /*1fc00*/  LOP3.LUT R40, R40, R41, RZ, 0x3c, !PT ;  /* 0x0000002928287212 */ /* 0x000fe200078e3cff */
[--C-:B------:R-:W-:Y:S01]  /*1fc10*/  IMAD.X R37, RZ, RZ, R3.reuse, P5 ;  /* 0x000000ffff257224 */ /* 0x100fe200028e0603 */
[----:B------:R-:W-:Y:S01]  /*1fc20*/  LOP3.LUT R44, R4, R5, RZ, 0x3c, !PT ;  /* 0x00000005042c7212 */ /* 0x000fe200078e3cff */
[----:B------:R-:W-:Y:S01]  /*1fc30*/  IMAD.X R41, RZ, RZ, R3, P4 ;  /* 0x000000ffff297224 */ /* 0x000fe200020e0603 */
[----:B------:R4:W5:Y:S01]  /*1fc40*/  LD.E.128 R4, desc[UR6][R2.64] ;  /* 0x0000000602047980 */ /* 0x000962000c101d00 */
[----:B------:R-:W-:Y:S01]  /*1fc50*/  IMAD R0, R184, 0x20, R190 ;  /* 0x00000020b8007824 */ /* 0x000fe200078e02be */
[----:B------:R-:W-:-:S02]  /*1fc60*/  LOP3.LUT R8, R15, 0x380, RZ, 0xc0, !PT ;  /* 0x000003800f087812 */ /* 0x000fc400078ec0ff */
[----:B------:R-:W5:Y:S02]  /*1fc70*/  LD.E.128 R28, desc[UR6][R28.64] ;  /* 0x000000061c1c7980 */ /* 0x000f64000c101d00 */
[----:B------:R-:W-:Y:S02]  /*1fc80*/  SHF.R.U64 R8, R8, 0x3, RZ ;  /* 0x0000000308087819 */ /* 0x000fe400000012ff */
[----:B------:R-:W5:Y:S01]  /*1fc90*/  LD.E.128 R32, desc[UR6][R32.64] ;  /* 0x0000000620207980 */ /* 0x000f62000c101d00 */
[----:B----4-:R-:W-:Y:S01]  /*1fca0*/  IMAD.WIDE.U32 R2, R48, UR4, RZ ;  /* 0x0000000430027c25 */ /* 0x010fe2000f8e00ff */
[----:B------:R-:W-:Y:S01]  /*1fcb0*/  ULDC.64 UR4, c[0x0][0xae8] ;  /* 0x0002ba0000047ab9 */ /* 0x000fe20000000a00 */
[----:B------:R-:W-:Y:S01]  /*1fcc0*/  LOP3.LUT R8, R8, R15, RZ, 0x3c, !PT ;  /* 0x0000000f08087212 */ /* 0x000fe200078e3cff */
[----:B------:R-:W5:Y:S01]  /*1fcd0*/  LD.E.128 R36, desc[UR6][R36.64] ;  /* 0x0000000624247980 */ /* 0x000f62000c101d00 */
[----:B------:R-:W-:Y:S02]  /*1fce0*/  IMAD.IADD R3, R3, 0x1, R21 ;  /* 0x0000000103037824 */ /* 0x000fe400078e0215 */
[----:B--2---:R-:W-:Y:S01]  /*1fcf0*/  IMAD R20, R54, UR4, RZ ;  /* 0x0000000436147c24 */ /* 0x004fe2000f8e02ff */
[----:B------:R-:W5:Y:S01]  /*1fd00*/  LD.E.128 R12, desc[UR6][R12.64] ;  /* 0x000000060c0c7980 */ /* 0x000f62000c101d00 */
[----:B------:R-:W-:-:S02]  /*1fd10*/  IMAD.IADD R48, R177, 0x1, R0 ;  /* 0x00000001b1307824 */ /* 0x000fc400078e0200 */
[C---:B------:R-:W-:Y:S01]  /*1fd20*/  IMAD R21, R185.reuse, UR5, R20 ;  /* 0x00000005b9157c24 */ /* 0x040fe2000f8e0214 */
[----:B------:R-:W5:Y:S01]  /*1fd30*/  LD.E.128 R8, desc[UR6][R8.64] ;  /* 0x0000000608087980 */ /* 0x000f62000c101d00 */
[----:B------:R-:W-:Y:S01]  /*1fd40*/  IMAD.WIDE.U32 R2, R185, UR4, R2 ;  /* 0x00000004b9027c25 */ /* 0x000fe2000f8e0002 */
[----:B------:R-:W-:Y:S02]  /*1fd50*/  ULDC.64 UR4, c[0x0][0xaf0] ;  /* 0x0002bc0000047ab9 */ /* 0x000fe40000000a00 */
[----:B------:R-:W5:Y:S01]  /*1fd60*/  LD.E.128 R40, desc[UR6][R40.64] ;  /* 0x0000000628287980 */ /* 0x000f62000c101d00 */
[----:B-1----:R-:W-:-:S03]  /*1fd70*/  @P1 IMAD.HI.U32 R0, R48, R51, RZ ;  /* 0x0000003330001227 */ /* 0x002fc600078e00ff */
[----:B------:R-:W5:Y:S01]  /*1fd80*/  LD.E.128 R44, desc[UR6][R44.64] ;  /* 0x000000062c2c7980 */ /* 0x000f62000c101d00 */
[----:B------:R-:W-:Y:S02]  /*1fd90*/  IMAD.IADD R3, R3, 0x1, R21 ;  /* 0x0000000103037824 */ /* 0x000fe400078e0215 */
[----:B------:R-:W-:Y:S01]  /*1fda0*/  IMAD.MOV.U32 R21, RZ, RZ, R48 ;  /* 0x000000ffff157224 */ /* 0x000fe200078e0030 */
[----:B---3--:R-:W-:Y:S01]  /*1fdb0*/  @P1 SHF.R.U32.HI R21, RZ, R49, R0 ;  /* 0x00000031ff151219 */ /* 0x008fe20000011600 */
[----:B------:R-:W-:Y:S01]  /*1fdc0*/  IMAD R20, R24, UR4, RZ ;  /* 0x0000000418147c24 */ /* 0x000fe2000f8e02ff */
[----:B------:R-:W-:Y:S01]  /*1fdd0*/  @!PT LDS RZ, [RZ] ;  /* 0x00000000fffff984 */ /* 0x000fe20000000800 */
[----:B------:R-:W-:Y:S01]  /*1fde0*/  @!PT LDS RZ, [RZ] ;  /* 0x00000000fffff984 */ /* 0x000fe20000000800 */
[----:B------:R-:W-:Y:S01]  /*1fdf0*/  @!PT LDS RZ, [RZ] ;  /* 0x00000000fffff984 */ /* 0x000fe20000000800 */
[----:B------:R-:W-:Y:S01]  /*1fe00*/  @!PT LDS RZ, [RZ] ;  /* 0x00000000fffff984 */ /* 0x000fe20000000800 */
[----:B------:R1:W-:Y:S06]  /*1fe10*/  MEMBAR.ALL.CTA ;  /* 0x0000000000007992 */ /* 0x0003ec0000008000 */
[----:B-1----:R-:W1:Y:S01]  /*1fe20*/  FENCE.VIEW.ASYNC.S ;  /* 0x00000000000073c6 */ /* 0x002e620000000000 */
[----:B------:R-:W-:Y:S01]  /*1fe30*/  IMAD.WIDE.U32 R2, R57, UR4, R2 ;  /* 0x0000000439027c25 */ /* 0x000fe2000f8e0002 */
[----:B------:R-:W-:-:S03]  /*1fe40*/  SHF.R.S32.HI R0, RZ, 0x1f, R21 ;  /* 0x0000001fff007819 */ /* 0x000fc60000011415 */
        /* <DEDUP_REMOVED lines=11> */
[----:B------:R-:W-:Y:S02]  /*1ff00*/  IMAD.IADD R3, R3, 0x1, R51 ;  /* 0x0000000103037824 */ /* 0x000fe400078e0233 */
[----:B------:R-:W-:Y:S02]  /*1ff10*/  IMAD R20, R0, UR4, RZ ;  /* 0x0000000400147c24 */ /* 0x000fe4000f8e02ff */
[----:B------:R-:W-:-:S02]  /*1ff20*/  VIADD R0, R50, 0x20 ;  /* 0x0000002032007836 */ /* 0x000fc40000000000 */
[C---:B------:R-:W-:Y:S02]  /*1ff30*/  IMAD R21, R49.reuse, UR5, R20 ;  /* 0x0000000531157c24 */ /* 0x040fe4000f8e0214 */
[----:B------:R-:W-:Y:S01]  /*1ff40*/  IMAD.WIDE.U32 R2, R49, UR4, R2 ;  /* 0x0000000431027c25 */ /* 0x000fe2000f8e0002 */
[-C--:B------:R-:W-:Y:S01]  /*1ff50*/  ISETP.GE.AND P0, PT, R0, R59.reuse, PT ;  /* 0x0000003b0000720c */ /* 0x080fe20003f06270 */
[----:B------:R-:W-:Y:S01]  /*1ff60*/  ULDC.64 UR4, c[0x0][0xa80] ;  /* 0x0002a00000047ab9 */ /* 0x000fe20000000a00 */
[----:B------:R-:W-:Y:S01]  /*1ff70*/  ISETP.GE.AND P2, PT, R50, R59, PT ;  /* 0x0000003b3200720c */ /* 0x000fe20003f46270 */
[----:B------:R-:W-:Y:S01]  /*1ff80*/  VIADD R0, R16, 0x2a820 ;  /* 0x0002a82010007836 */ /* 0x000fe20000000000 */
[----:B------:R-:W-:Y:S01]  /*1ff90*/  LEA R24, P3, R2, UR4, 0x1 ;  /* 0x0000000402187c11 */ /* 0x000fe2000f8608ff */
[----:B------:R-:W-:Y:S02]  /*1ffa0*/  IMAD.IADD R3, R3, 0x1, R21 ;  /* 0x0000000103037824 */ /* 0x000fe400078e0215 */
[----:B------:R-:W-:Y:S01]  /*1ffb0*/  VIADD R20, R50, 0x40 ;  /* 0x0000004032147836 */ /* 0x000fe20000000000 */
[----:B------:R-:W-:-:S02]  /*1ffc0*/  PRMT R0, RZ, 0x654, R0 ;  /* 0x00000654ff007816 */ /* 0x000fc40000000000 */
[----:B------:R-:W-:Y:S01]  /*1ffd0*/  LEA.HI.X R48, R2, UR5, R3, 0x1, P3 ;  /* 0x0000000502307c11 */ /* 0x000fe200098f0c03 */
[----:B------:R-:W-:Y:S01]  /*1ffe0*/  BSSY B1, `(.L_x_1928) ;  /* 0x0000010000017945 */ /* 0x000fe20003800000 */
[----:B------:R-:W-:Y:S01]  /*1fff0*/  ISETP.GE.AND P1, PT, R20, R59, PT ;  /* 0x0000003b1400720c */ /* 0x000fe20003f26270 */
[----:B-1----:R1:W-:Y:S01]  /*20000*/  SYNCS.ARRIVE.TRANS64.RED.A1T0 RZ, [R0+URZ], RZ ;  /* 0x000000ff00ff79a7 */ /* 0x0023e2000810043f */
[----:B------:R2:W3:Y:S04]  /*20010*/  SHFL.IDX PT, R20, R24, RZ, 0x181f ;  /* 0x00181fff18147589 */ /* 0x0004e800000e0000 */
[----:B-1----:R2:W1:Y:S01]  /*20020*/  SHFL.IDX PT, R0, R48, RZ, 0x181f ;  /* 0x00181fff30007589 */ /* 0x00246200000e0000 */
[----:B------:R-:W-:Y:S06]  /*20030*/  @P2 BRA `(.L_x_1929) ;  /* 0x0000000000282947 */ /* 0x000fec0003800000 */
[----:B------:R-:W-:Y:S01]  /*20040*/  ULDC UR4, c[0x0][0xac8] ;  /* 0x0002b20000047ab9 */ /* 0x000fe20000000800 */
[----:B------:R-:W-:Y:S01]  /*20050*/  ULDC.64 UR6, c[0x0][0x208] ;  /* 0x0000820000067ab9 */ /* 0x000fe20000000a00 */
[----:B------:R-:W-:Y:S02]  /*20060*/  ISETP.GE.AND P2, PT, R182, UR4, PT ;  /* 0x00000004b6007c0c */ /* 0x000fe4000bf46270 */
[----:B------:R-:W-:-:S11]  /*20070*/  ISETP.GE.AND P3, PT, R183, UR4, PT ;  /* 0x00000004b7007c0c */ /* 0x000fd6000bf66270 */
[CC--:B---3--:R-:W-:Y:S02]  /*20080*/  @!P2 LEA R2, P4, R182.reuse, R20.reuse, 0x1 ;  /* 0x00000014b602a211 */ /* 0x0c8fe400078808ff */
[C---:B------:R-:W-:Y:S02]  /*20090*/  @!P3 LEA R20, P5, R183.reuse, R20, 0x1 ;  /* 0x00000014b714b211 */ /* 0x040fe400078a08ff */
[-C--:B-1----:R-:W-:Y:S02]  /*200a0*/  @!P2 LEA.HI.X R3, R182, R0.reuse, R227, 0x1, P4 ;  /* 0x00000000b603a211 */ /* 0x082fe400020f0ce3 */
[----:B------:R-:W-:-:S03]  /*200b0*/  @!P3 LEA.HI.X R21, R183, R0, R226, 0x1, P5 ;  /* 0x00000000b715b211 */ /* 0x000fc600028f0ce2 */
[----:B-----5:R4:W-:Y:S04]  /*200c0*/  @!P2 ST.E.128 desc[UR6][R2.64], R4 ;  /* 0x000000040200a985 */ /* 0x0209e8000c101d06 */
[----:B------:R4:W-:Y:S02]  /*200d0*/  @!P3 ST.E.128 desc[UR6][R20.64], R32 ;  /* 0x000000201400b985 */ /* 0x0009e4000c101d06 */
.L_x_1929:
[----:B------:R-:W-:Y:S05]  /*200e0*/  BSYNC B1 ;  /* 0x0000000000017941 */ /* 0x000fea0003800000 */
.L_x_1928:
[----:B-1----:R1:W0:Y:S01]  /*200f0*/  SHFL.IDX PT, R0, R48, 0x1, 0x181f ;  /* 0x00381f0030007f89 */ /* 0x00222200000e0000 */
[----:B------:R-:W-:Y:S03]  /*20100*/  BSSY B1, `(.L_x_1930) ;  /* 0x000000d000017945 */ /* 0x000fe60003800000 */
[----:B----45:R1:W4:Y:S01]  /*20110*/  SHFL.IDX PT, R4, R24, 0x1, 0x181f ;  /* 0x00381f0018047f89 */ /* 0x03032200000e0000 */
[----:B------:R-:W-:Y:S05]  /*20120*/  @P0 BRA `(.L_x_1931) ;  /* 0x0000000000280947 */ /* 0x000fea0003800000 */
[----:B------:R-:W-:Y:S01]  /*20130*/  ULDC UR4, c[0x0][0xac8] ;  /* 0x0002b20000047ab9 */ /* 0x000fe20000000800 */
[----:B------:R-:W-:Y:S01]  /*20140*/  ULDC.64 UR6, c[0x0][0x208] ;  /* 0x0000820000067ab9 */ /* 0x000fe20000000a00 */
[----:B------:R-:W-:Y:S02]  /*20150*/  ISETP.GE.AND P3, PT, R182, UR4, PT ;  /* 0x00000004b6007c0c */ /* 0x000fe4000bf66270 */
[----:B------:R-:W-:-:S11]  /*20160*/  ISETP.GE.AND P4, PT, R183, UR4, PT ;  /* 0x00000004b7007c0c */ /* 0x000fd6000bf86270 */
[CC--:B----4-:R-:W-:Y:S02]  /*20170*/  @!P3 LEA R2, P0, R182.reuse, R4.reuse, 0x1 ;  /* 0x00000004b602b211 */ /* 0x0d0fe400078008ff */
[C---:B------:R-:W-:Y:S02]  /*20180*/  @!P4 LEA R4, P2, R183.reuse, R4, 0x1 ;  /* 0x00000004b704c211 */ /* 0x040fe400078408ff */
[-C--:B0-----:R-:W-:Y:S02]  /*20190*/  @!P3 LEA.HI.X R3, R182, R0.reuse, R227, 0x1, P0 ;  /* 0x00000000b603b211 */ /* 0x081fe400000f0ce3 */
[----:B------:R-:W-:-:S03]  /*201a0*/  @!P4 LEA.HI.X R5, R183, R0, R226, 0x1, P2 ;  /* 0x00000000b705c211 */ /* 0x000fc600010f0ce2 */
[----:B------:R0:W-:Y:S04]  /*201b0*/  @!P3 ST.E.128 desc[UR6][R2.64], R8 ;  /* 0x000000080200b985 */ /* 0x0001e8000c101d06 */
[----:B------:R0:W-:Y:S02]  /*201c0*/  @!P4 ST.E.128 desc[UR6][R4.64], R36 ;  /* 0x000000240400c985 */ /* 0x0001e4000c101d06 */
.L_x_1931:
[----:B------:R-:W-:Y:S05]  /*201d0*/  BSYNC B1 ;  /* 0x0000000000017941 */ /* 0x000fea0003800000 */
.L_x_1930:
[----:B0-----:R0:W0:Y:S01]  /*201e0*/  SHFL.IDX PT, R0, R48, 0x2, 0x181f ;  /* 0x00581f0030007f89 */ /* 0x00102200000e0000 */
[----:B------:R-:W-:Y:S03]  /*201f0*/  BSSY B1, `(.L_x_1932) ;  /* 0x000000d000017945 */ /* 0x000fe60003800000 */
[----:B----4-:R4:W0:Y:S01]  /*20200*/  SHFL.IDX PT, R4, R24, 0x2, 0x181f ;  /* 0x00581f0018047f89 */ /* 0x01082200000e0000 */
[----:B------:R-:W-:Y:S05]  /*20210*/  @P1 BRA `(.L_x_1933) ;  /* 0x0000000000281947 */ /* 0x000fea0003800000 */
[----:B------:R-:W-:Y:S01]  /*20220*/  ULDC UR4, c[0x0][0xac8] ;  /* 0x0002b20000047ab9 */ /* 0x000fe20000000800 */
[----:B------:R-:W-:Y:S01]  /*20230*/  ULDC.64 UR6, c[0x0][0x208] ;  /* 0x0000820000067ab9 */ /* 0x000fe20000000a00 */
        /* <DEDUP_REMOVED lines=8> */
.L_x_1933:
[----:B------:R-:W-:Y:S05]  /*202c0*/  BSYNC B1 ;  /* 0x0000000000017941 */ /* 0x000fea0003800000 */
.L_x_1932:
[----:B0-----:R-:W-:Y:S01]  /*202d0*/  VIADD R0, R50, 0x60 ;  /* 0x0000006032007836 */ /* 0x001fe20000000000 */
[----:B-12---:R-:W0:Y:S04]  /*202e0*/  SHFL.IDX PT, R48, R48, 0x3, 0x181f ;  /* 0x00781f0030307f89 */ /* 0x006e2800000e0000 */
[----:B------:R-:W-:Y:S01]  /*202f0*/  ISETP.GE.AND P0, PT, R0, R59, PT ;  /* 0x0000003b0000720c */ /* 0x000fe20003f06270 */
[----:B----4-:R-:W1:-:S12]  /*20300*/  SHFL.IDX PT, R24, R24, 0x3, 0x181f ;  /* 0x00781f0018187f89 */ /* 0x010e5800000e0000 */
[----:B------:R-:W-:Y:S05]  /*20310*/  @P0 BRA `(.L_x_1934) ;  /* 0x0000000c00000947 */ /* 0x000fea0003800000 */
[----:B------:R-:W-:Y:S01]  /*20320*/  ULDC UR4, c[0x0][0xac8] ;  /* 0x0002b20000047ab9 */ /* 0x000fe20000000800 */
[----:B------:R-:W-:Y:S01]  /*20330*/  ULDC.64 UR6, c[0x0][0x208] ;  /* 0x0000820000067ab9 */ /* 0x000fe20000000a00 */
[----:B------:R-:W-:-:S13]  /*20340*/  ISETP.GE.AND P1, PT, R182, UR4, PT ;  /* 0x00000004b6007c0c */ /* 0x000fda000bf26270 */
[----:B-1----:R-:W-:-:S04]  /*20350*/  @!P1 LEA R2, P0, R182, R24, 0x1 ;  /* 0x00000018b6029211 */ /* 0x002fc800078008ff */
[----:B0-----:R-:W-:Y:S02]  /*20360*/  @!P1 LEA.HI.X R3, R182, R48, R227, 0x1, P0 ;  /* 0x00000030b6039211 */ /* 0x001fe400000f0ce3 */
[----:B------:R-:W-:-:S03]  /*20370*/  ISETP.GE.AND P0, PT, R183, UR4, PT ;  /* 0x00000004b7007c0c */ /* 0x000fc6000bf06270 */
[----:B------:R0:W-:Y:S10]  /*20380*/  @!P1 ST.E.128 desc[UR6][R2.64], R28 ;  /* 0x0000001c02009985 */ /* 0x0001f4000c101d06 */
[----:B------:R-:W-:Y:S05]  /*20390*/  @P0 BRA `(.L_x_1934) ;  /* 0x0000000800e00947 */ /* 0x000fea0003800000 */
[----:B0-----:R-:W-:Y:S01]  /*203a0*/  LEA R2, P0, R183, R24, 0x1 ;  /* 0x00000018b7027211 */ /* 0x001fe200078008ff */
[----:B------:R-:W-:-:S03]  /*203b0*/  ULDC.64 UR4, c[0x0][0x208] ;  /* 0x0000820000047ab9 */ /* 0x000fc60000000a00 */
[----:B------:R-:W-:-:S05]  /*203c0*/  LEA.HI.X R3, R183, R48, R226, 0x1, P0 ;  /* 0x00000030b7037211 */ /* 0x000fca00000f0ce2 */
[----:B------:R0:W-:Y:S01]  /*203d0*/  ST.E.128 desc[UR4][R2.64], R44 ;  /* 0x0000002c02007985 */ /* 0x0001e2000c101d04 */
[----:B------:R-:W-:Y:S05]  /*203e0*/  BRA `(.L_x_1934) ;  /* 0x0000000800cc7947 */ /* 0x000fea0003800000 */
.L_x_1926:
[----:B------:R-:W-:Y:S01]  /*203f0*/  ULDC.64 UR4, c[0x0][0xc00] ;  /* 0x0003000000047ab9 */ /* 0x000fe20000000a00 */
[----:B------:R-:W2:Y:S01]  /*20400*/  LDC R21, c[0x0][0xbe8] ;  /* 0x0002fa00ff157b82 */ /* 0x000ea20000000800 */
[----:B------:R-:W-:Y:S01]  /*20410*/  ISETP.NE.U32.AND P0, PT, RZ, UR4, PT ;  /* 0x00000004ff007c0c */ /* 0x000fe2000bf05070 */
[----:B------:R-:W-:Y:S01]  /*20420*/  IMAD.MOV.U32 R6, RZ, RZ, RZ ;  /* 0x000000ffff067224 */ /* 0x000fe200078e00ff */
[----:B------:R-:W-:Y:S02]  /*20430*/  ULDC.64 UR6, c[0x0][0x208] ;  /* 0x0000820000067ab9 */ /* 0x000fe40000000a00 */
[----:B------:R-:W-:Y:S01]  /*20440*/  ISETP.NE.AND.EX P0, PT, RZ, UR5, PT, P0 ;  /* 0x00000005ff007c0c */ /* 0x000fe2000bf05300 */
[----:B------:R-:W-:Y:S02]  /*20450*/  ULDC.64 UR4, c[0x0][0xc08] ;  /* 0x0003020000047ab9 */ /* 0x000fe40000000a00 */
[----:B------:R-:W-:Y:S01]  /*20460*/  ISETP.NE.U32.AND P1, PT, RZ, UR4, PT ;  /* 0x00000004ff007c0c */ /* 0x000fe2000bf25070 */
[----:B------:R-:W3:Y:S03]  /*20470*/  LDC.64 R2, c[0x0][0xc00] ;  /* 0x00030000ff027b82 */ /* 0x000ee60000000a00 */
[----:B------:R-:W-:-:S02]  /*20480*/  ISETP.NE.AND.EX P1, PT, RZ, UR5, PT, P1 ;  /* 0x00000005ff007c0c */ /* 0x000fc4000bf25310 */
[----:B--2---:R-:W-:-:S11]  /*20490*/  ISETP.NE.AND P2, PT, R21, 0x1, PT ;  /* 0x000000011500780c */ /* 0x004fd60003f45270 */
[----:B------:R-:W2:Y:S01]  /*204a0*/  @P1 LDC.64 R4, c[0x0][0xc08] ;  /* 0x00030200ff041b82 */ /* 0x000ea20000000a00 */
[----:B------:R-:W-:Y:S01]  /*204b0*/  ULDC UR4, c[0x0][0xa88] ;  /* 0x0002a20000047ab9 */ /* 0x000fe20000000800 */
[----:B---3--:R-:W-:-:S06]  /*204c0*/  IMAD.WIDE R2, R186, 0x4, R2 ;  /* 0x00000004ba027825 */ /* 0x008fcc00078e0202 */
[----:B------:R-:W3:Y:S08]  /*204d0*/  @P2 LDC R20, c[0x0][0xbec] ;  /* 0x0002fb00ff142b82 */ /* 0x000ef00000000800 */
[----:B------:R-:W4:Y:S01]  /*204e0*/  @P2 LDC R29, c[0x0][0xbf0] ;  /* 0x0002fc00ff1d2b82 */ /* 0x000f220000000800 */
[----:B------:R-:W-:Y:S01]  /*204f0*/  IMAD.U32 R0, RZ, RZ, UR4 ;  /* 0x00000004ff007e24 */ /* 0x000fe2000f8e00ff */
[----:B------:R0:W5:Y:S01]  /*20500*/  @P0 LDG.E R6, desc[UR6][R2.64] ;  /* 0x0000000602060981 */ /* 0x000162000c1e1900 */
[----:B--2---:R-:W-:Y:S01]  /*20510*/  @P1 IMAD.WIDE R4, R186, 0x4, R4 ;  /* 0x00000004ba041825 */ /* 0x004fe200078e0204 */
[----:B------:R-:W-:-:S04]  /*20520*/  ISETP.GE.AND P3, PT, R228, 0x80, PT ;  /* 0x00000080e400780c */ /* 0x000fc80003f66270 */
[----:B------:R0:W5:Y:S01]  /*20530*/  @P1 LDG.E R0, desc[UR6][R4.64] ;  /* 0x0000000604001981 */ /* 0x000162000c1e1900 */
[----:B------:R-:W-:Y:S01]  /*20540*/  SHF.R.S32.HI R7, RZ, 0x1f, R186 ;  /* 0x0000001fff077819 */ /* 0x000fe200000114ba */
[----:B------:R-:W-:Y:S07]  /*20550*/  @P1 BRA `(.L_x_1935) ;  /* 0x0000000000141947 */ /* 0x000fee0003800000 */
[----:B------:R-:W-:Y:S05]  /*20560*/  @!P0 BRA `(.L_x_1935) ;  /* 0x0000000000108947 */ /* 0x000fea0003800000 */
[----:B------:R-:W-:Y:S02]  /*20570*/  ULDC.64 UR4, c[0x0][0x208] ;  /* 0x0000820000047ab9 */ /* 0x000fe40000000a00 */
[----:B0-----:R-:W2:Y:S04]  /*20580*/  LDG.E R5, desc[UR4][R2.64] ;  /* 0x0000000402057981 */ /* 0x001ea8000c1e1900 */
[----:B-----5:R-:W2:Y:S02]  /*20590*/  LDG.E R0, desc[UR4][R2.64+0x4] ;  /* 0x0000040402007981 */ /* 0x020ea4000c1e1900 */
[----:B--2---:R-:W-:-:S07]  /*205a0*/  IMAD.IADD R0, R0, 0x1, -R5 ;  /* 0x0000000100007824 */ /* 0x004fce00078e0a05 */
.L_x_1935:
[----:B------:R-:W-:Y:S01]  /*205b0*/  BSSY B1, `(.L_x_1936) ;  /* 0x000002e000017945 */ /* 0x000fe20003800000 */
[----:B------:R-:W-:Y:S02]  /*205c0*/  SHF.R.S32.HI R10, RZ, 0x1f, R185 ;  /* 0x0000001fff0a7819 */ /* 0x000fe400000114b9 */
[----:B------:R-:W-:Y:S02]  /*205d0*/  SEL R13, R186, RZ, !P0 ;  /* 0x000000ffba0d7207 */ /* 0x000fe40004000000 */
[----:B------:R-:W-:Y:S02]  /*205e0*/  SEL R12, R7, RZ, !P0 ;  /* 0x000000ff070c7207 */ /* 0x000fe40004000000 */
[----:B-----5:R-:W-:Y:S01]  /*205f0*/  SHF.R.S32.HI R11, RZ, 0x1f, R6 ;  /* 0x0000001fff0b7819 */ /* 0x020fe20000011406 */
[----:B------:R-:W-:Y:S06]  /*20600*/  @P3 BRA `(.L_x_1937) ;  /* 0x0000000000a03947 */ /* 0x000fec0003800000 */
[----:B0-----:R-:W0:Y:S01]  /*20610*/  S2R R4, SR_TID.X ;  /* 0x0000000000047919 */ /* 0x001e220000002100 */
[----:B------:R-:W2:Y:S02]  /*20620*/  LDC R14, c[0x0][0xbe8] ;  /* 0x0002fa00ff0e7b82 */ /* 0x000ea40000000800 */
[----:B--2---:R-:W-:Y:S01]  /*20630*/  IMAD R2, R0, R14, RZ ;  /* 0x0000000e00027224 */ /* 0x004fe200078e02ff */
[----:B0-----:R-:W-:-:S04]  /*20640*/  IADD3 R9, R177, -0x80, R4 ;  /* 0xffffff80b1097810 */ /* 0x001fc80007ffe004 */
[----:B------:R-:W-:-:S13]  /*20650*/  ISETP.GE.AND P0, PT, R9, R2, PT ;  /* 0x000000020900720c */ /* 0x000fda0003f06270 */
[----:B------:R-:W-:Y:S05]  /*20660*/  @P0 BRA `(.L_x_1937) ;  /* 0x0000000000880947 */ /* 0x000fea0003800000 */
[----:B------:R-:W-:Y:S01]  /*20670*/  ISETP.NE.AND P0, PT, R14, 0x1, PT ;  /* 0x000000010e00780c */ /* 0x000fe20003f05270 */
[----:B------:R-:W-:Y:S01]  /*20680*/  ULDC.64 UR4, c[0x0][0xb90] ;  /* 0x0002e40000047ab9 */ /* 0x000fe20000000a00 */
[----:B------:R-:W-:Y:S01]  /*20690*/  IMAD.MOV.U32 R2, RZ, RZ, R6 ;  /* 0x000000ffff027224 */ /* 0x000fe200078e0006 */
[----:B------:R-:W-:Y:S01]  /*206a0*/  ULDC.64 UR6, c[0x0][0x208] ;  /* 0x0000820000067ab9 */ /* 0x000fe20000000a00 */
        /* <DEDUP_REMOVED lines=8> */
[----:B------:R-:W2:Y:S01]  /*20730*/  @P0 LDC R15, c[0x0][0xbf0] ;  /* 0x0002fc00ff0f0b82 */ /* 0x000ea20000000800 */
[----:B------:R-:W-:-:S04]  /*20740*/  IMAD.WIDE.U32 R2, R13, UR4, R2 ;  /* 0x000000040d027c25 */ /* 0x000fc8000f8e0002 */
[----:B0-----:R-:W-:-:S05]  /*20750*/  @P0 IMAD.HI.U32 R4, R9, R4, RZ ;  /* 0x0000000409040227 */ /* 0x001fca00078e00ff */
[----:B--2---:R-:W-:Y:S01]  /*20760*/  @P0 SHF.R.U32.HI R5, RZ, R15, R4 ;  /* 0x0000000fff050219 */ /* 0x004fe20000011604 */
        /* <DEDUP_REMOVED lines=18> */
.L_x_1937:
[----:B------:R-:W-:Y:S05]  /*20890*/  BSYNC B1 ;  /* 0x0000000000017941 */ /* 0x000fea0003800000 */
.L_x_1936:
[----:B------:R-:W-:Y:S01]  /*208a0*/  ULDC.64 UR4, c[0x0][0xaa0] ;  /* 0x0002a80000047ab9 */ /* 0x000fe20000000a00 */
[----:B0-2---:R-:W-:Y:S01]  /*208b0*/  IMAD R4, R184, 0x20, R190 ;  /* 0x00000020b8047824 */ /* 0x005fe200078e02be */
[----:B------:R-:W-:Y:S01]  /*208c0*/  BSSY B1, `(.L_x_1938) ;  /* 0x0000038000017945 */ /* 0x000fe20003800000 */
[----:B------:R-:W-:Y:S02]  /*208d0*/  IMAD R3, R11, UR4, RZ ;  /* 0x000000040b037c24 */ /* 0x000fe4000f8e02ff */
[----:B------:R-:W-:Y:S02]  /*208e0*/  IMAD.IADD R9, R177, 0x1, R4 ;  /* 0x00000001b1097824 */ /* 0x000fe400078e0204 */
[C---:B------:R-:W-:Y:S02]  /*208f0*/  IMAD R5, R6.reuse, UR5, R3 ;  /* 0x0000000506057c24 */ /* 0x040fe4000f8e0203 */
[----:B------:R-:W-:Y:S01]  /*20900*/  IMAD.WIDE.U32 R2, R6, UR4, RZ ;  /* 0x0000000406027c25 */ /* 0x000fe2000f8e00ff */
[----:B------:R-:W-:-:S03]  /*20910*/  ULDC.64 UR4, c[0x0][0xae8] ;  /* 0x0002ba0000047ab9 */ /* 0x000fc60000000a00 */
[----:B------:R-:W-:Y:S02]  /*20920*/  IMAD.IADD R3, R3, 0x1, R5 ;  /* 0x0000000103037824 */ /* 0x000fe400078e0205 */
[----:B------:R-:W-:Y:S02]  /*20930*/  IMAD R6, R10, UR4, RZ ;  /* 0x000000040a067c24 */ /* 0x000fe4000f8e02ff */
[----:B---3--:R-:W-:-:S04]  /*20940*/  @P2 IMAD.HI.U32 R4, R9, R20, RZ ;  /* 0x0000001409042227 */ /* 0x008fc800078e00ff */
[C---:B------:R-:W-:Y:S02]  /*20950*/  IMAD R7, R185.reuse, UR5, R6 ;  /* 0x00000005b9077c24 */ /* 0x040fe4000f8e0206 */
[----:B------:R-:W-:Y:S01]  /*20960*/  IMAD.WIDE.U32 R2, R185, UR4, R2 ;  /* 0x00000004b9027c25 */ /* 0x000fe2000f8e0002 */
[----:B------:R-:W-:-:S03]  /*20970*/  ULDC.64 UR4, c[0x0][0xaf0] ;  /* 0x0002bc0000047ab9 */ /* 0x000fc60000000a00 */
[----:B------:R-:W-:Y:S01]  /*20980*/  IMAD.MOV.U32 R5, RZ, RZ, R9 ;  /* 0x000000ffff057224 */ /* 0x000fe200078e0009 */
[----:B----4-:R-:W-:Y:S01]  /*20990*/  @P2 SHF.R.U32.HI R5, RZ, R29, R4 ;  /* 0x0000001dff052219 */ /* 0x010fe20000011604 */
        /* <DEDUP_REMOVED lines=32> */
[----:B------:R-:W-:Y:S01]  /*20ba0*/  ULDC UR4, c[0x0][0xac8] ;  /* 0x0002b20000047ab9 */ /* 0x000fe20000000800 */
[----:B------:R-:W-:Y:S01]  /*20bb0*/  ULDC.64 UR6, c[0x0][0x208] ;  /* 0x0000820000067ab9 */ /* 0x000fe20000000a00 */
        /* <DEDUP_REMOVED lines=8> */
.L_x_1939:
[----:B------:R-:W-:Y:S05]  /*20c40*/  BSYNC B1 ;  /* 0x0000000000017941 */ /* 0x000fea0003800000 */
.L_x_1938:
[----:B---3--:R3:W0:Y:S01]  /*20c50*/  SHFL.IDX PT, R0, R5, 0x1, 0x181f ;  /* 0x00381f0005007f89 */ /* 0x00862200000e0000 */
[----:B------:R-:W-:Y:S03]  /*20c60*/  BSSY B1, `(.L_x_1940) ;  /* 0x000000d000017945 */ /* 0x000fe60003800000 */
[----:B--2-4-:R3:W2:Y:S01]  /*20c70*/  SHFL.IDX PT, R2, R4, 0x1, 0x181f ;  /* 0x00381f0004027f89 */ /* 0x0146a200000e0000 */
[----:B------:R-:W-:Y:S05]  /*20c80*/  @P1 BRA `(.L_x_1941) ;  /* 0x0000000000281947 */ /* 0x000fea0003800000 */
        /* <DEDUP_REMOVED lines=10> */
.L_x_1941:
[----:B------:R-:W-:Y:S05]  /*20d30*/  BSYNC B1 ;  /* 0x0000000000017941 */ /* 0x000fea0003800000 */
.L_x_1940:
[----:B0-----:R0:W0:Y:S01]  /*20d40*/  SHFL.IDX PT, R0, R5, 0x2, 0x181f ;  /* 0x00581f0005007f89 */ /* 0x00102200000e0000 */
[----:B------:R-:W-:Y:S03]  /*20d50*/  BSSY B1, `(.L_x_1942) ;  /* 0x000000d000017945 */ /* 0x000fe60003800000 */
[----:B--2-4-:R2:W4:Y:S01]  /*20d60*/  SHFL.IDX PT, R2, R4, 0x2, 0x181f ;  /* 0x00581f0004027f89 */ /* 0x01452200000e0000 */
        /* <DEDUP_REMOVED lines=11> */
.L_x_1943:
[----:B------:R-:W-:Y:S05]  /*20e20*/  BSYNC B1 ;  /* 0x0000000000017941 */ /* 0x000fea0003800000 */
.L_x_1942:
[----:B0-----:R-:W-:Y:S01]  /*20e30*/  VIADD R0, R6, 0x60 ;  /* 0x0000006006007836 */ /* 0x001fe20000000000 */
[----:B---3--:R-:W0:Y:S04]  /*20e40*/  SHFL.IDX PT, R5, R5, 0x3, 0x181f ;  /* 0x00781f0005057f89 */ /* 0x008e2800000e0000 */
[----:B------:R-:W-:Y:S01]  /*20e50*/  ISETP.GE.AND P0, PT, R0, R21, PT ;  /* 0x000000150000720c */ /* 0x000fe20003f06270 */
[----:B----4-:R3:W4:-:S12]  /*20e60*/  SHFL.IDX PT, R2, R4, 0x3, 0x181f ;  /* 0x00781f0004027f89 */ /* 0x01071800000e0000 */
[----:B---3--:R-:W-:Y:S05]  /*20e70*/  @P0 BRA `(.L_x_1934) ;  /* 0x0000000000280947 */ /* 0x008fea0003800000 */
        /* <DEDUP_REMOVED lines=10> */
.L_x_1934:
[----:B------:R-:W-:Y:S05]  /*20f20*/  BSYNC B0 ;  /* 0x0000000000007941 */ /* 0x000fea0003800000 */
.L_x_1925:
[----:B------:R-:W-:Y:S02]  /*20f30*/  ULDC UR4, c[0x0][0xc3c] ;  /* 0x00030f0000047ab9 */ /* 0x000fe40000000800 */
[----:B-1----:R-:W-:-:S13]  /*20f40*/  ISETP.GE.AND P0, PT, R27, UR4, PT ;  /* 0x000000041b007c0c */ /* 0x002fda000bf06270 */
[----:B------:R-:W-:Y:S05]  /*20f50*/  @!P0 BRA `(.L_x_1944) ;  /* 0xfffffe0000bc8947 */ /* 0x000fea000383ffff */
[----:B------:R-:W-:Y:S05]  /*20f60*/  BRA `(.L_x_1658) ;  /* 0x0000008400047947 */ /* 0x000fea0003800000 */
.L_x_1656:
        /* <DEDUP_REMOVED lines=18> */
.L_x_1945:
[----:B------:R-:W-:Y:S01]  /*21090*/  LOP3.LUT R0, R4, 0x1f, RZ, 0xc0, !PT ;  /* 0x0000001f04007812 */ /* 0x000fe200078ec0ff */
[----:B------:R-:W-:Y:S01]  /*210a0*/  ULDC UR4, c[0x0][0xc3c] ;  /* 0x00030f0000047ab9 */ /* 0x000fe20000000800 */
[----:B------:R-:W-:Y:S01]  /*210b0*/  ULDC.64 UR6, c[0x0][0x208] ;  /* 0x0000820000067ab9 */ /* 0x000fe20000000a00 */
[----:B------:R-:W-:Y:S01]  /*210c0*/  ULDC UR5, c[0x0][0xc38] ;  /* 0x00030e0000057ab9 */ /* 0x000fe20000000800 */
[----:B------:R-:W-:-:S04]  /*210d0*/  ISETP.NE.AND P0, PT, R0, 0x1f, PT ;  /* 0x0000001f0000780c */ /* 0x000fc80003f05270 */
[----:B------:R-:W-:-:S13]  /*210e0*/  ISETP.GE.OR P1, PT, R0, UR4, !P0 ;  /* 0x0000000400007c0c */ /* 0x000fda000c726670 */
[----:B0-----:R-:W0:Y:S02]  /*210f0*/  @!P1 LDC.64 R2, c[0x0][0xc80] ;  /* 0x00032000ff029b82 */ /* 0x001e240000000a00 */
        /* <DEDUP_REMOVED lines=35> */
.L_x_1951:
        /* <DEDUP_REMOVED lines=13> */
.L_x_1950:
[----:B------:R-:W-:Y:S05]  /*21400*/  BSYNC B0 ;  /* 0x0000000000007941 */ /* 0x000fea0003800000 */
.L_x_1949:
        /* <DEDUP_REMOVED lines=21> */
.L_x_1947:
[----:B------:R-:W-:Y:S01]  /*21560*/  IMAD.IADD R7, R7, 0x1, -R2 ;  /* 0x0000000107077824 */ /* 0x000fe200078e0a02 */
[----:B------:R-:W-:-:S03]  /*21570*/  ULDC.64 UR8, c[0x0][0x208] ;  /* 0x0000820000087ab9 */ /* 0x000fc60000000a00 */
        /* <DEDUP_REMOVED lines=19> */
.L_x_1952:
[----:B-1----:R-:W-:Y:S02]  /*216b0*/  IMAD.MOV R2, RZ, RZ, -R3 ;  /* 0x000000ffff027224 */ /* 0x002fe400078e0a03 */
[----:B---3--:R-:W-:Y:S02]  /*216c0*/  IMAD R16, R16, UR5, R7 ;  /* 0x0000000510107c24 */ /* 0x008fe4000f8e0207 */
[----:B------:R-:W-:Y:S02]  /*216d0*/  IMAD R7, R2, R11, RZ ;  /* 0x0000000b02077224 */ /* 0x000fe400078e02ff */
[----:B------:R-:W-:-:S04]  /*216e0*/  IMAD.MOV.U32 R2, RZ, RZ, RZ ;  /* 0x000000ffff027224 */ /* 0x000fc800078e00ff */
[----:B------:R-:W-:Y:S01]  /*216f0*/  IMAD.HI.U32 R3, R3, R7, R2 ;  /* 0x0000000703037227 */ /* 0x000fe200078e0002 */
[----:B------:R-:W-:Y:S02]  /*21700*/  IADD3 R2, -R16, UR6, RZ ;  /* 0x0000000610027c10 */ /* 0x000fe4000fffe1ff */
[----:B------:R-:W-:Y:S02]  /*21710*/  IABS R7, R9 ;  /* 0x0000000900077213 */ /* 0x000fe40000000000 */
[----:B--2---:R-:W-:-:S03]  /*21720*/  IABS R6, R2 ;  /* 0x0000000200067213 */ /* 0x004fc60000000000 */
        /* <DEDUP_REMOVED lines=18> */
[----:B------:R-:W-:-:S04]  /*21850*/  VIADDMNMX R10, R3, UR5, R10, PT ;  /* 0x00000005030a7c46 */ /* 0x000fc8000b80010a */
[----:B------:R-:W-:-:S04]  /*21860*/  IABS R7, R10 ;  /* 0x0000000a00077213 */ /* 0x000fc80000000000 */
[----:B------:R-:W1:Y:S08]  /*21870*/  I2F.RP R8, R7 ;  /* 0x0000000700087306 */ /* 0x000e700000209400 */
[----:B-1----:R-:W1:Y:S02]  /*21880*/  MUFU.RCP R8, R8 ;  /* 0x0000000800087308 */ /* 0x002e640000001000 */
[----:B-1----:R-:W-:Y:S01]  /*21890*/  VIADD R3, R8, 0xffffffe ;  /* 0x0ffffffe08037836 */ /* 0x002fe20000000000 */
[----:B------:R-:W-:-:S05]  /*218a0*/  IABS R8, R10 ;  /* 0x0000000a00087213 */ /* 0x000fca0000000000 */
[----:B------:R-:W1:Y:S01]  /*218b0*/  F2I.FTZ.U32.TRUNC.NTZ R3, R3 ;  /* 0x0000000300037305 */ /* 0x000e62000021f000 */
[----:B------:R-:W-:Y:S02]  /*218c0*/  IMAD.MOV R8, RZ, RZ, -R8 ;  /* 0x000000ffff087224 */ /* 0x000fe400078e0a08 */
[----:B-1----:R-:W-:-:S04]  /*218d0*/  IMAD.MOV R2, RZ, RZ, -R3 ;  /* 0x000000ffff027224 */ /* 0x002fc800078e0a03 */
[----:B------:R-:W-:Y:S02]  /*218e0*/  IMAD R11, R2, R7, RZ ;  /* 0x00000007020b7224 */ /* 0x000fe400078e02ff */
[----:B------:R-:W-:-:S04]  /*218f0*/  IMAD.MOV.U32 R2, RZ, RZ, RZ ;  /* 0x000000ffff027224 */ /* 0x000fc800078e00ff */
[----:B------:R-:W-:Y:S01]  /*21900*/  IMAD.HI.U32 R2, R3, R11, R2 ;  /* 0x0000000b03027227 */ /* 0x000fe200078e0002 */
[----:B------:R-:W-:Y:S02]  /*21910*/  IABS R11, R9 ;  /* 0x00000009000b7213 */ /* 0x000fe40000000000 */
[C---:B------:R-:W-:Y:S01]  /*21920*/  LOP3.LUT R3, R9.reuse, R10, RZ, 0x3c, !PT ;  /* 0x0000000a09037212 */ /* 0x040fe200078e3cff */
[----:B------:R-:W-:Y:S02]  /*21930*/  IMAD.IADD R9, R9, 0x1, R6 ;  /* 0x0000000109097824 */ /* 0x000fe400078e0206 */
[----:B------:R-:W-:Y:S01]  /*21940*/  IMAD.HI.U32 R2, R2, R11, RZ ;  /* 0x0000000b02027227 */ /* 0x000fe200078e00ff */
[----:B------:R-:W-:-:S03]  /*21950*/  ISETP.GE.AND P2, PT, R3, RZ, PT ;  /* 0x000000ff0300720c */ /* 0x000fc60003f46270 */
        /* <DEDUP_REMOVED lines=9> */
[----:B------:R-:W-:-:S04]  /*219f0*/  IMAD.MOV R10, RZ, RZ, -R10 ;  /* 0x000000ffff0a7224 */ /* 0x000fc800078e0a0a */
[----:B------:R-:W-:Y:S01]  /*21a00*/  IMAD R18, R2, R10, R9 ;  /* 0x0000000a02127224 */ /* 0x000fe200078e0209 */
[----:B------:R-:W-:-:S05]  /*21a10*/  LOP3.LUT R2, RZ, R2, RZ, 0x33, !PT ;  /* 0x00000002ff027212 */ /* 0x000fca00078e33ff */
[----:B------:R-:W-:Y:S01]  /*21a20*/  IMAD.IADD R17, R5, 0x1, R2 ;  /* 0x0000000105117824 */ /* 0x000fe200078e0202 */
[----:B------:R-:W-:Y:S06]  /*21a30*/  BRA `(.L_x_1953) ;  /* 0x00000000000c7947 */ /* 0x000fec0003800000 */
.L_x_1948:
[----:B------:R-:W-:Y:S02]  /*21a40*/  IMAD.MOV.U32 R17, RZ, RZ, RZ ;  /* 0x000000ffff117224 */ /* 0x000fe400078e00ff */
[----:B------:R-:W-:Y:S02]  /*21a50*/  IMAD.U32 R16, RZ, RZ, UR6 ;  /* 0x00000006ff107e24 */ /* 0x000fe4000f8e00ff */
[----:B------:R-:W-:-:S07]  /*21a60*/  IMAD.MOV.U32 R18, RZ, RZ, RZ ;  /* 0x000000ffff127224 */ /* 0x000fce00078e00ff */
.L_x_1953:
[----:B------:R-:W-:-:S13]  /*21a70*/  ISETP.NE.AND P0, PT, R0, RZ, PT ;  /* 0x000000ff0000720c */ /* 0x000fda0003f05270 */
[----:B------:R-:W1:Y:S01]  /*21a80*/  @!P0 S2R R3, SR_CgaCtaId ;  /* 0x0000000000038919 */ /* 0x000e620000008800 */
[----:B------:R-:W-:-:S04]  /*21a90*/  @!P0 MOV R0, 0x400 ;  /* 0x0000040000008802 */ /* 0x000fc80000000f00 */
[----:B-1----:R-:W-:-:S05]  /*21aa0*/  @!P0 LEA R0, R3, R0, 0x18 ;  /* 0x0000000003008211 */ /* 0x002fca00078ec0ff */
[----:B------:R2:W-:Y:S01]  /*21ab0*/  @!P0 STS.128 [R0+0x2a8d0], R16 ;  /* 0x02a8d01000008388 */ /* 0x0005e20000000c00 */
[----:B------:R-:W-:Y:S06]  /*21ac0*/  BAR.ARV 0x5, 0x180 ;  /* 0x0146000000007b1d */ /* 0x000fec0000002000 */
.L_x_1946:
        /* <DEDUP_REMOVED lines=13> */
[C---:B------:R-:W-:Y:S01]  /*21ba0*/  LOP3.LUT R3, R0.reuse, 0x1f8, RZ, 0xc0, !PT ;  /* 0x000001f800037812 */ /* 0x040fe200078ec0ff */
[----:B------:R-:W-:Y:S01]  /*21bb0*/  ULDC.64 UR38, c[0x0][0x198] ;  /* 0x0000660000267ab9 */ /* 0x000fe20000000a00 */
[C---:B------:R-:W-:Y:S01]  /*21bc0*/  ISETP.NE.AND P1, PT, R7.reuse, RZ, PT ;  /* 0x000000ff0700720c */ /* 0x040fe20003f25270 */
[----:B0-----:R-:W-:Y:S01]  /*21bd0*/  IMAD.SHL.U32 R2, R7, 0x8, RZ ;  /* 0x0000000807027824 */ /* 0x001fe200078e00ff */
[----:B------:R-:W-:Y:S01]  /*21be0*/  LOP3.LUT R3, R3, 0x38, R4, 0x78, !PT ;  /* 0x0000003803037812 */ /* 0x000fe200078e7804 */
[----:B------:R-:W-:Y:S01]  /*21bf0*/  ULOP3.LUT UR37, UR60, 0x2, URZ, 0xfc, !UPT ;  /* 0x000000023c257892 */ /* 0x000fe2000f8efc3f */
[----:B------:R-:W-:Y:S01]  /*21c00*/  LOP3.LUT R0, R0, 0x38, RZ, 0xc0, !PT ;  /* 0x0000003800007812 */ /* 0x000fe200078ec0ff */
[----:B------:R-:W-:Y:S01]  /*21c10*/  ULDC UR36, c[0x0][0xc] ;  /* 0x0000030000247ab9 */ /* 0x000fe20000000800 */
[----:B------:R-:W-:-:S02]  /*21c20*/  LOP3.LUT R2, R3, 0x200, R2, 0xf8, !PT ;  /* 0x0000020003027812 */ /* 0x000fc400078ef802 */
[C---:B------:R-:W-:Y:S01]  /*21c30*/  LOP3.LUT P0, R3, R4.reuse, 0x1f, RZ, 0xc0, !PT ;  /* 0x0000001f04037812 */ /* 0x040fe2000780c0ff */
[----:B------:R-:W-:Y:S01]  /*21c40*/  IMAD.SHL.U32 R4, R4, 0x10, RZ ;  /* 0x0000001004047824 */ /* 0x000fe200078e00ff */
[----:B------:R-:W-:-:S03]  /*21c50*/  SHF.R.U32.HI R6, RZ, 0x3, R7 ;  /* 0x00000003ff067819 */ /* 0x000fc60000011607 */
[----:B------:R0:W-:Y:S01]  /*21c60*/  STL [R1+0x28], R3 ;  /* 0x0000280301007387 */ /* 0x0001e20000100800 */
[----:B------:R-:W-:Y:S01]  /*21c70*/  LOP3.LUT R4, R6, 0x70, R4, 0xf8, !PT ;  /* 0x0000007006047812 */ /* 0x000fe200078ef804 */
[----:B-1----:R-:W-:-:S06]  /*21c80*/  ULEA UR4, UR5, UR4, 0x18 ;  /* 0x0000000405047291 */ /* 0x002fcc000f8ec03f */
[----:B0-----:R-:W-:-:S04]  /*21c90*/  IMAD.U32 R3, RZ, RZ, UR4 ;  /* 0x00000004ff037e24 */ /* 0x001fc8000f8e00ff */
[----:B------:R-:W-:Y:S01]  /*21ca0*/  IMAD R2, R2, 0x2, R3 ;  /* 0x0000000202027824 */ /* 0x000fe200078e0203 */
[----:B------:R0:W-:Y:S04]  /*21cb0*/  STL [R1], R3 ;  /* 0x0000000301007387 */ /* 0x0001e80000100800 */
[----:B------:R1:W-:Y:S04]  /*21cc0*/  STL [R1+0x2c], R2 ;  /* 0x00002c0201007387 */ /* 0x0003e80000100800 */
[----:B------:R-:W-:Y:S01]  /*21cd0*/  STL [R1+0x48], RZ ;  /* 0x000048ff01007387 */ /* 0x000fe20000100800 */
[----:B0-----:R-:W-:-:S02]  /*21ce0*/  IMAD.MOV.U32 R3, RZ, RZ, 0x1 ;  /* 0x00000001ff037424 */ /* 0x001fc400078e00ff */
[----:B-1----:R-:W-:Y:S01]  /*21cf0*/  IMAD.MOV.U32 R2, RZ, RZ, 0x1 ;  /* 0x00000001ff027424 */ /* 0x002fe200078e00ff */
        /* <DEDUP_REMOVED lines=8> */
[----:B------:R0:W-:Y:S04]  /*21d80*/  STL [R1+0x20], R2 ;  /* 0x0000200201007387 */ /* 0x0001e80000100800 */
[----:B------:R1:W-:Y:S04]  /*21d90*/  STL [R1+0xc], RZ ;  /* 0x00000cff01007387 */ /* 0x0003e80000100800 */
[----:B------:R1:W-:Y:S01]  /*21da0*/  STL [R1+0x8], RZ ;  /* 0x000008ff01007387 */ /* 0x0003e20000100800 */
[----:B0-----:R-:W-:-:S03]  /*21db0*/  LOP3.LUT R2, R0, 0x40, RZ, 0xfc, !PT ;  /* 0x0000004000027812 */ /* 0x001fc600078efcff */
[----:B------:R1:W-:Y:S01]  /*21dc0*/  STL [R1+0x18], R3 ;  /* 0x0000180301007387 */ /* 0x0003e20000100800 */
[----:B------:R-:W-:-:S07]  /*21dd0*/  LOP3.LUT R0, R0, 0x80, RZ, 0xfc, !PT ;  /* 0x0000008000007812 */ /* 0x000fce00078efcff */
.L_x_2114:
[----:B0-----:R-:W0:Y:S01]  /*21de0*/  LDC.64 R12, c[0x0][0xa00] ;  /* 0x00028000ff0c7b82 */ /* 0x001e220000000a00 */
[----:B------:R-:W-:Y:S05]  /*21df0*/  YIELD ;  /* 0x0000000000007946 */ /* 0x000fea0003800000 */
[----:B------:R-:W-:Y:S01]  /*21e00*/  ULDC.64 UR4, c[0x0][0xa28] ;  /* 0x00028a0000047ab9 */ /* 0x000fe20000000a00 */
[----:B------:R-:W-:Y:S02]  /*21e10*/  CS2R R6, SRZ ;  /* 0x0000000000067805 */ /* 0x000fe4000001ff00 */
[----:B------:R-:W-:Y:S01]  /*21e20*/  ISETP.NE.U32.AND P0, PT, RZ, UR4, PT ;  /* 0x00000004ff007c0c */ /* 0x000fe2000bf05070 */
[----:B------:R-:W-:Y:S01]  /*21e30*/  ULDC.64 UR10, c[0x0][0x208] ;  /* 0x00008200000a7ab9 */ /* 0x000fe20000000a00 */
[----:B------:R-:W-:Y:S01]  /*21e40*/  ULDC.64 UR8, c[0x0][0xa18] ;  /* 0x0002860000087ab9 */ /* 0x000fe20000000a00 */
[----:B--2---:R-:W2:Y:S01]  /*21e50*/  LDC.64 R4, c[0x0][0xa08] ;  /* 0x00028200ff047b82 */ /* 0x004ea20000000a00 */
[----:B------:R-:W-:Y:S01]  /*21e60*/  ISETP.NE.AND.EX P0, PT, RZ, UR5, PT, P0 ;  /* 0x00000005ff007c0c */ /* 0x000fe2000bf05300 */
[----:B------:R-:W-:Y:S01]  /*21e70*/  ULDC.64 UR4, c[0x0][0xa00] ;  /* 0x0002800000047ab9 */ /* 0x000fe20000000a00 */
[----:B------:R-:W-:Y:S01]  /*21e80*/  ULDC.64 UR6, c[0x0][0xa08] ;  /* 0x0002820000067ab9 */ /* 0x000fe20000000a00 */
[----:B------:R-:W-:-:S04]  /*21e90*/  ISETP.NE.U32.AND P1, PT, RZ, UR4, PT ;  /* 0x00000004ff007c0c */ /* 0x000fc8000bf25070 */
[----:B------:R-:W-:Y:S01]  /*21ea0*/  ISETP.NE.AND.EX P1, PT, RZ, UR5, PT, P1 ;  /* 0x00000005ff007c0c */ /* 0x000fe2000bf25310 */
[----:B------:R-:W-:Y:S01]  /*21eb0*/  ULDC.64 UR4, c[0x0][0xa10] ;  /* 0x0002840000047ab9 */ /* 0x000fe20000000a00 */
[----:B0-----:R-:W-:Y:S01]  /*21ec0*/  IMAD.WIDE R12, R19, 0x4, R12 ;  /* 0x00000004130c7825 */ /* 0x001fe200078e020c */
[----:B------:R-:W-:-:S03]  /*21ed0*/  ISETP.NE.U32.AND P3, PT, RZ, UR8, PT ;  /* 0x00000008ff007c0c */ /* 0x000fc6000bf65070 */
[----:B-1----:R-:W0:Y:S07]  /*21ee0*/  @P0 LDC.64 R2, c[0x0][0xa28] ;  /* 0x00028a00ff020b82 */ /* 0x002e2e0000000a00 */
[----:B------:R-:W3:Y:S01]  /*21ef0*/  @P1 LDG.E R7, desc[UR10][R12.64] ;  /* 0x0000000a0c071981 */ /* 0x000ee2000c1e1900 */
[----:B------:R-:W-:-:S13]  /*21f00*/  ISETP.NE.AND.EX P3, PT, RZ, UR9, PT, P3 ;  /* 0x00000009ff007c0c */ /* 0x000fda000bf65330 */
[----:B------:R-:W1:Y:S01]  /*21f10*/  @P3 LDC.64 R10, c[0x0][0xa18] ;  /* 0x00028600ff0a3b82 */ /* 0x000e620000000a00 */
[----:B0-----:R-:W-:-:S05]  /*21f20*/  @P0 IMAD.WIDE R2, R19, 0x4, R2 ;  /* 0x0000000413020825 */ /* 0x001fca00078e0202 */
[----:B-----5:R0:W5:Y:S01]  /*21f30*/  @P0 LDG.E R6, desc[UR10][R2.64] ;  /* 0x0000000a02060981 */ /* 0x020162000c1e1900 */
[----:B------:R-:W-:Y:S01]  /*21f40*/  ISETP.NE.U32.AND P0, PT, RZ, UR4, PT ;  /* 0x00000004ff007c0c */ /* 0x000fe2000bf05070 */
[----:B------:R-:W-:Y:S01]  /*21f50*/  ULDC UR4, c[0x0][0x288] ;  /* 0x0000a20000047ab9 */ /* 0x000fe20000000800 */
[----:B------:R-:W-:Y:S01]  /*21f60*/  ISETP.NE.U32.AND P2, PT, RZ, UR6, PT ;  /* 0x00000006ff007c0c */ /* 0x000fe2000bf45070 */
[----:B------:R-:W-:Y:S01]  /*21f70*/  IMAD.MOV.U32 R8, RZ, RZ, RZ ;  /* 0x000000ffff087224 */ /* 0x000fe200078e00ff */
[----:B------:R-:W-:Y:S01]  /*21f80*/  ISETP.NE.AND.EX P0, PT, RZ, UR5, PT, P0 ;  /* 0x00000005ff007c0c */ /* 0x000fe2000bf05300 */
[----:B------:R-:W-:Y:S01]  /*21f90*/  IMAD.MOV.U32 R0, RZ, RZ, RZ ;  /* 0x000000ffff007224 */ /* 0x000fe200078e00ff */
[----:B------:R-:W-:Y:S01]  /*21fa0*/  ISETP.NE.AND.EX P2, PT, RZ, UR7, PT, P2 ;  /* 0x00000007ff007c0c */ /* 0x000fe2000bf45320 */
[C---:B--2---:R-:W-:Y:S01]  /*21fb0*/  IMAD.WIDE R4, R19.reuse, 0x4, R4 ;  /* 0x0000000413047825 */ /* 0x044fe200078e0204 */
[----:B0-----:R-:W0:Y:S03]  /*21fc0*/  LDC.64 R2, c[0x0][0xa10] ;  /* 0x00028400ff027b82 */ /* 0x001e260000000a00 */
[----:B-1----:R-:W-:-:S08]  /*21fd0*/  @P3 IMAD.WIDE R10, R19, 0x4, R10 ;  /* 0x00000004130a3825 */ /* 0x002fd000078e020a */
[----:B------:R-:W5:Y:S01]  /*21fe0*/  @P2 LDG.E R8, desc[UR10][R4.64] ;  /* 0x0000000a04082981 */ /* 0x000f62000c1e1900 */
[----:B0-----:R-:W-:-:S05]  /*21ff0*/  IMAD.WIDE R2, R19, 0x4, R2 ;  /* 0x0000000413027825 */ /* 0x001fca00078e0202 */
[----:B------:R-:W5:Y:S04]  /*22000*/  @P0 LDG.E R0, desc[UR10][R2.64] ;  /* 0x0000000a02000981 */ /* 0x000f68000c1e1900 */
[----:B---3--:R0:W-:Y:S02]  /*22010*/  STL [R1+0x40], R7 ;  /* 0x0000400701007387 */ /* 0x0081e40000100800 */
        /* <DEDUP_REMOVED lines=10> */
[----:B0-----:R-:W-:Y:S01]  /*220c0*/  IMAD.U32 R10, RZ, RZ, UR5 ;  /* 0x00000005ff0a7e24 */ /* 0x001fe2000f8e00ff */
[----:B--2---:R0:W-:Y:S01]  /*220d0*/  STL [R1+0x3c], R7 ;  /* 0x00003c0701007387 */ /* 0x0041e20000100800 */
[----:B------:R-:W-:Y:S02]  /*220e0*/  IMAD.MOV.U32 R11, RZ, RZ, R7 ;  /* 0x000000ffff0b7224 */ /* 0x000fe400078e0007 */
[----:B0-----:R-:W-:Y:S01]  /*220f0*/  IMAD.U32 R7, RZ, RZ, UR4 ;  /* 0x00000004ff077e24 */ /* 0x001fe2000f8e00ff */
[----:B----4-:R-:W-:Y:S06]  /*22100*/  @P3 BRA `(.L_x_1955) ;  /* 0x0000000000183947 */ /* 0x010fec0003800000 */
[----:B------:R-:W-:Y:S05]  /*22110*/  @!P1 BRA `(.L_x_1955) ;  /* 0x0000000000149947 */ /* 0x000fea0003800000 */
[----:B------:R-:W-:Y:S02]  /*22120*/  ULDC.64 UR4, c[0x0][0x208] ;  /* 0x0000820000047ab9 */ /* 0x000fe40000000a00 */
[----:B------:R-:W2:Y:S04]  /*22130*/  LDG.E R9, desc[UR4][R12.64] ;  /* 0x000000040c097981 */ /* 0x000ea8000c1e1900 */
[----:B------:R-:W2:Y:S02]  /*22140*/  LDG.E R12, desc[UR4][R12.64+0x4] ;  /* 0x000004040c0c7981 */ /* 0x000ea4000c1e1900 */
[----:B--2---:R-:W-:-:S05]  /*22150*/  IMAD.IADD R11, R12, 0x1, -R9 ;  /* 0x000000010c0b7824 */ /* 0x004fca00078e0a09 */
[----:B------:R0:W-:Y:S02]  /*22160*/  STL [R1+0x3c], R11 ;  /* 0x00003c0b01007387 */ /* 0x0001e40000100800 */
.L_x_1955:
[----:B-----5:R-:W-:Y:S01]  /*22170*/  IMAD.IADD R8, R8, 0x1, R6 ;  /* 0x0000000108087824 */ /* 0x020fe200078e0206 */
[----:B------:R-:W-:Y:S02]  /*22180*/  ULDC.64 UR4, c[0x0][0xa20] ;  /* 0x0002880000047ab9 */ /* 0x000fe40000000a00 */
[----:B------:R-:W-:Y:S02]  /*22190*/  ISETP.NE.U32.AND P1, PT, RZ, UR4, PT ;  /* 0x00000004ff007c0c */ /* 0x000fe4000bf25070 */
[----:B------:R1:W-:Y:S02]  /*221a0*/  STL [R1+0x1c], R8 ;  /* 0x00001c0801007387 */ /* 0x0003e40000100800 */
[----:B------:R-:W-:-:S13]  /*221b0*/  ISETP.NE.AND.EX P1, PT, RZ, UR5, PT, P1 ;  /* 0x00000005ff007c0c */ /* 0x000fda000bf25310 */
[----:B-1----:R-:W-:Y:S05]  /*221c0*/  @!P1 BRA `(.L_x_1956) ;  /* 0x0000000000149947 */ /* 0x002fea0003800000 */
[----:B------:R-:W1:Y:S01]  /*221d0*/  LDC.64 R4, c[0x0][0xa20] ;  /* 0x00028800ff047b82 */ /* 0x000e620000000a00 */
[----:B------:R-:W-:Y:S01]  /*221e0*/  ULDC.64 UR4, c[0x0][0x208] ;  /* 0x0000820000047ab9 */ /* 0x000fe20000000a00 */
[----:B-1----:R-:W-:-:S05]  /*221f0*/  IMAD.WIDE R4, R19, 0x4, R4 ;  /* 0x0000000413047825 */ /* 0x002fca00078e0204 */
[----:B------:R1:W5:Y:S01]  /*22200*/  LDG.E R7, desc[UR4][R4.64] ;  /* 0x0000000404077981 */ /* 0x000362000c1e1900 */
[----:B------:R-:W-:Y:S05]  /*22210*/  BRA `(.L_x_1957) ;  /* 0x0000000000147947 */ /* 0x000fea0003800000 */
.L_x_1956:
[----:B------:R-:W-:Y:S05]  /*22220*/  @!P2 BRA `(.L_x_1957) ;  /* 0x000000000010a947 */ /* 0x000fea0003800000 */
[----:B------:R-:W-:Y:S02]  /*22230*/  ULDC.64 UR4, c[0x0][0x208] ;  /* 0x0000820000047ab9 */ /* 0x000fe40000000a00 */
[----:B------:R-:W2:Y:S04]  /*22240*/  LDG.E R7, desc[UR4][R4.64] ;  /* 0x0000000404077981 */ /* 0x000ea8000c1e1900 */
[----:B------:R-:W2:Y:S02]  /*22250*/  LDG.E R4, desc[UR4][R4.64+0x4] ;  /* 0x0000040404047981 */ /* 0x000ea4000c1e1900 */
[----:B--2---:R-:W-:-:S07]  /*22260*/  IMAD.IADD R7, R4, 0x1, -R7 ;  /* 0x0000000104077824 */ /* 0x004fce00078e0a07 */
.L_x_1957:
[----:B------:R-:W-:Y:S02]  /*22270*/  ULDC.64 UR4, c[0x0][0x208] ;  /* 0x0000820000047ab9 */ /* 0x000fe40000000a00 */
[----:B-1----:R-:W2:Y:S04]  /*22280*/  @P0 LDG.E R4, desc[UR4][R2.64] ;  /* 0x0000000402040981 */ /* 0x002ea8000c1e1900 */
[----:B------:R1:W2:Y:S01]  /*22290*/  @P0 LDG.E R2, desc[UR4][R2.64+0x4] ;  /* 0x0000040402020981 */ /* 0x0002a2000c1e1900 */
[----:B------:R-:W-:Y:S02]  /*222a0*/  IMAD.SHL.U32 R12, R17, 0x80, RZ ;  /* 0x00000080110c7824 */ /* 0x000fe400078e00ff */
[----:B-----5:R-:W-:Y:S02]  /*222b0*/  IMAD.IADD R9, R7, 0x1, -R6 ;  /* 0x0000000107097824 */ /* 0x020fe400078e0a06 */
[----:B------:R-:W-:Y:S01]  /*222c0*/  VIADD R7, R12, 0x7f ;  /* 0x0000007f0c077836 */ /* 0x000fe20000000000 */
[----:B------:R3:W-:Y:S01]  /*222d0*/  STL [R1+0x34], R12 ;  /* 0x0000340c01007387 */ /* 0x0007e20000100800 */
[----:B-1----:R-:W1:Y:S02]  /*222e0*/  LDC R3, c[0x0][0x448] ;  /* 0x00011200ff037b82 */ /* 0x002e640000000800 */
[----:B-1----:R-:W-:-:S13]  /*222f0*/  ISETP.NE.AND P1, PT, R3, 0x1, PT ;  /* 0x000000010300780c */ /* 0x002fda0003f25270 */
[----:B------:R-:W1:Y:S08]  /*22300*/  @P1 LDC R3, c[0x0][0x44c] ;  /* 0x00011300ff031b82 */ /* 0x000e700000000800 */
[----:B------:R-:W4:Y:S01]  /*22310*/  @P1 LDC R5, c[0x0][0x450] ;  /* 0x00011400ff051b82 */ /* 0x000f220000000800 */
[----:B--2---:R-:W-:Y:S02]  /*22320*/  @P0 IMAD.IADD R10, R2, 0x1, -R4 ;  /* 0x00000001020a0824 */ /* 0x004fe400078e0a04 */
[----:B-1----:R-:W-:-:S04]  /*22330*/  @P1 IMAD.HI.U32 R2, R7, R3, RZ ;  /* 0x0000000307021227 */ /* 0x002fc800078e00ff */
[----:B------:R-:W-:Y:S01]  /*22340*/  IMAD.IADD R6, R9, 0x1, R10 ;  /* 0x0000000109067824 */ /* 0x000fe200078e020a */
[----:B----4-:R-:W-:-:S03]  /*22350*/  @P1 SHF.R.U32.HI R7, RZ, R5, R2 ;  /* 0x00000005ff071219 */ /* 0x010fc60000011602 */
[C---:B------:R-:W-:Y:S01]  /*22360*/  VIADD R2, R6.reuse, 0x5f ;  /* 0x0000005f06027836 */ /* 0x040fe20000000000 */
[----:B------:R-:W-:-:S03]  /*22370*/  IADD3 R17, R6, 0x1, -R11 ;  /* 0x0000000106117810 */ /* 0x000fc60007ffe80b */
[----:B------:R-:W-:-:S04]  /*22380*/  IMAD.HI R2, R2, 0x2aaaaaab, RZ ;  /* 0x2aaaaaab02027827 */ /* 0x000fc800078e02ff */
[----:B------:R-:W-:Y:S01]  /*22390*/  IMAD.IADD R7, R17, 0x1, R7 ;  /* 0x0000000111077824 */ /* 0x000fe200078e0207 */
[----:B------:R-:W-:-:S04]  /*223a0*/  SHF.R.U32.HI R21, RZ, 0x1f, R2 ;  /* 0x0000001fff157819 */ /* 0x000fc80000011602 */
[----:B------:R-:W-:Y:S02]  /*223b0*/  LEA.HI.SX32 R21, R2, R21, 0x1c ;  /* 0x0000001502157211 */ /* 0x000fe400078fe2ff */
[----:B------:R-:W1:Y:S02]  /*223c0*/  LDC.64 R2, c[0x0][0x9e0] ;  /* 0x00027800ff027b82 */ /* 0x000e640000000a00 */
[----:B-1----:R-:W-:Y:S01]  /*223d0*/  ISETP.GE.AND P2, PT, R3, 0x1, PT ;  /* 0x000000010300780c */ /* 0x002fe20003f46270 */
        /* <DEDUP_REMOVED lines=13> */
.L_x_1960:
[----:B------:R-:W-:-:S13]  /*224b0*/  ISETP.NE.AND P3, PT, R3, 0x1, PT ;  /* 0x000000010300780c */ /* 0x000fda0003f65270 */
[----:B------:R-:W1:Y:S02]  /*224c0*/  @P3 LDC.64 R4, c[0x0][0x9e8] ;  /* 0x00027a00ff043b82 */ /* 0x000e640000000a00 */
[----:B-1----:R-:W-:-:S05]  /*224d0*/  @P3 IMAD.HI.U32 R4, R2, R4, RZ ;  /* 0x0000000402043227 */ /* 0x002fca00078e00ff */
[----:B------:R-:W-:-:S07]  /*224e0*/  @P3 SHF.R.U32.HI R2, RZ, R5, R4 ;  /* 0x00000005ff023219 */ /* 0x000fce0000011604 */
.L_x_1961:
[----:B------:R-:W-:Y:S05]  /*224f0*/  BSYNC B0 ;  /* 0x0000000000007941 */ /* 0x000fea0003800000 */
.L_x_1959:
[----:B------:R-:W-:-:S05]  /*22500*/  IMAD R2, R2, R3, R3 ;  /* 0x0000000302027224 */ /* 0x000fca00078e0203 */
[----:B------:R-:W-:-:S07]  /*22510*/  VIMNMX R8, R8, R2, PT ;  /* 0x0000000208087248 */ /* 0x000fce0003fe0100 */
.L_x_1958:
[----:B------:R-:W1:Y:S01]  /*22520*/  @P1 LDC R4, c[0x0][0x44c] ;  /* 0x00011300ff041b82 */ /* 0x000e620000000800 */
[----:B------:R-:W-:Y:S01]  /*22530*/  IMAD.MOV.U32 R2, RZ, RZ, R12 ;  /* 0x000000ffff027224 */ /* 0x000fe200078e000c */
[----:B------:R-:W-:Y:S01]  /*22540*/  ULDC UR4, c[0x0][0x9dc] ;  /* 0x0002770000047ab9 */ /* 0x000fe20000000800 */
[----:B------:R-:W-:-:S05]  /*22550*/  IMAD.IADD R20, R6, 0x1, -R11 ;  /* 0x0000000106147824 */ /* 0x000fca00078e0a0b */
[----:B------:R-:W2:Y:S01]  /*22560*/  @P1 LDC R5, c[0x0][0x450] ;  /* 0x00011400ff051b82 */ /* 0x000ea20000000800 */
[----:B-1----:R-:W-:-:S05]  /*22570*/  @P1 IMAD.HI.U32 R4, R12, R4, RZ ;  /* 0x000000040c041227 */ /* 0x002fca00078e00ff */
[----:B--2---:R-:W-:-:S05]  /*22580*/  @P1 SHF.R.U32.HI R2, RZ, R5, R4 ;  /* 0x00000005ff021219 */ /* 0x004fca0000011604 */
        /* <DEDUP_REMOVED lines=13> */
.L_x_1964:
[----:B------:R-:W-:-:S13]  /*22660*/  ISETP.NE.AND P1, PT, R3, 0x1, PT ;  /* 0x000000010300780c */ /* 0x000fda0003f25270 */
[----:B------:R-:W1:Y:S02]  /*22670*/  @P1 LDC.64 R4, c[0x0][0x9e8] ;  /* 0x00027a00ff041b82 */ /* 0x000e640000000a00 */
[----:B-1----:R-:W-:-:S05]  /*22680*/  @P1 IMAD.HI.U32 R4, R2, R4, RZ ;  /* 0x0000000402041227 */ /* 0x002fca00078e00ff */
[----:B------:R-:W-:-:S07]  /*22690*/  @P1 SHF.R.U32.HI R2, RZ, R5, R4 ;  /* 0x00000005ff021219 */ /* 0x000fce0000011604 */
.L_x_1965:
[----:B------:R-:W-:Y:S05]  /*226a0*/  BSYNC B0 ;  /* 0x0000000000007941 */ /* 0x000fea0003800000 */
.L_x_1963:
[----:B------:R-:W-:-:S05]  /*226b0*/  IMAD R2, R2, R3, RZ ;  /* 0x0000000302027224 */ /* 0x000fca00078e02ff */
[----:B------:R-:W-:-:S07]  /*226c0*/  VIMNMX R6, R6, R2, !PT ;  /* 0x0000000206067248 */ /* 0x000fce0007fe0100 */
.L_x_1962:
[----:B------:R-:W-:Y:S01]  /*226d0*/  VIADD R8, R8, 0x5f ;  /* 0x0000005f08087836 */ /* 0x000fe20000000000 */
[----:B------:R-:W-:Y:S01]  /*226e0*/  BSSY B0, `(.L_x_1966) ;  /* 0x000014d000007945 */ /* 0x000fe20003800000 */
[----:B------:R-:W-:Y:S01]  /*226f0*/  IMAD.HI R6, R6, 0x2aaaaaab, RZ ;  /* 0x2aaaaaab06067827 */ /* 0x000fe200078e02ff */
[----:B------:R-:W-:-:S03]  /*22700*/  PLOP3.LUT P5, PT, PT, PT, PT, 0x80, 0x0 ;  /* 0x000000000000781c */ /* 0x000fc60003faf070 */
        /* <DEDUP_REMOVED lines=21> */
[----:B------:R-:W-:Y:S01]  /*22860*/  UMOV UR4, 0xffffffff ;  /* 0xffffffff00047882 */ /* 0x000fe20000000000 */
[----:B------:R-:W-:Y:S02]  /*22870*/  SEL R2, R19, RZ, !P0 ;  /* 0x000000ff13027207 */ /* 0x000fe40004000000 */
[----:B------:R-:W-:Y:S05]  /*22880*/  BRA.DIV UR4, `(.L_x_1968) ;  /* 0x0000007604b07947 */ /* 0x000fea000b800000 */
[----:B------:R-:W1:Y:S02]  /*22890*/  S2R R5, SR_TID.X ;  /* 0x0000000000057919 */ /* 0x000e640000002100 */
[----:B-1----:R-:W-:-:S04]  /*228a0*/  SHF.R.U32.HI R5, RZ, 0x5, R5 ;  /* 0x00000005ff057819 */ /* 0x002fc80000011605 */
[----:B------:R-:W-:-:S05]  /*228b0*/  LOP3.LUT R5, R5, 0x3, RZ, 0xc0, !PT ;  /* 0x0000000305057812 */ /* 0x000fca00078ec0ff */
[----:B------:R1:W2:Y:S02]  /*228c0*/  SHFL.IDX PT, R14, R5, RZ, 0x1f ;  /* 0x00001fff050e7589 */ /* 0x0002a400000e0000 */
.L_x_2157:
[----:B--2---:R-:W-:Y:S02]  /*228d0*/  ISETP.NE.AND P0, PT, R14, RZ, PT ;  /* 0x000000ff0e00720c */ /* 0x004fe40003f05270 */
[----:B------:R-:W-:-:S11]  /*228e0*/  PLOP3.LUT P2, PT, PT, PT, PT, 0x8, 0x0 ;  /* 0x000000000000781c */ /* 0x000fd60003f4e170 */
[----:B------:R-:W-:Y:S05]  /*228f0*/  @P0 BRA `(.L_x_1969) ;  /* 0x00000000000c0947 */ /* 0x000fea0003800000 */
[----:B------:R-:W-:-:S03]  /*22900*/  UMOV UR4, 0xffffffff ;  /* 0xffffffff00047882 */ /* 0x000fc60000000000 */
[----:B------:R-:W-:Y:S05]  /*22910*/  BRA.DIV UR4, `(.L_x_1970) ;  /* 0x0000007604c07947 */ /* 0x000fea000b800000 */
[----:B------:R-:W-:-:S13]  /*22920*/  ELECT P2, URZ, PT ;  /* 0x00000000003f782f */ /* 0x000fda0003840000 */
.L_x_1969:
[----:B-1----:R-:W2:Y:S04]  /*22930*/  LDL R5, [R1+0x48] ;  /* 0x0000480001057983 */ /* 0x002ea80000100800 */
[----:B------:R-:W3:Y:S01]  /*22940*/  LDL R7, [R1] ;  /* 0x0000000001077983 */ /* 0x000ee20000100800 */
[----:B------:R-:W-:Y:S01]  /*22950*/  BSSY B1, `(.L_x_1971) ;  /* 0x0000008000017945 */ /* 0x000fe20003800000 */
[----:B--2---:R-:W-:-:S05]  /*22960*/  VIADD R5, R5, 0x1 ;  /* 0x0000000105057836 */ /* 0x004fca0000000000 */
[----:B------:R-:W-:-:S04]  /*22970*/  LEA.HI R6, R5, R5, RZ, 0x1 ;  /* 0x0000000505067211 */ /* 0x000fc800078f08ff */
[----:B------:R-:W-:-:S05]  /*22980*/  LOP3.LUT R6, R6, 0xfffffffe, RZ, 0xc0, !PT ;  /* 0xfffffffe06067812 */ /* 0x000fca00078ec0ff */
[----:B------:R-:W-:-:S05]  /*22990*/  IMAD.IADD R5, R5, 0x1, -R6 ;  /* 0x0000000105057824 */ /* 0x000fca00078e0a06 */
[----:B------:R-:W-:-:S04]  /*229a0*/  SHF.L.U32 R5, R5, 0x1f, RZ ;  /* 0x0000001f05057819 */ /* 0x000fc800000006ff */
[----:B---3--:R-:W1:Y:S02]  /*229b0*/  SYNCS.PHASECHK.TRANS64.TRYWAIT P0, [R7+URZ+0x2a820], R5 ;  /* 0x02a82005070075a7 */ /* 0x008e64000800017f */
[----:B-1----:R-:W-:Y:S05]  /*229c0*/  @!P0 BRA `(.L_x_1972) ;  /* 0x0000007400b88947 */ /* 0x002fea0003800000 */
.L_x_2160:
[----:B------:R-:W-:Y:S05]  /*229d0*/  BSYNC B1 ;  /* 0x0000000000017941 */ /* 0x000fea0003800000 */
.L_x_1971:
[----:B------:R-:W-:Y:S04]  /*229e0*/  BSSY B1, `(.L_x_1973) ;  /* 0x0000081000017945 */ /* 0x000fe80003800000 */
[----:B------:R-:W-:Y:S05]  /*229f0*/  @!P2 BRA `(.L_x_1974) ;  /* 0x0000000400fca947 */ /* 0x000fea0003800000 */
[----:B------:R-:W2:Y:S04]  /*22a00*/  LDL R9, [R1] ;  /* 0x0000000001097983 */ /* 0x000ea80000100800 */
[----:B------:R-:W2:Y:S04]  /*22a10*/  LDL R7, [R1+0xc] ;  /* 0x00000c0001077983 */ /* 0x000ea80000100800 */
[----:B------:R-:W3:Y:S01]  /*22a20*/  LDL R8, [R1+0x20] ;  /* 0x0000200001087983 */ /* 0x000ee20000100800 */
[----:B------:R-:W-:Y:S01]  /*22a30*/  BSSY B2, `(.L_x_1975) ;  /* 0x0000008000027945 */ /* 0x000fe20003800000 */
[----:B-1----:R-:W1:Y:S02]  /*22a40*/  S2R R6, SR_TID.X ;  /* 0x0000000000067919 */ /* 0x002e640000002100 */
[----:B-1----:R-:W-:-:S04]  /*22a50*/  LOP3.LUT R6, R6, 0x7f, RZ, 0xc0, !PT ;  /* 0x0000007f06067812 */ /* 0x002fc800078ec0ff */
[----:B------:R-:W-:Y:S01]  /*22a60*/  ISETP.NE.AND P4, PT, R6, RZ, PT ;  /* 0x000000ff0600720c */ /* 0x000fe20003f85270 */
[----:B--2---:R-:W-:Y:S01]  /*22a70*/  IMAD R7, R7, 0x8, R9 ;  /* 0x0000000807077824 */ /* 0x004fe200078e0209 */
[----:B---3--:R-:W-:-:S04]  /*22a80*/  SHF.L.U32 R10, R8, 0x1f, RZ ;  /* 0x0000001f080a7819 */ /* 0x008fc800000006ff */
[----:B------:R-:W1:Y:S02]  /*22a90*/  SYNCS.PHASECHK.TRANS64.TRYWAIT P0, [R7+URZ+0x2a8a0], R10 ;  /* 0x02a8a00a070075a7 */ /* 0x000e64000800017f */
[----:B-1----:R-:W-:Y:S05]  /*22aa0*/  @!P0 BRA `(.L_x_1976) ;  /* 0x0000007400988947 */ /* 0x002fea0003800000 */
.L_x_2161:
[----:B------:R-:W-:Y:S05]  /*22ab0*/  BSYNC B2 ;  /* 0x0000000000027941 */ /* 0x000fea0003800000 */
.L_x_1975:
        /* <DEDUP_REMOVED lines=8> */
.L_x_1978:
[----:B------:R-:W-:Y:S05]  /*22b40*/  BSYNC B2 ;  /* 0x0000000000027941 */ /* 0x000fea0003800000 */
.L_x_1977:
[----:B------:R-:W3:Y:S04]  /*22b50*/  LDL R8, [R1] ;  /* 0x0000000001087983 */ /* 0x000ee80000100800 */
[----:B--2---:R-:W3:Y:S01]  /*22b60*/  LDL R5, [R1+0xc] ;  /* 0x00000c0001057983 */ /* 0x004ee20000100800 */
        /* <DEDUP_REMOVED lines=9> */
[----:B---3--:R-:W-:-:S02]  /*22c00*/  IMAD R9, R5, 0x9000, R8 ;  /* 0x0000900005097824 */ /* 0x008fc400078e0208 */
[----:B------:R-:W-:Y:S02]  /*22c10*/  VIADD R5, R7, 0x2a890 ;  /* 0x0002a89007057836 */ /* 0x000fe40000000000 */
[----:B------:R-:W-:-:S07]  /*22c20*/  VIADD R8, R9, 0x18400 ;  /* 0x0001840009087836 */ /* 0x000fce0000000000 */
.L_x_1979:
        /* <DEDUP_REMOVED lines=16> */
.L_x_1980:
        /* <DEDUP_REMOVED lines=15> */
.L_x_1981:
        /* <DEDUP_REMOVED lines=10> */
[----:B------:R-:W2:Y:S01]  /*22ec0*/  SYNCS.PHASECHK.TRANS64.TRYWAIT P0, [R7+URZ+0x2a8c0], R10 ;  /* 0x02a8c00a070075a7 */ /* 0x000ea2000800017f */
[----:B------:R-:W-:Y:S04]  /*22ed0*/  BSSY B2, `(.L_x_1982) ;  /* 0x0000002000027945 */ /* 0x000fe80003800000 */
[----:B--2---:R-:W-:Y:S05]  /*22ee0*/  @!P0 BRA `(.L_x_1983) ;  /* 0x00000070009c8947 */ /* 0x004fea0003800000 */
.L_x_2162:
[----:B------:R-:W-:Y:S05]  /*22ef0*/  BSYNC B2 ;  /* 0x0000000000027941 */ /* 0x000fea0003800000 */
.L_x_1982:
[----:B------:R-:W-:Y:S01]  /*22f00*/  BSSY B2, `(.L_x_1984) ;  /* 0x000000a000027945 */ /* 0x000fe20003800000 */
[----:B-12---:R-:W-:Y:S02]  /*22f10*/  IMAD.MOV.U32 R10, RZ, RZ, 0x0 ;  /* 0x00000000ff0a7424 */ /* 0x006fe400078e00ff */
[----:B0-----:R-:W-:Y:S01]  /*22f20*/  IMAD.MOV.U32 R11, RZ, RZ, 0x12f00000 ;  /* 0x12f00000ff0b7424 */ /* 0x001fe200078e00ff */
[----:B------:R-:W-:Y:S06]  /*22f30*/  @P4 BRA `(.L_x_1985) ;  /* 0x0000000000184947 */ /* 0x000fec0003800000 */
[----:B------:R-:W2:Y:S02]  /*22f40*/  LDL R5, [R1+0x4] ;  /* 0x0000040001057983 */ /* 0x000ea40000100800 */
[----:B--2---:R-:W-:Y:S01]  /*22f50*/  LOP3.LUT P0, RZ, R5, 0x1, RZ, 0xc0, !PT ;  /* 0x0000000105ff7812 */ /* 0x004fe2000780c0ff */
[----:B------:R-:W-:-:S04]  /*22f60*/  IMAD.MOV.U32 R5, RZ, RZ, 0x6000 ;  /* 0x00006000ff057424 */ /* 0x000fc800078e00ff */
[----:B------:R0:W-:Y:S08]  /*22f70*/  SYNCS.ARRIVE.TRANS64 RZ, [R7+URZ+0x2a8b0], R5 ;  /* 0x02a8b00507ff79a7 */ /* 0x0001f0000800003f */
[----:B------:R-:W-:Y:S05]  /*22f80*/  @!P0 BRA `(.L_x_1985) ;  /* 0x0000000000048947 */ /* 0x000fea0003800000 */
[----:B------:R-:W-:Y:S01]  /*22f90*/  BPT.TRAP 0x1 ;  /* 0x000000040000795c */ /* 0x000fe20000300000 */
.L_x_1985:
[----:B------:R-:W-:Y:S05]  /*22fa0*/  BSYNC B2 ;  /* 0x0000000000027941 */ /* 0x000fea0003800000 */
.L_x_1984:
[----:B------:R-:W2:Y:S04]  /*22fb0*/  LDL R8, [R1] ;  /* 0x0000000001087983 */ /* 0x000ea80000100800 */
[----:B0-----:R-:W2:Y:S01]  /*22fc0*/  LDL R5, [R1+0xc] ;  /* 0x00000c0001057983 */ /* 0x001ea20000100800 */
[----:B------:R-:W-:Y:S01]  /*22fd0*/  R2UR UR10, R12 ;  /* 0x000000000c0a72ca */ /* 0x000fe200000e0000 */
[----:B------:R-:W-:Y:S01]  /*22fe0*/  UIADD3 UR4, UP0, UR38, 0x670, URZ ;  /* 0x0000067026047890 */ /* 0x000fe2000ff1e03f */
[----:B------:R-:W-:Y:S01]  /*22ff0*/  R2UR UR6, R10 ;  /* 0x000000000a0672ca */ /* 0x000fe200000e0000 */
[----:B------:R-:W-:Y:S01]  /*23000*/  VIADD R7, R7, 0x2a8b0 ;  /* 0x0002a8b007077836 */ /* 0x000fe20000000000 */
[----:B------:R-:W-:Y:S01]  /*23010*/  R2UR UR7, R11 ;  /* 0x000000000b0772ca */ /* 0x000fe200000e0000 */
[----:B------:R-:W-:Y:S01]  /*23020*/  UIADD3.X UR5, URZ, UR39, URZ, UP0, !UPT ;  /* 0x000000273f057290 */ /* 0x000fe200087fe43f */
[----:B------:R-:W-:Y:S01]  /*23030*/  PLOP3.LUT P0, PT, PT, PT, PT, 0x80, 0x0 ;  /* 0x000000000000781c */ /* 0x000fe20003f0f070 */
[----:B--2---:R-:W-:-:S04]  /*23040*/  IMAD R8, R5, 0x6000, R8 ;  /* 0x0000600005087824 */ /* 0x004fc800078e0208 */
[----:B------:R-:W-:-:S08]  /*23050*/  VIADD R5, R8, 0x400 ;  /* 0x0000040008057836 */ /* 0x000fd00000000000 */
.L_x_1986:
        /* <DEDUP_REMOVED lines=15> */
.L_x_1987:
        /* <DEDUP_REMOVED lines=10> */
.L_x_1974:
[----:B------:R-:W-:Y:S05]  /*231f0*/  BSYNC B1 ;  /* 0x0000000000017941 */ /* 0x000fea0003800000 */
.L_x_1973:
[----:B------:R-:W1:Y:S04]  /*23200*/  LDL.LU R9, [R1+0xc] ;  /* 0x00000c0001097983 */ /* 0x000e680000300800 */
[----:B------:R-:W2:Y:S01]  /*23210*/  LDL.LU R8, [R1+0x20] ;  /* 0x0000200001087983 */ /* 0x000ea20000300800 */
[----:B------:R-:W-:Y:S01]  /*23220*/  PLOP3.LUT P5, PT, PT, PT, PT, 0x8, 0x0 ;  /* 0x000000000000781c */ /* 0x000fe20003fae170 */
[----:B-1----:R-:W-:Y:S02]  /*23230*/  VIADD R5, R9, 0x1 ;  /* 0x0000000109057836 */ /* 0x002fe40000000000 */
[----:B------:R-:W-:-:S03]  /*23240*/  VIADD R9, R4, 0xfffffffe ;  /* 0xfffffffe04097836 */ /* 0x000fc60000000000 */
[----:B------:R-:W-:-:S04]  /*23250*/  ISETP.NE.AND P0, PT, R5, 0x2, PT ;  /* 0x000000020500780c */ /* 0x000fc80003f05270 */
[----:B------:R-:W-:Y:S02]  /*23260*/  SEL R6, RZ, 0x1, P0 ;  /* 0x00000001ff067807 */ /* 0x000fe40000000000 */
[----:B------:R-:W-:Y:S02]  /*23270*/  SEL R4, R5, RZ, P0 ;  /* 0x000000ff05047207 */ /* 0x000fe40000000000 */
[----:B--2---:R-:W-:Y:S02]  /*23280*/  LOP3.LUT R8, R8, R6, RZ, 0x3c, !PT ;  /* 0x0000000608087212 */ /* 0x004fe400078e3cff */
[----:B------:R-:W-:-:S03]  /*23290*/  ISETP.GE.AND P0, PT, R9, R3, PT ;  /* 0x000000030900720c */ /* 0x000fc60003f06270 */
[----:B------:R1:W-:Y:S04]  /*232a0*/  STL [R1+0x20], R8 ;  /* 0x0000200801007387 */ /* 0x0003e80000100800 */
[----:B------:R1:W-:Y:S06]  /*232b0*/  STL [R1+0xc], R4 ;  /* 0x00000c0401007387 */ /* 0x0003ec0000100800 */
[----:B------:R-:W-:Y:S05]  /*232c0*/  @!P0 BRA `(.L_x_1967) ;  /* 0x0000000800388947 */ /* 0x000fea0003800000 */
.L_x_2003:
[----:B------:R-:W-:Y:S05]  /*232d0*/  YIELD ;  /* 0x0000000000007946 */ /* 0x000fea0003800000 */
[----:B------:R-:W-:Y:S04]  /*232e0*/  BSSY B1, `(.L_x_1988) ;  /* 0x0000080000017945 */ /* 0x000fe80003800000 */
[----:B--2---:R-:W-:Y:S05]  /*232f0*/  @!P2 BRA `(.L_x_1989) ;  /* 0x0000000400f8a947 */ /* 0x004fea0003800000 */
        /* <DEDUP_REMOVED lines=11> */
.L_x_2163:
[----:B------:R-:W-:Y:S05]  /*233b0*/  BSYNC B2 ;  /* 0x0000000000027941 */ /* 0x000fea0003800000 */
.L_x_1990:
        /* <DEDUP_REMOVED lines=8> */
.L_x_1993:
[----:B------:R-:W-:Y:S05]  /*23440*/  BSYNC B2 ;  /* 0x0000000000027941 */ /* 0x000fea0003800000 */
.L_x_1992:
[----:B------:R-:W3:Y:S04]  /*23450*/  LDL R5, [R1] ;  /* 0x0000000001057983 */ /* 0x000ee80000100800 */
[----:B--2---:R-:W3:Y:S01]  /*23460*/  LDL R4, [R1+0xc] ;  /* 0x00000c0001047983 */ /* 0x004ee20000100800 */
[----:B------:R-:W-:Y:S01]  /*23470*/  IMAD.MOV.U32 R12, RZ, RZ, RZ ;  /* 0x000000ffff0c7224 */ /* 0x000fe200078e00ff */
[----:B------:R-:W-:Y:S01]  /*23480*/  UIADD3 UR4, UP0, UR38, 0x570, URZ ;  /* 0x0000057026047890 */ /* 0x000fe2000ff1e03f */
[----:B------:R-:W-:Y:S01]  /*23490*/  PLOP3.LUT P0, PT, PT, PT, PT, 0x80, 0x0 ;  /* 0x000000000000781c */ /* 0x000fe20003f0f070 */
[----:B------:R-:W-:Y:S01]  /*234a0*/  UMOV UR6, 0x0 ;  /* 0x0000000000067882 */ /* 0x000fe20000000000 */
[----:B------:R-:W-:Y:S01]  /*234b0*/  UMOV UR7, 0x12f00000 ;  /* 0x12f0000000077882 */ /* 0x000fe20000000000 */
[----:B------:R-:W-:Y:S01]  /*234c0*/  R2UR UR10, R12 ;  /* 0x000000000c0a72ca */ /* 0x000fe200000e0000 */
[----:B------:R-:W-:Y:S01]  /*234d0*/  UIADD3.X UR5, URZ, UR39, URZ, UP0, !UPT ;  /* 0x000000273f057290 */ /* 0x000fe200087fe43f */
[----:B---3--:R-:W-:-:S02]  /*234e0*/  IMAD R6, R4, 0x9000, R5 ;  /* 0x0000900004067824 */ /* 0x008fc400078e0205 */
[----:B------:R-:W-:Y:S02]  /*234f0*/  IMAD R5, R9, 0x60, R0 ;  /* 0x0000006009057824 */ /* 0x000fe400078e0200 */
[----:B------:R-:W-:Y:S02]  /*23500*/  VIADD R4, R8, 0x2a890 ;  /* 0x0002a89008047836 */ /* 0x000fe40000000000 */
[----:B------:R-:W-:-:S07]  /*23510*/  VIADD R10, R6, 0x18400 ;  /* 0x00018400060a7836 */ /* 0x000fce0000000000 */
.L_x_1994:
        /* <DEDUP_REMOVED lines=16> */
.L_x_1995:
        /* <DEDUP_REMOVED lines=10> */
[----:B------:R-:W-:Y:S01]  /*236c0*/  VIADD R6, R6, 0x1e400 ;  /* 0x0001e40006067836 */ /* 0x000fe20000000000 */
[----:B------:R-:W-:Y:S01]  /*236d0*/  PLOP3.LUT P0, PT, PT, PT, PT, 0x80, 0x0 ;  /* 0x000000000000781c */ /* 0x000fe20003f0f070 */
[----:B------:R-:W-:Y:S01]  /*236e0*/  UMOV UR6, 0x0 ;  /* 0x0000000000067882 */ /* 0x000fe20000000000 */
[----:B------:R-:W-:Y:S01]  /*236f0*/  UMOV UR7, 0x12f00000 ;  /* 0x12f0000000077882 */ /* 0x000fe20000000000 */
[----:B------:R-:W-:-:S10]  /*23700*/  UMOV UR10, 0x80 ;  /* 0x00000080000a7882 */ /* 0x000fd40000000000 */
.L_x_1996:
        /* <DEDUP_REMOVED lines=13> */
.L_x_2164:
[----:B------:R-:W-:Y:S05]  /*237e0*/  BSYNC B2 ;  /* 0x0000000000027941 */ /* 0x000fea0003800000 */
.L_x_1997:
[----:B------:R-:W-:Y:S01]  /*237f0*/  BSSY B2, `(.L_x_1999) ;  /* 0x000000a000027945 */ /* 0x000fe20003800000 */
[----:B------:R-:W-:Y:S02]  /*23800*/  IMAD.MOV.U32 R10, RZ, RZ, 0x0 ;  /* 0x00000000ff0a7424 */ /* 0x000fe400078e00ff */
[----:B0-----:R-:W-:Y:S01]  /*23810*/  IMAD.MOV.U32 R11, RZ, RZ, 0x12f00000 ;  /* 0x12f00000ff0b7424 */ /* 0x001fe200078e00ff */
[----:B------:R-:W-:Y:S06]  /*23820*/  @P1 BRA `(.L_x_2000) ;  /* 0x0000000000181947 */ /* 0x000fec0003800000 */
[----:B------:R-:W3:Y:S02]  /*23830*/  LDL R4, [R1+0x4] ;  /* 0x0000040001047983 */ /* 0x000ee40000100800 */
[----:B---3--:R-:W-:Y:S01]  /*23840*/  LOP3.LUT P0, RZ, R4, 0x1, RZ, 0xc0, !PT ;  /* 0x0000000104ff7812 */ /* 0x008fe2000780c0ff */
[----:B------:R-:W-:-:S04]  /*23850*/  IMAD.MOV.U32 R4, RZ, RZ, 0x6000 ;  /* 0x00006000ff047424 */ /* 0x000fc800078e00ff */
[----:B------:R0:W-:Y:S08]  /*23860*/  SYNCS.ARRIVE.TRANS64 RZ, [R8+URZ+0x2a8b0], R4 ;  /* 0x02a8b00408ff79a7 */ /* 0x0001f0000800003f */
[----:B------:R-:W-:Y:S05]  /*23870*/  @!P0 BRA `(.L_x_2000) ;  /* 0x0000000000048947 */ /* 0x000fea0003800000 */
[----:B------:R-:W-:Y:S01]  /*23880*/  BPT.TRAP 0x1 ;  /* 0x000000040000795c */ /* 0x000fe20000300000 */
.L_x_2000:
[----:B------:R-:W-:Y:S05]  /*23890*/  BSYNC B2 ;  /* 0x0000000000027941 */ /* 0x000fea0003800000 */
.L_x_1999:
[----:B------:R-:W3:Y:S04]  /*238a0*/  LDL R6, [R1] ;  /* 0x0000000001067983 */ /* 0x000ee80000100800 */
[----:B0-----:R-:W3:Y:S01]  /*238b0*/  LDL R4, [R1+0xc] ;  /* 0x00000c0001047983 */ /* 0x001ee20000100800 */
[----:B------:R-:W-:Y:S01]  /*238c0*/  R2UR UR10, R12 ;  /* 0x000000000c0a72ca */ /* 0x000fe200000e0000 */
[----:B------:R-:W-:Y:S01]  /*238d0*/  UIADD3 UR4, UP0, UR38, 0x670, URZ ;  /* 0x0000067026047890 */ /* 0x000fe2000ff1e03f */
[----:B------:R-:W-:Y:S01]  /*238e0*/  R2UR UR6, R10 ;  /* 0x000000000a0672ca */ /* 0x000fe200000e0000 */
[----:B-12---:R-:W-:Y:S01]  /*238f0*/  VIADD R8, R8, 0x2a8b0 ;  /* 0x0002a8b008087836 */ /* 0x006fe20000000000 */
[----:B------:R-:W-:Y:S01]  /*23900*/  R2UR UR7, R11 ;  /* 0x000000000b0772ca */ /* 0x000fe200000e0000 */
[----:B------:R-:W-:Y:S01]  /*23910*/  UIADD3.X UR5, URZ, UR39, URZ, UP0, !UPT ;  /* 0x000000273f057290 */ /* 0x000fe200087fe43f */
[----:B------:R-:W-:Y:S01]  /*23920*/  PLOP3.LUT P0, PT, PT, PT, PT, 0x80, 0x0 ;  /* 0x000000000000781c */ /* 0x000fe20003f0f070 */
[----:B---3--:R-:W-:-:S04]  /*23930*/  IMAD R4, R4, 0x6000, R6 ;  /* 0x0000600004047824 */ /* 0x008fc800078e0206 */
[----:B------:R-:W-:-:S08]  /*23940*/  VIADD R6, R4, 0x400 ;  /* 0x0000040004067836 */ /* 0x000fd00000000000 */
.L_x_2001:
        /* <DEDUP_REMOVED lines=15> */
.L_x_2002:
        /* <DEDUP_REMOVED lines=10> */
.L_x_1989:
[----:B------:R-:W-:Y:S05]  /*23ae0*/  BSYNC B1 ;  /* 0x0000000000017941 */ /* 0x000fea0003800000 */
.L_x_1988:
[----:B------:R-:W1:Y:S04]  /*23af0*/  LDL.LU R7, [R1+0xc] ;  /* 0x00000c0001077983 */ /* 0x000e680000300800 */
[----:B------:R-:W2:Y:S01]  /*23b00*/  LDL.LU R6, [R1+0x20] ;  /* 0x0000200001067983 */ /* 0x000ea20000300800 */
[----:B-1----:R-:W-:-:S05]  /*23b10*/  VIADD R4, R7, 0x1 ;  /* 0x0000000107047836 */ /* 0x002fca0000000000 */
[----:B------:R-:W-:-:S04]  /*23b20*/  ISETP.NE.AND P0, PT, R4, 0x2, PT ;  /* 0x000000020400780c */ /* 0x000fc80003f05270 */
[----:B------:R-:W-:Y:S02]  /*23b30*/  SEL R5, RZ, 0x1, P0 ;  /* 0x00000001ff057807 */ /* 0x000fe40000000000 */
[----:B------:R-:W-:Y:S02]  /*23b40*/  SEL R4, R4, RZ, P0 ;  /* 0x000000ff04047207 */ /* 0x000fe40000000000 */
[----:B--2---:R-:W-:Y:S02]  /*23b50*/  LOP3.LUT R6, R6, R5, RZ, 0x3c, !PT ;  /* 0x0000000506067212 */ /* 0x004fe400078e3cff */
[C---:B------:R-:W-:Y:S01]  /*23b60*/  ISETP.GT.AND P0, PT, R9.reuse, R3, PT ;  /* 0x000000030900720c */ /* 0x040fe20003f04270 */
[----:B------:R-:W-:Y:S02]  /*23b70*/  VIADD R9, R9, 0xffffffff ;  /* 0xffffffff09097836 */ /* 0x000fe40000000000 */
[----:B------:R2:W-:Y:S04]  /*23b80*/  STL [R1+0x20], R6 ;  /* 0x0000200601007387 */ /* 0x0005e80000100800 */
[----:B------:R2:W-:Y:S06]  /*23b90*/  STL [R1+0xc], R4 ;  /* 0x00000c0401007387 */ /* 0x0005ec0000100800 */
[----:B------:R-:W-:Y:S05]  /*23ba0*/  @P0 BRA `(.L_x_2003) ;  /* 0xfffffff400c80947 */ /* 0x000fea000383ffff */
.L_x_1967:
[----:B------:R-:W-:Y:S05]  /*23bb0*/  BSYNC B0 ;  /* 0x0000000000007941 */ /* 0x000fea0003800000 */
.L_x_1966:
[----:B------:R-:W3:Y:S01]  /*23bc0*/  LDL R7, [R1+0x34] ;  /* 0x0000340001077983 */ /* 0x000ee20000100800 */
[----:B------:R-:W4:Y:S01]  /*23bd0*/  LDC R0, c[0x0][0x448] ;  /* 0x00011200ff007b82 */ /* 0x000f220000000800 */
[----:B------:R-:W-:Y:S07]  /*23be0*/  @!P5 WARPSYNC.ALL ;  /* 0x000000000000d948 */ /* 0x000fee0003800000 */
[----:B------:R-:W-:Y:S01]  /*23bf0*/  @!P5 BAR.SYNC.DEFER_BLOCKING 0xc, 0x180 ;  /* 0x030600000000db1d */ /* 0x000fe20000010000 */
[----:B----4-:R-:W-:-:S13]  /*23c00*/  ISETP.NE.AND P0, PT, R0, 0x1, PT ;  /* 0x000000010000780c */ /* 0x010fda0003f05270 */
[----:B------:R-:W4:Y:S08]  /*23c10*/  @P0 LDC R2, c[0x0][0x44c] ;  /* 0x00011300ff020b82 */ /* 0x000f300000000800 */
[----:B------:R-:W5:Y:S01]  /*23c20*/  @P0 LDC R3, c[0x0][0x450] ;  /* 0x00011400ff030b82 */ /* 0x000f620000000800 */
[----:B---3--:R-:W-:-:S04]  /*23c30*/  VIADD R0, R7, 0x7f ;  /* 0x0000007f07007836 */ /* 0x008fc80000000000 */
[----:B----4-:R-:W-:-:S05]  /*23c40*/  @P0 IMAD.HI.U32 R2, R0, R2, RZ ;  /* 0x0000000200020227 */ /* 0x010fca00078e00ff */
[----:B-----5:R-:W-:Y:S02]  /*23c50*/  @P0 SHF.R.U32.HI R0, RZ, R3, R2 ;  /* 0x00000003ff000219 */ /* 0x020fe40000011602 */
[----:B------:R-:W3:Y:S03]  /*23c60*/  LDC.64 R2, c[0x0][0x9e0] ;  /* 0x00027800ff027b82 */ /* 0x000ee60000000a00 */
[----:B------:R-:W-:Y:S01]  /*23c70*/  IMAD.IADD R0, R17, 0x1, R0 ;  /* 0x0000000111007824 */ /* 0x000fe200078e0200 */
[----:B---3--:R-:W-:-:S03]  /*23c80*/  ISETP.GE.AND P1, PT, R3, 0x1, PT ;  /* 0x000000010300780c */ /* 0x008fc60003f26270 */
[----:B------:R-:W-:-:S10]  /*23c90*/  IMAD.IADD R2, R0, 0x1, R2 ;  /* 0x0000000100027824 */ /* 0x000fd400078e0202 */
[----:B------:R-:W-:Y:S05]  /*23ca0*/  @!P1 BRA `(.L_x_2004) ;  /* 0x0000000000489947 */ /* 0x000fea0003800000 */
[C---:B------:R-:W-:Y:S01]  /*23cb0*/  ISETP.GT.AND P2, PT, R0.reuse, RZ, PT ;  /* 0x000000ff0000720c */ /* 0x040fe20003f44270 */
[----:B------:R-:W-:Y:S01]  /*23cc0*/  BSSY B0, `(.L_x_2005) ;  /* 0x000000e000007945 */ /* 0x000fe20003800000 */
[----:B--2---:R-:W-:-:S11]  /*23cd0*/  VIADD R6, R0, 0xffffffff ;  /* 0xffffffff00067836 */ /* 0x004fd60000000000 */
[----:B------:R-:W-:Y:S05]  /*23ce0*/  @P2 BRA `(.L_x_2006) ;  /* 0x00000000001c2947 */ /* 0x000fea0003800000 */
[----:B------:R-:W-:Y:S01]  /*23cf0*/  ISETP.NE.AND P2, PT, R3, 0x1, PT ;  /* 0x000000010300780c */ /* 0x000fe20003f45270 */
[----:B------:R-:W-:-:S12]  /*23d00*/  IMAD.MOV R0, RZ, RZ, -R0 ;  /* 0x000000ffff007224 */ /* 0x000fd800078e0a00 */
[----:B-1----:R-:W1:Y:S02]  /*23d10*/  @P2 LDC.64 R4, c[0x0][0x9e8] ;  /* 0x00027a00ff042b82 */ /* 0x002e640000000a00 */
[----:B-1----:R-:W-:-:S05]  /*23d20*/  @P2 IMAD.HI.U32 R4, R0, R4, RZ ;  /* 0x0000000400042227 */ /* 0x002fca00078e00ff */
[----:B------:R-:W-:-:S04]  /*23d30*/  @P2 SHF.R.U32.HI R0, RZ, R5, R4 ;  /* 0x00000005ff002219 */ /* 0x000fc80000011604 */
[----:B------:R-:W-:Y:S01]  /*23d40*/  LOP3.LUT R6, RZ, R0, RZ, 0x33, !PT ;  /* 0x00000000ff067212 */ /* 0x000fe200078e33ff */
[----:B------:R-:W-:Y:S06]  /*23d50*/  BRA `(.L_x_2007) ;  /* 0x0000000000107947 */ /* 0x000fec0003800000 */
.L_x_2006:
[----:B------:R-:W-:-:S13]  /*23d60*/  ISETP.NE.AND P2, PT, R3, 0x1, PT ;  /* 0x000000010300780c */ /* 0x000fda0003f45270 */
[----:B-1----:R-:W1:Y:S02]  /*23d70*/  @P2 LDC.64 R4, c[0x0][0x9e8] ;  /* 0x00027a00ff042b82 */ /* 0x002e640000000a00 */
[----:B-1----:R-:W-:-:S05]  /*23d80*/  @P2 IMAD.HI.U32 R4, R6, R4, RZ ;  /* 0x0000000406042227 */ /* 0x002fca00078e00ff */
[----:B------:R-:W-:-:S07]  /*23d90*/  @P2 SHF.R.U32.HI R6, RZ, R5, R4 ;  /* 0x00000005ff062219 */ /* 0x000fce0000011604 */
.L_x_2007:
[----:B------:R-:W-:Y:S05]  /*23da0*/  BSYNC B0 ;  /* 0x0000000000007941 */ /* 0x000fea0003800000 */
.L_x_2005:
[----:B------:R-:W-:-:S05]  /*23db0*/  IMAD R6, R6, R3, R3 ;  /* 0x0000000306067224 */ /* 0x000fca00078e0203 */
[----:B------:R-:W-:-:S07]  /*23dc0*/  VIMNMX R2, R2, R6, PT ;  /* 0x0000000602027248 */ /* 0x000fce0003fe0100 */
.L_x_2004:
[----:B------:R-:W-:Y:S01]  /*23dd0*/  VIADD R0, R2, 0x5f ;  /* 0x0000005f02007836 */ /* 0x000fe20000000000 */
[----:B-12---:R-:W1:Y:S01]  /*23de0*/  @P0 LDC R4, c[0x0][0x450] ;  /* 0x00011400ff040b82 */ /* 0x006e620000000800 */
[----:B------:R-:W-:Y:S02]  /*23df0*/  ULDC UR4, c[0x0][0x9dc] ;  /* 0x0002770000047ab9 */ /* 0x000fe40000000800 */
[----:B------:R-:W-:-:S05]  /*23e00*/  IMAD.HI R0, R0, 0x2aaaaaab, RZ ;  /* 0x2aaaaaab00007827 */ /* 0x000fca00078e02ff */
[----:B------:R-:W-:-:S04]  /*23e10*/  SHF.R.U32.HI R2, RZ, 0x1f, R0 ;  /* 0x0000001fff027819 */ /* 0x000fc80000011600 */
[----:B------:R-:W-:Y:S02]  /*23e20*/  LEA.HI.SX32 R2, R0, R2, 0x1c ;  /* 0x0000000200027211 */ /* 0x000fe400078fe2ff */
[----:B------:R-:W2:Y:S02]  /*23e30*/  @P0 LDC R0, c[0x0][0x44c] ;  /* 0x00011300ff000b82 */ /* 0x000ea40000000800 */
[----:B------:R-:W-:Y:S01]  /*23e40*/  VIMNMX R6, R21, R2, PT ;  /* 0x0000000215067248 */ /* 0x000fe20003fe0100 */
[----:B------:R-:W-:-:S04]  /*23e50*/  IMAD.MOV.U32 R2, RZ, RZ, R7 ;  /* 0x000000ffff027224 */ /* 0x000fc800078e0007 */
[----:B------:R3:W-:Y:S01]  /*23e60*/  STL [R1+0x38], R6 ;  /* 0x0000380601007387 */ /* 0x0007e20000100800 */
[----:B--2---:R-:W-:-:S05]  /*23e70*/  @P0 IMAD.HI.U32 R0, R7, R0, RZ ;  /* 0x0000000007000227 */ /* 0x004fca00078e00ff */
[----:B-1----:R-:W-:-:S05]  /*23e80*/  @P0 SHF.R.U32.HI R2, RZ, R4, R0 ;  /* 0x00000004ff020219 */ /* 0x002fca0000011600 */
[----:B------:R-:W-:-:S04]  /*23e90*/  IMAD.IADD R0, R20, 0x1, R2 ;  /* 0x0000000114007824 */ /* 0x000fc800078e0202 */
[----:B------:R-:W-:Y:S01]  /*23ea0*/  VIADD R2, R0, -UR4 ;  /* 0x8000000400027c36 */ /* 0x000fe20008000000 */
[----:B---3--:R-:W-:Y:S06]  /*23eb0*/  @!P1 BRA `(.L_x_2008) ;  /* 0x0000000000449947 */ /* 0x008fec0003800000 */
        /* <DEDUP_REMOVED lines=10> */
.L_x_2010:
[----:B------:R-:W-:-:S13]  /*23f60*/  ISETP.NE.AND P0, PT, R3, 0x1, PT ;  /* 0x000000010300780c */ /* 0x000fda0003f05270 */
[----:B------:R-:W1:Y:S02]  /*23f70*/  @P0 LDC.64 R4, c[0x0][0x9e8] ;  /* 0x00027a00ff040b82 */ /* 0x000e640000000a00 */
[----:B-1----:R-:W-:-:S05]  /*23f80*/  @P0 IMAD.HI.U32 R4, R0, R4, RZ ;  /* 0x0000000400040227 */ /* 0x002fca00078e00ff */
[----:B------:R-:W-:-:S07]  /*23f90*/  @P0 SHF.R.U32.HI R0, RZ, R5, R4 ;  /* 0x00000005ff000219 */ /* 0x000fce0000011604 */
.L_x_2011:
[----:B------:R-:W-:Y:S05]  /*23fa0*/  BSYNC B0 ;  /* 0x0000000000007941 */ /* 0x000fea0003800000 */
.L_x_2009:
[----:B------:R-:W-:-:S05]  /*23fb0*/  IMAD R0, R0, R3, RZ ;  /* 0x0000000300007224 */ /* 0x000fca00078e02ff */
[----:B------:R-:W-:-:S07]  /*23fc0*/  VIMNMX R2, R2, R0, !PT ;  /* 0x0000000002027248 */ /* 0x000fce0007fe0100 */
.L_x_2008:
[----:B------:R-:W-:Y:S01]  /*23fd0*/  IMAD.HI R2, R2, 0x2aaaaaab, RZ ;  /* 0x2aaaaaab02027827 */ /* 0x000fe200078e02ff */
[----:B------:R-:W-:Y:S04]  /*23fe0*/  BSSY B7, `(.L_x_2012) ;  /* 0x0000435000077945 */ /* 0x000fe80003800000 */
[----:B------:R-:W-:-:S04]  /*23ff0*/  SHF.R.U32.HI R0, RZ, 0x1f, R2 ;  /* 0x0000001fff007819 */ /* 0x000fc80000011602 */
[----:B------:R-:W-:-:S04]  /*24000*/  LEA.HI.SX32 R0, R2, R0, 0x1c ;  /* 0x0000000002007211 */ /* 0x000fc800078fe2ff */
[----:B------:R-:W-:-:S04]  /*24010*/  VIMNMX R3, RZ, R0, !PT ;  /* 0x00000000ff037248 */ /* 0x000fc80007fe0100 */
[----:B------:R-:W-:Y:S01]  /*24020*/  ISETP.GT.AND P0, PT, R6, R3, PT ;  /* 0x000000030600720c */ /* 0x000fe20003f04270 */
[----:B------:R1:W-:-:S12]  /*24030*/  STL [R1+0x30], R3 ;  /* 0x0000300301007387 */ /* 0x0003d80000100800 */
[----:B-1----:R-:W-:Y:S05]  /*24040*/  @P0 BRA `(.L_x_2013) ;  /* 0x0000000000480947 */ /* 0x002fea0003800000 */
[----:B------:R-:W1:Y:S02]  /*24050*/  S2R R3, SR_TID.X ;  /* 0x0000000000037919 */ /* 0x000e640000002100 */
[----:B-1----:R-:W-:-:S04]  /*24060*/  LOP3.LUT R3, R3, 0x7f, RZ, 0xc0, !PT ;  /* 0x0000007f03037812 */ /* 0x002fc800078ec0ff */
[----:B------:R-:W-:-:S13]  /*24070*/  ISETP.NE.AND P1, PT, R3, RZ, PT ;  /* 0x000000ff0300720c */ /* 0x000fda0003f25270 */
[----:B------:R-:W-:Y:S05]  /*24080*/  @P1 BRA `(.L_x_2014) ;  /* 0x0000004000a81947 */ /* 0x000fea0003800000 */
[----:B------:R-:W1:Y:S01]  /*24090*/  S2R R3, SR_LANEID ;  /* 0x0000000000037919 */ /* 0x000e620000000000 */
[----:B------:R-:W-:Y:S01]  /*240a0*/  VOTEU.ANY UR4, UPT, PT ;  /* 0x0000000000047886 */ /* 0x000fe200038e0100 */
[----:B------:R-:W-:Y:S01]  /*240b0*/  ULDC.64 UR6, c[0x0][0x208] ;  /* 0x0000820000067ab9 */ /* 0x000fe20000000a00 */
[----:B------:R-:W1:Y:S08]  /*240c0*/  FLO.U32 R0, UR4 ;  /* 0x0000000400007d00 */ /* 0x000e7000080e0000 */
[----:B------:R-:W2:Y:S01]  /*240d0*/  POPC R5, UR4 ;  /* 0x0000000400057d09 */ /* 0x000ea20008000000 */
[----:B-1----:R-:W-:-:S02]  /*240e0*/  ISETP.EQ.U32.AND P0, PT, R0, R3, PT ;  /* 0x000000030000720c */ /* 0x002fc40003f02070 */
[----:B------:R-:W2:Y:S11]  /*240f0*/  LDC.64 R2, c[0x0][0xc60] ;  /* 0x00031800ff027b82 */ /* 0x000eb60000000a00 */
[----:B--2---:R-:W2:Y:S01]  /*24100*/  @P0 ATOMG.E.ADD.STRONG.GPU PT, R3, desc[UR6][R2.64], R5 ;  /* 0x00000005020309a8 */ /* 0x004ea200081ee1c6 */
[----:B------:R-:W1:Y:S02]  /*24110*/  S2R R4, SR_LTMASK ;  /* 0x0000000000047919 */ /* 0x000e640000003900 */
[----:B-1----:R-:W-:-:S04]  /*24120*/  LOP3.LUT R4, R4, UR4, RZ, 0xc0, !PT ;  /* 0x0000000404047c12 */ /* 0x002fc8000f8ec0ff */
[----:B------:R-:W1:Y:S01]  /*24130*/  POPC R7, R4 ;  /* 0x0000000400077309 */ /* 0x000e620000000000 */
[----:B--2---:R-:W1:Y:S02]  /*24140*/  SHFL.IDX PT, R0, R3, R0, 0x1f ;  /* 0x00001f0003007589 */ /* 0x004e6400000e0000 */
[----:B-1----:R-:W-:Y:S01]  /*24150*/  IADD3 R16, R0, UR36, R7 ;  /* 0x0000002400107c10 */ /* 0x002fe2000fffe007 */
[----:B------:R-:W-:Y:S06]  /*24160*/  BRA `(.L_x_2014) ;  /* 0x0000004000707947 */ /* 0x000fec0003800000 */
.L_x_2013:
[----:B------:R-:W2:Y:S01]  /*24170*/  LDL R17, [R1] ;  /* 0x0000000001117983 */ /* 0x000ea20000100800 */
        /* <DEDUP_REMOVED lines=14> */
[----:B0-----:R-:W-:Y:S02]  /*24260*/  IMAD.U32 R11, RZ, RZ, UR5 ;  /* 0x00000005ff0b7e24 */ /* 0x001fe4000f8e00ff */
[----:B------:R-:W-:Y:S02]  /*24270*/  IMAD.MOV.U32 R8, RZ, RZ, 0x70 ;  /* 0x00000070ff087424 */ /* 0x000fe400078e00ff */
[----:B------:R-:W-:Y:S02]  /*24280*/  IMAD.MOV.U32 R12, RZ, RZ, 0x1 ;  /* 0x00000001ff0c7424 */ /* 0x000fe400078e00ff */
[----:B------:R-:W-:-:S07]  /*24290*/  IMAD.MOV.U32 R13, RZ, RZ, RZ ;  /* 0x000000ffff0d7224 */ /* 0x000fce00078e00ff */
[----:B------:R-:W-:-:S07]  /*242a0*/  LEPC R20, `(.L_x_2016) ;  /* 0x000000001014794e */ /* 0x000fce0000000000 */
[----:B-1----:R-:W-:Y:S05]  /*242b0*/  CALL.ABS.NOINC R2 ;  /* 0x0000000002007343 */ /* 0x002fea0003c00000 */
.L_x_2016:
[----:B------:R-:W-:Y:S05]  /*242c0*/  BSYNC B6 ;  /* 0x0000000000067941 */ /* 0x000fea0003800000 */
.L_x_2015:
        /* <DEDUP_REMOVED lines=14> */
[----:B0-----:R-:W-:Y:S02]  /*243b0*/  IMAD.U32 R11, RZ, RZ, UR5 ;  /* 0x00000005ff0b7e24 */ /* 0x001fe4000f8e00ff */
[----:B------:R-:W-:Y:S02]  /*243c0*/  IMAD.MOV.U32 R8, RZ, RZ, 0x70 ;  /* 0x00000070ff087424 */ /* 0x000fe400078e00ff */
[----:B------:R-:W-:Y:S02]  /*243d0*/  IMAD.MOV.U32 R12, RZ, RZ, 0x1 ;  /* 0x00000001ff0c7424 */ /* 0x000fe400078e00ff */
[----:B-1----:R-:W-:-:S07]  /*243e0*/  IMAD.MOV.U32 R13, RZ, RZ, RZ ;  /* 0x000000ffff0d7224 */ /* 0x002fce00078e00ff */
[----:B------:R-:W-:-:S07]  /*243f0*/  LEPC R20, `(.L_x_2019) ;  /* 0x000000001014794e */ /* 0x000fce0000000000 */
[----:B--2---:R-:W-:Y:S05]  /*24400*/  CALL.ABS.NOINC R2 ;  /* 0x0000000002007343 */ /* 0x004fea0003c00000 */
.L_x_2019:
        /* <DEDUP_REMOVED lines=15> */
.L_x_2018:
[----:B------:R-:W-:Y:S05]  /*24500*/  BSYNC B6 ;  /* 0x0000000000067941 */ /* 0x000fea0003800000 */
.L_x_2017:
[----:B------:R-:W-:Y:S01]  /*24510*/  ULDC.64 UR4, c[0x0][0x9f8] ;  /* 0x00027e0000047ab9 */ /* 0x000fe20000000a00 */
[----:B------:R-:W2:Y:S01]  /*24520*/  LDL R17, [R1+0x38] ;  /* 0x0000380001117983 */ /* 0x000ea20000100800 */
[----:B------:R-:W-:Y:S01]  /*24530*/  ISETP.NE.U32.AND P0, PT, RZ, UR4, PT ;  /* 0x00000004ff007c0c */ /* 0x000fe2000bf05070 */
[----:B------:R-:W-:Y:S01]  /*24540*/  IMAD.MOV.U32 R7, RZ, RZ, R19 ;  /* 0x000000ffff077224 */ /* 0x000fe200078e0013 */
[----:B------:R-:W-:Y:S02]  /*24550*/  ULDC.64 UR6, c[0x0][0x208] ;  /* 0x0000820000067ab9 */ /* 0x000fe40000000a00 */
[----:B------:R-:W-:Y:S01]  /*24560*/  ISETP.NE.AND.EX P0, PT, RZ, UR5, PT, P0 ;  /* 0x00000005ff007c0c */ /* 0x000fe2000bf05300 */
[----:B------:R-:W-:-:S12]  /*24570*/  ULDC.64 UR4, c[0x0][0xa08] ;  /* 0x0002820000047ab9 */ /* 0x000fd80000000a00 */
[----:B------:R-:W1:Y:S02]  /*24580*/  @P0 LDC.64 R2, c[0x0][0x9f8] ;  /* 0x00027e00ff020b82 */ /* 0x000e640000000a00 */
[----:B-1----:R-:W-:-:S05]  /*24590*/  @P0 IMAD.WIDE R2, R19, 0x4, R2 ;  /* 0x0000000413020825 */ /* 0x002fca00078e0202 */
[----:B------:R1:W3:Y:S02]  /*245a0*/  @P0 LDG.E R7, desc[UR6][R2.64] ;  /* 0x0000000602070981 */ /* 0x0002e4000c1e1900 */
[----:B-1----:R-:W1:Y:S02]  /*245b0*/  LDC.64 R2, c[0x0][0x418] ;  /* 0x00010600ff027b82 */ /* 0x002e640000000a00 */
[----:B-1----:R-:W-:Y:S01]  /*245c0*/  LOP3.LUT P0, RZ, R2, UR4, RZ, 0xfc, !PT ;  /* 0x0000000402ff7c12 */ /* 0x002fe2000f80fcff */
[----:B------:R-:W-:-:S03]  /*245d0*/  UMOV UR4, 0xffffffff ;  /* 0xffffffff00047882 */ /* 0x000fc60000000000 */
[----:B------:R-:W-:Y:S01]  /*245e0*/  LOP3.LUT P0, RZ, R3, UR5, RZ, 0xfc, P0 ;  /* 0x0000000503ff7c12 */ /* 0x000fe2000800fcff */
[----:B--2---:R-:W-:Y:S01]  /*245f0*/  VIADD R0, R17, 0xffffffff ;  /* 0xffffffff11007836 */ /* 0x004fe20000000000 */
[----:B---3--:R-:W-:Y:S01]  /*24600*/  SHF.R.S32.HI R8, RZ, 0x1f, R7 ;  /* 0x0000001fff087819 */ /* 0x008fe20000011407 */
[----:B------:R1:W-:Y:S01]  /*24610*/  STL [R1+0x14], R7 ;  /* 0x0000140701007387 */ /* 0x0003e20000100800 */
[----:B------:R-:W-:-:S03]  /*24620*/  SEL R17, R7, RZ, !P0 ;  /* 0x000000ff07117207 */ /* 0x000fc60004000000 */
[----:B------:R1:W-:Y:S01]  /*24630*/  STL [R1+0x24], R8 ;  /* 0x0000240801007387 */ /* 0x0003e20000100800 */
[----:B------:R-:W-:Y:S05]  /*24640*/  BRA.DIV UR4, `(.L_x_2020) ;  /* 0x0000005e04007947 */ /* 0x000fea000b800000 */
[----:B------:R-:W2:Y:S02]  /*24650*/  S2R R4, SR_TID.X ;  /* 0x0000000000047919 */ /* 0x000ea40000002100 */
[----:B--2---:R-:W-:-:S04]  /*24660*/  SHF.R.U32.HI R4, RZ, 0x5, R4 ;  /* 0x00000005ff047819 */ /* 0x004fc80000011604 */
[----:B------:R-:W-:-:S05]  /*24670*/  LOP3.LUT R4, R4, 0x3, RZ, 0xc0, !PT ;  /* 0x0000000304047812 */ /* 0x000fca00078ec0ff */
[----:B------:R2:W3:Y:S02]  /*24680*/  SHFL.IDX PT, R14, R4, RZ, 0x1f ;  /* 0x00001fff040e7589 */ /* 0x0004e400000e0000 */
.L_x_2167:
[----:B--2---:R-:W2:Y:S01]  /*24690*/  LDL.LU R4, [R1+0x4] ;  /* 0x0000040001047983 */ /* 0x004ea20000300800 */
[----:B------:R-:W-:Y:S02]  /*246a0*/  PLOP3.LUT P1, PT, PT, PT, PT, 0x8, 0x0 ;  /* 0x000000000000781c */ /* 0x000fe40003f2e170 */
[----:B---3--:R-:W-:Y:S01]  /*246b0*/  ISETP.NE.AND P0, PT, R14, RZ, PT ;  /* 0x000000ff0e00720c */ /* 0x008fe20003f05270 */
[----:B------:R3:W-:Y:S01]  /*246c0*/  STL [R1+0x10], R0 ;  /* 0x0000100001007387 */ /* 0x0007e20000100800 */
[----:B--2---:R-:W-:-:S09]  /*246d0*/  LOP3.LUT R4, R4, 0xfffffffb, RZ, 0xc0, !PT ;  /* 0xfffffffb04047812 */ /* 0x004fd200078ec0ff */
[----:B------:R-:W-:-:S05]  /*246e0*/  @P1 LOP3.LUT R4, R4, 0x4, RZ, 0xfc, !PT ;  /* 0x0000000404041812 */ /* 0x000fca00078efcff */
[----:B------:R3:W-:Y:S01]  /*246f0*/  STL [R1+0x4], R4 ;  /* 0x0000040401007387 */ /* 0x0007e20000100800 */
[----:B------:R-:W-:Y:S05]  /*24700*/  @P0 BRA `(.L_x_2021) ;  /* 0x0000000400440947 */ /* 0x000fea0003800000 */
[----:B------:R-:W-:-:S03]  /*24710*/  UMOV UR4, 0xffffffff ;  /* 0xffffffff00047882 */ /* 0x000fc60000000000 */
[----:B------:R-:W-:Y:S05]  /*24720*/  BRA.DIV UR4, `(.L_x_2022) ;  /* 0x0000005a04fc7947 */ /* 0x000fea000b800000 */
[----:B------:R-:W-:-:S13]  /*24730*/  ELECT P6, URZ, PT ;  /* 0x00000000003f782f */ /* 0x000fda00038c0000 */
.L_x_2170:
[----:B------:R-:W-:Y:S05]  /*24740*/  @!P6 BRA `(.L_x_2021) ;  /* 0x000000040034e947 */ /* 0x000fea0003800000 */
[----:B------:R-:W-:-:S04]  /*24750*/  ISETP.NE.U32.AND P0, PT, R2, RZ, PT ;  /* 0x000000ff0200720c */ /* 0x000fc80003f05070 */
[----:B------:R-:W-:-:S13]  /*24760*/  ISETP.NE.AND.EX P0, PT, R3, RZ, PT, P0 ;  /* 0x000000ff0300720c */ /* 0x000fda0003f05300 */
[----:B------:R-:W-:Y:S05]  /*24770*/  @!P0 BRA `(.L_x_2023) ;  /* 0x0000000000548947 */ /* 0x000fea0003800000 */
[----:B------:R-:W2:Y:S01]  /*24780*/  LDC R6, c[0x0][0x43c] ;  /* 0x00010f00ff067b82 */ /* 0x000ea20000000800 */
[----:B------:R-:W-:Y:S01]  /*24790*/  IMAD.MOV.U32 R9, RZ, RZ, R0 ;  /* 0x000000ffff097224 */ /* 0x000fe200078e0000 */
[----:B------:R-:W-:Y:S01]  /*247a0*/  ULDC.64 UR4, c[0x0][0x428] ;  /* 0x00010a0000047ab9 */ /* 0x000fe20000000a00 */
[----:B------:R-:W-:Y:S02]  /*247b0*/  ULDC.64 UR6, c[0x0][0x208] ;  /* 0x0000820000067ab9 */ /* 0x000fe40000000a00 */
[----:B---3--:R-:W-:Y:S01]  /*247c0*/  IMAD.MOV.U32 R0, RZ, RZ, R9 ;  /* 0x000000ffff007224 */ /* 0x008fe200078e0009 */
[----:B--2---:R-:W-:-:S13]  /*247d0*/  ISETP.NE.AND P0, PT, R6, 0x1, PT ;  /* 0x000000010600780c */ /* 0x004fda0003f05270 */
[----:B------:R-:W2:Y:S02]  /*247e0*/  @P0 LDC.64 R4, c[0x0][0x440] ;  /* 0x00011000ff040b82 */ /* 0x000ea40000000a00 */
[----:B--2---:R-:W-:-:S05]  /*247f0*/  @P0 IMAD.HI.U32 R4, R9, R4, RZ ;  /* 0x0000000409040227 */ /* 0x004fca00078e00ff */
        /* <DEDUP_REMOVED lines=13> */
.L_x_2023:
[----:B-1----:R-:W4:Y:S04]  /*248d0*/  LDL R7, [R1] ;  /* 0x0000000001077983 */ /* 0x002f280000100800 */
[----:B---3--:R-:W4:Y:S04]  /*248e0*/  LDL R0, [R1+0x8] ;  /* 0x0000080001007983 */ /* 0x008f280000100800 */
[----:B--2---:R-:W2:Y:S01]  /*248f0*/  LDL R2, [R1+0x18] ;  /* 0x0000180001027983 */ /* 0x004ea20000100800 */
[----:B----4-:R-:W-:Y:S01]  /*24900*/  IMAD R0, R0, 0x8, R7 ;  /* 0x0000000800007824 */ /* 0x010fe200078e0207 */
[----:B--2---:R-:W-:-:S04]  /*24910*/  SHF.L.U32 R2, R2, 0x1f, RZ ;  /* 0x0000001f02027819 */ /* 0x004fc800000006ff */
[----:B------:R-:W1:Y:S02]  /*24920*/  SYNCS.PHASECHK.TRANS64.TRYWAIT P0, [R0+URZ+0x2a840], R2 ;  /* 0x02a84002000075a7 */ /* 0x000e64000800017f */
[----:B-1----:R-:W-:Y:S05]  /*24930*/  @!P0 BRA `(.L_x_2024) ;  /* 0x0000005800988947 */ /* 0x002fea0003800000 */
.L_x_2171:
[----:B------:R2:W5:Y:S01]  /*24940*/  LDL R3, [R1+0x4] ;  /* 0x0000040001037983 */ /* 0x0005620000100800 */
[----:B------:R-:W3:Y:S02]  /*24950*/  S2R R4, SR_TID.X ;  /* 0x0000000000047919 */ /* 0x000ee40000002100 */
[----:B---3--:R-:W-:-:S04]  /*24960*/  LOP3.LUT R4, R4, 0x7f, RZ, 0xc0, !PT ;  /* 0x0000007f04047812 */ /* 0x008fc800078ec0ff */
[----:B------:R-:W-:-:S13]  /*24970*/  ISETP.NE.AND P0, PT, R4, RZ, PT ;  /* 0x000000ff0400720c */ /* 0x000fda0003f05270 */
[----:B--2---:R-:W-:Y:S05]  /*24980*/  @P0 BRA `(.L_x_2025) ;  /* 0x0000000000140947 */ /* 0x004fea0003800000 */
[----:B-----5:R-:W-:Y:S01]  /*24990*/  LOP3.LUT P1, RZ, R3, 0x1, RZ, 0xc0, !PT ;  /* 0x0000000103ff7812 */ /* 0x020fe2000782c0ff */
[----:B-1----:R-:W-:-:S04]  /*249a0*/  IMAD.MOV.U32 R2, RZ, RZ, 0x9000 ;  /* 0x00009000ff027424 */ /* 0x002fc800078e00ff */
[----:B------:R2:W-:Y:S08]  /*249b0*/  SYNCS.ARRIVE.TRANS64 RZ, [R0+URZ+0x2a830], R2 ;  /* 0x02a8300200ff79a7 */ /* 0x0005f0000800003f */
[----:B------:R-:W-:Y:S05]  /*249c0*/  @!P1 BRA `(.L_x_2025) ;  /* 0x0000000000049947 */ /* 0x000fea0003800000 */
[----:B------:R-:W-:Y:S01]  /*249d0*/  BPT.TRAP 0x1 ;  /* 0x000000040000795c */ /* 0x000fe20000300000 */
.L_x_2025:
[----:B------:R-:W3:Y:S04]  /*249e0*/  LDL R6, [R1] ;  /* 0x0000000001067983 */ /* 0x000ee80000100800 */
[----:B------:R-:W3:Y:S04]  /*249f0*/  LDL R5, [R1+0x8] ;  /* 0x0000080001057983 */ /* 0x000ee80000100800 */
[----:B------:R-:W4:Y:S04]  /*24a00*/  LDL R4, [R1+0x10] ;  /* 0x0000100001047983 */ /* 0x000f280000100800 */
[----:B-12---:R-:W2:Y:S01]  /*24a10*/  LDL R2, [R1+0x1c] ;  /* 0x00001c0001027983 */ /* 0x006ea20000100800 */
        /* <DEDUP_REMOVED lines=8> */
[----:B------:R-:W-:Y:S01]  /*24aa0*/  LOP3.LUT R3, R3, 0xfffffffb, RZ, 0xc0, !PT ;  /* 0xfffffffb03037812 */ /* 0x000fe200078ec0ff */
[----:B------:R-:W-:-:S04]  /*24ab0*/  UMOV UR17, 0x40 ;  /* 0x0000004000117882 */ /* 0x000fc80000000000 */
[----:B------:R-:W-:-:S06]  /*24ac0*/  UIADD3 UR9, UR9, 0x2a830, URZ ;  /* 0x0002a83009097890 */ /* 0x000fcc000fffe03f */
[----:B------:R-:W-:-:S05]  /*24ad0*/  @P0 LOP3.LUT R3, R3, 0x4, RZ, 0xfc, !PT ;  /* 0x0000000403030812 */ /* 0x000fca00078efcff */
[----:B------:R1:W-:Y:S01]  /*24ae0*/  STL [R1+0x4], R3 ;  /* 0x0000040301007387 */ /* 0x0003e20000100800 */
[----:B---3--:R-:W-:Y:S01]  /*24af0*/  IMAD R0, R5, 0x9000, R6 ;  /* 0x0000900005007824 */ /* 0x008fe200078e0206 */
[----:B----4-:R-:W-:-:S04]  /*24b00*/  R2UR UR11, R4 ;  /* 0x00000000040b72ca */ /* 0x010fc800000e0000 */
[----:B------:R-:W-:Y:S02]  /*24b10*/  R2UR UR8, R0 ;  /* 0x00000000000872ca */ /* 0x000fe400000e0000 */
[----:B--2---:R-:W-:-:S11]  /*24b20*/  R2UR UR5, R2 ;  /* 0x00000000020572ca */ /* 0x004fd600000e0000 */
[----:B------:R-:W-:Y:S02]  /*24b30*/  UIADD3 UR14, UR8, 0x18400, URZ ;  /* 0x00018400080e7890 */ /* 0x000fe4000fffe03f */
[----:B------:R-:W-:Y:S02]  /*24b40*/  UIMAD UR11, UR11, 0x60, UR5 ;  /* 0x000000600b0b78a4 */ /* 0x000fe4000f8e0205 */
        /* <DEDUP_REMOVED lines=12> */
[----:B-1----:R-:W-:Y:S01]  /*24c10*/  NOP ;  /* 0x0000000000007918 */ /* 0x002fe20000000000 */
.L_x_2021:
[----:B---3--:R-:W2:Y:S04]  /*24c20*/  LDL R4, [R1] ;  /* 0x0000000001047983 */ /* 0x008ea80000100800 */
[----:B------:R-:W3:Y:S01]  /*24c30*/  LDL.LU R3, [R1+0x40] ;  /* 0x0000400001037983 */ /* 0x000ee20000300800 */
[----:B------:R-:W-:Y:S05]  /*24c40*/  WARPSYNC.ALL ;  /* 0x0000000000007948 */ /* 0x000fea0003800000 */
[----:B------:R-:W-:Y:S01]  /*24c50*/  ULDC.64 UR4, c[0x0][0x298] ;  /* 0x0000a60000047ab9 */ /* 0x000fe20000000a00 */
[----:B------:R-:W-:Y:S01]  /*24c60*/  BSSY B6, `(.L_x_2026) ;  /* 0x000001c000067945 */ /* 0x000fe20003800000 */
[----:B------:R-:W-:Y:S01]  /*24c70*/  BAR.SYNC.DEFER_BLOCKING 0x8, 0x180 ;  /* 0x0206000000007b1d */ /* 0x000fe20000010000 */
[----:B---3--:R-:W-:-:S05]  /*24c80*/  SHF.R.S32.HI R0, RZ, 0x1f, R3 ;  /* 0x0000001fff007819 */ /* 0x008fca0000011403 */
[----:B------:R-:W-:Y:S02]  /*24c90*/  IMAD R2, R0, UR4, RZ ;  /* 0x0000000400027c24 */ /* 0x000fe4000f8e02ff */
[----:B--2---:R-:W-:Y:S02]  /*24ca0*/  VIADD R0, R4, 0xc400 ;  /* 0x0000c40004007836 */ /* 0x004fe40000000000 */
[C---:B------:R-:W-:Y:S02]  /*24cb0*/  IMAD R2, R3.reuse, UR5, R2 ;  /* 0x0000000503027c24 */ /* 0x040fe4000f8e0202 */
[----:B------:R-:W-:Y:S01]  /*24cc0*/  IMAD.WIDE.U32 R4, R3, UR4, RZ ;  /* 0x0000000403047c25 */ /* 0x000fe2000f8e00ff */
[----:B------:R-:W-:-:S03]  /*24cd0*/  LOP3.LUT P0, RZ, R0, 0x3ff, RZ, 0xc0, !PT ;  /* 0x000003ff00ff7812 */ /* 0x000fc6000780c0ff */
[----:B------:R-:W-:Y:S01]  /*24ce0*/  IMAD.IADD R0, R5, 0x1, R2 ;  /* 0x0000000105007824 */ /* 0x000fe200078e0202 */
[----:B------:R2:W-:Y:S04]  /*24cf0*/  STL.64 [R1+0x40], R4 ;  /* 0x0000400401007387 */ /* 0x0005e80000100a00 */
[----:B------:R2:W-:Y:S05]  /*24d00*/  STL [R1+0x4c], R0 ;  /* 0x00004c0001007387 */ /* 0x0005ea0000100800 */
[----:B------:R-:W-:Y:S05]  /*24d10*/  @!P0 BRA `(.L_x_2027) ;  /* 0x0000000000408947 */ /* 0x000fea0003800000 */
[----:B------:R-:W-:Y:S01]  /*24d20*/  MOV R2, 0x0 ;  /* 0x0000000000027802 */ /* 0x000fe20000000f00 */
[----:B------:R-:W-:Y:S01]  /*24d30*/  ULDC.64 UR4, c[0x4][0x118] ;  /* 0x0100460000047ab9 */ /* 0x000fe20000000a00 */
[----:B------:R-:W-:Y:S01]  /*24d40*/  ULDC.64 UR6, c[0x4][0x120] ;  /* 0x0100480000067ab9 */ /* 0x000fe20000000a00 */
[----:B------:R-:W-:Y:S01]  /*24d50*/  ULDC.64 UR8, c[0x4][0x88] ;  /* 0x0100220000087ab9 */ /* 0x000fe20000000a00 */
[----:B--2---:R-:W-:Y:S02]  /*24d60*/  IMAD.U32 R4, RZ, RZ, UR4 ;  /* 0x00000004ff047e24 */ /* 0x004fe4000f8e00ff */
[----:B------:R-:W2:Y:S01]  /*24d70*/  LDC.64 R2, c[0x4][R2] ;  /* 0x0100000002027b82 */ /* 0x000ea20000000a00 */
[----:B------:R-:W-:Y:S02]  /*24d80*/  IMAD.U32 R5, RZ, RZ, UR5 ;  /* 0x00000005ff057e24 */ /* 0x000fe4000f8e00ff */
[----:B------:R-:W-:Y:S02]  /*24d90*/  IMAD.U32 R6, RZ, RZ, UR6 ;  /* 0x00000006ff067e24 */ /* 0x000fe4000f8e00ff */
[----:B-1----:R-:W-:-:S02]  /*24da0*/  IMAD.U32 R7, RZ, RZ, UR7 ;  /* 0x00000007ff077e24 */ /* 0x002fc4000f8e00ff */
[----:B------:R-:W-:Y:S02]  /*24db0*/  IMAD.U32 R10, RZ, RZ, UR8 ;  /* 0x00000008ff0a7e24 */ /* 0x000fe4000f8e00ff */
[----:B0-----:R-:W-:Y:S02]  /*24dc0*/  IMAD.U32 R11, RZ, RZ, UR9 ;  /* 0x00000009ff0b7e24 */ /* 0x001fe4000f8e00ff */
[----:B------:R-:W-:Y:S02]  /*24dd0*/  IMAD.MOV.U32 R8, RZ, RZ, 0x70 ;  /* 0x00000070ff087424 */ /* 0x000fe400078e00ff */
[----:B------:R-:W-:Y:S02]  /*24de0*/  IMAD.MOV.U32 R12, RZ, RZ, 0x1 ;  /* 0x00000001ff0c7424 */ /* 0x000fe400078e00ff */
[----:B------:R-:W-:-:S07]  /*24df0*/  IMAD.MOV.U32 R13, RZ, RZ, RZ ;  /* 0x000000ffff0d7224 */ /* 0x000fce00078e00ff */
[----:B------:R-:W-:-:S07]  /*24e00*/  LEPC R20, `(.L_x_2027) ;  /* 0x000000001014794e */ /* 0x000fce0000000000 */
[----:B--2---:R-:W-:Y:S05]  /*24e10*/  CALL.ABS.NOINC R2 ;  /* 0x0000000002007343 */ /* 0x004fea0003c00000 */
.L_x_2027:
[----:B------:R-:W-:Y:S05]  /*24e20*/  BSYNC B6 ;  /* 0x0000000000067941 */ /* 0x000fea0003800000 */
.L_x_2026:
[----:B--2---:R-:W2:Y:S01]  /*24e30*/  LDL.LU R0, [R1+0x4c] ;  /* 0x00004c0001007983 */ /* 0x004ea20000300800 */
[----:B-1----:R-:W1:Y:S01]  /*24e40*/  LDC R7, c[0x0][0x448] ;  /* 0x00011200ff077b82 */ /* 0x002e620000000800 */
[----:B------:R-:W-:Y:S02]  /*24e50*/  ULDC.64 UR4, c[0x0][0x2d8] ;  /* 0x0000b60000047ab9 */ /* 0x000fe40000000a00 */
[----:B------:R-:W2:Y:S04]  /*24e60*/  LDL.LU.64 R2, [R1+0x40] ;  /* 0x0000400001027983 */ /* 0x000ea80000300a00 */
[----:B0-----:R-:W3:Y:S01]  /*24e70*/  LDL R11, [R1+0x34] ;  /* 0x00003400010b7983 */ /* 0x001ee20000100800 */
[----:B------:R-:W0:Y:S01]  /*24e80*/  S2R R5, SR_TID.X ;  /* 0x0000000000057919 */ /* 0x000e220000002100 */
[----:B------:R-:W4:Y:S01]  /*24e90*/  S2R R8, SR_TID.X ;  /* 0x0000000000087919 */ /* 0x000f220000002100 */
[----:B0-----:R-:W-:-:S04]  /*24ea0*/  LOP3.LUT R5, R5, 0x7f, RZ, 0xc0, !PT ;  /* 0x0000007f05057812 */ /* 0x001fc800078ec0ff */
[----:B------:R-:W-:Y:S01]  /*24eb0*/  SHF.R.U32.HI R5, RZ, 0x3, R5 ;  /* 0x00000003ff057819 */ /* 0x000fe20000011605 */
[----:B----4-:R-:W-:-:S05]  /*24ec0*/  IMAD.SHL.U32 R8, R8, 0x10, RZ ;  /* 0x0000001008087824 */ /* 0x010fca00078e00ff */
[----:B------:R-:W-:Y:S01]  /*24ed0*/  LOP3.LUT R8, R5, 0x70, R8, 0xf8, !PT ;  /* 0x0000007005087812 */ /* 0x000fe200078ef808 */
[----:B------:R-:W0:Y:S01]  /*24ee0*/  S2R R9, SR_TID.X ;  /* 0x0000000000097919 */ /* 0x000e220000002100 */
[----:B------:R-:W4:Y:S01]  /*24ef0*/  S2R R10, SR_TID.X ;  /* 0x00000000000a7919 */ /* 0x000f220000002100 */
[----:B0-----:R-:W-:-:S05]  /*24f00*/  IMAD.SHL.U32 R9, R9, 0x8, RZ ;  /* 0x0000000809097824 */ /* 0x001fca00078e00ff */
[----:B------:R-:W-:-:S04]  /*24f10*/  LOP3.LUT R9, R9, 0x38, RZ, 0xc0, !PT ;  /* 0x0000003809097812 */ /* 0x000fc800078ec0ff */
[C---:B------:R-:W-:Y:S02]  /*24f20*/  LOP3.LUT R12, R9.reuse, 0x40, RZ, 0xfc, !PT ;  /* 0x00000040090c7812 */ /* 0x040fe400078efcff */
[----:B------:R-:W-:Y:S02]  /*24f30*/  LOP3.LUT R9, R9, 0x80, RZ, 0xfc, !PT ;  /* 0x0000008009097812 */ /* 0x000fe400078efcff */
[----:B----4-:R-:W-:-:S04]  /*24f40*/  LOP3.LUT R10, R10, 0x7f, RZ, 0xc0, !PT ;  /* 0x0000007f0a0a7812 */ /* 0x010fc800078ec0ff */
[----:B------:R-:W-:Y:S01]  /*24f50*/  SHF.R.U32.HI R10, RZ, 0x3, R10 ;  /* 0x00000003ff0a7819 */ /* 0x000fe2000001160a */
[----:B--2---:R-:W-:Y:S01]  /*24f60*/  IMAD.MOV.U32 R3, RZ, RZ, R0 ;  /* 0x000000ffff037224 */ /* 0x004fe200078e0000 */
        /* <DEDUP_REMOVED lines=12> */
[----:B-1----:R-:W-:-:S13]  /*25030*/  ISETP.NE.AND P0, PT, R7, 0x1, PT ;  /* 0x000000010700780c */ /* 0x002fda0003f05270 */
[----:B------:R-:W0:Y:S08]  /*25040*/  @P0 LDC R5, c[0x0][0x44c] ;  /* 0x00011300ff050b82 */ /* 0x000e300000000800 */
[----:B------:R-:W1:Y:S01]  /*25050*/  @P0 LDC R6, c[0x0][0x450] ;  /* 0x00011400ff060b82 */ /* 0x000e620000000800 */
[----:B------:R-:W-:Y:S02]  /*25060*/  IMAD R4, R4, UR4, RZ ;  /* 0x0000000404047c24 */ /* 0x000fe4000f8e02ff */
[----:B------:R-:W-:-:S04]  /*25070*/  IMAD.WIDE.U32 R2, R0, UR4, R2 ;  /* 0x0000000400027c25 */ /* 0x000fc8000f8e0002 */
[----:B------:R-:W-:Y:S01]  /*25080*/  IMAD R0, R0, UR5, R4 ;  /* 0x0000000500007c24 */ /* 0x000fe2000f8e0204 */
[----:B------:R-:W-:Y:S01]  /*25090*/  ULDC.64 UR4, c[0x0][0x2d0] ;  /* 0x0000b40000047ab9 */ /* 0x000fe20000000a00 */
[----:B---3--:R-:W-:Y:S02]  /*250a0*/  IMAD.IADD R4, R8, 0x1, R11 ;  /* 0x0000000108047824 */ /* 0x008fe400078e020b */
[----:B------:R-:W-:Y:S02]  /*250b0*/  IMAD.IADD R3, R3, 0x1, R0 ;  /* 0x0000000103037824 */ /* 0x000fe400078e0200 */
[----:B0-----:R-:W-:-:S04]  /*250c0*/  @P0 IMAD.HI.U32 R5, R4, R5, RZ ;  /* 0x0000000504050227 */ /* 0x001fc800078e00ff */
[----:B------:R-:W-:Y:S01]  /*250d0*/  IMAD.MOV.U32 R0, RZ, RZ, R4 ;  /* 0x000000ffff007224 */ /* 0x000fe200078e0004 */
[----:B-1----:R-:W-:Y:S01]  /*250e0*/  @P0 SHF.R.U32.HI R0, RZ, R6, R5 ;  /* 0x00000006ff000219 */ /* 0x002fe20000011605 */
[----:B------:R-:W0:Y:S04]  /*250f0*/  S2R R8, SR_TID.X ;  /* 0x0000000000087919 */ /* 0x000e280000002100 */
        /* <DEDUP_REMOVED lines=8> */
[----:B------:R-:W-:-:S05]  /*25180*/  SHF.R.S32.HI R0, RZ, 0x1f, R4 ;  /* 0x0000001fff007819 */ /* 0x000fca0000011404 */
[----:B------:R-:W-:Y:S02]  /*25190*/  IMAD R0, R0, UR4, RZ ;  /* 0x0000000400007c24 */ /* 0x000fe4000f8e02ff */
[----:B------:R-:W-:-:S04]  /*251a0*/  IMAD.WIDE.U32 R2, R4, UR4, R2 ;  /* 0x0000000404027c25 */ /* 0x000fc8000f8e0002 */
[----:B------:R-:W-:Y:S01]  /*251b0*/  IMAD R4, R4, UR5, R0 ;  /* 0x0000000504047c24 */ /* 0x000fe2000f8e0200 */
[----:B------:R-:W-:Y:S01]  /*251c0*/  ULDC.64 UR4, c[0x0][0x280] ;  /* 0x0000a00000047ab9 */ /* 0x000fe20000000a00 */
[----:B0-----:R-:W-:Y:S02]  /*251d0*/  IMAD.SHL.U32 R8, R8, 0x8, RZ ;  /* 0x0000000808087824 */ /* 0x001fe400078e00ff */
[----:B------:R-:W-:Y:S01]  /*251e0*/  IMAD.IADD R3, R3, 0x1, R4 ;  /* 0x0000000103037824 */ /* 0x000fe200078e0204 */
[----:B------:R-:W-:Y:S01]  /*251f0*/  LEA R4, P0, R2, UR4, 0x1 ;  /* 0x0000000402047c11 */ /* 0x000fe2000f8008ff */
[----:B------:R-:W-:Y:S01]  /*25200*/  ULDC UR4, c[0x0][0x2b8] ;  /* 0x0000ae0000047ab9 */ /* 0x000fe20000000800 */
[----:B------:R-:W-:Y:S02]  /*25210*/  LOP3.LUT R8, R8, 0x38, RZ, 0xc0, !PT ;  /* 0x0000003808087812 */ /* 0x000fe400078ec0ff */
[----:B------:R-:W-:Y:S01]  /*25220*/  LEA.HI.X R3, R2, UR5, R3, 0x1, P0 ;  /* 0x0000000502037c11 */ /* 0x000fe200080f0c03 */
[----:B------:R-:W-:Y:S01]  /*25230*/  UMOV UR5, 0xffffffff ;  /* 0xffffffff00057882 */ /* 0x000fe20000000000 */
[----:B------:R-:W-:-:S02]  /*25240*/  ISETP.GE.AND P3, PT, R8, UR4, PT ;  /* 0x0000000408007c0c */ /* 0x000fc4000bf66270 */
[----:B------:R-:W-:Y:S02]  /*25250*/  ISETP.GE.AND P0, PT, R12, UR4, PT ;  /* 0x000000040c007c0c */ /* 0x000fe4000bf06270 */
[----:B------:R-:W-:Y:S01]  /*25260*/  ISETP.GE.AND P1, PT, R9, UR4, PT ;  /* 0x0000000409007c0c */ /* 0x000fe2000bf26270 */
[----:B------:R-:W-:-:S12]  /*25270*/  BRA.DIV UR5, `(.L_x_2028) ;  /* 0x00000052055c7947 */ /* 0x000fd8000b800000 */
[----:B------:R-:W2:Y:S04]  /*25280*/  LDL.LU R6, [R1+0x3c] ;  /* 0x00003c0001067983 */ /* 0x000ea80000300800 */
[----:B------:R-:W3:Y:S04]  /*25290*/  LDL.LU R11, [R1+0x34] ;  /* 0x00003400010b7983 */ /* 0x000ee80000300800 */
[----:B------:R-:W4:Y:S01]  /*252a0*/  LDL R9, [R1+0x2c] ;  /* 0x00002c0001097983 */ /* 0x000f220000100800 */
[----:B------:R-:W-:Y:S01]  /*252b0*/  ULDC.64 UR4, c[0x0][0x208] ;  /* 0x0000820000047ab9 */ /* 0x000fe20000000a00 */
[----:B--2---:R-:W-:-:S02]  /*252c0*/  IMAD R2, R6, R7, RZ ;  /* 0x0000000706027224 */ /* 0x004fc400078e02ff */
[----:B------:R-:W0:Y:S01]  /*252d0*/  SHFL.IDX PT, R7, R4, RZ, 0x181f ;  /* 0x00181fff04077589 */ /* 0x000e2200000e0000 */
[----:B---3--:R-:W-:-:S03]  /*252e0*/  IMAD.IADD R0, R10, 0x1, R11 ;  /* 0x000000010a007824 */ /* 0x008fc600078e020b */
[----:B------:R-:W1:Y:S01]  /*252f0*/  SHFL.IDX PT, R6, R3, RZ, 0x181f ;  /* 0x00181fff03067589 */ /* 0x000e6200000e0000 */
[C---:B------:R-:W-:Y:S01]  /*25300*/  VIADD R5, R0.reuse, 0x10 ;  /* 0x0000001000057836 */ /* 0x040fe20000000000 */
[----:B------:R-:W-:-:S13]  /*25310*/  ISETP.GE.AND P2, PT, R0, R2, PT ;  /* 0x000000020000720c */ /* 0x000fda0003f46270 */
[----:B0-----:R-:W-:-:S05]  /*25320*/  @!P2 LEA R7, P4, R8, R7, 0x1 ;  /* 0x000000070807a211 */ /* 0x001fca00078808ff */
[----:B-1----:R-:W-:-:S05]  /*25330*/  @!P2 IMAD.X R6, RZ, RZ, R6, P4 ;  /* 0x000000ffff06a224 */ /* 0x002fca00020e0606 */
[----:B------:R-:W-:-:S04]  /*25340*/  @!P2 LOP3.LUT R7, R7, R6, RZ, 0x3c, !PT ;  /* 0x000000060707a212 */ /* 0x000fc800078e3cff */
[----:B------:R-:W-:-:S04]  /*25350*/  @!P2 LOP3.LUT R6, R7, R6, RZ, 0x3c, !PT ;  /* 0x000000060706a212 */ /* 0x000fc800078e3cff */
[----:B------:R-:W-:-:S05]  /*25360*/  @!P2 LOP3.LUT R7, R7, R6, RZ, 0x3c, !PT ;  /* 0x000000060707a212 */ /* 0x000fca00078e3cff */
[----:B------:R-:W-:Y:S01]  /*25370*/  @!PT LDS RZ, [RZ] ;  /* 0x00000000fffff984 */ /* 0x000fe20000000800 */
[----:B----4-:R-:W-:Y:S04]  /*25380*/  @!P2 LDGSTS.E.BYPASS.LTC128B.128 [R9+0xc400], desc[UR4][R6.64], !P3 ;  /* 0x0c4000000609afae */ /* 0x010fe8000d901d44 */
        /* <DEDUP_REMOVED lines=64> */
[----:B------:R0:W1:Y:S04]  /*25790*/  SHFL.IDX PT, R5, R3, 0x7, 0x181f ;  /* 0x00f81f0003057f89 */ /* 0x00006800000e0000 */
[----:B------:R0:W-:Y:S04]  /*257a0*/  @!P2 LDGSTS.E.BYPASS.LTC128B.128 [R9+0xf400], desc[UR4][R6.64], !P3 ;  /* 0x0f4000000609afae */ /* 0x0001e8000d901d44 */
[----:B------:R0:W-:Y:S04]  /*257b0*/  @!P2 LDGSTS.E.BYPASS.LTC128B.128 [R9+0x13400], desc[UR4][R6.64+0x80], !P0 ;  /* 0x134000800609afae */ /* 0x0001e8000c101d44 */
[----:B------:R0:W-:Y:S04]  /*257c0*/  @!P2 LDGSTS.E.BYPASS.LTC128B.128 [R9+0x17400], desc[UR4][R6.64+0x100], !P1 ;  /* 0x174001000609afae */ /* 0x0001e8000c901d44 */
[----:B------:R0:W2:Y:S02]  /*257d0*/  SHFL.IDX PT, R3, R4, 0x7, 0x181f ;  /* 0x00f81f0004037f89 */ /* 0x0000a400000e0000 */
.L_x_2188:
[----:B------:R-:W-:Y:S01]  /*257e0*/  VIADD R0, R0, 0x70 ;  /* 0x0000007000007836 */ /* 0x000fe20000000000 */
[----:B------:R-:W-:Y:S04]  /*257f0*/  BSSY B0, `(.L_x_2029) ;  /* 0x000000d000007945 */ /* 0x000fe80003800000 */
[----:B------:R-:W-:-:S13]  /*25800*/  ISETP.GE.AND P2, PT, R0, R2, PT ;  /* 0x000000020000720c */ /* 0x000fda0003f46270 */
[----:B------:R-:W-:Y:S05]  /*25810*/  @P2 BRA `(.L_x_2030) ;  /* 0x0000000000282947 */ /* 0x000fea0003800000 */
[----:B0-----:R-:W3:Y:S01]  /*25820*/  LDL R4, [R1+0x2c] ;  /* 0x00002c0001047983 */ /* 0x001ee20000100800 */
[----:B--2---:R-:W-:Y:S01]  /*25830*/  LEA R2, P2, R8, R3, 0x1 ;  /* 0x0000000308027211 */ /* 0x004fe200078408ff */
[----:B------:R-:W-:-:S04]  /*25840*/  ULDC.64 UR4, c[0x0][0x208] ;  /* 0x0000820000047ab9 */ /* 0x000fc80000000a00 */
[----:B-1----:R-:W-:-:S05]  /*25850*/  IMAD.X R3, RZ, RZ, R5, P2 ;  /* 0x000000ffff037224 */ /* 0x002fca00010e0605 */
[----:B------:R-:W-:Y:S01]  /*25860*/  @!PT LDS RZ, [RZ] ;  /* 0x00000000fffff984 */ /* 0x000fe20000000800 */
[----:B------:R-:W-:Y:S01]  /*25870*/  @!PT LDS RZ, [RZ] ;  /* 0x00000000fffff984 */ /* 0x000fe20000000800 */
[----:B------:R-:W-:Y:S01]  /*25880*/  @!PT LDS RZ, [RZ] ;  /* 0x00000000fffff984 */ /* 0x000fe20000000800 */
[----:B---3--:R3:W-:Y:S04]  /*25890*/  LDGSTS.E.BYPASS.LTC128B.128 [R4+0xfc00], desc[UR4][R2.64], !P3 ;  /* 0x0fc0000002047fae */ /* 0x0087e8000d901d44 */
[----:B------:R3:W-:Y:S04]  /*258a0*/  LDGSTS.E.BYPASS.LTC128B.128 [R4+0x13c00], desc[UR4][R2.64+0x80], !P0 ;  /* 0x13c0008002047fae */ /* 0x0007e8000c101d44 */
[----:B------:R3:W-:Y:S02]  /*258b0*/  LDGSTS.E.BYPASS.LTC128B.128 [R4+0x17c00], desc[UR4][R2.64+0x100], !P1 ;  /* 0x17c0010002047fae */ /* 0x0007e4000c901d44 */
.L_x_2030:
[----:B------:R-:W-:Y:S05]  /*258c0*/  BSYNC B0 ;  /* 0x0000000000007941 */ /* 0x000fea0003800000 */
.L_x_2029:
[----:B------:R4:W5:Y:S01]  /*258d0*/  LDL R8, [R1] ;  /* 0x0000000001087983 */ /* 0x0009620000100800 */
[----:B------:R-:W-:Y:S01]  /*258e0*/  PLOP3.LUT P0, PT, PT, PT, PT, 0x80, 0x0 ;  /* 0x000000000000781c */ /* 0x000fe20003f0f070 */
[----:B------:R-:W-:-:S12]  /*258f0*/  NOP ;  /* 0x0000000000007918 */ /* 0x000fd80000000000 */
.L_x_2031:
[----:B---3--:R-:W3:Y:S01]  /*25900*/  LDL R2, [R1] ;  /* 0x0000000001027983 */ /* 0x008ee20000100800 */
[----:B------:R-:W-:Y:S02]  /*25910*/  PLOP3.LUT P1, PT, P1, P0, PT, 0xa2, 0x0 ;  /* 0x000000000000781c */ /* 0x000fe40000f21472 */
[----:B---3--:R-:W-:-:S08]  /*25920*/  @P0 R2UR P1, UR4, R2 ;  /* 0x00000000020402ca */ /* 0x008fd00000020000 */
[----:B------:R-:W-:-:S05]  /*25930*/  @P0 PLOP3.LUT P0, PT, P1, PT, PT, 0x80, 0x0 ;  /* 0x000000000000081c */ /* 0x000fca0000f0f070 */
[----:B------:R-:W-:Y:S01]  /*25940*/  @!P1 SYNCS.ARRIVE.TRANS64.RED.A0T1 RZ, [UR4+0x2a800], RZ ;  /* 0x02a800ffffff99a7 */ /* 0x000fe20008200404 */
[----:B------:R-:W-:Y:S07]  /*25950*/  @!P1 ARRIVES.LDGSTSBAR.64.TRANSCNT [UR4+0x2a800] ;  /* 0x02a80000ff0099b0 */ /* 0x000fee0008000a84 */
[----:B------:R-:W-:Y:S05]  /*25960*/  @P0 BRA.U.ANY `(.L_x_2031) ;  /* 0xfffffffd00e40947 */ /* 0x000fea000393ffff */
[----:B0-2---:R-:W2:Y:S02]  /*25970*/  LDL.LU R3, [R1+0x48] ;  /* 0x0000480001037983 */ /* 0x005ea40000300800 */
        /* <DEDUP_REMOVED lines=9> */
[----:B------:R-:W2:Y:S03]  /*25a10*/  SYNCS.PHASECHK.TRANS64.TRYWAIT P0, [R2+URZ+0x2a820], R0 ;  /* 0x02a82000020075a7 */ /* 0x000ea6000800017f */
[----:B0-2---:R-:W-:Y:S05]  /*25a20*/  @!P0 BRA `(.L_x_2033) ;  /* 0x00000054005c8947 */ /* 0x005fea0003800000 */
.L_x_2189:
[----:B------:R-:W-:Y:S05]  /*25a30*/  BSYNC B0 ;  /* 0x0000000000007941 */ /* 0x000fea0003800000 */
.L_x_2032:
[----:B------:R-:W2:Y:S04]  /*25a40*/  LDL R3, [R1+0x38] ;  /* 0x0000380001037983 */ /* 0x000ea80000100800 */
[----:B0-----:R-:W3:Y:S01]  /*25a50*/  LDL R2, [R1+0x30] ;  /* 0x0000300001027983 */ /* 0x001ee20000100800 */
[----:B------:R-:W-:Y:S01]  /*25a60*/  BSSY B0, `(.L_x_2034) ;  /* 0x000022b000007945 */ /* 0x000fe20003800000 */
[----:B--2---:R-:W-:-:S05]  /*25a70*/  VIADD R0, R3, 0xfffffffe ;  /* 0xfffffffe03007836 */ /* 0x004fca0000000000 */
[----:B---3--:R-:W-:-:S13]  /*25a80*/  ISETP.GE.AND P0, PT, R0, R2, PT ;  /* 0x000000020000720c */ /* 0x008fda0003f06270 */
[----:B------:R-:W-:Y:S05]  /*25a90*/  @!P0 BRA `(.L_x_2035) ;  /* 0x00000020009c8947 */ /* 0x000fea0003800000 */
[----:B-----5:R-:W-:Y:S01]  /*25aa0*/  IMAD.MOV R8, RZ, RZ, -R3 ;  /* 0x000000ffff087224 */ /* 0x020fe200078e0a03 */
[----:B------:R-:W-:Y:S01]  /*25ab0*/  LOP3.LUT R2, RZ, R2, RZ, 0x33, !PT ;  /* 0x00000002ff027212 */ /* 0x000fe200078e33ff */
[----:B------:R-:W-:Y:S03]  /*25ac0*/  BSSY B2, `(.L_x_2036) ;  /* 0x00000ba000027945 */ /* 0x000fe60003800000 */
[----:B------:R-:W-:-:S05]  /*25ad0*/  VIADDMNMX R8, R8, 0x1, R2, !PT ;  /* 0x0000000108087846 */ /* 0x000fca0007800102 */
[----:B------:R-:W-:-:S05]  /*25ae0*/  IMAD.IADD R2, R3, 0x1, R8 ;  /* 0x0000000103027824 */ /* 0x000fca00078e0208 */
[----:B------:R-:W-:-:S04]  /*25af0*/  LOP3.LUT R2, R2, 0x1, RZ, 0xc0, !PT ;  /* 0x0000000102027812 */ /* 0x000fc800078ec0ff */
[----:B------:R-:W-:-:S13]  /*25b00*/  ISETP.NE.U32.AND P0, PT, R2, 0x1, PT ;  /* 0x000000010200780c */ /* 0x000fda0003f05070 */
[----:B------:R-:W-:Y:S05]  /*25b10*/  @P0 BRA `(.L_x_2037) ;  /* 0x0000000800d00947 */ /* 0x000fea0003800000 */
[----:B-1----:R-:W2:Y:S04]  /*25b20*/  LDL R5, [R1+0x4] ;  /* 0x0000040001057983 */ /* 0x002ea80000100800 */
[----:B------:R-:W3:Y:S04]  /*25b30*/  LDL R4, [R1+0x8] ;  /* 0x0000080001047983 */ /* 0x000ee80000100800 */
[----:B------:R-:W5:Y:S01]  /*25b40*/  LDL R3, [R1+0x18] ;  /* 0x0000180001037983 */ /* 0x000f620000100800 */
[----:B------:R-:W-:Y:S01]  /*25b50*/  BSSY B1, `(.L_x_2038) ;  /* 0x00000ac000017945 */ /* 0x000fe20003800000 */
[----:B--2---:R-:W-:Y:S01]  /*25b60*/  LOP3.LUT P1, RZ, R5, 0x4, RZ, 0xc0, !PT ;  /* 0x0000000405ff7812 */ /* 0x004fe2000782c0ff */
[----:B---3--:R-:W-:-:S05]  /*25b70*/  VIADD R7, R4, 0x1 ;  /* 0x0000000104077836 */ /* 0x008fca0000000000 */
[----:B------:R-:W-:-:S04]  /*25b80*/  ISETP.NE.AND P0, PT, R7, 0x2, PT ;  /* 0x000000020700780c */ /* 0x000fc80003f05270 */
[----:B------:R-:W-:Y:S02]  /*25b90*/  SEL R9, RZ, 0x1, P0 ;  /* 0x00000001ff097807 */ /* 0x000fe40000000000 */
[----:B------:R-:W-:Y:S02]  /*25ba0*/  SEL R7, R7, RZ, P0 ;  /* 0x000000ff07077207 */ /* 0x000fe40000000000 */
[----:B-----5:R-:W-:Y:S01]  /*25bb0*/  LOP3.LUT R9, R3, R9, RZ, 0x3c, !PT ;  /* 0x0000000903097212 */ /* 0x020fe200078e3cff */
        /* <DEDUP_REMOVED lines=10> */
[----:B------:R-:W-:Y:S01]  /*25c60*/  ULDC.64 UR8, c[0x0][0x208] ;  /* 0x0000820000087ab9 */ /* 0x000fe20000000a00 */
        /* <DEDUP_REMOVED lines=15> */
.L_x_2040:
[----:B------:R-:W2:Y:S01]  /*25d60*/  LDL R2, [R1] ;  /* 0x0000000001027983 */ /* 0x000ea20000100800 */
[----:B------:R-:W-:Y:S01]  /*25d70*/  BSSY B3, `(.L_x_2041) ;  /* 0x0000005000037945 */ /* 0x000fe20003800000 */
[----:B--2---:R-:W-:Y:S01]  /*25d80*/  IMAD R3, R7, 0x8, R2 ;  /* 0x0000000807037824 */ /* 0x004fe200078e0202 */
[----:B------:R-:W-:-:S04]  /*25d90*/  SHF.L.U32 R2, R9, 0x1f, RZ ;  /* 0x0000001f09027819 */ /* 0x000fc800000006ff */
[----:B------:R-:W1:Y:S02]  /*25da0*/  SYNCS.PHASECHK.TRANS64.TRYWAIT P0, [R3+URZ+0x2a840], R2 ;  /* 0x02a84002030075a7 */ /* 0x000e64000800017f */
[----:B-1----:R-:W-:Y:S05]  /*25db0*/  @!P0 BRA `(.L_x_2042) ;  /* 0x0000005000908947 */ /* 0x002fea0003800000 */
.L_x_2190:
[----:B------:R-:W-:Y:S05]  /*25dc0*/  BSYNC B3 ;  /* 0x0000000000037941 */ /* 0x000fea0003800000 */
.L_x_2041:
[----:B0-----:R-:W0:Y:S01]  /*25dd0*/  S2R R5, SR_TID.X ;  /* 0x0000000000057919 */ /* 0x001e220000002100 */
        /* <DEDUP_REMOVED lines=10> */
.L_x_2044:
[----:B------:R-:W-:Y:S05]  /*25e80*/  BSYNC B3 ;  /* 0x0000000000037941 */ /* 0x000fea0003800000 */
.L_x_2043:
        /* <DEDUP_REMOVED lines=13> */
.L_x_2045:
        /* <DEDUP_REMOVED lines=16> */
.L_x_2046:
        /* <DEDUP_REMOVED lines=15> */
.L_x_2047:
        /* <DEDUP_REMOVED lines=11> */
[----:B------:R-:W3:Y:S04]  /*26200*/  LDL R12, [R1] ;  /* 0x00000000010c7983 */ /* 0x000ee80000100800 */
[----:B------:R-:W3:Y:S01]  /*26210*/  LDL R6, [R1+0x8] ;  /* 0x0000080001067983 */ /* 0x000ee20000100800 */
[----:B------:R-:W-:Y:S01]  /*26220*/  BSSY B3, `(.L_x_2048) ;  /* 0x0000005000037945 */ /* 0x000fe20003800000 */
[----:B--2---:R-:W-:Y:S01]  /*26230*/  SHF.L.U32 R3, R13, 0x1f, RZ ;  /* 0x0000001f0d037819 */ /* 0x004fe200000006ff */
[----:B---3--:R-:W-:-:S04]  /*26240*/  IMAD R2, R6, 0x8, R12 ;  /* 0x0000000806027824 */ /* 0x008fc800078e020c */
[----:B------:R-:W0:Y:S02]  /*26250*/  SYNCS.PHASECHK.TRANS64.TRYWAIT P0, [R2+URZ+0x2a860], R3 ;  /* 0x02a86003020075a7 */ /* 0x000e24000800017f */
[----:B0-----:R-:W-:Y:S05]  /*26260*/  @!P0 BRA `(.L_x_2049) ;  /* 0x0000004c00788947 */ /* 0x001fea0003800000 */
.L_x_2191:
[----:B------:R-:W-:Y:S05]  /*26270*/  BSYNC B3 ;  /* 0x0000000000037941 */ /* 0x000fea0003800000 */
.L_x_2048:
        /* <DEDUP_REMOVED lines=10> */
.L_x_2050:
[----:B------:R-:W2:Y:S01]  /*26320*/  LDL R3, [R1+0x4] ;  /* 0x0000040001037983 */ /* 0x000ea20000100800 */
[----:B------:R-:W-:Y:S01]  /*26330*/  BSSY B3, `(.L_x_2051) ;  /* 0x0000004000037945 */ /* 0x000fe20003800000 */
[----:B--2---:R-:W-:-:S13]  /*26340*/  LOP3.LUT P0, RZ, R3, 0x8, RZ, 0xc0, !PT ;  /* 0x0000000803ff7812 */ /* 0x004fda000780c0ff */
[----:B------:R-:W-:Y:S05]  /*26350*/  @P0 BRA `(.L_x_2052) ;  /* 0x0000000000040947 */ /* 0x000fea0003800000 */
[----:B------:R-:W-:Y:S01]  /*26360*/  BPT.TRAP 0x1 ;  /* 0x000000040000795c */ /* 0x000fe20000300000 */
.L_x_2052:
[----:B------:R-:W-:Y:S05]  /*26370*/  BSYNC B3 ;  /* 0x0000000000037941 */ /* 0x000fea0003800000 */
.L_x_2051:
[----:B------:R-:W2:Y:S04]  /*26380*/  LDL R12, [R1] ;  /* 0x00000000010c7983 */ /* 0x000ea80000100800 */
        /* <DEDUP_REMOVED lines=13> */
.L_x_2053:
        /* <DEDUP_REMOVED lines=12> */
[----:B------:R-:W-:Y:S01]  /*26520*/  PLOP3.LUT P0, PT, PT, PT, PT, 0x80, 0x0 ;  /* 0x000000000000781c */ /* 0x000fe20003f0f070 */
[----:B------:R-:W-:Y:S01]  /*26530*/  UMOV UR6, 0x0 ;  /* 0x0000000000067882 */ /* 0x000fe20000000000 */
[----:B------:R-:W-:-:S11]  /*26540*/  UMOV UR7, 0x14f00000 ;  /* 0x14f0000000077882 */ /* 0x000fd60000000000 */
.L_x_2054:
        /* <DEDUP_REMOVED lines=12> */
.L_x_2039:
[----:B------:R-:W-:Y:S05]  /*26610*/  BSYNC B1 ;  /* 0x0000000000017941 */ /* 0x000fea0003800000 */
.L_x_2038:
[----:B0-----:R-:W2:Y:S04]  /*26620*/  LDL R0, [R1+0x38] ;  /* 0x0000380001007983 */ /* 0x001ea80000100800 */
[----:B------:R0:W-:Y:S04]  /*26630*/  STL [R1+0x8], R7 ;  /* 0x0000080701007387 */ /* 0x0001e80000100800 */
[----:B------:R0:W-:Y:S02]  /*26640*/  STL [R1+0x18], R9 ;  /* 0x0000180901007387 */ /* 0x0001e40000100800 */
[----:B0-2---:R-:W-:-:S07]  /*26650*/  VIADD R0, R0, 0xfffffffd ;  /* 0xfffffffd00007836 */ /* 0x005fce0000000000 */
.L_x_2037:
[----:B------:R-:W-:Y:S05]  /*26660*/  BSYNC B2 ;  /* 0x0000000000027941 */ /* 0x000fea0003800000 */
.L_x_2036:
[----:B------:R-:W2:Y:S01]  /*26670*/  LDL.LU R2, [R1+0x38] ;  /* 0x0000380001027983 */ /* 0x000ea20000300800 */
[----:B------:R-:W-:Y:S01]  /*26680*/  VIADD R8, R8, 0xfffffffe ;  /* 0xfffffffe08087836 */ /* 0x000fe20000000000 */
[----:B--2---:R-:W-:-:S04]  /*26690*/  LOP3.LUT R2, RZ, R2, RZ, 0x33, !PT ;  /* 0x00000002ff027212 */ /* 0x004fc800078e33ff */
[----:B------:R-:W-:-:S13]  /*266a0*/  ISETP.NE.AND P0, PT, R8, R2, PT ;  /* 0x000000020800720c */ /* 0x000fda0003f05270 */
[----:B------:R-:W-:Y:S05]  /*266b0*/  @!P0 BRA `(.L_x_2035) ;  /* 0x0000001400948947 */ /* 0x000fea0003800000 */
[----:B------:R-:W-:-:S07]  /*266c0*/  IMAD.MOV.U32 R9, RZ, RZ, R17 ;  /* 0x000000ffff097224 */ /* 0x000fce00078e0011 */
.L_x_2089:
[----:B------:R-:W2:Y:S04]  /*266d0*/  LDL R4, [R1+0x4] ;  /* 0x0000040001047983 */ /* 0x000ea80000100800 */
[----:B------:R-:W3:Y:S04]  /*266e0*/  LDL R3, [R1+0x8] ;  /* 0x0000080001037983 */ /* 0x000ee80000100800 */
[----:B------:R-:W5:Y:S01]  /*266f0*/  LDL R2, [R1+0x18] ;  /* 0x0000180001027983 */ /* 0x000f620000100800 */
[----:B------:R-:W-:Y:S05]  /*26700*/  YIELD ;  /* 0x0000000000007946 */ /* 0x000fea0003800000 */
[----:B------:R-:W-:Y:S01]  /*26710*/  BSSY B1, `(.L_x_2055) ;  /* 0x00000ac000017945 */ /* 0x000fe20003800000 */
[----:B--2---:R-:W-:Y:S01]  /*26720*/  LOP3.LUT P1, RZ, R4, 0x4, RZ, 0xc0, !PT ;  /* 0x0000000404ff7812 */ /* 0x004fe2000782c0ff */
[----:B---3--:R-:W-:-:S05]  /*26730*/  VIADD R4, R3, 0x1 ;  /* 0x0000000103047836 */ /* 0x008fca0000000000 */
[----:B------:R-:W-:-:S04]  /*26740*/  ISETP.NE.AND P0, PT, R4, 0x2, PT ;  /* 0x000000020400780c */ /* 0x000fc80003f05270 */
[----:B-1----:R-:W-:Y:S02]  /*26750*/  SEL R5, RZ, 0x1, P0 ;  /* 0x00000001ff057807 */ /* 0x002fe40000000000 */
[----:B------:R-:W-:Y:S02]  /*26760*/  SEL R4, R4, RZ, P0 ;  /* 0x000000ff04047207 */ /* 0x000fe40000000000 */
[----:B-----5:R-:W-:Y:S01]  /*26770*/  LOP3.LUT R5, R2, R5, RZ, 0x3c, !PT ;  /* 0x0000000502057212 */ /* 0x020fe200078e3cff */
        /* <DEDUP_REMOVED lines=24> */
[----:B------:R-:W-:-:S06]  /*26900*/  LEA.HI.X R9, R2, UR5, R3, 0x2, P0 ;  /* 0x0000000502097c11 */ /* 0x000fcc00080f1403 */
[----:B------:R0:W5:Y:S03]  /*26910*/  LDG.E R9, desc[UR8][R8.64] ;  /* 0x0000000808097981 */ /* 0x000166000c1e1900 */
.L_x_2057:
[----:B------:R-:W2:Y:S01]  /*26920*/  LDL R2, [R1] ;  /* 0x0000000001027983 */ /* 0x000ea20000100800 */
[----:B------:R-:W-:Y:S01]  /*26930*/  BSSY B2, `(.L_x_2058) ;  /* 0x0000005000027945 */ /* 0x000fe20003800000 */
[----:B--2---:R-:W-:Y:S01]  /*26940*/  IMAD R3, R4, 0x8, R2 ;  /* 0x0000000804037824 */ /* 0x004fe200078e0202 */
[----:B------:R-:W-:-:S04]  /*26950*/  SHF.L.U32 R2, R5, 0x1f, RZ ;  /* 0x0000001f05027819 */ /* 0x000fc800000006ff */
[----:B------:R-:W1:Y:S02]  /*26960*/  SYNCS.PHASECHK.TRANS64.TRYWAIT P0, [R3+URZ+0x2a840], R2 ;  /* 0x02a84002030075a7 */ /* 0x000e64000800017f */
[----:B-1----:R-:W-:Y:S05]  /*26970*/  @!P0 BRA `(.L_x_2059) ;  /* 0x0000004400c88947 */ /* 0x002fea0003800000 */
.L_x_2192:
[----:B------:R-:W-:Y:S05]  /*26980*/  BSYNC B2 ;  /* 0x0000000000027941 */ /* 0x000fea0003800000 */
.L_x_2058:
[----:B------:R-:W2:Y:S01]  /*26990*/  S2R R7, SR_TID.X ;  /* 0x0000000000077919 */ /* 0x000ea20000002100 */
[----:B------:R-:W-:Y:S01]  /*269a0*/  BSSY B2, `(.L_x_2060) ;  /* 0x000000a000027945 */ /* 0x000fe20003800000 */
[----:B--2---:R-:W-:-:S04]  /*269b0*/  LOP3.LUT R7, R7, 0x7f, RZ, 0xc0, !PT ;  /* 0x0000007f07077812 */ /* 0x004fc800078ec0ff */
[----:B------:R-:W-:-:S13]  /*269c0*/  ISETP.NE.AND P0, PT, R7, RZ, PT ;  /* 0x000000ff0700720c */ /* 0x000fda0003f05270 */
[----:B------:R-:W-:Y:S05]  /*269d0*/  @P0 BRA `(.L_x_2061) ;  /* 0x0000000000180947 */ /* 0x000fea0003800000 */
[----:B------:R-:W2:Y:S01]  /*269e0*/  LDL R7, [R1+0x4] ;  /* 0x0000040001077983 */ /* 0x000ea20000100800 */
[----:B-1----:R-:W-:-:S04]  /*269f0*/  IMAD.MOV.U32 R2, RZ, RZ, 0x9000 ;  /* 0x00009000ff027424 */ /* 0x002fc800078e00ff */
[----:B------:R3:W-:Y:S01]  /*26a00*/  SYNCS.ARRIVE.TRANS64 RZ, [R3+URZ+0x2a830], R2 ;  /* 0x02a8300203ff79a7 */ /* 0x0007e2000800003f */
[----:B--2---:R-:W-:-:S13]  /*26a10*/  LOP3.LUT P1, RZ, R7, 0x1, RZ, 0xc0, !PT ;  /* 0x0000000107ff7812 */ /* 0x004fda000782c0ff */
[----:B---3--:R-:W-:Y:S05]  /*26a20*/  @!P1 BRA `(.L_x_2061) ;  /* 0x0000000000049947 */ /* 0x008fea0003800000 */
[----:B------:R-:W-:Y:S01]  /*26a30*/  BPT.TRAP 0x1 ;  /* 0x000000040000795c */ /* 0x000fe20000300000 */
.L_x_2061:
[----:B------:R-:W-:Y:S05]  /*26a40*/  BSYNC B2 ;  /* 0x0000000000027941 */ /* 0x000fea0003800000 */
.L_x_2060:
        /* <DEDUP_REMOVED lines=12> */
[----:B0-----:R-:W-:-:S08]  /*26b10*/  VIADD R8, R7, 0x18400 ;  /* 0x0001840007087836 */ /* 0x001fd00000000000 */
.L_x_2062:
        /* <DEDUP_REMOVED lines=16> */
.L_x_2063:
        /* <DEDUP_REMOVED lines=15> */
.L_x_2064:
        /* <DEDUP_REMOVED lines=18> */
.L_x_2193:
[----:B------:R-:W-:Y:S05]  /*26e30*/  BSYNC B2 ;  /* 0x0000000000027941 */ /* 0x000fea0003800000 */
.L_x_2065:
        /* <DEDUP_REMOVED lines=10> */
.L_x_2067:
[----:B------:R-:W2:Y:S01]  /*26ee0*/  LDL R3, [R1+0x4] ;  /* 0x0000040001037983 */ /* 0x000ea20000100800 */
[----:B------:R-:W-:Y:S01]  /*26ef0*/  BSSY B2, `(.L_x_2068) ;  /* 0x0000004000027945 */ /* 0x000fe20003800000 */
[----:B--2---:R-:W-:-:S13]  /*26f00*/  LOP3.LUT P0, RZ, R3, 0x8, RZ, 0xc0, !PT ;  /* 0x0000000803ff7812 */ /* 0x004fda000780c0ff */
[----:B------:R-:W-:Y:S05]  /*26f10*/  @P0 BRA `(.L_x_2069) ;  /* 0x0000000000040947 */ /* 0x000fea0003800000 */
[----:B------:R-:W-:Y:S01]  /*26f20*/  BPT.TRAP 0x1 ;  /* 0x000000040000795c */ /* 0x000fe20000300000 */
.L_x_2069:
[----:B------:R-:W-:Y:S05]  /*26f30*/  BSYNC B2 ;  /* 0x0000000000027941 */ /* 0x000fea0003800000 */
.L_x_2068:
        /* <DEDUP_REMOVED lines=14> */
.L_x_2070:
        /* <DEDUP_REMOVED lines=15> */
.L_x_2071:
        /* <DEDUP_REMOVED lines=12> */
.L_x_2056:
[----:B------:R-:W-:Y:S05]  /*271d0*/  BSYNC B1 ;  /* 0x0000000000017941 */ /* 0x000fea0003800000 */
.L_x_2055:
[----:B------:R-:W2:Y:S01]  /*271e0*/  LDL R2, [R1+0x4] ;  /* 0x0000040001027983 */ /* 0x000ea20000100800 */
[----:B------:R-:W-:Y:S01]  /*271f0*/  VIADD R3, R4, 0x1 ;  /* 0x0000000104037836 */ /* 0x000fe20000000000 */
[----:B------:R-:W-:Y:S01]  /*27200*/  BSSY B1, `(.L_x_2072) ;  /* 0x00000ac000017945 */ /* 0x000fe20003800000 */
[----:B0-----:R-:W-:-:S03]  /*27210*/  VIADD R6, R0, 0xffffffff ;  /* 0xffffffff00067836 */ /* 0x001fc60000000000 */
        /* <DEDUP_REMOVED lines=13> */
[----:B------:R-:W2:Y:S01]  /*272f0*/  LDL R13, [R1+0x24] ;  /* 0x00002400010d7983 */ /* 0x000ea20000100800 */
[----:B------:R-:W1:Y:S01]  /*27300*/  LDC R8, c[0x0][0x43c] ;  /* 0x00010f00ff087b82 */ /* 0x000e620000000800 */
[----:B------:R-:W-:Y:S02]  /*27310*/  ULDC.64 UR6, c[0x0][0x428] ;  /* 0x00010a0000067ab9 */ /* 0x000fe40000000a00 */
[----:B------:R-:W3:Y:S01]  /*27320*/  LDL R12, [R1+0x14] ;  /* 0x00001400010c7983 */ /* 0x000ee20000100800 */
[----:B------:R-:W-:Y:S01]  /*27330*/  ULDC.64 UR8, c[0x0][0x208] ;  /* 0x0000820000087ab9 */ /* 0x000fe20000000a00 */
[----:B-1----:R-:W-:-:S13]  /*27340*/  ISETP.NE.AND P0, PT, R8, 0x1, PT ;  /* 0x000000010800780c */ /* 0x002fda0003f05270 */
[----:B------:R-:W1:Y:S02]  /*27350*/  @P0 LDC.64 R2, c[0x0][0x440] ;  /* 0x00011000ff020b82 */ /* 0x000e640000000a00 */
[----:B-1----:R-:W-:-:S04]  /*27360*/  @P0 IMAD.HI.U32 R7, R6, R2, RZ ;  /* 0x0000000206070227 */ /* 0x002fc800078e00ff */
        /* <DEDUP_REMOVED lines=12> */
.L_x_2074:
[----:B------:R-:W2:Y:S01]  /*27430*/  LDL R2, [R1] ;  /* 0x0000000001027983 */ /* 0x000ea20000100800 */
[----:B------:R-:W-:Y:S01]  /*27440*/  BSSY B2, `(.L_x_2075) ;  /* 0x0000005000027945 */ /* 0x000fe20003800000 */
[----:B--2---:R-:W-:Y:S01]  /*27450*/  IMAD R3, R11, 0x8, R2 ;  /* 0x000000080b037824 */ /* 0x004fe200078e0202 */
[----:B------:R-:W-:-:S04]  /*27460*/  SHF.L.U32 R2, R10, 0x1f, RZ ;  /* 0x0000001f0a027819 */ /* 0x000fc800000006ff */
[----:B------:R-:W2:Y:S02]  /*27470*/  SYNCS.PHASECHK.TRANS64.TRYWAIT P0, [R3+URZ+0x2a840], R2 ;  /* 0x02a84002030075a7 */ /* 0x000ea4000800017f */
[----:B--2---:R-:W-:Y:S05]  /*27480*/  @!P0 BRA `(.L_x_2076) ;  /* 0x0000003c002c8947 */ /* 0x004fea0003800000 */
.L_x_2194:
[----:B------:R-:W-:Y:S05]  /*27490*/  BSYNC B2 ;  /* 0x0000000000027941 */ /* 0x000fea0003800000 */
.L_x_2075:
[----:B-1----:R-:W1:Y:S01]  /*274a0*/  S2R R8, SR_TID.X ;  /* 0x0000000000087919 */ /* 0x002e620000002100 */
[----:B------:R-:W-:Y:S01]  /*274b0*/  BSSY B2, `(.L_x_2077) ;  /* 0x000000a000027945 */ /* 0x000fe20003800000 */
[----:B-1----:R-:W-:-:S04]  /*274c0*/  LOP3.LUT R8, R8, 0x7f, RZ, 0xc0, !PT ;  /* 0x0000007f08087812 */ /* 0x002fc800078ec0ff */
[----:B------:R-:W-:-:S13]  /*274d0*/  ISETP.NE.AND P0, PT, R8, RZ, PT ;  /* 0x000000ff0800720c */ /* 0x000fda0003f05270 */
[----:B------:R-:W-:Y:S05]  /*274e0*/  @P0 BRA `(.L_x_2078) ;  /* 0x0000000000180947 */ /* 0x000fea0003800000 */
[----:B------:R-:W3:Y:S01]  /*274f0*/  LDL R8, [R1+0x4] ;  /* 0x0000040001087983 */ /* 0x000ee20000100800 */
[----:B--2---:R-:W-:-:S04]  /*27500*/  IMAD.MOV.U32 R2, RZ, RZ, 0x9000 ;  /* 0x00009000ff027424 */ /* 0x004fc800078e00ff */
[----:B------:R1:W-:Y:S01]  /*27510*/  SYNCS.ARRIVE.TRANS64 RZ, [R3+URZ+0x2a830], R2 ;  /* 0x02a8300203ff79a7 */ /* 0x0003e2000800003f */
[----:B---3--:R-:W-:-:S13]  /*27520*/  LOP3.LUT P1, RZ, R8, 0x1, RZ, 0xc0, !PT ;  /* 0x0000000108ff7812 */ /* 0x008fda000782c0ff */
[----:B-1----:R-:W-:Y:S05]  /*27530*/  @!P1 BRA `(.L_x_2078) ;  /* 0x0000000000049947 */ /* 0x002fea0003800000 */
[----:B------:R-:W-:Y:S01]  /*27540*/  BPT.TRAP 0x1 ;  /* 0x000000040000795c */ /* 0x000fe20000300000 */
.L_x_2078:
[----:B------:R-:W-:Y:S05]  /*27550*/  BSYNC B2 ;  /* 0x0000000000027941 */ /* 0x000fea0003800000 */
.L_x_2077:
[----:B0-----:R-:W3:Y:S04]  /*27560*/  LDL R10, [R1] ;  /* 0x00000000010a7983 */ /* 0x001ee80000100800 */
        /* <DEDUP_REMOVED lines=13> */
.L_x_2079:
        /* <DEDUP_REMOVED lines=16> */
.L_x_2080:
        /* <DEDUP_REMOVED lines=15> */
.L_x_2081:
        /* <DEDUP_REMOVED lines=10> */
[----:B------:R-:W2:Y:S01]  /*278d0*/  LDL R10, [R1] ;  /* 0x00000000010a7983 */ /* 0x000ea20000100800 */
[----:B------:R-:W-:Y:S01]  /*278e0*/  SHF.L.U32 R5, R5, 0x1f, RZ ;  /* 0x0000001f05057819 */ /* 0x000fe200000006ff */
[----:B------:R-:W-:Y:S01]  /*278f0*/  BSSY B2, `(.L_x_2082) ;  /* 0x0000004000027945 */ /* 0x000fe20003800000 */
[----:B--2---:R-:W-:-:S04]  /*27900*/  IMAD R2, R4, 0x8, R10 ;  /* 0x0000000804027824 */ /* 0x004fc800078e020a */
[----:B------:R-:W0:Y:S02]  /*27910*/  SYNCS.PHASECHK.TRANS64.TRYWAIT P0, [R2+URZ+0x2a860], R5 ;  /* 0x02a86005020075a7 */ /* 0x000e24000800017f */
[----:B0-----:R-:W-:Y:S05]  /*27920*/  @!P0 BRA `(.L_x_2083) ;  /* 0x0000003800188947 */ /* 0x001fea0003800000 */
.L_x_2195:
[----:B------:R-:W-:Y:S05]  /*27930*/  BSYNC B2 ;  /* 0x0000000000027941 */ /* 0x000fea0003800000 */
.L_x_2082:
[----:B------:R-:W1:Y:S01]  /*27940*/  S2R R3, SR_TID.X ;  /* 0x0000000000037919 */ /* 0x000e620000002100 */
[----:B------:R-:W-:-:S04]  /*27950*/  UPRMT UR4, UR37, 0x9910, URZ ;  /* 0x0000991025047896 */ /* 0x000fc8000800003f */
[----:B------:R-:W-:Y:S01]  /*27960*/  UISETP.NE.AND UP0, UPT, UR4, 0x2, UPT ;  /* 0x000000020400788c */ /* 0x000fe2000bf05270 */
[----:B-1----:R-:W-:-:S04]  /*27970*/  LOP3.LUT R3, R3, 0x7f, RZ, 0xc0, !PT ;  /* 0x0000007f03037812 */ /* 0x002fc800078ec0ff */
[----:B------:R-:W-:-:S13]  /*27980*/  ISETP.NE.AND P0, PT, R3, RZ, PT ;  /* 0x000000ff0300720c */ /* 0x000fda0003f05270 */
[----:B------:R-:W-:-:S04]  /*27990*/  @!P0 IMAD.MOV.U32 R3, RZ, RZ, 0x6000 ;  /* 0x00006000ff038424 */ /* 0x000fc800078e00ff */
[----:B------:R1:W-:Y:S01]  /*279a0*/  @!P0 SYNCS.ARRIVE.TRANS64 RZ, [R2+URZ+0x2a850], R3 ;  /* 0x02a8500302ff89a7 */ /* 0x0003e2000800003f */
[----:B------:R-:W-:-:S13]  /*279b0*/  PLOP3.LUT P0, PT, PT, PT, UP0, 0x80, 0x0 ;  /* 0x000000000000781c */ /* 0x000fda0003f0f008 */
[----:B-1----:R-:W-:Y:S05]  /*279c0*/  @P0 BRA `(.L_x_2084) ;  /* 0x0000000000040947 */ /* 0x002fea0003800000 */
[----:B------:R-:W-:Y:S01]  /*279d0*/  BPT.TRAP 0x1 ;  /* 0x000000040000795c */ /* 0x000fe20000300000 */
.L_x_2084:
[----:B------:R-:W2:Y:S01]  /*279e0*/  LDL R3, [R1+0x4] ;  /* 0x0000040001037983 */ /* 0x000ea20000100800 */
[----:B------:R-:W-:Y:S01]  /*279f0*/  BSSY B2, `(.L_x_2085) ;  /* 0x0000004000027945 */ /* 0x000fe20003800000 */
[----:B--2---:R-:W-:-:S13]  /*27a00*/  LOP3.LUT P0, RZ, R3, 0x8, RZ, 0xc0, !PT ;  /* 0x0000000803ff7812 */ /* 0x004fda000780c0ff */
[----:B------:R-:W-:Y:S05]  /*27a10*/  @P0 BRA `(.L_x_2086) ;  /* 0x0000000000040947 */ /* 0x000fea0003800000 */
[----:B------:R-:W-:Y:S01]  /*27a20*/  BPT.TRAP 0x1 ;  /* 0x000000040000795c */ /* 0x000fe20000300000 */
.L_x_2086:
[----:B------:R-:W-:Y:S05]  /*27a30*/  BSYNC B2 ;  /* 0x0000000000027941 */ /* 0x000fea0003800000 */
.L_x_2085:
[----:B------:R-:W2:Y:S04]  /*27a40*/  LDL R8, [R1] ;  /* 0x0000000001087983 */ /* 0x000ea80000100800 */
        /* <DEDUP_REMOVED lines=12> */
.L_x_2087:
        /* <DEDUP_REMOVED lines=15> */
.L_x_2088:
        /* <DEDUP_REMOVED lines=12> */
.L_x_2073:
[----:B------:R-:W-:Y:S05]  /*27cc0*/  BSYNC B1 ;  /* 0x0000000000017941 */ /* 0x000fea0003800000 */
.L_x_2072:
[----:B------:R-:W2:Y:S01]  /*27cd0*/  LDL R2, [R1+0x30] ;  /* 0x0000300001027983 */ /* 0x000ea20000100800 */
[----:B------:R-:W-:Y:S01]  /*27ce0*/  VIADD R0, R0, 0xfffffffe ;  /* 0xfffffffe00007836 */ /* 0x000fe20000000000 */
[----:B--2---:R-:W-:-:S13]  /*27cf0*/  ISETP.GT.AND P0, PT, R6, R2, PT ;  /* 0x000000020600720c */ /* 0x004fda0003f04270 */
[----:B------:R-:W-:Y:S05]  /*27d00*/  @P0 BRA `(.L_x_2089) ;  /* 0xffffffe800700947 */ /* 0x000fea000383ffff */
.L_x_2035:
[----:B------:R-:W-:Y:S05]  /*27d10*/  BSYNC B0 ;  /* 0x0000000000007941 */ /* 0x000fea0003800000 */
.L_x_2034:
[----:B------:R-:W2:Y:S01]  /*27d20*/  S2R R2, SR_TID.X ;  /* 0x0000000000027919 */ /* 0x000ea20000002100 */
[----:B------:R-:W-:Y:S01]  /*27d30*/  BSSY B0, `(.L_x_2090) ;  /* 0x0000011000007945 */ /* 0x000fe20003800000 */
[----:B--2---:R-:W-:-:S04]  /*27d40*/  LOP3.LUT R2, R2, 0x7f, RZ, 0xc0, !PT ;  /* 0x0000007f02027812 */ /* 0x004fc800078ec0ff */
[----:B------:R-:W-:-:S13]  /*27d50*/  ISETP.NE.AND P0, PT, R2, RZ, PT ;  /* 0x000000ff0200720c */ /* 0x000fda0003f05270 */
[----:B------:R-:W-:Y:S05]  /*27d60*/  @P0 BRA `(.L_x_2091) ;  /* 0x0000000000340947 */ /* 0x000fea0003800000 */
[----:B------:R-:W2:Y:S01]  /*27d70*/  S2R R2, SR_LANEID ;  /* 0x0000000000027919 */ /* 0x000ea20000000000 */
[----:B------:R-:W-:Y:S01]  /*27d80*/  VOTEU.ANY UR4, UPT, PT ;  /* 0x0000000000047886 */ /* 0x000fe200038e0100 */
[----:B-1----:R-:W1:Y:S01]  /*27d90*/  LDC.64 R4, c[0x0][0xc60] ;  /* 0x00031800ff047b82 */ /* 0x002e620000000a00 */
[----:B------:R-:W2:Y:S01]  /*27da0*/  FLO.U32 R0, UR4 ;  /* 0x0000000400007d00 */ /* 0x000ea200080e0000 */
[----:B------:R-:W-:Y:S01]  /*27db0*/  ULDC.64 UR6, c[0x0][0x208] ;  /* 0x0000820000067ab9 */ /* 0x000fe20000000a00 */
[----:B--2---:R-:W-:-:S06]  /*27dc0*/  ISETP.EQ.U32.AND P0, PT, R0, R2, PT ;  /* 0x000000020000720c */ /* 0x004fcc0003f02070 */
[----:B------:R-:W1:Y:S07]  /*27dd0*/  POPC R2, UR4 ;  /* 0x0000000400027d09 */ /* 0x000e6e0008000000 */
[----:B-1----:R-:W2:Y:S04]  /*27de0*/  @P0 ATOMG.E.ADD.STRONG.GPU PT, R2, desc[UR6][R4.64], R2 ;  /* 0x00000002040209a8 */ /* 0x002ea800081ee1c6 */
[----:B--2---:R1:W2:Y:S02]  /*27df0*/  SHFL.IDX PT, R2, R2, R0, 0x1f ;  /* 0x00001f0002027589 */ /* 0x0042a400000e0000 */
[----:B-1----:R-:W1:Y:S02]  /*27e00*/  S2R R0, SR_LTMASK ;  /* 0x0000000000007919 */ /* 0x002e640000003900 */
[----:B-1----:R-:W-:-:S06]  /*27e10*/  LOP3.LUT R0, R0, UR4, RZ, 0xc0, !PT ;  /* 0x0000000400007c12 */ /* 0x002fcc000f8ec0ff */
[----:B------:R-:W2:Y:S02]  /*27e20*/  POPC R0, R0 ;  /* 0x0000000000007309 */ /* 0x000ea40000000000 */
[----:B--2---:R-:W-:-:S07]  /*27e30*/  IADD3 R16, R2, UR36, R0 ;  /* 0x0000002402107c10 */ /* 0x004fce000fffe000 */
.L_x_2091:
[----:B------:R-:W-:Y:S05]  /*27e40*/  BSYNC B0 ;  /* 0x0000000000007941 */ /* 0x000fea0003800000 */
.L_x_2090:
[----:B------:R-:W2:Y:S01]  /*27e50*/  LDL R0, [R1+0x4] ;  /* 0x0000040001007983 */ /* 0x000ea20000100800 */
[----:B------:R-:W-:Y:S01]  /*27e60*/  BSSY B0, `(.L_x_2092) ;  /* 0x0000043000007945 */ /* 0x000fe20003800000 */
[----:B--2---:R-:W-:-:S13]  /*27e70*/  LOP3.LUT P0, RZ, R0, 0x4, RZ, 0xc0, !PT ;  /* 0x0000000400ff7812 */ /* 0x004fda000780c0ff */
[----:B------:R-:W-:Y:S05]  /*27e80*/  @!P0 BRA `(.L_x_2093) ;  /* 0x0000000400008947 */ /* 0x000fea0003800000 */
[----:B------:R-:W2:Y:S04]  /*27e90*/  LDL R3, [R1] ;  /* 0x0000000001037983 */ /* 0x000ea80000100800 */
[----:B------:R-:W2:Y:S04]  /*27ea0*/  LDL R0, [R1+0x8] ;  /* 0x0000080001007983 */ /* 0x000ea80000100800 */
[----:B------:R-:W3:Y:S01]  /*27eb0*/  LDL R2, [R1+0x18] ;  /* 0x0000180001027983 */ /* 0x000ee20000100800 */
[----:B------:R-:W-:Y:S01]  /*27ec0*/  BSSY B1, `(.L_x_2094) ;  /* 0x0000005000017945 */ /* 0x000fe20003800000 */
[----:B--2---:R-:W-:Y:S01]  /*27ed0*/  IMAD R0, R0, 0x8, R3 ;  /* 0x0000000800007824 */ /* 0x004fe200078e0203 */
[----:B---3--:R-:W-:-:S04]  /*27ee0*/  SHF.L.U32 R2, R2, 0x1f, RZ ;  /* 0x0000001f02027819 */ /* 0x008fc800000006ff */
[----:B------:R-:W2:Y:S02]  /*27ef0*/  SYNCS.PHASECHK.TRANS64.TRYWAIT P0, [R0+URZ+0x2a860], R2 ;  /* 0x02a86002000075a7 */ /* 0x000ea4000800017f */
[----:B--2---:R-:W-:Y:S05]  /*27f00*/  @!P0 BRA `(.L_x_2095) ;  /* 0x0000003000b48947 */ /* 0x004fea0003800000 */
.L_x_2196:
[----:B------:R-:W-:Y:S05]  /*27f10*/  BSYNC B1 ;  /* 0x0000000000017941 */ /* 0x000fea0003800000 */
.L_x_2094:
        /* <DEDUP_REMOVED lines=10> */
.L_x_2096:
[----:B------:R-:W2:Y:S01]  /*27fc0*/  LDL R2, [R1+0x4] ;  /* 0x0000040001027983 */ /* 0x000ea20000100800 */
[----:B------:R-:W-:Y:S01]  /*27fd0*/  BSSY B1, `(.L_x_2097) ;  /* 0x0000004000017945 */ /* 0x000fe20003800000 */
[----:B--2---:R-:W-:-:S13]  /*27fe0*/  LOP3.LUT P0, RZ, R2, 0x8, RZ, 0xc0, !PT ;  /* 0x0000000802ff7812 */ /* 0x004fda000780c0ff */
[----:B------:R-:W-:Y:S05]  /*27ff0*/  @P0 BRA `(.L_x_2098) ;  /* 0x0000000000040947 */ /* 0x000fea0003800000 */
[----:B------:R-:W-:Y:S01]  /*28000*/  BPT.TRAP 0x1 ;  /* 0x000000040000795c */ /* 0x000fe20000300000 */
.L_x_2098:
[----:B------:R-:W-:Y:S05]  /*28010*/  BSYNC B1 ;  /* 0x0000000000017941 */ /* 0x000fea0003800000 */
.L_x_2097:
[----:B-1----:R-:W2:Y:S04]  /*28020*/  LDL.LU R5, [R1+0x1c] ;  /* 0x00001c0001057983 */ /* 0x002ea80000300800 */
[----:B------:R-:W2:Y:S04]  /*28030*/  LDL.LU R3, [R1+0x10] ;  /* 0x0000100001037983 */ /* 0x000ea80000300800 */
[----:B------:R-:W3:Y:S04]  /*28040*/  LDL R4, [R1] ;  /* 0x0000000001047983 */ /* 0x000ee80000100800 */
[----:B------:R-:W3:Y:S01]  /*28050*/  LDL R2, [R1+0x8] ;  /* 0x0000080001027983 */ /* 0x000ee20000100800 */
[----:B------:R-:W-:Y:S01]  /*28060*/  UIADD3 UR4, UP0, UR38, 0x470, URZ ;  /* 0x0000047026047890 */ /* 0x000fe2000ff1e03f */
[----:B------:R-:W-:Y:S01]  /*28070*/  PLOP3.LUT P0, PT, PT, PT, PT, 0x80, 0x0 ;  /* 0x000000000000781c */ /* 0x000fe20003f0f070 */
[----:B------:R-:W-:Y:S01]  /*28080*/  VIADD R0, R0, 0x2a850 ;  /* 0x0002a85000007836 */ /* 0x000fe20000000000 */
[----:B------:R-:W-:Y:S01]  /*28090*/  UMOV UR6, 0x0 ;  /* 0x0000000000067882 */ /* 0x000fe20000000000 */
[----:B------:R-:W-:Y:S01]  /*280a0*/  UIADD3.X UR5, URZ, UR39, URZ, UP0, !UPT ;  /* 0x000000273f057290 */ /* 0x000fe200087fe43f */
[----:B------:R-:W-:Y:S01]  /*280b0*/  UMOV UR7, 0x14f00000 ;  /* 0x14f0000000077882 */ /* 0x000fe20000000000 */
[----:B------:R-:W-:Y:S01]  /*280c0*/  UMOV UR10, URZ ;  /* 0x0000003f000a7c82 */ /* 0x000fe20008000000 */
[----:B--2---:R-:W-:-:S02]  /*280d0*/  IMAD R3, R3, 0x60, R5 ;  /* 0x0000006003037824 */ /* 0x004fc400078e0205 */
[----:B---3--:R-:W-:-:S04]  /*280e0*/  IMAD R2, R2, 0x6000, R4 ;  /* 0x0000600002027824 */ /* 0x008fc800078e0204 */
[----:B------:R-:W-:-:S07]  /*280f0*/  VIADD R4, R2, 0x400 ;  /* 0x0000040002047836 */ /* 0x000fce0000000000 */
.L_x_2099:
        /* <DEDUP_REMOVED lines=15> */
.L_x_2100:
        /* <DEDUP_REMOVED lines=10> */
.L_x_2093:
[----:B------:R-:W-:Y:S05]  /*28290*/  BSYNC B0 ;  /* 0x0000000000007941 */ /* 0x000fea0003800000 */
.L_x_2092:
[----:B-1----:R-:W2:Y:S04]  /*282a0*/  LDL.LU R5, [R1+0x8] ;  /* 0x0000080001057983 */ /* 0x002ea80000300800 */
        /* <DEDUP_REMOVED lines=8> */
.L_x_2014:
[----:B------:R-:W-:Y:S05]  /*28330*/  BSYNC B7 ;  /* 0x0000000000077941 */ /* 0x000fea0003800000 */
.L_x_2012:
[----:B------:R-:W2:Y:S02]  /*28340*/  LDL R7, [R1+0x4] ;  /* 0x0000040001077983 */ /* 0x000ea40000100800 */
[----:B--2---:R-:W-:-:S13]  /*28350*/  LOP3.LUT P0, RZ, R7, 0x10, RZ, 0xc0, !PT ;  /* 0x0000001007ff7812 */ /* 0x004fda000780c0ff */
[----:B------:R-:W-:Y:S05]  /*28360*/  @!P0 BRA `(.L_x_2101) ;  /* 0x0000000000288947 */ /* 0x000fea0003800000 */
[----:B------:R-:W-:Y:S05]  /*28370*/  WARPSYNC.ALL ;  /* 0x0000000000007948 */ /* 0x000fea0003800000 */
[----:B------:R-:W2:Y:S08]  /*28380*/  S2UR UR5, SR_CgaCtaId ;  /* 0x00000000000579c3 */ /* 0x000eb00000008800 */
[----:B------:R-:W-:Y:S06]  /*28390*/  BAR.SYNC.DEFER_BLOCKING 0x5, 0x180 ;  /* 0x0146000000007b1d */ /* 0x000fec0000010000 */
[----:B------:R-:W-:-:S02]  /*283a0*/  UMOV UR4, 0x400 ;  /* 0x0000040000047882 */ /* 0x000fc40000000000 */
[----:B--2---:R-:W-:-:S06]  /*283b0*/  ULEA UR4, UR5, UR4, 0x18 ;  /* 0x0000000405047291 */ /* 0x004fcc000f8ec03f */
[----:B-1----:R-:W-:-:S05]  /*283c0*/  IMAD.U32 R0, RZ, RZ, UR4 ;  /* 0x00000004ff007e24 */ /* 0x002fca000f8e00ff */
[----:B------:R2:W3:Y:S04]  /*283d0*/  LDS.128 R16, [R0+0x2a8d0] ;  /* 0x02a8d00000107984 */ /* 0x0004e80000000c00 */
[----:B------:R2:W-:Y:S01]  /*283e0*/  STL [R1], R0 ;  /* 0x0000000001007387 */ /* 0x0005e20000100800 */
[----:B------:R-:W-:Y:S06]  /*283f0*/  BAR.ARV 0x4, 0x180 ;  /* 0x0106000000007b1d */ /* 0x000fec0000002000 */
[----:B------:R-:W-:Y:S05]  /*28400*/  BRA `(.L_x_2102) ;  /* 0x0000000800e47947 */ /* 0x000fea0003800000 */
.L_x_2101:
[----:B------:R-:W2:Y:S01]  /*28410*/  LDL R6, [R1+0x28] ;  /* 0x0000280001067983 */ /* 0x000ea20000100800 */
[----:B------:R-:W-:Y:S01]  /*28420*/  UMOV UR4, 0xffffffff ;  /* 0xffffffff00047882 */ /* 0x000fe20000000000 */
[----:B--2---:R-:W-:Y:S02]  /*28430*/  ISETP.NE.AND P5, PT, R6, 0x1f, PT ;  /* 0x0000001f0600780c */ /* 0x004fe40003fa5270 */
[----:B------:R-:W-:Y:S11]  /*28440*/  BRA.DIV UR4, `(.L_x_2103) ;  /* 0x0000002e04787947 */ /* 0x000ff6000b800000 */
[----:B------:R-:W-:Y:S01]  /*28450*/  IMAD.IADD R5, R19, 0x1, R6 ;  /* 0x0000000113057824 */ /* 0x000fe200078e0206 */
[----:B------:R-:W-:Y:S01]  /*28460*/  ULDC UR4, c[0x0][0xc3c] ;  /* 0x00030f0000047ab9 */ /* 0x000fe20000000800 */
[----:B------:R-:W-:Y:S01]  /*28470*/  ULDC.64 UR6, c[0x0][0x208] ;  /* 0x0000820000067ab9 */ /* 0x000fe20000000a00 */
[----:B------:R-:W-:Y:S02]  /*28480*/  LOP3.LUT P4, RZ, R7, 0x1, RZ, 0xc0, !PT ;  /* 0x0000000107ff7812 */ /* 0x000fe4000788c0ff */
[----:B------:R-:W-:-:S13]  /*28490*/  ISETP.GE.OR P0, PT, R5, UR4, !P5 ;  /* 0x0000000405007c0c */ /* 0x000fda000ef06670 */
[----:B------:R-:W2:Y:S02]  /*284a0*/  @!P0 LDC.64 R2, c[0x0][0xc80] ;  /* 0x00032000ff028b82 */ /* 0x000ea40000000a00 */
[----:B--2---:R-:W-:-:S06]  /*284b0*/  @!P0 IMAD.WIDE R2, R5, 0x4, R2 ;  /* 0x0000000405028825 */ /* 0x004fcc00078e0202 */
[----:B------:R2:W3:Y:S01]  /*284c0*/  @!P0 LDG.E R2, desc[UR6][R2.64] ;  /* 0x0000000602028981 */ /* 0x0004e2000c1e1900 */
[C---:B------:R-:W-:Y:S02]  /*284d0*/  ISETP.GE.U32.AND P1, PT, R6.reuse, 0x4, PT ;  /* 0x000000040600780c */ /* 0x040fe40003f26070 */
[C---:B------:R-:W-:Y:S02]  /*284e0*/  ISETP.GE.U32.AND P2, PT, R6.reuse, 0x8, PT ;  /* 0x000000080600780c */ /* 0x040fe40003f46070 */
[C---:B------:R-:W-:Y:S01]  /*284f0*/  ISETP.GE.U32.AND P3, PT, R6.reuse, 0x10, PT ;  /* 0x000000100600780c */ /* 0x040fe20003f66070 */
[----:B--2---:R-:W-:Y:S02]  /*28500*/  IMAD.MOV.U32 R3, RZ, RZ, RZ ;  /* 0x000000ffff037224 */ /* 0x004fe400078e00ff */
[----:B---3--:R-:W-:Y:S01]  /*28510*/  @!P0 IMAD.MOV.U32 R3, RZ, RZ, R2 ;  /* 0x000000ffff038224 */ /* 0x008fe200078e0002 */
[----:B------:R-:W-:-:S04]  /*28520*/  ISETP.GE.U32.AND P0, PT, R6, 0x2, PT ;  /* 0x000000020600780c */ /* 0x000fc80003f06070 */
[----:B------:R-:W1:Y:S02]  /*28530*/  SHFL.UP PT, R2, R3, 0x1, RZ ;  /* 0x0420000003027989 */ /* 0x000e6400000e00ff */
[----:B-1----:R-:W-:-:S05]  /*28540*/  SEL R0, R2, RZ, P4 ;  /* 0x000000ff02007207 */ /* 0x002fca0002000000 */
[----:B------:R-:W-:Y:S02]  /*28550*/  IMAD.IADD R2, R3, 0x1, R0 ;  /* 0x0000000103027824 */ /* 0x000fe400078e0200 */
[----:B------:R-:W-:Y:S04]  /*28560*/  SHFL.IDX PT, R0, R16, RZ, 0x1f ;  /* 0x00001fff10007589 */ /* 0x000fe800000e0000 */
        /* <DEDUP_REMOVED lines=11> */
[----:B------:R-:W-:Y:S02]  /*28620*/  IMAD.IADD R2, R2, 0x1, R5 ;  /* 0x0000000102027824 */ /* 0x000fe400078e0205 */
[----:B------:R1:W2:Y:S04]  /*28630*/  SHFL.IDX PT, R5, R16, 0x1, 0x1f ;  /* 0x00201f0010057f89 */ /* 0x0002a800000e0000 */
[----:B------:R1:W3:Y:S02]  /*28640*/  SHFL.IDX PT, R16, R2, 0x1f, 0x1f ;  /* 0x03e01f0002107f89 */ /* 0x0002e400000e0000 */
.L_x_2206:
[----:B------:R-:W-:Y:S02]  /*28650*/  ULDC UR4, c[0x0][0xc38] ;  /* 0x00030e0000047ab9 */ /* 0x000fe40000000800 */
[----:B------:R-:W-:-:S04]  /*28660*/  IMAD.U32 R4, RZ, RZ, UR4 ;  /* 0x00000004ff047e24 */ /* 0x000fc8000f8e00ff */
[----:B-1-3--:R-:W-:-:S04]  /*28670*/  IMAD R16, R16, R4, RZ ;  /* 0x0000000410107224 */ /* 0x00afc800078e02ff */
[----:B--2---:R-:W-:-:S05]  /*28680*/  IMAD.IADD R5, R5, 0x1, R16 ;  /* 0x0000000105057824 */ /* 0x004fca00078e0210 */
[----:B------:R-:W-:-:S13]  /*28690*/  ISETP.GT.AND P4, PT, R5, R0, PT ;  /* 0x000000000500720c */ /* 0x000fda0003f84270 */
[----:B------:R-:W-:Y:S05]  /*286a0*/  @P4 BRA `(.L_x_2104) ;  /* 0x0000000000a44947 */ /* 0x000fea0003800000 */
.L_x_2109:
[----:B-1----:R-:W1:Y:S01]  /*286b0*/  LDC R3, c[0x0][0xc3c] ;  /* 0x00030f00ff037b82 */ /* 0x002e620000000800 */
[----:B------:R-:W-:-:S05]  /*286c0*/  VIADD R19, R19, 0x1f ;  /* 0x0000001f13137836 */ /* 0x000fca0000000000 */
[----:B-1----:R-:W-:-:S13]  /*286d0*/  ISETP.GE.AND P4, PT, R19, R3, PT ;  /* 0x000000031300720c */ /* 0x002fda0003f86270 */
[----:B------:R-:W-:Y:S05]  /*286e0*/  @P4 BRA `(.L_x_2105) ;  /* 0x0000000400e44947 */ /* 0x000fea0003800000 */
[----:B------:R-:W2:Y:S01]  /*286f0*/  LDL R2, [R1+0x28] ;  /* 0x0000280001027983 */ /* 0x000ea20000100800 */
[----:B------:R-:W-:Y:S01]  /*28700*/  BSSY B0, `(.L_x_2106) ;  /* 0x0000009000007945 */ /* 0x000fe20003800000 */
[----:B--2---:R-:W-:-:S05]  /*28710*/  IMAD.IADD R4, R19, 0x1, R2 ;  /* 0x0000000113047824 */ /* 0x004fca00078e0202 */
[----:B------:R-:W-:Y:S01]  /*28720*/  ISETP.GE.OR P4, PT, R4, R3, !P5 ;  /* 0x000000030400720c */ /* 0x000fe20006f86670 */
[----:B------:R-:W-:-:S12]  /*28730*/  IMAD.MOV.U32 R3, RZ, RZ, RZ ;  /* 0x000000ffff037224 */ /* 0x000fd800078e00ff */
[----:B------:R-:W-:Y:S05]  /*28740*/  @P4 BRA `(.L_x_2107) ;  /* 0x0000000000104947 */ /* 0x000fea0003800000 */
[----:B------:R-:W1:Y:S01]  /*28750*/  LDC.64 R2, c[0x0][0xc80] ;  /* 0x00032000ff027b82 */ /* 0x000e620000000a00 */
[----:B------:R-:W-:Y:S01]  /*28760*/  ULDC.64 UR4, c[0x0][0x208] ;  /* 0x0000820000047ab9 */ /* 0x000fe20000000a00 */
[----:B-1----:R-:W-:-:S06]  /*28770*/  IMAD.WIDE R2, R4, 0x4, R2 ;  /* 0x0000000404027825 */ /* 0x002fcc00078e0202 */
[----:B------:R1:W5:Y:S02]  /*28780*/  LDG.E R3, desc[UR4][R2.64] ;  /* 0x0000000402037981 */ /* 0x000364000c1e1900 */
.L_x_2107:
[----:B------:R-:W-:Y:S05]  /*28790*/  BSYNC B0 ;  /* 0x0000000000007941 */ /* 0x000fea0003800000 */
.L_x_2106:
[----:B------:R-:W-:-:S03]  /*287a0*/  UMOV UR4, 0xffffffff ;  /* 0xffffffff00047882 */ /* 0x000fc60000000000 */
[----:B------:R-:W-:Y:S05]  /*287b0*/  BRA.DIV UR4, `(.L_x_2108) ;  /* 0x0000002e04dc7947 */ /* 0x000fea000b800000 */
[----:B------:R-:W2:Y:S04]  /*287c0*/  LDL R4, [R1+0x4] ;  /* 0x0000040001047983 */ /* 0x000ea80000100800 */
[----:B-----5:R-:W1:Y:S01]  /*287d0*/  SHFL.UP PT, R14, R3, 0x1, RZ ;  /* 0x04200000030e7989 */ /* 0x020e6200000e00ff */
[----:B--2---:R-:W-:-:S04]  /*287e0*/  LOP3.LUT P4, RZ, R4, 0x1, RZ, 0xc0, !PT ;  /* 0x0000000104ff7812 */ /* 0x004fc8000788c0ff */
        /* <DEDUP_REMOVED lines=14> */
[----:B------:R1:W2:Y:S02]  /*288d0*/  SHFL.IDX PT, R16, R2, 0x1f, 0x1f ;  /* 0x03e01f0002107f89 */ /* 0x0002a400000e0000 */
.L_x_2214:
[----:B------:R-:W-:Y:S02]  /*288e0*/  ULDC UR4, c[0x0][0xc38] ;  /* 0x00030e0000047ab9 */ /* 0x000fe40000000800 */
[----:B------:R-:W-:-:S04]  /*288f0*/  IMAD.U32 R4, RZ, RZ, UR4 ;  /* 0x00000004ff047e24 */ /* 0x000fc8000f8e00ff */
[----:B--2---:R-:W-:-:S04]  /*28900*/  IMAD R16, R16, R4, RZ ;  /* 0x0000000410107224 */ /* 0x004fc800078e02ff */
[----:B------:R-:W-:-:S05]  /*28910*/  IMAD.IADD R5, R16, 0x1, R5 ;  /* 0x0000000110057824 */ /* 0x000fca00078e0205 */
[----:B------:R-:W-:-:S13]  /*28920*/  ISETP.GT.AND P4, PT, R5, R0, PT ;  /* 0x000000000500720c */ /* 0x000fda0003f84270 */
[----:B------:R-:W-:Y:S05]  /*28930*/  @!P4 BRA `(.L_x_2109) ;  /* 0xfffffffc005cc947 */ /* 0x000fea000383ffff */
.L_x_2104:
        /* <DEDUP_REMOVED lines=8> */
.L_x_2218:
[----:B------:R-:W-:Y:S01]  /*289c0*/  ISETP.NE.AND P0, PT, R5, RZ, PT ;  /* 0x000000ff0500720c */ /* 0x000fe20003f05270 */
[----:B------:R-:W-:-:S12]  /*289d0*/  IMAD.MOV.U32 R5, RZ, RZ, RZ ;  /* 0x000000ffff057224 */ /* 0x000fd800078e00ff */
[----:B------:R-:W-:Y:S05]  /*289e0*/  @!P0 BRA `(.L_x_2111) ;  /* 0x0000000000148947 */ /* 0x000fea0003800000 */
[----:B------:R-:W-:Y:S01]  /*289f0*/  UMOV UR4, 0xffffffff ;  /* 0xffffffff00047882 */ /* 0x000fe20000000000 */
[----:B------:R-:W-:Y:S02]  /*28a00*/  VIADD R12, R6, 0xffffffff ;  /* 0xffffffff060c7836 */ /* 0x000fe40000000000 */
[----:B------:R-:W-:Y:S05]  /*28a10*/  BRA.DIV UR4, `(.L_x_2112) ;  /* 0x0000003204687947 */ /* 0x000fea000b800000 */
[----:B-1----:R1:W0:Y:S02]  /*28a20*/  SHFL.IDX PT, R2, R2, R12, 0x1f ;  /* 0x00001f0c02027589 */ /* 0x00222400000e0000 */
.L_x_2221:
[----:B0-----:R-:W-:-:S07]  /*28a30*/  IMAD.MOV.U32 R5, RZ, RZ, R2 ;  /* 0x000000ffff057224 */ /* 0x001fce00078e0002 */
.L_x_2111:
[----:B-12---:R-:W1:Y:S01]  /*28a40*/  LDC.64 R2, c[0x0][0xc90] ;  /* 0x00032400ff027b82 */ /* 0x006e620000000a00 */
[----:B------:R-:W-:Y:S01]  /*28a50*/  IMAD.IADD R19, R6, 0x1, R19 ;  /* 0x0000000106137824 */ /* 0x000fe200078e0213 */
[----:B------:R-:W-:-:S03]  /*28a60*/  ULDC.64 UR4, c[0x0][0x208] ;  /* 0x0000820000047ab9 */ /* 0x000fc60000000a00 */
[----:B-1----:R-:W-:-:S05]  /*28a70*/  IMAD.WIDE R2, R19, 0x4, R2 ;  /* 0x0000000413027825 */ /* 0x002fca00078e0202 */
[----:B------:R-:W3:Y:S01]  /*28a80*/  LDG.E R7, desc[UR4][R2.64] ;  /* 0x0000000402077981 */ /* 0x000ee2000c1e1900 */
[----:B------:R-:W-:-:S04]  /*28a90*/  IMAD R16, R5, R4, R16 ;  /* 0x0000000405107224 */ /* 0x000fc800078e0210 */
[----:B------:R-:W-:Y:S02]  /*28aa0*/  IMAD.IADD R0, R0, 0x1, -R16 ;  /* 0x0000000100007824 */ /* 0x000fe400078e0a10 */
[----:B---3--:R-:W-:-:S05]  /*28ab0*/  IMAD R6, R17, R7, RZ ;  /* 0x0000000711067224 */ /* 0x008fca00078e02ff */
[----:B-----5:R-:W-:-:S04]  /*28ac0*/  IABS R8, R6 ;  /* 0x0000000600087213 */ /* 0x020fc80000000000 */
[----:B------:R-:W1:Y:S08]  /*28ad0*/  I2F.RP R2, R8 ;  /* 0x0000000800027306 */ /* 0x000e700000209400 */
[----:B-1----:R-:W1:Y:S02]  /*28ae0*/  MUFU.RCP R2, R2 ;  /* 0x0000000200027308 */ /* 0x002e640000001000 */
[----:B-1----:R-:W-:-:S06]  /*28af0*/  VIADD R2, R2, 0xffffffe ;  /* 0x0ffffffe02027836 */ /* 0x002fcc0000000000 */
[----:B------:R-:W1:Y:S02]  /*28b00*/  F2I.FTZ.U32.TRUNC.NTZ R3, R2 ;  /* 0x0000000200037305 */ /* 0x000e64000021f000 */
[----:B-1----:R-:W-:-:S04]  /*28b10*/  IMAD.MOV R2, RZ, RZ, -R3 ;  /* 0x000000ffff027224 */ /* 0x002fc800078e0a03 */
        /* <DEDUP_REMOVED lines=23> */
[----:B------:R-:W-:-:S04]  /*28c90*/  VIADDMNMX R4, R3, R4, R7, PT ;  /* 0x0000000403047246 */ /* 0x000fc80003800107 */
[----:B------:R-:W-:-:S04]  /*28ca0*/  IABS R7, R4 ;  /* 0x0000000400077213 */ /* 0x000fc80000000000 */
        /* <DEDUP_REMOVED lines=18> */
[C---:B------:R-:W-:Y:S01]  /*28dd0*/  LOP3.LUT R3, R0.reuse, R4, RZ, 0x3c, !PT ;  /* 0x0000000400037212 */ /* 0x040fe200078e3cff */
[----:B------:R-:W-:-:S03]  /*28de0*/  IMAD.IADD R0, R0, 0x1, R5 ;  /* 0x0000000100007824 */ /* 0x000fc600078e0205 */
        /* <DEDUP_REMOVED lines=9> */
.L_x_2105:
[----:B------:R-:W-:Y:S01]  /*28e80*/  UMOV UR4, URZ ;  /* 0x0000003f00047c82 */ /* 0x000fe20008000000 */
[----:B------:R-:W-:Y:S01]  /*28e90*/  UMOV UR5, URZ ;  /* 0x0000003f00057c82 */ /* 0x000fe20008000000 */
[----:B------:R-:W-:Y:S01]  /*28ea0*/  ULDC UR6, c[0x0][0xc3c] ;  /* 0x00030f0000067ab9 */ /* 0x000fe20000000800 */
[----:B------:R-:W-:Y:S02]  /*28eb0*/  IMAD.MOV.U32 R16, RZ, RZ, R0 ;  /* 0x000000ffff107224 */ /* 0x000fe400078e0000 */
[----:B------:R-:W-:Y:S02]  /*28ec0*/  IMAD.U32 R17, RZ, RZ, UR4 ;  /* 0x00000004ff117e24 */ /* 0x000fe4000f8e00ff */
[----:B------:R-:W-:Y:S02]  /*28ed0*/  IMAD.U32 R18, RZ, RZ, UR5 ;  /* 0x00000005ff127e24 */ /* 0x000fe4000f8e00ff */
[----:B------:R-:W-:-:S07]  /*28ee0*/  IMAD.U32 R19, RZ, RZ, UR6 ;  /* 0x00000006ff137e24 */ /* 0x000fce000f8e00ff */
.L_x_2113:
[----:B------:R-:W2:Y:S04]  /*28ef0*/  LDL R0, [R1+0x28] ;  /* 0x0000280001007983 */ /* 0x000ea80000100800 */
[----:B------:R1:W3:Y:S01]  /*28f00*/  LDL R3, [R1] ;  /* 0x0000000001037983 */ /* 0x0002e20000100800 */
[----:B------:R-:W-:Y:S05]  /*28f10*/  WARPSYNC.ALL ;  /* 0x0000000000007948 */ /* 0x000fea0003800000 */
[----:B------:R-:W-:Y:S01]  /*28f20*/  BAR.SYNC.DEFER_BLOCKING 0x4, 0x180 ;  /* 0x0106000000007b1d */ /* 0x000fe20000010000 */
[----:B--2---:R-:W-:-:S13]  /*28f30*/  ISETP.NE.AND P0, PT, R0, RZ, PT ;  /* 0x000000ff0000720c */ /* 0x004fda0003f05270 */
[----:B------:R-:W3:Y:S01]  /*28f40*/  @!P0 S2R R0, SR_CgaCtaId ;  /* 0x0000000000008919 */ /* 0x000ee20000008800 */
[----:B------:R-:W-:-:S04]  /*28f50*/  @!P0 MOV R2, 0x400 ;  /* 0x0000040000028802 */ /* 0x000fc80000000f00 */
[----:B---3--:R-:W-:-:S05]  /*28f60*/  @!P0 LEA R3, R0, R2, 0x18 ;  /* 0x0000000200038211 */ /* 0x008fca00078ec0ff */
[----:B------:R1:W-:Y:S04]  /*28f70*/  @!P0 STS.128 [R3+0x2a8d0], R16 ;  /* 0x02a8d01003008388 */ /* 0x0003e80000000c00 */
[----:B------:R1:W-:Y:S01]  /*28f80*/  @!P0 STL [R1], R3 ;  /* 0x0000000301008387 */ /* 0x0003e20000100800 */
[----:B------:R-:W-:Y:S06]  /*28f90*/  BAR.ARV 0x5, 0x180 ;  /* 0x0146000000007b1d */ /* 0x000fec0000002000 */
.L_x_2102:
[----:B------:R-:W-:Y:S02]  /*28fa0*/  ULDC UR4, c[0x0][0xc3c] ;  /* 0x00030f0000047ab9 */ /* 0x000fe40000000800 */
[----:B---3--:R-:W-:-:S13]  /*28fb0*/  ISETP.GE.AND P0, PT, R19, UR4, PT ;  /* 0x0000000413007c0c */ /* 0x008fda000bf06270 */
[----:B------:R-:W-:Y:S05]  /*28fc0*/  @!P0 BRA `(.L_x_2114) ;  /* 0xffffff8c00848947 */ /* 0x000fea000383ffff */
[----:B------:R-:W-:Y:S05]  /*28fd0*/  BSYNC B8 ;  /* 0x0000000000087941 */ /* 0x000fea0003800000 */
.L_x_1954:
[----:B--2---:R-:W2:Y:S01]  /*28fe0*/  LDL.LU R0, [R1+0x48] ;  /* 0x0000480001007983 */ /* 0x004ea20000300800 */
[----:B------:R-:W-:Y:S01]  /*28ff0*/  BSSY B0, `(.L_x_2115) ;  /* 0x000000b000007945 */ /* 0x000fe20003800000 */
[----:B------:R-:W3:Y:S01]  /*29000*/  S2R R5, SR_CgaCtaId ;  /* 0x0000000000057919 */ /* 0x000ee20000008800 */
[----:B--2---:R-:W-:-:S05]  /*29010*/  VIADD R0, R0, 0x1 ;  /* 0x0000000100007836 */ /* 0x004fca0000000000 */
[----:B0-----:R-:W-:-:S04]  /*29020*/  LEA.HI R2, R0, R0, RZ, 0x1 ;  /* 0x0000000000027211 */ /* 0x001fc800078f08ff */
[----:B-1----:R-:W-:-:S05]  /*29030*/  LOP3.LUT R3, R2, 0xfffffffe, RZ, 0xc0, !PT ;  /* 0xfffffffe02037812 */ /* 0x002fca00078ec0ff */
[----:B------:R-:W-:Y:S01]  /*29040*/  IMAD.IADD R3, R0, 0x1, -R3 ;  /* 0x0000000100037824 */ /* 0x000fe200078e0a03 */
[----:B------:R-:W-:-:S04]  /*29050*/  MOV R0, 0x400 ;  /* 0x0000040000007802 */ /* 0x000fc80000000f00 */
[----:B---3--:R-:W-:Y:S02]  /*29060*/  LEA R0, R5, R0, 0x18 ;  /* 0x0000000005007211 */ /* 0x008fe400078ec0ff */
[----:B------:R-:W-:-:S04]  /*29070*/  SHF.L.U32 R3, R3, 0x1f, RZ ;  /* 0x0000001f03037819 */ /* 0x000fc800000006ff */
[----:B------:R-:W0:Y:S02]  /*29080*/  SYNCS.PHASECHK.TRANS64.TRYWAIT P0, [R0+URZ+0x2a820], R3 ;  /* 0x02a82003000075a7 */ /* 0x000e24000800017f */
[----:B0-----:R-:W-:Y:S05]  /*29090*/  @!P0 BRA `(.L_x_2116) ;  /* 0x0000002800f08947 */ /* 0x001fea0003800000 */
.L_x_2222:
[----:B------:R-:W-:Y:S05]  /*290a0*/  BSYNC B0 ;  /* 0x0000000000007941 */ /* 0x000fea0003800000 */
.L_x_2115:
[----:B------:R-:W-:-:S03]  /*290b0*/  UMOV UR4, 0xffffffff ;  /* 0xffffffff00047882 */ /* 0x000fc60000000000 */
[----:B------:R-:W-:Y:S05]  /*290c0*/  BRA.DIV UR4, `(.L_x_2117) ;  /* 0x0000002a04f87947 */ /* 0x000fea000b800000 */
[----:B------:R-:W1:Y:S02]  /*290d0*/  S2R R2, SR_TID.X ;  /* 0x0000000000027919 */ /* 0x000e640000002100 */
[----:B-1----:R-:W-:-:S04]  /*290e0*/  SHF.R.U32.HI R2, RZ, 0x5, R2 ;  /* 0x00000005ff027819 */ /* 0x002fc80000011602 */
[----:B------:R-:W-:-:S05]  /*290f0*/  LOP3.LUT R2, R2, 0x3, RZ, 0xc0, !PT ;  /* 0x0000000302027812 */ /* 0x000fca00078ec0ff */
[----:B------:R1:W2:Y:S02]  /*29100*/  SHFL.IDX PT, R14, R2, RZ, 0x1f ;  /* 0x00001fff020e7589 */ /* 0x0002a400000e0000 */
.L_x_2225:
[----:B--2---:R-:W-:-:S13]  /*29110*/  ISETP.NE.AND P0, PT, R14, RZ, PT ;  /* 0x000000ff0e00720c */ /* 0x004fda0003f05270 */
[----:B------:R-:W-:Y:S05]  /*29120*/  @P0 BRA `(.L_x_1658) ;  /* 0x0000000000940947 */ /* 0x000fea0003800000 */
[----:B------:R-:W-:-:S03]  /*29130*/  UMOV UR4, 0xffffffff ;  /* 0xffffffff00047882 */ /* 0x000fc60000000000 */
[----:B------:R-:W-:Y:S05]  /*29140*/  BRA.DIV UR4, `(.L_x_2118) ;  /* 0x0000002e040c7947 */ /* 0x000fea000b800000 */
[----:B------:R-:W-:-:S13]  /*29150*/  ELECT P6, URZ, PT ;  /* 0x00000000003f782f */ /* 0x000fda00038c0000 */
.L_x_2228:
[----:B------:R-:W-:Y:S05]  /*29160*/  @!P6 BRA `(.L_x_1658) ;  /* 0x000000000084e947 */ /* 0x000fea0003800000 */
[----:B------:R-:W-:-:S06]  /*29170*/  ULOP3.LUT UR4, UR60, 0x2, URZ, 0xfc, !UPT ;  /* 0x000000023c047892 */ /* 0x000fcc000f8efc3f */
[----:B-1----:R-:W-:-:S05]  /*29180*/  IMAD.U32 R2, RZ, RZ, UR4 ;  /* 0x00000004ff027e24 */ /* 0x002fca000f8e00ff */
[----:B------:R-:W-:-:S13]  /*29190*/  ISETP.NE.AND P2, PT, R2, 0x3, PT ;  /* 0x000000030200780c */ /* 0x000fda0003f45270 */
[----:B------:R-:W-:Y:S05]  /*291a0*/  @!P2 BRA `(.L_x_2119) ;  /* 0x000000000004a947 */ /* 0x000fea0003800000 */
[----:B------:R-:W-:Y:S01]  /*291b0*/  BPT.TRAP 0x1 ;  /* 0x000000040000795c */ /* 0x000fe20000300000 */
.L_x_2119:
        /* <DEDUP_REMOVED lines=14> */
.L_x_2229:
[----:B------:R-:W1:Y:S02]  /*292a0*/  SYNCS.PHASECHK.TRANS64.TRYWAIT P0, [R7+URZ], R2 ;  /* 0x00000002070075a7 */ /* 0x000e64000800017f */
[----:B-1----:R-:W-:Y:S05]  /*292b0*/  @!P0 BRA `(.L_x_2121) ;  /* 0x0000002800e48947 */ /* 0x002fea0003800000 */
.L_x_2230:
[----:B------:R-:W-:Y:S05]  /*292c0*/  @!P2 BRA `(.L_x_2122) ;  /* 0x000000000004a947 */ /* 0x000fea0003800000 */
[----:B------:R-:W-:Y:S01]  /*292d0*/  BPT.TRAP 0x1 ;  /* 0x000000040000795c */ /* 0x000fe20000300000 */
.L_x_2122:
[----:B------:R-:W2:Y:S01]  /*292e0*/  LDL.LU R4, [R1+0x8] ;  /* 0x0000080001047983 */ /* 0x000ea20000300800 */
[----:B------:R-:W-:-:S04]  /*292f0*/  VIADD R0, R0, 0x2a860 ;  /* 0x0002a86000007836 */ /* 0x000fc80000000000 */
[----:B--2---:R-:W-:-:S04]  /*29300*/  IMAD R4, R4, 0x8, R0 ;  /* 0x0000000804047824 */ /* 0x004fc800078e0200 */
[----:B------:R-:W2:Y:S02]  /*29310*/  SYNCS.PHASECHK.TRANS64.TRYWAIT P0, [R4+URZ], R5 ;  /* 0x00000005040075a7 */ /* 0x000ea4000800017f */
[----:B--2---:R-:W-:Y:S05]  /*29320*/  @!P0 BRA `(.L_x_2123) ;  /* 0x0000002800dc8947 */ /* 0x004fea0003800000 */
.L_x_2231:
[----:B------:R-:W-:-:S07]  /*29330*/  IMAD R3, R3, 0x8, R0 ;  /* 0x0000000803037824 */ /* 0x000fce00078e0200 */
.L_x_2124:
[----:B---3--:R3:W0:Y:S02]  /*29340*/  SYNCS.PHASECHK.TRANS64.TRYWAIT P0, [R3+URZ], R2 ;  /* 0x00000002030075a7 */ /* 0x008624000800017f */
[----:B0-----:R-:W-:Y:S05]  /*29350*/  @!P0 NANOSLEEP.SYNCS 0x989680 ;  /* 0x009896800000895d */ /* 0x001fea0003900000 */
[----:B------:R-:W0:Y:S02]  /*29360*/  @!P0 SYNCS.PHASECHK.TRANS64 P0, [R3+URZ], R2 ;  /* 0x00000002030085a7 */ /* 0x000e24000800007f */
[----:B0-----:R-:W-:Y:S05]  /*29370*/  @!P0 BRA `(.L_x_2124) ;  /* 0xfffffffc00f08947 */ /* 0x001fea000383ffff */
.L_x_1658:
[----:B------:R-:W-:Y:S05]  /*29380*/  BSYNC B9 ;  /* 0x0000000000097941 */ /* 0x000fea0003800000 */
.L_x_1655:
[----:B------:R-:W-:Y:S05]  /*29390*/  EXIT ;  /* 0x000000000000794d */ /* 0x000fea0003800000 */
.L_x_1684:
[----:B-1----:R1:W2:Y:S02]  /*293a0*/  SYNCS.PHASECHK.TRANS64.TRYWAIT P5, [R3+URZ+0x2a890], R0 ;  /* 0x02a89000030075a7 */ /* 0x0022a400080a017f */
[----:B--2---:R-:W-:Y:S05]  /*293b0*/  @!P5 NANOSLEEP.SYNCS 0x989680 ;  /* 0x009896800000d95d */ /* 0x004fea0003900000 */
[----:B------:R-:W2:Y:S02]  /*293c0*/  @!P5 SYNCS.PHASECHK.TRANS64 P5, [R3+URZ+0x2a890], R0 ;  /* 0x02a890000300d5a7 */ /* 0x000ea400080a007f */
[----:B--2---:R-:W-:Y:S05]  /*293d0*/  @!P5 BRA `(.L_x_1684) ;  /* 0xfffffffc00f0d947 */ /* 0x004fea000383ffff */
[----:B------:R-:W-:Y:S05]  /*293e0*/  BRA `(.L_x_2125) ;  /* 0xfffffda400e87947 */ /* 0x000fea000383ffff */
.L_x_1738:
[----:B-1----:R1:W3:Y:S02]  /*293f0*/  SYNCS.PHASECHK.TRANS64.TRYWAIT P5, [R3+URZ+0x2a890], R0 ;  /* 0x02a89000030075a7 */ /* 0x0022e400080a017f */
[----:B---3--:R-:W-:Y:S05]  /*29400*/  @!P5 NANOSLEEP.SYNCS 0x989680 ;  /* 0x009896800000d95d */ /* 0x008fea0003900000 */
[----:B------:R-:W3:Y:S02]  /*29410*/  @!P5 SYNCS.PHASECHK.TRANS64 P5, [R3+URZ+0x2a890], R0 ;  /* 0x02a890000300d5a7 */ /* 0x000ee400080a007f */
[----:B---3--:R-:W-:Y:S05]  /*29420*/  @!P5 BRA `(.L_x_1738) ;  /* 0xfffffffc00f0d947 */ /* 0x008fea000383ffff */
[----:B------:R-:W-:Y:S05]  /*29430*/  BRA `(.L_x_2126) ;  /* 0xfffffddc00807947 */ /* 0x000fea000383ffff */
.L_x_1763:
[----:B-1----:R1:W2:Y:S02]  /*29440*/  SYNCS.PHASECHK.TRANS64.TRYWAIT P4, [R3+URZ+0x2a890], R0 ;  /* 0x02a89000030075a7 */ /* 0x0022a4000808017f */
[----:B--2---:R-:W-:Y:S05]  /*29450*/  @!P4 NANOSLEEP.SYNCS 0x989680 ;  /* 0x009896800000c95d */ /* 0x004fea0003900000 */
[----:B------:R-:W2:Y:S02]  /*29460*/  @!P4 SYNCS.PHASECHK.TRANS64 P4, [R3+URZ+0x2a890], R0 ;  /* 0x02a890000300c5a7 */ /* 0x000ea4000808007f */
[----:B--2---:R-:W-:Y:S05]  /*29470*/  @!P4 BRA `(.L_x_1763) ;  /* 0xfffffffc00f0c947 */ /* 0x004fea000383ffff */
[----:B------:R-:W-:Y:S05]  /*29480*/  BRA `(.L_x_2127) ;  /* 0xfffffe10003c7947 */ /* 0x000fea000383ffff */
.L_x_1769:
[----:B0-----:R0:W2:Y:S02]  /*29490*/  SYNCS.PHASECHK.TRANS64.TRYWAIT P4, [R3+URZ+0x2a8b0], R0 ;  /* 0x02a8b000030075a7 */ /* 0x0010a4000808017f */
[----:B--2---:R-:W-:Y:S05]  /*294a0*/  @!P4 NANOSLEEP.SYNCS 0x989680 ;  /* 0x009896800000c95d */ /* 0x004fea0003900000 */
[----:B------:R-:W2:Y:S02]  /*294b0*/  @!P4 SYNCS.PHASECHK.TRANS64 P4, [R3+URZ+0x2a8b0], R0 ;  /* 0x02a8b0000300c5a7 */ /* 0x000ea4000808007f */
[----:B--2---:R-:W-:Y:S05]  /*294c0*/  @!P4 BRA `(.L_x_1769) ;  /* 0xfffffffc00f0c947 */ /* 0x004fea000383ffff */
[----:B------:R-:W-:Y:S05]  /*294d0*/  BRA `(.L_x_2128) ;  /* 0xfffffe1400487947 */ /* 0x000fea000383ffff */
.L_x_1795:
        /* <DEDUP_REMOVED lines=8> */
.L_x_2130:
[----:B------:R-:W-:Y:S05]  /*29560*/  BSYNC B1 ;  /* 0x0000000000017941 */ /* 0x000fea0003800000 */
.L_x_2129:
        /* <DEDUP_REMOVED lines=8> */
.L_x_2131:
[----:B------:R-:W-:Y:S02]  /*295f0*/  IMAD.MOV.U32 R13, RZ, RZ, R8 ;  /* 0x000000ffff0d7224 */ /* 0x000fe400078e0008 */
[----:B------:R-:W-:-:S07]  /*29600*/  IMAD.MOV.U32 R0, RZ, RZ, R14 ;  /* 0x000000ffff007224 */ /* 0x000fce00078e000e */
[----:B------:R-:W-:Y:S05]  /*29610*/  WARPSYNC.COLLECTIVE R15, `(.L_x_2132) ;  /* 0x000000000f087348 */ /* 0x000fea0003c00000 */
[----:B------:R0:W1:Y:S02]  /*29620*/  SHFL.IDX P6, R14, R13, R12, R11 ;  /* 0x0000000c0d0e7389 */ /* 0x00006400000c000b */
[----:B01----:R-:W-:Y:S01]  /*29630*/  ENDCOLLECTIVE ;  /* 0x000000000000791b */ /* 0x003fe20003800000 */
.L_x_2132:
[----:B------:R-:W-:Y:S02]  /*29640*/  IMAD.MOV.U32 R13, RZ, RZ, R4 ;  /* 0x000000ffff0d7224 */ /* 0x000fe400078e0004 */
[----:B------:R-:W-:-:S07]  /*29650*/  IMAD.MOV.U32 R5, RZ, RZ, R14 ;  /* 0x000000ffff057224 */ /* 0x000fce00078e000e */
[----:B------:R-:W-:Y:S05]  /*29660*/  WARPSYNC.COLLECTIVE R15, `(.L_x_2133) ;  /* 0x000000000f087348 */ /* 0x000fea0003c00000 */
[----:B------:R0:W1:Y:S02]  /*29670*/  SHFL.IDX P6, R14, R13, R12, R11 ;  /* 0x0000000c0d0e7389 */ /* 0x00006400000c000b */
[----:B01----:R-:W-:Y:S01]  /*29680*/  ENDCOLLECTIVE ;  /* 0x000000000000791b */ /* 0x003fe20003800000 */
.L_x_2133:
[----:B------:R-:W-:Y:S05]  /*29690*/  BRA `(.L_x_2134) ;  /* 0xfffffe2400887947 */ /* 0x000fea000383ffff */
.L_x_1798:
[----:B------:R-:W-:Y:S01]  /*296a0*/  BSSY B1, `(.L_x_2135) ;  /* 0x0000008000017945 */ /* 0x000fe20003800000 */
[----:B------:R-:W-:Y:S02]  /*296b0*/  IMAD.MOV.U32 R13, RZ, RZ, R7 ;  /* 0x000000ffff0d7224 */ /* 0x000fe400078e0007 */
[----:B------:R-:W-:Y:S02]  /*296c0*/  IMAD.MOV.U32 R12, RZ, RZ, 0x1 ;  /* 0x00000001ff0c7424 */ /* 0x000fe400078e00ff */
[----:B------:R-:W-:Y:S02]  /*296d0*/  IMAD.MOV.U32 R11, RZ, RZ, 0x1c1f ;  /* 0x00001c1fff0b7424 */ /* 0x000fe400078e00ff */
[----:B------:R-:W-:-:S07]  /*296e0*/  IMAD.MOV.U32 R15, RZ, RZ, -0x1 ;  /* 0xffffffffff0f7424 */ /* 0x000fce00078e00ff */
[----:B0---4-:R-:W-:Y:S05]  /*296f0*/  WARPSYNC.COLLECTIVE R15, `(.L_x_2136) ;  /* 0x000000000f087348 */ /* 0x011fea0003c00000 */
[----:B----4-:R1:W2:Y:S02]  /*29700*/  SHFL.IDX P6, R14, R13, R12, R11 ;  /* 0x0000000c0d0e7389 */ /* 0x0102a400000c000b */
[----:B012---:R-:W-:Y:S01]  /*29710*/  ENDCOLLECTIVE ;  /* 0x000000000000791b */ /* 0x007fe20003800000 */
.L_x_2136:
[----:B------:R-:W-:Y:S05]  /*29720*/  BSYNC B1 ;  /* 0x0000000000017941 */ /* 0x000fea0003800000 */
.L_x_2135:
[----:B------:R-:W-:Y:S02]  /*29730*/  IMAD.MOV.U32 R13, RZ, RZ, R6 ;  /* 0x000000ffff0d7224 */ /* 0x000fe400078e0006 */
[----:B------:R-:W-:Y:S02]  /*29740*/  IMAD.MOV.U32 R12, RZ, RZ, 0x1 ;  /* 0x00000001ff0c7424 */ /* 0x000fe400078e00ff */
[----:B------:R-:W-:Y:S02]  /*29750*/  IMAD.MOV.U32 R11, RZ, RZ, 0x1c1f ;  /* 0x00001c1fff0b7424 */ /* 0x000fe400078e00ff */
[----:B------:R-:W-:Y:S02]  /*29760*/  IMAD.MOV.U32 R15, RZ, RZ, -0x1 ;  /* 0xffffffffff0f7424 */ /* 0x000fe400078e00ff */
[----:B------:R-:W-:-:S07]  /*29770*/  IMAD.MOV.U32 R3, RZ, RZ, R14 ;  /* 0x000000ffff037224 */ /* 0x000fce00078e000e */
[----:B------:R-:W-:Y:S05]  /*29780*/  WARPSYNC.COLLECTIVE R15, `(.L_x_2137) ;  /* 0x000000000f087348 */ /* 0x000fea0003c00000 */
[----:B------:R0:W1:Y:S02]  /*29790*/  SHFL.IDX P6, R14, R13, R12, R11 ;  /* 0x0000000c0d0e7389 */ /* 0x00006400000c000b */
[----:B01----:R-:W-:Y:S01]  /*297a0*/  ENDCOLLECTIVE ;  /* 0x000000000000791b */ /* 0x003fe20003800000 */
.L_x_2137:
[----:B------:R-:W-:Y:S02]  /*297b0*/  IMAD.MOV.U32 R13, RZ, RZ, R8 ;  /* 0x000000ffff0d7224 */ /* 0x000fe400078e0008 */
[----:B------:R-:W-:-:S07]  /*297c0*/  IMAD.MOV.U32 R0, RZ, RZ, R14 ;  /* 0x000000ffff007224 */ /* 0x000fce00078e000e */
[----:B------:R-:W-:Y:S05]  /*297d0*/  WARPSYNC.COLLECTIVE R15, `(.L_x_2138) ;  /* 0x000000000f087348 */ /* 0x000fea0003c00000 */
[----:B------:R0:W1:Y:S02]  /*297e0*/  SHFL.IDX P6, R14, R13, R12, R11 ;  /* 0x0000000c0d0e7389 */ /* 0x00006400000c000b */
[----:B01----:R-:W-:Y:S01]  /*297f0*/  ENDCOLLECTIVE ;  /* 0x000000000000791b */ /* 0x003fe20003800000 */
.L_x_2138:
[----:B------:R-:W-:Y:S02]  /*29800*/  IMAD.MOV.U32 R13, RZ, RZ, R4 ;  /* 0x000000ffff0d7224 */ /* 0x000fe400078e0004 */
[----:B------:R-:W-:-:S07]  /*29810*/  IMAD.MOV.U32 R5, RZ, RZ, R14 ;  /* 0x000000ffff057224 */ /* 0x000fce00078e000e */
[----:B------:R-:W-:Y:S05]  /*29820*/  WARPSYNC.COLLECTIVE R15, `(.L_x_2139) ;  /* 0x000000000f087348 */ /* 0x000fea0003c00000 */
[----:B------:R0:W1:Y:S02]  /*29830*/  SHFL.IDX P6, R14, R13, R12, R11 ;  /* 0x0000000c0d0e7389 */ /* 0x00006400000c000b */
[----:B01----:R-:W-:Y:S01]  /*29840*/  ENDCOLLECTIVE ;  /* 0x000000000000791b */ /* 0x003fe20003800000 */
.L_x_2139:
[----:B------:R-:W-:Y:S01]  /*29850*/  IMAD.MOV.U32 R4, RZ, RZ, R14 ;  /* 0x000000ffff047224 */ /* 0x000fe200078e000e */
[----:B------:R-:W-:Y:S06]  /*29860*/  BRA `(.L_x_2140) ;  /* 0xfffffe2c00407947 */ /* 0x000fec000383ffff */
.L_x_1802:
[----:B0-----:R0:W1:Y:S02]  /*29870*/  SYNCS.PHASECHK.TRANS64.TRYWAIT P0, [R16+URZ+0x2a800], R5 ;  /* 0x02a80005100075a7 */ /* 0x001064000800017f */
[----:B-1----:R-:W-:Y:S05]  /*29880*/  @!P0 NANOSLEEP.SYNCS 0x989680 ;  /* 0x009896800000895d */ /* 0x002fea0003900000 */
[----:B------:R-:W1:Y:S02]  /*29890*/  @!P0 SYNCS.PHASECHK.TRANS64 P0, [R16+URZ+0x2a800], R5 ;  /* 0x02a80005100085a7 */ /* 0x000e64000800007f */
[----:B-1----:R-:W-:Y:S05]  /*298a0*/  @!P0 BRA `(.L_x_1802) ;  /* 0xfffffffc00f08947 */ /* 0x002fea000383ffff */
[----:B------:R-:W-:Y:S05]  /*298b0*/  BRA `(.L_x_2141) ;  /* 0xfffffe3400707947 */ /* 0x000fea000383ffff */
.L_x_1826:
        /* <DEDUP_REMOVED lines=8> */
.L_x_2143:
[----:B------:R-:W-:Y:S05]  /*29940*/  BSYNC B1 ;  /* 0x0000000000017941 */ /* 0x000fea0003800000 */
.L_x_2142:
        /* <DEDUP_REMOVED lines=8> */
.L_x_2144:
[----:B------:R-:W-:Y:S02]  /*299d0*/  IMAD.MOV.U32 R21, RZ, RZ, R3 ;  /* 0x000000ffff157224 */ /* 0x000fe400078e0003 */
[----:B------:R-:W-:Y:S02]  /*299e0*/  IMAD.MOV.U32 R13, RZ, RZ, R7 ;  /* 0x000000ffff0d7224 */ /* 0x000fe400078e0007 */
[----:B------:R-:W-:-:S07]  /*299f0*/  IMAD.MOV.U32 R0, RZ, RZ, R14 ;  /* 0x000000ffff007224 */ /* 0x000fce00078e000e */
[----:B------:R-:W-:Y:S05]  /*29a00*/  WARPSYNC.COLLECTIVE R15, `(.L_x_2145) ;  /* 0x000000000f087348 */ /* 0x000fea0003c00000 */
[----:B------:R0:W1:Y:S02]  /*29a10*/  SHFL.IDX P6, R14, R13, R12, R11 ;  /* 0x0000000c0d0e7389 */ /* 0x00006400000c000b */
[----:B01----:R-:W-:Y:S01]  /*29a20*/  ENDCOLLECTIVE ;  /* 0x000000000000791b */ /* 0x003fe20003800000 */
.L_x_2145:
[----:B------:R-:W-:Y:S02]  /*29a30*/  IMAD.MOV.U32 R20, RZ, RZ, R0 ;  /* 0x000000ffff147224 */ /* 0x000fe400078e0000 */
[----:B------:R-:W-:Y:S02]  /*29a40*/  IMAD.MOV.U32 R13, RZ, RZ, R9 ;  /* 0x000000ffff0d7224 */ /* 0x000fe400078e0009 */
[----:B------:R-:W-:-:S07]  /*29a50*/  IMAD.MOV.U32 R5, RZ, RZ, R14 ;  /* 0x000000ffff057224 */ /* 0x000fce00078e000e */
[----:B------:R-:W-:Y:S05]  /*29a60*/  WARPSYNC.COLLECTIVE R15, `(.L_x_2146) ;  /* 0x000000000f087348 */ /* 0x000fea0003c00000 */
[----:B------:R0:W1:Y:S02]  /*29a70*/  SHFL.IDX P6, R14, R13, R12, R11 ;  /* 0x0000000c0d0e7389 */ /* 0x00006400000c000b */
[----:B01----:R-:W-:Y:S01]  /*29a80*/  ENDCOLLECTIVE ;  /* 0x000000000000791b */ /* 0x003fe20003800000 */
.L_x_2146:
[----:B------:R-:W-:Y:S05]  /*29a90*/  BRA `(.L_x_2147) ;  /* 0xfffffe5c00047947 */ /* 0x000fea000383ffff */
.L_x_1829:
[----:B------:R-:W-:Y:S01]  /*29aa0*/  BSSY B1, `(.L_x_2148) ;  /* 0x0000008000017945 */ /* 0x000fe20003800000 */
[----:B------:R-:W-:Y:S02]  /*29ab0*/  IMAD.MOV.U32 R13, RZ, RZ, R8 ;  /* 0x000000ffff0d7224 */ /* 0x000fe400078e0008 */
[----:B------:R-:W-:Y:S02]  /*29ac0*/  IMAD.MOV.U32 R12, RZ, RZ, 0x1 ;  /* 0x00000001ff0c7424 */ /* 0x000fe400078e00ff */
[----:B------:R-:W-:Y:S02]  /*29ad0*/  IMAD.MOV.U32 R11, RZ, RZ, 0x1c1f ;  /* 0x00001c1fff0b7424 */ /* 0x000fe400078e00ff */
[----:B------:R-:W-:-:S07]  /*29ae0*/  IMAD.MOV.U32 R15, RZ, RZ, -0x1 ;  /* 0xffffffffff0f7424 */ /* 0x000fce00078e00ff */
[----:B------:R-:W-:Y:S05]  /*29af0*/  WARPSYNC.COLLECTIVE R15, `(.L_x_2149) ;  /* 0x000000000f087348 */ /* 0x000fea0003c00000 */
[----:B------:R0:W1:Y:S02]  /*29b00*/  SHFL.IDX P6, R14, R13, R12, R11 ;  /* 0x0000000c0d0e7389 */ /* 0x00006400000c000b */
[----:B01----:R-:W-:Y:S01]  /*29b10*/  ENDCOLLECTIVE ;  /* 0x000000000000791b */ /* 0x003fe20003800000 */
.L_x_2149:
[----:B------:R-:W-:Y:S05]  /*29b20*/  BSYNC B1 ;  /* 0x0000000000017941 */ /* 0x000fea0003800000 */
.L_x_2148:
        /* <DEDUP_REMOVED lines=8> */
.L_x_2150:
[----:B------:R-:W-:Y:S02]  /*29bb0*/  IMAD.MOV.U32 R61, RZ, RZ, R3 ;  /* 0x000000ffff3d7224 */ /* 0x000fe400078e0003 */
[----:B------:R-:W-:Y:S02]  /*29bc0*/  IMAD.MOV.U32 R13, RZ, RZ, R7 ;  /* 0x000000ffff0d7224 */ /* 0x000fe400078e0007 */
[----:B------:R-:W-:-:S07]  /*29bd0*/  IMAD.MOV.U32 R0, RZ, RZ, R14 ;  /* 0x000000ffff007224 */ /* 0x000fce00078e000e */
[----:B------:R-:W-:Y:S05]  /*29be0*/  WARPSYNC.COLLECTIVE R15, `(.L_x_2151) ;  /* 0x000000000f087348 */ /* 0x000fea0003c00000 */
[----:B------:R0:W1:Y:S02]  /*29bf0*/  SHFL.IDX P6, R14, R13, R12, R11 ;  /* 0x0000000c0d0e7389 */ /* 0x00006400000c000b */
[----:B01----:R-:W-:Y:S01]  /*29c00*/  ENDCOLLECTIVE ;  /* 0x000000000000791b */ /* 0x003fe20003800000 */
.L_x_2151:
[----:B------:R-:W-:Y:S02]  /*29c10*/  IMAD.MOV.U32 R60, RZ, RZ, R0 ;  /* 0x000000ffff3c7224 */ /* 0x000fe400078e0000 */
[----:B------:R-:W-:Y:S02]  /*29c20*/  IMAD.MOV.U32 R13, RZ, RZ, R9 ;  /* 0x000000ffff0d7224 */ /* 0x000fe400078e0009 */
[----:B------:R-:W-:-:S07]  /*29c30*/  IMAD.MOV.U32 R7, RZ, RZ, R14 ;  /* 0x000000ffff077224 */ /* 0x000fce00078e000e */
[----:B------:R-:W-:Y:S05]  /*29c40*/  WARPSYNC.COLLECTIVE R15, `(.L_x_2152) ;  /* 0x000000000f087348 */ /* 0x000fea0003c00000 */
[----:B------:R0:W1:Y:S02]  /*29c50*/  SHFL.IDX P6, R14, R13, R12, R11 ;  /* 0x0000000c0d0e7389 */ /* 0x00006400000c000b */
[----:B01----:R-:W-:Y:S01]  /*29c60*/  ENDCOLLECTIVE ;  /* 0x000000000000791b */ /* 0x003fe20003800000 */
.L_x_2152:
[----:B------:R-:W-:Y:S05]  /*29c70*/  BRA `(.L_x_2153) ;  /* 0xfffffe6000387947 */ /* 0x000fea000383ffff */
.L_x_1833:
[----:B0-----:R0:W1:Y:S02]  /*29c80*/  SYNCS.PHASECHK.TRANS64.TRYWAIT P0, [R16+URZ+0x2a800], R61 ;  /* 0x02a8003d100075a7 */ /* 0x001064000800017f */
[----:B-1----:R-:W-:Y:S05]  /*29c90*/  @!P0 NANOSLEEP.SYNCS 0x989680 ;  /* 0x009896800000895d */ /* 0x002fea0003900000 */
[----:B------:R-:W1:Y:S02]  /*29ca0*/  @!P0 SYNCS.PHASECHK.TRANS64 P0, [R16+URZ+0x2a800], R61 ;  /* 0x02a8003d100085a7 */ /* 0x000e64000800007f */
[----:B-1----:R-:W-:Y:S05]  /*29cb0*/  @!P0 BRA `(.L_x_1833) ;  /* 0xfffffffc00f08947 */ /* 0x002fea000383ffff */
[----:B------:R-:W-:Y:S05]  /*29cc0*/  BRA `(.L_x_2154) ;  /* 0xfffffe6400c07947 */ /* 0x000fea000383ffff */
.L_x_1847:
[----:B-1----:R1:W2:Y:S02]  /*29cd0*/  SYNCS.PHASECHK.TRANS64.TRYWAIT P2, [R7+URZ+0x2a830], R0 ;  /* 0x02a83000070075a7 */ /* 0x0022a4000804017f */
[----:B--2---:R-:W-:Y:S05]  /*29ce0*/  @!P2 NANOSLEEP.SYNCS 0x989680 ;  /* 0x009896800000a95d */ /* 0x004fea0003900000 */
[----:B------:R-:W2:Y:S02]  /*29cf0*/  @!P2 SYNCS.PHASECHK.TRANS64 P2, [R7+URZ+0x2a830], R0 ;  /* 0x02a830000700a5a7 */ /* 0x000ea4000804007f */
[----:B--2---:R-:W-:Y:S05]  /*29d00*/  @!P2 BRA `(.L_x_1847) ;  /* 0xfffffffc00f0a947 */ /* 0x004fea000383ffff */
[----:B------:R-:W-:Y:S05]  /*29d10*/  BRA `(.L_x_1846) ;  /* 0xfffffe9000287947 */ /* 0x000fea000383ffff */
.L_x_1867:
[----:B-1----:R1:W2:Y:S02]  /*29d20*/  SYNCS.PHASECHK.TRANS64.TRYWAIT P2, [R7+URZ+0x2a830], R14 ;  /* 0x02a8300e070075a7 */ /* 0x0022a4000804017f */
[----:B--2---:R-:W-:Y:S05]  /*29d30*/  @!P2 NANOSLEEP.SYNCS 0x989680 ;  /* 0x009896800000a95d */ /* 0x004fea0003900000 */
[----:B------:R-:W2:Y:S02]  /*29d40*/  @!P2 SYNCS.PHASECHK.TRANS64 P2, [R7+URZ+0x2a830], R14 ;  /* 0x02a8300e0700a5a7 */ /* 0x000ea4000804007f */
[----:B--2---:R-:W-:Y:S05]  /*29d50*/  @!P2 BRA `(.L_x_1867) ;  /* 0xfffffffc00f0a947 */ /* 0x004fea000383ffff */
[----:B------:R-:W-:Y:S05]  /*29d60*/  BRA `(.L_x_1866) ;  /* 0xfffffebc00ec7947 */ /* 0x000fea000383ffff */
.L_x_1872:
[----:B-1----:R1:W2:Y:S02]  /*29d70*/  SYNCS.PHASECHK.TRANS64.TRYWAIT P2, [R14+URZ+0x2a850], R9 ;  /* 0x02a850090e0075a7 */ /* 0x0022a4000804017f */
[----:B--2---:R-:W-:Y:S05]  /*29d80*/  @!P2 NANOSLEEP.SYNCS 0x989680 ;  /* 0x009896800000a95d */ /* 0x004fea0003900000 */
[----:B------:R-:W2:Y:S02]  /*29d90*/  @!P2 SYNCS.PHASECHK.TRANS64 P2, [R14+URZ+0x2a850], R9 ;  /* 0x02a850090e00a5a7 */ /* 0x000ea4000804007f */
[----:B--2---:R-:W-:Y:S05]  /*29da0*/  @!P2 BRA `(.L_x_1872) ;  /* 0xfffffffc00f0a947 */ /* 0x004fea000383ffff */
[----:B------:R-:W-:Y:S05]  /*29db0*/  BRA `(.L_x_1871) ;  /* 0xfffffec800e07947 */ /* 0x000fea000383ffff */
.L_x_1892:
[----:B-1----:R1:W2:Y:S02]  /*29dc0*/  SYNCS.PHASECHK.TRANS64.TRYWAIT P2, [R3+URZ+0x2a830], R4 ;  /* 0x02a83004030075a7 */ /* 0x0022a4000804017f */
[----:B--2---:R-:W-:Y:S05]  /*29dd0*/  @!P2 NANOSLEEP.SYNCS 0x989680 ;  /* 0x009896800000a95d */ /* 0x004fea0003900000 */
[----:B------:R-:W2:Y:S02]  /*29de0*/  @!P2 SYNCS.PHASECHK.TRANS64 P2, [R3+URZ+0x2a830], R4 ;  /* 0x02a830040300a5a7 */ /* 0x000ea4000804007f */
[----:B--2---:R-:W-:Y:S05]  /*29df0*/  @!P2 BRA `(.L_x_1892) ;  /* 0xfffffffc00f0a947 */ /* 0x004fea000383ffff */
[----:B------:R-:W-:Y:S05]  /*29e00*/  BRA `(.L_x_1891) ;  /* 0xfffffef000cc7947 */ /* 0x000fea000383ffff */
.L_x_1897:
[----:B-1----:R1:W2:Y:S02]  /*29e10*/  SYNCS.PHASECHK.TRANS64.TRYWAIT P2, [R198+URZ+0x2a850], R3 ;  /* 0x02a85003c60075a7 */ /* 0x0022a4000804017f */
[----:B--2---:R-:W-:Y:S05]  /*29e20*/  @!P2 NANOSLEEP.SYNCS 0x989680 ;  /* 0x009896800000a95d */ /* 0x004fea0003900000 */
[----:B------:R-:W2:Y:S02]  /*29e30*/  @!P2 SYNCS.PHASECHK.TRANS64 P2, [R198+URZ+0x2a850], R3 ;  /* 0x02a85003c600a5a7 */ /* 0x000ea4000804007f */
[----:B--2---:R-:W-:Y:S05]  /*29e40*/  @!P2 BRA `(.L_x_1897) ;  /* 0xfffffffc00f0a947 */ /* 0x004fea000383ffff */
[----:B------:R-:W-:Y:S05]  /*29e50*/  BRA `(.L_x_1896) ;  /* 0xfffffefc00ac7947 */ /* 0x000fea000383ffff */
.L_x_1905:
[----:B-1----:R1:W2:Y:S02]  /*29e60*/  SYNCS.PHASECHK.TRANS64.TRYWAIT P2, [R3+URZ+0x2a830], R14 ;  /* 0x02a8300e030075a7 */ /* 0x0022a4000804017f */
[----:B--2---:R-:W-:Y:S05]  /*29e70*/  @!P2 NANOSLEEP.SYNCS 0x989680 ;  /* 0x009896800000a95d */ /* 0x004fea0003900000 */
[----:B------:R-:W2:Y:S02]  /*29e80*/  @!P2 SYNCS.PHASECHK.TRANS64 P2, [R3+URZ+0x2a830], R14 ;  /* 0x02a8300e0300a5a7 */ /* 0x000ea4000804007f */
[----:B--2---:R-:W-:Y:S05]  /*29e90*/  @!P2 BRA `(.L_x_1905) ;  /* 0xfffffffc00f0a947 */ /* 0x004fea000383ffff */
[----:B------:R-:W-:Y:S05]  /*29ea0*/  BRA `(.L_x_1904) ;  /* 0xffffff1000a47947 */ /* 0x000fea000383ffff */
.L_x_1910:
[----:B-1----:R1:W2:Y:S02]  /*29eb0*/  SYNCS.PHASECHK.TRANS64.TRYWAIT P2, [R12+URZ+0x2a850], R3 ;  /* 0x02a850030c0075a7 */ /* 0x0022a4000804017f */
[----:B--2---:R-:W-:Y:S05]  /*29ec0*/  @!P2 NANOSLEEP.SYNCS 0x989680 ;  /* 0x009896800000a95d */ /* 0x004fea0003900000 */
[----:B------:R-:W2:Y:S02]  /*29ed0*/  @!P2 SYNCS.PHASECHK.TRANS64 P2, [R12+URZ+0x2a850], R3 ;  /* 0x02a850030c00a5a7 */ /* 0x000ea4000804007f */
[----:B--2---:R-:W-:Y:S05]  /*29ee0*/  @!P2 BRA `(.L_x_1910) ;  /* 0xfffffffc00f0a947 */ /* 0x004fea000383ffff */
[----:B------:R-:W-:Y:S05]  /*29ef0*/  BRA `(.L_x_1909) ;  /* 0xffffff1c00987947 */ /* 0x000fea000383ffff */
.L_x_1924:
[----:B-1----:R1:W2:Y:S02]  /*29f00*/  SYNCS.PHASECHK.TRANS64.TRYWAIT P0, [R13+URZ+0x2a850], R0 ;  /* 0x02a850000d0075a7 */ /* 0x0022a4000800017f */
[----:B--2---:R-:W-:Y:S05]  /*29f10*/  @!P0 NANOSLEEP.SYNCS 0x989680 ;  /* 0x009896800000895d */ /* 0x004fea0003900000 */
[----:B------:R-:W2:Y:S02]  /*29f20*/  @!P0 SYNCS.PHASECHK.TRANS64 P0, [R13+URZ+0x2a850], R0 ;  /* 0x02a850000d0085a7 */ /* 0x000ea4000800007f */
[----:B--2---:R-:W-:Y:S05]  /*29f30*/  @!P0 BRA `(.L_x_1924) ;  /* 0xfffffffc00f08947 */ /* 0x004fea000383ffff */
[----:B------:R-:W-:Y:S05]  /*29f40*/  BRA `(.L_x_1923) ;  /* 0xffffff4400b47947 */ /* 0x000fea000383ffff */
.L_x_1968:
[----:B------:R-:W1:Y:S01]  /*29f50*/  S2R R7, SR_TID.X ;  /* 0x0000000000077919 */ /* 0x000e620000002100 */
[----:B------:R-:W-:Y:S01]  /*29f60*/  BSSY B1, `(.L_x_2155) ;  /* 0x000000a000017945 */ /* 0x000fe20003800000 */
[----:B------:R-:W-:Y:S02]  /*29f70*/  IMAD.MOV.U32 R12, RZ, RZ, RZ ;  /* 0x000000ffff0c7224 */ /* 0x000fe400078e00ff */
[----:B0-----:R-:W-:Y:S02]  /*29f80*/  IMAD.MOV.U32 R11, RZ, RZ, 0x1f ;  /* 0x0000001fff0b7424 */ /* 0x001fe400078e00ff */
[----:B------:R-:W-:Y:S01]  /*29f90*/  IMAD.MOV.U32 R15, RZ, RZ, -0x1 ;  /* 0xffffffffff0f7424 */ /* 0x000fe200078e00ff */
[----:B-1----:R-:W-:-:S04]  /*29fa0*/  SHF.R.U32.HI R7, RZ, 0x5, R7 ;  /* 0x00000005ff077819 */ /* 0x002fc80000011607 */
[----:B------:R-:W-:-:S05]  /*29fb0*/  LOP3.LUT R7, R7, 0x3, RZ, 0xc0, !PT ;  /* 0x0000000307077812 */ /* 0x000fca00078ec0ff */
[----:B------:R-:W-:-:S07]  /*29fc0*/  IMAD.MOV.U32 R13, RZ, RZ, R7 ;  /* 0x000000ffff0d7224 */ /* 0x000fce00078e0007 */
[----:B------:R-:W-:Y:S05]  /*29fd0*/  WARPSYNC.COLLECTIVE R15, `(.L_x_2156) ;  /* 0x000000000f087348 */ /* 0x000fea0003c00000 */
[----:B------:R0:W1:Y:S02]  /*29fe0*/  SHFL.IDX P6, R14, R13, R12, R11 ;  /* 0x0000000c0d0e7389 */ /* 0x00006400000c000b */
[----:B01----:R-:W-:Y:S01]  /*29ff0*/  ENDCOLLECTIVE ;  /* 0x000000000000791b */ /* 0x003fe20003800000 */
.L_x_2156:
[----:B------:R-:W-:Y:S05]  /*2a000*/  BSYNC B1 ;  /* 0x0000000000017941 */ /* 0x000fea0003800000 */
.L_x_2155:
[----:B------:R-:W-:Y:S05]  /*2a010*/  BRA `(.L_x_2157) ;  /* 0xffffff88002c7947 */ /* 0x000fea000383ffff */
.L_x_1970:
[----:B------:R-:W-:Y:S01]  /*2a020*/  BSSY B1, `(.L_x_2158) ;  /* 0x0000006000017945 */ /* 0x000fe20003800000 */
[----:B------:R-:W-:-:S07]  /*2a030*/  IMAD.MOV.U32 R15, RZ, RZ, -0x1 ;  /* 0xffffffffff0f7424 */ /* 0x000fce00078e00ff */
[----:B01----:R-:W-:Y:S05]  /*2a040*/  WARPSYNC.COLLECTIVE R15, `(.L_x_2159) ;  /* 0x000000000f0c7348 */ /* 0x003fea0003c00000 */
[----:B------:R-:W-:Y:S02]  /*2a050*/  ELECT P6, UR62, PT ;  /* 0x00000000003e782f */ /* 0x000fe400038c0000 */
[----:B------:R-:W-:Y:S01]  /*2a060*/  MOV R14, UR62 ;  /* 0x0000003e000e7c02 */ /* 0x000fe20008000f00 */
[----:B01----:R-:W-:Y:S10]  /*2a070*/  ENDCOLLECTIVE ;  /* 0x000000000000791b */ /* 0x003ff40003800000 */
.L_x_2159:
[----:B------:R-:W-:Y:S05]  /*2a080*/  BSYNC B1 ;  /* 0x0000000000017941 */ /* 0x000fea0003800000 */
.L_x_2158:
[----:B------:R-:W-:Y:S01]  /*2a090*/  PLOP3.LUT P2, PT, P6, PT, PT, 0x80, 0x0 ;  /* 0x000000000000781c */ /* 0x000fe2000374f070 */
[----:B------:R-:W-:-:S12]  /*2a0a0*/  BRA `(.L_x_1969) ;  /* 0xffffff8800207947 */ /* 0x000fd8000383ffff */
.L_x_1972:
[----:B-1----:R-:W2:Y:S02]  /*2a0b0*/  LDL R6, [R1] ;  /* 0x0000000001067983 */ /* 0x002ea40000100800 */
[----:B--2---:R1:W2:Y:S02]  /*2a0c0*/  SYNCS.PHASECHK.TRANS64.TRYWAIT P0, [R6+URZ+0x2a820], R5 ;  /* 0x02a82005060075a7 */ /* 0x0042a4000800017f */
[----:B--2---:R-:W-:Y:S05]  /*2a0d0*/  @!P0 NANOSLEEP.SYNCS 0x989680 ;  /* 0x009896800000895d */ /* 0x004fea0003900000 */
[----:B------:R-:W2:Y:S02]  /*2a0e0*/  @!P0 SYNCS.PHASECHK.TRANS64 P0, [R6+URZ+0x2a820], R5 ;  /* 0x02a82005060085a7 */ /* 0x000ea4000800007f */
[----:B--2---:R-:W-:Y:S05]  /*2a0f0*/  @!P0 BRA `(.L_x_1972) ;  /* 0xfffffffc00ec8947 */ /* 0x004fea000383ffff */
[----:B------:R-:W-:Y:S05]  /*2a100*/  BRA `(.L_x_2160) ;  /* 0xffffff8800307947 */ /* 0x000fea000383ffff */
.L_x_1976:
[----:B-1----:R1:W2:Y:S02]  /*2a110*/  SYNCS.PHASECHK.TRANS64.TRYWAIT P0, [R7+URZ+0x2a8a0], R10 ;  /* 0x02a8a00a070075a7 */ /* 0x0022a4000800017f */
[----:B--2---:R-:W-:Y:S05]  /*2a120*/  @!P0 NANOSLEEP.SYNCS 0x989680 ;  /* 0x009896800000895d */ /* 0x004fea0003900000 */
[----:B------:R-:W2:Y:S02]  /*2a130*/  @!P0 SYNCS.PHASECHK.TRANS64 P0, [R7+URZ+0x2a8a0], R10 ;  /* 0x02a8a00a070085a7 */ /* 0x000ea4000800007f */
[----:B--2---:R-:W-:Y:S05]  /*2a140*/  @!P0 BRA `(.L_x_1976) ;  /* 0xfffffffc00f08947 */ /* 0x004fea000383ffff */
[----:B------:R-:W-:Y:S05]  /*2a150*/  BRA `(.L_x_2161) ;  /* 0xffffff8800547947 */ /* 0x000fea000383ffff */
.L_x_1983:
[----:B--2---:R2:W3:Y:S02]  /*2a160*/  SYNCS.PHASECHK.TRANS64.TRYWAIT P0, [R7+URZ+0x2a8c0], R10 ;  /* 0x02a8c00a070075a7 */ /* 0x0044e4000800017f */
[----:B---3--:R-:W-:Y:S05]  /*2a170*/  @!P0 NANOSLEEP.SYNCS 0x989680 ;  /* 0x009896800000895d */ /* 0x008fea0003900000 */
[----:B------:R-:W3:Y:S02]  /*2a180*/  @!P0 SYNCS.PHASECHK.TRANS64 P0, [R7+URZ+0x2a8c0], R10 ;  /* 0x02a8c00a070085a7 */ /* 0x000ee4000800007f */
[----:B---3--:R-:W-:Y:S05]  /*2a190*/  @!P0 BRA `(.L_x_1983) ;  /* 0xfffffffc00f08947 */ /* 0x008fea000383ffff */
[----:B------:R-:W-:Y:S05]  /*2a1a0*/  BRA `(.L_x_2162) ;  /* 0xffffff8c00507947 */ /* 0x000fea000383ffff */
.L_x_1991:
[----:B-1----:R1:W2:Y:S02]  /*2a1b0*/  SYNCS.PHASECHK.TRANS64.TRYWAIT P0, [R8+URZ+0x2a8a0], R7 ;  /* 0x02a8a007080075a7 */ /* 0x0022a4000800017f */
[----:B--2---:R-:W-:Y:S05]  /*2a1c0*/  @!P0 NANOSLEEP.SYNCS 0x989680 ;  /* 0x009896800000895d */ /* 0x004fea0003900000 */
[----:B------:R-:W2:Y:S02]  /*2a1d0*/  @!P0 SYNCS.PHASECHK.TRANS64 P0, [R8+URZ+0x2a8a0], R7 ;  /* 0x02a8a007080085a7 */ /* 0x000ea4000800007f */
[----:B--2---:R-:W-:Y:S05]  /*2a1e0*/  @!P0 BRA `(.L_x_1991) ;  /* 0xfffffffc00f08947 */ /* 0x004fea000383ffff */
[----:B------:R-:W-:Y:S05]  /*2a1f0*/  BRA `(.L_x_2163) ;  /* 0xffffff90006c7947 */ /* 0x000fea000383ffff */
.L_x_1998:
[----:B--2---:R2:W3:Y:S02]  /*2a200*/  SYNCS.PHASECHK.TRANS64.TRYWAIT P0, [R8+URZ+0x2a8c0], R7 ;  /* 0x02a8c007080075a7 */ /* 0x0044e4000800017f */
[----:B---3--:R-:W-:Y:S05]  /*2a210*/  @!P0 NANOSLEEP.SYNCS 0x989680 ;  /* 0x009896800000895d */ /* 0x008fea0003900000 */
[----:B------:R-:W3:Y:S02]  /*2a220*/  @!P0 SYNCS.PHASECHK.TRANS64 P0, [R8+URZ+0x2a8c0], R7 ;  /* 0x02a8c007080085a7 */ /* 0x000ee4000800007f */
[----:B---3--:R-:W-:Y:S05]  /*2a230*/  @!P0 BRA `(.L_x_1998) ;  /* 0xfffffffc00f08947 */ /* 0x008fea000383ffff */
[----:B------:R-:W-:Y:S05]  /*2a240*/  BRA `(.L_x_2164) ;  /* 0xffffff9400647947 */ /* 0x000fea000383ffff */
.L_x_2020:
[----:B------:R-:W2:Y:S01]  /*2a250*/  S2R R4, SR_TID.X ;  /* 0x0000000000047919 */ /* 0x000ea20000002100 */
[----:B------:R-:W-:Y:S01]  /*2a260*/  BSSY B0, `(.L_x_2165) ;  /* 0x000000a000007945 */ /* 0x000fe20003800000 */
[----:B------:R-:W-:Y:S02]  /*2a270*/  IMAD.MOV.U32 R12, RZ, RZ, RZ ;  /* 0x000000ffff0c7224 */ /* 0x000fe400078e00ff */
[----:B0-----:R-:W-:Y:S02]  /*2a280*/  IMAD.MOV.U32 R11, RZ, RZ, 0x1f ;  /* 0x0000001fff0b7424 */ /* 0x001fe400078e00ff */
[----:B------:R-:W-:Y:S01]  /*2a290*/  IMAD.MOV.U32 R15, RZ, RZ, -0x1 ;  /* 0xffffffffff0f7424 */ /* 0x000fe200078e00ff */
[----:B--2---:R-:W-:-:S04]  /*2a2a0*/  SHF.R.U32.HI R4, RZ, 0x5, R4 ;  /* 0x00000005ff047819 */ /* 0x004fc80000011604 */
[----:B------:R-:W-:-:S05]  /*2a2b0*/  LOP3.LUT R4, R4, 0x3, RZ, 0xc0, !PT ;  /* 0x0000000304047812 */ /* 0x000fca00078ec0ff */
[----:B------:R-:W-:-:S07]  /*2a2c0*/  IMAD.MOV.U32 R13, RZ, RZ, R4 ;  /* 0x000000ffff0d7224 */ /* 0x000fce00078e0004 */
[----:B-1----:R-:W-:Y:S05]  /*2a2d0*/  WARPSYNC.COLLECTIVE R15, `(.L_x_2166) ;  /* 0x000000000f087348 */ /* 0x002fea0003c00000 */
[----:B------:R0:W2:Y:S02]  /*2a2e0*/  SHFL.IDX P6, R14, R13, R12, R11 ;  /* 0x0000000c0d0e7389 */ /* 0x0000a400000c000b */
[----:B012---:R-:W-:Y:S01]  /*2a2f0*/  ENDCOLLECTIVE ;  /* 0x000000000000791b */ /* 0x007fe20003800000 */
.L_x_2166:
[----:B------:R-:W-:Y:S05]  /*2a300*/  BSYNC B0 ;  /* 0x0000000000007941 */ /* 0x000fea0003800000 */
.L_x_2165:
[----:B------:R-:W-:Y:S05]  /*2a310*/  BRA `(.L_x_2167) ;  /* 0xffffffa000dc7947 */ /* 0x000fea000383ffff */
.L_x_2022:
[----:B------:R-:W-:Y:S01]  /*2a320*/  BSSY B0, `(.L_x_2168) ;  /* 0x0000006000007945 */ /* 0x000fe20003800000 */
[----:B------:R-:W-:-:S07]  /*2a330*/  IMAD.MOV.U32 R15, RZ, RZ, -0x1 ;  /* 0xffffffffff0f7424 */ /* 0x000fce00078e00ff */
[----:B01-3--:R-:W-:Y:S05]  /*2a340*/  WARPSYNC.COLLECTIVE R15, `(.L_x_2169) ;  /* 0x000000000f0c7348 */ /* 0x00bfea0003c00000 */
[----:B------:R-:W-:Y:S02]  /*2a350*/  ELECT P6, UR62, PT ;  /* 0x00000000003e782f */ /* 0x000fe400038c0000 */
[----:B------:R-:W-:Y:S01]  /*2a360*/  MOV R14, UR62 ;  /* 0x0000003e000e7c02 */ /* 0x000fe20008000f00 */
[----:B01-3--:R-:W-:Y:S10]  /*2a370*/  ENDCOLLECTIVE ;  /* 0x000000000000791b */ /* 0x00bff40003800000 */
.L_x_2169:
[----:B------:R-:W-:Y:S05]  /*2a380*/  BSYNC B0 ;  /* 0x0000000000007941 */ /* 0x000fea0003800000 */
.L_x_2168:
[----:B------:R-:W-:Y:S05]  /*2a390*/  BRA `(.L_x_2170) ;  /* 0xffffffa000e87947 */ /* 0x000fea000383ffff */
.L_x_2024:
[----:B-1----:R1:W2:Y:S02]  /*2a3a0*/  SYNCS.PHASECHK.TRANS64.TRYWAIT P0, [R0+URZ+0x2a840], R2 ;  /* 0x02a84002000075a7 */ /* 0x0022a4000800017f */
[----:B--2---:R-:W-:Y:S05]  /*2a3b0*/  @!P0 NANOSLEEP.SYNCS 0x989680 ;  /* 0x009896800000895d */ /* 0x004fea0003900000 */
[----:B------:R-:W2:Y:S02]  /*2a3c0*/  @!P0 SYNCS.PHASECHK.TRANS64 P0, [R0+URZ+0x2a840], R2 ;  /* 0x02a84002000085a7 */ /* 0x000ea4000800007f */
[----:B--2---:R-:W-:Y:S05]  /*2a3d0*/  @!P0 BRA `(.L_x_2024) ;  /* 0xfffffffc00f08947 */ /* 0x004fea000383ffff */
[----:B------:R-:W-:Y:S05]  /*2a3e0*/  BRA `(.L_x_2171) ;  /* 0xffffffa400547947 */ /* 0x000fea000383ffff */
.L_x_2028:
[----:B------:R0:W5:Y:S01]  /*2a3f0*/  LDL.LU R9, [R1+0x3c] ;  /* 0x00003c0001097983 */ /* 0x0001620000300800 */
[----:B------:R-:W-:Y:S02]  /*2a400*/  IMAD.MOV.U32 R5, RZ, RZ, R11 ;  /* 0x000000ffff057224 */ /* 0x000fe400078e000b */
[----:B------:R-:W-:Y:S02]  /*2a410*/  IMAD.MOV.U32 R13, RZ, RZ, R3 ;  /* 0x000000ffff0d7224 */ /* 0x000fe400078e0003 */
[----:B------:R-:W-:Y:S02]  /*2a420*/  IMAD.MOV.U32 R12, RZ, RZ, RZ ;  /* 0x000000ffff0c7224 */ /* 0x000fe400078e00ff */
[----:B------:R-:W-:Y:S02]  /*2a430*/  IMAD.MOV.U32 R11, RZ, RZ, 0x181f ;  /* 0x0000181fff0b7424 */ /* 0x000fe400078e00ff */
[----:B0-----:R-:W-:-:S07]  /*2a440*/  IMAD.MOV.U32 R15, RZ, RZ, -0x1 ;  /* 0xffffffffff0f7424 */ /* 0x001fce00078e00ff */
[----:B-----5:R-:W-:Y:S05]  /*2a450*/  WARPSYNC.COLLECTIVE R15, `(.L_x_2172) ;  /* 0x000000000f087348 */ /* 0x020fea0003c00000 */
[----:B------:R0:W1:Y:S02]  /*2a460*/  SHFL.IDX P6, R14, R13, R12, R11 ;  /* 0x0000000c0d0e7389 */ /* 0x00006400000c000b */
[----:B01---5:R-:W-:Y:S01]  /*2a470*/  ENDCOLLECTIVE ;  /* 0x000000000000791b */ /* 0x023fe20003800000 */
.L_x_2172:
[----:B------:R-:W-:Y:S02]  /*2a480*/  IMAD.MOV.U32 R13, RZ, RZ, R4 ;  /* 0x000000ffff0d7224 */ /* 0x000fe400078e0004 */
[----:B------:R-:W-:-:S07]  /*2a490*/  IMAD.MOV.U32 R6, RZ, RZ, R14 ;  /* 0x000000ffff067224 */ /* 0x000fce00078e000e */
[----:B------:R-:W-:Y:S05]  /*2a4a0*/  WARPSYNC.COLLECTIVE R15, `(.L_x_2173) ;  /* 0x000000000f087348 */ /* 0x000fea0003c00000 */
[----:B------:R0:W1:Y:S02]  /*2a4b0*/  SHFL.IDX P6, R14, R13, R12, R11 ;  /* 0x0000000c0d0e7389 */ /* 0x00006400000c000b */
[----:B01----:R-:W-:Y:S01]  /*2a4c0*/  ENDCOLLECTIVE ;  /* 0x000000000000791b */ /* 0x003fe20003800000 */
.L_x_2173:
[----:B------:R-:W-:Y:S02]  /*2a4d0*/  IMAD R2, R9, R7, RZ ;  /* 0x0000000709027224 */ /* 0x000fe400078e02ff */
[----:B------:R-:W2:Y:S01]  /*2a4e0*/  LDL R9, [R1+0x2c] ;  /* 0x00002c0001097983 */ /* 0x000ea20000100800 */
[----:B------:R-:W-:Y:S01]  /*2a4f0*/  IMAD.IADD R0, R10, 0x1, R5 ;  /* 0x000000010a007824 */ /* 0x000fe200078e0205 */
[----:B------:R-:W-:Y:S01]  /*2a500*/  ULDC.64 UR4, c[0x0][0x208] ;  /* 0x0000820000047ab9 */ /* 0x000fe20000000a00 */
[----:B------:R-:W-:Y:S02]  /*2a510*/  IMAD.MOV.U32 R7, RZ, RZ, R14 ;  /* 0x000000ffff077224 */ /* 0x000fe400078e000e */
[----:B------:R-:W-:Y:S01]  /*2a520*/  IMAD.MOV.U32 R13, RZ, RZ, R3 ;  /* 0x000000ffff0d7224 */ /* 0x000fe200078e0003 */
[C---:B------:R-:W-:Y:S01]  /*2a530*/  ISETP.GE.AND P2, PT, R0.reuse, R2, PT ;  /* 0x000000020000720c */ /* 0x040fe20003f46270 */
[----:B------:R-:W-:Y:S02]  /*2a540*/  IMAD.MOV.U32 R12, RZ, RZ, 0x1 ;  /* 0x00000001ff0c7424 */ /* 0x000fe400078e00ff */
[----:B------:R-:W-:-:S10]  /*2a550*/  VIADD R5, R0, 0x10 ;  /* 0x0000001000057836 */ /* 0x000fd40000000000 */
        /* <DEDUP_REMOVED lines=8> */
[----:B--2---:R0:W-:Y:S04]  /*2a5e0*/  @!P2 LDGSTS.E.BYPASS.LTC128B.128 [R9+0xc400], desc[UR4][R6.64], !P3 ;  /* 0x0c4000000609afae */ /* 0x0041e8000d901d44 */
[----:B------:R0:W-:Y:S04]  /*2a5f0*/  @!P2 LDGSTS.E.BYPASS.LTC128B.128 [R9+0x10400], desc[UR4][R6.64+0x80], !P0 ;  /* 0x104000800609afae */ /* 0x0001e8000c101d44 */
[----:B------:R0:W-:Y:S01]  /*2a600*/  @!P2 LDGSTS.E.BYPASS.LTC128B.128 [R9+0x14400], desc[UR4][R6.64+0x100], !P1 ;  /* 0x144001000609afae */ /* 0x0001e2000c901d44 */
[----:B------:R-:W-:-:S13]  /*2a610*/  ISETP.GE.AND P2, PT, R5, R2, PT ;  /* 0x000000020500720c */ /* 0x000fda0003f46270 */
[----:B0-----:R-:W-:Y:S05]  /*2a620*/  WARPSYNC.COLLECTIVE R15, `(.L_x_2174) ;  /* 0x000000000f087348 */ /* 0x001fea0003c00000 */
[----:B------:R1:W2:Y:S02]  /*2a630*/  SHFL.IDX P6, R14, R13, R12, R11 ;  /* 0x0000000c0d0e7389 */ /* 0x0002a400000c000b */
[----:B012---:R-:W-:Y:S01]  /*2a640*/  ENDCOLLECTIVE ;  /* 0x000000000000791b */ /* 0x007fe20003800000 */
.L_x_2174:
[----:B------:R-:W-:Y:S02]  /*2a650*/  IMAD.MOV.U32 R13, RZ, RZ, R4 ;  /* 0x000000ffff0d7224 */ /* 0x000fe400078e0004 */
[----:B------:R-:W-:-:S07]  /*2a660*/  IMAD.MOV.U32 R6, RZ, RZ, R14 ;  /* 0x000000ffff067224 */ /* 0x000fce00078e000e */
[----:B------:R-:W-:Y:S05]  /*2a670*/  WARPSYNC.COLLECTIVE R15, `(.L_x_2175) ;  /* 0x000000000f087348 */ /* 0x000fea0003c00000 */
[----:B------:R0:W1:Y:S02]  /*2a680*/  SHFL.IDX P6, R14, R13, R12, R11 ;  /* 0x0000000c0d0e7389 */ /* 0x00006400000c000b */
[----:B01----:R-:W-:Y:S01]  /*2a690*/  ENDCOLLECTIVE ;  /* 0x000000000000791b */ /* 0x003fe20003800000 */
.L_x_2175:
        /* <DEDUP_REMOVED lines=19> */
.L_x_2176:
[----:B------:R-:W-:Y:S02]  /*2a7d0*/  IMAD.MOV.U32 R13, RZ, RZ, R4 ;  /* 0x000000ffff0d7224 */ /* 0x000fe400078e0004 */
[----:B------:R-:W-:-:S07]  /*2a7e0*/  IMAD.MOV.U32 R6, RZ, RZ, R14 ;  /* 0x000000ffff067224 */ /* 0x000fce00078e000e */
[----:B------:R-:W-:Y:S05]  /*2a7f0*/  WARPSYNC.COLLECTIVE R15, `(.L_x_2177) ;  /* 0x000000000f087348 */ /* 0x000fea0003c00000 */
[----:B------:R0:W1:Y:S02]  /*2a800*/  SHFL.IDX P6, R14, R13, R12, R11 ;  /* 0x0000000c0d0e7389 */ /* 0x00006400000c000b */
[----:B01----:R-:W-:Y:S01]  /*2a810*/  ENDCOLLECTIVE ;  /* 0x000000000000791b */ /* 0x003fe20003800000 */
.L_x_2177:
        /* <DEDUP_REMOVED lines=19> */
.L_x_2178:
[----:B------:R-:W-:Y:S02]  /*2a950*/  IMAD.MOV.U32 R13, RZ, RZ, R4 ;  /* 0x000000ffff0d7224 */ /* 0x000fe400078e0004 */
[----:B------:R-:W-:-:S07]  /*2a960*/  IMAD.MOV.U32 R6, RZ, RZ, R14 ;  /* 0x000000ffff067224 */ /* 0x000fce00078e000e */
[----:B------:R-:W-:Y:S05]  /*2a970*/  WARPSYNC.COLLECTIVE R15, `(.L_x_2179) ;  /* 0x000000000f087348 */ /* 0x000fea0003c00000 */
[----:B------:R0:W1:Y:S02]  /*2a980*/  SHFL.IDX P6, R14, R13, R12, R11 ;  /* 0x0000000c0d0e7389 */ /* 0x00006400000c000b */
[----:B01----:R-:W-:Y:S01]  /*2a990*/  ENDCOLLECTIVE ;  /* 0x000000000000791b */ /* 0x003fe20003800000 */
.L_x_2179:
        /* <DEDUP_REMOVED lines=19> */
.L_x_2180:
[----:B------:R-:W-:Y:S02]  /*2aad0*/  IMAD.MOV.U32 R13, RZ, RZ, R4 ;  /* 0x000000ffff0d7224 */ /* 0x000fe400078e0004 */
[----:B------:R-:W-:-:S07]  /*2aae0*/  IMAD.MOV.U32 R6, RZ, RZ, R14 ;  /* 0x000000ffff067224 */ /* 0x000fce00078e000e */
[----:B------:R-:W-:Y:S05]  /*2aaf0*/  WARPSYNC.COLLECTIVE R15, `(.L_x_2181) ;  /* 0x000000000f087348 */ /* 0x000fea0003c00000 */
[----:B------:R0:W1:Y:S02]  /*2ab00*/  SHFL.IDX P6, R14, R13, R12, R11 ;  /* 0x0000000c0d0e7389 */ /* 0x00006400000c000b */
[----:B01----:R-:W-:Y:S01]  /*2ab10*/  ENDCOLLECTIVE ;  /* 0x000000000000791b */ /* 0x003fe20003800000 */
.L_x_2181:
        /* <DEDUP_REMOVED lines=19> */
.L_x_2182:
[----:B------:R-:W-:Y:S02]  /*2ac50*/  IMAD.MOV.U32 R13, RZ, RZ, R4 ;  /* 0x000000ffff0d7224 */ /* 0x000fe400078e0004 */
[----:B------:R-:W-:-:S07]  /*2ac60*/  IMAD.MOV.U32 R6, RZ, RZ, R14 ;  /* 0x000000ffff067224 */ /* 0x000fce00078e000e */
[----:B------:R-:W-:Y:S05]  /*2ac70*/  WARPSYNC.COLLECTIVE R15, `(.L_x_2183) ;  /* 0x000000000f087348 */ /* 0x000fea0003c00000 */
[----:B------:R0:W1:Y:S02]  /*2ac80*/  SHFL.IDX P6, R14, R13, R12, R11 ;  /* 0x0000000c0d0e7389 */ /* 0x00006400000c000b */
[----:B01----:R-:W-:Y:S01]  /*2ac90*/  ENDCOLLECTIVE ;  /* 0x000000000000791b */ /* 0x003fe20003800000 */
.L_x_2183:
        /* <DEDUP_REMOVED lines=19> */
.L_x_2184:
[----:B------:R-:W-:Y:S02]  /*2add0*/  IMAD.MOV.U32 R13, RZ, RZ, R4 ;  /* 0x000000ffff0d7224 */ /* 0x000fe400078e0004 */
[----:B------:R-:W-:-:S07]  /*2ade0*/  IMAD.MOV.U32 R6, RZ, RZ, R14 ;  /* 0x000000ffff067224 */ /* 0x000fce00078e000e */
[----:B------:R-:W-:Y:S05]  /*2adf0*/  WARPSYNC.COLLECTIVE R15, `(.L_x_2185) ;  /* 0x000000000f087348 */ /* 0x000fea0003c00000 */
[----:B------:R0:W1:Y:S02]  /*2ae00*/  SHFL.IDX P6, R14, R13, R12, R11 ;  /* 0x0000000c0d0e7389 */ /* 0x00006400000c000b */
[----:B01----:R-:W-:Y:S01]  /*2ae10*/  ENDCOLLECTIVE ;  /* 0x000000000000791b */ /* 0x003fe20003800000 */
.L_x_2185:
        /* <DEDUP_REMOVED lines=17> */
.L_x_2186:
[----:B------:R-:W-:Y:S02]  /*2af30*/  IMAD.MOV.U32 R13, RZ, RZ, R4 ;  /* 0x000000ffff0d7224 */ /* 0x000fe400078e0004 */
[----:B------:R-:W-:-:S07]  /*2af40*/  IMAD.MOV.U32 R5, RZ, RZ, R14 ;  /* 0x000000ffff057224 */ /* 0x000fce00078e000e */
[----:B------:R-:W-:Y:S05]  /*2af50*/  WARPSYNC.COLLECTIVE R15, `(.L_x_2187) ;  /* 0x000000000f087348 */ /* 0x000fea0003c00000 */
[----:B------:R0:W1:Y:S02]  /*2af60*/  SHFL.IDX P6, R14, R13, R12, R11 ;  /* 0x0000000c0d0e7389 */ /* 0x00006400000c000b */
[----:B01----:R-:W-:Y:S01]  /*2af70*/  ENDCOLLECTIVE ;  /* 0x000000000000791b */ /* 0x003fe20003800000 */
.L_x_2187:
[----:B------:R-:W-:Y:S01]  /*2af80*/  IMAD.MOV.U32 R3, RZ, RZ, R14 ;  /* 0x000000ffff037224 */ /* 0x000fe200078e000e */
[----:B------:R-:W-:Y:S06]  /*2af90*/  BRA `(.L_x_2188) ;  /* 0xffffffa800107947 */ /* 0x000fec000383ffff */
.L_x_2033:
[----:B0-----:R-:W2:Y:S02]  /*2afa0*/  LDL R2, [R1] ;  /* 0x0000000001027983 */ /* 0x001ea40000100800 */
[----:B--2---:R0:W2:Y:S02]  /*2afb0*/  SYNCS.PHASECHK.TRANS64.TRYWAIT P0, [R2+URZ+0x2a820], R0 ;  /* 0x02a82000020075a7 */ /* 0x0040a4000800017f */
[----:B--2---:R-:W-:Y:S05]  /*2afc0*/  @!P0 NANOSLEEP.SYNCS 0x989680 ;  /* 0x009896800000895d */ /* 0x004fea0003900000 */
[----:B------:R-:W2:Y:S02]  /*2afd0*/  @!P0 SYNCS.PHASECHK.TRANS64 P0, [R2+URZ+0x2a820], R0 ;  /* 0x02a82000020085a7 */ /* 0x000ea4000800007f */
[----:B--2---:R-:W-:Y:S05]  /*2afe0*/  @!P0 BRA `(.L_x_2033) ;  /* 0xfffffffc00ec8947 */ /* 0x004fea000383ffff */
[----:B------:R-:W-:Y:S05]  /*2aff0*/  BRA `(.L_x_2189) ;  /* 0xffffffa8008c7947 */ /* 0x000fea000383ffff */
.L_x_2042:
[----:B-1----:R1:W2:Y:S02]  /*2b000*/  SYNCS.PHASECHK.TRANS64.TRYWAIT P0, [R3+URZ+0x2a840], R2 ;  /* 0x02a84002030075a7 */ /* 0x0022a4000800017f */
[----:B--2---:R-:W-:Y:S05]  /*2b010*/  @!P0 NANOSLEEP.SYNCS 0x989680 ;  /* 0x009896800000895d */ /* 0x004fea0003900000 */
[----:B------:R-:W2:Y:S02]  /*2b020*/  @!P0 SYNCS.PHASECHK.TRANS64 P0, [R3+URZ+0x2a840], R2 ;  /* 0x02a84002030085a7 */ /* 0x000ea4000800007f */
[----:B--2---:R-:W-:Y:S05]  /*2b030*/  @!P0 BRA `(.L_x_2042) ;  /* 0xfffffffc00f08947 */ /* 0x004fea000383ffff */
[----:B------:R-:W-:Y:S05]  /*2b040*/  BRA `(.L_x_2190) ;  /* 0xffffffac005c7947 */ /* 0x000fea000383ffff */
.L_x_2049:
[----:B0-----:R0:W1:Y:S02]  /*2b050*/  SYNCS.PHASECHK.TRANS64.TRYWAIT P0, [R2+URZ+0x2a860], R3 ;  /* 0x02a86003020075a7 */ /* 0x001064000800017f */
[----:B-1----:R-:W-:Y:S05]  /*2b060*/  @!P0 NANOSLEEP.SYNCS 0x989680 ;  /* 0x009896800000895d */ /* 0x002fea0003900000 */
[----:B------:R-:W1:Y:S02]  /*2b070*/  @!P0 SYNCS.PHASECHK.TRANS64 P0, [R2+URZ+0x2a860], R3 ;  /* 0x02a86003020085a7 */ /* 0x000e64000800007f */
[----:B-1----:R-:W-:Y:S05]  /*2b080*/  @!P0 BRA `(.L_x_2049) ;  /* 0xfffffffc00f08947 */ /* 0x002fea000383ffff */
[----:B------:R-:W-:Y:S05]  /*2b090*/  BRA `(.L_x_2191) ;  /* 0xffffffb000747947 */ /* 0x000fea000383ffff */
.L_x_2059:
[----:B-1----:R1:W2:Y:S02]  /*2b0a0*/  SYNCS.PHASECHK.TRANS64.TRYWAIT P0, [R3+URZ+0x2a840], R2 ;  /* 0x02a84002030075a7 */ /* 0x0022a4000800017f */
[----:B--2---:R-:W-:Y:S05]  /*2b0b0*/  @!P0 NANOSLEEP.SYNCS 0x989680 ;  /* 0x009896800000895d */ /* 0x004fea0003900000 */
[----:B------:R-:W2:Y:S02]  /*2b0c0*/  @!P0 SYNCS.PHASECHK.TRANS64 P0, [R3+URZ+0x2a840], R2 ;  /* 0x02a84002030085a7 */ /* 0x000ea4000800007f */
[----:B--2---:R-:W-:Y:S05]  /*2b0d0*/  @!P0 BRA `(.L_x_2059) ;  /* 0xfffffffc00f08947 */ /* 0x004fea000383ffff */
[----:B------:R-:W-:Y:S05]  /*2b0e0*/  BRA `(.L_x_2192) ;  /* 0xffffffb800247947 */ /* 0x000fea000383ffff */
.L_x_2066:
[----:B0-----:R0:W1:Y:S02]  /*2b0f0*/  SYNCS.PHASECHK.TRANS64.TRYWAIT P0, [R2+URZ+0x2a860], R3 ;  /* 0x02a86003020075a7 */ /* 0x001064000800017f */
[----:B-1----:R-:W-:Y:S05]  /*2b100*/  @!P0 NANOSLEEP.SYNCS 0x989680 ;  /* 0x009896800000895d */ /* 0x002fea0003900000 */
[----:B------:R-:W1:Y:S02]  /*2b110*/  @!P0 SYNCS.PHASECHK.TRANS64 P0, [R2+URZ+0x2a860], R3 ;  /* 0x02a86003020085a7 */ /* 0x000e64000800007f */
[----:B-1----:R-:W-:Y:S05]  /*2b120*/  @!P0 BRA `(.L_x_2066) ;  /* 0xfffffffc00f08947 */ /* 0x002fea000383ffff */
[----:B------:R-:W-:Y:S05]  /*2b130*/  BRA `(.L_x_2193) ;  /* 0xffffffbc003c7947 */ /* 0x000fea000383ffff */
.L_x_2076:
[----:B--2---:R2:W3:Y:S02]  /*2b140*/  SYNCS.PHASECHK.TRANS64.TRYWAIT P0, [R3+URZ+0x2a840], R2 ;  /* 0x02a84002030075a7 */ /* 0x0044e4000800017f */
[----:B---3--:R-:W-:Y:S05]  /*2b150*/  @!P0 NANOSLEEP.SYNCS 0x989680 ;  /* 0x009896800000895d */ /* 0x008fea0003900000 */
[----:B------:R-:W3:Y:S02]  /*2b160*/  @!P0 SYNCS.PHASECHK.TRANS64 P0, [R3+URZ+0x2a840], R2 ;  /* 0x02a84002030085a7 */ /* 0x000ee4000800007f */
[----:B---3--:R-:W-:Y:S05]  /*2b170*/  @!P0 BRA `(.L_x_2076) ;  /* 0xfffffffc00f08947 */ /* 0x008fea000383ffff */
[----:B------:R-:W-:Y:S05]  /*2b180*/  BRA `(.L_x_2194) ;  /* 0xffffffc000c07947 */ /* 0x000fea000383ffff */
.L_x_2083:
[----:B0-----:R0:W1:Y:S02]  /*2b190*/  SYNCS.PHASECHK.TRANS64.TRYWAIT P0, [R2+URZ+0x2a860], R5 ;  /* 0x02a86005020075a7 */ /* 0x001064000800017f */
[----:B-1----:R-:W-:Y:S05]  /*2b1a0*/  @!P0 NANOSLEEP.SYNCS 0x989680 ;  /* 0x009896800000895d */ /* 0x002fea0003900000 */
[----:B------:R-:W1:Y:S02]  /*2b1b0*/  @!P0 SYNCS.PHASECHK.TRANS64 P0, [R2+URZ+0x2a860], R5 ;  /* 0x02a86005020085a7 */ /* 0x000e64000800007f */
[----:B-1----:R-:W-:Y:S05]  /*2b1c0*/  @!P0 BRA `(.L_x_2083) ;  /* 0xfffffffc00f08947 */ /* 0x002fea000383ffff */
[----:B------:R-:W-:Y:S05]  /*2b1d0*/  BRA `(.L_x_2195) ;  /* 0xffffffc400d47947 */ /* 0x000fea000383ffff */
.L_x_2095:
[----:B--2---:R2:W3:Y:S02]  /*2b1e0*/  SYNCS.PHASECHK.TRANS64.TRYWAIT P0, [R0+URZ+0x2a860], R2 ;  /* 0x02a86002000075a7 */ /* 0x0044e4000800017f */
[----:B---3--:R-:W-:Y:S05]  /*2b1f0*/  @!P0 NANOSLEEP.SYNCS 0x989680 ;  /* 0x009896800000895d */ /* 0x008fea0003900000 */
[----:B------:R-:W3:Y:S02]  /*2b200*/  @!P0 SYNCS.PHASECHK.TRANS64 P0, [R0+URZ+0x2a860], R2 ;  /* 0x02a86002000085a7 */ /* 0x000ee4000800007f */
[----:B---3--:R-:W-:Y:S05]  /*2b210*/  @!P0 BRA `(.L_x_2095) ;  /* 0xfffffffc00f08947 */ /* 0x008fea000383ffff */
[----:B------:R-:W-:Y:S05]  /*2b220*/  BRA `(.L_x_2196) ;  /* 0xffffffcc00387947 */ /* 0x000fea000383ffff */
.L_x_2103:
[----:B------:R-:W-:Y:S01]  /*2b230*/  BSSY B0, `(.L_x_2197) ;  /* 0x0000008000007945 */ /* 0x000fe20003800000 */
[----:B------:R-:W-:Y:S02]  /*2b240*/  IMAD.MOV.U32 R13, RZ, RZ, R16 ;  /* 0x000000ffff0d7224 */ /* 0x000fe400078e0010 */
[----:B------:R-:W-:Y:S02]  /*2b250*/  IMAD.MOV.U32 R12, RZ, RZ, RZ ;  /* 0x000000ffff0c7224 */ /* 0x000fe400078e00ff */
[----:B0-----:R-:W-:Y:S02]  /*2b260*/  IMAD.MOV.U32 R11, RZ, RZ, 0x1f ;  /* 0x0000001fff0b7424 */ /* 0x001fe400078e00ff */
[----:B------:R-:W-:-:S07]  /*2b270*/  IMAD.MOV.U32 R15, RZ, RZ, -0x1 ;  /* 0xffffffffff0f7424 */ /* 0x000fce00078e00ff */
[----:B-1--45:R-:W-:Y:S05]  /*2b280*/  WARPSYNC.COLLECTIVE R15, `(.L_x_2198) ;  /* 0x000000000f087348 */ /* 0x032fea0003c00000 */
[----:B------:R0:W2:Y:S02]  /*2b290*/  SHFL.IDX P6, R14, R13, R12, R11 ;  /* 0x0000000c0d0e7389 */ /* 0x0000a400000c000b */
[----:B012-45:R-:W-:Y:S01]  /*2b2a0*/  ENDCOLLECTIVE ;  /* 0x000000000000791b */ /* 0x037fe20003800000 */
.L_x_2198:
[----:B------:R-:W-:Y:S05]  /*2b2b0*/  BSYNC B0 ;  /* 0x0000000000007941 */ /* 0x000fea0003800000 */
.L_x_2197:
        /* <DEDUP_REMOVED lines=10> */
.L_x_2199:
        /* <DEDUP_REMOVED lines=17> */
.L_x_2200:
        /* <DEDUP_REMOVED lines=9> */
.L_x_2201:
        /* <DEDUP_REMOVED lines=8> */
.L_x_2202:
        /* <DEDUP_REMOVED lines=8> */
.L_x_2203:
        /* <DEDUP_REMOVED lines=8> */
.L_x_2204:
        /* <DEDUP_REMOVED lines=9> */
.L_x_2205:
[----:B------:R-:W-:Y:S01]  /*2b710*/  IMAD.MOV.U32 R16, RZ, RZ, R14 ;  /* 0x000000ffff107224 */ /* 0x000fe200078e000e */
[----:B------:R-:W-:Y:S06]  /*2b720*/  BRA `(.L_x_2206) ;  /* 0xffffffcc00c87947 */ /* 0x000fec000383ffff */
.L_x_2108:
[----:B------:R-:W-:Y:S01]  /*2b730*/  BSSY B0, `(.L_x_2207) ;  /* 0x0000008000007945 */ /* 0x000fe20003800000 */
[----:B-----5:R-:W-:Y:S02]  /*2b740*/  IMAD.MOV.U32 R13, RZ, RZ, R3 ;  /* 0x000000ffff0d7224 */ /* 0x020fe400078e0003 */
[----:B------:R-:W-:Y:S02]  /*2b750*/  IMAD.MOV.U32 R12, RZ, RZ, 0x1 ;  /* 0x00000001ff0c7424 */ /* 0x000fe400078e00ff */
[----:B0-----:R-:W-:Y:S02]  /*2b760*/  IMAD.MOV.U32 R11, RZ, RZ, RZ ;  /* 0x000000ffff0b7224 */ /* 0x001fe400078e00ff */
[----:B------:R-:W-:-:S07]  /*2b770*/  IMAD.MOV.U32 R15, RZ, RZ, -0x1 ;  /* 0xffffffffff0f7424 */ /* 0x000fce00078e00ff */
[----:B-1--4-:R-:W-:Y:S05]  /*2b780*/  WARPSYNC.COLLECTIVE R15, `(.L_x_2208) ;  /* 0x000000000f087348 */ /* 0x012fea0003c00000 */
[----:B------:R0:W2:Y:S02]  /*2b790*/  SHFL.UP P6, R14, R13, R12, R11 ;  /* 0x0400000c0d0e7389 */ /* 0x0000a400000c000b */
[----:B012-4-:R-:W-:Y:S01]  /*2b7a0*/  ENDCOLLECTIVE ;  /* 0x000000000000791b */ /* 0x017fe20003800000 */
.L_x_2208:
[----:B------:R-:W-:Y:S05]  /*2b7b0*/  BSYNC B0 ;  /* 0x0000000000007941 */ /* 0x000fea0003800000 */
.L_x_2207:
[----:B------:R-:W2:Y:S01]  /*2b7c0*/  LDL R2, [R1+0x4] ;  /* 0x0000040001027983 */ /* 0x000ea20000100800 */
[----:B------:R-:W-:Y:S02]  /*2b7d0*/  IMAD.MOV.U32 R12, RZ, RZ, 0x2 ;  /* 0x00000002ff0c7424 */ /* 0x000fe400078e00ff */
[----:B------:R-:W-:Y:S02]  /*2b7e0*/  IMAD.MOV.U32 R11, RZ, RZ, RZ ;  /* 0x000000ffff0b7224 */ /* 0x000fe400078e00ff */
[----:B------:R-:W-:Y:S01]  /*2b7f0*/  IMAD.MOV.U32 R15, RZ, RZ, -0x1 ;  /* 0xffffffffff0f7424 */ /* 0x000fe200078e00ff */
[----:B--2---:R-:W-:-:S04]  /*2b800*/  LOP3.LUT P4, RZ, R2, 0x1, RZ, 0xc0, !PT ;  /* 0x0000000102ff7812 */ /* 0x004fc8000788c0ff */
[----:B------:R-:W-:-:S05]  /*2b810*/  SEL R2, R14, RZ, P4 ;  /* 0x000000ff0e027207 */ /* 0x000fca0002000000 */
[----:B------:R-:W-:-:S04]  /*2b820*/  IMAD.IADD R2, R3, 0x1, R2 ;  /* 0x0000000103027824 */ /* 0x000fc800078e0202 */
[----:B------:R-:W-:-:S07]  /*2b830*/  IMAD.MOV.U32 R13, RZ, RZ, R2 ;  /* 0x000000ffff0d7224 */ /* 0x000fce00078e0002 */
[----:B------:R-:W-:Y:S05]  /*2b840*/  WARPSYNC.COLLECTIVE R15, `(.L_x_2209) ;  /* 0x000000000f087348 */ /* 0x000fea0003c00000 */
[----:B------:R0:W1:Y:S02]  /*2b850*/  SHFL.UP P6, R14, R13, R12, R11 ;  /* 0x0400000c0d0e7389 */ /* 0x00006400000c000b */
[----:B01----:R-:W-:Y:S01]  /*2b860*/  ENDCOLLECTIVE ;  /* 0x000000000000791b */ /* 0x003fe20003800000 */
.L_x_2209:
        /* <DEDUP_REMOVED lines=8> */
.L_x_2210:
        /* <DEDUP_REMOVED lines=8> */
.L_x_2211:
        /* <DEDUP_REMOVED lines=8> */
.L_x_2212:
        /* <DEDUP_REMOVED lines=9> */
.L_x_2213:
[----:B------:R-:W-:Y:S01]  /*2ba80*/  IMAD.MOV.U32 R16, RZ, RZ, R14 ;  /* 0x000000ffff107224 */ /* 0x000fe200078e000e */
[----:B------:R-:W-:Y:S06]  /*2ba90*/  BRA `(.L_x_2214) ;  /* 0xffffffcc00907947 */ /* 0x000fec000383ffff */
.L_x_2110:
[----:B------:R-:W-:Y:S01]  /*2baa0*/  BSSY B0, `(.L_x_2215) ;  /* 0x0000006000007945 */ /* 0x000fe20003800000 */
[----:B------:R-:W-:Y:S01]  /*2bab0*/  PLOP3.LUT P6, PT, P6, PT, PT, 0x8, 0x0 ;  /* 0x000000000000781c */ /* 0x000fe200037ce170 */
[----:B------:R-:W-:-:S12]  /*2bac0*/  IMAD.MOV.U32 R15, RZ, RZ, -0x1 ;  /* 0xffffffffff0f7424 */ /* 0x000fd800078e00ff */
[----:B01--45:R-:W-:Y:S05]  /*2bad0*/  WARPSYNC.COLLECTIVE R15, `(.L_x_2216) ;  /* 0x000000000f087348 */ /* 0x033fea0003c00000 */
[----:B------:R-:W-:Y:S01]  /*2bae0*/  VOTE.ANY R14, PT, P6 ;  /* 0x00000000000e7806 */ /* 0x000fe200030e0100 */
[----:B01--45:R-:W-:Y:S06]  /*2baf0*/  ENDCOLLECTIVE ;  /* 0x000000000000791b */ /* 0x033fec0003800000 */
.L_x_2216:
[----:B------:R-:W-:Y:S05]  /*2bb00*/  BSYNC B0 ;  /* 0x0000000000007941 */ /* 0x000fea0003800000 */
.L_x_2215:
        /* <DEDUP_REMOVED lines=9> */
.L_x_2217:
[----:B------:R-:W-:Y:S01]  /*2bba0*/  IMAD.MOV.U32 R17, RZ, RZ, R14 ;  /* 0x000000ffff117224 */ /* 0x000fe200078e000e */
[----:B------:R-:W-:Y:S06]  /*2bbb0*/  BRA `(.L_x_2218) ;  /* 0xffffffcc00807947 */ /* 0x000fec000383ffff */
.L_x_2112:
[----:B------:R-:W-:Y:S01]  /*2bbc0*/  BSSY B0, `(.L_x_2219) ;  /* 0x0000007000007945 */ /* 0x000fe20003800000 */
[----:B------:R-:W-:Y:S02]  /*2bbd0*/  IMAD.MOV.U32 R13, RZ, RZ, R2 ;  /* 0x000000ffff0d7224 */ /* 0x000fe400078e0002 */
[----:B0-----:R-:W-:Y:S02]  /*2bbe0*/  IMAD.MOV.U32 R11, RZ, RZ, 0x1f ;  /* 0x0000001fff0b7424 */ /* 0x001fe400078e00ff */
[----:B------:R-:W-:-:S07]  /*2bbf0*/  IMAD.MOV.U32 R15, RZ, RZ, -0x1 ;  /* 0xffffffffff0f7424 */ /* 0x000fce00078e00ff */
[----:B-12345:R-:W-:Y:S05]  /*2bc00*/  WARPSYNC.COLLECTIVE R15, `(.L_x_2220) ;  /* 0x000000000f087348 */ /* 0x03efea0003c00000 */
[----:B------:R0:W0:Y:S02]  /*2bc10*/  SHFL.IDX P6, R14, R13, R12, R11 ;  /* 0x0000000c0d0e7389 */ /* 0x00002400000c000b */
[----:B012345:R-:W-:Y:S01]  /*2bc20*/  ENDCOLLECTIVE ;  /* 0x000000000000791b */ /* 0x03ffe20003800000 */
.L_x_2220:
[----:B------:R-:W-:Y:S05]  /*2bc30*/  BSYNC B0 ;  /* 0x0000000000007941 */ /* 0x000fea0003800000 */
.L_x_2219:
[----:B------:R-:W-:Y:S01]  /*2bc40*/  IMAD.MOV.U32 R2, RZ, RZ, R14 ;  /* 0x000000ffff027224 */ /* 0x000fe200078e000e */
[----:B------:R-:W-:Y:S06]  /*2bc50*/  BRA `(.L_x_2221) ;  /* 0xffffffcc00747947 */ /* 0x000fec000383ffff */
.L_x_2116:
[----:B0-----:R0:W1:Y:S02]  /*2bc60*/  SYNCS.PHASECHK.TRANS64.TRYWAIT P0, [R0+URZ+0x2a820], R3 ;  /* 0x02a82003000075a7 */ /* 0x001064000800017f */
[----:B-1----:R-:W-:Y:S05]  /*2bc70*/  @!P0 NANOSLEEP.SYNCS 0x989680 ;  /* 0x009896800000895d */ /* 0x002fea0003900000 */
[----:B------:R-:W1:Y:S02]  /*2bc80*/  @!P0 SYNCS.PHASECHK.TRANS64 P0, [R0+URZ+0x2a820], R3 ;  /* 0x02a82003000085a7 */ /* 0x000e64000800007f */
[----:B-1----:R-:W-:Y:S05]  /*2bc90*/  @!P0 BRA `(.L_x_2116) ;  /* 0xfffffffc00f08947 */ /* 0x002fea000383ffff */
[----:B------:R-:W-:Y:S05]  /*2bca0*/  BRA `(.L_x_2222) ;  /* 0xffffffd000fc7947 */ /* 0x000fea000383ffff */
.L_x_2117:
        /* <DEDUP_REMOVED lines=8> */
[----:B0---45:R-:W-:Y:S05]  /*2bd30*/  WARPSYNC.COLLECTIVE R15, `(.L_x_2224) ;  /* 0x000000000f087348 */ /* 0x031fea0003c00000 */
[----:B------:R1:W2:Y:S02]  /*2bd40*/  SHFL.IDX P6, R14, R13, R12, R11 ;  /* 0x0000000c0d0e7389 */ /* 0x0002a400000c000b */
[----:B012-45:R-:W-:Y:S01]  /*2bd50*/  ENDCOLLECTIVE ;  /* 0x000000000000791b */ /* 0x037fe20003800000 */
.L_x_2224:
[----:B------:R-:W-:Y:S05]  /*2bd60*/  BSYNC B0 ;  /* 0x0000000000007941 */ /* 0x000fea0003800000 */
.L_x_2223:
[----:B------:R-:W-:Y:S05]  /*2bd70*/  BRA `(.L_x_2225) ;  /* 0xffffffd000e47947 */ /* 0x000fea000383ffff */
.L_x_2118:
[----:B------:R-:W-:Y:S01]  /*2bd80*/  BSSY B0, `(.L_x_2226) ;  /* 0x0000006000007945 */ /* 0x000fe20003800000 */
[----:B------:R-:W-:-:S07]  /*2bd90*/  IMAD.MOV.U32 R15, RZ, RZ, -0x1 ;  /* 0xffffffffff0f7424 */ /* 0x000fce00078e00ff */
[----:B01--45:R-:W-:Y:S05]  /*2bda0*/  WARPSYNC.COLLECTIVE R15, `(.L_x_2227) ;  /* 0x000000000f0c7348 */ /* 0x033fea0003c00000 */
[----:B------:R-:W-:Y:S02]  /*2bdb0*/  ELECT P6, UR62, PT ;  /* 0x00000000003e782f */ /* 0x000fe400038c0000 */
[----:B------:R-:W-:Y:S01]  /*2bdc0*/  MOV R14, UR62 ;  /* 0x0000003e000e7c02 */ /* 0x000fe20008000f00 */
[----:B01--45:R-:W-:Y:S10]  /*2bdd0*/  ENDCOLLECTIVE ;  /* 0x000000000000791b */ /* 0x033ff40003800000 */
.L_x_2227:
[----:B------:R-:W-:Y:S05]  /*2bde0*/  BSYNC B0 ;  /* 0x0000000000007941 */ /* 0x000fea0003800000 */
.L_x_2226:
[----:B------:R-:W-:Y:S05]  /*2bdf0*/  BRA `(.L_x_2228) ;  /* 0xffffffd000d87947 */ /* 0x000fea000383ffff */
.L_x_2120:
[----:B0-----:R0:W1:Y:S02]  /*2be00*/  SYNCS.PHASECHK.TRANS64.TRYWAIT P0, [R6+URZ], R5 ;  /* 0x00000005060075a7 */ /* 0x001064000800017f */
[----:B-1----:R-:W-:Y:S05]  /*2be10*/  @!P0 NANOSLEEP.SYNCS 0x989680 ;  /* 0x009896800000895d */ /* 0x002fea0003900000 */
[----:B------:R-:W1:Y:S02]  /*2be20*/  @!P0 SYNCS.PHASECHK.TRANS64 P0, [R6+URZ], R5 ;  /* 0x00000005060085a7 */ /* 0x000e64000800007f */
[----:B-1----:R-:W-:Y:S05]  /*2be30*/  @!P0 BRA `(.L_x_2120) ;  /* 0xfffffffc00f08947 */ /* 0x002fea000383ffff */
[----:B------:R-:W-:Y:S05]  /*2be40*/  BRA `(.L_x_2229) ;  /* 0xffffffd400147947 */ /* 0x000fea000383ffff */
.L_x_2121:
[----:B-1----:R1:W2:Y:S02]  /*2be50*/  SYNCS.PHASECHK.TRANS64.TRYWAIT P0, [R7+URZ], R2 ;  /* 0x00000002070075a7 */ /* 0x0022a4000800017f */
[----:B--2---:R-:W-:Y:S05]  /*2be60*/  @!P0 NANOSLEEP.SYNCS 0x989680 ;  /* 0x009896800000895d */ /* 0x004fea0003900000 */
[----:B------:R-:W2:Y:S02]  /*2be70*/  @!P0 SYNCS.PHASECHK.TRANS64 P0, [R7+URZ], R2 ;  /* 0x00000002070085a7 */ /* 0x000ea4000800007f */
[----:B--2---:R-:W-:Y:S05]  /*2be80*/  @!P0 BRA `(.L_x_2121) ;  /* 0xfffffffc00f08947 */ /* 0x004fea000383ffff */
[----:B------:R-:W-:Y:S05]  /*2be90*/  BRA `(.L_x_2230) ;  /* 0xffffffd400087947 */ /* 0x000fea000383ffff */
.L_x_2123:
[----:B--2---:R2:W3:Y:S02]  /*2bea0*/  SYNCS.PHASECHK.TRANS64.TRYWAIT P0, [R4+URZ], R5 ;  /* 0x00000005040075a7 */ /* 0x0044e4000800017f */
[----:B---3--:R-:W-:Y:S05]  /*2beb0*/  @!P0 NANOSLEEP.SYNCS 0x989680 ;  /* 0x009896800000895d */ /* 0x008fea0003900000 */
[----:B------:R-:W3:Y:S02]  /*2bec0*/  @!P0 SYNCS.PHASECHK.TRANS64 P0, [R4+URZ], R5 ;  /* 0x00000005040085a7 */ /* 0x000ee4000800007f */
[----:B---3--:R-:W-:Y:S05]  /*2bed0*/  @!P0 BRA `(.L_x_2123) ;  /* 0xfffffffc00f08947 */ /* 0x008fea000383ffff */
[----:B------:R-:W-:Y:S05]  /*2bee0*/  BRA `(.L_x_2231) ;  /* 0xffffffd400107947 */ /* 0x000fea000383ffff */
.L_x_2232:
        /* <DEDUP_REMOVED lines=9> */
.L_x_15112:


//--------------------- .text._ZN7cutlass13device_kernelIN5flash11enable_sm90INS1_16FlashAttnFwdSm90INS1_25CollectiveMainloopFwdSm90ILi2EN4cute5tupleIJNS5_1CILi1EEES8_S8_EEENS6_IJNS7_ILi128EEESA_NS7_ILi192EEEEEELi128ENS_10bfloat16_tEfNS_4arch4Sm90ELb1ELb0ELb0ELb0ELb0ELb0ELb0ELb1ELb1ELb1ELb0ELb0EEENS1_21CollectiveEpilogueFwdINS6_IJSA_SA_SA_EEES9_SD_SF_Li256ELb0ELb1ELb0ELb0EEENS1_30DynamicPersistentTileSchedulerILi256ELi128ELb0ELb1ELb1EEEEEEEEEvNT_6ParamsE --------------------------
	.section	.text._ZN7cutlass13device_kernelIN5flash11enable_sm90INS1_16FlashAttnFwdSm90INS1_25CollectiveMainloopFwdSm90ILi2EN4cute5tupleIJNS5_1CILi1EEES8_S8_EEENS6_IJNS7_ILi128EEESA_NS7_ILi192EEEEEELi128ENS_10bfloat16_tEfNS_4arch4Sm90ELb1ELb0ELb0ELb0ELb0ELb0ELb0ELb1ELb1ELb1ELb0ELb0EEENS1_21CollectiveEpilogueFwdINS6_IJSA_SA_SA_EEES9_SD_SF_Li256ELb0ELb1ELb0ELb0EEENS1_30DynamicPersistentTileSchedulerILi256ELi128ELb0ELb1ELb1EEEEEEEEEvNT_6ParamsE,"ax",@progbits
	.align	128
.text._ZN7cutlass13device_kernelIN5flash11enable_sm90INS1_16FlashAttnFwdSm90INS1_25CollectiveMainloopFwdSm90ILi2EN4cute5tupleIJNS5_1CILi1EEES8_S8_EEENS6_IJNS7_ILi128EEESA_NS7_ILi192EEEEEELi128ENS_10bfloat16_tEfNS_4arch4Sm90ELb1ELb0ELb0ELb0ELb0ELb0ELb0ELb1ELb1ELb1ELb0ELb0EEENS1_21CollectiveEpilogueFwdINS6_IJSA_SA_SA_EEES9_SD_SF_Li256ELb0ELb1ELb0ELb0EEENS1_30DynamicPersistentTileSchedulerILi256ELi128ELb0ELb1ELb1EEEEEEEEEvNT_6ParamsE:
        .type           _ZN7cutlass13device_kernelIN5flash11enable_sm90INS1_16FlashAttnFwdSm90INS1_25CollectiveMainloopFwdSm90ILi2EN4cute5tupleIJNS5_1CILi1EEES8_S8_EEENS6_IJNS7_ILi128EEESA_NS7_ILi192EEEEEELi128ENS_10bfloat16_tEfNS_4arch4Sm90ELb1ELb0ELb0ELb0ELb0ELb0ELb0ELb1ELb1ELb1ELb0ELb0EEENS1_21CollectiveEpilogueFwdINS6_IJSA_SA_SA_EEES9_SD_SF_Li256ELb0ELb1ELb0ELb0EEENS1_30DynamicPersistentTileSchedulerILi256ELi128ELb0ELb1ELb1EEEEEEEEEvNT_6ParamsE,@function
        .size           _ZN7cutlass13device_kernelIN5flash11enable_sm90INS1_16FlashAttnFwdSm90INS1_25CollectiveMainloopFwdSm90ILi2EN4cute5tupleIJNS5_1CILi1EEES8_S8_EEENS6_IJNS7_ILi128EEESA_NS7_ILi192EEEEEELi128ENS_10bfloat16_tEfNS_4arch4Sm90ELb1ELb0ELb0ELb0ELb0ELb0ELb0ELb1ELb1ELb1ELb0ELb0EEENS1_21CollectiveEpilogueFwdINS6_IJSA_SA_SA_EEES9_SD_SF_Li256ELb0ELb1ELb0ELb0EEENS1_30DynamicPersistentTileSchedulerILi256ELi128ELb0ELb1ELb1EEEEEEEEEvNT_6ParamsE,(.L_x_15113 - _ZN7cutlass13device_kernelIN5flash11enable_sm90INS1_16FlashAttnFwdSm90INS1_25CollectiveMainloopFwdSm90ILi2EN4cute5tupleIJNS5_1CILi1EEES8_S8_EEENS6_IJNS7_ILi128EEESA_NS7_ILi192EEEEEELi128ENS_10bfloat16_tEfNS_4arch4Sm90ELb1ELb0ELb0ELb0ELb0ELb0ELb0ELb1ELb1ELb1ELb0ELb0EEENS1_21CollectiveEpilogueFwdINS6_IJSA_SA_SA_EEES9_SD_SF_Li256ELb0ELb1ELb0ELb0EEENS1_30DynamicPersistentTileSchedulerILi256ELi128ELb0ELb1ELb1EEEEEEEEEvNT_6ParamsE)
        .other          _ZN7cutlass13device_kernelIN5flash11enable_sm90INS1_16FlashAttnFwdSm90INS1_25CollectiveMainloopFwdSm90ILi2EN4cute5tupleIJNS5_1CILi1EEES8_S8_EEENS6_IJNS7_ILi128EEESA_NS7_ILi192EEEEEELi128ENS_10bfloat16_tEfNS_4arch4Sm90ELb1ELb0ELb0ELb0ELb0ELb0ELb0ELb1ELb1ELb1ELb0ELb0EEENS1_21CollectiveEpilogueFwdINS6_IJSA_SA_SA_EEES9_SD_SF_Li256ELb0ELb1ELb0ELb0EEENS1_30DynamicPersistentTileSchedulerILi256ELi128ELb0ELb1ELb1EEEEEEEEEvNT_6ParamsE,@"STO_CUDA_ENTRY STV_DEFAULT"
_ZN7cutlass13device_kernelIN5flash11enable_sm90INS1_16FlashAttnFwdSm90INS1_25CollectiveMainloopFwdSm90ILi2EN4cute5tupleIJNS5_1CILi1EEES8_S8_EEENS6_IJNS7_ILi128EEESA_NS7_ILi192EEEEEELi128ENS_10bfloat16_tEfNS_4arch4Sm90ELb1ELb0ELb0ELb0ELb0ELb0ELb0ELb1ELb1ELb1ELb0ELb0EEENS1_21CollectiveEpilogueFwdINS6_IJSA_SA_SA_EEES9_SD_SF_Li256ELb0ELb1ELb0ELb0EEENS1_30DynamicPersistentTileSchedulerILi256ELi128ELb0ELb1ELb1EEEEEEEEEvNT_6ParamsE:
        /* <DEDUP_REMOVED lines=18> */
.L_x_2234:
[----:B------:R-:W-:Y:S05]  /*0120*/  BSYNC B0 ;  /* 0x0000000000007941 */ /* 0x000fea0003800000 */
.L_x_2233:
        /* <DEDUP_REMOVED lines=41> */
.L_x_2235:
        /* <DEDUP_REMOVED lines=22> */
.L_x_2236:
        /* <DEDUP_REMOVED lines=18> */
.L_x_2237:
        /* <DEDUP_REMOVED lines=22> */
.L_x_2238:
        /* <DEDUP_REMOVED lines=22> */
.L_x_2239:
        /* <DEDUP_REMOVED lines=8> */
.L_x_2241:
        /* <DEDUP_REMOVED lines=11> */
[----:B------:R-:W-:Y:S01]  /*0a30*/  UMOV UR37, URZ ;  /* 0x0000003f00257c82 */ /* 0x000fe20008000000 */
[----:B------:R-:W-:Y:S01]  /*0a40*/  UMOV UR36, URZ ;  /* 0x0000003f00247c82 */ /* 0x000fe20008000000 */
[----:B0-----:R-:W0:Y:S02]  /*0a50*/  S2R R2, SR_TID.X ;  /* 0x0000000000027919 */ /* 0x001e240000002100 */
[----:B0-----:R-:W-:Y:S01]  /*0a60*/  VIADD R194, R2, 0xffffff80 ;  /* 0xffffff8002c27836 */ /* 0x001fe20000000000 */
[----:B--2---:R-:W-:-:S04]  /*0a70*/  R2UR UR5, R3 ;  /* 0x00000000030572ca */ /* 0x004fc800000e0000 */
[----:B------:R-:W-:-:S04]  /*0a80*/  SHF.R.S32.HI R3, RZ, 0x1f, R194 ;  /* 0x0000001fff037819 */ /* 0x000fc800000114c2 */
[CC--:B------:R-:W-:Y:S02]  /*0a90*/  LEA.HI R5, R3.reuse, R194.reuse, RZ, 0x7 ;  /* 0x000000c203057211 */ /* 0x0c0fe400078f38ff */
[-C--:B------:R-:W-:Y:S02]  /*0aa0*/  LEA.HI R2, R3, R194.reuse, RZ, 0x5 ;  /* 0x000000c203027211 */ /* 0x080fe400078f28ff */
[----:B------:R-:W-:Y:S02]  /*0ab0*/  LOP3.LUT R187, R5, 0xffffff80, RZ, 0xc0, !PT ;  /* 0xffffff8005bb7812 */ /* 0x000fe400078ec0ff */
[----:B------:R-:W-:Y:S01]  /*0ac0*/  LEA.HI R0, R3, R194, RZ, 0x4 ;  /* 0x000000c203007211 */ /* 0x000fe200078f20ff */
[----:B------:R-:W-:Y:S01]  /*0ad0*/  IMAD.SHL.U32 R2, R2, 0x20, RZ ;  /* 0x0000002002027824 */ /* 0x000fe200078e00ff */
[----:B------:R-:W-:Y:S01]  /*0ae0*/  SHF.R.S32.HI R188, RZ, 0x7, R5 ;  /* 0x00000007ffbc7819 */ /* 0x000fe20000011405 */
[----:B------:R-:W-:Y:S01]  /*0af0*/  IMAD.IADD R187, R194, 0x1, -R187 ;  /* 0x00000001c2bb7824 */ /* 0x000fe200078e0abb */
[----:B------:R-:W-:Y:S01]  /*0b00*/  SHF.R.S32.HI R9, RZ, 0x4, R0 ;  /* 0x00000004ff097819 */ /* 0x000fe20000011400 */
[----:B------:R-:W-:Y:S01]  /*0b10*/  ULOP3.LUT UR6, UR5, 0x1, URZ, 0xfc, !UPT ;  /* 0x0000000105067892 */ /* 0x000fe2000f8efc3f */
[----:B------:R-:W-:-:S02]  /*0b20*/  LOP3.LUT R7, R0, 0x3fffff0, RZ, 0xc0, !PT ;  /* 0x03fffff000077812 */ /* 0x000fc400078ec0ff */
[----:B------:R-:W-:Y:S01]  /*0b30*/  SHF.R.S32.HI R4, RZ, 0x1f, R187 ;  /* 0x0000001fff047819 */ /* 0x000fe200000114bb */
[----:B------:R-:W-:Y:S01]  /*0b40*/  UMOV UR5, URZ ;  /* 0x0000003f00057c82 */ /* 0x000fe20008000000 */
[----:B------:R-:W-:Y:S01]  /*0b50*/  LOP3.LUT R2, R2, 0xfffffc00, RZ, 0xc0, !PT ;  /* 0xfffffc0002027812 */ /* 0x000fe200078ec0ff */
[----:B------:R-:W-:Y:S01]  /*0b60*/  IMAD.IADD R7, R194, 0x1, -R7 ;  /* 0x00000001c2077824 */ /* 0x000fe200078e0a07 */
[----:B------:R-:W-:Y:S01]  /*0b70*/  LEA.HI R0, R0, R9, RZ, 0x1 ;  /* 0x0000000900007211 */ /* 0x000fe200078f08ff */
[----:B------:R-:W-:Y:S01]  /*0b80*/  IMAD.U32 R191, RZ, RZ, UR6 ;  /* 0x00000006ffbf7e24 */ /* 0x000fe2000f8e00ff */
[----:B------:R-:W-:Y:S01]  /*0b90*/  LEA.HI R6, R4, R187, RZ, 0x2 ;  /* 0x000000bb04067211 */ /* 0x000fe200078f10ff */
[----:B------:R-:W-:Y:S01]  /*0ba0*/  IMAD R7, R7, 0x40, R2 ;  /* 0x0000004007077824 */ /* 0x000fe200078e0202 */
[----:B------:R-:W-:Y:S01]  /*0bb0*/  LOP3.LUT R0, R0, 0x1ffffffe, RZ, 0xc0, !PT ;  /* 0x1ffffffe00007812 */ /* 0x000fe200078ec0ff */
[----:B------:R-:W-:Y:S01]  /*0bc0*/  IMAD.U32 R186, RZ, RZ, UR5 ;  /* 0x00000005ffba7e24 */ /* 0x000fe2000f8e00ff */
[----:B------:R-:W-:-:S02]  /*0bd0*/  LEA.HI R2, R3, R194, RZ, 0x2 ;  /* 0x000000c203027211 */ /* 0x000fc400078f10ff */
[----:B------:R-:W-:Y:S01]  /*0be0*/  SHF.R.S32.HI R8, RZ, 0x2, R6 ;  /* 0x00000002ff087819 */ /* 0x000fe20000011406 */
[----:B------:R-:W-:Y:S01]  /*0bf0*/  IMAD.IADD R0, R9, 0x1, -R0 ;  /* 0x0000000109007824 */ /* 0x000fe200078e0a00 */
[----:B------:R-:W-:Y:S02]  /*0c00*/  SHF.R.S32.HI R11, RZ, 0x1f, R6 ;  /* 0x0000001fff0b7819 */ /* 0x000fe40000011406 */
[----:B------:R-:W-:Y:S01]  /*0c10*/  LOP3.LUT R9, R2, 0xfffffffc, RZ, 0xc0, !PT ;  /* 0xfffffffc02097812 */ /* 0x000fe200078ec0ff */
[----:B------:R-:W-:Y:S01]  /*0c20*/  IMAD R190, R0, 0x8, R7 ;  /* 0x0000000800be7824 */ /* 0x000fe200078e0207 */
[----:B------:R-:W-:Y:S02]  /*0c30*/  LEA.HI R3, R3, R194, RZ, 0x3 ;  /* 0x000000c203037211 */ /* 0x000fe400078f18ff */
[----:B------:R-:W-:Y:S01]  /*0c40*/  LEA.HI R11, R11, R8, RZ, 0x3 ;  /* 0x000000080b0b7211 */ /* 0x000fe200078f18ff */
[----:B------:R-:W-:Y:S01]  /*0c50*/  IMAD.IADD R9, R194, 0x1, -R9 ;  /* 0x00000001c2097824 */ /* 0x000fe200078e0a09 */
[----:B------:R-:W-:-:S02]  /*0c60*/  LEA.HI R0, R5, R188, RZ, 0x1 ;  /* 0x000000bc05007211 */ /* 0x000fc400078f08ff */
[----:B------:R-:W-:Y:S02]  /*0c70*/  LOP3.LUT R5, R3, 0xfffffff8, RZ, 0xc0, !PT ;  /* 0xfffffff803057812 */ /* 0x000fe400078ec0ff */
[----:B------:R-:W-:Y:S02]  /*0c80*/  LOP3.LUT R11, R11, 0xfffffff8, RZ, 0xc0, !PT ;  /* 0xfffffff80b0b7812 */ /* 0x000fe400078ec0ff */
[----:B------:R-:W-:Y:S01]  /*0c90*/  LEA.HI R4, R4, R187, RZ, 0x5 ;  /* 0x000000bb04047211 */ /* 0x000fe200078f28ff */
[----:B------:R-:W-:Y:S01]  /*0ca0*/  IMAD.IADD R22, R194, 0x1, -R5 ;  /* 0x00000001c2167824 */ /* 0x000fe200078e0a05 */
[----:B------:R-:W-:Y:S01]  /*0cb0*/  LEA.HI R2, R9, R9, RZ, 0x1 ;  /* 0x0000000909027211 */ /* 0x000fe200078f08ff */
[----:B------:R-:W-:Y:S01]  /*0cc0*/  IMAD.IADD R11, R8, 0x1, -R11 ;  /* 0x00000001080b7824 */ /* 0x000fe200078e0a0b */
[----:B------:R-:W-:Y:S01]  /*0cd0*/  SHF.R.S32.HI R4, RZ, 0x5, R4 ;  /* 0x00000005ff047819 */ /* 0x000fe20000011404 */
[----:B------:R-:W-:Y:S01]  /*0ce0*/  IMAD.SHL.U32 R16, R22, 0x8, RZ ;  /* 0x0000000816107824 */ /* 0x000fe200078e00ff */
[----:B------:R-:W-:-:S02]  /*0cf0*/  LOP3.LUT R7, R0, 0x3fffffe, RZ, 0xc0, !PT ;  /* 0x03fffffe00077812 */ /* 0x000fc400078ec0ff */
[----:B------:R-:W-:Y:S01]  /*0d00*/  LOP3.LUT R2, R2, 0x1ffffffe, RZ, 0xc0, !PT ;  /* 0x1ffffffe02027812 */ /* 0x000fe200078ec0ff */
[----:B------:R-:W-:Y:S01]  /*0d10*/  IMAD R4, R4, 0x10, R11 ;  /* 0x0000001004047824 */ /* 0x000fe200078e020b */
[----:B------:R-:W-:Y:S01]  /*0d20*/  LOP3.LUT R6, R6, 0x7ffffffc, RZ, 0xc0, !PT ;  /* 0x7ffffffc06067812 */ /* 0x000fe200078ec0ff */
[----:B------:R-:W-:Y:S01]  /*0d30*/  IMAD.IADD R7, R188, 0x1, -R7 ;  /* 0x00000001bc077824 */ /* 0x000fe200078e0a07 */
[----:B------:R-:W-:Y:S01]  /*0d40*/  SHF.R.S32.HI R185, RZ, 0x3, R3 ;  /* 0x00000003ffb97819 */ /* 0x000fe20000011403 */
[----:B------:R-:W-:Y:S01]  /*0d50*/  VIADD R19, R16, 0x40 ;  /* 0x0000004010137836 */ /* 0x000fe20000000000 */
[----:B------:R-:W-:Y:S01]  /*0d60*/  SHF.R.S32.HI R193, RZ, 0x1f, R16 ;  /* 0x0000001fffc17819 */ /* 0x000fe20000011410 */
[----:B------:R-:W-:Y:S02]  /*0d70*/  IMAD.IADD R2, R9, 0x1, -R2 ;  /* 0x0000000109027824 */ /* 0x000fe400078e0a02 */
[----:B------:R-:W-:Y:S01]  /*0d80*/  IMAD R189, R7, 0x40, R4 ;  /* 0x0000004007bd7824 */ /* 0x000fe200078e0204 */
[----:B------:R-:W-:Y:S01]  /*0d90*/  SHF.R.S32.HI R192, RZ, 0x1f, R19 ;  /* 0x0000001fffc07819 */ /* 0x000fe20000011413 */
[----:B------:R-:W-:-:S02]  /*0da0*/  IMAD.IADD R17, R187, 0x1, -R6 ;  /* 0x00000001bb117824 */ /* 0x000fc400078e0a06 */
[----:B------:R-:W-:-:S07]  /*0db0*/  IMAD R18, R2, 0x8, R189 ;  /* 0x0000000802127824 */ /* 0x000fce00078e02bd */
.L_x_2292:
[----:B------:R-:W-:Y:S01]  /*0dc0*/  ULDC UR5, c[0x0][0xc60] ;  /* 0x0003180000057ab9 */ /* 0x000fe20000000800 */
[----:B------:R-:W-:Y:S01]  /*0dd0*/  UMOV UR8, UR4 ;  /* 0x0000000400087c82 */ /* 0x000fe20008000000 */
[----:B------:R-:W-:-:S11]  /*0de0*/  UISETP.NE.AND UP0, UPT, UR5, 0x1, UPT ;  /* 0x000000010500788c */ /* 0x000fd6000bf05270 */
[----:B------:R-:W-:Y:S01]  /*0df0*/  @UP0 ULDC UR6, c[0x0][0xc64] ;  /* 0x0003190000060ab9 */ /* 0x000fe20000000800 */
[----:B------:R-:W-:Y:S01]  /*0e00*/  @UP0 ULDC UR9, c[0x0][0xc68] ;  /* 0x00031a0000090ab9 */ /* 0x000fe20000000800 */
[----:B------:R-:W-:-:S04]  /*0e10*/  UIMAD.WIDE.U32 UR6, UR4, UR6, URZ ;  /* 0x00000006040672a5 */ /* 0x000fc8000f8e003f */
[----:B------:R-:W-:-:S03]  /*0e20*/  @UP0 USHF.R.U32.HI UR8, URZ, UR9, UR7 ;  /* 0x000000093f080299 */ /* 0x000fc60008011607 */
[----:B------:R-:W-:Y:S02]  /*0e30*/  ULDC UR6, c[0x0][0xc78] ;  /* 0x00031e0000067ab9 */ /* 0x000fe40000000800 */
[----:B------:R-:W-:Y:S02]  /*0e40*/  UISETP.GE.AND UP0, UPT, UR8, UR6, UPT ;  /* 0x000000060800728c */ /* 0x000fe4000bf06270 */
[----:B------:R-:W-:-:S04]  /*0e50*/  UIADD3 UR6, -UR8, URZ, URZ ;  /* 0x0000003f08067290 */ /* 0x000fc8000fffe13f */
[----:B------:R-:W-:Y:S01]  /*0e60*/  PLOP3.LUT P0, PT, PT, PT, UP0, 0x80, 0x0 ;  /* 0x000000000000781c */ /* 0x000fe20003f0f008 */
[----:B------:R-:W-:-:S12]  /*0e70*/  UIMAD UR9, UR5, UR6, UR4 ;  /* 0x00000006050972a4 */ /* 0x000fd8000f8e0204 */
[----:B012345:R-:W-:Y:S05]  /*0e80*/  @!P0 BRA `(.L_x_2242) ;  /* 0x0000000000208947 */ /* 0x03ffea0003800000 */
        /* <DEDUP_REMOVED lines=8> */
.L_x_2242:
[----:B------:R-:W-:Y:S01]  /*0f10*/  ULDC UR7, c[0x0][0xc54] ;  /* 0x0003150000077ab9 */ /* 0x000fe20000000800 */
[----:B------:R-:W-:Y:S01]  /*0f20*/  UMOV UR6, UR9 ;  /* 0x0000000900067c82 */ /* 0x000fe20008000000 */
[----:B------:R-:W-:-:S11]  /*0f30*/  UISETP.NE.AND UP0, UPT, UR7, 0x1, UPT ;  /* 0x000000010700788c */ /* 0x000fd6000bf05270 */
[----:B------:R-:W-:Y:S02]  /*0f40*/  @UP0 ULDC.64 UR10, c[0x0][0xc58] ;  /* 0x00031600000a0ab9 */ /* 0x000fe40000000a00 */
[----:B------:R-:W-:-:S04]  /*0f50*/  UIMAD.WIDE.U32 UR4, UR9, UR10, URZ ;  /* 0x0000000a090472a5 */ /* 0x000fc8000f8e003f */
[----:B------:R-:W-:-:S04]  /*0f60*/  @UP0 USHF.R.U32.HI UR6, URZ, UR11, UR5 ;  /* 0x0000000b3f060299 */ /* 0x000fc80008011605 */
[----:B------:R-:W-:-:S12]  /*0f70*/  UIMAD UR4, UR6, UR7, URZ ;  /* 0x00000007060472a4 */ /* 0x000fd8000f8e023f */
.L_x_2243:
[----:B------:R-:W-:Y:S01]  /*0f80*/  ULDC.64 UR12, c[0x0][0x418] ;  /* 0x00010600000c7ab9 */ /* 0x000fe20000000a00 */
[----:B------:R-:W-:Y:S01]  /*0f90*/  ULOP3.LUT UR6, URZ, UR6, URZ, 0x33, !UPT ;  /* 0x000000063f067292 */ /* 0x000fe2000f8e333f */
[----:B------:R-:W-:Y:S01]  /*0fa0*/  PLOP3.LUT P0, PT, PT, PT, PT, 0x80, 0x0 ;  /* 0x000000000000781c */ /* 0x000fe20003f0f070 */
[----:B------:R-:W-:Y:S01]  /*0fb0*/  UISETP.NE.U32.AND UP0, UPT, UR12, URZ, UPT ;  /* 0x0000003f0c00728c */ /* 0x000fe2000bf05070 */
[----:B------:R-:W-:Y:S01]  /*0fc0*/  CS2R R88, SRZ ;  /* 0x0000000000587805 */ /* 0x000fe2000001ff00 */
[----:B------:R-:W-:Y:S01]  /*0fd0*/  ULDC UR5, c[0x0][0xc3c] ;  /* 0x00030f0000057ab9 */ /* 0x000fe20000000800 */
[----:B------:R-:W-:Y:S01]  /*0fe0*/  ULDC UR12, c[0x0][0x448] ;  /* 0x00011200000c7ab9 */ /* 0x000fe20000000800 */
[----:B------:R-:W-:Y:S01]  /*0ff0*/  UIADD3 UR6, UR6, UR5, URZ ;  /* 0x0000000506067290 */ /* 0x000fe2000fffe03f */
[----:B------:R-:W-:Y:S01]  /*1000*/  CS2R R86, SRZ ;  /* 0x0000000000567805 */ /* 0x000fe2000001ff00 */
[----:B------:R-:W-:Y:S01]  /*1010*/  UISETP.NE.AND UP2, UPT, UR12, 0x1, UPT ;  /* 0x000000010c00788c */ /* 0x000fe2000bf45270 */
[----:B------:R-:W-:Y:S01]  /*1020*/  CS2R R84, SRZ ;  /* 0x0000000000547805 */ /* 0x000fe2000001ff00 */
[----:B------:R-:W-:Y:S01]  /*1030*/  UIADD3 UR4, UR9, -UR4, URZ ;  /* 0x8000000409047290 */ /* 0x000fe2000fffe03f */
[----:B------:R-:W-:Y:S01]  /*1040*/  CS2R R82, SRZ ;  /* 0x0000000000527805 */ /* 0x000fe2000001ff00 */
[----:B------:R-:W-:Y:S01]  /*1050*/  USHF.L.U32 UR60, UR6, 0x7, URZ ;  /* 0x00000007063c7899 */ /* 0x000fe2000800063f */
[----:B------:R-:W-:Y:S01]  /*1060*/  CS2R R80, SRZ ;  /* 0x0000000000507805 */ /* 0x000fe2000001ff00 */
[----:B------:R-:W-:Y:S01]  /*1070*/  ULDC UR11, c[0x0][0xc54] ;  /* 0x00031500000b7ab9 */ /* 0x000fe20000000800 */
[----:B------:R-:W-:Y:S01]  /*1080*/  UISETP.NE.AND.EX UP0, UPT, UR13, URZ, UPT, UP0 ;  /* 0x0000003f0d00728c */ /* 0x000fe2000bf05300 */
[----:B------:R-:W-:Y:S01]  /*1090*/  CS2R R78, SRZ ;  /* 0x00000000004e7805 */ /* 0x000fe2000001ff00 */
[----:B------:R-:W-:Y:S01]  /*10a0*/  UIADD3 UR6, UR60, 0x7f, URZ ;  /* 0x0000007f3c067890 */ /* 0x000fe2000fffe03f */
[----:B------:R-:W-:Y:S01]  /*10b0*/  CS2R R76, SRZ ;  /* 0x00000000004c7805 */ /* 0x000fe2000001ff00 */
[----:B------:R-:W-:Y:S01]  /*10c0*/  UIMAD UR11, UR8, UR11, UR4 ;  /* 0x0000000b080b72a4 */ /* 0x000fe2000f8e0204 */
[----:B------:R-:W-:Y:S01]  /*10d0*/  CS2R R74, SRZ ;  /* 0x00000000004a7805 */ /* 0x000fe2000001ff00 */
[----:B------:R-:W-:Y:S01]  /*10e0*/  ULDC UR61, c[0x0][0x424] ;  /* 0x00010900003d7ab9 */ /* 0x000fe20000000800 */
[----:B------:R-:W-:Y:S01]  /*10f0*/  ULDC UR7, c[0x0][0x288] ;  /* 0x0000a20000077ab9 */ /* 0x000fe20000000800 */
[----:B------:R-:W-:Y:S01]  /*1100*/  @UP2 ULDC UR4, c[0x0][0x44c] ;  /* 0x0001130000042ab9 */ /* 0x000fe20000000800 */
[----:B------:R-:W-:Y:S01]  /*1110*/  UIADD3 UR7, -UR7, 0x80, URZ ;  /* 0x0000008007077890 */ /* 0x000fe2000fffe13f */
[----:B------:R-:W-:Y:S01]  /*1120*/  CS2R R72, SRZ ;  /* 0x0000000000487805 */ /* 0x000fe2000001ff00 */
[----:B------:R-:W-:Y:S01]  /*1130*/  UIMAD.WIDE.U32 UR4, UR6, UR4, URZ ;  /* 0x00000004060472a5 */ /* 0x000fe2000f8e003f */
[----:B------:R-:W-:Y:S01]  /*1140*/  CS2R R70, SRZ ;  /* 0x0000000000467805 */ /* 0x000fe2000001ff00 */
[----:B------:R-:W-:Y:S01]  /*1150*/  USEL UR61, UR61, 0x1, UP0 ;  /* 0x000000013d3d7887 */ /* 0x000fe20008000000 */
[----:B------:R-:W-:Y:S01]  /*1160*/  CS2R R68, SRZ ;  /* 0x0000000000447805 */ /* 0x000fe2000001ff00 */
[----:B------:R-:W-:Y:S01]  /*1170*/  ULDC UR10, c[0x0][0x2f0] ;  /* 0x0000bc00000a7ab9 */ /* 0x000fe20000000800 */
[----:B------:R-:W-:Y:S01]  /*1180*/  @UP2 ULDC UR12, c[0x0][0x450] ;  /* 0x00011400000c2ab9 */ /* 0x000fe20000000800 */
[----:B------:R-:W-:Y:S01]  /*1190*/  UIMAD UR7, UR61, UR10, UR7 ;  /* 0x0000000a3d0772a4 */ /* 0x000fe2000f8e0207 */
[----:B------:R-:W-:Y:S01]  /*11a0*/  CS2R R66, SRZ ;  /* 0x0000000000427805 */ /* 0x000fe2000001ff00 */
[----:B------:R-:W-:Y:S01]  /*11b0*/  @UP2 USHF.R.U32.HI UR6, URZ, UR12, UR5 ;  /* 0x0000000c3f062299 */ /* 0x000fe20008011605 */
[----:B------:R-:W-:Y:S01]  /*11c0*/  CS2R R64, SRZ ;  /* 0x0000000000407805 */ /* 0x000fe2000001ff00 */
[----:B------:R-:W-:Y:S01]  /*11d0*/  UIMAD UR4, UR61, UR10, 0x7f ;  /* 0x0000007f3d0474a4 */ /* 0x000fe2000f8e020a */
[----:B------:R-:W-:Y:S01]  /*11e0*/  CS2R R62, SRZ ;  /* 0x00000000003e7805 */ /* 0x000fe2000001ff00 */
[----:B------:R-:W-:Y:S01]  /*11f0*/  UIADD3 UR6, UR7, UR6, URZ ;  /* 0x0000000607067290 */ /* 0x000fe2000fffe03f */
[----:B------:R-:W-:Y:S01]  /*1200*/  CS2R R60, SRZ ;  /* 0x00000000003c7805 */ /* 0x000fe2000001ff00 */
[----:B------:R-:W-:Y:S01]  /*1210*/  USHF.R.S32.HI UR5, URZ, 0x1f, UR4 ;  /* 0x0000001f3f057899 */ /* 0x000fe20008011404 */
[----:B------:R-:W-:Y:S01]  /*1220*/  CS2R R58, SRZ ;  /* 0x00000000003a7805 */ /* 0x000fe2000001ff00 */
[----:B------:R-:W-:Y:S01]  /*1230*/  USHF.R.S32.HI UR7, URZ, 0x1f, UR6 ;  /* 0x0000001f3f077899 */ /* 0x000fe20008011406 */
[----:B------:R-:W-:Y:S01]  /*1240*/  CS2R R56, SRZ ;  /* 0x0000000000387805 */ /* 0x000fe2000001ff00 */
[----:B------:R-:W-:Y:S01]  /*1250*/  ULEA.HI UR5, UR5, UR4, URZ, 0x7 ;  /* 0x0000000405057291 */ /* 0x000fe2000f8f383f */
[----:B------:R-:W-:Y:S01]  /*1260*/  CS2R R54, SRZ ;  /* 0x0000000000367805 */ /* 0x000fe2000001ff00 */
[----:B------:R-:W-:Y:S01]  /*1270*/  ULEA.HI UR7, UR7, UR6, URZ, 0x7 ;  /* 0x0000000607077291 */ /* 0x000fe2000f8f383f */
[----:B------:R-:W-:Y:S01]  /*1280*/  CS2R R52, SRZ ;  /* 0x0000000000347805 */ /* 0x000fe2000001ff00 */
[----:B------:R-:W-:Y:S01]  /*1290*/  ULDC UR9, c[0x0][0xc48] ;  /* 0x0003120000097ab9 */ /* 0x000fe20000000800 */
[----:B------:R-:W-:Y:S01]  /*12a0*/  USHF.R.S32.HI UR6, URZ, 0x7, UR5 ;  /* 0x000000073f067899 */ /* 0x000fe20008011405 */
[----:B------:R-:W-:Y:S01]  /*12b0*/  CS2R R50, SRZ ;  /* 0x0000000000327805 */ /* 0x000fe2000001ff00 */
[----:B------:R-:W-:Y:S01]  /*12c0*/  UISETP.NE.AND UP1, UPT, UR9, 0x1, UPT ;  /* 0x000000010900788c */ /* 0x000fe2000bf25270 */
[----:B------:R-:W-:Y:S01]  /*12d0*/  CS2R R48, SRZ ;  /* 0x0000000000307805 */ /* 0x000fe2000001ff00 */
[----:B------:R-:W-:Y:S01]  /*12e0*/  USHF.R.S32.HI UR7, URZ, 0x7, UR7 ;  /* 0x000000073f077899 */ /* 0x000fe20008011407 */
[----:B------:R-:W-:Y:S01]  /*12f0*/  CS2R R46, SRZ ;  /* 0x00000000002e7805 */ /* 0x000fe2000001ff00 */
[----:B------:R-:W-:Y:S01]  /*1300*/  UMOV UR14, UR11 ;  /* 0x0000000b000e7c82 */ /* 0x000fe20008000000 */
[----:B------:R-:W-:Y:S01]  /*1310*/  CS2R R44, SRZ ;  /* 0x00000000002c7805 */ /* 0x000fe2000001ff00 */
[----:B------:R-:W-:Y:S01]  /*1320*/  UISETP.LT.AND UP0, UPT, UR6, UR7, UPT ;  /* 0x000000070600728c */ /* 0x000fe2000bf01270 */
[----:B------:R-:W-:-:S02]  /*1330*/  CS2R R42, SRZ ;  /* 0x00000000002a7805 */ /* 0x000fc4000001ff00 */
[----:B------:R-:W-:Y:S02]  /*1340*/  CS2R R90, SRZ ;  /* 0x00000000005a7805 */ /* 0x000fe4000001ff00 */
[----:B------:R-:W-:Y:S01]  /*1350*/  CS2R R98, SRZ ;  /* 0x0000000000627805 */ /* 0x000fe2000001ff00 */
[----:B------:R-:W-:Y:S01]  /*1360*/  USEL UR15, UR6, UR7, UP0 ;  /* 0x00000007060f7287 */ /* 0x000fe20008000000 */
[----:B------:R-:W-:Y:S01]  /*1370*/  CS2R R94, SRZ ;  /* 0x00000000005e7805 */ /* 0x000fe2000001ff00 */
[----:B------:R-:W-:Y:S01]  /*1380*/  @UP1 ULDC UR8, c[0x0][0xc4c] ;  /* 0x0003130000081ab9 */ /* 0x000fe20000000800 */
[----:B------:R-:W-:Y:S01]  /*1390*/  CS2R R92, SRZ ;  /* 0x00000000005c7805 */ /* 0x000fe2000001ff00 */
[----:B------:R-:W-:Y:S01]  /*13a0*/  UIMAD.WIDE.U32 UR4, UR11, UR8, URZ ;  /* 0x000000080b0472a5 */ /* 0x000fe2000f8e003f */
[----:B------:R-:W-:Y:S01]  /*13b0*/  CS2R R100, SRZ ;  /* 0x0000000000647805 */ /* 0x000fe2000001ff00 */
[----:B------:R-:W-:Y:S02]  /*13c0*/  UISETP.GE.AND UP0, UPT, UR15, 0x1, UPT ;  /* 0x000000010f00788c */ /* 0x000fe4000bf06270 */
[----:B------:R-:W-:Y:S01]  /*13d0*/  IMAD.U32 R106, RZ, RZ, UR15 ;  /* 0x0000000fff6a7e24 */ /* 0x000fe2000f8e00ff */
[----:B------:R-:W-:Y:S01]  /*13e0*/  @UP1 ULDC UR8, c[0x0][0xc50] ;  /* 0x0003140000081ab9 */ /* 0x000fe20000000800 */
[----:B------:R-:W-:Y:S01]  /*13f0*/  CS2R R102, SRZ ;  /* 0x0000000000667805 */ /* 0x000fe2000001ff00 */
[----:B------:R-:W-:Y:S01]  /*1400*/  @UP1 USHF.R.U32.HI UR14, URZ, UR8, UR5 ;  /* 0x000000083f0e1299 */ /* 0x000fe20008011605 */
[----:B------:R-:W-:-:S02]  /*1410*/  CS2R R96, SRZ ;  /* 0x0000000000607805 */ /* 0x000fc4000001ff00 */
[----:B------:R-:W-:Y:S02]  /*1420*/  PLOP3.LUT P1, PT, PT, PT, UP0, 0x80, 0x0 ;  /* 0x000000000000781c */ /* 0x000fe40003f2f008 */
[----:B------:R-:W-:Y:S01]  /*1430*/  CS2R R6, SRZ ;  /* 0x0000000000067805 */ /* 0x000fe2000001ff00 */
[----:B------:R-:W-:Y:S01]  /*1440*/  UIADD3 UR4, -UR14, URZ, URZ ;  /* 0x0000003f0e047290 */ /* 0x000fe2000fffe13f */
[----:B------:R-:W-:Y:S01]  /*1450*/  CS2R R104, SRZ ;  /* 0x0000000000687805 */ /* 0x000fe2000001ff00 */
[----:B------:R-:W-:Y:S02]  /*1460*/  IMAD.U32 R184, RZ, RZ, UR14 ;  /* 0x0000000effb87e24 */ /* 0x000fe4000f8e00ff */
[----:B------:R-:W-:-:S06]  /*1470*/  UIMAD UR4, UR9, UR4, UR11 ;  /* 0x00000004090472a4 */ /* 0x000fcc000f8e020b */
[----:B------:R-:W-:Y:S01]  /*1480*/  IMAD.U32 R23, RZ, RZ, UR4 ;  /* 0x00000004ff177e24 */ /* 0x000fe2000f8e00ff */
        /* <DEDUP_REMOVED lines=32> */
.L_x_2245:
[----:B------:R-:W-:Y:S02]  /*1690*/  R2UR UR6, R186 ;  /* 0x00000000ba0672ca */ /* 0x000fe400000e0000 */
[----:B------:R-:W-:-:S11]  /*16a0*/  R2UR UR5, R191 ;  /* 0x00000000bf0572ca */ /* 0x000fd600000e0000 */
[----:B------:R-:W-:Y:S02]  /*16b0*/  ULEA.HI UR4, UR6, UR6, URZ, 0x1 ;  /* 0x0000000606047291 */ /* 0x000fe4000f8f083f */
[----:B------:R-:W-:Y:S02]  /*16c0*/  IMAD.U32 R2, RZ, RZ, UR5 ;  /* 0x00000005ff027e24 */ /* 0x000fe4000f8e00ff */
[----:B------:R-:W-:-:S03]  /*16d0*/  ULOP3.LUT UR4, UR4, 0xfffffffe, URZ, 0xc0, !UPT ;  /* 0xfffffffe04047892 */ /* 0x000fc6000f8ec03f */
[----:B------:R-:W-:Y:S01]  /*16e0*/  ISETP.NE.AND P0, PT, R2, 0x3, PT ;  /* 0x000000030200780c */ /* 0x000fe20003f05270 */
[----:B------:R-:W-:-:S06]  /*16f0*/  UIADD3 UR4, UR6, -UR4, URZ ;  /* 0x8000000406047290 */ /* 0x000fcc000fffe03f */
[----:B------:R-:W-:-:S05]  /*1700*/  IMAD.U32 R0, RZ, RZ, UR4 ;  /* 0x00000004ff007e24 */ /* 0x000fca000f8e00ff */
[----:B------:R-:W-:-:S04]  /*1710*/  SHF.L.U32 R0, R0, 0x1f, RZ ;  /* 0x0000001f00007819 */ /* 0x000fc800000006ff */
[----:B------:R-:W0:Y:S02]  /*1720*/  SYNCS.PHASECHK.TRANS64.TRYWAIT P1, [UR38+0x34800], R0 ;  /* 0x03480000ff0075a7 */ /* 0x000e240008020166 */
[----:B0-----:R-:W-:Y:S05]  /*1730*/  @!P1 BRA `(.L_x_2246) ;  /* 0x000000e800609947 */ /* 0x001fea0003800000 */
.L_x_2396:
[----:B------:R-:W-:Y:S05]  /*1740*/  @!P0 BRA `(.L_x_2247) ;  /* 0x0000000000048947 */ /* 0x000fea0003800000 */
[----:B------:R-:W-:Y:S01]  /*1750*/  BPT.TRAP 0x1 ;  /* 0x000000040000795c */ /* 0x000fe20000300000 */
.L_x_2247:
[----:B------:R-:W-:Y:S02]  /*1760*/  IMAD.U32 R2, RZ, RZ, UR36 ;  /* 0x00000024ff027e24 */ /* 0x000fe4000f8e00ff */
[----:B0-----:R-:W-:-:S03]  /*1770*/  IMAD.U32 R3, RZ, RZ, UR37 ;  /* 0x00000025ff037e24 */ /* 0x001fc6000f8e00ff */
[----:B------:R-:W-:Y:S02]  /*1780*/  LEA R2, R2, UR38, 0x3 ;  /* 0x0000002602027c11 */ /* 0x000fe4000f8e18ff */
[----:B------:R-:W-:-:S04]  /*1790*/  SHF.L.U32 R3, R3, 0x1f, RZ ;  /* 0x0000001f03037819 */ /* 0x000fc800000006ff */
[----:B------:R0:W1:Y:S01]  /*17a0*/  SYNCS.PHASECHK.TRANS64.TRYWAIT P2, [R2+URZ+0x34830], R3 ;  /* 0x03483003020075a7 */ /* 0x000062000804017f */
[----:B------:R-:W-:Y:S05]  /*17b0*/  @!P0 BRA `(.L_x_2248) ;  /* 0x0000000000048947 */ /* 0x000fea0003800000 */
[----:B------:R-:W-:Y:S01]  /*17c0*/  BPT.TRAP 0x1 ;  /* 0x000000040000795c */ /* 0x000fe20000300000 */
.L_x_2248:
[----:B------:R-:W2:Y:S02]  /*17d0*/  S2R R0, SR_TID.X ;  /* 0x0000000000007919 */ /* 0x000ea40000002100 */
[----:B--2---:R-:W-:Y:S01]  /*17e0*/  LOP3.LUT P1, RZ, R0, 0x7f, RZ, 0xc0, !PT ;  /* 0x0000007f00ff7812 */ /* 0x004fe2000782c0ff */
[----:B-1----:R-:W-:-:S12]  /*17f0*/  @P2 BRA `(.L_x_2249) ;  /* 0x0000000000082947 */ /* 0x002fd80003800000 */
[----:B------:R-:W1:Y:S02]  /*1800*/  SYNCS.PHASECHK.TRANS64.TRYWAIT P2, [R2+URZ+0x34830], R3 ;  /* 0x03483003020075a7 */ /* 0x000e64000804017f */
[----:B-1----:R-:W-:Y:S05]  /*1810*/  @!P2 BRA `(.L_x_2250) ;  /* 0x000000e80040a947 */ /* 0x002fea0003800000 */
.L_x_2249:
        /* <DEDUP_REMOVED lines=10> */
[----:B------:R-:W-:Y:S01]  /*18c0*/  VIADD R0, R18, UR60 ;  /* 0x0000003c12007c36 */ /* 0x000fe20008000000 */
[----:B------:R-:W-:Y:S01]  /*18d0*/  UMOV UR53, 0x40000040 ;  /* 0x4000004000357882 */ /* 0x000fe20000000000 */
[----:B------:R-:W-:Y:S01]  /*18e0*/  UMOV UR55, 0x40000040 ;  /* 0x4000004000377882 */ /* 0x000fe20000000000 */
[----:B------:R-:W-:Y:S01]  /*18f0*/  ULOP3.LUT UR39, UR4, 0x10000, URZ, 0xfc, !UPT ;  /* 0x0001000004277892 */ /* 0x000fe2000f8efc3f */
[----:B------:R-:W-:Y:S01]  /*1900*/  R2UR UR6, R106 ;  /* 0x000000006a0672ca */ /* 0x000fe200000e0000 */
[----:B------:R-:W-:Y:S01]  /*1910*/  ULOP3.LUT UR4, UR40, 0x10000, URZ, 0xfc, !UPT ;  /* 0x0001000028047892 */ /* 0x000fe2000f8efc3f */
[----:B01----:R-:W-:Y:S01]  /*1920*/  IMAD.MOV.U32 R3, RZ, RZ, R0 ;  /* 0x000000ffff037224 */ /* 0x003fe200078e0000 */
[----:B------:R-:W-:Y:S01]  /*1930*/  UIMAD UR5, UR36, 0xc00, UR39 ;  /* 0x00000c00240578a4 */ /* 0x000fe2000f8e0227 */
[----:B------:R-:W-:Y:S01]  /*1940*/  @!P1 VIADD R2, R2, 0x34840 ;  /* 0x0003484002029836 */ /* 0x000fe20000000000 */
[----:B------:R-:W-:Y:S01]  /*1950*/  UIADD3 UR56, UR4, 0x2, URZ ;  /* 0x0000000204387890 */ /* 0x000fe2000fffe03f */
[----:B------:R-:W-:Y:S01]  /*1960*/  CS2R R150, SRZ ;  /* 0x0000000000967805 */ /* 0x000fe2000001ff00 */
[----:B------:R-:W-:Y:S01]  /*1970*/  UIADD3 UR58, UR5, 0x2, URZ ;  /* 0x00000002053a7890 */ /* 0x000fe2000fffe03f */
[----:B------:R-:W-:Y:S01]  /*1980*/  CS2R R148, SRZ ;  /* 0x0000000000947805 */ /* 0x000fe2000001ff00 */
[----:B------:R-:W-:Y:S01]  /*1990*/  UMOV UR8, UR4 ;  /* 0x0000000400087c82 */ /* 0x000fe20008000000 */
[----:B------:R-:W-:Y:S01]  /*19a0*/  UMOV UR10, UR5 ;  /* 0x00000005000a7c82 */ /* 0x000fe20008000000 */
[----:B------:R-:W-:Y:S01]  /*19b0*/  UIADD3 UR52, UR4, 0x4, URZ ;  /* 0x0000000404347890 */ /* 0x000fe2000fffe03f */
[----:B------:R-:W-:Y:S01]  /*19c0*/  HGMMA.64x128x16.F32.BF16 R24, gdesc[UR8], RZ, !UPT, gsb0 ;  /* 0x01e00000081879f0 */ /* 0x000fe2000c0018ff */
[----:B------:R-:W-:Y:S01]  /*19d0*/  UIADD3 UR54, UR5, 0x4, URZ ;  /* 0x0000000405367890 */ /* 0x000fe2000fffe03f */
[----:B------:R-:W-:Y:S01]  /*19e0*/  IMAD.U32 R8, RZ, RZ, UR8 ;  /* 0x00000008ff087e24 */ /* 0x000fe2000f8e00ff */
[----:B------:R-:W-:Y:S01]  /*19f0*/  UIADD3 UR48, UR4, 0x6, URZ ;  /* 0x0000000604307890 */ /* 0x000fe2000fffe03f */
[----:B------:R-:W-:Y:S01]  /*1a00*/  @!P1 PRMT R2, RZ, 0x654, R2 ;  /* 0x00000654ff029816 */ /* 0x000fe20000000002 */
[----:B------:R-:W-:Y:S01]  /*1a10*/  UIADD3 UR50, UR5, 0x6, URZ ;  /* 0x0000000605327890 */ /* 0x000fe2000fffe03f */
[----:B------:R-:W-:Y:S01]  /*1a20*/  CS2R R146, SRZ ;  /* 0x0000000000927805 */ /* 0x000fe2000001ff00 */
[----:B------:R-:W-:Y:S01]  /*1a30*/  UMOV UR49, 0x40000040 ;  /* 0x4000004000317882 */ /* 0x000fe20000000000 */
[----:B------:R-:W-:Y:S01]  /*1a40*/  UMOV UR51, 0x40000040 ;  /* 0x4000004000337882 */ /* 0x000fe20000000000 */
[----:B------:R-:W-:Y:S01]  /*1a50*/  UIADD3 UR44, UR4, 0x400, URZ ;  /* 0x00000400042c7890 */ /* 0x000fe2000fffe03f */
[----:B------:R-:W-:Y:S01]  /*1a60*/  CS2R R144, SRZ ;  /* 0x0000000000907805 */ /* 0x000fe2000001ff00 */
        /* <DEDUP_REMOVED lines=42> */
[----:B------:R-:W-:Y:S02]  /*1d10*/  ULDC UR4, c[0x0][0x448] ;  /* 0x0001120000047ab9 */ /* 0x000fe40000000800 */
[----:B------:R-:W-:-:S06]  /*1d20*/  UISETP.NE.AND UP0, UPT, UR4, 0x1, UPT ;  /* 0x000000010400788c */ /* 0x000fcc000bf05270 */
[----:B------:R-:W-:-:S05]  /*1d30*/  PLOP3.LUT P2, PT, PT, PT, UP0, 0x80, 0x0 ;  /* 0x000000000000781c */ /* 0x000fca0003f4f008 */
[----:B------:R-:W-:-:S08]  /*1d40*/  @UP0 ULDC UR4, c[0x0][0x44c] ;  /* 0x0001130000040ab9 */ /* 0x000fd00000000800 */
[----:B------:R-:W-:Y:S01]  /*1d50*/  @P2 IMAD.HI.U32 R4, R0, UR4, RZ ;  /* 0x0000000400042c27 */ /* 0x000fe2000f8e00ff */
[----:B------:R-:W-:-:S04]  /*1d60*/  @UP0 ULDC UR4, c[0x0][0x450] ;  /* 0x0001140000040ab9 */ /* 0x000fc80000000800 */
[----:B------:R-:W-:Y:S01]  /*1d70*/  @P2 SHF.R.U32.HI R3, RZ, UR4, R4 ;  /* 0x00000004ff032c19 */ /* 0x000fe20008011604 */
[----:B------:R-:W-:Y:S02]  /*1d80*/  UMOV UR4, 0xffffff80 ;  /* 0xffffff8000047882 */ /* 0x000fe40000000000 */
[----:B------:R-:W-:Y:S02]  /*1d90*/  UIMAD UR4, UR6, UR4, 0x80 ;  /* 0x00000080060474a4 */ /* 0x000fe4000f8e0204 */
[----:B------:R-:W0:Y:S02]  /*1da0*/  SHFL.IDX PT, R7, R3, 0x1, 0x1c1f ;  /* 0x003c1f0003077f89 */ /* 0x000e2400000e0000 */
[----:B------:R-:W-:Y:S02]  /*1db0*/  UIADD3 UR5, UR4, 0x1, URZ ;  /* 0x0000000104057890 */ /* 0x000fe4000fffe03f */
[----:B------:R-:W1:Y:S04]  /*1dc0*/  SHFL.IDX PT, R3, R3, RZ, 0x1c1f ;  /* 0x001c1fff03037589 */ /* 0x000e6800000e0000 */
[----:B------:R-:W-:Y:S01]  /*1dd0*/  IMAD.U32 R0, RZ, RZ, UR5 ;  /* 0x00000005ff007e24 */ /* 0x000fe2000f8e00ff */
[----:B------:R-:W-:-:S03]  /*1de0*/  UMOV UR5, UR60 ;  /* 0x0000003c00057c82 */ /* 0x000fc60008000000 */
[----:B------:R-:W-:Y:S01]  /*1df0*/  IMAD R0, R17, -0x2, R0 ;  /* 0xfffffffe11007824 */ /* 0x000fe200078e0200 */
        /* <DEDUP_REMOVED lines=15> */
[----:B------:R-:W-:Y:S01]  /*1ef0*/  ULDC UR10, c[0x0][0x2f0] ;  /* 0x0000bc00000a7ab9 */ /* 0x000fe20000000800 */
[----:B------:R-:W-:Y:S01]  /*1f00*/  ULDC UR11, c[0x0][0x288] ;  /* 0x0000a200000b7ab9 */ /* 0x000fe20000000800 */
[----:B------:R-:W-:Y:S02]  /*1f10*/  UIMAD UR4, UR61, UR10, UR4 ;  /* 0x0000000a3d0472a4 */ /* 0x000fe4000f8e0204 */
[----:B------:R-:W-:Y:S01]  /*1f20*/  IMAD.U32 R5, RZ, RZ, UR10 ;  /* 0x0000000aff057e24 */ /* 0x000fe2000f8e00ff */
[----:B------:R-:W-:-:S03]  /*1f30*/  UIMAD UR10, UR61, UR10, -UR11 ;  /* 0x0000000a3d0a72a4 */ /* 0x000fc6000f8e0a0b */
[----:B------:R-:W-:Y:S02]  /*1f40*/  IMAD R6, R5, UR61, R0 ;  /* 0x0000003d05067c24 */ /* 0x000fe4000f8e0200 */
[----:B------:R-:W-:Y:S01]  /*1f50*/  IMAD.U32 R4, RZ, RZ, UR4 ;  /* 0x00000004ff047e24 */ /* 0x000fe2000f8e00ff */
[----:B------:R-:W-:Y:S02]  /*1f60*/  ULDC UR4, c[0x0][0x988] ;  /* 0x0002620000047ab9 */ /* 0x000fe40000000800 */
[----:B0-----:R-:W-:Y:S01]  /*1f70*/  IADD3 R0, R7, -UR11, R6 ;  /* 0x8000000b07007c10 */ /* 0x001fe2000fffe006 */
[----:B------:R-:W-:Y:S02]  /*1f80*/  IMAD R5, R17, -0x2, R4 ;  /* 0xfffffffe11057824 */ /* 0x000fe400078e0204 */
[----:B------:R-:W-:Y:S01]  /*1f90*/  VIADD R6, R6, -UR11 ;  /* 0x8000000b06067c36 */ /* 0x000fe20008000000 */
[----:B------:R-:W-:Y:S02]  /*1fa0*/  @UP0 ULDC UR11, c[0x0][0x450] ;  /* 0x00011400000b0ab9 */ /* 0x000fe40000000800 */
[----:B------:R-:W-:-:S02]  /*1fb0*/  VIMNMX R0, R5, R0, PT ;  /* 0x0000000005007248 */ /* 0x000fc40003fe0100 */
[----:B-1----:R-:W-:Y:S02]  /*1fc0*/  VIADDMNMX R5, R3, R6, R5, PT ;  /* 0x0000000603057246 */ /* 0x002fe40003800105 */
[C---:B------:R-:W-:Y:S02]  /*1fd0*/  ISETP.GT.AND P3, PT, R0.reuse, RZ, PT ;  /* 0x000000ff0000720c */ /* 0x040fe40003f64270 */
[C---:B------:R-:W-:Y:S02]  /*1fe0*/  ISETP.GT.AND P4, PT, R0.reuse, 0x1, PT ;  /* 0x000000010000780c */ /* 0x040fe40003f84270 */
[----:B------:R-:W-:Y:S01]  /*1ff0*/  ISETP.GT.AND P5, PT, R0, 0x8, PT ;  /* 0x000000080000780c */ /* 0x000fe20003fa4270 */
        /* <DEDUP_REMOVED lines=19> */
[----:B------:R-:W-:Y:S01]  /*2130*/  FSEL R7, R26, -INF , P3 ;  /* 0xff8000001a077808 */ /* 0x000fe20001800000 */
[----:B------:R0:W-:Y:S01]  /*2140*/  @!P1 SYNCS.ARRIVE.TRANS64.RED.A1T0 RZ, [R2+URZ], RZ ;  /* 0x000000ff02ff99a7 */ /* 0x0001e2000810043f */
[----:B------:R-:W-:Y:S02]  /*2150*/  FSEL R27, R27, -INF , P4 ;  /* 0xff8000001b1b7808 */ /* 0x000fe40002000000 */
[----:B------:R-:W-:Y:S02]  /*2160*/  ISETP.GT.AND P3, PT, R0, 0x9, PT ;  /* 0x000000090000780c */ /* 0x000fe40003f64270 */
[----:B------:R-:W-:-:S02]  /*2170*/  FSEL R11, R30, -INF , P5 ;  /* 0xff8000001e0b7808 */ /* 0x000fc40002800000 */
[----:B------:R-:W-:Y:S02]  /*2180*/  FMNMX.FTZ R4, R7, R27, !PT ;  /* 0x0000001b07047209 */ /* 0x000fe40007810000 */
[C---:B------:R-:W-:Y:S02]  /*2190*/  ISETP.GT.AND P4, PT, R0.reuse, 0x10, PT ;  /* 0x000000100000780c */ /* 0x040fe40003f84270 */
[----:B------:R-:W-:Y:S02]  /*21a0*/  FSEL R31, R31, -INF , P3 ;  /* 0xff8000001f1f7808 */ /* 0x000fe40001800000 */
[----:B------:R-:W-:Y:S02]  /*21b0*/  FMNMX.FTZ R4, R11, R4, !PT ;  /* 0x000000040b047209 */ /* 0x000fe40007810000 */
        /* <DEDUP_REMOVED lines=78> */
[----:B------:R-:W-:Y:S01]  /*26a0*/  ISETP.GT.AND P3, PT, R0, 0x79, PT ;  /* 0x000000790000780c */ /* 0x000fe20003f64270 */
[----:B------:R-:W-:Y:S01]  /*26b0*/  IMAD.U32 R0, RZ, RZ, UR4 ;  /* 0x00000004ff007e24 */ /* 0x000fe2000f8e00ff */
[----:B------:R-:W-:Y:S01]  /*26c0*/  FSEL R121, R86, -INF , P4 ;  /* 0xff80000056797808 */ /* 0x000fe20002000000 */
[----:B------:R-:W-:Y:S01]  /*26d0*/  UIADD3 UR4, UR6, -0x2, URZ ;  /* 0xfffffffe06047890 */ /* 0x000fe2000fffe03f */
[----:B------:R-:W-:-:S02]  /*26e0*/  FMNMX.FTZ R4, R83, R4, !PT ;  /* 0x0000000453047209 */ /* 0x000fc40007810000 */
[----:B------:R-:W-:Y:S01]  /*26f0*/  FSEL R87, R87, -INF , P3 ;  /* 0xff80000057577808 */ /* 0x000fe20001800000 */
[----:B------:R-:W-:Y:S01]  /*2700*/  @UP0 ULDC UR6, c[0x0][0x44c] ;  /* 0x0001130000060ab9 */ /* 0x000fe20000000800 */
[----:B------:R-:W-:Y:S01]  /*2710*/  FMNMX.FTZ R4, R121, R4, !PT ;  /* 0x0000000479047209 */ /* 0x000fe20007810000 */
[----:B------:R-:W-:Y:S01]  /*2720*/  UIMAD.WIDE.U32 UR6, UR60, UR6, URZ ;  /* 0x000000063c0672a5 */ /* 0x000fe2000f8e003f */
[----:B------:R-:W-:Y:S02]  /*2730*/  ISETP.GT.AND P4, PT, R5, 0x1, PT ;  /* 0x000000010500780c */ /* 0x000fe40003f84270 */
[----:B------:R-:W-:Y:S01]  /*2740*/  FMNMX.FTZ R10, R87, R4, !PT ;  /* 0x00000004570a7209 */ /* 0x000fe20007810000 */
[----:B------:R-:W-:Y:S01]  /*2750*/  @UP0 USHF.R.U32.HI UR5, URZ, UR11, UR7 ;  /* 0x0000000b3f050299 */ /* 0x000fe20008011607 */
[----:B------:R-:W-:Y:S02]  /*2760*/  ISETP.GT.AND P5, PT, R5, 0x8, PT ;  /* 0x000000080500780c */ /* 0x000fe40003fa4270 */
[----:B------:R-:W-:Y:S01]  /*2770*/  FSEL R25, R25, -INF , P4 ;  /* 0xff80000019197808 */ /* 0x000fe20002000000 */
[----:B------:R-:W1:Y:S01]  /*2780*/  SHFL.BFLY PT, R13, R10, 0x2, 0x1f ;  /* 0x0c401f000a0d7f89 */ /* 0x000e6200000e0000 */
[----:B------:R-:W-:Y:S01]  /*2790*/  ISETP.GT.AND P4, PT, R5, 0x10, PT ;  /* 0x000000100500780c */ /* 0x000fe20003f84270 */
[----:B------:R-:W-:-:S04]  /*27a0*/  UIADD3 UR10, UR10, UR5, URZ ;  /* 0x000000050a0a7290 */ /* 0x000fc8000fffe03f */
[----:B------:R-:W-:-:S04]  /*27b0*/  USHF.R.S32.HI UR5, URZ, 0x1f, UR10 ;  /* 0x0000001f3f057899 */ /* 0x000fc8000801140a */
[----:B------:R-:W-:-:S04]  /*27c0*/  ULEA.HI UR5, UR5, UR10, URZ, 0x7 ;  /* 0x0000000a05057291 */ /* 0x000fc8000f8f383f */
[----:B------:R-:W-:-:S04]  /*27d0*/  USHF.R.S32.HI UR5, URZ, 0x7, UR5 ;  /* 0x000000073f057899 */ /* 0x000fc80008011405 */
[----:B------:R-:W-:-:S04]  /*27e0*/  UISETP.LT.AND UP1, UPT, URZ, UR5, UPT ;  /* 0x000000053f00728c */ /* 0x000fc8000bf21270 */
[----:B------:R-:W-:Y:S01]  /*27f0*/  USEL UR11, URZ, UR5, !UP1 ;  /* 0x000000053f0b7287 */ /* 0x000fe2000c800000 */
[----:B-1----:R-:W-:-:S03]  /*2800*/  FMNMX.FTZ R13, R10, R13, !PT ;  /* 0x0000000d0a0d7209 */ /* 0x002fc60007810000 */
[----:B------:R-:W-:Y:S02]  /*2810*/  UISETP.GE.AND UP1, UPT, UR4, UR11, UPT ;  /* 0x0000000b0400728c */ /* 0x000fe4000bf26270 */
[----:B------:R-:W1:Y:S02]  /*2820*/  SHFL.BFLY PT, R4, R13, 0x1, 0x1f ;  /* 0x0c201f000d047f89 */ /* 0x000e6400000e0000 */
[----:B-1----:R-:W-:Y:S02]  /*2830*/  FMNMX.FTZ R4, R13, R4, !PT ;  /* 0x000000040d047209 */ /* 0x002fe40007810000 */
[----:B------:R-:W-:Y:S02]  /*2840*/  FSEL R13, R32, -INF , P4 ;  /* 0xff800000200d7808 */ /* 0x000fe40002000000 */
[C---:B------:R-:W-:Y:S01]  /*2850*/  FSETP.NEU.FTZ.AND P3, PT, R4.reuse, -INF , PT ;  /* 0xff8000000400780b */ /* 0x040fe20003f7d000 */
[----:B------:R-:W-:Y:S01]  /*2860*/  FMUL.FTZ R12, R4, R0 ;  /* 0x00000000040c7220 */ /* 0x000fe20000410000 */
[----:B------:R-:W-:-:S04]  /*2870*/  ISETP.GT.AND P4, PT, R5, 0x18, PT ;  /* 0x000000180500780c */ /* 0x000fc80003f84270 */
[----:B------:R-:W-:Y:S02]  /*2880*/  FSEL R38, R12, RZ, P3 ;  /* 0x000000ff0c267208 */ /* 0x000fe40001800000 */
[----:B------:R-:W-:-:S03]  /*2890*/  ISETP.GT.AND P3, PT, R5, RZ, PT ;  /* 0x000000ff0500720c */ /* 0x000fc60003f64270 */
[-CC-:B------:R-:W-:Y:S01]  /*28a0*/  FFMA.FTZ R183, R11, R0.reuse, -R38.reuse ;  /* 0x000000000bb77223 */ /* 0x180fe20000010826 */
[----:B------:R-:W-:Y:S01]  /*28b0*/  FSEL R3, R24, -INF , P3 ;  /* 0xff80000018037808 */ /* 0x000fe20001800000 */
[-CC-:B------:R-:W-:Y:S01]  /*28c0*/  FFMA.FTZ R177, R15, R0.reuse, -R38.reuse ;  /* 0x000000000fb17223 */ /* 0x180fe20000010826 */
[----:B------:R-:W-:Y:S01]  /*28d0*/  ISETP.GT.AND P3, PT, R5, 0x9, PT ;  /* 0x000000090500780c */ /* 0x000fe20003f64270 */
[-CC-:B------:R-:W-:Y:S01]  /*28e0*/  FFMA.FTZ R27, R27, R0.reuse, -R38.reuse ;  /* 0x000000001b1b7223 */ /* 0x180fe20000010826 */
[----:B------:R-:W-:Y:S01]  /*28f0*/  FSEL R11, R28, -INF , P5 ;  /* 0xff8000001c0b7808 */ /* 0x000fe20002800000 */
[-CC-:B------:R-:W-:Y:S01]  /*2900*/  FFMA.FTZ R10, R31, R0.reuse, -R38.reuse ;  /* 0x000000001f0a7223 */ /* 0x180fe20000010826 */
[----:B------:R-:W-:Y:S01]  /*2910*/  FMNMX.FTZ R12, R3, R25, !PT ;  /* 0x00000019030c7209 */ /* 0x000fe20007810000 */
[----:B------:R1:W-:Y:S01]  /*2920*/  MUFU.EX2 R6, R27 ;  /* 0x0000001b00067308 */ /* 0x0003e20000000800 */
[----:B------:R-:W-:Y:S01]  /*2930*/  FSEL R29, R29, -INF , P3 ;  /* 0xff8000001d1d7808 */ /* 0x000fe20001800000 */
[--C-:B------:R-:W-:Y:S01]  /*2940*/  FFMA.FTZ R35, R35, R0, -R38.reuse ;  /* 0x0000000023237223 */ /* 0x100fe20000010826 */
[----:B------:R-:W-:Y:S01]  /*2950*/  FMNMX.FTZ R12, R11, R12, !PT ;  /* 0x0000000c0b0c7209 */ /* 0x000fe20007810000 */
[-CC-:B------:R-:W-:Y:S01]  /*2960*/  FFMA.FTZ R39, R39, R0.reuse, -R38.reuse ;  /* 0x0000000027277223 */ /* 0x180fe20000010826 */
[----:B------:R-:W-:Y:S01]  /*2970*/  ISETP.GT.AND P3, PT, R5, 0x11, PT ;  /* 0x000000110500780c */ /* 0x000fe20003f64270 */
[--C-:B------:R-:W-:Y:S01]  /*2980*/  FFMA.FTZ R43, R43, R0, -R38.reuse ;  /* 0x000000002b2b7223 */ /* 0x100fe20000010826 */
[----:B------:R-:W-:Y:S01]  /*2990*/  FMNMX.FTZ R12, R29, R12, !PT ;  /* 0x0000000c1d0c7209 */ /* 0x000fe20007810000 */
[-CC-:B------:R-:W-:Y:S01]  /*29a0*/  FFMA.FTZ R181, R7, R0.reuse, -R38.reuse ;  /* 0x0000000007b57223 */ /* 0x180fe20000010826 */
[----:B------:R-:W-:Y:S01]  /*29b0*/  FSEL R33, R33, -INF , P3 ;  /* 0xff80000021217808 */ /* 0x000fe20001800000 */
[--C-:B------:R-:W-:Y:S01]  /*29c0*/  FFMA.FTZ R7, R47, R0, -R38.reuse ;  /* 0x000000002f077223 */ /* 0x100fe20000010826 */
[----:B------:R-:W-:Y:S01]  /*29d0*/  FMNMX.FTZ R12, R13, R12, !PT ;  /* 0x0000000c0d0c7209 */ /* 0x000fe20007810000 */
[----:B------:R-:W-:Y:S01]  /*29e0*/  MUFU.EX2 R183, R183 ;  /* 0x000000b700b77308 */ /* 0x000fe20000000800 */
[----:B------:R-:W-:Y:S01]  /*29f0*/  ISETP.GT.AND P3, PT, R5, 0x19, PT ;  /* 0x000000190500780c */ /* 0x000fe20003f64270 */
[-CC-:B------:R-:W-:Y:S01]  /*2a00*/  FFMA.FTZ R179, R89, R0.reuse, -R38.reuse ;  /* 0x0000000059b37223 */ /* 0x180fe20000010826 */
[----:B------:R-:W-:Y:S01]  /*2a10*/  FSEL R15, R36, -INF , P4 ;  /* 0xff800000240f7808 */ /* 0x000fe20002000000 */
[--C-:B------:R-:W-:Y:S01]  /*2a20*/  FFMA.FTZ R173, R91, R0, -R38.reuse ;  /* 0x000000005bad7223 */ /* 0x100fe20000010826 */
[----:B------:R-:W-:Y:S01]  /*2a30*/  FMNMX.FTZ R14, R33, R12, !PT ;  /* 0x0000000c210e7209 */ /* 0x000fe20007810000 */
[-CC-:B------:R-:W-:Y:S01]  /*2a40*/  FFMA.FTZ R175, R93, R0.reuse, -R38.reuse ;  /* 0x000000005daf7223 */ /* 0x180fe20000010826 */
[----:B------:R-:W-:Y:S01]  /*2a50*/  ISETP.GT.AND P4, PT, R5, 0x20, PT ;  /* 0x000000200500780c */ /* 0x000fe20003f84270 */
[----:B------:R-:W-:Y:S01]  /*2a60*/  MUFU.EX2 R12, R35 ;  /* 0x00000023000c7308 */ /* 0x000fe20000000800 */
[----:B------:R-:W-:Y:S01]  /*2a70*/  FSEL R37, R37, -INF , P3 ;  /* 0xff80000025257808 */ /* 0x000fe20001800000 */
[--C-:B------:R-:W-:Y:S01]  /*2a80*/  FFMA.FTZ R169, R95, R0, -R38.reuse ;  /* 0x000000005fa97223 */ /* 0x100fe20000010826 */
[----:B------:R-:W-:Y:S01]  /*2a90*/  FMNMX.FTZ R14, R15, R14, !PT ;  /* 0x0000000e0f0e7209 */ /* 0x000fe20007810000 */
[-CC-:B------:R-:W-:Y:S01]  /*2aa0*/  FFMA.FTZ R97, R97, R0.reuse, -R38.reuse ;  /* 0x0000000061617223 */ /* 0x180fe20000010826 */
[----:B------:R-:W-:Y:S01]  /*2ab0*/  ISETP.GT.AND P3, PT, R5, 0x21, PT ;  /* 0x000000210500780c */ /* 0x000fe20003f64270 */
[--C-:B------:R-:W-:Y:S01]  /*2ac0*/  FFMA.FTZ R171, R99, R0, -R38.reuse ;  /* 0x0000000063ab7223 */ /* 0x100fe20000010826 */
[----:B------:R-:W-:Y:S01]  /*2ad0*/  FSEL R21, R40, -INF , P4 ;  /* 0xff80000028157808 */ /* 0x000fe20002000000 */
[----:B------:R-:W2:Y:S01]  /*2ae0*/  MUFU.EX2 R181, R181 ;  /* 0x000000b500b57308 */ /* 0x000ea20000000800 */
[----:B------:R-:W-:Y:S01]  /*2af0*/  FMNMX.FTZ R14, R37, R14, !PT ;  /* 0x0000000e250e7209 */ /* 0x000fe20007810000 */
[-CC-:B------:R-:W-:Y:S01]  /*2b00*/  FFMA.FTZ R101, R101, R0.reuse, -R38.reuse ;  /* 0x0000000065657223 */ /* 0x180fe20000010826 */
[----:B------:R-:W-:Y:S01]  /*2b10*/  ISETP.GT.AND P4, PT, R5, 0x28, PT ;  /* 0x000000280500780c */ /* 0x000fe20003f84270 */
[-CC-:B------:R-:W-:Y:S01]  /*2b20*/  FFMA.FTZ R165, R103, R0.reuse, -R38.reuse ;  /* 0x0000000067a57223 */ /* 0x180fe20000010826 */
[----:B------:R-:W-:Y:S01]  /*2b30*/  FSEL R41, R41, -INF , P3 ;  /* 0xff80000029297808 */ /* 0x000fe20001800000 */
[--C-:B------:R-:W-:Y:S01]  /*2b40*/  FFMA.FTZ R105, R105, R0, -R38.reuse ;  /* 0x0000000069697223 */ /* 0x100fe20000010826 */
[----:B------:R-:W-:Y:S01]  /*2b50*/  FMNMX.FTZ R14, R21, R14, !PT ;  /* 0x0000000e150e7209 */ /* 0x000fe20007810000 */
[----:B------:R-:W-:Y:S01]  /*2b60*/  MUFU.EX2 R10, R10 ;  /* 0x0000000a000a7308 */ /* 0x000fe20000000800 */
[----:B------:R-:W-:Y:S01]  /*2b70*/  ISETP.GT.AND P3, PT, R5, 0x29, PT ;  /* 0x000000290500780c */ /* 0x000fe20003f64270 */
[-CC-:B------:R-:W-:Y:S01]  /*2b80*/  FFMA.FTZ R167, R107, R0.reuse, -R38.reuse ;  /* 0x000000006ba77223 */ /* 0x180fe20000010826 */
[----:B-1----:R-:W-:Y:S01]  /*2b90*/  FSEL R27, R44, -INF , P4 ;  /* 0xff8000002c1b7808 */ /* 0x002fe20002000000 */
[--C-:B------:R-:W-:Y:S01]  /*2ba0*/  FFMA.FTZ R161, R111, R0, -R38.reuse ;  /* 0x000000006fa17223 */ /* 0x100fe20000010826 */
[----:B------:R-:W-:Y:S01]  /*2bb0*/  FMNMX.FTZ R20, R41, R14, !PT ;  /* 0x0000000e29147209 */ /* 0x000fe20007810000 */
[-CC-:B------:R-:W-:Y:S01]  /*2bc0*/  FFMA.FTZ R67, R67, R0.reuse, -R38.reuse ;  /* 0x0000000043437223 */ /* 0x180fe20000010826 */
[----:B------:R-:W-:Y:S01]  /*2bd0*/  ISETP.GT.AND P4, PT, R5, 0x30, PT ;  /* 0x000000300500780c */ /* 0x000fe20003f84270 */
[----:B------:R1:W-:Y:S01]  /*2be0*/  MUFU.EX2 R14, R39 ;  /* 0x00000027000e7308 */ /* 0x0003e20000000800 */
[----:B------:R-:W-:Y:S01]  /*2bf0*/  FSEL R45, R45, -INF , P3 ;  /* 0xff8000002d2d7808 */ /* 0x000fe20001800000 */
[--C-:B------:R-:W-:Y:S01]  /*2c00*/  FFMA.FTZ R163, R113, R0, -R38.reuse ;  /* 0x0000000071a37223 */ /* 0x100fe20000010826 */
[----:B------:R-:W-:Y:S01]  /*2c10*/  FMNMX.FTZ R20, R27, R20, !PT ;  /* 0x000000141b147209 */ /* 0x000fe20007810000 */
[-CC-:B------:R-:W-:Y:S01]  /*2c20*/  FFMA.FTZ R71, R71, R0.reuse, -R38.reuse ;  /* 0x0000000047477223 */ /* 0x180fe20000010826 */
[----:B------:R-:W-:Y:S01]  /*2c30*/  ISETP.GT.AND P3, PT, R5, 0x31, PT ;  /* 0x000000310500780c */ /* 0x000fe20003f64270 */
[----:B------:R-:W-:Y:S01]  /*2c40*/  FFMA.FTZ R115, R115, R0, -R38 ;  /* 0x0000000073737223 */ /* 0x000fe20000010826 */
[----:B------:R-:W-:Y:S01]  /*2c50*/  FSEL R31, R48, -INF , P4 ;  /* 0xff800000301f7808 */ /* 0x000fe20002000000 */
[----:B------:R-:W-:Y:S01]  /*2c60*/  MUFU.EX2 R177, R177 ;  /* 0x000000b100b17308 */ /* 0x000fe20000000800 */
[----:B------:R-:W-:Y:S01]  /*2c70*/  FMNMX.FTZ R20, R45, R20, !PT ;  /* 0x000000142d147209 */ /* 0x000fe20007810000 */
[----:B--2---:R-:W-:Y:S01]  /*2c80*/  FADD.FTZ R48, R181, R6 ;  /* 0x00000006b5307221 */ /* 0x004fe20000010000 */
        /* <DEDUP_REMOVED lines=13> */
[----:B------:R2:W-:Y:S01]  /*2d60*/  MUFU.EX2 R20, R43 ;  /* 0x0000002b00147308 */ /* 0x0005e20000000800 */
[----:B------:R-:W-:Y:S01]  /*2d70*/  FSEL R53, R53, -INF , P3 ;  /* 0xff80000035357808 */ /* 0x000fe20001800000 */
[----:B------:R-:W-:Y:S01]  /*2d80*/  FFMA.FTZ R121, R121, R0, -R38 ;  /* 0x0000000079797223 */ /* 0x000fe20000010826 */
[----:B------:R-:W-:-:S02]  /*2d90*/  FMNMX.FTZ R24, R35, R24, !PT ;  /* 0x0000001823187209 */ /* 0x000fc40007810000 */
[----:B------:R-:W-:Y:S02]  /*2da0*/  CS2R R112, SRZ ;  /* 0x0000000000707805 */ /* 0x000fe4000001ff00 */
[----:B------:R-:W-:Y:S02]  /*2db0*/  ISETP.GT.AND P3, PT, R5, 0x41, PT ;  /* 0x000000410500780c */ /* 0x000fe40003f64270 */
[----:B------:R-:W-:Y:S02]  /*2dc0*/  CS2R R110, SRZ ;  /* 0x00000000006e7805 */ /* 0x000fe4000001ff00 */
[----:B-1----:R-:W-:Y:S01]  /*2dd0*/  FSEL R39, R56, -INF , P4 ;  /* 0xff80000038277808 */ /* 0x002fe20002000000 */
[----:B------:R-:W-:Y:S01]  /*2de0*/  MUFU.EX2 R173, R173 ;  /* 0x000000ad00ad7308 */ /* 0x000fe20000000800 */
[----:B------:R-:W-:Y:S02]  /*2df0*/  FMNMX.FTZ R24, R53, R24, !PT ;  /* 0x0000001835187209 */ /* 0x000fe40007810000 */
[----:B------:R-:W-:-:S02]  /*2e00*/  CS2R R106, SRZ ;  /* 0x00000000006a7805 */ /* 0x000fc4000001ff00 */
[----:B------:R-:W-:Y:S02]  /*2e10*/  ISETP.GT.AND P4, PT, R5, 0x48, PT ;  /* 0x000000480500780c */ /* 0x000fe40003f84270 */
[----:B------:R-:W-:Y:S02]  /*2e20*/  CS2R R102, SRZ ;  /* 0x0000000000667805 */ /* 0x000fe4000001ff00 */
[----:B------:R-:W-:Y:S02]  /*2e30*/  FSEL R57, R57, -INF , P3 ;  /* 0xff80000039397808 */ /* 0x000fe40001800000 */
[----:B------:R-:W-:Y:S02]  /*2e40*/  CS2R R98, SRZ ;  /* 0x0000000000627805 */ /* 0x000fe4000001ff00 */
[----:B------:R-:W-:Y:S01]  /*2e50*/  FMNMX.FTZ R24, R39, R24, !PT ;  /* 0x0000001827187209 */ /* 0x000fe20007810000 */
[----:B------:R-:W-:Y:S01]  /*2e60*/  MUFU.EX2 R175, R175 ;  /* 0x000000af00af7308 */ /* 0x000fe20000000800 */
[----:B------:R-:W-:-:S02]  /*2e70*/  ISETP.GT.AND P3, PT, R5, 0x49, PT ;  /* 0x000000490500780c */ /* 0x000fc40003f64270 */
[----:B------:R-:W-:Y:S02]  /*2e80*/  CS2R R94, SRZ ;  /* 0x00000000005e7805 */ /* 0x000fe4000001ff00 */
[----:B--2---:R-:W-:Y:S02]  /*2e90*/  FSEL R43, R60, -INF , P4 ;  /* 0xff8000003c2b7808 */ /* 0x004fe40002000000 */
[----:B------:R-:W-:Y:S02]  /*2ea0*/  CS2R R92, SRZ ;  /* 0x00000000005c7805 */ /* 0x000fe4000001ff00 */
[----:B------:R-:W-:Y:S02]  /*2eb0*/  FMNMX.FTZ R26, R57, R24, !PT ;  /* 0x00000018391a7209 */ /* 0x000fe40007810000 */
[----:B------:R-:W-:Y:S02]  /*2ec0*/  CS2R R90, SRZ ;  /* 0x00000000005a7805 */ /* 0x000fe4000001ff00 */
[----:B------:R-:W-:Y:S01]  /*2ed0*/  ISETP.GT.AND P4, PT, R5, 0x50, PT ;  /* 0x000000500500780c */ /* 0x000fe20003f84270 */
[----:B------:R-:W-:Y:S01]  /*2ee0*/  MUFU.EX2 R24, R7 ;  /* 0x0000000700187308 */ /* 0x000fe20000000800 */
[----:B------:R-:W-:-:S02]  /*2ef0*/  FSEL R61, R61, -INF , P3 ;  /* 0xff8000003d3d7808 */ /* 0x000fc40001800000 */
[----:B------:R-:W-:Y:S02]  /*2f00*/  CS2R R88, SRZ ;  /* 0x0000000000587805 */ /* 0x000fe4000001ff00 */
[----:B------:R-:W-:Y:S02]  /*2f10*/  FMNMX.FTZ R26, R43, R26, !PT ;  /* 0x0000001a2b1a7209 */ /* 0x000fe40007810000 */
[----:B------:R-:W-:Y:S02]  /*2f20*/  ISETP.GT.AND P3, PT, R5, 0x51, PT ;  /* 0x000000510500780c */ /* 0x000fe40003f64270 */
[----:B------:R-:W-:Y:S01]  /*2f30*/  FSEL R47, R64, -INF , P4 ;  /* 0xff800000402f7808 */ /* 0x000fe20002000000 */
[----:B------:R-:W-:Y:S01]  /*2f40*/  MUFU.EX2 R169, R169 ;  /* 0x000000a900a97308 */ /* 0x000fe20000000800 */
[----:B------:R-:W-:Y:S02]  /*2f50*/  FMNMX.FTZ R26, R61, R26, !PT ;  /* 0x0000001a3d1a7209 */ /* 0x000fe40007810000 */
[----:B------:R-:W-:-:S02]  /*2f60*/  ISETP.GT.AND P4, PT, R5, 0x58, PT ;  /* 0x000000580500780c */ /* 0x000fc40003f84270 */
[----:B------:R-:W-:Y:S02]  /*2f70*/  FSEL R65, R65, -INF , P3 ;  /* 0xff80000041417808 */ /* 0x000fe40001800000 */
[----:B------:R-:W-:Y:S01]  /*2f80*/  FMNMX.FTZ R26, R47, R26, !PT ;  /* 0x0000001a2f1a7209 */ /* 0x000fe20007810000 */
[----:B------:R-:W-:Y:S01]  /*2f90*/  MUFU.EX2 R171, R171 ;  /* 0x000000ab00ab7308 */ /* 0x000fe20000000800 */
[----:B------:R-:W-:Y:S02]  /*2fa0*/  ISETP.GT.AND P3, PT, R5, 0x59, PT ;  /* 0x000000590500780c */ /* 0x000fe40003f64270 */
[----:B------:R-:W-:Y:S02]  /*2fb0*/  FSEL R51, R68, -INF , P4 ;  /* 0xff80000044337808 */ /* 0x000fe40002000000 */
[----:B------:R-:W-:Y:S02]  /*2fc0*/  FMNMX.FTZ R28, R65, R26, !PT ;  /* 0x0000001a411c7209 */ /* 0x000fe40007810000 */
[----:B------:R-:W-:Y:S01]  /*2fd0*/  ISETP.GT.AND P4, PT, R5, 0x60, PT ;  /* 0x000000600500780c */ /* 0x000fe20003f84270 */
[----:B------:R1:W-:Y:S01]  /*2fe0*/  MUFU.EX2 R26, R97 ;  /* 0x00000061001a7308 */ /* 0x0003e20000000800 */
[----:B------:R-:W-:-:S02]  /*2ff0*/  FSEL R69, R69, -INF , P3 ;  /* 0xff80000045457808 */ /* 0x000fc40001800000 */
[----:B------:R-:W-:Y:S02]  /*3000*/  FMNMX.FTZ R28, R51, R28, !PT ;  /* 0x0000001c331c7209 */ /* 0x000fe40007810000 */
[----:B------:R-:W-:Y:S02]  /*3010*/  ISETP.GT.AND P3, PT, R5, 0x61, PT ;  /* 0x000000610500780c */ /* 0x000fe40003f64270 */
[----:B------:R-:W-:Y:S01]  /*3020*/  FSEL R55, R72, -INF , P4 ;  /* 0xff80000048377808 */ /* 0x000fe20002000000 */
[----:B------:R-:W-:Y:S01]  /*3030*/  MUFU.EX2 R165, R165 ;  /* 0x000000a500a57308 */ /* 0x000fe20000000800 */
[----:B------:R-:W-:Y:S02]  /*3040*/  FMNMX.FTZ R28, R69, R28, !PT ;  /* 0x0000001c451c7209 */ /* 0x000fe40007810000 */
[----:B-1----:R-:W-:Y:S02]  /*3050*/  CS2R R96, SRZ ;  /* 0x0000000000607805 */ /* 0x002fe4000001ff00 */
        /* <DEDUP_REMOVED lines=23> */
[----:B------:R-:W-:Y:S01]  /*31d0*/  FSEL R85, R85, -INF , P3 ;  /* 0xff80000055557808 */ /* 0x000fe20001800000 */
[----:B------:R1:W-:Y:S01]  /*31e0*/  MUFU.EX2 R30, R105 ;  /* 0x00000069001e7308 */ /* 0x0003e20000000800 */
[----:B------:R-:W-:-:S02]  /*31f0*/  FMNMX.FTZ R32, R5, R32, !PT ;  /* 0x0000002005207209 */ /* 0x000fc40007810000 */
[----:B------:R-:W-:Y:S02]  /*3200*/  F2FP.BF16.F32.PACK_AB R181, R6, R181 ;  /* 0x000000b506b5723e */ /* 0x000fe400000010ff */
[----:B------:R-:W-:Y:S01]  /*3210*/  FMNMX.FTZ R7, R85, R32, !PT ;  /* 0x0000002055077209 */ /* 0x000fe20007810000 */
[-CC-:B------:R-:W-:Y:S01]  /*3220*/  FFMA.FTZ R32, R109, R0.reuse, -R38.reuse ;  /* 0x000000006d207223 */ /* 0x180fe20000010826 */
[----:B------:R-:W-:Y:S01]  /*3230*/  FFMA.FTZ R38, R87, R0, -R38 ;  /* 0x0000000057267223 */ /* 0x000fe20000010826 */
[----:B------:R-:W-:Y:S01]  /*3240*/  MUFU.EX2 R163, R163 ;  /* 0x000000a300a37308 */ /* 0x000fe20000000800 */
[----:B------:R-:W-:Y:S01]  /*3250*/  CS2R R108, SRZ ;  /* 0x00000000006c7805 */ /* 0x000fe2000001ff00 */
[----:B------:R-:W2:Y:S01]  /*3260*/  SHFL.BFLY PT, R34, R7, 0x2, 0x1f ;  /* 0x0c401f0007227f89 */ /* 0x000ea200000e0000 */
[----:B-1----:R-:W-:-:S05]  /*3270*/  CS2R R104, SRZ ;  /* 0x0000000000687805 */ /* 0x002fca000001ff00 */
[----:B------:R-:W-:Y:S08]  /*3280*/  MUFU.EX2 R32, R32 ;  /* 0x0000002000207308 */ /* 0x000ff00000000800 */
[----:B------:R-:W-:Y:S08]  /*3290*/  MUFU.EX2 R40, R71 ;  /* 0x0000004700287308 */ /* 0x000ff00000000800 */
[----:B------:R-:W-:Y:S01]  /*32a0*/  MUFU.EX2 R115, R115 ;  /* 0x0000007300737308 */ /* 0x000fe20000000800 */
[----:B--2---:R-:W-:-:S05]  /*32b0*/  FMNMX.FTZ R34, R7, R34, !PT ;  /* 0x0000002207227209 */ /* 0x004fca0007810000 */
[----:B------:R-:W1:Y:S02]  /*32c0*/  SHFL.BFLY PT, R7, R34, 0x1, 0x1f ;  /* 0x0c201f0022077f89 */ /* 0x000e6400000e0000 */
[----:B------:R-:W2:Y:S08]  /*32d0*/  MUFU.EX2 R42, R75 ;  /* 0x0000004b002a7308 */ /* 0x000eb00000000800 */
[----:B------:R-:W-:Y:S08]  /*32e0*/  MUFU.EX2 R117, R117 ;  /* 0x0000007500757308 */ /* 0x000ff00000000800 */
[----:B------:R-:W3:Y:S01]  /*32f0*/  MUFU.EX2 R44, R79 ;  /* 0x0000004f002c7308 */ /* 0x000ee20000000800 */
[----:B--2---:R-:W-:-:S02]  /*3300*/  F2FP.BF16.F32.PACK_AB R157, R42, R115 ;  /* 0x000000732a9d723e */ /* 0x004fc400000010ff */
[----:B-1----:R-:W-:-:S05]  /*3310*/  FMNMX.FTZ R7, R34, R7, !PT ;  /* 0x0000000722077209 */ /* 0x002fca0007810000 */
[----:B------:R-:W-:Y:S01]  /*3320*/  MUFU.EX2 R119, R119 ;  /* 0x0000007700777308 */ /* 0x000fe20000000800 */
[C---:B------:R-:W-:Y:S01]  /*3330*/  FSETP.NEU.FTZ.AND P3, PT, R7.reuse, -INF , PT ;  /* 0xff8000000700780b */ /* 0x040fe20003f7d000 */
[----:B------:R-:W-:-:S06]  /*3340*/  FMUL.FTZ R34, R7, R0 ;  /* 0x0000000007227220 */ /* 0x000fcc0000410000 */
[----:B------:R-:W-:Y:S01]  /*3350*/  MUFU.EX2 R46, R83 ;  /* 0x00000053002e7308 */ /* 0x000fe20000000800 */
[----:B------:R-:W-:Y:S02]  /*3360*/  FSEL R34, R34, RZ, P3 ;  /* 0x000000ff22227208 */ /* 0x000fe40001800000 */
[----:B------:R-:W-:Y:S02]  /*3370*/  PLOP3.LUT P3, PT, PT, PT, UP1, 0x80, 0x0 ;  /* 0x000000000000781c */ /* 0x000fe40003f6f018 */
[----:B---3--:R-:W-:Y:S01]  /*3380*/  F2FP.BF16.F32.PACK_AB R159, R44, R117 ;  /* 0x000000752c9f723e */ /* 0x008fe200000010ff */
        /* <DEDUP_REMOVED lines=13> */
[----:B------:R-:W2:Y:S01]  /*3460*/  MUFU.EX2 R3, R3 ;  /* 0x0000000300037308 */ /* 0x000ea20000000800 */
        /* <DEDUP_REMOVED lines=8> */
[----:B------:R-:W-:Y:S01]  /*34f0*/  FADD.FTZ R25, R177, R48 ;  /* 0x00000030b1197221 */ /* 0x000fe20000010000 */
[-CC-:B------:R-:W-:Y:S01]  /*3500*/  FFMA.FTZ R57, R57, R0.reuse, -R34.reuse ;  /* 0x0000000039397223 */ /* 0x180fe20000010822 */
[-CC-:B------:R-:W-:Y:S01]  /*3510*/  FFMA.FTZ R43, R43, R0.reuse, -R34.reuse ;  /* 0x000000002b2b7223 */ /* 0x180fe20000010822 */
[-CC-:B------:R-:W-:Y:S01]  /*3520*/  FFMA.FTZ R61, R61, R0.reuse, -R34.reuse ;  /* 0x000000003d3d7223 */ /* 0x180fe20000010822 */
[----:B------:R-:W-:Y:S01]  /*3530*/  FADD.FTZ R48, R12, R25 ;  /* 0x000000190c307221 */ /* 0x000fe20000010000 */
[-CC-:B------:R-:W-:Y:S01]  /*3540*/  FFMA.FTZ R47, R47, R0.reuse, -R34.reuse ;  /* 0x000000002f2f7223 */ /* 0x180fe20000010822 */
[-C--:B------:R-:W-:Y:S01]  /*3550*/  FFMA.FTZ R65, R65, R0.reuse, -R34 ;  /* 0x0000000041417223 */ /* 0x080fe20000010822 */
[----:B------:R3:W4:Y:S01]  /*3560*/  MUFU.EX2 R182, R29 ;  /* 0x0000001d00b67308 */ /* 0x0007220000000800 */
[----:B------:R-:W-:Y:S01]  /*3570*/  FADD.FTZ R25, R179, R48 ;  /* 0x00000030b3197221 */ /* 0x000fe20000010000 */
[----:B--2---:R-:W-:Y:S01]  /*3580*/  FADD.FTZ R48, R3, R180 ;  /* 0x000000b403307221 */ /* 0x004fe20000010000 */
[-CC-:B------:R-:W-:Y:S01]  /*3590*/  FFMA.FTZ R51, R51, R0.reuse, -R34.reuse ;  /* 0x0000000033337223 */ /* 0x180fe20000010822 */
[----:B------:R-:W-:Y:S01]  /*35a0*/  F2FP.BF16.F32.PACK_AB R183, R10, R183 ;  /* 0x000000b70ab7723e */ /* 0x000fe200000010ff */
[----:B------:R-:W-:Y:S01]  /*35b0*/  FADD.FTZ R50, R14, R25 ;  /* 0x000000190e327221 */ /* 0x000fe20000010000 */
[-CC-:B------:R-:W-:Y:S01]  /*35c0*/  FFMA.FTZ R69, R69, R0.reuse, -R34.reuse ;  /* 0x0000000045457223 */ /* 0x180fe20000010822 */
[-C--:B------:R-:W-:Y:S01]  /*35d0*/  FFMA.FTZ R55, R55, R0.reuse, -R34 ;  /* 0x0000000037377223 */ /* 0x080fe20000010822 */
[----:B------:R-:W2:Y:S01]  /*35e0*/  MUFU.EX2 R13, R13 ;  /* 0x0000000d000d7308 */ /* 0x000ea20000000800 */
[----:B-1----:R-:W-:Y:S01]  /*35f0*/  FADD.FTZ R25, R11, R48 ;  /* 0x000000300b197221 */ /* 0x002fe20000010000 */
[----:B---3--:R-:W-:Y:S01]  /*3600*/  FADD.FTZ R29, R173, R50 ;  /* 0x00000032ad1d7221 */ /* 0x008fe20000010000 */
[-CC-:B------:R-:W-:Y:S01]  /*3610*/  FFMA.FTZ R73, R73, R0.reuse, -R34.reuse ;  /* 0x0000000049497223 */ /* 0x180fe20000010822 */
[-CC-:B------:R-:W-:Y:S01]  /*3620*/  FFMA.FTZ R59, R59, R0.reuse, -R34.reuse ;  /* 0x000000003b3b7223 */ /* 0x180fe20000010822 */
[-CC-:B------:R-:W-:Y:S01]  /*3630*/  FFMA.FTZ R77, R77, R0.reuse, -R34.reuse ;  /* 0x000000004d4d7223 */ /* 0x180fe20000010822 */
[----:B------:R-:W-:Y:S01]  /*3640*/  FADD.FTZ R50, R20, R29 ;  /* 0x0000001d14327221 */ /* 0x000fe20000010000 */
[-C--:B------:R-:W-:Y:S01]  /*3650*/  FFMA.FTZ R63, R63, R0.reuse, -R34 ;  /* 0x000000003f3f7223 */ /* 0x080fe20000010822 */
[----:B------:R-:W1:Y:S01]  /*3660*/  MUFU.EX2 R176, R33 ;  /* 0x0000002100b07308 */ /* 0x000e620000000800 */
[----:B----4-:R-:W-:Y:S01]  /*3670*/  FADD.FTZ R48, R182, R25 ;  /* 0x00000019b6307221 */ /* 0x010fe20000010000 */
[----:B------:R-:W-:Y:S01]  /*3680*/  FADD.FTZ R29, R175, R50 ;  /* 0x00000032af1d7221 */ /* 0x000fe20000010000 */
[----:B------:R-:W-:Y:S01]  /*3690*/  FFMA.FTZ R81, R81, R0, -R34 ;  /* 0x0000000051517223 */ /* 0x000fe20000010822 */
[----:B------:R-:W-:-:S02]  /*36a0*/  F2FP.BF16.F32.PACK_AB R180, R180, R3 ;  /* 0x00000003b4b4723e */ /* 0x000fc400000010ff */
[----:B------:R-:W-:Y:S01]  /*36b0*/  FADD.FTZ R50, R24, R29 ;  /* 0x0000001d18327221 */ /* 0x000fe20000010000 */
[----:B------:R-:W-:Y:S01]  /*36c0*/  F2FP.BF16.F32.PACK_AB R182, R182, R11 ;  /* 0x0000000bb6b6723e */ /* 0x000fe200000010ff */
[----:B------:R-:W3:Y:S01]  /*36d0*/  MUFU.EX2 R15, R15 ;  /* 0x0000000f000f7308 */ /* 0x000ee20000000800 */
[----:B--2---:R-:W-:Y:S01]  /*36e0*/  FADD.FTZ R25, R13, R48 ;  /* 0x000000300d197221 */ /* 0x004fe20000010000 */
[----:B------:R-:W-:Y:S01]  /*36f0*/  FADD.FTZ R29, R169, R50 ;  /* 0x00000032a91d7221 */ /* 0x000fe20000010000 */
[----:B------:R-:W-:Y:S02]  /*3700*/  F2FP.BF16.F32.PACK_AB R153, R46, R119 ;  /* 0x000000772e99723e */ /* 0x000fe400000010ff */
[----:B------:R-:W-:Y:S01]  /*3710*/  F2FP.BF16.F32.PACK_AB R177, R12, R177 ;  /* 0x000000b10cb1723e */ /* 0x000fe200000010ff */
[----:B------:R-:W-:Y:S01]  /*3720*/  FADD.FTZ R50, R26, R29 ;  /* 0x0000001d1a327221 */ /* 0x000fe20000010000 */
[----:B------:R-:W-:Y:S01]  /*3730*/  F2FP.BF16.F32.PACK_AB R179, R14, R179 ;  /* 0x000000b30eb3723e */ /* 0x000fe200000010ff */
[----:B------:R-:W2:Y:S01]  /*3740*/  MUFU.EX2 R178, R37 ;  /* 0x0000002500b27308 */ /* 0x000ea20000000800 */
[----:B-1----:R-:W-:Y:S01]  /*3750*/  FADD.FTZ R48, R176, R25 ;  /* 0x00000019b0307221 */ /* 0x002fe20000010000 */
[----:B------:R-:W-:Y:S01]  /*3760*/  FADD.FTZ R29, R171, R50 ;  /* 0x00000032ab1d7221 */ /* 0x000fe20000010000 */
[----:B------:R-:W-:-:S02]  /*3770*/  F2FP.BF16.F32.PACK_AB R173, R20, R173 ;  /* 0x000000ad14ad723e */ /* 0x000fc400000010ff */
[----:B------:R-:W-:Y:S02]  /*3780*/  F2FP.BF16.F32.PACK_AB R175, R24, R175 ;  /* 0x000000af18af723e */ /* 0x000fe400000010ff */
[----:B------:R-:W-:Y:S01]  /*3790*/  F2FP.BF16.F32.PACK_AB R169, R26, R169 ;  /* 0x000000a91aa9723e */ /* 0x000fe200000010ff */
[----:B------:R-:W1:Y:S01]  /*37a0*/  MUFU.EX2 R21, R21 ;  /* 0x0000001500157308 */ /* 0x000e620000000800 */
[----:B---3--:R-:W-:Y:S01]  /*37b0*/  FADD.FTZ R25, R15, R48 ;  /* 0x000000300f197221 */ /* 0x008fe20000010000 */
[----:B------:R-:W-:Y:S02]  /*37c0*/  F2FP.BF16.F32.PACK_AB R171, R28, R171 ;  /* 0x000000ab1cab723e */ /* 0x000fe400000010ff */
[----:B------:R-:W-:-:S04]  /*37d0*/  F2FP.BF16.F32.PACK_AB R176, R176, R13 ;  /* 0x0000000db0b0723e */ /* 0x000fc800000010ff */
[----:B------:R-:W0:Y:S01]  /*37e0*/  MUFU.EX2 R172, R41 ;  /* 0x0000002900ac7308 */ /* 0x000e220000000800 */
[C---:B--2---:R-:W-:Y:S01]  /*37f0*/  FADD.FTZ R48, R178.reuse, R25 ;  /* 0x00000019b2307221 */ /* 0x044fe20000010000 */
[----:B------:R-:W-:-:S06]  /*3800*/  F2FP.BF16.F32.PACK_AB R178, R178, R15 ;  /* 0x0000000fb2b2723e */ /* 0x000fcc00000010ff */
[----:B------:R-:W2:Y:S01]  /*3810*/  MUFU.EX2 R27, R27 ;  /* 0x0000001b001b7308 */ /* 0x000ea20000000800 */
[----:B-1----:R-:W-:Y:S01]  /*3820*/  FADD.FTZ R25, R21, R48 ;  /* 0x0000003015197221 */ /* 0x002fe20000010000 */
[----:B------:R-:W-:-:S04]  /*3830*/  FADD.FTZ R48, R28, R29 ;  /* 0x0000001d1c307221 */ /* 0x000fc80000010000 */
[----:B------:R-:W-:Y:S01]  /*3840*/  FADD.FTZ R29, R165, R48 ;  /* 0x00000030a51d7221 */ /* 0x000fe20000010000 */
[----:B------:R-:W-:Y:S01]  /*3850*/  F2FP.BF16.F32.PACK_AB R165, R30, R165 ;  /* 0x000000a51ea5723e */ /* 0x000fe200000010ff */
[----:B------:R-:W1:Y:S01]  /*3860*/  MUFU.EX2 R174, R45 ;  /* 0x0000002d00ae7308 */ /* 0x000e620000000800 */
[----:B0-----:R-:W-:Y:S01]  /*3870*/  FADD.FTZ R2, R172, R25 ;  /* 0x00000019ac027221 */ /* 0x001fe20000010000 */
[----:B------:R-:W-:Y:S01]  /*3880*/  FADD.FTZ R48, R30, R29 ;  /* 0x0000001d1e307221 */ /* 0x000fe20000010000 */
[----:B------:R-:W-:-:S03]  /*3890*/  F2FP.BF16.F32.PACK_AB R172, R172, R21 ;  /* 0x00000015acac723e */ /* 0x000fc600000010ff */
[----:B------:R-:W-:Y:S01]  /*38a0*/  FADD.FTZ R29, R167, R48 ;  /* 0x00000030a71d7221 */ /* 0x000fe20000010000 */
[C---:B------:R-:W-:Y:S01]  /*38b0*/  F2FP.BF16.F32.PACK_AB R167, R32.reuse, R167 ;  /* 0x000000a720a7723e */ /* 0x040fe200000010ff */
[----:B------:R-:W0:Y:S01]  /*38c0*/  MUFU.EX2 R31, R31 ;  /* 0x0000001f001f7308 */ /* 0x000e220000000800 */
[----:B--2---:R-:W-:Y:S01]  /*38d0*/  FADD.FTZ R25, R27, R2 ;  /* 0x000000021b197221 */ /* 0x004fe20000010000 */
[----:B------:R-:W-:-:S06]  /*38e0*/  FADD.FTZ R50, R32, R29 ;  /* 0x0000001d20327221 */ /* 0x000fcc0000010000 */
[----:B------:R-:W2:Y:S01]  /*38f0*/  MUFU.EX2 R168, R49 ;  /* 0x0000003100a87308 */ /* 0x000ea20000000800 */
[C---:B-1----:R-:W-:Y:S01]  /*3900*/  FADD.FTZ R2, R174.reuse, R25 ;  /* 0x00000019ae027221 */ /* 0x042fe20000010000 */
[----:B------:R-:W-:-:S06]  /*3910*/  F2FP.BF16.F32.PACK_AB R174, R174, R27 ;  /* 0x0000001baeae723e */ /* 0x000fcc00000010ff */
[----:B------:R-:W1:Y:S01]  /*3920*/  MUFU.EX2 R35, R35 ;  /* 0x0000002300237308 */ /* 0x000e620000000800 */
[----:B0-----:R-:W-:Y:S01]  /*3930*/  FADD.FTZ R25, R31, R2 ;  /* 0x000000021f197221 */ /* 0x001fe20000010000 */
[-CC-:B------:R-:W-:Y:S01]  /*3940*/  FFMA.FTZ R2, R5, R0.reuse, -R34.reuse ;  /* 0x0000000005027223 */ /* 0x180fe20000010822 */
[----:B------:R-:W-:-:S05]  /*3950*/  FFMA.FTZ R34, R85, R0, -R34 ;  /* 0x0000000055227223 */ /* 0x000fca0000010822 */
[----:B------:R-:W0:Y:S01]  /*3960*/  MUFU.EX2 R170, R53 ;  /* 0x0000003500aa7308 */ /* 0x000e220000000800 */
[----:B--2---:R-:W-:Y:S01]  /*3970*/  FADD.FTZ R48, R168, R25 ;  /* 0x00000019a8307221 */ /* 0x004fe20000010000 */
[----:B------:R-:W-:Y:S01]  /*3980*/  FADD.FTZ R25, R161, R50 ;  /* 0x00000032a1197221 */ /* 0x000fe20000010000 */
[----:B------:R-:W-:Y:S02]  /*3990*/  F2FP.BF16.F32.PACK_AB R161, R36, R161 ;  /* 0x000000a124a1723e */ /* 0x000fe400000010ff */
[----:B------:R-:W-:Y:S01]  /*39a0*/  F2FP.BF16.F32.PACK_AB R168, R168, R31 ;  /* 0x0000001fa8a8723e */ /* 0x000fe200000010ff */
[----:B------:R-:W-:Y:S02]  /*39b0*/  FADD.FTZ R50, R36, R25 ;  /* 0x0000001924327221 */ /* 0x000fe40000010000 */
[----:B------:R-:W2:Y:S01]  /*39c0*/  MUFU.EX2 R39, R39 ;  /* 0x0000002700277308 */ /* 0x000ea20000000800 */
[----:B-1----:R-:W-:Y:S01]  /*39d0*/  FADD.FTZ R5, R35, R48 ;  /* 0x0000003023057221 */ /* 0x002fe20000010000 */
[----:B------:R-:W-:Y:S01]  /*39e0*/  FADD.FTZ R25, R163, R50 ;  /* 0x00000032a3197221 */ /* 0x000fe20000010000 */
[----:B------:R-:W-:-:S03]  /*39f0*/  F2FP.BF16.F32.PACK_AB R163, R40, R163 ;  /* 0x000000a328a3723e */ /* 0x000fc600000010ff */
[----:B------:R-:W-:Y:S02]  /*3a00*/  FADD.FTZ R10, R40, R25 ;  /* 0x00000019280a7221 */ /* 0x000fe40000010000 */
[----:B------:R-:W1:Y:S01]  /*3a10*/  MUFU.EX2 R164, R57 ;  /* 0x0000003900a47308 */ /* 0x000e620000000800 */
[C---:B0-----:R-:W-:Y:S01]  /*3a20*/  FADD.FTZ R48, R170.reuse, R5 ;  /* 0x00000005aa307221 */ /* 0x041fe20000010000 */
[----:B------:R-:W-:Y:S01]  /*3a30*/  FADD.FTZ R25, R115, R10 ;  /* 0x0000000a73197221 */ /* 0x000fe20000010000 */
[----:B------:R-:W-:Y:S02]  /*3a40*/  F2FP.BF16.F32.PACK_AB R170, R170, R35 ;  /* 0x00000023aaaa723e */ /* 0x000fe400000010ff */
[----:B------:R-:W-:Y:S01]  /*3a50*/  CS2R R114, SRZ ;  /* 0x0000000000727805 */ /* 0x000fe2000001ff00 */
[----:B------:R-:W-:Y:S02]  /*3a60*/  FADD.FTZ R10, R42, R25 ;  /* 0x000000192a0a7221 */ /* 0x000fe40000010000 */
[----:B------:R-:W0:Y:S01]  /*3a70*/  MUFU.EX2 R43, R43 ;  /* 0x0000002b002b7308 */ /* 0x000e220000000800 */
[----:B--2---:R-:W-:Y:S01]  /*3a80*/  FADD.FTZ R5, R39, R48 ;  /* 0x0000003027057221 */ /* 0x004fe20000010000 */
[----:B------:R-:W-:Y:S01]  /*3a90*/  FADD.FTZ R25, R117, R10 ;  /* 0x0000000a75197221 */ /* 0x000fe20000010000 */
[----:B------:R-:W-:-:S03]  /*3aa0*/  CS2R R116, SRZ ;  /* 0x0000000000747805 */ /* 0x000fc6000001ff00 */
[----:B------:R-:W-:Y:S02]  /*3ab0*/  FADD.FTZ R10, R44, R25 ;  /* 0x000000192c0a7221 */ /* 0x000fe40000010000 */
[----:B------:R-:W2:Y:S01]  /*3ac0*/  MUFU.EX2 R166, R61 ;  /* 0x0000003d00a67308 */ /* 0x000ea20000000800 */
[C---:B-1----:R-:W-:Y:S01]  /*3ad0*/  FADD.FTZ R6, R164.reuse, R5 ;  /* 0x00000005a4067221 */ /* 0x042fe20000010000 */
[----:B------:R-:W-:Y:S01]  /*3ae0*/  FADD.FTZ R25, R119, R10 ;  /* 0x0000000a77197221 */ /* 0x000fe20000010000 */
[----:B------:R-:W-:Y:S02]  /*3af0*/  F2FP.BF16.F32.PACK_AB R164, R164, R39 ;  /* 0x00000027a4a4723e */ /* 0x000fe400000010ff */
[----:B------:R-:W-:Y:S01]  /*3b00*/  CS2R R118, SRZ ;  /* 0x0000000000767805 */ /* 0x000fe2000001ff00 */
[----:B------:R-:W-:Y:S02]  /*3b10*/  FADD.FTZ R10, R46, R25 ;  /* 0x000000192e0a7221 */ /* 0x000fe40000010000 */
        /* <DEDUP_REMOVED lines=24> */
[----:B------:R-:W-:Y:S02]  /*3ca0*/  F2FP.BF16.F32.PACK_AB R155, R38, R121 ;  /* 0x00000079269b723e */ /* 0x000fe400000010ff */
[----:B------:R-:W-:-:S04]  /*3cb0*/  CS2R R120, SRZ ;  /* 0x0000000000787805 */ /* 0x000fc8000001ff00 */
        /* <DEDUP_REMOVED lines=9> */
[----:B------:R-:W-:-:S03]  /*3d50*/  F2FP.BF16.F32.PACK_AB R152, R152, R63 ;  /* 0x0000003f9898723e */ /* 0x000fc600000010ff */
[----:B-1----:R-:W-:-:S04]  /*3d60*/  FADD.FTZ R6, R2, R11 ;  /* 0x0000000b02067221 */ /* 0x002fc80000010000 */
[C---:B0-----:R-:W-:Y:S01]  /*3d70*/  FADD.FTZ R6, R3.reuse, R6 ;  /* 0x0000000603067221 */ /* 0x041fe20000010000 */
[----:B------:R-:W-:Y:S01]  /*3d80*/  F2FP.BF16.F32.PACK_AB R154, R3, R2 ;  /* 0x00000002039a723e */ /* 0x000fe200000010ff */
[----:B------:R-:W-:Y:S02]  /*3d90*/  IMAD.MOV.U32 R2, RZ, RZ, 0x3f800000 ;  /* 0x3f800000ff027424 */ /* 0x000fe400078e00ff */
[----:B------:R-:W-:Y:S01]  /*3da0*/  IMAD.MOV.U32 R3, RZ, RZ, 0x3f800000 ;  /* 0x3f800000ff037424 */ /* 0x000fe200078e00ff */
[----:B------:R-:W-:Y:S06]  /*3db0*/  @!P3 BRA `(.L_x_2251) ;  /* 0x0000002800c0b947 */ /* 0x000fec0003800000 */
[----:B------:R-:W-:Y:S01]  /*3dc0*/  IMAD.MOV.U32 R10, RZ, RZ, R4 ;  /* 0x000000ffff0a7224 */ /* 0x000fe200078e0004 */
[----:B------:R-:W-:Y:S01]  /*3dd0*/  UMOV UR5, UR37 ;  /* 0x0000002500057c82 */ /* 0x000fe20008000000 */
[----:B------:R-:W-:Y:S01]  /*3de0*/  IMAD.MOV.U32 R11, RZ, RZ, R7 ;  /* 0x000000ffff0b7224 */ /* 0x000fe200078e0007 */
[----:B------:R-:W-:Y:S01]  /*3df0*/  UMOV UR6, UR36 ;  /* 0x0000002400067c82 */ /* 0x000fe20008000000 */
[----:B------:R-:W-:Y:S01]  /*3e00*/  IMAD.MOV.U32 R2, RZ, RZ, 0x3f800000 ;  /* 0x3f800000ff027424 */ /* 0x000fe200078e00ff */
[----:B------:R-:W-:Y:S01]  /*3e10*/  ULDC UR42, c[0x0][0x288] ;  /* 0x0000a200002a7ab9 */ /* 0x000fe20000000800 */
[----:B------:R-:W-:-:S07]  /*3e20*/  IMAD.MOV.U32 R151, RZ, RZ, RZ ;  /* 0x000000ffff977224 */ /* 0x000fce00078e00ff */
.L_x_2260:
[----:B------:R-:W-:-:S04]  /*3e30*/  UIADD3 UR7, UR6, 0x1, URZ ;  /* 0x0000000106077890 */ /* 0x000fc8000fffe03f */
[----:B------:R-:W-:-:S04]  /*3e40*/  UISETP.NE.AND UP1, UPT, UR7, 0x2, UPT ;  /* 0x000000020700788c */ /* 0x000fc8000bf25270 */
[----:B------:R-:W-:Y:S02]  /*3e50*/  USEL UR37, URZ, 0x1, UP1 ;  /* 0x000000013f257887 */ /* 0x000fe40008800000 */
[----:B------:R-:W-:Y:S02]  /*3e60*/  USEL UR36, UR7, URZ, UP1 ;  /* 0x0000003f07247287 */ /* 0x000fe40008800000 */
[----:B------:R-:W-:Y:S01]  /*3e70*/  ULOP3.LUT UR37, UR5, UR37, URZ, 0x3c, !UPT ;  /* 0x0000002505257292 */ /* 0x000fe2000f8e3c3f */
[----:B------:R-:W-:Y:S11]  /*3e80*/  @!P0 BRA `(.L_x_2252) ;  /* 0x0000000000048947 */ /* 0x000ff60003800000 */
[----:B------:R-:W-:Y:S01]  /*3e90*/  BPT.TRAP 0x1 ;  /* 0x000000040000795c */ /* 0x000fe20000300000 */
.L_x_2252:
[----:B------:R-:W-:Y:S01]  /*3ea0*/  ULEA UR7, UR36, UR38, 0x3 ;  /* 0x0000002624077291 */ /* 0x000fe2000f8e183f */
[----:B------:R-:W-:-:S05]  /*3eb0*/  IMAD.U32 R0, RZ, RZ, UR37 ;  /* 0x00000025ff007e24 */ /* 0x000fca000f8e00ff */
[----:B------:R-:W-:-:S04]  /*3ec0*/  SHF.L.U32 R0, R0, 0x1f, RZ ;  /* 0x0000001f00007819 */ /* 0x000fc800000006ff */
[----:B------:R0:W1:Y:S01]  /*3ed0*/  SYNCS.PHASECHK.TRANS64.TRYWAIT P3, [UR7+0x34830], R0 ;  /* 0x03483000ff0075a7 */ /* 0x0000620008060147 */
[----:B------:R-:W-:Y:S05]  /*3ee0*/  @!P0 BRA `(.L_x_2253) ;  /* 0x0000000000048947 */ /* 0x000fea0003800000 */
[----:B------:R-:W-:Y:S01]  /*3ef0*/  BPT.TRAP 0x1 ;  /* 0x000000040000795c */ /* 0x000fe20000300000 */
.L_x_2253:
[----:B-1----:R-:W-:Y:S05]  /*3f00*/  @P3 BRA `(.L_x_2254) ;  /* 0x0000000000083947 */ /* 0x002fea0003800000 */
[----:B------:R-:W1:Y:S02]  /*3f10*/  SYNCS.PHASECHK.TRANS64.TRYWAIT P3, [UR7+0x34830], R0 ;  /* 0x03483000ff0075a7 */ /* 0x000e640008060147 */
[----:B-1----:R-:W-:Y:S05]  /*3f20*/  @!P3 BRA `(.L_x_2255) ;  /* 0x000000c00090b947 */ /* 0x002fea0003800000 */
.L_x_2254:
        /* <DEDUP_REMOVED lines=141> */
.L_x_2256:
[----:B------:R-:W-:Y:S01]  /*4800*/  ULEA UR10, UR6, UR38, 0x3 ;  /* 0x00000026060a7291 */ /* 0x000fe2000f8e183f */
[----:B01----:R-:W-:-:S05]  /*4810*/  IMAD.U32 R0, RZ, RZ, UR5 ;  /* 0x00000005ff007e24 */ /* 0x003fca000f8e00ff */
[----:B------:R-:W-:-:S04]  /*4820*/  SHF.L.U32 R0, R0, 0x1f, RZ ;  /* 0x0000001f00007819 */ /* 0x000fc800000006ff */
[----:B------:R0:W1:Y:S01]  /*4830*/  SYNCS.PHASECHK.TRANS64.TRYWAIT P3, [UR10+0x34850], R0 ;  /* 0x03485000ff0075a7 */ /* 0x000062000806014a */
[----:B------:R-:W-:Y:S05]  /*4840*/  @!P0 BRA `(.L_x_2257) ;  /* 0x0000000000048947 */ /* 0x000fea0003800000 */
[----:B------:R-:W-:Y:S01]  /*4850*/  BPT.TRAP 0x1 ;  /* 0x000000040000795c */ /* 0x000fe20000300000 */
.L_x_2257:
[----:B-1----:R-:W-:Y:S05]  /*4860*/  @P3 BRA `(.L_x_2258) ;  /* 0x0000000000083947 */ /* 0x002fea0003800000 */
[----:B------:R-:W1:Y:S02]  /*4870*/  SYNCS.PHASECHK.TRANS64.TRYWAIT P3, [UR10+0x34850], R0 ;  /* 0x03485000ff0075a7 */ /* 0x000e64000806014a */
[----:B-1----:R-:W-:Y:S05]  /*4880*/  @!P3 BRA `(.L_x_2259) ;  /* 0x000000b80050b947 */ /* 0x002fea0003800000 */
.L_x_2258:
[----:B------:R-:W-:Y:S01]  /*4890*/  UIADD3 UR5, UR38, 0x400, URZ ;  /* 0x0000040026057890 */ /* 0x000fe2000fffe03f */
[----:B------:R-:W-:Y:S01]  /*48a0*/  WARPGROUP.ARRIVE ;  /* 0x00000000000079c5 */ /* 0x000fe20000000000 */
[----:B------:R-:W-:Y:S01]  /*48b0*/  UMOV UR15, 0x40000040 ;  /* 0x40000040000f7882 */ /* 0x000fe20000000000 */
[----:B------:R-:W-:Y:S01]  /*48c0*/  VIADD R14, R18, UR60 ;  /* 0x0000003c120e7c36 */ /* 0x000fe20008000000 */
[----:B------:R-:W-:Y:S01]  /*48d0*/  USHF.R.U32.HI UR5, URZ, 0x4, UR5 ;  /* 0x000000043f057899 */ /* 0x000fe20008011605 */
[----:B------:R-:W2:Y:S01]  /*48e0*/  LDC R7, c[0x0][0x2f0] ;  /* 0x0000bc00ff077b82 */ /* 0x000ea20000000800 */
[----:B------:R-:W-:Y:S02]  /*48f0*/  UISETP.GT.AND UP1, UPT, UR4, UR11, UPT ;  /* 0x0000000b0400728c */ /* 0x000fe4000bf24270 */
[----:B------:R-:W-:-:S04]  /*4900*/  ULOP3.LUT UR5, UR5, 0x3fff, URZ, 0xc0, !UPT ;  /* 0x00003fff05057892 */ /* 0x000fc8000f8ec03f */
[----:B------:R-:W-:-:S04]  /*4910*/  ULOP3.LUT UR5, UR5, 0x4000000, URZ, 0xfc, !UPT ;  /* 0x0400000005057892 */ /* 0x000fc8000f8efc3f */
[----:B------:R-:W-:-:S03]  /*4920*/  ULEA UR5, UR6, UR5, 0xb ;  /* 0x0000000506057291 */ /* 0x000fc6000f8e583f */
[----:B------:R-:W-:Y:S02]  /*4930*/  @UP0 ULDC UR6, c[0x0][0x44c] ;  /* 0x0001130000060ab9 */ /* 0x000fe40000000800 */
[----:B01----:R-:W-:Y:S01]  /*4940*/  @P2 IMAD.HI.U32 R0, R14, UR6, RZ ;  /* 0x000000060e002c27 */ /* 0x003fe2000f8e00ff */
[----:B------:R-:W-:Y:S01]  /*4950*/  @UP0 ULDC UR6, c[0x0][0x450] ;  /* 0x0001140000060ab9 */ /* 0x000fe20000000800 */
[----:B------:R-:W-:Y:S02]  /*4960*/  UMOV UR14, UR5 ;  /* 0x00000005000e7c82 */ /* 0x000fe40008000000 */
[----:B------:R-:W-:Y:S01]  /*4970*/  HGMMA.64x128x16.F32.BF16 R88, R180, gdesc[UR12].tnspB, R88, gsb0 ;  /* 0x41e0000cb4587df0 */ /* 0x000fe20008001858 */
[----:B------:R-:W-:Y:S01]  /*4980*/  UIADD3 UR14, UR5, 0x80, URZ ;  /* 0x00000080050e7890 */ /* 0x000fe2000fffe03f */
[----:B------:R-:W-:Y:S01]  /*4990*/  @P2 SHF.R.U32.HI R14, RZ, UR6, R0 ;  /* 0x00000006ff0e2c19 */ /* 0x000fe20008011600 */
[----:B------:R-:W-:Y:S01]  /*49a0*/  UMOV UR15, 0x40000040 ;  /* 0x40000040000f7882 */ /* 0x000fe20000000000 */
[----:B------:R-:W-:-:S02]  /*49b0*/  UMOV UR6, 0xffffff80 ;  /* 0xffffff8000067882 */ /* 0x000fc40000000000 */
[----:B------:R-:W-:Y:S01]  /*49c0*/  UIMAD UR6, UR4, UR6, 0x1 ;  /* 0x00000001040674a4 */ /* 0x000fe2000f8e0206 */
[----:B------:R-:W0:Y:S01]  /*49d0*/  SHFL.IDX PT, R3, R14, 0x1, 0x1c1f ;  /* 0x003c1f000e037f89 */ /* 0x000e2200000e0000 */
[----:B------:R-:W-:-:S04]  /*49e0*/  UIADD3 UR4, UR4, -0x1, URZ ;  /* 0xffffffff04047890 */ /* 0x000fc8000fffe03f */
[----:B------:R-:W-:Y:S01]  /*49f0*/  IMAD.U32 R2, RZ, RZ, UR6 ;  /* 0x00000006ff027e24 */ /* 0x000fe2000f8e00ff */
[----:B------:R-:W-:-:S03]  /*4a00*/  UIADD3 UR6, UR5, 0x380, URZ ;  /* 0x0000038005067890 */ /* 0x000fc6000fffe03f */
[----:B------:R-:W-:-:S04]  /*4a10*/  IMAD R2, R17, -0x2, R2 ;  /* 0xfffffffe11027824 */ /* 0x000fc800078e0202 */
[----:B--2---:R-:W-:-:S05]  /*4a20*/  IMAD R2, R7, UR61, R2 ;  /* 0x0000003d07027c24 */ /* 0x004fca000f8e0202 */
[----:B0-----:R-:W-:-:S04]  /*4a30*/  IADD3 R0, R3, -UR42, R2 ;  /* 0x8000002a03007c10 */ /* 0x001fc8000fffe002 */
[C---:B------:R-:W-:Y:S02]  /*4a40*/  ISETP.GT.AND P3, PT, R0.reuse, RZ, PT ;  /* 0x000000ff0000720c */ /* 0x040fe40003f64270 */
[----:B------:R-:W-:-:S04]  /*4a50*/  ISETP.GT.AND P4, PT, R0, 0x1, PT ;  /* 0x000000010000780c */ /* 0x000fc80003f84270 */
[----:B------:R-:W-:Y:S02]  /*4a60*/  FSEL R199, R27, -INF , P4 ;  /* 0xff8000001bc77808 */ /* 0x000fe40002000000 */
[----:B------:R-:W-:-:S04]  /*4a70*/  ISETP.GT.AND P4, PT, R0, 0x9, PT ;  /* 0x000000090000780c */ /* 0x000fc80003f84270 */
[----:B------:R-:W-:Y:S02]  /*4a80*/  FSEL R197, R31, -INF , P4 ;  /* 0xff8000001fc57808 */ /* 0x000fe40002000000 */
[----:B------:R-:W-:-:S04]  /*4a90*/  ISETP.GT.AND P4, PT, R0, 0x11, PT ;  /* 0x000000110000780c */ /* 0x000fc80003f84270 */
[----:B------:R-:W-:Y:S02]  /*4aa0*/  FSEL R195, R35, -INF , P4 ;  /* 0xff80000023c37808 */ /* 0x000fe40002000000 */
[----:B------:R-:W-:Y:S01]  /*4ab0*/  ISETP.GT.AND P4, PT, R0, 0x19, PT ;  /* 0x000000190000780c */ /* 0x000fe20003f84270 */
[----:B------:R-:W-:Y:S02]  /*4ac0*/  WARPGROUP.DEPBAR.LE gsb0, 0x0 ;  /* 0x00008000000079c5 */ /* 0x000fe40000010000 */
[----:B------:R-:W-:Y:S01]  /*4ad0*/  WARPGROUP.ARRIVE ;  /* 0x00000000000079c5 */ /* 0x000fe20000000000 */
[----:B------:R-:W-:Y:S02]  /*4ae0*/  FSEL R181, R26, -INF , P3 ;  /* 0xff8000001ab57808 */ /* 0x000fe40001800000 */
[----:B------:R-:W-:Y:S02]  /*4af0*/  ISETP.GT.AND P3, PT, R0, 0x8, PT ;  /* 0x000000080000780c */ /* 0x000fe40003f64270 */
[----:B------:R-:W-:Y:S01]  /*4b00*/  FMNMX.FTZ R4, R181, R10, !PT ;  /* 0x0000000ab5047209 */ /* 0x000fe20007810000 */
[----:B------:R-:W-:Y:S01]  /*4b10*/  HGMMA.64x128x16.F32.BF16 R88, R176, gdesc[UR12].tnspB, R88, gsb0 ;  /* 0x41e0000cb0587df0 */ /* 0x000fe20008001858 */
[----:B------:R-:W-:Y:S01]  /*4b20*/  UIADD3 UR14, UR5, 0x100, URZ ;  /* 0x00000100050e7890 */ /* 0x000fe2000fffe03f */
[----:B------:R-:W-:Y:S01]  /*4b30*/  FSEL R183, R30, -INF , P3 ;  /* 0xff8000001eb77808 */ /* 0x000fe20001800000 */
[----:B------:R-:W-:Y:S01]  /*4b40*/  UMOV UR15, 0x40000040 ;  /* 0x40000040000f7882 */ /* 0x000fe20000000000 */
[----:B------:R-:W-:-:S02]  /*4b50*/  FMNMX.FTZ R4, R199, R4, !PT ;  /* 0x00000004c7047209 */ /* 0x000fc40007810000 */
[----:B------:R-:W-:Y:S02]  /*4b60*/  ISETP.GT.AND P3, PT, R0, 0x10, PT ;  /* 0x000000100000780c */ /* 0x000fe40003f64270 */
[----:B------:R-:W-:-:S04]  /*4b70*/  FMNMX.FTZ R4, R183, R4, !PT ;  /* 0x00000004b7047209 */ /* 0x000fc80007810000 */
[----:B------:R-:W-:Y:S01]  /*4b80*/  FMNMX.FTZ R4, R197, R4, !PT ;  /* 0x00000004c5047209 */ /* 0x000fe20007810000 */
        /* <DEDUP_REMOVED lines=10> */
[C---:B------:R-:W-:Y:S02]  /*4c30*/  ISETP.GT.AND P3, PT, R0.reuse, 0x20, PT ;  /* 0x000000200000780c */ /* 0x040fe40003f64270 */
[----:B------:R-:W-:Y:S01]  /*4c40*/  FMNMX.FTZ R4, R179, R4, !PT ;  /* 0x00000004b3047209 */ /* 0x000fe20007810000 */
[----:B------:R-:W-:Y:S02]  /*4c50*/  WARPGROUP.DEPBAR.LE gsb0, 0x0 ;  /* 0x00008000000079c5 */ /* 0x000fe40000010000 */
[----:B------:R-:W-:Y:S01]  /*4c60*/  WARPGROUP.ARRIVE ;  /* 0x00000000000079c5 */ /* 0x000fe20000000000 */
[----:B------:R-:W-:Y:S02]  /*4c70*/  FSEL R175, R39, -INF , P4 ;  /* 0xff80000027af7808 */ /* 0x000fe40002000000 */
[----:B------:R-:W-:Y:S02]  /*4c80*/  ISETP.GT.AND P4, PT, R0, 0x21, PT ;  /* 0x000000210000780c */ /* 0x000fe40003f84270 */
[----:B------:R-:W-:Y:S01]  /*4c90*/  FSEL R173, R42, -INF , P3 ;  /* 0xff8000002aad7808 */ /* 0x000fe20001800000 */
[----:B------:R-:W-:Y:S01]  /*4ca0*/  HGMMA.64x128x16.F32.BF16 R88, R168, gdesc[UR12].tnspB, R88, gsb0 ;  /* 0x41e0000ca8587df0 */ /* 0x000fe20008001858 */
[----:B------:R-:W-:Y:S01]  /*4cb0*/  UIADD3 UR14, UR5, 0x200, URZ ;  /* 0x00000200050e7890 */ /* 0x000fe2000fffe03f */
[----:B------:R-:W-:Y:S01]  /*4cc0*/  FMNMX.FTZ R4, R175, R4, !PT ;  /* 0x00000004af047209 */ /* 0x000fe20007810000 */
[----:B------:R-:W-:Y:S01]  /*4cd0*/  UMOV UR15, 0x40000040 ;  /* 0x40000040000f7882 */ /* 0x000fe20000000000 */
[----:B------:R-:W-:-:S02]  /*4ce0*/  ISETP.GT.AND P3, PT, R0, 0x28, PT ;  /* 0x000000280000780c */ /* 0x000fc40003f64270 */
[----:B------:R-:W-:Y:S01]  /*4cf0*/  FMNMX.FTZ R4, R173, R4, !PT ;  /* 0x00000004ad047209 */ /* 0x000fe20007810000 */
[----:B------:R-:W-:Y:S02]  /*4d00*/  WARPGROUP.DEPBAR.LE gsb0, 0x0 ;  /* 0x00008000000079c5 */ /* 0x000fe40000010000 */
[----:B------:R-:W-:Y:S01]  /*4d10*/  WARPGROUP.ARRIVE ;  /* 0x00000000000079c5 */ /* 0x000fe20000000000 */
[----:B------:R-:W-:Y:S02]  /*4d20*/  FSEL R171, R43, -INF , P4 ;  /* 0xff8000002bab7808 */ /* 0x000fe40002000000 */
[----:B------:R-:W-:Y:S02]  /*4d30*/  ISETP.GT.AND P4, PT, R0, 0x29, PT ;  /* 0x000000290000780c */ /* 0x000fe40003f84270 */
[----:B------:R-:W-:Y:S01]  /*4d40*/  FSEL R169, R46, -INF , P3 ;  /* 0xff8000002ea97808 */ /* 0x000fe20001800000 */
[----:B------:R-:W-:Y:S01]  /*4d50*/  HGMMA.64x128x16.F32.BF16 R88, R164, gdesc[UR12].tnspB, R88, gsb0 ;  /* 0x41e0000ca4587df0 */ /* 0x000fe20008001858 */
[----:B------:R-:W-:Y:S01]  /*4d60*/  FMNMX.FTZ R4, R171, R4, !PT ;  /* 0x00000004ab047209 */ /* 0x000fe20007810000 */
[----:B------:R-:W-:Y:S01]  /*4d70*/  UIADD3 UR14, UR5, 0x280, URZ ;  /* 0x00000280050e7890 */ /* 0x000fe2000fffe03f */
[----:B------:R-:W-:Y:S01]  /*4d80*/  ISETP.GT.AND P3, PT, R0, 0x30, PT ;  /* 0x000000300000780c */ /* 0x000fe20003f64270 */
[----:B------:R-:W-:Y:S01]  /*4d90*/  UMOV UR15, 0x40000040 ;  /* 0x40000040000f7882 */ /* 0x000fe20000000000 */
[----:B------:R-:W-:-:S02]  /*4da0*/  FSEL R47, R47, -INF , P4 ;  /* 0xff8000002f2f7808 */ /* 0x000fc40002000000 */
[----:B------:R-:W-:Y:S02]  /*4db0*/  FMNMX.FTZ R4, R169, R4, !PT ;  /* 0x00000004a9047209 */ /* 0x000fe40007810000 */
[----:B------:R-:W-:Y:S02]  /*4dc0*/  ISETP.GT.AND P4, PT, R0, 0x31, PT ;  /* 0x000000310000780c */ /* 0x000fe40003f84270 */
[----:B------:R-:W-:Y:S02]  /*4dd0*/  FSEL R43, R50, -INF , P3 ;  /* 0xff800000322b7808 */ /* 0x000fe40001800000 */
[----:B------:R-:W-:Y:S02]  /*4de0*/  FMNMX.FTZ R4, R47, R4, !PT ;  /* 0x000000042f047209 */ /* 0x000fe40007810000 */
[----:B------:R-:W-:Y:S02]  /*4df0*/  ISETP.GT.AND P3, PT, R0, 0x38, PT ;  /* 0x000000380000780c */ /* 0x000fe40003f64270 */
[----:B------:R-:W-:-:S02]  /*4e00*/  FSEL R51, R51, -INF , P4 ;  /* 0xff80000033337808 */ /* 0x000fc40002000000 */
[----:B------:R-:W-:Y:S02]  /*4e10*/  FMNMX.FTZ R4, R43, R4, !PT ;  /* 0x000000042b047209 */ /* 0x000fe40007810000 */
[----:B------:R-:W-:Y:S02]  /*4e20*/  ISETP.GT.AND P4, PT, R0, 0x39, PT ;  /* 0x000000390000780c */ /* 0x000fe40003f84270 */
[----:B------:R-:W-:Y:S01]  /*4e30*/  FSEL R39, R54, -INF , P3 ;  /* 0xff80000036277808 */ /* 0x000fe20001800000 */
[----:B------:R-:W-:Y:S01]  /*4e40*/  IMAD.U32 R54, RZ, RZ, UR10 ;  /* 0x0000000aff367e24 */ /* 0x000fe2000f8e00ff */
[----:B------:R-:W-:Y:S02]  /*4e50*/  FMNMX.FTZ R4, R51, R4, !PT ;  /* 0x0000000433047209 */ /* 0x000fe40007810000 */
[----:B------:R-:W-:Y:S02]  /*4e60*/  ISETP.GT.AND P3, PT, R0, 0x40, PT ;  /* 0x000000400000780c */ /* 0x000fe40003f64270 */
        /* <DEDUP_REMOVED lines=46> */
[----:B------:R-:W0:Y:S01]  /*5150*/  LDC R0, c[0x0][0x988] ;  /* 0x00026200ff007b82 */ /* 0x000e220000000800 */
[----:B------:R-:W-:Y:S02]  /*5160*/  FMNMX.FTZ R4, R83, R4, !PT ;  /* 0x0000000453047209 */ /* 0x000fe40007810000 */
[----:B------:R-:W-:Y:S02]  /*5170*/  FSEL R87, R87, -INF , P4 ;  /* 0xff80000057577808 */ /* 0x000fe40002000000 */
[----:B------:R-:W-:-:S04]  /*5180*/  FMNMX.FTZ R4, R35, R4, !PT ;  /* 0x0000000423047209 */ /* 0x000fc80007810000 */
[----:B------:R-:W-:Y:S01]  /*5190*/  FMNMX.FTZ R20, R87, R4, !PT ;  /* 0x0000000457147209 */ /* 0x000fe20007810000 */
[----:B------:R-:W-:Y:S02]  /*51a0*/  WARPGROUP.DEPBAR.LE gsb0, 0x0 ;  /* 0x00008000000079c5 */ /* 0x000fe40000010000 */
[----:B------:R-:W-:Y:S02]  /*51b0*/  WARPGROUP.ARRIVE ;  /* 0x00000000000079c5 */ /* 0x000fe40000000000 */
[----:B------:R-:W1:Y:S04]  /*51c0*/  SHFL.BFLY PT, R165, R20, 0x2, 0x1f ;  /* 0x0c401f0014a57f89 */ /* 0x000e6800000e0000 */
[----:B------:R-:W-:Y:S01]  /*51d0*/  HGMMA.64x128x16.F32.BF16 R88, R160, gdesc[UR12].tnspB, R88, gsb0 ;  /* 0x41e0000ca0587df0 */ /* 0x000fe20008001858 */
[----:B------:R-:W-:Y:S01]  /*51e0*/  UIADD3 UR14, UR5, 0x300, URZ ;  /* 0x00000300050e7890 */ /* 0x000fe2000fffe03f */
[----:B------:R-:W-:-:S02]  /*51f0*/  UMOV UR15, 0x40000040 ;  /* 0x40000040000f7882 */ /* 0x000fc40000000000 */
[----:B------:R-:W-:Y:S01]  /*5200*/  UMOV UR5, UR37 ;  /* 0x0000002500057c82 */ /* 0x000fe20008000000 */
[----:B-1----:R-:W-:Y:S02]  /*5210*/  FMNMX.FTZ R26, R20, R165, !PT ;  /* 0x000000a5141a7209 */ /* 0x002fe40007810000 */
[----:B------:R-:W1:Y:S04]  /*5220*/  SHFL.IDX PT, R165, R14, RZ, 0x1c1f ;  /* 0x001c1fff0ea57589 */ /* 0x000e6800000e0000 */
[----:B------:R-:W2:Y:S01]  /*5230*/  SHFL.BFLY PT, R167, R26, 0x1, 0x1f ;  /* 0x0c201f001aa77f89 */ /* 0x000ea200000e0000 */
[----:B-1----:R-:W-:-:S04]  /*5240*/  IADD3 R30, R165, -UR42, R2 ;  /* 0x8000002aa51e7c10 */ /* 0x002fc8000fffe002 */
[C---:B------:R-:W-:Y:S02]  /*5250*/  ISETP.GT.AND P4, PT, R30.reuse, RZ, PT ;  /* 0x000000ff1e00720c */ /* 0x040fe40003f84270 */
[----:B------:R-:W-:Y:S02]  /*5260*/  ISETP.GT.AND P5, PT, R30, 0x1, PT ;  /* 0x000000011e00780c */ /* 0x000fe40003fa4270 */
[----:B------:R-:W-:Y:S02]  /*5270*/  FSEL R2, R24, -INF , P4 ;  /* 0xff80000018027808 */ /* 0x000fe40002000000 */
[----:B------:R-:W-:Y:S02]  /*5280*/  ISETP.GT.AND P4, PT, R30, 0x8, PT ;  /* 0x000000081e00780c */ /* 0x000fe40003f84270 */
[----:B------:R-:W-:Y:S02]  /*5290*/  FSEL R25, R25, -INF , P5 ;  /* 0xff80000019197808 */ /* 0x000fe40002800000 */
[----:B------:R-:W-:-:S02]  /*52a0*/  FMNMX.FTZ R20, R2, R11, !PT ;  /* 0x0000000b02147209 */ /* 0x000fc40007810000 */
[C---:B------:R-:W-:Y:S02]  /*52b0*/  ISETP.GT.AND P5, PT, R30.reuse, 0x9, PT ;  /* 0x000000091e00780c */ /* 0x040fe40003fa4270 */
[----:B------:R-:W-:Y:S02]  /*52c0*/  FMNMX.FTZ R20, R25, R20, !PT ;  /* 0x0000001419147209 */ /* 0x000fe40007810000 */
[----:B------:R-:W-:Y:S02]  /*52d0*/  FSEL R29, R29, -INF , P5 ;  /* 0xff8000001d1d7808 */ /* 0x000fe40002800000 */
[----:B------:R-:W-:Y:S02]  /*52e0*/  ISETP.GT.AND P5, PT, R30, 0x11, PT ;  /* 0x000000111e00780c */ /* 0x000fe40003fa4270 */
[----:B--2---:R-:W-:Y:S02]  /*52f0*/  FMNMX.FTZ R4, R26, R167, !PT ;  /* 0x000000a71a047209 */ /* 0x004fe40007810000 */
[----:B------:R-:W-:-:S02]  /*5300*/  FSEL R33, R33, -INF , P5 ;  /* 0xff80000021217808 */ /* 0x000fc40002800000 */
[----:B------:R-:W-:Y:S01]  /*5310*/  ISETP.GT.AND P5, PT, R30, 0x19, PT ;  /* 0x000000191e00780c */ /* 0x000fe20003fa4270 */
[C---:B0-----:R-:W-:Y:S01]  /*5320*/  FMUL.FTZ R12, R4.reuse, R0 ;  /* 0x00000000040c7220 */ /* 0x041fe20000410000 */
[----:B------:R-:W-:Y:S02]  /*5330*/  FSETP.NEU.FTZ.AND P3, PT, R4, -INF , PT ;  /* 0xff8000000400780b */ /* 0x000fe40003f7d000 */
[----:B------:R-:W-:Y:S02]  /*5340*/  FSEL R37, R37, -INF , P5 ;  /* 0xff80000025257808 */ /* 0x000fe40002800000 */
[----:B------:R-:W-:Y:S02]  /*5350*/  ISETP.GT.AND P5, PT, R30, 0x21, PT ;  /* 0x000000211e00780c */ /* 0x000fe40003fa4270 */
[----:B------:R-:W-:Y:S02]  /*5360*/  FSEL R12, R12, RZ, P3 ;  /* 0x000000ff0c0c7208 */ /* 0x000fe40001800000 */
[----:B------:R-:W-:-:S02]  /*5370*/  FSEL R41, R41, -INF , P5 ;  /* 0xff80000029297808 */ /* 0x000fc40002800000 */
[C---:B------:R-:W-:Y:S01]  /*5380*/  ISETP.GT.AND P5, PT, R30.reuse, 0x29, PT ;  /* 0x000000291e00780c */ /* 0x040fe20003fa4270 */
[-CC-:B------:R-:W-:Y:S01]  /*5390*/  FFMA.FTZ R197, R197, R0.reuse, -R12.reuse ;  /* 0x00000000c5c57223 */ /* 0x180fe2000001080c */
[-CC-:B------:R-:W-:Y:S01]  /*53a0*/  FFMA.FTZ R14, R199, R0.reuse, -R12.reuse ;  /* 0x00000000c70e7223 */ /* 0x180fe2000001080c */
[-CC-:B------:R-:W-:Y:S01]  /*53b0*/  FFMA.FTZ R34, R171, R0.reuse, -R12.reuse ;  /* 0x00000000ab227223 */ /* 0x180fe2000001080c */
[----:B------:R-:W-:Y:S01]  /*53c0*/  FSEL R45, R45, -INF , P5 ;  /* 0xff8000002d2d7808 */ /* 0x000fe20002800000 */
[-CC-:B------:R-:W-:Y:S01]  /*53d0*/  FFMA.FTZ R175, R175, R0.reuse, -R12.reuse ;  /* 0x00000000afaf7223 */ /* 0x180fe2000001080c */
[C---:B------:R-:W-:Y:S01]  /*53e0*/  ISETP.GT.AND P5, PT, R30.reuse, 0x31, PT ;  /* 0x000000311e00780c */ /* 0x040fe20003fa4270 */
[-CC-:B------:R-:W-:Y:S01]  /*53f0*/  FFMA.FTZ R46, R7, R0.reuse, -R12.reuse ;  /* 0x00000000072e7223 */ /* 0x180fe2000001080c */
[-CC-:B------:R-:W-:Y:S01]  /*5400*/  FFMA.FTZ R181, R181, R0.reuse, -R12.reuse ;  /* 0x00000000b5b57223 */ /* 0x180fe2000001080c */
[-CC-:B------:R-:W-:Y:S01]  /*5410*/  FFMA.FTZ R183, R183, R0.reuse, -R12.reuse ;  /* 0x00000000b7b77223 */ /* 0x180fe2000001080c */
[----:B------:R-:W-:Y:S01]  /*5420*/  FSEL R49, R49, -INF , P5 ;  /* 0xff80000031317808 */ /* 0x000fe20002800000 */
[----:B------:R-:W-:Y:S01]  /*5430*/  MUFU.EX2 R14, R14 ;  /* 0x0000000e000e7308 */ /* 0x000fe20000000800 */
[C---:B------:R-:W-:Y:S01]  /*5440*/  ISETP.GT.AND P5, PT, R30.reuse, 0x39, PT ;  /* 0x000000391e00780c */ /* 0x040fe20003fa4270 */
[-CC-:B------:R-:W-:Y:S01]  /*5450*/  FFMA.FTZ R177, R177, R0.reuse, -R12.reuse ;  /* 0x00000000b1b17223 */ /* 0x180fe2000001080c */
[-CC-:B------:R-:W-:Y:S01]  /*5460*/  FFMA.FTZ R179, R179, R0.reuse, -R12.reuse ;  /* 0x00000000b3b37223 */ /* 0x180fe2000001080c */
[-CC-:B------:R-:W-:Y:S01]  /*5470*/  FFMA.FTZ R173, R173, R0.reuse, -R12.reuse ;  /* 0x00000000adad7223 */ /* 0x180fe2000001080c */
[----:B------:R-:W-:Y:S01]  /*5480*/  FSEL R53, R53, -INF , P5 ;  /* 0xff80000035357808 */ /* 0x000fe20002800000 */
[-CC-:B------:R-:W-:Y:S01]  /*5490*/  FFMA.FTZ R51, R51, R0.reuse, -R12.reuse ;  /* 0x0000000033337223 */ /* 0x180fe2000001080c */
[C---:B------:R-:W-:Y:S01]  /*54a0*/  ISETP.GT.AND P5, PT, R30.reuse, 0x41, PT ;  /* 0x000000411e00780c */ /* 0x040fe20003fa4270 */
[----:B------:R-:W-:Y:S01]  /*54b0*/  MUFU.EX2 R181, R181 ;  /* 0x000000b500b57308 */ /* 0x000fe20000000800 */
[-CC-:B------:R-:W-:Y:S01]  /*54c0*/  FFMA.FTZ R27, R27, R0.reuse, -R12.reuse ;  /* 0x000000001b1b7223 */ /* 0x180fe2000001080c */
[-CC-:B------:R-:W-:Y:S01]  /*54d0*/  FFMA.FTZ R15, R15, R0.reuse, -R12.reuse ;  /* 0x000000000f0f7223 */ /* 0x180fe2000001080c */
[----:B------:R-:W-:Y:S01]  /*54e0*/  FSEL R57, R57, -INF , P5 ;  /* 0xff80000039397808 */ /* 0x000fe20002800000 */
[-CC-:B------:R-:W-:Y:S01]  /*54f0*/  FFMA.FTZ R13, R13, R0.reuse, -R12.reuse ;  /* 0x000000000d0d7223 */ /* 0x180fe2000001080c */
[----:B------:R-:W-:Y:S01]  /*5500*/  ISETP.GT.AND P5, PT, R30, 0x49, PT ;  /* 0x000000491e00780c */ /* 0x000fe20003fa4270 */
[-CC-:B------:R-:W-:Y:S01]  /*5510*/  FFMA.FTZ R31, R31, R0.reuse, -R12.reuse ;  /* 0x000000001f1f7223 */ /* 0x180fe2000001080c */
[----:B------:R-:W-:Y:S01]  /*5520*/  FFMA.FTZ R35, R35, R0, -R12 ;  /* 0x0000000023237223 */ /* 0x000fe2000001080c */
[----:B------:R-:W-:Y:S01]  /*5530*/  MUFU.EX2 R183, R183 ;  /* 0x000000b700b77308 */ /* 0x000fe20000000800 */
[----:B------:R-:W-:-:S02]  /*5540*/  FSEL R61, R61, -INF , P5 ;  /* 0xff8000003d3d7808 */ /* 0x000fc40002800000 */
[----:B------:R-:W-:-:S04]  /*5550*/  ISETP.GT.AND P5, PT, R30, 0x51, PT ;  /* 0x000000511e00780c */ /* 0x000fc80003fa4270 */
[----:B------:R-:W-:Y:S01]  /*5560*/  FSEL R65, R65, -INF , P5 ;  /* 0xff80000041417808 */ /* 0x000fe20002800000 */
[----:B------:R-:W-:Y:S01]  /*5570*/  MUFU.EX2 R177, R177 ;  /* 0x000000b100b17308 */ /* 0x000fe20000000800 */
[----:B------:R-:W-:-:S04]  /*5580*/  ISETP.GT.AND P5, PT, R30, 0x59, PT ;  /* 0x000000591e00780c */ /* 0x000fc80003fa4270 */
[----:B------:R-:W-:Y:S02]  /*5590*/  FSEL R69, R69, -INF , P5 ;  /* 0xff80000045457808 */ /* 0x000fe40002800000 */
[C---:B------:R-:W-:Y:S01]  /*55a0*/  ISETP.GT.AND P5, PT, R30.reuse, 0x61, PT ;  /* 0x000000611e00780c */ /* 0x040fe20003fa4270 */
[----:B------:R-:W-:Y:S03]  /*55b0*/  MUFU.EX2 R179, R179 ;  /* 0x000000b300b37308 */ /* 0x000fe60000000800 */
[----:B------:R-:W-:Y:S02]  /*55c0*/  FSEL R73, R73, -INF , P5 ;  /* 0xff80000049497808 */ /* 0x000fe40002800000 */
[----:B------:R-:W-:-:S03]  /*55d0*/  ISETP.GT.AND P5, PT, R30, 0x69, PT ;  /* 0x000000691e00780c */ /* 0x000fc60003fa4270 */
[----:B------:R-:W-:Y:S01]  /*55e0*/  MUFU.EX2 R173, R173 ;  /* 0x000000ad00ad7308 */ /* 0x000fe20000000800 */
[----:B------:R-:W-:Y:S02]  /*55f0*/  FSEL R77, R77, -INF , P5 ;  /* 0xff8000004d4d7808 */ /* 0x000fe40002800000 */
[----:B------:R-:W-:Y:S01]  /*5600*/  ISETP.GT.AND P5, PT, R30, 0x71, PT ;  /* 0x000000711e00780c */ /* 0x000fe20003fa4270 */
[----:B------:R-:W-:Y:S02]  /*5610*/  WARPGROUP.DEPBAR.LE gsb0, 0x0 ;  /* 0x00008000000079c5 */ /* 0x000fe40000010000 */
[----:B------:R-:W-:Y:S01]  /*5620*/  FSEL R161, R28, -INF , P4 ;  /* 0xff8000001ca17808 */ /* 0x000fe20002000000 */
[----:B------:R-:W-:Y:S01]  /*5630*/  FFMA.FTZ R28, R195, R0, -R12 ;  /* 0x00000000c31c7223 */ /* 0x000fe2000001080c */
[----:B------:R-:W-:Y:S01]  /*5640*/  ISETP.GT.AND P4, PT, R30, 0x10, PT ;  /* 0x000000101e00780c */ /* 0x000fe20003f84270 */
[----:B------:R-:W-:Y:S01]  /*5650*/  WARPGROUP.ARRIVE ;  /* 0x00000000000079c5 */ /* 0x000fe20000000000 */
[----:B------:R-:W-:Y:S01]  /*5660*/  FMNMX.FTZ R20, R161, R20, !PT ;  /* 0x00000014a1147209 */ /* 0x000fe20007810000 */
[----:B------:R-:W-:Y:S01]  /*5670*/  MUFU.EX2 R27, R27 ;  /* 0x0000001b001b7308 */ /* 0x000fe20000000800 */
[----:B------:R-:W-:-:S02]  /*5680*/  FSEL R163, R32, -INF , P4 ;  /* 0xff80000020a37808 */ /* 0x000fc40002000000 */
[----:B------:R-:W-:Y:S01]  /*5690*/  FMNMX.FTZ R20, R29, R20, !PT ;  /* 0x000000141d147209 */ /* 0x000fe20007810000 */
[----:B------:R-:W-:Y:S01]  /*56a0*/  HGMMA.64x128x16.F32.BF16 R88, R156, gdesc[UR12].tnspB, R88, gsb0 ;  /* 0x41e0000c9c587df0 */ /* 0x000fe20008001858 */
[----:B------:R-:W-:Y:S02]  /*56b0*/  ISETP.GT.AND P4, PT, R30, 0x18, PT ;  /* 0x000000181e00780c */ /* 0x000fe40003f84270 */
[----:B------:R-:W-:Y:S01]  /*56c0*/  FMNMX.FTZ R24, R163, R20, !PT ;  /* 0x00000014a3187209 */ /* 0x000fe20007810000 */
[----:B------:R-:W-:Y:S01]  /*56d0*/  MUFU.EX2 R15, R15 ;  /* 0x0000000f000f7308 */ /* 0x000fe20000000800 */
[----:B------:R-:W-:Y:S01]  /*56e0*/  FSEL R165, R36, -INF , P4 ;  /* 0xff80000024a57808 */ /* 0x000fe20002000000 */
[----:B------:R-:W-:Y:S01]  /*56f0*/  FFMA.FTZ R36, R47, R0, -R12 ;  /* 0x000000002f247223 */ /* 0x000fe2000001080c */
[----:B------:R-:W-:Y:S02]  /*5700*/  FMNMX.FTZ R24, R33, R24, !PT ;  /* 0x0000001821187209 */ /* 0x000fe40007810000 */
[----:B------:R-:W-:-:S02]  /*5710*/  ISETP.GT.AND P4, PT, R30, 0x20, PT ;  /* 0x000000201e00780c */ /* 0x000fc40003f84270 */
[----:B------:R-:W-:Y:S01]  /*5720*/  FMNMX.FTZ R24, R165, R24, !PT ;  /* 0x00000018a5187209 */ /* 0x000fe20007810000 */
[----:B------:R0:W-:Y:S01]  /*5730*/  MUFU.EX2 R20, R197 ;  /* 0x000000c500147308 */ /* 0x0001e20000000800 */
[----:B------:R-:W-:Y:S01]  /*5740*/  FSEL R167, R40, -INF , P4 ;  /* 0xff80000028a77808 */ /* 0x000fe20002000000 */
[--C-:B------:R-:W-:Y:S01]  /*5750*/  FFMA.FTZ R40, R39, R0, -R12.reuse ;  /* 0x0000000027287223 */ /* 0x100fe2000001080c */
[----:B------:R-:W-:Y:S01]  /*5760*/  FMNMX.FTZ R24, R37, R24, !PT ;  /* 0x0000001825187209 */ /* 0x000fe20007810000 */
[--C-:B------:R-:W-:Y:S01]  /*5770*/  FFMA.FTZ R39, R55, R0, -R12.reuse ;  /* 0x0000000037277223 */ /* 0x100fe2000001080c */
[----:B------:R-:W-:Y:S02]  /*5780*/  ISETP.GT.AND P4, PT, R30, 0x28, PT ;  /* 0x000000281e00780c */ /* 0x000fe40003f84270 */
[----:B------:R-:W-:Y:S01]  /*5790*/  FMNMX.FTZ R26, R167, R24, !PT ;  /* 0x00000018a71a7209 */ /* 0x000fe20007810000 */
[----:B------:R-:W-:Y:S01]  /*57a0*/  MUFU.EX2 R13, R13 ;  /* 0x0000000d000d7308 */ /* 0x000fe20000000800 */
[----:B------:R-:W-:Y:S01]  /*57b0*/  FSEL R195, R44, -INF , P4 ;  /* 0xff8000002cc37808 */ /* 0x000fe20002000000 */
[----:B------:R-:W-:Y:S01]  /*57c0*/  FFMA.FTZ R44, R75, R0, -R12 ;  /* 0x000000004b2c7223 */ /* 0x000fe2000001080c */
[----:B------:R-:W-:-:S02]  /*57d0*/  FMNMX.FTZ R26, R41, R26, !PT ;  /* 0x0000001a291a7209 */ /* 0x000fc40007810000 */
[----:B------:R-:W-:Y:S02]  /*57e0*/  ISETP.GT.AND P4, PT, R30, 0x30, PT ;  /* 0x000000301e00780c */ /* 0x000fe40003f84270 */
[----:B------:R-:W-:Y:S01]  /*57f0*/  FMNMX.FTZ R26, R195, R26, !PT ;  /* 0x0000001ac31a7209 */ /* 0x000fe20007810000 */
[----:B------:R1:W-:Y:S01]  /*5800*/  MUFU.EX2 R24, R28 ;  /* 0x0000001c00187308 */ /* 0x0003e20000000800 */
[----:B0-----:R-:W-:Y:S02]  /*5810*/  FSEL R197, R48, -INF , P4 ;  /* 0xff80000030c57808 */ /* 0x001fe40002000000 */
[----:B------:R-:W-:Y:S02]  /*5820*/  FMNMX.FTZ R26, R45, R26, !PT ;  /* 0x0000001a2d1a7209 */ /* 0x000fe40007810000 */
[----:B------:R-:W-:Y:S02]  /*5830*/  ISETP.GT.AND P4, PT, R30, 0x38, PT ;  /* 0x000000381e00780c */ /* 0x000fe40003f84270 */
[----:B------:R-:W-:Y:S01]  /*5840*/  FSEL R81, R81, -INF , P5 ;  /* 0xff80000051517808 */ /* 0x000fe20002800000 */
[----:B------:R-:W-:Y:S01]  /*5850*/  MUFU.EX2 R39, R39 ;  /* 0x0000002700277308 */ /* 0x000fe20000000800 */
[----:B-1----:R-:W-:-:S02]  /*5860*/  FMNMX.FTZ R28, R197, R26, !PT ;  /* 0x0000001ac51c7209 */ /* 0x002fc40007810000 */
[----:B------:R-:W-:Y:S02]  /*5870*/  FSEL R199, R52, -INF , P4 ;  /* 0xff80000034c77808 */ /* 0x000fe40002000000 */
[----:B------:R-:W-:Y:S02]  /*5880*/  FMNMX.FTZ R28, R49, R28, !PT ;  /* 0x0000001c311c7209 */ /* 0x000fe40007810000 */
[----:B------:R-:W-:Y:S01]  /*5890*/  ISETP.GT.AND P4, PT, R30, 0x40, PT ;  /* 0x000000401e00780c */ /* 0x000fe20003f84270 */
[----:B------:R0:W-:Y:S01]  /*58a0*/  MUFU.EX2 R26, R175 ;  /* 0x000000af001a7308 */ /* 0x0001e20000000800 */
[----:B------:R-:W-:Y:S02]  /*58b0*/  FMNMX.FTZ R28, R199, R28, !PT ;  /* 0x0000001cc71c7209 */ /* 0x000fe40007810000 */
[----:B------:R-:W-:Y:S02]  /*58c0*/  FSEL R201, R56, -INF , P4 ;  /* 0xff80000038c97808 */ /* 0x000fe40002000000 */
[----:B------:R-:W-:-:S02]  /*58d0*/  FMNMX.FTZ R28, R53, R28, !PT ;  /* 0x0000001c351c7209 */ /* 0x000fc40007810000 */
[----:B------:R-:W-:Y:S01]  /*58e0*/  ISETP.GT.AND P4, PT, R30, 0x48, PT ;  /* 0x000000481e00780c */ /* 0x000fe20003f84270 */
[----:B------:R-:W1:Y:S01]  /*58f0*/  MUFU.EX2 R44, R44 ;  /* 0x0000002c002c7308 */ /* 0x000e620000000800 */
[----:B------:R-:W-:Y:S01]  /*5900*/  FMNMX.FTZ R32, R201, R28, !PT ;  /* 0x0000001cc9207209 */ /* 0x000fe20007810000 */
[-CC-:B0-----:R-:W-:Y:S01]  /*5910*/  FFMA.FTZ R175, R169, R0.reuse, -R12.reuse ;  /* 0x00000000a9af7223 */ /* 0x181fe2000001080c */
[----:B------:R-:W-:Y:S01]  /*5920*/  FSEL R171, R60, -INF , P4 ;  /* 0xff8000003cab7808 */ /* 0x000fe20002000000 */
[----:B------:R-:W-:Y:S01]  /*5930*/  FFMA.FTZ R169, R43, R0, -R12 ;  /* 0x000000002ba97223 */ /* 0x000fe2000001080c */
[----:B------:R-:W-:Y:S02]  /*5940*/  FMNMX.FTZ R32, R57, R32, !PT ;  /* 0x0000002039207209 */ /* 0x000fe40007810000 */
[----:B------:R-:W-:Y:S01]  /*5950*/  ISETP.GT.AND P4, PT, R30, 0x50, PT ;  /* 0x000000501e00780c */ /* 0x000fe20003f84270 */
[----:B------:R0:W-:Y:S01]  /*5960*/  MUFU.EX2 R28, R34 ;  /* 0x00000022001c7308 */ /* 0x0001e20000000800 */
[----:B------:R-:W-:-:S02]  /*5970*/  FMNMX.FTZ R32, R171, R32, !PT ;  /* 0x00000020ab207209 */ /* 0x000fc40007810000 */
[----:B------:R-:W-:Y:S02]  /*5980*/  FSEL R203, R64, -INF , P4 ;  /* 0xff80000040cb7808 */ /* 0x000fe40002000000 */
[----:B------:R-:W-:Y:S02]  /*5990*/  FMNMX.FTZ R32, R61, R32, !PT ;  /* 0x000000203d207209 */ /* 0x000fe40007810000 */
[----:B------:R-:W-:Y:S01]  /*59a0*/  ISETP.GT.AND P4, PT, R30, 0x58, PT ;  /* 0x000000581e00780c */ /* 0x000fe20003f84270 */
[----:B------:R-:W-:Y:S01]  /*59b0*/  MUFU.EX2 R175, R175 ;  /* 0x000000af00af7308 */ /* 0x000fe20000000800 */
[----:B0-----:R-:W-:Y:S02]  /*59c0*/  FMNMX.FTZ R34, R203, R32, !PT ;  /* 0x00000020cb227209 */ /* 0x001fe40007810000 */
[----:B------:R-:W-:Y:S02]  /*59d0*/  FSEL R47, R68, -INF , P4 ;  /* 0xff800000442f7808 */ /* 0x000fe40002000000 */
[----:B------:R-:W-:-:S02]  /*59e0*/  FMNMX.FTZ R34, R65, R34, !PT ;  /* 0x0000002241227209 */ /* 0x000fc40007810000 */
[----:B------:R-:W-:Y:S01]  /*59f0*/  ISETP.GT.AND P4, PT, R30, 0x60, PT ;  /* 0x000000601e00780c */ /* 0x000fe20003f84270 */
[----:B------:R0:W-:Y:S01]  /*5a00*/  MUFU.EX2 R32, R36 ;  /* 0x0000002400207308 */ /* 0x0001e20000000800 */
[----:B------:R-:W-:Y:S02]  /*5a10*/  FMNMX.FTZ R34, R47, R34, !PT ;  /* 0x000000222f227209 */ /* 0x000fe40007810000 */
[----:B------:R-:W-:Y:S02]  /*5a20*/  FSEL R43, R72, -INF , P4 ;  /* 0xff800000482b7808 */ /* 0x000fe40002000000 */
[----:B------:R-:W-:Y:S02]  /*5a30*/  FMNMX.FTZ R34, R69, R34, !PT ;  /* 0x0000002245227209 */ /* 0x000fe40007810000 */
[----:B------:R-:W-:Y:S01]  /*5a40*/  ISETP.GT.AND P4, PT, R30, 0x68, PT ;  /* 0x000000681e00780c */ /* 0x000fe20003f84270 */
[----:B------:R-:W-:Y:S01]  /*5a50*/  MUFU.EX2 R169, R169 ;  /* 0x000000a900a97308 */ /* 0x000fe20000000800 */
[----:B0-----:R-:W-:-:S02]  /*5a60*/  FMNMX.FTZ R36, R43, R34, !PT ;  /* 0x000000222b247209 */ /* 0x001fc40007810000 */
[----:B------:R-:W-:Y:S02]  /*5a70*/  FSEL R205, R76, -INF , P4 ;  /* 0xff8000004ccd7808 */ /* 0x000fe40002000000 */
[----:B------:R-:W-:Y:S02]  /*5a80*/  FMNMX.FTZ R36, R73, R36, !PT ;  /* 0x0000002449247209 */ /* 0x000fe40007810000 */
[----:B------:R-:W-:Y:S01]  /*5a90*/  ISETP.GT.AND P4, PT, R30, 0x70, PT ;  /* 0x000000701e00780c */ /* 0x000fe20003f84270 */
[----:B------:R0:W-:Y:S01]  /*5aa0*/  MUFU.EX2 R34, R51 ;  /* 0x0000003300227308 */ /* 0x0001e20000000800 */
[----:B------:R-:W-:Y:S02]  /*5ab0*/  FMNMX.FTZ R38, R205, R36, !PT ;  /* 0x00000024cd267209 */ /* 0x000fe40007810000 */
[----:B------:R-:W-:Y:S02]  /*5ac0*/  FSEL R207, R80, -INF , P4 ;  /* 0xff80000050cf7808 */ /* 0x000fe40002000000 */
[----:B------:R-:W-:-:S02]  /*5ad0*/  FMNMX.FTZ R38, R77, R38, !PT ;  /* 0x000000264d267209 */ /* 0x000fc40007810000 */
[C---:B------:R-:W-:Y:S01]  /*5ae0*/  ISETP.GT.AND P4, PT, R30.reuse, 0x78, PT ;  /* 0x000000781e00780c */ /* 0x040fe20003f84270 */
[----:B------:R2:W-:Y:S01]  /*5af0*/  MUFU.EX2 R36, R40 ;  /* 0x0000002800247308 */ /* 0x0005e20000000800 */
[----:B------:R-:W-:Y:S01]  /*5b00*/  FMNMX.FTZ R38, R207, R38, !PT ;  /* 0x00000026cf267209 */ /* 0x000fe20007810000 */
[-CC-:B0-----:R-:W-:Y:S01]  /*5b10*/  FFMA.FTZ R51, R63, R0.reuse, -R12.reuse ;  /* 0x000000003f337223 */ /* 0x181fe2000001080c */
[----:B------:R-:W-:Y:S01]  /*5b20*/  ISETP.GT.AND P5, PT, R30, 0x79, PT ;  /* 0x000000791e00780c */ /* 0x000fe20003fa4270 */
[-CC-:B------:R-:W-:Y:S01]  /*5b30*/  FFMA.FTZ R30, R21, R0.reuse, -R12.reuse ;  /* 0x00000000151e7223 */ /* 0x180fe2000001080c */
[----:B------:R-:W-:Y:S01]  /*5b40*/  FSEL R209, R84, -INF , P4 ;  /* 0xff80000054d17808 */ /* 0x000fe20002000000 */
[--C-:B------:R-:W-:Y:S01]  /*5b50*/  FFMA.FTZ R21, R3, R0, -R12.reuse ;  /* 0x0000000003157223 */ /* 0x100fe2000001080c */
[----:B------:R-:W-:Y:S01]  /*5b60*/  FMNMX.FTZ R38, R81, R38, !PT ;  /* 0x0000002651267209 */ /* 0x000fe20007810000 */
[----:B------:R-:W-:Y:S01]  /*5b70*/  MUFU.EX2 R51, R51 ;  /* 0x0000003300337308 */ /* 0x000fe20000000800 */
[----:B------:R-:W-:Y:S01]  /*5b80*/  FSEL R85, R85, -INF , P5 ;  /* 0xff80000055557808 */ /* 0x000fe20002800000 */
[----:B--2---:R-:W-:Y:S01]  /*5b90*/  FFMA.FTZ R40, R59, R0, -R12 ;  /* 0x000000003b287223 */ /* 0x004fe2000001080c */
[----:B------:R-:W-:-:S04]  /*5ba0*/  FMNMX.FTZ R38, R209, R38, !PT ;  /* 0x00000026d1267209 */ /* 0x000fc80007810000 */
[----:B------:R-:W-:Y:S01]  /*5bb0*/  FMNMX.FTZ R42, R85, R38, !PT ;  /* 0x00000026552a7209 */ /* 0x000fe20007810000 */
[----:B------:R-:W-:Y:S01]  /*5bc0*/  MUFU.EX2 R40, R40 ;  /* 0x0000002800287308 */ /* 0x000fe20000000800 */
[----:B------:R-:W-:-:S03]  /*5bd0*/  FFMA.FTZ R38, R67, R0, -R12 ;  /* 0x0000000043267223 */ /* 0x000fc6000001080c */
[----:B------:R-:W0:Y:S04]  /*5be0*/  SHFL.BFLY PT, R55, R42, 0x2, 0x1f ;  /* 0x0c401f002a377f89 */ /* 0x000e2800000e0000 */
[----:B------:R-:W-:Y:S08]  /*5bf0*/  MUFU.EX2 R30, R30 ;  /* 0x0000001e001e7308 */ /* 0x000ff00000000800 */
[----:B------:R-:W-:Y:S08]  /*5c00*/  MUFU.EX2 R21, R21 ;  /* 0x0000001500157308 */ /* 0x000ff00000000800 */
[----:B------:R-:W-:Y:S01]  /*5c10*/  MUFU.EX2 R38, R38 ;  /* 0x0000002600267308 */ /* 0x000fe20000000800 */
[----:B------:R-:W-:-:S02]  /*5c20*/  WARPGROUP.DEPBAR.LE gsb0, 0x0 ;  /* 0x00008000000079c5 */ /* 0x000fc40000010000 */
[----:B0-----:R-:W-:Y:S01]  /*5c30*/  FMNMX.FTZ R3, R42, R55, !PT ;  /* 0x000000372a037209 */ /* 0x001fe20007810000 */
[----:B------:R-:W-:Y:S01]  /*5c40*/  WARPGROUP.ARRIVE ;  /* 0x00000000000079c5 */ /* 0x000fe20000000000 */
[-CC-:B------:R-:W-:Y:S01]  /*5c50*/  FFMA.FTZ R42, R71, R0.reuse, -R12.reuse ;  /* 0x00000000472a7223 */ /* 0x180fe2000001080c */
[----:B------:R-:W-:Y:S02]  /*5c60*/  FFMA.FTZ R55, R79, R0, -R12 ;  /* 0x000000004f377223 */ /* 0x000fe4000001080c */
[----:B------:R-:W-:Y:S01]  /*5c70*/  MUFU.EX2 R46, R46 ;  /* 0x0000002e002e7308 */ /* 0x000fe20000000800 */
[----:B------:R-:W0:Y:S01]  /*5c80*/  SHFL.BFLY PT, R48, R3, 0x1, 0x1f ;  /* 0x0c201f0003307f89 */ /* 0x000e2200000e0000 */
[----:B-1----:R-:W-:-:S06]  /*5c90*/  F2FP.BF16.F32.PACK_AB R157, R44, R13 ;  /* 0x0000000d2c9d723e */ /* 0x002fcc00000010ff */
[----:B------:R-:W-:Y:S08]  /*5ca0*/  MUFU.EX2 R42, R42 ;  /* 0x0000002a002a7308 */ /* 0x000ff00000000800 */
[----:B------:R-:W-:Y:S08]  /*5cb0*/  MUFU.EX2 R55, R55 ;  /* 0x0000003700377308 */ /* 0x000ff00000000800 */
[----:B------:R-:W-:Y:S01]  /*5cc0*/  MUFU.EX2 R31, R31 ;  /* 0x0000001f001f7308 */ /* 0x000fe20000000800 */
[----:B0-----:R-:W-:Y:S01]  /*5cd0*/  FMNMX.FTZ R7, R3, R48, !PT ;  /* 0x0000003003077209 */ /* 0x001fe20007810000 */
[-CC-:B------:R-:W-:Y:S01]  /*5ce0*/  FFMA.FTZ R48, R83, R0.reuse, -R12.reuse ;  /* 0x0000000053307223 */ /* 0x180fe2000001080c */
[----:B------:R-:W-:Y:S01]  /*5cf0*/  FSEL R3, R4, RZ, P3 ;  /* 0x000000ff04037208 */ /* 0x000fe20001800000 */
[-C--:B------:R-:W-:Y:S01]  /*5d00*/  FFMA.FTZ R12, R87, R0.reuse, -R12 ;  /* 0x00000000570c7223 */ /* 0x080fe2000001080c */
[C---:B------:R-:W-:Y:S01]  /*5d10*/  FSETP.NEU.FTZ.AND P4, PT, R7.reuse, -INF , PT ;  /* 0xff8000000700780b */ /* 0x040fe20003f9d000 */
[-C--:B------:R-:W-:Y:S01]  /*5d20*/  FMUL.FTZ R50, R7, R0.reuse ;  /* 0x0000000007327220 */ /* 0x080fe20000410000 */
[----:B------:R-:W-:Y:S01]  /*5d30*/  PLOP3.LUT P3, PT, PT, PT, UP1, 0x80, 0x0 ;  /* 0x000000000000781c */ /* 0x000fe20003f6f018 */
[----:B------:R-:W-:Y:S01]  /*5d40*/  FADD.FTZ R3, -R3, R10 ;  /* 0x0000000a03037221 */ /* 0x000fe20000010100 */
[----:B------:R-:W-:Y:S01]  /*5d50*/  IMAD.U32 R10, RZ, RZ, UR7 ;  /* 0x00000007ff0a7e24 */ /* 0x000fe2000f8e00ff */
[----:B------:R-:W-:Y:S01]  /*5d60*/  UMOV UR7, 0x40000040 ;  /* 0x4000004000077882 */ /* 0x000fe20000000000 */
[----:B------:R-:W-:Y:S01]  /*5d70*/  FSEL R50, R50, RZ, P4 ;  /* 0x000000ff32327208 */ /* 0x000fe20002000000 */
[----:B------:R-:W-:Y:S01]  /*5d80*/  HGMMA.64x128x16.F32.BF16 R88, R152, gdesc[UR4].tnspB, R88, gsb0 ;  /* 0x41e0000498587df0 */ /* 0x000fe20008001858 */
[-C--:B------:R-:W-:Y:S01]  /*5d90*/  FMUL.FTZ R52, R3, R0.reuse ;  /* 0x0000000003347220 */ /* 0x080fe20000410000 */
[----:B------:R-:W-:Y:S01]  /*5da0*/  @!P1 VIADD R10, R10, 0x34840 ;  /* 0x000348400a0a9836 */ /* 0x000fe20000000000 */
[----:B------:R-:W-:Y:S01]  /*5db0*/  MUFU.EX2 R48, R48 ;  /* 0x0000003000307308 */ /* 0x000fe20000000800 */
[-CC-:B------:R-:W-:Y:S01]  /*5dc0*/  FFMA.FTZ R180, R2, R0.reuse, -R50.reuse ;  /* 0x0000000002b47223 */ /* 0x180fe20000010832 */
[----:B------:R-:W-:Y:S01]  /*5dd0*/  FSEL R2, R7, RZ, P4 ;  /* 0x000000ff07027208 */ /* 0x000fe20002000000 */
[-CC-:B------:R-:W-:Y:S01]  /*5de0*/  FFMA.FTZ R25, R25, R0.reuse, -R50.reuse ;  /* 0x0000000019197223 */ /* 0x180fe20000010832 */
[-CC-:B------:R-:W-:Y:S01]  /*5df0*/  FFMA.FTZ R182, R161, R0.reuse, -R50.reuse ;  /* 0x00000000a1b67223 */ /* 0x180fe20000010832 */
[-CC-:B------:R-:W-:Y:S01]  /*5e00*/  FFMA.FTZ R29, R29, R0.reuse, -R50.reuse ;  /* 0x000000001d1d7223 */ /* 0x180fe20000010832 */
[-CC-:B------:R-:W-:Y:S01]  /*5e10*/  FFMA.FTZ R176, R163, R0.reuse, -R50.reuse ;  /* 0x00000000a3b07223 */ /* 0x180fe20000010832 */
[----:B------:R-:W-:Y:S01]  /*5e20*/  FADD.FTZ R3, -R2, R11 ;  /* 0x0000000b02037221 */ /* 0x000fe20000010100 */
[----:B------:R-:W-:Y:S01]  /*5e30*/  MUFU.EX2 R180, R180 ;  /* 0x000000b400b47308 */ /* 0x000fe20000000800 */
[-CC-:B------:R-:W-:Y:S01]  /*5e40*/  FFMA.FTZ R33, R33, R0.reuse, -R50.reuse ;  /* 0x0000000021217223 */ /* 0x180fe20000010832 */
[-CC-:B------:R-:W-:Y:S01]  /*5e50*/  FFMA.FTZ R11, R57, R0.reuse, -R50.reuse ;  /* 0x00000000390b7223 */ /* 0x180fe20000010832 */
[-C--:B------:R-:W-:Y:S01]  /*5e60*/  FMUL.FTZ R3, R3, R0.reuse ;  /* 0x0000000003037220 */ /* 0x080fe20000410000 */
[-C--:B------:R-:W-:Y:S01]  /*5e70*/  FFMA.FTZ R178, R165, R0.reuse, -R50 ;  /* 0x00000000a5b27223 */ /* 0x080fe20000010832 */
[----:B------:R-:W-:Y:S01]  /*5e80*/  @!P1 PRMT R10, RZ, 0x654, R10 ;  /* 0x00000654ff0a9816 */ /* 0x000fe2000000000a */
        /* <DEDUP_REMOVED lines=18> */
[----:B------:R-:W2:Y:S01]  /*5fb0*/  MUFU.EX2 R25, R25 ;  /* 0x0000001900197308 */ /* 0x000ea20000000800 */
[----:B0-----:R-:W-:Y:S01]  /*5fc0*/  FFMA.FTZ R57, R2, R5, R181 ;  /* 0x0000000502397223 */ /* 0x001fe200000100b5 */
[-CC-:B------:R-:W-:Y:S01]  /*5fd0*/  FFMA.FTZ R43, R43, R0.reuse, -R50.reuse ;  /* 0x000000002b2b7223 */ /* 0x180fe20000010832 */
[-CC-:B------:R-:W-:Y:S01]  /*5fe0*/  FFMA.FTZ R73, R73, R0.reuse, -R50.reuse ;  /* 0x0000000049497223 */ /* 0x180fe20000010832 */
[-CC-:B------:R-:W-:Y:S01]  /*5ff0*/  FFMA.FTZ R205, R205, R0.reuse, -R50.reuse ;  /* 0x00000000cdcd7223 */ /* 0x180fe20000010832 */
[-CC-:B------:R-:W-:Y:S01]  /*6000*/  FFMA.FTZ R77, R77, R0.reuse, -R50.reuse ;  /* 0x000000004d4d7223 */ /* 0x180fe20000010832 */
[-CC-:B------:R-:W-:Y:S01]  /*6010*/  FFMA.FTZ R207, R207, R0.reuse, -R50.reuse ;  /* 0x00000000cfcf7223 */ /* 0x180fe20000010832 */
[----:B------:R-:W-:Y:S01]  /*6020*/  FFMA.FTZ R81, R81, R0, -R50 ;  /* 0x0000000051517223 */ /* 0x000fe20000010832 */
[----:B------:R-:W0:Y:S01]  /*6030*/  MUFU.EX2 R182, R182 ;  /* 0x000000b600b67308 */ /* 0x000e220000000800 */
[----:B-1----:R-:W-:Y:S01]  /*6040*/  FFMA.FTZ R6, R3, R6, R180 ;  /* 0x0000000603067223 */ /* 0x002fe200000100b4 */
[-CC-:B------:R-:W-:Y:S01]  /*6050*/  FFMA.FTZ R209, R209, R0.reuse, -R50.reuse ;  /* 0x00000000d1d17223 */ /* 0x180fe20000010832 */
[----:B------:R-:W-:Y:S01]  /*6060*/  FFMA.FTZ R50, R85, R0, -R50 ;  /* 0x0000000055327223 */ /* 0x000fe20000010832 */
[----:B------:R-:W-:Y:S01]  /*6070*/  @!P1 VIADD R52, R54, 0x34860 ;  /* 0x0003486036349836 */ /* 0x000fe20000000000 */
[----:B------:R-:W-:Y:S01]  /*6080*/  UMOV UR6, UR36 ;  /* 0x0000002400067c82 */ /* 0x000fe20008000000 */
[----:B------:R-:W-:-:S02]  /*6090*/  F2FP.BF16.F32.PACK_AB R181, R14, R181 ;  /* 0x000000b50eb5723e */ /* 0x000fc400000010ff */
[----:B------:R-:W1:Y:S01]  /*60a0*/  MUFU.EX2 R29, R29 ;  /* 0x0000001d001d7308 */ /* 0x000e620000000800 */
[C---:B--2---:R-:W-:Y:S01]  /*60b0*/  FADD.FTZ R59, R25.reuse, R6 ;  /* 0x00000006193b7221 */ /* 0x044fe20000010000 */
[----:B------:R-:W-:Y:S01]  /*60c0*/  FADD.FTZ R6, R14, R57 ;  /* 0x000000390e067221 */ /* 0x000fe20000010000 */
[----:B------:R-:W-:Y:S02]  /*60d0*/  F2FP.BF16.F32.PACK_AB R180, R25, R180 ;  /* 0x000000b419b4723e */ /* 0x000fe400000010ff */
[----:B------:R-:W-:Y:S01]  /*60e0*/  @!P1 PRMT R52, RZ, 0x654, R52 ;  /* 0x00000654ff349816 */ /* 0x000fe20000000034 */
[----:B------:R-:W-:Y:S01]  /*60f0*/  FADD.FTZ R57, R183, R6 ;  /* 0x00000006b7397221 */ /* 0x000fe20000010000 */
[C---:B------:R-:W-:Y:S01]  /*6100*/  F2FP.BF16.F32.PACK_AB R183, R20.reuse, R183 ;  /* 0x000000b714b7723e */ /* 0x040fe200000010ff */
[----:B------:R-:W2:Y:S01]  /*6110*/  MUFU.EX2 R176, R176 ;  /* 0x000000b000b07308 */ /* 0x000ea20000000800 */
[----:B------:R-:W-:Y:S01]  /*6120*/  F2FP.BF16.F32.PACK_AB R171, R39, R36 ;  /* 0x0000002427ab723e */ /* 0x000fe200000010ff */
[----:B------:R-:W-:Y:S01]  /*6130*/  FADD.FTZ R6, R20, R57 ;  /* 0x0000003914067221 */ /* 0x000fe20000010000 */
[----:B------:R-:W-:-:S02]  /*6140*/  F2FP.BF16.F32.PACK_AB R165, R40, R27 ;  /* 0x0000001b28a5723e */ /* 0x000fc400000010ff */
[----:B------:R-:W-:Y:S01]  /*6150*/  F2FP.BF16.F32.PACK_AB R167, R51, R30 ;  /* 0x0000001e33a7723e */ /* 0x000fe200000010ff */
[----:B------:R-:W-:Y:S01]  /*6160*/  FADD.FTZ R57, R177, R6 ;  /* 0x00000006b1397221 */ /* 0x000fe20000010000 */
[----:B------:R-:W-:Y:S01]  /*6170*/  F2FP.BF16.F32.PACK_AB R177, R24, R177 ;  /* 0x000000b118b1723e */ /* 0x000fe200000010ff */
[----:B------:R-:W3:Y:S01]  /*6180*/  MUFU.EX2 R33, R33 ;  /* 0x0000002100217308 */ /* 0x000ee20000000800 */
[----:B------:R-:W-:Y:S01]  /*6190*/  F2FP.BF16.F32.PACK_AB R161, R38, R21 ;  /* 0x0000001526a1723e */ /* 0x000fe200000010ff */
[----:B------:R-:W-:Y:S01]  /*61a0*/  FADD.FTZ R6, R24, R57 ;  /* 0x0000003918067221 */ /* 0x000fe20000010000 */
[----:B------:R-:W-:Y:S02]  /*61b0*/  F2FP.BF16.F32.PACK_AB R163, R42, R15 ;  /* 0x0000000f2aa3723e */ /* 0x000fe400000010ff */
[----:B------:R-:W-:Y:S01]  /*61c0*/  F2FP.BF16.F32.PACK_AB R159, R55, R46 ;  /* 0x0000002e379f723e */ /* 0x000fe200000010ff */
[----:B------:R-:W-:Y:S01]  /*61d0*/  FADD.FTZ R57, R179, R6 ;  /* 0x00000006b3397221 */ /* 0x000fe20000010000 */
[C---:B------:R-:W-:Y:S01]  /*61e0*/  F2FP.BF16.F32.PACK_AB R179, R26.reuse, R179 ;  /* 0x000000b31ab3723e */ /* 0x040fe200000010ff */
[----:B------:R-:W4:Y:S02]  /*61f0*/  MUFU.EX2 R178, R178 ;  /* 0x000000b200b27308 */ /* 0x000f240000000800 */
[----:B------:R-:W-:-:S04]  /*6200*/  FADD.FTZ R6, R26, R57 ;  /* 0x000000391a067221 */ /* 0x000fc80000010000 */
[----:B------:R-:W-:Y:S01]  /*6210*/  FADD.FTZ R57, R173, R6 ;  /* 0x00000006ad397221 */ /* 0x000fe20000010000 */
[C---:B------:R-:W-:Y:S01]  /*6220*/  F2FP.BF16.F32.PACK_AB R173, R28.reuse, R173 ;  /* 0x000000ad1cad723e */ /* 0x040fe200000010ff */
[----:B------:R-:W5:Y:S02]  /*6230*/  MUFU.EX2 R37, R37 ;  /* 0x0000002500257308 */ /* 0x000f640000000800 */
[----:B------:R-:W-:-:S06]  /*6240*/  FADD.FTZ R6, R28, R57 ;  /* 0x000000391c067221 */ /* 0x000fcc0000010000 */
[----:B------:R-:W5:Y:S08]  /*6250*/  MUFU.EX2 R172, R172 ;  /* 0x000000ac00ac7308 */ /* 0x000f700000000800 */
[----:B------:R-:W5:Y:S08]  /*6260*/  MUFU.EX2 R41, R41 ;  /* 0x0000002900297308 */ /* 0x000f700000000800 */
[----:B------:R-:W5:Y:S08]  /*6270*/  MUFU.EX2 R174, R174 ;  /* 0x000000ae00ae7308 */ /* 0x000f700000000800 */
[----:B------:R-:W5:Y:S08]  /*6280*/  MUFU.EX2 R45, R45 ;  /* 0x0000002d002d7308 */ /* 0x000f700000000800 */
[----:B------:R-:W5:Y:S08]  /*6290*/  MUFU.EX2 R168, R168 ;  /* 0x000000a800a87308 */ /* 0x000f700000000800 */
[----:B------:R-:W5:Y:S08]  /*62a0*/  MUFU.EX2 R49, R49 ;  /* 0x0000003100317308 */ /* 0x000f700000000800 */
[----:B------:R-:W5:Y:S01]  /*62b0*/  MUFU.EX2 R170, R170 ;  /* 0x000000aa00aa7308 */ /* 0x000f620000000800 */
[----:B------:R-:W-:-:S02]  /*62c0*/  WARPGROUP.DEPBAR.LE gsb0, 0x0 ;  /* 0x00008000000079c5 */ /* 0x000fc40000010000 */
[----:B------:R0:W-:Y:S01]  /*62d0*/  @!P1 SYNCS.ARRIVE.TRANS64.RED.A1T0 RZ, [R10+URZ], RZ ;  /* 0x000000ff0aff99a7 */ /* 0x0001e2000810043f */
[----:B------:R-:W-:-:S04]  /*62e0*/  F2FP.BF16.F32.PACK_AB R153, R48, R31 ;  /* 0x0000001f3099723e */ /* 0x000fc800000010ff */
[----:B------:R2:W-:Y:S01]  /*62f0*/  MUFU.EX2 R162, R47 ;  /* 0x0000002f00a27308 */ /* 0x0005e20000000800 */
[----:B0-----:R-:W-:Y:S01]  /*6300*/  FADD.FTZ R10, R182, R59 ;  /* 0x0000003bb60a7221 */ /* 0x001fe20000010000 */
[C---:B-1----:R-:W-:Y:S01]  /*6310*/  F2FP.BF16.F32.PACK_AB R182, R29.reuse, R182 ;  /* 0x000000b61db6723e */ /* 0x042fe200000010ff */
[----:B------:R0:W-:Y:S05]  /*6320*/  @!P1 SYNCS.ARRIVE.TRANS64.RED.A1T0 RZ, [R52+URZ], RZ ;  /* 0x000000ff34ff99a7 */ /* 0x0001ea000810043f */
[----:B------:R-:W1:Y:S01]  /*6330*/  MUFU.EX2 R53, R53 ;  /* 0x0000003500357308 */ /* 0x000e620000000800 */
[----:B------:R-:W-:Y:S01]  /*6340*/  FADD.FTZ R59, R29, R10 ;  /* 0x0000000a1d3b7221 */ /* 0x000fe20000010000 */
[----:B--2---:R-:W-:Y:S01]  /*6350*/  FADD.FTZ R47, R175, R6 ;  /* 0x00000006af2f7221 */ /* 0x004fe20000010000 */
[----:B------:R-:W-:-:S02]  /*6360*/  F2FP.BF16.F32.PACK_AB R175, R32, R175 ;  /* 0x000000af20af723e */ /* 0x000fc400000010ff */
[----:B------:R-:W-:Y:S01]  /*6370*/  FADD.FTZ R10, R176, R59 ;  /* 0x0000003bb00a7221 */ /* 0x000fe20000010000 */
[----:B------:R-:W-:Y:S01]  /*6380*/  FADD.FTZ R6, R32, R47 ;  /* 0x0000002f20067221 */ /* 0x000fe20000010000 */
[C---:B---3--:R-:W-:Y:S01]  /*6390*/  F2FP.BF16.F32.PACK_AB R176, R33.reuse, R176 ;  /* 0x000000b021b0723e */ /* 0x048fe200000010ff */
[----:B------:R-:W2:Y:S01]  /*63a0*/  MUFU.EX2 R164, R164 ;  /* 0x000000a400a47308 */ /* 0x000ea20000000800 */
[----:B------:R-:W-:Y:S01]  /*63b0*/  FADD.FTZ R59, R33, R10 ;  /* 0x0000000a213b7221 */ /* 0x000fe20000010000 */
[----:B------:R-:W-:Y:S01]  /*63c0*/  FADD.FTZ R25, R169, R6 ;  /* 0x00000006a9197221 */ /* 0x000fe20000010000 */
[----:B------:R-:W-:Y:S02]  /*63d0*/  F2FP.BF16.F32.PACK_AB R169, R34, R169 ;  /* 0x000000a922a9723e */ /* 0x000fe400000010ff */
[----:B----4-:R-:W-:Y:S01]  /*63e0*/  FADD.FTZ R10, R178, R59 ;  /* 0x0000003bb20a7221 */ /* 0x010fe20000010000 */
[----:B------:R-:W-:Y:S01]  /*63f0*/  FADD.FTZ R25, R34, R25 ;  /* 0x0000001922197221 */ /* 0x000fe20000010000 */
[C---:B-----5:R-:W-:Y:S01]  /*6400*/  F2FP.BF16.F32.PACK_AB R178, R37.reuse, R178 ;  /* 0x000000b225b2723e */ /* 0x060fe200000010ff */
[----:B------:R-:W3:Y:S01]  /*6410*/  MUFU.EX2 R11, R11 ;  /* 0x0000000b000b7308 */ /* 0x000ee20000000800 */
[----:B------:R-:W-:-:S04]  /*6420*/  FADD.FTZ R59, R37, R10 ;  /* 0x0000000a253b7221 */ /* 0x000fc80000010000 */
[----:B------:R-:W-:Y:S01]  /*6430*/  FADD.FTZ R10, R172, R59 ;  /* 0x0000003bac0a7221 */ /* 0x000fe20000010000 */
[C---:B------:R-:W-:Y:S02]  /*6440*/  F2FP.BF16.F32.PACK_AB R172, R41.reuse, R172 ;  /* 0x000000ac29ac723e */ /* 0x040fe400000010ff */
[----:B------:R-:W4:Y:S01]  /*6450*/  MUFU.EX2 R166, R166 ;  /* 0x000000a600a67308 */ /* 0x000f220000000800 */
[----:B------:R-:W-:-:S04]  /*6460*/  FADD.FTZ R59, R41, R10 ;  /* 0x0000000a293b7221 */ /* 0x000fc80000010000 */
[----:B------:R-:W-:Y:S01]  /*6470*/  FADD.FTZ R10, R174, R59 ;  /* 0x0000003bae0a7221 */ /* 0x000fe20000010000 */
[C---:B------:R-:W-:Y:S02]  /*6480*/  F2FP.BF16.F32.PACK_AB R174, R45.reuse, R174 ;  /* 0x000000ae2dae723e */ /* 0x040fe400000010ff */
[----:B------:R-:W5:Y:S01]  /*6490*/  MUFU.EX2 R5, R61 ;  /* 0x0000003d00057308 */ /* 0x000f620000000800 */
[----:B------:R-:W-:-:S04]  /*64a0*/  FADD.FTZ R57, R45, R10 ;  /* 0x0000000a2d397221 */ /* 0x000fc80000010000 */
[----:B------:R-:W-:Y:S01]  /*64b0*/  FADD.FTZ R10, R168, R57 ;  /* 0x00000039a80a7221 */ /* 0x000fe20000010000 */
[C---:B------:R-:W-:Y:S02]  /*64c0*/  F2FP.BF16.F32.PACK_AB R168, R49.reuse, R168 ;  /* 0x000000a831a8723e */ /* 0x040fe400000010ff */
[----:B------:R-:W0:Y:S01]  /*64d0*/  MUFU.EX2 R160, R160 ;  /* 0x000000a000a07308 */ /* 0x000e220000000800 */
[----:B------:R-:W-:Y:S01]  /*64e0*/  FADD.FTZ R47, R49, R10 ;  /* 0x0000000a312f7221 */ /* 0x000fe20000010000 */
[----:B------:R-:W-:-:S03]  /*64f0*/  FADD.FTZ R10, R36, R25 ;  /* 0x00000019240a7221 */ /* 0x000fc60000010000 */
[----:B------:R-:W-:Y:S01]  /*6500*/  FADD.FTZ R6, R170, R47 ;  /* 0x0000002faa067221 */ /* 0x000fe20000010000 */
[----:B------:R-:W-:Y:S01]  /*6510*/  FADD.FTZ R10, R39, R10 ;  /* 0x0000000a270a7221 */ /* 0x000fe20000010000 */
[C---:B-1----:R-:W-:Y:S01]  /*6520*/  F2FP.BF16.F32.PACK_AB R170, R53.reuse, R170 ;  /* 0x000000aa35aa723e */ /* 0x042fe200000010ff */
[----:B------:R-:W1:Y:S01]  /*6530*/  MUFU.EX2 R65, R65 ;  /* 0x0000004100417308 */ /* 0x000e620000000800 */
[----:B------:R-:W-:-:S04]  /*6540*/  FADD.FTZ R25, R53, R6 ;  /* 0x0000000635197221 */ /* 0x000fc80000010000 */
[----:B--2---:R-:W-:Y:S01]  /*6550*/  FADD.FTZ R6, R164, R25 ;  /* 0x00000019a4067221 */ /* 0x004fe20000010000 */
[----:B------:R-:W-:Y:S01]  /*6560*/  FADD.FTZ R25, R27, R10 ;  /* 0x0000000a1b197221 */ /* 0x000fe20000010000 */
[C---:B---3--:R-:W-:Y:S01]  /*6570*/  F2FP.BF16.F32.PACK_AB R164, R11.reuse, R164 ;  /* 0x000000a40ba4723e */ /* 0x048fe200000010ff */
[----:B------:R-:W2:Y:S01]  /*6580*/  MUFU.EX2 R69, R69 ;  /* 0x0000004500457308 */ /* 0x000ea20000000800 */
[----:B------:R-:W-:Y:S01]  /*6590*/  FADD.FTZ R29, R11, R6 ;  /* 0x000000060b1d7221 */ /* 0x000fe20000010000 */
[----:B------:R-:W-:Y:S01]  /*65a0*/  FADD.FTZ R25, R40, R25 ;  /* 0x0000001928197221 */ /* 0x000fe20000010000 */
[----:B------:R-:W-:Y:S02]  /*65b0*/  IMAD.MOV.U32 R11, RZ, RZ, R7 ;  /* 0x000000ffff0b7224 */ /* 0x000fe400078e0007 */
[----:B----4-:R-:W-:Y:S01]  /*65c0*/  FADD.FTZ R6, R166, R29 ;  /* 0x0000001da6067221 */ /* 0x010fe20000010000 */
[----:B------:R-:W-:Y:S01]  /*65d0*/  FADD.FTZ R10, R30, R25 ;  /* 0x000000191e0a7221 */ /* 0x000fe20000010000 */
[C---:B-----5:R-:W-:Y:S01]  /*65e0*/  F2FP.BF16.F32.PACK_AB R166, R5.reuse, R166 ;  /* 0x000000a605a6723e */ /* 0x060fe200000010ff */
[----:B------:R-:W3:Y:S01]  /*65f0*/  MUFU.EX2 R156, R43 ;  /* 0x0000002b009c7308 */ /* 0x000ee20000000800 */
[----:B------:R-:W-:Y:S01]  /*6600*/  FADD.FTZ R25, R5, R6 ;  /* 0x0000000605197221 */ /* 0x000fe20000010000 */
[----:B------:R-:W-:-:S03]  /*6610*/  FADD.FTZ R10, R51, R10 ;  /* 0x0000000a330a7221 */ /* 0x000fc60000010000 */
[----:B0-----:R-:W-:Y:S01]  /*6620*/  FADD.FTZ R25, R160, R25 ;  /* 0x00000019a0197221 */ /* 0x001fe20000010000 */
[----:B------:R-:W-:Y:S01]  /*6630*/  FADD.FTZ R29, R21, R10 ;  /* 0x0000000a151d7221 */ /* 0x000fe20000010000 */
[C---:B-1----:R-:W-:Y:S01]  /*6640*/  F2FP.BF16.F32.PACK_AB R160, R65.reuse, R160 ;  /* 0x000000a041a0723e */ /* 0x042fe200000010ff */
[----:B------:R-:W0:Y:S01]  /*6650*/  MUFU.EX2 R73, R73 ;  /* 0x0000004900497308 */ /* 0x000e220000000800 */
[----:B------:R-:W-:Y:S01]  /*6660*/  FADD.FTZ R25, R65, R25 ;  /* 0x0000001941197221 */ /* 0x000fe20000010000 */
[----:B------:R-:W-:Y:S01]  /*6670*/  FADD.FTZ R6, R38, R29 ;  /* 0x0000001d26067221 */ /* 0x000fe20000010000 */
[----:B------:R-:W-:Y:S02]  /*6680*/  IMAD.MOV.U32 R10, RZ, RZ, R4 ;  /* 0x000000ffff0a7224 */ /* 0x000fe400078e0004 */
[----:B------:R-:W-:Y:S01]  /*6690*/  FADD.FTZ R25, R162, R25 ;  /* 0x00000019a2197221 */ /* 0x000fe20000010000 */
[----:B------:R-:W-:Y:S01]  /*66a0*/  FADD.FTZ R5, R15, R6 ;  /* 0x000000060f057221 */ /* 0x000fe20000010000 */
[C---:B--2---:R-:W-:Y:S01]  /*66b0*/  F2FP.BF16.F32.PACK_AB R162, R69.reuse, R162 ;  /* 0x000000a245a2723e */ /* 0x044fe200000010ff */
[----:B------:R-:W1:Y:S01]  /*66c0*/  MUFU.EX2 R158, R205 ;  /* 0x000000cd009e7308 */ /* 0x000e620000000800 */
[----:B------:R-:W-:Y:S01]  /*66d0*/  FADD.FTZ R25, R69, R25 ;  /* 0x0000001945197221 */ /* 0x000fe20000010000 */
[----:B------:R-:W-:-:S03]  /*66e0*/  FADD.FTZ R6, R42, R5 ;  /* 0x000000052a067221 */ /* 0x000fc60000010000 */
[----:B---3--:R-:W-:Y:S01]  /*66f0*/  FADD.FTZ R25, R156, R25 ;  /* 0x000000199c197221 */ /* 0x008fe20000010000 */
[----:B------:R-:W-:Y:S02]  /*6700*/  FADD.FTZ R5, R13, R6 ;  /* 0x000000060d057221 */ /* 0x000fe40000010000 */
[----:B------:R-:W2:Y:S01]  /*6710*/  MUFU.EX2 R77, R77 ;  /* 0x0000004d004d7308 */ /* 0x000ea20000000800 */
[C---:B0-----:R-:W-:Y:S01]  /*6720*/  FADD.FTZ R25, R73.reuse, R25 ;  /* 0x0000001949197221 */ /* 0x041fe20000010000 */
[----:B------:R-:W-:Y:S01]  /*6730*/  FADD.FTZ R5, R44, R5 ;  /* 0x000000052c057221 */ /* 0x000fe20000010000 */
[----:B------:R-:W-:-:S03]  /*6740*/  F2FP.BF16.F32.PACK_AB R156, R73, R156 ;  /* 0x0000009c499c723e */ /* 0x000fc600000010ff */
[----:B------:R-:W-:Y:S02]  /*6750*/  FADD.FTZ R6, R46, R5 ;  /* 0x000000052e067221 */ /* 0x000fe40000010000 */
[----:B------:R-:W0:Y:S01]  /*6760*/  MUFU.EX2 R152, R207 ;  /* 0x000000cf00987308 */ /* 0x000e220000000800 */
[----:B-1----:R-:W-:Y:S01]  /*6770*/  FADD.FTZ R25, R158, R25 ;  /* 0x000000199e197221 */ /* 0x002fe20000010000 */
[----:B------:R-:W-:-:S04]  /*6780*/  FADD.FTZ R6, R55, R6 ;  /* 0x0000000637067221 */ /* 0x000fc80000010000 */
[----:B------:R-:W-:Y:S02]  /*6790*/  FADD.FTZ R5, R31, R6 ;  /* 0x000000061f057221 */ /* 0x000fe40000010000 */
[----:B------:R-:W1:Y:S01]  /*67a0*/  MUFU.EX2 R81, R81 ;  /* 0x0000005100517308 */ /* 0x000e620000000800 */
[C---:B--2---:R-:W-:Y:S01]  /*67b0*/  FADD.FTZ R25, R77.reuse, R25 ;  /* 0x000000194d197221 */ /* 0x044fe20000010000 */
[----:B------:R-:W-:Y:S01]  /*67c0*/  FADD.FTZ R6, R48, R5 ;  /* 0x0000000530067221 */ /* 0x000fe20000010000 */
[----:B------:R-:W-:-:S05]  /*67d0*/  F2FP.BF16.F32.PACK_AB R158, R77, R158 ;  /* 0x0000009e4d9e723e */ /* 0x000fca00000010ff */
        /* <DEDUP_REMOVED lines=8> */
[----:B0-----:R-:W-:-:S04]  /*6860*/  FADD.FTZ R25, R154, R25 ;  /* 0x000000199a197221 */ /* 0x001fc80000010000 */
[C---:B-1----:R-:W-:Y:S01]  /*6870*/  FADD.FTZ R6, R50.reuse, R25 ;  /* 0x0000001932067221 */ /* 0x042fe20000010000 */
[----:B------:R-:W-:Y:S01]  /*6880*/  F2FP.BF16.F32.PACK_AB R154, R50, R154 ;  /* 0x0000009a329a723e */ /* 0x000fe200000010ff */
[C---:B--2---:R-:W-:Y:S01]  /*6890*/  FADD.FTZ R5, R12.reuse, R5 ;  /* 0x000000050c057221 */ /* 0x044fe20000010000 */
[----:B------:R-:W-:Y:S01]  /*68a0*/  F2FP.BF16.F32.PACK_AB R155, R12, R35 ;  /* 0x000000230c9b723e */ /* 0x000fe200000010ff */
[----:B------:R-:W-:Y:S06]  /*68b0*/  @P3 BRA `(.L_x_2260) ;  /* 0xffffffd4005c3947 */ /* 0x000fec000383ffff */
.L_x_2251:
[----:B------:R-:W-:-:S13]  /*68c0*/  ISETP.LE.AND P2, PT, RZ, UR4, PT ;  /* 0x00000004ff007c0c */ /* 0x000fda000bf43270 */
[----:B------:R-:W-:Y:S05]  /*68d0*/  @!P2 BRA `(.L_x_2261) ;  /* 0x000000200068a947 */ /* 0x000fea0003800000 */
[----:B------:R-:W-:Y:S01]  /*68e0*/  IMAD.MOV.U32 R11, RZ, RZ, R4 ;  /* 0x000000ffff0b7224 */ /* 0x000fe200078e0004 */
[----:B------:R-:W-:Y:S01]  /*68f0*/  UMOV UR5, UR37 ;  /* 0x0000002500057c82 */ /* 0x000fe20008000000 */
[----:B------:R-:W-:Y:S01]  /*6900*/  IMAD.MOV.U32 R10, RZ, RZ, R7 ;  /* 0x000000ffff0a7224 */ /* 0x000fe200078e0007 */
[----:B------:R-:W-:-:S06]  /*6910*/  UMOV UR6, UR36 ;  /* 0x0000002400067c82 */ /* 0x000fcc0008000000 */
.L_x_2270:
        /* <DEDUP_REMOVED lines=8> */
.L_x_2262:
[----:B------:R-:W-:Y:S01]  /*69a0*/  ULEA UR7, UR36, UR38, 0x3 ;  /* 0x0000002624077291 */ /* 0x000fe2000f8e183f */
[----:B------:R-:W-:-:S05]  /*69b0*/  IMAD.U32 R0, RZ, RZ, UR37 ;  /* 0x00000025ff007e24 */ /* 0x000fca000f8e00ff */
[----:B------:R-:W-:-:S04]  /*69c0*/  SHF.L.U32 R0, R0, 0x1f, RZ ;  /* 0x0000001f00007819 */ /* 0x000fc800000006ff */
[----:B------:R0:W1:Y:S01]  /*69d0*/  SYNCS.PHASECHK.TRANS64.TRYWAIT P2, [UR7+0x34830], R0 ;  /* 0x03483000ff0075a7 */ /* 0x0000620008040147 */
[----:B------:R-:W-:Y:S05]  /*69e0*/  @!P0 BRA `(.L_x_2263) ;  /* 0x0000000000048947 */ /* 0x000fea0003800000 */
[----:B------:R-:W-:Y:S01]  /*69f0*/  BPT.TRAP 0x1 ;  /* 0x000000040000795c */ /* 0x000fe20000300000 */
.L_x_2263:
[----:B-1----:R-:W-:Y:S05]  /*6a00*/  @P2 BRA `(.L_x_2264) ;  /* 0x0000000000082947 */ /* 0x002fea0003800000 */
[----:B------:R-:W1:Y:S02]  /*6a10*/  SYNCS.PHASECHK.TRANS64.TRYWAIT P2, [UR7+0x34830], R0 ;  /* 0x03483000ff0075a7 */ /* 0x000e640008040147 */
[----:B-1----:R-:W-:Y:S05]  /*6a20*/  @!P2 BRA `(.L_x_2265) ;  /* 0x000000980000a947 */ /* 0x002fea0003800000 */
.L_x_2264:
        /* <DEDUP_REMOVED lines=141> */
.L_x_2266:
[----:B------:R-:W-:Y:S01]  /*7300*/  ULEA UR11, UR6, UR38, 0x3 ;  /* 0x00000026060b7291 */ /* 0x000fe2000f8e183f */
[----:B01----:R-:W-:-:S05]  /*7310*/  IMAD.U32 R0, RZ, RZ, UR5 ;  /* 0x00000005ff007e24 */ /* 0x003fca000f8e00ff */
[----:B------:R-:W-:-:S04]  /*7320*/  SHF.L.U32 R0, R0, 0x1f, RZ ;  /* 0x0000001f00007819 */ /* 0x000fc800000006ff */
[----:B------:R0:W1:Y:S01]  /*7330*/  SYNCS.PHASECHK.TRANS64.TRYWAIT P2, [UR11+0x34850], R0 ;  /* 0x03485000ff0075a7 */ /* 0x000062000804014b */
[----:B------:R-:W-:Y:S05]  /*7340*/  @!P0 BRA `(.L_x_2267) ;  /* 0x0000000000048947 */ /* 0x000fea0003800000 */
[----:B------:R-:W-:Y:S01]  /*7350*/  BPT.TRAP 0x1 ;  /* 0x000000040000795c */ /* 0x000fe20000300000 */
.L_x_2267:
[----:B-1----:R-:W-:Y:S05]  /*7360*/  @P2 BRA `(.L_x_2268) ;  /* 0x0000000000082947 */ /* 0x002fea0003800000 */
[----:B------:R-:W1:Y:S02]  /*7370*/  SYNCS.PHASECHK.TRANS64.TRYWAIT P2, [UR11+0x34850], R0 ;  /* 0x03485000ff0075a7 */ /* 0x000e64000804014b */
[----:B-1----:R-:W-:Y:S05]  /*7380*/  @!P2 BRA `(.L_x_2269) ;  /* 0x0000008c00c0a947 */ /* 0x002fea0003800000 */
.L_x_2268:
[----:B------:R-:W-:Y:S01]  /*7390*/  UIADD3 UR5, UR38, 0x400, URZ ;  /* 0x0000040026057890 */ /* 0x000fe2000fffe03f */
[----:B------:R-:W-:Y:S01]  /*73a0*/  WARPGROUP.ARRIVE ;  /* 0x00000000000079c5 */ /* 0x000fe20000000000 */
[----:B------:R-:W-:Y:S01]  /*73b0*/  UMOV UR7, 0x40000040 ;  /* 0x4000004000077882 */ /* 0x000fe20000000000 */
[----:B01----:R-:W-:Y:S01]  /*73c0*/  FMNMX.FTZ R0, R24, R10, !PT ;  /* 0x0000000a18007209 */ /* 0x003fe20007810000 */
[----:B------:R-:W-:Y:S01]  /*73d0*/  USHF.R.U32.HI UR5, URZ, 0x4, UR5 ;  /* 0x000000043f057899 */ /* 0x000fe20008011605 */
[----:B------:R-:W-:Y:S02]  /*73e0*/  ISETP.LT.AND P2, PT, RZ, UR4, PT ;  /* 0x00000004ff007c0c */ /* 0x000fe4000bf41270 */
[----:B------:R-:W-:Y:S01]  /*73f0*/  FMNMX.FTZ R3, R25, R0, !PT ;  /* 0x0000000019037209 */ /* 0x000fe20007810000 */
[----:B------:R-:W-:-:S03]  /*7400*/  ULOP3.LUT UR5, UR5, 0x3fff, URZ, 0xc0, !UPT ;  /* 0x00003fff05057892 */ /* 0x000fc6000f8ec03f */
[----:B------:R-:W-:Y:S01]  /*7410*/  FMNMX.FTZ R0, R28, R3, !PT ;  /* 0x000000031c007209 */ /* 0x000fe20007810000 */
[----:B------:R-:W-:-:S03]  /*7420*/  ULOP3.LUT UR5, UR5, 0x4000000, URZ, 0xfc, !UPT ;  /* 0x0400000005057892 */ /* 0x000fc6000f8efc3f */
[----:B------:R-:W-:Y:S01]  /*7430*/  FMNMX.FTZ R3, R29, R0, !PT ;  /* 0x000000001d037209 */ /* 0x000fe20007810000 */
[----:B------:R-:W-:-:S03]  /*7440*/  ULEA UR5, UR6, UR5, 0xb ;  /* 0x0000000506057291 */ /* 0x000fc6000f8e583f */
[----:B------:R-:W-:-:S04]  /*7450*/  FMNMX.FTZ R0, R32, R3, !PT ;  /* 0x0000000320007209 */ /* 0x000fc80007810000 */
[----:B------:R-:W-:Y:S01]  /*7460*/  UMOV UR6, UR5 ;  /* 0x0000000500067c82 */ /* 0x000fe20008000000 */
[----:B------:R-:W-:Y:S01]  /*7470*/  FMNMX.FTZ R3, R33, R0, !PT ;  /* 0x0000000021037209 */ /* 0x000fe20007810000 */
[----:B------:R-:W-:Y:S01]  /*7480*/  HGMMA.64x128x16.F32.BF16 R88, R180, gdesc[UR4].tnspB, R88, gsb0 ;  /* 0x41e00004b4587df0 */ /* 0x000fe20008001858 */
[----:B------:R-:W-:Y:S01]  /*7490*/  UIADD3 UR6, UR5, 0x80, URZ ;  /* 0x0000008005067890 */ /* 0x000fe2000fffe03f */
[----:B------:R-:W-:Y:S01]  /*74a0*/  UMOV UR7, 0x40000040 ;  /* 0x4000004000077882 */ /* 0x000fe20000000000 */
        /* <DEDUP_REMOVED lines=25> */
[----:B------:R-:W-:Y:S02]  /*7640*/  FMNMX.FTZ R2, R85, R0, !PT ;  /* 0x0000000055027209 */ /* 0x000fe40007810000 */
[----:B------:R-:W0:Y:S03]  /*7650*/  LDC R0, c[0x0][0x988] ;  /* 0x00026200ff007b82 */ /* 0x000e260000000800 */
[----:B------:R-:W1:Y:S02]  /*7660*/  SHFL.BFLY PT, R3, R2, 0x2, 0x1f ;  /* 0x0c401f0002037f89 */ /* 0x000e6400000e0000 */
[----:B-1----:R-:W-:Y:S02]  /*7670*/  FMNMX.FTZ R4, R2, R3, !PT ;  /* 0x0000000302047209 */ /* 0x002fe40007810000 */
[----:B------:R-:W-:-:S03]  /*7680*/  FMNMX.FTZ R2, R26, R11, !PT ;  /* 0x0000000b1a027209 */ /* 0x000fc60007810000 */
[----:B------:R-:W1:Y:S01]  /*7690*/  SHFL.BFLY PT, R7, R4, 0x1, 0x1f ;  /* 0x0c201f0004077f89 */ /* 0x000e6200000e0000 */
[----:B------:R-:W-:Y:S01]  /*76a0*/  FMNMX.FTZ R21, R27, R2, !PT ;  /* 0x000000021b157209 */ /* 0x000fe20007810000 */
[----:B------:R-:W-:Y:S02]  /*76b0*/  WARPGROUP.DEPBAR.LE gsb0, 0x0 ;  /* 0x00008000000079c5 */ /* 0x000fe40000010000 */
[----:B------:R-:W-:Y:S01]  /*76c0*/  WARPGROUP.ARRIVE ;  /* 0x00000000000079c5 */ /* 0x000fe20000000000 */
[----:B------:R-:W-:-:S05]  /*76d0*/  FMNMX.FTZ R2, R30, R21, !PT ;  /* 0x000000151e027209 */ /* 0x000fca0007810000 */
[----:B------:R-:W-:Y:S01]  /*76e0*/  HGMMA.64x128x16.F32.BF16 R88, R176, gdesc[UR4].tnspB, R88, gsb0 ;  /* 0x41e00004b0587df0 */ /* 0x000fe20008001858 */
[----:B------:R-:W-:Y:S01]  /*76f0*/  UIADD3 UR6, UR5, 0x100, URZ ;  /* 0x0000010005067890 */ /* 0x000fe2000fffe03f */
[----:B------:R-:W-:Y:S01]  /*7700*/  UMOV UR7, 0x40000040 ;  /* 0x4000004000077882 */ /* 0x000fe20000000000 */
[----:B-1----:R-:W-:-:S05]  /*7710*/  FMNMX.FTZ R7, R4, R7, !PT ;  /* 0x0000000704077209 */ /* 0x002fca0007810000 */
[----:B------:R-:W-:-:S04]  /*7720*/  FADD.FTZ R3, -R7, R10 ;  /* 0x0000000a07037221 */ /* 0x000fc80000010100 */
[----:B0-----:R-:W-:-:S06]  /*7730*/  FMUL.FTZ R3, R3, R0 ;  /* 0x0000000003037220 */ /* 0x001fcc0000410000 */
[----:B------:R-:W-:Y:S01]  /*7740*/  MUFU.EX2 R3, R3 ;  /* 0x0000000300037308 */ /* 0x000fe20000000800 */
        /* <DEDUP_REMOVED lines=11> */
[----:B------:R-:W-:Y:S01]  /*7800*/  WARPGROUP.ARRIVE ;  /* 0x00000000000079c5 */ /* 0x000fe20000000000 */
[----:B------:R-:W-:-:S04]  /*7810*/  FMUL.FTZ R169, R7, R0 ;  /* 0x0000000007a97220 */ /* 0x000fc80000410000 */
[--C-:B------:R-:W-:Y:S02]  /*7820*/  FFMA.FTZ R13, R25, R0, -R169.reuse ;  /* 0x00000000190d7223 */ /* 0x100fe400000108a9 */
[----:B------:R-:W-:Y:S01]  /*7830*/  HGMMA.64x128x16.F32.BF16 R88, R164, gdesc[UR4].tnspB, R88, gsb0 ;  /* 0x41e00004a4587df0 */ /* 0x000fe20008001858 */
[----:B------:R-:W-:Y:S01]  /*7840*/  UIADD3 UR6, UR5, 0x280, URZ ;  /* 0x0000028005067890 */ /* 0x000fe2000fffe03f */
[----:B------:R-:W-:Y:S01]  /*7850*/  FMNMX.FTZ R25, R31, R2, !PT ;  /* 0x000000021f197209 */ /* 0x000fe20007810000 */
[----:B------:R-:W-:Y:S01]  /*7860*/  UMOV UR7, 0x40000040 ;  /* 0x4000004000077882 */ /* 0x000fe20000000000 */
[-CC-:B------:R-:W-:Y:S01]  /*7870*/  FFMA.FTZ R15, R29, R0.reuse, -R169.reuse ;  /* 0x000000001d0f7223 */ /* 0x180fe200000108a9 */
[-CC-:B------:R-:W-:Y:S01]  /*7880*/  FFMA.FTZ R33, R33, R0.reuse, -R169.reuse ;  /* 0x0000000021217223 */ /* 0x180fe200000108a9 */
[----:B------:R-:W-:Y:S01]  /*7890*/  FMNMX.FTZ R2, R34, R25, !PT ;  /* 0x0000001922027209 */ /* 0x000fe20007810000 */
[-CC-:B------:R-:W-:Y:S01]  /*78a0*/  FFMA.FTZ R37, R37, R0.reuse, -R169.reuse ;  /* 0x0000000025257223 */ /* 0x180fe200000108a9 */
[--C-:B------:R-:W-:Y:S01]  /*78b0*/  FFMA.FTZ R41, R41, R0, -R169.reuse ;  /* 0x0000000029297223 */ /* 0x100fe200000108a9 */
[----:B------:R0:W-:Y:S01]  /*78c0*/  MUFU.EX2 R21, R33 ;  /* 0x0000002100157308 */ /* 0x0001e20000000800 */
[----:B------:R-:W-:Y:S01]  /*78d0*/  FMNMX.FTZ R25, R35, R2, !PT ;  /* 0x0000000223197209 */ /* 0x000fe20007810000 */
[-CC-:B------:R-:W-:Y:S01]  /*78e0*/  FFMA.FTZ R45, R45, R0.reuse, -R169.reuse ;  /* 0x000000002d2d7223 */ /* 0x180fe200000108a9 */
[-CC-:B------:R-:W-:Y:S01]  /*78f0*/  FFMA.FTZ R49, R49, R0.reuse, -R169.reuse ;  /* 0x0000000031317223 */ /* 0x180fe200000108a9 */
[-CC-:B------:R-:W-:Y:S01]  /*7900*/  FFMA.FTZ R4, R61, R0.reuse, -R169.reuse ;  /* 0x000000003d047223 */ /* 0x180fe200000108a9 */
[----:B------:R-:W-:Y:S01]  /*7910*/  FMNMX.FTZ R2, R38, R25, !PT ;  /* 0x0000001926027209 */ /* 0x000fe20007810000 */
[-CC-:B------:R-:W-:Y:S01]  /*7920*/  FFMA.FTZ R180, R24, R0.reuse, -R169.reuse ;  /* 0x0000000018b47223 */ /* 0x180fe200000108a9 */
[--C-:B------:R-:W-:Y:S01]  /*7930*/  FFMA.FTZ R182, R28, R0, -R169.reuse ;  /* 0x000000001cb67223 */ /* 0x100fe200000108a9 */
[----:B------:R-:W-:Y:S01]  /*7940*/  MUFU.EX2 R25, R37 ;  /* 0x0000002500197308 */ /* 0x000fe20000000800 */
[----:B------:R-:W-:Y:S01]  /*7950*/  FMNMX.FTZ R29, R39, R2, !PT ;  /* 0x00000002271d7209 */ /* 0x000fe20007810000 */
[-CC-:B------:R-:W-:Y:S01]  /*7960*/  FFMA.FTZ R176, R32, R0.reuse, -R169.reuse ;  /* 0x0000000020b07223 */ /* 0x180fe200000108a9 */
[-CC-:B------:R-:W-:Y:S01]  /*7970*/  FFMA.FTZ R178, R36, R0.reuse, -R169.reuse ;  /* 0x0000000024b27223 */ /* 0x180fe200000108a9 */
[-CC-:B------:R-:W-:Y:S01]  /*7980*/  FFMA.FTZ R174, R44, R0.reuse, -R169.reuse ;  /* 0x000000002cae7223 */ /* 0x180fe200000108a9 */
[----:B------:R-:W-:Y:S01]  /*7990*/  FMNMX.FTZ R2, R42, R29, !PT ;  /* 0x0000001d2a027209 */ /* 0x000fe20007810000 */
[-CC-:B------:R-:W-:Y:S01]  /*79a0*/  FFMA.FTZ R172, R40, R0.reuse, -R169.reuse ;  /* 0x0000000028ac7223 */ /* 0x180fe200000108a9 */
[--C-:B------:R-:W-:Y:S01]  /*79b0*/  FFMA.FTZ R53, R53, R0, -R169.reuse ;  /* 0x0000000035357223 */ /* 0x100fe200000108a9 */
[----:B------:R-:W1:Y:S01]  /*79c0*/  MUFU.EX2 R180, R180 ;  /* 0x000000b400b47308 */ /* 0x000e620000000800 */
        /* <DEDUP_REMOVED lines=8> */
[----:B0-----:R-:W-:Y:S01]  /*7a50*/  FMNMX.FTZ R33, R47, R2, !PT ;  /* 0x000000022f217209 */ /* 0x001fe20007810000 */
[-CC-:B------:R-:W-:Y:S01]  /*7a60*/  FFMA.FTZ R14, R80, R0.reuse, -R169.reuse ;  /* 0x00000000500e7223 */ /* 0x180fe200000108a9 */
[-CC-:B------:R-:W-:Y:S01]  /*7a70*/  FFMA.FTZ R20, R84, R0.reuse, -R169.reuse ;  /* 0x0000000054147223 */ /* 0x180fe200000108a9 */
[----:B------:R-:W-:Y:S01]  /*7a80*/  FFMA.FTZ R85, R85, R0, -R169 ;  /* 0x0000000055557223 */ /* 0x000fe200000108a9 */
[----:B------:R-:W-:-:S03]  /*7a90*/  FMNMX.FTZ R2, R50, R33, !PT ;  /* 0x0000002132027209 */ /* 0x000fc60007810000 */
[----:B------:R-:W0:Y:S01]  /*7aa0*/  MUFU.EX2 R13, R13 ;  /* 0x0000000d000d7308 */ /* 0x000e220000000800 */
[----:B------:R-:W-:Y:S01]  /*7ab0*/  FMNMX.FTZ R33, R51, R2, !PT ;  /* 0x0000000233217209 */ /* 0x000fe20007810000 */
[----:B-1----:R-:W-:-:S03]  /*7ac0*/  FFMA.FTZ R6, R3, R6, R180 ;  /* 0x0000000603067223 */ /* 0x002fc600000100b4 */
[----:B------:R-:W-:-:S03]  /*7ad0*/  FMNMX.FTZ R2, R54, R33, !PT ;  /* 0x0000002136027209 */ /* 0x000fc60007810000 */
[----:B------:R1:W-:Y:S01]  /*7ae0*/  MUFU.EX2 R33, R45 ;  /* 0x0000002d00217308 */ /* 0x0003e20000000800 */
[----:B------:R-:W-:-:S04]  /*7af0*/  FMNMX.FTZ R37, R55, R2, !PT ;  /* 0x0000000237257209 */ /* 0x000fc80007810000 */
[----:B------:R-:W-:-:S03]  /*7b00*/  FMNMX.FTZ R2, R58, R37, !PT ;  /* 0x000000253a027209 */ /* 0x000fc60007810000 */
[----:B------:R-:W-:Y:S01]  /*7b10*/  MUFU.EX2 R182, R182 ;  /* 0x000000b600b67308 */ /* 0x000fe20000000800 */
[----:B------:R-:W-:Y:S02]  /*7b20*/  FMNMX.FTZ R37, R59, R2, !PT ;  /* 0x000000023b257209 */ /* 0x000fe40007810000 */
[----:B0-----:R-:W-:Y:S02]  /*7b30*/  F2FP.BF16.F32.PACK_AB R180, R13, R180 ;  /* 0x000000b40db4723e */ /* 0x001fe400000010ff */
[----:B------:R-:W-:-:S03]  /*7b40*/  FMNMX.FTZ R2, R62, R37, !PT ;  /* 0x000000253e027209 */ /* 0x000fc60007810000 */
[----:B------:R0:W-:Y:S01]  /*7b50*/  MUFU.EX2 R37, R49 ;  /* 0x0000003100257308 */ /* 0x0001e20000000800 */
[----:B------:R-:W-:-:S04]  /*7b60*/  FMNMX.FTZ R41, R63, R2, !PT ;  /* 0x000000023f297209 */ /* 0x000fc80007810000 */
[----:B------:R-:W-:-:S03]  /*7b70*/  FMNMX.FTZ R2, R66, R41, !PT ;  /* 0x0000002942027209 */ /* 0x000fc60007810000 */
[----:B------:R-:W-:Y:S01]  /*7b80*/  MUFU.EX2 R15, R15 ;  /* 0x0000000f000f7308 */ /* 0x000fe20000000800 */
[----:B------:R-:W-:-:S04]  /*7b90*/  FMNMX.FTZ R41, R67, R2, !PT ;  /* 0x0000000243297209 */ /* 0x000fc80007810000 */
[----:B------:R-:W-:-:S03]  /*7ba0*/  FMNMX.FTZ R2, R70, R41, !PT ;  /* 0x0000002946027209 */ /* 0x000fc60007810000 */
[----:B------:R-:W-:Y:S01]  /*7bb0*/  MUFU.EX2 R176, R176 ;  /* 0x000000b000b07308 */ /* 0x000fe20000000800 */
[----:B-1----:R-:W-:-:S04]  /*7bc0*/  FMNMX.FTZ R45, R71, R2, !PT ;  /* 0x00000002472d7209 */ /* 0x002fc80007810000 */
[----:B------:R-:W-:-:S03]  /*7bd0*/  FMNMX.FTZ R2, R74, R45, !PT ;  /* 0x0000002d4a027209 */ /* 0x000fc60007810000 */
[----:B------:R-:W-:Y:S01]  /*7be0*/  MUFU.EX2 R178, R178 ;  /* 0x000000b200b27308 */ /* 0x000fe20000000800 */
[----:B------:R-:W-:-:S04]  /*7bf0*/  FMNMX.FTZ R45, R75, R2, !PT ;  /* 0x000000024b2d7209 */ /* 0x000fc80007810000 */
[----:B------:R-:W-:-:S03]  /*7c00*/  FMNMX.FTZ R2, R78, R45, !PT ;  /* 0x0000002d4e027209 */ /* 0x000fc60007810000 */
[----:B------:R-:W-:Y:S01]  /*7c10*/  MUFU.EX2 R172, R172 ;  /* 0x000000ac00ac7308 */ /* 0x000fe20000000800 */
[----:B0-----:R-:W-:-:S04]  /*7c20*/  FMNMX.FTZ R49, R79, R2, !PT ;  /* 0x000000024f317209 */ /* 0x001fc80007810000 */
[----:B------:R-:W-:-:S03]  /*7c30*/  FMNMX.FTZ R2, R82, R49, !PT ;  /* 0x0000003152027209 */ /* 0x000fc60007810000 */
[----:B------:R-:W-:Y:S01]  /*7c40*/  MUFU.EX2 R174, R174 ;  /* 0x000000ae00ae7308 */ /* 0x000fe20000000800 */
[----:B------:R-:W-:-:S04]  /*7c50*/  FMNMX.FTZ R49, R83, R2, !PT ;  /* 0x0000000253317209 */ /* 0x000fc80007810000 */
[----:B------:R-:W-:-:S03]  /*7c60*/  FMNMX.FTZ R2, R86, R49, !PT ;  /* 0x0000003156027209 */ /* 0x000fc60007810000 */
[----:B------:R0:W-:Y:S01]  /*7c70*/  MUFU.EX2 R49, R4 ;  /* 0x0000000400317308 */ /* 0x0001e20000000800 */
[----:B------:R-:W-:-:S05]  /*7c80*/  FMNMX.FTZ R2, R87, R2, !PT ;  /* 0x0000000257027209 */ /* 0x000fca0007810000 */
[----:B------:R-:W1:Y:S02]  /*7c90*/  SHFL.BFLY PT, R61, R2, 0x2, 0x1f ;  /* 0x0c401f00023d7f89 */ /* 0x000e6400000e0000 */
[----:B------:R2:W-:Y:S01]  /*7ca0*/  MUFU.EX2 R41, R53 ;  /* 0x0000003500297308 */ /* 0x0005e20000000800 */
[----:B0-----:R-:W-:-:S07]  /*7cb0*/  FFMA.FTZ R4, R73, R0, -R169 ;  /* 0x0000000049047223 */ /* 0x001fce00000108a9 */
[----:B------:R0:W-:Y:S01]  /*7cc0*/  MUFU.EX2 R45, R57 ;  /* 0x00000039002d7308 */ /* 0x0001e20000000800 */
[-CC-:B--2---:R-:W-:Y:S01]  /*7cd0*/  FFMA.FTZ R53, R65, R0.reuse, -R169.reuse ;  /* 0x0000000041357223 */ /* 0x184fe200000108a9 */
[----:B------:R-:W-:-:S06]  /*7ce0*/  FFMA.FTZ R65, R77, R0, -R169 ;  /* 0x000000004d417223 */ /* 0x000fcc00000108a9 */
[----:B------:R-:W-:Y:S01]  /*7cf0*/  MUFU.EX2 R168, R168 ;  /* 0x000000a800a87308 */ /* 0x000fe20000000800 */
[-CC-:B0-----:R-:W-:Y:S01]  /*7d00*/  FFMA.FTZ R57, R69, R0.reuse, -R169.reuse ;  /* 0x0000000045397223 */ /* 0x181fe200000108a9 */
[-CC-:B------:R-:W-:Y:S01]  /*7d10*/  FFMA.FTZ R69, R81, R0.reuse, -R169.reuse ;  /* 0x0000000051457223 */ /* 0x180fe200000108a9 */
[----:B------:R-:W-:Y:S02]  /*7d20*/  WARPGROUP.DEPBAR.LE gsb0, 0x0 ;  /* 0x00008000000079c5 */ /* 0x000fe40000010000 */
[----:B------:R-:W-:Y:S01]  /*7d30*/  WARPGROUP.ARRIVE ;  /* 0x00000000000079c5 */ /* 0x000fe20000000000 */
[----:B-1----:R-:W-:Y:S01]  /*7d40*/  FMNMX.FTZ R24, R2, R61, !PT ;  /* 0x0000003d02187209 */ /* 0x002fe20007810000 */
[-CC-:B------:R-:W-:Y:S01]  /*7d50*/  FFMA.FTZ R164, R56, R0.reuse, -R169.reuse ;  /* 0x0000000038a47223 */ /* 0x180fe200000108a9 */
[----:B------:R0:W-:Y:S01]  /*7d60*/  MUFU.EX2 R61, R4 ;  /* 0x00000004003d7308 */ /* 0x0001e20000000800 */
[----:B------:R-:W-:Y:S02]  /*7d70*/  FFMA.FTZ R166, R60, R0, -R169 ;  /* 0x000000003ca67223 */ /* 0x000fe400000108a9 */
[----:B------:R-:W-:Y:S01]  /*7d80*/  HGMMA.64x128x16.F32.BF16 R88, R160, gdesc[UR4].tnspB, R88, gsb0 ;  /* 0x41e00004a0587df0 */ /* 0x000fe20008001858 */
[----:B------:R-:W-:Y:S01]  /*7d90*/  UIADD3 UR6, UR5, 0x300, URZ ;  /* 0x0000030005067890 */ /* 0x000fe2000fffe03f */
[----:B------:R-:W0:Y:S01]  /*7da0*/  SHFL.BFLY PT, R73, R24, 0x1, 0x1f ;  /* 0x0c201f0018497f89 */ /* 0x000e2200000e0000 */
[----:B------:R-:W-:-:S02]  /*7db0*/  UMOV UR7, 0x40000040 ;  /* 0x4000004000077882 */ /* 0x000fc40000000000 */
[----:B------:R-:W-:Y:S08]  /*7dc0*/  MUFU.EX2 R170, R170 ;  /* 0x000000aa00aa7308 */ /* 0x000ff00000000800 */
[----:B------:R-:W-:Y:S08]  /*7dd0*/  MUFU.EX2 R164, R164 ;  /* 0x000000a400a47308 */ /* 0x000ff00000000800 */
[----:B------:R-:W-:Y:S01]  /*7de0*/  MUFU.EX2 R166, R166 ;  /* 0x000000a600a67308 */ /* 0x000fe20000000800 */
[----:B0-----:R-:W-:-:S07]  /*7df0*/  FMNMX.FTZ R4, R24, R73, !PT ;  /* 0x0000004918047209 */ /* 0x001fce0007810000 */
[----:B------:R-:W-:Y:S01]  /*7e00*/  MUFU.EX2 R53, R53 ;  /* 0x0000003500357308 */ /* 0x000fe20000000800 */
[----:B------:R-:W-:-:S04]  /*7e10*/  FADD.FTZ R73, -R4, R11 ;  /* 0x0000000b04497221 */ /* 0x000fc80000010100 */
[-C--:B------:R-:W-:Y:S01]  /*7e20*/  FMUL.FTZ R2, R73, R0.reuse ;  /* 0x0000000049027220 */ /* 0x080fe20000410000 */
[-C--:B------:R-:W-:Y:S02]  /*7e30*/  FMUL.FTZ R73, R4, R0.reuse ;  /* 0x0000000004497220 */ /* 0x080fe40000410000 */
[----:B------:R-:W-:Y:S02]  /*7e40*/  MUFU.EX2 R57, R57 ;  /* 0x0000003900397308 */ /* 0x000fe40000000800 */
[-CC-:B------:R-:W-:Y:S01]  /*7e50*/  FFMA.FTZ R24, R27, R0.reuse, -R73.reuse ;  /* 0x000000001b187223 */ /* 0x180fe20000010849 */
[-CC-:B------:R-:W-:Y:S01]  /*7e60*/  FFMA.FTZ R181, R26, R0.reuse, -R73.reuse ;  /* 0x000000001ab57223 */ /* 0x180fe20000010849 */
[----:B------:R-:W-:Y:S02]  /*7e70*/  IMAD.U32 R27, RZ, RZ, UR10 ;  /* 0x0000000aff1b7e24 */ /* 0x000fe4000f8e00ff */
[-CC-:B------:R-:W-:Y:S01]  /*7e80*/  FFMA.FTZ R183, R30, R0.reuse, -R73.reuse ;  /* 0x000000001eb77223 */ /* 0x180fe20000010849 */
[-CC-:B------:R-:W-:Y:S01]  /*7e90*/  FFMA.FTZ R26, R31, R0.reuse, -R73.reuse ;  /* 0x000000001f1a7223 */ /* 0x180fe20000010849 */
[----:B------:R-:W-:Y:S01]  /*7ea0*/  MUFU.EX2 R2, R2 ;  /* 0x0000000200027308 */ /* 0x000fe20000000800 */
[----:B------:R-:W-:Y:S01]  /*7eb0*/  FFMA.FTZ R177, R34, R0, -R73 ;  /* 0x0000000022b17223 */ /* 0x000fe20000010849 */
[----:B------:R-:W-:Y:S01]  /*7ec0*/  @!P1 LEA R27, R27, UR38, 0x3 ;  /* 0x000000261b1b9c11 */ /* 0x000fe2000f8e18ff */
[----:B------:R-:W-:-:S02]  /*7ed0*/  IMAD.U32 R31, RZ, RZ, UR11 ;  /* 0x0000000bff1f7e24 */ /* 0x000fc4000f8e00ff */
[-CC-:B------:R-:W-:Y:S01]  /*7ee0*/  FFMA.FTZ R28, R35, R0.reuse, -R73.reuse ;  /* 0x00000000231c7223 */ /* 0x180fe20000010849 */
[-CC-:B------:R-:W-:Y:S01]  /*7ef0*/  FFMA.FTZ R179, R38, R0.reuse, -R73.reuse ;  /* 0x0000000026b37223 */ /* 0x180fe20000010849 */
[-CC-:B------:R-:W-:Y:S01]  /*7f00*/  FFMA.FTZ R173, R42, R0.reuse, -R73.reuse ;  /* 0x000000002aad7223 */ /* 0x180fe20000010849 */
[----:B------:R-:W-:Y:S01]  /*7f10*/  @!P1 VIADD R27, R27, 0x34840 ;  /* 0x000348401b1b9836 */ /* 0x000fe20000000000 */
[----:B------:R-:W0:Y:S01]  /*7f20*/  MUFU.EX2 R181, R181 ;  /* 0x000000b500b57308 */ /* 0x000e220000000800 */
[-CC-:B------:R-:W-:Y:S01]  /*7f30*/  FFMA.FTZ R30, R39, R0.reuse, -R73.reuse ;  /* 0x00000000271e7223 */ /* 0x180fe20000010849 */
[-CC-:B------:R-:W-:Y:S01]  /*7f40*/  FFMA.FTZ R32, R43, R0.reuse, -R73.reuse ;  /* 0x000000002b207223 */ /* 0x180fe20000010849 */
[-C--:B------:R-:W-:Y:S01]  /*7f50*/  FFMA.FTZ R175, R46, R0.reuse, -R73 ;  /* 0x000000002eaf7223 */ /* 0x080fe20000010849 */
[----:B------:R-:W-:Y:S01]  /*7f60*/  @!P1 PRMT R27, RZ, 0x654, R27 ;  /* 0x00000654ff1b9816 */ /* 0x000fe2000000001b */
        /* <DEDUP_REMOVED lines=12> */
[----:B0-----:R-:W-:Y:S01]  /*8030*/  FFMA.FTZ R5, R2, R5, R181 ;  /* 0x0000000502057223 */ /* 0x001fe200000100b5 */
[-CC-:B------:R-:W-:Y:S01]  /*8040*/  FFMA.FTZ R71, R71, R0.reuse, -R73.reuse ;  /* 0x0000000047477223 */ /* 0x180fe20000010849 */
[-CC-:B------:R-:W-:Y:S01]  /*8050*/  FFMA.FTZ R74, R74, R0.reuse, -R73.reuse ;  /* 0x000000004a4a7223 */ /* 0x180fe20000010849 */
[-CC-:B------:R-:W-:Y:S01]  /*8060*/  FFMA.FTZ R75, R75, R0.reuse, -R73.reuse ;  /* 0x000000004b4b7223 */ /* 0x180fe20000010849 */
[-CC-:B------:R-:W-:Y:S01]  /*8070*/  FFMA.FTZ R78, R78, R0.reuse, -R73.reuse ;  /* 0x000000004e4e7223 */ /* 0x180fe20000010849 */
[-CC-:B------:R-:W-:Y:S01]  /*8080*/  FFMA.FTZ R79, R79, R0.reuse, -R73.reuse ;  /* 0x000000004f4f7223 */ /* 0x180fe20000010849 */
[-C--:B------:R-:W-:Y:S01]  /*8090*/  FFMA.FTZ R82, R82, R0.reuse, -R73 ;  /* 0x0000000052527223 */ /* 0x080fe20000010849 */
[----:B------:R-:W0:Y:S01]  /*80a0*/  MUFU.EX2 R26, R26 ;  /* 0x0000001a001a7308 */ /* 0x000e220000000800 */
[C---:B-1----:R-:W-:Y:S01]  /*80b0*/  FADD.FTZ R42, R24.reuse, R5 ;  /* 0x00000005182a7221 */ /* 0x042fe20000010000 */
[----:B------:R-:W-:Y:S01]  /*80c0*/  F2FP.BF16.F32.PACK_AB R181, R24, R181 ;  /* 0x000000b518b5723e */ /* 0x000fe200000010ff */
[-CC-:B------:R-:W-:Y:S01]  /*80d0*/  FFMA.FTZ R83, R83, R0.reuse, -R73.reuse ;  /* 0x0000000053537223 */ /* 0x180fe20000010849 */
[----:B------:R-:W-:-:S04]  /*80e0*/  FFMA.FTZ R86, R86, R0, -R73 ;  /* 0x0000000056567223 */ /* 0x000fc80000010849 */
        /* <DEDUP_REMOVED lines=18> */
[----:B------:R-:W-:Y:S02]  /*8210*/  WARPGROUP.DEPBAR.LE gsb0, 0x0 ;  /* 0x00008000000079c5 */ /* 0x000fe40000010000 */
[----:B------:R-:W-:Y:S01]  /*8220*/  WARPGROUP.ARRIVE ;  /* 0x00000000000079c5 */ /* 0x000fe20000000000 */
[-CC-:B------:R-:W-:Y:S01]  /*8230*/  FFMA.FTZ R160, R64, R0.reuse, -R169.reuse ;  /* 0x0000000040a07223 */ /* 0x180fe200000108a9 */
[-C--:B------:R-:W-:Y:S01]  /*8240*/  FFMA.FTZ R162, R68, R0.reuse, -R169 ;  /* 0x0000000044a27223 */ /* 0x080fe200000108a9 */
[----:B------:R-:W-:Y:S01]  /*8250*/  FFMA.FTZ R169, R50, R0, -R73 ;  /* 0x0000000032a97223 */ /* 0x000fe20000010849 */
[C---:B0-----:R-:W-:Y:S01]  /*8260*/  FADD.FTZ R42, R32.reuse, R5 ;  /* 0x00000005202a7221 */ /* 0x041fe20000010000 */
[----:B------:R-:W-:Y:S01]  /*8270*/  MUFU.EX2 R36, R36 ;  /* 0x0000002400247308 */ /* 0x000fe20000000800 */
[----:B------:R-:W-:Y:S01]  /*8280*/  HGMMA.64x128x16.F32.BF16 R88, R156, gdesc[UR4].tnspB, R88, gsb0 ;  /* 0x41e000049c587df0 */ /* 0x000fe20008001858 */
[----:B------:R-:W-:Y:S01]  /*8290*/  UIADD3 UR6, UR5, 0x380, URZ ;  /* 0x0000038005067890 */ /* 0x000fe2000fffe03f */
[----:B-1----:R-:W-:Y:S01]  /*82a0*/  FADD.FTZ R5, R175, R42 ;  /* 0x0000002aaf057221 */ /* 0x002fe20000010000 */
[----:B------:R-:W-:Y:S01]  /*82b0*/  UMOV UR7, 0x40000040 ;  /* 0x4000004000077882 */ /* 0x000fe20000000000 */
[----:B------:R-:W-:Y:S01]  /*82c0*/  UMOV UR5, UR37 ;  /* 0x0000002500057c82 */ /* 0x000fe20008000000 */
[----:B------:R-:W-:-:S02]  /*82d0*/  F2FP.BF16.F32.PACK_AB R173, R32, R173 ;  /* 0x000000ad20ad723e */ /* 0x000fc400000010ff */
[----:B------:R-:W0:Y:S01]  /*82e0*/  MUFU.EX2 R169, R169 ;  /* 0x000000a900a97308 */ /* 0x000e220000000800 */
[C---:B--2---:R-:W-:Y:S01]  /*82f0*/  FADD.FTZ R42, R34.reuse, R5 ;  /* 0x00000005222a7221 */ /* 0x044fe20000010000 */
[----:B------:R-:W-:-:S06]  /*8300*/  F2FP.BF16.F32.PACK_AB R175, R34, R175 ;  /* 0x000000af22af723e */ /* 0x000fcc00000010ff */
[----:B------:R-:W1:Y:S08]  /*8310*/  MUFU.EX2 R171, R171 ;  /* 0x000000ab00ab7308 */ /* 0x000e700000000800 */
[----:B------:R-:W2:Y:S01]  /*8320*/  MUFU.EX2 R38, R38 ;  /* 0x0000002600267308 */ /* 0x000ea20000000800 */
[----:B0-----:R-:W-:Y:S01]  /*8330*/  FADD.FTZ R5, R169, R42 ;  /* 0x0000002aa9057221 */ /* 0x001fe20000010000 */
[----:B------:R-:W-:-:S03]  /*8340*/  F2FP.BF16.F32.PACK_AB R169, R36, R169 ;  /* 0x000000a924a9723e */ /* 0x000fc600000010ff */
[----:B------:R-:W-:-:S03]  /*8350*/  FADD.FTZ R24, R36, R5 ;  /* 0x0000000524187221 */ /* 0x000fc60000010000 */
[----:B------:R-:W0:Y:S01]  /*8360*/  MUFU.EX2 R165, R165 ;  /* 0x000000a500a57308 */ /* 0x000e220000000800 */
[----:B-1----:R-:W-:-:S07]  /*8370*/  FADD.FTZ R5, R171, R24 ;  /* 0x00000018ab057221 */ /* 0x002fce0000010000 */
[----:B------:R-:W1:Y:S01]  /*8380*/  MUFU.EX2 R40, R40 ;  /* 0x0000002800287308 */ /* 0x000e620000000800 */
[C---:B--2---:R-:W-:Y:S01]  /*8390*/  FADD.FTZ R24, R38.reuse, R5 ;  /* 0x0000000526187221 */ /* 0x044fe20000010000 */
[----:B------:R-:W-:-:S06]  /*83a0*/  F2FP.BF16.F32.PACK_AB R171, R38, R171 ;  /* 0x000000ab26ab723e */ /* 0x000fcc00000010ff */
[----:B------:R-:W2:Y:S01]  /*83b0*/  MUFU.EX2 R167, R167 ;  /* 0x000000a700a77308 */ /* 0x000ea20000000800 */
[----:B0-----:R-:W-:-:S07]  /*83c0*/  FADD.FTZ R5, R165, R24 ;  /* 0x00000018a5057221 */ /* 0x001fce0000010000 */
[----:B------:R-:W-:Y:S01]  /*83d0*/  MUFU.EX2 R160, R160 ;  /* 0x000000a000a07308 */ /* 0x000fe20000000800 */
[C---:B-1----:R-:W-:Y:S01]  /*83e0*/  FADD.FTZ R24, R40.reuse, R5 ;  /* 0x0000000528187221 */ /* 0x042fe20000010000 */
[----:B------:R-:W-:-:S06]  /*83f0*/  F2FP.BF16.F32.PACK_AB R165, R40, R165 ;  /* 0x000000a528a5723e */ /* 0x000fcc00000010ff */
[----:B------:R-:W-:Y:S01]  /*8400*/  MUFU.EX2 R66, R66 ;  /* 0x0000004200427308 */ /* 0x000fe20000000800 */
[----:B--2---:R-:W-:-:S07]  /*8410*/  FADD.FTZ R5, R167, R24 ;  /* 0x00000018a7057221 */ /* 0x004fce0000010000 */
[----:B------:R-:W0:Y:S08]  /*8420*/  MUFU.EX2 R67, R67 ;  /* 0x0000004300437308 */ /* 0x000e300000000800 */
[----:B------:R-:W-:Y:S08]  /*8430*/  MUFU.EX2 R162, R162 ;  /* 0x000000a200a27308 */ /* 0x000ff00000000800 */
[----:B------:R-:W-:Y:S01]  /*8440*/  MUFU.EX2 R70, R70 ;  /* 0x0000004600467308 */ /* 0x000fe20000000800 */
[----:B0-----:R-:W-:-:S07]  /*8450*/  F2FP.BF16.F32.PACK_AB R161, R67, R66 ;  /* 0x0000004243a1723e */ /* 0x001fce00000010ff */
[----:B------:R-:W0:Y:S08]  /*8460*/  MUFU.EX2 R71, R71 ;  /* 0x0000004700477308 */ /* 0x000e300000000800 */
[----:B------:R-:W1:Y:S08]  /*8470*/  MUFU.EX2 R10, R10 ;  /* 0x0000000a000a7308 */ /* 0x000e700000000800 */
[----:B------:R-:W-:Y:S01]  /*8480*/  MUFU.EX2 R74, R74 ;  /* 0x0000004a004a7308 */ /* 0x000fe20000000800 */
[----:B0-----:R-:W-:-:S07]  /*8490*/  F2FP.BF16.F32.PACK_AB R163, R71, R70 ;  /* 0x0000004647a3723e */ /* 0x001fce00000010ff */
[----:B------:R-:W0:Y:S08]  /*84a0*/  MUFU.EX2 R75, R75 ;  /* 0x0000004b004b7308 */ /* 0x000e300000000800 */
[----:B------:R-:W-:Y:S08]  /*84b0*/  MUFU.EX2 R12, R12 ;  /* 0x0000000c000c7308 */ /* 0x000ff00000000800 */
[----:B------:R-:W-:Y:S01]  /*84c0*/  MUFU.EX2 R78, R78 ;  /* 0x0000004e004e7308 */ /* 0x000fe20000000800 */
[----:B------:R-:W-:-:S02]  /*84d0*/  WARPGROUP.DEPBAR.LE gsb0, 0x0 ;  /* 0x00008000000079c5 */ /* 0x000fc40000010000 */
[----:B------:R-:W-:-:S05]  /*84e0*/  WARPGROUP.ARRIVE ;  /* 0x00000000000079c5 */ /* 0x000fca0000000000 */
[----:B------:R-:W2:Y:S01]  /*84f0*/  MUFU.EX2 R65, R65 ;  /* 0x0000004100417308 */ /* 0x000ea20000000800 */
[----:B-1----:R-:W-:Y:S02]  /*8500*/  F2FP.BF16.F32.PACK_AB R156, R61, R10 ;  /* 0x0000000a3d9c723e */ /* 0x002fe400000010ff */
[----:B0-----:R-:W-:Y:S01]  /*8510*/  F2FP.BF16.F32.PACK_AB R157, R75, R74 ;  /* 0x0000004a4b9d723e */ /* 0x001fe200000010ff */
[----:B------:R-:W-:Y:S01]  /*8520*/  HGMMA.64x128x16.F32.BF16 R88, R152, gdesc[UR4].tnspB, R88, gsb0 ;  /* 0x41e0000498587df0 */ /* 0x000fe20008001858 */
[----:B------:R-:W-:-:S03]  /*8530*/  UIADD3 UR6, UR4, -0x1, URZ ;  /* 0xffffffff04067890 */ /* 0x000fc6000fffe03f */
[----:B------:R-:W0:Y:S04]  /*8540*/  MUFU.EX2 R79, R79 ;  /* 0x0000004f004f7308 */ /* 0x000e280000000800 */
[----:B------:R-:W-:Y:S01]  /*8550*/  UMOV UR4, UR6 ;  /* 0x0000000600047c82 */ /* 0x000fe20008000000 */
[----:B------:R-:W-:-:S03]  /*8560*/  UMOV UR6, UR36 ;  /* 0x0000002400067c82 */ /* 0x000fc60008000000 */
[----:B------:R-:W-:Y:S01]  /*8570*/  MUFU.EX2 R14, R14 ;  /* 0x0000000e000e7308 */ /* 0x000fe20000000800 */
[----:B--2---:R-:W-:-:S07]  /*8580*/  F2FP.BF16.F32.PACK_AB R158, R65, R12 ;  /* 0x0000000c419e723e */ /* 0x004fce00000010ff */
[----:B------:R-:W-:Y:S01]  /*8590*/  MUFU.EX2 R82, R82 ;  /* 0x0000005200527308 */ /* 0x000fe20000000800 */
[----:B0-----:R-:W-:-:S07]  /*85a0*/  F2FP.BF16.F32.PACK_AB R159, R79, R78 ;  /* 0x0000004e4f9f723e */ /* 0x001fce00000010ff */
[----:B------:R-:W-:Y:S08]  /*85b0*/  MUFU.EX2 R69, R69 ;  /* 0x0000004500457308 */ /* 0x000ff00000000800 */
[----:B------:R-:W-:Y:S08]  /*85c0*/  MUFU.EX2 R83, R83 ;  /* 0x0000005300537308 */ /* 0x000ff00000000800 */
[----:B------:R-:W-:Y:S08]  /*85d0*/  MUFU.EX2 R20, R20 ;  /* 0x0000001400147308 */ /* 0x000ff00000000800 */
[----:B------:R-:W-:Y:S08]  /*85e0*/  MUFU.EX2 R86, R86 ;  /* 0x0000005600567308 */ /* 0x000ff00000000800 */
[----:B------:R-:W0:Y:S01]  /*85f0*/  MUFU.EX2 R11, R85 ;  /* 0x00000055000b7308 */ /* 0x000e220000000800 */
[----:B------:R-:W-:-:S02]  /*8600*/  WARPGROUP.DEPBAR.LE gsb0, 0x0 ;  /* 0x00008000000079c5 */ /* 0x000fc40000010000 */
[----:B------:R1:W-:Y:S01]  /*8610*/  @!P1 SYNCS.ARRIVE.TRANS64.RED.A1T0 RZ, [R27+URZ], RZ ;  /* 0x000000ff1bff99a7 */ /* 0x0003e2000810043f */
[----:B0-----:R-:W-:Y:S02]  /*8620*/  F2FP.BF16.F32.PACK_AB R154, R11, R20 ;  /* 0x000000140b9a723e */ /* 0x001fe400000010ff */
[----:B------:R-:W-:Y:S02]  /*8630*/  F2FP.BF16.F32.PACK_AB R152, R69, R14 ;  /* 0x0000000e4598723e */ /* 0x000fe400000010ff */
[----:B------:R-:W-:Y:S01]  /*8640*/  F2FP.BF16.F32.PACK_AB R153, R83, R82 ;  /* 0x000000525399723e */ /* 0x000fe200000010ff */
[----:B-1----:R-:W-:-:S05]  /*8650*/  @!P1 VIADD R27, R31, 0x34860 ;  /* 0x000348601f1b9836 */ /* 0x002fca0000000000 */
[----:B------:R-:W-:Y:S01]  /*8660*/  @!P1 PRMT R31, RZ, 0x654, R27 ;  /* 0x00000654ff1f9816 */ /* 0x000fe2000000001b */
[----:B------:R-:W-:Y:S01]  /*8670*/  FADD.FTZ R27, R13, R6 ;  /* 0x000000060d1b7221 */ /* 0x000fe20000010000 */
[-CC-:B------:R-:W-:Y:S01]  /*8680*/  FFMA.FTZ R6, R63, R0.reuse, -R73.reuse ;  /* 0x000000003f067223 */ /* 0x180fe20000010849 */
[----:B------:R-:W-:Y:S01]  /*8690*/  FFMA.FTZ R73, R87, R0, -R73 ;  /* 0x0000000057497223 */ /* 0x000fe20000010849 */
[----:B------:R0:W-:Y:S01]  /*86a0*/  @!P1 SYNCS.ARRIVE.TRANS64.RED.A1T0 RZ, [R31+URZ], RZ ;  /* 0x000000ff1fff99a7 */ /* 0x0001e2000810043f */
[----:B------:R-:W-:Y:S01]  /*86b0*/  FADD.FTZ R44, R182, R27 ;  /* 0x0000001bb62c7221 */ /* 0x000fe20000010000 */
[C---:B------:R-:W-:Y:S02]  /*86c0*/  F2FP.BF16.F32.PACK_AB R182, R15.reuse, R182 ;  /* 0x000000b60fb6723e */ /* 0x040fe400000010ff */
[----:B------:R-:W1:Y:S01]  /*86d0*/  MUFU.EX2 R6, R6 ;  /* 0x0000000600067308 */ /* 0x000e620000000800 */
[----:B------:R-:W-:-:S04]  /*86e0*/  FADD.FTZ R27, R15, R44 ;  /* 0x0000002c0f1b7221 */ /* 0x000fc80000010000 */
[----:B------:R-:W-:Y:S01]  /*86f0*/  FADD.FTZ R44, R176, R27 ;  /* 0x0000001bb02c7221 */ /* 0x000fe20000010000 */
[C---:B------:R-:W-:Y:S02]  /*8700*/  F2FP.BF16.F32.PACK_AB R176, R21.reuse, R176 ;  /* 0x000000b015b0723e */ /* 0x040fe400000010ff */
[----:B------:R-:W2:Y:S01]  /*8710*/  MUFU.EX2 R73, R73 ;  /* 0x0000004900497308 */ /* 0x000ea20000000800 */
[----:B------:R-:W-:-:S04]  /*8720*/  FADD.FTZ R27, R21, R44 ;  /* 0x0000002c151b7221 */ /* 0x000fc80000010000 */
[----:B------:R-:W-:Y:S01]  /*8730*/  FADD.FTZ R44, R178, R27 ;  /* 0x0000001bb22c7221 */ /* 0x000fe20000010000 */
[----:B------:R-:W-:-:S03]  /*8740*/  F2FP.BF16.F32.PACK_AB R178, R25, R178 ;  /* 0x000000b219b2723e */ /* 0x000fc600000010ff */
[----:B------:R-:W-:Y:S01]  /*8750*/  FADD.FTZ R27, R25, R44 ;  /* 0x0000002c191b7221 */ /* 0x000fe20000010000 */
[C---:B-1----:R-:W-:Y:S01]  /*8760*/  FADD.FTZ R5, R6.reuse, R5 ;  /* 0x0000000506057221 */ /* 0x042fe20000010000 */
[----:B------:R-:W-:Y:S02]  /*8770*/  F2FP.BF16.F32.PACK_AB R167, R6, R167 ;  /* 0x000000a706a7723e */ /* 0x000fe400000010ff */
[----:B------:R-:W-:Y:S01]  /*8780*/  FADD.FTZ R44, R172, R27 ;  /* 0x0000001bac2c7221 */ /* 0x000fe20000010000 */
[----:B------:R-:W-:Y:S01]  /*8790*/  FADD.FTZ R5, R66, R5 ;  /* 0x0000000542057221 */ /* 0x000fe20000010000 */
[C---:B------:R-:W-:Y:S02]  /*87a0*/  F2FP.BF16.F32.PACK_AB R172, R29.reuse, R172 ;  /* 0x000000ac1dac723e */ /* 0x040fe400000010ff */
[----:B------:R-:W-:Y:S01]  /*87b0*/  FADD.FTZ R27, R29, R44 ;  /* 0x0000002c1d1b7221 */ /* 0x000fe20000010000 */
[----:B------:R-:W-:Y:S01]  /*87c0*/  FADD.FTZ R5, R67, R5 ;  /* 0x0000000543057221 */ /* 0x000fe20000010000 */
[----:B--2---:R-:W-:-:S02]  /*87d0*/  F2FP.BF16.F32.PACK_AB R155, R73, R86 ;  /* 0x00000056499b723e */ /* 0x004fc400000010ff */
[----:B------:R-:W-:Y:S01]  /*87e0*/  FADD.FTZ R44, R174, R27 ;  /* 0x0000001bae2c7221 */ /* 0x000fe20000010000 */
[----:B------:R-:W-:Y:S01]  /*87f0*/  FADD.FTZ R5, R70, R5 ;  /* 0x0000000546057221 */ /* 0x000fe20000010000 */
[C---:B------:R-:W-:Y:S02]  /*8800*/  F2FP.BF16.F32.PACK_AB R174, R33.reuse, R174 ;  /* 0x000000ae21ae723e */ /* 0x040fe400000010ff */
        /* <DEDUP_REMOVED lines=23> */
[----:B------:R-:W-:-:S03]  /*8980*/  F2FP.BF16.F32.PACK_AB R160, R53, R160 ;  /* 0x000000a035a0723e */ /* 0x000fc600000010ff */
[----:B------:R-:W-:-:S04]  /*8990*/  FADD.FTZ R13, R53, R24 ;  /* 0x00000018350d7221 */ /* 0x000fc80000010000 */
[----:B------:R-:W-:Y:S01]  /*89a0*/  FADD.FTZ R24, R162, R13 ;  /* 0x0000000da2187221 */ /* 0x000fe20000010000 */
[----:B------:R-:W-:-:S03]  /*89b0*/  F2FP.BF16.F32.PACK_AB R162, R57, R162 ;  /* 0x000000a239a2723e */ /* 0x000fc600000010ff */
[----:B------:R-:W-:-:S04]  /*89c0*/  FADD.FTZ R13, R57, R24 ;  /* 0x00000018390d7221 */ /* 0x000fc80000010000 */
[----:B------:R-:W-:Y:S01]  /*89d0*/  FADD.FTZ R6, R10, R13 ;  /* 0x0000000d0a067221 */ /* 0x000fe20000010000 */
[----:B------:R-:W-:-:S03]  /*89e0*/  IMAD.MOV.U32 R10, RZ, RZ, R7 ;  /* 0x000000ffff0a7224 */ /* 0x000fc600078e0007 */
        /* <DEDUP_REMOVED lines=8> */
[----:B0-----:R-:W-:Y:S06]  /*8a70*/  @P2 BRA `(.L_x_2270) ;  /* 0xffffffdc00a82947 */ /* 0x001fec000383ffff */
.L_x_2261:
        /* <DEDUP_REMOVED lines=67> */
.L_x_2271:
[----:B------:R-:W-:Y:S01]  /*8eb0*/  ULEA UR5, UR36, UR38, 0x3 ;  /* 0x0000002624057291 */ /* 0x000fe2000f8e183f */
[----:B------:R-:W-:-:S05]  /*8ec0*/  IMAD.U32 R2, RZ, RZ, UR37 ;  /* 0x00000025ff027e24 */ /* 0x000fca000f8e00ff */
[----:B------:R-:W-:-:S04]  /*8ed0*/  SHF.L.U32 R2, R2, 0x1f, RZ ;  /* 0x0000001f02027819 */ /* 0x000fc800000006ff */
[----:B------:R0:W1:Y:S01]  /*8ee0*/  SYNCS.PHASECHK.TRANS64.TRYWAIT P2, [UR5+0x34850], R2 ;  /* 0x03485002ff0075a7 */ /* 0x0000620008040145 */
[----:B------:R-:W-:Y:S05]  /*8ef0*/  @!P0 BRA `(.L_x_2272) ;  /* 0x0000000000048947 */ /* 0x000fea0003800000 */
[----:B------:R-:W-:Y:S01]  /*8f00*/  BPT.TRAP 0x1 ;  /* 0x000000040000795c */ /* 0x000fe20000300000 */
.L_x_2272:
[----:B-1----:R-:W-:Y:S05]  /*8f10*/  @P2 BRA `(.L_x_2273) ;  /* 0x0000000000082947 */ /* 0x002fea0003800000 */
[----:B------:R-:W1:Y:S02]  /*8f20*/  SYNCS.PHASECHK.TRANS64.TRYWAIT P0, [UR5+0x34850], R2 ;  /* 0x03485002ff0075a7 */ /* 0x000e640008000145 */
[----:B-1----:R-:W-:Y:S05]  /*8f30*/  @!P0 BRA `(.L_x_2274) ;  /* 0x0000007000ec8947 */ /* 0x002fea0003800000 */
.L_x_2273:
[----:B------:R-:W-:Y:S01]  /*8f40*/  UIADD3 UR38, UR38, 0x400, URZ ;  /* 0x0000040026267890 */ /* 0x000fe2000fffe03f */
[----:B------:R-:W-:Y:S01]  /*8f50*/  WARPGROUP.ARRIVE ;  /* 0x00000000000079c5 */ /* 0x000fe20000000000 */
[----:B------:R-:W-:Y:S01]  /*8f60*/  UMOV UR7, 0x40000040 ;  /* 0x4000004000077882 */ /* 0x000fe20000000000 */
[----:B-1----:R-:W1:Y:S01]  /*8f70*/  SHFL.BFLY PT, R3, R6, 0x2, 0x1f ;  /* 0x0c401f0006037f89 */ /* 0x002e6200000e0000 */
[----:B------:R-:W-:Y:S01]  /*8f80*/  USHF.R.U32.HI UR38, URZ, 0x4, UR38 ;  /* 0x000000043f267899 */ /* 0x000fe20008011626 */
[----:B------:R-:W-:Y:S01]  /*8f90*/  IMAD.U32 R13, RZ, RZ, UR5 ;  /* 0x00000005ff0d7e24 */ /* 0x000fe2000f8e00ff */
[----:B------:R-:W-:Y:S01]  /*8fa0*/  R2UR UR8, R186 ;  /* 0x00000000ba0872ca */ /* 0x000fe200000e0000 */
[----:B0-----:R-:W0:Y:S01]  /*8fb0*/  SHFL.BFLY PT, R2, R5, 0x2, 0x1f ;  /* 0x0c401f0005027f89 */ /* 0x001e2200000e0000 */
[----:B------:R-:W-:Y:S01]  /*8fc0*/  ULOP3.LUT UR38, UR38, 0x3fff, URZ, 0xc0, !UPT ;  /* 0x00003fff26267892 */ /* 0x000fe2000f8ec03f */
[----:B------:R-:W-:Y:S02]  /*8fd0*/  IMAD.MOV.U32 R89, RZ, RZ, -0x800000 ;  /* 0xff800000ff597424 */ /* 0x000fe400078e00ff */
[----:B------:R-:W-:Y:S01]  /*8fe0*/  IMAD.MOV.U32 R88, RZ, RZ, -0x800000 ;  /* 0xff800000ff587424 */ /* 0x000fe200078e00ff */
[----:B------:R-:W-:-:S04]  /*8ff0*/  ULOP3.LUT UR4, UR38, 0x4000000, URZ, 0xfc, !UPT ;  /* 0x0400000026047892 */ /* 0x000fc8000f8efc3f */
[----:B------:R-:W-:Y:S02]  /*9000*/  ULEA UR4, UR36, UR4, 0xb ;  /* 0x0000000424047291 */ /* 0x000fe4000f8e583f */
[----:B------:R-:W-:Y:S02]  /*9010*/  UIADD3 UR36, UR36, 0x1, URZ ;  /* 0x0000000124247890 */ /* 0x000fe4000fffe03f */
[----:B------:R-:W-:Y:S02]  /*9020*/  UIADD3 UR8, UR8, 0x1, URZ ;  /* 0x0000000108087890 */ /* 0x000fe4000fffe03f */
[----:B------:R-:W-:Y:S01]  /*9030*/  UISETP.NE.AND UP0, UPT, UR36, 0x2, UPT ;  /* 0x000000022400788c */ /* 0x000fe2000bf05270 */
[----:B------:R-:W-:Y:S02]  /*9040*/  UMOV UR6, UR4 ;  /* 0x0000000400067c82 */ /* 0x000fe40008000000 */
[----:B------:R-:W-:Y:S01]  /*9050*/  HGMMA.64x128x16.F32.BF16 R24, R180, gdesc[UR4].tnspB, R24, gsb0 ;  /* 0x41e00004b4187df0 */ /* 0x000fe20008001818 */
[----:B------:R-:W-:Y:S01]  /*9060*/  UIADD3 UR6, UR4, 0x80, URZ ;  /* 0x0000008004067890 */ /* 0x000fe2000fffe03f */
[----:B-1----:R-:W-:Y:S01]  /*9070*/  FADD.FTZ R3, R3, R6 ;  /* 0x0000000603037221 */ /* 0x002fe20000010000 */
[----:B------:R-:W-:Y:S01]  /*9080*/  UMOV UR7, 0x40000040 ;  /* 0x4000004000077882 */ /* 0x000fe20000000000 */
[----:B------:R-:W-:-:S02]  /*9090*/  IMAD.U32 R186, RZ, RZ, UR8 ;  /* 0x00000008ffba7e24 */ /* 0x000fc4000f8e00ff */
[----:B0-----:R-:W-:Y:S01]  /*90a0*/  FADD.FTZ R8, R2, R5 ;  /* 0x0000000502087221 */ /* 0x001fe20000010000 */
[----:B------:R-:W-:Y:S01]  /*90b0*/  IMAD.MOV.U32 R5, RZ, RZ, RZ ;  /* 0x000000ffff057224 */ /* 0x000fe200078e00ff */
[----:B------:R-:W0:Y:S01]  /*90c0*/  SHFL.BFLY PT, R2, R3, 0x1, 0x1f ;  /* 0x0c201f0003027f89 */ /* 0x000e2200000e0000 */
[----:B------:R-:W-:-:S03]  /*90d0*/  USEL UR36, UR36, URZ, UP0 ;  /* 0x0000003f24247287 */ /* 0x000fc60008000000 */
[----:B------:R-:W1:Y:S01]  /*90e0*/  SHFL.BFLY PT, R9, R8, 0x1, 0x1f ;  /* 0x0c201f0008097f89 */ /* 0x000e6200000e0000 */
[----:B0-----:R-:W-:Y:S01]  /*90f0*/  FADD.FTZ R11, R3, R2 ;  /* 0x00000002030b7221 */ /* 0x001fe20000010000 */
[----:B------:R-:W-:Y:S02]  /*9100*/  IMAD.MOV.U32 R2, RZ, RZ, RZ ;  /* 0x000000ffff027224 */ /* 0x000fe400078e00ff */
[----:B-1----:R-:W-:Y:S02]  /*9110*/  FADD.FTZ R12, R8, R9 ;  /* 0x00000009080c7221 */ /* 0x002fe40000010000 */
[----:B------:R-:W-:-:S03]  /*9120*/  FSETP.NE.FTZ.AND P0, PT, R11, RZ, PT ;  /* 0x000000ff0b00720b */ /* 0x000fc60003f15000 */
[----:B------:R-:W-:-:S10]  /*9130*/  FSETP.NE.FTZ.AND P2, PT, R12, RZ, PT ;  /* 0x000000ff0c00720b */ /* 0x000fd40003f55000 */
[C---:B------:R-:W-:Y:S01]  /*9140*/  @P0 FMUL.FTZ R6, R0.reuse, 0.69314718246459960938 ;  /* 0x3f31721800060820 */ /* 0x040fe20000410000 */
[----:B------:R-:W0:Y:S02]  /*9150*/  @P0 MUFU.LG2 R9, R11 ;  /* 0x0000000b00090308 */ /* 0x000e240000000c00 */
[----:B------:R-:W-:Y:S01]  /*9160*/  @P2 FMUL.FTZ R8, R0, 0.69314718246459960938 ;  /* 0x3f31721800082820 */ /* 0x000fe20000410000 */
[----:B------:R-:W-:-:S05]  /*9170*/  @!P1 VIADD R0, R13, 0x34860 ;  /* 0x000348600d009836 */ /* 0x000fca0000000000 */
        /* <DEDUP_REMOVED lines=111> */
.L_x_2244:
[----:B------:R-:W0:Y:S01]  /*9870*/  S2R R3, SR_CgaCtaId ;  /* 0x0000000000037919 */ /* 0x000e220000008800 */
[----:B------:R-:W-:Y:S01]  /*9880*/  MOV R0, 0x400 ;  /* 0x0000040000007802 */ /* 0x000fe20000000f00 */
[----:B------:R-:W-:Y:S01]  /*9890*/  BSSY B0, `(.L_x_2275) ;  /* 0x00001d8000007945 */ /* 0x000fe20003800000 */
[----:B------:R-:W-:Y:S02]  /*98a0*/  BAR.SYNC.DEFER_BLOCKING 0x5, 0x180 ;  /* 0x0146000000007b1d */ /* 0x000fe40000010000 */
[----:B0-----:R-:W-:-:S05]  /*98b0*/  LEA R0, R3, R0, 0x18 ;  /* 0x0000000003007211 */ /* 0x001fca00078ec0ff */
[----:B------:R-:W0:Y:S02]  /*98c0*/  LDS R2, [R0+0x348d0] ;  /* 0x0348d00000027984 */ /* 0x000e240000000800 */
[----:B0-----:R-:W-:Y:S01]  /*98d0*/  R2UR UR4, R2 ;  /* 0x00000000020472ca */ /* 0x001fe200000e0000 */
[----:B------:R-:W-:Y:S06]  /*98e0*/  BAR.ARV 0x4, 0x180 ;  /* 0x0106000000007b1d */ /* 0x000fec0000002000 */
[----:B------:R-:W-:Y:S08]  /*98f0*/  @P0 BRA `(.L_x_2276) ;  /* 0x0000001000c40947 */ /* 0x000ff00003800000 */
[----:B------:R-:W0:Y:S01]  /*9900*/  S2R R3, SR_SWINHI ;  /* 0x0000000000037919 */ /* 0x000e220000002f00 */
[----:B------:R-:W-:Y:S01]  /*9910*/  R2UR UR15, R23 ;  /* 0x00000000170f72ca */ /* 0x000fe200000e0000 */
[----:B------:R-:W-:Y:S01]  /*9920*/  ULDC.64 UR8, c[0x0][0xb90] ;  /* 0x0002e40000087ab9 */ /* 0x000fe20000000a00 */
[----:B------:R-:W-:Y:S01]  /*9930*/  R2UR UR14, R184 ;  /* 0x00000000b80e72ca */ /* 0x000fe200000e0000 */
[----:B------:R-:W-:Y:S01]  /*9940*/  ULDC.64 UR10, c[0x0][0xb98] ;  /* 0x0002e600000a7ab9 */ /* 0x000fe20000000a00 */
[----:B------:R-:W-:Y:S01]  /*9950*/  F2FP.BF16.F32.PACK_AB R6, R97, R6 ;  /* 0x000000066106723e */ /* 0x000fe200000010ff */
[----:B------:R-:W-:Y:S01]  /*9960*/  ULDC.64 UR16, c[0x0][0x208] ;  /* 0x0000820000107ab9 */ /* 0x000fe20000000a00 */
[----:B------:R-:W-:Y:S02]  /*9970*/  F2FP.BF16.F32.PACK_AB R72, R73, R72 ;  /* 0x000000484948723e */ /* 0x000fe400000010ff */
[----:B------:R-:W-:Y:S02]  /*9980*/  F2FP.BF16.F32.PACK_AB R73, R75, R74 ;  /* 0x0000004a4b49723e */ /* 0x000fe400000010ff */
[----:B------:R-:W-:-:S02]  /*9990*/  F2FP.BF16.F32.PACK_AB R80, R81, R80 ;  /* 0x000000505150723e */ /* 0x000fc400000010ff */
[----:B------:R-:W-:Y:S01]  /*99a0*/  F2FP.BF16.F32.PACK_AB R74, R77, R76 ;  /* 0x0000004c4d4a723e */ /* 0x000fe200000010ff */
[----:B------:R-:W-:Y:S01]  /*99b0*/  USHF.R.S32.HI UR12, URZ, 0x1f, UR15 ;  /* 0x0000001f3f0c7899 */ /* 0x000fe2000801140f */
[----:B------:R-:W-:Y:S01]  /*99c0*/  F2FP.BF16.F32.PACK_AB R75, R79, R78 ;  /* 0x0000004e4f4b723e */ /* 0x000fe200000010ff */
[----:B------:R-:W-:Y:S01]  /*99d0*/  USHF.R.S32.HI UR13, URZ, 0x1f, UR14 ;  /* 0x0000001f3f0d7899 */ /* 0x000fe2000801140e */
[----:B------:R-:W-:Y:S01]  /*99e0*/  F2FP.BF16.F32.PACK_AB R81, R83, R82 ;  /* 0x000000525351723e */ /* 0x000fe200000010ff */
[----:B------:R-:W-:Y:S01]  /*99f0*/  UIMAD UR5, UR12, UR8, URZ ;  /* 0x000000080c0572a4 */ /* 0x000fe2000f8e023f */
[----:B------:R-:W-:Y:S01]  /*9a00*/  F2FP.BF16.F32.PACK_AB R82, R85, R84 ;  /* 0x000000545552723e */ /* 0x000fe200000010ff */
[----:B------:R-:W-:Y:S01]  /*9a10*/  UIMAD.WIDE.U32 UR6, UR15, UR8, URZ ;  /* 0x000000080f0672a5 */ /* 0x000fe2000f8e003f */
[----:B------:R-:W-:Y:S01]  /*9a20*/  F2FP.BF16.F32.PACK_AB R83, R87, R86 ;  /* 0x000000565753723e */ /* 0x000fe200000010ff */
[----:B------:R-:W-:Y:S02]  /*9a30*/  UIMAD UR5, UR15, UR9, UR5 ;  /* 0x000000090f0572a4 */ /* 0x000fe4000f8e0205 */
[----:B------:R-:W-:-:S02]  /*9a40*/  UIMAD UR8, UR13, UR10, URZ ;  /* 0x0000000a0d0872a4 */ /* 0x000fc4000f8e023f */
[----:B------:R-:W-:Y:S02]  /*9a50*/  UIADD3 UR7, UR7, UR5, URZ ;  /* 0x0000000507077290 */ /* 0x000fe4000fffe03f */
[----:B------:R-:W-:Y:S02]  /*9a60*/  UIMAD UR8, UR14, UR11, UR8 ;  /* 0x0000000b0e0872a4 */ /* 0x000fe4000f8e0208 */
[----:B------:R-:W-:Y:S01]  /*9a70*/  UIMAD.WIDE.U32 UR6, UR14, UR10, UR6 ;  /* 0x0000000a0e0672a5 */ /* 0x000fe2000f8e0006 */
[----:B------:R-:W-:Y:S02]  /*9a80*/  MOV R34, R0 ;  /* 0x0000000000227202 */ /* 0x000fe40000000f00 */
[----:B0-----:R-:W-:Y:S01]  /*9a90*/  MOV R35, R3 ;  /* 0x0000000300237202 */ /* 0x001fe20000000f00 */
[----:B------:R-:W-:Y:S01]  /*9aa0*/  IMAD R3, R185, 0x40, R16 ;  /* 0x00000040b9037824 */ /* 0x000fe200078e0210 */
[----:B------:R-:W-:Y:S01]  /*9ab0*/  ULDC UR5, c[0x0][0xa88] ;  /* 0x0002a20000057ab9 */ /* 0x000fe20000000800 */
[----:B------:R-:W-:Y:S01]  /*9ac0*/  ULDC.64 UR10, c[0x0][0xaf0] ;  /* 0x0002bc00000a7ab9 */ /* 0x000fe20000000a00 */
[----:B------:R-:W-:-:S04]  /*9ad0*/  IMAD.WIDE R4, R190, 0x2, R34 ;  /* 0x00000002be047825 */ /* 0x000fc800078e0222 */
[----:B------:R-:W-:Y:S01]  /*9ae0*/  IMAD.WIDE R34, R3, 0x2, R34 ;  /* 0x0000000203227825 */ /* 0x000fe200078e0222 */
[C---:B------:R-:W-:Y:S02]  /*9af0*/  IADD3 R23, P2, R4.reuse, 0x4020, RZ ;  /* 0x0000402004177810 */ /* 0x040fe40007f5e0ff */
[C---:B------:R-:W-:Y:S02]  /*9b00*/  LOP3.LUT R3, R4.reuse, 0x380, RZ, 0xc0, !PT ;  /* 0x0000038004037812 */ /* 0x040fe400078ec0ff */
[----:B------:R-:W-:Y:S01]  /*9b10*/  LOP3.LUT R12, R23, 0x380, RZ, 0xc0, !PT ;  /* 0x00000380170c7812 */ /* 0x000fe200078ec0ff */
[--C-:B------:R-:W-:Y:S01]  /*9b20*/  IMAD.X R37, RZ, RZ, R5.reuse, P2 ;  /* 0x000000ffff257224 */ /* 0x100fe200010e0605 */
[----:B------:R-:W-:Y:S02]  /*9b30*/  IADD3 R27, P1, R4, 0x4040, RZ ;  /* 0x00004040041b7810 */ /* 0x000fe40007f3e0ff */
[----:B------:R-:W-:Y:S02]  /*9b40*/  SHF.R.U64 R12, R12, 0x3, RZ ;  /* 0x000000030c0c7819 */ /* 0x000fe400000012ff */
[----:B------:R-:W-:Y:S01]  /*9b50*/  IADD3 R21, P6, R4, 0x20, RZ ;  /* 0x0000002004157810 */ /* 0x000fe20007fde0ff */
[----:B------:R-:W-:Y:S01]  /*9b60*/  IMAD.X R39, RZ, RZ, R5, P1 ;  /* 0x000000ffff277224 */ /* 0x000fe200008e0605 */
[----:B------:R-:W-:-:S02]  /*9b70*/  LOP3.LUT R36, R12, R23, RZ, 0x3c, !PT ;  /* 0x000000170c247212 */ /* 0x000fc400078e3cff */
[----:B------:R-:W0:Y:S01]  /*9b80*/  LDC R23, c[0x0][0xbe8] ;  /* 0x0002fa00ff177b82 */ /* 0x000e220000000800 */
[----:B------:R-:W-:Y:S01]  /*9b90*/  SHF.R.U64 R3, R3, 0x3, RZ ;  /* 0x0000000303037819 */ /* 0x000fe200000012ff */
[--C-:B------:R-:W-:Y:S01]  /*9ba0*/  IMAD.X R13, RZ, RZ, R5.reuse, P6 ;  /* 0x000000ffff0d7224 */ /* 0x100fe200030e0605 */
[C---:B------:R-:W-:Y:S02]  /*9bb0*/  IADD3 R10, P3, R4.reuse, 0x4000, RZ ;  /* 0x00004000040a7810 */ /* 0x040fe40007f7e0ff */
[C---:B------:R-:W-:Y:S02]  /*9bc0*/  IADD3 R41, P0, R4.reuse, 0x4060, RZ ;  /* 0x0000406004297810 */ /* 0x040fe40007f1e0ff */
[C---:B------:R-:W-:Y:S01]  /*9bd0*/  IADD3 R8, P4, R4.reuse, 0x60, RZ ;  /* 0x0000006004087810 */ /* 0x040fe20007f9e0ff */
[--C-:B------:R-:W-:Y:S01]  /*9be0*/  IMAD.X R15, RZ, RZ, R5.reuse, P3 ;  /* 0x000000ffff0f7224 */ /* 0x100fe200018e0605 */
[----:B------:R-:W-:Y:S02]  /*9bf0*/  IADD3 R25, P5, R4, 0x40, RZ ;  /* 0x0000004004197810 */ /* 0x000fe40007fbe0ff */
[----:B------:R-:W-:Y:S01]  /*9c00*/  LOP3.LUT R4, R3, R4, RZ, 0x3c, !PT ;  /* 0x0000000403047212 */ /* 0x000fe200078e3cff */
[--C-:B------:R-:W-:Y:S01]  /*9c10*/  IMAD.X R11, RZ, RZ, R5.reuse, P4 ;  /* 0x000000ffff0b7224 */ /* 0x100fe200020e0605 */
[----:B------:R-:W-:Y:S01]  /*9c20*/  LOP3.LUT R14, R27, 0x380, RZ, 0xc0, !PT ;  /* 0x000003801b0e7812 */ /* 0x000fe200078ec0ff */
[----:B------:R-:W-:Y:S01]  /*9c30*/  IMAD.X R9, RZ, RZ, R5, P5 ;  /* 0x000000ffff097224 */ /* 0x000fe200028e0605 */
[----:B------:R-:W-:-:S02]  /*9c40*/  LOP3.LUT R3, R10, 0x380, RZ, 0xc0, !PT ;  /* 0x000003800a037812 */ /* 0x000fc400078ec0ff */
[----:B------:R-:W-:Y:S02]  /*9c50*/  LOP3.LUT R2, R21, 0x380, RZ, 0xc0, !PT ;  /* 0x0000038015027812 */ /* 0x000fe400078ec0ff */
[----:B------:R-:W-:Y:S02]  /*9c60*/  IADD3 R33, P6, R34, 0x1000, RZ ;  /* 0x0000100022217810 */ /* 0x000fe40007fde0ff */
[----:B------:R-:W-:Y:S02]  /*9c70*/  SHF.R.U64 R14, R14, 0x3, RZ ;  /* 0x000000030e0e7819 */ /* 0x000fe400000012ff */
[----:B------:R-:W-:Y:S02]  /*9c80*/  SHF.R.U64 R3, R3, 0x3, RZ ;  /* 0x0000000303037819 */ /* 0x000fe400000012ff */
[----:B------:R-:W-:Y:S02]  /*9c90*/  SHF.R.U64 R2, R2, 0x3, RZ ;  /* 0x0000000302027819 */ /* 0x000fe400000012ff */
[----:B------:R-:W-:-:S02]  /*9ca0*/  LOP3.LUT R32, R33, 0x380, RZ, 0xc0, !PT ;  /* 0x0000038021207812 */ /* 0x000fc400078ec0ff */
[----:B------:R-:W-:Y:S02]  /*9cb0*/  LOP3.LUT R38, R14, R27, RZ, 0x3c, !PT ;  /* 0x0000001b0e267212 */ /* 0x000fe400078e3cff */
[----:B------:R-:W-:Y:S02]  /*9cc0*/  LOP3.LUT R14, R3, R10, RZ, 0x3c, !PT ;  /* 0x0000000a030e7212 */ /* 0x000fe400078e3cff */
[----:B------:R-:W-:Y:S02]  /*9cd0*/  LOP3.LUT R12, R2, R21, RZ, 0x3c, !PT ;  /* 0x00000015020c7212 */ /* 0x000fe400078e3cff */
[----:B------:R-:W-:Y:S02]  /*9ce0*/  LOP3.LUT R3, R8, 0x380, RZ, 0xc0, !PT ;  /* 0x0000038008037812 */ /* 0x000fe400078ec0ff */
[----:B------:R-:W-:Y:S02]  /*9cf0*/  SHF.R.U64 R32, R32, 0x3, RZ ;  /* 0x0000000320207819 */ /* 0x000fe400000012ff */
[----:B------:R-:W-:-:S02]  /*9d00*/  LOP3.LUT R2, R25, 0x380, RZ, 0xc0, !PT ;  /* 0x0000038019027812 */ /* 0x000fc400078ec0ff */
[----:B------:R-:W-:Y:S02]  /*9d10*/  SHF.R.U64 R3, R3, 0x3, RZ ;  /* 0x0000000303037819 */ /* 0x000fe400000012ff */
[----:B------:R-:W-:Y:S01]  /*9d20*/  LOP3.LUT R32, R32, R33, RZ, 0x3c, !PT ;  /* 0x0000002120207212 */ /* 0x000fe200078e3cff */
[----:B------:R-:W-:Y:S01]  /*9d30*/  IMAD.X R33, RZ, RZ, R35, P6 ;  /* 0x000000ffff217224 */ /* 0x000fe200030e0623 */
[----:B------:R-:W-:Y:S02]  /*9d40*/  SHF.R.U64 R2, R2, 0x3, RZ ;  /* 0x0000000302027819 */ /* 0x000fe400000012ff */
[----:B0-----:R-:W-:Y:S02]  /*9d50*/  ISETP.NE.AND P1, PT, R23, 0x1, PT ;  /* 0x000000011700780c */ /* 0x001fe40003f25270 */
[----:B------:R-:W-:Y:S02]  /*9d60*/  IADD3 R107, P6, R34, 0x7000, RZ ;  /* 0x00007000226b7810 */ /* 0x000fe40007fde0ff */
[----:B------:R-:W-:-:S02]  /*9d70*/  LOP3.LUT R10, R3, R8, RZ, 0x3c, !PT ;  /* 0x00000008030a7212 */ /* 0x000fc400078e3cff */
[----:B------:R-:W-:Y:S02]  /*9d80*/  LOP3.LUT R8, R2, R25, RZ, 0x3c, !PT ;  /* 0x0000001902087212 */ /* 0x000fe400078e3cff */
[----:B------:R-:W-:Y:S02]  /*9d90*/  LOP3.LUT R2, R107, 0x380, RZ, 0xc0, !PT ;  /* 0x000003806b027812 */ /* 0x000fe400078ec0ff */
[----:B------:R-:W-:Y:S02]  /*9da0*/  LOP3.LUT R40, R41, 0x380, RZ, 0xc0, !PT ;  /* 0x0000038029287812 */ /* 0x000fe400078ec0ff */
[----:B------:R-:W-:Y:S02]  /*9db0*/  SHF.R.U64 R2, R2, 0x3, RZ ;  /* 0x0000000302027819 */ /* 0x000fe400000012ff */
[----:B------:R-:W-:Y:S02]  /*9dc0*/  SHF.R.U64 R40, R40, 0x3, RZ ;  /* 0x0000000328287819 */ /* 0x000fe400000012ff */
[----:B------:R-:W-:-:S02]  /*9dd0*/  LOP3.LUT R2, R2, R107, RZ, 0x3c, !PT ;  /* 0x0000006b02027212 */ /* 0x000fc400078e3cff */
[----:B------:R-:W0:Y:S01]  /*9de0*/  @P1 LDC R107, c[0x0][0xbec] ;  /* 0x0002fb00ff6b1b82 */ /* 0x000e220000000800 */
[----:B------:R-:W-:Y:S01]  /*9df0*/  LOP3.LUT R40, R40, R41, RZ, 0x3c, !PT ;  /* 0x0000002928287212 */ /* 0x000fe200078e3cff */
[----:B------:R-:W-:Y:S01]  /*9e00*/  IMAD.X R41, RZ, RZ, R5, P0 ;  /* 0x000000ffff297224 */ /* 0x000fe200000e0605 */
[----:B------:R-:W-:Y:S02]  /*9e10*/  MOV R106, R4 ;  /* 0x00000004006a7202 */ /* 0x000fe40000000f00 */
[----:B------:R-:W-:Y:S02]  /*9e20*/  F2FP.BF16.F32.PACK_AB R5, R104, R105 ;  /* 0x000000696805723e */ /* 0x000fe400000010ff */
[----:B------:R-:W-:Y:S01]  /*9e30*/  F2FP.BF16.F32.PACK_AB R4, R96, R7 ;  /* 0x000000076004723e */ /* 0x000fe200000010ff */
[----:B------:R-:W1:Y:S01]  /*9e40*/  @P1 LDC R104, c[0x0][0xbf0] ;  /* 0x0002fc00ff681b82 */ /* 0x000e620000000800 */
[----:B------:R-:W-:-:S07]  /*9e50*/  F2FP.BF16.F32.PACK_AB R7, R102, R103 ;  /* 0x000000676607723e */ /* 0x000fce00000010ff */
[----:B------:R-:W-:Y:S01]  /*9e60*/  BAR.SYNC.DEFER_BLOCKING 0x1, 0x100 ;  /* 0x0044000000007b1d */ /* 0x000fe20000010000 */
[----:B------:R-:W-:Y:S01]  /*9e70*/  MOV R97, R38 ;  /* 0x0000002600617202 */ /* 0x000fe20000000f00 */
[----:B------:R-:W-:Y:S01]  /*9e80*/  VIADD R38, R18, UR60 ;  /* 0x0000003c12267c36 */ /* 0x000fe20008000000 */
[----:B------:R-:W-:Y:S01]  /*9e90*/  IADD3 R21, P0, R34, 0x6000, RZ ;  /* 0x0000600022157810 */ /* 0x000fe20007f1e0ff */
[----:B------:R-:W-:Y:S01]  /*9ea0*/  VIADD R39, R189, UR60 ;  /* 0x0000003cbd277c36 */ /* 0x000fe20008000000 */
[----:B------:R-:W-:Y:S01]  /*9eb0*/  MOV R103, R14 ;  /* 0x0000000e00677202 */ /* 0x000fe20000000f00 */
[----:B------:R-:W-:Y:S01]  /*9ec0*/  IMAD.U32 R14, RZ, RZ, UR8 ;  /* 0x00000008ff0e7e24 */ /* 0x000fe2000f8e00ff */
[----:B------:R-:W-:Y:S01]  /*9ed0*/  LOP3.LUT R20, R21, 0x380, RZ, 0xc0, !PT ;  /* 0x0000038015147812 */ /* 0x000fe200078ec0ff */
[----:B------:R-:W-:Y:S01]  /*9ee0*/  ULDC.64 UR8, c[0x0][0xae8] ;  /* 0x0002ba0000087ab9 */ /* 0x000fe20000000a00 */
[----:B------:R-:W-:Y:S02]  /*9ef0*/  MOV R15, R12 ;  /* 0x0000000c000f7202 */ /* 0x000fe40000000f00 */
[----:B------:R-:W-:-:S02]  /*9f00*/  SHF.R.U64 R20, R20, 0x3, RZ ;  /* 0x0000000314147819 */ /* 0x000fc400000012ff */
[----:B------:R-:W-:Y:S02]  /*9f10*/  IADD3 R27, P3, R34, 0x4000, RZ ;  /* 0x00004000221b7810 */ /* 0x000fe40007f7e0ff */
[----:B------:R-:W-:Y:S01]  /*9f20*/  LOP3.LUT R20, R20, R21, RZ, 0x3c, !PT ;  /* 0x0000001514147212 */ /* 0x000fe200078e3cff */
[----:B------:R-:W-:Y:S01]  /*9f30*/  IMAD.X R21, RZ, RZ, R35, P0 ;  /* 0x000000ffff157224 */ /* 0x000fe200000e0623 */
[----:B------:R-:W-:Y:S02]  /*9f40*/  IADD3 R25, P2, R34, 0x5000, RZ ;  /* 0x0000500022197810 */ /* 0x000fe40007f5e0ff */
[----:B------:R-:W-:Y:S02]  /*9f50*/  LOP3.LUT R26, R27, 0x380, RZ, 0xc0, !PT ;  /* 0x000003801b1a7812 */ /* 0x000fe400078ec0ff */
[----:B------:R-:W-:Y:S02]  /*9f60*/  LOP3.LUT R24, R25, 0x380, RZ, 0xc0, !PT ;  /* 0x0000038019187812 */ /* 0x000fe400078ec0ff */
[----:B------:R-:W-:Y:S01]  /*9f70*/  SHF.R.U64 R26, R26, 0x3, RZ ;  /* 0x000000031a1a7819 */ /* 0x000fe200000012ff */
[----:B------:R0:W-:Y:S01]  /*9f80*/  STSM.16.M88.4 [R106], R4 ;  /* 0x000000046a007844 */ /* 0x0001e20000000200 */
[----:B------:R-:W-:-:S02]  /*9f90*/  MOV R102, R36 ;  /* 0x0000002400667202 */ /* 0x000fc40000000f00 */
[----:B------:R-:W-:Y:S02]  /*9fa0*/  SHF.R.U64 R24, R24, 0x3, RZ ;  /* 0x0000000318187819 */ /* 0x000fe400000012ff */
[----:B------:R-:W-:Y:S01]  /*9fb0*/  LOP3.LUT R26, R26, R27, RZ, 0x3c, !PT ;  /* 0x0000001b1a1a7212 */ /* 0x000fe200078e3cff */
[--C-:B------:R-:W-:Y:S01]  /*9fc0*/  IMAD.X R27, RZ, RZ, R35.reuse, P3 ;  /* 0x000000ffff1b7224 */ /* 0x100fe200018e0623 */
[----:B------:R-:W-:Y:S01]  /*9fd0*/  LOP3.LUT R24, R24, R25, RZ, 0x3c, !PT ;  /* 0x0000001918187212 */ /* 0x000fe200078e3cff */
[----:B------:R-:W-:Y:S01]  /*9fe0*/  IMAD.X R25, RZ, RZ, R35, P2 ;  /* 0x000000ffff197224 */ /* 0x000fe200010e0623 */
[----:B------:R-:W-:Y:S02]  /*9ff0*/  MOV R96, R40 ;  /* 0x0000002800607202 */ /* 0x000fe40000000f00 */
[C---:B------:R-:W-:Y:S02]  /*a000*/  IADD3 R29, P4, R34.reuse, 0x3000, RZ ;  /* 0x00003000221d7810 */ /* 0x040fe40007f9e0ff */
[----:B------:R-:W-:-:S02]  /*a010*/  LOP3.LUT R3, R34, 0x380, RZ, 0xc0, !PT ;  /* 0x0000038022037812 */ /* 0x000fc400078ec0ff */
[----:B------:R-:W-:Y:S01]  /*a020*/  LOP3.LUT R28, R29, 0x380, RZ, 0xc0, !PT ;  /* 0x000003801d1c7812 */ /* 0x000fe200078ec0ff */
[----:B0-----:R-:W-:Y:S01]  /*a030*/  @P1 IMAD.HI.U32 R5, R38, R107, RZ ;  /* 0x0000006b26051227 */ /* 0x001fe200078e00ff */
[----:B------:R-:W-:Y:S02]  /*a040*/  F2FP.BF16.F32.PACK_AB R7, R98, R99 ;  /* 0x000000636207723e */ /* 0x000fe400000010ff */
[----:B------:R-:W-:Y:S01]  /*a050*/  SHF.R.U64 R28, R28, 0x3, RZ ;  /* 0x000000031c1c7819 */ /* 0x000fe200000012ff */
[----:B------:R-:W-:Y:S01]  /*a060*/  IMAD.MOV.U32 R4, RZ, RZ, R38 ;  /* 0x000000ffff047224 */ /* 0x000fe200078e0026 */
[----:B-1----:R-:W-:Y:S02]  /*a070*/  @P1 SHF.R.U32.HI R4, RZ, R104, R5 ;  /* 0x00000068ff041219 */ /* 0x002fe40000011605 */
[----:B------:R-:W-:Y:S02]  /*a080*/  MOV R104, R10 ;  /* 0x0000000a00687202 */ /* 0x000fe40000000f00 */
[--C-:B------:R-:W-:Y:S01]  /*a090*/  SHF.R.S32.HI R5, RZ, 0x1f, R4.reuse ;  /* 0x0000001fff057819 */ /* 0x100fe20000011404 */
[----:B------:R-:W-:Y:S01]  /*a0a0*/  IMAD.MOV R6, RZ, RZ, -R4 ;  /* 0x000000ffff067224 */ /* 0x000fe200078e0a04 */
[----:B------:R-:W-:-:S02]  /*a0b0*/  IADD3 R12, P0, R4, UR6, RZ ;  /* 0x00000006040c7c10 */ /* 0x000fc4000ff1e0ff */
[----:B------:R-:W-:Y:S01]  /*a0c0*/  F2FP.BF16.F32.PACK_AB R4, R94, R93 ;  /* 0x0000005d5e04723e */ /* 0x000fe200000010ff */
[----:B------:R-:W-:Y:S01]  /*a0d0*/  IMAD R11, R23, R6, R38 ;  /* 0x00000006170b7224 */ /* 0x000fe200078e0226 */
[----:B------:R-:W-:Y:S01]  /*a0e0*/  IADD3.X R13, R5, UR7, R14, P0, !PT ;  /* 0x00000007050d7c10 */ /* 0x000fe200087fe40e */
[----:B------:R-:W-:Y:S01]  /*a0f0*/  ULDC.64 UR6, c[0x0][0xb88] ;  /* 0x0002e20000067ab9 */ /* 0x000fe20000000a00 */
[----:B------:R-:W-:Y:S02]  /*a100*/  F2FP.BF16.F32.PACK_AB R5, R100, R101 ;  /* 0x000000656405723e */ /* 0x000fe400000010ff */
[----:B------:R-:W-:Y:S01]  /*a110*/  SHF.R.S32.HI R10, RZ, 0x1f, R11 ;  /* 0x0000001fff0a7819 */ /* 0x000fe2000001140b */
[----:B------:R-:W-:Y:S01]  /*a120*/  IMAD.WIDE.U32 R12, R11, UR6, R12 ;  /* 0x000000060b0c7c25 */ /* 0x000fe2000f8e000c */
[----:B------:R-:W-:Y:S02]  /*a130*/  F2FP.BF16.F32.PACK_AB R6, R95, R92 ;  /* 0x0000005c5f06723e */ /* 0x000fe400000010ff */
[----:B------:R-:W-:Y:S01]  /*a140*/  MOV R14, R8 ;  /* 0x00000008000e7202 */ /* 0x000fe20000000f00 */
[----:B------:R-:W-:Y:S01]  /*a150*/  IMAD R10, R10, UR6, RZ ;  /* 0x000000060a0a7c24 */ /* 0x000fe2000f8e02ff */
[----:B------:R-:W-:Y:S01]  /*a160*/  LOP3.LUT P0, RZ, R187, 0x3, RZ, 0xc0, !PT ;  /* 0x00000003bbff7812 */ /* 0x000fe2000780c0ff */
[----:B------:R0:W-:Y:S01]  /*a170*/  STSM.16.M88.4 [R15], R4 ;  /* 0x000000040f007844 */ /* 0x0001e20000000200 */
[----:B------:R-:W-:Y:S01]  /*a180*/  IMAD R92, R23, UR5, RZ ;  /* 0x00000005175c7c24 */ /* 0x000fe2000f8e02ff */
[----:B------:R-:W-:Y:S01]  /*a190*/  F2FP.BF16.F32.PACK_AB R8, R91, R90 ;  /* 0x0000005a5b08723e */ /* 0x000fe200000010ff */
[----:B------:R-:W-:Y:S01]  /*a1a0*/  IMAD R37, R11, UR7, R10 ;  /* 0x000000070b257c24 */ /* 0x000fe2000f8e020a */
[----:B------:R-:W-:Y:S01]  /*a1b0*/  ULDC.64 UR6, c[0x0][0xb50] ;  /* 0x0002d40000067ab9 */ /* 0x000fe20000000a00 */
[----:B------:R-:W-:-:S02]  /*a1c0*/  F2FP.BF16.F32.PACK_AB R9, R43, R42 ;  /* 0x0000002a2b09723e */ /* 0x000fc400000010ff */
[----:B------:R-:W-:Y:S02]  /*a1d0*/  F2FP.BF16.F32.PACK_AB R10, R45, R44 ;  /* 0x0000002c2d0a723e */ /* 0x000fe400000010ff */
[----:B------:R-:W-:Y:S02]  /*a1e0*/  F2FP.BF16.F32.PACK_AB R11, R47, R46 ;  /* 0x0000002e2f0b723e */ /* 0x000fe400000010ff */
[----:B------:R-:W-:Y:S02]  /*a1f0*/  LEA R36, P3, R12, UR6, 0x2 ;  /* 0x000000060c247c11 */ /* 0x000fe4000f8610ff */
[C---:B------:R-:W-:Y:S01]  /*a200*/  ISETP.GE.OR P2, PT, R39.reuse, R92, P0 ;  /* 0x0000005c2700720c */ /* 0x040fe20000746670 */
[----:B------:R1:W-:Y:S01]  /*a210*/  STSM.16.M88.4 [R14], R8 ;  /* 0x000000080e007844 */ /* 0x0003e20000000200 */
[----:B------:R-:W-:Y:S01]  /*a220*/  LOP3.LUT R28, R28, R29, RZ, 0x3c, !PT ;  /* 0x0000001d1c1c7212 */ /* 0x000fe200078e3cff */
[----:B0-----:R-:W-:Y:S01]  /*a230*/  VIADD R5, R39, 0x8 ;  /* 0x0000000827057836 */ /* 0x001fe20000000000 */
[----:B------:R-:W-:Y:S01]  /*a240*/  F2FP.BF16.F32.PACK_AB R4, R49, R48 ;  /* 0x000000303104723e */ /* 0x000fe200000010ff */
[----:B------:R-:W-:Y:S01]  /*a250*/  IMAD.IADD R7, R13, 0x1, R37 ;  /* 0x000000010d077824 */ /* 0x000fe200078e0225 */
[----:B------:R-:W-:Y:S01]  /*a260*/  F2FP.BF16.F32.PACK_AB R6, R53, R52 ;  /* 0x000000343506723e */ /* 0x000fe200000010ff */
[----:B------:R-:W-:Y:S01]  /*a270*/  SHFL.IDX PT, R90, R36, RZ, 0x1c1f ;  /* 0x001c1fff245a7589 */ /* 0x000fe200000e0000 */
[----:B------:R-:W-:Y:S01]  /*a280*/  ISETP.GE.OR P0, PT, R5, R92, P0 ;  /* 0x0000005c0500720c */ /* 0x000fe20000706670 */
[----:B------:R-:W-:Y:S01]  /*a290*/  IMAD.X R29, RZ, RZ, R35, P4 ;  /* 0x000000ffff1d7224 */ /* 0x000fe200020e0623 */
[----:B------:R-:W-:-:S02]  /*a2a0*/  LEA.HI.X R37, R12, UR7, R7, 0x2, P3 ;  /* 0x000000070c257c11 */ /* 0x000fc400098f1407 */
        /* <DEDUP_REMOVED lines=11> */
[----:B------:R-:W-:Y:S01]  /*a360*/  F2FP.BF16.F32.PACK_AB R9, R67, R66 ;  /* 0x000000424309723e */ /* 0x000fe200000010ff */
[----:B------:R-:W-:Y:S01]  /*a370*/  STSM.16.M88.4 [R103], R12 ;  /* 0x0000000c67007844 */ /* 0x000fe20000000200 */
[----:B------:R-:W-:Y:S01]  /*a380*/  F2FP.BF16.F32.PACK_AB R10, R69, R68 ;  /* 0x00000044450a723e */ /* 0x000fe200000010ff */
[----:B------:R-:W2:Y:S01]  /*a390*/  @P1 LDC R61, c[0x0][0xbf0] ;  /* 0x0002fc00ff3d1b82 */ /* 0x000ea20000000800 */
[----:B------:R-:W-:Y:S01]  /*a3a0*/  F2FP.BF16.F32.PACK_AB R11, R71, R70 ;  /* 0x00000046470b723e */ /* 0x000fe200000010ff */
[----:B------:R-:W3:Y:S01]  /*a3b0*/  SHFL.IDX PT, R57, R37, 0x1, 0x1c1f ;  /* 0x003c1f0025397f89 */ /* 0x000ee200000e0000 */
[----:B------:R-:W-:Y:S02]  /*a3c0*/  SHF.R.U64 R3, R3, 0x3, RZ ;  /* 0x0000000303037819 */ /* 0x000fe400000012ff */
[----:B------:R-:W-:Y:S01]  /*a3d0*/  IADD3 R31, P5, R34, 0x2000, RZ ;  /* 0x00002000221f7810 */ /* 0x000fe20007fbe0ff */
[----:B------:R4:W-:Y:S01]  /*a3e0*/  STSM.16.M88.4 [R102], R8 ;  /* 0x0000000866007844 */ /* 0x0009e20000000200 */
[----:B------:R-:W-:Y:S01]  /*a3f0*/  LOP3.LUT R34, R3, R34, RZ, 0x3c, !PT ;  /* 0x0000002203227212 */ /* 0x000fe200078e3cff */
[----:B------:R-:W-:Y:S01]  /*a400*/  IMAD.X R3, RZ, RZ, R35, P6 ;  /* 0x000000ffff037224 */ /* 0x000fe200030e0623 */
[----:B------:R-:W-:Y:S01]  /*a410*/  UIMAD UR5, UR12, UR8, URZ ;  /* 0x000000080c0572a4 */ /* 0x000fe2000f8e023f */
[----:B------:R0:W-:Y:S01]  /*a420*/  STSM.16.M88.4 [R97], R72 ;  /* 0x0000004861007844 */ /* 0x0001e20000000200 */
[----:B------:R-:W-:Y:S01]  /*a430*/  UIMAD.WIDE.U32 UR6, UR15, UR8, URZ ;  /* 0x000000080f0672a5 */ /* 0x000fe2000f8e003f */
[----:B------:R-:W-:-:S02]  /*a440*/  LOP3.LUT R30, R31, 0x380, RZ, 0xc0, !PT ;  /* 0x000003801f1e7812 */ /* 0x000fc400078ec0ff */
[----:B------:R1:W-:Y:S01]  /*a450*/  STSM.16.M88.4 [R96], R80 ;  /* 0x0000005060007844 */ /* 0x0003e20000000200 */
[----:B------:R-:W-:Y:S01]  /*a460*/  UIMAD UR5, UR15, UR9, UR5 ;  /* 0x000000090f0572a4 */ /* 0x000fe2000f8e0205 */
[----:B------:R-:W-:Y:S01]  /*a470*/  SHF.R.U64 R30, R30, 0x3, RZ ;  /* 0x000000031e1e7819 */ /* 0x000fe200000012ff */
[----:B------:R-:W-:Y:S01]  /*a480*/  BAR.SYNC.DEFER_BLOCKING 0x1, 0x100 ;  /* 0x0044000000007b1d */ /* 0x000fe20000010000 */
[----:B------:R-:W-:Y:S02]  /*a490*/  UIMAD UR8, UR13, UR10, URZ ;  /* 0x0000000a0d0872a4 */ /* 0x000fe4000f8e023f */
[----:B------:R-:W-:Y:S01]  /*a4a0*/  LOP3.LUT R30, R30, R31, RZ, 0x3c, !PT ;  /* 0x0000001f1e1e7212 */ /* 0x000fe200078e3cff */
[----:B------:R-:W-:Y:S01]  /*a4b0*/  UIADD3 UR7, UR7, UR5, URZ ;  /* 0x0000000507077290 */ /* 0x000fe2000fffe03f */
[----:B------:R-:W-:Y:S01]  /*a4c0*/  IMAD.X R31, RZ, RZ, R35, P5 ;  /* 0x000000ffff1f7224 */ /* 0x000fe200028e0623 */
[----:B------:R-:W-:Y:S02]  /*a4d0*/  UIMAD UR5, UR14, UR11, UR8 ;  /* 0x0000000b0e0572a4 */ /* 0x000fe4000f8e0208 */
[----:B------:R-:W-:Y:S01]  /*a4e0*/  UIMAD.WIDE.U32 UR6, UR14, UR10, UR6 ;  /* 0x0000000a0e0672a5 */ /* 0x000fe2000f8e0006 */
[----:B------:R-:W-:Y:S01]  /*a4f0*/  ULDC.64 UR8, c[0x0][0xae0] ;  /* 0x0002b80000087ab9 */ /* 0x000fe20000000a00 */
[----:B0-----:R0:W-:Y:S04]  /*a500*/  @!P2 ST.E desc[UR16][R90.64], R89 ;  /* 0x000000595a00a985 */ /* 0x0011e8000c101910 */
[----:B---3--:R0:W-:Y:S04]  /*a510*/  @!P0 ST.E desc[UR16][R56.64], R88 ;  /* 0x0000005838008985 */ /* 0x0081e8000c101910 */
[----:B------:R3:W5:Y:S04]  /*a520*/  LD.E.128 R4, desc[UR16][R28.64] ;  /* 0x000000101c047980 */ /* 0x000768000c101d00 */
[----:B----4-:R1:W5:Y:S04]  /*a530*/  LD.E.128 R8, desc[UR16][R2.64] ;  /* 0x0000001002087980 */ /* 0x010368000c101d00 */
[----:B------:R4:W5:Y:S01]  /*a540*/  LD.E.128 R12, desc[UR16][R20.64] ;  /* 0x00000010140c7980 */ /* 0x000962000c101d00 */
[----:B---3--:R-:W-:Y:S01]  /*a550*/  IMAD R28, R22, 0x20, R185 ;  /* 0x00000020161c7824 */ /* 0x008fe200078e02b9 */
[----:B------:R-:W-:-:S02]  /*a560*/  UIADD3 UR5, UR7, UR5, URZ ;  /* 0x0000000507057290 */ /* 0x000fc4000fffe03f */
[----:B------:R3:W5:Y:S01]  /*a570*/  LD.E.128 R48, desc[UR16][R24.64] ;  /* 0x0000001018307980 */ /* 0x000762000c101d00 */
[----:B------:R-:W-:-:S03]  /*a580*/  VIADD R28, R28, UR60 ;  /* 0x0000003c1c1c7c36 */ /* 0x000fc60008000000 */
[----:B------:R-:W5:Y:S01]  /*a590*/  LD.E.128 R44, desc[UR16][R34.64] ;  /* 0x00000010222c7980 */ /* 0x000f62000c101d00 */
[----:B-1----:R-:W-:-:S03]  /*a5a0*/  @P1 IMAD.HI.U32 R2, R28, R59, RZ ;  /* 0x0000003b1c021227 */ /* 0x002fc600078e00ff */
[----:B------:R-:W5:Y:S01]  /*a5b0*/  LD.E.128 R40, desc[UR16][R32.64] ;  /* 0x0000001020287980 */ /* 0x000f62000c101d00 */
[----:B----4-:R-:W-:Y:S01]  /*a5c0*/  IMAD.MOV.U32 R21, RZ, RZ, R28 ;  /* 0x000000ffff157224 */ /* 0x010fe200078e001c */
[----:B--2---:R-:W-:Y:S02]  /*a5d0*/  @P1 SHF.R.U32.HI R21, RZ, R61, R2 ;  /* 0x0000003dff151219 */ /* 0x004fe40000011602 */
[----:B------:R-:W5:Y:S02]  /*a5e0*/  LD.E.128 R36, desc[UR16][R30.64] ;  /* 0x000000101e247980 */ /* 0x000f64000c101d00 */
[--C-:B------:R-:W-:Y:S01]  /*a5f0*/  SHF.R.S32.HI R20, RZ, 0x1f, R21.reuse ;  /* 0x0000001fff147819 */ /* 0x100fe20000011415 */
[----:B---3--:R-:W-:Y:S01]  /*a600*/  IMAD.MOV R24, RZ, RZ, -R21 ;  /* 0x000000ffff187224 */ /* 0x008fe200078e0a15 */
[----:B------:R1:W5:Y:S01]  /*a610*/  LD.E.128 R52, desc[UR16][R26.64] ;  /* 0x000000101a347980 */ /* 0x000362000c101d00 */
[----:B------:R-:W-:Y:S02]  /*a620*/  IMAD.U32 R3, RZ, RZ, UR7 ;  /* 0x00000007ff037e24 */ /* 0x000fe4000f8e00ff */
[----:B------:R-:W-:Y:S01]  /*a630*/  IMAD R20, R20, UR8, RZ ;  /* 0x0000000814147c24 */ /* 0x000fe2000f8e02ff */
[----:B------:R-:W-:Y:S01]  /*a640*/  @!PT LDS RZ, [RZ] ;  /* 0x00000000fffff984 */ /* 0x000fe20000000800 */
[----:B------:R-:W-:Y:S01]  /*a650*/  @!PT LDS RZ, [RZ] ;  /* 0x00000000fffff984 */ /* 0x000fe20000000800 */
[----:B------:R-:W-:Y:S01]  /*a660*/  @!PT LDS RZ, [RZ] ;  /* 0x00000000fffff984 */ /* 0x000fe20000000800 */
[----:B------:R-:W-:Y:S01]  /*a670*/  @!PT LDS RZ, [RZ] ;  /* 0x00000000fffff984 */ /* 0x000fe20000000800 */
[----:B------:R2:W-:Y:S06]  /*a680*/  MEMBAR.ALL.CTA ;  /* 0x0000000000007992 */ /* 0x0005ec0000008000 */
[----:B--2---:R-:W2:Y:S01]  /*a690*/  FENCE.VIEW.ASYNC.S ;  /* 0x00000000000073c6 */ /* 0x004ea20000000000 */
[----:B------:R-:W-:-:S02]  /*a6a0*/  IMAD R23, R23, R24, R28 ;  /* 0x0000001817177224 */ /* 0x000fc400078e021c */
[----:B------:R-:W-:Y:S01]  /*a6b0*/  IMAD.U32 R2, RZ, RZ, UR6 ;  /* 0x00000006ff027e24 */ /* 0x000fe2000f8e00ff */
[----:B------:R-:W-:Y:S01]  /*a6c0*/  ULDC.64 UR6, c[0x0][0xad8] ;  /* 0x0002b60000067ab9 */ /* 0x000fe20000000a00 */
[----:B------:R-:W-:Y:S02]  /*a6d0*/  IMAD.U32 R3, RZ, RZ, UR5 ;  /* 0x00000005ff037e24 */ /* 0x000fe4000f8e00ff */
[C---:B------:R-:W-:Y:S01]  /*a6e0*/  IMAD R25, R21.reuse, UR9, R20 ;  /* 0x0000000915197c24 */ /* 0x040fe2000f8e0214 */
[----:B------:R-:W-:Y:S01]  /*a6f0*/  SHF.R.S32.HI R20, RZ, 0x1f, R23 ;  /* 0x0000001fff147819 */ /* 0x000fe20000011417 */
[----:B------:R-:W-:-:S04]  /*a700*/  IMAD.WIDE.U32 R2, R21, UR8, R2 ;  /* 0x0000000815027c25 */ /* 0x000fc8000f8e0002 */
[----:B------:R-:W-:Y:S02]  /*a710*/  IMAD.IADD R3, R3, 0x1, R25 ;  /* 0x0000000103037824 */ /* 0x000fe400078e0219 */
[----:B------:R-:W-:Y:S02]  /*a720*/  IMAD R20, R20, UR6, RZ ;  /* 0x0000000614147c24 */ /* 0x000fe4000f8e02ff */
[----:B-1----:R-:W-:Y:S02]  /*a730*/  VIADD R27, R185, UR60 ;  /* 0x0000003cb91b7c36 */ /* 0x002fe40008000000 */
[C---:B------:R-:W-:Y:S02]  /*a740*/  IMAD R25, R23.reuse, UR7, R20 ;  /* 0x0000000717197c24 */ /* 0x040fe4000f8e0214 */
[----:B------:R-:W-:Y:S01]  /*a750*/  IMAD.WIDE.U32 R2, R23, UR6, R2 ;  /* 0x0000000617027c25 */ /* 0x000fe2000f8e0002 */
[----:B------:R-:W-:Y:S01]  /*a760*/  ISETP.GE.AND P2, PT, R27, R92, PT ;  /* 0x0000005c1b00720c */ /* 0x000fe20003f46270 */
[----:B------:R-:W-:-:S02]  /*a770*/  ULDC.64 UR6, c[0x0][0xa80] ;  /* 0x0002a00000067ab9 */ /* 0x000fc40000000a00 */
[----:B------:R-:W-:Y:S01]  /*a780*/  VIADD R0, R0, 0x34820 ;  /* 0x0003482000007836 */ /* 0x000fe20000000000 */
[C---:B------:R-:W-:Y:S01]  /*a790*/  LEA R23, P3, R2.reuse, UR6, 0x1 ;  /* 0x0000000602177c11 */ /* 0x040fe2000f8608ff */
[----:B------:R-:W-:Y:S02]  /*a7a0*/  IMAD.IADD R3, R3, 0x1, R25 ;  /* 0x0000000103037824 */ /* 0x000fe400078e0219 */
[----:B------:R-:W-:Y:S01]  /*a7b0*/  VIADD R21, R27, 0x20 ;  /* 0x000000201b157836 */ /* 0x000fe20000000000 */
[----:B------:R-:W-:Y:S02]  /*a7c0*/  PRMT R0, RZ, 0x654, R0 ;  /* 0x00000654ff007816 */ /* 0x000fe40000000000 */
[----:B------:R-:W-:Y:S02]  /*a7d0*/  LEA.HI.X R24, R2, UR7, R3, 0x1, P3 ;  /* 0x0000000702187c11 */ /* 0x000fe400098f0c03 */
[-C--:B------:R-:W-:Y:S01]  /*a7e0*/  ISETP.GE.AND P0, PT, R21, R92.reuse, PT ;  /* 0x0000005c1500720c */ /* 0x080fe20003f06270 */
[----:B------:R-:W-:Y:S01]  /*a7f0*/  VIADD R21, R27, 0x40 ;  /* 0x000000401b157836 */ /* 0x000fe20000000000 */
[----:B--2---:R1:W-:Y:S01]  /*a800*/  SYNCS.ARRIVE.TRANS64.RED.A1T0 RZ, [R0+URZ], RZ ;  /* 0x000000ff00ff79a7 */ /* 0x0043e2000810043f */
[----:B------:R0:W2:Y:S01]  /*a810*/  SHFL.IDX PT, R20, R23, RZ, 0x181f ;  /* 0x00181fff17147589 */ /* 0x0000a200000e0000 */
[----:B------:R-:W-:Y:S02]  /*a820*/  BSSY B1, `(.L_x_2277) ;  /* 0x000000e000017945 */ /* 0x000fe40003800000 */
[----:B------:R-:W-:Y:S01]  /*a830*/  ISETP.GE.AND P1, PT, R21, R92, PT ;  /* 0x0000005c1500720c */ /* 0x000fe20003f26270 */
[----:B-1----:R0:W1:Y:S01]  /*a840*/  SHFL.IDX PT, R0, R24, RZ, 0x181f ;  /* 0x00181fff18007589 */ /* 0x00206200000e0000 */
[----:B------:R-:W-:Y:S11]  /*a850*/  @P2 BRA `(.L_x_2278) ;  /* 0x0000000000282947 */ /* 0x000ff60003800000 */
[----:B------:R-:W-:Y:S01]  /*a860*/  ULDC UR5, c[0x0][0xac8] ;  /* 0x0002b20000057ab9 */ /* 0x000fe20000000800 */
[----:B------:R-:W-:Y:S01]  /*a870*/  ULDC.64 UR6, c[0x0][0x208] ;  /* 0x0000820000067ab9 */ /* 0x000fe20000000a00 */
[----:B------:R-:W-:Y:S02]  /*a880*/  ISETP.GE.AND P2, PT, R16, UR5, PT ;  /* 0x0000000510007c0c */ /* 0x000fe4000bf46270 */
[----:B------:R-:W-:-:S11]  /*a890*/  ISETP.GE.AND P3, PT, R19, UR5, PT ;  /* 0x0000000513007c0c */ /* 0x000fd6000bf66270 */
[CC--:B--2---:R-:W-:Y:S02]  /*a8a0*/  @!P2 LEA R2, P4, R16.reuse, R20.reuse, 0x1 ;  /* 0x000000141002a211 */ /* 0x0c4fe400078808ff */
[C---:B------:R-:W-:Y:S02]  /*a8b0*/  @!P3 LEA R20, P5, R19.reuse, R20, 0x1 ;  /* 0x000000141314b211 */ /* 0x040fe400078a08ff */
[-C--:B-1----:R-:W-:Y:S02]  /*a8c0*/  @!P2 LEA.HI.X R3, R16, R0.reuse, R193, 0x1, P4 ;  /* 0x000000001003a211 */ /* 0x082fe400020f0cc1 */
[----:B------:R-:W-:-:S03]  /*a8d0*/  @!P3 LEA.HI.X R21, R19, R0, R192, 0x1, P5 ;  /* 0x000000001315b211 */ /* 0x000fc600028f0cc0 */
[----:B-----5:R3:W-:Y:S04]  /*a8e0*/  @!P2 ST.E.128 desc[UR6][R2.64], R44 ;  /* 0x0000002c0200a985 */ /* 0x0207e8000c101d06 */
[----:B------:R3:W-:Y:S02]  /*a8f0*/  @!P3 ST.E.128 desc[UR6][R20.64], R52 ;  /* 0x000000341400b985 */ /* 0x0007e4000c101d06 */
.L_x_2278:
[----:B------:R-:W-:Y:S05]  /*a900*/  BSYNC B1 ;  /* 0x0000000000017941 */ /* 0x000fea0003800000 */
.L_x_2277:
[----:B-1----:R1:W4:Y:S01]  /*a910*/  SHFL.IDX PT, R0, R24, 0x1, 0x181f ;  /* 0x00381f0018007f89 */ /* 0x00232200000e0000 */
[----:B------:R-:W-:Y:S03]  /*a920*/  BSSY B1, `(.L_x_2279) ;  /* 0x000000d000017945 */ /* 0x000fe60003800000 */
[----:B--23--:R1:W2:Y:S01]  /*a930*/  SHFL.IDX PT, R20, R23, 0x1, 0x181f ;  /* 0x00381f0017147f89 */ /* 0x00c2a200000e0000 */
[----:B------:R-:W-:Y:S05]  /*a940*/  @P0 BRA `(.L_x_2280) ;  /* 0x0000000000280947 */ /* 0x000fea0003800000 */
[----:B------:R-:W-:Y:S01]  /*a950*/  ULDC UR5, c[0x0][0xac8] ;  /* 0x0002b20000057ab9 */ /* 0x000fe20000000800 */
[----:B------:R-:W-:Y:S01]  /*a960*/  ULDC.64 UR6, c[0x0][0x208] ;  /* 0x0000820000067ab9 */ /* 0x000fe20000000a00 */
[----:B------:R-:W-:Y:S02]  /*a970*/  ISETP.GE.AND P3, PT, R16, UR5, PT ;  /* 0x0000000510007c0c */ /* 0x000fe4000bf66270 */
[----:B------:R-:W-:-:S11]  /*a980*/  ISETP.GE.AND P4, PT, R19, UR5, PT ;  /* 0x0000000513007c0c */ /* 0x000fd6000bf86270 */
[CC--:B--2---:R-:W-:Y:S02]  /*a990*/  @!P3 LEA R2, P0, R16.reuse, R20.reuse, 0x1 ;  /* 0x000000141002b211 */ /* 0x0c4fe400078008ff */
[C---:B------:R-:W-:Y:S02]  /*a9a0*/  @!P4 LEA R20, P2, R19.reuse, R20, 0x1 ;  /* 0x000000141314c211 */ /* 0x040fe400078408ff */
[-C--:B----4-:R-:W-:Y:S02]  /*a9b0*/  @!P3 LEA.HI.X R3, R16, R0.reuse, R193, 0x1, P0 ;  /* 0x000000001003b211 */ /* 0x090fe400000f0cc1 */
[----:B------:R-:W-:-:S03]  /*a9c0*/  @!P4 LEA.HI.X R21, R19, R0, R192, 0x1, P2 ;  /* 0x000000001315c211 */ /* 0x000fc600010f0cc0 */
[----:B-----5:R3:W-:Y:S04]  /*a9d0*/  @!P3 ST.E.128 desc[UR6][R2.64], R40 ;  /* 0x000000280200b985 */ /* 0x0207e8000c101d06 */
[----:B------:R3:W-:Y:S02]  /*a9e0*/  @!P4 ST.E.128 desc[UR6][R20.64], R48 ;  /* 0x000000301400c985 */ /* 0x0007e4000c101d06 */
.L_x_2280:
[----:B------:R-:W-:Y:S05]  /*a9f0*/  BSYNC B1 ;  /* 0x0000000000017941 */ /* 0x000fea0003800000 */
.L_x_2279:
[----:B----4-:R4:W0:Y:S01]  /*aa00*/  SHFL.IDX PT, R0, R24, 0x2, 0x181f ;  /* 0x00581f0018007f89 */ /* 0x01082200000e0000 */
        /* <DEDUP_REMOVED lines=11> */
[----:B-----5:R3:W-:Y:S04]  /*aac0*/  @!P2 ST.E.128 desc[UR6][R2.64], R36 ;  /* 0x000000240200a985 */ /* 0x0207e8000c101d06 */
[----:B------:R3:W-:Y:S02]  /*aad0*/  @!P3 ST.E.128 desc[UR6][R20.64], R12 ;  /* 0x0000000c1400b985 */ /* 0x0007e4000c101d06 */
.L_x_2282:
[----:B------:R-:W-:Y:S05]  /*aae0*/  BSYNC B1 ;  /* 0x0000000000017941 */ /* 0x000fea0003800000 */
.L_x_2281:
[----:B---3--:R-:W-:Y:S01]  /*aaf0*/  VIADD R3, R27, 0x60 ;  /* 0x000000601b037836 */ /* 0x008fe20000000000 */
[----:B01--4-:R-:W3:Y:S04]  /*ab00*/  SHFL.IDX PT, R24, R24, 0x3, 0x181f ;  /* 0x00781f0018187f89 */ /* 0x013ee800000e0000 */
[----:B------:R-:W-:Y:S01]  /*ab10*/  ISETP.GE.AND P0, PT, R3, R92, PT ;  /* 0x0000005c0300720c */ /* 0x000fe20003f06270 */
[----:B------:R-:W4:-:S12]  /*ab20*/  SHFL.IDX PT, R23, R23, 0x3, 0x181f ;  /* 0x00781f0017177f89 */ /* 0x000f1800000e0000 */
[----:B------:R-:W-:Y:S05]  /*ab30*/  @P0 BRA `(.L_x_2283) ;  /* 0x0000000800b40947 */ /* 0x000fea0003800000 */
[----:B------:R-:W-:Y:S01]  /*ab40*/  ULDC UR5, c[0x0][0xac8] ;  /* 0x0002b20000057ab9 */ /* 0x000fe20000000800 */
[----:B------:R-:W-:Y:S01]  /*ab50*/  ULDC.64 UR6, c[0x0][0x208] ;  /* 0x0000820000067ab9 */ /* 0x000fe20000000a00 */
[----:B------:R-:W-:-:S13]  /*ab60*/  ISETP.GE.AND P1, PT, R16, UR5, PT ;  /* 0x0000000510007c0c */ /* 0x000fda000bf26270 */
[----:B----4-:R-:W-:-:S04]  /*ab70*/  @!P1 LEA R2, P0, R16, R23, 0x1 ;  /* 0x0000001710029211 */ /* 0x010fc800078008ff */
[----:B---3--:R-:W-:Y:S02]  /*ab80*/  @!P1 LEA.HI.X R3, R16, R24, R193, 0x1, P0 ;  /* 0x0000001810039211 */ /* 0x008fe400000f0cc1 */
        /* <DEDUP_REMOVED lines=8> */
.L_x_2276:
[----:B------:R-:W0:Y:S01]  /*ac10*/  LDC R8, c[0x0][0xbe8] ;  /* 0x0002fa00ff087b82 */ /* 0x000e220000000800 */
[----:B------:R-:W-:Y:S01]  /*ac20*/  R2UR UR6, R23 ;  /* 0x00000000170672ca */ /* 0x000fe200000e0000 */
[----:B------:R-:W-:Y:S01]  /*ac30*/  BSSY B1, `(.L_x_2284) ;  /* 0x0000035000017945 */ /* 0x000fe20003800000 */
[----:B------:R-:W-:Y:S01]  /*ac40*/  R2UR UR5, R184 ;  /* 0x00000000b80572ca */ /* 0x000fe200000e0000 */
[----:B------:R-:W-:Y:S01]  /*ac50*/  IMAD R6, R22, 0x20, R185 ;  /* 0x0000002016067824 */ /* 0x000fe200078e02b9 */
[----:B------:R-:W-:-:S09]  /*ac60*/  ISETP.GE.AND P0, PT, R194, 0x80, PT ;  /* 0x00000080c200780c */ /* 0x000fd20003f06270 */
[----:B------:R-:W-:Y:S02]  /*ac70*/  USHF.R.S32.HI UR8, URZ, 0x1f, UR6 ;  /* 0x0000001f3f087899 */ /* 0x000fe40008011406 */
[----:B------:R-:W-:Y:S01]  /*ac80*/  USHF.R.S32.HI UR9, URZ, 0x1f, UR5 ;  /* 0x0000001f3f097899 */ /* 0x000fe20008011405 */
[----:B0-----:R-:W-:-:S13]  /*ac90*/  ISETP.NE.AND P1, PT, R8, 0x1, PT ;  /* 0x000000010800780c */ /* 0x001fda0003f25270 */
[----:B------:R-:W0:Y:S08]  /*aca0*/  @P1 LDC R9, c[0x0][0xbec] ;  /* 0x0002fb00ff091b82 */ /* 0x000e300000000800 */
[----:B------:R-:W1:Y:S01]  /*acb0*/  @P1 LDC R11, c[0x0][0xbf0] ;  /* 0x0002fc00ff0b1b82 */ /* 0x000e620000000800 */
[----:B------:R-:W-:Y:S05]  /*acc0*/  @P0 BRA `(.L_x_2285) ;  /* 0x0000000000ac0947 */ /* 0x000fea0003800000 */
[----:B------:R-:W2:Y:S01]  /*acd0*/  S2R R0, SR_TID.X ;  /* 0x0000000000007919 */ /* 0x000ea20000002100 */
[----:B------:R-:W3:Y:S01]  /*ace0*/  LDC R3, c[0x0][0xbe8] ;  /* 0x0002fa00ff037b82 */ /* 0x000ee20000000800 */
[----:B------:R-:W-:Y:S01]  /*acf0*/  IMAD.U32 R4, RZ, RZ, UR60 ;  /* 0x0000003cff047e24 */ /* 0x000fe2000f8e00ff */
[----:B------:R-:W-:Y:S02]  /*ad00*/  ULDC UR5, c[0x0][0xa88] ;  /* 0x0002a20000057ab9 */ /* 0x000fe40000000800 */
[----:B---3--:R-:W-:Y:S02]  /*ad10*/  IMAD R5, R3, UR5, RZ ;  /* 0x0000000503057c24 */ /* 0x008fe4000f8e02ff */
[----:B--2---:R-:W-:-:S04]  /*ad20*/  IADD3 R4, R4, -0x80, R0 ;  /* 0xffffff8004047810 */ /* 0x004fc80007ffe000 */
[----:B------:R-:W-:-:S13]  /*ad30*/  ISETP.GE.AND P0, PT, R4, R5, PT ;  /* 0x000000050400720c */ /* 0x000fda0003f06270 */
[----:B------:R-:W-:Y:S05]  /*ad40*/  @P0 BRA `(.L_x_2285) ;  /* 0x00000000008c0947 */ /* 0x000fea0003800000 */
[----:B------:R-:W-:Y:S01]  /*ad50*/  ISETP.NE.AND P0, PT, R3, 0x1, PT ;  /* 0x000000010300780c */ /* 0x000fe20003f05270 */
[----:B------:R-:W-:Y:S01]  /*ad60*/  ULDC.64 UR10, c[0x0][0xb90] ;  /* 0x0002e400000a7ab9 */ /* 0x000fe20000000a00 */
[----:B------:R-:W-:Y:S01]  /*ad70*/  R2UR UR13, R23 ;  /* 0x00000000170d72ca */ /* 0x000fe200000e0000 */
[----:B------:R-:W-:Y:S01]  /*ad80*/  UIMAD UR5, UR8, UR10, URZ ;  /* 0x0000000a080572a4 */ /* 0x000fe2000f8e023f */
[----:B------:R-:W-:Y:S01]  /*ad90*/  R2UR UR12, R184 ;  /* 0x00000000b80c72ca */ /* 0x000fe200000e0000 */
[----:B------:R-:W-:-:S08]  /*ada0*/  IMAD.MOV.U32 R2, RZ, RZ, R4 ;  /* 0x000000ffff027224 */ /* 0x000fd000078e0004 */
[----:B------:R-:W2:Y:S02]  /*adb0*/  @P0 LDC R5, c[0x0][0xbec] ;  /* 0x0002fb00ff050b82 */ /* 0x000ea40000000800 */
[----:B------:R-:W-:Y:S02]  /*adc0*/  UIMAD.WIDE.U32 UR6, UR13, UR10, URZ ;  /* 0x0000000a0d0672a5 */ /* 0x000fe4000f8e003f */
[----:B------:R-:W-:-:S03]  /*add0*/  UIMAD UR5, UR13, UR11, UR5 ;  /* 0x0000000b0d0572a4 */ /* 0x000fc6000f8e0205 */
[----:B------:R-:W-:Y:S01]  /*ade0*/  ULDC.64 UR10, c[0x0][0xb98] ;  /* 0x0002e600000a7ab9 */ /* 0x000fe20000000a00 */
[----:B------:R-:W3:Y:S01]  /*adf0*/  @P0 LDC R7, c[0x0][0xbf0] ;  /* 0x0002fc00ff070b82 */ /* 0x000ee20000000800 */
[----:B------:R-:W-:Y:S02]  /*ae00*/  UIADD3 UR7, UR7, UR5, URZ ;  /* 0x0000000507077290 */ /* 0x000fe4000fffe03f */
[----:B------:R-:W-:Y:S02]  /*ae10*/  UIMAD UR5, UR9, UR10, URZ ;  /* 0x0000000a090572a4 */ /* 0x000fe4000f8e023f */
[----:B------:R-:W-:Y:S02]  /*ae20*/  UIMAD.WIDE.U32 UR6, UR12, UR10, UR6 ;  /* 0x0000000a0c0672a5 */ /* 0x000fe4000f8e0006 */
[----:B------:R-:W-:-:S03]  /*ae30*/  UIMAD UR5, UR12, UR11, UR5 ;  /* 0x0000000b0c0572a4 */ /* 0x000fc6000f8e0205 */
[----:B------:R-:W-:Y:S01]  /*ae40*/  ULDC.64 UR10, c[0x0][0xb88] ;  /* 0x0002e200000a7ab9 */ /* 0x000fe20000000a00 */
[----:B------:R-:W-:Y:S01]  /*ae50*/  ULDC.64 UR12, c[0x0][0x208] ;  /* 0x00008200000c7ab9 */ /* 0x000fe20000000a00 */
[----:B--2---:R-:W-:-:S05]  /*ae60*/  @P0 IMAD.HI.U32 R0, R4, R5, RZ ;  /* 0x0000000504000227 */ /* 0x004fca00078e00ff */
[----:B---3--:R-:W-:-:S05]  /*ae70*/  @P0 SHF.R.U32.HI R2, RZ, R7, R0 ;  /* 0x00000007ff020219 */ /* 0x008fca0000011600 */
[----:B------:R-:W-:-:S04]  /*ae80*/  IMAD.MOV R5, RZ, RZ, -R2 ;  /* 0x000000ffff057224 */ /* 0x000fc800078e0a02 */
[----:B------:R-:W-:Y:S01]  /*ae90*/  IMAD R5, R3, R5, R4 ;  /* 0x0000000503057224 */ /* 0x000fe200078e0204 */
[----:B------:R-:W-:Y:S01]  /*aea0*/  SHF.R.S32.HI R3, RZ, 0x1f, R2 ;  /* 0x0000001fff037819 */ /* 0x000fe20000011402 */
[----:B------:R-:W-:Y:S01]  /*aeb0*/  IMAD.U32 R4, RZ, RZ, UR5 ;  /* 0x00000005ff047e24 */ /* 0x000fe2000f8e00ff */
        /* <DEDUP_REMOVED lines=12> */
.L_x_2285:
[----:B------:R-:W-:Y:S05]  /*af80*/  BSYNC B1 ;  /* 0x0000000000017941 */ /* 0x000fea0003800000 */
.L_x_2284:
[----:B------:R-:W-:Y:S01]  /*af90*/  R2UR UR13, R23 ;  /* 0x00000000170d72ca */ /* 0x000fe200000e0000 */
[----:B------:R-:W-:Y:S01]  /*afa0*/  ULDC.64 UR10, c[0x0][0xae8] ;  /* 0x0002ba00000a7ab9 */ /* 0x000fe20000000a00 */
[----:B------:R-:W-:Y:S01]  /*afb0*/  R2UR UR12, R184 ;  /* 0x00000000b80c72ca */ /* 0x000fe200000e0000 */
[----:B------:R-:W-:Y:S01]  /*afc0*/  UIMAD UR5, UR8, UR10, URZ ;  /* 0x0000000a080572a4 */ /* 0x000fe2000f8e023f */
[----:B------:R-:W-:Y:S01]  /*afd0*/  VIADD R6, R6, UR60 ;  /* 0x0000003c06067c36 */ /* 0x000fe20008000000 */
[----:B------:R-:W-:Y:S03]  /*afe0*/  BSSY B1, `(.L_x_2286) ;  /* 0x0000035000017945 */ /* 0x000fe60003800000 */
[----:B0-----:R-:W-:-:S04]  /*aff0*/  @P1 IMAD.HI.U32 R0, R6, R9, RZ ;  /* 0x0000000906001227 */ /* 0x001fc800078e00ff */
[----:B--2---:R-:W-:Y:S01]  /*b000*/  IMAD.MOV.U32 R5, RZ, RZ, R6 ;  /* 0x000000ffff057224 */ /* 0x004fe200078e0006 */
[----:B------:R-:W-:Y:S01]  /*b010*/  UIMAD.WIDE.U32 UR6, UR13, UR10, URZ ;  /* 0x0000000a0d0672a5 */ /* 0x000fe2000f8e003f */
[----:B-1----:R-:W-:Y:S01]  /*b020*/  @P1 SHF.R.U32.HI R5, RZ, R11, R0 ;  /* 0x0000000bff051219 */ /* 0x002fe20000011600 */
[----:B------:R-:W-:-:S03]  /*b030*/  UIMAD UR5, UR13, UR11, UR5 ;  /* 0x0000000b0d0572a4 */ /* 0x000fc6000f8e0205 */
[----:B------:R-:W-:Y:S01]  /*b040*/  ULDC.64 UR10, c[0x0][0xaf0] ;  /* 0x0002bc00000a7ab9 */ /* 0x000fe20000000a00 */
[----:B------:R-:W-:Y:S01]  /*b050*/  UIADD3 UR7, UR7, UR5, URZ ;  /* 0x0000000507077290 */ /* 0x000fe2000fffe03f */
[--C-:B------:R-:W-:Y:S01]  /*b060*/  SHF.R.S32.HI R0, RZ, 0x1f, R5.reuse ;  /* 0x0000001fff007819 */ /* 0x100fe20000011405 */
[----:B------:R-:W-:Y:S01]  /*b070*/  UIMAD UR5, UR9, UR10, URZ ;  /* 0x0000000a090572a4 */ /* 0x000fe2000f8e023f */
[----:B------:R-:W-:Y:S01]  /*b080*/  IMAD.MOV R7, RZ, RZ, -R5 ;  /* 0x000000ffff077224 */ /* 0x000fe200078e0a05 */
[----:B------:R-:W-:Y:S02]  /*b090*/  UIMAD.WIDE.U32 UR6, UR12, UR10, UR6 ;  /* 0x0000000a0c0672a5 */ /* 0x000fe4000f8e0006 */
[----:B------:R-:W-:Y:S01]  /*b0a0*/  UIMAD UR5, UR12, UR11, UR5 ;  /* 0x0000000b0c0572a4 */ /* 0x000fe2000f8e0205 */
[----:B------:R-:W-:Y:S01]  /*b0b0*/  IMAD R7, R8, R7, R6 ;  /* 0x0000000708077224 */ /* 0x000fe200078e0206 */
[----:B------:R-:W-:Y:S01]  /*b0c0*/  ULDC.64 UR8, c[0x0][0xae0] ;  /* 0x0002b80000087ab9 */ /* 0x000fe20000000a00 */
[----:B------:R-:W-:Y:S01]  /*b0d0*/  VIADD R6, R185, UR60 ;  /* 0x0000003cb9067c36 */ /* 0x000fe20008000000 */
[----:B------:R-:W-:Y:S01]  /*b0e0*/  UIADD3 UR5, UR7, UR5, URZ ;  /* 0x0000000507057290 */ /* 0x000fe2000fffe03f */
[----:B------:R-:W-:-:S02]  /*b0f0*/  IMAD R0, R0, UR8, RZ ;  /* 0x0000000800007c24 */ /* 0x000fc4000f8e02ff */
[----:B------:R-:W-:Y:S02]  /*b100*/  IMAD.U32 R3, RZ, RZ, UR7 ;  /* 0x00000007ff037e24 */ /* 0x000fe4000f8e00ff */
[----:B------:R-:W-:Y:S01]  /*b110*/  IMAD.U32 R2, RZ, RZ, UR6 ;  /* 0x00000006ff027e24 */ /* 0x000fe2000f8e00ff */
[----:B------:R-:W-:Y:S01]  /*b120*/  ULDC.64 UR6, c[0x0][0xad8] ;  /* 0x0002b60000067ab9 */ /* 0x000fe20000000a00 */
[----:B------:R-:W-:Y:S01]  /*b130*/  IMAD.U32 R3, RZ, RZ, UR5 ;  /* 0x00000005ff037e24 */ /* 0x000fe2000f8e00ff */
[----:B------:R-:W-:Y:S01]  /*b140*/  ULDC UR5, c[0x0][0xa88] ;  /* 0x0002a20000057ab9 */ /* 0x000fe20000000800 */
[C---:B------:R-:W-:Y:S01]  /*b150*/  IMAD R9, R5.reuse, UR9, R0 ;  /* 0x0000000905097c24 */ /* 0x040fe2000f8e0200 */
[----:B------:R-:W-:Y:S01]  /*b160*/  SHF.R.S32.HI R0, RZ, 0x1f, R7 ;  /* 0x0000001fff007819 */ /* 0x000fe20000011407 */
[----:B------:R-:W-:-:S04]  /*b170*/  IMAD.WIDE.U32 R2, R5, UR8, R2 ;  /* 0x0000000805027c25 */ /* 0x000fc8000f8e0002 */
[----:B------:R-:W-:Y:S02]  /*b180*/  IMAD.IADD R3, R3, 0x1, R9 ;  /* 0x0000000103037824 */ /* 0x000fe400078e0209 */
[----:B------:R-:W-:Y:S02]  /*b190*/  IMAD R4, R0, UR6, RZ ;  /* 0x0000000600047c24 */ /* 0x000fe4000f8e02ff */
[----:B------:R-:W-:Y:S02]  /*b1a0*/  IMAD R9, R8, UR5, RZ ;  /* 0x0000000508097c24 */ /* 0x000fe4000f8e02ff */
        /* <DEDUP_REMOVED lines=24> */
.L_x_2287:
[----:B------:R-:W-:Y:S05]  /*b330*/  BSYNC B1 ;  /* 0x0000000000017941 */ /* 0x000fea0003800000 */
.L_x_2286:
        /* <DEDUP_REMOVED lines=14> */
.L_x_2289:
[----:B------:R-:W-:Y:S05]  /*b420*/  BSYNC B1 ;  /* 0x0000000000017941 */ /* 0x000fea0003800000 */
.L_x_2288:
        /* <DEDUP_REMOVED lines=14> */
.L_x_2291:
[----:B------:R-:W-:Y:S05]  /*b510*/  BSYNC B1 ;  /* 0x0000000000017941 */ /* 0x000fea0003800000 */
.L_x_2290:
        /* <DEDUP_REMOVED lines=15> */
.L_x_2283:
[----:B------:R-:W-:Y:S05]  /*b610*/  BSYNC B0 ;  /* 0x0000000000007941 */ /* 0x000fea0003800000 */
.L_x_2275:
[----:B------:R-:W-:Y:S02]  /*b620*/  ULDC UR5, c[0x0][0xc38] ;  /* 0x00030e0000057ab9 */ /* 0x000fe40000000800 */
[----:B------:R-:W-:-:S06]  /*b630*/  UISETP.GE.AND UP0, UPT, UR4, UR5, UPT ;  /* 0x000000050400728c */ /* 0x000fcc000bf06270 */
[----:B------:R-:W-:-:S13]  /*b640*/  PLOP3.LUT P0, PT, PT, PT, UP0, 0x80, 0x0 ;  /* 0x000000000000781c */ /* 0x000fda0003f0f008 */
[----:B------:R-:W-:Y:S05]  /*b650*/  @!P0 BRA `(.L_x_2292) ;  /* 0xffffff5400d88947 */ /* 0x000fea000383ffff */
[----:B------:R-:W-:Y:S05]  /*b660*/  EXIT ;  /* 0x000000000000794d */ /* 0x000fea0003800000 */
.L_x_2240:
[----:B------:R-:W-:-:S08]  /*b670*/  NOP ;  /* 0x0000000000007918 */ /* 0x000fd00000000000 */
[----:B0-----:R-:W0:-:S00]  /*b680*/  USETMAXREG.DEALLOC.CTAPOOL 0x18 ;  /* 0x00000018000079c8 */ /* 0x001e0000080e0500 */
[----:B0-----:R-:W-:-:S06]  /*b690*/  LOP3.LUT R0, R0, 0x3, RZ, 0xc0, !PT ;  /* 0x0000000300007812 */ /* 0x001fcc00078ec0ff */
[----:B------:R-:W0:Y:S01]  /*b6a0*/  S2UR UR6, SR_CTAID.X ;  /* 0x00000000000679c3 */ /* 0x000e220000002500 */
[----:B------:R-:W-:Y:S01]  /*b6b0*/  IMAD.MOV.U32 R18, RZ, RZ, RZ ;  /* 0x000000ffff127224 */ /* 0x000fe200078e00ff */
[----:B------:R-:W1:Y:S02]  /*b6c0*/  SHFL.IDX PT, R0, R0, RZ, 0x1f ;  /* 0x00001fff00007589 */ /* 0x000e6400000e0000 */
[----:B-1----:R-:W-:-:S04]  /*b6d0*/  ISETP.NE.AND P0, PT, R0, RZ, PT ;  /* 0x000000ff0000720c */ /* 0x002fc80003f05270 */
[----:B------:R-:W0:Y:S01]  /*b6e0*/  LDC R0, c[0x0][0xc38] ;  /* 0x00030e00ff007b82 */ /* 0x000e220000000800 */
[----:B------:R-:W-:-:S05]  /*b6f0*/  P2R R2, PR, RZ, 0x1 ;  /* 0x00000001ff027803 */ /* 0x000fca0000000000 */
[----:B------:R1:W-:Y:S03]  /*b700*/  STL [R1+0x20], R2 ;  /* 0x0000200201007387 */ /* 0x0003e60000100800 */
[----:B------:R-:W-:Y:S06]  /*b710*/  @P0 BAR.ARV 0x4, 0x180 ;  /* 0x0106000000000b1d */ /* 0x000fec0000002000 */
[----:B------:R1:W-:Y:S01]  /*b720*/  STL [R1+0x1c], RZ ;  /* 0x00001cff01007387 */ /* 0x0003e20000100800 */
[----:B0-----:R-:W-:Y:S01]  /*b730*/  ISETP.LE.AND P0, PT, R0, UR6, PT ;  /* 0x0000000600007c0c */ /* 0x001fe2000bf03270 */
[----:B------:R-:W-:-:S05]  /*b740*/  IMAD.MOV.U32 R0, RZ, RZ, 0x1 ;  /* 0x00000001ff007424 */ /* 0x000fca00078e00ff */
[----:B------:R1:W-:Y:S07]  /*b750*/  STL [R1+0x4], R0 ;  /* 0x0000040001007387 */ /* 0x0003ee0000100800 */
[----:B------:R-:W-:Y:S05]  /*b760*/  @P0 BRA `(.L_x_2293) ;  /* 0x0000004400600947 */ /* 0x000fea0003800000 */
[----:B------:R-:W0:Y:S01]  /*b770*/  S2R R6, SR_TID.X ;  /* 0x0000000000067919 */ /* 0x000e220000002100 */
[----:B------:R-:W2:Y:S01]  /*b780*/  S2UR UR5, SR_CgaCtaId ;  /* 0x00000000000579c3 */ /* 0x000ea20000008800 */
[----:B------:R-:W-:Y:S01]  /*b790*/  UMOV UR4, 0x400 ;  /* 0x0000040000047882 */ /* 0x000fe20000000000 */
[----:B------:R-:W-:Y:S01]  /*b7a0*/  IMAD.MOV.U32 R18, RZ, RZ, RZ ;  /* 0x000000ffff127224 */ /* 0x000fe200078e00ff */
[----:B------:R-:W-:Y:S01]  /*b7b0*/  ULDC UR43, c[0x0][0xc] ;  /* 0x00000300002b7ab9 */ /* 0x000fe20000000800 */
[----:B------:R-:W-:Y:S01]  /*b7c0*/  ULDC.64 UR38, c[0x0][0x198] ;  /* 0x0000660000267ab9 */ /* 0x000fe20000000a00 */
[----:B--2---:R-:W-:-:S06]  /*b7d0*/  ULEA UR4, UR5, UR4, 0x18 ;  /* 0x0000000405047291 */ /* 0x004fcc000f8ec03f */
[----:B------:R-:W-:Y:S01]  /*b7e0*/  IMAD.U32 R17, RZ, RZ, UR4 ;  /* 0x00000004ff117e24 */ /* 0x000fe2000f8e00ff */
[C---:B0-----:R-:W-:Y:S01]  /*b7f0*/  LOP3.LUT R5, R6.reuse, 0x7f, RZ, 0xc0, !PT ;  /* 0x0000007f06057812 */ /* 0x041fe200078ec0ff */
[----:B-1----:R-:W-:-:S05]  /*b800*/  IMAD.SHL.U32 R0, R6, 0x8, RZ ;  /* 0x0000000806007824 */ /* 0x002fca00078e00ff */
        /* <DEDUP_REMOVED lines=13> */
[----:B------:R0:W-:Y:S04]  /*b8e0*/  STL [R1+0x4], R2 ;  /* 0x0000040201007387 */ /* 0x0001e80000100800 */
[----:B------:R1:W-:Y:S01]  /*b8f0*/  STL [R1+0x1c], RZ ;  /* 0x00001cff01007387 */ /* 0x0003e20000100800 */
[----:B0-----:R-:W-:-:S02]  /*b900*/  LOP3.LUT R2, R0, 0x40, RZ, 0xfc, !PT ;  /* 0x0000004000027812 */ /* 0x001fc400078efcff */
[----:B-1----:R-:W-:-:S07]  /*b910*/  LOP3.LUT R0, R0, 0x80, RZ, 0xfc, !PT ;  /* 0x0000008000007812 */ /* 0x002fce00078efcff */
.L_x_2383:
        /* <DEDUP_REMOVED lines=23> */
.L_x_2294:
[----:B------:R-:W-:Y:S01]  /*ba90*/  ULDC UR8, c[0x0][0xc54] ;  /* 0x0003150000087ab9 */ /* 0x000fe20000000800 */
[----:B------:R-:W-:Y:S01]  /*baa0*/  UMOV UR7, UR9 ;  /* 0x0000000900077c82 */ /* 0x000fe20008000000 */
[----:B------:R-:W-:-:S11]  /*bab0*/  UISETP.NE.AND UP0, UPT, UR8, 0x1, UPT ;  /* 0x000000010800788c */ /* 0x000fd6000bf05270 */
[----:B------:R-:W-:Y:S02]  /*bac0*/  @UP0 ULDC.64 UR10, c[0x0][0xc58] ;  /* 0x00031600000a0ab9 */ /* 0x000fe40000000a00 */
[----:B------:R-:W-:-:S04]  /*bad0*/  UIMAD.WIDE.U32 UR4, UR9, UR10, URZ ;  /* 0x0000000a090472a5 */ /* 0x000fc8000f8e003f */
[----:B------:R-:W-:-:S04]  /*bae0*/  @UP0 USHF.R.U32.HI UR7, URZ, UR11, UR5 ;  /* 0x0000000b3f070299 */ /* 0x000fc80008011605 */
[----:B------:R-:W-:-:S12]  /*baf0*/  UIMAD UR8, UR7, UR8, URZ ;  /* 0x00000008070872a4 */ /* 0x000fd8000f8e023f */
.L_x_2295:
[----:B------:R-:W-:Y:S01]  /*bb00*/  ULOP3.LUT UR42, URZ, UR7, URZ, 0x33, !UPT ;  /* 0x000000073f2a7292 */ /* 0x000fe2000f8e333f */
[----:B------:R-:W-:Y:S01]  /*bb10*/  BSSY B7, `(.L_x_2296) ;  /* 0x0000400000077945 */ /* 0x000fe20003800000 */
[----:B------:R-:W-:Y:S01]  /*bb20*/  ULDC UR5, c[0x0][0x448] ;  /* 0x0001120000057ab9 */ /* 0x000fe20000000800 */
[----:B------:R-:W-:Y:S01]  /*bb30*/  ULDC UR4, c[0x0][0xc3c] ;  /* 0x00030f0000047ab9 */ /* 0x000fe20000000800 */
[----:B------:R-:W-:Y:S02]  /*bb40*/  UISETP.NE.AND UP1, UPT, UR5, 0x1, UPT ;  /* 0x000000010500788c */ /* 0x000fe4000bf25270 */
[----:B------:R-:W-:Y:S01]  /*bb50*/  UIADD3 UR42, UR42, UR4, URZ ;  /* 0x000000042a2a7290 */ /* 0x000fe2000fffe03f */
[----:B------:R-:W-:Y:S01]  /*bb60*/  ULDC.64 UR10, c[0x0][0x418] ;  /* 0x00010600000a7ab9 */ /* 0x000fe20000000a00 */
[----:B------:R-:W-:Y:S01]  /*bb70*/  ULDC UR5, c[0x0][0x288] ;  /* 0x0000a20000057ab9 */ /* 0x000fe20000000800 */
[----:B------:R-:W-:Y:S02]  /*bb80*/  UISETP.NE.U32.AND UP0, UPT, UR10, URZ, UPT ;  /* 0x0000003f0a00728c */ /* 0x000fe4000bf05070 */
[----:B------:R-:W-:-:S02]  /*bb90*/  USHF.L.U32 UR7, UR42, 0x7, URZ ;  /* 0x000000072a077899 */ /* 0x000fc4000800063f */
[----:B------:R-:W-:Y:S02]  /*bba0*/  UISETP.NE.AND.EX UP0, UPT, UR11, URZ, UPT, UP0 ;  /* 0x0000003f0b00728c */ /* 0x000fe4000bf05300 */
[----:B------:R-:W-:Y:S01]  /*bbb0*/  UIADD3 UR7, UR7, 0x7f, URZ ;  /* 0x0000007f07077890 */ /* 0x000fe2000fffe03f */
[----:B------:R-:W-:Y:S01]  /*bbc0*/  ULDC UR4, c[0x0][0x424] ;  /* 0x0001090000047ab9 */ /* 0x000fe20000000800 */
[----:B------:R-:W-:Y:S02]  /*bbd0*/  UIADD3 UR13, -UR5, 0x80, URZ ;  /* 0x00000080050d7890 */ /* 0x000fe4000fffe13f */
[----:B------:R-:W-:Y:S01]  /*bbe0*/  USEL UR11, UR4, 0x1, UP0 ;  /* 0x00000001040b7887 */ /* 0x000fe20008000000 */
[----:B------:R-:W-:Y:S01]  /*bbf0*/  @UP1 ULDC UR5, c[0x0][0x44c] ;  /* 0x0001130000051ab9 */ /* 0x000fe20000000800 */
[----:B------:R-:W-:Y:S01]  /*bc00*/  ULDC UR12, c[0x0][0x2f0] ;  /* 0x0000bc00000c7ab9 */ /* 0x000fe20000000800 */
[----:B------:R-:W-:Y:S01]  /*bc10*/  UIMAD.WIDE.U32 UR4, UR7, UR5, URZ ;  /* 0x00000005070472a5 */ /* 0x000fe2000f8e003f */
[----:B------:R-:W-:Y:S01]  /*bc20*/  @UP1 ULDC UR14, c[0x0][0x450] ;  /* 0x00011400000e1ab9 */ /* 0x000fe20000000800 */
[----:B------:R-:W-:-:S02]  /*bc30*/  UIMAD UR13, UR11, UR12, UR13 ;  /* 0x0000000c0b0d72a4 */ /* 0x000fc4000f8e020d */
[----:B------:R-:W-:Y:S02]  /*bc40*/  @UP1 USHF.R.U32.HI UR7, URZ, UR14, UR5 ;  /* 0x0000000e3f071299 */ /* 0x000fe40008011605 */
[----:B------:R-:W-:Y:S02]  /*bc50*/  UIMAD UR11, UR11, UR12, 0x7f ;  /* 0x0000007f0b0b74a4 */ /* 0x000fe4000f8e020c */
[----:B------:R-:W-:Y:S02]  /*bc60*/  UIADD3 UR7, UR13, UR7, URZ ;  /* 0x000000070d077290 */ /* 0x000fe4000fffe03f */
[----:B------:R-:W-:Y:S02]  /*bc70*/  UIADD3 UR8, UR9, -UR8, URZ ;  /* 0x8000000809087290 */ /* 0x000fe4000fffe03f */
[----:B------:R-:W-:Y:S02]  /*bc80*/  USHF.R.S32.HI UR9, URZ, 0x1f, UR11 ;  /* 0x0000001f3f097899 */ /* 0x000fe4000801140b */
[----:B------:R-:W-:-:S02]  /*bc90*/  USHF.R.S32.HI UR4, URZ, 0x1f, UR7 ;  /* 0x0000001f3f047899 */ /* 0x000fc40008011407 */
[----:B------:R-:W-:Y:S02]  /*bca0*/  ULEA.HI UR9, UR9, UR11, URZ, 0x7 ;  /* 0x0000000b09097291 */ /* 0x000fe4000f8f383f */
[----:B------:R-:W-:Y:S01]  /*bcb0*/  ULEA.HI UR7, UR4, UR7, URZ, 0x7 ;  /* 0x0000000704077291 */ /* 0x000fe2000f8f383f */
[----:B------:R-:W-:Y:S01]  /*bcc0*/  ULDC UR10, c[0x0][0xc48] ;  /* 0x00031200000a7ab9 */ /* 0x000fe20000000800 */
[----:B------:R-:W-:Y:S02]  /*bcd0*/  USHF.R.S32.HI UR9, URZ, 0x7, UR9 ;  /* 0x000000073f097899 */ /* 0x000fe40008011409 */
[----:B------:R-:W-:Y:S02]  /*bce0*/  USHF.R.S32.HI UR7, URZ, 0x7, UR7 ;  /* 0x000000073f077899 */ /* 0x000fe40008011407 */
[----:B------:R-:W-:Y:S02]  /*bcf0*/  UISETP.NE.AND UP0, UPT, UR10, 0x1, UPT ;  /* 0x000000010a00788c */ /* 0x000fe4000bf05270 */
[----:B------:R-:W-:Y:S01]  /*bd00*/  UISETP.LT.AND UP1, UPT, UR9, UR7, UPT ;  /* 0x000000070900728c */ /* 0x000fe2000bf21270 */
[----:B------:R-:W-:-:S03]  /*bd10*/  ULDC UR5, c[0x0][0xc54] ;  /* 0x0003150000057ab9 */ /* 0x000fc60000000800 */
[----:B------:R-:W-:Y:S02]  /*bd20*/  USEL UR41, UR9, UR7, UP1 ;  /* 0x0000000709297287 */ /* 0x000fe40008800000 */
[----:B------:R-:W-:-:S03]  /*bd30*/  UIMAD UR8, UR6, UR5, UR8 ;  /* 0x00000005060872a4 */ /* 0x000fc6000f8e0208 */
[----:B------:R-:W-:Y:S01]  /*bd40*/  @UP0 ULDC UR5, c[0x0][0xc4c] ;  /* 0x0003130000050ab9 */ /* 0x000fe20000000800 */
[----:B------:R-:W-:Y:S01]  /*bd50*/  ISETP.LT.AND P0, PT, RZ, UR41, PT ;  /* 0x00000029ff007c0c */ /* 0x000fe2000bf01270 */
[----:B------:R-:W-:Y:S01]  /*bd60*/  UIMAD.WIDE.U32 UR4, UR8, UR5, URZ ;  /* 0x00000005080472a5 */ /* 0x000fe2000f8e003f */
[----:B------:R-:W-:Y:S01]  /*bd70*/  @UP0 ULDC UR6, c[0x0][0xc50] ;  /* 0x0003140000060ab9 */ /* 0x000fe20000000800 */
[----:B------:R-:W-:Y:S02]  /*bd80*/  UMOV UR40, UR8 ;  /* 0x0000000800287c82 */ /* 0x000fe40008000000 */
[----:B------:R-:W-:-:S04]  /*bd90*/  @UP0 USHF.R.U32.HI UR40, URZ, UR6, UR5 ;  /* 0x000000063f280299 */ /* 0x000fc80008011605 */
[----:B------:R-:W-:-:S04]  /*bda0*/  UIADD3 UR36, -UR40, URZ, URZ ;  /* 0x0000003f28247290 */ /* 0x000fc8000fffe13f */
[----:B------:R-:W-:Y:S01]  /*bdb0*/  UIMAD UR36, UR10, UR36, UR8 ;  /* 0x000000240a2472a4 */ /* 0x000fe2000f8e0208 */
[----:B------:R-:W-:Y:S11]  /*bdc0*/  @P0 BRA `(.L_x_2297) ;  /* 0x00000000004c0947 */ /* 0x000ff60003800000 */
        /* <DEDUP_REMOVED lines=19> */
.L_x_2297:
        /* <DEDUP_REMOVED lines=20> */
.L_x_2300:
[----:B------:R-:W-:Y:S05]  /*c040*/  BSYNC B6 ;  /* 0x0000000000067941 */ /* 0x000fea0003800000 */
.L_x_2299:
        /* <DEDUP_REMOVED lines=20> */
.L_x_2303:
        /* <DEDUP_REMOVED lines=15> */
.L_x_2302:
[----:B------:R-:W-:Y:S05]  /*c280*/  BSYNC B6 ;  /* 0x0000000000067941 */ /* 0x000fea0003800000 */
.L_x_2301:
[----:B------:R-:W-:Y:S01]  /*c290*/  ULDC.64 UR4, c[0x0][0x9f8] ;  /* 0x00027e0000047ab9 */ /* 0x000fe20000000a00 */
[----:B------:R-:W-:Y:S01]  /*c2a0*/  IMAD.U32 R7, RZ, RZ, UR40 ;  /* 0x00000028ff077e24 */ /* 0x000fe2000f8e00ff */
[----:B------:R-:W-:Y:S01]  /*c2b0*/  UISETP.NE.U32.AND UP0, UPT, UR4, URZ, UPT ;  /* 0x0000003f0400728c */ /* 0x000fe2000bf05070 */
[----:B------:R-:W-:-:S03]  /*c2c0*/  ULDC.64 UR6, c[0x0][0x208] ;  /* 0x0000820000067ab9 */ /* 0x000fc60000000a00 */
[----:B------:R-:W-:-:S06]  /*c2d0*/  UISETP.NE.AND.EX UP0, UPT, UR5, URZ, UPT, UP0 ;  /* 0x0000003f0500728c */ /* 0x000fcc000bf05300 */
[----:B------:R-:W-:-:S05]  /*c2e0*/  PLOP3.LUT P0, PT, PT, PT, UP0, 0x80, 0x0 ;  /* 0x000000000000781c */ /* 0x000fca0003f0f008 */
[----:B------:R-:W-:Y:S02]  /*c2f0*/  @UP0 ULDC.64 UR4, c[0x0][0x9f8] ;  /* 0x00027e0000040ab9 */ /* 0x000fe40000000a00 */
[----:B------:R-:W-:-:S06]  /*c300*/  @UP0 UIMAD.WIDE UR4, UR40, 0x4, UR4 ;  /* 0x00000004280408a5 */ /* 0x000fcc000f8e0204 */
[----:B------:R-:W-:Y:S02]  /*c310*/  IMAD.U32 R2, RZ, RZ, UR4 ;  /* 0x00000004ff027e24 */ /* 0x000fe4000f8e00ff */
[----:B------:R-:W-:-:S05]  /*c320*/  IMAD.U32 R3, RZ, RZ, UR5 ;  /* 0x00000005ff037e24 */ /* 0x000fca000f8e00ff */
[----:B------:R0:W2:Y:S01]  /*c330*/  @P0 LDG.E R7, desc[UR6][R2.64] ;  /* 0x0000000602070981 */ /* 0x0000a2000c1e1900 */
        /* <DEDUP_REMOVED lines=9> */
[----:B------:R-:W-:Y:S02]  /*c3d0*/  P2R R4, PR, RZ, 0x2 ;  /* 0x00000002ff047803 */ /* 0x000fe40000000000 */
[----:B--2---:R-:W-:Y:S01]  /*c3e0*/  SHF.R.S32.HI R8, RZ, 0x1f, R7 ;  /* 0x0000001fff087819 */ /* 0x004fe20000011407 */
[----:B------:R0:W-:Y:S01]  /*c3f0*/  STL [R1], R7 ;  /* 0x0000000701007387 */ /* 0x0001e20000100800 */
[----:B------:R-:W-:-:S03]  /*c400*/  SEL R16, R7, RZ, !P1 ;  /* 0x000000ff07107207 */ /* 0x000fc60004800000 */
[----:B------:R0:W-:Y:S04]  /*c410*/  STL [R1+0x10], R4 ;  /* 0x0000100401007387 */ /* 0x0001e80000100800 */
[----:B------:R0:W-:Y:S01]  /*c420*/  STL [R1+0x8], R8 ;  /* 0x0000080801007387 */ /* 0x0001e20000100800 */
[----:B------:R-:W-:Y:S05]  /*c430*/  BRA.DIV UR4, `(.L_x_2304) ;  /* 0x0000003e04c47947 */ /* 0x000fea000b800000 */
[----:B------:R1:W2:Y:S02]  /*c440*/  SHFL.IDX PT, R14, R0, RZ, 0x1f ;  /* 0x00001fff000e7589 */ /* 0x0002a400000e0000 */
.L_x_2398:
[----:B------:R-:W-:Y:S02]  /*c450*/  PLOP3.LUT P2, PT, PT, PT, PT, 0x8, 0x0 ;  /* 0x000000000000781c */ /* 0x000fe40003f4e170 */
[----:B--2---:R-:W-:Y:S02]  /*c460*/  ISETP.NE.AND P0, PT, R14, RZ, PT ;  /* 0x000000ff0e00720c */ /* 0x004fe40003f05270 */
[----:B-1----:R-:W-:-:S05]  /*c470*/  P2R R0, PR, RZ, 0x4 ;  /* 0x00000004ff007803 */ /* 0x002fca0000000000 */
[----:B------:R1:W-:Y:S06]  /*c480*/  STL [R1+0xc], R0 ;  /* 0x00000c0001007387 */ /* 0x0003ec0000100800 */
[----:B------:R-:W-:Y:S05]  /*c490*/  @P0 BRA `(.L_x_2305) ;  /* 0x0000000400200947 */ /* 0x000fea0003800000 */
[----:B------:R-:W-:-:S03]  /*c4a0*/  UMOV UR4, 0xffffffff ;  /* 0xffffffff00047882 */ /* 0x000fc60000000000 */
[----:B------:R-:W-:Y:S05]  /*c4b0*/  BRA.DIV UR4, `(.L_x_2306) ;  /* 0x0000003e04c47947 */ /* 0x000fea000b800000 */
[----:B------:R-:W-:-:S13]  /*c4c0*/  ELECT P6, URZ, PT ;  /* 0x00000000003f782f */ /* 0x000fda00038c0000 */
.L_x_2401:
[----:B------:R-:W-:Y:S05]  /*c4d0*/  @!P6 BRA `(.L_x_2305) ;  /* 0x000000040010e947 */ /* 0x000fea0003800000 */
[----:B------:R-:W-:Y:S01]  /*c4e0*/  IMAD.MOV.U32 R16, RZ, RZ, R7 ;  /* 0x000000ffff107224 */ /* 0x000fe200078e0007 */
[----:B------:R-:W-:Y:S06]  /*c4f0*/  @!P1 BRA `(.L_x_2307) ;  /* 0x0000000000489947 */ /* 0x000fec0003800000 */
[----:B------:R-:W2:Y:S01]  /*c500*/  LDC R6, c[0x0][0x43c] ;  /* 0x00010f00ff067b82 */ /* 0x000ea20000000800 */
[----:B------:R-:W-:Y:S01]  /*c510*/  ULDC.64 UR4, c[0x0][0x428] ;  /* 0x00010a0000047ab9 */ /* 0x000fe20000000a00 */
[----:B------:R-:W-:Y:S01]  /*c520*/  ULDC.64 UR6, c[0x0][0x208] ;  /* 0x0000820000067ab9 */ /* 0x000fe20000000a00 */
[----:B--2---:R-:W-:-:S13]  /*c530*/  ISETP.NE.AND P0, PT, R6, 0x1, PT ;  /* 0x000000010600780c */ /* 0x004fda0003f05270 */
[----:B0-----:R-:W1:Y:S02]  /*c540*/  @P0 LDC.64 R4, c[0x0][0x440] ;  /* 0x00011000ff040b82 */ /* 0x001e640000000a00 */
[----:B-1----:R-:W-:-:S04]  /*c550*/  @P0 IMAD.HI.U32 R0, R19, R4, RZ ;  /* 0x0000000413000227 */ /* 0x002fc800078e00ff */
        /* <DEDUP_REMOVED lines=12> */
.L_x_2307:
[----:B--2---:R-:W2:Y:S01]  /*c620*/  LDL R2, [R1+0x4] ;  /* 0x0000040001027983 */ /* 0x004ea20000100800 */
[----:B-1----:R-:W-:Y:S01]  /*c630*/  IMAD R0, R18, 0x8, R17 ;  /* 0x0000000812007824 */ /* 0x002fe200078e0211 */
[----:B--2---:R-:W-:-:S04]  /*c640*/  SHF.L.U32 R2, R2, 0x1f, RZ ;  /* 0x0000001f02027819 */ /* 0x004fc800000006ff */
[----:B------:R-:W1:Y:S02]  /*c650*/  SYNCS.PHASECHK.TRANS64.TRYWAIT P0, [R0+URZ+0x34840], R2 ;  /* 0x03484002000075a7 */ /* 0x000e64000800017f */
[----:B-1----:R-:W-:Y:S05]  /*c660*/  @!P0 BRA `(.L_x_2308) ;  /* 0x0000003c00788947 */ /* 0x002fea0003800000 */
.L_x_2402:
        /* <DEDUP_REMOVED lines=11> */
.L_x_2309:
[----:B------:R-:W-:Y:S01]  /*c720*/  R2UR UR33, R0 ;  /* 0x00000000002172ca */ /* 0x000fe200000e0000 */
[----:B-1----:R-:W-:Y:S01]  /*c730*/  IMAD R0, R18, 0xc000, R17 ;  /* 0x0000c00012007824 */ /* 0x002fe200078e0211 */
[----:B------:R-:W-:Y:S01]  /*c740*/  R2UR UR35, R19 ;  /* 0x00000000132372ca */ /* 0x000fe200000e0000 */
[----:B------:R-:W-:Y:S01]  /*c750*/  UIADD3 UR4, UP0, UR38, 0x370, URZ ;  /* 0x0000037026047890 */ /* 0x000fe2000ff1e03f */
[----:B-----5:R-:W-:Y:S01]  /*c760*/  R2UR UR37, R16 ;  /* 0x00000000102572ca */ /* 0x020fe200000e0000 */
[----:B------:R-:W-:Y:S01]  /*c770*/  UMOV UR6, 0x0 ;  /* 0x0000000000067882 */ /* 0x000fe20000000000 */
[----:B------:R-:W-:Y:S01]  /*c780*/  R2UR UR8, R0 ;  /* 0x00000000000872ca */ /* 0x000fe200000e0000 */
[----:B------:R-:W-:Y:S01]  /*c790*/  UIADD3.X UR5, URZ, UR39, URZ, UP0, !UPT ;  /* 0x000000273f057290 */ /* 0x000fe200087fe43f */
[----:B------:R-:W-:Y:S01]  /*c7a0*/  PLOP3.LUT P0, PT, PT, PT, PT, 0x80, 0x0 ;  /* 0x000000000000781c */ /* 0x000fe20003f0f070 */
[----:B------:R-:W-:Y:S01]  /*c7b0*/  UMOV UR7, 0x14f00000 ;  /* 0x14f0000000077882 */ /* 0x000fe20000000000 */
[----:B------:R-:W-:Y:S01]  /*c7c0*/  UMOV UR34, URZ ;  /* 0x0000003f00227c82 */ /* 0x000fe20008000000 */
[----:B------:R-:W-:Y:S01]  /*c7d0*/  UMOV UR18, 0x40 ;  /* 0x0000004000127882 */ /* 0x000fe20000000000 */
[----:B------:R-:W-:Y:S01]  /*c7e0*/  P2R R0, PR, RZ, 0x1 ;  /* 0x00000001ff007803 */ /* 0x000fe20000000000 */
[----:B------:R-:W-:-:S02]  /*c7f0*/  UIADD3 UR33, UR33, 0x34830, URZ ;  /* 0x0003483021217890 */ /* 0x000fc4000fffe03f */
[----:B------:R-:W-:Y:S01]  /*c800*/  USHF.L.U32 UR35, UR35, 0x7, URZ ;  /* 0x0000000723237899 */ /* 0x000fe2000800063f */
[----:B------:R-:W-:Y:S01]  /*c810*/  UMOV UR20, UR36 ;  /* 0x0000002400147c82 */ /* 0x000fe20008000000 */
[----:B------:R-:W-:Y:S02]  /*c820*/  UMOV UR21, UR37 ;  /* 0x0000002500157c82 */ /* 0x000fe40008000000 */
[----:B------:R-:W-:Y:S01]  /*c830*/  UIADD3 UR32, UR8, 0x1c400, URZ ;  /* 0x0001c40008207890 */ /* 0x000fe2000fffe03f */
[----:B------:R2:W-:Y:S01]  /*c840*/  STL [R1+0xc], R0 ;  /* 0x00000c0001007387 */ /* 0x0005e20000100800 */
[----:B------:R-:W-:Y:S02]  /*c850*/  UIADD3 UR16, UR8, 0x20400, URZ ;  /* 0x0002040008107890 */ /* 0x000fe4000fffe03f */
[----:B------:R-:W-:Y:S01]  /*c860*/  UIADD3 UR8, UR8, 0x24400, URZ ;  /* 0x0002440008087890 */ /* 0x000fe2000fffe03f */
[----:B------:R-:W-:Y:S01]  /*c870*/  UMOV UR17, UR33 ;  /* 0x0000002100117c82 */ /* 0x000fe20008000000 */
[----:B------:R-:W-:Y:S01]  /*c880*/  UMOV UR19, UR35 ;  /* 0x0000002300137c82 */ /* 0x000fe20008000000 */
[----:B------:R-:W-:Y:S01]  /*c890*/  UMOV UR10, 0x80 ;  /* 0x00000080000a7882 */ /* 0x000fe20000000000 */
[----:B------:R-:W-:Y:S01]  /*c8a0*/  UMOV UR12, UR36 ;  /* 0x00000024000c7c82 */ /* 0x000fe20008000000 */
[----:B------:R-:W-:Y:S01]  /*c8b0*/  UMOV UR13, UR37 ;  /* 0x00000025000d7c82 */ /* 0x000fe20008000000 */
[----:B------:R-:W-:Y:S01]  /*c8c0*/  UMOV UR9, UR33 ;  /* 0x0000002100097c82 */ /* 0x000fe20008000000 */
[----:B------:R-:W-:Y:S01]  /*c8d0*/  UMOV UR11, UR35 ;  /* 0x00000023000b7c82 */ /* 0x000fe20008000000 */
[----:B------:R2:W-:Y:S01]  /*c8e0*/  UTMALDG.4D [UR32], [UR4], desc[UR6] ;  /* 0x00000620040075b4 */ /* 0x0005e20008019000 */
[----:B------:R2:W-:Y:S01]  /*c8f0*/  UTMALDG.4D [UR16], [UR4], desc[UR6] ;  /* 0x00000610040075b4 */ /* 0x0005e20008019000 */
[----:B------:R2:W-:Y:S02]  /*c900*/  UTMALDG.4D [UR8], [UR4], desc[UR6] ;  /* 0x00000608040075b4 */ /* 0x0005e40008019000 */
[----:B--2---:R-:W-:Y:S01]  /*c910*/  NOP ;  /* 0x0000000000007918 */ /* 0x004fe20000000000 */
.L_x_2305:
[----:B-1----:R-:W-:Y:S01]  /*c920*/  VIADD R0, R17, 0x10400 ;  /* 0x0001040011007836 */ /* 0x002fe20000000000 */
[----:B------:R-:W-:Y:S05]  /*c930*/  WARPSYNC.ALL ;  /* 0x0000000000007948 */ /* 0x000fea0003800000 */
[----:B------:R-:W-:Y:S01]  /*c940*/  BAR.SYNC.DEFER_BLOCKING 0x8, 0x180 ;  /* 0x0206000000007b1d */ /* 0x000fe20000010000 */
[----:B------:R-:W-:-:S05]  /*c950*/  LOP3.LUT P0, RZ, R0, 0x3ff, RZ, 0xc0, !PT ;  /* 0x000003ff00ff7812 */ /* 0x000fca000780c0ff */
[----:B------:R-:W-:Y:S08]  /*c960*/  BSSY B6, `(.L_x_2310) ;  /* 0x0000012000067945 */ /* 0x000ff00003800000 */
        /* <DEDUP_REMOVED lines=17> */
.L_x_2311:
[----:B------:R-:W-:Y:S05]  /*ca80*/  BSYNC B6 ;  /* 0x0000000000067941 */ /* 0x000fea0003800000 */
.L_x_2310:
[----:B0-----:R-:W0:Y:S01]  /*ca90*/  LDC R7, c[0x0][0x448] ;  /* 0x00011200ff077b82 */ /* 0x001e220000000800 */
[----:B------:R-:W1:Y:S01]  /*caa0*/  S2R R0, SR_TID.X ;  /* 0x0000000000007919 */ /* 0x000e620000002100 */
[----:B------:R-:W-:Y:S01]  /*cab0*/  USHF.R.S32.HI UR4, URZ, 0x1f, UR36 ;  /* 0x0000001f3f047899 */ /* 0x000fe20008011424 */
[----:B------:R-:W-:Y:S01]  /*cac0*/  ULDC.64 UR8, c[0x0][0x2d8] ;  /* 0x0000b60000087ab9 */ /* 0x000fe20000000a00 */
[----:B------:R-:W2:Y:S02]  /*cad0*/  S2R R2, SR_TID.X ;  /* 0x0000000000027919 */ /* 0x000ea40000002100 */
[----:B------:R-:W-:Y:S02]  /*cae0*/  UIMAD UR6, UR4, UR8, URZ ;  /* 0x00000008040672a4 */ /* 0x000fe4000f8e023f */
[----:B------:R-:W-:Y:S01]  /*caf0*/  UIMAD.WIDE.U32 UR4, UR36, UR8, URZ ;  /* 0x00000008240472a5 */ /* 0x000fe2000f8e003f */
[----:B------:R-:W3:Y:S01]  /*cb00*/  S2R R8, SR_TID.X ;  /* 0x0000000000087919 */ /* 0x000ee20000002100 */
[----:B------:R-:W-:-:S02]  /*cb10*/  UIMAD UR6, UR36, UR9, UR6 ;  /* 0x00000009240672a4 */ /* 0x000fc4000f8e0206 */
[----:B------:R-:W-:Y:S01]  /*cb20*/  USHF.R.S32.HI UR7, URZ, 0x1f, UR40 ;  /* 0x0000001f3f077899 */ /* 0x000fe20008011428 */
[----:B------:R-:W4:Y:S01]  /*cb30*/  S2R R10, SR_TID.X ;  /* 0x00000000000a7919 */ /* 0x000f220000002100 */
[----:B------:R-:W-:Y:S01]  /*cb40*/  UIADD3 UR5, UR5, UR6, URZ ;  /* 0x0000000605057290 */ /* 0x000fe2000fffe03f */
[----:B------:R-:W-:-:S03]  /*cb50*/  ULDC.64 UR8, c[0x0][0x2e0] ;  /* 0x0000b80000087ab9 */ /* 0x000fc60000000a00 */
[----:B------:R-:W-:Y:S02]  /*cb60*/  UIMAD.WIDE.U32 UR4, UR40, UR8, UR4 ;  /* 0x00000008280472a5 */ /* 0x000fe4000f8e0004 */
[----:B------:R-:W-:Y:S01]  /*cb70*/  UIMAD UR6, UR7, UR8, URZ ;  /* 0x00000008070672a4 */ /* 0x000fe2000f8e023f */
[----:B0-----:R-:W-:-:S03]  /*cb80*/  ISETP.NE.AND P0, PT, R7, 0x1, PT ;  /* 0x000000010700780c */ /* 0x001fc60003f05270 */
[----:B------:R-:W-:Y:S01]  /*cb90*/  UIMAD UR6, UR40, UR9, UR6 ;  /* 0x00000009280672a4 */ /* 0x000fe2000f8e0206 */
[----:B------:R-:W-:-:S03]  /*cba0*/  IMAD.U32 R5, RZ, RZ, UR5 ;  /* 0x00000005ff057e24 */ /* 0x000fc6000f8e00ff */
[----:B------:R-:W-:Y:S01]  /*cbb0*/  UIADD3 UR6, UR5, UR6, URZ ;  /* 0x0000000605067290 */ /* 0x000fe2000fffe03f */
[----:B-1----:R-:W-:-:S05]  /*cbc0*/  IMAD.SHL.U32 R4, R0, 0x10, RZ ;  /* 0x0000001000047824 */ /* 0x002fca00078e00ff */
[----:B------:R-:W0:Y:S01]  /*cbd0*/  @P0 LDC R3, c[0x0][0x44c] ;  /* 0x00011300ff030b82 */ /* 0x000e220000000800 */
[----:B--2---:R-:W-:Y:S01]  /*cbe0*/  LOP3.LUT R2, R2, 0x7f, RZ, 0xc0, !PT ;  /* 0x0000007f02027812 */ /* 0x004fe200078ec0ff */
[----:B---3--:R-:W-:-:S03]  /*cbf0*/  IMAD.SHL.U32 R8, R8, 0x8, RZ ;  /* 0x0000000808087824 */ /* 0x008fc600078e00ff */
[----:B------:R-:W-:-:S03]  /*cc00*/  SHF.R.U32.HI R2, RZ, 0x3, R2 ;  /* 0x00000003ff027819 */ /* 0x000fc60000011602 */
[----:B------:R-:W1:Y:S01]  /*cc10*/  @P0 LDC R0, c[0x0][0x450] ;  /* 0x00011400ff000b82 */ /* 0x000e620000000800 */
[----:B------:R-:W-:Y:S01]  /*cc20*/  LOP3.LUT R4, R2, 0x70, R4, 0xf8, !PT ;  /* 0x0000007002047812 */ /* 0x000fe200078ef804 */
[----:B------:R-:W-:Y:S01]  /*cc30*/  IMAD.U32 R2, RZ, RZ, UR42 ;  /* 0x0000002aff027e24 */ /* 0x000fe2000f8e00ff */
[----:B------:R-:W-:Y:S01]  /*cc40*/  LOP3.LUT R8, R8, 0x38, RZ, 0xc0, !PT ;  /* 0x0000003808087812 */ /* 0x000fe200078ec0ff */
[----:B----4-:R-:W-:Y:S02]  /*cc50*/  IMAD.SHL.U32 R9, R10, 0x8, RZ ;  /* 0x000000080a097824 */ /* 0x010fe400078e00ff */
[----:B------:R-:W-:Y:S01]  /*cc60*/  IMAD R2, R2, 0x80, R4 ;  /* 0x0000008002027824 */ /* 0x000fe200078e0204 */
[C---:B------:R-:W-:Y:S01]  /*cc70*/  LOP3.LUT R11, R8.reuse, 0x40, RZ, 0xfc, !PT ;  /* 0x00000040080b7812 */ /* 0x040fe200078efcff */
[----:B------:R-:W-:Y:S01]  /*cc80*/  IMAD.U32 R4, RZ, RZ, UR4 ;  /* 0x00000004ff047e24 */ /* 0x000fe2000f8e00ff */
[----:B------:R-:W-:Y:S01]  /*cc90*/  ULDC.64 UR4, c[0x0][0x2d0] ;  /* 0x0000b40000047ab9 */ /* 0x000fe20000000a00 */
[----:B------:R-:W-:Y:S01]  /*cca0*/  IMAD.MOV.U32 R6, RZ, RZ, R2 ;  /* 0x000000ffff067224 */ /* 0x000fe200078e0002 */
[----:B------:R-:W-:-:S02]  /*ccb0*/  LOP3.LUT R8, R8, 0x80, RZ, 0xfc, !PT ;  /* 0x0000008008087812 */ /* 0x000fc400078efcff */
        /* <DEDUP_REMOVED lines=26> */
[----:B------:R-:W-:-:S02]  /*ce60*/  LOP3.LUT R10, R10, 0x7f, RZ, 0xc0, !PT ;  /* 0x0000007f0a0a7812 */ /* 0x000fc400078ec0ff */
[----:B------:R-:W-:Y:S02]  /*ce70*/  LEA.HI.X R4, R2, UR7, R4, 0x1, P3 ;  /* 0x0000000702047c11 */ /* 0x000fe400098f0c04 */
[----:B------:R-:W-:Y:S01]  /*ce80*/  SHF.R.U32.HI R10, RZ, 0x3, R10 ;  /* 0x00000003ff0a7819 */ /* 0x000fe2000001160a */
[----:B0-----:R-:W-:Y:S06]  /*ce90*/  BRA.DIV UR4, `(.L_x_2312) ;  /* 0x0000003604807947 */ /* 0x001fec000b800000 */
[----:B------:R-:W0:Y:S01]  /*cea0*/  SHFL.IDX PT, R6, R0, RZ, 0x181f ;  /* 0x00181fff00067589 */ /* 0x000e2200000e0000 */
[----:B------:R-:W-:Y:S01]  /*ceb0*/  IMAD.U32 R2, RZ, RZ, UR42 ;  /* 0x0000002aff027e24 */ /* 0x000fe2000f8e00ff */
[----:B------:R-:W-:Y:S01]  /*cec0*/  ULDC UR4, c[0x0][0x288] ;  /* 0x0000a20000047ab9 */ /* 0x000fe20000000800 */
[----:B------:R-:W-:Y:S01]  /*ced0*/  ULDC.64 UR6, c[0x0][0x208] ;  /* 0x0000820000067ab9 */ /* 0x000fe20000000a00 */
[----:B------:R-:W1:Y:S01]  /*cee0*/  SHFL.IDX PT, R5, R4, RZ, 0x181f ;  /* 0x00181fff04057589 */ /* 0x000e6200000e0000 */
[----:B------:R-:W-:Y:S02]  /*cef0*/  IMAD R3, R7, UR4, RZ ;  /* 0x0000000407037c24 */ /* 0x000fe4000f8e02ff */
[----:B------:R-:W-:-:S05]  /*cf00*/  IMAD R2, R2, 0x80, R10 ;  /* 0x0000008002027824 */ /* 0x000fca00078e020a */
[----:B------:R-:W-:-:S13]  /*cf10*/  ISETP.GE.AND P4, PT, R2, R3, PT ;  /* 0x000000030200720c */ /* 0x000fda0003f86270 */
[----:B0-----:R-:W-:-:S05]  /*cf20*/  @!P4 LEA R6, P3, R9, R6, 0x1 ;  /* 0x000000060906c211 */ /* 0x001fca00078608ff */
[----:B-1----:R-:W-:-:S04]  /*cf30*/  @!P4 IMAD.X R5, RZ, RZ, R5, P3 ;  /* 0x000000ffff05c224 */ /* 0x002fc800018e0605 */
[----:B------:R-:W-:Y:S02]  /*cf40*/  @!P4 IMAD.MOV.U32 R7, RZ, RZ, R5 ;  /* 0x000000ffff07c224 */ /* 0x000fe400078e0005 */
[----:B------:R-:W-:-:S03]  /*cf50*/  VIADD R5, R2, 0x10 ;  /* 0x0000001002057836 */ /* 0x000fc60000000000 */
[----:B------:R-:W-:Y:S01]  /*cf60*/  @!PT LDS RZ, [RZ] ;  /* 0x00000000fffff984 */ /* 0x000fe20000000800 */
[----:B-----5:R-:W-:Y:S04]  /*cf70*/  @!P4 LDGSTS.E.BYPASS.LTC128B.128 [R8+0x10400], desc[UR6][R6.64], !P0 ;  /* 0x104000000608cfae */ /* 0x020fe8000c101d46 */
        /* <DEDUP_REMOVED lines=63> */
.L_x_2419:
[----:B------:R-:W-:Y:S01]  /*d370*/  VIADD R2, R2, 0x70 ;  /* 0x0000007002027836 */ /* 0x000fe20000000000 */
[----:B------:R-:W-:Y:S04]  /*d380*/  BSSY B0, `(.L_x_2313) ;  /* 0x000000c000007945 */ /* 0x000fe80003800000 */
[----:B------:R-:W-:-:S13]  /*d390*/  ISETP.GE.AND P3, PT, R2, R3, PT ;  /* 0x000000030200720c */ /* 0x000fda0003f66270 */
[----:B------:R-:W-:Y:S05]  /*d3a0*/  @P3 BRA `(.L_x_2314) ;  /* 0x0000000000243947 */ /* 0x000fea0003800000 */
[----:B------:R-:W-:Y:S01]  /*d3b0*/  LEA R2, P3, R9, R0, 0x1 ;  /* 0x0000000009027211 */ /* 0x000fe200078608ff */
        /* <DEDUP_REMOVED lines=8> */
.L_x_2314:
[----:B------:R-:W-:Y:S05]  /*d440*/  BSYNC B0 ;  /* 0x0000000000007941 */ /* 0x000fea0003800000 */
.L_x_2313:
[----:B------:R-:W-:Y:S01]  /*d450*/  NOP ;  /* 0x0000000000007918 */ /* 0x000fe20000000000 */
[----:B------:R-:W-:Y:S01]  /*d460*/  PLOP3.LUT P0, PT, PT, PT, PT, 0x80, 0x0 ;  /* 0x000000000000781c */ /* 0x000fe20003f0f070 */
[----:B0-----:R-:W-:-:S12]  /*d470*/  VIADD R6, R17, 0x34800 ;  /* 0x0003480011067836 */ /* 0x001fd80000000000 */
.L_x_2315:
[----:B------:R-:W-:Y:S02]  /*d480*/  PLOP3.LUT P1, PT, P1, P0, PT, 0xa2, 0x0 ;  /* 0x000000000000781c */ /* 0x000fe40000f21472 */
[----:B------:R-:W-:-:S08]  /*d490*/  @P0 R2UR P1, UR4, R17 ;  /* 0x00000000110402ca */ /* 0x000fd00000020000 */
[----:B------:R-:W-:-:S05]  /*d4a0*/  @P0 PLOP3.LUT P0, PT, P1, PT, PT, 0x80, 0x0 ;  /* 0x000000000000081c */ /* 0x000fca0000f0f070 */
[----:B------:R-:W-:Y:S01]  /*d4b0*/  @!P1 SYNCS.ARRIVE.TRANS64.RED.A0T1 RZ, [UR4+0x34800], RZ ;  /* 0x034800ffffff99a7 */ /* 0x000fe20008200404 */
[----:B------:R-:W-:Y:S07]  /*d4c0*/  @!P1 ARRIVES.LDGSTSBAR.64.TRANSCNT [UR4+0x34800] ;  /* 0x03480000ff0099b0 */ /* 0x000fee0008000a84 */
[----:B------:R-:W-:Y:S05]  /*d4d0*/  @P0 BRA.U.ANY `(.L_x_2315) ;  /* 0xfffffffd00e80947 */ /* 0x000fea000393ffff */
[----:B-1----:R-:W2:Y:S02]  /*d4e0*/  LDL.LU R2, [R1+0x1c] ;  /* 0x00001c0001027983 */ /* 0x002ea40000300800 */
        /* <DEDUP_REMOVED lines=11> */
.L_x_2420:
[----:B------:R-:W-:Y:S05]  /*d5a0*/  BSYNC B0 ;  /* 0x0000000000007941 */ /* 0x000fea0003800000 */
.L_x_2316:
[----:B------:R-:W-:-:S06]  /*d5b0*/  UISETP.GE.AND UP0, UPT, UR41, 0x2, UPT ;  /* 0x000000022900788c */ /* 0x000fcc000bf06270 */
[----:B------:R-:W-:-:S13]  /*d5c0*/  PLOP3.LUT P0, PT, PT, PT, UP0, 0x80, 0x0 ;  /* 0x000000000000781c */ /* 0x000fda0003f0f008 */
[----:B------:R-:W-:Y:S05]  /*d5d0*/  @!P0 BRA `(.L_x_2318) ;  /* 0x0000001c00f88947 */ /* 0x000fea0003800000 */
[----:B------:R-:W-:Y:S02]  /*d5e0*/  ULOP3.LUT UR4, UR41, 0x1, URZ, 0xc0, !UPT ;  /* 0x0000000129047892 */ /* 0x000fe4000f8ec03f */
[----:B------:R-:W-:Y:S02]  /*d5f0*/  IMAD.U32 R7, RZ, RZ, UR41 ;  /* 0x00000029ff077e24 */ /* 0x000fe4000f8e00ff */
[----:B------:R-:W-:Y:S02]  /*d600*/  UISETP.NE.U32.AND UP0, UPT, UR4, 0x1, UPT ;  /* 0x000000010400788c */ /* 0x000fe4000bf05070 */
[----:B------:R-:W-:-:S04]  /*d610*/  VIADD R7, R7, 0xfffffffe ;  /* 0xfffffffe07077836 */ /* 0x000fc80000000000 */
[----:B0-----:R-:W-:Y:S01]  /*d620*/  IMAD.MOV.U32 R0, RZ, RZ, R7 ;  /* 0x000000ffff007224 */ /* 0x001fe200078e0007 */
[----:B------:R-:W-:-:S13]  /*d630*/  PLOP3.LUT P0, PT, PT, PT, UP0, 0x80, 0x0 ;  /* 0x000000000000781c */ /* 0x000fda0003f0f008 */
[----:B------:R-:W-:Y:S05]  /*d640*/  @!P0 BRA `(.L_x_2319) ;  /* 0x0000000800a08947 */ /* 0x000fea0003800000 */
[----:B------:R-:W2:Y:S04]  /*d650*/  LDL R3, [R1+0xc] ;  /* 0x00000c0001037983 */ /* 0x000ea80000100800 */
[----:B------:R-:W3:Y:S01]  /*d660*/  LDL R2, [R1+0x4] ;  /* 0x0000040001027983 */ /* 0x000ee20000100800 */
[----:B------:R-:W-:Y:S01]  /*d670*/  VIADD R0, R18, 0x1 ;  /* 0x0000000112007836 */ /* 0x000fe20000000000 */
[----:B------:R-:W-:Y:S04]  /*d680*/  BSSY B0, `(.L_x_2320) ;  /* 0x00000a0000007945 */ /* 0x000fe80003800000 */
[----:B------:R-:W-:-:S04]  /*d690*/  ISETP.NE.AND P0, PT, R0, 0x2, PT ;  /* 0x000000020000780c */ /* 0x000fc80003f05270 */
[----:B------:R-:W-:Y:S02]  /*d6a0*/  SEL R9, RZ, 0x1, P0 ;  /* 0x00000001ff097807 */ /* 0x000fe40000000000 */
[----:B------:R-:W-:Y:S02]  /*d6b0*/  SEL R0, R0, RZ, P0 ;  /* 0x000000ff00007207 */ /* 0x000fe40000000000 */
[----:B--2---:R-:W-:Y:S02]  /*d6c0*/  ISETP.NE.AND P1, PT, R3, RZ, PT ;  /* 0x000000ff0300720c */ /* 0x004fe40003f25270 */
[----:B---3--:R-:W-:-:S11]  /*d6d0*/  LOP3.LUT R9, R2, R9, RZ, 0x3c, !PT ;  /* 0x0000000902097212 */ /* 0x008fd600078e3cff */
[----:B------:R-:W-:Y:S05]  /*d6e0*/  @!P1 BRA `(.L_x_2321) ;  /* 0x0000000800649947 */ /* 0x000fea0003800000 */
[----:B------:R-:W2:Y:S01]  /*d6f0*/  LDL R2, [R1+0x10] ;  /* 0x0000100001027983 */ /* 0x000ea20000100800 */
[----:B------:R-:W-:Y:S02]  /*d700*/  IMAD.MOV.U32 R4, RZ, RZ, R16 ;  /* 0x000000ffff047224 */ /* 0x000fe400078e0010 */
[----:B------:R-:W-:Y:S01]  /*d710*/  IMAD.MOV.U32 R8, RZ, RZ, R7 ;  /* 0x000000ffff087224 */ /* 0x000fe200078e0007 */
[----:B--2---:R-:W-:-:S13]  /*d720*/  ISETP.NE.AND P1, PT, R2, RZ, PT ;  /* 0x000000ff0200720c */ /* 0x004fda0003f25270 */
        /* <DEDUP_REMOVED lines=10> */
[----:B------:R-:W-:Y:S02]  /*d7d0*/  @P0 SHF.R.U32.HI R4, RZ, R3, R2 ;  /* 0x00000003ff040219 */ /* 0x000fe40000011602 */
[----:B------:R-:W0:Y:S03]  /*d7e0*/  LDC.64 R2, c[0x0][0x418] ;  /* 0x00010600ff027b82 */ /* 0x000e260000000a00 */
[----:B------:R-:W-:-:S04]  /*d7f0*/  IMAD.MOV R8, RZ, RZ, -R4 ;  /* 0x000000ffff087224 */ /* 0x000fc800078e0a04 */
[----:B------:R-:W-:Y:S01]  /*d800*/  IMAD R8, R5, R8, R7 ;  /* 0x0000000805087224 */ /* 0x000fe200078e0207 */
[----:B------:R-:W-:Y:S01]  /*d810*/  SHF.R.S32.HI R5, RZ, 0x1f, R4 ;  /* 0x0000001fff057819 */ /* 0x000fe20000011404 */
[----:B--2---:R-:W-:-:S04]  /*d820*/  IMAD R10, R10, UR4, RZ ;  /* 0x000000040a0a7c24 */ /* 0x004fc8000f8e02ff */
[C---:B---3--:R-:W-:Y:S02]  /*d830*/  IMAD R10, R11.reuse, UR5, R10 ;  /* 0x000000050b0a7c24 */ /* 0x048fe4000f8e020a */
[----:B------:R-:W-:-:S04]  /*d840*/  IMAD.WIDE.U32 R4, R11, UR4, R4 ;  /* 0x000000040b047c25 */ /* 0x000fc8000f8e0004 */
[----:B------:R-:W-:Y:S01]  /*d850*/  IMAD.IADD R5, R10, 0x1, R5 ;  /* 0x000000010a057824 */ /* 0x000fe200078e0205 */
[----:B0-----:R-:W-:-:S04]  /*d860*/  LEA R2, P0, R4, R2, 0x2 ;  /* 0x0000000204027211 */ /* 0x001fc800078010ff */
[----:B------:R-:W-:-:S05]  /*d870*/  LEA.HI.X R3, R4, R3, R5, 0x2, P0 ;  /* 0x0000000304037211 */ /* 0x000fca00000f1405 */
[----:B------:R0:W5:Y:S04]  /*d880*/  LDG.E R4, desc[UR6][R2.64] ;  /* 0x0000000602047981 */ /* 0x000168000c1e1900 */
.L_x_2322:
[----:B0-----:R-:W-:Y:S01]  /*d890*/  IMAD R2, R0, 0x8, R17 ;  /* 0x0000000800027824 */ /* 0x001fe200078e0211 */
[----:B------:R-:W-:Y:S01]  /*d8a0*/  SHF.L.U32 R3, R9, 0x1f, RZ ;  /* 0x0000001f09037819 */ /* 0x000fe200000006ff */
[----:B------:R-:W-:Y:S03]  /*d8b0*/  BSSY B1, `(.L_x_2323) ;  /* 0x0000003000017945 */ /* 0x000fe60003800000 */
[----:B------:R-:W0:Y:S02]  /*d8c0*/  SYNCS.PHASECHK.TRANS64.TRYWAIT P0, [R2+URZ+0x34840], R3 ;  /* 0x03484003020075a7 */ /* 0x000e24000800017f */
[----:B0-----:R-:W-:Y:S05]  /*d8d0*/  @!P0 BRA `(.L_x_2324) ;  /* 0x0000003400cc8947 */ /* 0x001fea0003800000 */
.L_x_2421:
[----:B------:R-:W-:Y:S05]  /*d8e0*/  BSYNC B1 ;  /* 0x0000000000017941 */ /* 0x000fea0003800000 */
.L_x_2323:
        /* <DEDUP_REMOVED lines=12> */
.L_x_2326:
[----:B------:R-:W-:Y:S05]  /*d9b0*/  BSYNC B1 ;  /* 0x0000000000017941 */ /* 0x000fea0003800000 */
.L_x_2325:
[----:B------:R-:W-:Y:S01]  /*d9c0*/  IMAD.MOV.U32 R10, RZ, RZ, RZ ;  /* 0x000000ffff0a7224 */ /* 0x000fe200078e00ff */
[----:B------:R-:W-:Y:S01]  /*d9d0*/  R2UR UR11, R8 ;  /* 0x00000000080b72ca */ /* 0x000fe200000e0000 */
[----:B0-----:R-:W-:Y:S01]  /*d9e0*/  IMAD R3, R0, 0xc000, R17 ;  /* 0x0000c00000037824 */ /* 0x001fe200078e0211 */
[----:B------:R-:W-:Y:S01]  /*d9f0*/  UIADD3 UR4, UP0, UR38, 0x370, URZ ;  /* 0x0000037026047890 */ /* 0x000fe2000ff1e03f */
[----:B------:R-:W-:Y:S01]  /*da00*/  PLOP3.LUT P0, PT, PT, PT, PT, 0x80, 0x0 ;  /* 0x000000000000781c */ /* 0x000fe20003f0f070 */
[----:B------:R-:W-:Y:S01]  /*da10*/  VIADD R2, R2, 0x34830 ;  /* 0x0003483002027836 */ /* 0x000fe20000000000 */
[----:B------:R-:W-:Y:S01]  /*da20*/  R2UR UR10, R10 ;  /* 0x000000000a0a72ca */ /* 0x000fe200000e0000 */
[----:B------:R-:W-:Y:S01]  /*da30*/  VIADD R5, R3, 0x1c400 ;  /* 0x0001c40003057836 */ /* 0x000fe20000000000 */
[----:B------:R-:W-:Y:S01]  /*da40*/  UIADD3.X UR5, URZ, UR39, URZ, UP0, !UPT ;  /* 0x000000273f057290 */ /* 0x000fe200087fe43f */
[----:B------:R-:W-:Y:S01]  /*da50*/  UMOV UR6, 0x0 ;  /* 0x0000000000067882 */ /* 0x000fe20000000000 */
[----:B------:R-:W-:-:S04]  /*da60*/  UMOV UR7, 0x14f00000 ;  /* 0x14f0000000077882 */ /* 0x000fc80000000000 */
[----:B------:R-:W-:-:S12]  /*da70*/  USHF.L.U32 UR11, UR11, 0x7, URZ ;  /* 0x000000070b0b7899 */ /* 0x000fd8000800063f */
.L_x_2327:
[----:B------:R-:W-:-:S13]  /*da80*/  @P0 ELECT P2, URZ, PT ;  /* 0x00000000003f082f */ /* 0x000fda0003840000 */
[----:B-----5:R-:W-:Y:S01]  /*da90*/  @P2 R2UR UR13, R4 ;  /* 0x00000000040d22ca */ /* 0x020fe200000e0000 */
[----:B------:R-:W-:Y:S01]  /*daa0*/  UMOV UR12, UR36 ;  /* 0x00000024000c7c82 */ /* 0x000fe20008000000 */
        /* <DEDUP_REMOVED lines=12> */
.L_x_2328:
[----:B------:R-:W-:-:S13]  /*db70*/  @P0 ELECT P2, URZ, PT ;  /* 0x00000000003f082f */ /* 0x000fda0003840000 */
[----:B------:R-:W-:Y:S01]  /*db80*/  @P2 R2UR UR13, R4 ;  /* 0x00000000040d22ca */ /* 0x000fe200000e0000 */
[----:B------:R-:W-:Y:S01]  /*db90*/  UMOV UR12, UR36 ;  /* 0x00000024000c7c82 */ /* 0x000fe20008000000 */
        /* <DEDUP_REMOVED lines=11> */
.L_x_2329:
        /* <DEDUP_REMOVED lines=15> */
.L_x_2422:
[----:B------:R-:W-:Y:S05]  /*dd40*/  BSYNC B1 ;  /* 0x0000000000017941 */ /* 0x000fea0003800000 */
.L_x_2330:
        /* <DEDUP_REMOVED lines=12> */
.L_x_2333:
[----:B------:R-:W-:Y:S05]  /*de10*/  BSYNC B1 ;  /* 0x0000000000017941 */ /* 0x000fea0003800000 */
.L_x_2332:
[----:B------:R-:W-:Y:S01]  /*de20*/  R2UR UR6, R12 ;  /* 0x000000000c0672ca */ /* 0x000fe200000e0000 */
[C-C-:B0-----:R-:W-:Y:S01]  /*de30*/  IMAD R2, R18.reuse, 0x8, R17.reuse ;  /* 0x0000000812027824 */ /* 0x141fe200078e0211 */
[----:B------:R-:W-:Y:S01]  /*de40*/  R2UR UR7, R13 ;  /* 0x000000000d0772ca */ /* 0x000fe200000e0000 */
[----:B------:R-:W-:Y:S01]  /*de50*/  IMAD R3, R18, 0x8000, R17 ;  /* 0x0000800012037824 */ /* 0x000fe200078e0211 */
[----:B------:R-:W-:Y:S01]  /*de60*/  R2UR UR10, R10 ;  /* 0x000000000a0a72ca */ /* 0x000fe200000e0000 */
[----:B------:R-:W-:Y:S01]  /*de70*/  UIADD3 UR4, UP0, UR38, 0x470, URZ ;  /* 0x0000047026047890 */ /* 0x000fe2000ff1e03f */
[----:B------:R-:W-:Y:S01]  /*de80*/  PLOP3.LUT P0, PT, PT, PT, PT, 0x80, 0x0 ;  /* 0x000000000000781c */ /* 0x000fe20003f0f070 */
[----:B------:R-:W-:Y:S02]  /*de90*/  IMAD.SHL.U32 R5, R19, 0x80, RZ ;  /* 0x0000008013057824 */ /* 0x000fe400078e00ff */
[----:B------:R-:W-:Y:S01]  /*dea0*/  VIADD R2, R2, 0x34850 ;  /* 0x0003485002027836 */ /* 0x000fe20000000000 */
[----:B------:R-:W-:Y:S01]  /*deb0*/  UIADD3.X UR5, URZ, UR39, URZ, UP0, !UPT ;  /* 0x000000273f057290 */ /* 0x000fe200087fe43f */
[----:B------:R-:W-:-:S11]  /*dec0*/  VIADD R10, R3, 0x400 ;  /* 0x00000400030a7836 */ /* 0x000fd60000000000 */
.L_x_2334:
        /* <DEDUP_REMOVED lines=15> */
.L_x_2335:
        /* <DEDUP_REMOVED lines=12> */
.L_x_2321:
[----:B------:R-:W-:Y:S05]  /*e080*/  BSYNC B0 ;  /* 0x0000000000007941 */ /* 0x000fea0003800000 */
.L_x_2320:
[----:B------:R0:W-:Y:S01]  /*e090*/  STL [R1+0x4], R9 ;  /* 0x0000040901007387 */ /* 0x0001e20000100800 */
[----:B------:R-:W-:Y:S01]  /*e0a0*/  UIADD3 UR4, UR41, -0x3, URZ ;  /* 0xfffffffd29047890 */ /* 0x000fe2000fffe03f */
[----:B------:R-:W-:-:S05]  /*e0b0*/  IMAD.MOV.U32 R18, RZ, RZ, R0 ;  /* 0x000000ffff127224 */ /* 0x000fca00078e0000 */
[----:B------:R-:W-:-:S07]  /*e0c0*/  IMAD.U32 R0, RZ, RZ, UR4 ;  /* 0x00000004ff007e24 */ /* 0x000fce000f8e00ff */
.L_x_2319:
[----:B------:R-:W-:Y:S01]  /*e0d0*/  ISETP.NE.AND P0, PT, R7, RZ, PT ;  /* 0x000000ff0700720c */ /* 0x000fe20003f05270 */
[----:B------:R-:W-:-:S12]  /*e0e0*/  BSSY B0, `(.L_x_2318) ;  /* 0x000014d000007945 */ /* 0x000fd80003800000 */
[----:B------:R-:W-:Y:S05]  /*e0f0*/  @!P0 BRA `(.L_x_2336) ;  /* 0x00000014002c8947 */ /* 0x000fea0003800000 */
[----:B------:R-:W-:-:S07]  /*e100*/  IMAD.MOV.U32 R8, RZ, RZ, R16 ;  /* 0x000000ffff087224 */ /* 0x000fce00078e0010 */
.L_x_2369:
        /* <DEDUP_REMOVED lines=8> */
[----:B--2---:R-:W-:Y:S02]  /*e190*/  ISETP.NE.AND P1, PT, R3, RZ, PT ;  /* 0x000000ff0300720c */ /* 0x004fe40003f25270 */
[----:B---3--:R-:W-:-:S11]  /*e1a0*/  LOP3.LUT R5, R2, R5, RZ, 0x3c, !PT ;  /* 0x0000000502057212 */ /* 0x008fd600078e3cff */
[----:B-1----:R-:W-:Y:S05]  /*e1b0*/  @!P1 BRA `(.L_x_2338) ;  /* 0x0000000800609947 */ /* 0x002fea0003800000 */
[----:B------:R-:W2:Y:S01]  /*e1c0*/  LDL R2, [R1+0x10] ;  /* 0x0000100001027983 */ /* 0x000ea20000100800 */
[----:B------:R-:W-:Y:S01]  /*e1d0*/  IMAD.MOV.U32 R7, RZ, RZ, R0 ;  /* 0x000000ffff077224 */ /* 0x000fe200078e0000 */
[----:B--2---:R-:W-:-:S13]  /*e1e0*/  ISETP.NE.AND P1, PT, R2, RZ, PT ;  /* 0x000000ff0200720c */ /* 0x004fda0003f25270 */
[----:B------:R-:W-:Y:S05]  /*e1f0*/  @!P1 BRA `(.L_x_2339) ;  /* 0x0000000000549947 */ /* 0x000fea0003800000 */
[----:B------:R-:W2:Y:S01]  /*e200*/  LDL R10, [R1+0x8] ;  /* 0x00000800010a7983 */ /* 0x000ea20000100800 */
[----:B------:R-:W1:Y:S01]  /*e210*/  LDC R8, c[0x0][0x43c] ;  /* 0x00010f00ff087b82 */ /* 0x000e620000000800 */
[----:B------:R-:W-:Y:S02]  /*e220*/  ULDC.64 UR4, c[0x0][0x428] ;  /* 0x00010a0000047ab9 */ /* 0x000fe40000000a00 */
[----:B0-----:R-:W3:Y:S01]  /*e230*/  LDL R9, [R1] ;  /* 0x0000000001097983 */ /* 0x001ee20000100800 */
[----:B------:R-:W-:Y:S01]  /*e240*/  ULDC.64 UR6, c[0x0][0x208] ;  /* 0x0000820000067ab9 */ /* 0x000fe20000000a00 */
[----:B-1----:R-:W-:-:S13]  /*e250*/  ISETP.NE.AND P0, PT, R8, 0x1, PT ;  /* 0x000000010800780c */ /* 0x002fda0003f05270 */
        /* <DEDUP_REMOVED lines=15> */
.L_x_2339:
[----:B------:R-:W-:Y:S01]  /*e350*/  IMAD R3, R4, 0x8, R17 ;  /* 0x0000000804037824 */ /* 0x000fe200078e0211 */
[----:B------:R-:W-:Y:S01]  /*e360*/  SHF.L.U32 R2, R5, 0x1f, RZ ;  /* 0x0000001f05027819 */ /* 0x000fe200000006ff */
[----:B------:R-:W-:Y:S03]  /*e370*/  BSSY B2, `(.L_x_2340) ;  /* 0x0000003000027945 */ /* 0x000fe60003800000 */
[----:B------:R-:W2:Y:S02]  /*e380*/  SYNCS.PHASECHK.TRANS64.TRYWAIT P0, [R3+URZ+0x34840], R2 ;  /* 0x03484002030075a7 */ /* 0x000ea4000800017f */
[----:B--2---:R-:W-:Y:S05]  /*e390*/  @!P0 BRA `(.L_x_2341) ;  /* 0x0000002c00448947 */ /* 0x004fea0003800000 */
.L_x_2423:
[----:B------:R-:W-:Y:S05]  /*e3a0*/  BSYNC B2 ;  /* 0x0000000000027941 */ /* 0x000fea0003800000 */
.L_x_2340:
[----:B01----:R-:W0:Y:S01]  /*e3b0*/  S2R R9, SR_TID.X ;  /* 0x0000000000097919 */ /* 0x003e220000002100 */
        /* <DEDUP_REMOVED lines=9> */
[----:B-1----:R-:W-:Y:S05]  /*e450*/  @!P0 BRA `(.L_x_2343) ;  /* 0x0000000000048947 */ /* 0x002fea0003800000 */
[----:B------:R-:W-:Y:S01]  /*e460*/  BPT.TRAP 0x1 ;  /* 0x000000040000795c */ /* 0x000fe20000300000 */
.L_x_2343:
[----:B------:R-:W-:Y:S05]  /*e470*/  BSYNC B2 ;  /* 0x0000000000027941 */ /* 0x000fea0003800000 */
.L_x_2342:
[----:B------:R-:W-:Y:S01]  /*e480*/  IMAD.MOV.U32 R12, RZ, RZ, RZ ;  /* 0x000000ffff0c7224 */ /* 0x000fe200078e00ff */
[----:B------:R-:W-:Y:S01]  /*e490*/  UIADD3 UR4, UP0, UR38, 0x370, URZ ;  /* 0x0000037026047890 */ /* 0x000fe2000ff1e03f */
[----:B------:R-:W-:Y:S01]  /*e4a0*/  IMAD R9, R4, 0xc000, R17 ;  /* 0x0000c00004097824 */ /* 0x000fe200078e0211 */
[----:B------:R-:W-:Y:S01]  /*e4b0*/  PLOP3.LUT P0, PT, PT, PT, PT, 0x80, 0x0 ;  /* 0x000000000000781c */ /* 0x000fe20003f0f070 */
[----:B--2---:R-:W-:Y:S01]  /*e4c0*/  VIADD R3, R3, 0x34830 ;  /* 0x0003483003037836 */ /* 0x004fe20000000000 */
[----:B------:R-:W-:Y:S01]  /*e4d0*/  R2UR UR10, R12 ;  /* 0x000000000c0a72ca */ /* 0x000fe200000e0000 */
[----:B------:R-:W-:Y:S01]  /*e4e0*/  IMAD.SHL.U32 R2, R7, 0x80, RZ ;  /* 0x0000008007027824 */ /* 0x000fe200078e00ff */
[----:B------:R-:W-:Y:S01]  /*e4f0*/  UIADD3.X UR5, URZ, UR39, URZ, UP0, !UPT ;  /* 0x000000273f057290 */ /* 0x000fe200087fe43f */
[----:B------:R-:W-:Y:S01]  /*e500*/  VIADD R10, R9, 0x1c400 ;  /* 0x0001c400090a7836 */ /* 0x000fe20000000000 */
[----:B------:R-:W-:Y:S01]  /*e510*/  UMOV UR6, 0x0 ;  /* 0x0000000000067882 */ /* 0x000fe20000000000 */
[----:B------:R-:W-:-:S10]  /*e520*/  UMOV UR7, 0x14f00000 ;  /* 0x14f0000000077882 */ /* 0x000fd40000000000 */
.L_x_2344:
        /* <DEDUP_REMOVED lines=16> */
.L_x_2345:
        /* <DEDUP_REMOVED lines=15> */
.L_x_2346:
        /* <DEDUP_REMOVED lines=16> */
.L_x_2424:
[----:B------:R-:W-:Y:S05]  /*e820*/  BSYNC B2 ;  /* 0x0000000000027941 */ /* 0x000fea0003800000 */
.L_x_2347:
        /* <DEDUP_REMOVED lines=11> */
.L_x_2350:
[----:B------:R-:W-:Y:S05]  /*e8e0*/  BSYNC B2 ;  /* 0x0000000000027941 */ /* 0x000fea0003800000 */
.L_x_2349:
[----:B------:R-:W-:Y:S01]  /*e8f0*/  R2UR UR10, R12 ;  /* 0x000000000c0a72ca */ /* 0x000fe200000e0000 */
[----:B------:R-:W-:Y:S01]  /*e900*/  IMAD R18, R18, 0x8000, R17 ;  /* 0x0000800012127824 */ /* 0x000fe200078e0211 */
[----:B------:R-:W-:Y:S01]  /*e910*/  R2UR UR6, R10 ;  /* 0x000000000a0672ca */ /* 0x000fe200000e0000 */
[----:B------:R-:W-:Y:S01]  /*e920*/  UIADD3 UR4, UP0, UR38, 0x470, URZ ;  /* 0x0000047026047890 */ /* 0x000fe2000ff1e03f */
[----:B------:R-:W-:Y:S01]  /*e930*/  R2UR UR7, R11 ;  /* 0x000000000b0772ca */ /* 0x000fe200000e0000 */
[----:B0-----:R-:W-:Y:S01]  /*e940*/  IMAD.SHL.U32 R3, R19, 0x80, RZ ;  /* 0x0000008013037824 */ /* 0x001fe200078e00ff */
[----:B------:R-:W-:Y:S01]  /*e950*/  PLOP3.LUT P0, PT, PT, PT, PT, 0x80, 0x0 ;  /* 0x000000000000781c */ /* 0x000fe20003f0f070 */
[----:B------:R-:W-:Y:S01]  /*e960*/  VIADD R2, R2, 0x50 ;  /* 0x0000005002027836 */ /* 0x000fe20000000000 */
[----:B------:R-:W-:Y:S01]  /*e970*/  UIADD3.X UR5, URZ, UR39, URZ, UP0, !UPT ;  /* 0x000000273f057290 */ /* 0x000fe200087fe43f */
[----:B------:R-:W-:-:S11]  /*e980*/  VIADD R9, R18, 0x400 ;  /* 0x0000040012097836 */ /* 0x000fd60000000000 */
.L_x_2351:
        /* <DEDUP_REMOVED lines=15> */
.L_x_2352:
        /* <DEDUP_REMOVED lines=12> */
.L_x_2338:
[----:B------:R-:W-:Y:S05]  /*eb40*/  BSYNC B1 ;  /* 0x0000000000017941 */ /* 0x000fea0003800000 */
.L_x_2337:
[----:B------:R-:W2:Y:S01]  /*eb50*/  LDL R2, [R1+0xc] ;  /* 0x00000c0001027983 */ /* 0x000ea20000100800 */
[----:B------:R-:W-:Y:S01]  /*eb60*/  VIADD R18, R4, 0x1 ;  /* 0x0000000104127836 */ /* 0x000fe20000000000 */
[----:B------:R-:W-:Y:S04]  /*eb70*/  BSSY B1, `(.L_x_2353) ;  /* 0x00000a0000017945 */ /* 0x000fe80003800000 */
[----:B------:R-:W-:-:S04]  /*eb80*/  ISETP.NE.AND P0, PT, R18, 0x2, PT ;  /* 0x000000021200780c */ /* 0x000fc80003f05270 */
[----:B------:R-:W-:Y:S02]  /*eb90*/  SEL R18, R18, RZ, P0 ;  /* 0x000000ff12127207 */ /* 0x000fe40000000000 */
[----:B--2---:R-:W-:Y:S02]  /*eba0*/  ISETP.NE.AND P1, PT, R2, RZ, PT ;  /* 0x000000ff0200720c */ /* 0x004fe40003f25270 */
[----:B------:R-:W-:-:S04]  /*ebb0*/  SEL R2, RZ, 0x1, P0 ;  /* 0x00000001ff027807 */ /* 0x000fc80000000000 */
[----:B------:R-:W-:-:S05]  /*ebc0*/  LOP3.LUT R10, R5, R2, RZ, 0x3c, !PT ;  /* 0x00000002050a7212 */ /* 0x000fca00078e3cff */
[----:B------:R1:W-:Y:S02]  /*ebd0*/  STL [R1+0x4], R10 ;  /* 0x0000040a01007387 */ /* 0x0003e40000100800 */
[----:B------:R-:W-:Y:S05]  /*ebe0*/  @!P1 BRA `(.L_x_2354) ;  /* 0x0000000800609947 */ /* 0x000fea0003800000 */
[----:B------:R-:W2:Y:S01]  /*ebf0*/  LDL R3, [R1+0x10] ;  /* 0x0000100001037983 */ /* 0x000ea20000100800 */
[----:B------:R-:W-:Y:S01]  /*ec00*/  VIADD R7, R0, 0xffffffff ;  /* 0xffffffff00077836 */ /* 0x000fe20000000000 */
[----:B--2---:R-:W-:-:S13]  /*ec10*/  ISETP.NE.AND P1, PT, R3, RZ, PT ;  /* 0x000000ff0300720c */ /* 0x004fda0003f25270 */
[----:B------:R-:W-:Y:S05]  /*ec20*/  @!P1 BRA `(.L_x_2355) ;  /* 0x0000000000549947 */ /* 0x000fea0003800000 */
[----:B------:R-:W2:Y:S01]  /*ec30*/  LDL R12, [R1+0x8] ;  /* 0x00000800010c7983 */ /* 0x000ea20000100800 */
[----:B0-----:R-:W0:Y:S01]  /*ec40*/  LDC R9, c[0x0][0x43c] ;  /* 0x00010f00ff097b82 */ /* 0x001e220000000800 */
[----:B------:R-:W-:Y:S02]  /*ec50*/  ULDC.64 UR4, c[0x0][0x428] ;  /* 0x00010a0000047ab9 */ /* 0x000fe40000000a00 */
[----:B------:R-:W3:Y:S01]  /*ec60*/  LDL R11, [R1] ;  /* 0x00000000010b7983 */ /* 0x000ee20000100800 */
        /* <DEDUP_REMOVED lines=17> */
.L_x_2355:
[----:B------:R-:W-:Y:S01]  /*ed80*/  IMAD R2, R18, 0x8, R17 ;  /* 0x0000000812027824 */ /* 0x000fe200078e0211 */
[----:B------:R-:W-:Y:S01]  /*ed90*/  SHF.L.U32 R3, R10, 0x1f, RZ ;  /* 0x0000001f0a037819 */ /* 0x000fe200000006ff */
[----:B------:R-:W-:Y:S03]  /*eda0*/  BSSY B2, `(.L_x_2356) ;  /* 0x0000003000027945 */ /* 0x000fe60003800000 */
[----:B------:R-:W3:Y:S02]  /*edb0*/  SYNCS.PHASECHK.TRANS64.TRYWAIT P0, [R2+URZ+0x34840], R3 ;  /* 0x03484003020075a7 */ /* 0x000ee4000800017f */
[----:B---3--:R-:W-:Y:S05]  /*edc0*/  @!P0 BRA `(.L_x_2357) ;  /* 0x0000002000e08947 */ /* 0x008fea0003800000 */
.L_x_2425:
[----:B------:R-:W-:Y:S05]  /*edd0*/  BSYNC B2 ;  /* 0x0000000000027941 */ /* 0x000fea0003800000 */
.L_x_2356:
[----:B0-2---:R-:W0:Y:S01]  /*ede0*/  S2R R9, SR_TID.X ;  /* 0x0000000000097919 */ /* 0x005e220000002100 */
[----:B------:R-:W-:Y:S01]  /*edf0*/  BSSY B2, `(.L_x_2358) ;  /* 0x000000b000027945 */ /* 0x000fe20003800000 */
[----:B0-----:R-:W-:-:S04]  /*ee00*/  LOP3.LUT R9, R9, 0x7f, RZ, 0xc0, !PT ;  /* 0x0000007f09097812 */ /* 0x001fc800078ec0ff */
[----:B------:R-:W-:-:S13]  /*ee10*/  ISETP.NE.AND P1, PT, R9, RZ, PT ;  /* 0x000000ff0900720c */ /* 0x000fda0003f25270 */
[----:B------:R-:W-:Y:S05]  /*ee20*/  @P1 BRA `(.L_x_2359) ;  /* 0x00000000001c1947 */ /* 0x000fea0003800000 */
[----:B------:R-:W0:Y:S01]  /*ee30*/  S2R R9, SR_TID.X ;  /* 0x0000000000097919 */ /* 0x000e220000002100 */
[----:B---3--:R-:W-:-:S04]  /*ee40*/  IMAD.MOV.U32 R3, RZ, RZ, 0xc000 ;  /* 0x0000c000ff037424 */ /* 0x008fc800078e00ff */
[----:B------:R2:W-:Y:S01]  /*ee50*/  SYNCS.ARRIVE.TRANS64 RZ, [R2+URZ+0x34830], R3 ;  /* 0x0348300302ff79a7 */ /* 0x0005e2000800003f */
[----:B0-----:R-:W-:-:S04]  /*ee60*/  LOP3.LUT R9, R9, 0x1f, RZ, 0xc0, !PT ;  /* 0x0000001f09097812 */ /* 0x001fc800078ec0ff */
[----:B------:R-:W-:-:S13]  /*ee70*/  ISETP.NE.AND P0, PT, R9, RZ, PT ;  /* 0x000000ff0900720c */ /* 0x000fda0003f05270 */
[----:B--2---:R-:W-:Y:S05]  /*ee80*/  @!P0 BRA `(.L_x_2359) ;  /* 0x0000000000048947 */ /* 0x004fea0003800000 */
[----:B------:R-:W-:Y:S01]  /*ee90*/  BPT.TRAP 0x1 ;  /* 0x000000040000795c */ /* 0x000fe20000300000 */
.L_x_2359:
[----:B------:R-:W-:Y:S05]  /*eea0*/  BSYNC B2 ;  /* 0x0000000000027941 */ /* 0x000fea0003800000 */
.L_x_2358:
[----:B------:R-:W-:Y:S01]  /*eeb0*/  IMAD.MOV.U32 R12, RZ, RZ, RZ ;  /* 0x000000ffff0c7224 */ /* 0x000fe200078e00ff */
[----:B------:R-:W-:Y:S01]  /*eec0*/  UIADD3 UR4, UP0, UR38, 0x370, URZ ;  /* 0x0000037026047890 */ /* 0x000fe2000ff1e03f */
[C---:B---3--:R-:W-:Y:S01]  /*eed0*/  IMAD R3, R18.reuse, 0x8, R6 ;  /* 0x0000000812037824 */ /* 0x048fe200078e0206 */
        /* <DEDUP_REMOVED lines=9> */
.L_x_2360:
        /* <DEDUP_REMOVED lines=16> */
.L_x_2361:
        /* <DEDUP_REMOVED lines=15> */
.L_x_2362:
        /* <DEDUP_REMOVED lines=15> */
.L_x_2426:
[----:B------:R-:W-:Y:S05]  /*f250*/  BSYNC B2 ;  /* 0x0000000000027941 */ /* 0x000fea0003800000 */
.L_x_2363:
        /* <DEDUP_REMOVED lines=11> */
.L_x_2366:
[----:B------:R-:W-:Y:S05]  /*f310*/  BSYNC B2 ;  /* 0x0000000000027941 */ /* 0x000fea0003800000 */
.L_x_2365:
[----:B------:R-:W-:Y:S01]  /*f320*/  R2UR UR10, R12 ;  /* 0x000000000c0a72ca */ /* 0x000fe200000e0000 */
[----:B------:R-:W-:Y:S01]  /*f330*/  IMAD R4, R4, 0x8000, R17 ;  /* 0x0000800004047824 */ /* 0x000fe200078e0211 */
[----:B------:R-:W-:Y:S01]  /*f340*/  R2UR UR6, R10 ;  /* 0x000000000a0672ca */ /* 0x000fe200000e0000 */
[----:B------:R-:W-:Y:S01]  /*f350*/  UIADD3 UR4, UP0, UR38, 0x470, URZ ;  /* 0x0000047026047890 */ /* 0x000fe2000ff1e03f */
[----:B------:R-:W-:Y:S01]  /*f360*/  R2UR UR7, R11 ;  /* 0x000000000b0772ca */ /* 0x000fe200000e0000 */
[----:B------:R-:W-:Y:S01]  /*f370*/  IMAD.SHL.U32 R3, R19, 0x80, RZ ;  /* 0x0000008013037824 */ /* 0x000fe200078e00ff */
[----:B------:R-:W-:Y:S01]  /*f380*/  PLOP3.LUT P0, PT, PT, PT, PT, 0x80, 0x0 ;  /* 0x000000000000781c */ /* 0x000fe20003f0f070 */
[----:B0-----:R-:W-:Y:S01]  /*f390*/  VIADD R2, R2, 0x50 ;  /* 0x0000005002027836 */ /* 0x001fe20000000000 */
[----:B------:R-:W-:Y:S01]  /*f3a0*/  UIADD3.X UR5, URZ, UR39, URZ, UP0, !UPT ;  /* 0x000000273f057290 */ /* 0x000fe200087fe43f */
[----:B------:R-:W-:-:S11]  /*f3b0*/  VIADD R5, R4, 0x400 ;  /* 0x0000040004057836 */ /* 0x000fd60000000000 */
.L_x_2367:
        /* <DEDUP_REMOVED lines=15> */
.L_x_2368:
        /* <DEDUP_REMOVED lines=12> */
.L_x_2354:
[----:B------:R-:W-:Y:S05]  /*f570*/  BSYNC B1 ;  /* 0x0000000000017941 */ /* 0x000fea0003800000 */
.L_x_2353:
[C---:B------:R-:W-:Y:S01]  /*f580*/  ISETP.GT.AND P0, PT, R0.reuse, 0x1, PT ;  /* 0x000000010000780c */ /* 0x040fe20003f04270 */
[----:B------:R-:W-:-:S12]  /*f590*/  VIADD R0, R0, 0xfffffffe ;  /* 0xfffffffe00007836 */ /* 0x000fd80000000000 */
[----:B------:R-:W-:Y:S05]  /*f5a0*/  @P0 BRA `(.L_x_2369) ;  /* 0xffffffe800d80947 */ /* 0x000fea000383ffff */
.L_x_2336:
[----:B------:R-:W-:Y:S05]  /*f5b0*/  BSYNC B0 ;  /* 0x0000000000007941 */ /* 0x000fea0003800000 */
.L_x_2318:
[----:B0-----:R-:W0:Y:S01]  /*f5c0*/  S2R R0, SR_TID.X ;  /* 0x0000000000007919 */ /* 0x001e220000002100 */
[----:B------:R-:W-:Y:S01]  /*f5d0*/  BSSY B0, `(.L_x_2370) ;  /* 0x0000012000007945 */ /* 0x000fe20003800000 */
[----:B0-----:R-:W-:-:S04]  /*f5e0*/  LOP3.LUT R6, R0, 0x7f, RZ, 0xc0, !PT ;  /* 0x0000007f00067812 */ /* 0x001fc800078ec0ff */
[----:B------:R-:W-:-:S13]  /*f5f0*/  ISETP.NE.AND P1, PT, R6, RZ, PT ;  /* 0x000000ff0600720c */ /* 0x000fda0003f25270 */
[----:B------:R-:W-:Y:S05]  /*f600*/  @P1 BRA `(.L_x_2371) ;  /* 0x0000000000381947 */ /* 0x000fea0003800000 */
[----:B------:R-:W0:Y:S01]  /*f610*/  S2R R3, SR_LANEID ;  /* 0x0000000000037919 */ /* 0x000e220000000000 */
[----:B------:R-:W-:Y:S01]  /*f620*/  VOTEU.ANY UR4, UPT, PT ;  /* 0x0000000000047886 */ /* 0x000fe200038e0100 */
[----:B------:R-:W2:Y:S01]  /*f630*/  LDC.64 R4, c[0x0][0xc80] ;  /* 0x00032000ff047b82 */ /* 0x000ea20000000a00 */
[----:B------:R-:W0:Y:S01]  /*f640*/  FLO.U32 R0, UR4 ;  /* 0x0000000400007d00 */ /* 0x000e2200080e0000 */
[----:B------:R-:W-:-:S07]  /*f650*/  ULDC.64 UR6, c[0x0][0x208] ;  /* 0x0000820000067ab9 */ /* 0x000fce0000000a00 */
[----:B------:R-:W2:Y:S01]  /*f660*/  POPC R2, UR4 ;  /* 0x0000000400027d09 */ /* 0x000ea20008000000 */
[----:B0-----:R-:W-:-:S13]  /*f670*/  ISETP.EQ.U32.AND P0, PT, R0, R3, PT ;  /* 0x000000030000720c */ /* 0x001fda0003f02070 */
[----:B--2---:R-:W2:Y:S01]  /*f680*/  @P0 ATOMG.E.ADD.STRONG.GPU PT, R5, desc[UR6][R4.64], R2 ;  /* 0x00000002040509a8 */ /* 0x004ea200081ee1c6 */
[----:B------:R-:W0:Y:S02]  /*f690*/  S2R R3, SR_LTMASK ;  /* 0x0000000000037919 */ /* 0x000e240000003900 */
[----:B0-----:R-:W-:-:S06]  /*f6a0*/  LOP3.LUT R3, R3, UR4, RZ, 0xc0, !PT ;  /* 0x0000000403037c12 */ /* 0x001fcc000f8ec0ff */
[----:B------:R-:W0:Y:S01]  /*f6b0*/  POPC R3, R3 ;  /* 0x0000000300037309 */ /* 0x000e220000000000 */
[----:B--2---:R-:W0:Y:S02]  /*f6c0*/  SHFL.IDX PT, R0, R5, R0, 0x1f ;  /* 0x00001f0005007589 */ /* 0x004e2400000e0000 */
[----:B0-----:R-:W-:-:S05]  /*f6d0*/  IADD3 R0, R0, UR43, R3 ;  /* 0x0000002b00007c10 */ /* 0x001fca000fffe003 */
[----:B------:R0:W-:Y:S02]  /*f6e0*/  STL [R1+0x18], R0 ;  /* 0x0000180001007387 */ /* 0x0001e40000100800 */
.L_x_2371:
[----:B------:R-:W-:Y:S05]  /*f6f0*/  BSYNC B0 ;  /* 0x0000000000007941 */ /* 0x000fea0003800000 */
.L_x_2370:
[----:B0-----:R-:W2:Y:S01]  /*f700*/  LDL.LU R0, [R1+0xc] ;  /* 0x00000c0001007983 */ /* 0x001ea20000300800 */
[----:B------:R-:W-:Y:S01]  /*f710*/  BSSY B0, `(.L_x_2372) ;  /* 0x0000038000007945 */ /* 0x000fe20003800000 */
[----:B--2---:R-:W-:-:S13]  /*f720*/  ISETP.NE.AND P0, PT, R0, RZ, PT ;  /* 0x000000ff0000720c */ /* 0x004fda0003f05270 */
        /* <DEDUP_REMOVED lines=8> */
.L_x_2427:
[----:B------:R-:W-:Y:S05]  /*f7b0*/  BSYNC B1 ;  /* 0x0000000000017941 */ /* 0x000fea0003800000 */
.L_x_2374:
        /* <DEDUP_REMOVED lines=9> */
.L_x_2377:
[----:B------:R-:W-:Y:S05]  /*f850*/  BSYNC B1 ;  /* 0x0000000000017941 */ /* 0x000fea0003800000 */
.L_x_2376:
[----:B------:R-:W-:Y:S01]  /*f860*/  IMAD R2, R18, 0x8000, R17 ;  /* 0x0000800012027824 */ /* 0x000fe200078e0211 */
[----:B------:R-:W-:Y:S01]  /*f870*/  UIADD3 UR4, UP0, UR38, 0x470, URZ ;  /* 0x0000047026047890 */ /* 0x000fe2000ff1e03f */
[----:B------:R-:W-:Y:S01]  /*f880*/  IMAD.SHL.U32 R19, R19, 0x80, RZ ;  /* 0x0000008013137824 */ /* 0x000fe200078e00ff */
[----:B------:R-:W-:Y:S01]  /*f890*/  PLOP3.LUT P0, PT, PT, PT, PT, 0x80, 0x0 ;  /* 0x000000000000781c */ /* 0x000fe20003f0f070 */
[----:B0-----:R-:W-:Y:S01]  /*f8a0*/  VIADD R0, R0, 0x34850 ;  /* 0x0003485000007836 */ /* 0x001fe20000000000 */
[----:B------:R-:W-:Y:S01]  /*f8b0*/  UIADD3.X UR5, URZ, UR39, URZ, UP0, !UPT ;  /* 0x000000273f057290 */ /* 0x000fe200087fe43f */
[----:B------:R-:W-:Y:S01]  /*f8c0*/  VIADD R3, R2, 0x400 ;  /* 0x0000040002037836 */ /* 0x000fe20000000000 */
[----:B------:R-:W-:Y:S01]  /*f8d0*/  UMOV UR6, 0x0 ;  /* 0x0000000000067882 */ /* 0x000fe20000000000 */
[----:B------:R-:W-:Y:S01]  /*f8e0*/  UMOV UR7, 0x14f00000 ;  /* 0x14f0000000077882 */ /* 0x000fe20000000000 */
[----:B------:R-:W-:-:S08]  /*f8f0*/  UMOV UR10, URZ ;  /* 0x0000003f000a7c82 */ /* 0x000fd00008000000 */
.L_x_2378:
        /* <DEDUP_REMOVED lines=15> */
.L_x_2379:
        /* <DEDUP_REMOVED lines=10> */
.L_x_2373:
[----:B------:R-:W-:Y:S05]  /*fa90*/  BSYNC B0 ;  /* 0x0000000000007941 */ /* 0x000fea0003800000 */
.L_x_2372:
[----:B------:R-:W2:Y:S01]  /*faa0*/  LDL.LU R3, [R1+0x4] ;  /* 0x0000040001037983 */ /* 0x000ea20000300800 */
[----:B------:R-:W-:-:S05]  /*fab0*/  VIADD R18, R18, 0x1 ;  /* 0x0000000112127836 */ /* 0x000fca0000000000 */
[----:B------:R-:W-:-:S04]  /*fac0*/  ISETP.NE.AND P0, PT, R18, 0x2, PT ;  /* 0x000000021200780c */ /* 0x000fc80003f05270 */
[----:B------:R-:W-:Y:S02]  /*fad0*/  SEL R0, RZ, 0x1, P0 ;  /* 0x00000001ff007807 */ /* 0x000fe40000000000 */
[----:B------:R-:W-:Y:S02]  /*fae0*/  SEL R18, R18, RZ, P0 ;  /* 0x000000ff12127207 */ /* 0x000fe40000000000 */
[----:B--2---:R-:W-:-:S05]  /*faf0*/  LOP3.LUT R3, R3, R0, RZ, 0x3c, !PT ;  /* 0x0000000003037212 */ /* 0x004fca00078e3cff */
[----:B------:R2:W-:Y:S02]  /*fb00*/  STL [R1+0x4], R3 ;  /* 0x0000040301007387 */ /* 0x0005e40000100800 */
.L_x_2298:
[----:B------:R-:W-:Y:S05]  /*fb10*/  BSYNC B7 ;  /* 0x0000000000077941 */ /* 0x000fea0003800000 */
.L_x_2296:
[----:B0-----:R-:W3:Y:S04]  /*fb20*/  LDL R0, [R1+0x20] ;  /* 0x0000200001007983 */ /* 0x001ee80000100800 */
[----:B------:R0:W5:Y:S01]  /*fb30*/  LDL R2, [R1+0x18] ;  /* 0x0000180001027983 */ /* 0x0001620000100800 */
[----:B---3--:R-:W-:-:S13]  /*fb40*/  ISETP.NE.AND P0, PT, R0, RZ, PT ;  /* 0x000000ff0000720c */ /* 0x008fda0003f05270 */
[----:B0-----:R-:W-:Y:S05]  /*fb50*/  @!P0 BRA `(.L_x_2380) ;  /* 0x0000000000288947 */ /* 0x001fea0003800000 */
[----:B------:R-:W-:Y:S05]  /*fb60*/  WARPSYNC.ALL ;  /* 0x0000000000007948 */ /* 0x000fea0003800000 */
[----:B------:R-:W0:Y:S08]  /*fb70*/  S2UR UR5, SR_CgaCtaId ;  /* 0x00000000000579c3 */ /* 0x000e300000008800 */
[----:B------:R-:W-:Y:S06]  /*fb80*/  BAR.SYNC.DEFER_BLOCKING 0x5, 0x180 ;  /* 0x0146000000007b1d */ /* 0x000fec0000010000 */
[----:B------:R-:W-:-:S02]  /*fb90*/  UMOV UR4, 0x400 ;  /* 0x0000040000047882 */ /* 0x000fc40000000000 */
[----:B0-----:R-:W-:-:S06]  /*fba0*/  ULEA UR4, UR5, UR4, 0x18 ;  /* 0x0000000405047291 */ /* 0x001fcc000f8ec03f */
[----:B------:R-:W-:-:S05]  /*fbb0*/  IMAD.U32 R17, RZ, RZ, UR4 ;  /* 0x00000004ff117e24 */ /* 0x000fca000f8e00ff */
[----:B-----5:R-:W0:Y:S04]  /*fbc0*/  LDS R2, [R17+0x348d0] ;  /* 0x0348d00011027984 */ /* 0x020e280000000800 */
[----:B0-----:R0:W-:Y:S01]  /*fbd0*/  STL [R1+0x18], R2 ;  /* 0x0000180201007387 */ /* 0x0011e20000100800 */
[----:B------:R-:W-:Y:S06]  /*fbe0*/  BAR.ARV 0x4, 0x180 ;  /* 0x0106000000007b1d */ /* 0x000fec0000002000 */
[----:B------:R-:W-:Y:S05]  /*fbf0*/  BRA `(.L_x_2381) ;  /* 0x00000000002c7947 */ /* 0x000fea0003800000 */
.L_x_2380:
[----:B------:R-:W-:-:S03]  /*fc00*/  UMOV UR4, 0xffffffff ;  /* 0xffffffff00047882 */ /* 0x000fc60000000000 */
[----:B------:R-:W-:Y:S05]  /*fc10*/  BRA.DIV UR4, `(.L_x_2382) ;  /* 0x0000001604887947 */ /* 0x000fea000b800000 */
[----:B-----5:R0:W3:Y:S02]  /*fc20*/  SHFL.IDX PT, R14, R2, RZ, 0x1f ;  /* 0x00001fff020e7589 */ /* 0x0200e400000e0000 */
.L_x_2430:
[----:B--2---:R-:W2:Y:S01]  /*fc30*/  @!P1 S2R R3, SR_CgaCtaId ;  /* 0x0000000000039919 */ /* 0x004ea20000008800 */
[----:B------:R-:W-:Y:S05]  /*fc40*/  WARPSYNC.ALL ;  /* 0x0000000000007948 */ /* 0x000fea0003800000 */
[----:B------:R-:W-:Y:S01]  /*fc50*/  BAR.SYNC.DEFER_BLOCKING 0x4, 0x180 ;  /* 0x0106000000007b1d */ /* 0x000fe20000010000 */
[----:B------:R-:W-:-:S05]  /*fc60*/  @!P1 MOV R0, 0x400 ;  /* 0x0000040000009802 */ /* 0x000fca0000000f00 */
[----:B---3--:R3:W-:Y:S01]  /*fc70*/  STL [R1+0x18], R14 ;  /* 0x0000180e01007387 */ /* 0x0087e20000100800 */
[----:B--2---:R-:W-:-:S05]  /*fc80*/  @!P1 LEA R17, R3, R0, 0x18 ;  /* 0x0000000003119211 */ /* 0x004fca00078ec0ff */
[----:B------:R3:W-:Y:S01]  /*fc90*/  @!P1 STS [R17+0x348d0], R2 ;  /* 0x0348d00211009388 */ /* 0x0007e20000000800 */
[----:B------:R-:W-:Y:S06]  /*fca0*/  BAR.ARV 0x5, 0x180 ;  /* 0x0146000000007b1d */ /* 0x000fec0000002000 */
.L_x_2381:
[----:B------:R-:W4:Y:S01]  /*fcb0*/  LDL R0, [R1+0x18] ;  /* 0x0000180001007983 */ /* 0x000f220000100800 */
[----:B------:R-:W-:Y:S02]  /*fcc0*/  ULDC UR4, c[0x0][0xc38] ;  /* 0x00030e0000047ab9 */ /* 0x000fe40000000800 */
[----:B----4-:R-:W-:-:S13]  /*fcd0*/  ISETP.GE.AND P0, PT, R0, UR4, PT ;  /* 0x0000000400007c0c */ /* 0x010fda000bf06270 */
[----:B------:R-:W-:Y:S05]  /*fce0*/  @!P0 BRA `(.L_x_2383) ;  /* 0xffffffbc000c8947 */ /* 0x000fea000383ffff */
.L_x_2293:
[----:B-1----:R-:W4:Y:S01]  /*fcf0*/  LDL.LU R0, [R1+0x1c] ;  /* 0x00001c0001007983 */ /* 0x002f220000300800 */
[----:B------:R-:W-:Y:S01]  /*fd00*/  BSSY B0, `(.L_x_2384) ;  /* 0x000000b000007945 */ /* 0x000fe20003800000 */
[----:B------:R-:W1:Y:S01]  /*fd10*/  S2R R5, SR_CgaCtaId ;  /* 0x0000000000057919 */ /* 0x000e620000008800 */
[----:B----4-:R-:W-:-:S05]  /*fd20*/  VIADD R0, R0, 0x1 ;  /* 0x0000000100007836 */ /* 0x010fca0000000000 */
[----:B0--3--:R-:W-:-:S04]  /*fd30*/  LEA.HI R2, R0, R0, RZ, 0x1 ;  /* 0x0000000000027211 */ /* 0x009fc800078f08ff */
[----:B--2---:R-:W-:-:S05]  /*fd40*/  LOP3.LUT R3, R2, 0xfffffffe, RZ, 0xc0, !PT ;  /* 0xfffffffe02037812 */ /* 0x004fca00078ec0ff */
[----:B------:R-:W-:Y:S01]  /*fd50*/  IMAD.IADD R3, R0, 0x1, -R3 ;  /* 0x0000000100037824 */ /* 0x000fe200078e0a03 */
[----:B------:R-:W-:-:S04]  /*fd60*/  MOV R0, 0x400 ;  /* 0x0000040000007802 */ /* 0x000fc80000000f00 */
[----:B-1----:R-:W-:Y:S02]  /*fd70*/  LEA R0, R5, R0, 0x18 ;  /* 0x0000000005007211 */ /* 0x002fe400078ec0ff */
[----:B------:R-:W-:-:S04]  /*fd80*/  SHF.L.U32 R3, R3, 0x1f, RZ ;  /* 0x0000001f03037819 */ /* 0x000fc800000006ff */
[----:B------:R-:W0:Y:S02]  /*fd90*/  SYNCS.PHASECHK.TRANS64.TRYWAIT P0, [R0+URZ+0x34820], R3 ;  /* 0x03482003000075a7 */ /* 0x000e24000800017f */
[----:B0-----:R-:W-:Y:S05]  /*fda0*/  @!P0 BRA `(.L_x_2385) ;  /* 0x00000014004c8947 */ /* 0x001fea0003800000 */
.L_x_2431:
[----:B------:R-:W-:Y:S05]  /*fdb0*/  BSYNC B0 ;  /* 0x0000000000007941 */ /* 0x000fea0003800000 */
.L_x_2384:
[----:B------:R-:W-:-:S03]  /*fdc0*/  UMOV UR4, 0xffffffff ;  /* 0xffffffff00047882 */ /* 0x000fc60000000000 */
[----:B------:R-:W-:Y:S05]  /*fdd0*/  BRA.DIV UR4, `(.L_x_2386) ;  /* 0x0000001604547947 */ /* 0x000fea000b800000 */
[----:B------:R-:W1:Y:S02]  /*fde0*/  S2R R2, SR_TID.X ;  /* 0x0000000000027919 */ /* 0x000e640000002100 */
[----:B-1----:R-:W-:-:S04]  /*fdf0*/  SHF.R.U32.HI R2, RZ, 0x5, R2 ;  /* 0x00000005ff027819 */ /* 0x002fc80000011602 */
[----:B------:R-:W-:-:S05]  /*fe00*/  LOP3.LUT R2, R2, 0x3, RZ, 0xc0, !PT ;  /* 0x0000000302027812 */ /* 0x000fca00078ec0ff */
[----:B------:R1:W2:Y:S02]  /*fe10*/  SHFL.IDX PT, R14, R2, RZ, 0x1f ;  /* 0x00001fff020e7589 */ /* 0x0002a400000e0000 */
.L_x_2434:
[----:B--2---:R-:W-:Y:S01]  /*fe20*/  ISETP.NE.AND P0, PT, R14, RZ, PT ;  /* 0x000000ff0e00720c */ /* 0x004fe20003f05270 */
[----:B------:R-:W-:-:S12]  /*fe30*/  BSSY B0, `(.L_x_2387) ;  /* 0x0000027000007945 */ /* 0x000fd80003800000 */
[----:B------:R-:W-:Y:S05]  /*fe40*/  @P0 BRA `(.L_x_2388) ;  /* 0x0000000000940947 */ /* 0x000fea0003800000 */
[----:B------:R-:W-:-:S03]  /*fe50*/  UMOV UR4, 0xffffffff ;  /* 0xffffffff00047882 */ /* 0x000fc60000000000 */
[----:B------:R-:W-:Y:S05]  /*fe60*/  BRA.DIV UR4, `(.L_x_2389) ;  /* 0x0000001604647947 */ /* 0x000fea000b800000 */
[----:B------:R-:W-:-:S13]  /*fe70*/  ELECT P6, URZ, PT ;  /* 0x00000000003f782f */ /* 0x000fda00038c0000 */
.L_x_2437:
        /* <DEDUP_REMOVED lines=8> */
.L_x_2390:
        /* <DEDUP_REMOVED lines=13> */
.L_x_2438:
[----:B------:R-:W1:Y:S02]  /*ffd0*/  SYNCS.PHASECHK.TRANS64.TRYWAIT P0, [R3+URZ], R2 ;  /* 0x00000002030075a7 */ /* 0x000e64000800017f */
[----:B-1----:R-:W-:Y:S05]  /*ffe0*/  @!P0 BRA `(.L_x_2392) ;  /* 0x0000001400388947 */ /* 0x002fea0003800000 */
.L_x_2439:
[----:B------:R-:W-:Y:S05]  /*fff0*/  @!P2 BRA `(.L_x_2393) ;  /* 0x000000000004a947 */ /* 0x000fea0003800000 */
[----:B------:R-:W-:Y:S01]  /*10000*/  BPT.TRAP 0x1 ;  /* 0x000000040000795c */ /* 0x000fe20000300000 */
.L_x_2393:
[----:B-1----:R-:W-:-:S04]  /*10010*/  VIADD R3, R0, 0x34860 ;  /* 0x0003486000037836 */ /* 0x002fc80000000000 */
[----:B------:R-:W-:-:S04]  /*10020*/  IMAD R18, R18, 0x8, R3 ;  /* 0x0000000812127824 */ /* 0x000fc800078e0203 */
[----:B------:R-:W1:Y:S02]  /*10030*/  SYNCS.PHASECHK.TRANS64.TRYWAIT P0, [R18+URZ], R5 ;  /* 0x00000005120075a7 */ /* 0x000e64000800017f */
[----:B-1----:R-:W-:Y:S05]  /*10040*/  @!P0 BRA `(.L_x_2394) ;  /* 0x0000001400348947 */ /* 0x002fea0003800000 */
.L_x_2440:
[----:B------:R-:W-:-:S07]  /*10050*/  IMAD R3, R4, 0x8, R3 ;  /* 0x0000000804037824 */ /* 0x000fce00078e0203 */
.L_x_2395:
[----:B--2---:R2:W3:Y:S02]  /*10060*/  SYNCS.PHASECHK.TRANS64.TRYWAIT P0, [R3+URZ], R2 ;  /* 0x00000002030075a7 */ /* 0x0044e4000800017f */
[----:B---3--:R-:W-:Y:S05]  /*10070*/  @!P0 NANOSLEEP.SYNCS 0x989680 ;  /* 0x009896800000895d */ /* 0x008fea0003900000 */
[----:B------:R-:W3:Y:S02]  /*10080*/  @!P0 SYNCS.PHASECHK.TRANS64 P0, [R3+URZ], R2 ;  /* 0x00000002030085a7 */ /* 0x000ee4000800007f */
[----:B---3--:R-:W-:Y:S05]  /*10090*/  @!P0 BRA `(.L_x_2395) ;  /* 0xfffffffc00f08947 */ /* 0x008fea000383ffff */
.L_x_2388:
[----:B------:R-:W-:Y:S05]  /*100a0*/  BSYNC B0 ;  /* 0x0000000000007941 */ /* 0x000fea0003800000 */
.L_x_2387:
[----:B------:R-:W-:Y:S05]  /*100b0*/  EXIT ;  /* 0x000000000000794d */ /* 0x000fea0003800000 */
.L_x_2246:
[----:B0-----:R-:W-:-:S04]  /*100c0*/  IMAD.U32 R3, RZ, RZ, UR38 ;  /* 0x00000026ff037e24 */ /* 0x001fc8000f8e00ff */
[----:B------:R0:W1:Y:S03]  /*100d0*/  SYNCS.PHASECHK.TRANS64.TRYWAIT P1, [R3+URZ+0x34800], R0 ;  /* 0x03480000030075a7 */ /* 0x000066000802017f */
[----:B-1----:R-:W-:Y:S05]  /*100e0*/  @!P1 NANOSLEEP.SYNCS 0x989680 ;  /* 0x009896800000995d */ /* 0x002fea0003900000 */
[----:B------:R-:W1:Y:S02]  /*100f0*/  @!P1 SYNCS.PHASECHK.TRANS64 P1, [R3+URZ+0x34800], R0 ;  /* 0x03480000030095a7 */ /* 0x000e64000802007f */
[----:B-1----:R-:W-:Y:S05]  /*10100*/  @!P1 BRA `(.L_x_2246) ;  /* 0xfffffffc00ec9947 */ /* 0x002fea000383ffff */
[----:B------:R-:W-:Y:S05]  /*10110*/  BRA `(.L_x_2396) ;  /* 0xffffff1400887947 */ /* 0x000fea000383ffff */
.L_x_2250:
[----:B-1----:R1:W2:Y:S02]  /*10120*/  SYNCS.PHASECHK.TRANS64.TRYWAIT P2, [R2+URZ+0x34830], R3 ;  /* 0x03483003020075a7 */ /* 0x0022a4000804017f */
[----:B--2---:R-:W-:Y:S05]  /*10130*/  @!P2 NANOSLEEP.SYNCS 0x989680 ;  /* 0x009896800000a95d */ /* 0x004fea0003900000 */
[----:B------:R-:W2:Y:S02]  /*10140*/  @!P2 SYNCS.PHASECHK.TRANS64 P2, [R2+URZ+0x34830], R3 ;  /* 0x034830030200a5a7 */ /* 0x000ea4000804007f */
[----:B--2---:R-:W-:Y:S05]  /*10150*/  @!P2 BRA `(.L_x_2250) ;  /* 0xfffffffc00f0a947 */ /* 0x004fea000383ffff */
[----:B------:R-:W-:Y:S05]  /*10160*/  BRA `(.L_x_2249) ;  /* 0xffffff1400ac7947 */ /* 0x000fea000383ffff */
.L_x_2255:
[----:B-1----:R-:W-:-:S04]  /*10170*/  IMAD.U32 R7, RZ, RZ, UR7 ;  /* 0x00000007ff077e24 */ /* 0x002fc8000f8e00ff */
[----:B------:R1:W2:Y:S03]  /*10180*/  SYNCS.PHASECHK.TRANS64.TRYWAIT P3, [R7+URZ+0x34830], R0 ;  /* 0x03483000070075a7 */ /* 0x0002a6000806017f */
[----:B--2---:R-:W-:Y:S05]  /*10190*/  @!P3 NANOSLEEP.SYNCS 0x989680 ;  /* 0x009896800000b95d */ /* 0x004fea0003900000 */
[----:B------:R-:W2:Y:S02]  /*101a0*/  @!P3 SYNCS.PHASECHK.TRANS64 P3, [R7+URZ+0x34830], R0 ;  /* 0x034830000700b5a7 */ /* 0x000ea4000806007f */
[----:B--2---:R-:W-:Y:S05]  /*101b0*/  @!P3 BRA `(.L_x_2255) ;  /* 0xfffffffc00ecb947 */ /* 0x004fea000383ffff */
[----:B------:R-:W-:Y:S05]  /*101c0*/  BRA `(.L_x_2254) ;  /* 0xffffff3c00587947 */ /* 0x000fea000383ffff */
.L_x_2259:
[----:B-1----:R-:W-:-:S04]  /*101d0*/  IMAD.U32 R3, RZ, RZ, UR10 ;  /* 0x0000000aff037e24 */ /* 0x002fc8000f8e00ff */
[----:B------:R1:W2:Y:S03]  /*101e0*/  SYNCS.PHASECHK.TRANS64.TRYWAIT P3, [R3+URZ+0x34850], R0 ;  /* 0x03485000030075a7 */ /* 0x0002a6000806017f */
[----:B--2---:R-:W-:Y:S05]  /*101f0*/  @!P3 NANOSLEEP.SYNCS 0x989680 ;  /* 0x009896800000b95d */ /* 0x004fea0003900000 */
[----:B------:R-:W2:Y:S02]  /*10200*/  @!P3 SYNCS.PHASECHK.TRANS64 P3, [R3+URZ+0x34850], R0 ;  /* 0x034850000300b5a7 */ /* 0x000ea4000806007f */
[----:B--2---:R-:W-:Y:S05]  /*10210*/  @!P3 BRA `(.L_x_2259) ;  /* 0xfffffffc00ecb947 */ /* 0x004fea000383ffff */
[----:B------:R-:W-:Y:S05]  /*10220*/  BRA `(.L_x_2258) ;  /* 0xffffff4400987947 */ /* 0x000fea000383ffff */
.L_x_2265:
[----:B-1----:R-:W-:-:S04]  /*10230*/  IMAD.U32 R7, RZ, RZ, UR7 ;  /* 0x00000007ff077e24 */ /* 0x002fc8000f8e00ff */
[----:B------:R1:W2:Y:S03]  /*10240*/  SYNCS.PHASECHK.TRANS64.TRYWAIT P2, [R7+URZ+0x34830], R0 ;  /* 0x03483000070075a7 */ /* 0x0002a6000804017f */
[----:B--2---:R-:W-:Y:S05]  /*10250*/  @!P2 NANOSLEEP.SYNCS 0x989680 ;  /* 0x009896800000a95d */ /* 0x004fea0003900000 */
[----:B------:R-:W2:Y:S02]  /*10260*/  @!P2 SYNCS.PHASECHK.TRANS64 P2, [R7+URZ+0x34830], R0 ;  /* 0x034830000700a5a7 */ /* 0x000ea4000804007f */
[----:B--2---:R-:W-:Y:S05]  /*10270*/  @!P2 BRA `(.L_x_2265) ;  /* 0xfffffffc00eca947 */ /* 0x004fea000383ffff */
[----:B------:R-:W-:Y:S05]  /*10280*/  BRA `(.L_x_2264) ;  /* 0xffffff6400e87947 */ /* 0x000fea000383ffff */
.L_x_2269:
[----:B-1----:R-:W-:-:S04]  /*10290*/  IMAD.U32 R3, RZ, RZ, UR11 ;  /* 0x0000000bff037e24 */ /* 0x002fc8000f8e00ff */
[----:B------:R1:W2:Y:S03]  /*102a0*/  SYNCS.PHASECHK.TRANS64.TRYWAIT P2, [R3+URZ+0x34850], R0 ;  /* 0x03485000030075a7 */ /* 0x0002a6000804017f */
[----:B--2---:R-:W-:Y:S05]  /*102b0*/  @!P2 NANOSLEEP.SYNCS 0x989680 ;  /* 0x009896800000a95d */ /* 0x004fea0003900000 */
[----:B------:R-:W2:Y:S02]  /*102c0*/  @!P2 SYNCS.PHASECHK.TRANS64 P2, [R3+URZ+0x34850], R0 ;  /* 0x034850000300a5a7 */ /* 0x000ea4000804007f */
[----:B--2---:R-:W-:Y:S05]  /*102d0*/  @!P2 BRA `(.L_x_2269) ;  /* 0xfffffffc00eca947 */ /* 0x004fea000383ffff */
[----:B------:R-:W-:Y:S05]  /*102e0*/  BRA `(.L_x_2268) ;  /* 0xffffff7000287947 */ /* 0x000fea000383ffff */
.L_x_2274:
[----:B-1----:R-:W-:-:S04]  /*102f0*/  IMAD.U32 R3, RZ, RZ, UR5 ;  /* 0x00000005ff037e24 */ /* 0x002fc8000f8e00ff */
[----:B------:R1:W2:Y:S03]  /*10300*/  SYNCS.PHASECHK.TRANS64.TRYWAIT P0, [R3+URZ+0x34850], R2 ;  /* 0x03485002030075a7 */ /* 0x0002a6000800017f */
[----:B--2---:R-:W-:Y:S05]  /*10310*/  @!P0 NANOSLEEP.SYNCS 0x989680 ;  /* 0x009896800000895d */ /* 0x004fea0003900000 */
[----:B------:R-:W2:Y:S02]  /*10320*/  @!P0 SYNCS.PHASECHK.TRANS64 P0, [R3+URZ+0x34850], R2 ;  /* 0x03485002030085a7 */ /* 0x000ea4000800007f */
[----:B--2---:R-:W-:Y:S05]  /*10330*/  @!P0 BRA `(.L_x_2274) ;  /* 0xfffffffc00ec8947 */ /* 0x004fea000383ffff */
[----:B------:R-:W-:Y:S05]  /*10340*/  BRA `(.L_x_2273) ;  /* 0xffffff8800fc7947 */ /* 0x000fea000383ffff */
.L_x_2304:
[----:B------:R-:W-:Y:S02]  /*10350*/  IMAD.MOV.U32 R13, RZ, RZ, R0 ;  /* 0x000000ffff0d7224 */ /* 0x000fe400078e0000 */
[----:B------:R-:W-:Y:S02]  /*10360*/  IMAD.MOV.U32 R12, RZ, RZ, RZ ;  /* 0x000000ffff0c7224 */ /* 0x000fe400078e00ff */
[----:B------:R-:W-:Y:S02]  /*10370*/  IMAD.MOV.U32 R11, RZ, RZ, 0x1f ;  /* 0x0000001fff0b7424 */ /* 0x000fe400078e00ff */
[----:B------:R-:W-:-:S07]  /*10380*/  IMAD.MOV.U32 R15, RZ, RZ, -0x1 ;  /* 0xffffffffff0f7424 */ /* 0x000fce00078e00ff */
[----:B0-----:R-:W-:Y:S05]  /*10390*/  WARPSYNC.COLLECTIVE R15, `(.L_x_2397) ;  /* 0x000000000f087348 */ /* 0x001fea0003c00000 */
[----:B------:R1:W2:Y:S02]  /*103a0*/  SHFL.IDX P6, R14, R13, R12, R11 ;  /* 0x0000000c0d0e7389 */ /* 0x0002a400000c000b */
[----:B012---:R-:W-:Y:S01]  /*103b0*/  ENDCOLLECTIVE ;  /* 0x000000000000791b */ /* 0x007fe20003800000 */
.L_x_2397:
[----:B------:R-:W-:Y:S05]  /*103c0*/  BRA `(.L_x_2398) ;  /* 0xffffffc000207947 */ /* 0x000fea000383ffff */
.L_x_2306:
[----:B------:R-:W-:Y:S01]  /*103d0*/  BSSY B0, `(.L_x_2399) ;  /* 0x0000006000007945 */ /* 0x000fe20003800000 */
[----:B------:R-:W-:-:S07]  /*103e0*/  IMAD.MOV.U32 R15, RZ, RZ, -0x1 ;  /* 0xffffffffff0f7424 */ /* 0x000fce00078e00ff */
[----:B01----:R-:W-:Y:S05]  /*103f0*/  WARPSYNC.COLLECTIVE R15, `(.L_x_2400) ;  /* 0x000000000f0c7348 */ /* 0x003fea0003c00000 */
[----:B------:R-:W-:Y:S02]  /*10400*/  ELECT P6, UR62, PT ;  /* 0x00000000003e782f */ /* 0x000fe400038c0000 */
[----:B------:R-:W-:Y:S01]  /*10410*/  MOV R14, UR62 ;  /* 0x0000003e000e7c02 */ /* 0x000fe20008000f00 */
[----:B01----:R-:W-:Y:S10]  /*10420*/  ENDCOLLECTIVE ;  /* 0x000000000000791b */ /* 0x003ff40003800000 */
.L_x_2400:
[----:B------:R-:W-:Y:S05]  /*10430*/  BSYNC B0 ;  /* 0x0000000000007941 */ /* 0x000fea0003800000 */
.L_x_2399:
[----:B------:R-:W-:Y:S05]  /*10440*/  BRA `(.L_x_2401) ;  /* 0xffffffc000207947 */ /* 0x000fea000383ffff */
.L_x_2308:
[----:B-1----:R1:W2:Y:S02]  /*10450*/  SYNCS.PHASECHK.TRANS64.TRYWAIT P0, [R0+URZ+0x34840], R2 ;  /* 0x03484002000075a7 */ /* 0x0022a4000800017f */
[----:B--2---:R-:W-:Y:S05]  /*10460*/  @!P0 NANOSLEEP.SYNCS 0x989680 ;  /* 0x009896800000895d */ /* 0x004fea0003900000 */
[----:B------:R-:W2:Y:S02]  /*10470*/  @!P0 SYNCS.PHASECHK.TRANS64 P0, [R0+URZ+0x34840], R2 ;  /* 0x03484002000085a7 */ /* 0x000ea4000800007f */
[----:B--2---:R-:W-:Y:S05]  /*10480*/  @!P0 BRA `(.L_x_2308) ;  /* 0xfffffffc00f08947 */ /* 0x004fea000383ffff */
[----:B------:R-:W-:Y:S05]  /*10490*/  BRA `(.L_x_2402) ;  /* 0xffffffc000747947 */ /* 0x000fea000383ffff */
.L_x_2312:
[----:B------:R-:W-:Y:S02]  /*104a0*/  IMAD.MOV.U32 R13, RZ, RZ, R4 ;  /* 0x000000ffff0d7224 */ /* 0x000fe400078e0004 */
[----:B------:R-:W-:Y:S02]  /*104b0*/  IMAD.MOV.U32 R12, RZ, RZ, RZ ;  /* 0x000000ffff0c7224 */ /* 0x000fe400078e00ff */
[----:B------:R-:W-:Y:S02]  /*104c0*/  IMAD.MOV.U32 R11, RZ, RZ, 0x181f ;  /* 0x0000181fff0b7424 */ /* 0x000fe400078e00ff */
[----:B------:R-:W-:Y:S02]  /*104d0*/  IMAD.MOV.U32 R15, RZ, RZ, -0x1 ;  /* 0xffffffffff0f7424 */ /* 0x000fe400078e00ff */
[----:B------:R-:W-:-:S07]  /*104e0*/  IMAD.U32 R2, RZ, RZ, UR42 ;  /* 0x0000002aff027e24 */ /* 0x000fce000f8e00ff */
[----:B-----5:R-:W-:Y:S05]  /*104f0*/  WARPSYNC.COLLECTIVE R15, `(.L_x_2403) ;  /* 0x000000000f087348 */ /* 0x020fea0003c00000 */
[----:B------:R0:W1:Y:S02]  /*10500*/  SHFL.IDX P6, R14, R13, R12, R11 ;  /* 0x0000000c0d0e7389 */ /* 0x00006400000c000b */
[----:B01---5:R-:W-:Y:S01]  /*10510*/  ENDCOLLECTIVE ;  /* 0x000000000000791b */ /* 0x023fe20003800000 */
.L_x_2403:
[----:B------:R-:W-:Y:S02]  /*10520*/  IMAD R2, R2, 0x80, R10 ;  /* 0x0000008002027824 */ /* 0x000fe400078e020a */
[----:B------:R-:W-:Y:S02]  /*10530*/  IMAD.MOV.U32 R13, RZ, RZ, R0 ;  /* 0x000000ffff0d7224 */ /* 0x000fe400078e0000 */
[----:B------:R-:W-:-:S07]  /*10540*/  IMAD.MOV.U32 R5, RZ, RZ, R14 ;  /* 0x000000ffff057224 */ /* 0x000fce00078e000e */
[----:B------:R-:W-:Y:S05]  /*10550*/  WARPSYNC.COLLECTIVE R15, `(.L_x_2404) ;  /* 0x000000000f087348 */ /* 0x000fea0003c00000 */
[----:B------:R0:W1:Y:S02]  /*10560*/  SHFL.IDX P6, R14, R13, R12, R11 ;  /* 0x0000000c0d0e7389 */ /* 0x00006400000c000b */
[----:B01----:R-:W-:Y:S01]  /*10570*/  ENDCOLLECTIVE ;  /* 0x000000000000791b */ /* 0x003fe20003800000 */
.L_x_2404:
        /* <DEDUP_REMOVED lines=8> */
[----:B------:R-:W-:-:S04]  /*10600*/  @!P4 IMAD.X R5, RZ, RZ, R5, P3 ;  /* 0x000000ffff05c224 */ /* 0x000fc800018e0605 */
        /* <DEDUP_REMOVED lines=12> */
.L_x_2405:
[----:B------:R-:W-:Y:S02]  /*106d0*/  IMAD.MOV.U32 R13, RZ, RZ, R0 ;  /* 0x000000ffff0d7224 */ /* 0x000fe400078e0000 */
[----:B------:R-:W-:-:S07]  /*106e0*/  IMAD.MOV.U32 R5, RZ, RZ, R14 ;  /* 0x000000ffff057224 */ /* 0x000fce00078e000e */
[----:B------:R-:W-:Y:S05]  /*106f0*/  WARPSYNC.COLLECTIVE R15, `(.L_x_2406) ;  /* 0x000000000f087348 */ /* 0x000fea0003c00000 */
[----:B------:R0:W1:Y:S02]  /*10700*/  SHFL.IDX P6, R14, R13, R12, R11 ;  /* 0x0000000c0d0e7389 */ /* 0x00006400000c000b */
[----:B01----:R-:W-:Y:S01]  /*10710*/  ENDCOLLECTIVE ;  /* 0x000000000000791b */ /* 0x003fe20003800000 */
.L_x_2406:
[----:B------:R-:W-:Y:S01]  /*10720*/  ULDC.64 UR4, c[0x0][0x208] ;  /* 0x0000820000047ab9 */ /* 0x000fe20000000a00 */
[----:B------:R-:W-:Y:S02]  /*10730*/  IMAD.MOV.U32 R13, RZ, RZ, R4 ;  /* 0x000000ffff0d7224 */ /* 0x000fe400078e0004 */
[----:B------:R-:W-:Y:S02]  /*10740*/  IMAD.MOV.U32 R12, RZ, RZ, 0x2 ;  /* 0x00000002ff0c7424 */ /* 0x000fe400078e00ff */
[----:B------:R-:W-:-:S05]  /*10750*/  IMAD.MOV.U32 R6, RZ, RZ, R14 ;  /* 0x000000ffff067224 */ /* 0x000fca00078e000e */
        /* <DEDUP_REMOVED lines=14> */
.L_x_2407:
[----:B------:R-:W-:Y:S02]  /*10840*/  IMAD.MOV.U32 R13, RZ, RZ, R0 ;  /* 0x000000ffff0d7224 */ /* 0x000fe400078e0000 */
[----:B------:R-:W-:-:S07]  /*10850*/  IMAD.MOV.U32 R5, RZ, RZ, R14 ;  /* 0x000000ffff057224 */ /* 0x000fce00078e000e */
[----:B------:R-:W-:Y:S05]  /*10860*/  WARPSYNC.COLLECTIVE R15, `(.L_x_2408) ;  /* 0x000000000f087348 */ /* 0x000fea0003c00000 */
[----:B------:R0:W1:Y:S02]  /*10870*/  SHFL.IDX P6, R14, R13, R12, R11 ;  /* 0x0000000c0d0e7389 */ /* 0x00006400000c000b */
[----:B01----:R-:W-:Y:S01]  /*10880*/  ENDCOLLECTIVE ;  /* 0x000000000000791b */ /* 0x003fe20003800000 */
.L_x_2408:
        /* <DEDUP_REMOVED lines=18> */
.L_x_2409:
[----:B------:R-:W-:Y:S02]  /*109b0*/  IMAD.MOV.U32 R13, RZ, RZ, R0 ;  /* 0x000000ffff0d7224 */ /* 0x000fe400078e0000 */
[----:B------:R-:W-:-:S07]  /*109c0*/  IMAD.MOV.U32 R5, RZ, RZ, R14 ;  /* 0x000000ffff057224 */ /* 0x000fce00078e000e */
[----:B------:R-:W-:Y:S05]  /*109d0*/  WARPSYNC.COLLECTIVE R15, `(.L_x_2410) ;  /* 0x000000000f087348 */ /* 0x000fea0003c00000 */
[----:B------:R0:W1:Y:S02]  /*109e0*/  SHFL.IDX P6, R14, R13, R12, R11 ;  /* 0x0000000c0d0e7389 */ /* 0x00006400000c000b */
[----:B01----:R-:W-:Y:S01]  /*109f0*/  ENDCOLLECTIVE ;  /* 0x000000000000791b */ /* 0x003fe20003800000 */
.L_x_2410:
        /* <DEDUP_REMOVED lines=18> */
.L_x_2411:
[----:B------:R-:W-:Y:S02]  /*10b20*/  IMAD.MOV.U32 R13, RZ, RZ, R0 ;  /* 0x000000ffff0d7224 */ /* 0x000fe400078e0000 */
[----:B------:R-:W-:-:S07]  /*10b30*/  IMAD.MOV.U32 R5, RZ, RZ, R14 ;  /* 0x000000ffff057224 */ /* 0x000fce00078e000e */
[----:B------:R-:W-:Y:S05]  /*10b40*/  WARPSYNC.COLLECTIVE R15, `(.L_x_2412) ;  /* 0x000000000f087348 */ /* 0x000fea0003c00000 */
[----:B------:R0:W1:Y:S02]  /*10b50*/  SHFL.IDX P6, R14, R13, R12, R11 ;  /* 0x0000000c0d0e7389 */ /* 0x00006400000c000b */
[----:B01----:R-:W-:Y:S01]  /*10b60*/  ENDCOLLECTIVE ;  /* 0x000000000000791b */ /* 0x003fe20003800000 */
.L_x_2412:
        /* <DEDUP_REMOVED lines=18> */
.L_x_2413:
[----:B------:R-:W-:Y:S02]  /*10c90*/  IMAD.MOV.U32 R13, RZ, RZ, R0 ;  /* 0x000000ffff0d7224 */ /* 0x000fe400078e0000 */
[----:B------:R-:W-:-:S07]  /*10ca0*/  IMAD.MOV.U32 R5, RZ, RZ, R14 ;  /* 0x000000ffff057224 */ /* 0x000fce00078e000e */
[----:B------:R-:W-:Y:S05]  /*10cb0*/  WARPSYNC.COLLECTIVE R15, `(.L_x_2414) ;  /* 0x000000000f087348 */ /* 0x000fea0003c00000 */
[----:B------:R0:W1:Y:S02]  /*10cc0*/  SHFL.IDX P6, R14, R13, R12, R11 ;  /* 0x0000000c0d0e7389 */ /* 0x00006400000c000b */
[----:B01----:R-:W-:Y:S01]  /*10cd0*/  ENDCOLLECTIVE ;  /* 0x000000000000791b */ /* 0x003fe20003800000 */
.L_x_2414:
        /* <DEDUP_REMOVED lines=18> */
.L_x_2415:
[----:B------:R-:W-:Y:S02]  /*10e00*/  IMAD.MOV.U32 R13, RZ, RZ, R0 ;  /* 0x000000ffff0d7224 */ /* 0x000fe400078e0000 */
[----:B------:R-:W-:-:S07]  /*10e10*/  IMAD.MOV.U32 R5, RZ, RZ, R14 ;  /* 0x000000ffff057224 */ /* 0x000fce00078e000e */
[----:B------:R-:W-:Y:S05]  /*10e20*/  WARPSYNC.COLLECTIVE R15, `(.L_x_2416) ;  /* 0x000000000f087348 */ /* 0x000fea0003c00000 */
[----:B------:R0:W1:Y:S02]  /*10e30*/  SHFL.IDX P6, R14, R13, R12, R11 ;  /* 0x0000000c0d0e7389 */ /* 0x00006400000c000b */
[----:B01----:R-:W-:Y:S01]  /*10e40*/  ENDCOLLECTIVE ;  /* 0x000000000000791b */ /* 0x003fe20003800000 */
.L_x_2416:
[----:B------:R-:W-:Y:S01]  /*10e50*/  ULDC.64 UR4, c[0x0][0x208] ;  /* 0x0000820000047ab9 */ /* 0x000fe20000000a00 */
[----:B------:R-:W-:Y:S02]  /*10e60*/  IMAD.MOV.U32 R13, RZ, RZ, R4 ;  /* 0x000000ffff0d7224 */ /* 0x000fe400078e0004 */
[----:B------:R-:W-:Y:S02]  /*10e70*/  IMAD.MOV.U32 R12, RZ, RZ, 0x7 ;  /* 0x00000007ff0c7424 */ /* 0x000fe400078e00ff */
[----:B------:R-:W-:-:S05]  /*10e80*/  IMAD.MOV.U32 R6, RZ, RZ, R14 ;  /* 0x000000ffff067224 */ /* 0x000fca00078e000e */
[----:B------:R-:W-:-:S05]  /*10e90*/  @!P4 LEA R6, P3, R9, R6, 0x1 ;  /* 0x000000060906c211 */ /* 0x000fca00078608ff */
[----:B------:R-:W-:-:S04]  /*10ea0*/  @!P4 IMAD.X R5, RZ, RZ, R5, P3 ;  /* 0x000000ffff05c224 */ /* 0x000fc800018e0605 */
        /* <DEDUP_REMOVED lines=10> */
.L_x_2417:
[----:B------:R-:W-:Y:S02]  /*10f50*/  IMAD.MOV.U32 R13, RZ, RZ, R0 ;  /* 0x000000ffff0d7224 */ /* 0x000fe400078e0000 */
[----:B------:R-:W-:-:S07]  /*10f60*/  IMAD.MOV.U32 R4, RZ, RZ, R14 ;  /* 0x000000ffff047224 */ /* 0x000fce00078e000e */
[----:B------:R-:W-:Y:S05]  /*10f70*/  WARPSYNC.COLLECTIVE R15, `(.L_x_2418) ;  /* 0x000000000f087348 */ /* 0x000fea0003c00000 */
[----:B------:R0:W1:Y:S02]  /*10f80*/  SHFL.IDX P6, R14, R13, R12, R11 ;  /* 0x0000000c0d0e7389 */ /* 0x00006400000c000b */
[----:B01----:R-:W-:Y:S01]  /*10f90*/  ENDCOLLECTIVE ;  /* 0x000000000000791b */ /* 0x003fe20003800000 */
.L_x_2418:
[----:B------:R-:W-:Y:S01]  /*10fa0*/  IMAD.MOV.U32 R0, RZ, RZ, R14 ;  /* 0x000000ffff007224 */ /* 0x000fe200078e000e */
[----:B------:R-:W-:Y:S06]  /*10fb0*/  BRA `(.L_x_2419) ;  /* 0xffffffc000ec7947 */ /* 0x000fec000383ffff */
.L_x_2317:
[----:B0-----:R0:W1:Y:S02]  /*10fc0*/  SYNCS.PHASECHK.TRANS64.TRYWAIT P0, [R17+URZ+0x34820], R0 ;  /* 0x03482000110075a7 */ /* 0x001064000800017f */
[----:B-1----:R-:W-:Y:S05]  /*10fd0*/  @!P0 NANOSLEEP.SYNCS 0x989680 ;  /* 0x009896800000895d */ /* 0x002fea0003900000 */
[----:B------:R-:W1:Y:S02]  /*10fe0*/  @!P0 SYNCS.PHASECHK.TRANS64 P0, [R17+URZ+0x34820], R0 ;  /* 0x03482000110085a7 */ /* 0x000e64000800007f */
[----:B-1----:R-:W-:Y:S05]  /*10ff0*/  @!P0 BRA `(.L_x_2317) ;  /* 0xfffffffc00f08947 */ /* 0x002fea000383ffff */
[----:B------:R-:W-:Y:S05]  /*11000*/  BRA `(.L_x_2420) ;  /* 0xffffffc400647947 */ /* 0x000fea000383ffff */
.L_x_2324:
[----:B0-----:R0:W1:Y:S02]  /*11010*/  SYNCS.PHASECHK.TRANS64.TRYWAIT P0, [R2+URZ+0x34840], R3 ;  /* 0x03484003020075a7 */ /* 0x001064000800017f */
[----:B-1----:R-:W-:Y:S05]  /*11020*/  @!P0 NANOSLEEP.SYNCS 0x989680 ;  /* 0x009896800000895d */ /* 0x002fea0003900000 */
[----:B------:R-:W1:Y:S02]  /*11030*/  @!P0 SYNCS.PHASECHK.TRANS64 P0, [R2+URZ+0x34840], R3 ;  /* 0x03484003020085a7 */ /* 0x000e64000800007f */
[----:B-1----:R-:W-:Y:S05]  /*11040*/  @!P0 BRA `(.L_x_2324) ;  /* 0xfffffffc00f08947 */ /* 0x002fea000383ffff */
[----:B------:R-:W-:Y:S05]  /*11050*/  BRA `(.L_x_2421) ;  /* 0xffffffc800207947 */ /* 0x000fea000383ffff */
.L_x_2331:
[----:B0-----:R0:W1:Y:S02]  /*11060*/  SYNCS.PHASECHK.TRANS64.TRYWAIT P0, [R3+URZ+0x60], R2 ;  /* 0x00006002030075a7 */ /* 0x001064000800017f */
[----:B-1----:R-:W-:Y:S05]  /*11070*/  @!P0 NANOSLEEP.SYNCS 0x989680 ;  /* 0x009896800000895d */ /* 0x002fea0003900000 */
[----:B------:R-:W1:Y:S02]  /*11080*/  @!P0 SYNCS.PHASECHK.TRANS64 P0, [R3+URZ+0x60], R2 ;  /* 0x00006002030085a7 */ /* 0x000e64000800007f */
[----:B-1----:R-:W-:Y:S05]  /*11090*/  @!P0 BRA `(.L_x_2331) ;  /* 0xfffffffc00f08947 */ /* 0x002fea000383ffff */
[----:B------:R-:W-:Y:S05]  /*110a0*/  BRA `(.L_x_2422) ;  /* 0xffffffcc00247947 */ /* 0x000fea000383ffff */
.L_x_2341:
[----:B--2---:R2:W3:Y:S02]  /*110b0*/  SYNCS.PHASECHK.TRANS64.TRYWAIT P0, [R3+URZ+0x34840], R2 ;  /* 0x03484002030075a7 */ /* 0x0044e4000800017f */
[----:B---3--:R-:W-:Y:S05]  /*110c0*/  @!P0 NANOSLEEP.SYNCS 0x989680 ;  /* 0x009896800000895d */ /* 0x008fea0003900000 */
[----:B------:R-:W3:Y:S02]  /*110d0*/  @!P0 SYNCS.PHASECHK.TRANS64 P0, [R3+URZ+0x34840], R2 ;  /* 0x03484002030085a7 */ /* 0x000ee4000800007f */
[----:B---3--:R-:W-:Y:S05]  /*110e0*/  @!P0 BRA `(.L_x_2341) ;  /* 0xfffffffc00f08947 */ /* 0x008fea000383ffff */
[----:B------:R-:W-:Y:S05]  /*110f0*/  BRA `(.L_x_2423) ;  /* 0xffffffd000a87947 */ /* 0x000fea000383ffff */
.L_x_2348:
[----:B0-----:R0:W1:Y:S02]  /*11100*/  SYNCS.PHASECHK.TRANS64.TRYWAIT P0, [R2+URZ+0x60], R3 ;  /* 0x00006003020075a7 */ /* 0x001064000800017f */
[----:B-1----:R-:W-:Y:S05]  /*11110*/  @!P0 NANOSLEEP.SYNCS 0x989680 ;  /* 0x009896800000895d */ /* 0x002fea0003900000 */
[----:B------:R-:W1:Y:S02]  /*11120*/  @!P0 SYNCS.PHASECHK.TRANS64 P0, [R2+URZ+0x60], R3 ;  /* 0x00006003020085a7 */ /* 0x000e64000800007f */
[----:B-1----:R-:W-:Y:S05]  /*11130*/  @!P0 BRA `(.L_x_2348) ;  /* 0xfffffffc00f08947 */ /* 0x002fea000383ffff */
[----:B------:R-:W-:Y:S05]  /*11140*/  BRA `(.L_x_2424) ;  /* 0xffffffd400b47947 */ /* 0x000fea000383ffff */
.L_x_2357:
[----:B---3--:R3:W4:Y:S02]  /*11150*/  SYNCS.PHASECHK.TRANS64.TRYWAIT P0, [R2+URZ+0x34840], R3 ;  /* 0x03484003020075a7 */ /* 0x008724000800017f */
[----:B----4-:R-:W-:Y:S05]  /*11160*/  @!P0 NANOSLEEP.SYNCS 0x989680 ;  /* 0x009896800000895d */ /* 0x010fea0003900000 */
[----:B------:R-:W4:Y:S02]  /*11170*/  @!P0 SYNCS.PHASECHK.TRANS64 P0, [R2+URZ+0x34840], R3 ;  /* 0x03484003020085a7 */ /* 0x000f24000800007f */
[----:B----4-:R-:W-:Y:S05]  /*11180*/  @!P0 BRA `(.L_x_2357) ;  /* 0xfffffffc00f08947 */ /* 0x010fea000383ffff */
[----:B------:R-:W-:Y:S05]  /*11190*/  BRA `(.L_x_2425) ;  /* 0xffffffdc000c7947 */ /* 0x000fea000383ffff */
.L_x_2364:
[----:B0-----:R0:W1:Y:S02]  /*111a0*/  SYNCS.PHASECHK.TRANS64.TRYWAIT P0, [R2+URZ+0x60], R5 ;  /* 0x00006005020075a7 */ /* 0x001064000800017f */
[----:B-1----:R-:W-:Y:S05]  /*111b0*/  @!P0 NANOSLEEP.SYNCS 0x989680 ;  /* 0x009896800000895d */ /* 0x002fea0003900000 */
[----:B------:R-:W1:Y:S02]  /*111c0*/  @!P0 SYNCS.PHASECHK.TRANS64 P0, [R2+URZ+0x60], R5 ;  /* 0x00006005020085a7 */ /* 0x000e64000800007f */
[----:B-1----:R-:W-:Y:S05]  /*111d0*/  @!P0 BRA `(.L_x_2364) ;  /* 0xfffffffc00f08947 */ /* 0x002fea000383ffff */
[----:B------:R-:W-:Y:S05]  /*111e0*/  BRA `(.L_x_2426) ;  /* 0xffffffe000187947 */ /* 0x000fea000383ffff */
.L_x_2375:
[----:B0-----:R0:W2:Y:S02]  /*111f0*/  SYNCS.PHASECHK.TRANS64.TRYWAIT P0, [R0+URZ+0x34860], R3 ;  /* 0x03486003000075a7 */ /* 0x0010a4000800017f */
[----:B--2---:R-:W-:Y:S05]  /*11200*/  @!P0 NANOSLEEP.SYNCS 0x989680 ;  /* 0x009896800000895d */ /* 0x004fea0003900000 */
[----:B------:R-:W2:Y:S02]  /*11210*/  @!P0 SYNCS.PHASECHK.TRANS64 P0, [R0+URZ+0x34860], R3 ;  /* 0x03486003000085a7 */ /* 0x000ea4000800007f */
[----:B--2---:R-:W-:Y:S05]  /*11220*/  @!P0 BRA `(.L_x_2375) ;  /* 0xfffffffc00f08947 */ /* 0x004fea000383ffff */
[----:B------:R-:W-:Y:S05]  /*11230*/  BRA `(.L_x_2427) ;  /* 0xffffffe4005c7947 */ /* 0x000fea000383ffff */
.L_x_2382:
[----:B------:R-:W-:Y:S01]  /*11240*/  BSSY B0, `(.L_x_2428) ;  /* 0x0000008000007945 */ /* 0x000fe20003800000 */
[----:B-----5:R-:W-:Y:S02]  /*11250*/  IMAD.MOV.U32 R13, RZ, RZ, R2 ;  /* 0x000000ffff0d7224 */ /* 0x020fe400078e0002 */
[----:B------:R-:W-:Y:S02]  /*11260*/  IMAD.MOV.U32 R12, RZ, RZ, RZ ;  /* 0x000000ffff0c7224 */ /* 0x000fe400078e00ff */
[----:B------:R-:W-:Y:S02]  /*11270*/  IMAD.MOV.U32 R11, RZ, RZ, 0x1f ;  /* 0x0000001fff0b7424 */ /* 0x000fe400078e00ff */
[----:B------:R-:W-:-:S07]  /*11280*/  IMAD.MOV.U32 R15, RZ, RZ, -0x1 ;  /* 0xffffffffff0f7424 */ /* 0x000fce00078e00ff */
[----:B-12---:R-:W-:Y:S05]  /*11290*/  WARPSYNC.COLLECTIVE R15, `(.L_x_2429) ;  /* 0x000000000f087348 */ /* 0x006fea0003c00000 */
[----:B------:R0:W3:Y:S02]  /*112a0*/  SHFL.IDX P6, R14, R13, R12, R11 ;  /* 0x0000000c0d0e7389 */ /* 0x0000e400000c000b */
[----:B0123--:R-:W-:Y:S01]  /*112b0*/  ENDCOLLECTIVE ;  /* 0x000000000000791b */ /* 0x00ffe20003800000 */
.L_x_2429:
[----:B------:R-:W-:Y:S05]  /*112c0*/  BSYNC B0 ;  /* 0x0000000000007941 */ /* 0x000fea0003800000 */
.L_x_2428:
[----:B------:R-:W-:Y:S05]  /*112d0*/  BRA `(.L_x_2430) ;  /* 0xffffffe800547947 */ /* 0x000fea000383ffff */
.L_x_2385:
[----:B0-----:R0:W1:Y:S02]  /*112e0*/  SYNCS.PHASECHK.TRANS64.TRYWAIT P0, [R0+URZ+0x34820], R3 ;  /* 0x03482003000075a7 */ /* 0x001064000800017f */
[----:B-1----:R-:W-:Y:S05]  /*112f0*/  @!P0 NANOSLEEP.SYNCS 0x989680 ;  /* 0x009896800000895d */ /* 0x002fea0003900000 */
[----:B------:R-:W1:Y:S02]  /*11300*/  @!P0 SYNCS.PHASECHK.TRANS64 P0, [R0+URZ+0x34820], R3 ;  /* 0x03482003000085a7 */ /* 0x000e64000800007f */
[----:B-1----:R-:W-:Y:S05]  /*11310*/  @!P0 BRA `(.L_x_2385) ;  /* 0xfffffffc00f08947 */ /* 0x002fea000383ffff */
[----:B------:R-:W-:Y:S05]  /*11320*/  BRA `(.L_x_2431) ;  /* 0xffffffe800a07947 */ /* 0x000fea000383ffff */
.L_x_2386:
        /* <DEDUP_REMOVED lines=11> */
.L_x_2433:
[----:B------:R-:W-:Y:S05]  /*113e0*/  BSYNC B0 ;  /* 0x0000000000007941 */ /* 0x000fea0003800000 */
.L_x_2432:
[----:B------:R-:W-:Y:S05]  /*113f0*/  BRA `(.L_x_2434) ;  /* 0xffffffe800887947 */ /* 0x000fea000383ffff */
.L_x_2389:
[----:B------:R-:W-:Y:S01]  /*11400*/  BSSY B1, `(.L_x_2435) ;  /* 0x0000006000017945 */ /* 0x000fe20003800000 */
[----:B------:R-:W-:-:S07]  /*11410*/  IMAD.MOV.U32 R15, RZ, RZ, -0x1 ;  /* 0xffffffffff0f7424 */ /* 0x000fce00078e00ff */
[----:B01----:R-:W-:Y:S05]  /*11420*/  WARPSYNC.COLLECTIVE R15, `(.L_x_2436) ;  /* 0x000000000f0c7348 */ /* 0x003fea0003c00000 */
[----:B------:R-:W-:Y:S02]  /*11430*/  ELECT P6, UR62, PT ;  /* 0x00000000003e782f */ /* 0x000fe400038c0000 */
[----:B------:R-:W-:Y:S01]  /*11440*/  MOV R14, UR62 ;  /* 0x0000003e000e7c02 */ /* 0x000fe20008000f00 */
[----:B01----:R-:W-:Y:S10]  /*11450*/  ENDCOLLECTIVE ;  /* 0x000000000000791b */ /* 0x003ff40003800000 */
.L_x_2436:
[----:B------:R-:W-:Y:S05]  /*11460*/  BSYNC B1 ;  /* 0x0000000000017941 */ /* 0x000fea0003800000 */
.L_x_2435:
[----:B------:R-:W-:Y:S05]  /*11470*/  BRA `(.L_x_2437) ;  /* 0xffffffe800807947 */ /* 0x000fea000383ffff */
.L_x_2391:
[----:B0-----:R0:W1:Y:S02]  /*11480*/  SYNCS.PHASECHK.TRANS64.TRYWAIT P0, [R6+URZ], R5 ;  /* 0x00000005060075a7 */ /* 0x001064000800017f */
[----:B-1----:R-:W-:Y:S05]  /*11490*/  @!P0 NANOSLEEP.SYNCS 0x989680 ;  /* 0x009896800000895d */ /* 0x002fea0003900000 */
[----:B------:R-:W1:Y:S02]  /*114a0*/  @!P0 SYNCS.PHASECHK.TRANS64 P0, [R6+URZ], R5 ;  /* 0x00000005060085a7 */ /* 0x000e64000800007f */
[----:B-1----:R-:W-:Y:S05]  /*114b0*/  @!P0 BRA `(.L_x_2391) ;  /* 0xfffffffc00f08947 */ /* 0x002fea000383ffff */
[----:B------:R-:W-:Y:S05]  /*114c0*/  BRA `(.L_x_2438) ;  /* 0xffffffe800c07947 */ /* 0x000fea000383ffff */
.L_x_2392:
[----:B-1----:R1:W2:Y:S02]  /*114d0*/  SYNCS.PHASECHK.TRANS64.TRYWAIT P0, [R3+URZ], R2 ;  /* 0x00000002030075a7 */ /* 0x0022a4000800017f */
[----:B--2---:R-:W-:Y:S05]  /*114e0*/  @!P0 NANOSLEEP.SYNCS 0x989680 ;  /* 0x009896800000895d */ /* 0x004fea0003900000 */
[----:B------:R-:W2:Y:S02]  /*114f0*/  @!P0 SYNCS.PHASECHK.TRANS64 P0, [R3+URZ], R2 ;  /* 0x00000002030085a7 */ /* 0x000ea4000800007f */
[----:B--2---:R-:W-:Y:S05]  /*11500*/  @!P0 BRA `(.L_x_2392) ;  /* 0xfffffffc00f08947 */ /* 0x004fea000383ffff */
[----:B------:R-:W-:Y:S05]  /*11510*/  BRA `(.L_x_2439) ;  /* 0xffffffe800b47947 */ /* 0x000fea000383ffff */
.L_x_2394:
[----:B-1----:R1:W2:Y:S02]  /*11520*/  SYNCS.PHASECHK.TRANS64.TRYWAIT P0, [R18+URZ], R5 ;  /* 0x00000005120075a7 */ /* 0x0022a4000800017f */
[----:B--2---:R-:W-:Y:S05]  /*11530*/  @!P0 NANOSLEEP.SYNCS 0x989680 ;  /* 0x009896800000895d */ /* 0x004fea0003900000 */
[----:B------:R-:W2:Y:S02]  /*11540*/  @!P0 SYNCS.PHASECHK.TRANS64 P0, [R18+URZ], R5 ;  /* 0x00000005120085a7 */ /* 0x000ea4000800007f */
[----:B--2---:R-:W-:Y:S05]  /*11550*/  @!P0 BRA `(.L_x_2394) ;  /* 0xfffffffc00f08947 */ /* 0x004fea000383ffff */
[----:B------:R-:W-:Y:S05]  /*11560*/  BRA `(.L_x_2440) ;  /* 0xffffffe800b87947 */ /* 0x000fea000383ffff */
.L_x_2441:
        /* <DEDUP_REMOVED lines=9> */
.L_x_15113:


//--------------------- .text._ZN7cutlass13device_kernelIN5flash11enable_sm90INS1_16FlashAttnFwdSm90INS1_25CollectiveMainloopFwdSm90ILi2EN4cute5tupleIJNS5_1CILi1EEES8_S8_EEENS6_IJNS7_ILi128EEESA_NS7_ILi192EEEEEELi128ENS_10bfloat16_tEfNS_4arch4Sm90ELb1ELb0ELb0ELb1ELb0ELb0ELb0ELb1ELb1ELb1ELb0ELb0EEENS1_21CollectiveEpilogueFwdINS6_IJSA_SA_SA_EEES9_SD_SF_Li256ELb1ELb1ELb0ELb0EEENS1_36VarlenDynamicPersistentTileSchedulerILi128ELi128ELi256ELi128ELb0ELb1ELb1ELb1ELb1ELb1EEEEEEEEEvNT_6ParamsE --------------------------
	.section	.text._ZN7cutlass13device_kernelIN5flash11enable_sm90INS1_16FlashAttnFwdSm90INS1_25CollectiveMainloopFwdSm90ILi2EN4cute5tupleIJNS5_1CILi1EEES8_S8_EEENS6_IJNS7_ILi128EEESA_NS7_ILi192EEEEEELi128ENS_10bfloat16_tEfNS_4arch4Sm90ELb1ELb0ELb0ELb1ELb0ELb0ELb0ELb1ELb1ELb1ELb0ELb0EEENS1_21CollectiveEpilogueFwdINS6_IJSA_SA_SA_EEES9_SD_SF_Li256ELb1ELb1ELb0ELb0EEENS1_36VarlenDynamicPersistentTileSchedulerILi128ELi128ELi256ELi128ELb0ELb1ELb1ELb1ELb1ELb1EEEEEEEEEvNT_6ParamsE,"ax",@progbits
	.align	128
.text._ZN7cutlass13device_kernelIN5flash11enable_sm90INS1_16FlashAttnFwdSm90INS1_25CollectiveMainloopFwdSm90ILi2EN4cute5tupleIJNS5_1CILi1EEES8_S8_EEENS6_IJNS7_ILi128EEESA_NS7_ILi192EEEEEELi128ENS_10bfloat16_tEfNS_4arch4Sm90ELb1ELb0ELb0ELb1ELb0ELb0ELb0ELb1ELb1ELb1ELb0ELb0EEENS1_21CollectiveEpilogueFwdINS6_IJSA_SA_SA_EEES9_SD_SF_Li256ELb1ELb1ELb0ELb0EEENS1_36VarlenDynamicPersistentTileSchedulerILi128ELi128ELi256ELi128ELb0ELb1ELb1ELb1ELb1ELb1EEEEEEEEEvNT_6ParamsE:
        .type           _ZN7cutlass13device_kernelIN5flash11enable_sm90INS1_16FlashAttnFwdSm90INS1_25CollectiveMainloopFwdSm90ILi2EN4cute5tupleIJNS5_1CILi1EEES8_S8_EEENS6_IJNS7_ILi128EEESA_NS7_ILi192EEEEEELi128ENS_10bfloat16_tEfNS_4arch4Sm90ELb1ELb0ELb0ELb1ELb0ELb0ELb0ELb1ELb1ELb1ELb0ELb0EEENS1_21CollectiveEpilogueFwdINS6_IJSA_SA_SA_EEES9_SD_SF_Li256ELb1ELb1ELb0ELb0EEENS1_36VarlenDynamicPersistentTileSchedulerILi128ELi128ELi256ELi128ELb0ELb1ELb1ELb1ELb1ELb1EEEEEEEEEvNT_6ParamsE,@function
        .size           _ZN7cutlass13device_kernelIN5flash11enable_sm90INS1_16FlashAttnFwdSm90INS1_25CollectiveMainloopFwdSm90ILi2EN4cute5tupleIJNS5_1CILi1EEES8_S8_EEENS6_IJNS7_ILi128EEESA_NS7_ILi192EEEEEELi128ENS_10bfloat16_tEfNS_4arch4Sm90ELb1ELb0ELb0ELb1ELb0ELb0ELb0ELb1ELb1ELb1ELb0ELb0EEENS1_21CollectiveEpilogueFwdINS6_IJSA_SA_SA_EEES9_SD_SF_Li256ELb1ELb1ELb0ELb0EEENS1_36VarlenDynamicPersistentTileSchedulerILi128ELi128ELi256ELi128ELb0ELb1ELb1ELb1ELb1ELb1EEEEEEEEEvNT_6ParamsE,(.L_x_15114 - _ZN7cutlass13device_kernelIN5flash11enable_sm90INS1_16FlashAttnFwdSm90INS1_25CollectiveMainloopFwdSm90ILi2EN4cute5tupleIJNS5_1CILi1EEES8_S8_EEENS6_IJNS7_ILi128EEESA_NS7_ILi192EEEEEELi128ENS_10bfloat16_tEfNS_4arch4Sm90ELb1ELb0ELb0ELb1ELb0ELb0ELb0ELb1ELb1ELb1ELb0ELb0EEENS1_21CollectiveEpilogueFwdINS6_IJSA_SA_SA_EEES9_SD_SF_Li256ELb1ELb1ELb0ELb0EEENS1_36VarlenDynamicPersistentTileSchedulerILi128ELi128ELi256ELi128ELb0ELb1ELb1ELb1ELb1ELb1EEEEEEEEEvNT_6ParamsE)
        .other          _ZN7cutlass13device_kernelIN5flash11enable_sm90INS1_16FlashAttnFwdSm90INS1_25CollectiveMainloopFwdSm90ILi2EN4cute5tupleIJNS5_1CILi1EEES8_S8_EEENS6_IJNS7_ILi128EEESA_NS7_ILi192EEEEEELi128ENS_10bfloat16_tEfNS_4arch4Sm90ELb1ELb0ELb0ELb1ELb0ELb0ELb0ELb1ELb1ELb1ELb0ELb0EEENS1_21CollectiveEpilogueFwdINS6_IJSA_SA_SA_EEES9_SD_SF_Li256ELb1ELb1ELb0ELb0EEENS1_36VarlenDynamicPersistentTileSchedulerILi128ELi128ELi256ELi128ELb0ELb1ELb1ELb1ELb1ELb1EEEEEEEEEvNT_6ParamsE,@"STO_CUDA_ENTRY STV_DEFAULT"
_ZN7cutlass13device_kernelIN5flash11enable_sm90INS1_16FlashAttnFwdSm90INS1_25CollectiveMainloopFwdSm90ILi2EN4cute5tupleIJNS5_1CILi1EEES8_S8_EEENS6_IJNS7_ILi128EEESA_NS7_ILi192EEEEEELi128ENS_10bfloat16_tEfNS_4arch4Sm90ELb1ELb0ELb0ELb1ELb0ELb0ELb0ELb1ELb1ELb1ELb0ELb0EEENS1_21CollectiveEpilogueFwdINS6_IJSA_SA_SA_EEES9_SD_SF_Li256ELb1ELb1ELb0ELb0EEENS1_36VarlenDynamicPersistentTileSchedulerILi128ELi128ELi256ELi128ELb0ELb1ELb1ELb1ELb1ELb1EEEEEEEEEvNT_6ParamsE:
        /* <DEDUP_REMOVED lines=17> */
.L_x_2443:
[----:B------:R-:W-:Y:S05]  /*0110*/  BSYNC B0 ;  /* 0x0000000000007941 */ /* 0x000fea0003800000 */
.L_x_2442:
        /* <DEDUP_REMOVED lines=40> */
.L_x_2444:
        /* <DEDUP_REMOVED lines=22> */
.L_x_2445:
        /* <DEDUP_REMOVED lines=18> */
.L_x_2446:
        /* <DEDUP_REMOVED lines=22> */
.L_x_2447:
        /* <DEDUP_REMOVED lines=22> */
.L_x_2448:
        /* <DEDUP_REMOVED lines=8> */
.L_x_2450:
        /* <DEDUP_REMOVED lines=14> */
[----:B------:R-:W2:Y:S01]  /*0a40*/  LDL.LU R12, [R1+0x54] ;  /* 0x00005400010c7983 */ /* 0x000ea20000300800 */
[----:B------:R-:W1:Y:S02]  /*0a50*/  S2R R0, SR_TID.X ;  /* 0x0000000000007919 */ /* 0x000e640000002100 */
[----:B-1----:R-:W-:-:S05]  /*0a60*/  VIADD R198, R0, 0xffffff80 ;  /* 0xffffff8000c67836 */ /* 0x002fca0000000000 */
[----:B------:R-:W-:-:S04]  /*0a70*/  SHF.R.S32.HI R3, RZ, 0x1f, R198 ;  /* 0x0000001fff037819 */ /* 0x000fc800000114c6 */
[CC--:B------:R-:W-:Y:S02]  /*0a80*/  LEA.HI R0, R3.reuse, R198.reuse, RZ, 0x7 ;  /* 0x000000c603007211 */ /* 0x0c0fe400078f38ff */
[----:B0-----:R-:W-:Y:S02]  /*0a90*/  LEA.HI R2, R3, R198, RZ, 0x4 ;  /* 0x000000c603027211 */ /* 0x001fe400078f20ff */
[----:B------:R-:W-:Y:S02]  /*0aa0*/  LOP3.LUT R5, R0, 0xffffff80, RZ, 0xc0, !PT ;  /* 0xffffff8000057812 */ /* 0x000fe400078ec0ff */
[----:B------:R-:W-:-:S03]  /*0ab0*/  SHF.R.S32.HI R7, RZ, 0x4, R2 ;  /* 0x00000004ff077819 */ /* 0x000fc60000011402 */
[----:B------:R-:W-:Y:S01]  /*0ac0*/  IMAD.IADD R192, R198, 0x1, -R5 ;  /* 0x00000001c6c07824 */ /* 0x000fe200078e0a05 */
[C---:B------:R-:W-:Y:S02]  /*0ad0*/  LOP3.LUT R5, R2.reuse, 0x3fffff0, RZ, 0xc0, !PT ;  /* 0x03fffff002057812 */ /* 0x040fe400078ec0ff */
[----:B------:R-:W-:Y:S02]  /*0ae0*/  LEA.HI R2, R2, R7, RZ, 0x1 ;  /* 0x0000000702027211 */ /* 0x000fe400078f08ff */
[----:B------:R-:W-:Y:S02]  /*0af0*/  SHF.R.S32.HI R9, RZ, 0x1f, R192 ;  /* 0x0000001fff097819 */ /* 0x000fe400000114c0 */
[----:B------:R-:W-:Y:S02]  /*0b00*/  LEA.HI R4, R3, R198, RZ, 0x5 ;  /* 0x000000c603047211 */ /* 0x000fe400078f28ff */
[----:B------:R-:W-:Y:S02]  /*0b10*/  LEA.HI R6, R9, R192, RZ, 0x2 ;  /* 0x000000c009067211 */ /* 0x000fe400078f10ff */
[----:B------:R-:W-:-:S02]  /*0b20*/  LOP3.LUT R2, R2, 0x1ffffffe, RZ, 0xc0, !PT ;  /* 0x1ffffffe02027812 */ /* 0x000fc400078ec0ff */
[-C--:B------:R-:W-:Y:S01]  /*0b30*/  LEA.HI R10, R3, R198.reuse, RZ, 0x2 ;  /* 0x000000c6030a7211 */ /* 0x080fe200078f10ff */
[----:B------:R-:W-:Y:S01]  /*0b40*/  IMAD.SHL.U32 R4, R4, 0x20, RZ ;  /* 0x0000002004047824 */ /* 0x000fe200078e00ff */
[----:B------:R-:W-:Y:S01]  /*0b50*/  SHF.R.S32.HI R8, RZ, 0x2, R6 ;  /* 0x00000002ff087819 */ /* 0x000fe20000011406 */
[----:B------:R-:W-:Y:S01]  /*0b60*/  IMAD.IADD R2, R7, 0x1, -R2 ;  /* 0x0000000107027824 */ /* 0x000fe200078e0a02 */
[----:B------:R-:W-:Y:S02]  /*0b70*/  SHF.R.S32.HI R11, RZ, 0x1f, R6 ;  /* 0x0000001fff0b7819 */ /* 0x000fe40000011406 */
[----:B------:R-:W-:Y:S02]  /*0b80*/  LOP3.LUT R7, R10, 0xfffffffc, RZ, 0xc0, !PT ;  /* 0xfffffffc0a077812 */ /* 0x000fe400078ec0ff */
[----:B------:R-:W-:Y:S02]  /*0b90*/  LEA.HI R3, R3, R198, RZ, 0x3 ;  /* 0x000000c603037211 */ /* 0x000fe400078f18ff */
[----:B------:R-:W-:-:S02]  /*0ba0*/  LEA.HI R11, R11, R8, RZ, 0x3 ;  /* 0x000000080b0b7211 */ /* 0x000fc400078f18ff */
[----:B------:R-:W-:Y:S01]  /*0bb0*/  SHF.R.S32.HI R193, RZ, 0x7, R0 ;  /* 0x00000007ffc17819 */ /* 0x000fe20000011400 */
[----:B------:R-:W-:Y:S01]  /*0bc0*/  IMAD.IADD R5, R198, 0x1, -R5 ;  /* 0x00000001c6057824 */ /* 0x000fe200078e0a05 */
[----:B------:R-:W-:Y:S01]  /*0bd0*/  LOP3.LUT R4, R4, 0xfffffc00, RZ, 0xc0, !PT ;  /* 0xfffffc0004047812 */ /* 0x000fe200078ec0ff */
[----:B------:R-:W-:Y:S01]  /*0be0*/  IMAD.IADD R7, R198, 0x1, -R7 ;  /* 0x00000001c6077824 */ /* 0x000fe200078e0a07 */
[----:B------:R-:W-:Y:S02]  /*0bf0*/  LOP3.LUT R187, R3, 0xfffffff8, RZ, 0xc0, !PT ;  /* 0xfffffff803bb7812 */ /* 0x000fe400078ec0ff */
[----:B------:R-:W-:Y:S02]  /*0c00*/  LOP3.LUT R11, R11, 0xfffffff8, RZ, 0xc0, !PT ;  /* 0xfffffff80b0b7812 */ /* 0x000fe400078ec0ff */
[----:B------:R-:W-:Y:S02]  /*0c10*/  LEA.HI R9, R9, R192, RZ, 0x5 ;  /* 0x000000c009097211 */ /* 0x000fe400078f28ff */
[----:B------:R-:W-:Y:S01]  /*0c20*/  LEA.HI R0, R0, R193, RZ, 0x1 ;  /* 0x000000c100007211 */ /* 0x000fe200078f08ff */
[----:B------:R-:W-:Y:S01]  /*0c30*/  IMAD R5, R5, 0x40, R4 ;  /* 0x0000004005057824 */ /* 0x000fe200078e0204 */
[----:B------:R-:W-:Y:S01]  /*0c40*/  SHF.R.S32.HI R9, RZ, 0x5, R9 ;  /* 0x00000005ff097819 */ /* 0x000fe20000011409 */
[----:B------:R-:W-:Y:S01]  /*0c50*/  IMAD.IADD R187, R198, 0x1, -R187 ;  /* 0x00000001c6bb7824 */ /* 0x000fe200078e0abb */
[----:B------:R-:W-:Y:S01]  /*0c60*/  LEA.HI R4, R7, R7, RZ, 0x1 ;  /* 0x0000000707047211 */ /* 0x000fe200078f08ff */
[----:B------:R-:W-:Y:S01]  /*0c70*/  IMAD.IADD R8, R8, 0x1, -R11 ;  /* 0x0000000108087824 */ /* 0x000fe200078e0a0b */
[----:B------:R-:W-:Y:S01]  /*0c80*/  LOP3.LUT R0, R0, 0x3fffffe, RZ, 0xc0, !PT ;  /* 0x03fffffe00007812 */ /* 0x000fe200078ec0ff */
[----:B------:R-:W-:Y:S01]  /*0c90*/  IMAD.SHL.U32 R22, R187, 0x8, RZ ;  /* 0x00000008bb167824 */ /* 0x000fe200078e00ff */
[----:B------:R-:W-:Y:S01]  /*0ca0*/  LOP3.LUT R4, R4, 0x1ffffffe, RZ, 0xc0, !PT ;  /* 0x1ffffffe04047812 */ /* 0x000fe200078ec0ff */
[----:B------:R-:W-:-:S02]  /*0cb0*/  IMAD R9, R9, 0x10, R8 ;  /* 0x0000001009097824 */ /* 0x000fc400078e0208 */
[----:B------:R-:W-:Y:S01]  /*0cc0*/  IMAD.IADD R0, R193, 0x1, -R0 ;  /* 0x00000001c1007824 */ /* 0x000fe200078e0a00 */
[----:B------:R-:W-:Y:S01]  /*0cd0*/  LOP3.LUT R23, R6, 0x7ffffffc, RZ, 0xc0, !PT ;  /* 0x7ffffffc06177812 */ /* 0x000fe200078ec0ff */
[----:B------:R-:W-:Y:S02]  /*0ce0*/  VIADD R186, R22, 0x40 ;  /* 0x0000004016ba7836 */ /* 0x000fe40000000000 */
[----:B------:R-:W-:Y:S02]  /*0cf0*/  IMAD.IADD R7, R7, 0x1, -R4 ;  /* 0x0000000107077824 */ /* 0x000fe400078e0a04 */
[----:B------:R-:W-:Y:S01]  /*0d00*/  IMAD R194, R0, 0x40, R9 ;  /* 0x0000004000c27824 */ /* 0x000fe200078e0209 */
[----:B------:R-:W-:Y:S01]  /*0d10*/  SHF.R.S32.HI R190, RZ, 0x3, R3 ;  /* 0x00000003ffbe7819 */ /* 0x000fe20000011403 */
[----:B------:R-:W-:Y:S01]  /*0d20*/  IMAD R195, R2, 0x8, R5 ;  /* 0x0000000802c37824 */ /* 0x000fe200078e0205 */
[----:B------:R-:W-:Y:S01]  /*0d30*/  SHF.R.S32.HI R197, RZ, 0x1f, R22 ;  /* 0x0000001fffc57819 */ /* 0x000fe20000011416 */
[----:B------:R-:W-:Y:S01]  /*0d40*/  IMAD.MOV.U32 R191, RZ, RZ, RZ ;  /* 0x000000ffffbf7224 */ /* 0x000fe200078e00ff */
[----:B------:R-:W-:Y:S01]  /*0d50*/  SHF.R.S32.HI R196, RZ, 0x1f, R186 ;  /* 0x0000001fffc47819 */ /* 0x000fe200000114ba */
[----:B------:R-:W-:-:S02]  /*0d60*/  IMAD.IADD R23, R192, 0x1, -R23 ;  /* 0x00000001c0177824 */ /* 0x000fc400078e0a17 */
[----:B------:R-:W-:Y:S01]  /*0d70*/  IMAD R184, R7, 0x8, R194 ;  /* 0x0000000807b87824 */ /* 0x000fe200078e02c2 */
[----:B------:R-:W-:Y:S01]  /*0d80*/  UMOV UR38, URZ ;  /* 0x0000003f00267c82 */ /* 0x000fe20008000000 */
[----:B------:R-:W-:Y:S01]  /*0d90*/  UMOV UR36, URZ ;  /* 0x0000003f00247c82 */ /* 0x000fe20008000000 */
[----:B--2---:R-:W-:-:S07]  /*0da0*/  LOP3.LUT R19, R12, 0x1, RZ, 0xfc, !PT ;  /* 0x000000010c137812 */ /* 0x004fce00078efcff */
.L_x_2504:
[----:B0--3--:R-:W0:Y:S01]  /*0db0*/  LDC.64 R2, c[0x0][0xc88] ;  /* 0x00032200ff027b82 */ /* 0x009e220000000a00 */
[----:B------:R-:W-:Y:S01]  /*0dc0*/  ULDC.64 UR4, c[0x0][0xa28] ;  /* 0x00028a0000047ab9 */ /* 0x000fe20000000a00 */
[----:B------:R-:W-:Y:S01]  /*0dd0*/  ULDC.64 UR6, c[0x0][0xa18] ;  /* 0x0002860000067ab9 */ /* 0x000fe20000000a00 */
[----:B------:R-:W-:Y:S01]  /*0de0*/  IMAD.MOV.U32 R7, RZ, RZ, RZ ;  /* 0x000000ffff077224 */ /* 0x000fe200078e00ff */
[----:B------:R-:W-:Y:S01]  /*0df0*/  ULDC.64 UR8, c[0x0][0xa20] ;  /* 0x0002880000087ab9 */ /* 0x000fe20000000a00 */
[----:B0-----:R-:W-:-:S05]  /*0e00*/  IMAD.WIDE R2, R47, 0x4, R2 ;  /* 0x000000042f027825 */ /* 0x001fca00078e0202 */
[----:B--2---:R-:W2:Y:S01]  /*0e10*/  LDG.E R185, desc[UR56][R2.64] ;  /* 0x0000003802b97981 */ /* 0x004ea2000c1e1900 */
[----:B------:R-:W-:Y:S02]  /*0e20*/  ISETP.NE.U32.AND P0, PT, RZ, UR4, PT ;  /* 0x00000004ff007c0c */ /* 0x000fe4000bf05070 */
[----:B------:R-:W-:Y:S02]  /*0e30*/  ISETP.NE.U32.AND P1, PT, RZ, UR6, PT ;  /* 0x00000006ff007c0c */ /* 0x000fe4000bf25070 */
[----:B------:R-:W-:Y:S02]  /*0e40*/  ISETP.NE.AND.EX P0, PT, RZ, UR5, PT, P0 ;  /* 0x00000005ff007c0c */ /* 0x000fe4000bf05300 */
[----:B------:R-:W-:Y:S02]  /*0e50*/  ISETP.NE.AND.EX P1, PT, RZ, UR7, PT, P1 ;  /* 0x00000007ff007c0c */ /* 0x000fe4000bf25310 */
[----:B--2---:R-:W-:-:S09]  /*0e60*/  SHF.R.S32.HI R189, RZ, 0x1f, R185 ;  /* 0x0000001fffbd7819 */ /* 0x004fd200000114b9 */
[----:B------:R-:W-:Y:S01]  /*0e70*/  @P0 LEA R4, P2, R185, UR4, 0x2 ;  /* 0x00000004b9040c11 */ /* 0x000fe2000f8410ff */
[----:B------:R-:W-:-:S03]  /*0e80*/  ULDC UR4, c[0x0][0x288] ;  /* 0x0000a20000047ab9 */ /* 0x000fc60000000800 */
[C-C-:B------:R-:W-:Y:S02]  /*0e90*/  @P0 LEA.HI.X R5, R185.reuse, UR5, R189.reuse, 0x2, P2 ;  /* 0x00000005b9050c11 */ /* 0x140fe400090f14bd */
[C---:B------:R-:W-:Y:S01]  /*0ea0*/  @P1 LEA R2, P2, R185.reuse, UR6, 0x2 ;  /* 0x00000006b9021c11 */ /* 0x040fe2000f8410ff */
[----:B------:R-:W-:Y:S01]  /*0eb0*/  IMAD.U32 R17, RZ, RZ, UR4 ;  /* 0x00000004ff117e24 */ /* 0x000fe2000f8e00ff */
[----:B------:R-:W-:Y:S01]  /*0ec0*/  ULDC.64 UR4, c[0x0][0x418] ;  /* 0x0001060000047ab9 */ /* 0x000fe20000000a00 */
[----:B------:R0:W5:Y:S01]  /*0ed0*/  @P0 LDG.E R7, desc[UR56][R4.64] ;  /* 0x0000003804070981 */ /* 0x000162000c1e1900 */
[----:B------:R-:W-:-:S05]  /*0ee0*/  @P1 LEA.HI.X R3, R185, UR7, R189, 0x2, P2 ;  /* 0x00000007b9031c11 */ /* 0x000fca00090f14bd */
[----:B------:R0:W5:Y:S01]  /*0ef0*/  @P1 LDG.E R17, desc[UR56][R2.64] ;  /* 0x0000003802111981 */ /* 0x000162000c1e1900 */
[----:B------:R-:W-:Y:S01]  /*0f00*/  UISETP.NE.U32.AND UP0, UPT, UR4, URZ, UPT ;  /* 0x0000003f0400728c */ /* 0x000fe2000bf05070 */
[----:B------:R-:W-:Y:S02]  /*0f10*/  ISETP.NE.U32.AND P2, PT, RZ, UR8, PT ;  /* 0x00000008ff007c0c */ /* 0x000fe4000bf45070 */
[----:B------:R-:W-:Y:S01]  /*0f20*/  ULDC UR4, c[0x0][0x424] ;  /* 0x0001090000047ab9 */ /* 0x000fe20000000800 */
[----:B------:R-:W-:Y:S01]  /*0f30*/  UISETP.NE.AND.EX UP0, UPT, UR5, URZ, UPT, UP0 ;  /* 0x0000003f0500728c */ /* 0x000fe2000bf05300 */
[----:B------:R-:W-:Y:S02]  /*0f40*/  ISETP.NE.AND.EX P2, PT, RZ, UR9, PT, P2 ;  /* 0x00000009ff007c0c */ /* 0x000fe4000bf45320 */
[----:B------:R-:W-:Y:S01]  /*0f50*/  ULDC UR5, c[0x0][0x2f0] ;  /* 0x0000bc0000057ab9 */ /* 0x000fe20000000800 */
[----:B------:R-:W-:-:S04]  /*0f60*/  USEL UR4, UR4, 0x1, UP0 ;  /* 0x0000000104047887 */ /* 0x000fc80008000000 */
[----:B------:R-:W-:Y:S01]  /*0f70*/  UIMAD UR4, UR4, UR5, URZ ;  /* 0x00000005040472a4 */ /* 0x000fe2000f8e023f */
[----:B0---4-:R-:W-:Y:S11]  /*0f80*/  @P1 BRA `(.L_x_2451) ;  /* 0x0000000000241947 */ /* 0x011ff60003800000 */
        /* <DEDUP_REMOVED lines=9> */
.L_x_2451:
[----:B------:R-:W-:Y:S02]  /*1020*/  IMAD.U32 R16, RZ, RZ, UR4 ;  /* 0x00000004ff107e24 */ /* 0x000fe4000f8e00ff */
[----:B------:R-:W-:Y:S01]  /*1030*/  IMAD.MOV.U32 R188, RZ, RZ, R46 ;  /* 0x000000ffffbc7224 */ /* 0x000fe200078e002e */
[----:B------:R-:W-:Y:S06]  /*1040*/  @!P2 BRA `(.L_x_2452) ;  /* 0x000000000010a947 */ /* 0x000fec0003800000 */
[----:B------:R-:W-:-:S04]  /*1050*/  LEA R2, P0, R185, UR8, 0x2 ;  /* 0x00000008b9027c11 */ /* 0x000fc8000f8010ff */
[----:B------:R-:W-:-:S05]  /*1060*/  LEA.HI.X R3, R185, UR9, R189, 0x2, P0 ;  /* 0x00000009b9037c11 */ /* 0x000fca00080f14bd */
[----:B------:R0:W5:Y:S01]  /*1070*/  LDG.E R16, desc[UR56][R2.64] ;  /* 0x0000003802107981 */ /* 0x000162000c1e1900 */
[----:B------:R-:W-:Y:S05]  /*1080*/  BRA `(.L_x_2453) ;  /* 0x0000000000247947 */ /* 0x000fea0003800000 */
.L_x_2452:
        /* <DEDUP_REMOVED lines=9> */
.L_x_2453:
[----:B------:R-:W1:Y:S01]  /*1120*/  LDC R0, c[0x0][0x448] ;  /* 0x00011200ff007b82 */ /* 0x000e620000000800 */
[----:B------:R-:W-:Y:S01]  /*1130*/  IMAD.SHL.U32 R18, R45, 0x80, RZ ;  /* 0x000000802d127824 */ /* 0x000fe200078e00ff */
[----:B------:R-:W-:Y:S01]  /*1140*/  CS2R R86, SRZ ;  /* 0x0000000000567805 */ /* 0x000fe2000001ff00 */
[----:B-----5:R-:W-:Y:S01]  /*1150*/  IMAD.IADD R16, R16, 0x1, -R7 ;  /* 0x0000000110107824 */ /* 0x020fe200078e0a07 */
        /* <DEDUP_REMOVED lines=20> */
[----:B-1----:R-:W-:Y:S01]  /*12a0*/  ISETP.NE.AND P0, PT, R0, 0x1, PT ;  /* 0x000000010000780c */ /* 0x002fe20003f05270 */
[----:B------:R-:W-:Y:S01]  /*12b0*/  VIADD R0, R18, 0x7f ;  /* 0x0000007f12007836 */ /* 0x000fe20000000000 */
[----:B------:R-:W-:-:S02]  /*12c0*/  CS2R R32, SRZ ;  /* 0x0000000000207805 */ /* 0x000fc4000001ff00 */
[----:B------:R-:W-:Y:S02]  /*12d0*/  CS2R R42, SRZ ;  /* 0x00000000002a7805 */ /* 0x000fe4000001ff00 */
[----:B------:R-:W-:Y:S02]  /*12e0*/  CS2R R40, SRZ ;  /* 0x0000000000287805 */ /* 0x000fe4000001ff00 */
[----:B------:R-:W-:Y:S02]  /*12f0*/  CS2R R38, SRZ ;  /* 0x0000000000267805 */ /* 0x000fe4000001ff00 */
[----:B------:R-:W-:Y:S02]  /*1300*/  CS2R R36, SRZ ;  /* 0x0000000000247805 */ /* 0x000fe4000001ff00 */
[----:B------:R-:W-:Y:S01]  /*1310*/  CS2R R34, SRZ ;  /* 0x0000000000227805 */ /* 0x000fe2000001ff00 */
[----:B------:R-:W-:Y:S01]  /*1320*/  IMAD.MOV.U32 R89, RZ, RZ, RZ ;  /* 0x000000ffff597224 */ /* 0x000fe200078e00ff */
[----:B------:R-:W-:-:S02]  /*1330*/  CS2R R90, SRZ ;  /* 0x00000000005a7805 */ /* 0x000fc4000001ff00 */
[----:B------:R-:W-:Y:S01]  /*1340*/  CS2R R6, SRZ ;  /* 0x0000000000067805 */ /* 0x000fe2000001ff00 */
[----:B------:R-:W-:Y:S01]  /*1350*/  IMAD.MOV.U32 R30, RZ, RZ, RZ ;  /* 0x000000ffff1e7224 */ /* 0x000fe200078e00ff */
[----:B0-----:R-:W0:Y:S01]  /*1360*/  @P0 LDC R3, c[0x0][0x44c] ;  /* 0x00011300ff030b82 */ /* 0x001e220000000800 */
[----:B------:R-:W-:Y:S02]  /*1370*/  IMAD.MOV.U32 R8, RZ, RZ, RZ ;  /* 0x000000ffff087224 */ /* 0x000fe400078e00ff */
[----:B------:R-:W-:Y:S02]  /*1380*/  IMAD.MOV.U32 R93, RZ, RZ, RZ ;  /* 0x000000ffff5d7224 */ /* 0x000fe400078e00ff */
[----:B------:R-:W-:Y:S02]  /*1390*/  IMAD.MOV.U32 R10, RZ, RZ, RZ ;  /* 0x000000ffff0a7224 */ /* 0x000fe400078e00ff */
[----:B------:R-:W-:Y:S01]  /*13a0*/  IMAD.MOV.U32 R95, RZ, RZ, RZ ;  /* 0x000000ffff5f7224 */ /* 0x000fe200078e00ff */
[----:B------:R-:W1:Y:S01]  /*13b0*/  @P0 LDC R5, c[0x0][0x450] ;  /* 0x00011400ff050b82 */ /* 0x000e620000000800 */
[----:B0-----:R-:W-:Y:S01]  /*13c0*/  @P0 IMAD.HI.U32 R2, R0, R3, RZ ;  /* 0x0000000300020227 */ /* 0x001fe200078e00ff */
[----:B------:R-:W-:-:S04]  /*13d0*/  IADD3 R3, R16, 0x80, -R17 ;  /* 0x0000008010037810 */ /* 0x000fc80007ffe811 */
[----:B-1----:R-:W-:Y:S01]  /*13e0*/  @P0 SHF.R.U32.HI R0, RZ, R5, R2 ;  /* 0x00000005ff000219 */ /* 0x002fe20000011602 */
[----:B------:R-:W-:Y:S01]  /*13f0*/  VIADD R2, R16, 0x7f ;  /* 0x0000007f10027836 */ /* 0x000fe20000000000 */
[----:B------:R-:W-:-:S03]  /*1400*/  PLOP3.LUT P0, PT, PT, PT, PT, 0x80, 0x0 ;  /* 0x000000000000781c */ /* 0x000fc60003f0f070 */
[----:B------:R-:W-:Y:S01]  /*1410*/  IMAD.IADD R0, R3, 0x1, R0 ;  /* 0x0000000103007824 */ /* 0x000fe200078e0200 */
[----:B------:R-:W-:-:S04]  /*1420*/  SHF.R.S32.HI R3, RZ, 0x1f, R2 ;  /* 0x0000001fff037819 */ /* 0x000fc80000011402 */
[----:B------:R-:W-:Y:S02]  /*1430*/  SHF.R.S32.HI R5, RZ, 0x1f, R0 ;  /* 0x0000001fff057819 */ /* 0x000fe40000011400 */
[----:B------:R-:W-:Y:S02]  /*1440*/  LEA.HI R3, R3, R2, RZ, 0x7 ;  /* 0x0000000203037211 */ /* 0x000fe400078f38ff */
[----:B------:R-:W-:Y:S02]  /*1450*/  LEA.HI R5, R5, R0, RZ, 0x7 ;  /* 0x0000000005057211 */ /* 0x000fe400078f38ff */
[----:B------:R-:W-:Y:S02]  /*1460*/  SHF.R.S32.HI R3, RZ, 0x7, R3 ;  /* 0x00000007ff037819 */ /* 0x000fe40000011403 */
[----:B------:R-:W-:-:S04]  /*1470*/  SHF.R.S32.HI R88, RZ, 0x7, R5 ;  /* 0x00000007ff587819 */ /* 0x000fc80000011405 */
[----:B------:R-:W-:Y:S02]  /*1480*/  VIMNMX R88, R3, R88, PT ;  /* 0x0000005803587248 */ /* 0x000fe40003fe0100 */
[----:B------:R-:W-:Y:S02]  /*1490*/  CS2R R2, SRZ ;  /* 0x0000000000027805 */ /* 0x000fe4000001ff00 */
[----:B------:R-:W-:-:S13]  /*14a0*/  ISETP.GE.AND P1, PT, R88, 0x1, PT ;  /* 0x000000015800780c */ /* 0x000fda0003f26270 */
[----:B------:R-:W-:Y:S05]  /*14b0*/  @!P1 BRA `(.L_x_2454) ;  /* 0x0000008000089947 */ /* 0x000fea0003800000 */
        /* <DEDUP_REMOVED lines=31> */
.L_x_2455:
[----:B------:R-:W-:Y:S02]  /*16b0*/  LEA.HI R0, R191, R191, RZ, 0x1 ;  /* 0x000000bfbf007211 */ /* 0x000fe400078f08ff */
[----:B------:R-:W-:Y:S02]  /*16c0*/  ISETP.NE.AND P0, PT, R19, 0x3, PT ;  /* 0x000000031300780c */ /* 0x000fe40003f05270 */
[----:B------:R-:W-:-:S05]  /*16d0*/  LOP3.LUT R0, R0, 0xfffffffe, RZ, 0xc0, !PT ;  /* 0xfffffffe00007812 */ /* 0x000fca00078ec0ff */
[----:B------:R-:W-:-:S05]  /*16e0*/  IMAD.IADD R0, R191, 0x1, -R0 ;  /* 0x00000001bf007824 */ /* 0x000fca00078e0a00 */
[----:B------:R-:W-:-:S04]  /*16f0*/  SHF.L.U32 R0, R0, 0x1f, RZ ;  /* 0x0000001f00007819 */ /* 0x000fc800000006ff */
[----:B------:R-:W0:Y:S02]  /*1700*/  SYNCS.PHASECHK.TRANS64.TRYWAIT P1, [UR37+0x34800], R0 ;  /* 0x03480000ff0075a7 */ /* 0x000e240008020165 */
[----:B0-----:R-:W-:Y:S05]  /*1710*/  @!P1 BRA `(.L_x_2456) ;  /* 0x0000010000cc9947 */ /* 0x001fea0003800000 */
.L_x_2629:
[----:B------:R-:W-:Y:S05]  /*1720*/  @!P0 BRA `(.L_x_2457) ;  /* 0x0000000000048947 */ /* 0x000fea0003800000 */
[----:B------:R-:W-:Y:S01]  /*1730*/  BPT.TRAP 0x1 ;  /* 0x000000040000795c */ /* 0x000fe20000300000 */
.L_x_2457:
[----:B------:R-:W-:Y:S02]  /*1740*/  IMAD.U32 R2, RZ, RZ, UR36 ;  /* 0x00000024ff027e24 */ /* 0x000fe4000f8e00ff */
[----:B0-----:R-:W-:-:S03]  /*1750*/  IMAD.U32 R3, RZ, RZ, UR38 ;  /* 0x00000026ff037e24 */ /* 0x001fc6000f8e00ff */
[----:B------:R-:W-:Y:S02]  /*1760*/  LEA R2, R2, UR37, 0x3 ;  /* 0x0000002502027c11 */ /* 0x000fe4000f8e18ff */
[----:B------:R-:W-:-:S04]  /*1770*/  SHF.L.U32 R3, R3, 0x1f, RZ ;  /* 0x0000001f03037819 */ /* 0x000fc800000006ff */
[----:B------:R0:W1:Y:S01]  /*1780*/  SYNCS.PHASECHK.TRANS64.TRYWAIT P2, [R2+URZ+0x34830], R3 ;  /* 0x03483003020075a7 */ /* 0x000062000804017f */
[----:B------:R-:W-:Y:S05]  /*1790*/  @!P0 BRA `(.L_x_2458) ;  /* 0x0000000000048947 */ /* 0x000fea0003800000 */
[----:B------:R-:W-:Y:S01]  /*17a0*/  BPT.TRAP 0x1 ;  /* 0x000000040000795c */ /* 0x000fe20000300000 */
.L_x_2458:
[----:B------:R-:W2:Y:S02]  /*17b0*/  S2R R0, SR_TID.X ;  /* 0x0000000000007919 */ /* 0x000ea40000002100 */
[----:B--2---:R-:W-:Y:S01]  /*17c0*/  LOP3.LUT P1, RZ, R0, 0x7f, RZ, 0xc0, !PT ;  /* 0x0000007f00ff7812 */ /* 0x004fe2000782c0ff */
[----:B-1----:R-:W-:-:S12]  /*17d0*/  @P2 BRA `(.L_x_2459) ;  /* 0x0000000000082947 */ /* 0x002fd80003800000 */
[----:B------:R-:W1:Y:S02]  /*17e0*/  SYNCS.PHASECHK.TRANS64.TRYWAIT P2, [R2+URZ+0x34830], R3 ;  /* 0x03483003020075a7 */ /* 0x000e64000804017f */
[----:B-1----:R-:W-:Y:S05]  /*17f0*/  @!P2 BRA `(.L_x_2460) ;  /* 0x0000010000aca947 */ /* 0x002fea0003800000 */
.L_x_2459:
[----:B------:R-:W-:Y:S05]  /*1800*/  WARPSYNC.ALL ;  /* 0x0000000000007948 */ /* 0x000fea0003800000 */
[----:B------:R-:W-:Y:S01]  /*1810*/  UIADD3 UR4, UR37, 0x1c400, URZ ;  /* 0x0001c40025047890 */ /* 0x000fe2000fffe03f */
[----:B------:R-:W-:Y:S01]  /*1820*/  WARPGROUP.ARRIVE ;  /* 0x00000000000079c5 */ /* 0x000fe20000000000 */
[----:B------:R-:W-:Y:S01]  /*1830*/  ULOP3.LUT UR52, UR52, 0x10000, URZ, 0xfc, !UPT ;  /* 0x0001000034347892 */ /* 0x000fe2000f8efc3f */
[----:B------:R-:W2:Y:S01]  /*1840*/  LDC R0, c[0x0][0x448] ;  /* 0x00011200ff007b82 */ /* 0x000ea20000000800 */
[----:B------:R-:W-:Y:S01]  /*1850*/  USHF.R.U32.HI UR4, URZ, 0x4, UR4 ;  /* 0x000000043f047899 */ /* 0x000fe20008011604 */
[----:B01----:R-:W-:Y:S01]  /*1860*/  @!P1 VIADD R2, R2, 0x34840 ;  /* 0x0003484002029836 */ /* 0x003fe20000000000 */
[----:B------:R-:W-:Y:S01]  /*1870*/  UMOV UR53, 0x40000040 ;  /* 0x4000004000357882 */ /* 0x000fe20000000000 */
[----:B------:R-:W-:Y:S01]  /*1880*/  UMOV UR55, 0x40000040 ;  /* 0x4000004000377882 */ /* 0x000fe20000000000 */
[----:B------:R-:W-:Y:S01]  /*1890*/  ULOP3.LUT UR4, UR4, 0x3fff, URZ, 0xc0, !UPT ;  /* 0x00003fff04047892 */ /* 0x000fe2000f8ec03f */
[----:B------:R-:W-:Y:S01]  /*18a0*/  CS2R R150, SRZ ;  /* 0x0000000000967805 */ /* 0x000fe2000001ff00 */
[----:B------:R-:W-:Y:S01]  /*18b0*/  UMOV UR5, 0x40000040 ;  /* 0x4000004000057882 */ /* 0x000fe20000000000 */
[----:B------:R-:W-:Y:S01]  /*18c0*/  UMOV UR7, 0x40000040 ;  /* 0x4000004000077882 */ /* 0x000fe20000000000 */
[----:B------:R-:W-:Y:S01]  /*18d0*/  ULOP3.LUT UR39, UR4, 0x10000, URZ, 0xfc, !UPT ;  /* 0x0001000004277892 */ /* 0x000fe2000f8efc3f */
[----:B------:R-:W-:Y:S01]  /*18e0*/  @!P1 PRMT R2, RZ, 0x654, R2 ;  /* 0x00000654ff029816 */ /* 0x000fe20000000002 */
[----:B------:R-:W-:Y:S01]  /*18f0*/  UIADD3 UR4, UR52, 0x2, URZ ;  /* 0x0000000234047890 */ /* 0x000fe2000fffe03f */
[----:B------:R-:W-:Y:S01]  /*1900*/  CS2R R148, SRZ ;  /* 0x0000000000947805 */ /* 0x000fe2000001ff00 */
[----:B------:R-:W-:Y:S01]  /*1910*/  UIMAD UR54, UR36, 0xc00, UR39 ;  /* 0x00000c00243678a4 */ /* 0x000fe2000f8e0227 */
[----:B------:R-:W-:Y:S01]  /*1920*/  CS2R R146, SRZ ;  /* 0x0000000000927805 */ /* 0x000fe2000001ff00 */
[----:B------:R-:W-:Y:S01]  /*1930*/  UIADD3 UR8, UR52, 0x4, URZ ;  /* 0x0000000434087890 */ /* 0x000fe2000fffe03f */
[----:B------:R-:W-:Y:S01]  /*1940*/  CS2R R144, SRZ ;  /* 0x0000000000907805 */ /* 0x000fe2000001ff00 */
[----:B------:R-:W-:Y:S01]  /*1950*/  UIADD3 UR6, UR54, 0x2, URZ ;  /* 0x0000000236067890 */ /* 0x000fe2000fffe03f */
[----:B------:R-:W-:Y:S01]  /*1960*/  CS2R R142, SRZ ;  /* 0x00000000008e7805 */ /* 0x000fe2000001ff00 */
[----:B------:R-:W-:Y:S01]  /*1970*/  UIADD3 UR10, UR54, 0x4, URZ ;  /* 0x00000004360a7890 */ /* 0x000fe2000fffe03f */
[----:B------:R-:W-:Y:S01]  /*1980*/  CS2R R140, SRZ ;  /* 0x00000000008c7805 */ /* 0x000fe2000001ff00 */
[----:B------:R-:W-:Y:S01]  /*1990*/  UMOV UR9, 0x40000040 ;  /* 0x4000004000097882 */ /* 0x000fe20000000000 */
[----:B------:R-:W-:Y:S01]  /*19a0*/  HGMMA.64x128x16.F32.BF16 R24, gdesc[UR52], RZ, !UPT, gsb0 ;  /* 0x01e00000341879f0 */ /* 0x000fe2000c0018ff */
[----:B------:R-:W-:Y:S01]  /*19b0*/  UMOV UR11, 0x40000040 ;  /* 0x40000040000b7882 */ /* 0x000fe20000000000 */
[----:B------:R-:W-:Y:S01]  /*19c0*/  UIADD3 UR12, UR52, 0x6, URZ ;  /* 0x00000006340c7890 */ /* 0x000fe2000fffe03f */
[----:B--2---:R-:W-:Y:S01]  /*19d0*/  ISETP.NE.AND P2, PT, R0, 0x1, PT ;  /* 0x000000010000780c */ /* 0x004fe20003f45270 */
[----:B------:R-:W-:Y:S01]  /*19e0*/  UIADD3 UR14, UR54, 0x6, URZ ;  /* 0x00000006360e7890 */ /* 0x000fe2000fffe03f */
[----:B------:R-:W-:Y:S01]  /*19f0*/  IMAD.IADD R0, R184, 0x1, R18 ;  /* 0x00000001b8007824 */ /* 0x000fe200078e0212 */
        /* <DEDUP_REMOVED lines=11> */
[----:B------:R-:W0:Y:S01]  /*1ab0*/  @P2 LDC R3, c[0x0][0x44c] ;  /* 0x00011300ff032b82 */ /* 0x000e220000000800 */
        /* <DEDUP_REMOVED lines=9> */
[----:B------:R-:W1:Y:S01]  /*1b50*/  @P2 LDC R4, c[0x0][0x450] ;  /* 0x00011400ff042b82 */ /* 0x000e620000000800 */
        /* <DEDUP_REMOVED lines=13> */
[----:B0-----:R-:W-:Y:S01]  /*1c30*/  @P2 IMAD.HI.U32 R3, R0, R3, RZ ;  /* 0x0000000300032227 */ /* 0x001fe200078e00ff */
        /* <DEDUP_REMOVED lines=9> */
[----:B-1----:R-:W-:Y:S01]  /*1cd0*/  @P2 SHF.R.U32.HI R0, RZ, R4, R3 ;  /* 0x00000004ff002219 */ /* 0x002fe20000011603 */
[----:B------:R-:W-:Y:S01]  /*1ce0*/  UIADD3 UR50, UR54, 0x806, URZ ;  /* 0x0000080636327890 */ /* 0x000fe2000fffe03f */
[----:B------:R-:W-:Y:S01]  /*1cf0*/  IMAD.MOV.U32 R3, RZ, RZ, -0x80 ;  /* 0xffffff80ff037424 */ /* 0x000fe200078e00ff */
[----:B------:R-:W-:Y:S01]  /*1d00*/  UMOV UR49, 0x40000040 ;  /* 0x4000004000317882 */ /* 0x000fe20000000000 */
[----:B------:R-:W-:Y:S01]  /*1d10*/  UMOV UR51, 0x40000040 ;  /* 0x4000004000337882 */ /* 0x000fe20000000000 */
[----:B------:R-:W0:Y:S01]  /*1d20*/  SHFL.IDX PT, R5, R0, 0x1, 0x1c1f ;  /* 0x003c1f0000057f89 */ /* 0x000e2200000e0000 */
[----:B------:R-:W-:Y:S01]  /*1d30*/  IMAD R3, R88, R3, 0x80 ;  /* 0x0000008058037424 */ /* 0x000fe200078e0203 */
[----:B------:R-:W-:-:S03]  /*1d40*/  CS2R R116, SRZ ;  /* 0x0000000000747805 */ /* 0x000fc6000001ff00 */
[----:B------:R-:W-:Y:S02]  /*1d50*/  VIADD R6, R3, 0x1 ;  /* 0x0000000103067836 */ /* 0x000fe40000000000 */
[----:B------:R-:W-:Y:S02]  /*1d60*/  IMAD.IADD R4, R16, 0x1, R3 ;  /* 0x0000000110047824 */ /* 0x000fe400078e0203 */
[C---:B------:R-:W-:Y:S02]  /*1d70*/  IMAD R6, R23.reuse, -0x2, R6 ;  /* 0xfffffffe17067824 */ /* 0x040fe400078e0206 */
[----:B------:R-:W-:-:S03]  /*1d80*/  IMAD R3, R23, -0x2, R4 ;  /* 0xfffffffe17037824 */ /* 0x000fc600078e0204 */
[----:B------:R-:W-:-:S04]  /*1d90*/  IADD3 R6, -R17, R6, R16 ;  /* 0x0000000611067210 */ /* 0x000fc80007ffe110 */
[----:B0-----:R-:W-:-:S04]  /*1da0*/  VIADDMNMX R5, R5, R6, R3, PT ;  /* 0x0000000605057246 */ /* 0x001fc80003800103 */
[C---:B------:R-:W-:Y:S02]  /*1db0*/  ISETP.GT.AND P3, PT, R5.reuse, RZ, PT ;  /* 0x000000ff0500720c */ /* 0x040fe40003f64270 */
[C---:B------:R-:W-:Y:S02]  /*1dc0*/  ISETP.GT.AND P4, PT, R5.reuse, 0x1, PT ;  /* 0x000000010500780c */ /* 0x040fe40003f84270 */
[----:B------:R-:W-:Y:S01]  /*1dd0*/  ISETP.GT.AND P5, PT, R5, 0x8, PT ;  /* 0x000000080500780c */ /* 0x000fe20003fa4270 */
        /* <DEDUP_REMOVED lines=70> */
[----:B------:R-:W-:Y:S01]  /*2240*/  FMNMX.FTZ R4, R47, R4, !PT ;  /* 0x000000042f047209 */ /* 0x000fe20007810000 */
[----:B------:R-:W1:Y:S01]  /*2250*/  @P2 LDC R50, c[0x0][0x450] ;  /* 0x00011400ff322b82 */ /* 0x000e620000000800 */
        /* <DEDUP_REMOVED lines=54> */
[----:B------:R-:W-:Y:S02]  /*25c0*/  FSEL R87, R87, -INF , P3 ;  /* 0xff80000057577808 */ /* 0x000fe40001800000 */
[----:B------:R-:W-:-:S04]  /*25d0*/  FMNMX.FTZ R4, R115, R4, !PT ;  /* 0x0000000473047209 */ /* 0x000fc80007810000 */
[----:B------:R-:W-:-:S05]  /*25e0*/  FMNMX.FTZ R8, R87, R4, !PT ;  /* 0x0000000457087209 */ /* 0x000fca0007810000 */
[----:B------:R-:W2:Y:S02]  /*25f0*/  SHFL.BFLY PT, R5, R8, 0x2, 0x1f ;  /* 0x0c401f0008057f89 */ /* 0x000ea400000e0000 */
[----:B--2---:R-:W-:Y:S02]  /*2600*/  FMNMX.FTZ R10, R8, R5, !PT ;  /* 0x00000005080a7209 */ /* 0x004fe40007810000 */
[----:B------:R2:W3:Y:S04]  /*2610*/  SHFL.IDX PT, R5, R0, RZ, 0x1c1f ;  /* 0x001c1fff00057589 */ /* 0x0004e800000e0000 */
[----:B------:R-:W4:Y:S01]  /*2620*/  SHFL.BFLY PT, R11, R10, 0x1, 0x1f ;  /* 0x0c201f000a0b7f89 */ /* 0x000f2200000e0000 */
[----:B--2---:R-:W-:Y:S01]  /*2630*/  IMAD.U32 R0, RZ, RZ, UR6 ;  /* 0x00000006ff007e24 */ /* 0x004fe2000f8e00ff */
[----:B---3--:R-:W-:-:S02]  /*2640*/  VIADDMNMX R5, R5, R6, R3, PT ;  /* 0x0000000605057246 */ /* 0x008fc40003800103 */
[----:B----4-:R-:W-:Y:S02]  /*2650*/  FMNMX.FTZ R4, R10, R11, !PT ;  /* 0x0000000b0a047209 */ /* 0x010fe40007810000 */
[C---:B------:R-:W-:Y:S02]  /*2660*/  ISETP.GT.AND P4, PT, R5.reuse, 0x1, PT ;  /* 0x000000010500780c */ /* 0x040fe40003f84270 */
[C---:B------:R-:W-:Y:S01]  /*2670*/  FSETP.NEU.FTZ.AND P3, PT, R4.reuse, -INF , PT ;  /* 0xff8000000400780b */ /* 0x040fe20003f7d000 */
[----:B------:R-:W-:Y:S01]  /*2680*/  FMUL.FTZ R11, R4, R0 ;  /* 0x00000000040b7220 */ /* 0x000fe20000410000 */
[----:B------:R-:W-:Y:S02]  /*2690*/  ISETP.GT.AND P5, PT, R5, 0x8, PT ;  /* 0x000000080500780c */ /* 0x000fe40003fa4270 */
[----:B------:R-:W-:Y:S02]  /*26a0*/  FSEL R25, R25, -INF , P4 ;  /* 0xff80000019197808 */ /* 0x000fe40002000000 */
[----:B------:R-:W-:-:S02]  /*26b0*/  FSEL R42, R11, RZ, P3 ;  /* 0x000000ff0b2a7208 */ /* 0x000fc40001800000 */
[C---:B------:R-:W-:Y:S02]  /*26c0*/  ISETP.GT.AND P3, PT, R5.reuse, RZ, PT ;  /* 0x000000ff0500720c */ /* 0x040fe40003f64270 */
[----:B------:R-:W-:Y:S01]  /*26d0*/  ISETP.GT.AND P4, PT, R5, 0x10, PT ;  /* 0x000000100500780c */ /* 0x000fe20003f84270 */
        /* <DEDUP_REMOVED lines=8> */
[--C-:B------:R-:W-:Y:S01]  /*2760*/  FFMA.FTZ R8, R31, R0, -R42.reuse ;  /* 0x000000001f087223 */ /* 0x100fe2000001082a */
[----:B------:R-:W-:Y:S01]  /*2770*/  FSEL R29, R29, -INF , P3 ;  /* 0xff8000001d1d7808 */ /* 0x000fe20001800000 */
[----:B------:R-:W-:Y:S01]  /*2780*/  MUFU.EX2 R6, R27 ;  /* 0x0000001b00067308 */ /* 0x000fe20000000800 */
[----:B------:R-:W-:Y:S01]  /*2790*/  FMNMX.FTZ R10, R9, R10, !PT ;  /* 0x0000000a090a7209 */ /* 0x000fe20007810000 */
[-CC-:B------:R-:W-:Y:S01]  /*27a0*/  FFMA.FTZ R35, R35, R0.reuse, -R42.reuse ;  /* 0x0000000023237223 */ /* 0x180fe2000001082a */
[----:B------:R-:W-:Y:S01]  /*27b0*/  ISETP.GT.AND P3, PT, R5, 0x11, PT ;  /* 0x000000110500780c */ /* 0x000fe20003f64270 */
[-CC-:B------:R-:W-:Y:S01]  /*27c0*/  FFMA.FTZ R39, R39, R0.reuse, -R42.reuse ;  /* 0x0000000027277223 */ /* 0x180fe2000001082a */
[----:B------:R-:W-:Y:S01]  /*27d0*/  FSEL R11, R32, -INF , P4 ;  /* 0xff800000200b7808 */ /* 0x000fe20002000000 */
[--C-:B------:R-:W-:Y:S01]  /*27e0*/  FFMA.FTZ R43, R43, R0, -R42.reuse ;  /* 0x000000002b2b7223 */ /* 0x100fe2000001082a */
        /* <DEDUP_REMOVED lines=31> */
[----:B------:R-:W3:Y:S01]  /*29e0*/  MUFU.EX2 R8, R8 ;  /* 0x0000000800087308 */ /* 0x000ee20000000800 */
[----:B------:R-:W-:Y:S01]  /*29f0*/  ISETP.GT.AND P3, PT, R5, 0x29, PT ;  /* 0x000000290500780c */ /* 0x000fe20003f64270 */
[-CC-:B------:R-:W-:Y:S01]  /*2a00*/  FFMA.FTZ R32, R67, R0.reuse, -R42.reuse ;  /* 0x0000000043207223 */ /* 0x180fe2000001082a */
[----:B------:R-:W-:Y:S01]  /*2a10*/  FSEL R21, R44, -INF , P4 ;  /* 0xff8000002c157808 */ /* 0x000fe20002000000 */
[--C-:B------:R-:W-:Y:S01]  /*2a20*/  FFMA.FTZ R163, R107, R0, -R42.reuse ;  /* 0x000000006ba37223 */ /* 0x100fe2000001082a */
[----:B------:R-:W-:Y:S01]  /*2a30*/  FMNMX.FTZ R14, R41, R12, !PT ;  /* 0x0000000c290e7209 */ /* 0x000fe20007810000 */
[----:B------:R-:W-:Y:S01]  /*2a40*/  FFMA.FTZ R34, R71, R0, -R42 ;  /* 0x0000000047227223 */ /* 0x000fe2000001082a */
[----:B------:R-:W-:Y:S01]  /*2a50*/  ISETP.GT.AND P4, PT, R5, 0x30, PT ;  /* 0x000000300500780c */ /* 0x000fe20003f84270 */
[----:B------:R4:W-:Y:S01]  /*2a60*/  MUFU.EX2 R12, R39 ;  /* 0x00000027000c7308 */ /* 0x0009e20000000800 */
[----:B------:R-:W-:Y:S01]  /*2a70*/  FSEL R45, R45, -INF , P3 ;  /* 0xff8000002d2d7808 */ /* 0x000fe20001800000 */
[----:B--2---:R-:W-:Y:S01]  /*2a80*/  FADD.FTZ R46, R181, R6 ;  /* 0x00000006b52e7221 */ /* 0x004fe20000010000 */
        /* <DEDUP_REMOVED lines=13> */
[----:B------:R-:W5:Y:S01]  /*2b60*/  MUFU.EX2 R179, R179 ;  /* 0x000000b300b37308 */ /* 0x000f620000000800 */
[----:B------:R-:W-:Y:S01]  /*2b70*/  ISETP.GT.AND P3, PT, R5, 0x39, PT ;  /* 0x000000390500780c */ /* 0x000fe20003f64270 */
[----:B------:R-:W-:Y:S01]  /*2b80*/  FFMA.FTZ R155, R115, R0, -R42 ;  /* 0x00000000739b7223 */ /* 0x000fe2000001082a */
[----:B------:R-:W-:-:S02]  /*2b90*/  FSEL R31, R52, -INF , P4 ;  /* 0xff800000341f7808 */ /* 0x000fc40002000000 */
[----:B------:R-:W-:Y:S02]  /*2ba0*/  CS2R R114, SRZ ;  /* 0x0000000000727805 */ /* 0x000fe4000001ff00 */
[----:B------:R-:W-:Y:S02]  /*2bb0*/  FMNMX.FTZ R20, R49, R14, !PT ;  /* 0x0000000e31147209 */ /* 0x000fe40007810000 */
[----:B------:R-:W-:Y:S02]  /*2bc0*/  CS2R R112, SRZ ;  /* 0x0000000000707805 */ /* 0x000fe4000001ff00 */
[----:B------:R-:W-:Y:S01]  /*2bd0*/  ISETP.GT.AND P4, PT, R5, 0x40, PT ;  /* 0x000000400500780c */ /* 0x000fe20003f84270 */
[----:B------:R0:W-:Y:S01]  /*2be0*/  MUFU.EX2 R14, R43 ;  /* 0x0000002b000e7308 */ /* 0x0001e20000000800 */
[----:B------:R-:W-:Y:S02]  /*2bf0*/  FSEL R53, R53, -INF , P3 ;  /* 0xff80000035357808 */ /* 0x000fe40001800000 */
[----:B------:R-:W-:-:S02]  /*2c00*/  CS2R R110, SRZ ;  /* 0x00000000006e7805 */ /* 0x000fc4000001ff00 */
[----:B------:R-:W-:Y:S02]  /*2c10*/  FMNMX.FTZ R20, R31, R20, !PT ;  /* 0x000000141f147209 */ /* 0x000fe40007810000 */
[----:B------:R-:W-:Y:S02]  /*2c20*/  CS2R R108, SRZ ;  /* 0x00000000006c7805 */ /* 0x000fe4000001ff00 */
[----:B------:R-:W-:Y:S02]  /*2c30*/  ISETP.GT.AND P3, PT, R5, 0x41, PT ;  /* 0x000000410500780c */ /* 0x000fe40003f64270 */
[----:B------:R-:W-:Y:S02]  /*2c40*/  CS2R R106, SRZ ;  /* 0x00000000006a7805 */ /* 0x000fe4000001ff00 */
[----:B------:R-:W-:Y:S01]  /*2c50*/  FSEL R35, R56, -INF , P4 ;  /* 0xff80000038237808 */ /* 0x000fe20002000000 */
[----:B------:R-:W-:Y:S01]  /*2c60*/  MUFU.EX2 R173, R173 ;  /* 0x000000ad00ad7308 */ /* 0x000fe20000000800 */
[----:B------:R-:W-:-:S02]  /*2c70*/  FMNMX.FTZ R20, R53, R20, !PT ;  /* 0x0000001435147209 */ /* 0x000fc40007810000 */
[----:B------:R-:W-:Y:S02]  /*2c80*/  CS2R R104, SRZ ;  /* 0x0000000000687805 */ /* 0x000fe4000001ff00 */
        /* <DEDUP_REMOVED lines=8> */
[----:B----4-:R-:W-:Y:S02]  /*2d10*/  FSEL R39, R60, -INF , P4 ;  /* 0xff8000003c277808 */ /* 0x010fe40002000000 */
[----:B------:R-:W-:Y:S02]  /*2d20*/  CS2R R92, SRZ ;  /* 0x00000000005c7805 */ /* 0x000fe4000001ff00 */
[----:B------:R-:W-:Y:S02]  /*2d30*/  FMNMX.FTZ R24, R57, R20, !PT ;  /* 0x0000001439187209 */ /* 0x000fe40007810000 */
[----:B------:R-:W-:Y:S02]  /*2d40*/  CS2R R90, SRZ ;  /* 0x00000000005a7805 */ /* 0x000fe4000001ff00 */
[----:B------:R-:W-:Y:S01]  /*2d50*/  ISETP.GT.AND P4, PT, R5, 0x50, PT ;  /* 0x000000500500780c */ /* 0x000fe20003f84270 */
[----:B------:R4:W-:Y:S01]  /*2d60*/  MUFU.EX2 R20, R47 ;  /* 0x0000002f00147308 */ /* 0x0009e20000000800 */
[----:B------:R-:W-:-:S02]  /*2d70*/  FSEL R61, R61, -INF , P3 ;  /* 0xff8000003d3d7808 */ /* 0x000fc40001800000 */
[----:B------:R-:W-:Y:S02]  /*2d80*/  FMNMX.FTZ R24, R39, R24, !PT ;  /* 0x0000001827187209 */ /* 0x000fe40007810000 */
[----:B------:R-:W-:Y:S02]  /*2d90*/  ISETP.GT.AND P3, PT, R5, 0x51, PT ;  /* 0x000000510500780c */ /* 0x000fe40003f64270 */
[----:B0-----:R-:W-:Y:S01]  /*2da0*/  FSEL R43, R64, -INF , P4 ;  /* 0xff800000402b7808 */ /* 0x001fe20002000000 */
[----:B------:R-:W-:Y:S01]  /*2db0*/  MUFU.EX2 R169, R169 ;  /* 0x000000a900a97308 */ /* 0x000fe20000000800 */
[----:B------:R-:W-:Y:S02]  /*2dc0*/  FMNMX.FTZ R24, R61, R24, !PT ;  /* 0x000000183d187209 */ /* 0x000fe40007810000 */
[----:B------:R-:W-:Y:S02]  /*2dd0*/  ISETP.GT.AND P4, PT, R5, 0x58, PT ;  /* 0x000000580500780c */ /* 0x000fe40003f84270 */
[----:B------:R-:W-:-:S02]  /*2de0*/  FSEL R65, R65, -INF , P3 ;  /* 0xff80000041417808 */ /* 0x000fc40001800000 */
[----:B------:R-:W-:Y:S01]  /*2df0*/  FMNMX.FTZ R24, R43, R24, !PT ;  /* 0x000000182b187209 */ /* 0x000fe20007810000 */
[----:B------:R-:W-:Y:S01]  /*2e00*/  MUFU.EX2 R171, R171 ;  /* 0x000000ab00ab7308 */ /* 0x000fe20000000800 */
[----:B------:R-:W-:Y:S02]  /*2e10*/  ISETP.GT.AND P3, PT, R5, 0x59, PT ;  /* 0x000000590500780c */ /* 0x000fe40003f64270 */
[----:B----4-:R-:W-:Y:S02]  /*2e20*/  FSEL R47, R68, -INF , P4 ;  /* 0xff800000442f7808 */ /* 0x010fe40002000000 */
[----:B------:R-:W-:Y:S02]  /*2e30*/  FMNMX.FTZ R26, R65, R24, !PT ;  /* 0x00000018411a7209 */ /* 0x000fe40007810000 */
[----:B------:R-:W-:Y:S01]  /*2e40*/  ISETP.GT.AND P4, PT, R5, 0x60, PT ;  /* 0x000000600500780c */ /* 0x000fe20003f84270 */
[----:B------:R-:W-:Y:S01]  /*2e50*/  MUFU.EX2 R24, R7 ;  /* 0x0000000700187308 */ /* 0x000fe20000000800 */
[----:B------:R-:W-:-:S02]  /*2e60*/  FSEL R69, R69, -INF , P3 ;  /* 0xff80000045457808 */ /* 0x000fc40001800000 */
[----:B------:R-:W-:Y:S02]  /*2e70*/  FMNMX.FTZ R26, R47, R26, !PT ;  /* 0x0000001a2f1a7209 */ /* 0x000fe40007810000 */
[----:B------:R-:W-:Y:S02]  /*2e80*/  ISETP.GT.AND P3, PT, R5, 0x61, PT ;  /* 0x000000610500780c */ /* 0x000fe40003f64270 */
[----:B------:R-:W-:Y:S01]  /*2e90*/  FSEL R51, R72, -INF , P4 ;  /* 0xff80000048337808 */ /* 0x000fe20002000000 */
[----:B------:R-:W-:Y:S01]  /*2ea0*/  MUFU.EX2 R165, R165 ;  /* 0x000000a500a57308 */ /* 0x000fe20000000800 */
[----:B------:R-:W-:Y:S02]  /*2eb0*/  FMNMX.FTZ R26, R69, R26, !PT ;  /* 0x0000001a451a7209 */ /* 0x000fe40007810000 */
[----:B------:R-:W-:Y:S02]  /*2ec0*/  ISETP.GT.AND P4, PT, R5, 0x68, PT ;  /* 0x000000680500780c */ /* 0x000fe40003f84270 */
[----:B------:R-:W-:-:S02]  /*2ed0*/  FSEL R73, R73, -INF , P3 ;  /* 0xff80000049497808 */ /* 0x000fc40001800000 */
        /* <DEDUP_REMOVED lines=13> */
[----:B0-----:R-:W-:Y:S02]  /*2fb0*/  CS2R R96, SRZ ;  /* 0x0000000000607805 */ /* 0x001fe4000001ff00 */
        /* <DEDUP_REMOVED lines=12> */
[--C-:B------:R-:W-:Y:S02]  /*3080*/  FFMA.FTZ R30, R63, R0, -R42.reuse ;  /* 0x000000003f1e7223 */ /* 0x100fe4000001082a */
[----:B------:R-:W-:Y:S01]  /*3090*/  MUFU.EX2 R163, R163 ;  /* 0x000000a300a37308 */ /* 0x000fe20000000800 */
[----:B0-----:R-:W-:Y:S01]  /*30a0*/  CS2R R100, SRZ ;  /* 0x0000000000647805 */ /* 0x001fe2000001ff00 */
        /* <DEDUP_REMOVED lines=14> */
[----:B------:R-:W-:-:S06]  /*3190*/  FMUL.FTZ R40, R7, R0 ;  /* 0x0000000007287220 */ /* 0x000fcc0000410000 */
[----:B------:R-:W-:Y:S01]  /*31a0*/  MUFU.EX2 R44, R83 ;  /* 0x00000053002c7308 */ /* 0x000fe20000000800 */
[----:B------:R-:W-:-:S05]  /*31b0*/  FSEL R40, R40, RZ, P3 ;  /* 0x000000ff28287208 */ /* 0x000fca0001800000 */
        /* <DEDUP_REMOVED lines=13> */
[----:B------:R-:W4:Y:S01]  /*3290*/  MUFU.EX2 R3, R3 ;  /* 0x0000000300037308 */ /* 0x000f220000000800 */
        /* <DEDUP_REMOVED lines=8> */
[----:B--2---:R-:W-:Y:S01]  /*3320*/  FADD.FTZ R25, R177, R46 ;  /* 0x0000002eb1197221 */ /* 0x004fe20000010000 */
[-CC-:B------:R-:W-:Y:S01]  /*3330*/  FFMA.FTZ R57, R57, R0.reuse, -R40.reuse ;  /* 0x0000000039397223 */ /* 0x180fe20000010828 */
[-CC-:B------:R-:W-:Y:S01]  /*3340*/  FFMA.FTZ R39, R39, R0.reuse, -R40.reuse ;  /* 0x0000000027277223 */ /* 0x180fe20000010828 */
[-CC-:B------:R-:W-:Y:S01]  /*3350*/  FFMA.FTZ R61, R61, R0.reuse, -R40.reuse ;  /* 0x000000003d3d7223 */ /* 0x180fe20000010828 */
[----:B------:R-:W-:Y:S01]  /*3360*/  FADD.FTZ R46, R10, R25 ;  /* 0x000000190a2e7221 */ /* 0x000fe20000010000 */
[-CC-:B------:R-:W-:Y:S01]  /*3370*/  FFMA.FTZ R43, R43, R0.reuse, -R40.reuse ;  /* 0x000000002b2b7223 */ /* 0x180fe20000010828 */
[-C--:B------:R-:W-:Y:S01]  /*3380*/  FFMA.FTZ R65, R65, R0.reuse, -R40 ;  /* 0x0000000041417223 */ /* 0x080fe20000010828 */
[----:B------:R2:W3:Y:S01]  /*3390*/  MUFU.EX2 R182, R29 ;  /* 0x0000001d00b67308 */ /* 0x0004e20000000800 */
[----:B-----5:R-:W-:Y:S01]  /*33a0*/  FADD.FTZ R25, R179, R46 ;  /* 0x0000002eb3197221 */ /* 0x020fe20000010000 */
[----:B----4-:R-:W-:Y:S01]  /*33b0*/  FADD.FTZ R46, R3, R180 ;  /* 0x000000b4032e7221 */ /* 0x010fe20000010000 */
[-CC-:B------:R-:W-:Y:S01]  /*33c0*/  FFMA.FTZ R47, R47, R0.reuse, -R40.reuse ;  /* 0x000000002f2f7223 */ /* 0x180fe20000010828 */
[----:B------:R-:W-:Y:S01]  /*33d0*/  F2FP.BF16.F32.PACK_AB R183, R8, R183 ;  /* 0x000000b708b7723e */ /* 0x000fe200000010ff */
[----:B------:R-:W-:Y:S01]  /*33e0*/  FADD.FTZ R48, R12, R25 ;  /* 0x000000190c307221 */ /* 0x000fe20000010000 */
[-CC-:B------:R-:W-:Y:S01]  /*33f0*/  FFMA.FTZ R69, R69, R0.reuse, -R40.reuse ;  /* 0x0000000045457223 */ /* 0x180fe20000010828 */
[-C--:B------:R-:W-:Y:S01]  /*3400*/  FFMA.FTZ R51, R51, R0.reuse, -R40 ;  /* 0x0000000033337223 */ /* 0x080fe20000010828 */
[----:B------:R-:W4:Y:S01]  /*3410*/  MUFU.EX2 R11, R11 ;  /* 0x0000000b000b7308 */ /* 0x000f220000000800 */
[----:B0-----:R-:W-:Y:S01]  /*3420*/  FADD.FTZ R25, R9, R46 ;  /* 0x0000002e09197221 */ /* 0x001fe20000010000 */
[----:B--2---:R-:W-:Y:S01]  /*3430*/  FADD.FTZ R29, R173, R48 ;  /* 0x00000030ad1d7221 */ /* 0x004fe20000010000 */
[-CC-:B------:R-:W-:Y:S01]  /*3440*/  FFMA.FTZ R73, R73, R0.reuse, -R40.reuse ;  /* 0x0000000049497223 */ /* 0x180fe20000010828 */
[-CC-:B------:R-:W-:Y:S01]  /*3450*/  FFMA.FTZ R55, R55, R0.reuse, -R40.reuse ;  /* 0x0000000037377223 */ /* 0x180fe20000010828 */
[-CC-:B------:R-:W-:Y:S01]  /*3460*/  FFMA.FTZ R77, R77, R0.reuse, -R40.reuse ;  /* 0x000000004d4d7223 */ /* 0x180fe20000010828 */
[----:B------:R-:W-:Y:S01]  /*3470*/  FADD.FTZ R46, R14, R29 ;  /* 0x0000001d0e2e7221 */ /* 0x000fe20000010000 */
[-C--:B------:R-:W-:Y:S01]  /*3480*/  FFMA.FTZ R59, R59, R0.reuse, -R40 ;  /* 0x000000003b3b7223 */ /* 0x080fe20000010828 */
[----:B------:R0:W2:Y:S01]  /*3490*/  MUFU.EX2 R176, R33 ;  /* 0x0000002100b07308 */ /* 0x0000a20000000800 */
[----:B---3--:R-:W-:Y:S01]  /*34a0*/  FADD.FTZ R2, R182, R25 ;  /* 0x00000019b6027221 */ /* 0x008fe20000010000 */
[----:B------:R-:W-:Y:S01]  /*34b0*/  FADD.FTZ R29, R175, R46 ;  /* 0x0000002eaf1d7221 */ /* 0x000fe20000010000 */
[----:B------:R-:W-:Y:S01]  /*34c0*/  FFMA.FTZ R81, R81, R0, -R40 ;  /* 0x0000000051517223 */ /* 0x000fe20000010828 */
[----:B------:R-:W-:-:S02]  /*34d0*/  F2FP.BF16.F32.PACK_AB R177, R10, R177 ;  /* 0x000000b10ab1723e */ /* 0x000fc400000010ff */
[----:B------:R-:W-:Y:S01]  /*34e0*/  FADD.FTZ R46, R20, R29 ;  /* 0x0000001d142e7221 */ /* 0x000fe20000010000 */
[----:B------:R-:W-:Y:S01]  /*34f0*/  F2FP.BF16.F32.PACK_AB R180, R180, R3 ;  /* 0x00000003b4b4723e */ /* 0x000fe200000010ff */
[----:B------:R-:W3:Y:S01]  /*3500*/  MUFU.EX2 R13, R13 ;  /* 0x0000000d000d7308 */ /* 0x000ee20000000800 */
[----:B----4-:R-:W-:Y:S01]  /*3510*/  FADD.FTZ R25, R11, R2 ;  /* 0x000000020b197221 */ /* 0x010fe20000010000 */
[----:B------:R-:W-:Y:S01]  /*3520*/  FADD.FTZ R29, R169, R46 ;  /* 0x0000002ea91d7221 */ /* 0x000fe20000010000 */
[----:B0-----:R-:W-:Y:S01]  /*3530*/  IMAD.MOV.U32 R33, RZ, RZ, R18 ;  /* 0x000000ffff217224 */ /* 0x001fe200078e0012 */
[----:B------:R-:W-:Y:S02]  /*3540*/  F2FP.BF16.F32.PACK_AB R182, R182, R9 ;  /* 0x00000009b6b6723e */ /* 0x000fe400000010ff */
[----:B------:R-:W-:Y:S01]  /*3550*/  FADD.FTZ R46, R24, R29 ;  /* 0x0000001d182e7221 */ /* 0x000fe20000010000 */
[----:B------:R-:W-:Y:S01]  /*3560*/  F2FP.BF16.F32.PACK_AB R179, R12, R179 ;  /* 0x000000b30cb3723e */ /* 0x000fe200000010ff */
[----:B------:R0:W4:Y:S01]  /*3570*/  MUFU.EX2 R178, R37 ;  /* 0x0000002500b27308 */ /* 0x0001220000000800 */
[C---:B--2---:R-:W-:Y:S01]  /*3580*/  FADD.FTZ R2, R176.reuse, R25 ;  /* 0x00000019b0027221 */ /* 0x044fe20000010000 */
[----:B------:R-:W-:Y:S01]  /*3590*/  FADD.FTZ R29, R171, R46 ;  /* 0x0000002eab1d7221 */ /* 0x000fe20000010000 */
[----:B------:R-:W-:Y:S01]  /*35a0*/  F2FP.BF16.F32.PACK_AB R176, R176, R11 ;  /* 0x0000000bb0b0723e */ /* 0x000fe200000010ff */
[----:B------:R-:W-:Y:S01]  /*35b0*/  VIADD R11, R88, 0xfffffffe ;  /* 0xfffffffe580b7836 */ /* 0x000fe20000000000 */
[----:B------:R-:W-:Y:S01]  /*35c0*/  F2FP.BF16.F32.PACK_AB R173, R14, R173 ;  /* 0x000000ad0ead723e */ /* 0x000fe200000010ff */
[----:B------:R-:W-:Y:S01]  /*35d0*/  FADD.FTZ R46, R26, R29 ;  /* 0x0000001d1a2e7221 */ /* 0x000fe20000010000 */
[----:B------:R-:W-:Y:S01]  /*35e0*/  F2FP.BF16.F32.PACK_AB R175, R20, R175 ;  /* 0x000000af14af723e */ /* 0x000fe200000010ff */
[----:B------:R-:W2:Y:S01]  /*35f0*/  MUFU.EX2 R15, R15 ;  /* 0x0000000f000f7308 */ /* 0x000ea20000000800 */
[----:B---3--:R-:W-:Y:S01]  /*3600*/  FADD.FTZ R25, R13, R2 ;  /* 0x000000020d197221 */ /* 0x008fe20000010000 */
[----:B------:R-:W-:Y:S01]  /*3610*/  FADD.FTZ R29, R165, R46 ;  /* 0x0000002ea51d7221 */ /* 0x000fe20000010000 */
[----:B0-----:R-:W0:Y:S01]  /*3620*/  @P2 LDC R37, c[0x0][0x44c] ;  /* 0x00011300ff252b82 */ /* 0x001e220000000800 */
[----:B------:R-:W-:-:S02]  /*3630*/  F2FP.BF16.F32.PACK_AB R169, R24, R169 ;  /* 0x000000a918a9723e */ /* 0x000fc400000010ff */
[----:B------:R-:W-:Y:S01]  /*3640*/  CS2R R88, SRZ ;  /* 0x0000000000587805 */ /* 0x000fe2000001ff00 */
[----:B------:R-:W-:Y:S01]  /*3650*/  FADD.FTZ R46, R28, R29 ;  /* 0x0000001d1c2e7221 */ /* 0x000fe20000010000 */
[----:B------:R-:W-:Y:S01]  /*3660*/  F2FP.BF16.F32.PACK_AB R171, R26, R171 ;  /* 0x000000ab1aab723e */ /* 0x000fe200000010ff */
[----:B------:R-:W3:Y:S01]  /*3670*/  MUFU.EX2 R172, R41 ;  /* 0x0000002900ac7308 */ /* 0x000ee20000000800 */
[----:B----4-:R-:W-:Y:S01]  /*3680*/  FADD.FTZ R2, R178, R25 ;  /* 0x00000019b2027221 */ /* 0x010fe20000010000 */
[----:B------:R-:W-:Y:S01]  /*3690*/  FADD.FTZ R29, R167, R46 ;  /* 0x0000002ea71d7221 */ /* 0x000fe20000010000 */
[----:B------:R-:W-:Y:S02]  /*36a0*/  F2FP.BF16.F32.PACK_AB R165, R28, R165 ;  /* 0x000000a51ca5723e */ /* 0x000fe400000010ff */
[C---:B------:R-:W-:Y:S01]  /*36b0*/  F2FP.BF16.F32.PACK_AB R167, R30.reuse, R167 ;  /* 0x000000a71ea7723e */ /* 0x040fe200000010ff */
[----:B------:R-:W-:Y:S01]  /*36c0*/  FADD.FTZ R48, R30, R29 ;  /* 0x0000001d1e307221 */ /* 0x000fe20000010000 */
[----:B------:R-:W-:Y:S01]  /*36d0*/  F2FP.BF16.F32.PACK_AB R178, R178, R13 ;  /* 0x0000000db2b2723e */ /* 0x000fe200000010ff */
[----:B------:R-:W4:Y:S01]  /*36e0*/  MUFU.EX2 R21, R21 ;  /* 0x0000001500157308 */ /* 0x000f220000000800 */
[----:B--2---:R-:W-:-:S07]  /*36f0*/  FADD.FTZ R25, R15, R2 ;  /* 0x000000020f197221 */ /* 0x004fce0000010000 */
[----:B------:R-:W2:Y:S01]  /*3700*/  MUFU.EX2 R174, R45 ;  /* 0x0000002d00ae7308 */ /* 0x000ea20000000800 */
[C---:B---3--:R-:W-:Y:S01]  /*3710*/  FADD.FTZ R2, R172.reuse, R25 ;  /* 0x00000019ac027221 */ /* 0x048fe20000010000 */
[----:B------:R-:W-:Y:S01]  /*3720*/  F2FP.BF16.F32.PACK_AB R172, R172, R15 ;  /* 0x0000000facac723e */ /* 0x000fe200000010ff */
[----:B0-----:R-:W-:-:S05]  /*3730*/  @P2 IMAD.HI.U32 R37, R18, R37, RZ ;  /* 0x0000002512252227 */ /* 0x001fca00078e00ff */
[----:B------:R-:W0:Y:S01]  /*3740*/  MUFU.EX2 R27, R27 ;  /* 0x0000001b001b7308 */ /* 0x000e220000000800 */
[----:B----4-:R-:W-:Y:S01]  /*3750*/  FADD.FTZ R25, R21, R2 ;  /* 0x0000000215197221 */ /* 0x010fe20000010000 */
[----:B-1----:R-:W-:-:S04]  /*3760*/  @P2 SHF.R.U32.HI R33, RZ, R50, R37 ;  /* 0x00000032ff212219 */ /* 0x002fc80000011625 */
[----:B------:R-:W-:Y:S02]  /*3770*/  IADD3 R33, R33, R16, -R17 ;  /* 0x0000001021217210 */ /* 0x000fe40007ffe811 */
[----:B------:R-:W1:Y:S01]  /*3780*/  MUFU.EX2 R168, R49 ;  /* 0x0000003100a87308 */ /* 0x000e620000000800 */
[C---:B--2---:R-:W-:Y:S01]  /*3790*/  FADD.FTZ R2, R174.reuse, R25 ;  /* 0x00000019ae027221 */ /* 0x044fe20000010000 */
[----:B------:R-:W-:Y:S02]  /*37a0*/  SHF.R.S32.HI R50, RZ, 0x1f, R33 ;  /* 0x0000001fff327819 */ /* 0x000fe40000011421 */
[----:B------:R-:W-:Y:S02]  /*37b0*/  F2FP.BF16.F32.PACK_AB R174, R174, R21 ;  /* 0x00000015aeae723e */ /* 0x000fe400000010ff */
[----:B------:R-:W-:Y:S02]  /*37c0*/  LEA.HI R50, R50, R33, RZ, 0x7 ;  /* 0x0000002132327211 */ /* 0x000fe400078f38ff */
[----:B------:R-:W2:Y:S01]  /*37d0*/  MUFU.EX2 R31, R31 ;  /* 0x0000001f001f7308 */ /* 0x000ea20000000800 */
[----:B0-----:R-:W-:Y:S01]  /*37e0*/  FADD.FTZ R25, R27, R2 ;  /* 0x000000021b197221 */ /* 0x001fe20000010000 */
[-C--:B------:R-:W-:Y:S01]  /*37f0*/  FFMA.FTZ R2, R5, R0.reuse, -R40 ;  /* 0x0000000005027223 */ /* 0x080fe20000010828 */
[----:B------:R-:W-:Y:S01]  /*3800*/  SHF.R.S32.HI R10, RZ, 0x7, R50 ;  /* 0x00000007ff0a7819 */ /* 0x000fe20000011432 */
[----:B------:R-:W-:-:S03]  /*3810*/  FFMA.FTZ R40, R85, R0, -R40 ;  /* 0x0000000055287223 */ /* 0x000fc60000010828 */
[----:B------:R-:W-:Y:S01]  /*3820*/  VIMNMX R10, RZ, R10, !PT ;  /* 0x0000000aff0a7248 */ /* 0x000fe20007fe0100 */
[----:B------:R-:W0:Y:S01]  /*3830*/  MUFU.EX2 R170, R53 ;  /* 0x0000003500aa7308 */ /* 0x000e220000000800 */
[----:B-1----:R-:W-:Y:S01]  /*3840*/  FADD.FTZ R46, R168, R25 ;  /* 0x00000019a82e7221 */ /* 0x002fe20000010000 */
[----:B------:R-:W-:Y:S01]  /*3850*/  FADD.FTZ R25, R161, R48 ;  /* 0x00000030a1197221 */ /* 0x000fe20000010000 */
[----:B------:R-:W-:Y:S02]  /*3860*/  ISETP.GE.AND P3, PT, R11, R10, PT ;  /* 0x0000000a0b00720c */ /* 0x000fe40003f66270 */
[C---:B------:R-:W-:Y:S01]  /*3870*/  F2FP.BF16.F32.PACK_AB R161, R32.reuse, R161 ;  /* 0x000000a120a1723e */ /* 0x040fe200000010ff */
[----:B------:R-:W-:Y:S01]  /*3880*/  FADD.FTZ R48, R32, R25 ;  /* 0x0000001920307221 */ /* 0x000fe20000010000 */
[----:B------:R-:W-:Y:S01]  /*3890*/  F2FP.BF16.F32.PACK_AB R168, R168, R27 ;  /* 0x0000001ba8a8723e */ /* 0x000fe200000010ff */
[----:B------:R-:W1:Y:S01]  /*38a0*/  MUFU.EX2 R35, R35 ;  /* 0x0000002300237308 */ /* 0x000e620000000800 */
[----:B--2---:R-:W-:Y:S01]  /*38b0*/  FADD.FTZ R5, R31, R46 ;  /* 0x0000002e1f057221 */ /* 0x004fe20000010000 */
[----:B------:R-:W-:Y:S01]  /*38c0*/  FADD.FTZ R25, R163, R48 ;  /* 0x00000030a3197221 */ /* 0x000fe20000010000 */
[----:B------:R-:W-:-:S03]  /*38d0*/  F2FP.BF16.F32.PACK_AB R163, R34, R163 ;  /* 0x000000a322a3723e */ /* 0x000fc600000010ff */
[----:B------:R-:W-:Y:S02]  /*38e0*/  FADD.FTZ R8, R34, R25 ;  /* 0x0000001922087221 */ /* 0x000fe40000010000 */
        /* <DEDUP_REMOVED lines=51> */
[----:B------:R-:W-:-:S03]  /*3c20*/  F2FP.BF16.F32.PACK_AB R152, R152, R59 ;  /* 0x0000003b9898723e */ /* 0x000fc600000010ff */
[----:B--2---:R-:W-:-:S04]  /*3c30*/  FADD.FTZ R6, R2, R9 ;  /* 0x0000000902067221 */ /* 0x004fc80000010000 */
        /* <DEDUP_REMOVED lines=9> */
[----:B------:R-:W-:Y:S02]  /*3cd0*/  IMAD.MOV.U32 R2, RZ, RZ, 0x3f800000 ;  /* 0x3f800000ff027424 */ /* 0x000fe400078e00ff */
[----:B------:R-:W-:-:S07]  /*3ce0*/  IMAD.MOV.U32 R151, RZ, RZ, RZ ;  /* 0x000000ffff977224 */ /* 0x000fce00078e00ff */
.L_x_2470:
[----:B------:R-:W-:-:S04]  /*3cf0*/  UIADD3 UR6, UR59, 0x1, URZ ;  /* 0x000000013b067890 */ /* 0x000fc8000fffe03f */
[----:B------:R-:W-:-:S04]  /*3d00*/  UISETP.NE.AND UP0, UPT, UR6, 0x2, UPT ;  /* 0x000000020600788c */ /* 0x000fc8000bf05270 */
[----:B------:R-:W-:Y:S02]  /*3d10*/  USEL UR38, URZ, 0x1, UP0 ;  /* 0x000000013f267887 */ /* 0x000fe40008000000 */
[----:B------:R-:W-:Y:S02]  /*3d20*/  USEL UR36, UR6, URZ, UP0 ;  /* 0x0000003f06247287 */ /* 0x000fe40008000000 */
[----:B------:R-:W-:Y:S01]  /*3d30*/  ULOP3.LUT UR38, UR60, UR38, URZ, 0x3c, !UPT ;  /* 0x000000263c267292 */ /* 0x000fe2000f8e3c3f */
[----:B------:R-:W-:Y:S11]  /*3d40*/  @!P0 BRA `(.L_x_2462) ;  /* 0x0000000000048947 */ /* 0x000ff60003800000 */
[----:B------:R-:W-:Y:S01]  /*3d50*/  BPT.TRAP 0x1 ;  /* 0x000000040000795c */ /* 0x000fe20000300000 */
.L_x_2462:
[----:B------:R-:W-:Y:S01]  /*3d60*/  ULEA UR58, UR36, UR37, 0x3 ;  /* 0x00000025243a7291 */ /* 0x000fe2000f8e183f */
[----:B------:R-:W-:-:S05]  /*3d70*/  IMAD.U32 R0, RZ, RZ, UR38 ;  /* 0x00000026ff007e24 */ /* 0x000fca000f8e00ff */
[----:B------:R-:W-:-:S04]  /*3d80*/  SHF.L.U32 R0, R0, 0x1f, RZ ;  /* 0x0000001f00007819 */ /* 0x000fc800000006ff */
[----:B------:R0:W1:Y:S01]  /*3d90*/  SYNCS.PHASECHK.TRANS64.TRYWAIT P3, [UR58+0x34830], R0 ;  /* 0x03483000ff0075a7 */ /* 0x000062000806017a */
[----:B------:R-:W-:Y:S05]  /*3da0*/  @!P0 BRA `(.L_x_2463) ;  /* 0x0000000000048947 */ /* 0x000fea0003800000 */
[----:B------:R-:W-:Y:S01]  /*3db0*/  BPT.TRAP 0x1 ;  /* 0x000000040000795c */ /* 0x000fe20000300000 */
.L_x_2463:
[----:B-1----:R-:W-:Y:S05]  /*3dc0*/  @P3 BRA `(.L_x_2464) ;  /* 0x0000000000083947 */ /* 0x002fea0003800000 */
[----:B------:R-:W1:Y:S02]  /*3dd0*/  SYNCS.PHASECHK.TRANS64.TRYWAIT P3, [UR58+0x34830], R0 ;  /* 0x03483000ff0075a7 */ /* 0x000e64000806017a */
[----:B-1----:R-:W-:Y:S05]  /*3de0*/  @!P3 BRA `(.L_x_2465) ;  /* 0x000000dc0044b947 */ /* 0x002fea0003800000 */
.L_x_2464:
[----:B------:R-:W-:Y:S01]  /*3df0*/  UIMAD UR54, UR36, 0xc00, UR39 ;  /* 0x00000c00243678a4 */ /* 0x000fe2000f8e0227 */
[----:B------:R-:W-:Y:S01]  /*3e00*/  WARPGROUP.ARRIVE ;  /* 0x00000000000079c5 */ /* 0x000fe20000000000 */
[----:B------:R-:W-:Y:S01]  /*3e10*/  UMOV UR55, 0x40000040 ;  /* 0x4000004000377882 */ /* 0x000fe20000000000 */
[----:B------:R-:W-:Y:S01]  /*3e20*/  UMOV UR7, 0x40000040 ;  /* 0x4000004000077882 */ /* 0x000fe20000000000 */
[----:B------:R-:W-:Y:S01]  /*3e30*/  UIADD3 UR6, UR54, 0x2, URZ ;  /* 0x0000000236067890 */ /* 0x000fe2000fffe03f */
[-C--:B------:R-:W-:Y:S01]  /*3e40*/  FMUL.FTZ R88, R88, R3.reuse ;  /* 0x0000000358587220 */ /* 0x080fe20000410000 */
[----:B------:R-:W-:Y:S01]  /*3e50*/  UIADD3 UR10, UR54, 0x4, URZ ;  /* 0x00000004360a7890 */ /* 0x000fe2000fffe03f */
[-C--:B------:R-:W-:Y:S01]  /*3e60*/  FMUL.FTZ R89, R89, R3.reuse ;  /* 0x0000000359597220 */ /* 0x080fe20000410000 */
[----:B------:R-:W-:Y:S01]  /*3e70*/  UMOV UR11, 0x40000040 ;  /* 0x40000040000b7882 */ /* 0x000fe20000000000 */
[----:B------:R-:W-:Y:S01]  /*3e80*/  HGMMA.64x128x16.F32.BF16 R24, gdesc[UR52], RZ, !UPT, gsb0 ;  /* 0x01e00000341879f0 */ /* 0x000fe2000c0018ff */
        /* <DEDUP_REMOVED lines=116> */
.L_x_2466:
[----:B------:R-:W-:Y:S01]  /*45d0*/  ULEA UR7, UR59, UR37, 0x3 ;  /* 0x000000253b077291 */ /* 0x000fe2000f8e183f */
[----:B01----:R-:W-:-:S05]  /*45e0*/  IMAD.U32 R0, RZ, RZ, UR60 ;  /* 0x0000003cff007e24 */ /* 0x003fca000f8e00ff */
[----:B------:R-:W-:-:S04]  /*45f0*/  SHF.L.U32 R0, R0, 0x1f, RZ ;  /* 0x0000001f00007819 */ /* 0x000fc800000006ff */
[----:B------:R0:W1:Y:S01]  /*4600*/  SYNCS.PHASECHK.TRANS64.TRYWAIT P3, [UR7+0x34850], R0 ;  /* 0x03485000ff0075a7 */ /* 0x0000620008060147 */
[----:B------:R-:W-:Y:S05]  /*4610*/  @!P0 BRA `(.L_x_2467) ;  /* 0x0000000000048947 */ /* 0x000fea0003800000 */
[----:B------:R-:W-:Y:S01]  /*4620*/  BPT.TRAP 0x1 ;  /* 0x000000040000795c */ /* 0x000fe20000300000 */
.L_x_2467:
[----:B-1----:R-:W-:Y:S05]  /*4630*/  @P3 BRA `(.L_x_2468) ;  /* 0x0000000000083947 */ /* 0x002fea0003800000 */
[----:B------:R-:W1:Y:S02]  /*4640*/  SYNCS.PHASECHK.TRANS64.TRYWAIT P3, [UR7+0x34850], R0 ;  /* 0x03485000ff0075a7 */ /* 0x000e640008060147 */
[----:B-1----:R-:W-:Y:S05]  /*4650*/  @!P3 BRA `(.L_x_2469) ;  /* 0x000000d40040b947 */ /* 0x002fea0003800000 */
.L_x_2468:
[----:B------:R-:W-:Y:S01]  /*4660*/  UIADD3 UR6, UR37, 0x400, URZ ;  /* 0x0000040025067890 */ /* 0x000fe2000fffe03f */
[----:B------:R-:W-:Y:S01]  /*4670*/  WARPGROUP.ARRIVE ;  /* 0x00000000000079c5 */ /* 0x000fe20000000000 */
[----:B------:R-:W-:Y:S01]  /*4680*/  UMOV UR11, 0x40000040 ;  /* 0x40000040000b7882 */ /* 0x000fe20000000000 */
[----:B-1----:R-:W1:Y:S01]  /*4690*/  @P2 LDC R3, c[0x0][0x44c] ;  /* 0x00011300ff032b82 */ /* 0x002e620000000800 */
[----:B------:R-:W-:Y:S01]  /*46a0*/  USHF.R.U32.HI UR6, URZ, 0x4, UR6 ;  /* 0x000000043f067899 */ /* 0x000fe20008011606 */
[----:B------:R-:W-:Y:S01]  /*46b0*/  IMAD.IADD R2, R184, 0x1, R18 ;  /* 0x00000001b8027824 */ /* 0x000fe200078e0212 */
[----:B------:R-:W-:Y:S02]  /*46c0*/  UMOV UR60, UR38 ;  /* 0x00000026003c7c82 */ /* 0x000fe40008000000 */
[----:B------:R-:W-:-:S03]  /*46d0*/  ULOP3.LUT UR6, UR6, 0x3fff, URZ, 0xc0, !UPT ;  /* 0x00003fff06067892 */ /* 0x000fc6000f8ec03f */
[----:B0-----:R-:W0:Y:S01]  /*46e0*/  @P2 LDC R0, c[0x0][0x450] ;  /* 0x00011400ff002b82 */ /* 0x001e220000000800 */
[----:B------:R-:W-:-:S04]  /*46f0*/  ULOP3.LUT UR6, UR6, 0x4000000, URZ, 0xfc, !UPT ;  /* 0x0400000006067892 */ /* 0x000fc8000f8efc3f */
[----:B------:R-:W-:-:S03]  /*4700*/  ULEA UR6, UR59, UR6, 0xb ;  /* 0x000000063b067291 */ /* 0x000fc6000f8e583f */
[----:B------:R-:W-:-:S04]  /*4710*/  UMOV UR59, UR36 ;  /* 0x00000024003b7c82 */ /* 0x000fc80008000000 */
[----:B------:R-:W-:Y:S02]  /*4720*/  UMOV UR10, UR6 ;  /* 0x00000006000a7c82 */ /* 0x000fe40008000000 */
[----:B------:R-:W-:Y:S01]  /*4730*/  HGMMA.64x128x16.F32.BF16 R88, R180, gdesc[UR8].tnspB, R88, gsb0 ;  /* 0x41e00008b4587df0 */ /* 0x000fe20008001858 */
[----:B------:R-:W-:Y:S01]  /*4740*/  UIADD3 UR10, UR6, 0x80, URZ ;  /* 0x00000080060a7890 */ /* 0x000fe2000fffe03f */
[----:B-1----:R-:W-:Y:S01]  /*4750*/  @P2 IMAD.HI.U32 R3, R2, R3, RZ ;  /* 0x0000000302032227 */ /* 0x002fe200078e00ff */
[----:B------:R-:W-:-:S04]  /*4760*/  UMOV UR11, 0x40000040 ;  /* 0x40000040000b7882 */ /* 0x000fc80000000000 */
[----:B0-----:R-:W-:Y:S01]  /*4770*/  @P2 SHF.R.U32.HI R2, RZ, R0, R3 ;  /* 0x00000000ff022219 */ /* 0x001fe20000011603 */
[----:B------:R-:W-:-:S04]  /*4780*/  IMAD.MOV.U32 R0, RZ, RZ, -0x80 ;  /* 0xffffff80ff007424 */ /* 0x000fc800078e00ff */
[----:B------:R-:W0:Y:S01]  /*4790*/  SHFL.IDX PT, R3, R2, 0x1, 0x1c1f ;  /* 0x003c1f0002037f89 */ /* 0x000e2200000e0000 */
[----:B------:R-:W-:-:S04]  /*47a0*/  IMAD R0, R11, R0, 0x1 ;  /* 0x000000010b007424 */ /* 0x000fc800078e0200 */
[----:B------:R-:W-:-:S05]  /*47b0*/  IMAD R0, R23, -0x2, R0 ;  /* 0xfffffffe17007824 */ /* 0x000fca00078e0200 */
[----:B------:R-:W-:-:S05]  /*47c0*/  IADD3 R12, -R17, R0, R16 ;  /* 0x00000000110c7210 */ /* 0x000fca0007ffe110 */
[----:B0-----:R-:W-:-:S05]  /*47d0*/  IMAD.IADD R0, R12, 0x1, R3 ;  /* 0x000000010c007824 */ /* 0x001fca00078e0203 */
        /* <DEDUP_REMOVED lines=65> */
[----:B------:R-:W-:Y:S01]  /*4bf0*/  FMNMX.FTZ R4, R51, R4, !PT ;  /* 0x0000000433047209 */ /* 0x000fe20007810000 */
[----:B------:R-:W-:Y:S01]  /*4c00*/  UMOV UR7, 0x40000040 ;  /* 0x4000004000077882 */ /* 0x000fe20000000000 */
        /* <DEDUP_REMOVED lines=57> */
[----:B------:R-:W-:Y:S01]  /*4fa0*/  UMOV UR11, 0x40000040 ;  /* 0x40000040000b7882 */ /* 0x000fe20000000000 */
[----:B------:R-:W-:Y:S01]  /*4fb0*/  UIADD3 UR6, UR6, 0x380, URZ ;  /* 0x0000038006067890 */ /* 0x000fe2000fffe03f */
[----:B-1----:R-:W-:-:S02]  /*4fc0*/  FMNMX.FTZ R20, R14, R165, !PT ;  /* 0x000000a50e147209 */ /* 0x002fc40007810000 */
[----:B------:R-:W1:Y:S04]  /*4fd0*/  SHFL.IDX PT, R165, R2, RZ, 0x1c1f ;  /* 0x001c1fff02a57589 */ /* 0x000e6800000e0000 */
[----:B------:R-:W2:Y:S01]  /*4fe0*/  SHFL.BFLY PT, R167, R20, 0x1, 0x1f ;  /* 0x0c201f0014a77f89 */ /* 0x000ea200000e0000 */
[----:B-1----:R-:W-:Y:S01]  /*4ff0*/  IMAD.IADD R30, R12, 0x1, R165 ;  /* 0x000000010c1e7824 */ /* 0x002fe200078e02a5 */
[----:B--2---:R-:W-:-:S04]  /*5000*/  FMNMX.FTZ R4, R20, R167, !PT ;  /* 0x000000a714047209 */ /* 0x004fc80007810000 */
[C---:B------:R-:W-:Y:S02]  /*5010*/  ISETP.GT.AND P4, PT, R30.reuse, RZ, PT ;  /* 0x000000ff1e00720c */ /* 0x040fe40003f84270 */
[----:B------:R-:W-:Y:S01]  /*5020*/  ISETP.GT.AND P5, PT, R30, 0x1, PT ;  /* 0x000000011e00780c */ /* 0x000fe20003fa4270 */
[----:B0-----:R-:W-:Y:S01]  /*5030*/  FMUL.FTZ R26, R4, R0 ;  /* 0x00000000041a7220 */ /* 0x001fe20000410000 */
        /* <DEDUP_REMOVED lines=8> */
[----:B------:R-:W-:Y:S02]  /*50c0*/  FSETP.NEU.FTZ.AND P3, PT, R4, -INF , PT ;  /* 0xff8000000400780b */ /* 0x000fe40003f7d000 */
[----:B------:R-:W-:-:S02]  /*50d0*/  FSEL R33, R33, -INF , P5 ;  /* 0xff80000021217808 */ /* 0x000fc40002800000 */
[----:B------:R-:W-:Y:S02]  /*50e0*/  ISETP.GT.AND P5, PT, R30, 0x19, PT ;  /* 0x000000191e00780c */ /* 0x000fe40003fa4270 */
[----:B------:R-:W-:Y:S02]  /*50f0*/  FSEL R12, R26, RZ, P3 ;  /* 0x000000ff1a0c7208 */ /* 0x000fe40001800000 */
[----:B------:R-:W-:Y:S02]  /*5100*/  FSEL R37, R37, -INF , P5 ;  /* 0xff80000025257808 */ /* 0x000fe40002800000 */
[C---:B------:R-:W-:Y:S01]  /*5110*/  ISETP.GT.AND P5, PT, R30.reuse, 0x21, PT ;  /* 0x000000211e00780c */ /* 0x040fe20003fa4270 */
[-CC-:B------:R-:W-:Y:S01]  /*5120*/  FFMA.FTZ R201, R201, R0.reuse, -R12.reuse ;  /* 0x00000000c9c97223 */ /* 0x180fe2000001080c */
[-CC-:B------:R-:W-:Y:S01]  /*5130*/  FFMA.FTZ R14, R203, R0.reuse, -R12.reuse ;  /* 0x00000000cb0e7223 */ /* 0x180fe2000001080c */
[-CC-:B------:R-:W-:Y:S01]  /*5140*/  FFMA.FTZ R34, R171, R0.reuse, -R12.reuse ;  /* 0x00000000ab227223 */ /* 0x180fe2000001080c */
[----:B------:R-:W-:Y:S01]  /*5150*/  FSEL R41, R41, -INF , P5 ;  /* 0xff80000029297808 */ /* 0x000fe20002800000 */
[-CC-:B------:R-:W-:Y:S01]  /*5160*/  FFMA.FTZ R175, R175, R0.reuse, -R12.reuse ;  /* 0x00000000afaf7223 */ /* 0x180fe2000001080c */
[----:B------:R-:W-:Y:S01]  /*5170*/  ISETP.GT.AND P5, PT, R30, 0x29, PT ;  /* 0x000000291e00780c */ /* 0x000fe20003fa4270 */
[-CC-:B------:R-:W-:Y:S01]  /*5180*/  FFMA.FTZ R38, R3, R0.reuse, -R12.reuse ;  /* 0x0000000003267223 */ /* 0x180fe2000001080c */
[----:B------:R-:W-:Y:S01]  /*5190*/  FSEL R3, R4, RZ, P3 ;  /* 0x000000ff04037208 */ /* 0x000fe20001800000 */
[-CC-:B------:R-:W-:Y:S01]  /*51a0*/  FFMA.FTZ R181, R181, R0.reuse, -R12.reuse ;  /* 0x00000000b5b57223 */ /* 0x180fe2000001080c */
[----:B------:R-:W-:Y:S01]  /*51b0*/  FSEL R45, R45, -INF , P5 ;  /* 0xff8000002d2d7808 */ /* 0x000fe20002800000 */
[-C--:B------:R-:W-:Y:S01]  /*51c0*/  FFMA.FTZ R183, R183, R0.reuse, -R12 ;  /* 0x00000000b7b77223 */ /* 0x080fe2000001080c */
[C---:B------:R-:W-:Y:S01]  /*51d0*/  ISETP.GT.AND P5, PT, R30.reuse, 0x31, PT ;  /* 0x000000311e00780c */ /* 0x040fe20003fa4270 */
[----:B------:R-:W-:Y:S01]  /*51e0*/  FADD.FTZ R3, -R3, R8 ;  /* 0x0000000803037221 */ /* 0x000fe20000010100 */
[----:B------:R-:W-:Y:S01]  /*51f0*/  IMAD.U32 R8, RZ, RZ, UR58 ;  /* 0x0000003aff087e24 */ /* 0x000fe2000f8e00ff */
[----:B------:R-:W-:Y:S01]  /*5200*/  MUFU.EX2 R181, R181 ;  /* 0x000000b500b57308 */ /* 0x000fe20000000800 */
[----:B------:R-:W-:Y:S01]  /*5210*/  FSEL R49, R49, -INF , P5 ;  /* 0xff80000031317808 */ /* 0x000fe20002800000 */
[----:B------:R-:W-:Y:S01]  /*5220*/  FFMA.FTZ R177, R177, R0, -R12 ;  /* 0x00000000b1b17223 */ /* 0x000fe2000001080c */
[----:B------:R-:W-:Y:S01]  /*5230*/  ISETP.GT.AND P5, PT, R30, 0x39, PT ;  /* 0x000000391e00780c */ /* 0x000fe20003fa4270 */
[----:B------:R-:W-:-:S02]  /*5240*/  @!P1 VIADD R8, R8, 0x34840 ;  /* 0x0003484008089836 */ /* 0x000fc40000000000 */
[-CC-:B------:R-:W-:Y:S01]  /*5250*/  FFMA.FTZ R179, R179, R0.reuse, -R12.reuse ;  /* 0x00000000b3b37223 */ /* 0x180fe2000001080c */
[-CC-:B------:R-:W-:Y:S01]  /*5260*/  FFMA.FTZ R173, R173, R0.reuse, -R12.reuse ;  /* 0x00000000adad7223 */ /* 0x180fe2000001080c */
[----:B------:R-:W-:Y:S01]  /*5270*/  FSEL R53, R53, -INF , P5 ;  /* 0xff80000035357808 */ /* 0x000fe20002800000 */
[----:B------:R-:W-:Y:S01]  /*5280*/  MUFU.EX2 R14, R14 ;  /* 0x0000000e000e7308 */ /* 0x000fe20000000800 */
[C---:B------:R-:W-:Y:S01]  /*5290*/  ISETP.GT.AND P5, PT, R30.reuse, 0x41, PT ;  /* 0x000000411e00780c */ /* 0x040fe20003fa4270 */
[-C--:B------:R-:W-:Y:S01]  /*52a0*/  FFMA.FTZ R51, R51, R0.reuse, -R12 ;  /* 0x0000000033337223 */ /* 0x080fe2000001080c */
[----:B------:R-:W-:Y:S01]  /*52b0*/  @!P1 PRMT R8, RZ, 0x654, R8 ;  /* 0x00000654ff089816 */ /* 0x000fe20000000008 */
        /* <DEDUP_REMOVED lines=9> */
[C---:B------:R-:W-:Y:S01]  /*5350*/  ISETP.GT.AND P5, PT, R30.reuse, 0x51, PT ;  /* 0x000000511e00780c */ /* 0x040fe20003fa4270 */
[-CC-:B------:R-:W-:Y:S01]  /*5360*/  FFMA.FTZ R31, R31, R0.reuse, -R12.reuse ;  /* 0x000000001f1f7223 */ /* 0x180fe2000001080c */
[-CC-:B------:R-:W-:Y:S01]  /*5370*/  FFMA.FTZ R46, R79, R0.reuse, -R12.reuse ;  /* 0x000000004f2e7223 */ /* 0x180fe2000001080c */
[----:B------:R-:W-:Y:S01]  /*5380*/  MUFU.EX2 R177, R177 ;  /* 0x000000b100b17308 */ /* 0x000fe20000000800 */
[----:B------:R-:W-:Y:S01]  /*5390*/  FSEL R65, R65, -INF , P5 ;  /* 0xff80000041417808 */ /* 0x000fe20002800000 */
[-CC-:B------:R-:W-:Y:S01]  /*53a0*/  FFMA.FTZ R35, R35, R0.reuse, -R12.reuse ;  /* 0x0000000023237223 */ /* 0x180fe2000001080c */
[C---:B------:R-:W-:Y:S01]  /*53b0*/  ISETP.GT.AND P5, PT, R30.reuse, 0x59, PT ;  /* 0x000000591e00780c */ /* 0x040fe20003fa4270 */
[----:B------:R-:W-:Y:S01]  /*53c0*/  FFMA.FTZ R39, R39, R0, -R12 ;  /* 0x0000000027277223 */ /* 0x000fe2000001080c */
[C---:B------:R-:W-:Y:S01]  /*53d0*/  ISETP.GT.AND P3, PT, R11.reuse, R10, PT ;  /* 0x0000000a0b00720c */ /* 0x040fe20003f64270 */
[----:B------:R-:W-:Y:S01]  /*53e0*/  VIADD R11, R11, 0xffffffff ;  /* 0xffffffff0b0b7836 */ /* 0x000fe20000000000 */
[----:B------:R-:W-:Y:S01]  /*53f0*/  FSEL R69, R69, -INF , P5 ;  /* 0xff80000045457808 */ /* 0x000fe20002800000 */
[----:B------:R-:W-:Y:S01]  /*5400*/  MUFU.EX2 R179, R179 ;  /* 0x000000b300b37308 */ /* 0x000fe20000000800 */
[----:B------:R-:W-:-:S04]  /*5410*/  ISETP.GT.AND P5, PT, R30, 0x61, PT ;  /* 0x000000611e00780c */ /* 0x000fc80003fa4270 */
[----:B------:R-:W-:Y:S02]  /*5420*/  FSEL R73, R73, -INF , P5 ;  /* 0xff80000049497808 */ /* 0x000fe40002800000 */
[C---:B------:R-:W-:Y:S01]  /*5430*/  ISETP.GT.AND P5, PT, R30.reuse, 0x69, PT ;  /* 0x000000691e00780c */ /* 0x040fe20003fa4270 */
[----:B------:R-:W-:Y:S03]  /*5440*/  MUFU.EX2 R173, R173 ;  /* 0x000000ad00ad7308 */ /* 0x000fe60000000800 */
[----:B------:R-:W-:Y:S02]  /*5450*/  FSEL R77, R77, -INF , P5 ;  /* 0xff8000004d4d7808 */ /* 0x000fe40002800000 */
[----:B------:R-:W-:Y:S01]  /*5460*/  ISETP.GT.AND P5, PT, R30, 0x71, PT ;  /* 0x000000711e00780c */ /* 0x000fe20003fa4270 */
[----:B------:R-:W-:Y:S02]  /*5470*/  WARPGROUP.DEPBAR.LE gsb0, 0x0 ;  /* 0x00008000000079c5 */ /* 0x000fe40000010000 */
[----:B------:R-:W-:Y:S01]  /*5480*/  FSEL R161, R28, -INF , P4 ;  /* 0xff8000001ca17808 */ /* 0x000fe20002000000 */
[----:B------:R-:W-:Y:S01]  /*5490*/  WARPGROUP.ARRIVE ;  /* 0x00000000000079c5 */ /* 0x000fe20000000000 */
[----:B------:R-:W-:Y:S01]  /*54a0*/  ISETP.GT.AND P4, PT, R30, 0x10, PT ;  /* 0x000000101e00780c */ /* 0x000fe20003f84270 */
[----:B------:R-:W-:Y:S01]  /*54b0*/  FFMA.FTZ R28, R199, R0, -R12 ;  /* 0x00000000c71c7223 */ /* 0x000fe2000001080c */
[----:B------:R-:W-:Y:S01]  /*54c0*/  FMNMX.FTZ R20, R161, R20, !PT ;  /* 0x00000014a1147209 */ /* 0x000fe20007810000 */
[----:B------:R-:W-:Y:S01]  /*54d0*/  MUFU.EX2 R21, R21 ;  /* 0x0000001500157308 */ /* 0x000fe20000000800 */
[----:B------:R-:W-:Y:S01]  /*54e0*/  FSEL R163, R32, -INF , P4 ;  /* 0xff80000020a37808 */ /* 0x000fe20002000000 */
[----:B------:R-:W-:Y:S01]  /*54f0*/  HGMMA.64x128x16.F32.BF16 R88, R156, gdesc[UR8].tnspB, R88, gsb0 ;  /* 0x41e000089c587df0 */ /* 0x000fe20008001858 */
[----:B------:R-:W-:-:S02]  /*5500*/  FMNMX.FTZ R20, R29, R20, !PT ;  /* 0x000000141d147209 */ /* 0x000fc40007810000 */
[----:B------:R-:W-:Y:S02]  /*5510*/  ISETP.GT.AND P4, PT, R30, 0x18, PT ;  /* 0x000000181e00780c */ /* 0x000fe40003f84270 */
[----:B------:R-:W-:Y:S01]  /*5520*/  FMNMX.FTZ R24, R163, R20, !PT ;  /* 0x00000014a3187209 */ /* 0x000fe20007810000 */
[----:B------:R-:W-:Y:S01]  /*5530*/  MUFU.EX2 R15, R15 ;  /* 0x0000000f000f7308 */ /* 0x000fe20000000800 */
[----:B------:R-:W-:Y:S01]  /*5540*/  FSEL R165, R36, -INF , P4 ;  /* 0xff80000024a57808 */ /* 0x000fe20002000000 */
[--C-:B------:R-:W-:Y:S01]  /*5550*/  FFMA.FTZ R36, R47, R0, -R12.reuse ;  /* 0x000000002f247223 */ /* 0x100fe2000001080c */
[----:B------:R-:W-:Y:S02]  /*5560*/  FMNMX.FTZ R24, R33, R24, !PT ;  /* 0x0000001821187209 */ /* 0x000fe40007810000 */
[----:B------:R-:W-:Y:S02]  /*5570*/  ISETP.GT.AND P4, PT, R30, 0x20, PT ;  /* 0x000000201e00780c */ /* 0x000fe40003f84270 */
[----:B------:R-:W-:Y:S01]  /*5580*/  FMNMX.FTZ R24, R165, R24, !PT ;  /* 0x00000018a5187209 */ /* 0x000fe20007810000 */
[----:B------:R0:W-:Y:S01]  /*5590*/  MUFU.EX2 R20, R201 ;  /* 0x000000c900147308 */ /* 0x0001e20000000800 */
[----:B------:R-:W-:Y:S01]  /*55a0*/  FSEL R167, R40, -INF , P4 ;  /* 0xff80000028a77808 */ /* 0x000fe20002000000 */
[----:B------:R-:W-:Y:S01]  /*55b0*/  FFMA.FTZ R40, R59, R0, -R12 ;  /* 0x000000003b287223 */ /* 0x000fe2000001080c */
[----:B------:R-:W-:-:S02]  /*55c0*/  FMNMX.FTZ R24, R37, R24, !PT ;  /* 0x0000001825187209 */ /* 0x000fc40007810000 */
[----:B------:R-:W-:Y:S02]  /*55d0*/  ISETP.GT.AND P4, PT, R30, 0x28, PT ;  /* 0x000000281e00780c */ /* 0x000fe40003f84270 */
[----:B------:R-:W-:Y:S01]  /*55e0*/  FMNMX.FTZ R26, R167, R24, !PT ;  /* 0x00000018a71a7209 */ /* 0x000fe20007810000 */
[----:B------:R-:W-:Y:S01]  /*55f0*/  MUFU.EX2 R40, R40 ;  /* 0x0000002800287308 */ /* 0x000fe20000000800 */
[----:B------:R-:W-:Y:S01]  /*5600*/  FSEL R199, R44, -INF , P4 ;  /* 0xff8000002cc77808 */ /* 0x000fe20002000000 */
[----:B------:R-:W-:Y:S01]  /*5610*/  FFMA.FTZ R44, R75, R0, -R12 ;  /* 0x000000004b2c7223 */ /* 0x000fe2000001080c */
[----:B------:R-:W-:Y:S02]  /*5620*/  FMNMX.FTZ R26, R41, R26, !PT ;  /* 0x0000001a291a7209 */ /* 0x000fe40007810000 */
[----:B------:R-:W-:Y:S02]  /*5630*/  ISETP.GT.AND P4, PT, R30, 0x30, PT ;  /* 0x000000301e00780c */ /* 0x000fe40003f84270 */
[----:B------:R-:W-:Y:S01]  /*5640*/  FMNMX.FTZ R26, R199, R26, !PT ;  /* 0x0000001ac71a7209 */ /* 0x000fe20007810000 */
[----:B------:R1:W-:Y:S01]  /*5650*/  MUFU.EX2 R24, R28 ;  /* 0x0000001c00187308 */ /* 0x0003e20000000800 */
[----:B0-----:R-:W-:-:S02]  /*5660*/  FSEL R201, R48, -INF , P4 ;  /* 0xff80000030c97808 */ /* 0x001fc40002000000 */
[----:B------:R-:W-:Y:S02]  /*5670*/  FMNMX.FTZ R26, R45, R26, !PT ;  /* 0x0000001a2d1a7209 */ /* 0x000fe40007810000 */
[----:B------:R-:W-:Y:S02]  /*5680*/  ISETP.GT.AND P4, PT, R30, 0x38, PT ;  /* 0x000000381e00780c */ /* 0x000fe40003f84270 */
[----:B------:R-:W-:Y:S01]  /*5690*/  FSEL R81, R81, -INF , P5 ;  /* 0xff80000051517808 */ /* 0x000fe20002800000 */
[----:B------:R-:W-:Y:S01]  /*56a0*/  MUFU.EX2 R38, R38 ;  /* 0x0000002600267308 */ /* 0x000fe20000000800 */
[----:B-1----:R-:W-:Y:S02]  /*56b0*/  FMNMX.FTZ R28, R201, R26, !PT ;  /* 0x0000001ac91c7209 */ /* 0x002fe40007810000 */
[----:B------:R-:W-:Y:S01]  /*56c0*/  FSEL R203, R52, -INF , P4 ;  /* 0xff80000034cb7808 */ /* 0x000fe20002000000 */
[----:B------:R-:W-:Y:S01]  /*56d0*/  FMUL.FTZ R52, R3, R0 ;  /* 0x0000000003347220 */ /* 0x000fe20000410000 */
        /* <DEDUP_REMOVED lines=8> */
[----:B------:R-:W-:Y:S01]  /*5760*/  FMNMX.FTZ R32, R205, R28, !PT ;  /* 0x0000001ccd207209 */ /* 0x000fe20007810000 */
[-CC-:B0-----:R-:W-:Y:S01]  /*5770*/  FFMA.FTZ R175, R169, R0.reuse, -R12.reuse ;  /* 0x00000000a9af7223 */ /* 0x181fe2000001080c */
[----:B------:R-:W-:Y:S01]  /*5780*/  FSEL R171, R60, -INF , P4 ;  /* 0xff8000003cab7808 */ /* 0x000fe20002000000 */
[----:B------:R-:W-:Y:S01]  /*5790*/  FFMA.FTZ R169, R43, R0, -R12 ;  /* 0x000000002ba97223 */ /* 0x000fe2000001080c */
        /* <DEDUP_REMOVED lines=17> */
[----:B------:R-:W-:Y:S01]  /*58b0*/  MUFU.EX2 R169, R169 ;  /* 0x000000a900a97308 */ /* 0x000fe20000000800 */
[----:B0-----:R-:W-:Y:S02]  /*58c0*/  FMNMX.FTZ R36, R43, R34, !PT ;  /* 0x000000222b247209 */ /* 0x001fe40007810000 */
[----:B------:R-:W-:Y:S02]  /*58d0*/  FSEL R209, R76, -INF , P4 ;  /* 0xff8000004cd17808 */ /* 0x000fe40002000000 */
[----:B------:R-:W-:Y:S02]  /*58e0*/  FMNMX.FTZ R36, R73, R36, !PT ;  /* 0x0000002449247209 */ /* 0x000fe40007810000 */
[----:B------:R-:W-:Y:S01]  /*58f0*/  ISETP.GT.AND P4, PT, R30, 0x70, PT ;  /* 0x000000701e00780c */ /* 0x000fe20003f84270 */
[----:B------:R0:W-:Y:S01]  /*5900*/  MUFU.EX2 R34, R51 ;  /* 0x0000003300227308 */ /* 0x0001e20000000800 */
[----:B------:R-:W-:-:S02]  /*5910*/  FMNMX.FTZ R36, R209, R36, !PT ;  /* 0x00000024d1247209 */ /* 0x000fc40007810000 */
[----:B------:R-:W-:Y:S02]  /*5920*/  FSEL R211, R80, -INF , P4 ;  /* 0xff80000050d37808 */ /* 0x000fe40002000000 */
[----:B------:R-:W-:Y:S02]  /*5930*/  FMNMX.FTZ R36, R77, R36, !PT ;  /* 0x000000244d247209 */ /* 0x000fe40007810000 */
[C---:B------:R-:W-:Y:S01]  /*5940*/  ISETP.GT.AND P4, PT, R30.reuse, 0x78, PT ;  /* 0x000000781e00780c */ /* 0x040fe20003f84270 */
[----:B------:R-:W-:Y:S01]  /*5950*/  MUFU.EX2 R27, R27 ;  /* 0x0000001b001b7308 */ /* 0x000fe20000000800 */
[----:B------:R-:W-:Y:S01]  /*5960*/  FMNMX.FTZ R36, R211, R36, !PT ;  /* 0x00000024d3247209 */ /* 0x000fe20007810000 */
[----:B0-----:R-:W-:Y:S01]  /*5970*/  FFMA.FTZ R51, R63, R0, -R12 ;  /* 0x000000003f337223 */ /* 0x001fe2000001080c */
[----:B------:R-:W-:Y:S02]  /*5980*/  ISETP.GT.AND P5, PT, R30, 0x79, PT ;  /* 0x000000791e00780c */ /* 0x000fe40003fa4270 */
[----:B------:R-:W-:-:S02]  /*5990*/  FSEL R213, R84, -INF , P4 ;  /* 0xff80000054d57808 */ /* 0x000fc40002000000 */
[----:B------:R-:W-:Y:S01]  /*59a0*/  FMNMX.FTZ R36, R81, R36, !PT ;  /* 0x0000002451247209 */ /* 0x000fe20007810000 */
[----:B------:R0:W-:Y:S01]  /*59b0*/  MUFU.EX2 R30, R55 ;  /* 0x00000037001e7308 */ /* 0x0001e20000000800 */
[----:B------:R-:W-:Y:S02]  /*59c0*/  FSEL R85, R85, -INF , P5 ;  /* 0xff80000055557808 */ /* 0x000fe40002800000 */
[----:B------:R-:W-:-:S04]  /*59d0*/  FMNMX.FTZ R36, R213, R36, !PT ;  /* 0x00000024d5247209 */ /* 0x000fc80007810000 */
[----:B------:R-:W-:Y:S01]  /*59e0*/  FMNMX.FTZ R42, R85, R36, !PT ;  /* 0x00000024552a7209 */ /* 0x000fe20007810000 */
[-CC-:B------:R-:W-:Y:S01]  /*59f0*/  FFMA.FTZ R36, R7, R0.reuse, -R12.reuse ;  /* 0x0000000007247223 */ /* 0x180fe2000001080c */
[----:B------:R-:W-:Y:S01]  /*5a00*/  MUFU.EX2 R51, R51 ;  /* 0x0000003300337308 */ /* 0x000fe20000000800 */
[----:B0-----:R-:W-:Y:S02]  /*5a10*/  FFMA.FTZ R55, R67, R0, -R12 ;  /* 0x0000000043377223 */ /* 0x001fe4000001080c */
[----:B------:R-:W0:Y:S05]  /*5a20*/  SHFL.BFLY PT, R59, R42, 0x2, 0x1f ;  /* 0x0c401f002a3b7f89 */ /* 0x000e2a00000e0000 */
[----:B------:R-:W-:Y:S08]  /*5a30*/  MUFU.EX2 R36, R36 ;  /* 0x0000002400247308 */ /* 0x000ff00000000800 */
[----:B------:R-:W-:Y:S01]  /*5a40*/  MUFU.EX2 R55, R55 ;  /* 0x0000003700377308 */ /* 0x000fe20000000800 */
[----:B------:R-:W-:-:S02]  /*5a50*/  WARPGROUP.DEPBAR.LE gsb0, 0x0 ;  /* 0x00008000000079c5 */ /* 0x000fc40000010000 */
[----:B------:R-:W-:-:S05]  /*5a60*/  WARPGROUP.ARRIVE ;  /* 0x00000000000079c5 */ /* 0x000fca0000000000 */
[----:B------:R-:W1:Y:S01]  /*5a70*/  MUFU.EX2 R44, R44 ;  /* 0x0000002c002c7308 */ /* 0x000e620000000800 */
[----:B0-----:R-:W-:Y:S01]  /*5a80*/  FMNMX.FTZ R59, R42, R59, !PT ;  /* 0x0000003b2a3b7209 */ /* 0x001fe20007810000 */
[----:B------:R-:W-:Y:S01]  /*5a90*/  FFMA.FTZ R42, R71, R0, -R12 ;  /* 0x00000000472a7223 */ /* 0x000fe2000001080c */
[----:B------:R-:W-:Y:S03]  /*5aa0*/  HGMMA.64x128x16.F32.BF16 R88, R152, gdesc[UR4].tnspB, R88, gsb0 ;  /* 0x41e0000498587df0 */ /* 0x000fe60008001858 */
[----:B------:R-:W0:Y:S02]  /*5ab0*/  SHFL.BFLY PT, R48, R59, 0x1, 0x1f ;  /* 0x0c201f003b307f89 */ /* 0x000e2400000e0000 */
[----:B------:R-:W-:Y:S08]  /*5ac0*/  MUFU.EX2 R42, R42 ;  /* 0x0000002a002a7308 */ /* 0x000ff00000000800 */
[----:B------:R-:W-:Y:S01]  /*5ad0*/  MUFU.EX2 R31, R31 ;  /* 0x0000001f001f7308 */ /* 0x000fe20000000800 */
[----:B-1----:R-:W-:-:S07]  /*5ae0*/  F2FP.BF16.F32.PACK_AB R157, R44, R27 ;  /* 0x0000001b2c9d723e */ /* 0x002fce00000010ff */
[----:B------:R-:W1:Y:S01]  /*5af0*/  MUFU.EX2 R46, R46 ;  /* 0x0000002e002e7308 */ /* 0x000e620000000800 */
[----:B0-----:R-:W-:Y:S01]  /*5b00*/  FMNMX.FTZ R7, R59, R48, !PT ;  /* 0x000000303b077209 */ /* 0x001fe20007810000 */
[----:B------:R-:W-:-:S06]  /*5b10*/  FFMA.FTZ R48, R83, R0, -R12 ;  /* 0x0000000053307223 */ /* 0x000fcc000001080c */
[----:B------:R-:W-:Y:S01]  /*5b20*/  MUFU.EX2 R35, R35 ;  /* 0x0000002300237308 */ /* 0x000fe20000000800 */
[-C--:B------:R-:W-:Y:S01]  /*5b30*/  FFMA.FTZ R12, R87, R0.reuse, -R12 ;  /* 0x00000000570c7223 */ /* 0x080fe2000001080c */
[C---:B------:R-:W-:Y:S01]  /*5b40*/  FSETP.NEU.FTZ.AND P4, PT, R7.reuse, -INF , PT ;  /* 0xff8000000700780b */ /* 0x040fe20003f9d000 */
[----:B------:R-:W-:-:S05]  /*5b50*/  FMUL.FTZ R50, R7, R0 ;  /* 0x0000000007327220 */ /* 0x000fca0000410000 */
[----:B------:R-:W-:Y:S01]  /*5b60*/  FSEL R50, R50, RZ, P4 ;  /* 0x000000ff32327208 */ /* 0x000fe20002000000 */
[----:B------:R-:W-:Y:S01]  /*5b70*/  MUFU.EX2 R48, R48 ;  /* 0x0000003000307308 */ /* 0x000fe20000000800 */
[----:B-1----:R-:W-:-:S03]  /*5b80*/  F2FP.BF16.F32.PACK_AB R159, R46, R31 ;  /* 0x0000001f2e9f723e */ /* 0x002fc600000010ff */
        /* <DEDUP_REMOVED lines=41> */
[----:B------:R-:W-:Y:S01]  /*5e20*/  FFMA.FTZ R50, R85, R0, -R50 ;  /* 0x0000000055327223 */ /* 0x000fe20000010832 */
[----:B------:R-:W-:-:S02]  /*5e30*/  F2FP.BF16.F32.PACK_AB R181, R14, R181 ;  /* 0x000000b50eb5723e */ /* 0x000fc400000010ff */
[----:B------:R-:W-:Y:S02]  /*5e40*/  F2FP.BF16.F32.PACK_AB R171, R30, R21 ;  /* 0x000000151eab723e */ /* 0x000fe400000010ff */
[----:B------:R-:W-:Y:S01]  /*5e50*/  F2FP.BF16.F32.PACK_AB R165, R40, R15 ;  /* 0x0000000f28a5723e */ /* 0x000fe200000010ff */
[----:B------:R-:W1:Y:S01]  /*5e60*/  MUFU.EX2 R29, R29 ;  /* 0x0000001d001d7308 */ /* 0x000e620000000800 */
[C---:B--2---:R-:W-:Y:S01]  /*5e70*/  FADD.FTZ R59, R25.reuse, R6 ;  /* 0x00000006193b7221 */ /* 0x044fe20000010000 */
[----:B------:R-:W-:Y:S01]  /*5e80*/  FADD.FTZ R6, R14, R57 ;  /* 0x000000390e067221 */ /* 0x000fe20000010000 */
[----:B------:R-:W-:Y:S02]  /*5e90*/  F2FP.BF16.F32.PACK_AB R180, R25, R180 ;  /* 0x000000b419b4723e */ /* 0x000fe400000010ff */
[----:B------:R-:W-:Y:S01]  /*5ea0*/  F2FP.BF16.F32.PACK_AB R167, R51, R36 ;  /* 0x0000002433a7723e */ /* 0x000fe200000010ff */
[----:B------:R-:W-:Y:S01]  /*5eb0*/  FADD.FTZ R57, R183, R6 ;  /* 0x00000006b7397221 */ /* 0x000fe20000010000 */
[C---:B------:R-:W-:Y:S01]  /*5ec0*/  F2FP.BF16.F32.PACK_AB R183, R20.reuse, R183 ;  /* 0x000000b714b7723e */ /* 0x040fe200000010ff */
[----:B------:R-:W2:Y:S01]  /*5ed0*/  MUFU.EX2 R176, R176 ;  /* 0x000000b000b07308 */ /* 0x000ea20000000800 */
[----:B------:R-:W-:Y:S01]  /*5ee0*/  F2FP.BF16.F32.PACK_AB R161, R55, R38 ;  /* 0x0000002637a1723e */ /* 0x000fe200000010ff */
[----:B------:R-:W-:Y:S01]  /*5ef0*/  FADD.FTZ R6, R20, R57 ;  /* 0x0000003914067221 */ /* 0x000fe20000010000 */
[----:B------:R-:W-:-:S03]  /*5f00*/  F2FP.BF16.F32.PACK_AB R163, R42, R13 ;  /* 0x0000000d2aa3723e */ /* 0x000fc600000010ff */
[----:B------:R-:W-:Y:S01]  /*5f10*/  FADD.FTZ R57, R177, R6 ;  /* 0x00000006b1397221 */ /* 0x000fe20000010000 */
[C---:B------:R-:W-:Y:S01]  /*5f20*/  F2FP.BF16.F32.PACK_AB R177, R24.reuse, R177 ;  /* 0x000000b118b1723e */ /* 0x040fe200000010ff */
[----:B------:R-:W3:Y:S02]  /*5f30*/  MUFU.EX2 R33, R33 ;  /* 0x0000002100217308 */ /* 0x000ee40000000800 */
[----:B------:R-:W-:-:S04]  /*5f40*/  FADD.FTZ R6, R24, R57 ;  /* 0x0000003918067221 */ /* 0x000fc80000010000 */
        /* <DEDUP_REMOVED lines=9> */
[----:B------:R-:W5:Y:S01]  /*5fe0*/  MUFU.EX2 R41, R41 ;  /* 0x0000002900297308 */ /* 0x000f620000000800 */
[----:B------:R-:W-:Y:S02]  /*5ff0*/  WARPGROUP.DEPBAR.LE gsb0, 0x0 ;  /* 0x00008000000079c5 */ /* 0x000fe40000010000 */
[----:B------:R0:W-:Y:S05]  /*6000*/  @!P1 SYNCS.ARRIVE.TRANS64.RED.A1T0 RZ, [R8+URZ], RZ ;  /* 0x000000ff08ff99a7 */ /* 0x0001ea000810043f */
[----:B------:R-:W5:Y:S01]  /*6010*/  MUFU.EX2 R174, R174 ;  /* 0x000000ae00ae7308 */ /* 0x000f620000000800 */
[----:B------:R-:W-:Y:S01]  /*6020*/  F2FP.BF16.F32.PACK_AB R153, R48, R35 ;  /* 0x000000233099723e */ /* 0x000fe200000010ff */
[----:B0-----:R-:W-:-:S06]  /*6030*/  @!P1 VIADD R8, R54, 0x34860 ;  /* 0x0003486036089836 */ /* 0x001fcc0000000000 */
[----:B------:R-:W0:Y:S01]  /*6040*/  MUFU.EX2 R45, R45 ;  /* 0x0000002d002d7308 */ /* 0x000e220000000800 */
[----:B------:R-:W-:-:S04]  /*6050*/  @!P1 PRMT R8, RZ, 0x654, R8 ;  /* 0x00000654ff089816 */ /* 0x000fc80000000008 */
[----:B------:R1:W-:Y:S03]  /*6060*/  @!P1 SYNCS.ARRIVE.TRANS64.RED.A1T0 RZ, [R8+URZ], RZ ;  /* 0x000000ff08ff99a7 */ /* 0x0003e6000810043f */
[----:B------:R-:W0:Y:S01]  /*6070*/  MUFU.EX2 R168, R168 ;  /* 0x000000a800a87308 */ /* 0x000e220000000800 */
[----:B-1----:R-:W-:-:S07]  /*6080*/  FADD.FTZ R8, R182, R59 ;  /* 0x0000003bb6087221 */ /* 0x002fce0000010000 */
[----:B------:R-:W1:Y:S01]  /*6090*/  MUFU.EX2 R49, R49 ;  /* 0x0000003100317308 */ /* 0x000e620000000800 */
[C---:B------:R-:W-:Y:S01]  /*60a0*/  F2FP.BF16.F32.PACK_AB R182, R29.reuse, R182 ;  /* 0x000000b61db6723e */ /* 0x040fe200000010ff */
[----:B------:R-:W-:-:S04]  /*60b0*/  FADD.FTZ R59, R29, R8 ;  /* 0x000000081d3b7221 */ /* 0x000fc80000010000 */
[----:B--2---:R-:W-:Y:S02]  /*60c0*/  FADD.FTZ R8, R176, R59 ;  /* 0x0000003bb0087221 */ /* 0x004fe40000010000 */
[----:B------:R-:W2:Y:S01]  /*60d0*/  MUFU.EX2 R170, R170 ;  /* 0x000000aa00aa7308 */ /* 0x000ea20000000800 */
[C---:B---3--:R-:W-:Y:S01]  /*60e0*/  F2FP.BF16.F32.PACK_AB R176, R33.reuse, R176 ;  /* 0x000000b021b0723e */ /* 0x048fe200000010ff */
[----:B------:R-:W-:-:S04]  /*60f0*/  FADD.FTZ R59, R33, R8 ;  /* 0x00000008213b7221 */ /* 0x000fc80000010000 */
[----:B----4-:R-:W-:Y:S02]  /*6100*/  FADD.FTZ R8, R178, R59 ;  /* 0x0000003bb2087221 */ /* 0x010fe40000010000 */
[----:B------:R3:W-:Y:S01]  /*6110*/  MUFU.EX2 R162, R47 ;  /* 0x0000002f00a27308 */ /* 0x0007e20000000800 */
[C---:B-----5:R-:W-:Y:S01]  /*6120*/  F2FP.BF16.F32.PACK_AB R178, R37.reuse, R178 ;  /* 0x000000b225b2723e */ /* 0x060fe200000010ff */
[----:B------:R-:W-:-:S04]  /*6130*/  FADD.FTZ R59, R37, R8 ;  /* 0x00000008253b7221 */ /* 0x000fc80000010000 */
[----:B------:R-:W-:Y:S02]  /*6140*/  FADD.FTZ R8, R172, R59 ;  /* 0x0000003bac087221 */ /* 0x000fe40000010000 */
[----:B------:R-:W4:Y:S01]  /*6150*/  MUFU.EX2 R53, R53 ;  /* 0x0000003500357308 */ /* 0x000f220000000800 */
[----:B---3--:R-:W-:Y:S01]  /*6160*/  FADD.FTZ R47, R175, R6 ;  /* 0x00000006af2f7221 */ /* 0x008fe20000010000 */
[C---:B------:R-:W-:Y:S01]  /*6170*/  F2FP.BF16.F32.PACK_AB R172, R41.reuse, R172 ;  /* 0x000000ac29ac723e */ /* 0x040fe200000010ff */
[----:B------:R-:W-:Y:S01]  /*6180*/  FADD.FTZ R59, R41, R8 ;  /* 0x00000008293b7221 */ /* 0x000fe20000010000 */
[C---:B------:R-:W-:Y:S01]  /*6190*/  F2FP.BF16.F32.PACK_AB R175, R32.reuse, R175 ;  /* 0x000000af20af723e */ /* 0x040fe200000010ff */
[----:B------:R-:W-:Y:S02]  /*61a0*/  FADD.FTZ R6, R32, R47 ;  /* 0x0000002f20067221 */ /* 0x000fe40000010000 */
[----:B------:R-:W-:Y:S01]  /*61b0*/  FADD.FTZ R8, R174, R59 ;  /* 0x0000003bae087221 */ /* 0x000fe20000010000 */
[----:B------:R-:W3:Y:S01]  /*61c0*/  MUFU.EX2 R164, R164 ;  /* 0x000000a400a47308 */ /* 0x000ee20000000800 */
[----:B------:R-:W-:Y:S01]  /*61d0*/  FADD.FTZ R47, R169, R6 ;  /* 0x00000006a92f7221 */ /* 0x000fe20000010000 */
[C---:B0-----:R-:W-:Y:S01]  /*61e0*/  F2FP.BF16.F32.PACK_AB R174, R45.reuse, R174 ;  /* 0x000000ae2dae723e */ /* 0x041fe200000010ff */
[----:B------:R-:W-:Y:S01]  /*61f0*/  FADD.FTZ R57, R45, R8 ;  /* 0x000000082d397221 */ /* 0x000fe20000010000 */
[C---:B------:R-:W-:Y:S01]  /*6200*/  F2FP.BF16.F32.PACK_AB R169, R34.reuse, R169 ;  /* 0x000000a922a9723e */ /* 0x040fe200000010ff */
[----:B------:R-:W-:-:S02]  /*6210*/  FADD.FTZ R6, R34, R47 ;  /* 0x0000002f22067221 */ /* 0x000fc40000010000 */
[----:B------:R-:W-:Y:S01]  /*6220*/  FADD.FTZ R8, R168, R57 ;  /* 0x00000039a8087221 */ /* 0x000fe20000010000 */
[----:B------:R-:W0:Y:S01]  /*6230*/  MUFU.EX2 R9, R9 ;  /* 0x0000000900097308 */ /* 0x000e220000000800 */
[C---:B-1----:R-:W-:Y:S02]  /*6240*/  F2FP.BF16.F32.PACK_AB R168, R49.reuse, R168 ;  /* 0x000000a831a8723e */ /* 0x042fe400000010ff */
[----:B------:R-:W-:-:S04]  /*6250*/  FADD.FTZ R25, R49, R8 ;  /* 0x0000000831197221 */ /* 0x000fc80000010000 */
[----:B--2---:R-:W-:Y:S01]  /*6260*/  FADD.FTZ R8, R170, R25 ;  /* 0x00000019aa087221 */ /* 0x004fe20000010000 */
[----:B------:R-:W1:Y:S01]  /*6270*/  MUFU.EX2 R166, R166 ;  /* 0x000000a600a67308 */ /* 0x000e620000000800 */
[----:B------:R-:W-:Y:S01]  /*6280*/  FADD.FTZ R25, R21, R6 ;  /* 0x0000000615197221 */ /* 0x000fe20000010000 */
[C---:B----4-:R-:W-:Y:S01]  /*6290*/  F2FP.BF16.F32.PACK_AB R170, R53.reuse, R170 ;  /* 0x000000aa35aa723e */ /* 0x050fe200000010ff */
[----:B------:R-:W-:Y:S02]  /*62a0*/  FADD.FTZ R29, R53, R8 ;  /* 0x00000008351d7221 */ /* 0x000fe40000010000 */
[----:B------:R-:W-:Y:S02]  /*62b0*/  FADD.FTZ R6, R30, R25 ;  /* 0x000000191e067221 */ /* 0x000fe40000010000 */
[----:B---3--:R-:W-:Y:S01]  /*62c0*/  FADD.FTZ R8, R164, R29 ;  /* 0x0000001da4087221 */ /* 0x008fe20000010000 */
[----:B------:R-:W2:Y:S01]  /*62d0*/  MUFU.EX2 R5, R61 ;  /* 0x0000003d00057308 */ /* 0x000ea20000000800 */
[----:B------:R-:W-:Y:S01]  /*62e0*/  FADD.FTZ R25, R15, R6 ;  /* 0x000000060f197221 */ /* 0x000fe20000010000 */
[C---:B0-----:R-:W-:Y:S01]  /*62f0*/  F2FP.BF16.F32.PACK_AB R164, R9.reuse, R164 ;  /* 0x000000a409a4723e */ /* 0x041fe200000010ff */
[----:B------:R-:W-:-:S02]  /*6300*/  FADD.FTZ R29, R9, R8 ;  /* 0x00000008091d7221 */ /* 0x000fc40000010000 */
[----:B------:R-:W-:-:S03]  /*6310*/  FADD.FTZ R25, R40, R25 ;  /* 0x0000001928197221 */ /* 0x000fc60000010000 */
[----:B------:R-:W0:Y:S01]  /*6320*/  MUFU.EX2 R160, R160 ;  /* 0x000000a000a07308 */ /* 0x000e220000000800 */
[----:B-1----:R-:W-:Y:S01]  /*6330*/  FADD.FTZ R6, R166, R29 ;  /* 0x0000001da6067221 */ /* 0x002fe20000010000 */
[----:B------:R-:W-:-:S04]  /*6340*/  FADD.FTZ R8, R36, R25 ;  /* 0x0000001924087221 */ /* 0x000fc80000010000 */
[----:B------:R-:W-:Y:S01]  /*6350*/  FADD.FTZ R29, R51, R8 ;  /* 0x00000008331d7221 */ /* 0x000fe20000010000 */
[----:B------:R-:W-:Y:S01]  /*6360*/  IMAD.MOV.U32 R8, RZ, RZ, R4 ;  /* 0x000000ffff087224 */ /* 0x000fe200078e0004 */
[----:B------:R-:W1:Y:S01]  /*6370*/  MUFU.EX2 R65, R65 ;  /* 0x0000004100417308 */ /* 0x000e620000000800 */
[C---:B--2---:R-:W-:Y:S01]  /*6380*/  FADD.FTZ R25, R5.reuse, R6 ;  /* 0x0000000605197221 */ /* 0x044fe20000010000 */
[----:B------:R-:W-:Y:S01]  /*6390*/  FADD.FTZ R6, R38, R29 ;  /* 0x0000001d26067221 */ /* 0x000fe20000010000 */
[----:B------:R-:W-:-:S03]  /*63a0*/  F2FP.BF16.F32.PACK_AB R166, R5, R166 ;  /* 0x000000a605a6723e */ /* 0x000fc600000010ff */
[----:B------:R-:W-:Y:S02]  /*63b0*/  FADD.FTZ R6, R55, R6 ;  /* 0x0000000637067221 */ /* 0x000fe40000010000 */
[----:B------:R-:W2:Y:S01]  /*63c0*/  MUFU.EX2 R69, R69 ;  /* 0x0000004500457308 */ /* 0x000ea20000000800 */
[----:B0-----:R-:W-:Y:S01]  /*63d0*/  FADD.FTZ R25, R160, R25 ;  /* 0x00000019a0197221 */ /* 0x001fe20000010000 */
[----:B------:R-:W-:-:S04]  /*63e0*/  FADD.FTZ R9, R13, R6 ;  /* 0x000000060d097221 */ /* 0x000fc80000010000 */
[----:B------:R-:W-:Y:S01]  /*63f0*/  FADD.FTZ R6, R42, R9 ;  /* 0x000000092a067221 */ /* 0x000fe20000010000 */
[----:B------:R-:W-:Y:S01]  /*6400*/  IMAD.MOV.U32 R9, RZ, RZ, R7 ;  /* 0x000000ffff097224 */ /* 0x000fe200078e0007 */
[----:B------:R-:W0:Y:S01]  /*6410*/  MUFU.EX2 R156, R43 ;  /* 0x0000002b009c7308 */ /* 0x000e220000000800 */
[----:B-1----:R-:W-:Y:S01]  /*6420*/  FADD.FTZ R25, R65, R25 ;  /* 0x0000001941197221 */ /* 0x002fe20000010000 */
[----:B------:R-:W-:Y:S01]  /*6430*/  FADD.FTZ R5, R27, R6 ;  /* 0x000000061b057221 */ /* 0x000fe20000010000 */
[----:B------:R-:W-:Y:S02]  /*6440*/  F2FP.BF16.F32.PACK_AB R160, R65, R160 ;  /* 0x000000a041a0723e */ /* 0x000fe400000010ff */
[----:B------:R-:W-:Y:S01]  /*6450*/  FADD.FTZ R25, R162, R25 ;  /* 0x00000019a2197221 */ /* 0x000fe20000010000 */
[----:B------:R-:W-:Y:S02]  /*6460*/  FADD.FTZ R6, R44, R5 ;  /* 0x000000052c067221 */ /* 0x000fe40000010000 */
[----:B------:R-:W1:Y:S01]  /*6470*/  MUFU.EX2 R73, R73 ;  /* 0x0000004900497308 */ /* 0x000e620000000800 */
[----:B--2---:R-:W-:Y:S01]  /*6480*/  FADD.FTZ R25, R69, R25 ;  /* 0x0000001945197221 */ /* 0x004fe20000010000 */
[----:B------:R-:W-:Y:S01]  /*6490*/  FADD.FTZ R5, R31, R6 ;  /* 0x000000061f057221 */ /* 0x000fe20000010000 */
[----:B------:R-:W-:-:S03]  /*64a0*/  F2FP.BF16.F32.PACK_AB R162, R69, R162 ;  /* 0x000000a245a2723e */ /* 0x000fc600000010ff */
[----:B------:R-:W-:Y:S02]  /*64b0*/  FADD.FTZ R6, R46, R5 ;  /* 0x000000052e067221 */ /* 0x000fe40000010000 */
[----:B------:R-:W2:Y:S01]  /*64c0*/  MUFU.EX2 R158, R209 ;  /* 0x000000d1009e7308 */ /* 0x000ea20000000800 */
[----:B0-----:R-:W-:Y:S01]  /*64d0*/  FADD.FTZ R25, R156, R25 ;  /* 0x000000199c197221 */ /* 0x001fe20000010000 */
[----:B------:R-:W-:-:S04]  /*64e0*/  FADD.FTZ R5, R35, R6 ;  /* 0x0000000623057221 */ /* 0x000fc80000010000 */
[----:B------:R-:W-:Y:S02]  /*64f0*/  FADD.FTZ R6, R48, R5 ;  /* 0x0000000530067221 */ /* 0x000fe40000010000 */
        /* <DEDUP_REMOVED lines=16> */
[----:B-1----:R-:W-:-:S04]  /*6600*/  FADD.FTZ R25, R154, R25 ;  /* 0x000000199a197221 */ /* 0x002fc80000010000 */
[C---:B--2---:R-:W-:Y:S01]  /*6610*/  FADD.FTZ R6, R50.reuse, R25 ;  /* 0x0000001932067221 */ /* 0x044fe20000010000 */
[----:B------:R-:W-:Y:S01]  /*6620*/  F2FP.BF16.F32.PACK_AB R154, R50, R154 ;  /* 0x0000009a329a723e */ /* 0x000fe200000010ff */
[C---:B0-----:R-:W-:Y:S01]  /*6630*/  FADD.FTZ R5, R12.reuse, R5 ;  /* 0x000000050c057221 */ /* 0x041fe20000010000 */
[----:B------:R-:W-:Y:S01]  /*6640*/  F2FP.BF16.F32.PACK_AB R155, R12, R39 ;  /* 0x000000270c9b723e */ /* 0x000fe200000010ff */
[----:B------:R-:W-:Y:S06]  /*6650*/  @P3 BRA `(.L_x_2470) ;  /* 0xffffffd400a43947 */ /* 0x000fec000383ffff */
.L_x_2461:
[----:B------:R-:W-:-:S13]  /*6660*/  ISETP.GE.AND P2, PT, R11, RZ, PT ;  /* 0x000000ff0b00720c */ /* 0x000fda0003f46270 */
[----:B------:R-:W-:Y:S05]  /*6670*/  @!P2 BRA `(.L_x_2471) ;  /* 0x000000200024a947 */ /* 0x000fea0003800000 */
[----:B------:R-:W-:Y:S01]  /*6680*/  IMAD.MOV.U32 R9, RZ, RZ, R4 ;  /* 0x000000ffff097224 */ /* 0x000fe200078e0004 */
[----:B------:R-:W-:Y:S01]  /*6690*/  UMOV UR59, UR38 ;  /* 0x00000026003b7c82 */ /* 0x000fe20008000000 */
[----:B------:R-:W-:Y:S01]  /*66a0*/  IMAD.MOV.U32 R8, RZ, RZ, R7 ;  /* 0x000000ffff087224 */ /* 0x000fe200078e0007 */
[----:B------:R-:W-:-:S06]  /*66b0*/  UMOV UR58, UR36 ;  /* 0x00000024003a7c82 */ /* 0x000fcc0008000000 */
.L_x_2480:
[----:B------:R-:W-:-:S04]  /*66c0*/  UIADD3 UR36, UR58, 0x1, URZ ;  /* 0x000000013a247890 */ /* 0x000fc8000fffe03f */
[----:B------:R-:W-:-:S04]  /*66d0*/  UISETP.NE.AND UP0, UPT, UR36, 0x2, UPT ;  /* 0x000000022400788c */ /* 0x000fc8000bf05270 */
[----:B------:R-:W-:Y:S02]  /*66e0*/  USEL UR38, URZ, 0x1, UP0 ;  /* 0x000000013f267887 */ /* 0x000fe40008000000 */
[----:B------:R-:W-:Y:S02]  /*66f0*/  USEL UR36, UR36, URZ, UP0 ;  /* 0x0000003f24247287 */ /* 0x000fe40008000000 */
[----:B------:R-:W-:Y:S01]  /*6700*/  ULOP3.LUT UR38, UR59, UR38, URZ, 0x3c, !UPT ;  /* 0x000000263b267292 */ /* 0x000fe2000f8e3c3f */
[----:B------:R-:W-:Y:S11]  /*6710*/  @!P0 BRA `(.L_x_2472) ;  /* 0x0000000000048947 */ /* 0x000ff60003800000 */
[----:B------:R-:W-:Y:S01]  /*6720*/  BPT.TRAP 0x1 ;  /* 0x000000040000795c */ /* 0x000fe20000300000 */
.L_x_2472:
[----:B------:R-:W-:Y:S01]  /*6730*/  ULEA UR6, UR36, UR37, 0x3 ;  /* 0x0000002524067291 */ /* 0x000fe2000f8e183f */
[----:B------:R-:W-:-:S05]  /*6740*/  IMAD.U32 R0, RZ, RZ, UR38 ;  /* 0x00000026ff007e24 */ /* 0x000fca000f8e00ff */
[----:B------:R-:W-:-:S04]  /*6750*/  SHF.L.U32 R0, R0, 0x1f, RZ ;  /* 0x0000001f00007819 */ /* 0x000fc800000006ff */
[----:B------:R0:W1:Y:S01]  /*6760*/  SYNCS.PHASECHK.TRANS64.TRYWAIT P2, [UR6+0x34830], R0 ;  /* 0x03483000ff0075a7 */ /* 0x0000620008040146 */
[----:B------:R-:W-:Y:S05]  /*6770*/  @!P0 BRA `(.L_x_2473) ;  /* 0x0000000000048947 */ /* 0x000fea0003800000 */
[----:B------:R-:W-:Y:S01]  /*6780*/  BPT.TRAP 0x1 ;  /* 0x000000040000795c */ /* 0x000fe20000300000 */
.L_x_2473:
[----:B-1----:R-:W-:Y:S05]  /*6790*/  @P2 BRA `(.L_x_2474) ;  /* 0x0000000000082947 */ /* 0x002fea0003800000 */
[----:B------:R-:W1:Y:S02]  /*67a0*/  SYNCS.PHASECHK.TRANS64.TRYWAIT P2, [UR6+0x34830], R0 ;  /* 0x03483000ff0075a7 */ /* 0x000e640008040146 */
[----:B-1----:R-:W-:Y:S05]  /*67b0*/  @!P2 BRA `(.L_x_2475) ;  /* 0x000000b40000a947 */ /* 0x002fea0003800000 */
.L_x_2474:
        /* <DEDUP_REMOVED lines=126> */
.L_x_2476:
[----:B------:R-:W-:Y:S01]  /*6fa0*/  ULEA UR7, UR58, UR37, 0x3 ;  /* 0x000000253a077291 */ /* 0x000fe2000f8e183f */
[----:B01----:R-:W-:-:S05]  /*6fb0*/  IMAD.U32 R0, RZ, RZ, UR59 ;  /* 0x0000003bff007e24 */ /* 0x003fca000f8e00ff */
[----:B------:R-:W-:-:S04]  /*6fc0*/  SHF.L.U32 R0, R0, 0x1f, RZ ;  /* 0x0000001f00007819 */ /* 0x000fc800000006ff */
[----:B------:R0:W1:Y:S01]  /*6fd0*/  SYNCS.PHASECHK.TRANS64.TRYWAIT P2, [UR7+0x34850], R0 ;  /* 0x03485000ff0075a7 */ /* 0x0000620008040147 */
[----:B------:R-:W-:Y:S05]  /*6fe0*/  @!P0 BRA `(.L_x_2477) ;  /* 0x0000000000048947 */ /* 0x000fea0003800000 */
[----:B------:R-:W-:Y:S01]  /*6ff0*/  BPT.TRAP 0x1 ;  /* 0x000000040000795c */ /* 0x000fe20000300000 */
.L_x_2477:
[----:B-1----:R-:W-:Y:S05]  /*7000*/  @P2 BRA `(.L_x_2478) ;  /* 0x0000000000082947 */ /* 0x002fea0003800000 */
[----:B------:R-:W1:Y:S02]  /*7010*/  SYNCS.PHASECHK.TRANS64.TRYWAIT P2, [UR7+0x34850], R0 ;  /* 0x03485000ff0075a7 */ /* 0x000e640008040147 */
[----:B-1----:R-:W-:Y:S05]  /*7020*/  @!P2 BRA `(.L_x_2479) ;  /* 0x000000a800fca947 */ /* 0x002fea0003800000 */
.L_x_2478:
[----:B------:R-:W-:Y:S01]  /*7030*/  UIADD3 UR6, UR37, 0x400, URZ ;  /* 0x0000040025067890 */ /* 0x000fe2000fffe03f */
[----:B------:R-:W-:Y:S01]  /*7040*/  WARPGROUP.ARRIVE ;  /* 0x00000000000079c5 */ /* 0x000fe20000000000 */
[----:B------:R-:W-:Y:S01]  /*7050*/  UMOV UR11, 0x40000040 ;  /* 0x40000040000b7882 */ /* 0x000fe20000000000 */
[----:B01----:R-:W-:Y:S01]  /*7060*/  FMNMX.FTZ R0, R24, R8, !PT ;  /* 0x0000000818007209 */ /* 0x003fe20007810000 */
[----:B------:R-:W-:Y:S01]  /*7070*/  USHF.R.U32.HI UR6, URZ, 0x4, UR6 ;  /* 0x000000043f067899 */ /* 0x000fe20008011606 */
[----:B------:R-:W-:Y:S01]  /*7080*/  ISETP.GT.AND P2, PT, R11, RZ, PT ;  /* 0x000000ff0b00720c */ /* 0x000fe20003f44270 */
[----:B------:R-:W-:Y:S01]  /*7090*/  UMOV UR59, UR38 ;  /* 0x00000026003b7c82 */ /* 0x000fe20008000000 */
[----:B------:R-:W-:Y:S01]  /*70a0*/  FMNMX.FTZ R3, R25, R0, !PT ;  /* 0x0000000019037209 */ /* 0x000fe20007810000 */
[----:B------:R-:W-:Y:S01]  /*70b0*/  ULOP3.LUT UR6, UR6, 0x3fff, URZ, 0xc0, !UPT ;  /* 0x00003fff06067892 */ /* 0x000fe2000f8ec03f */
[----:B------:R-:W-:Y:S02]  /*70c0*/  VIADD R11, R11, 0xffffffff ;  /* 0xffffffff0b0b7836 */ /* 0x000fe40000000000 */
[----:B------:R-:W-:Y:S01]  /*70d0*/  FMNMX.FTZ R0, R28, R3, !PT ;  /* 0x000000031c007209 */ /* 0x000fe20007810000 */
[----:B------:R-:W-:-:S03]  /*70e0*/  ULOP3.LUT UR6, UR6, 0x4000000, URZ, 0xfc, !UPT ;  /* 0x0400000006067892 */ /* 0x000fc6000f8efc3f */
[----:B------:R-:W-:Y:S01]  /*70f0*/  FMNMX.FTZ R3, R29, R0, !PT ;  /* 0x000000001d037209 */ /* 0x000fe20007810000 */
[----:B------:R-:W-:-:S03]  /*7100*/  ULEA UR6, UR58, UR6, 0xb ;  /* 0x000000063a067291 */ /* 0x000fc6000f8e583f */
[----:B------:R-:W-:Y:S01]  /*7110*/  FMNMX.FTZ R0, R32, R3, !PT ;  /* 0x0000000320007209 */ /* 0x000fe20007810000 */
[----:B------:R-:W-:-:S03]  /*7120*/  UMOV UR58, UR36 ;  /* 0x00000024003a7c82 */ /* 0x000fc60008000000 */
        /* <DEDUP_REMOVED lines=39> */
[----:B------:R-:W-:-:S04]  /*73a0*/  FMNMX.FTZ R2, R30, R17, !PT ;  /* 0x000000111e027209 */ /* 0x000fc80007810000 */
[----:B------:R-:W-:Y:S01]  /*73b0*/  FMNMX.FTZ R21, R31, R2, !PT ;  /* 0x000000021f157209 */ /* 0x000fe20007810000 */
[----:B------:R-:W-:Y:S01]  /*73c0*/  HGMMA.64x128x16.F32.BF16 R88, R176, gdesc[UR8].tnspB, R88, gsb0 ;  /* 0x41e00008b0587df0 */ /* 0x000fe20008001858 */
[----:B------:R-:W-:Y:S01]  /*73d0*/  UIADD3 UR10, UR6, 0x100, URZ ;  /* 0x00000100060a7890 */ /* 0x000fe2000fffe03f */
[----:B------:R-:W-:Y:S01]  /*73e0*/  UMOV UR11, 0x40000040 ;  /* 0x40000040000b7882 */ /* 0x000fe20000000000 */
[----:B------:R-:W-:-:S04]  /*73f0*/  FMNMX.FTZ R2, R34, R21, !PT ;  /* 0x0000001522027209 */ /* 0x000fc80007810000 */
[----:B------:R-:W-:Y:S02]  /*7400*/  FMNMX.FTZ R21, R35, R2, !PT ;  /* 0x0000000223157209 */ /* 0x000fe40007810000 */
[----:B-1----:R-:W-:Y:S02]  /*7410*/  FMNMX.FTZ R7, R4, R7, !PT ;  /* 0x0000000704077209 */ /* 0x002fe40007810000 */
[----:B------:R-:W-:-:S03]  /*7420*/  FMNMX.FTZ R2, R38, R21, !PT ;  /* 0x0000001526027209 */ /* 0x000fc60007810000 */
        /* <DEDUP_REMOVED lines=54> */
[-CC-:B------:R-:W-:Y:S01]  /*7790*/  FFMA.FTZ R14, R84, R0.reuse, -R169.reuse ;  /* 0x00000000540e7223 */ /* 0x180fe200000108a9 */
[----:B------:R-:W-:Y:S01]  /*77a0*/  FMNMX.FTZ R2, R58, R33, !PT ;  /* 0x000000213a027209 */ /* 0x000fe20007810000 */
[----:B------:R-:W-:-:S02]  /*77b0*/  FFMA.FTZ R85, R85, R0, -R169 ;  /* 0x0000000055557223 */ /* 0x000fc400000108a9 */
[----:B------:R-:W0:Y:S01]  /*77c0*/  MUFU.EX2 R180, R180 ;  /* 0x000000b400b47308 */ /* 0x000e220000000800 */
[----:B------:R-:W-:-:S04]  /*77d0*/  FMNMX.FTZ R33, R59, R2, !PT ;  /* 0x000000023b217209 */ /* 0x000fc80007810000 */
[----:B------:R-:W-:-:S03]  /*77e0*/  FMNMX.FTZ R2, R62, R33, !PT ;  /* 0x000000213e027209 */ /* 0x000fc60007810000 */
[----:B------:R-:W2:Y:S01]  /*77f0*/  MUFU.EX2 R13, R13 ;  /* 0x0000000d000d7308 */ /* 0x000ea20000000800 */
[----:B-1----:R-:W-:-:S04]  /*7800*/  FMNMX.FTZ R37, R63, R2, !PT ;  /* 0x000000023f257209 */ /* 0x002fc80007810000 */
[----:B------:R-:W-:-:S03]  /*7810*/  FMNMX.FTZ R2, R66, R37, !PT ;  /* 0x0000002542027209 */ /* 0x000fc60007810000 */
[----:B------:R-:W-:Y:S01]  /*7820*/  MUFU.EX2 R182, R182 ;  /* 0x000000b600b67308 */ /* 0x000fe20000000800 */
[----:B------:R-:W-:Y:S01]  /*7830*/  FMNMX.FTZ R37, R67, R2, !PT ;  /* 0x0000000243257209 */ /* 0x000fe20007810000 */
[----:B0-----:R-:W-:-:S03]  /*7840*/  FFMA.FTZ R6, R3, R6, R180 ;  /* 0x0000000603067223 */ /* 0x001fc600000100b4 */
[----:B------:R-:W-:-:S03]  /*7850*/  FMNMX.FTZ R2, R70, R37, !PT ;  /* 0x0000002546027209 */ /* 0x000fc60007810000 */
[----:B------:R0:W-:Y:S01]  /*7860*/  MUFU.EX2 R37, R53 ;  /* 0x0000003500257308 */ /* 0x0001e20000000800 */
[----:B------:R-:W-:Y:S02]  /*7870*/  FMNMX.FTZ R41, R71, R2, !PT ;  /* 0x0000000247297209 */ /* 0x000fe40007810000 */
[----:B--2---:R-:W-:Y:S02]  /*7880*/  F2FP.BF16.F32.PACK_AB R180, R13, R180 ;  /* 0x000000b40db4723e */ /* 0x004fe400000010ff */
        /* <DEDUP_REMOVED lines=12> */
[----:B------:R-:W-:-:S05]  /*7950*/  FMNMX.FTZ R2, R87, R2, !PT ;  /* 0x0000000257027209 */ /* 0x000fca0007810000 */
[----:B0-----:R-:W0:Y:S02]  /*7960*/  SHFL.BFLY PT, R57, R2, 0x2, 0x1f ;  /* 0x0c401f0002397f89 */ /* 0x001e2400000e0000 */
[----:B------:R-:W-:Y:S08]  /*7970*/  MUFU.EX2 R172, R172 ;  /* 0x000000ac00ac7308 */ /* 0x000ff00000000800 */
[----:B------:R-:W-:Y:S08]  /*7980*/  MUFU.EX2 R174, R174 ;  /* 0x000000ae00ae7308 */ /* 0x000ff00000000800 */
[----:B------:R1:W-:Y:S01]  /*7990*/  MUFU.EX2 R33, R49 ;  /* 0x0000003100217308 */ /* 0x0003e20000000800 */
[----:B0-----:R-:W-:-:S07]  /*79a0*/  FMNMX.FTZ R16, R2, R57, !PT ;  /* 0x0000003902107209 */ /* 0x001fce0007810000 */
[----:B------:R0:W-:Y:S01]  /*79b0*/  MUFU.EX2 R45, R61 ;  /* 0x0000003d002d7308 */ /* 0x0001e20000000800 */
[-CC-:B-1----:R-:W-:Y:S01]  /*79c0*/  FFMA.FTZ R49, R65, R0.reuse, -R169.reuse ;  /* 0x0000000041317223 */ /* 0x182fe200000108a9 */
[-CC-:B------:R-:W-:Y:S01]  /*79d0*/  FFMA.FTZ R65, R81, R0.reuse, -R169.reuse ;  /* 0x0000000051417223 */ /* 0x180fe200000108a9 */
[----:B------:R-:W1:Y:S05]  /*79e0*/  SHFL.BFLY PT, R69, R16, 0x1, 0x1f ;  /* 0x0c201f0010457f89 */ /* 0x000e6a00000e0000 */
[----:B------:R-:W-:Y:S01]  /*79f0*/  MUFU.EX2 R168, R168 ;  /* 0x000000a800a87308 */ /* 0x000fe20000000800 */
[----:B0-----:R-:W-:Y:S01]  /*7a00*/  FFMA.FTZ R61, R77, R0, -R169 ;  /* 0x000000004d3d7223 */ /* 0x001fe200000108a9 */
[----:B------:R-:W-:-:S02]  /*7a10*/  WARPGROUP.DEPBAR.LE gsb0, 0x0 ;  /* 0x00008000000079c5 */ /* 0x000fc40000010000 */
[----:B------:R-:W-:Y:S01]  /*7a20*/  WARPGROUP.ARRIVE ;  /* 0x00000000000079c5 */ /* 0x000fe20000000000 */
[-CC-:B------:R-:W-:Y:S01]  /*7a30*/  FFMA.FTZ R164, R56, R0.reuse, -R169.reuse ;  /* 0x0000000038a47223 */ /* 0x180fe200000108a9 */
[----:B------:R-:W-:Y:S02]  /*7a40*/  FFMA.FTZ R166, R60, R0, -R169 ;  /* 0x000000003ca67223 */ /* 0x000fe400000108a9 */
[----:B------:R-:W-:Y:S02]  /*7a50*/  MUFU.EX2 R170, R170 ;  /* 0x000000aa00aa7308 */ /* 0x000fe40000000800 */
[----:B------:R-:W-:Y:S01]  /*7a60*/  HGMMA.64x128x16.F32.BF16 R88, R160, gdesc[UR8].tnspB, R88, gsb0 ;  /* 0x41e00008a0587df0 */ /* 0x000fe20008001858 */
[----:B------:R-:W-:Y:S01]  /*7a70*/  UIADD3 UR10, UR6, 0x300, URZ ;  /* 0x00000300060a7890 */ /* 0x000fe2000fffe03f */
[----:B------:R-:W-:Y:S01]  /*7a80*/  UMOV UR11, 0x40000040 ;  /* 0x40000040000b7882 */ /* 0x000fe20000000000 */
[----:B------:R-:W-:-:S03]  /*7a90*/  UIADD3 UR6, UR6, 0x380, URZ ;  /* 0x0000038006067890 */ /* 0x000fc6000fffe03f */
[----:B------:R-:W-:Y:S01]  /*7aa0*/  MUFU.EX2 R164, R164 ;  /* 0x000000a400a47308 */ /* 0x000fe20000000800 */
[----:B-1----:R-:W-:-:S05]  /*7ab0*/  FMNMX.FTZ R4, R16, R69, !PT ;  /* 0x0000004510047209 */ /* 0x002fca0007810000 */
[C---:B------:R-:W-:Y:S02]  /*7ac0*/  FADD.FTZ R69, -R4.reuse, R9 ;  /* 0x0000000904457221 */ /* 0x040fe40000010100 */
[----:B------:R-:W-:Y:S02]  /*7ad0*/  MUFU.EX2 R166, R166 ;  /* 0x000000a600a67308 */ /* 0x000fe40000000800 */
[-C--:B------:R-:W-:Y:S01]  /*7ae0*/  FMUL.FTZ R2, R69, R0.reuse ;  /* 0x0000000045027220 */ /* 0x080fe20000410000 */
[----:B------:R-:W-:-:S04]  /*7af0*/  FMUL.FTZ R69, R4, R0 ;  /* 0x0000000004457220 */ /* 0x000fc80000410000 */
[-CC-:B------:R-:W-:Y:S01]  /*7b00*/  FFMA.FTZ R20, R31, R0.reuse, -R69.reuse ;  /* 0x000000001f147223 */ /* 0x180fe20000010845 */
[----:B------:R-:W-:Y:S01]  /*7b10*/  IMAD.U32 R31, RZ, RZ, UR7 ;  /* 0x00000007ff1f7e24 */ /* 0x000fe2000f8e00ff */
[----:B------:R-:W-:Y:S01]  /*7b20*/  UMOV UR7, 0x40000040 ;  /* 0x4000004000077882 */ /* 0x000fe20000000000 */
[-CC-:B------:R-:W-:Y:S01]  /*7b30*/  FFMA.FTZ R16, R27, R0.reuse, -R69.reuse ;  /* 0x000000001b107223 */ /* 0x180fe20000010845 */
[-CC-:B------:R-:W-:Y:S01]  /*7b40*/  FFMA.FTZ R181, R26, R0.reuse, -R69.reuse ;  /* 0x000000001ab57223 */ /* 0x180fe20000010845 */
[----:B------:R-:W-:Y:S01]  /*7b50*/  IMAD.U32 R27, RZ, RZ, UR36 ;  /* 0x00000024ff1b7e24 */ /* 0x000fe2000f8e00ff */
[----:B------:R-:W-:Y:S01]  /*7b60*/  MUFU.EX2 R2, R2 ;  /* 0x0000000200027308 */ /* 0x000fe20000000800 */
[-CC-:B------:R-:W-:Y:S01]  /*7b70*/  FFMA.FTZ R183, R30, R0.reuse, -R69.reuse ;  /* 0x000000001eb77223 */ /* 0x180fe20000010845 */
[-CC-:B------:R-:W-:Y:S01]  /*7b80*/  FFMA.FTZ R177, R34, R0.reuse, -R69.reuse ;  /* 0x0000000022b17223 */ /* 0x180fe20000010845 */
[-CC-:B------:R-:W-:Y:S01]  /*7b90*/  FFMA.FTZ R24, R35, R0.reuse, -R69.reuse ;  /* 0x0000000023187223 */ /* 0x180fe20000010845 */
[----:B------:R-:W-:Y:S01]  /*7ba0*/  @!P1 LEA R27, R27, UR37, 0x3 ;  /* 0x000000251b1b9c11 */ /* 0x000fe2000f8e18ff */
[-CC-:B------:R-:W-:Y:S01]  /*7bb0*/  FFMA.FTZ R179, R38, R0.reuse, -R69.reuse ;  /* 0x0000000026b37223 */ /* 0x180fe20000010845 */
[-CC-:B------:R-:W-:Y:S01]  /*7bc0*/  FFMA.FTZ R26, R39, R0.reuse, -R69.reuse ;  /* 0x00000000271a7223 */ /* 0x180fe20000010845 */
[----:B------:R-:W-:Y:S01]  /*7bd0*/  FFMA.FTZ R173, R42, R0, -R69 ;  /* 0x000000002aad7223 */ /* 0x000fe20000010845 */
[----:B------:R-:W0:Y:S01]  /*7be0*/  MUFU.EX2 R181, R181 ;  /* 0x000000b500b57308 */ /* 0x000e220000000800 */
[----:B------:R-:W-:-:S02]  /*7bf0*/  @!P1 VIADD R27, R27, 0x34840 ;  /* 0x000348401b1b9836 */ /* 0x000fc40000000000 */
[-CC-:B------:R-:W-:Y:S01]  /*7c00*/  FFMA.FTZ R28, R43, R0.reuse, -R69.reuse ;  /* 0x000000002b1c7223 */ /* 0x180fe20000010845 */
[-CC-:B------:R-:W-:Y:S01]  /*7c10*/  FFMA.FTZ R175, R46, R0.reuse, -R69.reuse ;  /* 0x000000002eaf7223 */ /* 0x180fe20000010845 */
[-CC-:B------:R-:W-:Y:S01]  /*7c20*/  FFMA.FTZ R30, R47, R0.reuse, -R69.reuse ;  /* 0x000000002f1e7223 */ /* 0x180fe20000010845 */
[-C--:B------:R-:W-:Y:S01]  /*7c30*/  FFMA.FTZ R32, R51, R0.reuse, -R69 ;  /* 0x0000000033207223 */ /* 0x080fe20000010845 */
[----:B------:R-:W-:Y:S01]  /*7c40*/  @!P1 PRMT R27, RZ, 0x654, R27 ;  /* 0x00000654ff1b9816 */ /* 0x000fe2000000001b */
        /* <DEDUP_REMOVED lines=42> */
[----:B------:R-:W-:Y:S01]  /*7ef0*/  MUFU.EX2 R32, R32 ;  /* 0x0000002000207308 */ /* 0x000fe20000000800 */
[----:B-1----:R-:W-:-:S07]  /*7f00*/  FADD.FTZ R5, R175, R38 ;  /* 0x00000026af057221 */ /* 0x002fce0000010000 */
[----:B------:R-:W-:Y:S01]  /*7f10*/  MUFU.EX2 R171, R171 ;  /* 0x000000ab00ab7308 */ /* 0x000fe20000000800 */
[C---:B--2---:R-:W-:Y:S01]  /*7f20*/  FADD.FTZ R38, R30.reuse, R5 ;  /* 0x000000051e267221 */ /* 0x044fe20000010000 */
[----:B------:R-:W-:Y:S01]  /*7f30*/  F2FP.BF16.F32.PACK_AB R175, R30, R175 ;  /* 0x000000af1eaf723e */ /* 0x000fe200000010ff */
[----:B------:R-:W-:Y:S02]  /*7f40*/  WARPGROUP.DEPBAR.LE gsb0, 0x0 ;  /* 0x00008000000079c5 */ /* 0x000fe40000010000 */
[----:B------:R-:W-:Y:S01]  /*7f50*/  WARPGROUP.ARRIVE ;  /* 0x00000000000079c5 */ /* 0x000fe20000000000 */
[-CC-:B------:R-:W-:Y:S01]  /*7f60*/  FFMA.FTZ R160, R64, R0.reuse, -R169.reuse ;  /* 0x0000000040a07223 */ /* 0x180fe200000108a9 */
[-C--:B------:R-:W-:Y:S01]  /*7f70*/  FFMA.FTZ R162, R68, R0.reuse, -R169 ;  /* 0x0000000044a27223 */ /* 0x080fe200000108a9 */
[----:B------:R-:W-:Y:S01]  /*7f80*/  FFMA.FTZ R169, R50, R0, -R69 ;  /* 0x0000000032a97223 */ /* 0x000fe20000010845 */
[----:B------:R-:W-:Y:S02]  /*7f90*/  MUFU.EX2 R34, R34 ;  /* 0x0000002200227308 */ /* 0x000fe40000000800 */
[----:B------:R-:W-:Y:S06]  /*7fa0*/  HGMMA.64x128x16.F32.BF16 R88, R156, gdesc[UR8].tnspB, R88, gsb0 ;  /* 0x41e000089c587df0 */ /* 0x000fec0008001858 */
[----:B------:R-:W0:Y:S08]  /*7fb0*/  MUFU.EX2 R169, R169 ;  /* 0x000000a900a97308 */ /* 0x000e300000000800 */
[----:B------:R-:W1:Y:S08]  /*7fc0*/  MUFU.EX2 R165, R165 ;  /* 0x000000a500a57308 */ /* 0x000e700000000800 */
[----:B------:R-:W2:Y:S01]  /*7fd0*/  MUFU.EX2 R36, R36 ;  /* 0x0000002400247308 */ /* 0x000ea20000000800 */
[----:B0-----:R-:W-:Y:S01]  /*7fe0*/  FADD.FTZ R5, R169, R38 ;  /* 0x00000026a9057221 */ /* 0x001fe20000010000 */
[----:B------:R-:W-:-:S03]  /*7ff0*/  F2FP.BF16.F32.PACK_AB R169, R32, R169 ;  /* 0x000000a920a9723e */ /* 0x000fc600000010ff */
[----:B------:R-:W-:-:S03]  /*8000*/  FADD.FTZ R16, R32, R5 ;  /* 0x0000000520107221 */ /* 0x000fc60000010000 */
[----:B------:R-:W0:Y:S01]  /*8010*/  MUFU.EX2 R167, R167 ;  /* 0x000000a700a77308 */ /* 0x000e220000000800 */
[----:B------:R-:W-:Y:S01]  /*8020*/  FADD.FTZ R5, R171, R16 ;  /* 0x00000010ab057221 */ /* 0x000fe20000010000 */
[----:B------:R-:W-:-:S03]  /*8030*/  F2FP.BF16.F32.PACK_AB R171, R34, R171 ;  /* 0x000000ab22ab723e */ /* 0x000fc600000010ff */
[----:B------:R-:W-:-:S03]  /*8040*/  FADD.FTZ R16, R34, R5 ;  /* 0x0000000522107221 */ /* 0x000fc60000010000 */
[----:B------:R-:W-:Y:S01]  /*8050*/  MUFU.EX2 R160, R160 ;  /* 0x000000a000a07308 */ /* 0x000fe20000000800 */
[----:B-1----:R-:W-:Y:S01]  /*8060*/  FADD.FTZ R5, R165, R16 ;  /* 0x00000010a5057221 */ /* 0x002fe20000010000 */
[----:B--2---:R-:W-:-:S03]  /*8070*/  F2FP.BF16.F32.PACK_AB R165, R36, R165 ;  /* 0x000000a524a5723e */ /* 0x004fc600000010ff */
[----:B------:R-:W-:-:S03]  /*8080*/  FADD.FTZ R16, R36, R5 ;  /* 0x0000000524107221 */ /* 0x000fc60000010000 */
[----:B------:R-:W-:Y:S01]  /*8090*/  MUFU.EX2 R66, R66 ;  /* 0x0000004200427308 */ /* 0x000fe20000000800 */
[----:B0-----:R-:W-:-:S07]  /*80a0*/  FADD.FTZ R5, R167, R16 ;  /* 0x00000010a7057221 */ /* 0x001fce0000010000 */
[----:B------:R-:W-:Y:S08]  /*80b0*/  MUFU.EX2 R49, R49 ;  /* 0x0000003100317308 */ /* 0x000ff00000000800 */
[----:B------:R-:W0:Y:S08]  /*80c0*/  MUFU.EX2 R67, R67 ;  /* 0x0000004300437308 */ /* 0x000e300000000800 */
[----:B------:R-:W-:Y:S08]  /*80d0*/  MUFU.EX2 R162, R162 ;  /* 0x000000a200a27308 */ /* 0x000ff00000000800 */
[----:B------:R-:W-:Y:S01]  /*80e0*/  MUFU.EX2 R70, R70 ;  /* 0x0000004600467308 */ /* 0x000fe20000000800 */
[----:B0-----:R-:W-:-:S07]  /*80f0*/  F2FP.BF16.F32.PACK_AB R161, R67, R66 ;  /* 0x0000004243a1723e */ /* 0x001fce00000010ff */
[----:B------:R-:W-:Y:S08]  /*8100*/  MUFU.EX2 R53, R53 ;  /* 0x0000003500357308 */ /* 0x000ff00000000800 */
[----:B------:R-:W0:Y:S08]  /*8110*/  MUFU.EX2 R71, R71 ;  /* 0x0000004700477308 */ /* 0x000e300000000800 */
[----:B------:R-:W-:Y:S08]  /*8120*/  MUFU.EX2 R8, R8 ;  /* 0x0000000800087308 */ /* 0x000ff00000000800 */
[----:B------:R-:W-:Y:S01]  /*8130*/  MUFU.EX2 R74, R74 ;  /* 0x0000004a004a7308 */ /* 0x000fe20000000800 */
[----:B0-----:R-:W-:-:S07]  /*8140*/  F2FP.BF16.F32.PACK_AB R163, R71, R70 ;  /* 0x0000004647a3723e */ /* 0x001fce00000010ff */
[----:B------:R-:W0:Y:S08]  /*8150*/  MUFU.EX2 R57, R73 ;  /* 0x0000004900397308 */ /* 0x000e300000000800 */
[----:B------:R-:W1:Y:S08]  /*8160*/  MUFU.EX2 R75, R75 ;  /* 0x0000004b004b7308 */ /* 0x000e700000000800 */
[----:B------:R-:W-:Y:S01]  /*8170*/  MUFU.EX2 R10, R10 ;  /* 0x0000000a000a7308 */ /* 0x000fe20000000800 */
[----:B------:R-:W-:-:S02]  /*8180*/  WARPGROUP.DEPBAR.LE gsb0, 0x0 ;  /* 0x00008000000079c5 */ /* 0x000fc40000010000 */
[----:B------:R-:W-:-:S05]  /*8190*/  WARPGROUP.ARRIVE ;  /* 0x00000000000079c5 */ /* 0x000fca0000000000 */
[----:B------:R-:W-:Y:S01]  /*81a0*/  MUFU.EX2 R78, R78 ;  /* 0x0000004e004e7308 */ /* 0x000fe20000000800 */
[----:B0-----:R-:W-:Y:S02]  /*81b0*/  F2FP.BF16.F32.PACK_AB R156, R57, R8 ;  /* 0x00000008399c723e */ /* 0x001fe400000010ff */
[----:B-1----:R-:W-:Y:S01]  /*81c0*/  F2FP.BF16.F32.PACK_AB R157, R75, R74 ;  /* 0x0000004a4b9d723e */ /* 0x002fe200000010ff */
[----:B------:R-:W-:Y:S04]  /*81d0*/  HGMMA.64x128x16.F32.BF16 R88, R152, gdesc[UR4].tnspB, R88, gsb0 ;  /* 0x41e0000498587df0 */ /* 0x000fe80008001858 */
[----:B------:R-:W0:Y:S08]  /*81e0*/  MUFU.EX2 R61, R61 ;  /* 0x0000003d003d7308 */ /* 0x000e300000000800 */
[----:B------:R-:W1:Y:S08]  /*81f0*/  MUFU.EX2 R79, R79 ;  /* 0x0000004f004f7308 */ /* 0x000e700000000800 */
[----:B------:R-:W-:Y:S01]  /*8200*/  MUFU.EX2 R12, R12 ;  /* 0x0000000c000c7308 */ /* 0x000fe20000000800 */
[----:B0-----:R-:W-:-:S07]  /*8210*/  F2FP.BF16.F32.PACK_AB R158, R61, R10 ;  /* 0x0000000a3d9e723e */ /* 0x001fce00000010ff */
[----:B------:R-:W-:Y:S01]  /*8220*/  MUFU.EX2 R82, R82 ;  /* 0x0000005200527308 */ /* 0x000fe20000000800 */
[----:B-1----:R-:W-:-:S07]  /*8230*/  F2FP.BF16.F32.PACK_AB R159, R79, R78 ;  /* 0x0000004e4f9f723e */ /* 0x002fce00000010ff */
        /* <DEDUP_REMOVED lines=77> */
.L_x_2471:
        /* <DEDUP_REMOVED lines=67> */
.L_x_2481:
[----:B------:R-:W-:Y:S01]  /*8b40*/  ULEA UR5, UR36, UR37, 0x3 ;  /* 0x0000002524057291 */ /* 0x000fe2000f8e183f */
[----:B------:R-:W-:-:S05]  /*8b50*/  IMAD.U32 R2, RZ, RZ, UR38 ;  /* 0x00000026ff027e24 */ /* 0x000fca000f8e00ff */
[----:B------:R-:W-:-:S04]  /*8b60*/  SHF.L.U32 R2, R2, 0x1f, RZ ;  /* 0x0000001f02027819 */ /* 0x000fc800000006ff */
[----:B------:R0:W1:Y:S01]  /*8b70*/  SYNCS.PHASECHK.TRANS64.TRYWAIT P2, [UR5+0x34850], R2 ;  /* 0x03485002ff0075a7 */ /* 0x0000620008040145 */
[----:B------:R-:W-:Y:S05]  /*8b80*/  @!P0 BRA `(.L_x_2482) ;  /* 0x0000000000048947 */ /* 0x000fea0003800000 */
[----:B------:R-:W-:Y:S01]  /*8b90*/  BPT.TRAP 0x1 ;  /* 0x000000040000795c */ /* 0x000fe20000300000 */
.L_x_2482:
[----:B-1----:R-:W-:Y:S05]  /*8ba0*/  @P2 BRA `(.L_x_2483) ;  /* 0x0000000000082947 */ /* 0x002fea0003800000 */
[----:B------:R-:W1:Y:S02]  /*8bb0*/  SYNCS.PHASECHK.TRANS64.TRYWAIT P0, [UR5+0x34850], R2 ;  /* 0x03485002ff0075a7 */ /* 0x000e640008000145 */
[----:B-1----:R-:W-:Y:S05]  /*8bc0*/  @!P0 BRA `(.L_x_2484) ;  /* 0x00000090002c8947 */ /* 0x002fea0003800000 */
.L_x_2483:
[----:B------:R-:W-:Y:S01]  /*8bd0*/  UIADD3 UR37, UR37, 0x400, URZ ;  /* 0x0000040025257890 */ /* 0x000fe2000fffe03f */
[----:B------:R-:W-:Y:S01]  /*8be0*/  WARPGROUP.ARRIVE ;  /* 0x00000000000079c5 */ /* 0x000fe20000000000 */
[----:B------:R-:W-:Y:S01]  /*8bf0*/  UMOV UR7, 0x40000040 ;  /* 0x4000004000077882 */ /* 0x000fe20000000000 */
[----:B-1----:R-:W1:Y:S01]  /*8c00*/  SHFL.BFLY PT, R3, R6, 0x2, 0x1f ;  /* 0x0c401f0006037f89 */ /* 0x002e6200000e0000 */
[----:B------:R-:W-:Y:S01]  /*8c10*/  USHF.R.U32.HI UR37, URZ, 0x4, UR37 ;  /* 0x000000043f257899 */ /* 0x000fe20008011625 */
[----:B------:R-:W-:Y:S02]  /*8c20*/  IMAD.U32 R15, RZ, RZ, UR5 ;  /* 0x00000005ff0f7e24 */ /* 0x000fe4000f8e00ff */
[----:B0-----:R-:W0:Y:S01]  /*8c30*/  SHFL.BFLY PT, R2, R5, 0x2, 0x1f ;  /* 0x0c401f0005027f89 */ /* 0x001e2200000e0000 */
[----:B------:R-:W-:Y:S01]  /*8c40*/  ULOP3.LUT UR37, UR37, 0x3fff, URZ, 0xc0, !UPT ;  /* 0x00003fff25257892 */ /* 0x000fe2000f8ec03f */
[----:B------:R-:W-:Y:S02]  /*8c50*/  IMAD.MOV.U32 R11, RZ, RZ, RZ ;  /* 0x000000ffff0b7224 */ /* 0x000fe400078e00ff */
[----:B------:R-:W-:Y:S01]  /*8c60*/  VIADD R191, R191, 0x1 ;  /* 0x00000001bfbf7836 */ /* 0x000fe20000000000 */
[----:B------:R-:W-:-:S04]  /*8c70*/  ULOP3.LUT UR4, UR37, 0x4000000, URZ, 0xfc, !UPT ;  /* 0x0400000025047892 */ /* 0x000fc8000f8efc3f */
[----:B------:R-:W-:Y:S02]  /*8c80*/  ULEA UR4, UR36, UR4, 0xb ;  /* 0x0000000424047291 */ /* 0x000fe4000f8e583f */
        /* <DEDUP_REMOVED lines=8> */
[----:B0-----:R-:W-:Y:S01]  /*8d10*/  FADD.FTZ R8, R2, R5 ;  /* 0x0000000502087221 */ /* 0x001fe20000010000 */
[----:B------:R-:W-:Y:S01]  /*8d20*/  IMAD.MOV.U32 R5, RZ, RZ, RZ ;  /* 0x000000ffff057224 */ /* 0x000fe200078e00ff */
[----:B------:R-:W0:Y:S04]  /*8d30*/  SHFL.BFLY PT, R2, R3, 0x1, 0x1f ;  /* 0x0c201f0003027f89 */ /* 0x000e2800000e0000 */
[----:B------:R-:W1:Y:S01]  /*8d40*/  SHFL.BFLY PT, R9, R8, 0x1, 0x1f ;  /* 0x0c201f0008097f89 */ /* 0x000e6200000e0000 */
[----:B0-----:R-:W-:Y:S01]  /*8d50*/  FADD.FTZ R12, R3, R2 ;  /* 0x00000002030c7221 */ /* 0x001fe20000010000 */
[----:B------:R-:W-:-:S02]  /*8d60*/  IMAD.MOV.U32 R3, RZ, RZ, -0x800000 ;  /* 0xff800000ff037424 */ /* 0x000fc400078e00ff */
[----:B------:R-:W-:Y:S02]  /*8d70*/  IMAD.MOV.U32 R2, RZ, RZ, -0x800000 ;  /* 0xff800000ff027424 */ /* 0x000fe400078e00ff */
[----:B-1----:R-:W-:Y:S01]  /*8d80*/  FADD.FTZ R14, R8, R9 ;  /* 0x00000009080e7221 */ /* 0x002fe20000010000 */
[----:B------:R-:W-:-:S04]  /*8d90*/  FSETP.NE.FTZ.AND P0, PT, R12, RZ, PT ;  /* 0x000000ff0c00720b */ /* 0x000fc80003f15000 */
        /* <DEDUP_REMOVED lines=116> */
.L_x_2454:
        /* <DEDUP_REMOVED lines=24> */
[----:B------:R-:W-:Y:S02]  /*9660*/  MOV R16, R0 ;  /* 0x0000000000107202 */ /* 0x000fe40000000f00 */
[----:B--2---:R-:W-:-:S03]  /*9670*/  MOV R17, R5 ;  /* 0x0000000500117202 */ /* 0x004fc60000000f00 */
[----:B------:R-:W-:-:S03]  /*9680*/  IMAD.WIDE R4, R195, 0x2, R16 ;  /* 0x00000002c3047825 */ /* 0x000fc600078e0210 */
[C---:B------:R-:W-:Y:S02]  /*9690*/  LOP3.LUT R9, R4.reuse, 0x380, RZ, 0xc0, !PT ;  /* 0x0000038004097812 */ /* 0x040fe400078ec0ff */
[C---:B------:R-:W-:Y:S02]  /*96a0*/  IADD3 R31, P6, R4.reuse, 0x20, RZ ;  /* 0x00000020041f7810 */ /* 0x040fe40007fde0ff */
[----:B------:R-:W-:Y:S02]  /*96b0*/  SHF.R.U64 R9, R9, 0x3, RZ ;  /* 0x0000000309097819 */ /* 0x000fe400000012ff */
[----:B------:R-:W-:Y:S01]  /*96c0*/  LOP3.LUT R12, R31, 0x380, RZ, 0xc0, !PT ;  /* 0x000003801f0c7812 */ /* 0x000fe200078ec0ff */
[----:B------:R-:W-:Y:S01]  /*96d0*/  IMAD.X R27, RZ, RZ, R5, P6 ;  /* 0x000000ffff1b7224 */ /* 0x000fe200030e0605 */
[----:B------:R-:W-:Y:S01]  /*96e0*/  BAR.SYNC.DEFER_BLOCKING 0x1, 0x100 ;  /* 0x0044000000007b1d */ /* 0x000fe20000010000 */
[C---:B------:R-:W-:Y:S02]  /*96f0*/  IADD3 R97, P5, R4.reuse, 0x40, RZ ;  /* 0x0000004004617810 */ /* 0x040fe40007fbe0ff */
[----:B------:R-:W-:-:S02]  /*9700*/  IADD3 R99, P4, R4, 0x60, RZ ;  /* 0x0000006004637810 */ /* 0x000fc40007f9e0ff */
        /* <DEDUP_REMOVED lines=12> */
[----:B------:R-:W-:-:S02]  /*97d0*/  MOV R94, R4 ;  /* 0x00000004005e7202 */ /* 0x000fc40000000f00 */
[----:B------:R-:W-:Y:S02]  /*97e0*/  F2FP.BF16.F32.PACK_AB R5, R8, R93 ;  /* 0x0000005d0805723e */ /* 0x000fe400000010ff */
[----:B------:R-:W-:Y:S02]  /*97f0*/  LOP3.LUT R14, R97, 0x380, RZ, 0xc0, !PT ;  /* 0x00000380610e7812 */ /* 0x000fe400078ec0ff */
[----:B------:R-:W-:Y:S02]  /*9800*/  LOP3.LUT R26, R12, R31, RZ, 0x3c, !PT ;  /* 0x0000001f0c1a7212 */ /* 0x000fe400078e3cff */
[----:B------:R-:W-:Y:S02]  /*9810*/  F2FP.BF16.F32.PACK_AB R4, R10, R95 ;  /* 0x0000005f0a04723e */ /* 0x000fe400000010ff */
[----:B------:R-:W-:Y:S02]  /*9820*/  LOP3.LUT R8, R103, 0x380, RZ, 0xc0, !PT ;  /* 0x0000038067087812 */ /* 0x000fe400078ec0ff */
[----:B------:R-:W-:Y:S01]  /*9830*/  LOP3.LUT R10, R105, 0x380, RZ, 0xc0, !PT ;  /* 0x00000380690a7812 */ /* 0x000fe200078ec0ff */
[----:B------:R2:W-:Y:S01]  /*9840*/  STSM.16.M88.4 [R94], R4 ;  /* 0x000000045e007844 */ /* 0x0005e20000000200 */
[----:B------:R-:W-:-:S02]  /*9850*/  LOP3.LUT R31, R88, 0x380, RZ, 0xc0, !PT ;  /* 0x00000380581f7812 */ /* 0x000fc400078ec0ff */
[----:B-1----:R-:W-:Y:S02]  /*9860*/  LOP3.LUT R44, R101, 0x380, RZ, 0xc0, !PT ;  /* 0x00000380652c7812 */ /* 0x002fe400078ec0ff */
[----:B------:R-:W-:Y:S02]  /*9870*/  LOP3.LUT R20, R99, 0x380, RZ, 0xc0, !PT ;  /* 0x0000038063147812 */ /* 0x000fe400078ec0ff */
[----:B------:R-:W-:Y:S02]  /*9880*/  SHF.R.U64 R14, R14, 0x3, RZ ;  /* 0x000000030e0e7819 */ /* 0x000fe400000012ff */
[----:B------:R-:W-:Y:S02]  /*9890*/  SHF.R.U64 R8, R8, 0x3, RZ ;  /* 0x0000000308087819 */ /* 0x000fe400000012ff */
[----:B------:R-:W-:Y:S02]  /*98a0*/  SHF.R.U64 R10, R10, 0x3, RZ ;  /* 0x000000030a0a7819 */ /* 0x000fe400000012ff */
[----:B------:R-:W-:-:S02]  /*98b0*/  SHF.R.U64 R31, R31, 0x3, RZ ;  /* 0x000000031f1f7819 */ /* 0x000fc400000012ff */
[----:B------:R-:W-:Y:S02]  /*98c0*/  SHF.R.U64 R44, R44, 0x3, RZ ;  /* 0x000000032c2c7819 */ /* 0x000fe400000012ff */
[----:B------:R-:W-:Y:S02]  /*98d0*/  SHF.R.U64 R20, R20, 0x3, RZ ;  /* 0x0000000314147819 */ /* 0x000fe400000012ff */
[----:B------:R-:W-:Y:S02]  /*98e0*/  LOP3.LUT R24, R14, R97, RZ, 0x3c, !PT ;  /* 0x000000610e187212 */ /* 0x000fe400078e3cff */
[----:B------:R-:W-:Y:S01]  /*98f0*/  LOP3.LUT R12, R8, R103, RZ, 0x3c, !PT ;  /* 0x00000067080c7212 */ /* 0x000fe200078e3cff */
[----:B------:R-:W1:Y:S01]  /*9900*/  LDC.64 R96, c[0x0][0xc00] ;  /* 0x00030000ff607b82 */ /* 0x000e620000000a00 */
[----:B------:R-:W-:Y:S02]  /*9910*/  LOP3.LUT R10, R10, R105, RZ, 0x3c, !PT ;  /* 0x000000690a0a7212 */ /* 0x000fe400078e3cff */
[----:B------:R-:W-:-:S02]  /*9920*/  LOP3.LUT R8, R31, R88, RZ, 0x3c, !PT ;  /* 0x000000581f087212 */ /* 0x000fc400078e3cff */
[----:B------:R-:W-:Y:S02]  /*9930*/  LOP3.LUT R14, R44, R101, RZ, 0x3c, !PT ;  /* 0x000000652c0e7212 */ /* 0x000fe400078e3cff */
[----:B------:R-:W-:Y:S02]  /*9940*/  LOP3.LUT R20, R20, R99, RZ, 0x3c, !PT ;  /* 0x0000006314147212 */ /* 0x000fe400078e3cff */
[----:B------:R-:W-:Y:S02]  /*9950*/  MOV R31, R10 ;  /* 0x0000000a001f7202 */ /* 0x000fe40000000f00 */
[----:B------:R-:W-:Y:S02]  /*9960*/  MOV R30, R8 ;  /* 0x00000008001e7202 */ /* 0x000fe40000000f00 */
[----:B------:R-:W-:Y:S02]  /*9970*/  MOV R93, R26 ;  /* 0x0000001a005d7202 */ /* 0x000fe40000000f00 */
[----:B------:R-:W-:-:S02]  /*9980*/  F2FP.BF16.F32.PACK_AB R8, R89, R90 ;  /* 0x0000005a5908723e */ /* 0x000fc400000010ff */
[----:B------:R-:W-:Y:S02]  /*9990*/  F2FP.BF16.F32.PACK_AB R9, R35, R34 ;  /* 0x000000222309723e */ /* 0x000fe400000010ff */
[----:B------:R-:W-:Y:S02]  /*99a0*/  F2FP.BF16.F32.PACK_AB R10, R37, R36 ;  /* 0x00000024250a723e */ /* 0x000fe400000010ff */
[----:B------:R-:W-:Y:S02]  /*99b0*/  F2FP.BF16.F32.PACK_AB R11, R39, R38 ;  /* 0x00000026270b723e */ /* 0x000fe400000010ff */
[----:B------:R-:W-:Y:S02]  /*99c0*/  MOV R92, R24 ;  /* 0x00000018005c7202 */ /* 0x000fe40000000f00 */
[----:B------:R-:W-:Y:S01]  /*99d0*/  MOV R88, R14 ;  /* 0x0000000e00587202 */ /* 0x000fe20000000f00 */
[----:B------:R-:W-:Y:S01]  /*99e0*/  STSM.16.M88.4 [R93], R8 ;  /* 0x000000085d007844 */ /* 0x000fe20000000200 */
[----:B------:R-:W-:-:S02]  /*99f0*/  MOV R44, R12 ;  /* 0x0000000c002c7202 */ /* 0x000fc40000000f00 */
[----:B--2---:R-:W-:Y:S02]  /*9a00*/  F2FP.BF16.F32.PACK_AB R4, R41, R40 ;  /* 0x000000282904723e */ /* 0x004fe400000010ff */
[----:B------:R-:W-:Y:S02]  /*9a10*/  F2FP.BF16.F32.PACK_AB R5, R43, R42 ;  /* 0x0000002a2b05723e */ /* 0x000fe400000010ff */
[----:B------:R-:W-:Y:S02]  /*9a20*/  F2FP.BF16.F32.PACK_AB R6, R32, R33 ;  /* 0x000000212006723e */ /* 0x000fe400000010ff */
[----:B------:R-:W-:Y:S02]  /*9a30*/  F2FP.BF16.F32.PACK_AB R7, R28, R29 ;  /* 0x0000001d1c07723e */ /* 0x000fe400000010ff */
[----:B------:R-:W-:Y:S02]  /*9a40*/  MOV R91, R20 ;  /* 0x00000014005b7202 */ /* 0x000fe40000000f00 */
[----:B------:R-:W-:Y:S01]  /*9a50*/  F2FP.BF16.F32.PACK_AB R12, R49, R48 ;  /* 0x00000030310c723e */ /* 0x000fe200000010ff */
[----:B------:R2:W-:Y:S01]  /*9a60*/  STSM.16.M88.4 [R92], R4 ;  /* 0x000000045c007844 */ /* 0x0005e20000000200 */
[----:B------:R-:W-:Y:S01]  /*9a70*/  F2FP.BF16.F32.PACK_AB R13, R51, R50 ;  /* 0x00000032330d723e */ /* 0x000fe200000010ff */
[----:B------:R-:W3:Y:S01]  /*9a80*/  LDC.64 R20, c[0x0][0xc00] ;  /* 0x00030000ff147b82 */ /* 0x000ee20000000a00 */
[----:B------:R-:W-:Y:S01]  /*9a90*/  F2FP.BF16.F32.PACK_AB R14, R53, R52 ;  /* 0x00000034350e723e */ /* 0x000fe200000010ff */
[----:B------:R-:W-:Y:S01]  /*9aa0*/  IMAD.MOV.U32 R53, RZ, RZ, RZ ;  /* 0x000000ffff357224 */ /* 0x000fe200078e00ff */
[----:B------:R-:W-:-:S02]  /*9ab0*/  F2FP.BF16.F32.PACK_AB R15, R55, R54 ;  /* 0x00000036370f723e */ /* 0x000fc400000010ff */
[----:B------:R-:W-:Y:S02]  /*9ac0*/  F2FP.BF16.F32.PACK_AB R24, R57, R56 ;  /* 0x000000383918723e */ /* 0x000fe400000010ff */
[----:B------:R-:W-:Y:S01]  /*9ad0*/  F2FP.BF16.F32.PACK_AB R25, R59, R58 ;  /* 0x0000003a3b19723e */ /* 0x000fe200000010ff */
[----:B------:R4:W-:Y:S01]  /*9ae0*/  STSM.16.M88.4 [R91], R12 ;  /* 0x0000000c5b007844 */ /* 0x0009e20000000200 */
[----:B------:R-:W-:Y:S01]  /*9af0*/  F2FP.BF16.F32.PACK_AB R26, R61, R60 ;  /* 0x0000003c3d1a723e */ /* 0x000fe200000010ff */
[----:B------:R-:W0:Y:S01]  /*9b00*/  LDC R55, c[0x0][0xbe8] ;  /* 0x0002fa00ff377b82 */ /* 0x000e220000000800 */
[----:B------:R-:W-:Y:S02]  /*9b10*/  F2FP.BF16.F32.PACK_AB R27, R63, R62 ;  /* 0x0000003e3f1b723e */ /* 0x000fe400000010ff */
[----:B------:R-:W-:Y:S02]  /*9b20*/  ISETP.NE.U32.AND P2, PT, RZ, UR4, PT ;  /* 0x00000004ff007c0c */ /* 0x000fe4000bf45070 */
[----:B-1----:R-:W-:Y:S01]  /*9b30*/  ISETP.NE.U32.AND P0, PT, R96, RZ, PT ;  /* 0x000000ff6000720c */ /* 0x002fe20003f05070 */
[----:B------:R4:W-:Y:S01]  /*9b40*/  STSM.16.M88.4 [R88], R24 ;  /* 0x0000001858007844 */ /* 0x0009e20000000200 */
[----:B------:R-:W-:-:S02]  /*9b50*/  ISETP.NE.AND.EX P2, PT, RZ, UR5, PT, P2 ;  /* 0x00000005ff007c0c */ /* 0x000fc4000bf45320 */
[----:B------:R-:W-:Y:S01]  /*9b60*/  ISETP.NE.AND.EX P0, PT, R97, RZ, PT, P0 ;  /* 0x000000ff6100720c */ /* 0x000fe20003f05300 */
[----:B------:R4:W-:Y:S04]  /*9b70*/  STSM.16.M88.4 [R44], R64 ;  /* 0x000000402c007844 */ /* 0x0009e80000000200 */
[----:B------:R4:W-:Y:S01]  /*9b80*/  STSM.16.M88.4 [R31], R72 ;  /* 0x000000481f007844 */ /* 0x0009e20000000200 */
[----:B---3--:R-:W-:-:S03]  /*9b90*/  IMAD.WIDE R20, R185, 0x4, R20 ;  /* 0x00000004b9147825 */ /* 0x008fc600078e0214 */
[----:B------:R4:W-:Y:S01]  /*9ba0*/  STSM.16.M88.4 [R30], R80 ;  /* 0x000000501e007844 */ /* 0x0009e20000000200 */
[----:B------:R-:W-:Y:S01]  /*9bb0*/  BAR.SYNC.DEFER_BLOCKING 0x1, 0x100 ;  /* 0x0044000000007b1d */ /* 0x000fe20000010000 */
[----:B--2---:R-:W-:-:S05]  /*9bc0*/  @P2 LEA R4, P3, R185, UR4, 0x2 ;  /* 0x00000004b9042c11 */ /* 0x004fca000f8610ff */
[----:B------:R-:W-:Y:S01]  /*9bd0*/  ULDC UR4, c[0x0][0xa88] ;  /* 0x0002a20000047ab9 */ /* 0x000fe20000000800 */
[----:B------:R-:W-:Y:S01]  /*9be0*/  @P2 LEA.HI.X R5, R185, UR5, R189, 0x2, P3 ;  /* 0x00000005b9052c11 */ /* 0x000fe200098f14bd */
[----:B------:R-:W-:Y:S01]  /*9bf0*/  IMAD.U32 R6, RZ, RZ, UR4 ;  /* 0x00000004ff067e24 */ /* 0x000fe2000f8e00ff */
[----:B------:R4:W5:Y:S01]  /*9c00*/  @P0 LDG.E R53, desc[UR56][R20.64] ;  /* 0x0000003814350981 */ /* 0x000962000c1e1900 */
[----:B0-----:R-:W-:-:S04]  /*9c10*/  ISETP.NE.AND P1, PT, R55, 0x1, PT ;  /* 0x000000013700780c */ /* 0x001fc80003f25270 */
[----:B------:R4:W5:Y:S09]  /*9c20*/  @P2 LDG.E R6, desc[UR56][R4.64] ;  /* 0x0000003804062981 */ /* 0x000972000c1e1900 */
[----:B------:R-:W0:Y:S08]  /*9c30*/  @P1 LDC R8, c[0x0][0xbec] ;  /* 0x0002fb00ff081b82 */ /* 0x000e300000000800 */
[----:B------:R-:W1:Y:S01]  /*9c40*/  @P1 LDC R9, c[0x0][0xbf0] ;  /* 0x0002fc00ff091b82 */ /* 0x000e620000000800 */
[----:B----4-:R-:W-:Y:S05]  /*9c50*/  @P2 BRA `(.L_x_2487) ;  /* 0x0000000000102947 */ /* 0x010fea0003800000 */
[----:B------:R-:W-:Y:S05]  /*9c60*/  @!P0 BRA `(.L_x_2487) ;  /* 0x00000000000c8947 */ /* 0x000fea0003800000 */
[----:B------:R-:W2:Y:S04]  /*9c70*/  LDG.E R5, desc[UR56][R20.64] ;  /* 0x0000003814057981 */ /* 0x000ea8000c1e1900 */
[----:B-----5:R-:W2:Y:S02]  /*9c80*/  LDG.E R6, desc[UR56][R20.64+0x4] ;  /* 0x0000043814067981 */ /* 0x020ea4000c1e1900 */
[----:B--2---:R-:W-:-:S07]  /*9c90*/  IMAD.IADD R6, R6, 0x1, -R5 ;  /* 0x0000000106067824 */ /* 0x004fce00078e0a05 */
.L_x_2487:
[----:B------:R-:W-:Y:S01]  /*9ca0*/  SHF.R.S32.HI R44, RZ, 0x1f, R188 ;  /* 0x0000001fff2c7819 */ /* 0x000fe200000114bc */
[----:B------:R-:W-:Y:S01]  /*9cb0*/  IMAD.IADD R13, R184, 0x1, R18 ;  /* 0x00000001b80d7824 */ /* 0x000fe200078e0212 */
[----:B------:R-:W-:Y:S01]  /*9cc0*/  ULDC.64 UR4, c[0x0][0xb90] ;  /* 0x0002e40000047ab9 */ /* 0x000fe20000000a00 */
[--C-:B-----5:R-:W-:Y:S01]  /*9cd0*/  SHF.R.S32.HI R21, RZ, 0x1f, R53.reuse ;  /* 0x0000001fff157819 */ /* 0x120fe20000011435 */
[----:B------:R-:W-:Y:S01]  /*9ce0*/  IMAD.MOV.U32 R20, RZ, RZ, R53 ;  /* 0x000000ffff147224 */ /* 0x000fe200078e0035 */
[----:B------:R-:W-:Y:S01]  /*9cf0*/  SEL R185, R185, RZ, !P0 ;  /* 0x000000ffb9b97207 */ /* 0x000fe20004000000 */
[----:B------:R-:W-:Y:S02]  /*9d00*/  IMAD R5, R44, UR4, RZ ;  /* 0x000000042c057c24 */ /* 0x000fe4000f8e02ff */
[----:B0-----:R-:W-:-:S04]  /*9d10*/  @P1 IMAD.HI.U32 R8, R13, R8, RZ ;  /* 0x000000080d081227 */ /* 0x001fc800078e00ff */
[----:B------:R-:W-:Y:S01]  /*9d20*/  IMAD.MOV.U32 R7, RZ, RZ, R13 ;  /* 0x000000ffff077224 */ /* 0x000fe200078e000d */
[----:B-1----:R-:W-:Y:S01]  /*9d30*/  @P1 SHF.R.U32.HI R7, RZ, R9, R8 ;  /* 0x00000009ff071219 */ /* 0x002fe20000011608 */
[C---:B------:R-:W-:Y:S02]  /*9d40*/  IMAD R11, R188.reuse, UR5, R5 ;  /* 0x00000005bc0b7c24 */ /* 0x040fe4000f8e0205 */
[----:B------:R-:W-:Y:S01]  /*9d50*/  IMAD.WIDE.U32 R4, R188, UR4, R20 ;  /* 0x00000004bc047c25 */ /* 0x000fe2000f8e0014 */
[----:B------:R-:W-:Y:S01]  /*9d60*/  SEL R20, R189, RZ, !P0 ;  /* 0x000000ffbd147207 */ /* 0x000fe20004000000 */
[----:B------:R-:W-:Y:S02]  /*9d70*/  ULDC.64 UR4, c[0x0][0xb98] ;  /* 0x0002e60000047ab9 */ /* 0x000fe40000000a00 */
[----:B------:R-:W-:Y:S02]  /*9d80*/  IMAD R9, R190, 0x40, R22 ;  /* 0x00000040be097824 */ /* 0x000fe400078e0216 */
[----:B------:R-:W-:Y:S01]  /*9d90*/  IMAD.IADD R5, R5, 0x1, R11 ;  /* 0x0000000105057824 */ /* 0x000fe200078e020b */
[--C-:B------:R-:W-:Y:S01]  /*9da0*/  SHF.R.S32.HI R11, RZ, 0x1f, R7.reuse ;  /* 0x0000001fff0b7819 */ /* 0x100fe20000011407 */
[----:B------:R-:W-:-:S02]  /*9db0*/  IMAD.MOV R10, RZ, RZ, -R7 ;  /* 0x000000ffff0a7224 */ /* 0x000fc400078e0a07 */
        /* <DEDUP_REMOVED lines=22> */
[----:B------:R-:W-:Y:S01]  /*9f20*/  IMAD.X R13, RZ, RZ, R17, P0 ;  /* 0x000000ffff0d7224 */ /* 0x000fe200000e0611 */
[----:B------:R-:W-:Y:S01]  /*9f30*/  LEA R10, P4, R4, UR4, 0x2 ;  /* 0x00000004040a7c11 */ /* 0x000fe2000f8810ff */
[----:B------:R-:W-:Y:S01]  /*9f40*/  IMAD.IADD R9, R5, 0x1, R11 ;  /* 0x0000000105097824 */ /* 0x000fe200078e020b */
[----:B------:R-:W-:Y:S02]  /*9f50*/  LOP3.LUT R5, R7, 0x380, RZ, 0xc0, !PT ;  /* 0x0000038007057812 */ /* 0x000fe400078ec0ff */
[----:B------:R-:W-:Y:S01]  /*9f60*/  LOP3.LUT P0, RZ, R192, 0x3, RZ, 0xc0, !PT ;  /* 0x00000003c0ff7812 */ /* 0x000fe2000780c0ff */
[----:B------:R-:W-:Y:S01]  /*9f70*/  SHFL.IDX PT, R48, R10, RZ, 0x1c1f ;  /* 0x001c1fff0a307589 */ /* 0x000fe200000e0000 */
[----:B------:R-:W-:Y:S01]  /*9f80*/  LEA.HI.X R14, R4, UR5, R9, 0x2, P4 ;  /* 0x00000005040e7c11 */ /* 0x000fe2000a0f1409 */
[--C-:B------:R-:W-:Y:S01]  /*9f90*/  IMAD.X R9, RZ, RZ, R17.reuse, P3 ;  /* 0x000000ffff097224 */ /* 0x100fe200018e0611 */
[----:B------:R-:W-:Y:S01]  /*9fa0*/  SHF.R.U64 R4, R5, 0x3, RZ ;  /* 0x0000000305047819 */ /* 0x000fe200000012ff */
[----:B------:R-:W-:Y:S01]  /*9fb0*/  SHFL.IDX PT, R50, R10, 0x1, 0x1c1f ;  /* 0x003c1f000a327f89 */ /* 0x000fe200000e0000 */
[----:B------:R-:W-:Y:S01]  /*9fc0*/  IMAD.X R5, RZ, RZ, R17, P2 ;  /* 0x000000ffff057224 */ /* 0x000fe200010e0611 */
[----:B------:R-:W-:Y:S01]  /*9fd0*/  ISETP.GE.OR P2, PT, R24, R57, P0 ;  /* 0x000000391800720c */ /* 0x000fe20000746670 */
[----:B------:R-:W-:Y:S01]  /*9fe0*/  ULDC.64 UR4, c[0x0][0xaa0] ;  /* 0x0002a80000047ab9 */ /* 0x000fe20000000a00 */
[----:B------:R-:W0:Y:S01]  /*9ff0*/  SHFL.IDX PT, R49, R14, RZ, 0x1c1f ;  /* 0x001c1fff0e317589 */ /* 0x000e2200000e0000 */
[----:B------:R-:W-:Y:S01]  /*a000*/  LOP3.LUT R4, R4, R7, RZ, 0x3c, !PT ;  /* 0x0000000704047212 */ /* 0x000fe200078e3cff */
[----:B------:R-:W-:Y:S01]  /*a010*/  VIADD R7, R24, 0x8 ;  /* 0x0000000818077836 */ /* 0x000fe20000000000 */
[----:B------:R-:W-:Y:S01]  /*a020*/  SHF.R.U64 R12, R12, 0x3, RZ ;  /* 0x000000030c0c7819 */ /* 0x000fe200000012ff */
[----:B------:R-:W1:Y:S01]  /*a030*/  SHFL.IDX PT, R51, R14, 0x1, 0x1c1f ;  /* 0x003c1f000e337f89 */ /* 0x000e6200000e0000 */
[----:B------:R-:W-:-:S02]  /*a040*/  IADD3 R41, P6, R16, 0x4000, RZ ;  /* 0x0000400010297810 */ /* 0x000fc40007fde0ff */
[----:B------:R-:W-:Y:S02]  /*a050*/  ISETP.GE.OR P0, PT, R7, R57, P0 ;  /* 0x000000390700720c */ /* 0x000fe40000706670 */
[----:B------:R-:W-:Y:S02]  /*a060*/  LOP3.LUT R12, R12, R15, RZ, 0x3c, !PT ;  /* 0x0000000f0c0c7212 */ /* 0x000fe400078e3cff */
[C---:B------:R-:W-:Y:S02]  /*a070*/  IADD3 R37, P5, R16.reuse, 0x5000, RZ ;  /* 0x0000500010257810 */ /* 0x040fe40007fbe0ff */
[C---:B------:R-:W-:Y:S02]  /*a080*/  IADD3 R33, P4, R16.reuse, 0x6000, RZ ;  /* 0x0000600010217810 */ /* 0x040fe40007f9e0ff */
[----:B------:R-:W-:Y:S02]  /*a090*/  LOP3.LUT R15, R16, 0x380, RZ, 0xc0, !PT ;  /* 0x00000380100f7812 */ /* 0x000fe400078ec0ff */
[----:B------:R-:W-:-:S02]  /*a0a0*/  LOP3.LUT R40, R41, 0x380, RZ, 0xc0, !PT ;  /* 0x0000038029287812 */ /* 0x000fc400078ec0ff */
[----:B------:R-:W-:Y:S02]  /*a0b0*/  LOP3.LUT R36, R37, 0x380, RZ, 0xc0, !PT ;  /* 0x0000038025247812 */ /* 0x000fe400078ec0ff */
[----:B------:R-:W-:Y:S02]  /*a0c0*/  LOP3.LUT R32, R33, 0x380, RZ, 0xc0, !PT ;  /* 0x0000038021207812 */ /* 0x000fe400078ec0ff */
[----:B------:R-:W-:Y:S01]  /*a0d0*/  SHF.R.U64 R15, R15, 0x3, RZ ;  /* 0x000000030f0f7819 */ /* 0x000fe200000012ff */
[----:B0-----:R0:W-:Y:S01]  /*a0e0*/  @!P2 ST.E desc[UR56][R48.64], R3 ;  /* 0x000000033000a985 */ /* 0x0011e2000c101938 */
[----:B------:R-:W-:Y:S02]  /*a0f0*/  IADD3 R11, P3, R16, 0x7000, RZ ;  /* 0x00007000100b7810 */ /* 0x000fe40007f7e0ff */
[----:B------:R-:W-:Y:S01]  /*a100*/  SHF.R.U64 R40, R40, 0x3, RZ ;  /* 0x0000000328287819 */ /* 0x000fe200000012ff */
[----:B-1----:R1:W-:Y:S01]  /*a110*/  @!P0 ST.E desc[UR56][R50.64], R2 ;  /* 0x0000000232008985 */ /* 0x0023e2000c101938 */
[----:B------:R-:W-:Y:S01]  /*a120*/  SHF.R.U64 R36, R36, 0x3, RZ ;  /* 0x0000000324247819 */ /* 0x000fe200000012ff */
[----:B------:R-:W-:Y:S01]  /*a130*/  IMAD.X R29, RZ, RZ, R17, P3 ;  /* 0x000000ffff1d7224 */ /* 0x000fe200018e0611 */
[----:B------:R-:W-:-:S02]  /*a140*/  SHF.R.U64 R32, R32, 0x3, RZ ;  /* 0x0000000320207819 */ /* 0x000fc400000012ff */
[----:B------:R-:W-:Y:S02]  /*a150*/  LOP3.LUT R16, R15, R16, RZ, 0x3c, !PT ;  /* 0x000000100f107212 */ /* 0x000fe400078e3cff */
[----:B------:R-:W-:Y:S01]  /*a160*/  LOP3.LUT R40, R40, R41, RZ, 0x3c, !PT ;  /* 0x0000002928287212 */ /* 0x000fe200078e3cff */
[----:B0-----:R-:W0:Y:S01]  /*a170*/  @P1 LDC R49, c[0x0][0xbec] ;  /* 0x0002fb00ff311b82 */ /* 0x001e220000000800 */
[----:B------:R-:W-:Y:S01]  /*a180*/  LOP3.LUT R36, R36, R37, RZ, 0x3c, !PT ;  /* 0x0000002524247212 */ /* 0x000fe200078e3cff */
[--C-:B------:R-:W-:Y:S01]  /*a190*/  IMAD.X R41, RZ, RZ, R17.reuse, P6 ;  /* 0x000000ffff297224 */ /* 0x100fe200030e0611 */
[----:B------:R-:W-:Y:S01]  /*a1a0*/  LOP3.LUT R32, R32, R33, RZ, 0x3c, !PT ;  /* 0x0000002120207212 */ /* 0x000fe200078e3cff */
[----:B-1----:R-:W-:Y:S01]  /*a1b0*/  IMAD R2, R21, UR4, RZ ;  /* 0x0000000415027c24 */ /* 0x002fe2000f8e02ff */
[----:B------:R1:W5:Y:S01]  /*a1c0*/  LD.E.128 R24, desc[UR56][R16.64] ;  /* 0x0000003810187980 */ /* 0x000362000c101d00 */
[--C-:B------:R-:W-:Y:S01]  /*a1d0*/  IMAD.X R37, RZ, RZ, R17.reuse, P5 ;  /* 0x000000ffff257224 */ /* 0x100fe200028e0611 */
[----:B------:R-:W-:Y:S01]  /*a1e0*/  LOP3.LUT R6, R11, 0x380, RZ, 0xc0, !PT ;  /* 0x000003800b067812 */ /* 0x000fe200078ec0ff */
[----:B------:R-:W2:Y:S01]  /*a1f0*/  @P1 LDC R51, c[0x0][0xbf0] ;  /* 0x0002fc00ff331b82 */ /* 0x000ea20000000800 */
[----:B------:R-:W-:Y:S01]  /*a200*/  IMAD.X R33, RZ, RZ, R17, P4 ;  /* 0x000000ffff217224 */ /* 0x000fe200020e0611 */
[----:B------:R-:W5:Y:S01]  /*a210*/  LD.E.128 R12, desc[UR56][R12.64] ;  /* 0x000000380c0c7980 */ /* 0x000f62000c101d00 */
[----:B------:R-:W-:-:S03]  /*a220*/  SHF.R.U64 R6, R6, 0x3, RZ ;  /* 0x0000000306067819 */ /* 0x000fc600000012ff */
[----:B------:R-:W5:Y:S01]  /*a230*/  LD.E.128 R40, desc[UR56][R40.64] ;  /* 0x0000003828287980 */ /* 0x000f62000c101d00 */
[C---:B-1----:R-:W-:Y:S01]  /*a240*/  IMAD R17, R53.reuse, UR5, R2 ;  /* 0x0000000535117c24 */ /* 0x042fe2000f8e0202 */
[----:B------:R-:W-:Y:S01]  /*a250*/  LOP3.LUT R28, R6, R11, RZ, 0x3c, !PT ;  /* 0x0000000b061c7212 */ /* 0x000fe200078e3cff */
[----:B------:R-:W-:Y:S01]  /*a260*/  IMAD.WIDE.U32 R2, R53, UR4, RZ ;  /* 0x0000000435027c25 */ /* 0x000fe2000f8e00ff */
[----:B------:R-:W-:Y:S01]  /*a270*/  ULDC.64 UR4, c[0x0][0xae8] ;  /* 0x0002ba0000047ab9 */ /* 0x000fe20000000a00 */
[----:B------:R-:W5:Y:S02]  /*a280*/  LD.E.128 R8, desc[UR56][R8.64] ;  /* 0x0000003808087980 */ /* 0x000f64000c101d00 */
[----:B------:R-:W-:Y:S02]  /*a290*/  IMAD.IADD R3, R3, 0x1, R17 ;  /* 0x0000000103037824 */ /* 0x000fe400078e0211 */
[----:B------:R-:W-:Y:S01]  /*a2a0*/  IMAD R17, R187, 0x20, R190 ;  /* 0x00000020bb117824 */ /* 0x000fe200078e02be */
[----:B------:R-:W5:Y:S01]  /*a2b0*/  LD.E.128 R4, desc[UR56][R4.64] ;  /* 0x0000003804047980 */ /* 0x000f62000c101d00 */
[----:B------:R-:W-:-:S02]  /*a2c0*/  IMAD R21, R44, UR4, RZ ;  /* 0x000000042c157c24 */ /* 0x000fc4000f8e02ff */
[----:B------:R-:W-:Y:S01]  /*a2d0*/  IMAD.IADD R44, R18, 0x1, R17 ;  /* 0x00000001122c7824 */ /* 0x000fe200078e0211 */
[----:B------:R-:W5:Y:S01]  /*a2e0*/  LD.E.128 R36, desc[UR56][R36.64] ;  /* 0x0000003824247980 */ /* 0x000f62000c101d00 */
[----:B------:R-:W-:Y:S02]  /*a2f0*/  IMAD R21, R188, UR5, R21 ;  /* 0x00000005bc157c24 */ /* 0x000fe4000f8e0215 */
[----:B0-----:R-:W-:Y:S01]  /*a300*/  @P1 IMAD.HI.U32 R16, R44, R49, RZ ;  /* 0x000000312c101227 */ /* 0x001fe200078e00ff */
[----:B------:R-:W5:Y:S03]  /*a310*/  LD.E.128 R32, desc[UR56][R32.64] ;  /* 0x0000003820207980 */ /* 0x000f66000c101d00 */
[----:B------:R-:W-:Y:S01]  /*a320*/  IMAD.WIDE.U32 R2, R188, UR4, R2 ;  /* 0x00000004bc027c25 */ /* 0x000fe2000f8e0002 */
[----:B------:R-:W-:Y:S01]  /*a330*/  ULDC.64 UR4, c[0x0][0xaf0] ;  /* 0x0002bc0000047ab9 */ /* 0x000fe20000000a00 */
[----:B------:R-:W5:Y:S02]  /*a340*/  LD.E.128 R28, desc[UR56][R28.64] ;  /* 0x000000381c1c7980 */ /* 0x000f64000c101d00 */
[----:B------:R-:W-:Y:S01]  /*a350*/  IMAD.MOV.U32 R17, RZ, RZ, R44 ;  /* 0x000000ffff117224 */ /* 0x000fe200078e002c */
[----:B--2---:R-:W-:Y:S01]  /*a360*/  @P1 SHF.R.U32.HI R17, RZ, R51, R16 ;  /* 0x00000033ff111219 */ /* 0x004fe20000011610 */
[----:B------:R-:W-:Y:S01]  /*a370*/  IMAD.IADD R3, R3, 0x1, R21 ;  /* 0x0000000103037824 */ /* 0x000fe200078e0215 */
[----:B------:R-:W-:Y:S01]  /*a380*/  @!PT LDS RZ, [RZ] ;  /* 0x00000000fffff984 */ /* 0x000fe20000000800 */
[----:B------:R-:W-:Y:S01]  /*a390*/  @!PT LDS RZ, [RZ] ;  /* 0x00000000fffff984 */ /* 0x000fe20000000800 */
[----:B------:R-:W-:Y:S01]  /*a3a0*/  @!PT LDS RZ, [RZ] ;  /* 0x00000000fffff984 */ /* 0x000fe20000000800 */
[----:B------:R-:W-:Y:S01]  /*a3b0*/  @!PT LDS RZ, [RZ] ;  /* 0x00000000fffff984 */ /* 0x000fe20000000800 */
[----:B------:R0:W-:Y:S06]  /*a3c0*/  MEMBAR.ALL.CTA ;  /* 0x0000000000007992 */ /* 0x0001ec0000008000 */
[----:B0-----:R-:W0:Y:S01]  /*a3d0*/  FENCE.VIEW.ASYNC.S ;  /* 0x00000000000073c6 */ /* 0x001e220000000000 */
        /* <DEDUP_REMOVED lines=16> */
[----:B------:R-:W-:Y:S01]  /*a4e0*/  IMAD.WIDE.U32 R2, R21, UR4, R2 ;  /* 0x0000000415027c25 */ /* 0x000fe2000f8e0002 */
[----:B------:R-:W-:-:S03]  /*a4f0*/  ISETP.GE.AND P2, PT, R44, R57, PT ;  /* 0x000000392c00720c */ /* 0x000fc60003f46270 */
[----:B------:R-:W-:Y:S01]  /*a500*/  IMAD R17, R21, UR5, R18 ;  /* 0x0000000515117c24 */ /* 0x000fe2000f8e0212 */
[----:B------:R-:W-:Y:S01]  /*a510*/  ULDC.64 UR4, c[0x0][0xa80] ;  /* 0x0002a00000047ab9 */ /* 0x000fe20000000a00 */
[----:B------:R-:W-:Y:S01]  /*a520*/  VIADD R0, R0, 0x34820 ;  /* 0x0003482000007836 */ /* 0x000fe20000000000 */
[----:B------:R-:W-:Y:S01]  /*a530*/  LEA R18, P3, R2, UR4, 0x1 ;  /* 0x0000000402127c11 */ /* 0x000fe2000f8608ff */
[----:B------:R-:W-:Y:S02]  /*a540*/  IMAD.IADD R3, R3, 0x1, R17 ;  /* 0x0000000103037824 */ /* 0x000fe400078e0211 */
[----:B------:R-:W-:Y:S01]  /*a550*/  VIADD R16, R44, 0x20 ;  /* 0x000000202c107836 */ /* 0x000fe20000000000 */
[----:B------:R-:W-:Y:S02]  /*a560*/  PRMT R0, RZ, 0x654, R0 ;  /* 0x00000654ff007816 */ /* 0x000fe40000000000 */
[----:B------:R-:W-:Y:S02]  /*a570*/  LEA.HI.X R20, R2, UR5, R3, 0x1, P3 ;  /* 0x0000000502147c11 */ /* 0x000fe400098f0c03 */
[-C--:B------:R-:W-:Y:S01]  /*a580*/  ISETP.GE.AND P0, PT, R16, R57.reuse, PT ;  /* 0x000000391000720c */ /* 0x080fe20003f06270 */
[----:B------:R-:W-:Y:S01]  /*a590*/  VIADD R16, R44, 0x40 ;  /* 0x000000402c107836 */ /* 0x000fe20000000000 */
[----:B0-----:R0:W-:Y:S01]  /*a5a0*/  SYNCS.ARRIVE.TRANS64.RED.A1T0 RZ, [R0+URZ], RZ ;  /* 0x000000ff00ff79a7 */ /* 0x0011e2000810043f */
[----:B------:R0:W1:Y:S01]  /*a5b0*/  SHFL.IDX PT, R3, R18, RZ, 0x181f ;  /* 0x00181fff12037589 */ /* 0x00006200000e0000 */
[----:B------:R-:W-:Y:S03]  /*a5c0*/  BSSY B1, `(.L_x_2488) ;  /* 0x000000d000017945 */ /* 0x000fe60003800000 */
[----:B------:R0:W2:Y:S01]  /*a5d0*/  SHFL.IDX PT, R17, R20, RZ, 0x181f ;  /* 0x00181fff14117589 */ /* 0x0000a200000e0000 */
[----:B------:R-:W-:Y:S01]  /*a5e0*/  ISETP.GE.AND P1, PT, R16, R57, PT ;  /* 0x000000391000720c */ /* 0x000fe20003f26270 */
[----:B------:R-:W-:-:S12]  /*a5f0*/  @P2 BRA `(.L_x_2489) ;  /* 0x0000000000242947 */ /* 0x000fd80003800000 */
[----:B------:R-:W-:Y:S02]  /*a600*/  ULDC UR4, c[0x0][0xac8] ;  /* 0x0002b20000047ab9 */ /* 0x000fe40000000800 */
[----:B------:R-:W-:Y:S02]  /*a610*/  ISETP.GE.AND P2, PT, R22, UR4, PT ;  /* 0x0000000416007c0c */ /* 0x000fe4000bf46270 */
[----:B------:R-:W-:-:S11]  /*a620*/  ISETP.GE.AND P3, PT, R186, UR4, PT ;  /* 0x00000004ba007c0c */ /* 0x000fd6000bf66270 */
[-C--:B-1----:R-:W-:Y:S02]  /*a630*/  @!P2 LEA R2, P4, R22, R3.reuse, 0x1 ;  /* 0x000000031602a211 */ /* 0x082fe400078808ff */
[----:B------:R-:W-:Y:S02]  /*a640*/  @!P3 LEA R16, P5, R186, R3, 0x1 ;  /* 0x00000003ba10b211 */ /* 0x000fe400078a08ff */
[-C--:B--2---:R-:W-:Y:S02]  /*a650*/  @!P2 LEA.HI.X R3, R22, R17.reuse, R197, 0x1, P4 ;  /* 0x000000111603a211 */ /* 0x084fe400020f0cc5 */
[----:B------:R-:W-:-:S03]  /*a660*/  @!P3 LEA.HI.X R17, R186, R17, R196, 0x1, P5 ;  /* 0x00000011ba11b211 */ /* 0x000fc600028f0cc4 */
[----:B-----5:R3:W-:Y:S04]  /*a670*/  @!P2 ST.E.128 desc[UR56][R2.64], R24 ;  /* 0x000000180200a985 */ /* 0x0207e8000c101d38 */
[----:B------:R3:W-:Y:S02]  /*a680*/  @!P3 ST.E.128 desc[UR56][R16.64], R40 ;  /* 0x000000281000b985 */ /* 0x0007e4000c101d38 */
.L_x_2489:
[----:B------:R-:W-:Y:S05]  /*a690*/  BSYNC B1 ;  /* 0x0000000000017941 */ /* 0x000fea0003800000 */
.L_x_2488:
[----:B--23--:R2:W3:Y:S01]  /*a6a0*/  SHFL.IDX PT, R17, R20, 0x1, 0x181f ;  /* 0x00381f0014117f89 */ /* 0x00c4e200000e0000 */
[----:B------:R-:W-:Y:S03]  /*a6b0*/  BSSY B1, `(.L_x_2490) ;  /* 0x000000c000017945 */ /* 0x000fe60003800000 */
[----:B-1----:R2:W1:Y:S01]  /*a6c0*/  SHFL.IDX PT, R3, R18, 0x1, 0x181f ;  /* 0x00381f0012037f89 */ /* 0x00246200000e0000 */
[----:B------:R-:W-:Y:S05]  /*a6d0*/  @P0 BRA `(.L_x_2491) ;  /* 0x0000000000240947 */ /* 0x000fea0003800000 */
[----:B------:R-:W-:Y:S02]  /*a6e0*/  ULDC UR4, c[0x0][0xac8] ;  /* 0x0002b20000047ab9 */ /* 0x000fe40000000800 */
[----:B------:R-:W-:Y:S02]  /*a6f0*/  ISETP.GE.AND P3, PT, R22, UR4, PT ;  /* 0x0000000416007c0c */ /* 0x000fe4000bf66270 */
[----:B------:R-:W-:-:S11]  /*a700*/  ISETP.GE.AND P4, PT, R186, UR4, PT ;  /* 0x00000004ba007c0c */ /* 0x000fd6000bf86270 */
[-C--:B-1----:R-:W-:Y:S02]  /*a710*/  @!P3 LEA R2, P0, R22, R3.reuse, 0x1 ;  /* 0x000000031602b211 */ /* 0x082fe400078008ff */
[----:B------:R-:W-:Y:S02]  /*a720*/  @!P4 LEA R16, P2, R186, R3, 0x1 ;  /* 0x00000003ba10c211 */ /* 0x000fe400078408ff */
[-C--:B---3--:R-:W-:Y:S02]  /*a730*/  @!P3 LEA.HI.X R3, R22, R17.reuse, R197, 0x1, P0 ;  /* 0x000000111603b211 */ /* 0x088fe400000f0cc5 */
[----:B------:R-:W-:-:S03]  /*a740*/  @!P4 LEA.HI.X R17, R186, R17, R196, 0x1, P2 ;  /* 0x00000011ba11c211 */ /* 0x000fc600010f0cc4 */
[----:B-----5:R4:W-:Y:S04]  /*a750*/  @!P3 ST.E.128 desc[UR56][R2.64], R12 ;  /* 0x0000000c0200b985 */ /* 0x0209e8000c101d38 */
[----:B------:R4:W-:Y:S02]  /*a760*/  @!P4 ST.E.128 desc[UR56][R16.64], R36 ;  /* 0x000000241000c985 */ /* 0x0009e4000c101d38 */
.L_x_2491:
[----:B------:R-:W-:Y:S05]  /*a770*/  BSYNC B1 ;  /* 0x0000000000017941 */ /* 0x000fea0003800000 */
.L_x_2490:
[----:B----45:R4:W0:Y:S01]  /*a780*/  SHFL.IDX PT, R13, R20, 0x2, 0x181f ;  /* 0x00581f00140d7f89 */ /* 0x03082200000e0000 */
        /* <DEDUP_REMOVED lines=8> */
[-C--:B0-----:R-:W-:Y:S02]  /*a810*/  @!P2 LEA.HI.X R3, R22, R13.reuse, R197, 0x1, P0 ;  /* 0x0000000d1603a211 */ /* 0x081fe400000f0cc5 */
[----:B------:R-:W-:-:S03]  /*a820*/  @!P3 LEA.HI.X R13, R186, R13, R196, 0x1, P1 ;  /* 0x0000000dba0db211 */ /* 0x000fc600008f0cc4 */
[----:B------:R0:W-:Y:S04]  /*a830*/  @!P2 ST.E.128 desc[UR56][R2.64], R8 ;  /* 0x000000080200a985 */ /* 0x0001e8000c101d38 */
[----:B------:R0:W-:Y:S02]  /*a840*/  @!P3 ST.E.128 desc[UR56][R12.64], R32 ;  /* 0x000000200c00b985 */ /* 0x0001e4000c101d38 */
.L_x_2493:
[----:B------:R-:W-:Y:S05]  /*a850*/  BSYNC B1 ;  /* 0x0000000000017941 */ /* 0x000fea0003800000 */
.L_x_2492:
[----:B0-----:R-:W-:Y:S01]  /*a860*/  VIADD R0, R44, 0x60 ;  /* 0x000000602c007836 */ /* 0x001fe20000000000 */
[----:B------:R0:W0:Y:S04]  /*a870*/  SHFL.IDX PT, R9, R20, 0x3, 0x181f ;  /* 0x00781f0014097f89 */ /* 0x00002800000e0000 */
[----:B------:R-:W-:Y:S01]  /*a880*/  ISETP.GE.AND P0, PT, R0, R57, PT ;  /* 0x000000390000720c */ /* 0x000fe20003f06270 */
[----:B------:R0:W0:-:S12]  /*a890*/  SHFL.IDX PT, R11, R18, 0x3, 0x181f ;  /* 0x00781f00120b7f89 */ /* 0x00001800000e0000 */
[----:B------:R-:W-:Y:S05]  /*a8a0*/  @P0 BRA `(.L_x_2494) ;  /* 0x0000000800e00947 */ /* 0x000fea0003800000 */
[----:B------:R-:W-:Y:S02]  /*a8b0*/  ULDC UR4, c[0x0][0xac8] ;  /* 0x0002b20000047ab9 */ /* 0x000fe40000000800 */
[----:B------:R-:W-:-:S13]  /*a8c0*/  ISETP.GE.AND P1, PT, R22, UR4, PT ;  /* 0x0000000416007c0c */ /* 0x000fda000bf26270 */
[----:B0-----:R-:W-:-:S04]  /*a8d0*/  @!P1 LEA R2, P0, R22, R11, 0x1 ;  /* 0x0000000b16029211 */ /* 0x001fc800078008ff */
[----:B-1----:R-:W-:Y:S02]  /*a8e0*/  @!P1 LEA.HI.X R3, R22, R9, R197, 0x1, P0 ;  /* 0x0000000916039211 */ /* 0x002fe400000f0cc5 */
[----:B------:R-:W-:-:S03]  /*a8f0*/  ISETP.GE.AND P0, PT, R186, UR4, PT ;  /* 0x00000004ba007c0c */ /* 0x000fc6000bf06270 */
[----:B------:R0:W-:Y:S10]  /*a900*/  @!P1 ST.E.128 desc[UR56][R2.64], R4 ;  /* 0x0000000402009985 */ /* 0x0001f4000c101d38 */
[----:B------:R-:W-:Y:S05]  /*a910*/  @P0 BRA `(.L_x_2494) ;  /* 0x0000000800c40947 */ /* 0x000fea0003800000 */
[----:B0-----:R-:W-:-:S04]  /*a920*/  LEA R2, P0, R186, R11, 0x1 ;  /* 0x0000000bba027211 */ /* 0x001fc800078008ff */
[----:B------:R-:W-:-:S05]  /*a930*/  LEA.HI.X R3, R186, R9, R196, 0x1, P0 ;  /* 0x00000009ba037211 */ /* 0x000fca00000f0cc4 */
[----:B------:R0:W-:Y:S01]  /*a940*/  ST.E.128 desc[UR56][R2.64], R28 ;  /* 0x0000001c02007985 */ /* 0x0001e2000c101d38 */
[----:B------:R-:W-:Y:S05]  /*a950*/  BRA `(.L_x_2494) ;  /* 0x0000000800b47947 */ /* 0x000fea0003800000 */
.L_x_2486:
[----:B------:R-:W2:Y:S01]  /*a960*/  LDC.64 R4, c[0x0][0xc00] ;  /* 0x00030000ff047b82 */ /* 0x000ea20000000a00 */
[C---:B------:R-:W-:Y:S01]  /*a970*/  IMAD.SHL.U32 R3, R185.reuse, 0x4, RZ ;  /* 0x00000004b9037824 */ /* 0x040fe200078e00ff */
[----:B0-----:R-:W-:Y:S01]  /*a980*/  SHF.L.U64.HI R0, R185, 0x2, R189 ;  /* 0x00000002b9007819 */ /* 0x001fe200000102bd */
[----:B------:R-:W-:Y:S01]  /*a990*/  ULDC.64 UR4, c[0x0][0xc08] ;  /* 0x0003020000047ab9 */ /* 0x000fe20000000a00 */
[----:B------:R-:W-:-:S04]  /*a9a0*/  IMAD.MOV.U32 R6, RZ, RZ, RZ ;  /* 0x000000ffff067224 */ /* 0x000fc800078e00ff */
[----:B------:R-:W0:Y:S01]  /*a9b0*/  LDC R17, c[0x0][0xbe8] ;  /* 0x0002fa00ff117b82 */ /* 0x000e220000000800 */
[----:B--2---:R-:W-:Y:S02]  /*a9c0*/  ISETP.NE.U32.AND P0, PT, R4, RZ, PT ;  /* 0x000000ff0400720c */ /* 0x004fe40003f05070 */
[----:B------:R-:W-:Y:S02]  /*a9d0*/  IADD3 R4, P1, R3, R4, RZ ;  /* 0x0000000403047210 */ /* 0x000fe40007f3e0ff */
[----:B------:R-:W-:-:S03]  /*a9e0*/  ISETP.NE.AND.EX P0, PT, R5, RZ, PT, P0 ;  /* 0x000000ff0500720c */ /* 0x000fc60003f05300 */
[----:B------:R-:W-:Y:S01]  /*a9f0*/  IMAD.X R5, R0, 0x1, R5, P1 ;  /* 0x0000000100057824 */ /* 0x000fe200008e0605 */
[----:B------:R-:W-:-:S04]  /*aa00*/  ISETP.NE.U32.AND P1, PT, RZ, UR4, PT ;  /* 0x00000004ff007c0c */ /* 0x000fc8000bf25070 */
[----:B------:R-:W-:-:S05]  /*aa10*/  ISETP.NE.AND.EX P1, PT, RZ, UR5, PT, P1 ;  /* 0x00000005ff007c0c */ /* 0x000fca000bf25310 */
[----:B------:R2:W5:Y:S08]  /*aa20*/  @P0 LDG.E R6, desc[UR56][R4.64] ;  /* 0x0000003804060981 */ /* 0x000570000c1e1900 */
[----:B------:R-:W-:Y:S01]  /*aa30*/  @P1 IADD3 R2, P2, R3, UR4, RZ ;  /* 0x0000000403021c10 */ /* 0x000fe2000ff5e0ff */
[----:B------:R-:W-:-:S03]  /*aa40*/  ULDC UR4, c[0x0][0xa88] ;  /* 0x0002a20000047ab9 */ /* 0x000fc60000000800 */
[----:B------:R-:W-:Y:S01]  /*aa50*/  @P1 IADD3.X R3, R0, UR5, RZ, P2, !PT ;  /* 0x0000000500031c10 */ /* 0x000fe200097fe4ff */
[----:B------:R-:W-:-:S06]  /*aa60*/  IMAD.U32 R0, RZ, RZ, UR4 ;  /* 0x00000004ff007e24 */ /* 0x000fcc000f8e00ff */
[----:B------:R2:W5:Y:S01]  /*aa70*/  @P1 LDG.E R0, desc[UR56][R2.64] ;  /* 0x0000003802001981 */ /* 0x000562000c1e1900 */
[----:B0-----:R-:W-:Y:S02]  /*aa80*/  ISETP.NE.AND P2, PT, R17, 0x1, PT ;  /* 0x000000011100780c */ /* 0x001fe40003f45270 */
[----:B------:R-:W-:-:S11]  /*aa90*/  ISETP.GE.AND P3, PT, R198, 0x80, PT ;  /* 0x00000080c600780c */ /* 0x000fd60003f66270 */
[----:B------:R-:W0:Y:S08]  /*aaa0*/  @P2 LDC R12, c[0x0][0xbec] ;  /* 0x0002fb00ff0c2b82 */ /* 0x000e300000000800 */
[----:B------:R-:W3:Y:S01]  /*aab0*/  @P2 LDC R21, c[0x0][0xbf0] ;  /* 0x0002fc00ff152b82 */ /* 0x000ee20000000800 */
[----:B--2---:R-:W-:Y:S05]  /*aac0*/  @P1 BRA `(.L_x_2495) ;  /* 0x0000000000101947 */ /* 0x004fea0003800000 */
[----:B------:R-:W-:Y:S05]  /*aad0*/  @!P0 BRA `(.L_x_2495) ;  /* 0x00000000000c8947 */ /* 0x000fea0003800000 */
[----:B------:R-:W2:Y:S04]  /*aae0*/  LDG.E R3, desc[UR56][R4.64] ;  /* 0x0000003804037981 */ /* 0x000ea8000c1e1900 */
[----:B-----5:R-:W2:Y:S02]  /*aaf0*/  LDG.E R0, desc[UR56][R4.64+0x4] ;  /* 0x0000043804007981 */ /* 0x020ea4000c1e1900 */
[----:B--2---:R-:W-:-:S07]  /*ab00*/  IMAD.IADD R0, R0, 0x1, -R3 ;  /* 0x0000000100007824 */ /* 0x004fce00078e0a03 */
.L_x_2495:
[----:B------:R-:W-:Y:S01]  /*ab10*/  BSSY B1, `(.L_x_2496) ;  /* 0x000002d000017945 */ /* 0x000fe20003800000 */
[----:B------:R-:W-:Y:S02]  /*ab20*/  SHF.R.S32.HI R10, RZ, 0x1f, R188 ;  /* 0x0000001fff0a7819 */ /* 0x000fe400000114bc */
[----:B------:R-:W-:Y:S02]  /*ab30*/  SEL R185, R185, RZ, !P0 ;  /* 0x000000ffb9b97207 */ /* 0x000fe40004000000 */
[----:B------:R-:W-:Y:S02]  /*ab40*/  SEL R189, R189, RZ, !P0 ;  /* 0x000000ffbdbd7207 */ /* 0x000fe40004000000 */
[----:B-----5:R-:W-:Y:S01]  /*ab50*/  SHF.R.S32.HI R11, RZ, 0x1f, R6 ;  /* 0x0000001fff0b7819 */ /* 0x020fe20000011406 */
[----:B------:R-:W-:Y:S06]  /*ab60*/  @P3 BRA `(.L_x_2497) ;  /* 0x00000000009c3947 */ /* 0x000fec0003800000 */
[----:B------:R-:W2:Y:S01]  /*ab70*/  S2R R3, SR_TID.X ;  /* 0x0000000000037919 */ /* 0x000ea20000002100 */
[----:B------:R-:W4:Y:S02]  /*ab80*/  LDC R9, c[0x0][0xbe8] ;  /* 0x0002fa00ff097b82 */ /* 0x000f240000000800 */
[----:B----4-:R-:W-:Y:S01]  /*ab90*/  IMAD R2, R0, R9, RZ ;  /* 0x0000000900027224 */ /* 0x010fe200078e02ff */
[----:B--2---:R-:W-:-:S04]  /*aba0*/  IADD3 R8, R18, -0x80, R3 ;  /* 0xffffff8012087810 */ /* 0x004fc80007ffe003 */
        /* <DEDUP_REMOVED lines=13> */
[----:B------:R-:W4:Y:S01]  /*ac80*/  @P0 LDC R15, c[0x0][0xbf0] ;  /* 0x0002fc00ff0f0b82 */ /* 0x000f220000000800 */
[----:B------:R-:W-:-:S04]  /*ac90*/  IMAD.WIDE.U32 R2, R185, UR4, R2 ;  /* 0x00000004b9027c25 */ /* 0x000fc8000f8e0002 */
[----:B--2---:R-:W-:-:S05]  /*aca0*/  @P0 IMAD.HI.U32 R4, R8, R13, RZ ;  /* 0x0000000d08040227 */ /* 0x004fca00078e00ff */
[----:B----4-:R-:W-:Y:S01]  /*acb0*/  @P0 SHF.R.U32.HI R5, RZ, R15, R4 ;  /* 0x0000000fff050219 */ /* 0x010fe20000011604 */
        /* <DEDUP_REMOVED lines=18> */
.L_x_2497:
[----:B------:R-:W-:Y:S05]  /*ade0*/  BSYNC B1 ;  /* 0x0000000000017941 */ /* 0x000fea0003800000 */
.L_x_2496:
[----:B------:R-:W-:Y:S01]  /*adf0*/  ULDC.64 UR4, c[0x0][0xaa0] ;  /* 0x0002a80000047ab9 */ /* 0x000fe20000000a00 */
[----:B------:R-:W-:Y:S01]  /*ae00*/  IMAD R7, R187, 0x20, R190 ;  /* 0x00000020bb077824 */ /* 0x000fe200078e02be */
[----:B------:R-:W-:Y:S01]  /*ae10*/  BSSY B1, `(.L_x_2498) ;  /* 0x0000037000017945 */ /* 0x000fe20003800000 */
[----:B--2---:R-:W-:Y:S02]  /*ae20*/  IMAD R3, R11, UR4, RZ ;  /* 0x000000040b037c24 */ /* 0x004fe4000f8e02ff */
[----:B------:R-:W-:Y:S02]  /*ae30*/  IMAD.IADD R9, R18, 0x1, R7 ;  /* 0x0000000112097824 */ /* 0x000fe400078e0207 */
[C---:B------:R-:W-:Y:S02]  /*ae40*/  IMAD R5, R6.reuse, UR5, R3 ;  /* 0x0000000506057c24 */ /* 0x040fe4000f8e0203 */
[----:B------:R-:W-:Y:S01]  /*ae50*/  IMAD.WIDE.U32 R2, R6, UR4, RZ ;  /* 0x0000000406027c25 */ /* 0x000fe2000f8e00ff */
[----:B------:R-:W-:-:S03]  /*ae60*/  ULDC.64 UR4, c[0x0][0xae8] ;  /* 0x0002ba0000047ab9 */ /* 0x000fc60000000a00 */
[----:B------:R-:W-:Y:S02]  /*ae70*/  IMAD.IADD R3, R3, 0x1, R5 ;  /* 0x0000000103037824 */ /* 0x000fe400078e0205 */
[----:B------:R-:W-:Y:S02]  /*ae80*/  IMAD R7, R10, UR4, RZ ;  /* 0x000000040a077c24 */ /* 0x000fe4000f8e02ff */
[----:B0-----:R-:W-:-:S04]  /*ae90*/  @P2 IMAD.HI.U32 R4, R9, R12, RZ ;  /* 0x0000000c09042227 */ /* 0x001fc800078e00ff */
        /* <DEDUP_REMOVED lines=27> */
[----:B------:R-:W-:Y:S01]  /*b050*/  IMAD.IADD R3, R3, 0x1, R5 ;  /* 0x0000000103037824 */ /* 0x000fe200078e0205 */
[----:B------:R-:W-:Y:S01]  /*b060*/  LEA R4, P3, R2, UR4, 0x1 ;  /* 0x0000000402047c11 */ /* 0x000fe2000f8608ff */
[----:B------:R-:W-:-:S03]  /*b070*/  VIADD R0, R18, 0x20 ;  /* 0x0000002012007836 */ /* 0x000fc60000000000 */
[----:B------:R-:W-:Y:S01]  /*b080*/  LEA.HI.X R5, R2, UR5, R3, 0x1, P3 ;  /* 0x0000000502057c11 */ /* 0x000fe200098f0c03 */
[----:B------:R0:W2:Y:S01]  /*b090*/  SHFL.IDX PT, R7, R4, RZ, 0x181f ;  /* 0x00181fff04077589 */ /* 0x0000a200000e0000 */
[-C--:B------:R-:W-:Y:S01]  /*b0a0*/  ISETP.GE.AND P1, PT, R0, R17.reuse, PT ;  /* 0x000000110000720c */ /* 0x080fe20003f26270 */
[----:B------:R-:W-:Y:S02]  /*b0b0*/  VIADD R0, R18, 0x40 ;  /* 0x0000004012007836 */ /* 0x000fe40000000000 */
[----:B------:R0:W3:Y:S03]  /*b0c0*/  SHFL.IDX PT, R3, R5, RZ, 0x181f ;  /* 0x00181fff05037589 */ /* 0x0000e600000e0000 */
[----:B------:R-:W-:Y:S01]  /*b0d0*/  ISETP.GE.AND P0, PT, R0, R17, PT ;  /* 0x000000110000720c */ /* 0x000fe20003f06270 */
[----:B------:R-:W-:-:S12]  /*b0e0*/  @P2 BRA `(.L_x_2499) ;  /* 0x0000000000242947 */ /* 0x000fd80003800000 */
[----:B------:R-:W-:Y:S02]  /*b0f0*/  ULDC UR4, c[0x0][0xac8] ;  /* 0x0002b20000047ab9 */ /* 0x000fe40000000800 */
[----:B------:R-:W-:Y:S02]  /*b100*/  ISETP.GE.AND P4, PT, R22, UR4, PT ;  /* 0x0000000416007c0c */ /* 0x000fe4000bf86270 */
[----:B------:R-:W-:-:S11]  /*b110*/  ISETP.GE.AND P5, PT, R186, UR4, PT ;  /* 0x00000004ba007c0c */ /* 0x000fd6000bfa6270 */
[-C--:B--2---:R-:W-:Y:S02]  /*b120*/  @!P4 LEA R6, P2, R22, R7.reuse, 0x1 ;  /* 0x000000071606c211 */ /* 0x084fe400078408ff */
[----:B------:R-:W-:Y:S02]  /*b130*/  @!P5 LEA R2, P3, R186, R7, 0x1 ;  /* 0x00000007ba02d211 */ /* 0x000fe400078608ff */
[-C--:B---3--:R-:W-:Y:S02]  /*b140*/  @!P4 LEA.HI.X R7, R22, R3.reuse, R197, 0x1, P2 ;  /* 0x000000031607c211 */ /* 0x088fe400010f0cc5 */
[----:B------:R-:W-:-:S03]  /*b150*/  @!P5 LEA.HI.X R3, R186, R3, R196, 0x1, P3 ;  /* 0x00000003ba03d211 */ /* 0x000fc600018f0cc4 */
[----:B------:R4:W-:Y:S04]  /*b160*/  @!P4 ST.E.128 desc[UR56][R6.64], RZ ;  /* 0x000000ff0600c985 */ /* 0x0009e8000c101d38 */
[----:B------:R4:W-:Y:S02]  /*b170*/  @!P5 ST.E.128 desc[UR56][R2.64], RZ ;  /* 0x000000ff0200d985 */ /* 0x0009e4000c101d38 */
.L_x_2499:
[----:B------:R-:W-:Y:S05]  /*b180*/  BSYNC B1 ;  /* 0x0000000000017941 */ /* 0x000fea0003800000 */
.L_x_2498:
[----:B---34-:R3:W4:Y:S01]  /*b190*/  SHFL.IDX PT, R3, R5, 0x1, 0x181f ;  /* 0x00381f0005037f89 */ /* 0x01872200000e0000 */
[----:B------:R-:W-:Y:S03]  /*b1a0*/  BSSY B1, `(.L_x_2500) ;  /* 0x000000c000017945 */ /* 0x000fe60003800000 */
[----:B--2---:R3:W2:Y:S01]  /*b1b0*/  SHFL.IDX PT, R7, R4, 0x1, 0x181f ;  /* 0x00381f0004077f89 */ /* 0x0046a200000e0000 */
[----:B------:R-:W-:Y:S05]  /*b1c0*/  @P1 BRA `(.L_x_2501) ;  /* 0x0000000000241947 */ /* 0x000fea0003800000 */
[----:B------:R-:W-:Y:S02]  /*b1d0*/  ULDC UR4, c[0x0][0xac8] ;  /* 0x0002b20000047ab9 */ /* 0x000fe40000000800 */
[----:B------:R-:W-:Y:S02]  /*b1e0*/  ISETP.GE.AND P3, PT, R22, UR4, PT ;  /* 0x0000000416007c0c */ /* 0x000fe4000bf66270 */
[----:B------:R-:W-:-:S11]  /*b1f0*/  ISETP.GE.AND P4, PT, R186, UR4, PT ;  /* 0x00000004ba007c0c */ /* 0x000fd6000bf86270 */
[-C--:B--2---:R-:W-:Y:S02]  /*b200*/  @!P3 LEA R6, P1, R22, R7.reuse, 0x1 ;  /* 0x000000071606b211 */ /* 0x084fe400078208ff */
[----:B------:R-:W-:Y:S02]  /*b210*/  @!P4 LEA R2, P2, R186, R7, 0x1 ;  /* 0x00000007ba02c211 */ /* 0x000fe400078408ff */
[-C--:B----4-:R-:W-:Y:S02]  /*b220*/  @!P3 LEA.HI.X R7, R22, R3.reuse, R197, 0x1, P1 ;  /* 0x000000031607b211 */ /* 0x090fe400008f0cc5 */
[----:B------:R-:W-:-:S03]  /*b230*/  @!P4 LEA.HI.X R3, R186, R3, R196, 0x1, P2 ;  /* 0x00000003ba03c211 */ /* 0x000fc600010f0cc4 */
[----:B------:R2:W-:Y:S04]  /*b240*/  @!P3 ST.E.128 desc[UR56][R6.64], RZ ;  /* 0x000000ff0600b985 */ /* 0x0005e8000c101d38 */
[----:B------:R2:W-:Y:S02]  /*b250*/  @!P4 ST.E.128 desc[UR56][R2.64], RZ ;  /* 0x000000ff0200c985 */ /* 0x0005e4000c101d38 */
.L_x_2501:
[----:B------:R-:W-:Y:S05]  /*b260*/  BSYNC B1 ;  /* 0x0000000000017941 */ /* 0x000fea0003800000 */
.L_x_2500:
[----:B--2-4-:R2:W4:Y:S01]  /*b270*/  SHFL.IDX PT, R3, R5, 0x2, 0x181f ;  /* 0x00581f0005037f89 */ /* 0x01452200000e0000 */
[----:B------:R-:W-:Y:S03]  /*b280*/  BSSY B1, `(.L_x_2502) ;  /* 0x000000c000017945 */ /* 0x000fe60003800000 */
[----:B------:R2:W0:Y:S01]  /*b290*/  SHFL.IDX PT, R7, R4, 0x2, 0x181f ;  /* 0x00581f0004077f89 */ /* 0x00042200000e0000 */
[----:B------:R-:W-:Y:S05]  /*b2a0*/  @P0 BRA `(.L_x_2503) ;  /* 0x0000000000240947 */ /* 0x000fea0003800000 */
[----:B------:R-:W-:Y:S02]  /*b2b0*/  ULDC UR4, c[0x0][0xac8] ;  /* 0x0002b20000047ab9 */ /* 0x000fe40000000800 */
[----:B------:R-:W-:Y:S02]  /*b2c0*/  ISETP.GE.AND P2, PT, R22, UR4, PT ;  /* 0x0000000416007c0c */ /* 0x000fe4000bf46270 */
[----:B------:R-:W-:-:S11]  /*b2d0*/  ISETP.GE.AND P3, PT, R186, UR4, PT ;  /* 0x00000004ba007c0c */ /* 0x000fd6000bf66270 */
[-C--:B0-----:R-:W-:Y:S02]  /*b2e0*/  @!P2 LEA R6, P0, R22, R7.reuse, 0x1 ;  /* 0x000000071606a211 */ /* 0x081fe400078008ff */
[----:B------:R-:W-:Y:S02]  /*b2f0*/  @!P3 LEA R2, P1, R186, R7, 0x1 ;  /* 0x00000007ba02b211 */ /* 0x000fe400078208ff */
[-C--:B----4-:R-:W-:Y:S02]  /*b300*/  @!P2 LEA.HI.X R7, R22, R3.reuse, R197, 0x1, P0 ;  /* 0x000000031607a211 */ /* 0x090fe400000f0cc5 */
[----:B------:R-:W-:-:S03]  /*b310*/  @!P3 LEA.HI.X R3, R186, R3, R196, 0x1, P1 ;  /* 0x00000003ba03b211 */ /* 0x000fc600008f0cc4 */
[----:B------:R0:W-:Y:S04]  /*b320*/  @!P2 ST.E.128 desc[UR56][R6.64], RZ ;  /* 0x000000ff0600a985 */ /* 0x0001e8000c101d38 */
[----:B------:R0:W-:Y:S02]  /*b330*/  @!P3 ST.E.128 desc[UR56][R2.64], RZ ;  /* 0x000000ff0200b985 */ /* 0x0001e4000c101d38 */
.L_x_2503:
[----:B------:R-:W-:Y:S05]  /*b340*/  BSYNC B1 ;  /* 0x0000000000017941 */ /* 0x000fea0003800000 */
.L_x_2502:
[----:B------:R-:W-:Y:S01]  /*b350*/  VIADD R0, R18, 0x60 ;  /* 0x0000006012007836 */ /* 0x000fe20000000000 */
[----:B0-23--:R-:W0:Y:S04]  /*b360*/  SHFL.IDX PT, R5, R5, 0x3, 0x181f ;  /* 0x00781f0005057f89 */ /* 0x00de2800000e0000 */
[----:B------:R-:W-:Y:S01]  /*b370*/  ISETP.GE.AND P0, PT, R0, R17, PT ;  /* 0x000000110000720c */ /* 0x000fe20003f06270 */
[----:B----4-:R2:W3:-:S12]  /*b380*/  SHFL.IDX PT, R3, R4, 0x3, 0x181f ;  /* 0x00781f0004037f89 */ /* 0x0104d800000e0000 */
[----:B--2---:R-:W-:Y:S05]  /*b390*/  @P0 BRA `(.L_x_2494) ;  /* 0x0000000000240947 */ /* 0x004fea0003800000 */
[----:B------:R-:W-:Y:S02]  /*b3a0*/  ULDC UR4, c[0x0][0xac8] ;  /* 0x0002b20000047ab9 */ /* 0x000fe40000000800 */
[----:B------:R-:W-:Y:S02]  /*b3b0*/  ISETP.GE.AND P2, PT, R22, UR4, PT ;  /* 0x0000000416007c0c */ /* 0x000fe4000bf46270 */
[----:B------:R-:W-:-:S11]  /*b3c0*/  ISETP.GE.AND P3, PT, R186, UR4, PT ;  /* 0x00000004ba007c0c */ /* 0x000fd6000bf66270 */
[-C--:B---3--:R-:W-:Y:S02]  /*b3d0*/  @!P2 LEA R6, P0, R22, R3.reuse, 0x1 ;  /* 0x000000031606a211 */ /* 0x088fe400078008ff */
[----:B------:R-:W-:Y:S02]  /*b3e0*/  @!P3 LEA R2, P1, R186, R3, 0x1 ;  /* 0x00000003ba02b211 */ /* 0x000fe400078208ff */
[-C--:B0-----:R-:W-:Y:S02]  /*b3f0*/  @!P2 LEA.HI.X R7, R22, R5.reuse, R197, 0x1, P0 ;  /* 0x000000051607a211 */ /* 0x081fe400000f0cc5 */
[----:B------:R-:W-:-:S03]  /*b400*/  @!P3 LEA.HI.X R3, R186, R5, R196, 0x1, P1 ;  /* 0x00000005ba03b211 */ /* 0x000fc600008f0cc4 */
[----:B------:R0:W-:Y:S04]  /*b410*/  @!P2 ST.E.128 desc[UR56][R6.64], RZ ;  /* 0x000000ff0600a985 */ /* 0x0001e8000c101d38 */
[----:B------:R0:W-:Y:S02]  /*b420*/  @!P3 ST.E.128 desc[UR56][R2.64], RZ ;  /* 0x000000ff0200b985 */ /* 0x0001e4000c101d38 */
.L_x_2494:
[----:B------:R-:W-:Y:S05]  /*b430*/  BSYNC B0 ;  /* 0x0000000000007941 */ /* 0x000fea0003800000 */
.L_x_2485:
[----:B------:R-:W-:Y:S02]  /*b440*/  ULDC UR4, c[0x0][0xc3c] ;  /* 0x00030f0000047ab9 */ /* 0x000fe40000000800 */
[----:B-1----:R-:W-:-:S13]  /*b450*/  ISETP.GE.AND P0, PT, R47, UR4, PT ;  /* 0x000000042f007c0c */ /* 0x002fda000bf06270 */
[----:B------:R-:W-:Y:S05]  /*b460*/  @!P0 BRA `(.L_x_2504) ;  /* 0xffffff5800508947 */ /* 0x000fea000383ffff */
[----:B------:R-:W-:Y:S05]  /*b470*/  EXIT ;  /* 0x000000000000794d */ /* 0x000fea0003800000 */
.L_x_2449:
[----:B------:R-:W-:-:S08]  /*b480*/  NOP ;  /* 0x0000000000007918 */ /* 0x000fd00000000000 */
[----:B0-----:R-:W0:-:S00]  /*b490*/  USETMAXREG.DEALLOC.CTAPOOL 0x18 ;  /* 0x00000018000079c8 */ /* 0x001e0000080e0500 */
[----:B0-----:R-:W-:Y:S01]  /*b4a0*/  LOP3.LUT R0, R0, 0x3, RZ, 0xc0, !PT ;  /* 0x0000000300007812 */ /* 0x001fe200078ec0ff */
[----:B------:R-:W-:-:S05]  /*b4b0*/  IMAD.MOV.U32 R5, RZ, RZ, RZ ;  /* 0x000000ffff057224 */ /* 0x000fca00078e00ff */
[----:B------:R-:W0:Y:S02]  /*b4c0*/  SHFL.IDX PT, R0, R0, RZ, 0x1f ;  /* 0x00001fff00007589 */ /* 0x000e2400000e0000 */
[----:B0-----:R-:W-:-:S04]  /*b4d0*/  ISETP.NE.AND P0, PT, R0, RZ, PT ;  /* 0x000000ff0000720c */ /* 0x001fc80003f05270 */
[----:B------:R-:W-:-:S05]  /*b4e0*/  P2R R0, PR, RZ, 0x1 ;  /* 0x00000001ff007803 */ /* 0x000fca0000000000 */
[----:B------:R0:W-:Y:S04]  /*b4f0*/  STL [R1+0x50], R0 ;  /* 0x0000500001007387 */ /* 0x0001e80000100800 */
        /* <DEDUP_REMOVED lines=8> */
.L_x_2505:
[----:B0-----:R-:W0:Y:S01]  /*b580*/  S2R R0, SR_TID.X ;  /* 0x0000000000007919 */ /* 0x001e220000002100 */
[----:B------:R-:W-:Y:S01]  /*b590*/  ULDC UR4, c[0x0][0xc3c] ;  /* 0x00030f0000047ab9 */ /* 0x000fe20000000800 */
[----:B------:R-:W1:Y:S01]  /*b5a0*/  S2UR UR6, SR_CTAID.X ;  /* 0x00000000000679c3 */ /* 0x000e620000002500 */
        /* <DEDUP_REMOVED lines=39> */
.L_x_2511:
        /* <DEDUP_REMOVED lines=12> */
.L_x_2510:
[----:B------:R-:W-:Y:S05]  /*b8e0*/  BSYNC B0 ;  /* 0x0000000000007941 */ /* 0x000fea0003800000 */
.L_x_2509:
        /* <DEDUP_REMOVED lines=21> */
.L_x_2507:
        /* <DEDUP_REMOVED lines=20> */
.L_x_2512:
        /* <DEDUP_REMOVED lines=57> */
.L_x_2508:
[----:B------:R-:W-:Y:S02]  /*bf10*/  IMAD.MOV.U32 R17, RZ, RZ, RZ ;  /* 0x000000ffff117224 */ /* 0x000fe400078e00ff */
[----:B------:R-:W-:Y:S02]  /*bf20*/  IMAD.U32 R16, RZ, RZ, UR6 ;  /* 0x00000006ff107e24 */ /* 0x000fe4000f8e00ff */
[----:B------:R-:W-:-:S07]  /*bf30*/  IMAD.MOV.U32 R18, RZ, RZ, RZ ;  /* 0x000000ffff127224 */ /* 0x000fce00078e00ff */
.L_x_2513:
[----:B------:R-:W-:-:S13]  /*bf40*/  ISETP.NE.AND P0, PT, R0, RZ, PT ;  /* 0x000000ff0000720c */ /* 0x000fda0003f05270 */
[----:B------:R-:W1:Y:S01]  /*bf50*/  @!P0 S2R R3, SR_CgaCtaId ;  /* 0x0000000000038919 */ /* 0x000e620000008800 */
[----:B------:R-:W-:-:S04]  /*bf60*/  @!P0 MOV R0, 0x400 ;  /* 0x0000040000008802 */ /* 0x000fc80000000f00 */
[----:B-1----:R-:W-:-:S05]  /*bf70*/  @!P0 LEA R0, R3, R0, 0x18 ;  /* 0x0000000003008211 */ /* 0x002fca00078ec0ff */
[----:B------:R1:W-:Y:S01]  /*bf80*/  @!P0 STS.128 [R0+0x348d0], R16 ;  /* 0x0348d01000008388 */ /* 0x0003e20000000c00 */
[----:B------:R-:W-:Y:S06]  /*bf90*/  BAR.ARV 0x5, 0x180 ;  /* 0x0146000000007b1d */ /* 0x000fec0000002000 */
.L_x_2506:
[----:B01----:R-:W-:Y:S01]  /*bfa0*/  IMAD.MOV.U32 R0, RZ, RZ, 0x1 ;  /* 0x00000001ff007424 */ /* 0x003fe200078e00ff */
[----:B------:R0:W-:Y:S01]  /*bfb0*/  STL [R1+0x48], RZ ;  /* 0x000048ff01007387 */ /* 0x0001e20000100800 */
[----:B------:R-:W-:Y:S02]  /*bfc0*/  ULDC UR4, c[0x0][0xc3c] ;  /* 0x00030f0000047ab9 */ /* 0x000fe40000000800 */
[----:B--2---:R-:W-:Y:S01]  /*bfd0*/  ISETP.GE.AND P0, PT, R19, UR4, PT ;  /* 0x0000000413007c0c */ /* 0x004fe2000bf06270 */
        /* <DEDUP_REMOVED lines=30> */
.L_x_2616:
[----:B0-----:R-:W0:Y:S02]  /*c1c0*/  LDC.64 R2, c[0x0][0xc88] ;  /* 0x00032200ff027b82 */ /* 0x001e240000000a00 */
[----:B0-----:R-:W-:-:S05]  /*c1d0*/  IMAD.WIDE R2, R19, 0x4, R2 ;  /* 0x0000000413027825 */ /* 0x001fca00078e0202 */
[----:B--2---:R-:W2:Y:S01]  /*c1e0*/  LDG.E R12, desc[UR56][R2.64] ;  /* 0x00000038020c7981 */ /* 0x004ea2000c1e1900 */
[----:B------:R-:W-:Y:S05]  /*c1f0*/  YIELD ;  /* 0x0000000000007946 */ /* 0x000fea0003800000 */
[----:B------:R-:W-:Y:S01]  /*c200*/  ULDC.64 UR4, c[0x0][0xa28] ;  /* 0x00028a0000047ab9 */ /* 0x000fe20000000a00 */
[----:B------:R-:W-:Y:S01]  /*c210*/  IMAD.MOV.U32 R0, RZ, RZ, RZ ;  /* 0x000000ffff007224 */ /* 0x000fe200078e00ff */
[----:B------:R-:W-:Y:S01]  /*c220*/  ISETP.NE.U32.AND P0, PT, RZ, UR4, PT ;  /* 0x00000004ff007c0c */ /* 0x000fe2000bf05070 */
[----:B------:R-:W-:Y:S01]  /*c230*/  IMAD.MOV.U32 R6, RZ, RZ, RZ ;  /* 0x000000ffff067224 */ /* 0x000fe200078e00ff */
[----:B------:R-:W-:Y:S01]  /*c240*/  ULDC.64 UR8, c[0x0][0xa18] ;  /* 0x0002860000087ab9 */ /* 0x000fe20000000a00 */
[----:B------:R-:W-:Y:S01]  /*c250*/  ULDC.64 UR6, c[0x0][0xa08] ;  /* 0x0002820000067ab9 */ /* 0x000fe20000000a00 */
[----:B------:R-:W-:-:S02]  /*c260*/  ISETP.NE.AND.EX P0, PT, RZ, UR5, PT, P0 ;  /* 0x00000005ff007c0c */ /* 0x000fc4000bf05300 */
        /* <DEDUP_REMOVED lines=45> */
.L_x_2515:
[----:B------:R-:W-:Y:S01]  /*c540*/  IMAD.MOV.U32 R2, RZ, RZ, R12 ;  /* 0x000000ffff027224 */ /* 0x000fe200078e000c */
[----:B------:R-:W-:Y:S01]  /*c550*/  ULDC.64 UR4, c[0x0][0xa20] ;  /* 0x0002880000047ab9 */ /* 0x000fe20000000a00 */
[----:B-----5:R-:W-:Y:S01]  /*c560*/  IMAD.IADD R3, R8, 0x1, R0 ;  /* 0x0000000108037824 */ /* 0x020fe200078e0200 */
[----:B------:R-:W-:Y:S02]  /*c570*/  ISETP.NE.U32.AND P1, PT, RZ, UR4, PT ;  /* 0x00000004ff007c0c */ /* 0x000fe4000bf25070 */
[----:B------:R2:W-:Y:S02]  /*c580*/  STL [R1+0x10], R2 ;  /* 0x0000100201007387 */ /* 0x0005e40000100800 */
[----:B------:R-:W-:Y:S02]  /*c590*/  ISETP.NE.AND.EX P1, PT, RZ, UR5, PT, P1 ;  /* 0x00000005ff007c0c */ /* 0x000fe4000bf25310 */
[----:B------:R2:W-:Y:S11]  /*c5a0*/  STL [R1+0x18], R3 ;  /* 0x0000180301007387 */ /* 0x0005f60000100800 */
[----:B--2---:R-:W-:Y:S05]  /*c5b0*/  @!P1 BRA `(.L_x_2516) ;  /* 0x0000000000109947 */ /* 0x004fea0003800000 */
[----:B------:R-:W-:-:S04]  /*c5c0*/  IADD3 R6, P0, R11, UR4, RZ ;  /* 0x000000040b067c10 */ /* 0x000fc8000ff1e0ff */
[----:B------:R-:W-:-:S05]  /*c5d0*/  IADD3.X R7, R10, UR5, RZ, P0, !PT ;  /* 0x000000050a077c10 */ /* 0x000fca00087fe4ff */
[----:B------:R2:W5:Y:S01]  /*c5e0*/  LDG.E R6, desc[UR56][R6.64] ;  /* 0x0000003806067981 */ /* 0x000562000c1e1900 */
[----:B------:R-:W-:Y:S05]  /*c5f0*/  BRA `(.L_x_2517) ;  /* 0x0000000000107947 */ /* 0x000fea0003800000 */
.L_x_2516:
[----:B------:R-:W-:Y:S05]  /*c600*/  @!P0 BRA `(.L_x_2517) ;  /* 0x00000000000c8947 */ /* 0x000fea0003800000 */
[----:B------:R-:W2:Y:S04]  /*c610*/  LDG.E R6, desc[UR56][R4.64] ;  /* 0x0000003804067981 */ /* 0x000ea8000c1e1900 */
[----:B------:R-:W2:Y:S02]  /*c620*/  LDG.E R4, desc[UR56][R4.64+0x4] ;  /* 0x0000043804047981 */ /* 0x000ea4000c1e1900 */
[----:B--2---:R-:W-:-:S07]  /*c630*/  IMAD.IADD R6, R4, 0x1, -R6 ;  /* 0x0000000104067824 */ /* 0x004fce00078e0a06 */
.L_x_2517:
[----:B-----5:R-:W-:Y:S01]  /*c640*/  IMAD.IADD R6, R6, 0x1, -R0 ;  /* 0x0000000106067824 */ /* 0x020fe200078e0a00 */
[----:B------:R-:W-:Y:S01]  /*c650*/  BSSY B7, `(.L_x_2518) ;  /* 0x000043b000077945 */ /* 0x000fe20003800000 */
[----:B------:R-:W3:Y:S02]  /*c660*/  LDC R0, c[0x0][0x448] ;  /* 0x00011200ff007b82 */ /* 0x000ee40000000800 */
[----:B---3--:R-:W-:Y:S01]  /*c670*/  ISETP.NE.AND P0, PT, R0, 0x1, PT ;  /* 0x000000010000780c */ /* 0x008fe20003f05270 */
[----:B------:R-:W-:-:S04]  /*c680*/  IMAD.SHL.U32 R0, R17, 0x80, RZ ;  /* 0x0000008011007824 */ /* 0x000fc800078e00ff */
[----:B------:R-:W-:-:S08]  /*c690*/  VIADD R0, R0, 0x7f ;  /* 0x0000007f00007836 */ /* 0x000fd00000000000 */
[----:B------:R-:W3:Y:S08]  /*c6a0*/  @P0 LDC R2, c[0x0][0x44c] ;  /* 0x00011300ff020b82 */ /* 0x000ef00000000800 */
[----:B------:R-:W4:Y:S01]  /*c6b0*/  @P0 LDC R3, c[0x0][0x450] ;  /* 0x00011400ff030b82 */ /* 0x000f220000000800 */
[----:B---3--:R-:W-:-:S05]  /*c6c0*/  @P0 IMAD.HI.U32 R2, R0, R2, RZ ;  /* 0x0000000200020227 */ /* 0x008fca00078e00ff */
[----:B----4-:R-:W-:Y:S02]  /*c6d0*/  @P0 SHF.R.U32.HI R0, RZ, R3, R2 ;  /* 0x00000003ff000219 */ /* 0x010fe40000011602 */
[C---:B------:R-:W-:Y:S01]  /*c6e0*/  IADD3 R2, R6.reuse, 0x80, -R9 ;  /* 0x0000008006027810 */ /* 0x040fe20007ffe809 */
[----:B------:R-:W-:-:S04]  /*c6f0*/  VIADD R6, R6, 0x7f ;  /* 0x0000007f06067836 */ /* 0x000fc80000000000 */
[----:B------:R-:W-:Y:S01]  /*c700*/  IMAD.IADD R0, R2, 0x1, R0 ;  /* 0x0000000102007824 */ /* 0x000fe200078e0200 */
[----:B------:R-:W-:-:S04]  /*c710*/  SHF.R.S32.HI R2, RZ, 0x1f, R6 ;  /* 0x0000001fff027819 */ /* 0x000fc80000011406 */
[----:B------:R-:W-:Y:S02]  /*c720*/  SHF.R.S32.HI R3, RZ, 0x1f, R0 ;  /* 0x0000001fff037819 */ /* 0x000fe40000011400 */
[----:B------:R-:W-:Y:S02]  /*c730*/  LEA.HI R2, R2, R6, RZ, 0x7 ;  /* 0x0000000602027211 */ /* 0x000fe400078f38ff */
[----:B------:R-:W-:Y:S02]  /*c740*/  LEA.HI R3, R3, R0, RZ, 0x7 ;  /* 0x0000000003037211 */ /* 0x000fe400078f38ff */
[----:B------:R-:W-:Y:S02]  /*c750*/  SHF.R.S32.HI R2, RZ, 0x7, R2 ;  /* 0x00000007ff027819 */ /* 0x000fe40000011402 */
[----:B------:R-:W-:-:S04]  /*c760*/  SHF.R.S32.HI R3, RZ, 0x7, R3 ;  /* 0x00000007ff037819 */ /* 0x000fc80000011403 */
[----:B------:R-:W-:-:S04]  /*c770*/  VIMNMX R4, R2, R3, PT ;  /* 0x0000000302047248 */ /* 0x000fc80003fe0100 */
[----:B------:R-:W-:Y:S01]  /*c780*/  ISETP.GT.AND P0, PT, R4, RZ, PT ;  /* 0x000000ff0400720c */ /* 0x000fe20003f04270 */
[----:B------:R3:W-:-:S12]  /*c790*/  STL [R1+0x2c], R4 ;  /* 0x00002c0401007387 */ /* 0x0007d80000100800 */
[----:B---3--:R-:W-:Y:S05]  /*c7a0*/  @P0 BRA `(.L_x_2519) ;  /* 0x0000000000440947 */ /* 0x008fea0003800000 */
[----:B------:R-:W3:Y:S02]  /*c7b0*/  S2R R4, SR_TID.X ;  /* 0x0000000000047919 */ /* 0x000ee40000002100 */
[----:B---3--:R-:W-:-:S04]  /*c7c0*/  LOP3.LUT R4, R4, 0x7f, RZ, 0xc0, !PT ;  /* 0x0000007f04047812 */ /* 0x008fc800078ec0ff */
[----:B------:R-:W-:-:S13]  /*c7d0*/  ISETP.NE.AND P0, PT, R4, RZ, PT ;  /* 0x000000ff0400720c */ /* 0x000fda0003f05270 */
[----:B------:R-:W-:Y:S05]  /*c7e0*/  @P0 BRA `(.L_x_2520) ;  /* 0x0000004000840947 */ /* 0x000fea0003800000 */
[----:B------:R-:W3:Y:S01]  /*c7f0*/  S2R R3, SR_LANEID ;  /* 0x0000000000037919 */ /* 0x000ee20000000000 */
[----:B------:R-:W-:Y:S02]  /*c800*/  VOTEU.ANY UR4, UPT, PT ;  /* 0x0000000000047886 */ /* 0x000fe400038e0100 */
[----:B------:R-:W3:Y:S08]  /*c810*/  FLO.U32 R0, UR4 ;  /* 0x0000000400007d00 */ /* 0x000ef000080e0000 */
[----:B------:R-:W4:Y:S01]  /*c820*/  POPC R5, UR4 ;  /* 0x0000000400057d09 */ /* 0x000f220008000000 */
[----:B---3--:R-:W-:-:S02]  /*c830*/  ISETP.EQ.U32.AND P0, PT, R0, R3, PT ;  /* 0x000000030000720c */ /* 0x008fc40003f02070 */
[----:B------:R-:W4:Y:S11]  /*c840*/  LDC.64 R2, c[0x0][0xc60] ;  /* 0x00031800ff027b82 */ /* 0x000f360000000a00 */
[----:B----4-:R-:W3:Y:S01]  /*c850*/  @P0 ATOMG.E.ADD.STRONG.GPU PT, R3, desc[UR56][R2.64], R5 ;  /* 0x00000005020309a8 */ /* 0x010ee200081ee1f8 */
[----:B------:R-:W4:Y:S02]  /*c860*/  S2R R4, SR_LTMASK ;  /* 0x0000000000047919 */ /* 0x000f240000003900 */
[----:B----4-:R-:W-:-:S04]  /*c870*/  LOP3.LUT R4, R4, UR4, RZ, 0xc0, !PT ;  /* 0x0000000404047c12 */ /* 0x010fc8000f8ec0ff */
[----:B--2---:R-:W2:Y:S01]  /*c880*/  POPC R7, R4 ;  /* 0x0000000400077309 */ /* 0x004ea20000000000 */
[----:B---3--:R-:W2:Y:S02]  /*c890*/  SHFL.IDX PT, R0, R3, R0, 0x1f ;  /* 0x00001f0003007589 */ /* 0x008ea400000e0000 */
[----:B--2---:R-:W-:Y:S01]  /*c8a0*/  IADD3 R16, R0, UR36, R7 ;  /* 0x0000002400107c10 */ /* 0x004fe2000fffe007 */
[----:B------:R-:W-:Y:S06]  /*c8b0*/  BRA `(.L_x_2520) ;  /* 0x0000004000507947 */ /* 0x000fec0003800000 */
.L_x_2519:
[----:B------:R-:W3:Y:S01]  /*c8c0*/  LDL R0, [R1+0x4] ;  /* 0x0000040001007983 */ /* 0x000ee20000100800 */
        /* <DEDUP_REMOVED lines=20> */
.L_x_2522:
[----:B------:R-:W-:Y:S05]  /*ca10*/  BSYNC B6 ;  /* 0x0000000000067941 */ /* 0x000fea0003800000 */
.L_x_2521:
        /* <DEDUP_REMOVED lines=21> */
.L_x_2525:
        /* <DEDUP_REMOVED lines=16> */
.L_x_2524:
[----:B------:R-:W-:Y:S05]  /*cc70*/  BSYNC B6 ;  /* 0x0000000000067941 */ /* 0x000fea0003800000 */
.L_x_2523:
[----:B------:R-:W3:Y:S01]  /*cc80*/  LDL.LU R2, [R1] ;  /* 0x0000000001027983 */ /* 0x000ee20000300800 */
[----:B------:R-:W-:-:S03]  /*cc90*/  ULDC.64 UR4, c[0x0][0x9f8] ;  /* 0x00027e0000047ab9 */ /* 0x000fc60000000a00 */
[----:B------:R-:W4:Y:S04]  /*cca0*/  LDL.LU R4, [R1+0xc] ;  /* 0x00000c0001047983 */ /* 0x000f280000300800 */
[----:B--2---:R-:W2:Y:S01]  /*ccb0*/  LDL R7, [R1+0x10] ;  /* 0x0000100001077983 */ /* 0x004ea20000100800 */
[----:B------:R-:W-:-:S03]  /*ccc0*/  ISETP.NE.U32.AND P0, PT, RZ, UR4, PT ;  /* 0x00000004ff007c0c */ /* 0x000fc6000bf05070 */
[----:B------:R-:W5:Y:S01]  /*ccd0*/  LDL R0, [R1+0x2c] ;  /* 0x00002c0001007983 */ /* 0x000f620000100800 */
[----:B------:R-:W-:-:S13]  /*cce0*/  ISETP.NE.AND.EX P0, PT, RZ, UR5, PT, P0 ;  /* 0x00000005ff007c0c */ /* 0x000fda000bf05300 */
[----:B---3--:R-:W-:-:S04]  /*ccf0*/  @P0 IADD3 R2, P1, R2, UR4, RZ ;  /* 0x0000000402020c10 */ /* 0x008fc8000ff3e0ff */
[----:B----4-:R-:W-:Y:S01]  /*cd00*/  @P0 IADD3.X R3, R4, UR5, RZ, P1, !PT ;  /* 0x0000000504030c10 */ /* 0x010fe20008ffe4ff */
[----:B------:R-:W-:-:S04]  /*cd10*/  ULDC.64 UR4, c[0x0][0xa08] ;  /* 0x0002820000047ab9 */ /* 0x000fc80000000a00 */
[----:B--2---:R2:W3:Y:S02]  /*cd20*/  @P0 LDG.E R7, desc[UR56][R2.64] ;  /* 0x0000003802070981 */ /* 0x0044e4000c1e1900 */
[----:B--2---:R-:W2:Y:S01]  /*cd30*/  LDC.64 R2, c[0x0][0x418] ;  /* 0x00010600ff027b82 */ /* 0x004ea20000000a00 */
[----:B-----5:R-:W-:Y:S01]  /*cd40*/  VIADD R4, R0, 0xffffffff ;  /* 0xffffffff00047836 */ /* 0x020fe20000000000 */
[----:B---3--:R-:W-:Y:S01]  /*cd50*/  SHF.R.S32.HI R8, RZ, 0x1f, R7 ;  /* 0x0000001fff087819 */ /* 0x008fe20000011407 */
[----:B------:R3:W-:Y:S04]  /*cd60*/  @P0 STL [R1+0x10], R7 ;  /* 0x0000100701000387 */ /* 0x0007e80000100800 */
[----:B------:R3:W-:Y:S01]  /*cd70*/  STL [R1+0x1c], R8 ;  /* 0x00001c0801007387 */ /* 0x0007e20000100800 */
[----:B--2---:R-:W-:Y:S01]  /*cd80*/  LOP3.LUT P0, RZ, R2, UR4, RZ, 0xfc, !PT ;  /* 0x0000000402ff7c12 */ /* 0x004fe2000f80fcff */
[----:B------:R-:W-:-:S03]  /*cd90*/  UMOV UR4, 0xffffffff ;  /* 0xffffffff00047882 */ /* 0x000fc60000000000 */
[----:B------:R-:W-:-:S04]  /*cda0*/  LOP3.LUT P0, RZ, R3, UR5, RZ, 0xfc, P0 ;  /* 0x0000000503ff7c12 */ /* 0x000fc8000800fcff */
[----:B------:R-:W-:Y:S01]  /*cdb0*/  SEL R0, R7, RZ, !P0 ;  /* 0x000000ff07007207 */ /* 0x000fe20004000000 */
[----:B---3--:R-:W-:Y:S08]  /*cdc0*/  BRA.DIV UR4, `(.L_x_2526) ;  /* 0x0000004e04c47947 */ /* 0x008ff0000b800000 */
[----:B------:R-:W2:Y:S02]  /*cdd0*/  S2R R5, SR_TID.X ;  /* 0x0000000000057919 */ /* 0x000ea40000002100 */
[----:B--2---:R-:W-:-:S04]  /*cde0*/  SHF.R.U32.HI R5, RZ, 0x5, R5 ;  /* 0x00000005ff057819 */ /* 0x004fc80000011605 */
[----:B------:R-:W-:-:S05]  /*cdf0*/  LOP3.LUT R5, R5, 0x3, RZ, 0xc0, !PT ;  /* 0x0000000305057812 */ /* 0x000fca00078ec0ff */
[----:B------:R2:W3:Y:S02]  /*ce00*/  SHFL.IDX PT, R14, R5, RZ, 0x1f ;  /* 0x00001fff050e7589 */ /* 0x0004e400000e0000 */
.L_x_2632:
[----:B------:R-:W-:Y:S01]  /*ce10*/  PLOP3.LUT P1, PT, PT, PT, PT, 0x8, 0x0 ;  /* 0x000000000000781c */ /* 0x000fe20003f2e170 */
[----:B------:R4:W-:Y:S01]  /*ce20*/  STL [R1], R0 ;  /* 0x0000000001007387 */ /* 0x0009e20000100800 */
[----:B---3--:R-:W-:-:S03]  /*ce30*/  ISETP.NE.AND P0, PT, R14, RZ, PT ;  /* 0x000000ff0e00720c */ /* 0x008fc60003f05270 */
[----:B------:R3:W-:Y:S01]  /*ce40*/  STL [R1+0xc], R4 ;  /* 0x00000c0401007387 */ /* 0x0007e20000100800 */
[----:B----4-:R-:W-:-:S05]  /*ce50*/  P2R R0, PR, RZ, 0x2 ;  /* 0x00000002ff007803 */ /* 0x010fca0000000000 */
[----:B------:R3:W-:Y:S04]  /*ce60*/  STL [R1+0x20], R0 ;  /* 0x0000200001007387 */ /* 0x0007e80000100800 */
[----:B------:R-:W-:Y:S05]  /*ce70*/  @P0 BRA `(.L_x_2527) ;  /* 0x0000000400480947 */ /* 0x000fea0003800000 */
[----:B------:R-:W-:-:S03]  /*ce80*/  UMOV UR4, 0xffffffff ;  /* 0xffffffff00047882 */ /* 0x000fc60000000000 */
[----:B------:R-:W-:Y:S05]  /*ce90*/  BRA.DIV UR4, `(.L_x_2528) ;  /* 0x0000004e04c47947 */ /* 0x000fea000b800000 */
[----:B------:R-:W-:-:S13]  /*cea0*/  ELECT P6, URZ, PT ;  /* 0x00000000003f782f */ /* 0x000fda00038c0000 */
.L_x_2635:
[----:B------:R-:W-:Y:S05]  /*ceb0*/  @!P6 BRA `(.L_x_2527) ;  /* 0x000000040038e947 */ /* 0x000fea0003800000 */
[----:B------:R-:W-:-:S04]  /*cec0*/  ISETP.NE.U32.AND P0, PT, R2, RZ, PT ;  /* 0x000000ff0200720c */ /* 0x000fc80003f05070 */
[----:B------:R-:W-:-:S13]  /*ced0*/  ISETP.NE.AND.EX P0, PT, R3, RZ, PT, P0 ;  /* 0x000000ff0300720c */ /* 0x000fda0003f05300 */
[----:B------:R-:W-:Y:S05]  /*cee0*/  @!P0 BRA `(.L_x_2529) ;  /* 0x0000000000548947 */ /* 0x000fea0003800000 */
[----:B------:R-:W4:Y:S01]  /*cef0*/  LDC R6, c[0x0][0x43c] ;  /* 0x00010f00ff067b82 */ /* 0x000f220000000800 */
[----:B01----:R-:W-:Y:S01]  /*cf00*/  IMAD.MOV.U32 R9, RZ, RZ, R4 ;  /* 0x000000ffff097224 */ /* 0x003fe200078e0004 */
[----:B------:R-:W-:-:S03]  /*cf10*/  ULDC.64 UR4, c[0x0][0x428] ;  /* 0x00010a0000047ab9 */ /* 0x000fc60000000a00 */
[----:B---3--:R-:W-:Y:S01]  /*cf20*/  IMAD.MOV.U32 R0, RZ, RZ, R9 ;  /* 0x000000ffff007224 */ /* 0x008fe200078e0009 */
[----:B----4-:R-:W-:-:S13]  /*cf30*/  ISETP.NE.AND P0, PT, R6, 0x1, PT ;  /* 0x000000010600780c */ /* 0x010fda0003f05270 */
[----:B--2---:R-:W0:Y:S02]  /*cf40*/  @P0 LDC.64 R4, c[0x0][0x440] ;  /* 0x00011000ff040b82 */ /* 0x004e240000000a00 */
        /* <DEDUP_REMOVED lines=13> */
[----:B------:R-:W2:Y:S04]  /*d020*/  LDG.E R0, desc[UR56][R2.64] ;  /* 0x0000003802007981 */ /* 0x000ea8000c1e1900 */
[----:B--2---:R4:W-:Y:S02]  /*d030*/  STL [R1], R0 ;  /* 0x0000000001007387 */ /* 0x0049e40000100800 */
.L_x_2529:
[----:B------:R-:W5:Y:S04]  /*d040*/  LDL R7, [R1+0x4] ;  /* 0x0000040001077983 */ /* 0x000f680000100800 */
[----:B---34-:R-:W5:Y:S04]  /*d050*/  LDL R0, [R1+0x8] ;  /* 0x0000080001007983 */ /* 0x018f680000100800 */
[----:B------:R-:W3:Y:S01]  /*d060*/  LDL R2, [R1+0x14] ;  /* 0x0000140001027983 */ /* 0x000ee20000100800 */
[----:B-----5:R-:W-:Y:S01]  /*d070*/  IMAD R0, R0, 0x8, R7 ;  /* 0x0000000800007824 */ /* 0x020fe200078e0207 */
[----:B---3--:R-:W-:-:S04]  /*d080*/  SHF.L.U32 R2, R2, 0x1f, RZ ;  /* 0x0000001f02027819 */ /* 0x008fc800000006ff */
[----:B------:R-:W3:Y:S02]  /*d090*/  SYNCS.PHASECHK.TRANS64.TRYWAIT P0, [R0+URZ+0x34840], R2 ;  /* 0x03484002000075a7 */ /* 0x000ee4000800017f */
[----:B---3--:R-:W-:Y:S05]  /*d0a0*/  @!P0 BRA `(.L_x_2530) ;  /* 0x0000004c00608947 */ /* 0x008fea0003800000 */
.L_x_2636:
[----:B------:R-:W4:Y:S02]  /*d0b0*/  S2R R3, SR_TID.X ;  /* 0x0000000000037919 */ /* 0x000f240000002100 */
[----:B----4-:R-:W-:-:S04]  /*d0c0*/  LOP3.LUT R3, R3, 0x7f, RZ, 0xc0, !PT ;  /* 0x0000007f03037812 */ /* 0x010fc800078ec0ff */
[----:B------:R-:W-:-:S13]  /*d0d0*/  ISETP.NE.AND P0, PT, R3, RZ, PT ;  /* 0x000000ff0300720c */ /* 0x000fda0003f05270 */
[----:B------:R-:W-:Y:S05]  /*d0e0*/  @P0 BRA `(.L_x_2531) ;  /* 0x00000000001c0947 */ /* 0x000fea0003800000 */
[----:B------:R-:W4:Y:S01]  /*d0f0*/  S2R R3, SR_TID.X ;  /* 0x0000000000037919 */ /* 0x000f220000002100 */
[----:B---3--:R-:W-:-:S04]  /*d100*/  IMAD.MOV.U32 R2, RZ, RZ, 0xc000 ;  /* 0x0000c000ff027424 */ /* 0x008fc800078e00ff */
[----:B------:R3:W-:Y:S01]  /*d110*/  SYNCS.ARRIVE.TRANS64 RZ, [R0+URZ+0x34830], R2 ;  /* 0x0348300200ff79a7 */ /* 0x0007e2000800003f */
[----:B----4-:R-:W-:-:S04]  /*d120*/  LOP3.LUT R3, R3, 0x1f, RZ, 0xc0, !PT ;  /* 0x0000001f03037812 */ /* 0x010fc800078ec0ff */
[----:B------:R-:W-:-:S13]  /*d130*/  ISETP.NE.AND P0, PT, R3, RZ, PT ;  /* 0x000000ff0300720c */ /* 0x000fda0003f05270 */
[----:B---3--:R-:W-:Y:S05]  /*d140*/  @!P0 BRA `(.L_x_2531) ;  /* 0x0000000000048947 */ /* 0x008fea0003800000 */
[----:B------:R-:W-:Y:S01]  /*d150*/  BPT.TRAP 0x1 ;  /* 0x000000040000795c */ /* 0x000fe20000300000 */
.L_x_2531:
[----:B------:R-:W4:Y:S04]  /*d160*/  LDL R6, [R1+0x4] ;  /* 0x0000040001067983 */ /* 0x000f280000100800 */
[----:B--2---:R-:W4:Y:S04]  /*d170*/  LDL R5, [R1+0x8] ;  /* 0x0000080001057983 */ /* 0x004f280000100800 */
[----:B------:R-:W2:Y:S04]  /*d180*/  LDL R4, [R1+0xc] ;  /* 0x00000c0001047983 */ /* 0x000ea80000100800 */
[----:B------:R-:W5:Y:S04]  /*d190*/  LDL R3, [R1+0x18] ;  /* 0x0000180001037983 */ /* 0x000f680000100800 */
[----:B---3--:R-:W3:Y:S01]  /*d1a0*/  LDL R2, [R1] ;  /* 0x0000000001027983 */ /* 0x008ee20000100800 */
        /* <DEDUP_REMOVED lines=9> */
[----:B----4-:R-:W-:Y:S01]  /*d240*/  IMAD R0, R5, 0xc000, R6 ;  /* 0x0000c00005007824 */ /* 0x010fe200078e0206 */
[----:B--2---:R-:W-:-:S04]  /*d250*/  R2UR UR11, R4 ;  /* 0x00000000040b72ca */ /* 0x004fc800000e0000 */
[----:B------:R-:W-:Y:S02]  /*d260*/  R2UR UR8, R0 ;  /* 0x00000000000872ca */ /* 0x000fe400000e0000 */
[----:B-----5:R-:W-:Y:S02]  /*d270*/  R2UR UR5, R3 ;  /* 0x00000000030572ca */ /* 0x020fe400000e0000 */
[----:B------:R-:W-:Y:S02]  /*d280*/  P2R R0, PR, RZ, 0x1 ;  /* 0x00000001ff007803 */ /* 0x000fe40000000000 */
[----:B---3--:R-:W-:-:S03]  /*d290*/  R2UR UR13, R2 ;  /* 0x00000000020d72ca */ /* 0x008fc600000e0000 */
[----:B------:R4:W-:Y:S04]  /*d2a0*/  STL [R1+0x20], R0 ;  /* 0x0000200001007387 */ /* 0x0009e80000100800 */
[----:B------:R-:W-:Y:S02]  /*d2b0*/  UIADD3 UR14, UR8, 0x1c400, URZ ;  /* 0x0001c400080e7890 */ /* 0x000fe4000fffe03f */
[----:B------:R-:W-:Y:S02]  /*d2c0*/  ULEA UR11, UR11, UR5, 0x7 ;  /* 0x000000050b0b7291 */ /* 0x000fe4000f8e383f */
[----:B------:R-:W-:Y:S02]  /*d2d0*/  UIADD3.X UR5, URZ, UR39, URZ, UP0, !UPT ;  /* 0x000000273f057290 */ /* 0x000fe400087fe43f */
[----:B------:R-:W-:-:S02]  /*d2e0*/  UIADD3 UR15, UR8, 0x20400, URZ ;  /* 0x00020400080f7890 */ /* 0x000fc4000fffe03f */
        /* <DEDUP_REMOVED lines=10> */
[----:B----4-:R-:W-:Y:S01]  /*d390*/  NOP ;  /* 0x0000000000007918 */ /* 0x010fe20000000000 */
.L_x_2527:
[----:B------:R-:W4:Y:S04]  /*d3a0*/  LDL R2, [R1+0x4] ;  /* 0x0000040001027983 */ /* 0x000f280000100800 */
[----:B------:R-:W5:Y:S04]  /*d3b0*/  LDL.LU R3, [R1+0x30] ;  /* 0x0000300001037983 */ /* 0x000f680000300800 */
[----:B--2---:R-:W2:Y:S04]  /*d3c0*/  LDL.LU R5, [R1+0x28] ;  /* 0x0000280001057983 */ /* 0x004ea80000300800 */
[----:B---3--:R-:W3:Y:S01]  /*d3d0*/  LDL.LU R4, [R1+0x38] ;  /* 0x0000380001047983 */ /* 0x008ee20000300800 */
[----:B------:R-:W-:Y:S05]  /*d3e0*/  WARPSYNC.ALL ;  /* 0x0000000000007948 */ /* 0x000fea0003800000 */
[----:B------:R-:W-:Y:S01]  /*d3f0*/  ULDC.64 UR4, c[0x0][0x298] ;  /* 0x0000a60000047ab9 */ /* 0x000fe20000000a00 */
[----:B------:R-:W-:Y:S01]  /*d400*/  ULDC.64 UR6, c[0x0][0xa00] ;  /* 0x0002800000067ab9 */ /* 0x000fe20000000a00 */
[----:B------:R-:W-:Y:S01]  /*d410*/  BSSY B6, `(.L_x_2532) ;  /* 0x0000024000067945 */ /* 0x000fe20003800000 */
[----:B------:R-:W-:Y:S01]  /*d420*/  BAR.SYNC.DEFER_BLOCKING 0x8, 0x180 ;  /* 0x0206000000007b1d */ /* 0x000fe20000010000 */
[----:B------:R-:W-:-:S04]  /*d430*/  ISETP.NE.U32.AND P0, PT, RZ, UR6, PT ;  /* 0x00000006ff007c0c */ /* 0x000fc8000bf05070 */
[----:B------:R-:W-:Y:S01]  /*d440*/  ISETP.NE.AND.EX P0, PT, RZ, UR7, PT, P0 ;  /* 0x00000007ff007c0c */ /* 0x000fe2000bf05300 */
[----:B----4-:R-:W-:Y:S01]  /*d450*/  VIADD R2, R2, 0x10400 ;  /* 0x0001040002027836 */ /* 0x010fe20000000000 */
[----:B-----5:R-:W-:-:S04]  /*d460*/  SHF.R.S32.HI R0, RZ, 0x1f, R3 ;  /* 0x0000001fff007819 */ /* 0x020fc80000011403 */
[----:B------:R-:W-:Y:S02]  /*d470*/  LOP3.LUT P1, RZ, R2, 0x3ff, RZ, 0xc0, !PT ;  /* 0x000003ff02ff7812 */ /* 0x000fe4000782c0ff */
[----:B--2---:R-:W-:Y:S01]  /*d480*/  SEL R5, R5, RZ, !P0 ;  /* 0x000000ff05057207 */ /* 0x004fe20004000000 */
[----:B------:R-:W-:Y:S01]  /*d490*/  IMAD R0, R0, UR4, RZ ;  /* 0x0000000400007c24 */ /* 0x000fe2000f8e02ff */
[----:B---3--:R-:W-:-:S03]  /*d4a0*/  SEL R4, R4, RZ, !P0 ;  /* 0x000000ff04047207 */ /* 0x008fc60004000000 */
[C---:B------:R-:W-:Y:S02]  /*d4b0*/  IMAD R0, R3.reuse, UR5, R0 ;  /* 0x0000000503007c24 */ /* 0x040fe4000f8e0200 */
[----:B------:R-:W-:-:S05]  /*d4c0*/  IMAD.WIDE.U32 R2, R3, UR4, RZ ;  /* 0x0000000403027c25 */ /* 0x000fca000f8e00ff */
[----:B------:R2:W-:Y:S04]  /*d4d0*/  STL.64 [R1+0x40], R2 ;  /* 0x0000400201007387 */ /* 0x0005e80000100a00 */
[----:B------:R3:W-:Y:S04]  /*d4e0*/  STL [R1+0x28], R5 ;  /* 0x0000280501007387 */ /* 0x0007e80000100800 */
[----:B------:R3:W-:Y:S01]  /*d4f0*/  STL [R1+0x4c], R4 ;  /* 0x00004c0401007387 */ /* 0x0007e20000100800 */
[----:B--2---:R-:W-:Y:S01]  /*d500*/  IMAD.IADD R2, R3, 0x1, R0 ;  /* 0x0000000103027824 */ /* 0x004fe200078e0200 */
[----:B------:R-:W-:-:S05]  /*d510*/  SHF.R.S32.HI R0, RZ, 0x1f, R18 ;  /* 0x0000001fff007819 */ /* 0x000fca0000011412 */
[----:B------:R3:W-:Y:S04]  /*d520*/  STL [R1+0x38], R0 ;  /* 0x0000380001007387 */ /* 0x0007e80000100800 */
[----:B------:R3:W-:Y:S01]  /*d530*/  STL [R1+0x30], R2 ;  /* 0x0000300201007387 */ /* 0x0007e20000100800 */
[----:B------:R-:W-:Y:S05]  /*d540*/  @!P1 BRA `(.L_x_2533) ;  /* 0x0000000000409947 */ /* 0x000fea0003800000 */
[----:B---3--:R-:W-:Y:S01]  /*d550*/  MOV R2, 0x0 ;  /* 0x0000000000027802 */ /* 0x008fe20000000f00 */
[----:B------:R-:W-:Y:S01]  /*d560*/  ULDC.64 UR6, c[0x4][0x118] ;  /* 0x0100460000067ab9 */ /* 0x000fe20000000a00 */
[----:B------:R-:W-:Y:S01]  /*d570*/  ULDC.64 UR8, c[0x4][0x120] ;  /* 0x0100480000087ab9 */ /* 0x000fe20000000a00 */
[----:B------:R-:W-:Y:S01]  /*d580*/  ULDC.64 UR4, c[0x4][0x88] ;  /* 0x0100220000047ab9 */ /* 0x000fe20000000a00 */
[----:B------:R-:W-:Y:S02]  /*d590*/  IMAD.U32 R4, RZ, RZ, UR6 ;  /* 0x00000006ff047e24 */ /* 0x000fe4000f8e00ff */
[----:B------:R-:W2:Y:S01]  /*d5a0*/  LDC.64 R2, c[0x4][R2] ;  /* 0x0100000002027b82 */ /* 0x000ea20000000a00 */
        /* <DEDUP_REMOVED lines=10> */
.L_x_2533:
[----:B------:R-:W-:Y:S05]  /*d650*/  BSYNC B6 ;  /* 0x0000000000067941 */ /* 0x000fea0003800000 */
.L_x_2532:
[----:B---3--:R-:W2:Y:S01]  /*d660*/  LDL.LU R5, [R1+0x30] ;  /* 0x0000300001057983 */ /* 0x008ea20000300800 */
[----:B------:R-:W-:Y:S01]  /*d670*/  ULDC.64 UR4, c[0x0][0x2d8] ;  /* 0x0000b60000047ab9 */ /* 0x000fe20000000a00 */
[----:B------:R-:W3:Y:S01]  /*d680*/  LDC R7, c[0x0][0x448] ;  /* 0x00011200ff077b82 */ /* 0x000ee20000000800 */
[----:B------:R-:W-:Y:S01]  /*d690*/  ULDC.64 UR6, c[0x0][0x280] ;  /* 0x0000a00000067ab9 */ /* 0x000fe20000000a00 */
[----:B------:R-:W2:Y:S04]  /*d6a0*/  LDL.LU.64 R2, [R1+0x40] ;  /* 0x0000400001027983 */ /* 0x000ea80000300a00 */
[----:B------:R-:W4:Y:S04]  /*d6b0*/  LDL.LU R0, [R1+0x38] ;  /* 0x0000380001007983 */ /* 0x000f280000300800 */
[----:B------:R-:W4:Y:S04]  /*d6c0*/  LDL.LU R6, [R1+0x4c] ;  /* 0x00004c0001067983 */ /* 0x000f280000300800 */
[----:B------:R-:W4:Y:S01]  /*d6d0*/  LDL.LU R4, [R1+0x28] ;  /* 0x0000280001047983 */ /* 0x000f220000300800 */
[----:B01----:R-:W0:Y:S01]  /*d6e0*/  S2R R9, SR_TID.X ;  /* 0x0000000000097919 */ /* 0x003e220000002100 */
[----:B------:R-:W1:Y:S01]  /*d6f0*/  S2R R8, SR_TID.X ;  /* 0x0000000000087919 */ /* 0x000e620000002100 */
[----:B---3--:R-:W-:Y:S01]  /*d700*/  ISETP.NE.AND P0, PT, R7, 0x1, PT ;  /* 0x000000010700780c */ /* 0x008fe20003f05270 */
[----:B0-----:R-:W-:-:S02]  /*d710*/  IMAD.SHL.U32 R9, R9, 0x8, RZ ;  /* 0x0000000809097824 */ /* 0x001fc400078e00ff */
[----:B-1----:R-:W-:-:S03]  /*d720*/  IMAD.SHL.U32 R10, R8, 0x8, RZ ;  /* 0x00000008080a7824 */ /* 0x002fc600078e00ff */
[----:B------:R-:W-:-:S04]  /*d730*/  LOP3.LUT R9, R9, 0x38, RZ, 0xc0, !PT ;  /* 0x0000003809097812 */ /* 0x000fc800078ec0ff */
[C---:B------:R-:W-:Y:S02]  /*d740*/  LOP3.LUT R11, R9.reuse, 0x40, RZ, 0xfc, !PT ;  /* 0x00000040090b7812 */ /* 0x040fe400078efcff */
[----:B------:R-:W-:Y:S02]  /*d750*/  LOP3.LUT R9, R9, 0x80, RZ, 0xfc, !PT ;  /* 0x0000008009097812 */ /* 0x000fe400078efcff */
[----:B------:R-:W-:Y:S01]  /*d760*/  LOP3.LUT R10, R10, 0x38, RZ, 0xc0, !PT ;  /* 0x000000380a0a7812 */ /* 0x000fe200078ec0ff */
[----:B--2---:R-:W-:Y:S02]  /*d770*/  IMAD.MOV.U32 R3, RZ, RZ, R5 ;  /* 0x000000ffff037224 */ /* 0x004fe400078e0005 */
[----:B------:R-:W0:Y:S01]  /*d780*/  S2R R5, SR_TID.X ;  /* 0x0000000000057919 */ /* 0x000e220000002100 */
[----:B----4-:R-:W-:Y:S02]  /*d790*/  IMAD R0, R0, UR4, RZ ;  /* 0x0000000400007c24 */ /* 0x010fe4000f8e02ff */
[----:B------:R-:W-:-:S04]  /*d7a0*/  IMAD.WIDE.U32 R2, R18, UR4, R2 ;  /* 0x0000000412027c25 */ /* 0x000fc8000f8e0002 */
[----:B------:R-:W-:Y:S01]  /*d7b0*/  IMAD R0, R18, UR5, R0 ;  /* 0x0000000512007c24 */ /* 0x000fe2000f8e0200 */
[----:B------:R-:W-:-:S03]  /*d7c0*/  ULDC.64 UR4, c[0x0][0x2e0] ;  /* 0x0000b80000047ab9 */ /* 0x000fc60000000a00 */
[----:B------:R-:W-:Y:S02]  /*d7d0*/  IMAD.IADD R3, R3, 0x1, R0 ;  /* 0x0000000103037824 */ /* 0x000fe400078e0200 */
[----:B------:R-:W-:Y:S02]  /*d7e0*/  IMAD R0, R6, UR4, RZ ;  /* 0x0000000406007c24 */ /* 0x000fe4000f8e02ff */
[C---:B------:R-:W-:Y:S01]  /*d7f0*/  IMAD.WIDE.U32 R2, R4.reuse, UR4, R2 ;  /* 0x0000000404027c25 */ /* 0x040fe2000f8e0002 */
[----:B------:R-:W1:Y:S03]  /*d800*/  @P0 LDC R6, c[0x0][0x450] ;  /* 0x00011400ff060b82 */ /* 0x000e660000000800 */
[----:B------:R-:W-:Y:S01]  /*d810*/  IMAD R0, R4, UR5, R0 ;  /* 0x0000000504007c24 */ /* 0x000fe2000f8e0200 */
[----:B------:R-:W-:Y:S01]  /*d820*/  ULDC.64 UR4, c[0x0][0x2d0] ;  /* 0x0000b40000047ab9 */ /* 0x000fe20000000a00 */
[----:B------:R-:W2:Y:S02]  /*d830*/  S2R R4, SR_TID.X ;  /* 0x0000000000047919 */ /* 0x000ea40000002100 */
[----:B------:R-:W-:Y:S01]  /*d840*/  IMAD.IADD R3, R3, 0x1, R0 ;  /* 0x0000000103037824 */ /* 0x000fe200078e0200 */
[----:B0-----:R-:W-:-:S04]  /*d850*/  LOP3.LUT R5, R5, 0x7f, RZ, 0xc0, !PT ;  /* 0x0000007f05057812 */ /* 0x001fc800078ec0ff */
[----:B------:R-:W-:Y:S01]  /*d860*/  SHF.R.U32.HI R5, RZ, 0x3, R5 ;  /* 0x00000003ff057819 */ /* 0x000fe20000011605 */
[----:B--2---:R-:W-:-:S05]  /*d870*/  IMAD.SHL.U32 R4, R4, 0x10, RZ ;  /* 0x0000001004047824 */ /* 0x004fca00078e00ff */
[----:B------:R-:W-:Y:S02]  /*d880*/  LOP3.LUT R4, R5, 0x70, R4, 0xf8, !PT ;  /* 0x0000007005047812 */ /* 0x000fe400078ef804 */
[----:B------:R-:W0:Y:S03]  /*d890*/  @P0 LDC R5, c[0x0][0x44c] ;  /* 0x00011300ff050b82 */ /* 0x000e260000000800 */
[----:B------:R-:W-:-:S04]  /*d8a0*/  IMAD R0, R17, 0x80, R4 ;  /* 0x0000008011007824 */ /* 0x000fc800078e0204 */
        /* <DEDUP_REMOVED lines=11> */
[----:B------:R-:W-:-:S05]  /*d960*/  SHF.R.S32.HI R4, RZ, 0x1f, R0 ;  /* 0x0000001fff047819 */ /* 0x000fca0000011400 */
[----:B------:R-:W-:Y:S02]  /*d970*/  IMAD R6, R4, UR4, RZ ;  /* 0x0000000404067c24 */ /* 0x000fe4000f8e02ff */
[C---:B------:R-:W-:Y:S01]  /*d980*/  IMAD.WIDE.U32 R4, R0.reuse, UR4, R2 ;  /* 0x0000000400047c25 */ /* 0x040fe2000f8e0002 */
[----:B------:R-:W-:Y:S02]  /*d990*/  ULDC UR4, c[0x0][0x2b8] ;  /* 0x0000ae0000047ab9 */ /* 0x000fe40000000800 */
[----:B------:R-:W-:Y:S01]  /*d9a0*/  ISETP.GE.AND P0, PT, R9, UR4, PT ;  /* 0x0000000409007c0c */ /* 0x000fe2000bf06270 */
[----:B------:R-:W-:Y:S01]  /*d9b0*/  IMAD R0, R0, UR5, R6 ;  /* 0x0000000500007c24 */ /* 0x000fe2000f8e0206 */
[----:B------:R0:W5:Y:S01]  /*d9c0*/  LDL R9, [R1+0x24] ;  /* 0x0000240001097983 */ /* 0x0001620000100800 */
[----:B------:R-:W-:Y:S02]  /*d9d0*/  LEA R3, P3, R4, UR6, 0x1 ;  /* 0x0000000604037c11 */ /* 0x000fe4000f8608ff */
[----:B------:R-:W-:Y:S01]  /*d9e0*/  IMAD.IADD R0, R5, 0x1, R0 ;  /* 0x0000000105007824 */ /* 0x000fe200078e0200 */
[----:B------:R-:W-:-:S02]  /*d9f0*/  ISETP.GE.AND P2, PT, R10, UR4, PT ;  /* 0x000000040a007c0c */ /* 0x000fc4000bf46270 */
[----:B------:R-:W-:Y:S01]  /*da00*/  ISETP.GE.AND P1, PT, R11, UR4, PT ;  /* 0x000000040b007c0c */ /* 0x000fe2000bf26270 */
[----:B------:R-:W-:Y:S01]  /*da10*/  UMOV UR4, 0xffffffff ;  /* 0xffffffff00047882 */ /* 0x000fe20000000000 */
[----:B------:R-:W-:Y:S02]  /*da20*/  LEA.HI.X R0, R4, UR7, R0, 0x1, P3 ;  /* 0x0000000704007c11 */ /* 0x000fe400098f0c00 */
[----:B0-----:R-:W-:Y:S09]  /*da30*/  BRA.DIV UR4, `(.L_x_2534) ;  /* 0x0000004604107947 */ /* 0x001ff2000b800000 */
[----:B------:R-:W0:Y:S02]  /*da40*/  S2R R4, SR_TID.X ;  /* 0x0000000000047919 */ /* 0x000e240000002100 */
[----:B0-----:R-:W-:-:S04]  /*da50*/  LOP3.LUT R4, R4, 0x7f, RZ, 0xc0, !PT ;  /* 0x0000007f04047812 */ /* 0x001fc800078ec0ff */
[----:B------:R-:W-:Y:S02]  /*da60*/  SHF.R.U32.HI R5, RZ, 0x3, R4 ;  /* 0x00000003ff057819 */ /* 0x000fe40000011604 */
[----:B------:R-:W2:Y:S03]  /*da70*/  LDL.LU R4, [R1+0x34] ;  /* 0x0000340001047983 */ /* 0x000ea60000300800 */
[----:B------:R-:W-:Y:S01]  /*da80*/  IMAD R17, R17, 0x80, R5 ;  /* 0x0000008011117824 */ /* 0x000fe200078e0205 */
[----:B------:R-:W-:Y:S04]  /*da90*/  SHFL.IDX PT, R6, R3, 0x1, 0x181f ;  /* 0x00381f0003067f89 */ /* 0x000fe800000e0000 */
[----:B------:R-:W0:Y:S04]  /*daa0*/  SHFL.IDX PT, R5, R3, RZ, 0x181f ;  /* 0x00181fff03057589 */ /* 0x000e2800000e0000 */
[----:B------:R-:W-:Y:S01]  /*dab0*/  SHFL.IDX PT, R8, R0, 0x1, 0x181f ;  /* 0x00381f0000087f89 */ /* 0x000fe200000e0000 */
[----:B--2---:R-:W-:-:S02]  /*dac0*/  IMAD R2, R4, R7, RZ ;  /* 0x0000000704027224 */ /* 0x004fc400078e02ff */
[----:B------:R-:W-:-:S03]  /*dad0*/  VIADD R4, R17, 0x10 ;  /* 0x0000001011047836 */ /* 0x000fc60000000000 */
[-C--:B------:R-:W-:Y:S02]  /*dae0*/  ISETP.GE.AND P4, PT, R17, R2.reuse, PT ;  /* 0x000000021100720c */ /* 0x080fe40003f86270 */
[----:B------:R-:W-:Y:S02]  /*daf0*/  ISETP.GE.AND P3, PT, R4, R2, PT ;  /* 0x000000020400720c */ /* 0x000fe40003f66270 */
[----:B------:R-:W1:Y:S09]  /*db00*/  SHFL.IDX PT, R4, R0, RZ, 0x181f ;  /* 0x00181fff00047589 */ /* 0x000e7200000e0000 */
[----:B0-----:R-:W-:-:S05]  /*db10*/  @!P4 LEA R5, P5, R10, R5, 0x1 ;  /* 0x000000050a05c211 */ /* 0x001fca00078a08ff */
[----:B-1----:R-:W-:Y:S01]  /*db20*/  @!P4 IMAD.X R4, RZ, RZ, R4, P5 ;  /* 0x000000ffff04c224 */ /* 0x002fe200028e0604 */
[----:B------:R-:W-:-:S04]  /*db30*/  @!P3 LEA R7, P5, R10, R6, 0x1 ;  /* 0x000000060a07b211 */ /* 0x000fc800078a08ff */
        /* <DEDUP_REMOVED lines=9> */
[----:B------:R-:W0:Y:S04]  /*dbd0*/  SHFL.IDX PT, R7, R3, 0x2, 0x181f ;  /* 0x00581f0003077f89 */ /* 0x000e2800000e0000 */
[----:B------:R-:W-:Y:S04]  /*dbe0*/  @!P3 LDGSTS.E.BYPASS.LTC128B.128 [R9+0x10c00], desc[UR56][R4.64], !P2 ;  /* 0x10c000000409bfae */ /* 0x000fe8000d101d78 */
[----:B------:R-:W-:Y:S04]  /*dbf0*/  @!P3 LDGSTS.E.BYPASS.LTC128B.128 [R9+0x14c00], desc[UR56][R4.64+0x80], !P1 ;  /* 0x14c000800409bfae */ /* 0x000fe8000c901d78 */
[----:B------:R1:W-:Y:S04]  /*dc00*/  @!P3 LDGSTS.E.BYPASS.LTC128B.128 [R9+0x18c00], desc[UR56][R4.64+0x100], !P0 ;  /* 0x18c001000409bfae */ /* 0x0003e8000c101d78 */
[----:B------:R-:W2:Y:S01]  /*dc10*/  SHFL.IDX PT, R6, R0, 0x2, 0x181f ;  /* 0x00581f0000067f89 */ /* 0x000ea200000e0000 */
[----:B-1----:R-:W-:-:S05]  /*dc20*/  VIADD R4, R17, 0x20 ;  /* 0x0000002011047836 */ /* 0x002fca0000000000 */
[----:B------:R-:W-:-:S13]  /*dc30*/  ISETP.GE.AND P3, PT, R4, R2, PT ;  /* 0x000000020400720c */ /* 0x000fda0003f66270 */
[----:B0-----:R-:W-:-:S05]  /*dc40*/  @!P3 LEA R7, P4, R10, R7, 0x1 ;  /* 0x000000070a07b211 */ /* 0x001fca00078808ff */
[----:B--2---:R-:W-:-:S04]  /*dc50*/  @!P3 IMAD.X R4, RZ, RZ, R6, P4 ;  /* 0x000000ffff04b224 */ /* 0x004fc800020e0606 */
[----:B------:R-:W-:Y:S02]  /*dc60*/  @!P3 IMAD.MOV.U32 R5, RZ, RZ, R4 ;  /* 0x000000ffff05b224 */ /* 0x000fe400078e0004 */
[----:B------:R-:W-:-:S05]  /*dc70*/  @!P3 IMAD.MOV.U32 R4, RZ, RZ, R7 ;  /* 0x000000ffff04b224 */ /* 0x000fca00078e0007 */
        /* <DEDUP_REMOVED lines=53> */
.L_x_2653:
        /* <DEDUP_REMOVED lines=12> */
.L_x_2536:
[----:B------:R-:W-:Y:S05]  /*e090*/  BSYNC B0 ;  /* 0x0000000000007941 */ /* 0x000fea0003800000 */
.L_x_2535:
[----:B012---:R-:W2:Y:S01]  /*e0a0*/  LDL R9, [R1+0x4] ;  /* 0x0000040001097983 */ /* 0x007ea20000100800 */
[----:B------:R-:W-:Y:S01]  /*e0b0*/  PLOP3.LUT P0, PT, PT, PT, PT, 0x80, 0x0 ;  /* 0x000000000000781c */ /* 0x000fe20003f0f070 */
[----:B------:R-:W-:Y:S01]  /*e0c0*/  NOP ;  /* 0x0000000000007918 */ /* 0x000fe20000000000 */
[----:B--2---:R-:W-:-:S11]  /*e0d0*/  VIADD R6, R9, 0x34800 ;  /* 0x0003480009067836 */ /* 0x004fd60000000000 */
.L_x_2537:
        /* <DEDUP_REMOVED lines=19> */
.L_x_2654:
[----:B------:R-:W-:Y:S05]  /*e210*/  BSYNC B0 ;  /* 0x0000000000007941 */ /* 0x000fea0003800000 */
.L_x_2538:
[----:B0-----:R-:W2:Y:S01]  /*e220*/  LDL R2, [R1+0x2c] ;  /* 0x00002c0001027983 */ /* 0x001ea20000100800 */
[----:B------:R-:W-:Y:S01]  /*e230*/  BSSY B0, `(.L_x_2540) ;  /* 0x000021f000007945 */ /* 0x000fe20003800000 */
[----:B--2---:R-:W-:-:S13]  /*e240*/  ISETP.GE.AND P0, PT, R2, 0x2, PT ;  /* 0x000000020200780c */ /* 0x004fda0003f06270 */
[----:B------:R-:W-:Y:S05]  /*e250*/  @!P0 BRA `(.L_x_2541) ;  /* 0x0000002000708947 */ /* 0x000fea0003800000 */
[C---:B------:R-:W-:Y:S01]  /*e260*/  LOP3.LUT R0, R2.reuse, 0x1, RZ, 0xc0, !PT ;  /* 0x0000000102007812 */ /* 0x040fe200078ec0ff */
[----:B------:R-:W-:Y:S01]  /*e270*/  VIADD R4, R2, 0xfffffffe ;  /* 0xfffffffe02047836 */ /* 0x000fe20000000000 */
[----:B------:R-:W-:Y:S02]  /*e280*/  BSSY B2, `(.L_x_2542) ;  /* 0x00000b9000027945 */ /* 0x000fe40003800000 */
[----:B------:R-:W-:Y:S01]  /*e290*/  ISETP.NE.U32.AND P0, PT, R0, 0x1, PT ;  /* 0x000000010000780c */ /* 0x000fe20003f05070 */
[----:B------:R-:W-:-:S12]  /*e2a0*/  IMAD.MOV.U32 R0, RZ, RZ, R4 ;  /* 0x000000ffff007224 */ /* 0x000fd800078e0004 */
[----:B------:R-:W-:Y:S05]  /*e2b0*/  @!P0 BRA `(.L_x_2543) ;  /* 0x0000000800d48947 */ /* 0x000fea0003800000 */
[----:B------:R-:W2:Y:S04]  /*e2c0*/  LDL R5, [R1+0x20] ;  /* 0x0000200001057983 */ /* 0x000ea80000100800 */
[----:B------:R-:W3:Y:S04]  /*e2d0*/  LDL R3, [R1+0x8] ;  /* 0x0000080001037983 */ /* 0x000ee80000100800 */
[----:B------:R-:W4:Y:S01]  /*e2e0*/  LDL R2, [R1+0x14] ;  /* 0x0000140001027983 */ /* 0x000f220000100800 */
[----:B------:R-:W-:Y:S01]  /*e2f0*/  BSSY B1, `(.L_x_2544) ;  /* 0x00000ad000017945 */ /* 0x000fe20003800000 */
[----:B--2---:R-:W-:Y:S01]  /*e300*/  ISETP.NE.AND P1, PT, R5, RZ, PT ;  /* 0x000000ff0500720c */ /* 0x004fe20003f25270 */
        /* <DEDUP_REMOVED lines=9> */
[----:B------:R-:W-:Y:S01]  /*e3a0*/  ISETP.NE.AND.EX P0, PT, RZ, UR5, PT, P0 ;  /* 0x00000005ff007c0c */ /* 0x000fe2000bf05300 */
[----:B------:R-:W-:-:S12]  /*e3b0*/  IMAD.MOV.U32 R8, RZ, RZ, R4 ;  /* 0x000000ffff087224 */ /* 0x000fd800078e0004 */
[----:B0-----:R-:W-:Y:S05]  /*e3c0*/  @!P0 BRA `(.L_x_2546) ;  /* 0x0000000000508947 */ /* 0x001fea0003800000 */
[----:B------:R-:W2:Y:S01]  /*e3d0*/  LDL R10, [R1+0x1c] ;  /* 0x00001c00010a7983 */ /* 0x000ea20000100800 */
[----:B------:R-:W0:Y:S03]  /*e3e0*/  LDC R5, c[0x0][0x43c] ;  /* 0x00010f00ff057b82 */ /* 0x000e260000000800 */
[----:B------:R-:W3:Y:S01]  /*e3f0*/  LDL R7, [R1+0x10] ;  /* 0x0000100001077983 */ /* 0x000ee20000100800 */
[----:B------:R-:W-:Y:S01]  /*e400*/  IMAD.MOV.U32 R0, RZ, RZ, R4 ;  /* 0x000000ffff007224 */ /* 0x000fe200078e0004 */
[----:B------:R-:W-:Y:S01]  /*e410*/  ULDC.64 UR6, c[0x0][0x428] ;  /* 0x00010a0000067ab9 */ /* 0x000fe20000000a00 */
[----:B0-----:R-:W-:-:S13]  /*e420*/  ISETP.NE.AND P0, PT, R5, 0x1, PT ;  /* 0x000000010500780c */ /* 0x001fda0003f05270 */
[----:B-----5:R-:W0:Y:S02]  /*e430*/  @P0 LDC.64 R2, c[0x0][0x440] ;  /* 0x00011000ff020b82 */ /* 0x020e240000000a00 */
[----:B0-----:R-:W-:-:S05]  /*e440*/  @P0 IMAD.HI.U32 R2, R4, R2, RZ ;  /* 0x0000000204020227 */ /* 0x001fca00078e00ff */
[----:B------:R-:W-:-:S04]  /*e450*/  @P0 SHF.R.U32.HI R0, RZ, R3, R2 ;  /* 0x00000003ff000219 */ /* 0x000fc80000011602 */
[--C-:B------:R-:W-:Y:S01]  /*e460*/  SHF.R.S32.HI R3, RZ, 0x1f, R0.reuse ;  /* 0x0000001fff037819 */ /* 0x100fe20000011400 */
[----:B------:R-:W-:-:S04]  /*e470*/  IMAD.MOV R8, RZ, RZ, -R0 ;  /* 0x000000ffff087224 */ /* 0x000fc800078e0a00 */
[----:B------:R-:W-:Y:S02]  /*e480*/  IMAD R8, R5, R8, R4 ;  /* 0x0000000805087224 */ /* 0x000fe400078e0204 */
[----:B--2---:R-:W-:-:S04]  /*e490*/  IMAD R2, R10, UR6, RZ ;  /* 0x000000060a027c24 */ /* 0x004fc8000f8e02ff */
[----:B---3--:R-:W-:Y:S02]  /*e4a0*/  IMAD R5, R7, UR7, R2 ;  /* 0x0000000707057c24 */ /* 0x008fe4000f8e0202 */
[----:B------:R-:W-:-:S04]  /*e4b0*/  IMAD.MOV.U32 R2, RZ, RZ, R0 ;  /* 0x000000ffff027224 */ /* 0x000fc800078e0000 */
[----:B------:R-:W-:-:S04]  /*e4c0*/  IMAD.WIDE.U32 R2, R7, UR6, R2 ;  /* 0x0000000607027c25 */ /* 0x000fc8000f8e0002 */
[----:B------:R-:W-:Y:S01]  /*e4d0*/  IMAD.IADD R0, R5, 0x1, R3 ;  /* 0x0000000105007824 */ /* 0x000fe200078e0203 */
[----:B------:R-:W-:-:S04]  /*e4e0*/  LEA R10, P0, R2, UR4, 0x2 ;  /* 0x00000004020a7c11 */ /* 0x000fc8000f8010ff */
[----:B------:R-:W-:-:S05]  /*e4f0*/  LEA.HI.X R11, R2, UR5, R0, 0x2, P0 ;  /* 0x00000005020b7c11 */ /* 0x000fca00080f1400 */
[----:B------:R0:W5:Y:S04]  /*e500*/  LDG.E R3, desc[UR56][R10.64] ;  /* 0x000000380a037981 */ /* 0x000168000c1e1900 */
.L_x_2546:
[----:B------:R-:W2:Y:S01]  /*e510*/  LDL R0, [R1+0x4] ;  /* 0x0000040001007983 */ /* 0x000ea20000100800 */
[----:B------:R-:W-:Y:S01]  /*e520*/  BSSY B3, `(.L_x_2547) ;  /* 0x0000005000037945 */ /* 0x000fe20003800000 */
[----:B--2---:R-:W-:Y:S01]  /*e530*/  IMAD R2, R9, 0x8, R0 ;  /* 0x0000000809027824 */ /* 0x004fe200078e0200 */
[----:B------:R-:W-:-:S04]  /*e540*/  SHF.L.U32 R0, R12, 0x1f, RZ ;  /* 0x0000001f0c007819 */ /* 0x000fc800000006ff */
[----:B------:R-:W1:Y:S02]  /*e550*/  SYNCS.PHASECHK.TRANS64.TRYWAIT P0, [R2+URZ+0x34840], R0 ;  /* 0x03484000020075a7 */ /* 0x000e64000800017f */
[----:B-1----:R-:W-:Y:S05]  /*e560*/  @!P0 BRA `(.L_x_2548) ;  /* 0x00000044003c8947 */ /* 0x002fea0003800000 */
.L_x_2655:
[----:B------:R-:W-:Y:S05]  /*e570*/  BSYNC B3 ;  /* 0x0000000000037941 */ /* 0x000fea0003800000 */
.L_x_2547:
        /* <DEDUP_REMOVED lines=12> */
.L_x_2550:
[----:B------:R-:W-:Y:S05]  /*e640*/  BSYNC B3 ;  /* 0x0000000000037941 */ /* 0x000fea0003800000 */
.L_x_2549:
        /* <DEDUP_REMOVED lines=13> */
.L_x_2551:
        /* <DEDUP_REMOVED lines=16> */
.L_x_2552:
        /* <DEDUP_REMOVED lines=15> */
.L_x_2553:
        /* <DEDUP_REMOVED lines=10> */
[----:B0-----:R-:W2:Y:S04]  /*e9b0*/  LDL.LU R10, [R1+0x14] ;  /* 0x00001400010a7983 */ /* 0x001ea80000300800 */
[----:B------:R-:W3:Y:S01]  /*e9c0*/  LDL R5, [R1+0x8] ;  /* 0x0000080001057983 */ /* 0x000ee20000100800 */
[----:B------:R-:W-:Y:S01]  /*e9d0*/  BSSY B3, `(.L_x_2554) ;  /* 0x0000005000037945 */ /* 0x000fe20003800000 */
[----:B--2---:R-:W-:Y:S01]  /*e9e0*/  SHF.L.U32 R0, R10, 0x1f, RZ ;  /* 0x0000001f0a007819 */ /* 0x004fe200000006ff */
[----:B---3--:R-:W-:-:S04]  /*e9f0*/  IMAD R2, R5, 0x8, R6 ;  /* 0x0000000805027824 */ /* 0x008fc800078e0206 */
[----:B------:R-:W0:Y:S02]  /*ea00*/  SYNCS.PHASECHK.TRANS64.TRYWAIT P0, [R2+URZ+0x60], R0 ;  /* 0x00006000020075a7 */ /* 0x000e24000800017f */
[----:B0-----:R-:W-:Y:S05]  /*ea10*/  @!P0 BRA `(.L_x_2555) ;  /* 0x0000004000248947 */ /* 0x001fea0003800000 */
.L_x_2656:
[----:B------:R-:W-:Y:S05]  /*ea20*/  BSYNC B3 ;  /* 0x0000000000037941 */ /* 0x000fea0003800000 */
.L_x_2554:
        /* <DEDUP_REMOVED lines=14> */
.L_x_2557:
[----:B------:R-:W-:Y:S05]  /*eb10*/  BSYNC B3 ;  /* 0x0000000000037941 */ /* 0x000fea0003800000 */
.L_x_2556:
        /* <DEDUP_REMOVED lines=13> */
.L_x_2558:
        /* <DEDUP_REMOVED lines=16> */
.L_x_2559:
        /* <DEDUP_REMOVED lines=13> */
.L_x_2545:
[----:B------:R-:W-:Y:S05]  /*edc0*/  BSYNC B1 ;  /* 0x0000000000017941 */ /* 0x000fea0003800000 */
.L_x_2544:
[----:B------:R-:W2:Y:S04]  /*edd0*/  LDL.LU R0, [R1+0x2c] ;  /* 0x00002c0001007983 */ /* 0x000ea80000300800 */
[----:B------:R3:W-:Y:S04]  /*ede0*/  STL [R1+0x8], R9 ;  /* 0x0000080901007387 */ /* 0x0007e80000100800 */
[----:B------:R3:W-:Y:S02]  /*edf0*/  STL [R1+0x14], R12 ;  /* 0x0000140c01007387 */ /* 0x0007e40000100800 */
[----:B--23--:R-:W-:-:S07]  /*ee00*/  VIADD R0, R0, 0xfffffffd ;  /* 0xfffffffd00007836 */ /* 0x00cfce0000000000 */
.L_x_2543:
[----:B------:R-:W-:Y:S05]  /*ee10*/  BSYNC B2 ;  /* 0x0000000000027941 */ /* 0x000fea0003800000 */
.L_x_2542:
[----:B------:R-:W-:-:S13]  /*ee20*/  ISETP.NE.AND P0, PT, R4, RZ, PT ;  /* 0x000000ff0400720c */ /* 0x000fda0003f05270 */
[----:B------:R-:W-:Y:S05]  /*ee30*/  @!P0 BRA `(.L_x_2541) ;  /* 0x0000001400788947 */ /* 0x000fea0003800000 */
[----:B0-----:R0:W5:Y:S02]  /*ee40*/  LDL R8, [R1] ;  /* 0x0000000001087983 */ /* 0x0011640000100800 */
.L_x_2592:
[----:B--2---:R-:W2:Y:S04]  /*ee50*/  LDL R4, [R1+0x20] ;  /* 0x0000200001047983 */ /* 0x004ea80000100800 */
[----:B---3--:R-:W3:Y:S04]  /*ee60*/  LDL R3, [R1+0x8] ;  /* 0x0000080001037983 */ /* 0x008ee80000100800 */
[----:B----4-:R-:W4:Y:S01]  /*ee70*/  LDL R2, [R1+0x14] ;  /* 0x0000140001027983 */ /* 0x010f220000100800 */
[----:B------:R-:W-:Y:S05]  /*ee80*/  YIELD ;  /* 0x0000000000007946 */ /* 0x000fea0003800000 */
        /* <DEDUP_REMOVED lines=32> */
.L_x_2562:
[----:B------:R-:W3:Y:S01]  /*f090*/  LDL R2, [R1+0x4] ;  /* 0x0000040001027983 */ /* 0x000ee20000100800 */
[----:B------:R-:W-:Y:S01]  /*f0a0*/  BSSY B2, `(.L_x_2563) ;  /* 0x0000005000027945 */ /* 0x000fe20003800000 */
[----:B---3--:R-:W-:Y:S01]  /*f0b0*/  IMAD R3, R4, 0x8, R2 ;  /* 0x0000000804037824 */ /* 0x008fe200078e0202 */
[----:B------:R-:W-:-:S04]  /*f0c0*/  SHF.L.U32 R2, R5, 0x1f, RZ ;  /* 0x0000001f05027819 */ /* 0x000fc800000006ff */
[----:B------:R-:W3:Y:S02]  /*f0d0*/  SYNCS.PHASECHK.TRANS64.TRYWAIT P0, [R3+URZ+0x34840], R2 ;  /* 0x03484002030075a7 */ /* 0x000ee4000800017f */
[----:B---3--:R-:W-:Y:S05]  /*f0e0*/  @!P0 BRA `(.L_x_2564) ;  /* 0x0000003800848947 */ /* 0x008fea0003800000 */
.L_x_2657:
[----:B------:R-:W-:Y:S05]  /*f0f0*/  BSYNC B2 ;  /* 0x0000000000027941 */ /* 0x000fea0003800000 */
.L_x_2563:
        /* <DEDUP_REMOVED lines=12> */
.L_x_2566:
[----:B------:R-:W-:Y:S05]  /*f1c0*/  BSYNC B2 ;  /* 0x0000000000027941 */ /* 0x000fea0003800000 */
.L_x_2565:
        /* <DEDUP_REMOVED lines=13> */
.L_x_2567:
        /* <DEDUP_REMOVED lines=16> */
.L_x_2568:
        /* <DEDUP_REMOVED lines=15> */
.L_x_2569:
        /* <DEDUP_REMOVED lines=17> */
.L_x_2658:
[----:B------:R-:W-:Y:S05]  /*f5a0*/  BSYNC B2 ;  /* 0x0000000000027941 */ /* 0x000fea0003800000 */
.L_x_2570:
        /* <DEDUP_REMOVED lines=11> */
.L_x_2573:
[----:B------:R-:W-:Y:S05]  /*f660*/  BSYNC B2 ;  /* 0x0000000000027941 */ /* 0x000fea0003800000 */
.L_x_2572:
        /* <DEDUP_REMOVED lines=14> */
.L_x_2574:
        /* <DEDUP_REMOVED lines=16> */
.L_x_2575:
        /* <DEDUP_REMOVED lines=13> */
.L_x_2561:
[----:B------:R-:W-:Y:S05]  /*f920*/  BSYNC B1 ;  /* 0x0000000000017941 */ /* 0x000fea0003800000 */
.L_x_2560:
[----:B------:R-:W3:Y:S01]  /*f930*/  LDL R2, [R1+0x20] ;  /* 0x0000200001027983 */ /* 0x000ee20000100800 */
[----:B------:R-:W-:Y:S01]  /*f940*/  VIADD R3, R4, 0x1 ;  /* 0x0000000104037836 */ /* 0x000fe20000000000 */
[----:B------:R-:W-:Y:S04]  /*f950*/  BSSY B1, `(.L_x_2576) ;  /* 0x00000a9000017945 */ /* 0x000fe80003800000 */
[----:B------:R-:W-:-:S04]  /*f960*/  ISETP.NE.AND P0, PT, R3, 0x2, PT ;  /* 0x000000020300780c */ /* 0x000fc80003f05270 */
[----:B------:R-:W-:Y:S02]  /*f970*/  SEL R11, R3, RZ, P0 ;  /* 0x000000ff030b7207 */ /* 0x000fe40000000000 */
[----:B---3--:R-:W-:Y:S02]  /*f980*/  ISETP.NE.AND P1, PT, R2, RZ, PT ;  /* 0x000000ff0200720c */ /* 0x008fe40003f25270 */
        /* <DEDUP_REMOVED lines=29> */
.L_x_2578:
[----:B------:R-:W4:Y:S01]  /*fb60*/  LDL R2, [R1+0x4] ;  /* 0x0000040001027983 */ /* 0x000f220000100800 */
[----:B------:R-:W-:Y:S01]  /*fb70*/  SHF.L.U32 R3, R10, 0x1f, RZ ;  /* 0x0000001f0a037819 */ /* 0x000fe200000006ff */
[----:B------:R-:W-:Y:S01]  /*fb80*/  BSSY B2, `(.L_x_2579) ;  /* 0x0000004000027945 */ /* 0x000fe20003800000 */
[----:B----4-:R-:W-:-:S04]  /*fb90*/  IMAD R2, R11, 0x8, R2 ;  /* 0x000000080b027824 */ /* 0x010fc800078e0202 */
[----:B------:R-:W4:Y:S02]  /*fba0*/  SYNCS.PHASECHK.TRANS64.TRYWAIT P0, [R2+URZ+0x34840], R3 ;  /* 0x03484003020075a7 */ /* 0x000f24000800017f */
[----:B----4-:R-:W-:Y:S05]  /*fbb0*/  @!P0 BRA `(.L_x_2580) ;  /* 0x0000002c00f88947 */ /* 0x010fea0003800000 */
.L_x_2659:
[----:B------:R-:W-:Y:S05]  /*fbc0*/  BSYNC B2 ;  /* 0x0000000000027941 */ /* 0x000fea0003800000 */
.L_x_2579:
        /* <DEDUP_REMOVED lines=12> */
.L_x_2582:
[----:B------:R-:W-:Y:S05]  /*fc90*/  BSYNC B2 ;  /* 0x0000000000027941 */ /* 0x000fea0003800000 */
.L_x_2581:
        /* <DEDUP_REMOVED lines=15> */
.L_x_2583:
        /* <DEDUP_REMOVED lines=16> */
.L_x_2584:
        /* <DEDUP_REMOVED lines=15> */
.L_x_2585:
        /* <DEDUP_REMOVED lines=15> */
.L_x_2660:
[----:B------:R-:W-:Y:S05]  /*10070*/  BSYNC B2 ;  /* 0x0000000000027941 */ /* 0x000fea0003800000 */
.L_x_2586:
        /* <DEDUP_REMOVED lines=11> */
.L_x_2589:
[----:B------:R-:W-:Y:S05]  /*10130*/  BSYNC B2 ;  /* 0x0000000000027941 */ /* 0x000fea0003800000 */
.L_x_2588:
        /* <DEDUP_REMOVED lines=13> */
.L_x_2590:
        /* <DEDUP_REMOVED lines=16> */
.L_x_2591:
        /* <DEDUP_REMOVED lines=13> */
.L_x_2577:
[----:B------:R-:W-:Y:S05]  /*103e0*/  BSYNC B1 ;  /* 0x0000000000017941 */ /* 0x000fea0003800000 */
.L_x_2576:
[C---:B------:R-:W-:Y:S01]  /*103f0*/  ISETP.GT.AND P0, PT, R0.reuse, 0x1, PT ;  /* 0x000000010000780c */ /* 0x040fe20003f04270 */
[----:B------:R-:W-:-:S12]  /*10400*/  VIADD R0, R0, 0xfffffffe ;  /* 0xfffffffe00007836 */ /* 0x000fd80000000000 */
[----:B------:R-:W-:Y:S05]  /*10410*/  @P0 BRA `(.L_x_2592) ;  /* 0xffffffe8008c0947 */ /* 0x000fea000383ffff */
.L_x_2541:
[----:B------:R-:W-:Y:S05]  /*10420*/  BSYNC B0 ;  /* 0x0000000000007941 */ /* 0x000fea0003800000 */
.L_x_2540:
        /* <DEDUP_REMOVED lines=8> */
[----:B------:R-:W0:Y:S02]  /*104b0*/  FLO.U32 R0, UR4 ;  /* 0x0000000400007d00 */ /* 0x000e2400080e0000 */
        /* <DEDUP_REMOVED lines=8> */
.L_x_2594:
[----:B------:R-:W-:Y:S05]  /*10540*/  BSYNC B0 ;  /* 0x0000000000007941 */ /* 0x000fea0003800000 */
.L_x_2593:
[----:B------:R-:W2:Y:S01]  /*10550*/  LDL.LU R0, [R1+0x20] ;  /* 0x0000200001007983 */ /* 0x000ea20000300800 */
[----:B------:R-:W-:Y:S01]  /*10560*/  BSSY B0, `(.L_x_2595) ;  /* 0x0000040000007945 */ /* 0x000fe20003800000 */
[----:B--2---:R-:W-:-:S13]  /*10570*/  ISETP.NE.AND P0, PT, R0, RZ, PT ;  /* 0x000000ff0000720c */ /* 0x004fda0003f05270 */
        /* <DEDUP_REMOVED lines=10> */
.L_x_2661:
[----:B------:R-:W-:Y:S05]  /*10620*/  BSYNC B1 ;  /* 0x0000000000017941 */ /* 0x000fea0003800000 */
.L_x_2597:
        /* <DEDUP_REMOVED lines=9> */
.L_x_2600:
[----:B------:R-:W-:Y:S05]  /*106c0*/  BSYNC B1 ;  /* 0x0000000000017941 */ /* 0x000fea0003800000 */
.L_x_2599:
[----:B------:R-:W2:Y:S04]  /*106d0*/  LDL.LU R5, [R1+0x18] ;  /* 0x0000180001057983 */ /* 0x000ea80000300800 */
[----:B------:R-:W2:Y:S04]  /*106e0*/  LDL.LU R3, [R1+0xc] ;  /* 0x00000c0001037983 */ /* 0x000ea80000300800 */
[----:B------:R-:W3:Y:S04]  /*106f0*/  LDL R4, [R1+0x4] ;  /* 0x0000040001047983 */ /* 0x000ee80000100800 */
[----:B0-----:R-:W3:Y:S01]  /*10700*/  LDL R2, [R1+0x8] ;  /* 0x0000080001027983 */ /* 0x001ee20000100800 */
        /* <DEDUP_REMOVED lines=10> */
.L_x_2601:
        /* <DEDUP_REMOVED lines=16> */
.L_x_2602:
        /* <DEDUP_REMOVED lines=11> */
.L_x_2596:
[----:B------:R-:W-:Y:S05]  /*10960*/  BSYNC B0 ;  /* 0x0000000000007941 */ /* 0x000fea0003800000 */
.L_x_2595:
        /* <DEDUP_REMOVED lines=9> */
.L_x_2520:
[----:B------:R-:W-:Y:S05]  /*10a00*/  BSYNC B7 ;  /* 0x0000000000077941 */ /* 0x000fea0003800000 */
.L_x_2518:
[----:B0-----:R-:W3:Y:S02]  /*10a10*/  LDL R0, [R1+0x50] ;  /* 0x0000500001007983 */ /* 0x001ee40000100800 */
[----:B---3--:R-:W-:-:S13]  /*10a20*/  ISETP.NE.AND P0, PT, R0, RZ, PT ;  /* 0x000000ff0000720c */ /* 0x008fda0003f05270 */
[----:B------:R-:W-:Y:S05]  /*10a30*/  @!P0 BRA `(.L_x_2603) ;  /* 0x0000000000288947 */ /* 0x000fea0003800000 */
[----:B------:R-:W-:Y:S05]  /*10a40*/  WARPSYNC.ALL ;  /* 0x0000000000007948 */ /* 0x000fea0003800000 */
[----:B------:R-:W0:Y:S08]  /*10a50*/  S2UR UR5, SR_CgaCtaId ;  /* 0x00000000000579c3 */ /* 0x000e300000008800 */
[----:B------:R-:W-:Y:S06]  /*10a60*/  BAR.SYNC.DEFER_BLOCKING 0x5, 0x180 ;  /* 0x0146000000007b1d */ /* 0x000fec0000010000 */
[----:B------:R-:W-:-:S02]  /*10a70*/  UMOV UR4, 0x400 ;  /* 0x0000040000047882 */ /* 0x000fc40000000000 */
[----:B0-----:R-:W-:-:S06]  /*10a80*/  ULEA UR4, UR5, UR4, 0x18 ;  /* 0x0000000405047291 */ /* 0x001fcc000f8ec03f */
[----:B------:R-:W-:-:S05]  /*10a90*/  IMAD.U32 R0, RZ, RZ, UR4 ;  /* 0x00000004ff007e24 */ /* 0x000fca000f8e00ff */
[----:B------:R0:W3:Y:S04]  /*10aa0*/  LDS.128 R16, [R0+0x348d0] ;  /* 0x0348d00000107984 */ /* 0x0000e80000000c00 */
[----:B------:R0:W-:Y:S01]  /*10ab0*/  STL [R1+0x4], R0 ;  /* 0x0000040001007387 */ /* 0x0001e20000100800 */
[----:B------:R-:W-:Y:S06]  /*10ac0*/  BAR.ARV 0x4, 0x180 ;  /* 0x0106000000007b1d */ /* 0x000fec0000002000 */
[----:B------:R-:W-:Y:S05]  /*10ad0*/  BRA `(.L_x_2604) ;  /* 0x0000000800d87947 */ /* 0x000fea0003800000 */
.L_x_2603:
[----:B------:R-:W0:Y:S01]  /*10ae0*/  S2R R0, SR_TID.X ;  /* 0x0000000000007919 */ /* 0x000e220000002100 */
[----:B------:R-:W-:Y:S01]  /*10af0*/  UMOV UR4, 0xffffffff ;  /* 0xffffffff00047882 */ /* 0x000fe20000000000 */
[----:B0-----:R-:W-:-:S04]  /*10b00*/  LOP3.LUT R6, R0, 0x1f, RZ, 0xc0, !PT ;  /* 0x0000001f00067812 */ /* 0x001fc800078ec0ff */
[----:B------:R-:W-:Y:S01]  /*10b10*/  ISETP.NE.AND P0, PT, R6, 0x1f, PT ;  /* 0x0000001f0600780c */ /* 0x000fe20003f05270 */
[----:B------:R-:W-:-:S12]  /*10b20*/  BRA.DIV UR4, `(.L_x_2605) ;  /* 0x0000002204587947 */ /* 0x000fd8000b800000 */
[----:B------:R-:W-:Y:S01]  /*10b30*/  IMAD.IADD R5, R19, 0x1, R6 ;  /* 0x0000000113057824 */ /* 0x000fe200078e0206 */
[----:B------:R-:W-:-:S04]  /*10b40*/  ULDC UR4, c[0x0][0xc3c] ;  /* 0x00030f0000047ab9 */ /* 0x000fc80000000800 */
[----:B------:R-:W-:-:S13]  /*10b50*/  ISETP.GE.OR P1, PT, R5, UR4, !P0 ;  /* 0x0000000405007c0c */ /* 0x000fda000c726670 */
[----:B------:R-:W0:Y:S02]  /*10b60*/  @!P1 LDC.64 R2, c[0x0][0xc80] ;  /* 0x00032000ff029b82 */ /* 0x000e240000000a00 */
[----:B0-----:R-:W-:-:S06]  /*10b70*/  @!P1 IMAD.WIDE R2, R5, 0x4, R2 ;  /* 0x0000000405029825 */ /* 0x001fcc00078e0202 */
[----:B------:R0:W3:Y:S01]  /*10b80*/  @!P1 LDG.E R3, desc[UR56][R2.64] ;  /* 0x0000003802039981 */ /* 0x0000e2000c1e1900 */
[C---:B------:R-:W-:Y:S02]  /*10b90*/  ISETP.GE.U32.AND P2, PT, R6.reuse, 0x2, PT ;  /* 0x000000020600780c */ /* 0x040fe40003f46070 */
[C---:B------:R-:W-:Y:S01]  /*10ba0*/  ISETP.GE.U32.AND P3, PT, R6.reuse, 0x4, PT ;  /* 0x000000040600780c */ /* 0x040fe20003f66070 */
[----:B------:R-:W-:Y:S01]  /*10bb0*/  SHFL.IDX PT, R0, R16, RZ, 0x1f ;  /* 0x00001fff10007589 */ /* 0x000fe200000e0000 */
[C---:B------:R-:W-:Y:S02]  /*10bc0*/  ISETP.GE.U32.AND P4, PT, R6.reuse, 0x8, PT ;  /* 0x000000080600780c */ /* 0x040fe40003f86070 */
[C---:B------:R-:W-:Y:S01]  /*10bd0*/  ISETP.GE.U32.AND P5, PT, R6.reuse, 0x10, PT ;  /* 0x000000100600780c */ /* 0x040fe20003fa6070 */
[----:B0-----:R-:W-:Y:S02]  /*10be0*/  IMAD.MOV.U32 R2, RZ, RZ, RZ ;  /* 0x000000ffff027224 */ /* 0x001fe400078e00ff */
[----:B---3--:R-:W-:Y:S01]  /*10bf0*/  @!P1 IMAD.MOV.U32 R2, RZ, RZ, R3 ;  /* 0x000000ffff029224 */ /* 0x008fe200078e0003 */
[----:B------:R-:W-:-:S04]  /*10c00*/  ISETP.NE.AND P1, PT, R6, RZ, PT ;  /* 0x000000ff0600720c */ /* 0x000fc80003f25270 */
[----:B------:R-:W0:Y:S02]  /*10c10*/  SHFL.UP PT, R14, R2, 0x1, RZ ;  /* 0x04200000020e7989 */ /* 0x000e2400000e00ff */
[----:B0-----:R-:W-:-:S05]  /*10c20*/  SEL R5, R14, RZ, P1 ;  /* 0x000000ff0e057207 */ /* 0x001fca0000800000 */
[----:B------:R-:W-:Y:S02]  /*10c30*/  IMAD.IADD R3, R2, 0x1, R5 ;  /* 0x0000000102037824 */ /* 0x000fe400078e0205 */
[----:B------:R-:W-:Y:S04]  /*10c40*/  SHFL.IDX PT, R5, R16, 0x1, 0x1f ;  /* 0x00201f0010057f89 */ /* 0x000fe800000e0000 */
        /* <DEDUP_REMOVED lines=12> */
[----:B------:R0:W3:Y:S02]  /*10d10*/  SHFL.IDX PT, R16, R3, 0x1f, 0x1f ;  /* 0x03e01f0003107f89 */ /* 0x0000e400000e0000 */
.L_x_2671:
[----:B------:R-:W-:Y:S02]  /*10d20*/  ULDC UR4, c[0x0][0xc38] ;  /* 0x00030e0000047ab9 */ /* 0x000fe40000000800 */
[----:B------:R-:W-:-:S04]  /*10d30*/  IMAD.U32 R4, RZ, RZ, UR4 ;  /* 0x00000004ff047e24 */ /* 0x000fc8000f8e00ff */
[----:B---3--:R-:W-:-:S04]  /*10d40*/  IMAD R16, R16, R4, RZ ;  /* 0x0000000410107224 */ /* 0x008fc800078e02ff */
[----:B------:R-:W-:-:S05]  /*10d50*/  IMAD.IADD R5, R5, 0x1, R16 ;  /* 0x0000000105057824 */ /* 0x000fca00078e0210 */
[----:B------:R-:W-:-:S13]  /*10d60*/  ISETP.GT.AND P6, PT, R5, R0, PT ;  /* 0x000000000500720c */ /* 0x000fda0003fc4270 */
[----:B------:R-:W-:Y:S05]  /*10d70*/  @P6 BRA `(.L_x_2606) ;  /* 0x00000000009c6947 */ /* 0x000fea0003800000 */
.L_x_2611:
[----:B------:R-:W3:Y:S01]  /*10d80*/  LDC R2, c[0x0][0xc3c] ;  /* 0x00030f00ff027b82 */ /* 0x000ee20000000800 */
[----:B------:R-:W-:-:S05]  /*10d90*/  VIADD R19, R19, 0x1f ;  /* 0x0000001f13137836 */ /* 0x000fca0000000000 */
[----:B---3--:R-:W-:-:S13]  /*10da0*/  ISETP.GE.AND P6, PT, R19, R2, PT ;  /* 0x000000021300720c */ /* 0x008fda0003fc6270 */
[----:B------:R-:W-:Y:S05]  /*10db0*/  @P6 BRA `(.L_x_2607) ;  /* 0x0000000400d46947 */ /* 0x000fea0003800000 */
[----:B0-----:R-:W0:Y:S01]  /*10dc0*/  S2R R3, SR_TID.X ;  /* 0x0000000000037919 */ /* 0x001e220000002100 */
        /* <DEDUP_REMOVED lines=9> */
.L_x_2609:
[----:B------:R-:W-:Y:S05]  /*10e60*/  BSYNC B0 ;  /* 0x0000000000007941 */ /* 0x000fea0003800000 */
.L_x_2608:
        /* <DEDUP_REMOVED lines=18> */
.L_x_2679:
[----:B------:R-:W-:Y:S02]  /*10f90*/  ULDC UR4, c[0x0][0xc38] ;  /* 0x00030e0000047ab9 */ /* 0x000fe40000000800 */
[----:B------:R-:W-:-:S04]  /*10fa0*/  IMAD.U32 R4, RZ, RZ, UR4 ;  /* 0x00000004ff047e24 */ /* 0x000fc8000f8e00ff */
[----:B---3--:R-:W-:-:S04]  /*10fb0*/  IMAD R16, R16, R4, RZ ;  /* 0x0000000410107224 */ /* 0x008fc800078e02ff */
[----:B------:R-:W-:-:S05]  /*10fc0*/  IMAD.IADD R5, R16, 0x1, R5 ;  /* 0x0000000110057824 */ /* 0x000fca00078e0205 */
[----:B------:R-:W-:-:S13]  /*10fd0*/  ISETP.GT.AND P6, PT, R5, R0, PT ;  /* 0x000000000500720c */ /* 0x000fda0003fc4270 */
[----:B------:R-:W-:Y:S05]  /*10fe0*/  @!P6 BRA `(.L_x_2611) ;  /* 0xfffffffc0064e947 */ /* 0x000fea000383ffff */
.L_x_2606:
[----:B------:R-:W-:Y:S01]  /*10ff0*/  IMAD.IADD R16, R5, 0x1, -R16 ;  /* 0x0000000105107824 */ /* 0x000fe200078e0a10 */
[----:B------:R-:W-:-:S03]  /*11000*/  UMOV UR4, 0xffffffff ;  /* 0xffffffff00047882 */ /* 0x000fc60000000000 */
[----:B------:R-:W-:-:S05]  /*11010*/  IMAD R5, R3, R4, R16 ;  /* 0x0000000403057224 */ /* 0x000fca00078e0210 */
[----:B------:R-:W-:Y:S01]  /*11020*/  ISETP.GT.AND P6, PT, R5, R0, PT ;  /* 0x000000000500720c */ /* 0x000fe20003fc4270 */
[----:B------:R-:W-:-:S12]  /*11030*/  BRA.DIV UR4, `(.L_x_2612) ;  /* 0x0000002604107947 */ /* 0x000fd8000b800000 */
[----:B------:R-:W-:-:S04]  /*11040*/  VOTE.ANY R5, PT, !P6 ;  /* 0x0000000000057806 */ /* 0x000fc800070e0100 */
[----:B------:R-:W3:Y:S02]  /*11050*/  POPC R6, R5 ;  /* 0x0000000500067309 */ /* 0x000ee40000000000 */
[----:B---3--:R3:W0:Y:S02]  /*11060*/  SHFL.IDX PT, R17, R2, R6, 0x1f ;  /* 0x00001f0602117589 */ /* 0x00862400000e0000 */
.L_x_2683:
[----:B------:R-:W-:Y:S01]  /*11070*/  ISETP.NE.AND P0, PT, R5, RZ, PT ;  /* 0x000000ff0500720c */ /* 0x000fe20003f05270 */
[----:B------:R-:W-:-:S12]  /*11080*/  IMAD.MOV.U32 R5, RZ, RZ, RZ ;  /* 0x000000ffff057224 */ /* 0x000fd800078e00ff */
[----:B------:R-:W-:Y:S05]  /*11090*/  @!P0 BRA `(.L_x_2613) ;  /* 0x0000000000148947 */ /* 0x000fea0003800000 */
[----:B------:R-:W-:Y:S01]  /*110a0*/  UMOV UR4, 0xffffffff ;  /* 0xffffffff00047882 */ /* 0x000fe20000000000 */
[----:B------:R-:W-:Y:S02]  /*110b0*/  VIADD R12, R6, 0xffffffff ;  /* 0xffffffff060c7836 */ /* 0x000fe40000000000 */
[----:B------:R-:W-:Y:S05]  /*110c0*/  BRA.DIV UR4, `(.L_x_2614) ;  /* 0x0000002604347947 */ /* 0x000fea000b800000 */
[----:B0-----:R0:W0:Y:S02]  /*110d0*/  SHFL.IDX PT, R3, R3, R12, 0x1f ;  /* 0x00001f0c03037589 */ /* 0x00102400000e0000 */
.L_x_2686:
[----:B0-----:R-:W-:-:S07]  /*110e0*/  IMAD.MOV.U32 R5, RZ, RZ, R3 ;  /* 0x000000ffff057224 */ /* 0x001fce00078e0003 */
.L_x_2613:
[----:B0--3--:R-:W0:Y:S01]  /*110f0*/  LDC.64 R2, c[0x0][0xc90] ;  /* 0x00032400ff027b82 */ /* 0x009e220000000a00 */
[----:B------:R-:W-:-:S04]  /*11100*/  IMAD.IADD R19, R6, 0x1, R19 ;  /* 0x0000000106137824 */ /* 0x000fc800078e0213 */
[----:B0-----:R-:W-:-:S05]  /*11110*/  IMAD.WIDE R2, R19, 0x4, R2 ;  /* 0x0000000413027825 */ /* 0x001fca00078e0202 */
[----:B--2-4-:R-:W2:Y:S01]  /*11120*/  LDG.E R7, desc[UR56][R2.64] ;  /* 0x0000003802077981 */ /* 0x014ea2000c1e1900 */
[----:B------:R-:W-:-:S04]  /*11130*/  IMAD R16, R5, R4, R16 ;  /* 0x0000000405107224 */ /* 0x000fc800078e0210 */
[----:B------:R-:W-:Y:S02]  /*11140*/  IMAD.IADD R0, R0, 0x1, -R16 ;  /* 0x0000000100007824 */ /* 0x000fe400078e0a10 */
[----:B--2---:R-:W-:-:S05]  /*11150*/  IMAD R6, R17, R7, RZ ;  /* 0x0000000711067224 */ /* 0x004fca00078e02ff */
[----:B-----5:R-:W-:-:S04]  /*11160*/  IABS R8, R6 ;  /* 0x0000000600087213 */ /* 0x020fc80000000000 */
        /* <DEDUP_REMOVED lines=58> */
.L_x_2607:
[----:B------:R-:W-:Y:S01]  /*11510*/  UMOV UR4, URZ ;  /* 0x0000003f00047c82 */ /* 0x000fe20008000000 */
[----:B------:R-:W-:Y:S01]  /*11520*/  UMOV UR5, URZ ;  /* 0x0000003f00057c82 */ /* 0x000fe20008000000 */
[----:B------:R-:W-:Y:S01]  /*11530*/  ULDC UR6, c[0x0][0xc3c] ;  /* 0x00030f0000067ab9 */ /* 0x000fe20000000800 */
[----:B------:R-:W-:Y:S02]  /*11540*/  IMAD.MOV.U32 R16, RZ, RZ, R0 ;  /* 0x000000ffff107224 */ /* 0x000fe400078e0000 */
[----:B------:R-:W-:Y:S02]  /*11550*/  IMAD.U32 R17, RZ, RZ, UR4 ;  /* 0x00000004ff117e24 */ /* 0x000fe4000f8e00ff */
[----:B------:R-:W-:Y:S02]  /*11560*/  IMAD.U32 R18, RZ, RZ, UR5 ;  /* 0x00000005ff127e24 */ /* 0x000fe4000f8e00ff */
[----:B------:R-:W-:-:S07]  /*11570*/  IMAD.U32 R19, RZ, RZ, UR6 ;  /* 0x00000006ff137e24 */ /* 0x000fce000f8e00ff */
.L_x_2615:
        /* <DEDUP_REMOVED lines=12> */
.L_x_2604:
[----:B------:R-:W-:Y:S02]  /*11640*/  ULDC UR4, c[0x0][0xc3c] ;  /* 0x00030f0000047ab9 */ /* 0x000fe40000000800 */
[----:B---3--:R-:W-:-:S13]  /*11650*/  ISETP.GE.AND P0, PT, R19, UR4, PT ;  /* 0x0000000413007c0c */ /* 0x008fda000bf06270 */
[----:B------:R-:W-:Y:S05]  /*11660*/  @!P0 BRA `(.L_x_2616) ;  /* 0xffffffa800d48947 */ /* 0x000fea000383ffff */
[----:B------:R-:W-:Y:S05]  /*11670*/  BSYNC B8 ;  /* 0x0000000000087941 */ /* 0x000fea0003800000 */
.L_x_2514:
[----:B0-----:R-:W3:Y:S01]  /*11680*/  LDL.LU R0, [R1+0x48] ;  /* 0x0000480001007983 */ /* 0x001ee20000300800 */
[----:B------:R-:W-:Y:S01]  /*11690*/  BSSY B0, `(.L_x_2617) ;  /* 0x000000b000007945 */ /* 0x000fe20003800000 */
[----:B------:R-:W0:Y:S01]  /*116a0*/  S2R R5, SR_CgaCtaId ;  /* 0x0000000000057919 */ /* 0x000e220000008800 */
[----:B---3--:R-:W-:-:S05]  /*116b0*/  VIADD R0, R0, 0x1 ;  /* 0x0000000100007836 */ /* 0x008fca0000000000 */
[----:B------:R-:W-:-:S04]  /*116c0*/  LEA.HI R2, R0, R0, RZ, 0x1 ;  /* 0x0000000000027211 */ /* 0x000fc800078f08ff */
[----:B------:R-:W-:-:S05]  /*116d0*/  LOP3.LUT R3, R2, 0xfffffffe, RZ, 0xc0, !PT ;  /* 0xfffffffe02037812 */ /* 0x000fca00078ec0ff */
[----:B------:R-:W-:Y:S01]  /*116e0*/  IMAD.IADD R3, R0, 0x1, -R3 ;  /* 0x0000000100037824 */ /* 0x000fe200078e0a03 */
[----:B------:R-:W-:-:S04]  /*116f0*/  MOV R0, 0x400 ;  /* 0x0000040000007802 */ /* 0x000fc80000000f00 */
[----:B0-----:R-:W-:Y:S02]  /*11700*/  LEA R0, R5, R0, 0x18 ;  /* 0x0000000005007211 */ /* 0x001fe400078ec0ff */
[----:B------:R-:W-:-:S04]  /*11710*/  SHF.L.U32 R3, R3, 0x1f, RZ ;  /* 0x0000001f03037819 */ /* 0x000fc800000006ff */
[----:B------:R-:W0:Y:S02]  /*11720*/  SYNCS.PHASECHK.TRANS64.TRYWAIT P0, [R0+URZ+0x34820], R3 ;  /* 0x03482003000075a7 */ /* 0x000e24000800017f */
[----:B0-----:R-:W-:Y:S05]  /*11730*/  @!P0 BRA `(.L_x_2618) ;  /* 0x0000001c00c08947 */ /* 0x001fea0003800000 */
.L_x_2687:
[----:B------:R-:W-:Y:S05]  /*11740*/  BSYNC B0 ;  /* 0x0000000000007941 */ /* 0x000fea0003800000 */
.L_x_2617:
[----:B------:R-:W-:-:S03]  /*11750*/  UMOV UR4, 0xffffffff ;  /* 0xffffffff00047882 */ /* 0x000fc60000000000 */
[----:B------:R-:W-:Y:S05]  /*11760*/  BRA.DIV UR4, `(.L_x_2619) ;  /* 0x0000001e04c87947 */ /* 0x000fea000b800000 */
[----:B------:R-:W3:Y:S02]  /*11770*/  S2R R2, SR_TID.X ;  /* 0x0000000000027919 */ /* 0x000ee40000002100 */
[----:B---3--:R-:W-:-:S04]  /*11780*/  SHF.R.U32.HI R2, RZ, 0x5, R2 ;  /* 0x00000005ff027819 */ /* 0x008fc80000011602 */
[----:B------:R-:W-:-:S05]  /*11790*/  LOP3.LUT R2, R2, 0x3, RZ, 0xc0, !PT ;  /* 0x0000000302027812 */ /* 0x000fca00078ec0ff */
[----:B------:R3:W0:Y:S02]  /*117a0*/  SHFL.IDX PT, R14, R2, RZ, 0x1f ;  /* 0x00001fff020e7589 */ /* 0x00062400000e0000 */
.L_x_2690:
[----:B0-----:R-:W-:Y:S01]  /*117b0*/  ISETP.NE.AND P0, PT, R14, RZ, PT ;  /* 0x000000ff0e00720c */ /* 0x001fe20003f05270 */
[----:B------:R-:W-:-:S12]  /*117c0*/  BSSY B0, `(.L_x_2620) ;  /* 0x0000027000007945 */ /* 0x000fd80003800000 */
[----:B------:R-:W-:Y:S05]  /*117d0*/  @P0 BRA `(.L_x_2621) ;  /* 0x0000000000940947 */ /* 0x000fea0003800000 */
[----:B------:R-:W-:-:S03]  /*117e0*/  UMOV UR4, 0xffffffff ;  /* 0xffffffff00047882 */ /* 0x000fc60000000000 */
[----:B------:R-:W-:Y:S05]  /*117f0*/  BRA.DIV UR4, `(.L_x_2622) ;  /* 0x0000001e04d87947 */ /* 0x000fea000b800000 */
[----:B------:R-:W-:-:S13]  /*11800*/  ELECT P6, URZ, PT ;  /* 0x00000000003f782f */ /* 0x000fda00038c0000 */
.L_x_2693:
[----:B------:R-:W-:Y:S05]  /*11810*/  @!P6 BRA `(.L_x_2621) ;  /* 0x000000000084e947 */ /* 0x000fea0003800000 */
[----:B---3--:R-:W3:Y:S02]  /*11820*/  LDL.LU R2, [R1+0x54] ;  /* 0x0000540001027983 */ /* 0x008ee40000300800 */
[----:B---3--:R-:W-:-:S04]  /*11830*/  LOP3.LUT R2, R2, 0x2, RZ, 0xfc, !PT ;  /* 0x0000000202027812 */ /* 0x008fc800078efcff */
[----:B------:R-:W-:-:S13]  /*11840*/  ISETP.NE.AND P2, PT, R2, 0x3, PT ;  /* 0x000000030200780c */ /* 0x000fda0003f45270 */
[----:B------:R-:W-:Y:S05]  /*11850*/  @!P2 BRA `(.L_x_2623) ;  /* 0x000000000004a947 */ /* 0x000fea0003800000 */
[----:B------:R-:W-:Y:S01]  /*11860*/  BPT.TRAP 0x1 ;  /* 0x000000040000795c */ /* 0x000fe20000300000 */
.L_x_2623:
[----:B------:R-:W3:Y:S04]  /*11870*/  LDL R3, [R1+0x8] ;  /* 0x0000080001037983 */ /* 0x000ee80000100800 */
[----:B--2-4-:R-:W2:Y:S01]  /*11880*/  LDL.LU R7, [R1+0x14] ;  /* 0x0000140001077983 */ /* 0x014ea20000300800 */
[----:B------:R-:W-:-:S04]  /*11890*/  VIADD R2, R0, 0x34840 ;  /* 0x0003484000027836 */ /* 0x000fc80000000000 */
[C---:B---3--:R-:W-:Y:S02]  /*118a0*/  IMAD R6, R3.reuse, 0x8, R2 ;  /* 0x0000000803067824 */ /* 0x048fe400078e0202 */
        /* <DEDUP_REMOVED lines=10> */
.L_x_2694:
[----:B------:R-:W2:Y:S02]  /*11950*/  SYNCS.PHASECHK.TRANS64.TRYWAIT P0, [R7+URZ], R2 ;  /* 0x00000002070075a7 */ /* 0x000ea4000800017f */
[----:B--2---:R-:W-:Y:S05]  /*11960*/  @!P0 BRA `(.L_x_2625) ;  /* 0x0000001c00b08947 */ /* 0x004fea0003800000 */
.L_x_2695:
[----:B------:R-:W-:Y:S05]  /*11970*/  @!P2 BRA `(.L_x_2626) ;  /* 0x000000000004a947 */ /* 0x000fea0003800000 */
[----:B------:R-:W-:Y:S01]  /*11980*/  BPT.TRAP 0x1 ;  /* 0x000000040000795c */ /* 0x000fe20000300000 */
.L_x_2626:
[----:B------:R-:W3:Y:S01]  /*11990*/  LDL.LU R4, [R1+0x8] ;  /* 0x0000080001047983 */ /* 0x000ee20000300800 */
[----:B------:R-:W-:-:S04]  /*119a0*/  VIADD R0, R0, 0x34860 ;  /* 0x0003486000007836 */ /* 0x000fc80000000000 */
[----:B---3--:R-:W-:-:S04]  /*119b0*/  IMAD R4, R4, 0x8, R0 ;  /* 0x0000000804047824 */ /* 0x008fc800078e0200 */
[----:B------:R-:W3:Y:S02]  /*119c0*/  SYNCS.PHASECHK.TRANS64.TRYWAIT P0, [R4+URZ], R5 ;  /* 0x00000005040075a7 */ /* 0x000ee4000800017f */
[----:B---3--:R-:W-:Y:S05]  /*119d0*/  @!P0 BRA `(.L_x_2627) ;  /* 0x0000001c00a88947 */ /* 0x008fea0003800000 */
.L_x_2696:
[----:B------:R-:W-:-:S07]  /*119e0*/  IMAD R3, R3, 0x8, R0 ;  /* 0x0000000803037824 */ /* 0x000fce00078e0200 */
.L_x_2628:
[----:B----4-:R4:W0:Y:S02]  /*119f0*/  SYNCS.PHASECHK.TRANS64.TRYWAIT P0, [R3+URZ], R2 ;  /* 0x00000002030075a7 */ /* 0x010824000800017f */
[----:B0-----:R-:W-:Y:S05]  /*11a00*/  @!P0 NANOSLEEP.SYNCS 0x989680 ;  /* 0x009896800000895d */ /* 0x001fea0003900000 */
[----:B------:R-:W0:Y:S02]  /*11a10*/  @!P0 SYNCS.PHASECHK.TRANS64 P0, [R3+URZ], R2 ;  /* 0x00000002030085a7 */ /* 0x000e24000800007f */
[----:B0-----:R-:W-:Y:S05]  /*11a20*/  @!P0 BRA `(.L_x_2628) ;  /* 0xfffffffc00f08947 */ /* 0x001fea000383ffff */
.L_x_2621:
[----:B------:R-:W-:Y:S05]  /*11a30*/  BSYNC B0 ;  /* 0x0000000000007941 */ /* 0x000fea0003800000 */
.L_x_2620:
[----:B------:R-:W-:Y:S05]  /*11a40*/  EXIT ;  /* 0x000000000000794d */ /* 0x000fea0003800000 */
.L_x_2456:
[----:B0-----:R-:W-:-:S04]  /*11a50*/  IMAD.U32 R3, RZ, RZ, UR37 ;  /* 0x00000025ff037e24 */ /* 0x001fc8000f8e00ff */
[----:B------:R0:W1:Y:S03]  /*11a60*/  SYNCS.PHASECHK.TRANS64.TRYWAIT P1, [R3+URZ+0x34800], R0 ;  /* 0x03480000030075a7 */ /* 0x000066000802017f */
[----:B-1----:R-:W-:Y:S05]  /*11a70*/  @!P1 NANOSLEEP.SYNCS 0x989680 ;  /* 0x009896800000995d */ /* 0x002fea0003900000 */
[----:B------:R-:W1:Y:S02]  /*11a80*/  @!P1 SYNCS.PHASECHK.TRANS64 P1, [R3+URZ+0x34800], R0 ;  /* 0x03480000030095a7 */ /* 0x000e64000802007f */
[----:B-1----:R-:W-:Y:S05]  /*11a90*/  @!P1 BRA `(.L_x_2456) ;  /* 0xfffffffc00ec9947 */ /* 0x002fea000383ffff */
[----:B------:R-:W-:Y:S05]  /*11aa0*/  BRA `(.L_x_2629) ;  /* 0xfffffefc001c7947 */ /* 0x000fea000383ffff */
.L_x_2460:
[----:B-1----:R1:W2:Y:S02]  /*11ab0*/  SYNCS.PHASECHK.TRANS64.TRYWAIT P2, [R2+URZ+0x34830], R3 ;  /* 0x03483003020075a7 */ /* 0x0022a4000804017f */
[----:B--2---:R-:W-:Y:S05]  /*11ac0*/  @!P2 NANOSLEEP.SYNCS 0x989680 ;  /* 0x009896800000a95d */ /* 0x004fea0003900000 */
[----:B------:R-:W2:Y:S02]  /*11ad0*/  @!P2 SYNCS.PHASECHK.TRANS64 P2, [R2+URZ+0x34830], R3 ;  /* 0x034830030200a5a7 */ /* 0x000ea4000804007f */
[----:B--2---:R-:W-:Y:S05]  /*11ae0*/  @!P2 BRA `(.L_x_2460) ;  /* 0xfffffffc00f0a947 */ /* 0x004fea000383ffff */
[----:B------:R-:W-:Y:S05]  /*11af0*/  BRA `(.L_x_2459) ;  /* 0xfffffefc00407947 */ /* 0x000fea000383ffff */
.L_x_2465:
[----:B-1----:R-:W-:-:S04]  /*11b00*/  IMAD.U32 R7, RZ, RZ, UR58 ;  /* 0x0000003aff077e24 */ /* 0x002fc8000f8e00ff */
[----:B------:R1:W2:Y:S03]  /*11b10*/  SYNCS.PHASECHK.TRANS64.TRYWAIT P3, [R7+URZ+0x34830], R0 ;  /* 0x03483000070075a7 */ /* 0x0002a6000806017f */
[----:B--2---:R-:W-:Y:S05]  /*11b20*/  @!P3 NANOSLEEP.SYNCS 0x989680 ;  /* 0x009896800000b95d */ /* 0x004fea0003900000 */
[----:B------:R-:W2:Y:S02]  /*11b30*/  @!P3 SYNCS.PHASECHK.TRANS64 P3, [R7+URZ+0x34830], R0 ;  /* 0x034830000700b5a7 */ /* 0x000ea4000806007f */
[----:B--2---:R-:W-:Y:S05]  /*11b40*/  @!P3 BRA `(.L_x_2465) ;  /* 0xfffffffc00ecb947 */ /* 0x004fea000383ffff */
[----:B------:R-:W-:Y:S05]  /*11b50*/  BRA `(.L_x_2464) ;  /* 0xffffff2000a47947 */ /* 0x000fea000383ffff */
.L_x_2469:
[----:B-1----:R-:W-:-:S04]  /*11b60*/  IMAD.U32 R3, RZ, RZ, UR7 ;  /* 0x00000007ff037e24 */ /* 0x002fc8000f8e00ff */
[----:B------:R1:W2:Y:S03]  /*11b70*/  SYNCS.PHASECHK.TRANS64.TRYWAIT P3, [R3+URZ+0x34850], R0 ;  /* 0x03485000030075a7 */ /* 0x0002a6000806017f */
[----:B--2---:R-:W-:Y:S05]  /*11b80*/  @!P3 NANOSLEEP.SYNCS 0x989680 ;  /* 0x009896800000b95d */ /* 0x004fea0003900000 */
[----:B------:R-:W2:Y:S02]  /*11b90*/  @!P3 SYNCS.PHASECHK.TRANS64 P3, [R3+URZ+0x34850], R0 ;  /* 0x034850000300b5a7 */ /* 0x000ea4000806007f */
[----:B--2---:R-:W-:Y:S05]  /*11ba0*/  @!P3 BRA `(.L_x_2469) ;  /* 0xfffffffc00ecb947 */ /* 0x004fea000383ffff */
[----:B------:R-:W-:Y:S05]  /*11bb0*/  BRA `(.L_x_2468) ;  /* 0xffffff2800a87947 */ /* 0x000fea000383ffff */
.L_x_2475:
[----:B-1----:R-:W-:-:S04]  /*11bc0*/  IMAD.U32 R7, RZ, RZ, UR6 ;  /* 0x00000006ff077e24 */ /* 0x002fc8000f8e00ff */
[----:B------:R1:W2:Y:S03]  /*11bd0*/  SYNCS.PHASECHK.TRANS64.TRYWAIT P2, [R7+URZ+0x34830], R0 ;  /* 0x03483000070075a7 */ /* 0x0002a6000804017f */
[----:B--2---:R-:W-:Y:S05]  /*11be0*/  @!P2 NANOSLEEP.SYNCS 0x989680 ;  /* 0x009896800000a95d */ /* 0x004fea0003900000 */
[----:B------:R-:W2:Y:S02]  /*11bf0*/  @!P2 SYNCS.PHASECHK.TRANS64 P2, [R7+URZ+0x34830], R0 ;  /* 0x034830000700a5a7 */ /* 0x000ea4000804007f */
[----:B--2---:R-:W-:Y:S05]  /*11c00*/  @!P2 BRA `(.L_x_2475) ;  /* 0xfffffffc00eca947 */ /* 0x004fea000383ffff */
[----:B------:R-:W-:Y:S05]  /*11c10*/  BRA `(.L_x_2474) ;  /* 0xffffff4800e87947 */ /* 0x000fea000383ffff */
.L_x_2479:
[----:B-1----:R-:W-:-:S04]  /*11c20*/  IMAD.U32 R3, RZ, RZ, UR7 ;  /* 0x00000007ff037e24 */ /* 0x002fc8000f8e00ff */
[----:B------:R1:W2:Y:S03]  /*11c30*/  SYNCS.PHASECHK.TRANS64.TRYWAIT P2, [R3+URZ+0x34850], R0 ;  /* 0x03485000030075a7 */ /* 0x0002a6000804017f */
[----:B--2---:R-:W-:Y:S05]  /*11c40*/  @!P2 NANOSLEEP.SYNCS 0x989680 ;  /* 0x009896800000a95d */ /* 0x004fea0003900000 */
[----:B------:R-:W2:Y:S02]  /*11c50*/  @!P2 SYNCS.PHASECHK.TRANS64 P2, [R3+URZ+0x34850], R0 ;  /* 0x034850000300a5a7 */ /* 0x000ea4000804007f */
[----:B--2---:R-:W-:Y:S05]  /*11c60*/  @!P2 BRA `(.L_x_2479) ;  /* 0xfffffffc00eca947 */ /* 0x004fea000383ffff */
[----:B------:R-:W-:Y:S05]  /*11c70*/  BRA `(.L_x_2478) ;  /* 0xffffff5000ec7947 */ /* 0x000fea000383ffff */
.L_x_2484:
[----:B-1----:R-:W-:-:S04]  /*11c80*/  IMAD.U32 R3, RZ, RZ, UR5 ;  /* 0x00000005ff037e24 */ /* 0x002fc8000f8e00ff */
[----:B------:R1:W2:Y:S03]  /*11c90*/  SYNCS.PHASECHK.TRANS64.TRYWAIT P0, [R3+URZ+0x34850], R2 ;  /* 0x03485002030075a7 */ /* 0x0002a6000800017f */
[----:B--2---:R-:W-:Y:S05]  /*11ca0*/  @!P0 NANOSLEEP.SYNCS 0x989680 ;  /* 0x009896800000895d */ /* 0x004fea0003900000 */
[----:B------:R-:W2:Y:S02]  /*11cb0*/  @!P0 SYNCS.PHASECHK.TRANS64 P0, [R3+URZ+0x34850], R2 ;  /* 0x03485002030085a7 */ /* 0x000ea4000800007f */
[----:B--2---:R-:W-:Y:S05]  /*11cc0*/  @!P0 BRA `(.L_x_2484) ;  /* 0xfffffffc00ec8947 */ /* 0x004fea000383ffff */
[----:B------:R-:W-:Y:S05]  /*11cd0*/  BRA `(.L_x_2483) ;  /* 0xffffff6c00bc7947 */ /* 0x000fea000383ffff */
.L_x_2526:
        /* <DEDUP_REMOVED lines=11> */
.L_x_2631:
[----:B------:R-:W-:Y:S05]  /*11d90*/  BSYNC B0 ;  /* 0x0000000000007941 */ /* 0x000fea0003800000 */
.L_x_2630:
[----:B------:R-:W-:Y:S05]  /*11da0*/  BRA `(.L_x_2632) ;  /* 0xffffffb000187947 */ /* 0x000fea000383ffff */
.L_x_2528:
[----:B------:R-:W-:Y:S01]  /*11db0*/  BSSY B0, `(.L_x_2633) ;  /* 0x0000006000007945 */ /* 0x000fe20003800000 */
[----:B------:R-:W-:-:S07]  /*11dc0*/  IMAD.MOV.U32 R15, RZ, RZ, -0x1 ;  /* 0xffffffffff0f7424 */ /* 0x000fce00078e00ff */
[----:B0123--:R-:W-:Y:S05]  /*11dd0*/  WARPSYNC.COLLECTIVE R15, `(.L_x_2634) ;  /* 0x000000000f0c7348 */ /* 0x00ffea0003c00000 */
[----:B------:R-:W-:Y:S02]  /*11de0*/  ELECT P6, UR62, PT ;  /* 0x00000000003e782f */ /* 0x000fe400038c0000 */
[----:B------:R-:W-:Y:S01]  /*11df0*/  MOV R14, UR62 ;  /* 0x0000003e000e7c02 */ /* 0x000fe20008000f00 */
[----:B0123--:R-:W-:Y:S10]  /*11e00*/  ENDCOLLECTIVE ;  /* 0x000000000000791b */ /* 0x00fff40003800000 */
.L_x_2634:
[----:B------:R-:W-:Y:S05]  /*11e10*/  BSYNC B0 ;  /* 0x0000000000007941 */ /* 0x000fea0003800000 */
.L_x_2633:
[----:B------:R-:W-:Y:S05]  /*11e20*/  BRA `(.L_x_2635) ;  /* 0xffffffb000207947 */ /* 0x000fea000383ffff */
.L_x_2530:
[----:B---3--:R3:W4:Y:S02]  /*11e30*/  SYNCS.PHASECHK.TRANS64.TRYWAIT P0, [R0+URZ+0x34840], R2 ;  /* 0x03484002000075a7 */ /* 0x008724000800017f */
[----:B----4-:R-:W-:Y:S05]  /*11e40*/  @!P0 NANOSLEEP.SYNCS 0x989680 ;  /* 0x009896800000895d */ /* 0x010fea0003900000 */
[----:B------:R-:W4:Y:S02]  /*11e50*/  @!P0 SYNCS.PHASECHK.TRANS64 P0, [R0+URZ+0x34840], R2 ;  /* 0x03484002000085a7 */ /* 0x000f24000800007f */
[----:B----4-:R-:W-:Y:S05]  /*11e60*/  @!P0 BRA `(.L_x_2530) ;  /* 0xfffffffc00f08947 */ /* 0x010fea000383ffff */
[----:B------:R-:W-:Y:S05]  /*11e70*/  BRA `(.L_x_2636) ;  /* 0xffffffb0008c7947 */ /* 0x000fea000383ffff */
.L_x_2534:
[----:B------:R-:W2:Y:S01]  /*11e80*/  LDL.LU R11, [R1+0x34] ;  /* 0x00003400010b7983 */ /* 0x000ea20000300800 */
[----:B------:R-:W-:Y:S01]  /*11e90*/  IMAD.MOV.U32 R13, RZ, RZ, R0 ;  /* 0x000000ffff0d7224 */ /* 0x000fe200078e0000 */
[----:B------:R-:W-:Y:S01]  /*11ea0*/  LOP3.LUT R8, R8, 0x7f, RZ, 0xc0, !PT ;  /* 0x0000007f08087812 */ /* 0x000fe200078ec0ff */
[----:B------:R-:W-:Y:S02]  /*11eb0*/  IMAD.MOV.U32 R12, RZ, RZ, RZ ;  /* 0x000000ffff0c7224 */ /* 0x000fe400078e00ff */
[----:B------:R-:W-:Y:S01]  /*11ec0*/  IMAD.MOV.U32 R15, RZ, RZ, -0x1 ;  /* 0xffffffffff0f7424 */ /* 0x000fe200078e00ff */
[----:B------:R-:W-:-:S05]  /*11ed0*/  SHF.R.U32.HI R6, RZ, 0x3, R8 ;  /* 0x00000003ff067819 */ /* 0x000fca0000011608 */
[----:B------:R-:W-:Y:S02]  /*11ee0*/  IMAD R17, R17, 0x80, R6 ;  /* 0x0000008011117824 */ /* 0x000fe400078e0206 */
[----:B--2---:R-:W-:Y:S02]  /*11ef0*/  IMAD R2, R11, R7, RZ ;  /* 0x000000070b027224 */ /* 0x004fe400078e02ff */
[----:B------:R-:W-:-:S03]  /*11f00*/  IMAD.MOV.U32 R11, RZ, RZ, 0x181f ;  /* 0x0000181fff0b7424 */ /* 0x000fc600078e00ff */
[----:B------:R-:W-:-:S13]  /*11f10*/  ISETP.GE.AND P3, PT, R17, R2, PT ;  /* 0x000000021100720c */ /* 0x000fda0003f66270 */
[----:B-----5:R-:W-:Y:S05]  /*11f20*/  WARPSYNC.COLLECTIVE R15, `(.L_x_2637) ;  /* 0x000000000f087348 */ /* 0x020fea0003c00000 */
[----:B------:R0:W1:Y:S02]  /*11f30*/  SHFL.IDX P6, R14, R13, R12, R11 ;  /* 0x0000000c0d0e7389 */ /* 0x00006400000c000b */
[----:B01---5:R-:W-:Y:S01]  /*11f40*/  ENDCOLLECTIVE ;  /* 0x000000000000791b */ /* 0x023fe20003800000 */
.L_x_2637:
[----:B------:R-:W-:Y:S02]  /*11f50*/  IMAD.MOV.U32 R13, RZ, RZ, R3 ;  /* 0x000000ffff0d7224 */ /* 0x000fe400078e0003 */
[----:B------:R-:W-:-:S07]  /*11f60*/  IMAD.MOV.U32 R4, RZ, RZ, R14 ;  /* 0x000000ffff047224 */ /* 0x000fce00078e000e */
[----:B------:R-:W-:Y:S05]  /*11f70*/  WARPSYNC.COLLECTIVE R15, `(.L_x_2638) ;  /* 0x000000000f087348 */ /* 0x000fea0003c00000 */
[----:B------:R0:W1:Y:S02]  /*11f80*/  SHFL.IDX P6, R14, R13, R12, R11 ;  /* 0x0000000c0d0e7389 */ /* 0x00006400000c000b */
[----:B01----:R-:W-:Y:S01]  /*11f90*/  ENDCOLLECTIVE ;  /* 0x000000000000791b */ /* 0x003fe20003800000 */
.L_x_2638:
[----:B------:R-:W-:Y:S02]  /*11fa0*/  IMAD.MOV.U32 R13, RZ, RZ, R0 ;  /* 0x000000ffff0d7224 */ /* 0x000fe400078e0000 */
[----:B------:R-:W-:Y:S02]  /*11fb0*/  IMAD.MOV.U32 R12, RZ, RZ, 0x1 ;  /* 0x00000001ff0c7424 */ /* 0x000fe400078e00ff */
[----:B------:R-:W-:-:S07]  /*11fc0*/  IMAD.MOV.U32 R5, RZ, RZ, R14 ;  /* 0x000000ffff057224 */ /* 0x000fce00078e000e */
[----:B------:R-:W-:Y:S05]  /*11fd0*/  WARPSYNC.COLLECTIVE R15, `(.L_x_2639) ;  /* 0x000000000f087348 */ /* 0x000fea0003c00000 */
[----:B------:R0:W1:Y:S02]  /*11fe0*/  SHFL.IDX P6, R14, R13, R12, R11 ;  /* 0x0000000c0d0e7389 */ /* 0x00006400000c000b */
[----:B01----:R-:W-:Y:S01]  /*11ff0*/  ENDCOLLECTIVE ;  /* 0x000000000000791b */ /* 0x003fe20003800000 */
.L_x_2639:
        /* <DEDUP_REMOVED lines=10> */
.L_x_2640:
[----:B------:R-:W-:Y:S01]  /*120a0*/  @!PT LDS RZ, [RZ] ;  /* 0x00000000fffff984 */ /* 0x000fe20000000800 */
[----:B------:R-:W-:Y:S01]  /*120b0*/  @!PT LDS RZ, [RZ] ;  /* 0x00000000fffff984 */ /* 0x000fe20000000800 */
[----:B------:R-:W-:Y:S01]  /*120c0*/  @!PT LDS RZ, [RZ] ;  /* 0x00000000fffff984 */ /* 0x000fe20000000800 */
[----:B------:R-:W-:Y:S04]  /*120d0*/  @!P3 LDGSTS.E.BYPASS.LTC128B.128 [R9+0x10400], desc[UR56][R4.64], !P2 ;  /* 0x104000000409bfae */ /* 0x000fe8000d101d78 */
[----:B------:R-:W-:Y:S04]  /*120e0*/  @!P3 LDGSTS.E.BYPASS.LTC128B.128 [R9+0x14400], desc[UR56][R4.64+0x80], !P1 ;  /* 0x144000800409bfae */ /* 0x000fe8000c901d78 */
[----:B------:R0:W-:Y:S01]  /*120f0*/  @!P3 LDGSTS.E.BYPASS.LTC128B.128 [R9+0x18400], desc[UR56][R4.64+0x100], !P0 ;  /* 0x184001000409bfae */ /* 0x0001e2000c101d78 */
[----:B------:R-:W-:Y:S02]  /*12100*/  IMAD.MOV.U32 R13, RZ, RZ, R0 ;  /* 0x000000ffff0d7224 */ /* 0x000fe400078e0000 */
[----:B------:R-:W-:-:S02]  /*12110*/  IMAD.MOV.U32 R12, RZ, RZ, 0x2 ;  /* 0x00000002ff0c7424 */ /* 0x000fc400078e00ff */
[----:B0-----:R-:W-:Y:S02]  /*12120*/  VIADD R4, R17, 0x10 ;  /* 0x0000001011047836 */ /* 0x001fe40000000000 */
[----:B------:R-:W-:-:S07]  /*12130*/  IMAD.MOV.U32 R6, RZ, RZ, R14 ;  /* 0x000000ffff067224 */ /* 0x000fce00078e000e */
[----:B------:R-:W-:Y:S05]  /*12140*/  WARPSYNC.COLLECTIVE R15, `(.L_x_2641) ;  /* 0x000000000f087348 */ /* 0x000fea0003c00000 */
[----:B------:R0:W1:Y:S02]  /*12150*/  SHFL.IDX P6, R14, R13, R12, R11 ;  /* 0x0000000c0d0e7389 */ /* 0x00006400000c000b */
[----:B01----:R-:W-:Y:S01]  /*12160*/  ENDCOLLECTIVE ;  /* 0x000000000000791b */ /* 0x003fe20003800000 */
.L_x_2641:
[----:B------:R-:W-:-:S13]  /*12170*/  ISETP.GE.AND P3, PT, R4, R2, PT ;  /* 0x000000020400720c */ /* 0x000fda0003f66270 */
[----:B------:R-:W-:Y:S01]  /*12180*/  @!P3 LEA R7, P5, R10, R6, 0x1 ;  /* 0x000000060a07b211 */ /* 0x000fe200078a08ff */
[----:B------:R-:W-:-:S04]  /*12190*/  IMAD.MOV.U32 R13, RZ, RZ, R3 ;  /* 0x000000ffff0d7224 */ /* 0x000fc800078e0003 */
[----:B------:R-:W-:Y:S02]  /*121a0*/  @!P3 IMAD.X R6, RZ, RZ, R8, P5 ;  /* 0x000000ffff06b224 */ /* 0x000fe400028e0608 */
[----:B------:R-:W-:Y:S02]  /*121b0*/  @!P3 IMAD.MOV.U32 R4, RZ, RZ, R7 ;  /* 0x000000ffff04b224 */ /* 0x000fe400078e0007 */
[----:B------:R-:W-:Y:S02]  /*121c0*/  @!P3 IMAD.MOV.U32 R5, RZ, RZ, R6 ;  /* 0x000000ffff05b224 */ /* 0x000fe400078e0006 */
[----:B------:R-:W-:-:S07]  /*121d0*/  IMAD.MOV.U32 R6, RZ, RZ, R14 ;  /* 0x000000ffff067224 */ /* 0x000fce00078e000e */
[----:B------:R-:W-:Y:S05]  /*121e0*/  WARPSYNC.COLLECTIVE R15, `(.L_x_2642) ;  /* 0x000000000f087348 */ /* 0x000fea0003c00000 */
[----:B------:R0:W1:Y:S02]  /*121f0*/  SHFL.IDX P6, R14, R13, R12, R11 ;  /* 0x0000000c0d0e7389 */ /* 0x00006400000c000b */
[----:B01----:R-:W-:Y:S01]  /*12200*/  ENDCOLLECTIVE ;  /* 0x000000000000791b */ /* 0x003fe20003800000 */
.L_x_2642:
        /* <DEDUP_REMOVED lines=13> */
.L_x_2643:
[----:B------:R-:W-:-:S13]  /*122e0*/  ISETP.GE.AND P3, PT, R4, R2, PT ;  /* 0x000000020400720c */ /* 0x000fda0003f66270 */
[----:B------:R-:W-:Y:S01]  /*122f0*/  @!P3 LEA R7, P4, R10, R7, 0x1 ;  /* 0x000000070a07b211 */ /* 0x000fe200078808ff */
[----:B------:R-:W-:-:S04]  /*12300*/  IMAD.MOV.U32 R13, RZ, RZ, R3 ;  /* 0x000000ffff0d7224 */ /* 0x000fc800078e0003 */
[----:B------:R-:W-:-:S04]  /*12310*/  @!P3 IMAD.X R4, RZ, RZ, R6, P4 ;  /* 0x000000ffff04b224 */ /* 0x000fc800020e0606 */
[----:B------:R-:W-:Y:S02]  /*12320*/  @!P3 IMAD.MOV.U32 R5, RZ, RZ, R4 ;  /* 0x000000ffff05b224 */ /* 0x000fe400078e0004 */
[----:B------:R-:W-:Y:S02]  /*12330*/  @!P3 IMAD.MOV.U32 R4, RZ, RZ, R7 ;  /* 0x000000ffff04b224 */ /* 0x000fe400078e0007 */
[----:B------:R-:W-:-:S03]  /*12340*/  VIADD R7, R17, 0x60 ;  /* 0x0000006011077836 */ /* 0x000fc60000000000 */
[----:B------:R-:W-:Y:S01]  /*12350*/  @!PT LDS RZ, [RZ] ;  /* 0x00000000fffff984 */ /* 0x000fe20000000800 */
[----:B------:R-:W-:Y:S01]  /*12360*/  @!PT LDS RZ, [RZ] ;  /* 0x00000000fffff984 */ /* 0x000fe20000000800 */
[----:B------:R-:W-:Y:S01]  /*12370*/  @!PT LDS RZ, [RZ] ;  /* 0x00000000fffff984 */ /* 0x000fe20000000800 */
[----:B------:R-:W-:Y:S04]  /*12380*/  @!P3 LDGSTS.E.BYPASS.LTC128B.128 [R9+0x11400], desc[UR56][R4.64], !P2 ;  /* 0x114000000409bfae */ /* 0x000fe8000d101d78 */
[----:B------:R-:W-:Y:S04]  /*12390*/  @!P3 LDGSTS.E.BYPASS.LTC128B.128 [R9+0x15400], desc[UR56][R4.64+0x80], !P1 ;  /* 0x154000800409bfae */ /* 0x000fe8000c901d78 */
[----:B------:R0:W-:Y:S02]  /*123a0*/  @!P3 LDGSTS.E.BYPASS.LTC128B.128 [R9+0x19400], desc[UR56][R4.64+0x100], !P0 ;  /* 0x194001000409bfae */ /* 0x0001e4000c101d78 */
[----:B0-----:R-:W-:-:S05]  /*123b0*/  VIADD R4, R17, 0x30 ;  /* 0x0000003011047836 */ /* 0x001fca0000000000 */
[----:B------:R-:W-:Y:S01]  /*123c0*/  ISETP.GE.AND P3, PT, R4, R2, PT ;  /* 0x000000020400720c */ /* 0x000fe20003f66270 */
[----:B------:R-:W-:-:S12]  /*123d0*/  IMAD.MOV.U32 R4, RZ, RZ, R14 ;  /* 0x000000ffff047224 */ /* 0x000fd800078e000e */
[----:B------:R-:W-:Y:S05]  /*123e0*/  WARPSYNC.COLLECTIVE R15, `(.L_x_2644) ;  /* 0x000000000f087348 */ /* 0x000fea0003c00000 */
[----:B------:R0:W1:Y:S02]  /*123f0*/  SHFL.IDX P6, R14, R13, R12, R11 ;  /* 0x0000000c0d0e7389 */ /* 0x00006400000c000b */
[----:B01----:R-:W-:Y:S01]  /*12400*/  ENDCOLLECTIVE ;  /* 0x000000000000791b */ /* 0x003fe20003800000 */
.L_x_2644:
[----:B------:R-:W-:Y:S02]  /*12410*/  IMAD.MOV.U32 R13, RZ, RZ, R0 ;  /* 0x000000ffff0d7224 */ /* 0x000fe400078e0000 */
[----:B------:R-:W-:Y:S02]  /*12420*/  IMAD.MOV.U32 R12, RZ, RZ, 0x4 ;  /* 0x00000004ff0c7424 */ /* 0x000fe400078e00ff */
[----:B------:R-:W-:-:S07]  /*12430*/  IMAD.MOV.U32 R5, RZ, RZ, R14 ;  /* 0x000000ffff057224 */ /* 0x000fce00078e000e */
[----:B------:R-:W-:Y:S05]  /*12440*/  WARPSYNC.COLLECTIVE R15, `(.L_x_2645) ;  /* 0x000000000f087348 */ /* 0x000fea0003c00000 */
[----:B------:R0:W1:Y:S02]  /*12450*/  SHFL.IDX P6, R14, R13, R12, R11 ;  /* 0x0000000c0d0e7389 */ /* 0x00006400000c000b */
[----:B01----:R-:W-:Y:S01]  /*12460*/  ENDCOLLECTIVE ;  /* 0x000000000000791b */ /* 0x003fe20003800000 */
.L_x_2645:
        /* <DEDUP_REMOVED lines=18> */
.L_x_2646:
[----:B------:R-:W-:Y:S02]  /*12590*/  IMAD.MOV.U32 R13, RZ, RZ, R0 ;  /* 0x000000ffff0d7224 */ /* 0x000fe400078e0000 */
[----:B------:R-:W-:Y:S02]  /*125a0*/  IMAD.MOV.U32 R12, RZ, RZ, 0x5 ;  /* 0x00000005ff0c7424 */ /* 0x000fe400078e00ff */
[----:B------:R-:W-:-:S07]  /*125b0*/  IMAD.MOV.U32 R5, RZ, RZ, R14 ;  /* 0x000000ffff057224 */ /* 0x000fce00078e000e */
[----:B------:R-:W-:Y:S05]  /*125c0*/  WARPSYNC.COLLECTIVE R15, `(.L_x_2647) ;  /* 0x000000000f087348 */ /* 0x000fea0003c00000 */
[----:B------:R0:W1:Y:S02]  /*125d0*/  SHFL.IDX P6, R14, R13, R12, R11 ;  /* 0x0000000c0d0e7389 */ /* 0x00006400000c000b */
[----:B01----:R-:W-:Y:S01]  /*125e0*/  ENDCOLLECTIVE ;  /* 0x000000000000791b */ /* 0x003fe20003800000 */
.L_x_2647:
        /* <DEDUP_REMOVED lines=18> */
.L_x_2648:
[----:B------:R-:W-:Y:S02]  /*12710*/  IMAD.MOV.U32 R13, RZ, RZ, R0 ;  /* 0x000000ffff0d7224 */ /* 0x000fe400078e0000 */
[----:B------:R-:W-:Y:S02]  /*12720*/  IMAD.MOV.U32 R12, RZ, RZ, 0x6 ;  /* 0x00000006ff0c7424 */ /* 0x000fe400078e00ff */
[----:B------:R-:W-:-:S07]  /*12730*/  IMAD.MOV.U32 R5, RZ, RZ, R14 ;  /* 0x000000ffff057224 */ /* 0x000fce00078e000e */
[----:B------:R-:W-:Y:S05]  /*12740*/  WARPSYNC.COLLECTIVE R15, `(.L_x_2649) ;  /* 0x000000000f087348 */ /* 0x000fea0003c00000 */
[----:B------:R0:W1:Y:S02]  /*12750*/  SHFL.IDX P6, R14, R13, R12, R11 ;  /* 0x0000000c0d0e7389 */ /* 0x00006400000c000b */
[----:B01----:R-:W-:Y:S01]  /*12760*/  ENDCOLLECTIVE ;  /* 0x000000000000791b */ /* 0x003fe20003800000 */
.L_x_2649:
[----:B------:R-:W-:-:S05]  /*12770*/  @!P3 LEA R5, P4, R10, R5, 0x1 ;  /* 0x000000050a05b211 */ /* 0x000fca00078808ff */
[----:B------:R-:W-:Y:S01]  /*12780*/  @!P3 IMAD.X R4, RZ, RZ, R4, P4 ;  /* 0x000000ffff04b224 */ /* 0x000fe200020e0604 */
[----:B------:R-:W-:-:S04]  /*12790*/  ISETP.GE.AND P4, PT, R7, R2, PT ;  /* 0x000000020700720c */ /* 0x000fc80003f86270 */
        /* <DEDUP_REMOVED lines=14> */
.L_x_2650:
[----:B------:R-:W-:Y:S02]  /*12880*/  IMAD.MOV.U32 R13, RZ, RZ, R0 ;  /* 0x000000ffff0d7224 */ /* 0x000fe400078e0000 */
[----:B------:R-:W-:Y:S02]  /*12890*/  IMAD.MOV.U32 R12, RZ, RZ, 0x7 ;  /* 0x00000007ff0c7424 */ /* 0x000fe400078e00ff */
[----:B------:R-:W-:-:S07]  /*128a0*/  IMAD.MOV.U32 R5, RZ, RZ, R14 ;  /* 0x000000ffff057224 */ /* 0x000fce00078e000e */
[----:B------:R-:W-:Y:S05]  /*128b0*/  WARPSYNC.COLLECTIVE R15, `(.L_x_2651) ;  /* 0x000000000f087348 */ /* 0x000fea0003c00000 */
[----:B------:R0:W1:Y:S02]  /*128c0*/  SHFL.IDX P6, R14, R13, R12, R11 ;  /* 0x0000000c0d0e7389 */ /* 0x00006400000c000b */
[----:B01----:R-:W-:Y:S01]  /*128d0*/  ENDCOLLECTIVE ;  /* 0x000000000000791b */ /* 0x003fe20003800000 */
.L_x_2651:
        /* <DEDUP_REMOVED lines=10> */
.L_x_2652:
        /* <DEDUP_REMOVED lines=8> */
.L_x_2539:
[----:B0-----:R-:W2:Y:S02]  /*12a00*/  LDL R2, [R1+0x4] ;  /* 0x0000040001027983 */ /* 0x001ea40000100800 */
[----:B--2---:R0:W1:Y:S02]  /*12a10*/  SYNCS.PHASECHK.TRANS64.TRYWAIT P0, [R2+URZ+0x34820], R0 ;  /* 0x03482000020075a7 */ /* 0x004064000800017f */
[----:B-1----:R-:W-:Y:S05]  /*12a20*/  @!P0 NANOSLEEP.SYNCS 0x989680 ;  /* 0x009896800000895d */ /* 0x002fea0003900000 */
[----:B------:R-:W1:Y:S02]  /*12a30*/  @!P0 SYNCS.PHASECHK.TRANS64 P0, [R2+URZ+0x34820], R0 ;  /* 0x03482000020085a7 */ /* 0x000e64000800007f */
[----:B-1----:R-:W-:Y:S05]  /*12a40*/  @!P0 BRA `(.L_x_2539) ;  /* 0xfffffffc00ec8947 */ /* 0x002fea000383ffff */
[----:B------:R-:W-:Y:S05]  /*12a50*/  BRA `(.L_x_2654) ;  /* 0xffffffb400ec7947 */ /* 0x000fea000383ffff */
.L_x_2548:
[----:B-1----:R1:W2:Y:S02]  /*12a60*/  SYNCS.PHASECHK.TRANS64.TRYWAIT P0, [R2+URZ+0x34840], R0 ;  /* 0x03484000020075a7 */ /* 0x0022a4000800017f */
[----:B--2---:R-:W-:Y:S05]  /*12a70*/  @!P0 NANOSLEEP.SYNCS 0x989680 ;  /* 0x009896800000895d */ /* 0x004fea0003900000 */
[----:B------:R-:W2:Y:S02]  /*12a80*/  @!P0 SYNCS.PHASECHK.TRANS64 P0, [R2+URZ+0x34840], R0 ;  /* 0x03484000020085a7 */ /* 0x000ea4000800007f */
[----:B--2---:R-:W-:Y:S05]  /*12a90*/  @!P0 BRA `(.L_x_2548) ;  /* 0xfffffffc00f08947 */ /* 0x004fea000383ffff */
[----:B------:R-:W-:Y:S05]  /*12aa0*/  BRA `(.L_x_2655) ;  /* 0xffffffb800b07947 */ /* 0x000fea000383ffff */
.L_x_2555:
[----:B0-----:R0:W1:Y:S02]  /*12ab0*/  SYNCS.PHASECHK.TRANS64.TRYWAIT P0, [R2+URZ+0x60], R0 ;  /* 0x00006000020075a7 */ /* 0x001064000800017f */
[----:B-1----:R-:W-:Y:S05]  /*12ac0*/  @!P0 NANOSLEEP.SYNCS 0x989680 ;  /* 0x009896800000895d */ /* 0x002fea0003900000 */
[----:B------:R-:W1:Y:S02]  /*12ad0*/  @!P0 SYNCS.PHASECHK.TRANS64 P0, [R2+URZ+0x60], R0 ;  /* 0x00006000020085a7 */ /* 0x000e64000800007f */
[----:B-1----:R-:W-:Y:S05]  /*12ae0*/  @!P0 BRA `(.L_x_2555) ;  /* 0xfffffffc00f08947 */ /* 0x002fea000383ffff */
[----:B------:R-:W-:Y:S05]  /*12af0*/  BRA `(.L_x_2656) ;  /* 0xffffffbc00c87947 */ /* 0x000fea000383ffff */
.L_x_2564:
[----:B---3--:R3:W4:Y:S02]  /*12b00*/  SYNCS.PHASECHK.TRANS64.TRYWAIT P0, [R3+URZ+0x34840], R2 ;  /* 0x03484002030075a7 */ /* 0x008724000800017f */
[----:B----4-:R-:W-:Y:S05]  /*12b10*/  @!P0 NANOSLEEP.SYNCS 0x989680 ;  /* 0x009896800000895d */ /* 0x010fea0003900000 */
[----:B------:R-:W4:Y:S02]  /*12b20*/  @!P0 SYNCS.PHASECHK.TRANS64 P0, [R3+URZ+0x34840], R2 ;  /* 0x03484002030085a7 */ /* 0x000f24000800007f */
[----:B----4-:R-:W-:Y:S05]  /*12b30*/  @!P0 BRA `(.L_x_2564) ;  /* 0xfffffffc00f08947 */ /* 0x010fea000383ffff */
[----:B------:R-:W-:Y:S05]  /*12b40*/  BRA `(.L_x_2657) ;  /* 0xffffffc400687947 */ /* 0x000fea000383ffff */
.L_x_2571:
[----:B--2---:R2:W3:Y:S02]  /*12b50*/  SYNCS.PHASECHK.TRANS64.TRYWAIT P0, [R2+URZ+0x60], R3 ;  /* 0x00006003020075a7 */ /* 0x0044e4000800017f */
[----:B---3--:R-:W-:Y:S05]  /*12b60*/  @!P0 NANOSLEEP.SYNCS 0x989680 ;  /* 0x009896800000895d */ /* 0x008fea0003900000 */
[----:B------:R-:W3:Y:S02]  /*12b70*/  @!P0 SYNCS.PHASECHK.TRANS64 P0, [R2+URZ+0x60], R3 ;  /* 0x00006003020085a7 */ /* 0x000ee4000800007f */
[----:B---3--:R-:W-:Y:S05]  /*12b80*/  @!P0 BRA `(.L_x_2571) ;  /* 0xfffffffc00f08947 */ /* 0x008fea000383ffff */
[----:B------:R-:W-:Y:S05]  /*12b90*/  BRA `(.L_x_2658) ;  /* 0xffffffc800807947 */ /* 0x000fea000383ffff */
.L_x_2580:
[----:B----4-:R4:W0:Y:S02]  /*12ba0*/  SYNCS.PHASECHK.TRANS64.TRYWAIT P0, [R2+URZ+0x34840], R3 ;  /* 0x03484003020075a7 */ /* 0x010824000800017f */
[----:B0-----:R-:W-:Y:S05]  /*12bb0*/  @!P0 NANOSLEEP.SYNCS 0x989680 ;  /* 0x009896800000895d */ /* 0x001fea0003900000 */
[----:B------:R-:W0:Y:S02]  /*12bc0*/  @!P0 SYNCS.PHASECHK.TRANS64 P0, [R2+URZ+0x34840], R3 ;  /* 0x03484003020085a7 */ /* 0x000e24000800007f */
[----:B0-----:R-:W-:Y:S05]  /*12bd0*/  @!P0 BRA `(.L_x_2580) ;  /* 0xfffffffc00f08947 */ /* 0x001fea000383ffff */
[----:B------:R-:W-:Y:S05]  /*12be0*/  BRA `(.L_x_2659) ;  /* 0xffffffcc00f47947 */ /* 0x000fea000383ffff */
.L_x_2587:
[----:B--2---:R2:W3:Y:S02]  /*12bf0*/  SYNCS.PHASECHK.TRANS64.TRYWAIT P0, [R2+URZ+0x60], R5 ;  /* 0x00006005020075a7 */ /* 0x0044e4000800017f */
[----:B---3--:R-:W-:Y:S05]  /*12c00*/  @!P0 NANOSLEEP.SYNCS 0x989680 ;  /* 0x009896800000895d */ /* 0x008fea0003900000 */
[----:B------:R-:W3:Y:S02]  /*12c10*/  @!P0 SYNCS.PHASECHK.TRANS64 P0, [R2+URZ+0x60], R5 ;  /* 0x00006005020085a7 */ /* 0x000ee4000800007f */
[----:B---3--:R-:W-:Y:S05]  /*12c20*/  @!P0 BRA `(.L_x_2587) ;  /* 0xfffffffc00f08947 */ /* 0x008fea000383ffff */
[----:B------:R-:W-:Y:S05]  /*12c30*/  BRA `(.L_x_2660) ;  /* 0xffffffd4000c7947 */ /* 0x000fea000383ffff */
.L_x_2598:
[----:B0-----:R0:W2:Y:S02]  /*12c40*/  SYNCS.PHASECHK.TRANS64.TRYWAIT P0, [R0+URZ+0x34860], R2 ;  /* 0x03486002000075a7 */ /* 0x0010a4000800017f */
[----:B--2---:R-:W-:Y:S05]  /*12c50*/  @!P0 NANOSLEEP.SYNCS 0x989680 ;  /* 0x009896800000895d */ /* 0x004fea0003900000 */
[----:B------:R-:W2:Y:S02]  /*12c60*/  @!P0 SYNCS.PHASECHK.TRANS64 P0, [R0+URZ+0x34860], R2 ;  /* 0x03486002000085a7 */ /* 0x000ea4000800007f */
[----:B--2---:R-:W-:Y:S05]  /*12c70*/  @!P0 BRA `(.L_x_2598) ;  /* 0xfffffffc00f08947 */ /* 0x004fea000383ffff */
[----:B------:R-:W-:Y:S05]  /*12c80*/  BRA `(.L_x_2661) ;  /* 0xffffffd800647947 */ /* 0x000fea000383ffff */
.L_x_2605:
[----:B------:R-:W-:Y:S01]  /*12c90*/  BSSY B0, `(.L_x_2662) ;  /* 0x0000008000007945 */ /* 0x000fe20003800000 */
[----:B------:R-:W-:Y:S02]  /*12ca0*/  IMAD.MOV.U32 R13, RZ, RZ, R16 ;  /* 0x000000ffff0d7224 */ /* 0x000fe400078e0010 */
[----:B------:R-:W-:Y:S02]  /*12cb0*/  IMAD.MOV.U32 R12, RZ, RZ, RZ ;  /* 0x000000ffff0c7224 */ /* 0x000fe400078e00ff */
[----:B------:R-:W-:Y:S02]  /*12cc0*/  IMAD.MOV.U32 R11, RZ, RZ, 0x1f ;  /* 0x0000001fff0b7424 */ /* 0x000fe400078e00ff */
[----:B------:R-:W-:-:S07]  /*12cd0*/  IMAD.MOV.U32 R15, RZ, RZ, -0x1 ;  /* 0xffffffffff0f7424 */ /* 0x000fce00078e00ff */
[----:B-12-45:R-:W-:Y:S05]  /*12ce0*/  WARPSYNC.COLLECTIVE R15, `(.L_x_2663) ;  /* 0x000000000f087348 */ /* 0x036fea0003c00000 */
[----:B------:R0:W3:Y:S02]  /*12cf0*/  SHFL.IDX P6, R14, R13, R12, R11 ;  /* 0x0000000c0d0e7389 */ /* 0x0000e400000c000b */
[----:B012345:R-:W-:Y:S01]  /*12d00*/  ENDCOLLECTIVE ;  /* 0x000000000000791b */ /* 0x03ffe20003800000 */
.L_x_2663:
[----:B------:R-:W-:Y:S05]  /*12d10*/  BSYNC B0 ;  /* 0x0000000000007941 */ /* 0x000fea0003800000 */
.L_x_2662:
        /* <DEDUP_REMOVED lines=9> */
.L_x_2664:
        /* <DEDUP_REMOVED lines=18> */
.L_x_2665:
[----:B------:R-:W-:Y:S01]  /*12ed0*/  IMAD.MOV.U32 R12, RZ, RZ, 0x2 ;  /* 0x00000002ff0c7424 */ /* 0x000fe200078e00ff */
[----:B------:R-:W-:-:S05]  /*12ee0*/  SEL R7, R14, RZ, P1 ;  /* 0x000000ff0e077207 */ /* 0x000fca0000800000 */
[----:B------:R-:W-:-:S04]  /*12ef0*/  IMAD.IADD R3, R2, 0x1, R7 ;  /* 0x0000000102037824 */ /* 0x000fc800078e0207 */
[----:B------:R-:W-:-:S07]  /*12f00*/  IMAD.MOV.U32 R13, RZ, RZ, R3 ;  /* 0x000000ffff0d7224 */ /* 0x000fce00078e0003 */
[----:B------:R-:W-:Y:S05]  /*12f10*/  WARPSYNC.COLLECTIVE R15, `(.L_x_2666) ;  /* 0x000000000f087348 */ /* 0x000fea0003c00000 */
[----:B------:R0:W1:Y:S02]  /*12f20*/  SHFL.UP P6, R14, R13, R12, R11 ;  /* 0x0400000c0d0e7389 */ /* 0x00006400000c000b */
[----:B01----:R-:W-:Y:S01]  /*12f30*/  ENDCOLLECTIVE ;  /* 0x000000000000791b */ /* 0x003fe20003800000 */
.L_x_2666:
        /* <DEDUP_REMOVED lines=8> */
.L_x_2667:
        /* <DEDUP_REMOVED lines=8> */
.L_x_2668:
        /* <DEDUP_REMOVED lines=8> */
.L_x_2669:
        /* <DEDUP_REMOVED lines=9> */
.L_x_2670:
[----:B------:R-:W-:Y:S01]  /*13150*/  IMAD.MOV.U32 R16, RZ, RZ, R14 ;  /* 0x000000ffff107224 */ /* 0x000fe200078e000e */
[----:B------:R-:W-:Y:S06]  /*13160*/  BRA `(.L_x_2671) ;  /* 0xffffffd800ec7947 */ /* 0x000fec000383ffff */
.L_x_2610:
[----:B------:R-:W-:Y:S01]  /*13170*/  BSSY B0, `(.L_x_2672) ;  /* 0x0000008000007945 */ /* 0x000fe20003800000 */
[----:B-----5:R-:W-:Y:S02]  /*13180*/  IMAD.MOV.U32 R13, RZ, RZ, R2 ;  /* 0x000000ffff0d7224 */ /* 0x020fe400078e0002 */
[----:B------:R-:W-:Y:S02]  /*13190*/  IMAD.MOV.U32 R12, RZ, RZ, 0x1 ;  /* 0x00000001ff0c7424 */ /* 0x000fe400078e00ff */
[----:B------:R-:W-:Y:S02]  /*131a0*/  IMAD.MOV.U32 R11, RZ, RZ, RZ ;  /* 0x000000ffff0b7224 */ /* 0x000fe400078e00ff */
[----:B------:R-:W-:-:S07]  /*131b0*/  IMAD.MOV.U32 R15, RZ, RZ, -0x1 ;  /* 0xffffffffff0f7424 */ /* 0x000fce00078e00ff */
[----:B012-4-:R-:W-:Y:S05]  /*131c0*/  WARPSYNC.COLLECTIVE R15, `(.L_x_2673) ;  /* 0x000000000f087348 */ /* 0x017fea0003c00000 */
[----:B------:R3:W0:Y:S02]  /*131d0*/  SHFL.UP P6, R14, R13, R12, R11 ;  /* 0x0400000c0d0e7389 */ /* 0x00062400000c000b */
[----:B01234-:R-:W-:Y:S01]  /*131e0*/  ENDCOLLECTIVE ;  /* 0x000000000000791b */ /* 0x01ffe20003800000 */
.L_x_2673:
[----:B------:R-:W-:Y:S05]  /*131f0*/  BSYNC B0 ;  /* 0x0000000000007941 */ /* 0x000fea0003800000 */
.L_x_2672:
        /* <DEDUP_REMOVED lines=9> */
.L_x_2674:
[----:B------:R-:W-:Y:S01]  /*13290*/  IMAD.MOV.U32 R12, RZ, RZ, 0x4 ;  /* 0x00000004ff0c7424 */ /* 0x000fe200078e00ff */
[----:B------:R-:W-:-:S05]  /*132a0*/  SEL R14, R14, RZ, P2 ;  /* 0x000000ff0e0e7207 */ /* 0x000fca0001000000 */
[----:B------:R-:W-:-:S04]  /*132b0*/  IMAD.IADD R3, R3, 0x1, R14 ;  /* 0x0000000103037824 */ /* 0x000fc800078e020e */
[----:B------:R-:W-:-:S07]  /*132c0*/  IMAD.MOV.U32 R13, RZ, RZ, R3 ;  /* 0x000000ffff0d7224 */ /* 0x000fce00078e0003 */
[----:B------:R-:W-:Y:S05]  /*132d0*/  WARPSYNC.COLLECTIVE R15, `(.L_x_2675) ;  /* 0x000000000f087348 */ /* 0x000fea0003c00000 */
[----:B------:R0:W1:Y:S02]  /*132e0*/  SHFL.UP P6, R14, R13, R12, R11 ;  /* 0x0400000c0d0e7389 */ /* 0x00006400000c000b */
[----:B01----:R-:W-:Y:S01]  /*132f0*/  ENDCOLLECTIVE ;  /* 0x000000000000791b */ /* 0x003fe20003800000 */
.L_x_2675:
[----:B------:R-:W-:Y:S01]  /*13300*/  IMAD.MOV.U32 R12, RZ, RZ, 0x8 ;  /* 0x00000008ff0c7424 */ /* 0x000fe200078e00ff */
[----:B------:R-:W-:-:S05]  /*13310*/  SEL R14, R14, RZ, P3 ;  /* 0x000000ff0e0e7207 */ /* 0x000fca0001800000 */
[----:B------:R-:W-:-:S04]  /*13320*/  IMAD.IADD R3, R3, 0x1, R14 ;  /* 0x0000000103037824 */ /* 0x000fc800078e020e */
[----:B------:R-:W-:-:S07]  /*13330*/  IMAD.MOV.U32 R13, RZ, RZ, R3 ;  /* 0x000000ffff0d7224 */ /* 0x000fce00078e0003 */
[----:B------:R-:W-:Y:S05]  /*13340*/  WARPSYNC.COLLECTIVE R15, `(.L_x_2676) ;  /* 0x000000000f087348 */ /* 0x000fea0003c00000 */
[----:B------:R0:W1:Y:S02]  /*13350*/  SHFL.UP P6, R14, R13, R12, R11 ;  /* 0x0400000c0d0e7389 */ /* 0x00006400000c000b */
[----:B01----:R-:W-:Y:S01]  /*13360*/  ENDCOLLECTIVE ;  /* 0x000000000000791b */ /* 0x003fe20003800000 */
.L_x_2676:
[----:B------:R-:W-:Y:S01]  /*13370*/  IMAD.MOV.U32 R12, RZ, RZ, 0x10 ;  /* 0x00000010ff0c7424 */ /* 0x000fe200078e00ff */
[----:B------:R-:W-:-:S05]  /*13380*/  SEL R14, R14, RZ, P4 ;  /* 0x000000ff0e0e7207 */ /* 0x000fca0002000000 */
[----:B------:R-:W-:-:S04]  /*13390*/  IMAD.IADD R3, R3, 0x1, R14 ;  /* 0x0000000103037824 */ /* 0x000fc800078e020e */
[----:B------:R-:W-:-:S07]  /*133a0*/  IMAD.MOV.U32 R13, RZ, RZ, R3 ;  /* 0x000000ffff0d7224 */ /* 0x000fce00078e0003 */
[----:B------:R-:W-:Y:S05]  /*133b0*/  WARPSYNC.COLLECTIVE R15, `(.L_x_2677) ;  /* 0x000000000f087348 */ /* 0x000fea0003c00000 */
[----:B------:R0:W1:Y:S02]  /*133c0*/  SHFL.UP P6, R14, R13, R12, R11 ;  /* 0x0400000c0d0e7389 */ /* 0x00006400000c000b */
[----:B01----:R-:W-:Y:S01]  /*133d0*/  ENDCOLLECTIVE ;  /* 0x000000000000791b */ /* 0x003fe20003800000 */
.L_x_2677:
        /* <DEDUP_REMOVED lines=8> */
.L_x_2678:
[----:B------:R-:W-:Y:S01]  /*13460*/  IMAD.MOV.U32 R16, RZ, RZ, R14 ;  /* 0x000000ffff107224 */ /* 0x000fe200078e000e */
[----:B------:R-:W-:Y:S06]  /*13470*/  BRA `(.L_x_2679) ;  /* 0xffffffd800c47947 */ /* 0x000fec000383ffff */
.L_x_2612:
[----:B------:R-:W-:Y:S01]  /*13480*/  BSSY B0, `(.L_x_2680) ;  /* 0x0000006000007945 */ /* 0x000fe20003800000 */
[----:B------:R-:W-:Y:S01]  /*13490*/  PLOP3.LUT P6, PT, P6, PT, PT, 0x8, 0x0 ;  /* 0x000000000000781c */ /* 0x000fe200037ce170 */
[----:B------:R-:W-:-:S12]  /*134a0*/  IMAD.MOV.U32 R15, RZ, RZ, -0x1 ;  /* 0xffffffffff0f7424 */ /* 0x000fd800078e00ff */
[----:B012-45:R-:W-:Y:S05]  /*134b0*/  WARPSYNC.COLLECTIVE R15, `(.L_x_2681) ;  /* 0x000000000f087348 */ /* 0x037fea0003c00000 */
[----:B------:R-:W-:Y:S01]  /*134c0*/  VOTE.ANY R14, PT, P6 ;  /* 0x00000000000e7806 */ /* 0x000fe200030e0100 */
[----:B012-45:R-:W-:Y:S06]  /*134d0*/  ENDCOLLECTIVE ;  /* 0x000000000000791b */ /* 0x037fec0003800000 */
.L_x_2681:
[----:B------:R-:W-:Y:S05]  /*134e0*/  BSYNC B0 ;  /* 0x0000000000007941 */ /* 0x000fea0003800000 */
.L_x_2680:
        /* <DEDUP_REMOVED lines=9> */
.L_x_2682:
[----:B------:R-:W-:Y:S01]  /*13580*/  IMAD.MOV.U32 R17, RZ, RZ, R14 ;  /* 0x000000ffff117224 */ /* 0x000fe200078e000e */
[----:B------:R-:W-:Y:S06]  /*13590*/  BRA `(.L_x_2683) ;  /* 0xffffffd800b47947 */ /* 0x000fec000383ffff */
.L_x_2614:
[----:B------:R-:W-:Y:S01]  /*135a0*/  BSSY B0, `(.L_x_2684) ;  /* 0x0000007000007945 */ /* 0x000fe20003800000 */
[----:B------:R-:W-:Y:S02]  /*135b0*/  IMAD.MOV.U32 R13, RZ, RZ, R3 ;  /* 0x000000ffff0d7224 */ /* 0x000fe400078e0003 */
[----:B------:R-:W-:Y:S02]  /*135c0*/  IMAD.MOV.U32 R11, RZ, RZ, 0x1f ;  /* 0x0000001fff0b7424 */ /* 0x000fe400078e00ff */
[----:B------:R-:W-:-:S07]  /*135d0*/  IMAD.MOV.U32 R15, RZ, RZ, -0x1 ;  /* 0xffffffffff0f7424 */ /* 0x000fce00078e00ff */
[----:B012345:R-:W-:Y:S05]  /*135e0*/  WARPSYNC.COLLECTIVE R15, `(.L_x_2685) ;  /* 0x000000000f087348 */ /* 0x03ffea0003c00000 */
[----:B------:R0:W0:Y:S02]  /*135f0*/  SHFL.IDX P6, R14, R13, R12, R11 ;  /* 0x0000000c0d0e7389 */ /* 0x00002400000c000b */
[----:B012345:R-:W-:Y:S01]  /*13600*/  ENDCOLLECTIVE ;  /* 0x000000000000791b */ /* 0x03ffe20003800000 */
.L_x_2685:
[----:B------:R-:W-:Y:S05]  /*13610*/  BSYNC B0 ;  /* 0x0000000000007941 */ /* 0x000fea0003800000 */
.L_x_2684:
[----:B------:R-:W-:Y:S01]  /*13620*/  IMAD.MOV.U32 R3, RZ, RZ, R14 ;  /* 0x000000ffff037224 */ /* 0x000fe200078e000e */
[----:B------:R-:W-:Y:S06]  /*13630*/  BRA `(.L_x_2686) ;  /* 0xffffffd800a87947 */ /* 0x000fec000383ffff */
.L_x_2618:
[----:B0-----:R0:W3:Y:S02]  /*13640*/  SYNCS.PHASECHK.TRANS64.TRYWAIT P0, [R0+URZ+0x34820], R3 ;  /* 0x03482003000075a7 */ /* 0x0010e4000800017f */
[----:B---3--:R-:W-:Y:S05]  /*13650*/  @!P0 NANOSLEEP.SYNCS 0x989680 ;  /* 0x009896800000895d */ /* 0x008fea0003900000 */
[----:B------:R-:W3:Y:S02]  /*13660*/  @!P0 SYNCS.PHASECHK.TRANS64 P0, [R0+URZ+0x34820], R3 ;  /* 0x03482003000085a7 */ /* 0x000ee4000800007f */
[----:B---3--:R-:W-:Y:S05]  /*13670*/  @!P0 BRA `(.L_x_2618) ;  /* 0xfffffffc00f08947 */ /* 0x008fea000383ffff */
[----:B------:R-:W-:Y:S05]  /*13680*/  BRA `(.L_x_2687) ;  /* 0xffffffe0002c7947 */ /* 0x000fea000383ffff */
.L_x_2619:
        /* <DEDUP_REMOVED lines=8> */
[----:B012-45:R-:W-:Y:S05]  /*13710*/  WARPSYNC.COLLECTIVE R15, `(.L_x_2689) ;  /* 0x000000000f087348 */ /* 0x037fea0003c00000 */
[----:B------:R3:W0:Y:S02]  /*13720*/  SHFL.IDX P6, R14, R13, R12, R11 ;  /* 0x0000000c0d0e7389 */ /* 0x00062400000c000b */
[----:B012345:R-:W-:Y:S01]  /*13730*/  ENDCOLLECTIVE ;  /* 0x000000000000791b */ /* 0x03ffe20003800000 */
.L_x_2689:
[----:B------:R-:W-:Y:S05]  /*13740*/  BSYNC B0 ;  /* 0x0000000000007941 */ /* 0x000fea0003800000 */
.L_x_2688:
[----:B------:R-:W-:Y:S05]  /*13750*/  BRA `(.L_x_2690) ;  /* 0xffffffe000147947 */ /* 0x000fea000383ffff */
.L_x_2622:
[----:B------:R-:W-:Y:S01]  /*13760*/  BSSY B1, `(.L_x_2691) ;  /* 0x0000006000017945 */ /* 0x000fe20003800000 */
[----:B------:R-:W-:-:S07]  /*13770*/  IMAD.MOV.U32 R15, RZ, RZ, -0x1 ;  /* 0xffffffffff0f7424 */ /* 0x000fce00078e00ff */
[----:B-12345:R-:W-:Y:S05]  /*13780*/  WARPSYNC.COLLECTIVE R15, `(.L_x_2692) ;  /* 0x000000000f0c7348 */ /* 0x03efea0003c00000 */
[----:B------:R-:W-:Y:S02]  /*13790*/  ELECT P6, UR62, PT ;  /* 0x00000000003e782f */ /* 0x000fe400038c0000 */
[----:B------:R-:W-:Y:S01]  /*137a0*/  MOV R14, UR62 ;  /* 0x0000003e000e7c02 */ /* 0x000fe20008000f00 */
[----:B-12345:R-:W-:Y:S10]  /*137b0*/  ENDCOLLECTIVE ;  /* 0x000000000000791b */ /* 0x03eff40003800000 */
.L_x_2692:
[----:B------:R-:W-:Y:S05]  /*137c0*/  BSYNC B1 ;  /* 0x0000000000017941 */ /* 0x000fea0003800000 */
.L_x_2691:
[----:B------:R-:W-:Y:S05]  /*137d0*/  BRA `(.L_x_2693) ;  /* 0xffffffe0000c7947 */ /* 0x000fea000383ffff */
.L_x_2624:
[----:B0-----:R0:W2:Y:S02]  /*137e0*/  SYNCS.PHASECHK.TRANS64.TRYWAIT P0, [R6+URZ], R5 ;  /* 0x00000005060075a7 */ /* 0x0010a4000800017f */
[----:B--2---:R-:W-:Y:S05]  /*137f0*/  @!P0 NANOSLEEP.SYNCS 0x989680 ;  /* 0x009896800000895d */ /* 0x004fea0003900000 */
[----:B------:R-:W2:Y:S02]  /*13800*/  @!P0 SYNCS.PHASECHK.TRANS64 P0, [R6+URZ], R5 ;  /* 0x00000005060085a7 */ /* 0x000ea4000800007f */
[----:B--2---:R-:W-:Y:S05]  /*13810*/  @!P0 BRA `(.L_x_2624) ;  /* 0xfffffffc00f08947 */ /* 0x004fea000383ffff */
[----:B------:R-:W-:Y:S05]  /*13820*/  BRA `(.L_x_2694) ;  /* 0xffffffe000487947 */ /* 0x000fea000383ffff */
.L_x_2625:
[----:B--2---:R2:W3:Y:S02]  /*13830*/  SYNCS.PHASECHK.TRANS64.TRYWAIT P0, [R7+URZ], R2 ;  /* 0x00000002070075a7 */ /* 0x0044e4000800017f */
[----:B---3--:R-:W-:Y:S05]  /*13840*/  @!P0 NANOSLEEP.SYNCS 0x989680 ;  /* 0x009896800000895d */ /* 0x008fea0003900000 */
[----:B------:R-:W3:Y:S02]  /*13850*/  @!P0 SYNCS.PHASECHK.TRANS64 P0, [R7+URZ], R2 ;  /* 0x00000002070085a7 */ /* 0x000ee4000800007f */
[----:B---3--:R-:W-:Y:S05]  /*13860*/  @!P0 BRA `(.L_x_2625) ;  /* 0xfffffffc00f08947 */ /* 0x008fea000383ffff */
[----:B------:R-:W-:Y:S05]  /*13870*/  BRA `(.L_x_2695) ;  /* 0xffffffe0003c7947 */ /* 0x000fea000383ffff */
.L_x_2627:
[----:B---3--:R3:W4:Y:S02]  /*13880*/  SYNCS.PHASECHK.TRANS64.TRYWAIT P0, [R4+URZ], R5 ;  /* 0x00000005040075a7 */ /* 0x008724000800017f */
[----:B----4-:R-:W-:Y:S05]  /*13890*/  @!P0 NANOSLEEP.SYNCS 0x989680 ;  /* 0x009896800000895d */ /* 0x010fea0003900000 */
[----:B------:R-:W4:Y:S02]  /*138a0*/  @!P0 SYNCS.PHASECHK.TRANS64 P0, [R4+URZ], R5 ;  /* 0x00000005040085a7 */ /* 0x000f24000800007f */
[----:B----4-:R-:W-:Y:S05]  /*138b0*/  @!P0 BRA `(.L_x_2627) ;  /* 0xfffffffc00f08947 */ /* 0x010fea000383ffff */
[----:B------:R-:W-:Y:S05]  /*138c0*/  BRA `(.L_x_2696) ;  /* 0xffffffe000447947 */ /* 0x000fea000383ffff */
.L_x_2697:
        /* <DEDUP_REMOVED lines=11> */
.L_x_15114:


//--------------------- .text._ZN7cutlass13device_kernelIN5flash11enable_sm90INS1_16FlashAttnFwdSm90INS1_25CollectiveMainloopFwdSm90ILi2EN4cute5tupleIJNS5_1CILi1EEES8_S8_EEENS6_IJNS7_ILi128EEESA_NS7_ILi192EEEEEELi128ENS_10bfloat16_tEfNS_4arch4Sm90ELb1ELb0ELb0ELb1ELb0ELb1ELb0ELb1ELb1ELb1ELb0ELb0EEENS1_21CollectiveEpilogueFwdINS6_IJSA_SA_SA_EEES9_SD_SF_Li256ELb1ELb1ELb0ELb0EEENS1_36VarlenDynamicPersistentTileSchedulerILi128ELi128ELi256ELi128ELb0ELb1ELb1ELb1ELb1ELb1EEEEEEEEEvNT_6ParamsE --------------------------
	.section	.text._ZN7cutlass13device_kernelIN5flash11enable_sm90INS1_16FlashAttnFwdSm90INS1_25CollectiveMainloopFwdSm90ILi2EN4cute5tupleIJNS5_1CILi1EEES8_S8_EEENS6_IJNS7_ILi128EEESA_NS7_ILi192EEEEEELi128ENS_10bfloat16_tEfNS_4arch4Sm90ELb1ELb0ELb0ELb1ELb0ELb1ELb0ELb1ELb1ELb1ELb0ELb0EEENS1_21CollectiveEpilogueFwdINS6_IJSA_SA_SA_EEES9_SD_SF_Li256ELb1ELb1ELb0ELb0EEENS1_36VarlenDynamicPersistentTileSchedulerILi128ELi128ELi256ELi128ELb0ELb1ELb1ELb1ELb1ELb1EEEEEEEEEvNT_6ParamsE,"ax",@progbits
	.align	128
.text._ZN7cutlass13device_kernelIN5flash11enable_sm90INS1_16FlashAttnFwdSm90INS1_25CollectiveMainloopFwdSm90ILi2EN4cute5tupleIJNS5_1CILi1EEES8_S8_EEENS6_IJNS7_ILi128EEESA_NS7_ILi192EEEEEELi128ENS_10bfloat16_tEfNS_4arch4Sm90ELb1ELb0ELb0ELb1ELb0ELb1ELb0ELb1ELb1ELb1ELb0ELb0EEENS1_21CollectiveEpilogueFwdINS6_IJSA_SA_SA_EEES9_SD_SF_Li256ELb1ELb1ELb0ELb0EEENS1_36VarlenDynamicPersistentTileSchedulerILi128ELi128ELi256ELi128ELb0ELb1ELb1ELb1ELb1ELb1EEEEEEEEEvNT_6ParamsE:
        .type           _ZN7cutlass13device_kernelIN5flash11enable_sm90INS1_16FlashAttnFwdSm90INS1_25CollectiveMainloopFwdSm90ILi2EN4cute5tupleIJNS5_1CILi1EEES8_S8_EEENS6_IJNS7_ILi128EEESA_NS7_ILi192EEEEEELi128ENS_10bfloat16_tEfNS_4arch4Sm90ELb1ELb0ELb0ELb1ELb0ELb1ELb0ELb1ELb1ELb1ELb0ELb0EEENS1_21CollectiveEpilogueFwdINS6_IJSA_SA_SA_EEES9_SD_SF_Li256ELb1ELb1ELb0ELb0EEENS1_36VarlenDynamicPersistentTileSchedulerILi128ELi128ELi256ELi128ELb0ELb1ELb1ELb1ELb1ELb1EEEEEEEEEvNT_6ParamsE,@function
        .size           _ZN7cutlass13device_kernelIN5flash11enable_sm90INS1_16FlashAttnFwdSm90INS1_25CollectiveMainloopFwdSm90ILi2EN4cute5tupleIJNS5_1CILi1EEES8_S8_EEENS6_IJNS7_ILi128EEESA_NS7_ILi192EEEEEELi128ENS_10bfloat16_tEfNS_4arch4Sm90ELb1ELb0ELb0ELb1ELb0ELb1ELb0ELb1ELb1ELb1ELb0ELb0EEENS1_21CollectiveEpilogueFwdINS6_IJSA_SA_SA_EEES9_SD_SF_Li256ELb1ELb1ELb0ELb0EEENS1_36VarlenDynamicPersistentTileSchedulerILi128ELi128ELi256ELi128ELb0ELb1ELb1ELb1ELb1ELb1EEEEEEEEEvNT_6ParamsE,(.L_x_15115 - _ZN7cutlass13device_kernelIN5flash11enable_sm90INS1_16FlashAttnFwdSm90INS1_25CollectiveMainloopFwdSm90ILi2EN4cute5tupleIJNS5_1CILi1EEES8_S8_EEENS6_IJNS7_ILi128EEESA_NS7_ILi192EEEEEELi128ENS_10bfloat16_tEfNS_4arch4Sm90ELb1ELb0ELb0ELb1ELb0ELb1ELb0ELb1ELb1ELb1ELb0ELb0EEENS1_21CollectiveEpilogueFwdINS6_IJSA_SA_SA_EEES9_SD_SF_Li256ELb1ELb1ELb0ELb0EEENS1_36VarlenDynamicPersistentTileSchedulerILi128ELi128ELi256ELi128ELb0ELb1ELb1ELb1ELb1ELb1EEEEEEEEEvNT_6ParamsE)
        .other          _ZN7cutlass13device_kernelIN5flash11enable_sm90INS1_16FlashAttnFwdSm90INS1_25CollectiveMainloopFwdSm90ILi2EN4cute5tupleIJNS5_1CILi1EEES8_S8_EEENS6_IJNS7_ILi128EEESA_NS7_ILi192EEEEEELi128ENS_10bfloat16_tEfNS_4arch4Sm90ELb1ELb0ELb0ELb1ELb0ELb1ELb0ELb1ELb1ELb1ELb0ELb0EEENS1_21CollectiveEpilogueFwdINS6_IJSA_SA_SA_EEES9_SD_SF_Li256ELb1ELb1ELb0ELb0EEENS1_36VarlenDynamicPersistentTileSchedulerILi128ELi128ELi256ELi128ELb0ELb1ELb1ELb1ELb1ELb1EEEEEEEEEvNT_6ParamsE,@"STO_CUDA_ENTRY STV_DEFAULT"
_ZN7cutlass13device_kernelIN5flash11enable_sm90INS1_16FlashAttnFwdSm90INS1_25CollectiveMainloopFwdSm90ILi2EN4cute5tupleIJNS5_1CILi1EEES8_S8_EEENS6_IJNS7_ILi128EEESA_NS7_ILi192EEEEEELi128ENS_10bfloat16_tEfNS_4arch4Sm90ELb1ELb0ELb0ELb1ELb0ELb1ELb0ELb1ELb1ELb1ELb0ELb0EEENS1_21CollectiveEpilogueFwdINS6_IJSA_SA_SA_EEES9_SD_SF_Li256ELb1ELb1ELb0ELb0EEENS1_36VarlenDynamicPersistentTileSchedulerILi128ELi128ELi256ELi128ELb0ELb1ELb1ELb1ELb1ELb1EEEEEEEEEvNT_6ParamsE:
        /* <DEDUP_REMOVED lines=24> */
.L_x_2699:
[----:B------:R-:W-:Y:S05]  /*0180*/  BSYNC B0 ;  /* 0x0000000000007941 */ /* 0x000fea0003800000 */
.L_x_2698:
        /* <DEDUP_REMOVED lines=41> */
.L_x_2700:
        /* <DEDUP_REMOVED lines=22> */
.L_x_2701:
        /* <DEDUP_REMOVED lines=18> */
.L_x_2702:
        /* <DEDUP_REMOVED lines=22> */
.L_x_2703:
        /* <DEDUP_REMOVED lines=22> */
.L_x_2704:
[----:B0-----:R-:W-:Y:S01]  /*0960*/  UMOV UR4, 0x1 ;  /* 0x0000000100047882 */ /* 0x001fe20000000000 */
[----:B------:R-:W-:Y:S01]  /*0970*/  PLOP3.LUT P0, PT, PT, PT, UP0, 0x80, 0x0 ;  /* 0x000000000000781c */ /* 0x000fe20003f0f008 */
[----:B------:R-:W-:Y:S01]  /*0980*/  USEL UR4, UR4, 0x2, !UP0 ;  /* 0x0000000204047887 */ /* 0x000fe2000c000000 */
[----:B------:R-:W-:Y:S01]  /*0990*/  NOP ;  /* 0x0000000000007918 */ /* 0x000fe20000000000 */
[----:B------:R-:W-:Y:S01]  /*09a0*/  ULDC.64 UR60, c[0x0][0x208] ;  /* 0x00008200003c7ab9 */ /* 0x000fe20000000a00 */
[----:B------:R-:W-:Y:S03]  /*09b0*/  BSSY B9, `(.L_x_2705) ;  /* 0x0002454000097945 */ /* 0x000fe60003800000 */
[----:B------:R-:W-:-:S05]  /*09c0*/  IMAD.U32 R2, RZ, RZ, UR4 ;  /* 0x00000004ff027e24 */ /* 0x000fca000f8e00ff */
[----:B------:R0:W-:Y:S01]  /*09d0*/  STL [R1+0x58], R2 ;  /* 0x0000580201007387 */ /* 0x0001e20000100800 */
[----:B-12-4-:R-:W-:Y:S06]  /*09e0*/  BAR.SYNC.DEFER_BLOCKING 0x0 ;  /* 0x0000000000007b1d */ /* 0x016fec0000010000 */
[----:B------:R-:W-:Y:S05]  /*09f0*/  @!P0 BRA `(.L_x_2706) ;  /* 0x000001c400ac8947 */ /* 0x000fea0003800000 */
.L_x_2707:
        /* <DEDUP_REMOVED lines=8> */
[----:B-1----:R-:W-:-:S06]  /*0a80*/  ULEA UR4, UR5, UR4, 0x18 ;  /* 0x0000000405047291 */ /* 0x002fcc000f8ec03f */
[----:B------:R-:W-:Y:S01]  /*0a90*/  IMAD.U32 R16, RZ, RZ, UR4 ;  /* 0x00000004ff107e24 */ /* 0x000fe2000f8e00ff */
[----:B------:R-:W-:-:S04]  /*0aa0*/  ULDC UR4, c[0x0][0xc3c] ;  /* 0x00030f0000047ab9 */ /* 0x000fc80000000800 */
[----:B------:R-:W1:Y:S01]  /*0ab0*/  LDS.128 R24, [R16+0x348d0] ;  /* 0x0348d00010187984 */ /* 0x000e620000000c00 */
[----:B------:R-:W-:Y:S06]  /*0ac0*/  BAR.ARV 0x4, 0x180 ;  /* 0x0106000000007b1d */ /* 0x000fec0000002000 */
[----:B-1----:R-:W-:-:S13]  /*0ad0*/  ISETP.GE.AND P0, PT, R27, UR4, PT ;  /* 0x000000041b007c0c */ /* 0x002fda000bf06270 */
[----:B------:R-:W-:Y:S05]  /*0ae0*/  @P0 BRA `(.L_x_2708) ;  /* 0x0000024400000947 */ /* 0x000fea0003800000 */
[----:B------:R-:W2:Y:S01]  /*0af0*/  LDL R0, [R1+0x58] ;  /* 0x0000580001007983 */ /* 0x000ea20000100800 */
[----:B------:R-:W-:Y:S01]  /*0b00*/  VIADD R237, R4, 0xffffff80 ;  /* 0xffffff8004ed7836 */ /* 0x000fe20000000000 */
[----:B------:R-:W-:Y:S01]  /*0b10*/  R2UR UR4, R16 ;  /* 0x00000000100472ca */ /* 0x000fe200000e0000 */
[----:B------:R-:W-:Y:S01]  /*0b20*/  IMAD.MOV.U32 R212, RZ, RZ, RZ ;  /* 0x000000ffffd47224 */ /* 0x000fe200078e00ff */
[----:B------:R-:W-:Y:S01]  /*0b30*/  CS2R R188, SRZ ;  /* 0x0000000000bc7805 */ /* 0x000fe2000001ff00 */
[----:B------:R-:W-:Y:S02]  /*0b40*/  IMAD.MOV.U32 R17, RZ, RZ, RZ ;  /* 0x000000ffff117224 */ /* 0x000fe400078e00ff */
[----:B------:R-:W-:-:S08]  /*0b50*/  IMAD.MOV.U32 R185, RZ, RZ, RZ ;  /* 0x000000ffffb97224 */ /* 0x000fd000078e00ff */
[----:B------:R-:W-:Y:S01]  /*0b60*/  UIADD3 UR4, UR4, 0x10400, URZ ;  /* 0x0001040004047890 */ /* 0x000fe2000fffe03f */
[----:B--2---:R-:W-:Y:S02]  /*0b70*/  R2UR UR5, R0 ;  /* 0x00000000000572ca */ /* 0x004fe400000e0000 */
[----:B------:R-:W-:-:S04]  /*0b80*/  SHF.R.S32.HI R0, RZ, 0x1f, R237 ;  /* 0x0000001fff007819 */ /* 0x000fc800000114ed */
[CC--:B------:R-:W-:Y:S02]  /*0b90*/  LEA.HI R3, R0.reuse, R237.reuse, RZ, 0x7 ;  /* 0x000000ed00037211 */ /* 0x0c0fe400078f38ff */
[CC--:B0-----:R-:W-:Y:S02]  /*0ba0*/  LEA.HI R2, R0.reuse, R237.reuse, RZ, 0x4 ;  /* 0x000000ed00027211 */ /* 0x0c1fe400078f20ff */
[----:B------:R-:W-:Y:S02]  /*0bb0*/  LOP3.LUT R4, R3, 0xffffff80, RZ, 0xc0, !PT ;  /* 0xffffff8003047812 */ /* 0x000fe400078ec0ff */
[----:B------:R-:W-:Y:S01]  /*0bc0*/  SHF.R.S32.HI R5, RZ, 0x4, R2 ;  /* 0x00000004ff057819 */ /* 0x000fe20000011402 */
[----:B------:R-:W-:Y:S01]  /*0bd0*/  ULOP3.LUT UR5, UR5, 0x1, URZ, 0xfc, !UPT ;  /* 0x0000000105057892 */ /* 0x000fe2000f8efc3f */
[----:B------:R-:W-:Y:S01]  /*0be0*/  LEA.HI R197, R0, R237, RZ, 0x5 ;  /* 0x000000ed00c57211 */ /* 0x000fe200078f28ff */
[----:B------:R-:W-:Y:S01]  /*0bf0*/  IMAD.IADD R225, R237, 0x1, -R4 ;  /* 0x00000001ede17824 */ /* 0x000fe200078e0a04 */
[----:B------:R-:W-:-:S02]  /*0c00*/  LOP3.LUT R4, R2, 0x3fffff0, RZ, 0xc0, !PT ;  /* 0x03fffff002047812 */ /* 0x000fc400078ec0ff */
[----:B------:R-:W-:Y:S02]  /*0c10*/  LEA.HI R2, R2, R5, RZ, 0x1 ;  /* 0x0000000502027211 */ /* 0x000fe400078f08ff */
[----:B------:R-:W-:Y:S01]  /*0c20*/  SHF.R.S32.HI R197, RZ, 0x5, R197 ;  /* 0x00000005ffc57819 */ /* 0x000fe200000114c5 */
[----:B------:R-:W-:Y:S01]  /*0c30*/  IMAD.IADD R4, R237, 0x1, -R4 ;  /* 0x00000001ed047824 */ /* 0x000fe200078e0a04 */
[----:B------:R-:W-:Y:S02]  /*0c40*/  LOP3.LUT R2, R2, 0x1ffffffe, RZ, 0xc0, !PT ;  /* 0x1ffffffe02027812 */ /* 0x000fe400078ec0ff */
[----:B------:R-:W-:Y:S02]  /*0c50*/  SHF.R.S32.HI R6, RZ, 0x1f, R225 ;  /* 0x0000001fff067819 */ /* 0x000fe400000114e1 */
[----:B------:R-:W-:Y:S01]  /*0c60*/  SHF.R.S32.HI R232, RZ, 0x7, R3 ;  /* 0x00000007ffe87819 */ /* 0x000fe20000011403 */
[----:B------:R-:W-:Y:S01]  /*0c70*/  IMAD.IADD R2, R5, 0x1, -R2 ;  /* 0x0000000105027824 */ /* 0x000fe200078e0a02 */
[CC--:B------:R-:W-:Y:S01]  /*0c80*/  LEA.HI R7, R6.reuse, R225.reuse, RZ, 0x2 ;  /* 0x000000e106077211 */ /* 0x0c0fe200078f10ff */
[----:B------:R-:W-:Y:S01]  /*0c90*/  IMAD R5, R197, 0x10, R4 ;  /* 0x00000010c5057824 */ /* 0x000fe200078e0204 */
[----:B------:R-:W-:-:S02]  /*0ca0*/  LEA.HI R6, R6, R225, RZ, 0x5 ;  /* 0x000000e106067211 */ /* 0x000fc400078f28ff */
[--C-:B------:R-:W-:Y:S01]  /*0cb0*/  SHF.R.S32.HI R8, RZ, 0x2, R7.reuse ;  /* 0x00000002ff087819 */ /* 0x100fe20000011407 */
[----:B------:R-:W-:Y:S01]  /*0cc0*/  IMAD R234, R5, 0x8, R2 ;  /* 0x0000000805ea7824 */ /* 0x000fe200078e0202 */
[----:B------:R-:W-:Y:S02]  /*0cd0*/  LEA.HI R2, R0, R237, RZ, 0x2 ;  /* 0x000000ed00027211 */ /* 0x000fe400078f10ff */
[----:B------:R-:W-:Y:S01]  /*0ce0*/  SHF.R.S32.HI R9, RZ, 0x1f, R7 ;  /* 0x0000001fff097819 */ /* 0x000fe20000011407 */
[----:B------:R-:W-:Y:S01]  /*0cf0*/  IMAD.SHL.U32 R234, R234, 0x8, RZ ;  /* 0x00000008eaea7824 */ /* 0x000fe200078e00ff */
[----:B------:R-:W-:Y:S02]  /*0d00*/  LOP3.LUT R214, R2, 0xfffffffc, RZ, 0xc0, !PT ;  /* 0xfffffffc02d67812 */ /* 0x000fe400078ec0ff */
[----:B------:R-:W-:Y:S02]  /*0d10*/  LEA.HI R9, R9, R8, RZ, 0x3 ;  /* 0x0000000809097211 */ /* 0x000fe400078f18ff */
[----:B------:R-:W-:Y:S01]  /*0d20*/  SHF.R.S32.HI R184, RZ, 0x2, R2 ;  /* 0x00000002ffb87819 */ /* 0x000fe20000011402 */
[----:B------:R-:W-:Y:S01]  /*0d30*/  IMAD.IADD R214, R237, 0x1, -R214 ;  /* 0x00000001edd67824 */ /* 0x000fe200078e0ad6 */
[----:B------:R-:W-:-:S02]  /*0d40*/  LOP3.LUT R9, R9, 0xfffffff8, RZ, 0xc0, !PT ;  /* 0xfffffff809097812 */ /* 0x000fc400078ec0ff */
[----:B------:R-:W-:Y:S01]  /*0d50*/  LEA.HI R3, R3, R232, RZ, 0x1 ;  /* 0x000000e803037211 */ /* 0x000fe200078f08ff */
[----:B------:R-:W-:Y:S01]  /*0d60*/  IMAD.SHL.U32 R22, R214, 0x4, RZ ;  /* 0x00000004d6167824 */ /* 0x000fe200078e00ff */
[----:B------:R-:W-:Y:S01]  /*0d70*/  SHF.R.S32.HI R5, RZ, 0x1f, R2 ;  /* 0x0000001fff057819 */ /* 0x000fe20000011402 */
[----:B------:R-:W-:Y:S01]  /*0d80*/  VIADD R213, R184, 0x40 ;  /* 0x00000040b8d57836 */ /* 0x000fe20000000000 */
[----:B------:R-:W-:Y:S01]  /*0d90*/  SHF.R.S32.HI R6, RZ, 0x5, R6 ;  /* 0x00000005ff067819 */ /* 0x000fe20000011406 */
[----:B------:R-:W-:Y:S01]  /*0da0*/  IMAD.IADD R9, R8, 0x1, -R9 ;  /* 0x0000000108097824 */ /* 0x000fe200078e0a09 */
[----:B------:R-:W-:Y:S01]  /*0db0*/  LOP3.LUT R3, R3, 0x3fffffe, RZ, 0xc0, !PT ;  /* 0x03fffffe03037812 */ /* 0x000fe200078ec0ff */
[----:B------:R-:W-:Y:S01]  /*0dc0*/  VIADD R191, R22, 0x20 ;  /* 0x0000002016bf7836 */ /* 0x000fe20000000000 */
[----:B------:R-:W-:Y:S01]  /*0dd0*/  LEA.HI R5, R5, R184, RZ, 0x3 ;  /* 0x000000b805057211 */ /* 0x000fe200078f18ff */
[----:B------:R-:W-:Y:S01]  /*0de0*/  IMAD R6, R6, 0x10, R9 ;  /* 0x0000001006067824 */ /* 0x000fe200078e0209 */
[----:B------:R-:W-:Y:S01]  /*0df0*/  SHF.R.S32.HI R2, RZ, 0x1f, R213 ;  /* 0x0000001fff027819 */ /* 0x000fe200000114d5 */
[----:B------:R-:W-:Y:S01]  /*0e00*/  IMAD.IADD R3, R232, 0x1, -R3 ;  /* 0x00000001e8037824 */ /* 0x000fe200078e0a03 */
[----:B------:R-:W-:Y:S01]  /*0e10*/  LOP3.LUT R5, R5, 0xfffffff8, RZ, 0xc0, !PT ;  /* 0xfffffff805057812 */ /* 0x000fe200078ec0ff */
[----:B------:R-:W-:Y:S01]  /*0e20*/  IMAD.IADD R186, R22, 0x1, R191 ;  /* 0x0000000116ba7824 */ /* 0x000fe200078e02bf */
[----:B------:R-:W-:Y:S01]  /*0e30*/  LEA.HI R2, R2, R213, RZ, 0x3 ;  /* 0x000000d502027211 */ /* 0x000fe200078f18ff */
[----:B------:R-:W-:Y:S01]  /*0e40*/  IMAD R233, R3, 0x40, R6 ;  /* 0x0000004003e97824 */ /* 0x000fe200078e0206 */
[----:B------:R-:W-:Y:S01]  /*0e50*/  LEA.HI R0, R0, R237, RZ, 0x3 ;  /* 0x000000ed00007211 */ /* 0x000fe200078f18ff */
[----:B------:R-:W-:Y:S01]  /*0e60*/  IMAD.IADD R224, R184, 0x1, -R5 ;  /* 0x00000001b8e07824 */ /* 0x000fe200078e0a05 */
[----:B------:R-:W-:Y:S01]  /*0e70*/  SHF.R.S32.HI R3, RZ, 0x1f, R186 ;  /* 0x0000001fff037819 */ /* 0x000fe200000114ba */
[----:B------:R-:W-:Y:S01]  /*0e80*/  IMAD.SHL.U32 R195, R213, 0x40, RZ ;  /* 0x00000040d5c37824 */ /* 0x000fe200078e00ff */
[----:B------:R-:W-:Y:S01]  /*0e90*/  SHF.R.S32.HI R215, RZ, 0x3, R0 ;  /* 0x00000003ffd77819 */ /* 0x000fe20000011400 */
[----:B------:R-:W-:Y:S01]  /*0ea0*/  VIADD R190, R22, 0x40 ;  /* 0x0000004016be7836 */ /* 0x000fe20000000000 */
[CC--:B------:R-:W-:Y:S01]  /*0eb0*/  LEA.HI R217, R3.reuse, R186.reuse, RZ, 0x3 ;  /* 0x000000ba03d97211 */ /* 0x0c0fe200078f18ff */
[----:B------:R-:W-:Y:S01]  /*0ec0*/  IMAD.SHL.U32 R2, R2, 0x40, RZ ;  /* 0x0000004002027824 */ /* 0x000fe200078e00ff */
[----:B------:R-:W-:Y:S01]  /*0ed0*/  LEA.HI R3, R3, R186, RZ, 0x6 ;  /* 0x000000ba03037211 */ /* 0x000fe200078f30ff */
[----:B------:R-:W-:Y:S01]  /*0ee0*/  IMAD.SHL.U32 R196, R224, 0x40, RZ ;  /* 0x00000040e0c47824 */ /* 0x000fe200078e00ff */
[----:B------:R-:W-:Y:S01]  /*0ef0*/  LOP3.LUT R195, R195, 0x1c0, RZ, 0xc0, !PT ;  /* 0x000001c0c3c37812 */ /* 0x000fe200078ec0ff */
[----:B------:R-:W-:Y:S01]  /*0f00*/  IMAD.IADD R187, R22, 0x1, R190 ;  /* 0x0000000116bb7824 */ /* 0x000fe200078e02be */
[----:B------:R-:W-:Y:S01]  /*0f10*/  LOP3.LUT R199, R2, 0xfffffe00, RZ, 0xc0, !PT ;  /* 0xfffffe0002c77812 */ /* 0x000fe200078ec0ff */
[----:B------:R-:W-:Y:S01]  /*0f20*/  IMAD.SHL.U32 R2, R3, 0x80, RZ ;  /* 0x0000008003027824 */ /* 0x000fe200078e00ff */
[----:B------:R-:W-:Y:S01]  /*0f30*/  LOP3.LUT R196, R196, 0x1c0, RZ, 0xc0, !PT ;  /* 0x000001c0c4c47812 */ /* 0x000fe200078ec0ff */
[----:B------:R-:W-:Y:S01]  /*0f40*/  IMAD.SHL.U32 R18, R214, 0x8, RZ ;  /* 0x00000008d6127824 */ /* 0x000fe200078e00ff */
[----:B------:R-:W-:Y:S01]  /*0f50*/  SHF.R.U32.HI R231, RZ, 0x3, R195 ;  /* 0x00000003ffe77819 */ /* 0x000fe200000116c3 */
[C---:B------:R-:W-:Y:S01]  /*0f60*/  VIADD R193, R22.reuse, 0x10 ;  /* 0x0000001016c17836 */ /* 0x040fe20000000000 */
[----:B------:R-:W-:Y:S01]  /*0f70*/  SHF.R.S32.HI R4, RZ, 0x1f, R187 ;  /* 0x0000001fff047819 */ /* 0x000fe200000114bb */
[C---:B------:R-:W-:Y:S01]  /*0f80*/  VIADD R192, R22.reuse, 0x30 ;  /* 0x0000003016c07836 */ /* 0x040fe20000000000 */
[----:B------:R-:W-:Y:S01]  /*0f90*/  LOP3.LUT R10, R195, 0x38, R217, 0xf8, !PT ;  /* 0x00000038c30a7812 */ /* 0x000fe200078ef8d9 */
[----:B------:R-:W-:Y:S01]  /*0fa0*/  VIADD R194, R22, 0x50 ;  /* 0x0000005016c27836 */ /* 0x000fe20000000000 */
[----:B------:R-:W-:-:S02]  /*0fb0*/  SHF.R.U32.HI R198, RZ, 0x3, R196 ;  /* 0x00000003ffc67819 */ /* 0x000fc400000116c4 */
[----:B------:R-:W-:Y:S02]  /*0fc0*/  LOP3.LUT R3, R196, 0x38, R217, 0xf8, !PT ;  /* 0x00000038c4037812 */ /* 0x000fe400078ef8d9 */
[----:B------:R-:W-:Y:S02]  /*0fd0*/  LOP3.LUT R2, R2, 0xffffe000, RZ, 0xc0, !PT ;  /* 0xffffe00002027812 */ /* 0x000fe400078ec0ff */
[----:B------:R-:W-:Y:S02]  /*0fe0*/  LEA.HI R5, R4, R187, RZ, 0x6 ;  /* 0x000000bb04057211 */ /* 0x000fe400078f30ff */
[----:B------:R-:W-:Y:S02]  /*0ff0*/  LOP3.LUT R9, R10, R231, RZ, 0x3c, !PT ;  /* 0x000000e70a097212 */ /* 0x000fe400078e3cff */
[----:B------:R-:W-:Y:S01]  /*1000*/  LOP3.LUT R6, R3, R198, RZ, 0x3c, !PT ;  /* 0x000000c603067212 */ /* 0x000fe200078e3cff */
[----:B------:R-:W-:Y:S01]  /*1010*/  IMAD R3, R197, 0x200, R2 ;  /* 0x00000200c5037824 */ /* 0x000fe200078e0202 */
[----:B------:R-:W-:Y:S01]  /*1020*/  IADD3 R9, R9, R2, R199 ;  /* 0x0000000209097210 */ /* 0x000fe20007ffe0c7 */
[----:B------:R-:W-:Y:S01]  /*1030*/  IMAD.SHL.U32 R8, R5, 0x80, RZ ;  /* 0x0000008005087824 */ /* 0x000fe200078e00ff */
[----:B------:R-:W-:Y:S01]  /*1040*/  LOP3.LUT R2, R0, 0xfffffff8, RZ, 0xc0, !PT ;  /* 0xfffffff800027812 */ /* 0x000fe200078ec0ff */
[----:B------:R-:W-:Y:S01]  /*1050*/  IMAD.IADD R6, R3, 0x1, R6 ;  /* 0x0000000103067824 */ /* 0x000fe200078e0206 */
[----:B------:R-:W-:Y:S01]  /*1060*/  LEA.HI R4, R4, R187, RZ, 0x3 ;  /* 0x000000bb04047211 */ /* 0x000fe200078f18ff */
[----:B------:R-:W-:Y:S01]  /*1070*/  IMAD.U32 R3, RZ, RZ, UR5 ;  /* 0x00000005ff037e24 */ /* 0x000fe2000f8e00ff */
[----:B------:R-:W-:Y:S01]  /*1080*/  LOP3.LUT R8, R8, 0xffffe000, RZ, 0xc0, !PT ;  /* 0xffffe00008087812 */ /* 0x000fe200078ec0ff */
[----:B------:R-:W-:Y:S01]  /*1090*/  IMAD.IADD R207, R237, 0x1, -R2 ;  /* 0x00000001edcf7824 */ /* 0x000fe200078e0a02 */
[--C-:B------:R-:W-:Y:S01]  /*10a0*/  LOP3.LUT R5, R196, 0x38, R4.reuse, 0xf8, !PT ;  /* 0x00000038c4057812 */ /* 0x100fe200078ef804 */
[----:B------:R-:W-:Y:S01]  /*10b0*/  IMAD.U32 R0, RZ, RZ, UR4 ;  /* 0x00000004ff007e24 */ /* 0x000fe2000f8e00ff */
[----:B------:R-:W-:Y:S01]  /*10c0*/  LEA.HI R2, R214, R214, RZ, 0x1 ;  /* 0x000000d6d6027211 */ /* 0x000fe200078f08ff */
[----:B------:R0:W-:Y:S01]  /*10d0*/  STL [R1+0xc], R3 ;  /* 0x00000c0301007387 */ /* 0x0001e20000100800 */
[----:B------:R-:W-:Y:S01]  /*10e0*/  LOP3.LUT R12, R195, 0x38, R4, 0xf8, !PT ;  /* 0x00000038c30c7812 */ /* 0x000fe200078ef804 */
[----:B------:R-:W-:Y:S01]  /*10f0*/  IMAD.SHL.U32 R203, R207, 0x8, RZ ;  /* 0x00000008cfcb7824 */ /* 0x000fe200078e00ff */
[----:B------:R-:W-:Y:S01]  /*1100*/  LOP3.LUT R10, R5, R198, RZ, 0x3c, !PT ;  /* 0x000000c6050a7212 */ /* 0x000fe200078e3cff */
[----:B------:R-:W-:Y:S01]  /*1110*/  IMAD R5, R197, 0x200, R8 ;  /* 0x00000200c5057824 */ /* 0x000fe200078e0208 */
[----:B------:R-:W-:Y:S01]  /*1120*/  LOP3.LUT R12, R12, R231, RZ, 0x3c, !PT ;  /* 0x000000e70c0c7212 */ /* 0x000fe200078e3cff */
[----:B------:R1:W-:Y:S01]  /*1130*/  STL [R1+0x40], R0 ;  /* 0x0000400001007387 */ /* 0x0003e20000100800 */
[----:B------:R-:W-:Y:S01]  /*1140*/  VIADD R206, R203, 0x40 ;  /* 0x00000040cbce7836 */ /* 0x000fe20000000000 */
[----:B------:R-:W-:Y:S01]  /*1150*/  LOP3.LUT R204, R7, 0x7ffffffc, RZ, 0xc0, !PT ;  /* 0x7ffffffc07cc7812 */ /* 0x000fe200078ec0ff */
[----:B------:R-:W-:Y:S01]  /*1160*/  IMAD.IADD R5, R5, 0x1, R10 ;  /* 0x0000000105057824 */ /* 0x000fe200078e020a */
[----:B0-----:R-:W-:-:S02]  /*1170*/  LOP3.LUT R3, R2, 0x1ffffffe, RZ, 0xc0, !PT ;  /* 0x1ffffffe02037812 */ /* 0x001fc400078ec0ff */
[----:B------:R-:W-:Y:S01]  /*1180*/  LOP3.LUT R2, R195, 0x38, R18, 0xf8, !PT ;  /* 0x00000038c3027812 */ /* 0x000fe200078ef812 */
[----:B------:R-:W-:Y:S01]  /*1190*/  IMAD.IADD R204, R225, 0x1, -R204 ;  /* 0x00000001e1cc7824 */ /* 0x000fe200078e0acc */
[----:B------:R-:W-:Y:S01]  /*11a0*/  IADD3 R12, R12, R8, R199 ;  /* 0x000000080c0c7210 */ /* 0x000fe20007ffe0c7 */
[----:B-1----:R-:W-:Y:S01]  /*11b0*/  IMAD.IADD R0, R214, 0x1, -R3 ;  /* 0x00000001d6007824 */ /* 0x002fe200078e0a03 */
[----:B------:R-:W-:Y:S02]  /*11c0*/  LOP3.LUT R2, R199, R2, R231, 0xf6, !PT ;  /* 0x00000002c7027212 */ /* 0x000fe400078ef6e7 */
[----:B------:R-:W-:Y:S01]  /*11d0*/  SHF.R.S32.HI R236, RZ, 0x1f, R203 ;  /* 0x0000001fffec7819 */ /* 0x000fe200000114cb */
[----:B------:R-:W-:Y:S01]  /*11e0*/  IMAD R205, R0, 0x8, R233 ;  /* 0x0000000800cd7824 */ /* 0x000fe200078e02e9 */
[----:B------:R-:W-:Y:S02]  /*11f0*/  SHF.R.S32.HI R223, RZ, 0x1f, R193 ;  /* 0x0000001fffdf7819 */ /* 0x000fe400000114c1 */
[----:B------:R-:W-:-:S02]  /*1200*/  SHF.R.S32.HI R235, RZ, 0x1f, R206 ;  /* 0x0000001fffeb7819 */ /* 0x000fc400000114ce */
[----:B------:R-:W-:Y:S02]  /*1210*/  SHF.R.S32.HI R222, RZ, 0x1f, R191 ;  /* 0x0000001fffde7819 */ /* 0x000fe400000114bf */
[----:B------:R-:W-:Y:S02]  /*1220*/  SHF.R.S32.HI R221, RZ, 0x1f, R192 ;  /* 0x0000001fffdd7819 */ /* 0x000fe400000114c0 */
[----:B------:R-:W-:Y:S02]  /*1230*/  SHF.R.S32.HI R220, RZ, 0x1f, R190 ;  /* 0x0000001fffdc7819 */ /* 0x000fe400000114be */
[----:B------:R-:W-:Y:S02]  /*1240*/  SHF.R.S32.HI R219, RZ, 0x1f, R194 ;  /* 0x0000001fffdb7819 */ /* 0x000fe400000114c2 */
[----:B------:R-:W-:Y:S02]  /*1250*/  SHF.R.S32.HI R217, RZ, 0x3, R217 ;  /* 0x00000003ffd97819 */ /* 0x000fe400000114d9 */
[----:B------:R-:W-:-:S02]  /*1260*/  SHF.R.S32.HI R218, RZ, 0x3, R4 ;  /* 0x00000003ffda7819 */ /* 0x000fc40000011404 */
[----:B------:R-:W-:Y:S02]  /*1270*/  LEA R229, R2, UR4, 0x1 ;  /* 0x0000000402e57c11 */ /* 0x000fe4000f8e08ff */
[----:B------:R-:W-:Y:S02]  /*1280*/  LEA R227, R9, UR4, 0x1 ;  /* 0x0000000409e37c11 */ /* 0x000fe4000f8e08ff */
[----:B------:R-:W-:Y:S02]  /*1290*/  LEA R226, R12, UR4, 0x1 ;  /* 0x000000040ce27c11 */ /* 0x000fe4000f8e08ff */
[----:B------:R-:W-:Y:S02]  /*12a0*/  LEA R230, R6, UR4, 0x1 ;  /* 0x0000000406e67c11 */ /* 0x000fe4000f8e08ff */
[----:B------:R-:W-:-:S07]  /*12b0*/  LEA R228, R5, UR4, 0x1 ;  /* 0x0000000405e47c11 */ /* 0x000fce000f8e08ff */
.L_x_2932:
[----:B0-2-4-:R-:W0:Y:S01]  /*12c0*/  LDC.64 R2, c[0x0][0xc88] ;  /* 0x00032200ff027b82 */ /* 0x015e220000000a00 */
[----:B------:R-:W-:Y:S01]  /*12d0*/  ULDC.64 UR4, c[0x0][0xa28] ;  /* 0x00028a0000047ab9 */ /* 0x000fe20000000a00 */
[----:B------:R-:W-:Y:S01]  /*12e0*/  ULDC.64 UR8, c[0x0][0xa18] ;  /* 0x0002860000087ab9 */ /* 0x000fe20000000a00 */
[----:B------:R-:W-:Y:S01]  /*12f0*/  ULDC.64 UR6, c[0x0][0xa08] ;  /* 0x0002820000067ab9 */ /* 0x000fe20000000a00 */
[----:B0-----:R-:W-:-:S05]  /*1300*/  IMAD.WIDE R2, R27, 0x4, R2 ;  /* 0x000000041b027825 */ /* 0x001fca00078e0202 */
[----:B------:R-:W2:Y:S01]  /*1310*/  LDG.E R211, desc[UR60][R2.64] ;  /* 0x0000003c02d37981 */ /* 0x000ea2000c1e1900 */
        /* <DEDUP_REMOVED lines=16> */
[----:B---3--:R-:W-:Y:S01]  /*1420*/  @P1 IADD3 R4, P2, R209, UR8, RZ ;  /* 0x00000008d1041c10 */ /* 0x008fe2000ff5e0ff */
        /* <DEDUP_REMOVED lines=28> */
.L_x_2709:
[----:B------:R-:W-:Y:S02]  /*15f0*/  IMAD.U32 R24, RZ, RZ, UR5 ;  /* 0x00000005ff187e24 */ /* 0x000fe4000f8e00ff */
[----:B------:R-:W-:Y:S01]  /*1600*/  IMAD.U32 R28, RZ, RZ, UR4 ;  /* 0x00000004ff1c7e24 */ /* 0x000fe2000f8e00ff */
[----:B------:R-:W-:Y:S06]  /*1610*/  @!P2 BRA `(.L_x_2710) ;  /* 0x000000000010a947 */ /* 0x000fec0003800000 */
[----:B------:R-:W-:-:S04]  /*1620*/  IADD3 R2, P0, R209, UR8, RZ ;  /* 0x00000008d1027c10 */ /* 0x000fc8000ff1e0ff */
[----:B------:R-:W-:-:S05]  /*1630*/  IADD3.X R3, R210, UR9, RZ, P0, !PT ;  /* 0x00000009d2037c10 */ /* 0x000fca00087fe4ff */
[----:B------:R0:W5:Y:S01]  /*1640*/  LDG.E R28, desc[UR60][R2.64] ;  /* 0x0000003c021c7981 */ /* 0x000162000c1e1900 */
[----:B------:R-:W-:Y:S05]  /*1650*/  BRA `(.L_x_2711) ;  /* 0x0000000000107947 */ /* 0x000fea0003800000 */
.L_x_2710:
[----:B------:R-:W-:Y:S05]  /*1660*/  @!P0 BRA `(.L_x_2711) ;  /* 0x00000000000c8947 */ /* 0x000fea0003800000 */
[----:B------:R-:W2:Y:S04]  /*1670*/  LDG.E R3, desc[UR60][R6.64] ;  /* 0x0000003c06037981 */ /* 0x000ea8000c1e1900 */
[----:B------:R-:W2:Y:S02]  /*1680*/  LDG.E R28, desc[UR60][R6.64+0x4] ;  /* 0x0000043c061c7981 */ /* 0x000ea4000c1e1900 */
[----:B--2---:R-:W-:-:S07]  /*1690*/  IMAD.IADD R28, R28, 0x1, -R3 ;  /* 0x000000011c1c7824 */ /* 0x004fce00078e0a03 */
.L_x_2711:
[----:B------:R-:W-:Y:S01]  /*16a0*/  ULDC.64 UR4, c[0x0][0xa10] ;  /* 0x0002840000047ab9 */ /* 0x000fe20000000a00 */
[----:B------:R-:W1:Y:S01]  /*16b0*/  LDC R6, c[0x0][0x448] ;  /* 0x00011200ff067b82 */ /* 0x000e620000000800 */
[----:B------:R-:W-:-:S04]  /*16c0*/  ISETP.NE.U32.AND P0, PT, RZ, UR4, PT ;  /* 0x00000004ff007c0c */ /* 0x000fc8000bf05070 */
[----:B------:R-:W-:Y:S01]  /*16d0*/  ISETP.NE.AND.EX P0, PT, RZ, UR5, PT, P0 ;  /* 0x00000005ff007c0c */ /* 0x000fe2000bf05300 */
[----:B------:R-:W-:-:S12]  /*16e0*/  ULDC.64 UR4, c[0x0][0xa30] ;  /* 0x00028c0000047ab9 */ /* 0x000fd80000000a00 */
[----:B0-----:R-:W0:Y:S02]  /*16f0*/  @P0 LDC.64 R2, c[0x0][0xa10] ;  /* 0x00028400ff020b82 */ /* 0x001e240000000a00 */
[----:B0-----:R-:W-:-:S05]  /*1700*/  @P0 IMAD.WIDE R2, R27, 0x4, R2 ;  /* 0x000000041b020825 */ /* 0x001fca00078e0202 */
[----:B------:R-:W2:Y:S04]  /*1710*/  @P0 LDG.E R0, desc[UR60][R2.64] ;  /* 0x0000003c02000981 */ /* 0x000ea8000c1e1900 */
[----:B------:R0:W2:Y:S01]  /*1720*/  @P0 LDG.E R7, desc[UR60][R2.64+0x4] ;  /* 0x0000043c02070981 */ /* 0x0000a2000c1e1900 */
[----:B------:R-:W-:Y:S01]  /*1730*/  ISETP.NE.U32.AND P1, PT, RZ, UR4, PT ;  /* 0x00000004ff007c0c */ /* 0x000fe2000bf25070 */
[----:B-----5:R-:W-:-:S03]  /*1740*/  IMAD.MOV.U32 R144, RZ, RZ, R28 ;  /* 0x000000ffff907224 */ /* 0x020fc600078e001c */
[----:B------:R-:W-:-:S13]  /*1750*/  ISETP.NE.AND.EX P1, PT, RZ, UR5, PT, P1 ;  /* 0x00000005ff007c0c */ /* 0x000fda000bf25310 */
[----:B------:R-:W-:-:S04]  /*1760*/  @P1 IADD3 R4, P2, R209, UR4, RZ ;  /* 0x00000004d1041c10 */ /* 0x000fc8000ff5e0ff */
[----:B------:R-:W-:-:S05]  /*1770*/  @P1 IADD3.X R5, R210, UR5, RZ, P2, !PT ;  /* 0x00000005d2051c10 */ /* 0x000fca00097fe4ff */
[----:B------:R3:W5:Y:S01]  /*1780*/  @P1 LDG.E R144, desc[UR60][R4.64] ;  /* 0x0000003c04901981 */ /* 0x000762000c1e1900 */
[----:B-1----:R-:W-:Y:S01]  /*1790*/  ISETP.NE.AND P1, PT, R6, 0x1, PT ;  /* 0x000000010600780c */ /* 0x002fe20003f25270 */
[----:B------:R-:W-:Y:S01]  /*17a0*/  IMAD.SHL.U32 R200, R25, 0x80, RZ ;  /* 0x0000008019c87824 */ /* 0x000fe200078e00ff */
[----:B------:R-:W-:Y:S01]  /*17b0*/  PLOP3.LUT P2, PT, PT, PT, PT, 0x80, 0x0 ;  /* 0x000000000000781c */ /* 0x000fe20003f4f070 */
[----:B------:R-:W-:Y:S02]  /*17c0*/  IMAD.IADD R9, R28, 0x1, -R9 ;  /* 0x000000011c097824 */ /* 0x000fe400078e0a09 */
[----:B0-----:R-:W-:Y:S02]  /*17d0*/  VIADD R2, R200, 0x7f ;  /* 0x0000007fc8027836 */ /* 0x001fe40000000000 */
[----:B------:R-:W-:-:S05]  /*17e0*/  IMAD.MOV R120, RZ, RZ, -R9 ;  /* 0x000000ffff787224 */ /* 0x000fca00078e0a09 */
[----:B------:R-:W-:Y:S01]  /*17f0*/  VIMNMX R120, RZ, R120, !PT ;  /* 0x00000078ff787248 */ /* 0x000fe20007fe0100 */
[----:B------:R-:W0:Y:S08]  /*1800*/  @P1 LDC R11, c[0x0][0x44c] ;  /* 0x00011300ff0b1b82 */ /* 0x000e300000000800 */
[----:B------:R-:W1:Y:S01]  /*1810*/  @P1 LDC R3, c[0x0][0x450] ;  /* 0x00011400ff031b82 */ /* 0x000e620000000800 */
[----:B--2---:R-:W-:-:S02]  /*1820*/  @P0 IMAD.IADD R24, R7, 0x1, -R0 ;  /* 0x0000000107180824 */ /* 0x004fc400078e0a00 */
[----:B0-----:R-:W-:-:S04]  /*1830*/  @P1 IMAD.HI.U32 R0, R2, R11, RZ ;  /* 0x0000000b02001227 */ /* 0x001fc800078e00ff */
[----:B------:R-:W-:Y:S01]  /*1840*/  IMAD.IADD R202, R9, 0x1, R24 ;  /* 0x0000000109ca7824 */ /* 0x000fe200078e0218 */
[----:B-1----:R-:W-:-:S03]  /*1850*/  @P1 SHF.R.U32.HI R2, RZ, R3, R0 ;  /* 0x00000003ff021219 */ /* 0x002fc60000011600 */
[C---:B------:R-:W-:Y:S01]  /*1860*/  VIADD R0, R202.reuse, 0x7f ;  /* 0x0000007fca007836 */ /* 0x040fe20000000000 */
[----:B------:R-:W-:-:S04]  /*1870*/  IADD3 R149, R202, 0x80, -R201 ;  /* 0x00000080ca957810 */ /* 0x000fc80007ffe8c9 */
[----:B------:R-:W-:Y:S01]  /*1880*/  SHF.R.S32.HI R3, RZ, 0x1f, R0 ;  /* 0x0000001fff037819 */ /* 0x000fe20000011400 */
[----:B------:R-:W-:-:S03]  /*1890*/  IMAD.IADD R2, R149, 0x1, R2 ;  /* 0x0000000195027824 */ /* 0x000fc600078e0202 */
[----:B------:R-:W-:Y:S02]  /*18a0*/  LEA.HI R3, R3, R0, RZ, 0x7 ;  /* 0x0000000003037211 */ /* 0x000fe400078f38ff */
[----:B---3--:R-:W-:Y:S02]  /*18b0*/  SHF.R.S32.HI R5, RZ, 0x1f, R2 ;  /* 0x0000001fff057819 */ /* 0x008fe40000011402 */
[----:B------:R-:W-:Y:S02]  /*18c0*/  SHF.R.S32.HI R150, RZ, 0x7, R3 ;  /* 0x00000007ff967819 */ /* 0x000fe40000011403 */
[----:B------:R-:W-:-:S04]  /*18d0*/  LEA.HI R5, R5, R2, RZ, 0x7 ;  /* 0x0000000205057211 */ /* 0x000fc800078f38ff */
[----:B------:R-:W-:-:S04]  /*18e0*/  SHF.R.S32.HI R5, RZ, 0x7, R5 ;  /* 0x00000007ff057819 */ /* 0x000fc80000011405 */
[----:B------:R-:W-:-:S05]  /*18f0*/  VIMNMX R5, R150, R5, PT ;  /* 0x0000000596057248 */ /* 0x000fca0003fe0100 */
[----:B------:R-:W-:-:S05]  /*1900*/  IMAD R5, R5, 0x80, -R9 ;  /* 0x0000008005057824 */ /* 0x000fca00078e0a09 */
[----:B------:R-:W-:-:S04]  /*1910*/  VIMNMX R5, R5, R24, PT ;  /* 0x0000001805057248 */ /* 0x000fc80003fe0100 */
        /* <DEDUP_REMOVED lines=29> */
.L_x_2714:
[----:B------:R-:W-:Y:S05]  /*1af0*/  BSYNC B6 ;  /* 0x0000000000067941 */ /* 0x000fea0003800000 */
.L_x_2713:
        /* <DEDUP_REMOVED lines=20> */
.L_x_2716:
[----:B------:R-:W-:Y:S05]  /*1c40*/  BSYNC B6 ;  /* 0x0000000000067941 */ /* 0x000fea0003800000 */
.L_x_2715:
[----:B------:R-:W-:Y:S01]  /*1c50*/  ULDC.64 UR4, c[0x0][0x9f8] ;  /* 0x00027e0000047ab9 */ /* 0x000fe20000000a00 */
[----:B------:R-:W2:Y:S01]  /*1c60*/  LDL.LU R20, [R1+0x8] ;  /* 0x0000080001147983 */ /* 0x000ea20000300800 */
[----:B------:R-:W-:Y:S01]  /*1c70*/  ISETP.NE.U32.AND P0, PT, RZ, UR4, PT ;  /* 0x00000004ff007c0c */ /* 0x000fe2000bf05070 */
[----:B------:R-:W0:Y:S01]  /*1c80*/  LDC.64 R128, c[0x0][0x300] ;  /* 0x0000c000ff807b82 */ /* 0x000e220000000a00 */
[----:B------:R-:W-:Y:S01]  /*1c90*/  SHF.R.S32.HI R8, RZ, 0x1f, R26 ;  /* 0x0000001fff087819 */ /* 0x000fe2000001141a */
[----:B------:R-:W-:Y:S01]  /*1ca0*/  IMAD.IADD R117, R117, 0x1, R28 ;  /* 0x0000000175757824 */ /* 0x000fe200078e021c */
[----:B------:R-:W-:Y:S01]  /*1cb0*/  ISETP.NE.AND.EX P0, PT, RZ, UR5, PT, P0 ;  /* 0x00000005ff007c0c */ /* 0x000fe2000bf05300 */
[C---:B------:R-:W-:Y:S01]  /*1cc0*/  VIADD R3, R18.reuse, 0xa0 ;  /* 0x000000a012037836 */ /* 0x040fe20000000000 */
[----:B------:R-:W-:Y:S01]  /*1cd0*/  ULDC.64 UR6, c[0x0][0x330] ;  /* 0x0000cc0000067ab9 */ /* 0x000fe20000000a00 */
[C---:B------:R-:W-:Y:S01]  /*1ce0*/  VIADD R0, R18.reuse, 0x80 ;  /* 0x0000008012007836 */ /* 0x040fe20000000000 */
[----:B------:R-:W-:Y:S01]  /*1cf0*/  SHF.R.S32.HI R19, RZ, 0x1f, R18 ;  /* 0x0000001fff137819 */ /* 0x000fe20000011412 */
[----:B------:R-:W-:Y:S01]  /*1d00*/  VIADD R91, R18, 0x60 ;  /* 0x00000060125b7836 */ /* 0x000fe20000000000 */
[----:B------:R-:W1:Y:S07]  /*1d10*/  LDC.64 R28, c[0x0][0x408] ;  /* 0x00010200ff1c7b82 */ /* 0x000e6e0000000a00 */
[----:B------:R-:W-:Y:S01]  /*1d20*/  @P0 IADD3 R4, P1, R209, UR4, RZ ;  /* 0x00000004d1040c10 */ /* 0x000fe2000ff3e0ff */
[----:B------:R-:W-:Y:S01]  /*1d30*/  ULDC UR4, c[0x0][0x2f4] ;  /* 0x0000bd0000047ab9 */ /* 0x000fe20000000800 */
[----:B------:R-:W3:Y:S02]  /*1d40*/  LDC R119, c[0x0][0x3f4] ;  /* 0x0000fd00ff777b82 */ /* 0x000ee40000000800 */
[----:B------:R-:W-:-:S05]  /*1d50*/  @P0 IADD3.X R5, R210, UR5, RZ, P1, !PT ;  /* 0x00000005d2050c10 */ /* 0x000fca0008ffe4ff */
[----:B------:R4:W2:Y:S01]  /*1d60*/  @P0 LDG.E R27, desc[UR60][R4.64] ;  /* 0x0000003c041b0981 */ /* 0x0008a2000c1e1900 */
[----:B------:R-:W-:Y:S01]  /*1d70*/  ISETP.GE.AND P1, PT, R186, UR4, PT ;  /* 0x00000004ba007c0c */ /* 0x000fe2000bf26270 */
[----:B------:R-:W-:Y:S01]  /*1d80*/  IMAD R7, R8, UR6, RZ ;  /* 0x0000000608077c24 */ /* 0x000fe2000f8e02ff */
[----:B------:R-:W-:Y:S01]  /*1d90*/  ISETP.GE.AND P0, PT, R18, UR4, PT ;  /* 0x0000000412007c0c */ /* 0x000fe2000bf06270 */
[C---:B------:R-:W-:Y:S01]  /*1da0*/  IMAD.WIDE.U32 R94, R26.reuse, UR6, R18 ;  /* 0x000000061a5e7c25 */ /* 0x040fe2000f8e0012 */
[----:B------:R-:W-:Y:S01]  /*1db0*/  ISETP.GE.AND P2, PT, R3, UR4, PT ;  /* 0x0000000403007c0c */ /* 0x000fe2000bf46270 */
[----:B------:R-:W3:Y:S01]  /*1dc0*/  S2R R151, SR_TID.X ;  /* 0x0000000000977919 */ /* 0x000ee20000002100 */
[----:B------:R-:W-:Y:S01]  /*1dd0*/  SHF.R.S32.HI R3, RZ, 0x1f, R117 ;  /* 0x0000001fff037819 */ /* 0x000fe20000011475 */
[----:B------:R-:W-:Y:S01]  /*1de0*/  IMAD R7, R26, UR7, R7 ;  /* 0x000000071a077c24 */ /* 0x000fe2000f8e0207 */
[----:B------:R-:W-:Y:S01]  /*1df0*/  ISETP.GE.AND P3, PT, R0, UR4, PT ;  /* 0x0000000400007c0c */ /* 0x000fe2000bf66270 */
[----:B------:R-:W-:Y:S01]  /*1e00*/  ULDC.64 UR6, c[0x0][0xa08] ;  /* 0x0002820000067ab9 */ /* 0x000fe20000000a00 */
[----:B----4-:R-:W-:Y:S01]  /*1e10*/  SEL R4, RZ, 0xffffffff, P1 ;  /* 0xffffffffff047807 */ /* 0x010fe20000800000 */
[-C--:B0-----:R-:W-:Y:S01]  /*1e20*/  IMAD R10, R3, R128.reuse, RZ ;  /* 0x00000080030a7224 */ /* 0x081fe200078e02ff */
[----:B------:R-:W-:Y:S01]  /*1e30*/  SEL R0, RZ, 0x1, P0 ;  /* 0x00000001ff007807 */ /* 0x000fe20000000000 */
[----:B------:R-:W-:Y:S01]  /*1e40*/  IMAD.IADD R95, R95, 0x1, R7 ;  /* 0x000000015f5f7824 */ /* 0x000fe200078e0207 */
[----:B------:R-:W-:Y:S01]  /*1e50*/  ISETP.GE.AND P0, PT, R187, UR4, PT ;  /* 0x00000004bb007c0c */ /* 0x000fe2000bf06270 */
[----:B------:R-:W-:Y:S01]  /*1e60*/  IMAD.SHL.U32 R5, R4, 0x2, RZ ;  /* 0x0000000204057824 */ /* 0x000fe200078e00ff */
[----:B------:R-:W-:Y:S01]  /*1e70*/  ISETP.GE.AND P1, PT, R91, UR4, PT ;  /* 0x000000045b007c0c */ /* 0x000fe2000bf26270 */
[----:B------:R-:W-:Y:S01]  /*1e80*/  IMAD R9, R117, R129, R10 ;  /* 0x0000008175097224 */ /* 0x000fe200078e020a */
[----:B------:R-:W-:Y:S01]  /*1e90*/  SEL R7, RZ, 0x4, P0 ;  /* 0x00000004ff077807 */ /* 0x000fe20000000000 */
[----:B------:R-:W-:Y:S01]  /*1ea0*/  ULDC.64 UR4, c[0x0][0x308] ;  /* 0x0000c20000047ab9 */ /* 0x000fe20000000a00 */
[----:B------:R-:W-:Y:S01]  /*1eb0*/  LOP3.LUT R0, R5, 0x2, R0, 0xe2, !PT ;  /* 0x0000000205007812 */ /* 0x000fe200078ee200 */
[----:B------:R-:W-:Y:S01]  /*1ec0*/  IMAD.WIDE.U32 R4, R117, R128, RZ ;  /* 0x0000008075047225 */ /* 0x000fe200078e00ff */
[----:B------:R-:W-:-:S02]  /*1ed0*/  SEL R6, RZ, 0x8, P1 ;  /* 0x00000008ff067807 */ /* 0x000fc40000800000 */
[----:B------:R-:W-:Y:S01]  /*1ee0*/  SEL R11, RZ, 0x10, P3 ;  /* 0x00000010ff0b7807 */ /* 0x000fe20001800000 */
[----:B------:R-:W-:Y:S01]  /*1ef0*/  IMAD.IADD R5, R5, 0x1, R9 ;  /* 0x0000000105057824 */ /* 0x000fe200078e0209 */
[----:B------:R-:W-:Y:S01]  /*1f00*/  LOP3.LUT R0, R6, R0, R7, 0xfe, !PT ;  /* 0x0000000006007212 */ /* 0x000fe200078efe07 */
[----:B------:R-:W-:Y:S01]  /*1f10*/  IMAD R7, R8, UR4, RZ ;  /* 0x0000000408077c24 */ /* 0x000fe2000f8e02ff */
[----:B------:R-:W-:Y:S01]  /*1f20*/  ISETP.NE.U32.AND P0, PT, RZ, UR6, PT ;  /* 0x00000006ff007c0c */ /* 0x000fe2000bf05070 */
[-C--:B-1----:R-:W-:Y:S01]  /*1f30*/  IMAD.WIDE.U32 R98, R184, R28.reuse, R18 ;  /* 0x0000001cb8627225 */ /* 0x082fe200078e0012 */
[----:B------:R-:W-:Y:S02]  /*1f40*/  LOP3.LUT R11, R0, R11, RZ, 0xfc, !PT ;  /* 0x0000000b000b7212 */ /* 0x000fe400078efcff */
[----:B------:R-:W-:Y:S01]  /*1f50*/  ISETP.NE.AND.EX P0, PT, RZ, UR7, PT, P0 ;  /* 0x00000007ff007c0c */ /* 0x000fe2000bf05300 */
[C---:B------:R-:W-:Y:S01]  /*1f60*/  IMAD R9, R26.reuse, UR5, R7 ;  /* 0x000000051a097c24 */ /* 0x040fe2000f8e0207 */
[----:B------:R-:W-:Y:S01]  /*1f70*/  SHF.R.S32.HI R146, RZ, 0x1f, R184 ;  /* 0x0000001fff927819 */ /* 0x000fe200000114b8 */
[----:B------:R-:W-:Y:S01]  /*1f80*/  IMAD.WIDE.U32 R6, R26, UR4, R4 ;  /* 0x000000041a067c25 */ /* 0x000fe2000f8e0004 */
[----:B------:R-:W-:Y:S01]  /*1f90*/  ULDC.64 UR4, c[0x0][0x310] ;  /* 0x0000c40000047ab9 */ /* 0x000fe20000000a00 */
[----:B------:R-:W0:Y:S01]  /*1fa0*/  LDC.64 R4, c[0x0][0x3f8] ;  /* 0x0000fe00ff047b82 */ /* 0x000e220000000a00 */
[--C-:B------:R-:W-:Y:S01]  /*1fb0*/  SHF.R.S32.HI R23, RZ, 0x1f, R22.reuse ;  /* 0x0000001fff177819 */ /* 0x100fe20000011416 */
[----:B------:R-:W-:Y:S01]  /*1fc0*/  IMAD.IADD R7, R7, 0x1, R9 ;  /* 0x0000000107077824 */ /* 0x000fe200078e0209 */
[-C--:B---3--:R-:W-:Y:S01]  /*1fd0*/  ISETP.GE.AND P1, PT, R186, R119.reuse, PT ;  /* 0x00000077ba00720c */ /* 0x088fe20003f26270 */
[-C--:B------:R-:W-:Y:S01]  /*1fe0*/  IMAD R8, R146, R28.reuse, RZ ;  /* 0x0000001c92087224 */ /* 0x080fe200078e02ff */
[----:B------:R-:W-:Y:S01]  /*1ff0*/  ISETP.GE.AND P4, PT, R187, R119, PT ;  /* 0x00000077bb00720c */ /* 0x000fe20003f86270 */
[----:B------:R-:W-:Y:S01]  /*2000*/  IMAD.WIDE.U32 R96, R184, R28, R22 ;  /* 0x0000001cb8607225 */ /* 0x000fe200078e0016 */
[----:B------:R-:W-:-:S02]  /*2010*/  LOP3.LUT P3, RZ, R224, 0x4, RZ, 0xc0, !PT ;  /* 0x00000004e0ff7812 */ /* 0x000fc4000786c0ff */
[----:B------:R-:W-:Y:S01]  /*2020*/  SHF.L.U64.HI R126, R128, 0x7, R129 ;  /* 0x00000007807e7819 */ /* 0x000fe20000010281 */
[----:B------:R-:W-:Y:S01]  /*2030*/  IMAD R13, R184, R29, R8 ;  /* 0x0000001db80d7224 */ /* 0x000fe200078e0208 */
[----:B------:R-:W-:Y:S01]  /*2040*/  SHF.R.S32.HI R147, RZ, 0x1f, R213 ;  /* 0x0000001fff937819 */ /* 0x000fe200000114d5 */
[----:B------:R-:W-:Y:S01]  /*2050*/  IMAD.MOV.U32 R121, RZ, RZ, 0x20 ;  /* 0x00000020ff797424 */ /* 0x000fe200078e00ff */
[----:B------:R-:W-:Y:S01]  /*2060*/  LEA.HI R151, R151, 0x8, RZ, 0x19 ;  /* 0x0000000897977811 */ /* 0x000fe200078fc8ff */
[----:B------:R-:W-:Y:S02]  /*2070*/  IMAD.IADD R97, R97, 0x1, R13 ;  /* 0x0000000161617824 */ /* 0x000fe400078e020d */
[----:B------:R-:W-:Y:S01]  /*2080*/  IMAD.IADD R99, R13, 0x1, R99 ;  /* 0x000000010d637824 */ /* 0x000fe200078e0263 */
[----:B------:R-:W-:Y:S01]  /*2090*/  SEL R121, R121, 0xffffffe0, !P3 ;  /* 0xffffffe079797807 */ /* 0x000fe20005800000 */
[----:B-----5:R-:W-:-:S04]  /*20a0*/  IMAD.WIDE.U32 R96, R144, R28, R96 ;  /* 0x0000001c90607225 */ /* 0x020fc800078e0060 */
[----:B------:R-:W-:Y:S01]  /*20b0*/  IMAD.WIDE.U32 R98, R144, R28, R98 ;  /* 0x0000001c90627225 */ /* 0x000fe200078e0062 */
[----:B0-----:R-:W-:-:S03]  /*20c0*/  SHF.L.U64.HI R127, R4, 0x7, R5 ;  /* 0x00000007047f7819 */ /* 0x001fc60000010205 */
[----:B------:R-:W-:Y:S01]  /*20d0*/  IMAD.WIDE.U32 R100, R184, R4, R22 ;  /* 0x00000004b8647225 */ /* 0x000fe200078e0016 */
[----:B------:R-:W-:-:S03]  /*20e0*/  SHF.L.U64.HI R104, R4, 0x6, R5 ;  /* 0x0000000604687819 */ /* 0x000fc60000010205 */
[----:B------:R-:W-:-:S04]  /*20f0*/  IMAD.WIDE.U32 R102, R184, R4, R18 ;  /* 0x00000004b8667225 */ /* 0x000fc800078e0012 */
[C---:B------:R-:W-:Y:S02]  /*2100*/  IMAD.SHL.U32 R31, R128.reuse, 0x80, RZ ;  /* 0x00000080801f7824 */ /* 0x040fe400078e00ff */
[----:B------:R-:W-:Y:S02]  /*2110*/  IMAD.SHL.U32 R132, R128, 0x40, RZ ;  /* 0x0000004080847824 */ /* 0x000fe400078e00ff */
[----:B------:R-:W-:Y:S01]  /*2120*/  IMAD.SHL.U32 R105, R4, 0x40, RZ ;  /* 0x0000004004697824 */ /* 0x000fe200078e00ff */
[----:B--2---:R-:W-:-:S04]  /*2130*/  LOP3.LUT R20, R20, 0xfffffffe, RZ, 0xc0, !PT ;  /* 0xfffffffe14147812 */ /* 0x004fc800078ec0ff */
[----:B------:R-:W-:-:S05]  /*2140*/  @P4 LOP3.LUT R20, R20, 0x1, RZ, 0xfc, !PT ;  /* 0x0000000114144812 */ /* 0x000fca00078efcff */
[----:B------:R0:W-:Y:S01]  /*2150*/  STL [R1+0x8], R20 ;  /* 0x0000081401007387 */ /* 0x0001e20000100800 */
[----:B------:R-:W-:Y:S02]  /*2160*/  SHF.R.S32.HI R0, RZ, 0x1f, R27 ;  /* 0x0000001fff007819 */ /* 0x000fe4000001141b */
[----:B------:R-:W-:Y:S01]  /*2170*/  SEL R9, R27, RZ, !P0 ;  /* 0x000000ff1b097207 */ /* 0x000fe20004000000 */
[----:B------:R-:W-:Y:S01]  /*2180*/  IMAD.SHL.U32 R27, R4, 0x80, RZ ;  /* 0x00000080041b7824 */ /* 0x000fe200078e00ff */
[----:B------:R-:W-:-:S03]  /*2190*/  SEL R0, R0, RZ, !P0 ;  /* 0x000000ff00007207 */ /* 0x000fc60004000000 */
[----:B------:R-:W-:-:S04]  /*21a0*/  IMAD.WIDE.U32 R92, R9, UR4, R6 ;  /* 0x00000004095c7c25 */ /* 0x000fc8000f8e0006 */
[----:B------:R-:W-:Y:S02]  /*21b0*/  IMAD R10, R0, UR4, RZ ;  /* 0x00000004000a7c24 */ /* 0x000fe4000f8e02ff */
[----:B------:R-:W-:-:S04]  /*21c0*/  IMAD.WIDE.U32 R6, R184, R128, R18 ;  /* 0x00000080b8067225 */ /* 0x000fc800078e0012 */
[----:B------:R-:W-:Y:S01]  /*21d0*/  IMAD R89, R9, UR5, R10 ;  /* 0x0000000509597c24 */ /* 0x000fe2000f8e020a */
[----:B------:R-:W-:Y:S01]  /*21e0*/  IADD3 R90, P0, R92, R6, RZ ;  /* 0x000000065c5a7210 */ /* 0x000fe20007f1e0ff */
[----:B------:R-:W-:Y:S01]  /*21f0*/  IMAD R10, R146, R128, RZ ;  /* 0x00000080920a7224 */ /* 0x000fe200078e02ff */
[----:B------:R-:W-:Y:S01]  /*2200*/  ULDC.64 UR4, c[0x0][0x338] ;  /* 0x0000ce0000047ab9 */ /* 0x000fe20000000a00 */
[----:B------:R-:W-:Y:S02]  /*2210*/  IMAD.IADD R89, R93, 0x1, R89 ;  /* 0x000000015d597824 */ /* 0x000fe400078e0259 */
[----:B------:R-:W-:Y:S01]  /*2220*/  IMAD R10, R184, R129, R10 ;  /* 0x00000081b80a7224 */ /* 0x000fe200078e020a */
[----:B------:R-:W-:Y:S01]  /*2230*/  SHF.L.U64.HI R129, R128, 0x6, R129 ;  /* 0x0000000680817819 */ /* 0x000fe20000010281 */
[----:B------:R-:W-:Y:S01]  /*2240*/  IMAD R0, R0, UR4, RZ ;  /* 0x0000000400007c24 */ /* 0x000fe2000f8e02ff */
[----:B------:R-:W-:Y:S01]  /*2250*/  SHF.L.U64.HI R128, R28, 0x7, R29 ;  /* 0x000000071c807819 */ /* 0x000fe2000001021d */
[----:B------:R-:W-:Y:S01]  /*2260*/  IMAD.WIDE.U32 R94, R9, UR4, R94 ;  /* 0x00000004095e7c25 */ /* 0x000fe2000f8e005e */
[----:B------:R-:W-:-:S02]  /*2270*/  IADD3.X R88, R89, R7, R10, P0, !PT ;  /* 0x0000000759587210 */ /* 0x000fc400007fe40a */
[----:B------:R-:W-:Y:S01]  /*2280*/  ISETP.GE.AND P0, PT, R18, R119, PT ;  /* 0x000000771200720c */ /* 0x000fe20003f06270 */
[----:B------:R-:W-:Y:S01]  /*2290*/  IMAD R33, R9, UR5, R0 ;  /* 0x0000000509217c24 */ /* 0x000fe2000f8e0200 */
[C---:B------:R-:W-:Y:S01]  /*22a0*/  SEL R9, R119.reuse, RZ, P1 ;  /* 0x000000ff77097207 */ /* 0x040fe20000800000 */
[----:B------:R-:W-:Y:S01]  /*22b0*/  IMAD R0, R146, R4, RZ ;  /* 0x0000000492007224 */ /* 0x000fe200078e02ff */
[----:B------:R-:W-:-:S03]  /*22c0*/  SEL R7, R119, RZ, P0 ;  /* 0x000000ff77077207 */ /* 0x000fc60000000000 */
[----:B------:R-:W-:Y:S01]  /*22d0*/  IMAD R13, R184, R5, R0 ;  /* 0x00000005b80d7224 */ /* 0x000fe200078e0200 */
[----:B------:R-:W-:Y:S01]  /*22e0*/  SEL R0, R119, RZ, P4 ;  /* 0x000000ff77007207 */ /* 0x000fe20002000000 */
[----:B------:R-:W-:Y:S01]  /*22f0*/  IMAD.IADD R7, R18, 0x1, R7 ;  /* 0x0000000112077824 */ /* 0x000fe200078e0207 */
[----:B------:R-:W-:Y:S01]  /*2300*/  IADD3 R116, P4, R184, R117, RZ ;  /* 0x00000075b8747210 */ /* 0x000fe20007f9e0ff */
[----:B------:R-:W-:Y:S02]  /*2310*/  IMAD.IADD R9, R186, 0x1, R9 ;  /* 0x00000001ba097824 */ /* 0x000fe400078e0209 */
[----:B------:R-:W-:Y:S01]  /*2320*/  IMAD.IADD R8, R187, 0x1, R0 ;  /* 0x00000001bb087824 */ /* 0x000fe200078e0200 */
[----:B------:R-:W-:Y:S01]  /*2330*/  SHF.R.S32.HI R0, RZ, 0x1f, R7 ;  /* 0x0000001fff007819 */ /* 0x000fe20000011407 */
[----:B------:R-:W-:Y:S01]  /*2340*/  IMAD.IADD R101, R101, 0x1, R13 ;  /* 0x0000000165657824 */ /* 0x000fe200078e020d */
[----:B------:R-:W-:Y:S01]  /*2350*/  SHF.R.S32.HI R6, RZ, 0x1f, R9 ;  /* 0x0000001fff067819 */ /* 0x000fe20000011409 */
[----:B------:R-:W-:Y:S01]  /*2360*/  IMAD.IADD R103, R13, 0x1, R103 ;  /* 0x000000010d677824 */ /* 0x000fe200078e0267 */
[-C--:B------:R-:W-:Y:S01]  /*2370*/  LEA.HI R14, R0, R7.reuse, RZ, 0x3 ;  /* 0x00000007000e7211 */ /* 0x080fe200078f18ff */
[----:B------:R-:W-:Y:S01]  /*2380*/  IMAD.WIDE.U32 R100, R144, R4, R100 ;  /* 0x0000000490647225 */ /* 0x000fe200078e0064 */
[----:B------:R-:W-:-:S02]  /*2390*/  LEA.HI R0, R0, R7, RZ, 0x6 ;  /* 0x0000000700007211 */ /* 0x000fc400078f30ff */
[----:B------:R-:W-:Y:S01]  /*23a0*/  SHF.R.S32.HI R15, RZ, 0x1f, R8 ;  /* 0x0000001fff0f7819 */ /* 0x000fe20000011408 */
[----:B------:R-:W-:Y:S01]  /*23b0*/  IMAD.WIDE.U32 R102, R144, R4, R102 ;  /* 0x0000000490667225 */ /* 0x000fe200078e0066 */
[CC--:B------:R-:W-:Y:S02]  /*23c0*/  LEA.HI R13, R6.reuse, R9.reuse, RZ, 0x3 ;  /* 0x00000009060d7211 */ /* 0x0c0fe400078f18ff */
[----:B------:R-:W-:Y:S01]  /*23d0*/  LEA.HI R6, R6, R9, RZ, 0x6 ;  /* 0x0000000906067211 */ /* 0x000fe200078f30ff */
[----:B------:R-:W-:Y:S01]  /*23e0*/  IMAD.SHL.U32 R0, R0, 0x80, RZ ;  /* 0x0000008000007824 */ /* 0x000fe200078e00ff */
[----:B------:R-:W-:Y:S01]  /*23f0*/  LOP3.LUT R7, R196, 0x38, R14, 0xf8, !PT ;  /* 0x00000038c4077812 */ /* 0x000fe200078ef80e */
[----:B------:R-:W-:Y:S01]  /*2400*/  IMAD.SHL.U32 R119, R119, 0x2, RZ ;  /* 0x0000000277777824 */ /* 0x000fe200078e00ff */
[----:B------:R-:W-:Y:S01]  /*2410*/  LEA.HI R12, R15, R8, RZ, 0x3 ;  /* 0x000000080f0c7211 */ /* 0x000fe200078f18ff */
[----:B------:R-:W-:Y:S01]  /*2420*/  IMAD.X R117, R3, 0x1, R146, P4 ;  /* 0x0000000103757824 */ /* 0x000fe200020e0692 */
[----:B------:R-:W-:-:S02]  /*2430*/  LOP3.LUT R10, R195, 0x38, R14, 0xf8, !PT ;  /* 0x00000038c30a7812 */ /* 0x000fc400078ef80e */
[----:B------:R-:W-:Y:S01]  /*2440*/  LEA.HI R15, R15, R8, RZ, 0x6 ;  /* 0x000000080f0f7211 */ /* 0x000fe200078f30ff */
[----:B------:R-:W-:Y:S01]  /*2450*/  IMAD.SHL.U32 R8, R6, 0x80, RZ ;  /* 0x0000008006087824 */ /* 0x000fe200078e00ff */
[----:B------:R-:W-:Y:S02]  /*2460*/  LOP3.LUT R0, R0, 0xffffe000, RZ, 0xc0, !PT ;  /* 0xffffe00000007812 */ /* 0x000fe400078ec0ff */
[----:B------:R-:W-:Y:S01]  /*2470*/  LOP3.LUT R6, R7, R198, RZ, 0x3c, !PT ;  /* 0x000000c607067212 */ /* 0x000fe200078e3cff */
[----:B0-----:R-:W-:Y:S01]  /*2480*/  IMAD.SHL.U32 R20, R15, 0x80, RZ ;  /* 0x000000800f147824 */ /* 0x001fe200078e00ff */
[-C--:B------:R-:W-:Y:S01]  /*2490*/  LOP3.LUT R10, R10, R231.reuse, RZ, 0x3c, !PT ;  /* 0x000000e70a0a7212 */ /* 0x080fe200078e3cff */
[----:B------:R-:W-:Y:S01]  /*24a0*/  IMAD R143, R197, 0x200, R0 ;  /* 0x00000200c58f7824 */ /* 0x000fe200078e0200 */
[----:B------:R-:W-:Y:S02]  /*24b0*/  SHF.R.S32.HI R7, RZ, 0x1f, R144 ;  /* 0x0000001fff077819 */ /* 0x000fe40000011490 */
[----:B------:R-:W-:Y:S01]  /*24c0*/  IADD3 R141, R10, R0, R199 ;  /* 0x000000000a8d7210 */ /* 0x000fe20007ffe0c7 */
[----:B------:R-:W-:Y:S01]  /*24d0*/  IMAD.IADD R143, R143, 0x1, R6 ;  /* 0x000000018f8f7824 */ /* 0x000fe200078e0206 */
[----:B------:R-:W-:Y:S01]  /*24e0*/  LOP3.LUT R26, R195, 0x38, R13, 0xf8, !PT ;  /* 0x00000038c31a7812 */ /* 0x000fe200078ef80d */
[C---:B------:R-:W-:Y:S01]  /*24f0*/  IMAD R0, R7.reuse, R28, RZ ;  /* 0x0000001c07007224 */ /* 0x040fe200078e02ff */
[----:B------:R-:W-:Y:S01]  /*2500*/  LOP3.LUT R8, R8, 0xffffe000, RZ, 0xc0, !PT ;  /* 0xffffe00008087812 */ /* 0x000fe200078ec0ff */
[----:B------:R-:W-:Y:S01]  /*2510*/  IMAD R7, R7, R4, RZ ;  /* 0x0000000407077224 */ /* 0x000fe200078e02ff */
[----:B------:R-:W-:Y:S01]  /*2520*/  LOP3.LUT R26, R26, R231, RZ, 0x3c, !PT ;  /* 0x000000e71a1a7212 */ /* 0x000fe200078e3cff */
[----:B------:R-:W-:Y:S01]  /*2530*/  IMAD R21, R144, R29, R0 ;  /* 0x0000001d90157224 */ /* 0x000fe200078e0200 */
[----:B------:R-:W-:Y:S01]  /*2540*/  LOP3.LUT R15, R196, 0x38, R12, 0xf8, !PT ;  /* 0x00000038c40f7812 */ /* 0x000fe200078ef80c */
[----:B------:R-:W-:Y:S01]  /*2550*/  IMAD R7, R144, R5, R7 ;  /* 0x0000000590077224 */ /* 0x000fe200078e0207 */
[----:B------:R-:W-:Y:S01]  /*2560*/  LOP3.LUT R5, R196, 0x18, R18, 0xf8, !PT ;  /* 0x00000018c4057812 */ /* 0x000fe200078ef812 */
[----:B------:R-:W-:Y:S01]  /*2570*/  IMAD R142, R197, 0x200, R8 ;  /* 0x00000200c58e7824 */ /* 0x000fe200078e0208 */
[----:B------:R-:W-:Y:S01]  /*2580*/  LOP3.LUT R30, R195, 0x38, R12, 0xf8, !PT ;  /* 0x00000038c31e7812 */ /* 0x000fe200078ef80c */
[----:B------:R-:W-:Y:S01]  /*2590*/  IMAD.IADD R25, R97, 0x1, R21 ;  /* 0x0000000161197824 */ /* 0x000fe200078e0215 */
[----:B------:R-:W-:Y:S01]  /*25a0*/  LOP3.LUT R20, R20, 0xffffe000, RZ, 0xc0, !PT ;  /* 0xffffe00014147812 */ /* 0x000fe200078ec0ff */
[----:B------:R-:W-:Y:S01]  /*25b0*/  IMAD.IADD R21, R21, 0x1, R99 ;  /* 0x0000000115157824 */ /* 0x000fe200078e0263 */
[----:B------:R-:W-:-:S02]  /*25c0*/  LOP3.LUT R9, R196, 0x38, R13, 0xf8, !PT ;  /* 0x00000038c4097812 */ /* 0x000fc400078ef80d */
[----:B------:R-:W-:Y:S01]  /*25d0*/  IADD3 R139, R26, R8, R199 ;  /* 0x000000081a8b7210 */ /* 0x000fe20007ffe0c7 */
[----:B------:R-:W-:Y:S01]  /*25e0*/  IMAD R140, R197, 0x200, R20 ;  /* 0x00000200c58c7824 */ /* 0x000fe200078e0214 */
[-C--:B------:R-:W-:Y:S01]  /*25f0*/  LOP3.LUT R26, R5, R198.reuse, RZ, 0x3c, !PT ;  /* 0x000000c6051a7212 */ /* 0x080fe200078e3cff */
[----:B------:R-:W-:Y:S01]  /*2600*/  IMAD.IADD R5, R95, 0x1, R33 ;  /* 0x000000015f057824 */ /* 0x000fe200078e0221 */
[----:B------:R-:W-:Y:S02]  /*2610*/  SEL R0, RZ, 0x20, P2 ;  /* 0x00000020ff007807 */ /* 0x000fe40001000000 */
[-C--:B------:R-:W-:Y:S01]  /*2620*/  LOP3.LUT R15, R15, R198.reuse, RZ, 0x3c, !PT ;  /* 0x000000c60f0f7212 */ /* 0x080fe200078e3cff */
[----:B------:R-:W-:Y:S01]  /*2630*/  IMAD R26, R197, 0x200, R26 ;  /* 0x00000200c51a7824 */ /* 0x000fe200078e021a */
[----:B------:R-:W-:Y:S02]  /*2640*/  LOP3.LUT R30, R30, R231, RZ, 0x3c, !PT ;  /* 0x000000e71e1e7212 */ /* 0x000fe400078e3cff */
[----:B------:R-:W-:Y:S01]  /*2650*/  LOP3.LUT R9, R9, R198, RZ, 0x3c, !PT ;  /* 0x000000c609097212 */ /* 0x000fe200078e3cff */
[----:B------:R-:W-:Y:S01]  /*2660*/  IMAD.IADD R140, R140, 0x1, R15 ;  /* 0x000000018c8c7824 */ /* 0x000fe200078e020f */
[----:B------:R-:W-:Y:S01]  /*2670*/  SHF.R.S32.HI R111, RZ, 0x3, R14 ;  /* 0x00000003ff6f7819 */ /* 0x000fe2000001140e */
[----:B------:R-:W-:Y:S01]  /*2680*/  IMAD.IADD R15, R7, 0x1, R103 ;  /* 0x00000001070f7824 */ /* 0x000fe200078e0267 */
[----:B------:R-:W-:Y:S01]  /*2690*/  SHF.R.S32.HI R110, RZ, 0x3, R13 ;  /* 0x00000003ff6e7819 */ /* 0x000fe2000001140d */
[----:B------:R-:W-:Y:S01]  /*26a0*/  IMAD.IADD R142, R142, 0x1, R9 ;  /* 0x000000018e8e7824 */ /* 0x000fe200078e0209 */
[----:B------:R-:W-:Y:S01]  /*26b0*/  SHF.R.S32.HI R109, RZ, 0x3, R12 ;  /* 0x00000003ff6d7819 */ /* 0x000fe2000001140c */
[----:B------:R-:W-:Y:S01]  /*26c0*/  IMAD.IADD R133, R121, 0x1, R26 ;  /* 0x0000000179857824 */ /* 0x000fe200078e021a */
[----:B------:R-:W-:-:S02]  /*26d0*/  LOP3.LUT R14, R14, 0xfffffff8, RZ, 0xc0, !PT ;  /* 0xfffffff80e0e7812 */ /* 0x000fc400078ec0ff */
[----:B------:R-:W-:Y:S02]  /*26e0*/  LOP3.LUT R13, R13, 0xfffffff8, RZ, 0xc0, !PT ;  /* 0xfffffff80d0d7812 */ /* 0x000fe400078ec0ff */
[----:B------:R-:W-:Y:S02]  /*26f0*/  LOP3.LUT R12, R12, 0xfffffff8, RZ, 0xc0, !PT ;  /* 0xfffffff80c0c7812 */ /* 0x000fe400078ec0ff */
[----:B------:R-:W-:Y:S02]  /*2700*/  LOP3.LUT R0, R11, R0, RZ, 0xfc, !PT ;  /* 0x000000000b007212 */ /* 0x000fe400078efcff */
[----:B------:R-:W-:Y:S01]  /*2710*/  IADD3 R138, R30, R20, R199 ;  /* 0x000000141e8a7210 */ /* 0x000fe20007ffe0c7 */
[----:B------:R-:W-:Y:S01]  /*2720*/  IMAD.IADD R20, R101, 0x1, R7 ;  /* 0x0000000165147824 */ /* 0x000fe200078e0207 */
[C---:B------:R-:W-:Y:S01]  /*2730*/  SHF.L.U64.HI R30, R28.reuse, 0x6, R29 ;  /* 0x000000061c1e7819 */ /* 0x040fe2000001021d */
[C---:B------:R-:W-:Y:S01]  /*2740*/  IMAD.SHL.U32 R29, R28.reuse, 0x80, RZ ;  /* 0x000000801c1d7824 */ /* 0x040fe200078e00ff */
[----:B------:R-:W-:Y:S01]  /*2750*/  LOP3.LUT R11, R11, 0x1, RZ, 0xc0, !PT ;  /* 0x000000010b0b7812 */ /* 0x000fe200078ec0ff */
[----:B------:R-:W-:Y:S01]  /*2760*/  IMAD.SHL.U32 R28, R28, 0x40, RZ ;  /* 0x000000401c1c7824 */ /* 0x000fe200078e00ff */
[----:B------:R-:W-:-:S02]  /*2770*/  SHF.R.S32.HI R108, RZ, 0x1f, R14 ;  /* 0x0000001fff6c7819 */ /* 0x000fc4000001140e */
[----:B------:R-:W-:Y:S02]  /*2780*/  SHF.R.S32.HI R107, RZ, 0x1f, R13 ;  /* 0x0000001fff6b7819 */ /* 0x000fe4000001140d */
[----:B------:R-:W-:Y:S02]  /*2790*/  SHF.R.S32.HI R106, RZ, 0x1f, R12 ;  /* 0x0000001fff6a7819 */ /* 0x000fe4000001140c */
[C---:B------:R-:W-:Y:S02]  /*27a0*/  LOP3.LUT R10, R0.reuse, 0x2, RZ, 0xc0, !PT ;  /* 0x00000002000a7812 */ /* 0x040fe400078ec0ff */
[C---:B------:R-:W-:Y:S02]  /*27b0*/  LOP3.LUT R9, R0.reuse, 0x4, RZ, 0xc0, !PT ;  /* 0x0000000400097812 */ /* 0x040fe400078ec0ff */
[C---:B------:R-:W-:Y:S02]  /*27c0*/  LOP3.LUT R8, R0.reuse, 0x8, RZ, 0xc0, !PT ;  /* 0x0000000800087812 */ /* 0x040fe400078ec0ff */
[----:B------:R-:W-:-:S02]  /*27d0*/  LOP3.LUT R7, R0, 0x10, RZ, 0xc0, !PT ;  /* 0x0000001000077812 */ /* 0x000fc400078ec0ff */
[----:B------:R-:W-:-:S07]  /*27e0*/  LOP3.LUT R6, R0, 0x20, RZ, 0xc0, !PT ;  /* 0x0000002000067812 */ /* 0x000fce00078ec0ff */
.L_x_2816:
        /* <DEDUP_REMOVED lines=20> */
[----:B------:R-:W-:Y:S02]  /*2930*/  LEA.HI.X R45, R3, R115, R4, 0x1, P2 ;  /* 0x00000073032d7211 */ /* 0x000fe400010f0c04 */
[----:B-1----:R-:W-:-:S02]  /*2940*/  ISETP.GE.AND P2, PT, R118, 0x1, PT ;  /* 0x000000017600780c */ /* 0x002fc40003f46270 */
[----:B------:R-:W-:Y:S01]  /*2950*/  LEA.HI.X R41, R0, R115, R2, 0x1, P5 ;  /* 0x0000007300297211 */ /* 0x000fe200028f0c02 */
[----:B------:R-:W-:Y:S02]  /*2960*/  IMAD R0, R17, 0x6000, R26 ;  /* 0x0000600011007824 */ /* 0x000fe400078e021a */
[----:B------:R-:W-:Y:S02]  /*2970*/  IMAD.MOV.U32 R2, RZ, RZ, R32 ;  /* 0x000000ffff027224 */ /* 0x000fe400078e0020 */
        /* <DEDUP_REMOVED lines=9> */
[C---:B------:R-:W-:Y:S02]  /*2a10*/  IMAD R33, R34.reuse, R29, R4 ;  /* 0x0000001d22217224 */ /* 0x040fe400078e0204 */
[----:B------:R-:W-:Y:S02]  /*2a20*/  IMAD R3, R34, R27, R0 ;  /* 0x0000001b22037224 */ /* 0x000fe400078e0200 */
[----:B------:R-:W-:Y:S02]  /*2a30*/  IMAD R4, R2, -0x80, R24 ;  /* 0xffffff8002047824 */ /* 0x000fe400078e0218 */
[----:B------:R-:W-:-:S03]  /*2a40*/  IMAD.WIDE.U32 R82, R27, R32, RZ ;  /* 0x000000201b527225 */ /* 0x000fc600078e00ff */
[----:B------:R-:W-:Y:S01]  /*2a50*/  VIMNMX R4, R4, 0x80, PT ;  /* 0x0000008004047848 */ /* 0x000fe20003fe0100 */
        /* <DEDUP_REMOVED lines=22> */
[----:B0-----:R-:W-:Y:S01]  /*2bc0*/  IADD3 R35, P2, R96, R80, RZ ;  /* 0x0000005060237210 */ /* 0x001fe20007f5e0ff */
[----:B------:R-:W-:Y:S01]  /*2bd0*/  ULDC.64 UR6, c[0x0][0x400] ;  /* 0x0001000000067ab9 */ /* 0x000fe20000000a00 */
[----:B------:R-:W-:Y:S01]  /*2be0*/  CS2R R122, SRZ ;  /* 0x00000000007a7805 */ /* 0x000fe2000001ff00 */
[----:B------:R-:W-:Y:S01]  /*2bf0*/  IMAD.X R34, R0, 0x1, R20, P4 ;  /* 0x0000000100227824 */ /* 0x000fe200020e0614 */
        /* <DEDUP_REMOVED lines=34> */
.L_x_2721:
[----:B------:R-:W-:Y:S05]  /*2e20*/  BSYNC B1 ;  /* 0x0000000000017941 */ /* 0x000fea0003800000 */
.L_x_2720:
        /* <DEDUP_REMOVED lines=26> */
[----:B------:R-:W-:-:S04]  /*2fd0*/  LEA R34, P2, R80, UR6, 0x1 ;  /* 0x0000000650227c11 */ /* 0x000fc8000f8408ff */
[----:B0-----:R-:W-:Y:S02]  /*2fe0*/  LEA.HI.X R35, R80, UR7, R3, 0x1, P2 ;  /* 0x0000000750237c11 */ /* 0x001fe400090f0c03 */
        /* <DEDUP_REMOVED lines=28> */
.L_x_2723:
[----:B------:R-:W-:Y:S05]  /*31b0*/  BSYNC B1 ;  /* 0x0000000000017941 */ /* 0x000fea0003800000 */
.L_x_2722:
[----:B------:R-:W3:Y:S01]  /*31c0*/  LDL R0, [R1+0xc] ;  /* 0x00000c0001007983 */ /* 0x000ee20000100800 */
        /* <DEDUP_REMOVED lines=38> */
[----:B------:R-:W-:-:S05]  /*3430*/  IMAD.MOV.U32 R32, RZ, RZ, R46 ;  /* 0x000000ffff207224 */ /* 0x000fca00078e002e */
        /* <DEDUP_REMOVED lines=10> */
[----:B------:R-:W-:Y:S02]  /*34e0*/  PRMT R173, R32, 0x7610, R173 ;  /* 0x0000761020ad7816 */ /* 0x000fe400000000ad */
[----:B---3--:R-:W-:Y:S01]  /*34f0*/  R2UR UR4, R0 ;  /* 0x00000000000472ca */ /* 0x008fe200000e0000 */
[----:B------:R-:W-:-:S05]  /*3500*/  IMAD.MOV.U32 R0, RZ, RZ, R70 ;  /* 0x000000ffff007224 */ /* 0x000fca00078e0046 */
[----:B------:R-:W-:Y:S01]  /*3510*/  PRMT R179, R0, 0x7610, R179 ;  /* 0x0000761000b37816 */ /* 0x000fe200000000b3 */
[----:B------:R-:W-:-:S05]  /*3520*/  IMAD.MOV.U32 R0, RZ, RZ, R75 ;  /* 0x000000ffff007224 */ /* 0x000fca00078e004b */
[----:B------:R-:W-:Y:S01]  /*3530*/  PRMT R181, R0, 0x7610, R181 ;  /* 0x0000761000b57816 */ /* 0x000fe200000000b5 */
[----:B------:R-:W-:Y:S01]  /*3540*/  IMAD.MOV.U32 R0, RZ, RZ, R87 ;  /* 0x000000ffff007224 */ /* 0x000fe200078e0057 */
[----:B------:R-:W-:-:S04]  /*3550*/  UISETP.NE.AND UP0, UPT, UR4, 0x3, UPT ;  /* 0x000000030400788c */ /* 0x000fc8000bf05270 */
[----:B------:R-:W-:Y:S01]  /*3560*/  PRMT R80, R80, 0x5410, R0 ;  /* 0x0000541050507816 */ /* 0x000fe20000000000 */
[----:B------:R-:W-:Y:S01]  /*3570*/  IMAD.MOV.U32 R0, RZ, RZ, R69 ;  /* 0x000000ffff007224 */ /* 0x000fe200078e0045 */
[----:B------:R-:W-:Y:S02]  /*3580*/  PLOP3.LUT P2, PT, PT, PT, UP0, 0x80, 0x0 ;  /* 0x000000000000781c */ /* 0x000fe40003f4f008 */
[----:B------:R-:W-:Y:S01]  /*3590*/  PRMT R80, R3, 0x7610, R80 ;  /* 0x0000761003507816 */ /* 0x000fe20000000050 */
[----:B------:R-:W-:Y:S01]  /*35a0*/  IMAD.MOV.U32 R3, RZ, RZ, R55 ;  /* 0x000000ffff037224 */ /* 0x000fe200078e0037 */
[----:B------:R-:W-:Y:S01]  /*35b0*/  PRMT R167, R0, 0x7610, R167 ;  /* 0x0000761000a77816 */ /* 0x000fe200000000a7 */
[----:B------:R-:W-:-:S03]  /*35c0*/  IMAD.MOV.U32 R0, RZ, RZ, R77 ;  /* 0x000000ffff007224 */ /* 0x000fc600078e004d */
[----:B------:R-:W-:Y:S01]  /*35d0*/  PRMT R153, R3, 0x7610, R153 ;  /* 0x0000761003997816 */ /* 0x000fe20000000099 */
[----:B------:R-:W-:Y:S01]  /*35e0*/  IMAD.MOV.U32 R3, RZ, RZ, R63 ;  /* 0x000000ffff037224 */ /* 0x000fe200078e003f */
[----:B------:R-:W-:Y:S01]  /*35f0*/  PRMT R130, R130, 0x5410, R0 ;  /* 0x0000541082827816 */ /* 0x000fe20000000000 */
[----:B------:R-:W-:-:S03]  /*3600*/  IMAD.MOV.U32 R0, RZ, RZ, R115 ;  /* 0x000000ffff007224 */ /* 0x000fc600078e0073 */
        /* <DEDUP_REMOVED lines=25> */
[----:B------:R-:W-:-:S05]  /*37a0*/  IMAD.MOV.U32 R0, RZ, RZ, R57 ;  /* 0x000000ffff007224 */ /* 0x000fca00078e0039 */
[----:B------:R-:W-:Y:S01]  /*37b0*/  PRMT R171, R0, 0x7610, R171 ;  /* 0x0000761000ab7816 */ /* 0x000fe200000000ab */
[----:B------:R-:W-:-:S05]  /*37c0*/  IMAD.MOV.U32 R0, RZ, RZ, R65 ;  /* 0x000000ffff007224 */ /* 0x000fca00078e0041 */
[----:B------:R-:W-:Y:S01]  /*37d0*/  PRMT R175, R0, 0x7610, R175 ;  /* 0x0000761000af7816 */ /* 0x000fe200000000af */
[----:B------:R-:W-:Y:S06]  /*37e0*/  @!P2 BRA `(.L_x_2724) ;  /* 0x000000000004a947 */ /* 0x000fec0003800000 */
[----:B------:R-:W-:Y:S01]  /*37f0*/  BPT.TRAP 0x1 ;  /* 0x000000040000795c */ /* 0x000fe20000300000 */
.L_x_2724:
[----:B------:R-:W-:Y:S01]  /*3800*/  IMAD R3, R17, 0x8, R16 ;  /* 0x0000000811037824 */ /* 0x000fe200078e0210 */
[----:B------:R-:W-:Y:S01]  /*3810*/  SHF.L.U32 R0, R189, 0x1f, RZ ;  /* 0x0000001fbd007819 */ /* 0x000fe200000006ff */
[----:B------:R-:W-:Y:S03]  /*3820*/  BSSY B1, `(.L_x_2725) ;  /* 0x0000003000017945 */ /* 0x000fe60003800000 */
[----:B------:R-:W1:Y:S02]  /*3830*/  SYNCS.PHASECHK.TRANS64.TRYWAIT P5, [R3+URZ+0x34890], R0 ;  /* 0x03489000030075a7 */ /* 0x000e6400080a017f */
[----:B-1----:R-:W-:Y:S05]  /*3840*/  @!P5 BRA `(.L_x_2726) ;  /* 0x0000021400b0d947 */ /* 0x002fea0003800000 */
.L_x_3097:
[----:B------:R-:W-:Y:S05]  /*3850*/  BSYNC B1 ;  /* 0x0000000000017941 */ /* 0x000fea0003800000 */
.L_x_2725:
        /* <DEDUP_REMOVED lines=54> */
.L_x_2732:
[----:B------:R-:W-:Y:S05]  /*3bc0*/  BSYNC B3 ;  /* 0x0000000000037941 */ /* 0x000fea0003800000 */
.L_x_2731:
[----:B--2---:R2:W-:Y:S02]  /*3bd0*/  STG.E.128 desc[UR60][R44.64], R32 ;  /* 0x000000202c007986 */ /* 0x0045e4000c101d3c */
.L_x_2730:
[----:B------:R-:W-:Y:S05]  /*3be0*/  BSYNC B2 ;  /* 0x0000000000027941 */ /* 0x000fea0003800000 */
.L_x_2729:
        /* <DEDUP_REMOVED lines=52> */
.L_x_2736:
[----:B------:R-:W-:Y:S05]  /*3f30*/  BSYNC B3 ;  /* 0x0000000000037941 */ /* 0x000fea0003800000 */
.L_x_2735:
[----:B--2---:R3:W-:Y:S02]  /*3f40*/  STG.E.128 desc[UR60][R44.64+0x40], R32 ;  /* 0x000040202c007986 */ /* 0x0047e4000c101d3c */
.L_x_2734:
[----:B------:R-:W-:Y:S05]  /*3f50*/  BSYNC B2 ;  /* 0x0000000000027941 */ /* 0x000fea0003800000 */
.L_x_2733:
        /* <DEDUP_REMOVED lines=52> */
.L_x_2740:
[----:B------:R-:W-:Y:S05]  /*42a0*/  BSYNC B3 ;  /* 0x0000000000037941 */ /* 0x000fea0003800000 */
.L_x_2739:
[----:B--2---:R4:W-:Y:S02]  /*42b0*/  STG.E.128 desc[UR60][R44.64+0x80], R32 ;  /* 0x000080202c007986 */ /* 0x0049e4000c101d3c */
.L_x_2738:
[----:B------:R-:W-:Y:S05]  /*42c0*/  BSYNC B2 ;  /* 0x0000000000027941 */ /* 0x000fea0003800000 */
.L_x_2737:
        /* <DEDUP_REMOVED lines=52> */
.L_x_2744:
[----:B------:R-:W-:Y:S05]  /*4610*/  BSYNC B3 ;  /* 0x0000000000037941 */ /* 0x000fea0003800000 */
.L_x_2743:
[----:B--2---:R0:W-:Y:S02]  /*4620*/  STG.E.128 desc[UR60][R44.64+0xc0], R32 ;  /* 0x0000c0202c007986 */ /* 0x0041e4000c101d3c */
.L_x_2742:
[----:B------:R-:W-:Y:S05]  /*4630*/  BSYNC B2 ;  /* 0x0000000000027941 */ /* 0x000fea0003800000 */
.L_x_2741:
        /* <DEDUP_REMOVED lines=12> */
[----:B------:R-:W-:Y:S01]  /*4700*/  PRMT R179, R179, 0x5410, R74 ;  /* 0x00005410b3b37816 */ /* 0x000fe2000000004a */
[----:B------:R-:W-:Y:S01]  /*4710*/  IMAD.U32 R74, R33, 0x10000, RZ ;  /* 0x00010000214a7824 */ /* 0x000fe200078e00ff */
[----:B------:R-:W-:-:S02]  /*4720*/  SHF.R.U32.HI R75, RZ, 0x10, R71 ;  /* 0x00000010ff4b7819 */ /* 0x000fc40000011647 */
[----:B------:R-:W-:Y:S02]  /*4730*/  PRMT R176, R176, 0x5410, R73 ;  /* 0x00005410b0b07816 */ /* 0x000fe40000000049 */
[----:B------:R-:W-:Y:S01]  /*4740*/  LOP3.LUT R76, R33, 0xffff0000, RZ, 0xc0, !PT ;  /* 0xffff0000214c7812 */ /* 0x000fe200078ec0ff */
        /* <DEDUP_REMOVED lines=8> */
[----:B------:R-:W-:Y:S01]  /*47d0*/  FMUL.FTZ R76, R76, R73 ;  /* 0x000000494c4c7220 */ /* 0x000fe20000410000 */
[----:B------:R-:W-:Y:S01]  /*47e0*/  LOP3.LUT R34, R35, 0xffff0000, RZ, 0xc0, !PT ;  /* 0xffff000023227812 */ /* 0x000fe200078ec0ff */
[----:B------:R-:W-:-:S02]  /*47f0*/  IMAD.U32 R75, R178, 0x10000, RZ ;  /* 0x00010000b24b7824 */ /* 0x000fc400078e00ff */
[C---:B------:R-:W-:Y:S01]  /*4800*/  FFMA.FTZ R73, R74.reuse, R73, -R79 ;  /* 0x000000494a497223 */ /* 0x040fe2000001084f */
[CC--:B------:R-:W-:Y:S01]  /*4810*/  FMUL.FTZ R85, R71.reuse, R72.reuse ;  /* 0x0000004847557220 */ /* 0x0c0fe20000410000 */
[----:B------:R-:W-:Y:S01]  /*4820*/  FFMA.FTZ R74, R74, R77, R76 ;  /* 0x0000004d4a4a7223 */ /* 0x000fe2000001004c */
[-C--:B------:R-:W-:Y:S01]  /*4830*/  FMUL.FTZ R77, R71, R75.reuse ;  /* 0x0000004b474d7220 */ /* 0x080fe20000410000 */
[----:B------:R-:W-:Y:S01]  /*4840*/  LOP3.LUT R176, R176, 0xffff0000, RZ, 0xc0, !PT ;  /* 0xffff0000b0b07812 */ /* 0x000fe200078ec0ff */
[----:B------:R-:W-:Y:S01]  /*4850*/  FFMA.FTZ R71, R70, R75, -R85 ;  /* 0x0000004b46477223 */ /* 0x000fe20000010855 */
[----:B------:R-:W-:Y:S01]  /*4860*/  LOP3.LUT R178, R178, 0xffff0000, RZ, 0xc0, !PT ;  /* 0xffff0000b2b27812 */ /* 0x000fe200078ec0ff */
[----:B------:R-:W-:Y:S01]  /*4870*/  IMAD.U32 R179, R179, 0x10000, RZ ;  /* 0x00010000b3b37824 */ /* 0x000fe200078e00ff */
[----:B------:R-:W-:Y:S01]  /*4880*/  LOP3.LUT R32, R32, 0xffff0000, RZ, 0xc0, !PT ;  /* 0xffff000020207812 */ /* 0x000fe200078ec0ff */
[----:B------:R-:W-:Y:S01]  /*4890*/  FFMA.FTZ R70, R70, R72, R77 ;  /* 0x0000004846467223 */ /* 0x000fe2000001004d */
[C---:B------:R-:W-:Y:S01]  /*48a0*/  FMUL.FTZ R72, R34.reuse, R176 ;  /* 0x000000b022487220 */ /* 0x040fe20000410000 */
[----:B------:R-:W-:Y:S01]  /*48b0*/  FMUL.FTZ R75, R34, R178 ;  /* 0x000000b2224b7220 */ /* 0x000fe20000410000 */
[----:B------:R-:W-:-:S02]  /*48c0*/  IMAD.U32 R35, R35, 0x10000, RZ ;  /* 0x0001000023237824 */ /* 0x000fc400078e00ff */
[C---:B------:R-:W-:Y:S01]  /*48d0*/  FMUL.FTZ R34, R32.reuse, R177 ;  /* 0x000000b120227220 */ /* 0x040fe20000410000 */
[----:B------:R-:W-:Y:S01]  /*48e0*/  FMUL.FTZ R32, R32, R179 ;  /* 0x000000b320207220 */ /* 0x000fe20000410000 */
[----:B------:R-:W-:Y:S01]  /*48f0*/  F2FP.BF16.F32.PACK_AB R73, R74, R73 ;  /* 0x000000494a49723e */ /* 0x000fe200000010ff */
[----:B------:R-:W-:Y:S01]  /*4900*/  FFMA.FTZ R72, R35, R178, -R72 ;  /* 0x000000b223487223 */ /* 0x000fe20000010848 */
[C---:B------:R-:W-:Y:S01]  /*4910*/  FFMA.FTZ R34, R33.reuse, R179, -R34 ;  /* 0x000000b321227223 */ /* 0x040fe20000010822 */
[----:B------:R-:W-:Y:S01]  /*4920*/  FFMA.FTZ R33, R33, R177, R32 ;  /* 0x000000b121217223 */ /* 0x000fe20000010020 */
[----:B------:R-:W-:Y:S01]  /*4930*/  FFMA.FTZ R75, R35, R176, R75 ;  /* 0x000000b0234b7223 */ /* 0x000fe2000001004b */
[----:B------:R-:W-:-:S03]  /*4940*/  F2FP.BF16.F32.PACK_AB R70, R70, R71 ;  /* 0x000000474646723e */ /* 0x000fc600000010ff */
[----:B------:R-:W-:Y:S01]  /*4950*/  F2FP.BF16.F32.PACK_AB R32, R33, R34 ;  /* 0x000000222120723e */ /* 0x000fe200000010ff */
[----:B------:R-:W-:Y:S01]  /*4960*/  IMAD.MOV.U32 R33, RZ, RZ, R73 ;  /* 0x000000ffff217224 */ /* 0x000fe200078e0049 */
[----:B------:R-:W-:Y:S01]  /*4970*/  F2FP.BF16.F32.PACK_AB R35, R75, R72 ;  /* 0x000000484b23723e */ /* 0x000fe200000010ff */
[----:B------:R-:W-:-:S07]  /*4980*/  IMAD.MOV.U32 R34, RZ, RZ, R70 ;  /* 0x000000ffff227224 */ /* 0x000fce00078e0046 */
.L_x_2748:
[----:B------:R-:W-:Y:S05]  /*4990*/  BSYNC B3 ;  /* 0x0000000000037941 */ /* 0x000fea0003800000 */
.L_x_2747:
[----:B--2---:R0:W-:Y:S02]  /*49a0*/  STG.E.128 desc[UR60][R44.64+0x100], R32 ;  /* 0x000100202c007986 */ /* 0x0041e4000c101d3c */
.L_x_2746:
[----:B------:R-:W-:Y:S05]  /*49b0*/  BSYNC B2 ;  /* 0x0000000000027941 */ /* 0x000fea0003800000 */
.L_x_2745:
[----:B------:R-:W-:-:S13]  /*49c0*/  ISETP.NE.AND P3, PT, R6, RZ, PT ;  /* 0x000000ff0600720c */ /* 0x000fda0003f65270 */
        /* <DEDUP_REMOVED lines=8> */
[--C-:B------:R-:W-:Y:S02]  /*4a50*/  SHF.R.U64 R67, R68, 0x10, R69.reuse ;  /* 0x0000001044437819 */ /* 0x100fe40000001245 */
[----:B------:R-:W-:Y:S01]  /*4a60*/  SHF.R.U32.HI R70, RZ, 0x10, R69 ;  /* 0x00000010ff467819 */ /* 0x000fe20000011645 */
[----:B------:R-:W-:Y:S01]  /*4a70*/  IMAD.U32 R69, R33, 0x10000, RZ ;  /* 0x0001000021457824 */ /* 0x000fe200078e00ff */
[----:B------:R-:W-:Y:S02]  /*4a80*/  PRMT R164, R164, 0x5410, R67 ;  /* 0x00005410a4a47816 */ /* 0x000fe40000000043 */
[----:B------:R-:W-:-:S02]  /*4a90*/  PRMT R157, R157, 0x5410, R72 ;  /* 0x000054109d9d7816 */ /* 0x000fc40000000048 */
[----:B------:R-:W-:Y:S02]  /*4aa0*/  PRMT R167, R167, 0x5410, R70 ;  /* 0x00005410a7a77816 */ /* 0x000fe40000000046 */
[----:B------:R-:W-:Y:S01]  /*4ab0*/  LOP3.LUT R67, R33, 0xffff0000, RZ, 0xc0, !PT ;  /* 0xffff000021437812 */ /* 0x000fe200078ec0ff */
[----:B------:R-:W-:Y:S01]  /*4ac0*/  IMAD.U32 R33, R32, 0x10000, RZ ;  /* 0x0001000020217824 */ /* 0x000fe200078e00ff */
[C---:B------:R-:W-:Y:S01]  /*4ad0*/  LOP3.LUT R72, R164.reuse, 0xffff0000, RZ, 0xc0, !PT ;  /* 0xffff0000a4487812 */ /* 0x040fe200078ec0ff */
[----:B------:R-:W-:Y:S01]  /*4ae0*/  IMAD.U32 R73, R167, 0x10000, RZ ;  /* 0x00010000a7497824 */ /* 0x000fe200078e00ff */
[----:B------:R-:W-:Y:S01]  /*4af0*/  LOP3.LUT R70, R157, 0xffff0000, RZ, 0xc0, !PT ;  /* 0xffff00009d467812 */ /* 0x000fe200078ec0ff */
[----:B------:R-:W-:Y:S01]  /*4b00*/  IMAD.U32 R164, R164, 0x10000, RZ ;  /* 0x00010000a4a47824 */ /* 0x000fe200078e00ff */
[----:B------:R-:W-:Y:S01]  /*4b10*/  PRMT R158, R158, 0x5410, R71 ;  /* 0x000054109e9e7816 */ /* 0x000fe20000000047 */
[C---:B------:R-:W-:Y:S01]  /*4b20*/  FMUL.FTZ R74, R67.reuse, R72 ;  /* 0x00000048434a7220 */ /* 0x040fe20000410000 */
        /* <DEDUP_REMOVED lines=9> */
[C---:B------:R-:W-:Y:S01]  /*4bc0*/  FMUL.FTZ R77, R68.reuse, R73 ;  /* 0x00000049444d7220 */ /* 0x040fe20000410000 */
[----:B------:R-:W-:Y:S01]  /*4bd0*/  FMUL.FTZ R75, R68, R71 ;  /* 0x00000047444b7220 */ /* 0x000fe20000410000 */
[----:B------:R-:W-:-:S02]  /*4be0*/  IMAD.U32 R68, R157, 0x10000, RZ ;  /* 0x000100009d447824 */ /* 0x000fc400078e00ff */
[C---:B------:R-:W-:Y:S01]  /*4bf0*/  FMUL.FTZ R70, R34.reuse, R167 ;  /* 0x000000a722467220 */ /* 0x040fe20000410000 */
[----:B------:R-:W-:Y:S01]  /*4c00*/  FMUL.FTZ R72, R34, R158 ;  /* 0x0000009e22487220 */ /* 0x000fe20000410000 */
[C---:B------:R-:W-:Y:S01]  /*4c10*/  FFMA.FTZ R77, R66.reuse, R71, -R77 ;  /* 0x00000047424d7223 */ /* 0x040fe2000001084d */
[----:B------:R-:W-:Y:S01]  /*4c20*/  FMUL.FTZ R34, R67, R164 ;  /* 0x000000a443227220 */ /* 0x000fe20000410000 */
[----:B------:R-:W-:Y:S02]  /*4c30*/  IMAD.U32 R35, R35, 0x10000, RZ ;  /* 0x0001000023237824 */ /* 0x000fe400078e00ff */
[----:B------:R-:W-:Y:S01]  /*4c40*/  FFMA.FTZ R66, R66, R73, R75 ;  /* 0x0000004942427223 */ /* 0x000fe2000001004b */
[-C--:B------:R-:W-:Y:S01]  /*4c50*/  FMUL.FTZ R67, R67, R68.reuse ;  /* 0x0000004443437220 */ /* 0x080fe20000410000 */
[----:B------:R-:W-:Y:S01]  /*4c60*/  FFMA.FTZ R34, R33, R68, -R34 ;  /* 0x0000004421227223 */ /* 0x000fe20000010822 */
        /* <DEDUP_REMOVED lines=8> */
.L_x_2750:
[----:B------:R-:W-:Y:S05]  /*4cf0*/  BSYNC B2 ;  /* 0x0000000000027941 */ /* 0x000fea0003800000 */
.L_x_2749:
[----:B--2---:R0:W-:Y:S02]  /*4d00*/  STG.E.128 desc[UR60][R44.64+0x140], R32 ;  /* 0x000140202c007986 */ /* 0x0041e4000c101d3c */
.L_x_2728:
[----:B------:R-:W-:Y:S05]  /*4d10*/  BSYNC B1 ;  /* 0x0000000000017941 */ /* 0x000fea0003800000 */
.L_x_2727:
        /* <DEDUP_REMOVED lines=17> */
[C---:B------:R-:W-:Y:S01]  /*4e30*/  LOP3.LUT R66, R174.reuse, 0xffff0000, RZ, 0xc0, !PT ;  /* 0xffff0000ae427812 */ /* 0x040fe200078ec0ff */
[----:B------:R-:W-:Y:S01]  /*4e40*/  IMAD.U32 R174, R174, 0x10000, RZ ;  /* 0x00010000aeae7824 */ /* 0x000fe200078e00ff */
[C---:B------:R-:W-:Y:S01]  /*4e50*/  LOP3.LUT R64, R168.reuse, 0xffff0000, RZ, 0xc0, !PT ;  /* 0xffff0000a8407812 */ /* 0x040fe200078ec0ff */
[----:B------:R-:W-:Y:S01]  /*4e60*/  IMAD.U32 R168, R168, 0x10000, RZ ;  /* 0x00010000a8a87824 */ /* 0x000fe200078e00ff */
[----:B------:R-:W-:Y:S01]  /*4e70*/  PRMT R170, R170, 0x5410, R67 ;  /* 0x00005410aaaa7816 */ /* 0x000fe20000000043 */
[----:B------:R-:W-:Y:S01]  /*4e80*/  FMUL.FTZ R68, R45, R66 ;  /* 0x000000422d447220 */ /* 0x000fe20000410000 */
[----:B------:R-:W-:Y:S01]  /*4e90*/  LOP3.LUT R63, R34, 0xffff0000, RZ, 0xc0, !PT ;  /* 0xffff0000223f7812 */ /* 0x000fe200078ec0ff */
[C---:B------:R-:W-:Y:S01]  /*4ea0*/  IMAD.U32 R34, R35.reuse, 0x10000, RZ ;  /* 0x0001000023227824 */ /* 0x040fe200078e00ff */
[----:B------:R-:W-:Y:S01]  /*4eb0*/  LOP3.LUT R44, R35, 0xffff0000, RZ, 0xc0, !PT ;  /* 0xffff0000232c7812 */ /* 0x000fe200078ec0ff */
[----:B------:R-:W-:-:S02]  /*4ec0*/  IMAD.U32 R35, R33, 0x10000, RZ ;  /* 0x0001000021237824 */ /* 0x000fc400078e00ff */
[-C--:B------:R-:W-:Y:S01]  /*4ed0*/  FMUL.FTZ R45, R45, R64.reuse ;  /* 0x000000402d2d7220 */ /* 0x080fe20000410000 */
[C---:B------:R-:W-:Y:S01]  /*4ee0*/  IMAD.U32 R67, R175.reuse, 0x10000, RZ ;  /* 0x00010000af437824 */ /* 0x040fe200078e00ff */
[----:B------:R-:W-:Y:S01]  /*4ef0*/  LOP3.LUT R175, R175, 0xffff0000, RZ, 0xc0, !PT ;  /* 0xffff0000afaf7812 */ /* 0x000fe200078ec0ff */
[----:B------:R-:W-:Y:S02]  /*4f00*/  IMAD.U32 R65, R170, 0x10000, RZ ;  /* 0x00010000aa417824 */ /* 0x000fe400078e00ff */
[----:B------:R-:W-:Y:S01]  /*4f10*/  FFMA.FTZ R68, R35, R64, -R68 ;  /* 0x0000004023447223 */ /* 0x000fe20000010844 */
[----:B------:R-:W-:Y:S01]  /*4f20*/  FMUL.FTZ R71, R63, R67 ;  /* 0x000000433f477220 */ /* 0x000fe20000410000 */
[----:B------:R-:W-:Y:S01]  /*4f30*/  FFMA.FTZ R69, R35, R66, R45 ;  /* 0x0000004223457223 */ /* 0x000fe2000001002d */
[----:B------:R-:W-:Y:S02]  /*4f40*/  IMAD.U32 R33, R32, 0x10000, RZ ;  /* 0x0001000020217824 */ /* 0x000fe400078e00ff */
[-C--:B------:R-:W-:Y:S01]  /*4f50*/  FMUL.FTZ R63, R63, R65.reuse ;  /* 0x000000413f3f7220 */ /* 0x080fe20000410000 */
[----:B------:R-:W-:Y:S01]  /*4f60*/  LOP3.LUT R35, R170, 0xffff0000, RZ, 0xc0, !PT ;  /* 0xffff0000aa237812 */ /* 0x000fe200078ec0ff */
[----:B------:R-:W-:Y:S01]  /*4f70*/  FFMA.FTZ R71, R62, R65, -R71 ;  /* 0x000000413e477223 */ /* 0x000fe20000010847 */
[----:B------:R-:W-:Y:S01]  /*4f80*/  LOP3.LUT R32, R32, 0xffff0000, RZ, 0xc0, !PT ;  /* 0xffff000020207812 */ /* 0x000fe200078ec0ff */
[----:B------:R-:W-:Y:S01]  /*4f90*/  FFMA.FTZ R62, R62, R67, R63 ;  /* 0x000000433e3e7223 */ /* 0x000fe2000001003f */
[C---:B------:R-:W-:Y:S01]  /*4fa0*/  FMUL.FTZ R63, R44.reuse, R175 ;  /* 0x000000af2c3f7220 */ /* 0x040fe20000410000 */
[----:B------:R-:W-:-:S02]  /*4fb0*/  FMUL.FTZ R64, R44, R35 ;  /* 0x000000232c407220 */ /* 0x000fc40000410000 */
[C---:B------:R-:W-:Y:S01]  /*4fc0*/  FMUL.FTZ R44, R32.reuse, R174 ;  /* 0x000000ae202c7220 */ /* 0x040fe20000410000 */
[-C--:B------:R-:W-:Y:S01]  /*4fd0*/  FMUL.FTZ R45, R32, R168.reuse ;  /* 0x000000a8202d7220 */ /* 0x080fe20000410000 */
[C---:B------:R-:W-:Y:S01]  /*4fe0*/  FFMA.FTZ R63, R34.reuse, R35, -R63 ;  /* 0x00000023223f7223 */ /* 0x040fe2000001083f */
[----:B------:R-:W-:Y:S01]  /*4ff0*/  FFMA.FTZ R64, R34, R175, R64 ;  /* 0x000000af22407223 */ /* 0x000fe20000010040 */
[C---:B------:R-:W-:Y:S01]  /*5000*/  FFMA.FTZ R44, R33.reuse, R168, -R44 ;  /* 0x000000a8212c7223 */ /* 0x040fe2000001082c */
[----:B------:R-:W-:Y:S01]  /*5010*/  FFMA.FTZ R45, R33, R174, R45 ;  /* 0x000000ae212d7223 */ /* 0x000fe2000001002d */
[----:B------:R-:W-:Y:S02]  /*5020*/  F2FP.BF16.F32.PACK_AB R33, R69, R68 ;  /* 0x000000444521723e */ /* 0x000fe400000010ff */
[----:B------:R-:W-:Y:S02]  /*5030*/  F2FP.BF16.F32.PACK_AB R35, R64, R63 ;  /* 0x0000003f4023723e */ /* 0x000fe400000010ff */
[----:B------:R-:W-:-:S02]  /*5040*/  F2FP.BF16.F32.PACK_AB R34, R62, R71 ;  /* 0x000000473e22723e */ /* 0x000fc400000010ff */
[----:B------:R-:W-:-:S07]  /*5050*/  F2FP.BF16.F32.PACK_AB R32, R45, R44 ;  /* 0x0000002c2d20723e */ /* 0x000fce00000010ff */
.L_x_2755:
[----:B------:R-:W-:Y:S05]  /*5060*/  BSYNC B2 ;  /* 0x0000000000027941 */ /* 0x000fea0003800000 */
.L_x_2754:
[----:B--2---:R0:W-:Y:S02]  /*5070*/  STG.E.128 desc[UR60][R40.64], R32 ;  /* 0x0000002028007986 */ /* 0x0041e4000c101d3c */
.L_x_2753:
[----:B------:R-:W-:Y:S05]  /*5080*/  BSYNC B1 ;  /* 0x0000000000017941 */ /* 0x000fea0003800000 */
.L_x_2752:
        /* <DEDUP_REMOVED lines=30> */
[----:B------:R-:W-:Y:S01]  /*5270*/  FMUL.FTZ R65, R35, R62 ;  /* 0x0000003e23417220 */ /* 0x000fe20000410000 */
[----:B------:R-:W-:Y:S01]  /*5280*/  LOP3.LUT R155, R155, 0xffff0000, RZ, 0xc0, !PT ;  /* 0xffff00009b9b7812 */ /* 0x000fe200078ec0ff */
[-C--:B------:R-:W-:Y:S01]  /*5290*/  FMUL.FTZ R35, R35, R60.reuse ;  /* 0x0000003c23237220 */ /* 0x080fe20000410000 */
[----:B------:R-:W-:Y:S01]  /*52a0*/  LOP3.LUT R32, R32, 0xffff0000, RZ, 0xc0, !PT ;  /* 0xffff000020207812 */ /* 0x000fe200078ec0ff */
[----:B------:R-:W-:Y:S01]  /*52b0*/  FFMA.FTZ R65, R34, R60, -R65 ;  /* 0x0000003c22417223 */ /* 0x000fe20000010841 */
[----:B------:R-:W-:Y:S01]  /*52c0*/  FFMA.FTZ R44, R44, R63, R45 ;  /* 0x0000003f2c2c7223 */ /* 0x000fe2000001002d */
[----:B------:R-:W-:-:S02]  /*52d0*/  IMAD.U32 R172, R172, 0x10000, RZ ;  /* 0x00010000acac7824 */ /* 0x000fc400078e00ff */
[C---:B------:R-:W-:Y:S01]  /*52e0*/  FMUL.FTZ R45, R59.reuse, R173 ;  /* 0x000000ad3b2d7220 */ /* 0x040fe20000410000 */
[----:B------:R-:W-:Y:S02]  /*52f0*/  IMAD.U32 R154, R154, 0x10000, RZ ;  /* 0x000100009a9a7824 */ /* 0x000fe400078e00ff */
[-C--:B------:R-:W-:Y:S01]  /*5300*/  FMUL.FTZ R60, R59, R155.reuse ;  /* 0x0000009b3b3c7220 */ /* 0x080fe20000410000 */
[----:B------:R-:W-:Y:S01]  /*5310*/  FFMA.FTZ R62, R34, R62, R35 ;  /* 0x0000003e223e7223 */ /* 0x000fe20000010023 */
        /* <DEDUP_REMOVED lines=12> */
.L_x_2759:
[----:B------:R-:W-:Y:S05]  /*53e0*/  BSYNC B2 ;  /* 0x0000000000027941 */ /* 0x000fea0003800000 */
.L_x_2758:
[----:B--2---:R0:W-:Y:S02]  /*53f0*/  STG.E.128 desc[UR60][R40.64+0x40], R32 ;  /* 0x0000402028007986 */ /* 0x0041e4000c101d3c */
.L_x_2757:
[----:B------:R-:W-:Y:S05]  /*5400*/  BSYNC B1 ;  /* 0x0000000000017941 */ /* 0x000fea0003800000 */
.L_x_2756:
        /* <DEDUP_REMOVED lines=33> */
[----:B------:R-:W-:Y:S01]  /*5620*/  IMAD.U32 R152, R152, 0x10000, RZ ;  /* 0x0001000098987824 */ /* 0x000fe200078e00ff */
[----:B------:R-:W-:Y:S01]  /*5630*/  LOP3.LUT R153, R153, 0xffff0000, RZ, 0xc0, !PT ;  /* 0xffff000099997812 */ /* 0x000fe200078ec0ff */
[C---:B------:R-:W-:Y:S01]  /*5640*/  FFMA.FTZ R61, R34.reuse, R56, -R61 ;  /* 0x00000038223d7223 */ /* 0x040fe2000001083d */
[----:B------:R-:W-:Y:S01]  /*5650*/  FFMA.FTZ R58, R34, R58, R35 ;  /* 0x0000003a223a7223 */ /* 0x000fe20000010023 */
[----:B------:R-:W-:Y:S01]  /*5660*/  FFMA.FTZ R63, R44, R57, -R63 ;  /* 0x000000392c3f7223 */ /* 0x000fe2000001083f */
[----:B------:R-:W-:Y:S01]  /*5670*/  FMUL.FTZ R34, R32, R169 ;  /* 0x000000a920227220 */ /* 0x000fe20000410000 */
[----:B------:R-:W-:Y:S01]  /*5680*/  FFMA.FTZ R44, R44, R59, R45 ;  /* 0x0000003b2c2c7223 */ /* 0x000fe2000001002d */
        /* <DEDUP_REMOVED lines=13> */
.L_x_2763:
[----:B------:R-:W-:Y:S05]  /*5760*/  BSYNC B2 ;  /* 0x0000000000027941 */ /* 0x000fea0003800000 */
.L_x_2762:
[----:B--2---:R0:W-:Y:S02]  /*5770*/  STG.E.128 desc[UR60][R40.64+0x80], R32 ;  /* 0x0000802028007986 */ /* 0x0041e4000c101d3c */
.L_x_2761:
[----:B------:R-:W-:Y:S05]  /*5780*/  BSYNC B1 ;  /* 0x0000000000017941 */ /* 0x000fea0003800000 */
.L_x_2760:
        /* <DEDUP_REMOVED lines=53> */
.L_x_2767:
[----:B------:R-:W-:Y:S05]  /*5ae0*/  BSYNC B2 ;  /* 0x0000000000027941 */ /* 0x000fea0003800000 */
.L_x_2766:
[----:B--2---:R0:W-:Y:S02]  /*5af0*/  STG.E.128 desc[UR60][R40.64+0xc0], R32 ;  /* 0x0000c02028007986 */ /* 0x0041e4000c101d3c */
.L_x_2765:
[----:B------:R-:W-:Y:S05]  /*5b00*/  BSYNC B1 ;  /* 0x0000000000017941 */ /* 0x000fea0003800000 */
.L_x_2764:
        /* <DEDUP_REMOVED lines=9> */
[----:B------:R-:W-:Y:S01]  /*5ba0*/  SHF.R.U32.HI R51, RZ, 0x10, R47 ;  /* 0x00000010ff337819 */ /* 0x000fe2000001162f */
[----:B------:R-:W-:Y:S01]  /*5bb0*/  IMAD.U32 R45, R35, 0x10000, RZ ;  /* 0x00010000232d7824 */ /* 0x000fe200078e00ff */
[--C-:B------:R-:W-:Y:S02]  /*5bc0*/  SHF.R.U64 R47, R48, 0x10, R49.reuse ;  /* 0x00000010302f7819 */ /* 0x100fe40000001231 */
[----:B------:R-:W-:Y:S02]  /*5bd0*/  SHF.R.U32.HI R48, RZ, 0x10, R49 ;  /* 0x00000010ff307819 */ /* 0x000fe40000011631 */
[----:B------:R-:W-:Y:S02]  /*5be0*/  PRMT R130, R130, 0x5410, R51 ;  /* 0x0000541082827816 */ /* 0x000fe40000000033 */
[----:B------:R-:W-:-:S02]  /*5bf0*/  PRMT R135, R135, 0x5410, R48 ;  /* 0x0000541087877816 */ /* 0x000fc40000000030 */
[----:B------:R-:W-:Y:S01]  /*5c00*/  LOP3.LUT R44, R34, 0xffff0000, RZ, 0xc0, !PT ;  /* 0xffff0000222c7812 */ /* 0x000fe200078ec0ff */
[----:B------:R-:W-:Y:S01]  /*5c10*/  IMAD.U32 R48, R130, 0x10000, RZ ;  /* 0x0001000082307824 */ /* 0x000fe200078e00ff */
[----:B------:R-:W-:Y:S01]  /*5c20*/  PRMT R131, R131, 0x5410, R50 ;  /* 0x0000541083837816 */ /* 0x000fe20000000032 */
[----:B------:R-:W-:Y:S01]  /*5c30*/  IMAD.U32 R50, R135, 0x10000, RZ ;  /* 0x0001000087327824 */ /* 0x000fe200078e00ff */
[----:B------:R-:W-:Y:S01]  /*5c40*/  PRMT R134, R134, 0x5410, R47 ;  /* 0x0000541086867816 */ /* 0x000fe2000000002f */
[----:B------:R-:W-:Y:S01]  /*5c50*/  IMAD.U32 R34, R33, 0x10000, RZ ;  /* 0x0001000021227824 */ /* 0x000fe200078e00ff */
[----:B------:R-:W-:Y:S01]  /*5c60*/  LOP3.LUT R46, R35, 0xffff0000, RZ, 0xc0, !PT ;  /* 0xffff0000232e7812 */ /* 0x000fe200078ec0ff */
[C---:B------:R-:W-:Y:S01]  /*5c70*/  FMUL.FTZ R54, R44.reuse, R50 ;  /* 0x000000322c367220 */ /* 0x040fe20000410000 */
[----:B------:R-:W-:Y:S01]  /*5c80*/  LOP3.LUT R35, R33, 0xffff0000, RZ, 0xc0, !PT ;  /* 0xffff000021237812 */ /* 0x000fe200078ec0ff */
        /* <DEDUP_REMOVED lines=8> */
[C---:B------:R-:W-:Y:S01]  /*5d10*/  FMUL.FTZ R51, R35.reuse, R49 ;  /* 0x0000003123337220 */ /* 0x040fe20000410000 */
[----:B------:R-:W-:Y:S01]  /*5d20*/  FMUL.FTZ R52, R35, R47 ;  /* 0x0000002f23347220 */ /* 0x000fe20000410000 */
[----:B------:R-:W-:Y:S01]  /*5d30*/  LOP3.LUT R32, R32, 0xffff0000, RZ, 0xc0, !PT ;  /* 0xffff000020207812 */ /* 0x000fe200078ec0ff */
[----:B------:R-:W-:Y:S01]  /*5d40*/  FMUL.FTZ R44, R46, R135 ;  /* 0x000000872e2c7220 */ /* 0x000fe20000410000 */
[----:B------:R-:W-:-:S02]  /*5d50*/  IMAD.U32 R134, R134, 0x10000, RZ ;  /* 0x0001000086867824 */ /* 0x000fc400078e00ff */
[-C--:B------:R-:W-:Y:S01]  /*5d60*/  FMUL.FTZ R46, R46, R130.reuse ;  /* 0x000000822e2e7220 */ /* 0x080fe20000410000 */
[----:B------:R-:W-:Y:S02]  /*5d70*/  IMAD.U32 R131, R131, 0x10000, RZ ;  /* 0x0001000083837824 */ /* 0x000fe400078e00ff */
[C---:B------:R-:W-:Y:S01]  /*5d80*/  FFMA.FTZ R51, R34.reuse, R47, -R51 ;  /* 0x0000002f22337223 */ /* 0x040fe20000010833 */
[----:B------:R-:W-:Y:S01]  /*5d90*/  FFMA.FTZ R52, R34, R49, R52 ;  /* 0x0000003122347223 */ /* 0x000fe20000010034 */
[C---:B------:R-:W-:Y:S01]  /*5da0*/  FFMA.FTZ R44, R45.reuse, R130, -R44 ;  /* 0x000000822d2c7223 */ /* 0x040fe2000001082c */
[C---:B------:R-:W-:Y:S01]  /*5db0*/  FMUL.FTZ R34, R32.reuse, R134 ;  /* 0x0000008620227220 */ /* 0x040fe20000410000 */
[----:B------:R-:W-:Y:S01]  /*5dc0*/  FMUL.FTZ R35, R32, R131 ;  /* 0x0000008320237220 */ /* 0x000fe20000410000 */
[----:B------:R-:W-:Y:S01]  /*5dd0*/  FFMA.FTZ R45, R45, R135, R46 ;  /* 0x000000872d2d7223 */ /* 0x000fe2000001002e */
[----:B------:R-:W-:Y:S01]  /*5de0*/  F2FP.BF16.F32.PACK_AB R43, R43, R54 ;  /* 0x000000362b2b723e */ /* 0x000fe200000010ff */
[C---:B------:R-:W-:Y:S01]  /*5df0*/  FFMA.FTZ R34, R33.reuse, R131, -R34 ;  /* 0x0000008321227223 */ /* 0x040fe20000010822 */
[----:B------:R-:W-:Y:S01]  /*5e00*/  FFMA.FTZ R35, R33, R134, R35 ;  /* 0x0000008621237223 */ /* 0x000fe20000010023 */
[----:B------:R-:W-:-:S02]  /*5e10*/  F2FP.BF16.F32.PACK_AB R33, R52, R51 ;  /* 0x000000333421723e */ /* 0x000fc400000010ff */
[----:B------:R-:W-:Y:S02]  /*5e20*/  F2FP.BF16.F32.PACK_AB R44, R45, R44 ;  /* 0x0000002c2d2c723e */ /* 0x000fe400000010ff */
[----:B------:R-:W-:Y:S01]  /*5e30*/  F2FP.BF16.F32.PACK_AB R32, R35, R34 ;  /* 0x000000222320723e */ /* 0x000fe200000010ff */
[----:B------:R-:W-:Y:S02]  /*5e40*/  IMAD.MOV.U32 R34, RZ, RZ, R43 ;  /* 0x000000ffff227224 */ /* 0x000fe400078e002b */
[----:B------:R-:W-:-:S07]  /*5e50*/  IMAD.MOV.U32 R35, RZ, RZ, R44 ;  /* 0x000000ffff237224 */ /* 0x000fce00078e002c */
.L_x_2771:
[----:B------:R-:W-:Y:S05]  /*5e60*/  BSYNC B2 ;  /* 0x0000000000027941 */ /* 0x000fea0003800000 */
.L_x_2770:
[----:B--2---:R0:W-:Y:S02]  /*5e70*/  STG.E.128 desc[UR60][R40.64+0x100], R32 ;  /* 0x0001002028007986 */ /* 0x0041e4000c101d3c */
.L_x_2769:
[----:B------:R-:W-:Y:S05]  /*5e80*/  BSYNC B1 ;  /* 0x0000000000017941 */ /* 0x000fea0003800000 */
.L_x_2768:
        /* <DEDUP_REMOVED lines=52> */
.L_x_2773:
[----:B------:R-:W-:Y:S05]  /*61d0*/  BSYNC B1 ;  /* 0x0000000000017941 */ /* 0x000fea0003800000 */
.L_x_2772:
[----:B--2---:R0:W-:Y:S01]  /*61e0*/  STG.E.128 desc[UR60][R40.64+0x140], R32 ;  /* 0x0001402028007986 */ /* 0x0041e2000c101d3c */
[----:B------:R-:W-:Y:S05]  /*61f0*/  BRA `(.L_x_2751) ;  /* 0x00000040007c7947 */ /* 0x000fea0003800000 */
.L_x_2719:
        /* <DEDUP_REMOVED lines=47> */
.L_x_2775:
[----:B------:R-:W-:Y:S05]  /*64f0*/  BSYNC B1 ;  /* 0x0000000000017941 */ /* 0x000fea0003800000 */
.L_x_2774:
        /* <DEDUP_REMOVED lines=47> */
.L_x_2777:
[----:B------:R-:W-:Y:S05]  /*67f0*/  BSYNC B1 ;  /* 0x0000000000017941 */ /* 0x000fea0003800000 */
.L_x_2776:
[----:B------:R-:W2:Y:S01]  /*6800*/  LDL R0, [R1+0xc] ;  /* 0x00000c0001007983 */ /* 0x000ea20000100800 */
[----:B------:R-:W-:Y:S01]  /*6810*/  IMAD.MOV.U32 R3, RZ, RZ, R33 ;  /* 0x000000ffff037224 */ /* 0x000fe200078e0021 */
[----:B------:R-:W-:Y:S01]  /*6820*/  PRMT R174, R174, 0x5410, R85 ;  /* 0x00005410aeae7816 */ /* 0x000fe20000000055 */
[----:B0-----:R-:W-:Y:S02]  /*6830*/  IMAD.MOV.U32 R80, RZ, RZ, R38 ;  /* 0x000000ffff507224 */ /* 0x001fe400078e0026 */
        /* <DEDUP_REMOVED lines=16> */
[----:B------:R-:W-:-:S03]  /*6940*/  IMAD.MOV.U32 R80, RZ, RZ, R45 ;  /* 0x000000ffff507224 */ /* 0x000fc600078e002d */
[----:B------:R-:W-:Y:S01]  /*6950*/  PRMT R172, R172, 0x5410, R3 ;  /* 0x00005410acac7816 */ /* 0x000fe20000000003 */
[----:B------:R-:W-:-:S05]  /*6960*/  IMAD.MOV.U32 R3, RZ, RZ, R48 ;  /* 0x000000ffff037224 */ /* 0x000fca00078e0030 */
[----:B------:R-:W-:Y:S01]  /*6970*/  PRMT R177, R177, 0x5410, R3 ;  /* 0x00005410b1b17816 */ /* 0x000fe20000000003 */
[----:B------:R-:W-:-:S05]  /*6980*/  IMAD.MOV.U32 R3, RZ, RZ, R52 ;  /* 0x000000ffff037224 */ /* 0x000fca00078e0034 */
[----:B------:R-:W-:Y:S01]  /*6990*/  PRMT R179, R3, 0x7610, R179 ;  /* 0x0000761003b37816 */ /* 0x000fe200000000b3 */
[----:B-----5:R-:W-:Y:S01]  /*69a0*/  IMAD.MOV.U32 R3, RZ, RZ, R56 ;  /* 0x000000ffff037224 */ /* 0x020fe200078e0038 */
[----:B--2---:R-:W-:Y:S01]  /*69b0*/  R2UR UR4, R0 ;  /* 0x00000000000472ca */ /* 0x004fe200000e0000 */
[----:B------:R-:W-:-:S05]  /*69c0*/  IMAD.MOV.U32 R0, RZ, RZ, R32 ;  /* 0x000000ffff007224 */ /* 0x000fca00078e0020 */
[----:B------:R-:W-:Y:S01]  /*69d0*/  PRMT R174, R0, 0x7610, R174 ;  /* 0x0000761000ae7816 */ /* 0x000fe200000000ae */
[----:B------:R-:W-:-:S05]  /*69e0*/  IMAD.MOV.U32 R0, RZ, RZ, R39 ;  /* 0x000000ffff007224 */ /* 0x000fca00078e0027 */
[----:B------:R-:W-:Y:S01]  /*69f0*/  PRMT R175, R0, 0x7610, R175 ;  /* 0x0000761000af7816 */ /* 0x000fe200000000af */
[----:B------:R-:W-:Y:S01]  /*6a00*/  IMAD.MOV.U32 R0, RZ, RZ, R43 ;  /* 0x000000ffff007224 */ /* 0x000fe200078e002b */
[----:B------:R-:W-:Y:S02]  /*6a10*/  UISETP.NE.AND UP0, UPT, UR4, 0x3, UPT ;  /* 0x000000030400788c */ /* 0x000fe4000bf05270 */
[----:B------:R-:W-:Y:S01]  /*6a20*/  PRMT R175, R175, 0x5410, R81 ;  /* 0x00005410afaf7816 */ /* 0x000fe20000000051 */
[----:B------:R-:W-:Y:S01]  /*6a30*/  IMAD.MOV.U32 R81, RZ, RZ, R54 ;  /* 0x000000ffff517224 */ /* 0x000fe200078e0036 */
[----:B------:R-:W-:Y:S01]  /*6a40*/  PRMT R180, R180, 0x5410, R0 ;  /* 0x00005410b4b47816 */ /* 0x000fe20000000000 */
[----:B------:R-:W-:Y:S01]  /*6a50*/  IMAD.MOV.U32 R0, RZ, RZ, R47 ;  /* 0x000000ffff007224 */ /* 0x000fe200078e002f */
[----:B------:R-:W-:Y:S02]  /*6a60*/  PLOP3.LUT P2, PT, PT, PT, UP0, 0x80, 0x0 ;  /* 0x000000000000781c */ /* 0x000fe40003f4f008 */
        /* <DEDUP_REMOVED lines=42> */
[----:B------:R-:W-:-:S03]  /*6d10*/  IMAD.MOV.U32 R3, RZ, RZ, R72 ;  /* 0x000000ffff037224 */ /* 0x000fc600078e0048 */
[----:B------:R-:W-:Y:S01]  /*6d20*/  PRMT R165, R165, 0x5410, R80 ;  /* 0x00005410a5a57816 */ /* 0x000fe20000000050 */
        /* <DEDUP_REMOVED lines=8> */
.L_x_2778:
[----:B------:R-:W-:Y:S01]  /*6db0*/  IMAD R3, R17, 0x8, R16 ;  /* 0x0000000811037824 */ /* 0x000fe200078e0210 */
[----:B------:R-:W-:Y:S01]  /*6dc0*/  SHF.L.U32 R0, R189, 0x1f, RZ ;  /* 0x0000001fbd007819 */ /* 0x000fe200000006ff */
[----:B------:R-:W0:Y:S01]  /*6dd0*/  LDC R145, c[0x0][0x2f4] ;  /* 0x0000bd00ff917b82 */ /* 0x000e220000000800 */
[----:B------:R-:W-:Y:S02]  /*6de0*/  BSSY B1, `(.L_x_2779) ;  /* 0x0000004000017945 */ /* 0x000fe40003800000 */
[----:B------:R-:W1:Y:S05]  /*6df0*/  SYNCS.PHASECHK.TRANS64.TRYWAIT P5, [R3+URZ+0x34890], R0 ;  /* 0x03489000030075a7 */ /* 0x000e6a00080a017f */
[----:B------:R-:W2:Y:S01]  /*6e00*/  LDC.64 R122, c[0x0][0x300] ;  /* 0x0000c000ff7a7b82 */ /* 0x000ea20000000a00 */
[----:B-1----:R-:W-:Y:S05]  /*6e10*/  @!P5 BRA `(.L_x_2780) ;  /* 0x000001e00050d947 */ /* 0x002fea0003800000 */
.L_x_3098:
[----:B------:R-:W-:Y:S05]  /*6e20*/  BSYNC B1 ;  /* 0x0000000000017941 */ /* 0x000fea0003800000 */
.L_x_2779:
        /* <DEDUP_REMOVED lines=67> */
[C---:B------:R-:W-:Y:S01]  /*7260*/  FMUL.FTZ R85, R163.reuse, R162 ;  /* 0x000000a2a3557220 */ /* 0x040fe20000410000 */
        /* <DEDUP_REMOVED lines=11> */
[----:B------:R-:W-:Y:S01]  /*7320*/  FMUL.FTZ R164, R163, R162 ;  /* 0x000000a2a3a47220 */ /* 0x000fe20000410000 */
        /* <DEDUP_REMOVED lines=9> */
[CC--:B------:R-:W-:Y:S01]  /*73c0*/  FMUL.FTZ R87, R163.reuse, R162.reuse ;  /* 0x000000a2a3577220 */ /* 0x0c0fe20000410000 */
        /* <DEDUP_REMOVED lines=11> */
[C---:B------:R-:W-:Y:S01]  /*7480*/  FMUL.FTZ R164, R162.reuse, R87 ;  /* 0x00000057a2a47220 */ /* 0x040fe20000410000 */
        /* <DEDUP_REMOVED lines=15> */
[C---:B------:R-:W-:Y:S01]  /*7580*/  FMUL.FTZ R87, R161.reuse, R83 ;  /* 0x00000053a1577220 */ /* 0x040fe20000410000 */
[C---:B------:R-:W-:Y:S02]  /*7590*/  IMAD.U32 R80, R82.reuse, 0x10000, RZ ;  /* 0x0001000052507824 */ /* 0x040fe400078e00ff */
        /* <DEDUP_REMOVED lines=19> */
.L_x_2786:
[----:B------:R-:W-:Y:S05]  /*76d0*/  BSYNC B3 ;  /* 0x0000000000037941 */ /* 0x000fea0003800000 */
.L_x_2785:
[----:B--2---:R2:W-:Y:S04]  /*76e0*/  STG.E.128 desc[UR60][R134.64], R80 ;  /* 0x0000005086007986 */ /* 0x0045e8000c101d3c */
[----:B0-----:R2:W-:Y:S02]  /*76f0*/  @!P4 STG.E.128 desc[UR60][R136.64], R84 ;  /* 0x000000548800c986 */ /* 0x0015e4000c101d3c */
.L_x_2784:
[----:B------:R-:W-:Y:S05]  /*7700*/  BSYNC B2 ;  /* 0x0000000000027941 */ /* 0x000fea0003800000 */
.L_x_2783:
        /* <DEDUP_REMOVED lines=128> */
.L_x_2790:
[----:B------:R-:W-:Y:S05]  /*7f10*/  BSYNC B3 ;  /* 0x0000000000037941 */ /* 0x000fea0003800000 */
.L_x_2789:
[----:B0-----:R0:W-:Y:S04]  /*7f20*/  STG.E.128 desc[UR60][R80.64], R40 ;  /* 0x0000002850007986 */ /* 0x0011e8000c101d3c */
[----:B--2---:R0:W-:Y:S02]  /*7f30*/  @!P4 STG.E.128 desc[UR60][R82.64], R52 ;  /* 0x000000345200c986 */ /* 0x0041e4000c101d3c */
.L_x_2788:
[----:B------:R-:W-:Y:S05]  /*7f40*/  BSYNC B2 ;  /* 0x0000000000027941 */ /* 0x000fea0003800000 */
.L_x_2787:
        /* <DEDUP_REMOVED lines=13> */
[--C-:B0-----:R-:W-:Y:S02]  /*8020*/  @!P4 SHF.R.S32.HI R40, RZ, 0x1f, R37.reuse ;  /* 0x0000001fff28c819 */ /* 0x101fe40000011425 */
[--C-:B------:R-:W-:Y:S02]  /*8030*/  @!P4 IADD3 R130, P5, P6, R92, R130, R37.reuse ;  /* 0x000000825c82c210 */ /* 0x100fe40007ebe025 */
[----:B------:R-:W-:Y:S02]  /*8040*/  LOP3.LUT R37, R196, 0x38, R37, 0xf8, !PT ;  /* 0x00000038c4257812 */ /* 0x000fe400078ef825 */
[----:B------:R-:W-:Y:S02]  /*8050*/  @!P4 IADD3.X R40, R89, R157, R40, P5, P6 ;  /* 0x0000009d5928c210 */ /* 0x000fe40002fec428 */
[----:B------:R-:W-:Y:S02]  /*8060*/  LEA R48, P5, R39, R114, 0x1 ;  /* 0x0000007227307211 */ /* 0x000fe400078a08ff */
[----:B------:R-:W-:-:S02]  /*8070*/  LOP3.LUT R37, R37, R198, RZ, 0x3c, !PT ;  /* 0x000000c625257212 */ /* 0x000fc400078e3cff */
[-C--:B------:R-:W-:Y:S02]  /*8080*/  LEA.HI.X R49, R39, R115.reuse, R38, 0x1, P5 ;  /* 0x0000007327317211 */ /* 0x080fe400028f0c26 */
[----:B------:R-:W-:Y:S02]  /*8090*/  SHF.R.S32.HI R39, RZ, 0x1f, R36 ;  /* 0x0000001fff277819 */ /* 0x000fe40000011424 */
[C---:B------:R-:W-:Y:S02]  /*80a0*/  @!P4 LEA R50, P5, R130.reuse, R114, 0x1 ;  /* 0x000000728232c211 */ /* 0x040fe400078a08ff */
[----:B------:R-:W-:Y:S02]  /*80b0*/  LEA.HI R39, R39, R36, RZ, 0x3 ;  /* 0x0000002427277211 */ /* 0x000fe400078f18ff */
[----:B------:R-:W-:Y:S02]  /*80c0*/  @!P4 LEA.HI.X R51, R130, R115, R40, 0x1, P5 ;  /* 0x000000738233c211 */ /* 0x000fe400028f0c28 */
[----:B------:R-:W-:Y:S01]  /*80d0*/  ISETP.GE.AND P5, PT, R187, R118, PT ;  /* 0x00000076bb00720c */ /* 0x000fe20003fa6270 */
        /* <DEDUP_REMOVED lines=63> */
[----:B------:R-:W-:Y:S01]  /*84d0*/  FMUL.FTZ R32, R41, R47 ;  /* 0x0000002f29207220 */ /* 0x000fe20000410000 */
[----:B------:R-:W-:Y:S01]  /*84e0*/  LOP3.LUT R35, R35, 0xffff0000, RZ, 0xc0, !PT ;  /* 0xffff000023237812 */ /* 0x000fe200078ec0ff */
[----:B------:R-:W-:Y:S02]  /*84f0*/  IMAD.U32 R37, R36, 0x10000, RZ ;  /* 0x0001000024257824 */ /* 0x000fe400078e00ff */
[----:B------:R-:W-:Y:S01]  /*8500*/  FMUL.FTZ R41, R41, R44 ;  /* 0x0000002c29297220 */ /* 0x000fe20000410000 */
[----:B------:R-:W-:Y:S01]  /*8510*/  PRMT R34, R174, 0x5432, R34 ;  /* 0x00005432ae227816 */ /* 0x000fe20000000022 */
[----:B------:R-:W-:Y:S01]  /*8520*/  FFMA.FTZ R43, R39, R46, R43 ;  /* 0x0000002e272b7223 */ /* 0x000fe2000001002b */
[----:B------:R-:W-:Y:S01]  /*8530*/  LOP3.LUT R36, R36, 0xffff0000, RZ, 0xc0, !PT ;  /* 0xffff000024247812 */ /* 0x000fe200078ec0ff */
[----:B------:R-:W-:Y:S01]  /*8540*/  FMUL.FTZ R39, R40, R35 ;  /* 0x0000002328277220 */ /* 0x000fe20000410000 */
[C---:B------:R-:W-:Y:S01]  /*8550*/  FFMA.FTZ R32, R37.reuse, R44, -R32 ;  /* 0x0000002c25207223 */ /* 0x040fe20000010820 */
[----:B------:R-:W-:Y:S01]  /*8560*/  FFMA.FTZ R41, R37, R47, R41 ;  /* 0x0000002f25297223 */ /* 0x000fe20000010029 */
[----:B------:R-:W-:Y:S01]  /*8570*/  LOP3.LUT R42, R42, 0xffff0000, RZ, 0xc0, !PT ;  /* 0xffff00002a2a7812 */ /* 0x000fe200078ec0ff */
[----:B------:R-:W-:Y:S01]  /*8580*/  FFMA.FTZ R82, R81, R85, R82 ;  /* 0x0000005551527223 */ /* 0x000fe20000010052 */
[----:B------:R-:W-:Y:S01]  /*8590*/  FMUL.FTZ R37, R40, R52 ;  /* 0x0000003428257220 */ /* 0x000fe20000410000 */
[C---:B------:R-:W-:Y:S01]  /*85a0*/  LOP3.LUT R47, R172.reuse, 0xffff0000, RZ, 0xc0, !PT ;  /* 0xffff0000ac2f7812 */ /* 0x040fe200078ec0ff */
[----:B------:R-:W-:Y:S01]  /*85b0*/  IMAD.U32 R40, R172, 0x10000, RZ ;  /* 0x00010000ac287824 */ /* 0x000fe200078e00ff */
[C---:B------:R-:W-:Y:S01]  /*85c0*/  LOP3.LUT R81, R34.reuse, 0xffff0000, RZ, 0xc0, !PT ;  /* 0xffff000022517812 */ /* 0x040fe200078ec0ff */
[----:B------:R-:W-:-:S02]  /*85d0*/  IMAD.U32 R44, R34, 0x10000, RZ ;  /* 0x00010000222c7824 */ /* 0x000fc400078e00ff */
[C---:B------:R-:W-:Y:S01]  /*85e0*/  FFMA.FTZ R39, R36.reuse, R52, -R39 ;  /* 0x0000003424277223 */ /* 0x040fe20000010827 */
[----:B------:R-:W-:Y:S01]  /*85f0*/  FFMA.FTZ R36, R36, R35, R37 ;  /* 0x0000002324247223 */ /* 0x000fe20000010025 */
[----:B------:R-:W-:Y:S01]  /*8600*/  LOP3.LUT R38, R38, 0xffff0000, RZ, 0xc0, !PT ;  /* 0xffff000026267812 */ /* 0x000fe200078ec0ff */
[C---:B------:R-:W-:Y:S01]  /*8610*/  FMUL.FTZ R35, R83.reuse, R40 ;  /* 0x0000002853237220 */ /* 0x040fe20000410000 */
[C---:B------:R-:W-:Y:S01]  /*8620*/  FMUL.FTZ R37, R42.reuse, R47 ;  /* 0x0000002f2a257220 */ /* 0x040fe20000410000 */
        /* <DEDUP_REMOVED lines=17> */
.L_x_2792:
[----:B------:R-:W-:Y:S05]  /*8740*/  BSYNC B2 ;  /* 0x0000000000027941 */ /* 0x000fea0003800000 */
.L_x_2791:
[----:B0-----:R4:W-:Y:S04]  /*8750*/  STG.E.128 desc[UR60][R48.64], R36 ;  /* 0x0000002430007986 */ /* 0x0019e8000c101d3c */
[----:B---3--:R4:W-:Y:S02]  /*8760*/  @!P4 STG.E.128 desc[UR60][R50.64], R40 ;  /* 0x000000283200c986 */ /* 0x0089e4000c101d3c */
.L_x_2782:
[----:B------:R-:W-:Y:S05]  /*8770*/  BSYNC B1 ;  /* 0x0000000000017941 */ /* 0x000fea0003800000 */
.L_x_2781:
        /* <DEDUP_REMOVED lines=19> */
[----:B------:R-:W-:Y:S01]  /*88b0*/  LOP3.LUT R32, R195, 0x38, R33, 0xf8, !PT ;  /* 0x00000038c3207812 */ /* 0x000fe200078ef821 */
[----:B------:R-:W-:-:S03]  /*88c0*/  IMAD.SHL.U32 R35, R35, 0x400, RZ ;  /* 0x0000040023237824 */ /* 0x000fc600078e00ff */
[----:B------:R-:W-:Y:S02]  /*88d0*/  LOP3.LUT R32, R32, R231, RZ, 0x3c, !PT ;  /* 0x000000e720207212 */ /* 0x000fe400078e3cff */
[----:B------:R-:W-:-:S04]  /*88e0*/  LOP3.LUT R35, R35, 0x7fffe000, RZ, 0xc0, !PT ;  /* 0x7fffe00023237812 */ /* 0x000fc800078ec0ff */
[----:B------:R-:W-:Y:S02]  /*88f0*/  IADD3 R32, R32, R35, R199 ;  /* 0x0000002320207210 */ /* 0x000fe40007ffe0c7 */
[--C-:B------:R-:W-:Y:S02]  /*8900*/  @!P3 SHF.R.S32.HI R37, RZ, 0x1f, R33.reuse ;  /* 0x0000001fff25b819 */ /* 0x100fe40000011421 */
        /* <DEDUP_REMOVED lines=45> */
[----:B------:R-:W-:Y:S01]  /*8be0*/  FFMA.FTZ R49, R49, R76, R84 ;  /* 0x0000004c31317223 */ /* 0x000fe20000010054 */
[-C--:B------:R-:W-:Y:S01]  /*8bf0*/  FMUL.FTZ R81, R52, R65.reuse ;  /* 0x0000004134517220 */ /* 0x080fe20000410000 */
[----:B------:R-:W-:Y:S01]  /*8c00*/  FFMA.FTZ R52, R50, R65, -R79 ;  /* 0x0000004132347223 */ /* 0x000fe2000001084f */
[----:B------:R-:W-:Y:S01]  /*8c10*/  LOP3.LUT R76, R78, 0xffff0000, RZ, 0xc0, !PT ;  /* 0xffff00004e4c7812 */ /* 0x000fe200078ec0ff */
[C---:B------:R-:W-:Y:S01]  /*8c20*/  FMUL.FTZ R65, R64.reuse, R67 ;  /* 0x0000004340417220 */ /* 0x040fe20000410000 */
[----:B------:R-:W-:Y:S01]  /*8c30*/  LOP3.LUT R39, R39, 0xffff0000, RZ, 0xc0, !PT ;  /* 0xffff000027277812 */ /* 0x000fe200078ec0ff */
[-C--:B------:R-:W-:Y:S01]  /*8c40*/  FMUL.FTZ R78, R64, R51.reuse ;  /* 0x00000033404e7220 */ /* 0x080fe20000410000 */
[----:B------:R-:W-:Y:S01]  /*8c50*/  LOP3.LUT R64, R66, 0xffff0000, RZ, 0xc0, !PT ;  /* 0xffff000042407812 */ /* 0x000fe200078ec0ff */
[----:B------:R-:W-:Y:S01]  /*8c60*/  FFMA.FTZ R51, R54, R51, -R65 ;  /* 0x0000003336337223 */ /* 0x000fe20000010841 */
[----:B------:R-:W-:Y:S01]  /*8c70*/  PRMT R45, R168, 0x5410, R45 ;  /* 0x00005410a82d7816 */ /* 0x000fe2000000002d */
[----:B------:R-:W-:Y:S01]  /*8c80*/  FFMA.FTZ R54, R54, R67, R78 ;  /* 0x0000004336367223 */ /* 0x000fe2000001004e */
[----:B------:R-:W-:Y:S01]  /*8c90*/  LOP3.LUT R35, R35, 0xffff0000, RZ, 0xc0, !PT ;  /* 0xffff000023237812 */ /* 0x000fe200078ec0ff */
[----:B------:R-:W-:Y:S01]  /*8ca0*/  FMUL.FTZ R80, R39, R76 ;  /* 0x0000004c27507220 */ /* 0x000fe20000410000 */
[----:B------:R-:W-:-:S02]  /*8cb0*/  IMAD.U32 R78, R170, 0x10000, RZ ;  /* 0x00010000aa4e7824 */ /* 0x000fc400078e00ff */
[-C--:B------:R-:W-:Y:S01]  /*8cc0*/  FMUL.FTZ R82, R39, R64.reuse ;  /* 0x0000004027527220 */ /* 0x080fe20000410000 */
[----:B------:R-:W-:Y:S01]  /*8cd0*/  LOP3.LUT R36, R36, 0xffff0000, RZ, 0xc0, !PT ;  /* 0xffff000024247812 */ /* 0x000fe200078ec0ff */
[----:B------:R-:W-:Y:S01]  /*8ce0*/  IMAD.U32 R66, R45, 0x10000, RZ ;  /* 0x000100002d427824 */ /* 0x000fe200078e00ff */
[----:B------:R-:W-:Y:S01]  /*8cf0*/  LOP3.LUT R39, R170, 0xffff0000, RZ, 0xc0, !PT ;  /* 0xffff0000aa277812 */ /* 0x000fe200078ec0ff */
[----:B------:R-:W-:Y:S01]  /*8d00*/  FFMA.FTZ R64, R35, R64, -R80 ;  /* 0x0000004023407223 */ /* 0x000fe20000010850 */
[C---:B------:R-:W-:Y:S02]  /*8d10*/  IMAD.U32 R33, R32.reuse, 0x10000, RZ ;  /* 0x0001000020217824 */ /* 0x040fe400078e00ff */
[C---:B------:R-:W-:Y:S01]  /*8d20*/  FMUL.FTZ R80, R37.reuse, R78 ;  /* 0x0000004e25507220 */ /* 0x040fe20000410000 */
[----:B------:R-:W-:Y:S01]  /*8d30*/  LOP3.LUT R32, R32, 0xffff0000, RZ, 0xc0, !PT ;  /* 0xffff000020207812 */ /* 0x000fe200078ec0ff */
[-C--:B------:R-:W-:Y:S01]  /*8d40*/  FMUL.FTZ R65, R37, R66.reuse ;  /* 0x0000004225417220 */ /* 0x080fe20000410000 */
[----:B------:R-:W-:Y:S01]  /*8d50*/  LOP3.LUT R45, R45, 0xffff0000, RZ, 0xc0, !PT ;  /* 0xffff00002d2d7812 */ /* 0x000fe200078ec0ff */
[----:B------:R-:W-:Y:S01]  /*8d60*/  FMUL.FTZ R67, R36, R39 ;  /* 0x0000002724437220 */ /* 0x000fe20000410000 */
[----:B------:R-:W-:Y:S01]  /*8d70*/  PRMT R48, R169, 0x5410, R48 ;  /* 0x00005410a9307816 */ /* 0x000fe20000000030 */
[C---:B------:R-:W-:Y:S01]  /*8d80*/  FFMA.FTZ R37, R33.reuse, R66, -R80 ;  /* 0x0000004221257223 */ /* 0x040fe20000010850 */
[----:B------:R-:W-:Y:S01]  /*8d90*/  FFMA.FTZ R33, R33, R78, R65 ;  /* 0x0000004e21217223 */ /* 0x000fe20000010041 */
[----:B------:R-:W-:Y:S01]  /*8da0*/  LOP3.LUT R55, R34, 0xffff0000, RZ, 0xc0, !PT ;  /* 0xffff000022377812 */ /* 0x000fe200078ec0ff */
[-C--:B------:R-:W-:Y:S01]  /*8db0*/  FMUL.FTZ R65, R36, R45.reuse ;  /* 0x0000002d24417220 */ /* 0x080fe20000410000 */
[----:B------:R-:W-:Y:S01]  /*8dc0*/  PRMT R46, R167, 0x5410, R46 ;  /* 0x00005410a72e7816 */ /* 0x000fe2000000002e */
[----:B------:R-:W-:Y:S01]  /*8dd0*/  FFMA.FTZ R66, R32, R45, -R67 ;  /* 0x0000002d20427223 */ /* 0x000fe20000010843 */
[C---:B------:R-:W-:Y:S01]  /*8de0*/  IMAD.U32 R34, R38.reuse, 0x10000, RZ ;  /* 0x0001000026227824 */ /* 0x040fe200078e00ff */
[----:B------:R-:W-:Y:S01]  /*8df0*/  LOP3.LUT R38, R38, 0xffff0000, RZ, 0xc0, !PT ;  /* 0xffff000026267812 */ /* 0x000fe200078ec0ff */
[C---:B------:R-:W-:Y:S01]  /*8e00*/  IMAD.U32 R45, R48.reuse, 0x10000, RZ ;  /* 0x00010000302d7824 */ /* 0x040fe200078e00ff */
[----:B------:R-:W-:Y:S01]  /*8e10*/  LOP3.LUT R48, R48, 0xffff0000, RZ, 0xc0, !PT ;  /* 0xffff000030307812 */ /* 0x000fe200078ec0ff */
[----:B------:R-:W-:-:S02]  /*8e20*/  IMAD.U32 R36, R46, 0x10000, RZ ;  /* 0x000100002e247824 */ /* 0x000fc400078e00ff */
[----:B------:R-:W-:Y:S01]  /*8e30*/  FFMA.FTZ R35, R35, R76, R82 ;  /* 0x0000004c23237223 */ /* 0x000fe20000010052 */
[----:B------:R-:W-:Y:S01]  /*8e40*/  LOP3.LUT R46, R46, 0xffff0000, RZ, 0xc0, !PT ;  /* 0xffff00002e2e7812 */ /* 0x000fe200078ec0ff */
[----:B------:R-:W-:Y:S01]  /*8e50*/  FMUL.FTZ R76, R34, R45 ;  /* 0x0000002d224c7220 */ /* 0x000fe20000410000 */
[----:B------:R-:W-:Y:S01]  /*8e60*/  FMUL.FTZ R78, R38, R48 ;  /* 0x00000030264e7220 */ /* 0x000fe20000410000 */
[----:B------:R-:W-:Y:S01]  /*8e70*/  FFMA.FTZ R50, R50, R77, R81 ;  /* 0x0000004d32327223 */ /* 0x000fe20000010051 */
[----:B------:R-:W-:Y:S01]  /*8e80*/  FFMA.FTZ R32, R32, R39, R65 ;  /* 0x0000002720207223 */ /* 0x000fe20000010041 */
        /* <DEDUP_REMOVED lines=20> */
.L_x_2796:
[----:B------:R-:W-:Y:S05]  /*8fd0*/  BSYNC B2 ;  /* 0x0000000000027941 */ /* 0x000fea0003800000 */
.L_x_2795:
[----:B0-----:R3:W-:Y:S04]  /*8fe0*/  STG.E.128 desc[UR60][R40.64], R32 ;  /* 0x0000002028007986 */ /* 0x0017e8000c101d3c */
[----:B--2---:R3:W-:Y:S02]  /*8ff0*/  @!P3 STG.E.128 desc[UR60][R42.64], R36 ;  /* 0x000000242a00b986 */ /* 0x0047e4000c101d3c */
.L_x_2794:
[----:B------:R-:W-:Y:S05]  /*9000*/  BSYNC B1 ;  /* 0x0000000000017941 */ /* 0x000fea0003800000 */
.L_x_2793:
        /* <DEDUP_REMOVED lines=10> */
[----:B0-----:R-:W-:Y:S01]  /*90b0*/  SHF.R.S32.HI R40, RZ, 0x1f, R33 ;  /* 0x0000001fff287819 */ /* 0x001fe20000011421 */
[----:B------:R-:W-:-:S03]  /*90c0*/  IMAD.SHL.U32 R32, R33, 0x8, RZ ;  /* 0x0000000821207824 */ /* 0x000fc600078e00ff */
[----:B------:R-:W-:Y:S01]  /*90d0*/  LEA.HI R40, R40, R33, RZ, 0x3 ;  /* 0x0000002128287211 */ /* 0x000fe200078f18ff */
[----:B------:R-:W-:Y:S01]  /*90e0*/  IMAD R33, R17, 0x6000, R139 ;  /* 0x0000600011217824 */ /* 0x000fe200078e028b */
[----:B------:R-:W-:-:S03]  /*90f0*/  ISETP.GE.AND P3, PT, R32, R145, PT ;  /* 0x000000912000720c */ /* 0x000fc60003f66270 */
[----:B------:R-:W-:Y:S02]  /*9100*/  IMAD.SHL.U32 R40, R40, 0x400, RZ ;  /* 0x0000040028287824 */ /* 0x000fe400078e00ff */
[----:B------:R-:W-:-:S03]  /*9110*/  IMAD R33, R33, 0x2, R16 ;  /* 0x0000000221217824 */ /* 0x000fc600078e0210 */
[----:B------:R-:W-:-:S05]  /*9120*/  LOP3.LUT R40, R40, 0x7fffe000, RZ, 0xc0, !PT ;  /* 0x7fffe00028287812 */ /* 0x000fca00078ec0ff */
[--C-:B------:R-:W-:Y:S02]  /*9130*/  @!P3 SHF.R.S32.HI R37, RZ, 0x1f, R32.reuse ;  /* 0x0000001fff25b819 */ /* 0x100fe40000011420 */
[--C-:B------:R-:W-:Y:S02]  /*9140*/  @!P3 IADD3 R34, P4, P5, R92, R124, R32.reuse ;  /* 0x0000007c5c22b210 */ /* 0x100fe40007d9e020 */
[----:B------:R-:W-:Y:S02]  /*9150*/  LOP3.LUT R32, R195, 0x38, R32, 0xf8, !PT ;  /* 0x00000038c3207812 */ /* 0x000fe400078ef820 */
[----:B------:R-:W-:Y:S02]  /*9160*/  @!P3 IADD3.X R37, R89, R44, R37, P4, P5 ;  /* 0x0000002c5925b210 */ /* 0x000fe400027ea425 */
[----:B------:R-:W-:-:S04]  /*9170*/  LOP3.LUT R32, R32, R231, RZ, 0x3c, !PT ;  /* 0x000000e720207212 */ /* 0x000fc800078e3cff */
[----:B------:R-:W-:Y:S02]  /*9180*/  IADD3 R32, R32, R40, R199 ;  /* 0x0000002820207210 */ /* 0x000fe40007ffe0c7 */
        /* <DEDUP_REMOVED lines=16> */
[----:B------:R-:W-:Y:S01]  /*9290*/  SHF.R.U64 R67, R62, 0x10, R63 ;  /* 0x000000103e437819 */ /* 0x000fe2000000123f */
[----:B------:R-:W-:Y:S01]  /*92a0*/  IMAD.U32 R54, R35, 0x10000, RZ ;  /* 0x0001000023367824 */ /* 0x000fe200078e00ff */
[----:B------:R-:W-:Y:S01]  /*92b0*/  SHF.R.U64 R49, R72, 0x10, R73 ;  /* 0x0000001048317819 */ /* 0x000fe20000001249 */
[----:B------:R-:W-:Y:S01]  /*92c0*/  IMAD.U32 R46, R36, 0x10000, RZ ;  /* 0x00010000242e7824 */ /* 0x000fe200078e00ff */
[----:B------:R-:W-:Y:S01]  /*92d0*/  PRMT R52, R158, 0x5410, R79 ;  /* 0x000054109e347816 */ /* 0x000fe2000000004f */
[----:B------:R-:W-:Y:S01]  /*92e0*/  IMAD.U32 R45, R32, 0x10000, RZ ;  /* 0x00010000202d7824 */ /* 0x000fe200078e00ff */
[----:B------:R-:W-:-:S02]  /*92f0*/  PRMT R61, R166, 0x5432, R61 ;  /* 0x00005432a63d7816 */ /* 0x000fc4000000003d */
[----:B------:R-:W-:Y:S02]  /*9300*/  SHF.R.U64 R62, R74, 0x10, R75 ;  /* 0x000000104a3e7819 */ /* 0x000fe4000000124b */
[----:B------:R-:W-:Y:S02]  /*9310*/  PRMT R158, R158, 0x5432, R77 ;  /* 0x000054329e9e7816 */ /* 0x000fe4000000004d */
[----:B------:R-:W-:Y:S02]  /*9320*/  SHF.R.U32.HI R74, RZ, 0x10, R75 ;  /* 0x00000010ff4a7819 */ /* 0x000fe4000001164b */
[----:B------:R-:W-:Y:S01]  /*9330*/  SHF.R.U32.HI R65, RZ, 0x10, R63 ;  /* 0x00000010ff417819 */ /* 0x000fe2000001163f */
[----:B------:R-:W-:Y:S01]  /*9340*/  IMAD.U32 R63, R61, 0x10000, RZ ;  /* 0x000100003d3f7824 */ /* 0x000fe200078e00ff */
[----:B------:R-:W-:Y:S02]  /*9350*/  PRMT R166, R166, 0x5410, R49 ;  /* 0x00005410a6a67816 */ /* 0x000fe40000000031 */
[----:B------:R-:W-:-:S02]  /*9360*/  LOP3.LUT R50, R37, 0xffff0000, RZ, 0xc0, !PT ;  /* 0xffff000025327812 */ /* 0x000fc400078ec0ff */
[----:B------:R-:W-:Y:S01]  /*9370*/  LOP3.LUT R51, R39, 0xffff0000, RZ, 0xc0, !PT ;  /* 0xffff000027337812 */ /* 0x000fe200078ec0ff */
[----:B------:R-:W-:Y:S01]  /*9380*/  IMAD.U32 R39, R158, 0x10000, RZ ;  /* 0x000100009e277824 */ /* 0x000fe200078e00ff */
[C---:B------:R-:W-:Y:S02]  /*9390*/  PRMT R49, R165.reuse, 0x5410, R62 ;  /* 0x00005410a5317816 */ /* 0x040fe4000000003e */
[----:B------:R-:W-:Y:S01]  /*93a0*/  PRMT R37, R156, 0x5410, R67 ;  /* 0x000054109c257816 */ /* 0x000fe20000000043 */
[----:B------:R-:W-:Y:S01]  /*93b0*/  FMUL.FTZ R67, R60, R39 ;  /* 0x000000273c437220 */ /* 0x000fe20000410000 */
[----:B------:R-:W-:Y:S02]  /*93c0*/  PRMT R165, R165, 0x5432, R74 ;  /* 0x00005432a5a57816 */ /* 0x000fe4000000004a */
[----:B------:R-:W-:Y:S01]  /*93d0*/  PRMT R156, R156, 0x5432, R65 ;  /* 0x000054329c9c7816 */ /* 0x000fe20000000041 */
[----:B------:R-:W-:Y:S01]  /*93e0*/  FMUL.FTZ R65, R60, R63 ;  /* 0x0000003f3c417220 */ /* 0x000fe20000410000 */
[----:B------:R-:W-:Y:S01]  /*93f0*/  LOP3.LUT R61, R61, 0xffff0000, RZ, 0xc0, !PT ;  /* 0xffff00003d3d7812 */ /* 0x000fe200078ec0ff */
[----:B------:R-:W-:Y:S01]  /*9400*/  IMAD.U32 R62, R165, 0x10000, RZ ;  /* 0x00010000a53e7824 */ /* 0x000fe200078e00ff */
[----:B------:R-:W-:Y:S01]  /*9410*/  LOP3.LUT R158, R158, 0xffff0000, RZ, 0xc0, !PT ;  /* 0xffff00009e9e7812 */ /* 0x000fe200078ec0ff */
[----:B------:R-:W-:Y:S01]  /*9420*/  IMAD.U32 R60, R156, 0x10000, RZ ;  /* 0x000100009c3c7824 */ /* 0x000fe200078e00ff */
[----:B------:R-:W-:Y:S01]  /*9430*/  LOP3.LUT R53, R33, 0xffff0000, RZ, 0xc0, !PT ;  /* 0xffff000021357812 */ /* 0x000fe200078ec0ff */
[----:B------:R-:W-:Y:S01]  /*9440*/  FFMA.FTZ R39, R48, R39, -R65 ;  /* 0x0000002730277223 */ /* 0x000fe20000010841 */
[----:B------:R-:W-:Y:S01]  /*9450*/  FMUL.FTZ R64, R50, R61 ;  /* 0x0000003d32407220 */ /* 0x000fe20000410000 */
[----:B------:R-:W-:Y:S01]  /*9460*/  FFMA.FTZ R48, R48, R63, R67 ;  /* 0x0000003f30307223 */ /* 0x000fe20000010043 */
[C---:B------:R-:W-:Y:S01]  /*9470*/  FMUL.FTZ R63, R55.reuse, R62 ;  /* 0x0000003e373f7220 */ /* 0x040fe20000410000 */
[----:B------:R-:W-:Y:S01]  /*9480*/  FMUL.FTZ R66, R50, R158 ;  /* 0x0000009e32427220 */ /* 0x000fe20000410000 */
[----:B------:R-:W-:Y:S01]  /*9490*/  FMUL.FTZ R55, R55, R60 ;  /* 0x0000003c37377220 */ /* 0x000fe20000410000 */
[----:B------:R-:W-:Y:S01]  /*94a0*/  FFMA.FTZ R50, R53, R158, -R64 ;  /* 0x0000009e35327223 */ /* 0x000fe20000010840 */
[----:B------:R-:W-:Y:S01]  /*94b0*/  LOP3.LUT R64, R165, 0xffff0000, RZ, 0xc0, !PT ;  /* 0xffff0000a5407812 */ /* 0x000fe200078ec0ff */
[----:B------:R-:W-:Y:S01]  /*94c0*/  FFMA.FTZ R63, R54, R60, -R63 ;  /* 0x0000003c363f7223 */ /* 0x000fe2000001083f */
[----:B------:R-:W-:Y:S01]  /*94d0*/  LOP3.LUT R156, R156, 0xffff0000, RZ, 0xc0, !PT ;  /* 0xffff00009c9c7812 */ /* 0x000fe200078ec0ff */
[----:B------:R-:W-:Y:S01]  /*94e0*/  FFMA.FTZ R62, R54, R62, R55 ;  /* 0x0000003e363e7223 */ /* 0x000fe20000010037 */
[----:B------:R-:W-:-:S02]  /*94f0*/  IMAD.U32 R55, R166, 0x10000, RZ ;  /* 0x00010000a6377824 */ /* 0x000fc400078e00ff */
[----:B------:R-:W-:Y:S01]  /*9500*/  FFMA.FTZ R53, R53, R61, R66 ;  /* 0x0000003d35357223 */ /* 0x000fe20000010042 */
[C---:B------:R-:W-:Y:S02]  /*9510*/  IMAD.U32 R54, R52.reuse, 0x10000, RZ ;  /* 0x0001000034367824 */ /* 0x040fe400078e00ff */
[C---:B------:R-:W-:Y:S01]  /*9520*/  FMUL.FTZ R60, R51.reuse, R64 ;  /* 0x00000040333c7220 */ /* 0x040fe20000410000 */
[----:B------:R-:W-:Y:S01]  /*9530*/  FMUL.FTZ R66, R51, R156 ;  /* 0x0000009c33427220 */ /* 0x000fe20000410000 */
[----:B------:R-:W-:Y:S01]  /*9540*/  LOP3.LUT R51, R52, 0xffff0000, RZ, 0xc0, !PT ;  /* 0xffff000034337812 */ /* 0x000fe200078ec0ff */
[CC--:B------:R-:W-:Y:S01]  /*9550*/  FMUL.FTZ R52, R46.reuse, R55.reuse ;  /* 0x000000372e347220 */ /* 0x0c0fe20000410000 */
[----:B------:R-:W-:Y:S01]  /*9560*/  LOP3.LUT R47, R35, 0xffff0000, RZ, 0xc0, !PT ;  /* 0xffff0000232f7812 */ /* 0x000fe200078ec0ff */
[-C--:B------:R-:W-:Y:S01]  /*9570*/  FMUL.FTZ R46, R46, R54.reuse ;  /* 0x000000362e2e7220 */ /* 0x080fe20000410000 */
[----:B------:R-:W-:Y:S01]  /*9580*/  LOP3.LUT R36, R36, 0xffff0000, RZ, 0xc0, !PT ;  /* 0xffff000024247812 */ /* 0x000fe200078ec0ff */
[----:B------:R-:W-:Y:S01]  /*9590*/  IMAD.U32 R33, R34, 0x10000, RZ ;  /* 0x0001000022217824 */ /* 0x000fe200078e00ff */
[----:B------:R-:W-:Y:S01]  /*95a0*/  LOP3.LUT R61, R166, 0xffff0000, RZ, 0xc0, !PT ;  /* 0xffff0000a63d7812 */ /* 0x000fe200078ec0ff */
[C---:B------:R-:W-:Y:S01]  /*95b0*/  FFMA.FTZ R52, R45.reuse, R54, -R52 ;  /* 0x000000362d347223 */ /* 0x040fe20000010834 */
[----:B------:R-:W-:Y:S01]  /*95c0*/  LOP3.LUT R35, R34, 0xffff0000, RZ, 0xc0, !PT ;  /* 0xffff000022237812 */ /* 0x000fe200078ec0ff */
[----:B------:R-:W-:Y:S01]  /*95d0*/  FFMA.FTZ R46, R45, R55, R46 ;  /* 0x000000372d2e7223 */ /* 0x000fe2000001002e */
[----:B------:R-:W-:Y:S01]  /*95e0*/  LOP3.LUT R32, R32, 0xffff0000, RZ, 0xc0, !PT ;  /* 0xffff000020207812 */ /* 0x000fe200078ec0ff */
[----:B------:R-:W-:-:S02]  /*95f0*/  IMAD.U32 R34, R38, 0x10000, RZ ;  /* 0x0001000026227824 */ /* 0x000fc400078e00ff */
        /* <DEDUP_REMOVED lines=32> */
.L_x_2800:
[----:B------:R-:W-:Y:S05]  /*9800*/  BSYNC B2 ;  /* 0x0000000000027941 */ /* 0x000fea0003800000 */
.L_x_2799:
[----:B0-----:R0:W-:Y:S04]  /*9810*/  STG.E.128 desc[UR60][R40.64], R32 ;  /* 0x0000002028007986 */ /* 0x0011e8000c101d3c */
[----:B--2---:R0:W-:Y:S02]  /*9820*/  @!P3 STG.E.128 desc[UR60][R42.64], R36 ;  /* 0x000000242a00b986 */ /* 0x0041e4000c101d3c */
.L_x_2798:
[----:B------:R-:W-:Y:S05]  /*9830*/  BSYNC B1 ;  /* 0x0000000000017941 */ /* 0x000fea0003800000 */
.L_x_2797:
        /* <DEDUP_REMOVED lines=12> */
[C---:B------:R-:W-:Y:S02]  /*9900*/  LEA R40, P3, R41.reuse, R114, 0x1 ;  /* 0x0000007229287211 */ /* 0x040fe400078608ff */
[----:B------:R-:W-:Y:S01]  /*9910*/  SHF.R.S32.HI R33, RZ, 0x1f, R148 ;  /* 0x0000001fff217819 */ /* 0x000fe20000011494 */
[----:B------:R-:W-:Y:S01]  /*9920*/  IMAD.SHL.U32 R42, R148, 0x8, RZ ;  /* 0x00000008942a7824 */ /* 0x000fe200078e00ff */
[----:B------:R-:W-:Y:S02]  /*9930*/  LEA.HI.X R41, R41, R115, R46, 0x1, P3 ;  /* 0x0000007329297211 */ /* 0x000fe400018f0c2e */
[----:B------:R-:W-:Y:S02]  /*9940*/  LEA.HI R33, R33, R148, RZ, 0x3 ;  /* 0x0000009421217211 */ /* 0x000fe400078f18ff */
[----:B------:R-:W-:-:S03]  /*9950*/  LOP3.LUT R32, R195, 0x38, R42, 0xf8, !PT ;  /* 0x00000038c3207812 */ /* 0x000fc600078ef82a */
[----:B------:R-:W-:Y:S01]  /*9960*/  IMAD.SHL.U32 R33, R33, 0x400, RZ ;  /* 0x0000040021217824 */ /* 0x000fe200078e00ff */
[----:B------:R-:W-:-:S04]  /*9970*/  LOP3.LUT R32, R32, R231, RZ, 0x3c, !PT ;  /* 0x000000e720207212 */ /* 0x000fc800078e3cff */
[----:B------:R-:W-:-:S04]  /*9980*/  LOP3.LUT R33, R33, 0x7fffe000, RZ, 0xc0, !PT ;  /* 0x7fffe00021217812 */ /* 0x000fc800078ec0ff */
[----:B------:R-:W-:Y:S01]  /*9990*/  IADD3 R32, R32, R33, R199 ;  /* 0x0000002120207210 */ /* 0x000fe20007ffe0c7 */
[----:B------:R-:W-:-:S04]  /*99a0*/  IMAD R33, R17, 0x6000, R138 ;  /* 0x0000600011217824 */ /* 0x000fc800078e028a */
        /* <DEDUP_REMOVED lines=17> */
[----:B------:R-:W-:Y:S02]  /*9ac0*/  PRMT R153, R153, 0x5432, R56 ;  /* 0x0000543299997816 */ /* 0x000fe40000000038 */
[----:B------:R-:W-:Y:S01]  /*9ad0*/  SHF.R.U64 R57, R70, 0x10, R71 ;  /* 0x0000001046397819 */ /* 0x000fe20000001247 */
[----:B------:R-:W-:Y:S01]  /*9ae0*/  IMAD.U32 R56, R55, 0x10000, RZ ;  /* 0x0001000037387824 */ /* 0x000fe200078e00ff */
[----:B------:R-:W-:Y:S02]  /*9af0*/  SHF.R.U64 R53, R58, 0x10, R59 ;  /* 0x000000103a357819 */ /* 0x000fe4000000123b */
[----:B------:R-:W-:Y:S01]  /*9b00*/  SHF.R.U32.HI R71, RZ, 0x10, R71 ;  /* 0x00000010ff477819 */ /* 0x000fe20000011647 */
[----:B------:R-:W-:Y:S01]  /*9b10*/  FMUL.FTZ R58, R49, R56 ;  /* 0x00000038313a7220 */ /* 0x000fe20000410000 */
[----:B------:R-:W-:Y:S01]  /*9b20*/  PRMT R155, R155, 0x5410, R54 ;  /* 0x000054109b9b7816 */ /* 0x000fe20000000036 */
[----:B------:R-:W-:Y:S01]  /*9b30*/  IMAD.U32 R54, R153, 0x10000, RZ ;  /* 0x0001000099367824 */ /* 0x000fe200078e00ff */
[----:B------:R-:W-:-:S02]  /*9b40*/  SHF.R.U32.HI R59, RZ, 0x10, R59 ;  /* 0x00000010ff3b7819 */ /* 0x000fc4000001163b */
[----:B------:R-:W-:Y:S01]  /*9b50*/  PRMT R57, R154, 0x5410, R57 ;  /* 0x000054109a397816 */ /* 0x000fe20000000039 */
[-C--:B------:R-:W-:Y:S01]  /*9b60*/  FMUL.FTZ R60, R49, R54.reuse ;  /* 0x00000036313c7220 */ /* 0x080fe20000410000 */
[----:B------:R-:W-:Y:S01]  /*9b70*/  LOP3.LUT R50, R37, 0xffff0000, RZ, 0xc0, !PT ;  /* 0xffff000025327812 */ /* 0x000fe200078ec0ff */
[C---:B------:R-:W-:Y:S01]  /*9b80*/  FFMA.FTZ R49, R45.reuse, R54, -R58 ;  /* 0x000000362d317223 */ /* 0x040fe2000001083a */
[----:B------:R-:W-:Y:S01]  /*9b90*/  PRMT R53, R152, 0x5410, R53 ;  /* 0x0000541098357816 */ /* 0x000fe20000000035 */
[----:B------:R-:W-:Y:S01]  /*9ba0*/  FFMA.FTZ R60, R45, R56, R60 ;  /* 0x000000382d3c7223 */ /* 0x000fe2000001003c */
[----:B------:R-:W-:Y:S01]  /*9bb0*/  PRMT R154, R154, 0x5432, R71 ;  /* 0x000054329a9a7816 */ /* 0x000fe20000000047 */
[----:B------:R-:W-:Y:S01]  /*9bc0*/  IMAD.U32 R37, R35, 0x10000, RZ ;  /* 0x0001000023257824 */ /* 0x000fe200078e00ff */
[----:B------:R-:W-:Y:S02]  /*9bd0*/  LOP3.LUT R55, R55, 0xffff0000, RZ, 0xc0, !PT ;  /* 0xffff000037377812 */ /* 0x000fe400078ec0ff */
[----:B------:R-:W-:Y:S01]  /*9be0*/  PRMT R152, R152, 0x5432, R59 ;  /* 0x0000543298987816 */ /* 0x000fe2000000003b */
[----:B------:R-:W-:Y:S01]  /*9bf0*/  IMAD.U32 R58, R154, 0x10000, RZ ;  /* 0x000100009a3a7824 */ /* 0x000fe200078e00ff */
[----:B------:R-:W-:Y:S01]  /*9c00*/  LOP3.LUT R153, R153, 0xffff0000, RZ, 0xc0, !PT ;  /* 0xffff000099997812 */ /* 0x000fe200078ec0ff */
[----:B------:R-:W-:Y:S01]  /*9c10*/  FMUL.FTZ R59, R50, R55 ;  /* 0x00000037323b7220 */ /* 0x000fe20000410000 */
[----:B------:R-:W-:Y:S01]  /*9c20*/  LOP3.LUT R46, R33, 0xffff0000, RZ, 0xc0, !PT ;  /* 0xffff0000212e7812 */ /* 0x000fe200078ec0ff */
[----:B------:R-:W-:Y:S01]  /*9c30*/  IMAD.U32 R54, R152, 0x10000, RZ ;  /* 0x0001000098367824 */ /* 0x000fe200078e00ff */
[----:B------:R-:W-:Y:S01]  /*9c40*/  LOP3.LUT R39, R39, 0xffff0000, RZ, 0xc0, !PT ;  /* 0xffff000027277812 */ /* 0x000fe200078ec0ff */
[-C--:B------:R-:W-:Y:S01]  /*9c50*/  FMUL.FTZ R45, R50, R153.reuse ;  /* 0x00000099322d7220 */ /* 0x080fe20000410000 */
[----:B------:R-:W-:Y:S01]  /*9c60*/  LOP3.LUT R154, R154, 0xffff0000, RZ, 0xc0, !PT ;  /* 0xffff00009a9a7812 */ /* 0x000fe200078ec0ff */
[----:B------:R-:W-:Y:S01]  /*9c70*/  FFMA.FTZ R56, R46, R153, -R59 ;  /* 0x000000992e387223 */ /* 0x000fe2000001083b */
[C---:B------:R-:W-:Y:S01]  /*9c80*/  FMUL.FTZ R50, R51.reuse, R58 ;  /* 0x0000003a33327220 */ /* 0x040fe20000410000 */
[----:B------:R-:W-:Y:S01]  /*9c90*/  LOP3.LUT R152, R152, 0xffff0000, RZ, 0xc0, !PT ;  /* 0xffff000098987812 */ /* 0x000fe200078ec0ff */
[----:B------:R-:W-:Y:S01]  /*9ca0*/  FMUL.FTZ R59, R51, R54 ;  /* 0x00000036333b7220 */ /* 0x000fe20000410000 */
[----:B------:R-:W-:Y:S01]  /*9cb0*/  LOP3.LUT R47, R35, 0xffff0000, RZ, 0xc0, !PT ;  /* 0xffff0000232f7812 */ /* 0x000fe200078ec0ff */
[----:B------:R-:W-:Y:S01]  /*9cc0*/  FFMA.FTZ R55, R46, R55, R45 ;  /* 0x000000372e377223 */ /* 0x000fe2000001002d */
[----:B------:R-:W-:Y:S01]  /*9cd0*/  FMUL.FTZ R46, R39, R154 ;  /* 0x0000009a272e7220 */ /* 0x000fe20000410000 */
[----:B------:R-:W-:-:S02]  /*9ce0*/  IMAD.U32 R45, R155, 0x10000, RZ ;  /* 0x000100009b2d7824 */ /* 0x000fc400078e00ff */
[C---:B------:R-:W-:Y:S01]  /*9cf0*/  FFMA.FTZ R51, R37.reuse, R54, -R50 ;  /* 0x0000003625337223 */ /* 0x040fe20000010832 */
[----:B------:R-:W-:Y:S01]  /*9d00*/  FFMA.FTZ R59, R37, R58, R59 ;  /* 0x0000003a253b7223 */ /* 0x000fe2000001003b */
[-C--:B------:R-:W-:Y:S01]  /*9d10*/  FMUL.FTZ R50, R39, R152.reuse ;  /* 0x0000009827327220 */ /* 0x080fe20000410000 */
[----:B------:R-:W-:Y:S02]  /*9d20*/  IMAD.U32 R37, R52, 0x10000, RZ ;  /* 0x0001000034257824 */ /* 0x000fe400078e00ff */
[----:B------:R-:W-:Y:S01]  /*9d30*/  FFMA.FTZ R152, R47, R152, -R46 ;  /* 0x000000982f987223 */ /* 0x000fe2000001082e */
[----:B------:R-:W-:Y:S01]  /*9d40*/  LOP3.LUT R36, R36, 0xffff0000, RZ, 0xc0, !PT ;  /* 0xffff000024247812 */ /* 0x000fe200078ec0ff */
[C---:B------:R-:W-:Y:S01]  /*9d50*/  FMUL.FTZ R46, R48.reuse, R45 ;  /* 0x0000002d302e7220 */ /* 0x040fe20000410000 */
[----:B------:R-:W-:Y:S01]  /*9d60*/  LOP3.LUT R155, R155, 0xffff0000, RZ, 0xc0, !PT ;  /* 0xffff00009b9b7812 */ /* 0x000fe200078ec0ff */
[-C--:B------:R-:W-:Y:S01]  /*9d70*/  FMUL.FTZ R48, R48, R37.reuse ;  /* 0x0000002530307220 */ /* 0x080fe20000410000 */
[----:B------:R-:W-:Y:S01]  /*9d80*/  LOP3.LUT R52, R52, 0xffff0000, RZ, 0xc0, !PT ;  /* 0xffff000034347812 */ /* 0x000fe200078ec0ff */
[----:B------:R-:W-:Y:S01]  /*9d90*/  FFMA.FTZ R154, R47, R154, R50 ;  /* 0x0000009a2f9a7223 */ /* 0x000fe20000010032 */
[----:B------:R-:W-:Y:S01]  /*9da0*/  LOP3.LUT R33, R32, 0xffff0000, RZ, 0xc0, !PT ;  /* 0xffff000020217812 */ /* 0x000fe200078ec0ff */
        /* <DEDUP_REMOVED lines=10> */
[----:B------:R-:W-:Y:S01]  /*9e50*/  FFMA.FTZ R48, R43, R45, R48 ;  /* 0x0000002d2b307223 */ /* 0x000fe20000010030 */
[----:B------:R-:W-:Y:S01]  /*9e60*/  FFMA.FTZ R39, R33, R52, -R50 ;  /* 0x0000003421277223 */ /* 0x000fe20000010832 */
[----:B------:R-:W-:Y:S01]  /*9e70*/  LOP3.LUT R34, R34, 0xffff0000, RZ, 0xc0, !PT ;  /* 0xffff000022227812 */ /* 0x000fe200078ec0ff */
[C---:B------:R-:W-:Y:S01]  /*9e80*/  FMUL.FTZ R43, R35.reuse, R37 ;  /* 0x00000025232b7220 */ /* 0x040fe20000410000 */
[-C--:B------:R-:W-:Y:S01]  /*9e90*/  FMUL.FTZ R50, R35, R36.reuse ;  /* 0x0000002423327220 */ /* 0x080fe20000410000 */
[C---:B------:R-:W-:Y:S01]  /*9ea0*/  FMUL.FTZ R35, R38.reuse, R57 ;  /* 0x0000003926237220 */ /* 0x040fe20000410000 */
[----:B------:R-:W-:Y:S01]  /*9eb0*/  FMUL.FTZ R38, R38, R53 ;  /* 0x0000003526267220 */ /* 0x000fe20000410000 */
[C---:B------:R-:W-:Y:S01]  /*9ec0*/  FFMA.FTZ R43, R32.reuse, R36, -R43 ;  /* 0x00000024202b7223 */ /* 0x040fe2000001082b */
[----:B------:R-:W-:Y:S01]  /*9ed0*/  FFMA.FTZ R50, R32, R37, R50 ;  /* 0x0000002520327223 */ /* 0x000fe20000010032 */
[----:B------:R-:W-:Y:S01]  /*9ee0*/  FFMA.FTZ R33, R33, R155, R54 ;  /* 0x0000009b21217223 */ /* 0x000fe20000010036 */
[C---:B------:R-:W-:Y:S01]  /*9ef0*/  FFMA.FTZ R32, R34.reuse, R53, -R35 ;  /* 0x0000003522207223 */ /* 0x040fe20000010823 */
        /* <DEDUP_REMOVED lines=12> */
.L_x_2802:
[----:B------:R-:W-:Y:S05]  /*9fc0*/  BSYNC B1 ;  /* 0x0000000000017941 */ /* 0x000fea0003800000 */
.L_x_2801:
        /* <DEDUP_REMOVED lines=10> */
.L_x_2718:
[----:B------:R-:W2:Y:S02]  /*a070*/  LDL R32, [R1+0xc] ;  /* 0x00000c0001207983 */ /* 0x000ea40000100800 */
[----:B--2---:R-:W-:-:S13]  /*a080*/  R2UR UR4, R32 ;  /* 0x00000000200472ca */ /* 0x004fda00000e0000 */
[----:B------:R-:W-:-:S06]  /*a090*/  UISETP.NE.AND UP0, UPT, UR4, 0x3, UPT ;  /* 0x000000030400788c */ /* 0x000fcc000bf05270 */
[----:B------:R-:W-:-:S13]  /*a0a0*/  PLOP3.LUT P2, PT, PT, PT, UP0, 0x80, 0x0 ;  /* 0x000000000000781c */ /* 0x000fda0003f4f008 */
[----:B------:R-:W-:Y:S05]  /*a0b0*/  @!P2 BRA `(.L_x_2803) ;  /* 0x000000000004a947 */ /* 0x000fea0003800000 */
[----:B------:R-:W-:Y:S01]  /*a0c0*/  BPT.TRAP 0x1 ;  /* 0x000000040000795c */ /* 0x000fe20000300000 */
.L_x_2803:
        /* <DEDUP_REMOVED lines=8> */
.L_x_3099:
[----:B------:R-:W-:Y:S05]  /*a150*/  BSYNC B1 ;  /* 0x0000000000017941 */ /* 0x000fea0003800000 */
.L_x_2804:
        /* <DEDUP_REMOVED lines=20> */
.L_x_2807:
[----:B------:R-:W-:Y:S05]  /*a2a0*/  BSYNC B1 ;  /* 0x0000000000017941 */ /* 0x000fea0003800000 */
.L_x_2806:
        /* <DEDUP_REMOVED lines=20> */
.L_x_2751:
[----:B------:R-:W-:Y:S05]  /*a3f0*/  BSYNC B0 ;  /* 0x0000000000007941 */ /* 0x000fea0003800000 */
.L_x_2717:
        /* <DEDUP_REMOVED lines=17> */
.L_x_2809:
[----:B------:R-:W-:Y:S05]  /*a510*/  BSYNC B0 ;  /* 0x0000000000007941 */ /* 0x000fea0003800000 */
.L_x_2808:
[----:B------:R-:W2:Y:S01]  /*a520*/  SYNCS.PHASECHK.TRANS64.TRYWAIT P4, [R3+URZ+0x348b0], R0 ;  /* 0x0348b000030075a7 */ /* 0x000ea2000808017f */
[----:B0-----:R-:W-:Y:S01]  /*a530*/  IMAD R32, R17, 0x4000, R26 ;  /* 0x0000400011207824 */ /* 0x001fe200078e021a */
[----:B------:R-:W-:Y:S01]  /*a540*/  ULDC.64 UR56, c[0x0][0x328] ;  /* 0x0000ca0000387ab9 */ /* 0x000fe20000000a00 */
[----:B------:R-:W-:Y:S01]  /*a550*/  ULDC.64 UR58, c[0x0][0x318] ;  /* 0x0000c600003a7ab9 */ /* 0x000fe20000000a00 */
[----:B------:R-:W-:Y:S01]  /*a560*/  BSSY B0, `(.L_x_2810) ;  /* 0x0000004000007945 */ /* 0x000fe20003800000 */
[----:B------:R-:W-:Y:S01]  /*a570*/  ISETP.GE.AND P2, PT, R184, R4, PT ;  /* 0x00000004b800720c */ /* 0x000fe20003f46270 */
[----:B------:R-:W-:Y:S02]  /*a580*/  IMAD.IADD R33, R121, 0x1, R32 ;  /* 0x0000000179217824 */ /* 0x000fe400078e0220 */
[----:B--2---:R-:W-:Y:S10]  /*a590*/  @!P4 BRA `(.L_x_2811) ;  /* 0x000001a80098c947 */ /* 0x004ff40003800000 */
.L_x_3100:
[----:B------:R-:W-:Y:S05]  /*a5a0*/  BSYNC B0 ;  /* 0x0000000000007941 */ /* 0x000fea0003800000 */
.L_x_2810:
[----:B------:R-:W-:Y:S01]  /*a5b0*/  BSSY B0, `(.L_x_2812) ;  /* 0x000001a000007945 */ /* 0x000fe20003800000 */
[----:B01----:R-:W-:Y:S02]  /*a5c0*/  IMAD R0, R32, 0x2, R112 ;  /* 0x0000000220007824 */ /* 0x003fe400078e0270 */
[----:B------:R-:W-:-:S04]  /*a5d0*/  IMAD.WIDE R40, R2, 0x80, R116 ;  /* 0x0000008002287825 */ /* 0x000fc800078e0274 */
[----:B------:R-:W-:Y:S01]  /*a5e0*/  IMAD R44, R33, 0x2, R112 ;  /* 0x00000002212c7824 */ /* 0x000fe200078e0270 */
[----:B------:R-:W-:Y:S06]  /*a5f0*/  @P2 BRA `(.L_x_2813) ;  /* 0x0000000000542947 */ /* 0x000fec0003800000 */
[----:B------:R-:W-:Y:S01]  /*a600*/  IMAD R35, R41, UR56, RZ ;  /* 0x0000003829237c24 */ /* 0x000fe2000f8e02ff */
[----:B------:R-:W-:Y:S01]  /*a610*/  ULDC UR4, c[0x0][0x320] ;  /* 0x0000c80000047ab9 */ /* 0x000fe20000000800 */
[----:B------:R-:W-:Y:S01]  /*a620*/  IMAD.MOV.U32 R32, RZ, RZ, R94 ;  /* 0x000000ffff207224 */ /* 0x000fe200078e005e */
[----:B------:R-:W-:Y:S01]  /*a630*/  ISETP.GE.AND P4, PT, R18, UR4, PT ;  /* 0x0000000412007c0c */ /* 0x000fe2000bf86270 */
        /* <DEDUP_REMOVED lines=17> */
.L_x_2813:
[----:B------:R-:W-:Y:S05]  /*a750*/  BSYNC B0 ;  /* 0x0000000000007941 */ /* 0x000fea0003800000 */
.L_x_2812:
[----:B------:R-:W-:Y:S01]  /*a760*/  ISETP.GE.AND P2, PT, R213, R4, PT ;  /* 0x00000004d500720c */ /* 0x000fe20003f46270 */
[----:B------:R-:W-:-:S12]  /*a770*/  BSSY B0, `(.L_x_2814) ;  /* 0x0000018000007945 */ /* 0x000fd80003800000 */
[----:B------:R-:W-:Y:S05]  /*a780*/  @P2 BRA `(.L_x_2815) ;  /* 0x0000000000582947 */ /* 0x000fea0003800000 */
[----:B0-----:R-:W-:Y:S01]  /*a790*/  IADD3 R35, P2, R40, 0x40, RZ ;  /* 0x0000004028237810 */ /* 0x001fe20007f5e0ff */
[----:B------:R-:W-:Y:S01]  /*a7a0*/  IMAD.MOV.U32 R4, RZ, RZ, R94 ;  /* 0x000000ffff047224 */ /* 0x000fe200078e005e */
[----:B------:R-:W-:Y:S02]  /*a7b0*/  ULDC UR4, c[0x0][0x320] ;  /* 0x0000c80000047ab9 */ /* 0x000fe40000000800 */
[----:B------:R-:W-:Y:S01]  /*a7c0*/  ISETP.GE.AND P4, PT, R18, UR4, PT ;  /* 0x0000000412007c0c */ /* 0x000fe2000bf86270 */
        /* <DEDUP_REMOVED lines=18> */
.L_x_2815:
[----:B------:R-:W-:Y:S05]  /*a8f0*/  BSYNC B0 ;  /* 0x0000000000007941 */ /* 0x000fea0003800000 */
.L_x_2814:
        /* <DEDUP_REMOVED lines=19> */
.L_x_2712:
[----:B------:R-:W1:Y:S01]  /*aa30*/  LDC R0, c[0x0][0x448] ;  /* 0x00011200ff007b82 */ /* 0x000e620000000800 */
[----:B------:R-:W-:Y:S01]  /*aa40*/  BSSY B0, `(.L_x_2817) ;  /* 0x0000036000007945 */ /* 0x000fe20003800000 */
[----:B------:R-:W-:Y:S02]  /*aa50*/  CS2R R88, SRZ ;  /* 0x0000000000587805 */ /* 0x000fe4000001ff00 */
[----:B------:R-:W-:Y:S02]  /*aa60*/  CS2R R86, SRZ ;  /* 0x0000000000567805 */ /* 0x000fe4000001ff00 */
[----:B------:R-:W-:Y:S02]  /*aa70*/  CS2R R84, SRZ ;  /* 0x0000000000547805 */ /* 0x000fe4000001ff00 */
[----:B------:R-:W-:Y:S02]  /*aa80*/  CS2R R82, SRZ ;  /* 0x0000000000527805 */ /* 0x000fe4000001ff00 */
[----:B------:R-:W-:Y:S01]  /*aa90*/  CS2R R80, SRZ ;  /* 0x0000000000507805 */ /* 0x000fe2000001ff00 */
[----:B0-2---:R-:W-:Y:S01]  /*aaa0*/  IMAD.MOV.U32 R39, RZ, RZ, RZ ;  /* 0x000000ffff277224 */ /* 0x005fe200078e00ff */
[----:B------:R-:W-:Y:S01]  /*aab0*/  CS2R R76, SRZ ;  /* 0x00000000004c7805 */ /* 0x000fe2000001ff00 */
[----:B------:R-:W-:Y:S01]  /*aac0*/  IMAD.MOV.U32 R78, RZ, RZ, RZ ;  /* 0x000000ffff4e7224 */ /* 0x000fe200078e00ff */
[----:B------:R-:W-:-:S02]  /*aad0*/  CS2R R74, SRZ ;  /* 0x00000000004a7805 */ /* 0x000fc4000001ff00 */
[----:B------:R-:W-:Y:S02]  /*aae0*/  CS2R R72, SRZ ;  /* 0x0000000000487805 */ /* 0x000fe4000001ff00 */
[----:B------:R-:W-:Y:S02]  /*aaf0*/  CS2R R36, SRZ ;  /* 0x0000000000247805 */ /* 0x000fe4000001ff00 */
[----:B------:R-:W-:Y:S01]  /*ab00*/  CS2R R34, SRZ ;  /* 0x0000000000227805 */ /* 0x000fe2000001ff00 */
[----:B------:R-:W-:Y:S01]  /*ab10*/  IMAD.MOV.U32 R70, RZ, RZ, RZ ;  /* 0x000000ffff467224 */ /* 0x000fe200078e00ff */
        /* <DEDUP_REMOVED lines=9> */
[----:B-1----:R-:W-:Y:S01]  /*abb0*/  ISETP.NE.AND P0, PT, R0, 0x1, PT ;  /* 0x000000010000780c */ /* 0x002fe20003f05270 */
[----:B------:R-:W-:Y:S01]  /*abc0*/  VIADD R0, R200, 0x7f ;  /* 0x0000007fc8007836 */ /* 0x000fe20000000000 */
[----:B------:R-:W-:Y:S02]  /*abd0*/  CS2R R52, SRZ ;  /* 0x0000000000347805 */ /* 0x000fe4000001ff00 */
[----:B------:R-:W-:Y:S02]  /*abe0*/  CS2R R50, SRZ ;  /* 0x0000000000327805 */ /* 0x000fe4000001ff00 */
[----:B------:R-:W-:Y:S02]  /*abf0*/  CS2R R48, SRZ ;  /* 0x0000000000307805 */ /* 0x000fe4000001ff00 */
[----:B------:R-:W-:Y:S02]  /*ac00*/  CS2R R46, SRZ ;  /* 0x00000000002e7805 */ /* 0x000fe4000001ff00 */
[----:B------:R-:W-:-:S02]  /*ac10*/  CS2R R44, SRZ ;  /* 0x00000000002c7805 */ /* 0x000fc4000001ff00 */
[----:B------:R-:W-:Y:S02]  /*ac20*/  CS2R R42, SRZ ;  /* 0x00000000002a7805 */ /* 0x000fe4000001ff00 */
[----:B------:R-:W-:Y:S01]  /*ac30*/  CS2R R40, SRZ ;  /* 0x0000000000287805 */ /* 0x000fe2000001ff00 */
[----:B------:R-:W-:Y:S01]  /*ac40*/  IMAD.MOV.U32 R93, RZ, RZ, RZ ;  /* 0x000000ffff5d7224 */ /* 0x000fe200078e00ff */
[----:B------:R-:W-:Y:S01]  /*ac50*/  CS2R R90, SRZ ;  /* 0x00000000005a7805 */ /* 0x000fe2000001ff00 */
[----:B------:R-:W-:Y:S01]  /*ac60*/  IMAD.MOV.U32 R95, RZ, RZ, RZ ;  /* 0x000000ffff5f7224 */ /* 0x000fe200078e00ff */
[----:B------:R-:W0:Y:S01]  /*ac70*/  @P0 LDC R3, c[0x0][0x44c] ;  /* 0x00011300ff030b82 */ /* 0x000e220000000800 */
[----:B------:R-:W-:Y:S02]  /*ac80*/  IMAD.MOV.U32 R28, RZ, RZ, RZ ;  /* 0x000000ffff1c7224 */ /* 0x000fe400078e00ff */
[----:B------:R-:W-:Y:S02]  /*ac90*/  IMAD.MOV.U32 R97, RZ, RZ, RZ ;  /* 0x000000ffff617224 */ /* 0x000fe400078e00ff */
[----:B------:R-:W-:-:S02]  /*aca0*/  IMAD.MOV.U32 R10, RZ, RZ, RZ ;  /* 0x000000ffff0a7224 */ /* 0x000fc400078e00ff */
[----:B------:R-:W-:Y:S01]  /*acb0*/  IMAD.MOV.U32 R99, RZ, RZ, RZ ;  /* 0x000000ffff637224 */ /* 0x000fe200078e00ff */
[----:B------:R-:W1:Y:S01]  /*acc0*/  @P0 LDC R2, c[0x0][0x450] ;  /* 0x00011400ff020b82 */ /* 0x000e620000000800 */
[----:B0-----:R-:W-:-:S05]  /*acd0*/  @P0 IMAD.HI.U32 R3, R0, R3, RZ ;  /* 0x0000000300030227 */ /* 0x001fca00078e00ff */
[----:B-1----:R-:W-:Y:S02]  /*ace0*/  @P0 SHF.R.U32.HI R0, RZ, R2, R3 ;  /* 0x00000002ff000219 */ /* 0x002fe40000011603 */
[----:B------:R-:W-:-:S03]  /*acf0*/  PLOP3.LUT P0, PT, PT, PT, PT, 0x80, 0x0 ;  /* 0x000000000000781c */ /* 0x000fc60003f0f070 */
[----:B------:R-:W-:-:S05]  /*ad00*/  IMAD.IADD R0, R149, 0x1, R0 ;  /* 0x0000000195007824 */ /* 0x000fca00078e0200 */
[----:B------:R-:W-:-:S04]  /*ad10*/  SHF.R.S32.HI R3, RZ, 0x1f, R0 ;  /* 0x0000001fff037819 */ /* 0x000fc80000011400 */
[----:B------:R-:W-:Y:S01]  /*ad20*/  LEA.HI R3, R3, R0, RZ, 0x7 ;  /* 0x0000000003037211 */ /* 0x000fe200078f38ff */
[----:B------:R-:W-:-:S03]  /*ad30*/  IMAD.MOV.U32 R0, RZ, RZ, RZ ;  /* 0x000000ffff007224 */ /* 0x000fc600078e00ff */
[----:B------:R-:W-:-:S04]  /*ad40*/  SHF.R.S32.HI R3, RZ, 0x7, R3 ;  /* 0x00000007ff037819 */ /* 0x000fc80000011403 */
[----:B------:R-:W-:-:S04]  /*ad50*/  VIMNMX R150, R150, R3, PT ;  /* 0x0000000396967248 */ /* 0x000fc80003fe0100 */
[----:B------:R-:W-:Y:S01]  /*ad60*/  ISETP.GE.AND P1, PT, R150, 0x1, PT ;  /* 0x000000019600780c */ /* 0x000fe20003f26270 */
[----:B------:R-:W-:-:S12]  /*ad70*/  @P2 BRA `(.L_x_2818) ;  /* 0x0000000000082947 */ /* 0x000fd80003800000 */
[----:B------:R-:W0:Y:S02]  /*ad80*/  FENCE.VIEW.ASYNC.G ;  /* 0x00000000000073c6 */ /* 0x000e240000000100 */
[----:B0-----:R-:W-:Y:S06]  /*ad90*/  BAR.ARV 0xc, 0x180 ;  /* 0x0306000000007b1d */ /* 0x001fec0000002000 */
.L_x_2818:
[----:B------:R-:W-:Y:S05]  /*ada0*/  BSYNC B0 ;  /* 0x0000000000007941 */ /* 0x000fea0003800000 */
.L_x_2817:
[----:B------:R-:W-:Y:S02]  /*adb0*/  IMAD.MOV.U32 R20, RZ, RZ, RZ ;  /* 0x000000ffff147224 */ /* 0x000fe400078e00ff */
[----:B------:R-:W-:Y:S01]  /*adc0*/  IMAD.MOV.U32 R11, RZ, RZ, RZ ;  /* 0x000000ffff0b7224 */ /* 0x000fe200078e00ff */
[----:B------:R-:W-:Y:S06]  /*add0*/  @!P1 BRA `(.L_x_2819) ;  /* 0x0000010000d49947 */ /* 0x000fec0003800000 */
[----:B------:R-:W2:Y:S04]  /*ade0*/  LDL R2, [R1+0x40] ;  /* 0x0000400001027983 */ /* 0x000ea80000100800 */
[----:B------:R-:W0:Y:S01]  /*adf0*/  SHFL.IDX PT, R0, R232, RZ, 0x1f ;  /* 0x00001fffe8007589 */ /* 0x000e2200000e0000 */
[----:B--2---:R-:W-:Y:S02]  /*ae00*/  R2UR UR4, R2 ;  /* 0x00000000020472ca */ /* 0x004fe400000e0000 */
        /* <DEDUP_REMOVED lines=26> */
.L_x_2820:
        /* <DEDUP_REMOVED lines=12> */
.L_x_2824:
[----:B-1----:R1:W2:Y:S02]  /*b070*/  SYNCS.PHASECHK.TRANS64.TRYWAIT P0, [R16+URZ+0x34800], R3 ;  /* 0x03480003100075a7 */ /* 0x0022a4000800017f */
[----:B--2---:R-:W-:Y:S05]  /*b080*/  @!P0 NANOSLEEP.SYNCS 0x989680 ;  /* 0x009896800000895d */ /* 0x004fea0003900000 */
[----:B------:R-:W2:Y:S02]  /*b090*/  @!P0 SYNCS.PHASECHK.TRANS64 P0, [R16+URZ+0x34800], R3 ;  /* 0x03480003100085a7 */ /* 0x000ea4000800007f */
[----:B--2---:R-:W-:Y:S05]  /*b0a0*/  @!P0 BRA `(.L_x_2824) ;  /* 0xfffffffc00f08947 */ /* 0x004fea000383ffff */
.L_x_2823:
[----:B------:R-:W-:Y:S05]  /*b0b0*/  BSYNC B0 ;  /* 0x0000000000007941 */ /* 0x000fea0003800000 */
.L_x_2822:
[----:B------:R-:W-:Y:S05]  /*b0c0*/  BRA `(.L_x_2825) ;  /* 0x00000074000c7947 */ /* 0x000fea0003800000 */
.L_x_2821:
[----:B------:R-:W-:Y:S01]  /*b0d0*/  ISETP.NE.AND P0, PT, R24, RZ, PT ;  /* 0x000000ff1800720c */ /* 0x000fe20003f05270 */
[----:B------:R-:W-:Y:S01]  /*b0e0*/  ULDC.64 UR4, c[0x0][0x3f8] ;  /* 0x0000fe0000047ab9 */ /* 0x000fe20000000a00 */
[----:B-----5:R-:W-:Y:S01]  /*b0f0*/  SHF.R.S32.HI R0, RZ, 0x1f, R144 ;  /* 0x0000001fff007819 */ /* 0x020fe20000011490 */
[----:B------:R-:W-:Y:S01]  /*b100*/  ULDC.64 UR6, c[0x0][0x408] ;  /* 0x0001020000067ab9 */ /* 0x000fe20000000a00 */
[----:B------:R-:W-:-:S04]  /*b110*/  IMAD.WIDE.U32 R24, R144, UR4, RZ ;  /* 0x0000000490187c25 */ /* 0x000fc8000f8e00ff */
[C---:B------:R-:W-:Y:S02]  /*b120*/  IMAD R3, R0.reuse, UR4, RZ ;  /* 0x0000000400037c24 */ /* 0x040fe4000f8e02ff */
[----:B------:R-:W-:Y:S02]  /*b130*/  IMAD R5, R0, UR6, RZ ;  /* 0x0000000600057c24 */ /* 0x000fe4000f8e02ff */
[C---:B------:R-:W-:Y:S02]  /*b140*/  IMAD R3, R144.reuse, UR5, R3 ;  /* 0x0000000590037c24 */ /* 0x040fe4000f8e0203 */
[C---:B------:R-:W-:Y:S02]  /*b150*/  IMAD R5, R144.reuse, UR7, R5 ;  /* 0x0000000790057c24 */ /* 0x040fe4000f8e0205 */
[----:B------:R-:W-:-:S04]  /*b160*/  IMAD.WIDE.U32 R144, R144, UR6, RZ ;  /* 0x0000000690907c25 */ /* 0x000fc8000f8e00ff */
        /* <DEDUP_REMOVED lines=19> */
.L_x_2826:
        /* <DEDUP_REMOVED lines=39> */
.L_x_3106:
        /* <DEDUP_REMOVED lines=20> */
[----:B------:R-:W-:Y:S02]  /*b650*/  ISETP.GE.AND P2, PT, R191, UR4, PT ;  /* 0x00000004bf007c0c */ /* 0x000fe4000bf46270 */
        /* <DEDUP_REMOVED lines=49> */
[--C-:B------:R-:W-:Y:S01]  /*b970*/  @!P5 IMAD.X R65, R3, 0x1, R20.reuse, P4 ;  /* 0x000000010341d824 */ /* 0x100fe200020e0614 */
[----:B------:R1:W5:Y:S01]  /*b980*/  @!P3 LD.E.64 R56, desc[UR60][R24.64] ;  /* 0x0000003c1838b980 */ /* 0x000362000c101b00 */
[----:B------:R-:W-:-:S03]  /*b990*/  @!P5 IMAD.X R15, R5, 0x1, R20, P6 ;  /* 0x00000001050fd824 */ /* 0x000fc600030e0614 */
        /* <DEDUP_REMOVED lines=9> */
.L_x_2831:
[----:B------:R-:W-:Y:S05]  /*ba30*/  BSYNC B1 ;  /* 0x0000000000017941 */ /* 0x000fea0003800000 */
.L_x_2830:
        /* <DEDUP_REMOVED lines=55> */
.L_x_3112:
        /* <DEDUP_REMOVED lines=12> */
[----:B------:R-:W-:Y:S01]  /*be70*/  IMAD R7, R197, 0x200, R6 ;  /* 0x00000200c5077824 */ /* 0x000fe200078e0206 */
        /* <DEDUP_REMOVED lines=72> */
.L_x_2834:
[----:B------:R-:W-:Y:S05]  /*c300*/  BSYNC B1 ;  /* 0x0000000000017941 */ /* 0x000fea0003800000 */
.L_x_2833:
[----:B--2---:R-:W-:Y:S01]  /*c310*/  LEA.HI R3, R212, R212, RZ, 0x1 ;  /* 0x000000d4d4037211 */ /* 0x004fe200078f08ff */
[----:B-1----:R-:W-:Y:S01]  /*c320*/  VIADD R5, R62, 0x10400 ;  /* 0x000104003e057836 */ /* 0x002fe20000000000 */
[----:B------:R-:W-:Y:S01]  /*c330*/  VIADDMNMX R80, R80, -R200, 0x80, PT ;  /* 0x0000008050507446 */ /* 0x000fe200038009c8 */
[----:B---3--:R-:W-:Y:S01]  /*c340*/  VIADD R0, R62, 0x10440 ;  /* 0x000104403e007836 */ /* 0x008fe20000000000 */
[----:B------:R-:W-:Y:S01]  /*c350*/  LOP3.LUT R3, R3, 0xfffffffe, RZ, 0xc0, !PT ;  /* 0xfffffffe03037812 */ /* 0x000fe200078ec0ff */
[----:B------:R-:W-:Y:S01]  /*c360*/  @P0 VIADD R0, R5, 0xffffffc0 ;  /* 0xffffffc005000836 */ /* 0x000fe20000000000 */
[----:B------:R-:W-:Y:S01]  /*c370*/  BSSY B1, `(.L_x_2835) ;  /* 0x0000034000017945 */ /* 0x000fe20003800000 */
[----:B-----5:R-:W-:Y:S01]  /*c380*/  IMAD.MOV.U32 R5, RZ, RZ, R36 ;  /* 0x000000ffff057224 */ /* 0x020fe200078e0024 */
[----:B------:R-:W-:Y:S01]  /*c390*/  ISETP.GE.AND P1, PT, R184, R80, PT ;  /* 0x00000050b800720c */ /* 0x000fe20003f26270 */
[----:B------:R-:W-:Y:S02]  /*c3a0*/  IMAD.IADD R3, R212, 0x1, -R3 ;  /* 0x00000001d4037824 */ /* 0x000fe400078e0a03 */
[----:B0-----:R-:W-:Y:S01]  /*c3b0*/  IMAD.MOV.U32 R4, RZ, RZ, R30 ;  /* 0x000000ffff047224 */ /* 0x001fe200078e001e */
        /* <DEDUP_REMOVED lines=47> */
.L_x_3113:
[----:B------:R-:W-:Y:S05]  /*c6b0*/  BSYNC B1 ;  /* 0x0000000000017941 */ /* 0x000fea0003800000 */
.L_x_2835:
        /* <DEDUP_REMOVED lines=26> */
[----:B------:R-:W-:Y:S02]  /*c860*/  LOP3.LUT R108, R111, 0xffff0000, RZ, 0xc0, !PT ;  /* 0xffff00006f6c7812 */ /* 0x000fe400078ec0ff */
[C---:B0-----:R-:W-:Y:S01]  /*c870*/  LOP3.LUT R59, R6.reuse, 0xffff0000, RZ, 0xc0, !PT ;  /* 0xffff0000063b7812 */ /* 0x041fe200078ec0ff */
[----:B------:R-:W-:Y:S01]  /*c880*/  IMAD.U32 R58, R6, 0x10000, RZ ;  /* 0x00010000063a7824 */ /* 0x000fe200078e00ff */
[C---:B------:R-:W-:Y:S01]  /*c890*/  LOP3.LUT R61, R7.reuse, 0xffff0000, RZ, 0xc0, !PT ;  /* 0xffff0000073d7812 */ /* 0x040fe200078ec0ff */
[----:B------:R-:W-:-:S02]  /*c8a0*/  IMAD.U32 R60, R7, 0x10000, RZ ;  /* 0x00010000073c7824 */ /* 0x000fc400078e00ff */
[CC--:B------:R-:W-:Y:S01]  /*c8b0*/  FMUL.FTZ R115, R59.reuse, R112.reuse ;  /* 0x000000703b737220 */ /* 0x0c0fe20000410000 */
[-C--:B------:R-:W-:Y:S01]  /*c8c0*/  FMUL.FTZ R59, R59, R107.reuse ;  /* 0x0000006b3b3b7220 */ /* 0x080fe20000410000 */
[C---:B------:R-:W-:Y:S01]  /*c8d0*/  IMAD.U32 R6, R4.reuse, 0x10000, RZ ;  /* 0x0001000004067824 */ /* 0x040fe200078e00ff */
[----:B------:R-:W-:Y:S01]  /*c8e0*/  LOP3.LUT R4, R4, 0xffff0000, RZ, 0xc0, !PT ;  /* 0xffff000004047812 */ /* 0x000fe200078ec0ff */
[C---:B------:R-:W-:Y:S02]  /*c8f0*/  IMAD.U32 R7, R5.reuse, 0x10000, RZ ;  /* 0x0001000005077824 */ /* 0x040fe400078e00ff */
[C---:B------:R-:W-:Y:S01]  /*c900*/  FFMA.FTZ R115, R58.reuse, R107, -R115 ;  /* 0x0000006b3a737223 */ /* 0x040fe20000010873 */
[----:B------:R-:W-:Y:S01]  /*c910*/  FFMA.FTZ R112, R58, R112, R59 ;  /* 0x000000703a707223 */ /* 0x000fe2000001003b */
[----:B------:R-:W-:Y:S01]  /*c920*/  LOP3.LUT R5, R5, 0xffff0000, RZ, 0xc0, !PT ;  /* 0xffff000005057812 */ /* 0x000fe200078ec0ff */
[C---:B------:R-:W-:Y:S01]  /*c930*/  FMUL.FTZ R117, R61.reuse, R113 ;  /* 0x000000713d757220 */ /* 0x040fe20000410000 */
[----:B------:R-:W-:Y:S01]  /*c940*/  FMUL.FTZ R107, R61, R110 ;  /* 0x0000006e3d6b7220 */ /* 0x000fe20000410000 */
[----:B------:R-:W-:Y:S01]  /*c950*/  LOP3.LUT R58, R109, 0xffff0000, RZ, 0xc0, !PT ;  /* 0xffff00006d3a7812 */ /* 0x000fe200078ec0ff */
[----:B------:R-:W-:-:S02]  /*c960*/  IMAD.U32 R61, R111, 0x10000, RZ ;  /* 0x000100006f3d7824 */ /* 0x000fc400078e00ff */
[C---:B------:R-:W-:Y:S01]  /*c970*/  FFMA.FTZ R117, R60.reuse, R110, -R117 ;  /* 0x0000006e3c757223 */ /* 0x040fe20000010875 */
[----:B------:R-:W-:Y:S02]  /*c980*/  IMAD.U32 R59, R109, 0x10000, RZ ;  /* 0x000100006d3b7824 */ /* 0x000fe400078e00ff */
        /* <DEDUP_REMOVED lines=12> */
[----:B------:R-:W-:-:S05]  /*ca50*/  F2FP.BF16.F32.PACK_AB R5, R108, R5 ;  /* 0x000000056c05723e */ /* 0x000fca00000010ff */
[----:B------:R0:W-:Y:S02]  /*ca60*/  STS.128 [R62+0x10400], R4 ;  /* 0x010400043e007388 */ /* 0x0001e40000000c00 */
.L_x_2840:
[----:B------:R-:W-:Y:S05]  /*ca70*/  BSYNC B2 ;  /* 0x0000000000027941 */ /* 0x000fea0003800000 */
.L_x_2839:
[----:B------:R-:W-:Y:S04]  /*ca80*/  BSSY B2, `(.L_x_2841) ;  /* 0x0000030000027945 */ /* 0x000fe80003800000 */
[----:B------:R-:W-:Y:S05]  /*ca90*/  @P1 BRA `(.L_x_2842) ;  /* 0x0000000000b81947 */ /* 0x000fea0003800000 */
[----:B0-----:R-:W0:Y:S01]  /*caa0*/  LDS.128 R4, [R0] ;  /* 0x0000000000047984 */ /* 0x001e220000000c00 */
        /* <DEDUP_REMOVED lines=45> */
.L_x_2842:
[----:B------:R-:W-:Y:S05]  /*cd80*/  BSYNC B2 ;  /* 0x0000000000027941 */ /* 0x000fea0003800000 */
.L_x_2841:
[----:B------:R-:W-:Y:S04]  /*cd90*/  BSSY B2, `(.L_x_2843) ;  /* 0x0000030000027945 */ /* 0x000fe80003800000 */
[----:B------:R-:W-:Y:S05]  /*cda0*/  @P2 BRA `(.L_x_2844) ;  /* 0x0000000000b82947 */ /* 0x000fea0003800000 */
[----:B01----:R-:W0:Y:S01]  /*cdb0*/  LDS.128 R4, [R62+0x14400] ;  /* 0x014400003e047984 */ /* 0x003e220000000c00 */
        /* <DEDUP_REMOVED lines=45> */
.L_x_2844:
[----:B------:R-:W-:Y:S05]  /*d090*/  BSYNC B2 ;  /* 0x0000000000027941 */ /* 0x000fea0003800000 */
.L_x_2843:
[----:B------:R-:W-:Y:S04]  /*d0a0*/  BSSY B2, `(.L_x_2845) ;  /* 0x0000030000027945 */ /* 0x000fe80003800000 */
[----:B------:R-:W-:Y:S05]  /*d0b0*/  @P3 BRA `(.L_x_2846) ;  /* 0x0000000000b83947 */ /* 0x000fea0003800000 */
[----:B012---:R-:W0:Y:S01]  /*d0c0*/  LDS.128 R4, [R0+0x4000] ;  /* 0x0040000000047984 */ /* 0x007e220000000c00 */
        /* <DEDUP_REMOVED lines=45> */
.L_x_2846:
[----:B------:R-:W-:Y:S05]  /*d3a0*/  BSYNC B2 ;  /* 0x0000000000027941 */ /* 0x000fea0003800000 */
.L_x_2845:
[----:B------:R-:W-:Y:S04]  /*d3b0*/  BSSY B2, `(.L_x_2847) ;  /* 0x0000030000027945 */ /* 0x000fe80003800000 */
[----:B------:R-:W-:Y:S05]  /*d3c0*/  @P4 BRA `(.L_x_2848) ;  /* 0x0000000000b84947 */ /* 0x000fea0003800000 */
[----:B0123--:R-:W0:Y:S01]  /*d3d0*/  LDS.128 R4, [R62+0x18400] ;  /* 0x018400003e047984 */ /* 0x00fe220000000c00 */
        /* <DEDUP_REMOVED lines=45> */
.L_x_2848:
[----:B------:R-:W-:Y:S05]  /*d6b0*/  BSYNC B2 ;  /* 0x0000000000027941 */ /* 0x000fea0003800000 */
.L_x_2847:
[----:B------:R-:W-:Y:S05]  /*d6c0*/  @P5 BRA `(.L_x_2838) ;  /* 0x0000000000b85947 */ /* 0x000fea0003800000 */
[----:B01234-:R-:W0:Y:S01]  /*d6d0*/  LDS.128 R4, [R0+0x8000] ;  /* 0x0080000000047984 */ /* 0x01fe220000000c00 */
        /* <DEDUP_REMOVED lines=45> */
.L_x_2838:
[----:B------:R-:W-:Y:S05]  /*d9b0*/  BSYNC B1 ;  /* 0x0000000000017941 */ /* 0x000fea0003800000 */
.L_x_2837:
        /* <DEDUP_REMOVED lines=57> */
.L_x_2851:
[----:B------:R-:W-:Y:S05]  /*dd50*/  BSYNC B1 ;  /* 0x0000000000017941 */ /* 0x000fea0003800000 */
.L_x_2850:
        /* <DEDUP_REMOVED lines=48> */
.L_x_2853:
[----:B------:R-:W-:Y:S05]  /*e060*/  BSYNC B1 ;  /* 0x0000000000017941 */ /* 0x000fea0003800000 */
.L_x_2852:
        /* <DEDUP_REMOVED lines=20> */
[----:B------:R-:W-:Y:S01]  /*e1b0*/  FMUL.FTZ R33, R27, R31 ;  /* 0x0000001f1b217220 */ /* 0x000fe20000410000 */
[C---:B------:R-:W-:Y:S01]  /*e1c0*/  FMUL.FTZ R27, R29.reuse, R75 ;  /* 0x0000004b1d1b7220 */ /* 0x040fe20000410000 */
[----:B------:R-:W-:Y:S02]  /*e1d0*/  IMAD.U32 R6, R4, 0x10000, RZ ;  /* 0x0001000004067824 */ /* 0x000fe400078e00ff */
[C---:B------:R-:W-:Y:S01]  /*e1e0*/  FFMA.FTZ R35, R26.reuse, R31, R34 ;  /* 0x0000001f1a237223 */ /* 0x040fe20000010022 */
[----:B------:R-:W-:Y:S01]  /*e1f0*/  FMUL.FTZ R31, R29, R90 ;  /* 0x0000005a1d1f7220 */ /* 0x000fe20000410000 */
[C---:B------:R-:W-:Y:S02]  /*e200*/  IMAD.U32 R7, R5.reuse, 0x10000, RZ ;  /* 0x0001000005077824 */ /* 0x040fe400078e00ff */
[----:B------:R-:W-:Y:S01]  /*e210*/  FFMA.FTZ R32, R26, R30, -R33 ;  /* 0x0000001e1a207223 */ /* 0x000fe20000010821 */
[----:B------:R-:W-:Y:S01]  /*e220*/  IMAD.U32 R29, R74, 0x10000, RZ ;  /* 0x000100004a1d7824 */ /* 0x000fe200078e00ff */
[----:B------:R-:W-:Y:S01]  /*e230*/  LOP3.LUT R4, R4, 0xffff0000, RZ, 0xc0, !PT ;  /* 0xffff000004047812 */ /* 0x000fe200078ec0ff */
[----:B------:R-:W-:Y:S01]  /*e240*/  FFMA.FTZ R90, R28, R90, -R27 ;  /* 0x0000005a1c5a7223 */ /* 0x000fe2000001081b */
[----:B------:R-:W-:Y:S01]  /*e250*/  LOP3.LUT R5, R5, 0xffff0000, RZ, 0xc0, !PT ;  /* 0xffff000005057812 */ /* 0x000fe200078ec0ff */
[C---:B------:R-:W-:Y:S01]  /*e260*/  IMAD.U32 R27, R89.reuse, 0x10000, RZ ;  /* 0x00010000591b7824 */ /* 0x040fe200078e00ff */
        /* <DEDUP_REMOVED lines=16> */
.L_x_2855:
[----:B------:R-:W-:Y:S05]  /*e370*/  BSYNC B1 ;  /* 0x0000000000017941 */ /* 0x000fea0003800000 */
.L_x_2854:
        /* <DEDUP_REMOVED lines=48> */
.L_x_2857:
[----:B------:R-:W-:Y:S05]  /*e680*/  BSYNC B1 ;  /* 0x0000000000017941 */ /* 0x000fea0003800000 */
.L_x_2856:
        /* <DEDUP_REMOVED lines=48> */
.L_x_2859:
[----:B------:R-:W-:Y:S05]  /*e990*/  BSYNC B1 ;  /* 0x0000000000017941 */ /* 0x000fea0003800000 */
.L_x_2858:
        /* <DEDUP_REMOVED lines=48> */
.L_x_2828:
        /* <DEDUP_REMOVED lines=36> */
.L_x_3119:
        /* <DEDUP_REMOVED lines=32> */
[----:B------:R-:W-:Y:S02]  /*f0e0*/  CS2R R40, SRZ ;  /* 0x0000000000287805 */ /* 0x000fe4000001ff00 */
[----:B------:R-:W-:Y:S01]  /*f0f0*/  CS2R R42, SRZ ;  /* 0x00000000002a7805 */ /* 0x000fe2000001ff00 */
[--C-:B------:R-:W-:Y:S01]  /*f100*/  @!P1 IMAD.WIDE R10, R3, 0x2, R12.reuse ;  /* 0x00000002030a9825 */ /* 0x100fe200078e020c */
[----:B------:R-:W-:Y:S02]  /*f110*/  CS2R R24, SRZ ;  /* 0x0000000000187805 */ /* 0x000fe4000001ff00 */
[----:B------:R-:W-:Y:S02]  /*f120*/  CS2R R26, SRZ ;  /* 0x00000000001a7805 */ /* 0x000fe4000001ff00 */
[----:B------:R-:W-:Y:S01]  /*f130*/  CS2R R36, SRZ ;  /* 0x0000000000247805 */ /* 0x000fe2000001ff00 */
[----:B------:R-:W-:Y:S01]  /*f140*/  @!P2 IMAD.WIDE R14, R49, 0x2, R12 ;  /* 0x00000002310ea825 */ /* 0x000fe200078e020c */
[----:B------:R-:W-:Y:S01]  /*f150*/  CS2R R38, SRZ ;  /* 0x0000000000267805 */ /* 0x000fe2000001ff00 */
[----:B------:R1:W5:Y:S02]  /*f160*/  @!P1 LD.E.128 R28, desc[UR60][R10.64] ;  /* 0x0000003c0a1c9980 */ /* 0x000364000c101d00 */
[----:B------:R-:W-:-:S02]  /*f170*/  @!P1 IMAD.WIDE R12, R3, 0x2, R50 ;  /* 0x00000002030c9825 */ /* 0x000fc400078e0232 */
[----:B------:R1:W5:Y:S02]  /*f180*/  @!P2 LD.E.128 R24, desc[UR60][R14.64] ;  /* 0x0000003c0e18a980 */ /* 0x000364000c101d00 */
[--C-:B------:R-:W-:Y:S02]  /*f190*/  @!P2 IMAD.WIDE R48, R49, 0x2, R50.reuse ;  /* 0x000000023130a825 */ /* 0x100fe400078e0232 */
[----:B------:R1:W5:Y:S02]  /*f1a0*/  @!P1 LD.E.128 R40, desc[UR60][R12.64] ;  /* 0x0000003c0c289980 */ /* 0x000364000c101d00 */
[----:B0-----:R-:W-:Y:S02]  /*f1b0*/  @!P0 IMAD.WIDE R4, R18, 0x2, R50 ;  /* 0x0000000212048825 */ /* 0x001fe400078e0232 */
[----:B------:R1:W5:Y:S04]  /*f1c0*/  @!P2 LD.E.128 R36, desc[UR60][R48.64] ;  /* 0x0000003c3024a980 */ /* 0x000368000c101d00 */
[----:B------:R1:W5:Y:S02]  /*f1d0*/  @!P0 LD.E.128 R44, desc[UR60][R4.64] ;  /* 0x0000003c042c8980 */ /* 0x000364000c101d00 */
.L_x_2862:
[----:B------:R-:W-:Y:S05]  /*f1e0*/  BSYNC B1 ;  /* 0x0000000000017941 */ /* 0x000fea0003800000 */
.L_x_2861:
        /* <DEDUP_REMOVED lines=57> */
.L_x_3125:
        /* <DEDUP_REMOVED lines=47> */
.L_x_2865:
[----:B------:R-:W-:Y:S05]  /*f870*/  BSYNC B1 ;  /* 0x0000000000017941 */ /* 0x000fea0003800000 */
.L_x_2864:
[----:B-----5:R-:W-:Y:S01]  /*f880*/  IMAD.MOV.U32 R3, RZ, RZ, R4 ;  /* 0x000000ffff037224 */ /* 0x020fe200078e0004 */
[----:B------:R-:W-:Y:S01]  /*f890*/  LEA.HI R0, R212, R212, RZ, 0x1 ;  /* 0x000000d4d4007211 */ /* 0x000fe200078f08ff */
[----:B0-----:R-:W-:Y:S01]  /*f8a0*/  IMAD.MOV.U32 R60, RZ, RZ, R7 ;  /* 0x000000ffff3c7224 */ /* 0x001fe200078e0007 */
[----:B------:R-:W-:Y:S01]  /*f8b0*/  VIADDMNMX R72, R72, -R200, 0x80, PT ;  /* 0x0000008048487446 */ /* 0x000fe200038009c8 */
[----:B------:R-:W-:Y:S01]  /*f8c0*/  IMAD.MOV.U32 R20, RZ, RZ, R5 ;  /* 0x000000ffff147224 */ /* 0x000fe200078e0005 */
[----:B------:R-:W-:Y:S01]  /*f8d0*/  PRMT R89, R3, 0x7610, R89 ;  /* 0x0000761003597816 */ /* 0x000fe20000000059 */
[----:B------:R-:W-:Y:S01]  /*f8e0*/  IMAD.MOV.U32 R21, RZ, RZ, R6 ;  /* 0x000000ffff157224 */ /* 0x000fe200078e0006 */
        /* <DEDUP_REMOVED lines=47> */
.L_x_3126:
[----:B------:R-:W-:Y:S05]  /*fbe0*/  BSYNC B1 ;  /* 0x0000000000017941 */ /* 0x000fea0003800000 */
.L_x_2866:
        /* <DEDUP_REMOVED lines=11> */
[----:B0-----:R-:W-:Y:S02]  /*fca0*/  LOP3.LUT R61, R196, 0x38, R18, 0xf8, !PT ;  /* 0x00000038c43d7812 */ /* 0x001fe400078ef812 */
[----:B------:R-:W-:Y:S02]  /*fcb0*/  SHF.R.S32.HI R63, RZ, 0x1f, R60 ;  /* 0x0000001fff3f7819 */ /* 0x000fe4000001143c */
[----:B------:R-:W-:Y:S02]  /*fcc0*/  SHF.R.U64 R115, R32, 0x10, R33 ;  /* 0x0000001020737819 */ /* 0x000fe40000001221 */
[----:B------:R-:W-:Y:S01]  /*fcd0*/  LEA.HI R62, R63, R60, RZ, 0x3 ;  /* 0x0000003c3f3e7211 */ /* 0x000fe200078f18ff */
[----:B------:R-:W-:Y:S01]  /*fce0*/  IMAD.SHL.U32 R63, R60, 0x8, RZ ;  /* 0x000000083c3f7824 */ /* 0x000fe200078e00ff */
[----:B------:R-:W-:-:S02]  /*fcf0*/  LOP3.LUT R60, R61, R198, RZ, 0x3c, !PT ;  /* 0x000000c63d3c7212 */ /* 0x000fc400078e3cff */
[----:B------:R-:W-:Y:S01]  /*fd00*/  SHF.R.U32.HI R114, RZ, 0x10, R33 ;  /* 0x00000010ff727819 */ /* 0x000fe20000011621 */
[----:B------:R-:W-:Y:S01]  /*fd10*/  IMAD.SHL.U32 R62, R62, 0x400, RZ ;  /* 0x000004003e3e7824 */ /* 0x000fe200078e00ff */
[----:B------:R-:W-:Y:S01]  /*fd20*/  LOP3.LUT R63, R196, 0x38, R63, 0xf8, !PT ;  /* 0x00000038c43f7812 */ /* 0x000fe200078ef83f */
[----:B------:R-:W-:Y:S01]  /*fd30*/  IMAD R61, R197, 0x200, R60 ;  /* 0x00000200c53d7824 */ /* 0x000fe200078e023c */
[--C-:B------:R-:W-:Y:S02]  /*fd40*/  SHF.R.U64 R33, R34, 0x10, R35.reuse ;  /* 0x0000001022217819 */ /* 0x100fe40000001223 */
[----:B------:R-:W-:Y:S01]  /*fd50*/  LOP3.LUT R62, R62, 0x7fffe000, RZ, 0xc0, !PT ;  /* 0x7fffe0003e3e7812 */ /* 0x000fe200078ec0ff */
[----:B------:R-:W-:Y:S01]  /*fd60*/  IMAD R106, R61, 0x2, R16 ;  /* 0x000000023d6a7824 */ /* 0x000fe200078e0210 */
[----:B------:R-:W-:Y:S02]  /*fd70*/  LOP3.LUT R63, R63, R198, RZ, 0x3c, !PT ;  /* 0x000000c63f3f7212 */ /* 0x000fe400078e3cff */
[----:B------:R-:W-:Y:S01]  /*fd80*/  SHF.R.U32.HI R32, RZ, 0x10, R35 ;  /* 0x00000010ff207819 */ /* 0x000fe20000011623 */
[----:B------:R-:W-:Y:S01]  /*fd90*/  IMAD R62, R197, 0x200, R62 ;  /* 0x00000200c53e7824 */ /* 0x000fe200078e023e */
[----:B------:R-:W-:-:S02]  /*fda0*/  SHF.R.U64 R35, R44, 0x10, R45 ;  /* 0x000000102c237819 */ /* 0x000fc4000000122d */
[----:B------:R-:W-:Y:S01]  /*fdb0*/  SHF.R.U32.HI R44, RZ, 0x10, R45 ;  /* 0x00000010ff2c7819 */ /* 0x000fe2000001162d */
[----:B------:R-:W-:Y:S01]  /*fdc0*/  IMAD.IADD R107, R62, 0x1, R63 ;  /* 0x000000013e6b7824 */ /* 0x000fe200078e023f */
[----:B------:R-:W-:Y:S01]  /*fdd0*/  PRMT R113, R113, 0x5410, R114 ;  /* 0x0000541071717816 */ /* 0x000fe20000000072 */
[----:B------:R-:W0:Y:S01]  /*fde0*/  LDS.128 R60, [R106+0x10400] ;  /* 0x010400006a3c7984 */ /* 0x000e220000000c00 */
[----:B------:R-:W-:Y:S01]  /*fdf0*/  SHF.R.U64 R117, R46, 0x10, R47 ;  /* 0x000000102e757819 */ /* 0x000fe2000000122f */
[----:B------:R-:W-:Y:S01]  /*fe00*/  IMAD R107, R107, 0x2, R16 ;  /* 0x000000026b6b7824 */ /* 0x000fe200078e0210 */
[----:B------:R-:W-:Y:S02]  /*fe10*/  PRMT R112, R112, 0x5410, R115 ;  /* 0x0000541070707816 */ /* 0x000fe40000000073 */
[----:B------:R-:W-:Y:S02]  /*fe20*/  PRMT R114, R108, 0x5410, R35 ;  /* 0x000054106c727816 */ /* 0x000fe40000000023 */
[----:B------:R-:W1:Y:S01]  /*fe30*/  LDS.128 R64, [R107+0x10400] ;  /* 0x010400006b407984 */ /* 0x000e620000000c00 */
[----:B------:R-:W-:-:S02]  /*fe40*/  PRMT R115, R109, 0x5410, R44 ;  /* 0x000054106d737816 */ /* 0x000fc4000000002c */
[----:B------:R-:W-:Y:S01]  /*fe50*/  SHF.R.U32.HI R118, RZ, 0x10, R47 ;  /* 0x00000010ff767819 */ /* 0x000fe2000001162f */
[----:B------:R-:W-:Y:S01]  /*fe60*/  IMAD.U32 R116, R114, 0x10000, RZ ;  /* 0x0001000072747824 */ /* 0x000fe200078e00ff */
[----:B------:R-:W-:Y:S01]  /*fe70*/  PRMT R117, R110, 0x5410, R117 ;  /* 0x000054106e757816 */ /* 0x000fe20000000075 */
[----:B------:R-:W-:Y:S01]  /*fe80*/  IMAD.U32 R110, R112, 0x10000, RZ ;  /* 0x00010000706e7824 */ /* 0x000fe200078e00ff */
[----:B------:R-:W-:Y:S01]  /*fe90*/  PRMT R118, R111, 0x5410, R118 ;  /* 0x000054106f767816 */ /* 0x000fe20000000076 */
[----:B------:R-:W-:Y:S01]  /*fea0*/  IMAD.U32 R111, R115, 0x10000, RZ ;  /* 0x00010000736f7824 */ /* 0x000fe200078e00ff */
[----:B------:R-:W-:Y:S02]  /*feb0*/  LOP3.LUT R114, R114, 0xffff0000, RZ, 0xc0, !PT ;  /* 0xffff000072727812 */ /* 0x000fe400078ec0ff */
[----:B------:R-:W-:Y:S02]  /*fec0*/  PRMT R32, R69, 0x5432, R32 ;  /* 0x0000543245207816 */ /* 0x000fe40000000020 */
        /* <DEDUP_REMOVED lines=17> */
[----:B------:R-:W-:-:S02]  /*ffe0*/  IMAD.U32 R61, R113, 0x10000, RZ ;  /* 0x00010000713d7824 */ /* 0x000fc400078e00ff */
[C---:B------:R-:W-:Y:S01]  /*fff0*/  FMUL.FTZ R124, R108.reuse, R111 ;  /* 0x0000006f6c7c7220 */ /* 0x040fe20000410000 */
[C---:B------:R-:W-:Y:S01]  /*10000*/  FFMA.FTZ R119, R35.reuse, R110, -R120 ;  /* 0x0000006e23777223 */ /* 0x040fe20000010878 */
[----:B------:R-:W-:Y:S01]  /*10010*/  FFMA.FTZ R122, R35, R116, R122 ;  /* 0x00000074237a7223 */ /* 0x000fe2000001007a */
[-C--:B------:R-:W-:Y:S01]  /*10020*/  FMUL.FTZ R108, R108, R61.reuse ;  /* 0x0000003d6c6c7220 */ /* 0x080fe20000410000 */
[----:B------:R-:W-:Y:S01]  /*10030*/  FMUL.FTZ R35, R63, R114 ;  /* 0x000000723f237220 */ /* 0x000fe20000410000 */
[----:B------:R-:W-:Y:S02]  /*10040*/  IMAD.U32 R109, R67, 0x10000, RZ ;  /* 0x00010000436d7824 */ /* 0x000fe400078e00ff */
[C---:B------:R-:W-:Y:S01]  /*10050*/  FFMA.FTZ R124, R45.reuse, R61, -R124 ;  /* 0x0000003d2d7c7223 */ /* 0x040fe2000001087c */
[----:B------:R-:W-:Y:S02]  /*10060*/  IMAD.U32 R120, R118, 0x10000, RZ ;  /* 0x0001000076787824 */ /* 0x000fe400078e00ff */
[----:B------:R-:W-:Y:S01]  /*10070*/  FFMA.FTZ R108, R45, R111, R108 ;  /* 0x0000006f2d6c7223 */ /* 0x000fe2000001006c */
[----:B------:R-:W-:-:S02]  /*10080*/  IMAD.U32 R110, R32, 0x10000, RZ ;  /* 0x00010000206e7824 */ /* 0x000fc400078e00ff */
[-C--:B------:R-:W-:Y:S01]  /*10090*/  FMUL.FTZ R63, R63, R112.reuse ;  /* 0x000000703f3f7220 */ /* 0x080fe20000410000 */
[----:B------:R-:W-:Y:S02]  /*100a0*/  IMAD.U32 R65, R66, 0x10000, RZ ;  /* 0x0001000042417824 */ /* 0x000fe400078e00ff */
[----:B------:R-:W-:Y:S01]  /*100b0*/  FFMA.FTZ R112, R44, R112, -R35 ;  /* 0x000000702c707223 */ /* 0x000fe20000010823 */
[----:B------:R-:W-:Y:S02]  /*100c0*/  IMAD.U32 R45, R117, 0x10000, RZ ;  /* 0x00010000752d7824 */ /* 0x000fe400078e00ff */
[----:B------:R-:W-:Y:S01]  /*100d0*/  FMUL.FTZ R116, R109, R120 ;  /* 0x000000786d747220 */ /* 0x000fe20000410000 */
[----:B------:R-:W-:Y:S02]  /*100e0*/  IMAD.U32 R35, R33, 0x10000, RZ ;  /* 0x0001000021237824 */ /* 0x000fe400078e00ff */
[-C--:B------:R-:W-:Y:S01]  /*100f0*/  FMUL.FTZ R109, R109, R110.reuse ;  /* 0x0000006e6d6d7220 */ /* 0x080fe20000410000 */
[----:B------:R-:W-:Y:S01]  /*10100*/  LOP3.LUT R113, R113, 0xffff0000, RZ, 0xc0, !PT ;  /* 0xffff000071717812 */ /* 0x000fe200078ec0ff */
[C---:B------:R-:W-:Y:S01]  /*10110*/  FMUL.FTZ R61, R65.reuse, R45 ;  /* 0x0000002d413d7220 */ /* 0x040fe20000410000 */
[----:B------:R-:W-:Y:S01]  /*10120*/  LOP3.LUT R66, R66, 0xffff0000, RZ, 0xc0, !PT ;  /* 0xffff000042427812 */ /* 0x000fe200078ec0ff */
[----:B------:R-:W-:Y:S01]  /*10130*/  FMUL.FTZ R65, R65, R35 ;  /* 0x0000002341417220 */ /* 0x000fe20000410000 */
[----:B------:R-:W-:Y:S01]  /*10140*/  LOP3.LUT R117, R117, 0xffff0000, RZ, 0xc0, !PT ;  /* 0xffff000075757812 */ /* 0x000fe200078ec0ff */
[----:B------:R-:W-:Y:S01]  /*10150*/  FFMA.FTZ R116, R47, R110, -R116 ;  /* 0x0000006e2f747223 */ /* 0x000fe20000010874 */
[----:B------:R-:W-:Y:S01]  /*10160*/  LOP3.LUT R67, R67, 0xffff0000, RZ, 0xc0, !PT ;  /* 0xffff000043437812 */ /* 0x000fe200078ec0ff */
[----:B------:R-:W-:Y:S01]  /*10170*/  FFMA.FTZ R109, R47, R120, R109 ;  /* 0x000000782f6d7223 */ /* 0x000fe2000001006d */
[----:B------:R-:W-:Y:S01]  /*10180*/  LOP3.LUT R118, R118, 0xffff0000, RZ, 0xc0, !PT ;  /* 0xffff000076767812 */ /* 0x000fe200078ec0ff */
[C---:B------:R-:W-:Y:S01]  /*10190*/  FMUL.FTZ R47, R64.reuse, R115 ;  /* 0x00000073402f7220 */ /* 0x040fe20000410000 */
[----:B------:R-:W-:Y:S01]  /*101a0*/  LOP3.LUT R33, R33, 0xffff0000, RZ, 0xc0, !PT ;  /* 0xffff000021217812 */ /* 0x000fe200078ec0ff */
[----:B------:R-:W-:Y:S01]  /*101b0*/  FMUL.FTZ R64, R64, R113 ;  /* 0x0000007140407220 */ /* 0x000fe20000410000 */
[----:B------:R-:W-:Y:S01]  /*101c0*/  LOP3.LUT R32, R32, 0xffff0000, RZ, 0xc0, !PT ;  /* 0xffff000020207812 */ /* 0x000fe200078ec0ff */
[C---:B------:R-:W-:Y:S01]  /*101d0*/  FFMA.FTZ R61, R46.reuse, R35, -R61 ;  /* 0x000000232e3d7223 */ /* 0x040fe2000001083d */
[----:B------:R-:W-:Y:S01]  /*101e0*/  FFMA.FTZ R46, R46, R45, R65 ;  /* 0x0000002d2e2e7223 */ /* 0x000fe20000010041 */
[C---:B------:R-:W-:Y:S01]  /*101f0*/  FMUL.FTZ R35, R66.reuse, R117 ;  /* 0x0000007542237220 */ /* 0x040fe20000410000 */
[C---:B------:R-:W-:Y:S01]  /*10200*/  FMUL.FTZ R45, R67.reuse, R118 ;  /* 0x00000076432d7220 */ /* 0x040fe20000410000 */
[----:B------:R-:W-:Y:S01]  /*10210*/  FMUL.FTZ R66, R66, R33 ;  /* 0x0000002142427220 */ /* 0x000fe20000410000 */
[-C--:B------:R-:W-:Y:S01]  /*10220*/  FMUL.FTZ R67, R67, R32.reuse ;  /* 0x0000002043437220 */ /* 0x080fe20000410000 */
[C---:B------:R-:W-:Y:S01]  /*10230*/  FFMA.FTZ R47, R60.reuse, R113, -R47 ;  /* 0x000000713c2f7223 */ /* 0x040fe2000001082f */
[----:B------:R-:W-:Y:S01]  /*10240*/  FFMA.FTZ R115, R60, R115, R64 ;  /* 0x000000733c737223 */ /* 0x000fe20000010040 */
        /* <DEDUP_REMOVED lines=15> */
.L_x_2871:
[----:B------:R-:W-:Y:S05]  /*10340*/  BSYNC B2 ;  /* 0x0000000000027941 */ /* 0x000fea0003800000 */
.L_x_2870:
[----:B------:R-:W-:Y:S04]  /*10350*/  BSSY B2, `(.L_x_2872) ;  /* 0x0000069000027945 */ /* 0x000fe80003800000 */
[----:B------:R-:W-:Y:S05]  /*10360*/  @P1 BRA `(.L_x_2873) ;  /* 0x00000004009c1947 */ /* 0x000fea0003800000 */
[----:B-1----:R-:W-:Y:S02]  /*10370*/  LEA.HI R32, R97, R217, RZ, 0x1d ;  /* 0x000000d961207211 */ /* 0x002fe400078fe8ff */
[----:B------:R-:W-:Y:S02]  /*10380*/  SHF.R.U64 R63, R28, 0x10, R29 ;  /* 0x000000101c3f7819 */ /* 0x000fe4000000121d */
[----:B------:R-:W-:Y:S02]  /*10390*/  SHF.R.S32.HI R33, RZ, 0x1f, R32 ;  /* 0x0000001fff217819 */ /* 0x000fe40000011420 */
[----:B0-----:R-:W-:Y:S02]  /*103a0*/  SHF.R.U64 R61, R30, 0x10, R31 ;  /* 0x000000101e3d7819 */ /* 0x001fe4000000121f */
[----:B------:R-:W-:Y:S01]  /*103b0*/  LEA.HI R34, R33, R32, RZ, 0x3 ;  /* 0x0000002021227211 */ /* 0x000fe200078f18ff */
[----:B------:R-:W-:Y:S01]  /*103c0*/  IMAD.SHL.U32 R33, R32, 0x8, RZ ;  /* 0x0000000820217824 */ /* 0x000fe200078e00ff */
[----:B------:R-:W-:-:S02]  /*103d0*/  SHF.R.U32.HI R28, RZ, 0x10, R29 ;  /* 0x00000010ff1c7819 */ /* 0x000fc4000001161d */
[----:B------:R-:W-:Y:S01]  /*103e0*/  SHF.R.U32.HI R30, RZ, 0x10, R31 ;  /* 0x00000010ff1e7819 */ /* 0x000fe2000001161f */
[----:B------:R-:W-:Y:S01]  /*103f0*/  IMAD.SHL.U32 R34, R34, 0x400, RZ ;  /* 0x0000040022227824 */ /* 0x000fe200078e00ff */
[----:B------:R-:W-:Y:S02]  /*10400*/  LOP3.LUT R33, R196, 0x38, R33, 0xf8, !PT ;  /* 0x00000038c4217812 */ /* 0x000fe400078ef821 */
[----:B------:R-:W-:Y:S02]  /*10410*/  SHF.R.U64 R31, R40, 0x10, R41 ;  /* 0x00000010281f7819 */ /* 0x000fe40000001229 */
[----:B------:R-:W-:Y:S02]  /*10420*/  LOP3.LUT R34, R34, 0x7fffe000, RZ, 0xc0, !PT ;  /* 0x7fffe00022227812 */ /* 0x000fe400078ec0ff */
[----:B------:R-:W-:Y:S02]  /*10430*/  LOP3.LUT R33, R33, R198, RZ, 0x3c, !PT ;  /* 0x000000c621217212 */ /* 0x000fe400078e3cff */
[----:B------:R-:W-:Y:S01]  /*10440*/  SHF.R.U64 R29, R42, 0x10, R43 ;  /* 0x000000102a1d7819 */ /* 0x000fe2000000122b */
[----:B------:R-:W-:Y:S01]  /*10450*/  IMAD R34, R197, 0x200, R34 ;  /* 0x00000200c5227824 */ /* 0x000fe200078e0222 */
[----:B------:R-:W-:-:S02]  /*10460*/  SHF.R.U32.HI R40, RZ, 0x10, R41 ;  /* 0x00000010ff287819 */ /* 0x000fc40000011629 */
[----:B------:R-:W-:Y:S01]  /*10470*/  PRMT R103, R103, 0x5410, R28 ;  /* 0x0000541067677816 */ /* 0x000fe2000000001c */
[----:B------:R-:W-:Y:S01]  /*10480*/  IMAD.IADD R45, R34, 0x1, R33 ;  /* 0x00000001222d7824 */ /* 0x000fe200078e0221 */
[----:B------:R-:W-:Y:S01]  /*10490*/  PRMT R98, R98, 0x5410, R31 ;  /* 0x0000541062627816 */ /* 0x000fe2000000001f */
[----:B------:R-:W0:Y:S01]  /*104a0*/  LDS.128 R32, [R230] ;  /* 0x00000000e6207984 */ /* 0x000e220000000c00 */
[----:B------:R-:W-:Y:S01]  /*104b0*/  PRMT R100, R100, 0x5410, R29 ;  /* 0x0000541064647816 */ /* 0x000fe2000000001d */
[----:B------:R-:W-:Y:S01]  /*104c0*/  IMAD R60, R45, 0x2, R16 ;  /* 0x000000022d3c7824 */ /* 0x000fe200078e0210 */
[----:B------:R-:W-:Y:S02]  /*104d0*/  SHF.R.U32.HI R42, RZ, 0x10, R43 ;  /* 0x00000010ff2a7819 */ /* 0x000fe4000001162b */
[----:B------:R-:W-:Y:S02]  /*104e0*/  PRMT R105, R105, 0x5410, R30 ;  /* 0x0000541069697816 */ /* 0x000fe4000000001e */
[----:B------:R-:W1:Y:S01]  /*104f0*/  LDS.128 R44, [R60+0x10400] ;  /* 0x010400003c2c7984 */ /* 0x000e620000000c00 */
[----:B------:R-:W-:Y:S01]  /*10500*/  PRMT R102, R102, 0x5410, R63 ;  /* 0x0000541066667816 */ /* 0x000fe2000000003f */
[----:B------:R-:W-:Y:S01]  /*10510*/  IMAD.U32 R63, R98, 0x10000, RZ ;  /* 0x00010000623f7824 */ /* 0x000fe200078e00ff */
[----:B------:R-:W-:-:S02]  /*10520*/  PRMT R99, R99, 0x5410, R40 ;  /* 0x0000541063637816 */ /* 0x000fc40000000028 */
[----:B------:R-:W-:Y:S01]  /*10530*/  PRMT R101, R101, 0x5410, R42 ;  /* 0x0000541065657816 */ /* 0x000fe2000000002a */
[----:B------:R-:W-:Y:S01]  /*10540*/  IMAD.U32 R62, R102, 0x10000, RZ ;  /* 0x00010000663e7824 */ /* 0x000fe200078e00ff */
[----:B------:R-:W-:Y:S02]  /*10550*/  PRMT R104, R104, 0x5410, R61 ;  /* 0x0000541068687816 */ /* 0x000fe4000000003d */
        /* <DEDUP_REMOVED lines=29> */
[C---:B------:R-:W-:Y:S01]  /*10730*/  FMUL.FTZ R35, R61.reuse, R62 ;  /* 0x0000003e3d237220 */ /* 0x040fe20000410000 */
[-C--:B------:R-:W-:Y:S01]  /*10740*/  FMUL.FTZ R61, R61, R28.reuse ;  /* 0x0000001c3d3d7220 */ /* 0x080fe20000410000 */
[----:B------:R-:W-:Y:S01]  /*10750*/  FFMA.FTZ R63, R30, R47, R63 ;  /* 0x0000002f1e3f7223 */ /* 0x000fe2000001003f */
[----:B------:R-:W-:Y:S01]  /*10760*/  LOP3.LUT R99, R99, 0xffff0000, RZ, 0xc0, !PT ;  /* 0xffff000063637812 */ /* 0x000fe200078ec0ff */
[C---:B------:R-:W-:Y:S01]  /*10770*/  FFMA.FTZ R47, R40.reuse, R28, -R35 ;  /* 0x0000001c282f7223 */ /* 0x040fe20000010823 */
[----:B------:R-:W-:Y:S01]  /*10780*/  LOP3.LUT R103, R103, 0xffff0000, RZ, 0xc0, !PT ;  /* 0xffff000067677812 */ /* 0x000fe200078ec0ff */
[----:B------:R-:W-:Y:S01]  /*10790*/  FMUL.FTZ R28, R41, R98 ;  /* 0x00000062291c7220 */ /* 0x000fe20000410000 */
[----:B------:R-:W-:Y:S01]  /*107a0*/  FFMA.FTZ R61, R40, R62, R61 ;  /* 0x0000003e283d7223 */ /* 0x000fe2000001003d */
[----:B------:R-:W-:-:S02]  /*107b0*/  IMAD.U32 R30, R100, 0x10000, RZ ;  /* 0x00010000641e7824 */ /* 0x000fc400078e00ff */
[-C--:B------:R-:W-:Y:S01]  /*107c0*/  FMUL.FTZ R40, R41, R102.reuse ;  /* 0x0000006629287220 */ /* 0x080fe20000410000 */
[C---:B------:R-:W-:Y:S01]  /*107d0*/  FMUL.FTZ R35, R44.reuse, R99 ;  /* 0x000000632c237220 */ /* 0x040fe20000410000 */
[----:B------:R-:W-:Y:S01]  /*107e0*/  FFMA.FTZ R102, R29, R102, -R28 ;  /* 0x000000661d667223 */ /* 0x000fe2000001081c */
[-C--:B------:R-:W-:Y:S01]  /*107f0*/  FMUL.FTZ R44, R44, R103.reuse ;  /* 0x000000672c2c7220 */ /* 0x080fe20000410000 */
[----:B------:R-:W-:Y:S02]  /*10800*/  IMAD.U32 R28, R104, 0x10000, RZ ;  /* 0x00010000681c7824 */ /* 0x000fe400078e00ff */
[----:B------:R-:W-:Y:S01]  /*10810*/  FMUL.FTZ R62, R43, R30 ;  /* 0x0000001e2b3e7220 */ /* 0x000fe20000410000 */
[----:B------:R-:W-:Y:S01]  /*10820*/  LOP3.LUT R100, R100, 0xffff0000, RZ, 0xc0, !PT ;  /* 0xffff000064647812 */ /* 0x000fe200078ec0ff */
[----:B------:R-:W-:Y:S01]  /*10830*/  FFMA.FTZ R42, R32, R103, -R35 ;  /* 0x00000067202a7223 */ /* 0x000fe20000010823 */
[----:B------:R-:W-:Y:S01]  /*10840*/  LOP3.LUT R104, R104, 0xffff0000, RZ, 0xc0, !PT ;  /* 0xffff000068687812 */ /* 0x000fe200078ec0ff */
[----:B------:R-:W-:Y:S01]  /*10850*/  FFMA.FTZ R44, R32, R99, R44 ;  /* 0x00000063202c7223 */ /* 0x000fe2000001002c */
[----:B------:R-:W-:Y:S01]  /*10860*/  LOP3.LUT R101, R101, 0xffff0000, RZ, 0xc0, !PT ;  /* 0xffff000065657812 */ /* 0x000fe200078ec0ff */
[-C--:B------:R-:W-:Y:S01]  /*10870*/  FMUL.FTZ R32, R43, R28.reuse ;  /* 0x0000001c2b207220 */ /* 0x080fe20000410000 */
[----:B------:R-:W-:Y:S01]  /*10880*/  LOP3.LUT R105, R105, 0xffff0000, RZ, 0xc0, !PT ;  /* 0xffff000069697812 */ /* 0x000fe200078ec0ff */
[----:B------:R-:W-:Y:S01]  /*10890*/  FFMA.FTZ R62, R31, R28, -R62 ;  /* 0x0000001c1f3e7223 */ /* 0x000fe2000001083e */
[----:B------:R-:W-:Y:S01]  /*108a0*/  FMUL.FTZ R28, R45, R100 ;  /* 0x000000642d1c7220 */ /* 0x000fe20000410000 */
[----:B------:R-:W-:Y:S01]  /*108b0*/  FFMA.FTZ R40, R29, R98, R40 ;  /* 0x000000621d287223 */ /* 0x000fe20000010028 */
[----:B------:R-:W-:Y:S01]  /*108c0*/  FMUL.FTZ R45, R45, R104 ;  /* 0x000000682d2d7220 */ /* 0x000fe20000410000 */
[----:B------:R-:W-:Y:S01]  /*108d0*/  FFMA.FTZ R31, R31, R30, R32 ;  /* 0x0000001e1f1f7223 */ /* 0x000fe20000010020 */
[C---:B------:R-:W-:Y:S01]  /*108e0*/  FMUL.FTZ R29, R46.reuse, R101 ;  /* 0x000000652e1d7220 */ /* 0x040fe20000410000 */
[-C--:B------:R-:W-:Y:S01]  /*108f0*/  FMUL.FTZ R30, R46, R105.reuse ;  /* 0x000000692e1e7220 */ /* 0x080fe20000410000 */
[C---:B------:R-:W-:Y:S01]  /*10900*/  FFMA.FTZ R100, R33.reuse, R100, R45 ;  /* 0x0000006421647223 */ /* 0x040fe2000001002d */
[----:B------:R-:W-:Y:S01]  /*10910*/  FFMA.FTZ R35, R33, R104, -R28 ;  /* 0x0000006821237223 */ /* 0x000fe2000001081c */
[C---:B------:R-:W-:Y:S01]  /*10920*/  FFMA.FTZ R46, R34.reuse, R105, -R29 ;  /* 0x00000069222e7223 */ /* 0x040fe2000001081d */
        /* <DEDUP_REMOVED lines=11> */
.L_x_2873:
[----:B------:R-:W-:Y:S05]  /*109e0*/  BSYNC B2 ;  /* 0x0000000000027941 */ /* 0x000fea0003800000 */
.L_x_2872:
[----:B------:R-:W-:Y:S05]  /*109f0*/  @P2 BRA `(.L_x_2869) ;  /* 0x00000004009c2947 */ /* 0x000fea0003800000 */
[----:B------:R-:W-:Y:S02]  /*10a00*/  LEA.HI R97, R97, R218, RZ, 0x1d ;  /* 0x000000da61617211 */ /* 0x000fe400078fe8ff */
[----:B-1----:R-:W-:Y:S02]  /*10a10*/  SHF.R.U64 R44, R24, 0x10, R25 ;  /* 0x00000010182c7819 */ /* 0x002fe40000001219 */
[----:B--2---:R-:W-:Y:S02]  /*10a20*/  SHF.R.S32.HI R28, RZ, 0x1f, R97 ;  /* 0x0000001fff1c7819 */ /* 0x004fe40000011461 */
[----:B------:R-:W-:Y:S02]  /*10a30*/  SHF.R.U64 R42, R26, 0x10, R27 ;  /* 0x000000101a2a7819 */ /* 0x000fe4000000121b */
[----:B------:R-:W-:Y:S01]  /*10a40*/  LEA.HI R28, R28, R97, RZ, 0x3 ;  /* 0x000000611c1c7211 */ /* 0x000fe200078f18ff */
[----:B------:R-:W-:Y:S01]  /*10a50*/  IMAD.SHL.U32 R97, R97, 0x8, RZ ;  /* 0x0000000861617824 */ /* 0x000fe200078e00ff */
[----:B------:R-:W-:-:S02]  /*10a60*/  SHF.R.U32.HI R25, RZ, 0x10, R25 ;  /* 0x00000010ff197819 */ /* 0x000fc40000011619 */
[----:B------:R-:W-:Y:S01]  /*10a70*/  SHF.R.U64 R26, R36, 0x10, R37 ;  /* 0x00000010241a7819 */ /* 0x000fe20000001225 */
[----:B------:R-:W-:Y:S01]  /*10a80*/  IMAD.SHL.U32 R28, R28, 0x400, RZ ;  /* 0x000004001c1c7824 */ /* 0x000fe200078e00ff */
[----:B------:R-:W-:Y:S02]  /*10a90*/  LOP3.LUT R97, R196, 0x38, R97, 0xf8, !PT ;  /* 0x00000038c4617812 */ /* 0x000fe400078ef861 */
[----:B------:R-:W-:Y:S02]  /*10aa0*/  SHF.R.U64 R24, R38, 0x10, R39 ;  /* 0x0000001026187819 */ /* 0x000fe40000001227 */
[----:B------:R-:W-:Y:S02]  /*10ab0*/  LOP3.LUT R28, R28, 0x7fffe000, RZ, 0xc0, !PT ;  /* 0x7fffe0001c1c7812 */ /* 0x000fe400078ec0ff */
[----:B------:R-:W-:Y:S02]  /*10ac0*/  LOP3.LUT R97, R97, R198, RZ, 0x3c, !PT ;  /* 0x000000c661617212 */ /* 0x000fe400078e3cff */
[----:B------:R-:W-:Y:S01]  /*10ad0*/  SHF.R.U32.HI R27, RZ, 0x10, R27 ;  /* 0x00000010ff1b7819 */ /* 0x000fe2000001161b */
[----:B------:R-:W-:Y:S01]  /*10ae0*/  IMAD R28, R197, 0x200, R28 ;  /* 0x00000200c51c7824 */ /* 0x000fe200078e021c */
[----:B------:R-:W-:-:S02]  /*10af0*/  SHF.R.U32.HI R37, RZ, 0x10, R37 ;  /* 0x00000010ff257819 */ /* 0x000fc40000011625 */
[----:B------:R-:W-:Y:S01]  /*10b00*/  PRMT R86, R86, 0x5410, R25 ;  /* 0x0000541056567816 */ /* 0x000fe20000000019 */
[----:B------:R-:W-:Y:S01]  /*10b10*/  IMAD.IADD R97, R28, 0x1, R97 ;  /* 0x000000011c617824 */ /* 0x000fe200078e0261 */
[----:B------:R-:W-:Y:S01]  /*10b20*/  PRMT R81, R81, 0x5410, R26 ;  /* 0x0000541051517816 */ /* 0x000fe2000000001a */
[----:B------:R-:W1:Y:S01]  /*10b30*/  LDS.128 R28, [R228] ;  /* 0x00000000e41c7984 */ /* 0x000e620000000c00 */
[----:B------:R-:W-:Y:S01]  /*10b40*/  PRMT R83, R83, 0x5410, R24 ;  /* 0x0000541053537816 */ /* 0x000fe20000000018 */
        /* <DEDUP_REMOVED lines=9> */
[----:B------:R-:W-:Y:S01]  /*10be0*/  LOP3.LUT R81, R81, 0xffff0000, RZ, 0xc0, !PT ;  /* 0xffff000051517812 */ /* 0x000fe200078ec0ff */
[----:B------:R-:W-:Y:S01]  /*10bf0*/  IMAD.U32 R43, R82, 0x10000, RZ ;  /* 0x00010000522b7824 */ /* 0x000fe200078e00ff */
[----:B------:R-:W-:Y:S02]  /*10c00*/  PRMT R84, R84, 0x5410, R39 ;  /* 0x0000541054547816 */ /* 0x000fe40000000027 */
        /* <DEDUP_REMOVED lines=30> */
[----:B------:R-:W-:Y:S01]  /*10df0*/  FMUL.FTZ R24, R32, R81 ;  /* 0x0000005120187220 */ /* 0x000fe20000410000 */
[----:B------:R-:W-:Y:S02]  /*10e00*/  IMAD.U32 R26, R83, 0x10000, RZ ;  /* 0x00010000531a7824 */ /* 0x000fe400078e00ff */
[----:B------:R-:W-:Y:S01]  /*10e10*/  FFMA.FTZ R41, R36, R41, R42 ;  /* 0x0000002924297223 */ /* 0x000fe2000001002a */
[-C--:B------:R-:W-:Y:S01]  /*10e20*/  FMUL.FTZ R36, R32, R85.reuse ;  /* 0x0000005520247220 */ /* 0x080fe20000410000 */
[----:B------:R-:W-:Y:S01]  /*10e30*/  FFMA.FTZ R32, R25, R85, -R24 ;  /* 0x0000005519207223 */ /* 0x000fe20000010818 */
[----:B------:R-:W-:Y:S01]  /*10e40*/  LOP3.LUT R34, R34, 0xffff0000, RZ, 0xc0, !PT ;  /* 0xffff000022227812 */ /* 0x000fe200078ec0ff */
[----:B------:R-:W-:Y:S01]  /*10e50*/  IMAD.U32 R24, R87, 0x10000, RZ ;  /* 0x0001000057187824 */ /* 0x000fe200078e00ff */
[----:B------:R-:W-:Y:S01]  /*10e60*/  LOP3.LUT R35, R35, 0xffff0000, RZ, 0xc0, !PT ;  /* 0xffff000023237812 */ /* 0x000fe200078ec0ff */
[----:B------:R-:W-:Y:S01]  /*10e70*/  FMUL.FTZ R42, R38, R26 ;  /* 0x0000001a262a7220 */ /* 0x000fe20000410000 */
[----:B------:R-:W-:Y:S01]  /*10e80*/  LOP3.LUT R83, R83, 0xffff0000, RZ, 0xc0, !PT ;  /* 0xffff000053537812 */ /* 0x000fe200078ec0ff */
[----:B------:R-:W-:Y:S01]  /*10e90*/  FFMA.FTZ R36, R25, R81, R36 ;  /* 0x0000005119247223 */ /* 0x000fe20000010024 */
[----:B------:R-:W-:Y:S01]  /*10ea0*/  LOP3.LUT R84, R84, 0xffff0000, RZ, 0xc0, !PT ;  /* 0xffff000054547812 */ /* 0x000fe200078ec0ff */
[-C--:B------:R-:W-:Y:S01]  /*10eb0*/  FMUL.FTZ R38, R38, R24.reuse ;  /* 0x0000001826267220 */ /* 0x080fe20000410000 */
[----:B------:R-:W-:Y:S01]  /*10ec0*/  LOP3.LUT R86, R86, 0xffff0000, RZ, 0xc0, !PT ;  /* 0xffff000056567812 */ /* 0x000fe200078ec0ff */
[----:B------:R-:W-:Y:S01]  /*10ed0*/  FFMA.FTZ R42, R27, R24, -R42 ;  /* 0x000000181b2a7223 */ /* 0x000fe2000001082a */
[----:B------:R-:W-:Y:S01]  /*10ee0*/  LOP3.LUT R87, R87, 0xffff0000, RZ, 0xc0, !PT ;  /* 0xffff000057577812 */ /* 0x000fe200078ec0ff */
[----:B------:R-:W-:Y:S01]  /*10ef0*/  FMUL.FTZ R31, R33, R82 ;  /* 0x00000052211f7220 */ /* 0x000fe20000410000 */
[----:B------:R-:W-:Y:S01]  /*10f00*/  LOP3.LUT R88, R88, 0xffff0000, RZ, 0xc0, !PT ;  /* 0xffff000058587812 */ /* 0x000fe200078ec0ff */
[C---:B------:R-:W-:Y:S01]  /*10f10*/  FMUL.FTZ R24, R34.reuse, R83 ;  /* 0x0000005322187220 */ /* 0x040fe20000410000 */
[----:B------:R-:W-:Y:S01]  /*10f20*/  FMUL.FTZ R25, R35, R84 ;  /* 0x0000005423197220 */ /* 0x000fe20000410000 */
[----:B------:R-:W-:Y:S01]  /*10f30*/  FMUL.FTZ R33, R33, R86 ;  /* 0x0000005621217220 */ /* 0x000fe20000410000 */
[-C--:B------:R-:W-:Y:S01]  /*10f40*/  FMUL.FTZ R34, R34, R87.reuse ;  /* 0x0000005722227220 */ /* 0x080fe20000410000 */
[----:B------:R-:W-:Y:S01]  /*10f50*/  FMUL.FTZ R35, R35, R88 ;  /* 0x0000005823237220 */ /* 0x000fe20000410000 */
[----:B------:R-:W-:Y:S01]  /*10f60*/  FFMA.FTZ R86, R28, R86, -R31 ;  /* 0x000000561c567223 */ /* 0x000fe2000001081f */
        /* <DEDUP_REMOVED lines=16> */
.L_x_2869:
[----:B------:R-:W-:Y:S05]  /*11070*/  BSYNC B1 ;  /* 0x0000000000017941 */ /* 0x000fea0003800000 */
.L_x_2868:
        /* <DEDUP_REMOVED lines=26> */
[----:B------:R-:W-:Y:S01]  /*11220*/  PRMT R91, R91, 0x5410, R4 ;  /* 0x000054105b5b7816 */ /* 0x000fe20000000004 */
[----:B------:R-:W-:Y:S01]  /*11230*/  IMAD.U32 R39, R89, 0x10000, RZ ;  /* 0x0001000059277824 */ /* 0x000fe200078e00ff */
[----:B------:R-:W2:Y:S01]  /*11240*/  LDS.128 R28, [R32+0x10400] ;  /* 0x01040000201c7984 */ /* 0x000ea20000000c00 */
[----:B------:R-:W-:Y:S01]  /*11250*/  PRMT R92, R92, 0x5410, R7 ;  /* 0x000054105c5c7816 */ /* 0x000fe20000000007 */
[----:B------:R-:W-:Y:S01]  /*11260*/  IMAD.U32 R40, R90, 0x10000, RZ ;  /* 0x000100005a287824 */ /* 0x000fe200078e00ff */
[----:B------:R-:W-:-:S02]  /*11270*/  PRMT R93, R93, 0x5410, R38 ;  /* 0x000054105d5d7816 */ /* 0x000fc40000000026 */
[----:B------:R-:W-:Y:S02]  /*11280*/  SHF.R.U32.HI R49, RZ, 0x10, R49 ;  /* 0x00000010ff317819 */ /* 0x000fe40000011631 */
[--C-:B------:R-:W-:Y:S01]  /*11290*/  SHF.R.U64 R36, R50, 0x10, R51.reuse ;  /* 0x0000001032247819 */ /* 0x100fe20000001233 */
[----:B------:R-:W-:Y:S01]  /*112a0*/  IMAD.U32 R38, R93, 0x10000, RZ ;  /* 0x000100005d267824 */ /* 0x000fe200078e00ff */
[----:B------:R-:W-:Y:S02]  /*112b0*/  SHF.R.U32.HI R51, RZ, 0x10, R51 ;  /* 0x00000010ff337819 */ /* 0x000fe40000011633 */
[----:B------:R-:W-:Y:S02]  /*112c0*/  PRMT R94, R94, 0x5410, R49 ;  /* 0x000054105e5e7816 */ /* 0x000fe40000000031 */
[----:B------:R-:W-:Y:S02]  /*112d0*/  PRMT R96, R96, 0x5410, R51 ;  /* 0x0000541060607816 */ /* 0x000fe40000000033 */
[----:B------:R-:W-:-:S02]  /*112e0*/  LOP3.LUT R89, R89, 0xffff0000, RZ, 0xc0, !PT ;  /* 0xffff000059597812 */ /* 0x000fc400078ec0ff */
[----:B------:R-:W-:Y:S02]  /*112f0*/  LOP3.LUT R93, R93, 0xffff0000, RZ, 0xc0, !PT ;  /* 0xffff00005d5d7812 */ /* 0x000fe400078ec0ff */
[----:B------:R-:W-:Y:S02]  /*11300*/  PRMT R95, R95, 0x5410, R36 ;  /* 0x000054105f5f7816 */ /* 0x000fe40000000024 */
        /* <DEDUP_REMOVED lines=69> */
.L_x_2875:
[----:B------:R-:W-:Y:S05]  /*11760*/  BSYNC B1 ;  /* 0x0000000000017941 */ /* 0x000fea0003800000 */
.L_x_2874:
[----:B------:R-:W-:Y:S04]  /*11770*/  BSSY B1, `(.L_x_2876) ;  /* 0x0000068000017945 */ /* 0x000fe80003800000 */
[----:B------:R-:W-:Y:S05]  /*11780*/  @P1 BRA `(.L_x_2877) ;  /* 0x0000000400981947 */ /* 0x000fea0003800000 */
[----:B-1----:R-:W-:Y:S02]  /*11790*/  LEA.HI R4, R33, R217, RZ, 0x1d ;  /* 0x000000d921047211 */ /* 0x002fe400078fe8ff */
[----:B------:R-:W-:Y:S02]  /*117a0*/  SHF.R.U64 R34, R52, 0x10, R53 ;  /* 0x0000001034227819 */ /* 0x000fe40000001235 */
[----:B------:R-:W-:Y:S01]  /*117b0*/  SHF.R.S32.HI R5, RZ, 0x1f, R4 ;  /* 0x0000001fff057819 */ /* 0x000fe20000011404 */
[----:B------:R-:W-:Y:S01]  /*117c0*/  IMAD.SHL.U32 R6, R4, 0x8, RZ ;  /* 0x0000000804067824 */ /* 0x000fe200078e00ff */
[----:B---3--:R-:W-:Y:S02]  /*117d0*/  SHF.R.U64 R30, R8, 0x10, R9 ;  /* 0x00000010081e7819 */ /* 0x008fe40000001209 */
[----:B------:R-:W-:Y:S02]  /*117e0*/  LEA.HI R5, R5, R4, RZ, 0x3 ;  /* 0x0000000405057211 */ /* 0x000fe400078f18ff */
[----:B------:R-:W-:-:S02]  /*117f0*/  LOP3.LUT R4, R195, 0x38, R6, 0xf8, !PT ;  /* 0x00000038c3047812 */ /* 0x000fc400078ef806 */
[----:B------:R-:W-:Y:S01]  /*11800*/  SHF.R.U32.HI R9, RZ, 0x10, R9 ;  /* 0x00000010ff097819 */ /* 0x000fe20000011609 */
[----:B------:R-:W-:Y:S01]  /*11810*/  IMAD.SHL.U32 R5, R5, 0x400, RZ ;  /* 0x0000040005057824 */ /* 0x000fe200078e00ff */
[----:B------:R-:W-:Y:S02]  /*11820*/  LOP3.LUT R4, R4, R231, RZ, 0x3c, !PT ;  /* 0x000000e704047212 */ /* 0x000fe400078e3cff */
[----:B------:R-:W-:Y:S02]  /*11830*/  PRMT R77, R77, 0x5410, R34 ;  /* 0x000054104d4d7816 */ /* 0x000fe40000000022 */
[----:B------:R-:W-:Y:S02]  /*11840*/  LOP3.LUT R5, R5, 0x7fffe000, RZ, 0xc0, !PT ;  /* 0x7fffe00005057812 */ /* 0x000fe400078ec0ff */
[----:B------:R-:W-:Y:S01]  /*11850*/  PRMT R73, R73, 0x5410, R30 ;  /* 0x0000541049497816 */ /* 0x000fe2000000001e */
[----:B------:R-:W-:Y:S01]  /*11860*/  IMAD.U32 R34, R77, 0x10000, RZ ;  /* 0x000100004d227824 */ /* 0x000fe200078e00ff */
[----:B------:R-:W-:-:S02]  /*11870*/  IADD3 R25, R4, R5, R199 ;  /* 0x0000000504197210 */ /* 0x000fc40007ffe0c7 */
[----:B------:R-:W1:Y:S01]  /*11880*/  LDS.128 R4, [R227] ;  /* 0x00000000e3047984 */ /* 0x000e620000000c00 */
[----:B------:R-:W-:Y:S01]  /*11890*/  SHF.R.U32.HI R53, RZ, 0x10, R53 ;  /* 0x00000010ff357819 */ /* 0x000fe20000011635 */
[----:B------:R-:W-:Y:S01]  /*118a0*/  IMAD.U32 R35, R73, 0x10000, RZ ;  /* 0x0001000049237824 */ /* 0x000fe200078e00ff */
[----:B------:R-:W-:Y:S01]  /*118b0*/  SHF.R.U64 R32, R54, 0x10, R55 ;  /* 0x0000001036207819 */ /* 0x000fe20000001237 */
[----:B------:R-:W-:Y:S01]  /*118c0*/  IMAD R28, R25, 0x2, R16 ;  /* 0x00000002191c7824 */ /* 0x000fe200078e0210 */
[----:B------:R-:W-:Y:S02]  /*118d0*/  SHF.R.U64 R8, R10, 0x10, R11 ;  /* 0x000000100a087819 */ /* 0x000fe4000000120b */
[----:B------:R-:W-:Y:S02]  /*118e0*/  PRMT R74, R74, 0x5410, R9 ;  /* 0x000054104a4a7816 */ /* 0x000fe40000000009 */
[----:B------:R-:W2:Y:S01]  /*118f0*/  LDS.128 R24, [R28+0x10400] ;  /* 0x010400001c187984 */ /* 0x000ea20000000c00 */
[----:B------:R-:W-:-:S02]  /*11900*/  SHF.R.U32.HI R55, RZ, 0x10, R55 ;  /* 0x00000010ff377819 */ /* 0x000fc40000011637 */
[----:B------:R-:W-:Y:S01]  /*11910*/  SHF.R.U32.HI R11, RZ, 0x10, R11 ;  /* 0x00000010ff0b7819 */ /* 0x000fe2000001160b */
[----:B------:R-:W-:Y:S01]  /*11920*/  IMAD.U32 R36, R74, 0x10000, RZ ;  /* 0x000100004a247824 */ /* 0x000fe200078e00ff */
[----:B------:R-:W-:Y:S02]  /*11930*/  PRMT R78, R78, 0x5410, R53 ;  /* 0x000054104e4e7816 */ /* 0x000fe40000000035 */
[----:B------:R-:W-:Y:S02]  /*11940*/  PRMT R75, R75, 0x5410, R8 ;  /* 0x000054104b4b7816 */ /* 0x000fe40000000008 */
[----:B------:R-:W-:Y:S02]  /*11950*/  PRMT R80, R80, 0x5410, R55 ;  /* 0x0000541050507816 */ /* 0x000fe40000000037 */
[----:B------:R-:W-:Y:S02]  /*11960*/  PRMT R76, R76, 0x5410, R11 ;  /* 0x000054104c4c7816 */ /* 0x000fe4000000000b */
[----:B------:R-:W-:-:S02]  /*11970*/  PRMT R79, R79, 0x5410, R32 ;  /* 0x000054104f4f7816 */ /* 0x000fc40000000020 */
        /* <DEDUP_REMOVED lines=21> */
[----:B------:R-:W-:Y:S02]  /*11ad0*/  IMAD.U32 R32, R27, 0x10000, RZ ;  /* 0x000100001b207824 */ /* 0x000fe400078e00ff */
[-C--:B------:R-:W-:Y:S01]  /*11ae0*/  FMUL.FTZ R30, R30, R29.reuse ;  /* 0x0000001d1e1e7220 */ /* 0x080fe20000410000 */
[----:B------:R-:W-:Y:S02]  /*11af0*/  IMAD.U32 R34, R76, 0x10000, RZ ;  /* 0x000100004c227824 */ /* 0x000fe400078e00ff */
[C---:B------:R-:W-:Y:S01]  /*11b00*/  FFMA.FTZ R38, R9.reuse, R29, -R38 ;  /* 0x0000001d09267223 */ /* 0x040fe20000010826 */
[----:B------:R-:W-:Y:S02]  /*11b10*/  IMAD.U32 R8, R80, 0x10000, RZ ;  /* 0x0001000050087824 */ /* 0x000fe400078e00ff */
[----:B------:R-:W-:Y:S01]  /*11b20*/  FFMA.FTZ R36, R9, R36, R30 ;  /* 0x0000002409247223 */ /* 0x000fe2000001001e */
[----:B------:R-:W-:Y:S01]  /*11b30*/  FMUL.FTZ R40, R32, R34 ;  /* 0x0000002220287220 */ /* 0x000fe20000410000 */
[----:B------:R-:W-:Y:S01]  /*11b40*/  FMUL.FTZ R9, R24, R73 ;  /* 0x0000004918097220 */ /* 0x000fe20000410000 */
[-C--:B------:R-:W-:Y:S01]  /*11b50*/  FMUL.FTZ R29, R32, R8.reuse ;  /* 0x00000008201d7220 */ /* 0x080fe20000410000 */
[----:B------:R-:W-:Y:S01]  /*11b60*/  LOP3.LUT R78, R78, 0xffff0000, RZ, 0xc0, !PT ;  /* 0xffff00004e4e7812 */ /* 0x000fe200078ec0ff */
[----:B------:R-:W-:Y:S01]  /*11b70*/  FFMA.FTZ R40, R11, R8, -R40 ;  /* 0x000000080b287223 */ /* 0x000fe20000010828 */
[----:B------:R-:W-:-:S02]  /*11b80*/  IMAD.U32 R31, R26, 0x10000, RZ ;  /* 0x000100001a1f7824 */ /* 0x000fc400078e00ff */
[----:B------:R-:W-:Y:S01]  /*11b90*/  FFMA.FTZ R34, R11, R34, R29 ;  /* 0x000000220b227223 */ /* 0x000fe2000001001d */
[-C--:B------:R-:W-:Y:S01]  /*11ba0*/  FMUL.FTZ R11, R24, R77.reuse ;  /* 0x0000004d180b7220 */ /* 0x080fe20000410000 */
[----:B------:R-:W-:Y:S01]  /*11bb0*/  FFMA.FTZ R24, R4, R77, -R9 ;  /* 0x0000004d04187223 */ /* 0x000fe20000010809 */
[----:B------:R-:W-:Y:S02]  /*11bc0*/  IMAD.U32 R9, R75, 0x10000, RZ ;  /* 0x000100004b097824 */ /* 0x000fe400078e00ff */
[----:B------:R-:W-:Y:S01]  /*11bd0*/  FMUL.FTZ R32, R25, R74 ;  /* 0x0000004a19207220 */ /* 0x000fe20000410000 */
        /* <DEDUP_REMOVED lines=33> */
.L_x_2877:
[----:B------:R-:W-:Y:S05]  /*11df0*/  BSYNC B1 ;  /* 0x0000000000017941 */ /* 0x000fea0003800000 */
.L_x_2876:
[----:B------:R-:W-:Y:S05]  /*11e00*/  @P2 BRA `(.L_x_2849) ;  /* 0x0000000400982947 */ /* 0x000fea0003800000 */
[----:B------:R-:W-:Y:S02]  /*11e10*/  LEA.HI R33, R33, R218, RZ, 0x1d ;  /* 0x000000da21217211 */ /* 0x000fe400078fe8ff */
[----:B-1-3--:R-:W-:Y:S02]  /*11e20*/  SHF.R.U64 R25, R12, 0x10, R13 ;  /* 0x000000100c197819 */ /* 0x00afe4000000120d */
[----:B--2---:R-:W-:Y:S01]  /*11e30*/  SHF.R.S32.HI R6, RZ, 0x1f, R33 ;  /* 0x0000001fff067819 */ /* 0x004fe20000011421 */
[----:B------:R-:W-:Y:S01]  /*11e40*/  IMAD.SHL.U32 R4, R33, 0x8, RZ ;  /* 0x0000000821047824 */ /* 0x000fe200078e00ff */
[----:B------:R-:W-:Y:S02]  /*11e50*/  SHF.R.U32.HI R28, RZ, 0x10, R13 ;  /* 0x00000010ff1c7819 */ /* 0x000fe4000001160d */
[----:B------:R-:W-:Y:S02]  /*11e60*/  LEA.HI R6, R6, R33, RZ, 0x3 ;  /* 0x0000002106067211 */ /* 0x000fe400078f18ff */
[----:B------:R-:W-:-:S02]  /*11e70*/  LOP3.LUT R4, R195, 0x38, R4, 0xf8, !PT ;  /* 0x00000038c3047812 */ /* 0x000fc400078ef804 */
[----:B------:R-:W-:Y:S01]  /*11e80*/  SHF.R.U64 R13, R14, 0x10, R15 ;  /* 0x000000100e0d7819 */ /* 0x000fe2000000120f */
        /* <DEDUP_REMOVED lines=17> */
[----:B------:R-:W-:Y:S01]  /*11fa0*/  PRMT R28, R3, 0x5410, R28 ;  /* 0x00005410031c7816 */ /* 0x000fe2000000001c */
[----:B------:R-:W-:Y:S01]  /*11fb0*/  IMAD.U32 R32, R31, 0x10000, RZ ;  /* 0x000100001f207824 */ /* 0x000fe200078e00ff */
[----:B------:R-:W-:Y:S02]  /*11fc0*/  SHF.R.U32.HI R58, RZ, 0x10, R59 ;  /* 0x00000010ff3a7819 */ /* 0x000fe4000001163b */
        /* <DEDUP_REMOVED lines=29> */
[C---:B------:R-:W-:Y:S01]  /*121a0*/  FFMA.FTZ R25, R12.reuse, R14, -R25 ;  /* 0x0000000e0c197223 */ /* 0x040fe20000010819 */
[C---:B------:R-:W-:Y:S01]  /*121b0*/  FMUL.FTZ R14, R21.reuse, R32 ;  /* 0x00000020150e7220 */ /* 0x040fe20000410000 */
[----:B------:R-:W-:Y:S01]  /*121c0*/  FMUL.FTZ R27, R21, R0 ;  /* 0x00000000151b7220 */ /* 0x000fe20000410000 */
[----:B------:R-:W-:Y:S01]  /*121d0*/  FFMA.FTZ R15, R12, R29, R15 ;  /* 0x0000001d0c0f7223 */ /* 0x000fe2000001000f */
[C---:B------:R-:W-:Y:S01]  /*121e0*/  FMUL.FTZ R12, R8.reuse, R68 ;  /* 0x00000044080c7220 */ /* 0x040fe20000410000 */
[----:B------:R-:W-:Y:S01]  /*121f0*/  FFMA.FTZ R21, R13, R0, -R14 ;  /* 0x000000000d157223 */ /* 0x000fe2000001080e */
[----:B------:R-:W-:Y:S01]  /*12200*/  FMUL.FTZ R0, R8, R26 ;  /* 0x0000001a08007220 */ /* 0x000fe20000410000 */
[----:B------:R-:W-:-:S02]  /*12210*/  IMAD.U32 R20, R10, 0x10000, RZ ;  /* 0x000100000a147824 */ /* 0x000fc400078e00ff */
[----:B------:R-:W-:Y:S01]  /*12220*/  FFMA.FTZ R27, R13, R32, R27 ;  /* 0x000000200d1b7223 */ /* 0x000fe2000001001b */
[----:B------:R-:W-:Y:S02]  /*12230*/  IMAD.U32 R8, R30, 0x10000, RZ ;  /* 0x000100001e087824 */ /* 0x000fe400078e00ff */
[----:B------:R-:W-:Y:S01]  /*12240*/  FMUL.FTZ R13, R9, R28 ;  /* 0x0000001c090d7220 */ /* 0x000fe20000410000 */
[----:B------:R-:W-:Y:S01]  /*12250*/  FFMA.FTZ R68, R3, R68, -R0 ;  /* 0x0000004403447223 */ /* 0x000fe20000010800 */
[-C--:B------:R-:W-:Y:S01]  /*12260*/  FMUL.FTZ R9, R9, R69.reuse ;  /* 0x0000004509097220 */ /* 0x080fe20000410000 */
[----:B------:R-:W-:Y:S02]  /*12270*/  IMAD.U32 R0, R70, 0x10000, RZ ;  /* 0x0001000046007824 */ /* 0x000fe400078e00ff */
[----:B------:R-:W-:Y:S01]  /*12280*/  FFMA.FTZ R12, R3, R26, R12 ;  /* 0x0000001a030c7223 */ /* 0x000fe2000001000c */
[----:B------:R-:W-:Y:S01]  /*12290*/  FMUL.FTZ R26, R20, R8 ;  /* 0x00000008141a7220 */ /* 0x000fe20000410000 */
[----:B------:R-:W-:Y:S01]  /*122a0*/  FFMA.FTZ R28, R4, R28, R9 ;  /* 0x0000001c041c7223 */ /* 0x000fe20000010009 */
[----:B------:R-:W-:Y:S01]  /*122b0*/  LOP3.LUT R10, R10, 0xffff0000, RZ, 0xc0, !PT ;  /* 0xffff00000a0a7812 */ /* 0x000fe200078ec0ff */
        /* <DEDUP_REMOVED lines=8> */
[----:B------:R-:W-:-:S02]  /*12340*/  LOP3.LUT R4, R31, 0xffff0000, RZ, 0xc0, !PT ;  /* 0xffff00001f047812 */ /* 0x000fc400078ec0ff */
[----:B------:R-:W-:Y:S01]  /*12350*/  LOP3.LUT R0, R71, 0xffff0000, RZ, 0xc0, !PT ;  /* 0xffff000047007812 */ /* 0x000fe200078ec0ff */
[-C--:B------:R-:W-:Y:S01]  /*12360*/  FMUL.FTZ R10, R10, R3.reuse ;  /* 0x000000030a0a7220 */ /* 0x080fe20000410000 */
[----:B------:R-:W-:Y:S01]  /*12370*/  FFMA.FTZ R3, R6, R3, -R5 ;  /* 0x0000000306037223 */ /* 0x000fe20000010805 */
[C---:B------:R-:W-:Y:S01]  /*12380*/  FMUL.FTZ R8, R11.reuse, R4 ;  /* 0x000000040b087220 */ /* 0x040fe20000410000 */
[----:B------:R-:W-:Y:S01]  /*12390*/  F2FP.BF16.F32.PACK_AB R5, R14, R25 ;  /* 0x000000190e05723e */ /* 0x000fe200000010ff */
[-C--:B------:R-:W-:Y:S01]  /*123a0*/  FMUL.FTZ R13, R11, R0.reuse ;  /* 0x000000000b0d7220 */ /* 0x080fe20000410000 */
[----:B------:R-:W-:Y:S01]  /*123b0*/  FFMA.FTZ R11, R6, R9, R10 ;  /* 0x00000009060b7223 */ /* 0x000fe2000001000a */
[----:B------:R-:W-:Y:S01]  /*123c0*/  FFMA.FTZ R0, R7, R0, -R8 ;  /* 0x0000000007007223 */ /* 0x000fe20000010808 */
        /* <DEDUP_REMOVED lines=8> */
[----:B------:R-:W-:-:S05]  /*12450*/  F2FP.BF16.F32.PACK_AB R11, R30, R27 ;  /* 0x0000001b1e0b723e */ /* 0x000fca00000010ff */
[----:B------:R4:W-:Y:S02]  /*12460*/  STS.128 [R24+0x10400], R8 ;  /* 0x0104000818007388 */ /* 0x0009e40000000c00 */
.L_x_2849:
[----:B------:R-:W-:Y:S05]  /*12470*/  BSYNC B0 ;  /* 0x0000000000007941 */ /* 0x000fea0003800000 */
.L_x_2827:
        /* <DEDUP_REMOVED lines=8> */
.L_x_2825:
[----:B01-3--:R-:W3:Y:S02]  /*12500*/  LDL R0, [R1+0xc] ;  /* 0x00000c0001007983 */ /* 0x00bee40000100800 */
[----:B---3--:R-:W-:-:S13]  /*12510*/  R2UR UR4, R0 ;  /* 0x00000000000472ca */ /* 0x008fda00000e0000 */
[----:B------:R-:W-:-:S05]  /*12520*/  IMAD.U32 R0, RZ, RZ, UR4 ;  /* 0x00000004ff007e24 */ /* 0x000fca000f8e00ff */
[----:B------:R-:W-:-:S13]  /*12530*/  ISETP.NE.AND P0, PT, R0, 0x3, PT ;  /* 0x000000030000780c */ /* 0x000fda0003f05270 */
[----:B------:R-:W-:Y:S05]  /*12540*/  @!P0 BRA `(.L_x_2878) ;  /* 0x0000000000048947 */ /* 0x000fea0003800000 */
[----:B------:R-:W-:Y:S01]  /*12550*/  BPT.TRAP 0x1 ;  /* 0x000000040000795c */ /* 0x000fe20000300000 */
.L_x_2878:
[----:B------:R-:W-:Y:S01]  /*12560*/  IMAD R3, R185, 0x8, R16 ;  /* 0x00000008b9037824 */ /* 0x000fe200078e0210 */
[----:B------:R-:W-:-:S04]  /*12570*/  SHF.L.U32 R0, R188, 0x1f, RZ ;  /* 0x0000001fbc007819 */ /* 0x000fc800000006ff */
[----:B------:R0:W1:Y:S01]  /*12580*/  SYNCS.PHASECHK.TRANS64.TRYWAIT P2, [R3+URZ+0x34830], R0 ;  /* 0x03483000030075a7 */ /* 0x000062000804017f */
[----:B------:R-:W-:Y:S05]  /*12590*/  @!P0 BRA `(.L_x_2879) ;  /* 0x0000000000048947 */ /* 0x000fea0003800000 */
[----:B------:R-:W-:Y:S01]  /*125a0*/  BPT.TRAP 0x1 ;  /* 0x000000040000795c */ /* 0x000fe20000300000 */
.L_x_2879:
[----:B--2-4-:R-:W2:Y:S02]  /*125b0*/  S2R R4, SR_TID.X ;  /* 0x0000000000047919 */ /* 0x014ea40000002100 */
[----:B--2---:R-:W-:-:S04]  /*125c0*/  LOP3.LUT R4, R4, 0x7f, RZ, 0xc0, !PT ;  /* 0x0000007f04047812 */ /* 0x004fc800078ec0ff */
[----:B------:R-:W-:Y:S01]  /*125d0*/  ISETP.NE.AND P1, PT, R4, RZ, PT ;  /* 0x000000ff0400720c */ /* 0x000fe20003f25270 */
[----:B-1----:R-:W-:-:S12]  /*125e0*/  @P2 BRA `(.L_x_2880) ;  /* 0x0000000000082947 */ /* 0x002fd80003800000 */
[----:B------:R-:W1:Y:S02]  /*125f0*/  SYNCS.PHASECHK.TRANS64.TRYWAIT P2, [R3+URZ+0x34830], R0 ;  /* 0x03483000030075a7 */ /* 0x000e64000804017f */
[----:B-1----:R-:W-:Y:S05]  /*12600*/  @!P2 BRA `(.L_x_2881) ;  /* 0x00000130008ca947 */ /* 0x002fea0003800000 */
.L_x_2880:
        /* <DEDUP_REMOVED lines=16> */
[----:B------:R-:W-:Y:S01]  /*12710*/  IMAD.MOV.U32 R5, RZ, RZ, 0x40000040 ;  /* 0x40000040ff057424 */ /* 0x000fe200078e00ff */
[----:B------:R-:W-:Y:S01]  /*12720*/  UMOV UR41, 0x40000040 ;  /* 0x4000004000297882 */ /* 0x000fe20000000000 */
[----:B------:R-:W-:Y:S01]  /*12730*/  UMOV UR37, 0x40000040 ;  /* 0x4000004000257882 */ /* 0x000fe20000000000 */
[----:B------:R-:W-:Y:S01]  /*12740*/  IMAD R4, R185, 0xc00, R8 ;  /* 0x00000c00b9047824 */ /* 0x000fe200078e0208 */
[----:B------:R-:W-:Y:S01]  /*12750*/  UIADD3 UR5, UR4, 0x2, URZ ;  /* 0x0000000204057890 */ /* 0x000fe2000fffe03f */
[----:B------:R-:W-:Y:S01]  /*12760*/  R2UR UR39, R5 ;  /* 0x00000000052772ca */ /* 0x000fe200000e0000 */
[----:B------:R-:W-:Y:S01]  /*12770*/  UMOV UR8, UR4 ;  /* 0x0000000400087c82 */ /* 0x000fe20008000000 */
[C---:B------:R-:W-:Y:S01]  /*12780*/  VIADD R6, R4.reuse, 0x2 ;  /* 0x0000000204067836 */ /* 0x040fe20000000000 */
[----:B------:R-:W-:Y:S01]  /*12790*/  R2UR UR10, R4 ;  /* 0x00000000040a72ca */ /* 0x000fe200000e0000 */
[----:B------:R-:W-:Y:S01]  /*127a0*/  IMAD.U32 R10, RZ, RZ, UR8 ;  /* 0x00000008ff0a7e24 */ /* 0x000fe2000f8e00ff */
[----:B------:R-:W-:Y:S01]  /*127b0*/  UIADD3 UR52, UR4, 0x406, URZ ;  /* 0x0000040604347890 */ /* 0x000fe2000fffe03f */
[----:B------:R-:W0:Y:S01]  /*127c0*/  LDC R0, c[0x0][0x448] ;  /* 0x00011200ff007b82 */ /* 0x000e220000000800 */
[----:B------:R-:W-:Y:S01]  /*127d0*/  UIADD3 UR48, UR4, 0x800, URZ ;  /* 0x0000080004307890 */ /* 0x000fe2000fffe03f */
[----:B------:R-:W-:Y:S01]  /*127e0*/  @!P1 VIADD R3, R3, 0x34840 ;  /* 0x0003484003039836 */ /* 0x000fe20000000000 */
[----:B------:R1:W-:Y:S01]  /*127f0*/  STL.64 [R1+0x38], R10 ;  /* 0x0000380a01007387 */ /* 0x0003e20000100a00 */
[----:B------:R-:W-:Y:S01]  /*12800*/  UIADD3 UR44, UR4, 0x802, URZ ;  /* 0x00000802042c7890 */ /* 0x000fe2000fffe03f */
[----:B------:R-:W-:Y:S01]  /*12810*/  BSSY B0, `(.L_x_2882) ;  /* 0x000054c000007945 */ /* 0x000fe20003800000 */
[----:B------:R-:W-:Y:S01]  /*12820*/  UIADD3 UR40, UR4, 0x804, URZ ;  /* 0x0000080404287890 */ /* 0x000fe2000fffe03f */
[----:B------:R-:W-:Y:S01]  /*12830*/  @!P1 PRMT R3, RZ, 0x654, R3 ;  /* 0x00000654ff039816 */ /* 0x000fe20000000003 */
[----:B------:R-:W-:Y:S01]  /*12840*/  UIADD3 UR36, UR4, 0x806, URZ ;  /* 0x0000080604247890 */ /* 0x000fe2000fffe03f */
[----:B------:R-:W-:Y:S01]  /*12850*/  CS2R R148, SRZ ;  /* 0x0000000000947805 */ /* 0x000fe2000001ff00 */
[----:B------:R-:W-:Y:S01]  /*12860*/  HGMMA.64x128x16.F32.BF16 R24, gdesc[UR8], RZ, !UPT, gsb0 ;  /* 0x01e00000081879f0 */ /* 0x000fe2000c0018ff */
[----:B------:R-:W-:Y:S01]  /*12870*/  R2UR UR10, R6 ;  /* 0x00000000060a72ca */ /* 0x000fe200000e0000 */
[----:B------:R-:W-:Y:S01]  /*12880*/  UMOV UR8, UR5 ;  /* 0x0000000500087c82 */ /* 0x000fe20008000000 */
[----:B------:R-:W-:Y:S01]  /*12890*/  R2UR UR11, R7 ;  /* 0x00000000070b72ca */ /* 0x000fe200000e0000 */
[----:B------:R-:W-:Y:S01]  /*128a0*/  UMOV UR9, 0x40000040 ;  /* 0x4000004000097882 */ /* 0x000fe20000000000 */
[----:B------:R-:W-:Y:S01]  /*128b0*/  VIADD R6, R4, 0x4 ;  /* 0x0000000404067836 */ /* 0x000fe20000000000 */
[----:B------:R-:W-:Y:S01]  /*128c0*/  UIADD3 UR5, UR4, 0x4, URZ ;  /* 0x0000000404057890 */ /* 0x000fe2000fffe03f */
[----:B------:R-:W-:Y:S01]  /*128d0*/  IMAD.MOV.U32 R7, RZ, RZ, 0x40000040 ;  /* 0x40000040ff077424 */ /* 0x000fe200078e00ff */
[----:B------:R-:W-:Y:S01]  /*128e0*/  CS2R R146, SRZ ;  /* 0x0000000000927805 */ /* 0x000fe2000001ff00 */
[----:B-1----:R-:W-:Y:S01]  /*128f0*/  IMAD.U32 R10, RZ, RZ, UR8 ;  /* 0x00000008ff0a7e24 */ /* 0x002fe2000f8e00ff */
[----:B-----5:R-:W-:Y:S01]  /*12900*/  CS2R R144, SRZ ;  /* 0x0000000000907805 */ /* 0x020fe2000001ff00 */
[----:B------:R-:W-:Y:S01]  /*12910*/  IMAD.U32 R11, RZ, RZ, UR9 ;  /* 0x00000009ff0b7e24 */ /* 0x000fe2000f8e00ff */
[----:B------:R-:W-:-:S02]  /*12920*/  CS2R R142, SRZ ;  /* 0x00000000008e7805 */ /* 0x000fc4000001ff00 */
[----:B------:R-:W-:Y:S02]  /*12930*/  CS2R R140, SRZ ;  /* 0x00000000008c7805 */ /* 0x000fe4000001ff00 */
[----:B0-----:R-:W-:Y:S01]  /*12940*/  ISETP.NE.AND P2, PT, R0, 0x1, PT ;  /* 0x000000010000780c */ /* 0x001fe20003f45270 */
[----:B------:R-:W-:Y:S01]  /*12950*/  IMAD.IADD R0, R205, 0x1, R200 ;  /* 0x00000001cd007824 */ /* 0x000fe200078e02c8 */
[----:B------:R0:W-:Y:S01]  /*12960*/  STL.64 [R1+0x30], R10 ;  /* 0x0000300a01007387 */ /* 0x0001e20000100a00 */
        /* <DEDUP_REMOVED lines=10> */
[----:B------:R-:W1:Y:S01]  /*12a10*/  @P2 LDC R5, c[0x0][0x44c] ;  /* 0x00011300ff052b82 */ /* 0x000e620000000800 */
[----:B------:R-:W-:-:S02]  /*12a20*/  CS2R R118, SRZ ;  /* 0x0000000000767805 */ /* 0x000fc4000001ff00 */
[----:B------:R-:W-:Y:S02]  /*12a30*/  CS2R R116, SRZ ;  /* 0x0000000000747805 */ /* 0x000fe4000001ff00 */
[----:B------:R-:W-:Y:S02]  /*12a40*/  CS2R R114, SRZ ;  /* 0x0000000000727805 */ /* 0x000fe4000001ff00 */
[----:B------:R-:W-:Y:S01]  /*12a50*/  CS2R R112, SRZ ;  /* 0x0000000000707805 */ /* 0x000fe2000001ff00 */
[----:B-1----:R-:W-:-:S04]  /*12a60*/  @P2 IMAD.HI.U32 R2, R0, R5, RZ ;  /* 0x0000000500022227 */ /* 0x002fc800078e00ff */
[----:B------:R-:W-:-:S04]  /*12a70*/  IMAD.MOV.U32 R5, RZ, RZ, -0x80 ;  /* 0xffffff80ff057424 */ /* 0x000fc800078e00ff */
[----:B------:R-:W-:Y:S01]  /*12a80*/  IMAD R5, R150, R5, 0x80 ;  /* 0x0000008096057424 */ /* 0x000fe200078e0205 */
        /* <DEDUP_REMOVED lines=50> */
[----:B------:R-:W-:Y:S01]  /*12db0*/  ULDC UR4, c[0x0][0x988] ;  /* 0x0002620000047ab9 */ /* 0x000fe20000000800 */
        /* <DEDUP_REMOVED lines=9> */
[----:B------:R-:W-:Y:S02]  /*12e50*/  VIADD R6, R4, 0x406 ;  /* 0x0000040604067836 */ /* 0x000fe40000000000 */
[----:B------:R-:W-:Y:S02]  /*12e60*/  IMAD.MOV.U32 R7, RZ, RZ, 0x40000040 ;  /* 0x40000040ff077424 */ /* 0x000fe400078e00ff */
[----:B0-----:R-:W-:Y:S01]  /*12e70*/  IMAD.U32 R10, RZ, RZ, UR8 ;  /* 0x00000008ff0a7e24 */ /* 0x001fe2000f8e00ff */
[----:B------:R-:W-:Y:S01]  /*12e80*/  R2UR UR54, R6 ;  /* 0x00000000063672ca */ /* 0x000fe200000e0000 */
[----:B------:R-:W-:Y:S01]  /*12e90*/  VIADD R6, R4, 0x800 ;  /* 0x0000080004067836 */ /* 0x000fe20000000000 */
[----:B------:R-:W-:Y:S01]  /*12ea0*/  R2UR UR55, R7 ;  /* 0x00000000073772ca */ /* 0x000fe200000e0000 */
[----:B------:R-:W-:-:S02]  /*12eb0*/  IMAD.MOV.U32 R7, RZ, RZ, 0x40000040 ;  /* 0x40000040ff077424 */ /* 0x000fc400078e00ff */
[----:B------:R-:W-:Y:S01]  /*12ec0*/  IMAD.U32 R11, RZ, RZ, UR9 ;  /* 0x00000009ff0b7e24 */ /* 0x000fe2000f8e00ff */
[----:B------:R-:W-:Y:S01]  /*12ed0*/  R2UR UR50, R6 ;  /* 0x00000000063272ca */ /* 0x000fe200000e0000 */
[----:B------:R-:W-:Y:S01]  /*12ee0*/  VIADD R6, R4, 0x802 ;  /* 0x0000080204067836 */ /* 0x000fe20000000000 */
[----:B------:R-:W-:Y:S01]  /*12ef0*/  R2UR UR51, R7 ;  /* 0x00000000073372ca */ /* 0x000fe200000e0000 */
[----:B------:R-:W-:Y:S01]  /*12f00*/  IMAD.MOV.U32 R7, RZ, RZ, 0x40000040 ;  /* 0x40000040ff077424 */ /* 0x000fe200078e00ff */
[----:B------:R-:W-:Y:S02]  /*12f10*/  STL.64 [R1], R10 ;  /* 0x0000000a01007387 */ /* 0x000fe40000100a00 */
[----:B------:R-:W-:Y:S01]  /*12f20*/  R2UR UR46, R6 ;  /* 0x00000000062e72ca */ /* 0x000fe200000e0000 */
[----:B------:R-:W-:Y:S01]  /*12f30*/  VIADD R6, R4, 0x804 ;  /* 0x0000080404067836 */ /* 0x000fe20000000000 */
[----:B------:R-:W-:Y:S01]  /*12f40*/  R2UR UR47, R7 ;  /* 0x00000000072f72ca */ /* 0x000fe200000e0000 */
[----:B------:R-:W-:-:S02]  /*12f50*/  IMAD.MOV.U32 R7, RZ, RZ, 0x40000040 ;  /* 0x40000040ff077424 */ /* 0x000fc400078e00ff */
[----:B------:R-:W-:Y:S01]  /*12f60*/  VIADD R4, R4, 0x806 ;  /* 0x0000080604047836 */ /* 0x000fe20000000000 */
[----:B------:R-:W-:Y:S02]  /*12f70*/  R2UR UR42, R6 ;  /* 0x00000000062a72ca */ /* 0x000fe400000e0000 */
[----:B------:R-:W-:Y:S02]  /*12f80*/  R2UR UR43, R7 ;  /* 0x00000000072b72ca */ /* 0x000fe400000e0000 */
[----:B------:R-:W-:Y:S01]  /*12f90*/  R2UR UR38, R4 ;  /* 0x00000000042672ca */ /* 0x000fe200000e0000 */
[----:B------:R-:W0:Y:S02]  /*12fa0*/  @P2 LDC R7, c[0x0][0x450] ;  /* 0x00011400ff072b82 */ /* 0x000e240000000800 */
[----:B0-----:R-:W-:Y:S01]  /*12fb0*/  @P2 SHF.R.U32.HI R0, RZ, R7, R2 ;  /* 0x00000007ff002219 */ /* 0x001fe20000011602 */
[----:B------:R-:W-:Y:S02]  /*12fc0*/  VIADD R7, R5, 0x1 ;  /* 0x0000000105077836 */ /* 0x000fe40000000000 */
[----:B------:R-:W-:-:S02]  /*12fd0*/  IMAD.IADD R5, R202, 0x1, R5 ;  /* 0x00000001ca057824 */ /* 0x000fc400078e0205 */
[----:B------:R-:W0:Y:S01]  /*12fe0*/  SHFL.IDX PT, R2, R0, 0x1, 0x1c1f ;  /* 0x003c1f0000027f89 */ /* 0x000e2200000e0000 */
        /* <DEDUP_REMOVED lines=63> */
[----:B------:R-:W-:Y:S01]  /*133e0*/  FMNMX.FTZ R6, R47, R6, !PT ;  /* 0x000000062f067209 */ /* 0x000fe20007810000 */
[----:B------:R-:W1:Y:S01]  /*133f0*/  @P2 LDC R50, c[0x0][0x450] ;  /* 0x00011400ff322b82 */ /* 0x000e620000000800 */
        /* <DEDUP_REMOVED lines=52> */
[----:B------:R-:W-:Y:S01]  /*13740*/  FSEL R27, R86, -INF , P4 ;  /* 0xff800000561b7808 */ /* 0x000fe20002000000 */
[----:B------:R2:W3:Y:S01]  /*13750*/  SHFL.IDX PT, R2, R0, RZ, 0x1c1f ;  /* 0x001c1fff00027589 */ /* 0x0004e200000e0000 */
[----:B------:R-:W-:-:S02]  /*13760*/  FMNMX.FTZ R6, R83, R6, !PT ;  /* 0x0000000653067209 */ /* 0x000fc40007810000 */
[----:B------:R-:W-:Y:S02]  /*13770*/  FSEL R87, R87, -INF , P3 ;  /* 0xff80000057577808 */ /* 0x000fe40001800000 */
[----:B------:R-:W-:Y:S01]  /*13780*/  FMNMX.FTZ R6, R27, R6, !PT ;  /* 0x000000061b067209 */ /* 0x000fe20007810000 */
[----:B--2---:R-:W-:-:S03]  /*13790*/  IMAD.U32 R0, RZ, RZ, UR4 ;  /* 0x00000004ff007e24 */ /* 0x004fc6000f8e00ff */
[----:B------:R-:W-:-:S05]  /*137a0*/  FMNMX.FTZ R6, R87, R6, !PT ;  /* 0x0000000657067209 */ /* 0x000fca0007810000 */
[----:B------:R-:W2:Y:S01]  /*137b0*/  SHFL.BFLY PT, R5, R6, 0x2, 0x1f ;  /* 0x0c401f0006057f89 */ /* 0x000ea200000e0000 */
[----:B---3--:R-:W-:-:S04]  /*137c0*/  VIADDMNMX R4, R2, R89, R4, PT ;  /* 0x0000005902047246 */ /* 0x008fc80003800104 */
[C---:B------:R-:W-:Y:S02]  /*137d0*/  ISETP.GT.AND P4, PT, R4.reuse, 0x1, PT ;  /* 0x000000010400780c */ /* 0x040fe40003f84270 */
[----:B------:R-:W-:Y:S02]  /*137e0*/  ISETP.GT.AND P5, PT, R4, 0x8, PT ;  /* 0x000000080400780c */ /* 0x000fe40003fa4270 */
[----:B------:R-:W-:Y:S02]  /*137f0*/  FSEL R20, R25, -INF , P4 ;  /* 0xff80000019147808 */ /* 0x000fe40002000000 */
[----:B------:R-:W-:Y:S02]  /*13800*/  FSEL R25, R28, -INF , P5 ;  /* 0xff8000001c197808 */ /* 0x000fe40002800000 */
[----:B------:R-:W-:Y:S02]  /*13810*/  ISETP.GT.AND P4, PT, R4, 0x10, PT ;  /* 0x000000100400780c */ /* 0x000fe40003f84270 */
[----:B--2---:R-:W-:-:S02]  /*13820*/  FMNMX.FTZ R10, R6, R5, !PT ;  /* 0x00000005060a7209 */ /* 0x004fc40007810000 */
[----:B------:R-:W-:Y:S02]  /*13830*/  FSEL R89, R32, -INF , P4 ;  /* 0xff80000020597808 */ /* 0x000fe40002000000 */
[----:B------:R-:W-:Y:S01]  /*13840*/  ISETP.GT.AND P4, PT, R4, 0x18, PT ;  /* 0x000000180400780c */ /* 0x000fe20003f84270 */
[----:B------:R-:W2:Y:S02]  /*13850*/  SHFL.BFLY PT, R5, R10, 0x1, 0x1f ;  /* 0x0c201f000a057f89 */ /* 0x000ea400000e0000 */
[----:B--2---:R-:W-:-:S04]  /*13860*/  FMNMX.FTZ R5, R10, R5, !PT ;  /* 0x000000050a057209 */ /* 0x004fc80007810000 */
[C---:B------:R-:W-:Y:S01]  /*13870*/  FSETP.NEU.FTZ.AND P3, PT, R5.reuse, -INF , PT ;  /* 0xff8000000500780b */ /* 0x040fe20003f7d000 */
[----:B------:R-:W-:-:S05]  /*13880*/  FMUL.FTZ R12, R5, R0 ;  /* 0x00000000050c7220 */ /* 0x000fca0000410000 */
[----:B------:R-:W-:Y:S02]  /*13890*/  FSEL R12, R12, RZ, P3 ;  /* 0x000000ff0c0c7208 */ /* 0x000fe40001800000 */
[----:B------:R-:W-:-:S03]  /*138a0*/  ISETP.GT.AND P3, PT, R4, RZ, PT ;  /* 0x000000ff0400720c */ /* 0x000fc60003f64270 */
[-CC-:B------:R-:W-:Y:S01]  /*138b0*/  FFMA.FTZ R181, R93, R0.reuse, -R12.reuse ;  /* 0x000000005db57223 */ /* 0x180fe2000001080c */
[----:B------:R-:W-:Y:S01]  /*138c0*/  FSEL R43, R24, -INF , P3 ;  /* 0xff800000182b7808 */ /* 0x000fe20001800000 */
[-CC-:B------:R-:W-:Y:S01]  /*138d0*/  FFMA.FTZ R97, R97, R0.reuse, -R12.reuse ;  /* 0x0000000061617223 */ /* 0x180fe2000001080c */
[C---:B------:R-:W-:Y:S01]  /*138e0*/  ISETP.GT.AND P3, PT, R4.reuse, 0x9, PT ;  /* 0x000000090400780c */ /* 0x040fe20003f64270 */
[--C-:B------:R-:W-:Y:S01]  /*138f0*/  FFMA.FTZ R179, R101, R0, -R12.reuse ;  /* 0x0000000065b37223 */ /* 0x100fe2000001080c */
[----:B------:R-:W-:Y:S01]  /*13900*/  FMNMX.FTZ R10, R43, R20, !PT ;  /* 0x000000142b0a7209 */ /* 0x000fe20007810000 */
[----:B------:R2:W-:Y:S01]  /*13910*/  MUFU.EX2 R2, R97 ;  /* 0x0000006100027308 */ /* 0x0005e20000000800 */
[----:B------:R-:W-:Y:S01]  /*13920*/  FSEL R29, R29, -INF , P3 ;  /* 0xff8000001d1d7808 */ /* 0x000fe20001800000 */
[--C-:B------:R-:W-:Y:S01]  /*13930*/  FFMA.FTZ R26, R103, R0, -R12.reuse ;  /* 0x00000000671a7223 */ /* 0x100fe2000001080c */
[----:B------:R-:W-:Y:S01]  /*13940*/  FMNMX.FTZ R10, R25, R10, !PT ;  /* 0x0000000a190a7209 */ /* 0x000fe20007810000 */
[-CC-:B------:R-:W-:Y:S01]  /*13950*/  FFMA.FTZ R173, R99, R0.reuse, -R12.reuse ;  /* 0x0000000063ad7223 */ /* 0x180fe2000001080c */
[C---:B------:R-:W-:Y:S01]  /*13960*/  ISETP.GT.AND P3, PT, R4.reuse, 0x11, PT ;  /* 0x000000110400780c */ /* 0x040fe20003f64270 */
[--C-:B------:R-:W-:Y:S01]  /*13970*/  FFMA.FTZ R28, R95, R0, -R12.reuse ;  /* 0x000000005f1c7223 */ /* 0x100fe2000001080c */
[----:B------:R-:W-:Y:S01]  /*13980*/  FMNMX.FTZ R10, R29, R10, !PT ;  /* 0x0000000a1d0a7209 */ /* 0x000fe20007810000 */
        /* <DEDUP_REMOVED lines=11> */
[C---:B------:R-:W-:Y:S01]  /*13a40*/  ISETP.GT.AND P4, PT, R4.reuse, 0x20, PT ;  /* 0x000000200400780c */ /* 0x040fe20003f84270 */
[-CC-:B------:R-:W-:Y:S01]  /*13a50*/  FFMA.FTZ R165, R9, R0.reuse, -R12.reuse ;  /* 0x0000000009a57223 */ /* 0x180fe2000001080c */
[----:B------:R-:W-:Y:S01]  /*13a60*/  FSEL R37, R37, -INF , P3 ;  /* 0xff80000025257808 */ /* 0x000fe20001800000 */
[--C-:B------:R-:W-:Y:S01]  /*13a70*/  FFMA.FTZ R167, R7, R0, -R12.reuse ;  /* 0x0000000007a77223 */ /* 0x100fe2000001080c */
[----:B------:R-:W-:Y:S01]  /*13a80*/  FMNMX.FTZ R14, R93, R14, !PT ;  /* 0x0000000e5d0e7209 */ /* 0x000fe20007810000 */
[-CC-:B------:R-:W-:Y:S01]  /*13a90*/  FFMA.FTZ R183, R105, R0.reuse, -R12.reuse ;  /* 0x0000000069b77223 */ /* 0x180fe2000001080c */
[----:B------:R-:W-:Y:S01]  /*13aa0*/  ISETP.GT.AND P3, PT, R4, 0x21, PT ;  /* 0x000000210400780c */ /* 0x000fe20003f64270 */
[----:B------:R-:W3:Y:S01]  /*13ab0*/  MUFU.EX2 R181, R181 ;  /* 0x000000b500b57308 */ /* 0x000ee20000000800 */
[----:B--2---:R-:W-:Y:S01]  /*13ac0*/  FSEL R97, R40, -INF , P4 ;  /* 0xff80000028617808 */ /* 0x004fe20002000000 */
[--C-:B------:R-:W-:Y:S01]  /*13ad0*/  FFMA.FTZ R6, R107, R0, -R12.reuse ;  /* 0x000000006b067223 */ /* 0x100fe2000001080c */
[----:B------:R-:W-:Y:S01]  /*13ae0*/  FMNMX.FTZ R14, R37, R14, !PT ;  /* 0x0000000e250e7209 */ /* 0x000fe20007810000 */
[-CC-:B------:R-:W-:Y:S01]  /*13af0*/  FFMA.FTZ R177, R109, R0.reuse, -R12.reuse ;  /* 0x000000006db17223 */ /* 0x180fe2000001080c */
[C---:B------:R-:W-:Y:S01]  /*13b00*/  ISETP.GT.AND P4, PT, R4.reuse, 0x28, PT ;  /* 0x000000280400780c */ /* 0x040fe20003f84270 */
        /* <DEDUP_REMOVED lines=10> */
[----:B------:R-:W4:Y:S01]  /*13bb0*/  MUFU.EX2 R6, R6 ;  /* 0x0000000600067308 */ /* 0x000f220000000800 */
[C---:B------:R-:W-:Y:S01]  /*13bc0*/  ISETP.GT.AND P4, PT, R4.reuse, 0x30, PT ;  /* 0x000000300400780c */ /* 0x040fe20003f84270 */
        /* <DEDUP_REMOVED lines=11> */
[C---:B------:R-:W-:Y:S01]  /*13c80*/  ISETP.GT.AND P4, PT, R4.reuse, 0x38, PT ;  /* 0x000000380400780c */ /* 0x040fe20003f84270 */
[--C-:B------:R-:W-:Y:S01]  /*13c90*/  FFMA.FTZ R38, R71, R0, -R12.reuse ;  /* 0x0000000047267223 */ /* 0x100fe2000001080c */
[----:B------:R-:W-:Y:S01]  /*13ca0*/  FSEL R49, R49, -INF , P3 ;  /* 0xff80000031317808 */ /* 0x000fe20001800000 */
[----:B------:R-:W1:Y:S01]  /*13cb0*/  MUFU.EX2 R177, R177 ;  /* 0x000000b100b17308 */ /* 0x000e620000000800 */
[----:B------:R-:W-:Y:S01]  /*13cc0*/  FMNMX.FTZ R24, R103, R24, !PT ;  /* 0x0000001867187209 */ /* 0x000fe20007810000 */
[-CC-:B------:R-:W-:Y:S01]  /*13cd0*/  FFMA.FTZ R40, R75, R0.reuse, -R12.reuse ;  /* 0x000000004b287223 */ /* 0x180fe2000001080c */
[----:B------:R-:W-:Y:S01]  /*13ce0*/  ISETP.GT.AND P3, PT, R4, 0x39, PT ;  /* 0x000000390400780c */ /* 0x000fe20003f64270 */
[-CC-:B------:R-:W-:Y:S01]  /*13cf0*/  FFMA.FTZ R42, R79, R0.reuse, -R12.reuse ;  /* 0x000000004f2a7223 */ /* 0x180fe2000001080c */
[----:B------:R-:W-:Y:S01]  /*13d00*/  FSEL R99, R52, -INF , P4 ;  /* 0xff80000034637808 */ /* 0x000fe20002000000 */
[----:B------:R-:W-:Y:S01]  /*13d10*/  FFMA.FTZ R44, R83, R0, -R12 ;  /* 0x00000000532c7223 */ /* 0x000fe2000001080c */
[----:B0-----:R-:W-:Y:S01]  /*13d20*/  FMNMX.FTZ R26, R49, R24, !PT ;  /* 0x00000018311a7209 */ /* 0x001fe20007810000 */
[----:B------:R0:W1:Y:S01]  /*13d30*/  MUFU.EX2 R10, R111 ;  /* 0x0000006f000a7308 */ /* 0x0000620000000800 */
[----:B------:R-:W-:-:S02]  /*13d40*/  ISETP.GT.AND P4, PT, R4, 0x40, PT ;  /* 0x000000400400780c */ /* 0x000fc40003f84270 */
[----:B------:R-:W-:Y:S02]  /*13d50*/  CS2R R108, SRZ ;  /* 0x00000000006c7805 */ /* 0x000fe4000001ff00 */
[----:B------:R-:W-:Y:S02]  /*13d60*/  FSEL R53, R53, -INF , P3 ;  /* 0xff80000035357808 */ /* 0x000fe40001800000 */
[----:B------:R-:W-:Y:S02]  /*13d70*/  CS2R R106, SRZ ;  /* 0x00000000006a7805 */ /* 0x000fe4000001ff00 */
[----:B------:R-:W-:Y:S02]  /*13d80*/  FMNMX.FTZ R26, R99, R26, !PT ;  /* 0x0000001a631a7209 */ /* 0x000fe40007810000 */
[----:B------:R-:W-:Y:S02]  /*13d90*/  CS2R R104, SRZ ;  /* 0x0000000000687805 */ /* 0x000fe4000001ff00 */
[----:B------:R-:W-:Y:S01]  /*13da0*/  ISETP.GT.AND P3, PT, R4, 0x41, PT ;  /* 0x000000410400780c */ /* 0x000fe20003f64270 */
[----:B------:R3:W-:Y:S01]  /*13db0*/  MUFU.EX2 R24, R28 ;  /* 0x0000001c00187308 */ /* 0x0007e20000000800 */
[----:B------:R-:W-:-:S02]  /*13dc0*/  FSEL R95, R56, -INF , P4 ;  /* 0xff800000385f7808 */ /* 0x000fc40002000000 */
[----:B0-----:R-:W-:Y:S02]  /*13dd0*/  CS2R R110, SRZ ;  /* 0x00000000006e7805 */ /* 0x001fe4000001ff00 */
[----:B------:R-:W-:Y:S02]  /*13de0*/  FMNMX.FTZ R26, R53, R26, !PT ;  /* 0x0000001a351a7209 */ /* 0x000fe40007810000 */
[C---:B------:R-:W-:Y:S02]  /*13df0*/  ISETP.GT.AND P4, PT, R4.reuse, 0x48, PT ;  /* 0x000000480400780c */ /* 0x040fe40003f84270 */
[----:B------:R-:W-:Y:S01]  /*13e00*/  FSEL R57, R57, -INF , P3 ;  /* 0xff80000039397808 */ /* 0x000fe20001800000 */
[----:B------:R-:W0:Y:S01]  /*13e10*/  MUFU.EX2 R179, R179 ;  /* 0x000000b300b37308 */ /* 0x000e220000000800 */
[----:B------:R-:W-:Y:S02]  /*13e20*/  FMNMX.FTZ R26, R95, R26, !PT ;  /* 0x0000001a5f1a7209 */ /* 0x000fe40007810000 */
[----:B------:R-:W-:-:S02]  /*13e30*/  ISETP.GT.AND P3, PT, R4, 0x49, PT ;  /* 0x000000490400780c */ /* 0x000fc40003f64270 */
[----:B------:R-:W-:Y:S02]  /*13e40*/  FSEL R91, R60, -INF , P4 ;  /* 0xff8000003c5b7808 */ /* 0x000fe40002000000 */
[----:B---3--:R-:W-:Y:S01]  /*13e50*/  FMNMX.FTZ R28, R57, R26, !PT ;  /* 0x0000001a391c7209 */ /* 0x008fe20007810000 */
[----:B------:R-:W-:Y:S01]  /*13e60*/  MUFU.EX2 R173, R173 ;  /* 0x000000ad00ad7308 */ /* 0x000fe20000000800 */
[C---:B------:R-:W-:Y:S02]  /*13e70*/  ISETP.GT.AND P4, PT, R4.reuse, 0x50, PT ;  /* 0x000000500400780c */ /* 0x040fe40003f84270 */
[----:B------:R-:W-:Y:S02]  /*13e80*/  FSEL R61, R61, -INF , P3 ;  /* 0xff8000003d3d7808 */ /* 0x000fe40001800000 */
[----:B------:R-:W-:Y:S02]  /*13e90*/  FMNMX.FTZ R28, R91, R28, !PT ;  /* 0x0000001c5b1c7209 */ /* 0x000fe40007810000 */
[----:B------:R-:W-:Y:S01]  /*13ea0*/  ISETP.GT.AND P3, PT, R4, 0x51, PT ;  /* 0x000000510400780c */ /* 0x000fe20003f64270 */
[----:B------:R3:W-:Y:S01]  /*13eb0*/  MUFU.EX2 R26, R30 ;  /* 0x0000001e001a7308 */ /* 0x0007e20000000800 */
[----:B------:R-:W-:-:S02]  /*13ec0*/  FSEL R47, R64, -INF , P4 ;  /* 0xff800000402f7808 */ /* 0x000fc40002000000 */
[----:B------:R-:W-:Y:S02]  /*13ed0*/  FMNMX.FTZ R28, R61, R28, !PT ;  /* 0x0000001c3d1c7209 */ /* 0x000fe40007810000 */
[C---:B------:R-:W-:Y:S02]  /*13ee0*/  ISETP.GT.AND P4, PT, R4.reuse, 0x58, PT ;  /* 0x000000580400780c */ /* 0x040fe40003f84270 */
[----:B------:R-:W-:Y:S01]  /*13ef0*/  FSEL R65, R65, -INF , P3 ;  /* 0xff80000041417808 */ /* 0x000fe20001800000 */
[----:B------:R-:W-:Y:S01]  /*13f00*/  MUFU.EX2 R175, R175 ;  /* 0x000000af00af7308 */ /* 0x000fe20000000800 */
[----:B------:R-:W-:Y:S02]  /*13f10*/  FMNMX.FTZ R28, R47, R28, !PT ;  /* 0x0000001c2f1c7209 */ /* 0x000fe40007810000 */
[----:B------:R-:W-:Y:S02]  /*13f20*/  ISETP.GT.AND P3, PT, R4, 0x59, PT ;  /* 0x000000590400780c */ /* 0x000fe40003f64270 */
[----:B------:R-:W-:-:S02]  /*13f30*/  FSEL R39, R68, -INF , P4 ;  /* 0xff80000044277808 */ /* 0x000fc40002000000 */
        /* <DEDUP_REMOVED lines=27> */
[----:B------:R-:W-:Y:S01]  /*140f0*/  FMNMX.FTZ R32, R55, R32, !PT ;  /* 0x0000002037207209 */ /* 0x000fe20007810000 */
[-CC-:B---3--:R-:W-:Y:S01]  /*14100*/  FFMA.FTZ R34, R63, R0.reuse, -R12.reuse ;  /* 0x000000003f227223 */ /* 0x188fe2000001080c */
[----:B------:R-:W-:Y:S01]  /*14110*/  ISETP.GT.AND P3, PT, R4, 0x79, PT ;  /* 0x000000790400780c */ /* 0x000fe20003f64270 */
[----:B------:R-:W-:Y:S01]  /*14120*/  FFMA.FTZ R12, R87, R0, -R12 ;  /* 0x00000000570c7223 */ /* 0x000fe2000001080c */
[----:B------:R-:W-:-:S02]  /*14130*/  FSEL R9, R84, -INF , P4 ;  /* 0xff80000054097808 */ /* 0x000fc40002000000 */
[----:B------:R-:W-:Y:S01]  /*14140*/  FMNMX.FTZ R4, R81, R32, !PT ;  /* 0x0000002051047209 */ /* 0x000fe20007810000 */
[----:B------:R-:W-:Y:S01]  /*14150*/  MUFU.EX2 R34, R34 ;  /* 0x0000002200227308 */ /* 0x000fe20000000800 */
[----:B------:R-:W-:Y:S02]  /*14160*/  FSEL R85, R85, -INF , P3 ;  /* 0xff80000055557808 */ /* 0x000fe40001800000 */
[----:B------:R-:W-:-:S04]  /*14170*/  FMNMX.FTZ R4, R9, R4, !PT ;  /* 0x0000000409047209 */ /* 0x000fc80007810000 */
[----:B------:R-:W-:Y:S01]  /*14180*/  FMNMX.FTZ R4, R85, R4, !PT ;  /* 0x0000000455047209 */ /* 0x000fe20007810000 */
[----:B------:R-:W-:Y:S04]  /*14190*/  MUFU.EX2 R32, R59 ;  /* 0x0000003b00207308 */ /* 0x000fe80000000800 */
[----:B------:R-:W3:Y:S04]  /*141a0*/  SHFL.BFLY PT, R7, R4, 0x2, 0x1f ;  /* 0x0c401f0004077f89 */ /* 0x000ee800000e0000 */
[----:B------:R-:W-:Y:S08]  /*141b0*/  MUFU.EX2 R161, R161 ;  /* 0x000000a100a17308 */ /* 0x000ff00000000800 */
[----:B------:R-:W-:Y:S08]  /*141c0*/  MUFU.EX2 R36, R36 ;  /* 0x0000002400247308 */ /* 0x000ff00000000800 */
[----:B------:R-:W-:Y:S01]  /*141d0*/  MUFU.EX2 R163, R163 ;  /* 0x000000a300a37308 */ /* 0x000fe20000000800 */
[----:B---3--:R-:W-:-:S07]  /*141e0*/  FMNMX.FTZ R7, R4, R7, !PT ;  /* 0x0000000704077209 */ /* 0x008fce0007810000 */
[----:B------:R-:W-:Y:S01]  /*141f0*/  MUFU.EX2 R38, R38 ;  /* 0x0000002600267308 */ /* 0x000fe20000000800 */
[----:B------:R-:W3:Y:S07]  /*14200*/  SHFL.BFLY PT, R4, R7, 0x1, 0x1f ;  /* 0x0c201f0007047f89 */ /* 0x000eee00000e0000 */
[----:B------:R-:W-:Y:S08]  /*14210*/  MUFU.EX2 R157, R157 ;  /* 0x0000009d009d7308 */ /* 0x000ff00000000800 */
[----:B------:R-:W-:Y:S08]  /*14220*/  MUFU.EX2 R40, R40 ;  /* 0x0000002800287308 */ /* 0x000ff00000000800 */
[----:B------:R-:W-:Y:S01]  /*14230*/  MUFU.EX2 R159, R159 ;  /* 0x0000009f009f7308 */ /* 0x000fe20000000800 */
[----:B---3--:R-:W-:-:S04]  /*14240*/  FMNMX.FTZ R4, R7, R4, !PT ;  /* 0x0000000407047209 */ /* 0x008fc80007810000 */
[C---:B------:R-:W-:Y:S01]  /*14250*/  FSETP.NEU.FTZ.AND P3, PT, R4.reuse, -INF , PT ;  /* 0xff8000000400780b */ /* 0x040fe20003f7d000 */
[----:B------:R-:W-:Y:S02]  /*14260*/  FMUL.FTZ R46, R4, R0 ;  /* 0x00000000042e7220 */ /* 0x000fe40000410000 */
[----:B------:R-:W-:Y:S03]  /*14270*/  MUFU.EX2 R42, R42 ;  /* 0x0000002a002a7308 */ /* 0x000fe60000000800 */
[----:B------:R-:W-:-:S05]  /*14280*/  FSEL R46, R46, RZ, P3 ;  /* 0x000000ff2e2e7208 */ /* 0x000fca0001800000 */
[-CC-:B------:R-:W-:Y:S01]  /*14290*/  FFMA.FTZ R180, R43, R0.reuse, -R46.reuse ;  /* 0x000000002bb47223 */ /* 0x180fe2000001082e */
[-C--:B------:R-:W-:Y:S01]  /*142a0*/  FFMA.FTZ R7, R20, R0.reuse, -R46 ;  /* 0x0000000014077223 */ /* 0x080fe2000001082e */
[----:B------:R-:W-:Y:S01]  /*142b0*/  FADD.FTZ R20, R181, R2 ;  /* 0x00000002b5147221 */ /* 0x000fe20000010000 */
[-CC-:B------:R-:W-:Y:S01]  /*142c0*/  FFMA.FTZ R182, R25, R0.reuse, -R46.reuse ;  /* 0x0000000019b67223 */ /* 0x180fe2000001082e */
[-CC-:B------:R-:W-:Y:S01]  /*142d0*/  FFMA.FTZ R15, R29, R0.reuse, -R46.reuse ;  /* 0x000000001d0f7223 */ /* 0x180fe2000001082e */
[-C--:B------:R-:W-:Y:S01]  /*142e0*/  FFMA.FTZ R176, R89, R0.reuse, -R46 ;  /* 0x0000000059b07223 */ /* 0x080fe2000001082e */
[----:B------:R-:W-:Y:S01]  /*142f0*/  MUFU.EX2 R180, R180 ;  /* 0x000000b400b47308 */ /* 0x000fe20000000800 */
[----:B--2---:R-:W-:Y:S01]  /*14300*/  FADD.FTZ R11, R183, R20 ;  /* 0x00000014b70b7221 */ /* 0x004fe20000010000 */
[-CC-:B------:R-:W-:Y:S01]  /*14310*/  FFMA.FTZ R27, R41, R0.reuse, -R46.reuse ;  /* 0x00000000291b7223 */ /* 0x180fe2000001082e */
[-CC-:B------:R-:W-:Y:S01]  /*14320*/  FFMA.FTZ R21, R33, R0.reuse, -R46.reuse ;  /* 0x0000000021157223 */ /* 0x180fe2000001082e */
[----:B------:R-:W2:Y:S01]  /*14330*/  @P2 LDC R41, c[0x0][0x44c] ;  /* 0x00011300ff292b82 */ /* 0x000ea20000000800 */
[----:B----4-:R-:W-:Y:S01]  /*14340*/  FADD.FTZ R20, R6, R11 ;  /* 0x0000000b06147221 */ /* 0x010fe20000010000 */
[-CC-:B------:R-:W-:Y:S01]  /*14350*/  FFMA.FTZ R178, R93, R0.reuse, -R46.reuse ;  /* 0x000000005db27223 */ /* 0x180fe2000001082e */
[-C--:B------:R-:W-:Y:S01]  /*14360*/  FFMA.FTZ R25, R37, R0.reuse, -R46 ;  /* 0x0000000025197223 */ /* 0x080fe2000001082e */
[----:B------:R-:W3:Y:S01]  /*14370*/  MUFU.EX2 R7, R7 ;  /* 0x0000000700077308 */ /* 0x000ee20000000800 */
[----:B-1----:R-:W-:Y:S01]  /*14380*/  FADD.FTZ R11, R177, R20 ;  /* 0x00000014b10b7221 */ /* 0x002fe20000010000 */
[-CC-:B------:R-:W-:Y:S01]  /*14390*/  FFMA.FTZ R172, R97, R0.reuse, -R46.reuse ;  /* 0x0000000061ac7223 */ /* 0x180fe2000001082e */
[-CC-:B------:R-:W-:Y:S01]  /*143a0*/  FFMA.FTZ R174, R101, R0.reuse, -R46.reuse ;  /* 0x0000000065ae7223 */ /* 0x180fe2000001082e */
[-CC-:B------:R-:W-:Y:S01]  /*143b0*/  FFMA.FTZ R29, R45, R0.reuse, -R46.reuse ;  /* 0x000000002d1d7223 */ /* 0x180fe2000001082e */
[----:B------:R-:W-:Y:S01]  /*143c0*/  FADD.FTZ R20, R10, R11 ;  /* 0x0000000b0a147221 */ /* 0x000fe20000010000 */
[-C--:B------:R-:W-:Y:S01]  /*143d0*/  FFMA.FTZ R168, R103, R0.reuse, -R46 ;  /* 0x0000000067a87223 */ /* 0x080fe2000001082e */
[----:B------:R-:W-:Y:S01]  /*143e0*/  IMAD.MOV.U32 R43, RZ, RZ, R200 ;  /* 0x000000ffff2b7224 */ /* 0x000fe200078e00c8 */
[----:B------:R-:W1:Y:S01]  /*143f0*/  MUFU.EX2 R182, R182 ;  /* 0x000000b600b67308 */ /* 0x000e620000000800 */
[----:B0-----:R-:W-:Y:S01]  /*14400*/  FADD.FTZ R37, R179, R20 ;  /* 0x00000014b3257221 */ /* 0x001fe20000010000 */
[-CC-:B------:R-:W-:Y:S01]  /*14410*/  FFMA.FTZ R31, R49, R0.reuse, -R46.reuse ;  /* 0x00000000311f7223 */ /* 0x180fe2000001082e */
[-CC-:B------:R-:W-:Y:S01]  /*14420*/  FFMA.FTZ R170, R99, R0.reuse, -R46.reuse ;  /* 0x0000000063aa7223 */ /* 0x180fe2000001082e */
[-CC-:B------:R-:W-:Y:S01]  /*14430*/  FFMA.FTZ R33, R53, R0.reuse, -R46.reuse ;  /* 0x0000000035217223 */ /* 0x180fe2000001082e */
[----:B------:R-:W-:Y:S01]  /*14440*/  FADD.FTZ R48, R14, R37 ;  /* 0x000000250e307221 */ /* 0x000fe20000010000 */
[-CC-:B------:R-:W-:Y:S01]  /*14450*/  FFMA.FTZ R164, R95, R0.reuse, -R46.reuse ;  /* 0x000000005fa47223 */ /* 0x180fe2000001082e */
[-C--:B------:R-:W-:Y:S01]  /*14460*/  FFMA.FTZ R35, R57, R0.reuse, -R46 ;  /* 0x0000000039237223 */ /* 0x080fe2000001082e */
[----:B------:R-:W0:Y:S01]  /*14470*/  MUFU.EX2 R15, R15 ;  /* 0x0000000f000f7308 */ /* 0x000e220000000800 */
[----:B---3--:R-:W-:Y:S01]  /*14480*/  FADD.FTZ R11, R180, R7 ;  /* 0x00000007b40b7221 */ /* 0x008fe20000010000 */
[----:B------:R-:W-:Y:S01]  /*14490*/  FADD.FTZ R37, R173, R48 ;  /* 0x00000030ad257221 */ /* 0x000fe20000010000 */
[----:B------:R-:W-:Y:S01]  /*144a0*/  FFMA.FTZ R166, R91, R0, -R46 ;  /* 0x000000005ba67223 */ /* 0x000fe2000001082e */
[----:B--2---:R-:W-:-:S04]  /*144b0*/  @P2 IMAD.HI.U32 R41, R200, R41, RZ ;  /* 0x00000029c8292227 */ /* 0x004fc800078e00ff */
[-CC-:B------:R-:W-:Y:S01]  /*144c0*/  FFMA.FTZ R61, R61, R0.reuse, -R46.reuse ;  /* 0x000000003d3d7223 */ /* 0x180fe2000001082e */
[----:B------:R-:W-:Y:S01]  /*144d0*/  FADD.FTZ R48, R24, R37 ;  /* 0x0000002518307221 */ /* 0x000fe20000010000 */
[----:B------:R-:W-:Y:S01]  /*144e0*/  FFMA.FTZ R160, R47, R0, -R46 ;  /* 0x000000002fa07223 */ /* 0x000fe2000001082e */
[----:B------:R-:W2:Y:S01]  /*144f0*/  MUFU.EX2 R176, R176 ;  /* 0x000000b000b07308 */ /* 0x000ea20000000800 */
[----:B-1----:R-:W-:Y:S01]  /*14500*/  FADD.FTZ R20, R182, R11 ;  /* 0x0000000bb6147221 */ /* 0x002fe20000010000 */
[----:B------:R-:W-:Y:S01]  /*14510*/  FADD.FTZ R37, R175, R48 ;  /* 0x00000030af257221 */ /* 0x000fe20000010000 */
[----:B------:R-:W-:Y:S01]  /*14520*/  @P2 SHF.R.U32.HI R43, RZ, R50, R41 ;  /* 0x00000032ff2b2219 */ /* 0x000fe20000011629 */
[----:B------:R-:W-:Y:S01]  /*14530*/  FFMA.FTZ R39, R39, R0, -R46 ;  /* 0x0000000027277223 */ /* 0x000fe2000001082e */
[----:B------:R-:W-:Y:S01]  /*14540*/  F2FP.BF16.F32.PACK_AB R181, R2, R181 ;  /* 0x000000b502b5723e */ /* 0x000fe200000010ff */
[----:B------:R-:W-:Y:S01]  /*14550*/  FADD.FTZ R48, R26, R37 ;  /* 0x000000251a307221 */ /* 0x000fe20000010000 */
[----:B------:R-:W-:Y:S01]  /*14560*/  IADD3 R45, R43, R202, -R201 ;  /* 0x000000ca2b2d7210 */ /* 0x000fe20007ffe8c9 */
[----:B------:R-:W1:Y:S01]  /*14570*/  MUFU.EX2 R21, R21 ;  /* 0x0000001500157308 */ /* 0x000e620000000800 */
[----:B0-----:R-:W-:Y:S01]  /*14580*/  FADD.FTZ R11, R15, R20 ;  /* 0x000000140f0b7221 */ /* 0x001fe20000010000 */
[----:B------:R-:W-:Y:S01]  /*14590*/  FADD.FTZ R41, R169, R48 ;  /* 0x00000030a9297221 */ /* 0x000fe20000010000 */
[-CC-:B------:R-:W-:Y:S01]  /*145a0*/  FFMA.FTZ R37, R65, R0.reuse, -R46.reuse ;  /* 0x0000000041257223 */ /* 0x180fe2000001082e */
[----:B------:R-:W-:Y:S01]  /*145b0*/  F2FP.BF16.F32.PACK_AB R183, R6, R183 ;  /* 0x000000b706b7723e */ /* 0x000fe200000010ff */
[-CC-:B------:R-:W-:Y:S01]  /*145c0*/  FFMA.FTZ R69, R69, R0.reuse, -R46.reuse ;  /* 0x0000000045457223 */ /* 0x180fe2000001082e */
[----:B------:R-:W-:Y:S01]  /*145d0*/  FADD.FTZ R48, R28, R41 ;  /* 0x000000291c307221 */ /* 0x000fe20000010000 */
[-C--:B------:R-:W-:Y:S01]  /*145e0*/  FFMA.FTZ R51, R51, R0.reuse, -R46 ;  /* 0x0000000033337223 */ /* 0x080fe2000001082e */
[----:B------:R-:W0:Y:S01]  /*145f0*/  MUFU.EX2 R178, R178 ;  /* 0x000000b200b27308 */ /* 0x000e220000000800 */
[----:B--2---:R-:W-:Y:S01]  /*14600*/  FADD.FTZ R20, R176, R11 ;  /* 0x0000000bb0147221 */ /* 0x004fe20000010000 */
[----:B------:R-:W-:Y:S01]  /*14610*/  FADD.FTZ R41, R171, R48 ;  /* 0x00000030ab297221 */ /* 0x000fe20000010000 */
[-CC-:B------:R-:W-:Y:S01]  /*14620*/  FFMA.FTZ R73, R73, R0.reuse, -R46.reuse ;  /* 0x0000000049497223 */ /* 0x180fe2000001082e */
[-CC-:B------:R-:W-:Y:S01]  /*14630*/  FFMA.FTZ R13, R13, R0.reuse, -R46.reuse ;  /* 0x000000000d0d7223 */ /* 0x180fe2000001082e */
[-CC-:B------:R-:W-:Y:S01]  /*14640*/  FFMA.FTZ R77, R77, R0.reuse, -R46.reuse ;  /* 0x000000004d4d7223 */ /* 0x180fe2000001082e */
[----:B------:R-:W-:Y:S01]  /*14650*/  FADD.FTZ R48, R30, R41 ;  /* 0x000000291e307221 */ /* 0x000fe20000010000 */
[-C--:B------:R-:W-:Y:S01]  /*14660*/  FFMA.FTZ R55, R55, R0.reuse, -R46 ;  /* 0x0000000037377223 */ /* 0x080fe2000001082e */
[----:B------:R-:W2:Y:S01]  /*14670*/  MUFU.EX2 R25, R25 ;  /* 0x0000001900197308 */ /* 0x000ea20000000800 */
[----:B-1----:R-:W-:Y:S01]  /*14680*/  FADD.FTZ R11, R21, R20 ;  /* 0x00000014150b7221 */ /* 0x002fe20000010000 */
[----:B------:R-:W-:Y:S01]  /*14690*/  FADD.FTZ R41, R165, R48 ;  /* 0x00000030a5297221 */ /* 0x000fe20000010000 */
[-CC-:B------:R-:W-:Y:S01]  /*146a0*/  FFMA.FTZ R81, R81, R0.reuse, -R46.reuse ;  /* 0x0000000051517223 */ /* 0x180fe2000001082e */
[-CC-:B------:R-:W-:Y:S01]  /*146b0*/  FFMA.FTZ R9, R9, R0.reuse, -R46.reuse ;  /* 0x0000000009097223 */ /* 0x180fe2000001082e */
[----:B------:R-:W-:Y:S01]  /*146c0*/  FFMA.FTZ R46, R85, R0, -R46 ;  /* 0x00000000552e7223 */ /* 0x000fe2000001082e */
[----:B------:R-:W-:Y:S01]  /*146d0*/  FADD.FTZ R48, R32, R41 ;  /* 0x0000002920307221 */ /* 0x000fe20000010000 */
[----:B------:R-:W-:Y:S01]  /*146e0*/  F2FP.BF16.F32.PACK_AB R180, R7, R180 ;  /* 0x000000b407b4723e */ /* 0x000fe200000010ff */
[----:B------:R-:W1:Y:S01]  /*146f0*/  MUFU.EX2 R172, R172 ;  /* 0x000000ac00ac7308 */ /* 0x000e620000000800 */
[----:B0-----:R-:W-:Y:S01]  /*14700*/  FADD.FTZ R20, R178, R11 ;  /* 0x0000000bb2147221 */ /* 0x001fe20000010000 */
[----:B------:R-:W-:Y:S01]  /*14710*/  FADD.FTZ R41, R167, R48 ;  /* 0x00000030a7297221 */ /* 0x000fe20000010000 */
[----:B------:R-:W-:-:S02]  /*14720*/  SHF.R.S32.HI R50, RZ, 0x1f, R45 ;  /* 0x0000001fff327819 */ /* 0x000fc4000001142d */
[----:B------:R-:W-:Y:S02]  /*14730*/  CS2R R102, SRZ ;  /* 0x0000000000667805 */ /* 0x000fe4000001ff00 */
[----:B------:R-:W-:Y:S01]  /*14740*/  F2FP.BF16.F32.PACK_AB R179, R14, R179 ;  /* 0x000000b30eb3723e */ /* 0x000fe200000010ff */
[----:B------:R-:W-:Y:S01]  /*14750*/  FADD.FTZ R48, R34, R41 ;  /* 0x0000002922307221 */ /* 0x000fe20000010000 */
[----:B------:R-:W-:Y:S01]  /*14760*/  F2FP.BF16.F32.PACK_AB R177, R10, R177 ;  /* 0x000000b10ab1723e */ /* 0x000fe200000010ff */
[----:B------:R-:W0:Y:S01]  /*14770*/  MUFU.EX2 R27, R27 ;  /* 0x0000001b001b7308 */ /* 0x000e220000000800 */
[----:B--2---:R-:W-:Y:S01]  /*14780*/  FADD.FTZ R11, R25, R20 ;  /* 0x00000014190b7221 */ /* 0x004fe20000010000 */
[----:B------:R-:W-:Y:S01]  /*14790*/  FADD.FTZ R43, R161, R48 ;  /* 0x00000030a12b7221 */ /* 0x000fe20000010000 */
[----:B------:R-:W-:Y:S02]  /*147a0*/  F2FP.BF16.F32.PACK_AB R173, R24, R173 ;  /* 0x000000ad18ad723e */ /* 0x000fe400000010ff */
[----:B------:R-:W-:-:S02]  /*147b0*/  CS2R R100, SRZ ;  /* 0x0000000000647805 */ /* 0x000fc4000001ff00 */
[----:B------:R-:W-:Y:S02]  /*147c0*/  F2FP.BF16.F32.PACK_AB R175, R26, R175 ;  /* 0x000000af1aaf723e */ /* 0x000fe400000010ff */
[----:B------:R-:W-:Y:S02]  /*147d0*/  CS2R R98, SRZ ;  /* 0x0000000000627805 */ /* 0x000fe4000001ff00 */
[----:B------:R-:W-:Y:S01]  /*147e0*/  F2FP.BF16.F32.PACK_AB R169, R28, R169 ;  /* 0x000000a91ca9723e */ /* 0x000fe200000010ff */
[----:B------:R-:W2:Y:S01]  /*147f0*/  MUFU.EX2 R174, R174 ;  /* 0x000000ae00ae7308 */ /* 0x000ea20000000800 */
[----:B-1----:R-:W-:Y:S01]  /*14800*/  FADD.FTZ R20, R172, R11 ;  /* 0x0000000bac147221 */ /* 0x002fe20000010000 */
[----:B------:R-:W-:Y:S02]  /*14810*/  F2FP.BF16.F32.PACK_AB R171, R30, R171 ;  /* 0x000000ab1eab723e */ /* 0x000fe400000010ff */
[----:B------:R-:W-:Y:S02]  /*14820*/  CS2R R96, SRZ ;  /* 0x0000000000607805 */ /* 0x000fe4000001ff00 */
[----:B------:R-:W-:-:S02]  /*14830*/  F2FP.BF16.F32.PACK_AB R165, R32, R165 ;  /* 0x000000a520a5723e */ /* 0x000fc400000010ff */
[----:B------:R-:W-:Y:S02]  /*14840*/  CS2R R94, SRZ ;  /* 0x00000000005e7805 */ /* 0x000fe4000001ff00 */
[----:B------:R-:W-:Y:S02]  /*14850*/  F2FP.BF16.F32.PACK_AB R167, R34, R167 ;  /* 0x000000a722a7723e */ /* 0x000fe400000010ff */
[----:B------:R-:W-:Y:S01]  /*14860*/  CS2R R92, SRZ ;  /* 0x00000000005c7805 */ /* 0x000fe2000001ff00 */
[----:B------:R-:W1:Y:S01]  /*14870*/  MUFU.EX2 R29, R29 ;  /* 0x0000001d001d7308 */ /* 0x000e620000000800 */
[----:B0-----:R-:W-:Y:S01]  /*14880*/  FADD.FTZ R11, R27, R20 ;  /* 0x000000141b0b7221 */ /* 0x001fe20000010000 */
[----:B------:R-:W-:Y:S02]  /*14890*/  F2FP.BF16.F32.PACK_AB R161, R36, R161 ;  /* 0x000000a124a1723e */ /* 0x000fe400000010ff */
[----:B------:R-:W-:Y:S02]  /*148a0*/  CS2R R90, SRZ ;  /* 0x00000000005a7805 */ /* 0x000fe4000001ff00 */
[----:B------:R-:W-:-:S02]  /*148b0*/  F2FP.BF16.F32.PACK_AB R182, R15, R182 ;  /* 0x000000b60fb6723e */ /* 0x000fc400000010ff */
[----:B------:R-:W-:Y:S02]  /*148c0*/  CS2R R88, SRZ ;  /* 0x0000000000587805 */ /* 0x000fe4000001ff00 */
[----:B------:R-:W-:Y:S01]  /*148d0*/  F2FP.BF16.F32.PACK_AB R176, R21, R176 ;  /* 0x000000b015b0723e */ /* 0x000fe200000010ff */
[----:B------:R-:W0:Y:S01]  /*148e0*/  MUFU.EX2 R168, R168 ;  /* 0x000000a800a87308 */ /* 0x000e220000000800 */
[----:B--2---:R-:W-:Y:S01]  /*148f0*/  FADD.FTZ R20, R174, R11 ;  /* 0x0000000bae147221 */ /* 0x004fe20000010000 */
[----:B------:R-:W-:Y:S02]  /*14900*/  F2FP.BF16.F32.PACK_AB R178, R25, R178 ;  /* 0x000000b219b2723e */ /* 0x000fe400000010ff */
[----:B------:R-:W-:-:S04]  /*14910*/  F2FP.BF16.F32.PACK_AB R172, R27, R172 ;  /* 0x000000ac1bac723e */ /* 0x000fc800000010ff */
        /* <DEDUP_REMOVED lines=10> */
[----:B------:R-:W-:-:S04]  /*149c0*/  LEA.HI R11, R50, R45, RZ, 0x7 ;  /* 0x0000002d320b7211 */ /* 0x000fc800078f38ff */
[----:B------:R-:W-:Y:S02]  /*149d0*/  SHF.R.S32.HI R11, RZ, 0x7, R11 ;  /* 0x00000007ff0b7819 */ /* 0x000fe4000001140b */
[----:B------:R-:W1:Y:S01]  /*149e0*/  MUFU.EX2 R35, R35 ;  /* 0x0000002300237308 */ /* 0x000e620000000800 */
[C---:B0-----:R-:W-:Y:S01]  /*149f0*/  FADD.FTZ R41, R33.reuse, R20 ;  /* 0x0000001421297221 */ /* 0x041fe20000010000 */
[----:B------:R-:W-:Y:S01]  /*14a00*/  FADD.FTZ R20, R36, R43 ;  /* 0x0000002b24147221 */ /* 0x000fe20000010000 */
[----:B------:R-:W-:Y:S02]  /*14a10*/  VIMNMX R14, RZ, R11, !PT ;  /* 0x0000000bff0e7248 */ /* 0x000fe40007fe0100 */
[----:B------:R-:W-:Y:S01]  /*14a20*/  F2FP.BF16.F32.PACK_AB R170, R33, R170 ;  /* 0x000000aa21aa723e */ /* 0x000fe200000010ff */
[----:B------:R-:W-:Y:S01]  /*14a30*/  FADD.FTZ R43, R163, R20 ;  /* 0x00000014a32b7221 */ /* 0x000fe20000010000 */
[----:B------:R-:W-:Y:S01]  /*14a40*/  F2FP.BF16.F32.PACK_AB R163, R38, R163 ;  /* 0x000000a326a3723e */ /* 0x000fe200000010ff */
[----:B------:R-:W0:Y:S01]  /*14a50*/  MUFU.EX2 R166, R166 ;  /* 0x000000a600a67308 */ /* 0x000e220000000800 */
[----:B--2---:R-:W-:Y:S01]  /*14a60*/  FADD.FTZ R2, R164, R41 ;  /* 0x00000029a4027221 */ /* 0x004fe20000010000 */
[----:B------:R-:W-:-:S04]  /*14a70*/  FADD.FTZ R6, R38, R43 ;  /* 0x0000002b26067221 */ /* 0x000fc80000010000 */
[----:B------:R-:W-:Y:S01]  /*14a80*/  FADD.FTZ R43, R157, R6 ;  /* 0x000000069d2b7221 */ /* 0x000fe20000010000 */
[C---:B------:R-:W-:Y:S01]  /*14a90*/  F2FP.BF16.F32.PACK_AB R157, R40.reuse, R157 ;  /* 0x0000009d289d723e */ /* 0x040fe200000010ff */
[----:B------:R-:W2:Y:S01]  /*14aa0*/  MUFU.EX2 R3, R61 ;  /* 0x0000003d00037308 */ /* 0x000ea20000000800 */
[C---:B-1----:R-:W-:Y:S01]  /*14ab0*/  FADD.FTZ R41, R35.reuse, R2 ;  /* 0x0000000223297221 */ /* 0x042fe20000010000 */
[----:B------:R-:W-:Y:S01]  /*14ac0*/  FADD.FTZ R6, R40, R43 ;  /* 0x0000002b28067221 */ /* 0x000fe20000010000 */
[----:B------:R-:W-:-:S05]  /*14ad0*/  F2FP.BF16.F32.PACK_AB R164, R35, R164 ;  /* 0x000000a423a4723e */ /* 0x000fca00000010ff */
[----:B------:R-:W1:Y:S01]  /*14ae0*/  MUFU.EX2 R160, R160 ;  /* 0x000000a000a07308 */ /* 0x000e620000000800 */
[----:B0-----:R-:W-:-:S07]  /*14af0*/  FADD.FTZ R2, R166, R41 ;  /* 0x00000029a6027221 */ /* 0x001fce0000010000 */
[----:B------:R-:W0:Y:S01]  /*14b00*/  MUFU.EX2 R37, R37 ;  /* 0x0000002500257308 */ /* 0x000e220000000800 */
[C---:B--2---:R-:W-:Y:S01]  /*14b10*/  FADD.FTZ R41, R3.reuse, R2 ;  /* 0x0000000203297221 */ /* 0x044fe20000010000 */
[----:B------:R-:W-:Y:S01]  /*14b20*/  F2FP.BF16.F32.PACK_AB R166, R3, R166 ;  /* 0x000000a603a6723e */ /* 0x000fe200000010ff */
[----:B------:R-:W-:-:S05]  /*14b30*/  IMAD.MOV.U32 R3, RZ, RZ, 0x3f800000 ;  /* 0x3f800000ff037424 */ /* 0x000fca00078e00ff */
[----:B------:R-:W2:Y:S01]  /*14b40*/  MUFU.EX2 R39, R39 ;  /* 0x0000002700277308 */ /* 0x000ea20000000800 */
[----:B-1----:R-:W-:Y:S01]  /*14b50*/  FADD.FTZ R2, R160, R41 ;  /* 0x00000029a0027221 */ /* 0x002fe20000010000 */
[----:B------:R-:W-:Y:S01]  /*14b60*/  FADD.FTZ R41, R159, R6 ;  /* 0x000000069f297221 */ /* 0x000fe20000010000 */
[----:B------:R-:W-:-:S03]  /*14b70*/  F2FP.BF16.F32.PACK_AB R159, R42, R159 ;  /* 0x0000009f2a9f723e */ /* 0x000fc600000010ff */
[----:B------:R-:W-:Y:S02]  /*14b80*/  FADD.FTZ R6, R42, R41 ;  /* 0x000000292a067221 */ /* 0x000fe40000010000 */
        /* <DEDUP_REMOVED lines=25> */
[----:B------:R-:W-:-:S06]  /*14d20*/  IMAD.MOV.U32 R2, RZ, RZ, 0x3f800000 ;  /* 0x3f800000ff027424 */ /* 0x000fcc00078e00ff */
[----:B------:R-:W0:Y:S01]  /*14d30*/  MUFU.EX2 R44, R44 ;  /* 0x0000002c002c7308 */ /* 0x000e220000000800 */
[----:B--2---:R-:W-:Y:S01]  /*14d40*/  F2FP.BF16.F32.PACK_AB R154, R46, R9 ;  /* 0x000000092e9a723e */ /* 0x004fe200000010ff */
[----:B------:R-:W-:Y:S02]  /*14d50*/  VIADD R9, R150, 0xfffffffe ;  /* 0xfffffffe96097836 */ /* 0x000fe40000000000 */
[----:B------:R-:W-:Y:S01]  /*14d60*/  FADD.FTZ R7, R46, R7 ;  /* 0x000000072e077221 */ /* 0x000fe20000010000 */
[----:B------:R-:W-:Y:S02]  /*14d70*/  CS2R R150, SRZ ;  /* 0x0000000000967805 */ /* 0x000fe4000001ff00 */
[----:B------:R-:W-:Y:S01]  /*14d80*/  ISETP.GE.AND P3, PT, R9, R14, PT ;  /* 0x0000000e0900720c */ /* 0x000fe20003f66270 */
[----:B------:R-:W2:Y:S01]  /*14d90*/  MUFU.EX2 R155, R155 ;  /* 0x0000009b009b7308 */ /* 0x000ea20000000800 */
[----:B-1----:R-:W-:-:S07]  /*14da0*/  FADD.FTZ R43, R153, R6 ;  /* 0x00000006992b7221 */ /* 0x002fce0000010000 */
[----:B------:R-:W1:Y:S01]  /*14db0*/  MUFU.EX2 R12, R12 ;  /* 0x0000000c000c7308 */ /* 0x000e620000000800 */
[C---:B0-----:R-:W-:Y:S01]  /*14dc0*/  FADD.FTZ R6, R44.reuse, R43 ;  /* 0x0000002b2c067221 */ /* 0x041fe20000010000 */
[----:B------:R-:W-:-:S03]  /*14dd0*/  F2FP.BF16.F32.PACK_AB R153, R44, R153 ;  /* 0x000000992c99723e */ /* 0x000fc600000010ff */
[----:B--2---:R-:W-:-:S04]  /*14de0*/  FADD.FTZ R43, R155, R6 ;  /* 0x000000069b2b7221 */ /* 0x004fc80000010000 */
[C---:B-1----:R-:W-:Y:S01]  /*14df0*/  FADD.FTZ R6, R12.reuse, R43 ;  /* 0x0000002b0c067221 */ /* 0x042fe20000010000 */
[----:B------:R-:W-:Y:S01]  /*14e00*/  F2FP.BF16.F32.PACK_AB R155, R12, R155 ;  /* 0x0000009b0c9b723e */ /* 0x000fe200000010ff */
[----:B------:R-:W-:Y:S06]  /*14e10*/  @!P3 BRA `(.L_x_2883) ;  /* 0x0000002c00acb947 */ /* 0x000fec0003800000 */
[----:B------:R-:W-:Y:S01]  /*14e20*/  BSSY B1, `(.L_x_2883) ;  /* 0x00002ea000017945 */ /* 0x000fe20003800000 */
[----:B------:R-:W-:Y:S02]  /*14e30*/  IMAD.MOV.U32 R11, RZ, RZ, R5 ;  /* 0x000000ffff0b7224 */ /* 0x000fe400078e0005 */
[----:B------:R-:W-:Y:S02]  /*14e40*/  IMAD.MOV.U32 R10, RZ, RZ, R4 ;  /* 0x000000ffff0a7224 */ /* 0x000fe400078e0004 */
[----:B------:R-:W-:Y:S02]  /*14e50*/  IMAD.MOV.U32 R20, RZ, RZ, R188 ;  /* 0x000000ffff147224 */ /* 0x000fe400078e00bc */
[----:B------:R-:W-:Y:S02]  /*14e60*/  IMAD.MOV.U32 R21, RZ, RZ, R185 ;  /* 0x000000ffff157224 */ /* 0x000fe400078e00b9 */
[----:B------:R-:W-:Y:S02]  /*14e70*/  IMAD.MOV.U32 R2, RZ, RZ, 0x3f800000 ;  /* 0x3f800000ff027424 */ /* 0x000fe400078e00ff */
[----:B------:R-:W-:-:S07]  /*14e80*/  IMAD.MOV.U32 R151, RZ, RZ, RZ ;  /* 0x000000ffff977224 */ /* 0x000fce00078e00ff */
.L_x_2894:
[----:B------:R-:W-:-:S05]  /*14e90*/  VIADD R0, R21, 0x1 ;  /* 0x0000000115007836 */ /* 0x000fca0000000000 */
[----:B------:R-:W-:-:S04]  /*14ea0*/  ISETP.NE.AND P3, PT, R0, 0x2, PT ;  /* 0x000000020000780c */ /* 0x000fc80003f65270 */
[----:B------:R-:W-:Y:S02]  /*14eb0*/  SEL R5, RZ, 0x1, P3 ;  /* 0x00000001ff057807 */ /* 0x000fe40001800000 */
[----:B------:R-:W-:Y:S02]  /*14ec0*/  SEL R185, R0, RZ, P3 ;  /* 0x000000ff00b97207 */ /* 0x000fe40001800000 */
[----:B------:R-:W-:Y:S01]  /*14ed0*/  LOP3.LUT R188, R20, R5, RZ, 0x3c, !PT ;  /* 0x0000000514bc7212 */ /* 0x000fe200078e3cff */
[----:B------:R-:W-:Y:S06]  /*14ee0*/  @!P0 BRA `(.L_x_2884) ;  /* 0x0000000000048947 */ /* 0x000fec0003800000 */
[----:B------:R-:W-:Y:S01]  /*14ef0*/  BPT.TRAP 0x1 ;  /* 0x000000040000795c */ /* 0x000fe20000300000 */
.L_x_2884:
[----:B------:R-:W-:Y:S01]  /*14f00*/  IMAD R15, R185, 0x8, R16 ;  /* 0x00000008b90f7824 */ /* 0x000fe200078e0210 */
[----:B------:R-:W-:-:S04]  /*14f10*/  SHF.L.U32 R0, R188, 0x1f, RZ ;  /* 0x0000001fbc007819 */ /* 0x000fc800000006ff */
[----:B------:R0:W1:Y:S01]  /*14f20*/  SYNCS.PHASECHK.TRANS64.TRYWAIT P3, [R15+URZ+0x34830], R0 ;  /* 0x034830000f0075a7 */ /* 0x000062000806017f */
[----:B------:R-:W-:Y:S05]  /*14f30*/  @!P0 BRA `(.L_x_2885) ;  /* 0x0000000000048947 */ /* 0x000fea0003800000 */
[----:B------:R-:W-:Y:S01]  /*14f40*/  BPT.TRAP 0x1 ;  /* 0x000000040000795c */ /* 0x000fe20000300000 */
.L_x_2885:
[----:B------:R-:W-:Y:S01]  /*14f50*/  BSSY B2, `(.L_x_2886) ;  /* 0x0000006000027945 */ /* 0x000fe20003800000 */
[----:B------:R-:W-:Y:S02]  /*14f60*/  IMAD R4, R185, 0xc00, R8 ;  /* 0x00000c00b9047824 */ /* 0x000fe400078e0208 */
[----:B------:R-:W-:Y:S01]  /*14f70*/  IMAD.MOV.U32 R5, RZ, RZ, 0x40000040 ;  /* 0x40000040ff057424 */ /* 0x000fe200078e00ff */
[----:B-1----:R-:W-:Y:S06]  /*14f80*/  @P3 BRA `(.L_x_2887) ;  /* 0x0000000000083947 */ /* 0x002fec0003800000 */
[----:B------:R-:W1:Y:S02]  /*14f90*/  SYNCS.PHASECHK.TRANS64.TRYWAIT P3, [R15+URZ+0x34830], R0 ;  /* 0x034830000f0075a7 */ /* 0x000e64000806017f */
[----:B-1----:R-:W-:Y:S05]  /*14fa0*/  @!P3 BRA `(.L_x_2888) ;  /* 0x000001080038b947 */ /* 0x002fea0003800000 */
.L_x_2887:
[----:B------:R-:W-:Y:S05]  /*14fb0*/  BSYNC B2 ;  /* 0x0000000000027941 */ /* 0x000fea0003800000 */
.L_x_2886:
[----:B------:R-:W2:Y:S04]  /*14fc0*/  LDL.64 R24, [R1+0x38] ;  /* 0x0000380001187983 */ /* 0x000ea80000100a00 */
[----:B------:R3:W-:Y:S04]  /*14fd0*/  STL.64 [R1+0x70], R10 ;  /* 0x0000700a01007387 */ /* 0x0007e80000100a00 */
[----:B---3--:R-:W3:Y:S04]  /*14fe0*/  LDL.64 R10, [R1+0x30] ;  /* 0x00003000010a7983 */ /* 0x008ee80000100a00 */
[----:B------:R4:W-:Y:S04]  /*14ff0*/  STL.64 [R1+0x68], R8 ;  /* 0x0000680801007387 */ /* 0x0009e80000100a00 */
[----:B----4-:R-:W4:Y:S01]  /*15000*/  LDL.64 R8, [R1+0x28] ;  /* 0x0000280001087983 */ /* 0x010f220000100a00 */
[----:B------:R-:W-:-:S02]  /*15010*/  R2UR UR6, R4 ;  /* 0x00000000040672ca */ /* 0x000fc400000e0000 */
[----:B------:R-:W-:Y:S01]  /*15020*/  R2UR UR7, R5 ;  /* 0x00000000050772ca */ /* 0x000fe200000e0000 */
[----:B------:R0:W-:Y:S04]  /*15030*/  STL.64 [R1+0x60], R6 ;  /* 0x0000600601007387 */ /* 0x0001e80000100a00 */
[----:B0-----:R-:W4:Y:S01]  /*15040*/  LDL.64 R6, [R1+0x20] ;  /* 0x0000200001067983 */ /* 0x001f220000100a00 */
[----:B------:R-:W-:Y:S02]  /*15050*/  VIADD R12, R4, 0x2 ;  /* 0x00000002040c7836 */ /* 0x000fe40000000000 */
[----:B------:R-:W-:Y:S01]  /*15060*/  IMAD.MOV.U32 R13, RZ, RZ, 0x40000040 ;  /* 0x40000040ff0d7424 */ /* 0x000fe200078e00ff */
[----:B--2---:R-:W-:Y:S02]  /*15070*/  R2UR UR4, R24 ;  /* 0x00000000180472ca */ /* 0x004fe400000e0000 */
[----:B------:R-:W-:-:S02]  /*15080*/  R2UR UR5, R25 ;  /* 0x00000000190572ca */ /* 0x000fc400000e0000 */
[----:B------:R-:W-:-:S11]  /*15090*/  WARPGROUP.ARRIVE ;  /* 0x00000000000079c5 */ /* 0x000fd60000000000 */
[----:B------:R-:W-:Y:S01]  /*150a0*/  HGMMA.64x128x16.F32.BF16 R24, gdesc[UR4], RZ, !UPT, gsb0 ;  /* 0x01e00000041879f0 */ /* 0x000fe2000c0018ff */
[----:B------:R-:W-:Y:S02]  /*150b0*/  R2UR UR6, R12 ;  /* 0x000000000c0672ca */ /* 0x000fe400000e0000 */
[----:B------:R-:W-:Y:S02]  /*150c0*/  R2UR UR7, R13 ;  /* 0x000000000d0772ca */ /* 0x000fe400000e0000 */
[----:B---3--:R-:W-:Y:S02]  /*150d0*/  R2UR UR4, R10 ;  /* 0x000000000a0472ca */ /* 0x008fe400000e0000 */
[----:B------:R-:W-:Y:S02]  /*150e0*/  R2UR UR5, R11 ;  /* 0x000000000b0572ca */ /* 0x000fe400000e0000 */
[----:B------:R-:W2:Y:S01]  /*150f0*/  LDL.64 R10, [R1+0x18] ;  /* 0x00001800010a7983 */ /* 0x000ea20000100a00 */
[----:B------:R-:W-:-:S02]  /*15100*/  VIADD R12, R4, 0x4 ;  /* 0x00000004040c7836 */ /* 0x000fc40000000000 */
[----:B------:R-:W-:Y:S01]  /*15110*/  IMAD.MOV.U32 R13, RZ, RZ, 0x40000040 ;  /* 0x40000040ff0d7424 */ /* 0x000fe200078e00ff */
[----:B------:R-:W-:Y:S02]  /*15120*/  WARPGROUP.DEPBAR.LE gsb0, 0x0 ;  /* 0x00008000000079c5 */ /* 0x000fe40000010000 */
[----:B------:R-:W-:-:S06]  /*15130*/  WARPGROUP.ARRIVE ;  /* 0x00000000000079c5 */ /* 0x000fcc0000000000 */
[----:B------:R-:W-:Y:S01]  /*15140*/  HGMMA.64x128x16.F32.BF16 R24, gdesc[UR4], R24, gsb0 ;  /* 0x01e00000041879f0 */ /* 0x000fe20008001818 */
[----:B------:R-:W-:Y:S02]  /*15150*/  R2UR UR6, R12 ;  /* 0x000000000c0672ca */ /* 0x000fe400000e0000 */
[----:B------:R-:W-:Y:S02]  /*15160*/  R2UR UR7, R13 ;  /* 0x000000000d0772ca */ /* 0x000fe400000e0000 */
[----:B----4-:R-:W-:Y:S02]  /*15170*/  R2UR UR4, R8 ;  /* 0x00000000080472ca */ /* 0x010fe400000e0000 */
[----:B------:R-:W-:Y:S02]  /*15180*/  R2UR UR5, R9 ;  /* 0x00000000090572ca */ /* 0x000fe400000e0000 */
[----:B------:R-:W3:Y:S01]  /*15190*/  LDL.64 R8, [R1+0x10] ;  /* 0x0000100001087983 */ /* 0x000ee20000100a00 */
[----:B------:R-:W-:-:S02]  /*151a0*/  VIADD R12, R4, 0x6 ;  /* 0x00000006040c7836 */ /* 0x000fc40000000000 */
[----:B------:R-:W-:Y:S01]  /*151b0*/  IMAD.MOV.U32 R13, RZ, RZ, 0x40000040 ;  /* 0x40000040ff0d7424 */ /* 0x000fe200078e00ff */
[----:B------:R-:W-:Y:S02]  /*151c0*/  WARPGROUP.DEPBAR.LE gsb0, 0x0 ;  /* 0x00008000000079c5 */ /* 0x000fe40000010000 */
[----:B------:R-:W-:-:S06]  /*151d0*/  WARPGROUP.ARRIVE ;  /* 0x00000000000079c5 */ /* 0x000fcc0000000000 */
[----:B------:R-:W-:Y:S01]  /*151e0*/  HGMMA.64x128x16.F32.BF16 R24, gdesc[UR4], R24, gsb0 ;  /* 0x01e00000041879f0 */ /* 0x000fe20008001818 */
[----:B------:R-:W-:Y:S02]  /*151f0*/  R2UR UR6, R12 ;  /* 0x000000000c0672ca */ /* 0x000fe400000e0000 */
[----:B------:R-:W-:Y:S02]  /*15200*/  R2UR UR7, R13 ;  /* 0x000000000d0772ca */ /* 0x000fe400000e0000 */
[----:B------:R-:W-:Y:S02]  /*15210*/  R2UR UR4, R6 ;  /* 0x00000000060472ca */ /* 0x000fe400000e0000 */
[----:B------:R-:W-:Y:S02]  /*15220*/  R2UR UR5, R7 ;  /* 0x00000000070572ca */ /* 0x000fe400000e0000 */
[----:B------:R-:W4:Y:S01]  /*15230*/  LDL.64 R6, [R1] ;  /* 0x0000000001067983 */ /* 0x000f220000100a00 */
[----:B------:R-:W-:-:S02]  /*15240*/  VIADD R12, R4, 0x400 ;  /* 0x00000400040c7836 */ /* 0x000fc40000000000 */
[----:B------:R-:W-:Y:S01]  /*15250*/  IMAD.MOV.U32 R13, RZ, RZ, 0x40000040 ;  /* 0x40000040ff0d7424 */ /* 0x000fe200078e00ff */
[----:B------:R-:W-:Y:S02]  /*15260*/  WARPGROUP.DEPBAR.LE gsb0, 0x0 ;  /* 0x00008000000079c5 */ /* 0x000fe40000010000 */
[----:B------:R-:W-:-:S06]  /*15270*/  WARPGROUP.ARRIVE ;  /* 0x00000000000079c5 */ /* 0x000fcc0000000000 */
[----:B------:R-:W-:Y:S01]  /*15280*/  HGMMA.64x128x16.F32.BF16 R24, gdesc[UR4], R24, gsb0 ;  /* 0x01e00000041879f0 */ /* 0x000fe20008001818 */
[----:B------:R-:W-:Y:S02]  /*15290*/  R2UR UR6, R12 ;  /* 0x000000000c0672ca */ /* 0x000fe400000e0000 */
[----:B------:R-:W-:Y:S02]  /*152a0*/  R2UR UR7, R13 ;  /* 0x000000000d0772ca */ /* 0x000fe400000e0000 */
[----:B--2---:R-:W-:Y:S02]  /*152b0*/  R2UR UR4, R10 ;  /* 0x000000000a0472ca */ /* 0x004fe400000e0000 */
[----:B------:R-:W-:Y:S01]  /*152c0*/  R2UR UR5, R11 ;  /* 0x000000000b0572ca */ /* 0x000fe200000e0000 */
[----:B------:R-:W-:Y:S01]  /*152d0*/  VIADD R12, R4, 0x402 ;  /* 0x00000402040c7836 */ /* 0x000fe20000000000 */
[----:B------:R0:W5:Y:S01]  /*152e0*/  LDL.LU.64 R10, [R1+0x70] ;  /* 0x00007000010a7983 */ /* 0x0001620000300a00 */
[----:B------:R-:W-:Y:S01]  /*152f0*/  IMAD.MOV.U32 R13, RZ, RZ, 0x40000040 ;  /* 0x40000040ff0d7424 */ /* 0x000fe200078e00ff */
[----:B------:R-:W-:-:S02]  /*15300*/  WARPGROUP.DEPBAR.LE gsb0, 0x0 ;  /* 0x00008000000079c5 */ /* 0x000fc40000010000 */
[----:B------:R-:W-:-:S07]  /*15310*/  WARPGROUP.ARRIVE ;  /* 0x00000000000079c5 */ /* 0x000fce0000000000 */
[----:B------:R-:W-:Y:S01]  /*15320*/  HGMMA.64x128x16.F32.BF16 R24, gdesc[UR4], R24, gsb0 ;  /* 0x01e00000041879f0 */ /* 0x000fe20008001818 */
[----:B------:R-:W-:Y:S02]  /*15330*/  R2UR UR6, R12 ;  /* 0x000000000c0672ca */ /* 0x000fe400000e0000 */
[----:B------:R-:W-:Y:S02]  /*15340*/  R2UR UR7, R13 ;  /* 0x000000000d0772ca */ /* 0x000fe400000e0000 */
[----:B---3--:R-:W-:Y:S02]  /*15350*/  R2UR UR4, R8 ;  /* 0x00000000080472ca */ /* 0x008fe400000e0000 */
        /* <DEDUP_REMOVED lines=9> */
[----:B----4-:R-:W-:Y:S02]  /*153f0*/  R2UR UR4, R6 ;  /* 0x00000000060472ca */ /* 0x010fe400000e0000 */
        /* <DEDUP_REMOVED lines=117> */
.L_x_2889:
[----:B-1----:R-:W-:Y:S01]  /*15b50*/  SHF.L.U32 R0, R20, 0x1f, RZ ;  /* 0x0000001f14007819 */ /* 0x002fe200000006ff */
[----:B------:R-:W-:-:S04]  /*15b60*/  IMAD R12, R21, 0x8, R16 ;  /* 0x00000008150c7824 */ /* 0x000fc800078e0210 */
[----:B------:R0:W1:Y:S01]  /*15b70*/  SYNCS.PHASECHK.TRANS64.TRYWAIT P3, [R12+URZ+0x34850], R0 ;  /* 0x034850000c0075a7 */ /* 0x000062000806017f */
[----:B------:R-:W-:Y:S05]  /*15b80*/  @!P0 BRA `(.L_x_2890) ;  /* 0x0000000000048947 */ /* 0x000fea0003800000 */
[----:B------:R-:W-:Y:S01]  /*15b90*/  BPT.TRAP 0x1 ;  /* 0x000000040000795c */ /* 0x000fe20000300000 */
.L_x_2890:
[----:B------:R-:W-:Y:S04]  /*15ba0*/  BSSY B2, `(.L_x_2891) ;  /* 0x0000004000027945 */ /* 0x000fe80003800000 */
[----:B-1----:R-:W-:Y:S05]  /*15bb0*/  @P3 BRA `(.L_x_2892) ;  /* 0x0000000000083947 */ /* 0x002fea0003800000 */
[----:B------:R-:W1:Y:S02]  /*15bc0*/  SYNCS.PHASECHK.TRANS64.TRYWAIT P3, [R12+URZ+0x34850], R0 ;  /* 0x034850000c0075a7 */ /* 0x000e64000806017f */
[----:B-1----:R-:W-:Y:S05]  /*15bd0*/  @!P3 BRA `(.L_x_2893) ;  /* 0x000000fc0040b947 */ /* 0x002fea0003800000 */
.L_x_2892:
[----:B------:R-:W-:Y:S05]  /*15be0*/  BSYNC B2 ;  /* 0x0000000000027941 */ /* 0x000fea0003800000 */
.L_x_2891:
[----:B01----:R-:W-:Y:S01]  /*15bf0*/  VIADD R0, R16, 0x400 ;  /* 0x0000040010007836 */ /* 0x003fe20000000000 */
[----:B------:R-:W-:Y:S01]  /*15c00*/  WARPGROUP.ARRIVE ;  /* 0x00000000000079c5 */ /* 0x000fe20000000000 */
[----:B------:R-:W-:Y:S02]  /*15c10*/  IMAD.MOV.U32 R3, RZ, RZ, 0x40000040 ;  /* 0x40000040ff037424 */ /* 0x000fe400078e00ff */
[----:B------:R-:W-:Y:S01]  /*15c20*/  IMAD.MOV.U32 R5, RZ, RZ, 0x40000040 ;  /* 0x40000040ff057424 */ /* 0x000fe200078e00ff */
[----:B------:R-:W-:Y:S01]  /*15c30*/  SHF.R.U32.HI R0, RZ, 0x4, R0 ;  /* 0x00000004ff007819 */ /* 0x000fe20000011600 */
[----:B------:R-:W-:Y:S01]  /*15c40*/  IMAD.IADD R13, R205, 0x1, R200 ;  /* 0x00000001cd0d7824 */ /* 0x000fe200078e02c8 */
[----:B------:R-:W-:Y:S01]  /*15c50*/  R2UR UR7, R3 ;  /* 0x00000000030772ca */ /* 0x000fe200000e0000 */
[----:B------:R-:W-:Y:S01]  /*15c60*/  @!P1 VIADD R15, R15, 0x34840 ;  /* 0x000348400f0f9836 */ /* 0x000fe20000000000 */
[----:B------:R-:W-:Y:S01]  /*15c70*/  LOP3.LUT R0, R0, 0x3fff, RZ, 0xc0, !PT ;  /* 0x00003fff00007812 */ /* 0x000fe200078ec0ff */
[----:B------:R-:W0:Y:S03]  /*15c80*/  @P2 LDC R3, c[0x0][0x44c] ;  /* 0x00011300ff032b82 */ /* 0x000e260000000800 */
[----:B------:R-:W-:-:S02]  /*15c90*/  LOP3.LUT R0, R0, 0x4000000, RZ, 0xfc, !PT ;  /* 0x0400000000007812 */ /* 0x000fc400078efcff */
[----:B------:R-:W-:-:S03]  /*15ca0*/  @!P1 PRMT R15, RZ, 0x654, R15 ;  /* 0x00000654ff0f9816 */ /* 0x000fc6000000000f */
[----:B------:R-:W-:Y:S02]  /*15cb0*/  IMAD R2, R21, 0x800, R0 ;  /* 0x0000080015027824 */ /* 0x000fe400078e0200 */
[----:B------:R-:W1:Y:S01]  /*15cc0*/  @P2 LDC R0, c[0x0][0x450] ;  /* 0x00011400ff002b82 */ /* 0x000e620000000800 */
[----:B------:R-:W-:Y:S02]  /*15cd0*/  IMAD.MOV.U32 R21, RZ, RZ, 0x40000040 ;  /* 0x40000040ff157424 */ /* 0x000fe400078e00ff */
[C---:B------:R-:W-:Y:S01]  /*15ce0*/  R2UR UR6, R2.reuse ;  /* 0x00000000020672ca */ /* 0x040fe200000e0000 */
[C---:B------:R-:W-:Y:S02]  /*15cf0*/  VIADD R4, R2.reuse, 0x80 ;  /* 0x0000008002047836 */ /* 0x040fe40000000000 */
[----:B------:R-:W-:Y:S02]  /*15d00*/  VIADD R20, R2, 0x200 ;  /* 0x0000020002147836 */ /* 0x000fe40000000000 */
[----:B0-----:R-:W-:-:S08]  /*15d10*/  @P2 IMAD.HI.U32 R3, R13, R3, RZ ;  /* 0x000000030d032227 */ /* 0x001fd000078e00ff */
[----:B------:R-:W-:Y:S01]  /*15d20*/  HGMMA.64x128x16.F32.BF16 R88, R180, gdesc[UR4].tnspB, R88, gsb0 ;  /* 0x41e00004b4587df0 */ /* 0x000fe20008001858 */
[----:B------:R-:W-:Y:S01]  /*15d30*/  R2UR UR6, R4 ;  /* 0x00000000040672ca */ /* 0x000fe200000e0000 */
[----:B------:R-:W-:Y:S01]  /*15d40*/  VIADD R4, R2, 0x100 ;  /* 0x0000010002047836 */ /* 0x000fe20000000000 */
[----:B------:R-:W-:Y:S01]  /*15d50*/  R2UR UR7, R5 ;  /* 0x00000000050772ca */ /* 0x000fe200000e0000 */
[----:B------:R-:W-:Y:S01]  /*15d60*/  IMAD.MOV.U32 R5, RZ, RZ, 0x40000040 ;  /* 0x40000040ff057424 */ /* 0x000fe200078e00ff */
[----:B-1----:R-:W-:Y:S01]  /*15d70*/  @P2 SHF.R.U32.HI R13, RZ, R0, R3 ;  /* 0x00000000ff0d2219 */ /* 0x002fe20000011603 */
[----:B------:R-:W-:-:S04]  /*15d80*/  IMAD.MOV.U32 R3, RZ, RZ, -0x80 ;  /* 0xffffff80ff037424 */ /* 0x000fc800078e00ff */
[----:B------:R-:W0:Y:S01]  /*15d90*/  SHFL.IDX PT, R0, R13, RZ, 0x1c1f ;  /* 0x001c1fff0d007589 */ /* 0x000e2200000e0000 */
[----:B-----5:R-:W-:-:S04]  /*15da0*/  IMAD R3, R9, R3, 0x1 ;  /* 0x0000000109037424 */ /* 0x020fc800078e0203 */
[----:B------:R-:W-:-:S05]  /*15db0*/  IMAD R3, R204, -0x2, R3 ;  /* 0xfffffffecc037824 */ /* 0x000fca00078e0203 */
[----:B------:R-:W-:-:S05]  /*15dc0*/  IADD3 R3, -R201, R3, R202 ;  /* 0x00000003c9037210 */ /* 0x000fca0007ffe1ca */
[----:B0-----:R-:W-:-:S05]  /*15dd0*/  IMAD.IADD R0, R3, 0x1, R0 ;  /* 0x0000000103007824 */ /* 0x001fca00078e0200 */
[C---:B------:R-:W-:Y:S02]  /*15de0*/  ISETP.GT.AND P3, PT, R0.reuse, RZ, PT ;  /* 0x000000ff0000720c */ /* 0x040fe40003f64270 */
[----:B------:R-:W-:Y:S02]  /*15df0*/  ISETP.GT.AND P4, PT, R0, 0x1, PT ;  /* 0x000000010000780c */ /* 0x000fe40003f84270 */
[----:B------:R-:W-:Y:S02]  /*15e00*/  FSEL R24, R24, -INF , P3 ;  /* 0xff80000018187808 */ /* 0x000fe40001800000 */
[C---:B------:R-:W-:Y:S02]  /*15e10*/  ISETP.GT.AND P3, PT, R0.reuse, 0x8, PT ;  /* 0x000000080000780c */ /* 0x040fe40003f64270 */
[----:B------:R-:W-:Y:S02]  /*15e20*/  FSEL R25, R25, -INF , P4 ;  /* 0xff80000019197808 */ /* 0x000fe40002000000 */
[----:B------:R-:W-:-:S02]  /*15e30*/  ISETP.GT.AND P4, PT, R0, 0x9, PT ;  /* 0x000000090000780c */ /* 0x000fc40003f84270 */
[----:B------:R-:W-:Y:S02]  /*15e40*/  FSEL R28, R28, -INF , P3 ;  /* 0xff8000001c1c7808 */ /* 0x000fe40001800000 */
[C---:B------:R-:W-:Y:S02]  /*15e50*/  ISETP.GT.AND P3, PT, R0.reuse, 0x10, PT ;  /* 0x000000100000780c */ /* 0x040fe40003f64270 */
[----:B------:R-:W-:Y:S02]  /*15e60*/  FSEL R29, R29, -INF , P4 ;  /* 0xff8000001d1d7808 */ /* 0x000fe40002000000 */
[----:B------:R-:W-:Y:S02]  /*15e70*/  ISETP.GT.AND P4, PT, R0, 0x11, PT ;  /* 0x000000110000780c */ /* 0x000fe40003f84270 */
[----:B------:R-:W-:Y:S02]  /*15e80*/  FSEL R32, R32, -INF , P3 ;  /* 0xff80000020207808 */ /* 0x000fe40001800000 */
[----:B------:R-:W-:-:S02]  /*15e90*/  ISETP.GT.AND P3, PT, R0, 0x18, PT ;  /* 0x000000180000780c */ /* 0x000fc40003f64270 */
[----:B------:R-:W-:Y:S02]  /*15ea0*/  FSEL R33, R33, -INF , P4 ;  /* 0xff80000021217808 */ /* 0x000fe40002000000 */
        /* <DEDUP_REMOVED lines=36> */
[----:B------:R-:W-:Y:S01]  /*160f0*/  ISETP.GT.AND P4, PT, R0, 0x61, PT ;  /* 0x000000610000780c */ /* 0x000fe20003f84270 */
[----:B------:R-:W-:Y:S02]  /*16100*/  WARPGROUP.DEPBAR.LE gsb0, 0x0 ;  /* 0x00008000000079c5 */ /* 0x000fe40000010000 */
[----:B------:R-:W-:Y:S01]  /*16110*/  WARPGROUP.ARRIVE ;  /* 0x00000000000079c5 */ /* 0x000fe20000000000 */
[----:B------:R-:W-:Y:S02]  /*16120*/  FSEL R72, R72, -INF , P3 ;  /* 0xff80000048487808 */ /* 0x000fe40001800000 */
[----:B------:R-:W-:Y:S02]  /*16130*/  ISETP.GT.AND P3, PT, R0, 0x68, PT ;  /* 0x000000680000780c */ /* 0x000fe40003f64270 */
[----:B------:R-:W-:Y:S01]  /*16140*/  FSEL R73, R73, -INF , P4 ;  /* 0xff80000049497808 */ /* 0x000fe20002000000 */
[----:B------:R-:W-:Y:S01]  /*16150*/  HGMMA.64x128x16.F32.BF16 R88, R176, gdesc[UR4].tnspB, R88, gsb0 ;  /* 0x41e00004b0587df0 */ /* 0x000fe20008001858 */
[----:B------:R-:W-:Y:S01]  /*16160*/  R2UR UR6, R4 ;  /* 0x00000000040672ca */ /* 0x000fe200000e0000 */
[----:B------:R-:W-:Y:S01]  /*16170*/  VIADD R4, R2, 0x180 ;  /* 0x0000018002047836 */ /* 0x000fe20000000000 */
[----:B------:R-:W-:Y:S01]  /*16180*/  R2UR UR7, R5 ;  /* 0x00000000050772ca */ /* 0x000fe200000e0000 */
[----:B------:R-:W-:Y:S01]  /*16190*/  IMAD.MOV.U32 R5, RZ, RZ, 0x40000040 ;  /* 0x40000040ff057424 */ /* 0x000fe200078e00ff */
        /* <DEDUP_REMOVED lines=10> */
[----:B------:R-:W-:Y:S01]  /*16240*/  FSEL R85, R85, -INF , P4 ;  /* 0xff80000055557808 */ /* 0x000fe20002000000 */
[----:B------:R-:W-:Y:S02]  /*16250*/  WARPGROUP.DEPBAR.LE gsb0, 0x0 ;  /* 0x00008000000079c5 */ /* 0x000fe40000010000 */
[----:B------:R-:W-:-:S06]  /*16260*/  WARPGROUP.ARRIVE ;  /* 0x00000000000079c5 */ /* 0x000fcc0000000000 */
[----:B------:R-:W-:Y:S01]  /*16270*/  HGMMA.64x128x16.F32.BF16 R88, R172, gdesc[UR4].tnspB, R88, gsb0 ;  /* 0x41e00004ac587df0 */ /* 0x000fe20008001858 */
[----:B------:R-:W-:Y:S02]  /*16280*/  R2UR UR6, R4 ;  /* 0x00000000040672ca */ /* 0x000fe400000e0000 */
[----:B------:R-:W-:Y:S02]  /*16290*/  FMNMX.FTZ R4, R24, R10, !PT ;  /* 0x0000000a18047209 */ /* 0x000fe40007810000 */
        /* <DEDUP_REMOVED lines=40> */
[----:B0-----:R-:W-:Y:S01]  /*16520*/  FMNMX.FTZ R4, R4, R0, !PT ;  /* 0x0000000004047209 */ /* 0x001fe20007810000 */
[----:B------:R-:W-:Y:S01]  /*16530*/  IMAD.U32 R0, RZ, RZ, UR39 ;  /* 0x00000027ff007e24 */ /* 0x000fe2000f8e00ff */
[----:B------:R-:W-:Y:S02]  /*16540*/  R2UR UR10, R20 ;  /* 0x00000000140a72ca */ /* 0x000fe400000e0000 */
[----:B------:R-:W-:Y:S01]  /*16550*/  R2UR UR11, R21 ;  /* 0x00000000150b72ca */ /* 0x000fe200000e0000 */
[----:B------:R-:W0:Y:S02]  /*16560*/  SHFL.BFLY PT, R5, R4, 0x1, 0x1f ;  /* 0x0c201f0004057f89 */ /* 0x000e2400000e0000 */
[----:B0-----:R-:W-:-:S02]  /*16570*/  FMNMX.FTZ R4, R4, R5, !PT ;  /* 0x0000000504047209 */ /* 0x001fc40007810000 */
[----:B------:R-:W0:Y:S02]  /*16580*/  SHFL.IDX PT, R5, R13, 0x1, 0x1c1f ;  /* 0x003c1f000d057f89 */ /* 0x000e2400000e0000 */
[----:B------:R-:W-:Y:S01]  /*16590*/  FSETP.NEU.FTZ.AND P3, PT, R4, -INF , PT ;  /* 0xff8000000400780b */ /* 0x000fe20003f7d000 */
[----:B0-----:R-:W-:-:S05]  /*165a0*/  IMAD.IADD R3, R3, 0x1, R5 ;  /* 0x0000000103037824 */ /* 0x001fca00078e0205 */
[C---:B------:R-:W-:Y:S02]  /*165b0*/  ISETP.GT.AND P4, PT, R3.reuse, RZ, PT ;  /* 0x000000ff0300720c */ /* 0x040fe40003f84270 */
        /* <DEDUP_REMOVED lines=36> */
[C---:B------:R-:W-:Y:S01]  /*16800*/  ISETP.GT.AND P5, PT, R3.reuse, 0x49, PT ;  /* 0x000000490300780c */ /* 0x040fe20003fa4270 */
[----:B------:R-:W-:Y:S02]  /*16810*/  WARPGROUP.DEPBAR.LE gsb0, 0x0 ;  /* 0x00008000000079c5 */ /* 0x000fe40000010000 */
[----:B------:R-:W-:Y:S01]  /*16820*/  WARPGROUP.ARRIVE ;  /* 0x00000000000079c5 */ /* 0x000fe20000000000 */
[----:B------:R-:W-:Y:S01]  /*16830*/  FMUL.FTZ R169, R4, R0 ;  /* 0x0000000004a97220 */ /* 0x000fe20000410000 */
[----:B------:R-:W-:Y:S02]  /*16840*/  FSEL R62, R62, -INF , P4 ;  /* 0xff8000003e3e7808 */ /* 0x000fe40002000000 */
[----:B------:R-:W-:Y:S02]  /*16850*/  ISETP.GT.AND P4, PT, R3, 0x50, PT ;  /* 0x000000500300780c */ /* 0x000fe40003f84270 */
[----:B------:R-:W-:Y:S01]  /*16860*/  HGMMA.64x128x16.F32.BF16 R88, R164, gdesc[UR4].tnspB, R88, gsb0 ;  /* 0x41e00004a4587df0 */ /* 0x000fe20008001858 */
[----:B------:R-:W-:-:S02]  /*16870*/  FSEL R169, R169, RZ, P3 ;  /* 0x000000ffa9a97208 */ /* 0x000fc40001800000 */
[----:B------:R-:W-:Y:S02]  /*16880*/  FSEL R63, R63, -INF , P5 ;  /* 0xff8000003f3f7808 */ /* 0x000fe40002800000 */
[----:B------:R-:W-:Y:S01]  /*16890*/  ISETP.GT.AND P5, PT, R3, 0x51, PT ;  /* 0x000000510300780c */ /* 0x000fe20003fa4270 */
[-CC-:B------:R-:W-:Y:S01]  /*168a0*/  FFMA.FTZ R180, R24, R0.reuse, -R169.reuse ;  /* 0x0000000018b47223 */ /* 0x180fe200000108a9 */
[----:B------:R-:W-:Y:S01]  /*168b0*/  FMNMX.FTZ R24, R26, R11, !PT ;  /* 0x0000000b1a187209 */ /* 0x000fe20007810000 */
[-CC-:B------:R-:W-:Y:S01]  /*168c0*/  FFMA.FTZ R182, R28, R0.reuse, -R169.reuse ;  /* 0x000000001cb67223 */ /* 0x180fe200000108a9 */
[----:B------:R-:W-:Y:S01]  /*168d0*/  FSEL R66, R66, -INF , P4 ;  /* 0xff80000042427808 */ /* 0x000fe20002000000 */
[--C-:B------:R-:W-:Y:S01]  /*168e0*/  FFMA.FTZ R20, R29, R0, -R169.reuse ;  /* 0x000000001d147223 */ /* 0x100fe200000108a9 */
[----:B------:R-:W-:Y:S01]  /*168f0*/  FMNMX.FTZ R5, R27, R24, !PT ;  /* 0x000000181b057209 */ /* 0x000fe20007810000 */
[----:B------:R-:W-:Y:S01]  /*16900*/  IMAD.MOV.U32 R29, RZ, RZ, 0x40000040 ;  /* 0x40000040ff1d7424 */ /* 0x000fe200078e00ff */
[----:B------:R-:W-:Y:S01]  /*16910*/  ISETP.GT.AND P4, PT, R3, 0x58, PT ;  /* 0x000000580300780c */ /* 0x000fe20003f84270 */
[-CC-:B------:R-:W-:Y:S01]  /*16920*/  FFMA.FTZ R168, R48, R0.reuse, -R169.reuse ;  /* 0x0000000030a87223 */ /* 0x180fe200000108a9 */
        /* <DEDUP_REMOVED lines=57> */
[----:B------:R-:W-:Y:S01]  /*16cc0*/  FFMA.FTZ R57, R84, R0, -R169 ;  /* 0x0000000054397223 */ /* 0x000fe200000108a9 */
[----:B------:R-:W-:-:S02]  /*16cd0*/  FSEL R82, R82, -INF , P4 ;  /* 0xff80000052527808 */ /* 0x000fc40002000000 */
[----:B------:R-:W-:Y:S01]  /*16ce0*/  FMNMX.FTZ R5, R59, R28, !PT ;  /* 0x0000001c3b057209 */ /* 0x000fe20007810000 */
[----:B------:R-:W-:Y:S01]  /*16cf0*/  MUFU.EX2 R24, R24 ;  /* 0x0000001800187308 */ /* 0x000fe20000000800 */
[----:B------:R-:W-:Y:S02]  /*16d00*/  ISETP.GT.AND P4, PT, R3, 0x78, PT ;  /* 0x000000780300780c */ /* 0x000fe40003f84270 */
[----:B------:R-:W-:Y:S02]  /*16d10*/  FMNMX.FTZ R28, R62, R5, !PT ;  /* 0x000000053e1c7209 */ /* 0x000fe40007810000 */
[----:B------:R-:W-:Y:S02]  /*16d20*/  FSEL R83, R83, -INF , P5 ;  /* 0xff80000053537808 */ /* 0x000fe40002800000 */
[----:B------:R-:W-:Y:S01]  /*16d30*/  FMNMX.FTZ R5, R63, R28, !PT ;  /* 0x0000001c3f057209 */ /* 0x000fe20007810000 */
[----:B------:R-:W-:Y:S01]  /*16d40*/  MUFU.EX2 R172, R172 ;  /* 0x000000ac00ac7308 */ /* 0x000fe20000000800 */
[----:B------:R-:W-:-:S02]  /*16d50*/  ISETP.GT.AND P5, PT, R3, 0x79, PT ;  /* 0x000000790300780c */ /* 0x000fc40003fa4270 */
[----:B------:R-:W-:Y:S02]  /*16d60*/  FMNMX.FTZ R28, R66, R5, !PT ;  /* 0x00000005421c7209 */ /* 0x000fe40007810000 */
[----:B------:R-:W-:Y:S02]  /*16d70*/  FSEL R86, R86, -INF , P4 ;  /* 0xff80000056567808 */ /* 0x000fe40002000000 */
[----:B------:R-:W-:Y:S01]  /*16d80*/  FMNMX.FTZ R5, R67, R28, !PT ;  /* 0x0000001c43057209 */ /* 0x000fe20007810000 */
[----:B------:R-:W-:Y:S01]  /*16d90*/  MUFU.EX2 R25, R25 ;  /* 0x0000001900197308 */ /* 0x000fe20000000800 */
[----:B------:R-:W-:Y:S02]  /*16da0*/  FSEL R87, R87, -INF , P5 ;  /* 0xff80000057577808 */ /* 0x000fe40002800000 */
[----:B------:R-:W-:Y:S02]  /*16db0*/  FMNMX.FTZ R28, R70, R5, !PT ;  /* 0x00000005461c7209 */ /* 0x000fe40007810000 */
[----:B------:R-:W-:-:S02]  /*16dc0*/  R2UR UR7, R29 ;  /* 0x000000001d0772ca */ /* 0x000fc400000e0000 */
        /* <DEDUP_REMOVED lines=13> */
[----:B------:R-:W-:Y:S04]  /*16ea0*/  MUFU.EX2 R170, R170 ;  /* 0x000000aa00aa7308 */ /* 0x000fe80000000800 */
[----:B------:R-:W0:Y:S04]  /*16eb0*/  SHFL.BFLY PT, R28, R3, 0x2, 0x1f ;  /* 0x0c401f00031c7f89 */ /* 0x000e2800000e0000 */
        /* <DEDUP_REMOVED lines=8> */
[----:B------:R-:W-:Y:S07]  /*16f40*/  HGMMA.64x128x16.F32.BF16 R88, R160, gdesc[UR8].tnspB, R88, gsb0 ;  /* 0x41e00008a0587df0 */ /* 0x000fee0008001858 */
[----:B------:R-:W-:Y:S01]  /*16f50*/  MUFU.EX2 R164, R164 ;  /* 0x000000a400a47308 */ /* 0x000fe20000000800 */
[----:B0-----:R-:W-:-:S02]  /*16f60*/  FMNMX.FTZ R28, R3, R28, !PT ;  /* 0x0000001c031c7209 */ /* 0x001fc40007810000 */
[----:B------:R-:W-:Y:S02]  /*16f70*/  FSEL R3, R4, RZ, P3 ;  /* 0x000000ff04037208 */ /* 0x000fe40001800000 */
[----:B------:R-:W-:Y:S01]  /*16f80*/  ISETP.GT.AND P3, PT, R9, R14, PT ;  /* 0x0000000e0900720c */ /* 0x000fe20003f64270 */
[----:B------:R-:W0:Y:S02]  /*16f90*/  SHFL.BFLY PT, R5, R28, 0x1, 0x1f ;  /* 0x0c201f001c057f89 */ /* 0x000e2400000e0000 */
[----:B------:R-:W-:Y:S01]  /*16fa0*/  MUFU.EX2 R166, R166 ;  /* 0x000000a600a67308 */ /* 0x000fe20000000800 */
[----:B------:R-:W-:Y:S01]  /*16fb0*/  FADD.FTZ R3, -R3, R10 ;  /* 0x0000000a03037221 */ /* 0x000fe20000010100 */
[----:B------:R-:W-:-:S03]  /*16fc0*/  VIADD R9, R9, 0xffffffff ;  /* 0xffffffff09097836 */ /* 0x000fc60000000000 */
[----:B------:R-:W-:-:S03]  /*16fd0*/  FMUL.FTZ R3, R3, R0 ;  /* 0x0000000003037220 */ /* 0x000fc60000410000 */
[----:B------:R-:W-:Y:S08]  /*16fe0*/  MUFU.EX2 R48, R48 ;  /* 0x0000003000307308 */ /* 0x000ff00000000800 */
[----:B------:R-:W1:Y:S01]  /*16ff0*/  MUFU.EX2 R3, R3 ;  /* 0x0000000300037308 */ /* 0x000e620000000800 */
[----:B0-----:R-:W-:Y:S01]  /*17000*/  FMNMX.FTZ R5, R28, R5, !PT ;  /* 0x000000051c057209 */ /* 0x001fe20007810000 */
[----:B------:R-:W-:-:S06]  /*17010*/  VIADD R28, R2, 0x300 ;  /* 0x00000300021c7836 */ /* 0x000fcc0000000000 */
[----:B------:R-:W-:Y:S01]  /*17020*/  MUFU.EX2 R45, R45 ;  /* 0x0000002d002d7308 */ /* 0x000fe20000000800 */
[C---:B------:R-:W-:Y:S01]  /*17030*/  FSETP.NEU.FTZ.AND P4, PT, R5.reuse, -INF , PT ;  /* 0xff8000000500780b */ /* 0x040fe20003f9d000 */
[C---:B------:R-:W-:Y:S01]  /*17040*/  FMUL.FTZ R61, R5.reuse, R0 ;  /* 0x00000000053d7220 */ /* 0x040fe20000410000 */
[----:B------:R-:W-:Y:S02]  /*17050*/  R2UR UR6, R28 ;  /* 0x000000001c0672ca */ /* 0x000fe400000e0000 */
[----:B------:R-:W-:Y:S02]  /*17060*/  FSEL R10, R5, RZ, P4 ;  /* 0x000000ff050a7208 */ /* 0x000fe40002000000 */
[----:B------:R-:W-:Y:S01]  /*17070*/  FSEL R61, R61, RZ, P4 ;  /* 0x000000ff3d3d7208 */ /* 0x000fe20002000000 */
[----:B------:R-:W-:Y:S02]  /*17080*/  MUFU.EX2 R41, R41 ;  /* 0x0000002900297308 */ /* 0x000fe40000000800 */
[----:B------:R-:W-:Y:S01]  /*17090*/  FADD.FTZ R11, -R10, R11 ;  /* 0x0000000b0a0b7221 */ /* 0x000fe20000010100 */
[----:B------:R-:W-:-:S02]  /*170a0*/  VIADD R10, R2, 0x380 ;  /* 0x00000380020a7836 */ /* 0x000fc40000000000 */
[-CC-:B------:R-:W-:Y:S01]  /*170b0*/  FFMA.FTZ R181, R26, R0.reuse, -R61.reuse ;  /* 0x000000001ab57223 */ /* 0x180fe2000001083d */
[-CC-:B------:R-:W-:Y:S01]  /*170c0*/  FFMA.FTZ R26, R27, R0.reuse, -R61.reuse ;  /* 0x000000001b1a7223 */ /* 0x180fe2000001083d */
[-C--:B------:R-:W-:Y:S01]  /*170d0*/  FMUL.FTZ R2, R11, R0.reuse ;  /* 0x000000000b027220 */ /* 0x080fe20000410000 */
[----:B------:R-:W-:Y:S02]  /*170e0*/  IMAD.MOV.U32 R11, RZ, RZ, 0x40000040 ;  /* 0x40000040ff0b7424 */ /* 0x000fe400078e00ff */
[-CC-:B------:R-:W-:Y:S01]  /*170f0*/  FFMA.FTZ R183, R30, R0.reuse, -R61.reuse ;  /* 0x000000001eb77223 */ /* 0x180fe2000001083d */
[-CC-:B------:R-:W-:Y:S01]  /*17100*/  FFMA.FTZ R31, R31, R0.reuse, -R61.reuse ;  /* 0x000000001f1f7223 */ /* 0x180fe2000001083d */
[----:B------:R-:W-:Y:S01]  /*17110*/  MUFU.EX2 R181, R181 ;  /* 0x000000b500b57308 */ /* 0x000fe20000000800 */
[-CC-:B------:R-:W-:Y:S01]  /*17120*/  FFMA.FTZ R177, R34, R0.reuse, -R61.reuse ;  /* 0x0000000022b17223 */ /* 0x180fe2000001083d */
[-CC-:B------:R-:W-:Y:S01]  /*17130*/  FFMA.FTZ R27, R35, R0.reuse, -R61.reuse ;  /* 0x00000000231b7223 */ /* 0x180fe2000001083d */
[-CC-:B------:R-:W-:Y:S01]  /*17140*/  FFMA.FTZ R179, R38, R0.reuse, -R61.reuse ;  /* 0x0000000026b37223 */ /* 0x180fe2000001083d */
[----:B-1----:R-:W-:Y:S01]  /*17150*/  FFMA.FTZ R38, R3, R7, R180 ;  /* 0x0000000703267223 */ /* 0x002fe200000100b4 */
        /* <DEDUP_REMOVED lines=18> */
[----:B------:R-:W-:Y:S01]  /*17280*/  FFMA.FTZ R86, R86, R0, -R61 ;  /* 0x0000000056567223 */ /* 0x000fe2000001083d */
[----:B------:R-:W2:Y:S01]  /*17290*/  MUFU.EX2 R183, R183 ;  /* 0x000000b700b77308 */ /* 0x000ea20000000800 */
[----:B0-----:R-:W-:Y:S01]  /*172a0*/  FFMA.FTZ R7, R2, R6, R181 ;  /* 0x0000000602077223 */ /* 0x001fe200000100b5 */
[----:B------:R-:W-:Y:S01]  /*172b0*/  @!P1 VIADD R6, R12, 0x34860 ;  /* 0x000348600c069836 */ /* 0x000fe20000000000 */
[----:B------:R-:W-:-:S05]  /*172c0*/  F2FP.BF16.F32.PACK_AB R180, R13, R180 ;  /* 0x000000b40db4723e */ /* 0x000fca00000010ff */
[----:B------:R-:W0:Y:S01]  /*172d0*/  MUFU.EX2 R31, R31 ;  /* 0x0000001f001f7308 */ /* 0x000e220000000800 */
[C---:B-1----:R-:W-:Y:S01]  /*172e0*/  FADD.FTZ R12, R26.reuse, R7 ;  /* 0x000000071a0c7221 */ /* 0x042fe20000010000 */
[----:B------:R-:W-:Y:S01]  /*172f0*/  @!P1 PRMT R7, RZ, 0x654, R6 ;  /* 0x00000654ff079816 */ /* 0x000fe20000000006 */
[----:B------:R-:W-:Y:S01]  /*17300*/  FFMA.FTZ R6, R63, R0, -R61 ;  /* 0x000000003f067223 */ /* 0x000fe2000001083d */
[----:B------:R-:W-:-:S04]  /*17310*/  F2FP.BF16.F32.PACK_AB R181, R26, R181 ;  /* 0x000000b51ab5723e */ /* 0x000fc800000010ff */
[----:B------:R-:W1:Y:S01]  /*17320*/  MUFU.EX2 R177, R177 ;  /* 0x000000b100b17308 */ /* 0x000e620000000800 */
[----:B--2---:R-:W-:-:S07]  /*17330*/  FADD.FTZ R12, R183, R12 ;  /* 0x0000000cb70c7221 */ /* 0x004fce0000010000 */
[----:B------:R-:W2:Y:S01]  /*17340*/  MUFU.EX2 R27, R27 ;  /* 0x0000001b001b7308 */ /* 0x000ea20000000800 */
[----:B0-----:R-:W-:-:S07]  /*17350*/  F2FP.BF16.F32.PACK_AB R183, R31, R183 ;  /* 0x000000b71fb7723e */ /* 0x001fce00000010ff */
        /* <DEDUP_REMOVED lines=12> */
[----:B------:R-:W-:Y:S01]  /*17420*/  R2UR UR6, R10 ;  /* 0x000000000a0672ca */ /* 0x000fe200000e0000 */
[-CC-:B------:R-:W-:Y:S01]  /*17430*/  FFMA.FTZ R10, R59, R0.reuse, -R61.reuse ;  /* 0x000000003b0a7223 */ /* 0x180fe2000001083d */
[----:B------:R-:W-:Y:S01]  /*17440*/  R2UR UR7, R11 ;  /* 0x000000000b0772ca */ /* 0x000fe200000e0000 */
[----:B------:R-:W-:Y:S01]  /*17450*/  FADD.FTZ R11, R13, R38 ;  /* 0x000000260d0b7221 */ /* 0x000fe20000010000 */
[----:B------:R-:W-:Y:S01]  /*17460*/  FADD.FTZ R38, R31, R12 ;  /* 0x0000000c1f267221 */ /* 0x000fe20000010000 */
[----:B------:R-:W-:Y:S01]  /*17470*/  MUFU.EX2 R28, R28 ;  /* 0x0000001c001c7308 */ /* 0x000fe20000000800 */
[----:B------:R-:W-:Y:S01]  /*17480*/  FFMA.FTZ R12, R67, R0, -R61 ;  /* 0x00000000430c7223 */ /* 0x000fe2000001083d */
[----:B------:R-:W-:Y:S01]  /*17490*/  FADD.FTZ R11, R182, R11 ;  /* 0x0000000bb60b7221 */ /* 0x000fe20000010000 */
[----:B-1----:R-:W-:Y:S01]  /*174a0*/  FADD.FTZ R38, R177, R38 ;  /* 0x00000026b1267221 */ /* 0x002fe20000010000 */
[----:B------:R-:W-:Y:S01]  /*174b0*/  F2FP.BF16.F32.PACK_AB R182, R20, R182 ;  /* 0x000000b614b6723e */ /* 0x000fe200000010ff */
[----:B------:R-:W-:Y:S01]  /*174c0*/  FFMA.FTZ R163, R70, R0, -R61 ;  /* 0x0000000046a37223 */ /* 0x000fe2000001083d */
[----:B------:R-:W-:Y:S01]  /*174d0*/  FADD.FTZ R11, R20, R11 ;  /* 0x0000000b140b7221 */ /* 0x000fe20000010000 */
[----:B--2---:R-:W-:Y:S01]  /*174e0*/  F2FP.BF16.F32.PACK_AB R177, R27, R177 ;  /* 0x000000b11bb1723e */ /* 0x004fe200000010ff */
[----:B------:R-:W-:Y:S02]  /*174f0*/  MUFU.EX2 R169, R169 ;  /* 0x000000a900a97308 */ /* 0x000fe40000000800 */
[----:B------:R-:W-:Y:S01]  /*17500*/  FADD.FTZ R42, R176, R11 ;  /* 0x0000000bb02a7221 */ /* 0x000fe20000010000 */
[----:B------:R-:W-:-:S05]  /*17510*/  F2FP.BF16.F32.PACK_AB R176, R21, R176 ;  /* 0x000000b015b0723e */ /* 0x000fca00000010ff */
        /* <DEDUP_REMOVED lines=16> */
[----:B------:R-:W-:-:S05]  /*17620*/  WARPGROUP.ARRIVE ;  /* 0x00000000000079c5 */ /* 0x000fca0000000000 */
[----:B------:R-:W1:Y:S01]  /*17630*/  MUFU.EX2 R75, R75 ;  /* 0x0000004b004b7308 */ /* 0x000e620000000800 */
[----:B------:R-:W-:Y:S01]  /*17640*/  HGMMA.64x128x16.F32.BF16 R88, R152, gdesc[UR4].tnspB, R88, gsb0 ;  /* 0x41e0000498587df0 */ /* 0x000fe20008001858 */
[----:B0-----:R-:W-:-:S06]  /*17650*/  F2FP.BF16.F32.PACK_AB R156, R44, R40 ;  /* 0x000000282c9c723e */ /* 0x001fcc00000010ff */
[----:B------:R-:W-:Y:S08]  /*17660*/  MUFU.EX2 R49, R49 ;  /* 0x0000003100317308 */ /* 0x000ff00000000800 */
[----:B------:R-:W-:Y:S01]  /*17670*/  MUFU.EX2 R78, R78 ;  /* 0x0000004e004e7308 */ /* 0x000fe20000000800 */
[----:B-1----:R-:W-:-:S07]  /*17680*/  F2FP.BF16.F32.PACK_AB R157, R75, R74 ;  /* 0x0000004a4b9d723e */ /* 0x002fce00000010ff */
[----:B------:R-:W0:Y:S08]  /*17690*/  MUFU.EX2 R52, R52 ;  /* 0x0000003400347308 */ /* 0x000e300000000800 */
[----:B------:R-:W1:Y:S08]  /*176a0*/  MUFU.EX2 R79, R79 ;  /* 0x0000004f004f7308 */ /* 0x000e700000000800 */
[----:B------:R-:W-:Y:S01]  /*176b0*/  MUFU.EX2 R53, R53 ;  /* 0x0000003500357308 */ /* 0x000fe20000000800 */
[----:B0-----:R-:W-:-:S07]  /*176c0*/  F2FP.BF16.F32.PACK_AB R158, R52, R49 ;  /* 0x00000031349e723e */ /* 0x001fce00000010ff */
[----:B------:R-:W0:Y:S01]  /*176d0*/  MUFU.EX2 R56, R56 ;  /* 0x0000003800387308 */ /* 0x000e220000000800 */
[----:B-1----:R-:W-:-:S07]  /*176e0*/  F2FP.BF16.F32.PACK_AB R159, R79, R78 ;  /* 0x0000004e4f9f723e */ /* 0x002fce00000010ff */
[----:B------:R-:W-:Y:S08]  /*176f0*/  MUFU.EX2 R83, R83 ;  /* 0x0000005300537308 */ /* 0x000ff00000000800 */
[----:B------:R-:W-:Y:S08]  /*17700*/  MUFU.EX2 R57, R57 ;  /* 0x0000003900397308 */ /* 0x000ff00000000800 */
[----:B------:R-:W1:Y:S01]  /*17710*/  MUFU.EX2 R60, R60 ;  /* 0x0000003c003c7308 */ /* 0x000e620000000800 */
[----:B------:R-:W-:-:S02]  /*17720*/  WARPGROUP.DEPBAR.LE gsb0, 0x0 ;  /* 0x00008000000079c5 */ /* 0x000fc40000010000 */
[----:B------:R-:W-:Y:S05]  /*17730*/  @!P1 SYNCS.ARRIVE.TRANS64.RED.A1T0 RZ, [R15+URZ], RZ ;  /* 0x000000ff0fff99a7 */ /* 0x000fea000810043f */
[----:B------:R-:W-:Y:S01]  /*17740*/  MUFU.EX2 R153, R82 ;  /* 0x0000005200997308 */ /* 0x000fe20000000800 */
[----:B0-----:R-:W-:Y:S02]  /*17750*/  F2FP.BF16.F32.PACK_AB R152, R56, R53 ;  /* 0x000000353898723e */ /* 0x001fe400000010ff */
[----:B-1----:R-:W-:Y:S01]  /*17760*/  F2FP.BF16.F32.PACK_AB R154, R60, R57 ;  /* 0x000000393c9a723e */ /* 0x002fe200000010ff */
[----:B------:R0:W-:Y:S04]  /*17770*/  @!P1 SYNCS.ARRIVE.TRANS64.RED.A1T0 RZ, [R7+URZ], RZ ;  /* 0x000000ff07ff99a7 */ /* 0x0001e8000810043f */
[----:B------:R-:W-:Y:S01]  /*17780*/  MUFU.EX2 R155, R86 ;  /* 0x00000056009b7308 */ /* 0x000fe20000000800 */
[----:B0-----:R-:W-:Y:S01]  /*17790*/  FADD.FTZ R7, R21, R42 ;  /* 0x0000002a15077221 */ /* 0x001fe20000010000 */
[----:B------:R-:W-:Y:S01]  /*177a0*/  FADD.FTZ R42, R27, R38 ;  /* 0x000000261b2a7221 */ /* 0x000fe20000010000 */
[-CC-:B------:R-:W-:Y:S01]  /*177b0*/  FFMA.FTZ R38, R71, R0.reuse, -R61.reuse ;  /* 0x0000000047267223 */ /* 0x180fe2000001083d */
[----:B------:R-:W-:Y:S01]  /*177c0*/  FFMA.FTZ R61, R87, R0, -R61 ;  /* 0x00000000573d7223 */ /* 0x000fe2000001083d */
[----:B------:R-:W-:Y:S01]  /*177d0*/  FADD.FTZ R7, R178, R7 ;  /* 0x00000007b2077221 */ /* 0x000fe20000010000 */
[----:B------:R-:W-:Y:S01]  /*177e0*/  FADD.FTZ R42, R179, R42 ;  /* 0x0000002ab32a7221 */ /* 0x000fe20000010000 */
[----:B------:R-:W-:Y:S01]  /*177f0*/  F2FP.BF16.F32.PACK_AB R178, R24, R178 ;  /* 0x000000b218b2723e */ /* 0x000fe200000010ff */
[----:B------:R-:W-:-:S02]  /*17800*/  IMAD.MOV.U32 R21, RZ, RZ, R185 ;  /* 0x000000ffff157224 */ /* 0x000fc400078e00b9 */
[----:B------:R-:W-:Y:S01]  /*17810*/  FADD.FTZ R7, R24, R7 ;  /* 0x0000000718077221 */ /* 0x000fe20000010000 */
[C---:B------:R-:W-:Y:S01]  /*17820*/  FADD.FTZ R42, R29.reuse, R42 ;  /* 0x0000002a1d2a7221 */ /* 0x040fe20000010000 */
[----:B------:R-:W0:Y:S01]  /*17830*/  MUFU.EX2 R38, R38 ;  /* 0x0000002600267308 */ /* 0x000e220000000800 */
[----:B------:R-:W-:Y:S01]  /*17840*/  F2FP.BF16.F32.PACK_AB R179, R29, R179 ;  /* 0x000000b31db3723e */ /* 0x000fe200000010ff */
[----:B------:R-:W-:Y:S01]  /*17850*/  FADD.FTZ R46, R172, R7 ;  /* 0x00000007ac2e7221 */ /* 0x000fe20000010000 */
[----:B------:R-:W-:Y:S01]  /*17860*/  FADD.FTZ R7, R173, R42 ;  /* 0x0000002aad077221 */ /* 0x000fe20000010000 */
[C---:B------:R-:W-:Y:S02]  /*17870*/  F2FP.BF16.F32.PACK_AB R172, R25.reuse, R172 ;  /* 0x000000ac19ac723e */ /* 0x040fe400000010ff */
[----:B------:R-:W-:Y:S01]  /*17880*/  FADD.FTZ R11, R25, R46 ;  /* 0x0000002e190b7221 */ /* 0x000fe20000010000 */
[C---:B------:R-:W-:Y:S01]  /*17890*/  FADD.FTZ R42, R34.reuse, R7 ;  /* 0x00000007222a7221 */ /* 0x040fe20000010000 */
[----:B------:R-:W1:Y:S01]  /*178a0*/  MUFU.EX2 R61, R61 ;  /* 0x0000003d003d7308 */ /* 0x000e620000000800 */
[----:B------:R-:W-:Y:S01]  /*178b0*/  F2FP.BF16.F32.PACK_AB R173, R34, R173 ;  /* 0x000000ad22ad723e */ /* 0x000fe200000010ff */
        /* <DEDUP_REMOVED lines=21> */
[C---:B------:R-:W-:Y:S01]  /*17a10*/  FADD.FTZ R11, R37.reuse, R26 ;  /* 0x0000001a250b7221 */ /* 0x040fe20000010000 */
[----:B------:R-:W-:Y:S01]  /*17a20*/  FADD.FTZ R20, R10, R7 ;  /* 0x000000070a147221 */ /* 0x000fe20000010000 */
[----:B------:R-:W-:Y:S02]  /*17a30*/  F2FP.BF16.F32.PACK_AB R164, R37, R164 ;  /* 0x000000a425a4723e */ /* 0x000fe400000010ff */
        /* <DEDUP_REMOVED lines=17> */
[C---:B0-----:R-:W-:Y:S01]  /*17b50*/  FADD.FTZ R7, R38.reuse, R7 ;  /* 0x0000000726077221 */ /* 0x041fe20000010000 */
[----:B------:R-:W-:Y:S02]  /*17b60*/  F2FP.BF16.F32.PACK_AB R163, R38, R163 ;  /* 0x000000a326a3723e */ /* 0x000fe400000010ff */
[----:B------:R-:W-:Y:S01]  /*17b70*/  FADD.FTZ R11, R40, R11 ;  /* 0x0000000b280b7221 */ /* 0x000fe20000010000 */
[----:B------:R-:W-:-:S03]  /*17b80*/  FADD.FTZ R6, R74, R7 ;  /* 0x000000074a067221 */ /* 0x000fc60000010000 */
        /* <DEDUP_REMOVED lines=8> */
[----:B------:R-:W-:Y:S01]  /*17c10*/  FADD.FTZ R6, R153, R6 ;  /* 0x0000000699067221 */ /* 0x000fe20000010000 */
[C---:B------:R-:W-:Y:S02]  /*17c20*/  F2FP.BF16.F32.PACK_AB R153, R83.reuse, R153 ;  /* 0x000000995399723e */ /* 0x040fe400000010ff */
[----:B------:R-:W-:Y:S01]  /*17c30*/  FADD.FTZ R10, R56, R7 ;  /* 0x00000007380a7221 */ /* 0x000fe20000010000 */
[----:B------:R-:W-:-:S03]  /*17c40*/  FADD.FTZ R6, R83, R6 ;  /* 0x0000000653067221 */ /* 0x000fc60000010000 */
[----:B------:R-:W-:Y:S01]  /*17c50*/  FADD.FTZ R7, R57, R10 ;  /* 0x0000000a39077221 */ /* 0x000fe20000010000 */
[----:B------:R-:W-:Y:S01]  /*17c60*/  FADD.FTZ R6, R155, R6 ;  /* 0x000000069b067221 */ /* 0x000fe20000010000 */
[C---:B-1----:R-:W-:Y:S01]  /*17c70*/  F2FP.BF16.F32.PACK_AB R155, R61.reuse, R155 ;  /* 0x0000009b3d9b723e */ /* 0x042fe200000010ff */
[----:B------:R-:W-:Y:S02]  /*17c80*/  IMAD.MOV.U32 R10, RZ, RZ, R4 ;  /* 0x000000ffff0a7224 */ /* 0x000fe400078e0004 */
[----:B------:R-:W-:Y:S01]  /*17c90*/  FADD.FTZ R7, R60, R7 ;  /* 0x000000073c077221 */ /* 0x000fe20000010000 */
[----:B------:R-:W-:Y:S01]  /*17ca0*/  FADD.FTZ R6, R61, R6 ;  /* 0x000000063d067221 */ /* 0x000fe20000010000 */
[----:B------:R-:W-:Y:S06]  /*17cb0*/  @P3 BRA `(.L_x_2894) ;  /* 0xffffffd000743947 */ /* 0x000fec000383ffff */
[----:B------:R-:W-:Y:S05]  /*17cc0*/  BSYNC B1 ;  /* 0x0000000000017941 */ /* 0x000fea0003800000 */
.L_x_2883:
[----:B------:R-:W-:Y:S05]  /*17cd0*/  BSYNC B0 ;  /* 0x0000000000007941 */ /* 0x000fea0003800000 */
.L_x_2882:
[----:B------:R-:W-:Y:S01]  /*17ce0*/  ISETP.GE.AND P2, PT, R9, RZ, PT ;  /* 0x000000ff0900720c */ /* 0x000fe20003f46270 */
[----:B------:R-:W-:-:S12]  /*17cf0*/  BSSY B0, `(.L_x_2895) ;  /* 0x0000258000007945 */ /* 0x000fd80003800000 */
[----:B------:R-:W-:Y:S05]  /*17d00*/  @!P2 BRA `(.L_x_2896) ;  /* 0x000000240058a947 */ /* 0x000fea0003800000 */
[----:B------:R-:W-:Y:S02]  /*17d10*/  IMAD.MOV.U32 R13, RZ, RZ, R5 ;  /* 0x000000ffff0d7224 */ /* 0x000fe400078e0005 */
[----:B------:R-:W-:Y:S02]  /*17d20*/  IMAD.MOV.U32 R12, RZ, RZ, R4 ;  /* 0x000000ffff0c7224 */ /* 0x000fe400078e0004 */
[----:B------:R-:W-:Y:S02]  /*17d30*/  IMAD.MOV.U32 R15, RZ, RZ, R188 ;  /* 0x000000ffff0f7224 */ /* 0x000fe400078e00bc */
[----:B------:R-:W-:-:S07]  /*17d40*/  IMAD.MOV.U32 R20, RZ, RZ, R185 ;  /* 0x000000ffff147224 */ /* 0x000fce00078e00b9 */
.L_x_2907:
        /* <DEDUP_REMOVED lines=8> */
.L_x_2897:
[----:B------:R-:W-:Y:S01]  /*17dd0*/  IMAD R0, R185, 0x8, R16 ;  /* 0x00000008b9007824 */ /* 0x000fe200078e0210 */
[----:B------:R-:W-:-:S04]  /*17de0*/  SHF.L.U32 R11, R188, 0x1f, RZ ;  /* 0x0000001fbc0b7819 */ /* 0x000fc800000006ff */
[----:B------:R0:W1:Y:S01]  /*17df0*/  SYNCS.PHASECHK.TRANS64.TRYWAIT P2, [R0+URZ+0x34830], R11 ;  /* 0x0348300b000075a7 */ /* 0x000062000804017f */
[----:B------:R-:W-:Y:S05]  /*17e00*/  @!P0 BRA `(.L_x_2898) ;  /* 0x0000000000048947 */ /* 0x000fea0003800000 */
[----:B------:R-:W-:Y:S01]  /*17e10*/  BPT.TRAP 0x1 ;  /* 0x000000040000795c */ /* 0x000fe20000300000 */
.L_x_2898:
[----:B------:R-:W-:Y:S01]  /*17e20*/  BSSY B1, `(.L_x_2899) ;  /* 0x0000006000017945 */ /* 0x000fe20003800000 */
[----:B------:R-:W-:Y:S02]  /*17e30*/  IMAD R4, R185, 0xc00, R8 ;  /* 0x00000c00b9047824 */ /* 0x000fe400078e0208 */
[----:B------:R-:W-:Y:S01]  /*17e40*/  IMAD.MOV.U32 R5, RZ, RZ, 0x40000040 ;  /* 0x40000040ff057424 */ /* 0x000fe200078e00ff */
[----:B-1----:R-:W-:Y:S06]  /*17e50*/  @P2 BRA `(.L_x_2900) ;  /* 0x0000000000082947 */ /* 0x002fec0003800000 */
[----:B------:R-:W1:Y:S02]  /*17e60*/  SYNCS.PHASECHK.TRANS64.TRYWAIT P2, [R0+URZ+0x34830], R11 ;  /* 0x0348300b000075a7 */ /* 0x000e64000804017f */
[----:B-1----:R-:W-:Y:S05]  /*17e70*/  @!P2 BRA `(.L_x_2901) ;  /* 0x000000d800aca947 */ /* 0x002fea0003800000 */
.L_x_2900:
[----:B------:R-:W-:Y:S05]  /*17e80*/  BSYNC B1 ;  /* 0x0000000000017941 */ /* 0x000fea0003800000 */
.L_x_2899:
        /* <DEDUP_REMOVED lines=10> */
[----:B-1----:R-:W-:Y:S01]  /*17f30*/  IMAD.MOV.U32 R11, RZ, RZ, 0x40000040 ;  /* 0x40000040ff0b7424 */ /* 0x002fe200078e00ff */
        /* <DEDUP_REMOVED lines=174> */
.L_x_2902:
[----:B------:R-:W-:Y:S01]  /*18a20*/  SHF.L.U32 R0, R15, 0x1f, RZ ;  /* 0x0000001f0f007819 */ /* 0x000fe200000006ff */
[----:B------:R-:W-:-:S04]  /*18a30*/  IMAD R15, R20, 0x8, R16 ;  /* 0x00000008140f7824 */ /* 0x000fc800078e0210 */
[----:B------:R0:W1:Y:S01]  /*18a40*/  SYNCS.PHASECHK.TRANS64.TRYWAIT P2, [R15+URZ+0x34850], R0 ;  /* 0x034850000f0075a7 */ /* 0x000062000804017f */
[----:B------:R-:W-:Y:S05]  /*18a50*/  @!P0 BRA `(.L_x_2903) ;  /* 0x0000000000048947 */ /* 0x000fea0003800000 */
[----:B------:R-:W-:Y:S01]  /*18a60*/  BPT.TRAP 0x1 ;  /* 0x000000040000795c */ /* 0x000fe20000300000 */
.L_x_2903:
[----:B------:R-:W-:Y:S04]  /*18a70*/  BSSY B1, `(.L_x_2904) ;  /* 0x0000004000017945 */ /* 0x000fe80003800000 */
[----:B-1----:R-:W-:Y:S05]  /*18a80*/  @P2 BRA `(.L_x_2905) ;  /* 0x0000000000082947 */ /* 0x002fea0003800000 */
[----:B------:R-:W1:Y:S02]  /*18a90*/  SYNCS.PHASECHK.TRANS64.TRYWAIT P2, [R15+URZ+0x34850], R0 ;  /* 0x034850000f0075a7 */ /* 0x000e64000804017f */
[----:B-1----:R-:W-:Y:S05]  /*18aa0*/  @!P2 BRA `(.L_x_2906) ;  /* 0x000000cc00b4a947 */ /* 0x002fea0003800000 */
.L_x_2905:
[----:B------:R-:W-:Y:S05]  /*18ab0*/  BSYNC B1 ;  /* 0x0000000000017941 */ /* 0x000fea0003800000 */
.L_x_2904:
[----:B01----:R-:W-:Y:S01]  /*18ac0*/  VIADD R0, R16, 0x400 ;  /* 0x0000040010007836 */ /* 0x003fe20000000000 */
[----:B------:R-:W-:Y:S01]  /*18ad0*/  WARPGROUP.ARRIVE ;  /* 0x00000000000079c5 */ /* 0x000fe20000000000 */
[----:B------:R-:W-:Y:S01]  /*18ae0*/  IMAD.MOV.U32 R11, RZ, RZ, 0x40000040 ;  /* 0x40000040ff0b7424 */ /* 0x000fe200078e00ff */
[----:B-----5:R-:W-:Y:S01]  /*18af0*/  ISETP.GT.AND P2, PT, R9, RZ, PT ;  /* 0x000000ff0900720c */ /* 0x020fe20003f44270 */
[----:B------:R-:W-:Y:S01]  /*18b00*/  IMAD.MOV.U32 R3, RZ, RZ, 0x40000040 ;  /* 0x40000040ff037424 */ /* 0x000fe200078e00ff */
[----:B------:R-:W-:Y:S01]  /*18b10*/  SHF.R.U32.HI R0, RZ, 0x4, R0 ;  /* 0x00000004ff007819 */ /* 0x000fe20000011600 */
[----:B------:R-:W-:Y:S01]  /*18b20*/  IMAD.MOV.U32 R21, RZ, RZ, 0x40000040 ;  /* 0x40000040ff157424 */ /* 0x000fe200078e00ff */
[----:B------:R-:W-:Y:S01]  /*18b30*/  R2UR UR7, R11 ;  /* 0x000000000b0772ca */ /* 0x000fe200000e0000 */
[----:B------:R-:W-:Y:S01]  /*18b40*/  @!P1 VIADD R15, R15, 0x34860 ;  /* 0x000348600f0f9836 */ /* 0x000fe20000000000 */
[----:B------:R-:W-:Y:S01]  /*18b50*/  LOP3.LUT R0, R0, 0x3fff, RZ, 0xc0, !PT ;  /* 0x00003fff00007812 */ /* 0x000fe200078ec0ff */
[----:B------:R-:W-:-:S03]  /*18b60*/  VIADD R9, R9, 0xffffffff ;  /* 0xffffffff09097836 */ /* 0x000fc60000000000 */
[----:B------:R-:W-:Y:S02]  /*18b70*/  LOP3.LUT R0, R0, 0x4000000, RZ, 0xfc, !PT ;  /* 0x0400000000007812 */ /* 0x000fe400078efcff */
[----:B------:R-:W-:-:S03]  /*18b80*/  @!P1 PRMT R15, RZ, 0x654, R15 ;  /* 0x00000654ff0f9816 */ /* 0x000fc6000000000f */
[----:B------:R-:W-:Y:S01]  /*18b90*/  IMAD R10, R20, 0x800, R0 ;  /* 0x00000800140a7824 */ /* 0x000fe200078e0200 */
[----:B------:R-:W-:-:S03]  /*18ba0*/  FMNMX.FTZ R0, R24, R12, !PT ;  /* 0x0000000c18007209 */ /* 0x000fc60007810000 */
[C---:B------:R-:W-:Y:S01]  /*18bb0*/  VIADD R2, R10.reuse, 0x80 ;  /* 0x000000800a027836 */ /* 0x040fe20000000000 */
[C---:B------:R-:W-:Y:S01]  /*18bc0*/  R2UR UR6, R10.reuse ;  /* 0x000000000a0672ca */ /* 0x040fe200000e0000 */
[----:B------:R-:W-:Y:S01]  /*18bd0*/  VIADD R20, R10, 0x200 ;  /* 0x000002000a147836 */ /* 0x000fe20000000000 */
        /* <DEDUP_REMOVED lines=10> */
[----:B------:R-:W-:Y:S01]  /*18c80*/  FMNMX.FTZ R0, R36, R0, !PT ;  /* 0x0000000024007209 */ /* 0x000fe20007810000 */
[----:B------:R-:W-:Y:S02]  /*18c90*/  WARPGROUP.DEPBAR.LE gsb0, 0x0 ;  /* 0x00008000000079c5 */ /* 0x000fe40000010000 */
[----:B------:R-:W-:-:S06]  /*18ca0*/  WARPGROUP.ARRIVE ;  /* 0x00000000000079c5 */ /* 0x000fcc0000000000 */
        /* <DEDUP_REMOVED lines=23> */
[----:B------:R-:W-:-:S04]  /*18e20*/  FMNMX.FTZ R0, R73, R0, !PT ;  /* 0x0000000049007209 */ /* 0x000fc80007810000 */
[----:B------:R-:W-:-:S04]  /*18e30*/  FMNMX.FTZ R0, R76, R0, !PT ;  /* 0x000000004c007209 */ /* 0x000fc80007810000 */
[----:B------:R-:W-:-:S04]  /*18e40*/  FMNMX.FTZ R0, R77, R0, !PT ;  /* 0x000000004d007209 */ /* 0x000fc80007810000 */
[----:B------:R-:W-:Y:S01]  /*18e50*/  FMNMX.FTZ R0, R80, R0, !PT ;  /* 0x0000000050007209 */ /* 0x000fe20007810000 */
[----:B------:R-:W-:Y:S02]  /*18e60*/  WARPGROUP.DEPBAR.LE gsb0, 0x0 ;  /* 0x00008000000079c5 */ /* 0x000fe40000010000 */
[----:B------:R-:W-:-:S06]  /*18e70*/  WARPGROUP.ARRIVE ;  /* 0x00000000000079c5 */ /* 0x000fcc0000000000 */
[----:B------:R-:W-:Y:S01]  /*18e80*/  HGMMA.64x128x16.F32.BF16 R88, R172, gdesc[UR4].tnspB, R88, gsb0 ;  /* 0x41e00004ac587df0 */ /* 0x000fe20008001858 */
[----:B------:R-:W-:Y:S02]  /*18e90*/  R2UR UR6, R2 ;  /* 0x00000000020672ca */ /* 0x000fe400000e0000 */
[----:B------:R-:W-:Y:S02]  /*18ea0*/  R2UR UR7, R3 ;  /* 0x00000000030772ca */ /* 0x000fe400000e0000 */
[----:B------:R-:W-:-:S04]  /*18eb0*/  FMNMX.FTZ R3, R81, R0, !PT ;  /* 0x0000000051037209 */ /* 0x000fc80007810000 */
[----:B------:R-:W-:-:S04]  /*18ec0*/  FMNMX.FTZ R0, R84, R3, !PT ;  /* 0x0000000354007209 */ /* 0x000fc80007810000 */
[----:B------:R-:W-:Y:S01]  /*18ed0*/  FMNMX.FTZ R2, R85, R0, !PT ;  /* 0x0000000055027209 */ /* 0x000fe20007810000 */
[----:B------:R-:W-:-:S04]  /*18ee0*/  IMAD.U32 R0, RZ, RZ, UR38 ;  /* 0x00000026ff007e24 */ /* 0x000fc8000f8e00ff */
[----:B------:R-:W0:Y:S02]  /*18ef0*/  SHFL.BFLY PT, R3, R2, 0x2, 0x1f ;  /* 0x0c401f0002037f89 */ /* 0x000e2400000e0000 */
[----:B0-----:R-:W-:Y:S02]  /*18f00*/  FMNMX.FTZ R5, R2, R3, !PT ;  /* 0x0000000302057209 */ /* 0x001fe40007810000 */
[----:B------:R-:W-:-:S03]  /*18f10*/  FMNMX.FTZ R2, R26, R13, !PT ;  /* 0x0000000d1a027209 */ /* 0x000fc60007810000 */
[----:B------:R-:W0:Y:S02]  /*18f20*/  SHFL.BFLY PT, R4, R5, 0x1, 0x1f ;  /* 0x0c201f0005047f89 */ /* 0x000e2400000e0000 */
[----:B0-----:R-:W-:Y:S02]  /*18f30*/  FMNMX.FTZ R4, R5, R4, !PT ;  /* 0x0000000405047209 */ /* 0x001fe40007810000 */
[----:B------:R-:W-:-:S03]  /*18f40*/  FMNMX.FTZ R5, R27, R2, !PT ;  /* 0x000000021b057209 */ /* 0x000fc60007810000 */
[-C--:B------:R-:W-:Y:S01]  /*18f50*/  FMUL.FTZ R11, R4, R0.reuse ;  /* 0x00000000040b7220 */ /* 0x080fe20000410000 */
[----:B------:R-:W-:Y:S01]  /*18f60*/  FMNMX.FTZ R2, R30, R5, !PT ;  /* 0x000000051e027209 */ /* 0x000fe20007810000 */
[----:B------:R-:W-:Y:S02]  /*18f70*/  FADD.FTZ R3, -R4, R12 ;  /* 0x0000000c04037221 */ /* 0x000fe40000010100 */
        /* <DEDUP_REMOVED lines=23> */
[-C--:B------:R-:W-:Y:S01]  /*190f0*/  FFMA.FTZ R85, R85, R0.reuse, -R11 ;  /* 0x0000000055557223 */ /* 0x080fe2000001080b */
[----:B------:R-:W-:Y:S01]  /*19100*/  FMUL.FTZ R3, R3, R0 ;  /* 0x0000000003037220 */ /* 0x000fe20000410000 */
[----:B------:R-:W-:Y:S01]  /*19110*/  FMNMX.FTZ R5, R43, R2, !PT ;  /* 0x000000022b057209 */ /* 0x000fe20007810000 */
[----:B------:R-:W-:Y:S03]  /*19120*/  MUFU.EX2 R180, R180 ;  /* 0x000000b400b47308 */ /* 0x000fe60000000800 */
[----:B------:R-:W-:-:S04]  /*19130*/  FMNMX.FTZ R2, R46, R5, !PT ;  /* 0x000000052e027209 */ /* 0x000fc80007810000 */
[----:B------:R-:W-:Y:S01]  /*19140*/  FMNMX.FTZ R5, R47, R2, !PT ;  /* 0x000000022f057209 */ /* 0x000fe20007810000 */
[----:B------:R-:W0:Y:S03]  /*19150*/  MUFU.EX2 R3, R3 ;  /* 0x0000000300037308 */ /* 0x000e260000000800 */
[----:B------:R-:W-:-:S04]  /*19160*/  FMNMX.FTZ R2, R50, R5, !PT ;  /* 0x0000000532027209 */ /* 0x000fc80007810000 */
[----:B------:R-:W-:Y:S01]  /*19170*/  FMNMX.FTZ R5, R51, R2, !PT ;  /* 0x0000000233057209 */ /* 0x000fe20007810000 */
[----:B------:R-:W1:Y:S03]  /*19180*/  MUFU.EX2 R12, R12 ;  /* 0x0000000c000c7308 */ /* 0x000e660000000800 */
[----:B------:R-:W-:-:S04]  /*19190*/  FMNMX.FTZ R2, R54, R5, !PT ;  /* 0x0000000536027209 */ /* 0x000fc80007810000 */
[----:B------:R-:W-:Y:S01]  /*191a0*/  FMNMX.FTZ R5, R55, R2, !PT ;  /* 0x0000000237057209 */ /* 0x000fe20007810000 */
[----:B------:R-:W2:Y:S01]  /*191b0*/  MUFU.EX2 R182, R182 ;  /* 0x000000b600b67308 */ /* 0x000ea20000000800 */
[----:B0-----:R-:W-:Y:S02]  /*191c0*/  FFMA.FTZ R7, R3, R7, R180 ;  /* 0x0000000703077223 */ /* 0x001fe400000100b4 */
[----:B------:R-:W-:-:S04]  /*191d0*/  FMNMX.FTZ R2, R58, R5, !PT ;  /* 0x000000053a027209 */ /* 0x000fc80007810000 */
[----:B------:R-:W-:Y:S01]  /*191e0*/  FMNMX.FTZ R5, R59, R2, !PT ;  /* 0x000000023b057209 */ /* 0x000fe20007810000 */
[----:B------:R-:W0:Y:S01]  /*191f0*/  MUFU.EX2 R24, R24 ;  /* 0x0000001800187308 */ /* 0x000e220000000800 */
[C---:B-1----:R-:W-:Y:S01]  /*19200*/  FADD.FTZ R7, R12.reuse, R7 ;  /* 0x000000070c077221 */ /* 0x042fe20000010000 */
[----:B------:R-:W-:Y:S01]  /*19210*/  F2FP.BF16.F32.PACK_AB R180, R12, R180 ;  /* 0x000000b40cb4723e */ /* 0x000fe200000010ff */
[----:B------:R-:W-:Y:S02]  /*19220*/  WARPGROUP.DEPBAR.LE gsb0, 0x0 ;  /* 0x00008000000079c5 */ /* 0x000fe40000010000 */
[----:B------:R-:W-:Y:S01]  /*19230*/  WARPGROUP.ARRIVE ;  /* 0x00000000000079c5 */ /* 0x000fe20000000000 */
[----:B------:R-:W-:Y:S01]  /*19240*/  FMNMX.FTZ R2, R62, R5, !PT ;  /* 0x000000053e027209 */ /* 0x000fe20007810000 */
[-CC-:B------:R-:W-:Y:S01]  /*19250*/  FFMA.FTZ R172, R40, R0.reuse, -R11.reuse ;  /* 0x0000000028ac7223 */ /* 0x180fe2000001080b */
[-CC-:B------:R-:W-:Y:S01]  /*19260*/  FFMA.FTZ R174, R44, R0.reuse, -R11.reuse ;  /* 0x000000002cae7223 */ /* 0x180fe2000001080b */
[--C-:B------:R-:W-:Y:S01]  /*19270*/  FFMA.FTZ R40, R57, R0, -R11.reuse ;  /* 0x0000000039287223 */ /* 0x100fe2000001080b */
[----:B------:R-:W-:Y:S01]  /*19280*/  FMNMX.FTZ R5, R63, R2, !PT ;  /* 0x000000023f057209 */ /* 0x000fe20007810000 */
[----:B------:R-:W-:Y:S01]  /*19290*/  HGMMA.64x128x16.F32.BF16 R88, R168, gdesc[UR4].tnspB, R88, gsb0 ;  /* 0x41e00004a8587df0 */ /* 0x000fe20008001858 */
[----:B------:R-:W-:Y:S01]  /*192a0*/  R2UR UR6, R20 ;  /* 0x00000000140672ca */ /* 0x000fe200000e0000 */
[----:B------:R-:W-:Y:S01]  /*192b0*/  VIADD R20, R10, 0x280 ;  /* 0x000002800a147836 */ /* 0x000fe20000000000 */
[----:B------:R-:W-:Y:S01]  /*192c0*/  R2UR UR7, R21 ;  /* 0x00000000150772ca */ /* 0x000fe200000e0000 */
[----:B------:R-:W-:Y:S01]  /*192d0*/  IMAD.MOV.U32 R21, RZ, RZ, 0x40000040 ;  /* 0x40000040ff157424 */ /* 0x000fe200078e00ff */
[----:B------:R-:W-:Y:S01]  /*192e0*/  FMNMX.FTZ R2, R66, R5, !PT ;  /* 0x0000000542027209 */ /* 0x000fe20007810000 */
[-CC-:B------:R-:W-:Y:S01]  /*192f0*/  FFMA.FTZ R44, R73, R0.reuse, -R11.reuse ;  /* 0x00000000492c7223 */ /* 0x180fe2000001080b */
[----:B------:R-:W-:Y:S01]  /*19300*/  FFMA.FTZ R57, R84, R0, -R11 ;  /* 0x0000000054397223 */ /* 0x000fe2000001080b */
[----:B------:R-:W1:Y:S01]  /*19310*/  MUFU.EX2 R176, R176 ;  /* 0x000000b000b07308 */ /* 0x000e620000000800 */
[----:B------:R-:W-:Y:S01]  /*19320*/  FMNMX.FTZ R5, R67, R2, !PT ;  /* 0x0000000243057209 */ /* 0x000fe20007810000 */
[----:B--2---:R-:W-:Y:S01]  /*19330*/  FADD.FTZ R7, R182, R7 ;  /* 0x00000007b6077221 */ /* 0x004fe20000010000 */
[----:B0-----:R-:W-:-:S02]  /*19340*/  F2FP.BF16.F32.PACK_AB R182, R24, R182 ;  /* 0x000000b618b6723e */ /* 0x001fc400000010ff */
[----:B------:R-:W-:Y:S01]  /*19350*/  FMNMX.FTZ R2, R70, R5, !PT ;  /* 0x0000000546027209 */ /* 0x000fe20007810000 */
[----:B------:R-:W-:Y:S02]  /*19360*/  FADD.FTZ R7, R24, R7 ;  /* 0x0000000718077221 */ /* 0x000fe40000010000 */
[----:B------:R-:W0:Y:S01]  /*19370*/  MUFU.EX2 R25, R25 ;  /* 0x0000001900197308 */ /* 0x000e220000000800 */
[----:B------:R-:W-:-:S04]  /*19380*/  FMNMX.FTZ R5, R71, R2, !PT ;  /* 0x0000000247057209 */ /* 0x000fc80007810000 */
[----:B------:R-:W-:-:S03]  /*19390*/  FMNMX.FTZ R2, R74, R5, !PT ;  /* 0x000000054a027209 */ /* 0x000fc60007810000 */
[----:B------:R-:W2:Y:S01]  /*193a0*/  MUFU.EX2 R178, R178 ;  /* 0x000000b200b27308 */ /* 0x000ea20000000800 */
[----:B------:R-:W-:-:S04]  /*193b0*/  FMNMX.FTZ R5, R75, R2, !PT ;  /* 0x000000024b057209 */ /* 0x000fc80007810000 */
[----:B------:R-:W-:-:S03]  /*193c0*/  FMNMX.FTZ R2, R78, R5, !PT ;  /* 0x000000054e027209 */ /* 0x000fc60007810000 */
[----:B------:R-:W3:Y:S01]  /*193d0*/  MUFU.EX2 R33, R33 ;  /* 0x0000002100217308 */ /* 0x000ee20000000800 */
[----:B------:R-:W-:-:S04]  /*193e0*/  FMNMX.FTZ R5, R79, R2, !PT ;  /* 0x000000024f057209 */ /* 0x000fc80007810000 */
[----:B------:R-:W-:-:S03]  /*193f0*/  FMNMX.FTZ R2, R82, R5, !PT ;  /* 0x0000000552027209 */ /* 0x000fc60007810000 */
[----:B------:R-:W-:Y:S01]  /*19400*/  MUFU.EX2 R172, R172 ;  /* 0x000000ac00ac7308 */ /* 0x000fe20000000800 */
[----:B------:R-:W-:-:S04]  /*19410*/  FMNMX.FTZ R5, R83, R2, !PT ;  /* 0x0000000253057209 */ /* 0x000fc80007810000 */
[----:B------:R-:W-:-:S03]  /*19420*/  FMNMX.FTZ R2, R86, R5, !PT ;  /* 0x0000000556027209 */ /* 0x000fc60007810000 */
[----:B------:R-:W-:Y:S01]  /*19430*/  MUFU.EX2 R29, R29 ;  /* 0x0000001d001d7308 */ /* 0x000fe20000000800 */
[----:B------:R-:W-:-:S05]  /*19440*/  FMNMX.FTZ R2, R87, R2, !PT ;  /* 0x0000000257027209 */ /* 0x000fca0007810000 */
[----:B------:R-:W4:Y:S02]  /*19450*/  SHFL.BFLY PT, R5, R2, 0x2, 0x1f ;  /* 0x0c401f0002057f89 */ /* 0x000f2400000e0000 */
[----:B------:R-:W-:Y:S08]  /*19460*/  MUFU.EX2 R174, R174 ;  /* 0x000000ae00ae7308 */ /* 0x000ff00000000800 */
[----:B------:R-:W-:Y:S08]  /*19470*/  MUFU.EX2 R28, R28 ;  /* 0x0000001c001c7308 */ /* 0x000ff00000000800 */
[----:B------:R-:W-:Y:S01]  /*19480*/  MUFU.EX2 R32, R32 ;  /* 0x0000002000207308 */ /* 0x000fe20000000800 */
[----:B----4-:R-:W-:-:S07]  /*19490*/  FMNMX.FTZ R5, R2, R5, !PT ;  /* 0x0000000502057209 */ /* 0x010fce0007810000 */
[----:B------:R-:W-:Y:S01]  /*194a0*/  MUFU.EX2 R36, R36 ;  /* 0x0000002400247308 */ /* 0x000fe20000000800 */
[----:B------:R-:W4:Y:S07]  /*194b0*/  SHFL.BFLY PT, R2, R5, 0x1, 0x1f ;  /* 0x0c201f0005027f89 */ /* 0x000f2e00000e0000 */
[----:B------:R-:W-:Y:S08]  /*194c0*/  MUFU.EX2 R40, R40 ;  /* 0x0000002800287308 */ /* 0x000ff00000000800 */
[----:B------:R-:W-:Y:S08]  /*194d0*/  MUFU.EX2 R45, R45 ;  /* 0x0000002d002d7308 */ /* 0x000ff00000000800 */
[----:B------:R-:W-:Y:S01]  /*194e0*/  MUFU.EX2 R41, R41 ;  /* 0x0000002900297308 */ /* 0x000fe20000000800 */
[----:B----4-:R-:W-:-:S07]  /*194f0*/  FMNMX.FTZ R5, R5, R2, !PT ;  /* 0x0000000205057209 */ /* 0x010fce0007810000 */
[----:B------:R-:W-:Y:S08]  /*19500*/  MUFU.EX2 R37, R37 ;  /* 0x0000002500257308 */ /* 0x000ff00000000800 */
[----:B------:R-:W4:Y:S08]  /*19510*/  MUFU.EX2 R44, R44 ;  /* 0x0000002c002c7308 */ /* 0x000f300000000800 */
        /* <DEDUP_REMOVED lines=12> */
[----:B------:R-:W-:Y:S01]  /*195e0*/  R2UR UR7, R21 ;  /* 0x00000000150772ca */ /* 0x000fe200000e0000 */
[----:B------:R-:W-:-:S02]  /*195f0*/  IMAD.MOV.U32 R21, RZ, RZ, 0x40000040 ;  /* 0x40000040ff157424 */ /* 0x000fc400078e00ff */
[----:B------:R-:W-:Y:S01]  /*19600*/  VIADD R10, R10, 0x380 ;  /* 0x000003800a0a7836 */ /* 0x000fe20000000000 */
        /* <DEDUP_REMOVED lines=10> */
[----:B------:R-:W-:Y:S01]  /*196b0*/  R2UR UR6, R20 ;  /* 0x00000000140672ca */ /* 0x000fe200000e0000 */
[----:B------:R-:W-:Y:S01]  /*196c0*/  MUFU.EX2 R164, R164 ;  /* 0x000000a400a47308 */ /* 0x000fe20000000800 */
[----:B------:R-:W-:Y:S01]  /*196d0*/  R2UR UR7, R21 ;  /* 0x00000000150772ca */ /* 0x000fe200000e0000 */
        /* <DEDUP_REMOVED lines=12> */
[-C--:B------:R-:W-:Y:S01]  /*197a0*/  FFMA.FTZ R175, R46, R0.reuse, -R21 ;  /* 0x000000002eaf7223 */ /* 0x080fe20000010815 */
[----:B-1----:R-:W-:Y:S01]  /*197b0*/  FADD.FTZ R46, R176, R7 ;  /* 0x00000007b02e7221 */ /* 0x002fe20000010000 */
[-CC-:B------:R-:W-:Y:S01]  /*197c0*/  FFMA.FTZ R34, R47, R0.reuse, -R21.reuse ;  /* 0x000000002f227223 */ /* 0x180fe20000010815 */
[----:B------:R-:W-:Y:S01]  /*197d0*/  MUFU.EX2 R20, R20 ;  /* 0x0000001400147308 */ /* 0x000fe20000000800 */
[-CC-:B------:R-:W-:Y:S01]  /*197e0*/  FFMA.FTZ R169, R50, R0.reuse, -R21.reuse ;  /* 0x0000000032a97223 */ /* 0x180fe20000010815 */
[----:B0-----:R-:W-:Y:S01]  /*197f0*/  FADD.FTZ R7, R25, R46 ;  /* 0x0000002e19077221 */ /* 0x001fe20000010000 */
[-CC-:B------:R-:W-:Y:S01]  /*19800*/  FFMA.FTZ R35, R51, R0.reuse, -R21.reuse ;  /* 0x0000000033237223 */ /* 0x180fe20000010815 */
[-CC-:B------:R-:W-:Y:S01]  /*19810*/  FFMA.FTZ R171, R54, R0.reuse, -R21.reuse ;  /* 0x0000000036ab7223 */ /* 0x180fe20000010815 */
[-C--:B------:R-:W-:Y:S01]  /*19820*/  FFMA.FTZ R38, R55, R0.reuse, -R21 ;  /* 0x0000000037267223 */ /* 0x080fe20000010815 */
[----:B--2---:R-:W-:Y:S01]  /*19830*/  FADD.FTZ R50, R178, R7 ;  /* 0x00000007b2327221 */ /* 0x004fe20000010000 */
        /* <DEDUP_REMOVED lines=11> */
[----:B------:R-:W-:Y:S01]  /*198f0*/  FFMA.FTZ R86, R86, R0, -R21 ;  /* 0x0000000056567223 */ /* 0x000fe20000010815 */
[----:B------:R-:W-:-:S02]  /*19900*/  F2FP.BF16.F32.PACK_AB R176, R25, R176 ;  /* 0x000000b019b0723e */ /* 0x000fc400000010ff */
[----:B---3--:R-:W-:-:S03]  /*19910*/  F2FP.BF16.F32.PACK_AB R178, R33, R178 ;  /* 0x000000b221b2723e */ /* 0x008fc600000010ff */
        /* <DEDUP_REMOVED lines=18> */
[-C--:B------:R-:W-:Y:S01]  /*19a40*/  FFMA.FTZ R161, R66, R0.reuse, -R21 ;  /* 0x0000000042a17223 */ /* 0x080fe20000010815 */
[----:B------:R-:W-:Y:S01]  /*19a50*/  HGMMA.64x128x16.F32.BF16 R88, R156, gdesc[UR4].tnspB, R88, gsb0 ;  /* 0x41e000049c587df0 */ /* 0x000fe20008001858 */
[----:B------:R-:W-:Y:S01]  /*19a60*/  FMUL.FTZ R11, R11, R0 ;  /* 0x000000000b0b7220 */ /* 0x000fe20000410000 */
[----:B------:R-:W-:Y:S01]  /*19a70*/  R2UR UR6, R10 ;  /* 0x000000000a0672ca */ /* 0x000fe200000e0000 */
[----:B------:R-:W-:-:S02]  /*19a80*/  @!P1 IMAD R10, R14, 0x8, R16 ;  /* 0x000000080e0a9824 */ /* 0x000fc400078e0210 */
[----:B------:R-:W-:Y:S01]  /*19a90*/  FFMA.FTZ R163, R70, R0, -R21 ;  /* 0x0000000046a37223 */ /* 0x000fe20000010815 */
[----:B------:R0:W-:Y:S01]  /*19aa0*/  MUFU.EX2 R2, R11 ;  /* 0x0000000b00027308 */ /* 0x0001e20000000800 */
[----:B------:R-:W-:-:S07]  /*19ab0*/  @!P1 VIADD R10, R10, 0x34840 ;  /* 0x000348400a0a9836 */ /* 0x000fce0000000000 */
[----:B------:R-:W-:Y:S01]  /*19ac0*/  MUFU.EX2 R166, R166 ;  /* 0x000000a600a67308 */ /* 0x000fe20000000800 */
[----:B0-----:R-:W-:-:S05]  /*19ad0*/  IMAD.MOV.U32 R11, RZ, RZ, 0x40000040 ;  /* 0x40000040ff0b7424 */ /* 0x001fca00078e00ff */
[----:B------:R-:W-:Y:S02]  /*19ae0*/  R2UR UR7, R11 ;  /* 0x000000000b0772ca */ /* 0x000fe400000e0000 */
[----:B------:R-:W-:Y:S01]  /*19af0*/  @!P1 PRMT R11, RZ, 0x654, R10 ;  /* 0x00000654ff0b9816 */ /* 0x000fe2000000000a */
[----:B------:R-:W-:Y:S08]  /*19b00*/  MUFU.EX2 R167, R167 ;  /* 0x000000a700a77308 */ /* 0x000ff00000000800 */
[----:B------:R-:W-:Y:S08]  /*19b10*/  MUFU.EX2 R10, R59 ;  /* 0x0000003b000a7308 */ /* 0x000ff00000000800 */
[----:B------:R-:W-:Y:S08]  /*19b20*/  MUFU.EX2 R160, R160 ;  /* 0x000000a000a07308 */ /* 0x000ff00000000800 */
[----:B------:R-:W-:Y:S08]  /*19b30*/  MUFU.EX2 R161, R161 ;  /* 0x000000a100a17308 */ /* 0x000ff00000000800 */
[----:B------:R-:W-:Y:S08]  /*19b40*/  MUFU.EX2 R162, R162 ;  /* 0x000000a200a27308 */ /* 0x000ff00000000800 */
[----:B------:R-:W-:Y:S08]  /*19b50*/  MUFU.EX2 R163, R163 ;  /* 0x000000a300a37308 */ /* 0x000ff00000000800 */
[----:B------:R-:W-:Y:S08]  /*19b60*/  MUFU.EX2 R74, R74 ;  /* 0x0000004a004a7308 */ /* 0x000ff00000000800 */
[----:B------:R-:W0:Y:S08]  /*19b70*/  MUFU.EX2 R75, R75 ;  /* 0x0000004b004b7308 */ /* 0x000e300000000800 */
[----:B------:R-:W-:Y:S08]  /*19b80*/  MUFU.EX2 R78, R78 ;  /* 0x0000004e004e7308 */ /* 0x000ff00000000800 */
[----:B------:R-:W1:Y:S08]  /*19b90*/  MUFU.EX2 R79, R79 ;  /* 0x0000004f004f7308 */ /* 0x000e700000000800 */
[----:B------:R-:W-:Y:S08]  /*19ba0*/  MUFU.EX2 R56, R56 ;  /* 0x0000003800387308 */ /* 0x000ff00000000800 */
[----:B------:R-:W-:Y:S08]  /*19bb0*/  MUFU.EX2 R83, R83 ;  /* 0x0000005300537308 */ /* 0x000ff00000000800 */
[----:B------:R-:W2:Y:S01]  /*19bc0*/  MUFU.EX2 R13, R85 ;  /* 0x00000055000d7308 */ /* 0x000ea20000000800 */
[----:B------:R-:W-:-:S02]  /*19bd0*/  WARPGROUP.DEPBAR.LE gsb0, 0x0 ;  /* 0x00008000000079c5 */ /* 0x000fc40000010000 */
[----:B------:R-:W-:Y:S01]  /*19be0*/  WARPGROUP.ARRIVE ;  /* 0x00000000000079c5 */ /* 0x000fe20000000000 */
[----:B----4-:R-:W-:Y:S02]  /*19bf0*/  F2FP.BF16.F32.PACK_AB R156, R44, R37 ;  /* 0x000000252c9c723e */ /* 0x010fe400000010ff */
[----:B0-----:R-:W-:Y:S02]  /*19c00*/  F2FP.BF16.F32.PACK_AB R157, R75, R74 ;  /* 0x0000004a4b9d723e */ /* 0x001fe400000010ff */
[----:B------:R-:W-:Y:S01]  /*19c10*/  F2FP.BF16.F32.PACK_AB R158, R52, R49 ;  /* 0x00000031349e723e */ /* 0x000fe200000010ff */
[----:B------:R-:W-:Y:S01]  /*19c20*/  HGMMA.64x128x16.F32.BF16 R88, R152, gdesc[UR4].tnspB, R88, gsb0 ;  /* 0x41e0000498587df0 */ /* 0x000fe20008001858 */
[----:B-1----:R-:W-:Y:S02]  /*19c30*/  F2FP.BF16.F32.PACK_AB R159, R79, R78 ;  /* 0x0000004e4f9f723e */ /* 0x002fe400000010ff */
[----:B------:R-:W-:Y:S02]  /*19c40*/  WARPGROUP.DEPBAR.LE gsb0, 0x0 ;  /* 0x00008000000079c5 */ /* 0x000fe40000010000 */
[----:B------:R0:W-:Y:S01]  /*19c50*/  @!P1 SYNCS.ARRIVE.TRANS64.RED.A1T0 RZ, [R11+URZ], RZ ;  /* 0x000000ff0bff99a7 */ /* 0x0001e2000810043f */
[----:B------:R-:W-:Y:S01]  /*19c60*/  MUFU.EX2 R153, R82 ;  /* 0x0000005200997308 */ /* 0x000fe20000000800 */
[----:B--2---:R-:W-:-:S02]  /*19c70*/  F2FP.BF16.F32.PACK_AB R154, R13, R57 ;  /* 0x000000390d9a723e */ /* 0x004fc400000010ff */
[----:B------:R-:W-:Y:S01]  /*19c80*/  F2FP.BF16.F32.PACK_AB R152, R56, R53 ;  /* 0x000000353898723e */ /* 0x000fe200000010ff */
[----:B0-----:R-:W-:Y:S01]  /*19c90*/  FFMA.FTZ R11, R2, R6, R181 ;  /* 0x00000006020b7223 */ /* 0x001fe200000100b5 */
[-C--:B------:R-:W-:Y:S01]  /*19ca0*/  FFMA.FTZ R6, R63, R0.reuse, -R21 ;  /* 0x000000003f067223 */ /* 0x080fe20000010815 */
[C---:B------:R-:W-:Y:S02]  /*19cb0*/  F2FP.BF16.F32.PACK_AB R181, R20.reuse, R181 ;  /* 0x000000b514b5723e */ /* 0x040fe400000010ff */
[----:B------:R-:W-:Y:S01]  /*19cc0*/  MUFU.EX2 R155, R86 ;  /* 0x00000056009b7308 */ /* 0x000fe20000000800 */
[----:B------:R-:W-:Y:S01]  /*19cd0*/  FADD.FTZ R14, R20, R11 ;  /* 0x0000000b140e7221 */ /* 0x000fe20000010000 */
[----:B------:R0:W-:Y:S03]  /*19ce0*/  @!P1 SYNCS.ARRIVE.TRANS64.RED.A1T0 RZ, [R15+URZ], RZ ;  /* 0x000000ff0fff99a7 */ /* 0x0001e6000810043f */
[----:B------:R-:W-:Y:S01]  /*19cf0*/  FADD.FTZ R11, R183, R14 ;  /* 0x0000000eb70b7221 */ /* 0x000fe20000010000 */
[----:B------:R-:W-:Y:S01]  /*19d00*/  FFMA.FTZ R14, R67, R0, -R21 ;  /* 0x00000000430e7223 */ /* 0x000fe20000010815 */
[C---:B------:R-:W-:Y:S01]  /*19d10*/  F2FP.BF16.F32.PACK_AB R183, R26.reuse, R183 ;  /* 0x000000b71ab7723e */ /* 0x040fe200000010ff */
[----:B------:R-:W1:Y:S01]  /*19d20*/  MUFU.EX2 R6, R6 ;  /* 0x0000000600067308 */ /* 0x000e620000000800 */
[----:B------:R-:W-:Y:S01]  /*19d30*/  FADD.FTZ R42, R26, R11 ;  /* 0x0000000b1a2a7221 */ /* 0x000fe20000010000 */
[----:B------:R-:W-:Y:S01]  /*19d40*/  FADD.FTZ R11, R33, R50 ;  /* 0x00000032210b7221 */ /* 0x000fe20000010000 */
[----:B0-----:R-:W-:-:S02]  /*19d50*/  IMAD.MOV.U32 R15, RZ, RZ, R188 ;  /* 0x000000ffff0f7224 */ /* 0x001fc400078e00bc */
[----:B------:R-:W-:Y:S01]  /*19d60*/  FADD.FTZ R42, R177, R42 ;  /* 0x0000002ab12a7221 */ /* 0x000fe20000010000 */
[----:B------:R-:W-:Y:S01]  /*19d70*/  FADD.FTZ R50, R172, R11 ;  /* 0x0000000bac327221 */ /* 0x000fe20000010000 */
[C---:B------:R-:W-:Y:S01]  /*19d80*/  F2FP.BF16.F32.PACK_AB R177, R27.reuse, R177 ;  /* 0x000000b11bb1723e */ /* 0x040fe200000010ff */
[----:B------:R-:W0:Y:S01]  /*19d90*/  MUFU.EX2 R14, R14 ;  /* 0x0000000e000e7308 */ /* 0x000e220000000800 */
[----:B------:R-:W-:Y:S01]  /*19da0*/  FADD.FTZ R46, R27, R42 ;  /* 0x0000002a1b2e7221 */ /* 0x000fe20000010000 */
[-CC-:B------:R-:W-:Y:S01]  /*19db0*/  FFMA.FTZ R42, R71, R0.reuse, -R21.reuse ;  /* 0x00000000472a7223 */ /* 0x180fe20000010815 */
[----:B------:R-:W-:Y:S01]  /*19dc0*/  FFMA.FTZ R21, R87, R0, -R21 ;  /* 0x0000000057157223 */ /* 0x000fe20000010815 */
[----:B------:R-:W-:Y:S01]  /*19dd0*/  F2FP.BF16.F32.PACK_AB R172, R29, R172 ;  /* 0x000000ac1dac723e */ /* 0x000fe200000010ff */
[----:B------:R-:W-:Y:S01]  /*19de0*/  FADD.FTZ R7, R179, R46 ;  /* 0x0000002eb3077221 */ /* 0x000fe20000010000 */
[C---:B------:R-:W-:Y:S02]  /*19df0*/  F2FP.BF16.F32.PACK_AB R179, R30.reuse, R179 ;  /* 0x000000b31eb3723e */ /* 0x040fe400000010ff */
[----:B------:R-:W2:Y:S01]  /*19e00*/  MUFU.EX2 R42, R42 ;  /* 0x0000002a002a7308 */ /* 0x000ea20000000800 */
[----:B------:R-:W-:Y:S01]  /*19e10*/  FADD.FTZ R46, R30, R7 ;  /* 0x000000071e2e7221 */ /* 0x000fe20000010000 */
[----:B------:R-:W-:-:S03]  /*19e20*/  FADD.FTZ R7, R29, R50 ;  /* 0x000000321d077221 */ /* 0x000fc60000010000 */
[----:B------:R-:W-:Y:S01]  /*19e30*/  FADD.FTZ R46, R173, R46 ;  /* 0x0000002ead2e7221 */ /* 0x000fe20000010000 */
[----:B------:R-:W-:Y:S01]  /*19e40*/  FADD.FTZ R7, R174, R7 ;  /* 0x00000007ae077221 */ /* 0x000fe20000010000 */
[C---:B------:R-:W-:Y:S01]  /*19e50*/  F2FP.BF16.F32.PACK_AB R173, R31.reuse, R173 ;  /* 0x000000ad1fad723e */ /* 0x040fe200000010ff */
[----:B------:R-:W3:Y:S01]  /*19e60*/  MUFU.EX2 R21, R21 ;  /* 0x0000001500157308 */ /* 0x000ee20000000800 */
        /* <DEDUP_REMOVED lines=29> */
[C---:B-1----:R-:W-:Y:S02]  /*1a040*/  F2FP.BF16.F32.PACK_AB R167, R6.reuse, R167 ;  /* 0x000000a706a7723e */ /* 0x042fe400000010ff */
[----:B------:R-:W-:Y:S01]  /*1a050*/  FADD.FTZ R12, R6, R11 ;  /* 0x0000000b060c7221 */ /* 0x000fe20000010000 */
[C---:B------:R-:W-:Y:S01]  /*1a060*/  FADD.FTZ R11, R45.reuse, R20 ;  /* 0x000000142d0b7221 */ /* 0x040fe20000010000 */
[----:B------:R-:W-:-:S02]  /*1a070*/  F2FP.BF16.F32.PACK_AB R160, R45, R160 ;  /* 0x000000a02da0723e */ /* 0x000fc400000010ff */
[----:B------:R-:W-:Y:S01]  /*1a080*/  FADD.FTZ R7, R161, R12 ;  /* 0x0000000ca1077221 */ /* 0x000fe20000010000 */
[----:B------:R-:W-:Y:S01]  /*1a090*/  FADD.FTZ R20, R162, R11 ;  /* 0x0000000ba2147221 */ /* 0x000fe20000010000 */
[C---:B0-----:R-:W-:Y:S02]  /*1a0a0*/  F2FP.BF16.F32.PACK_AB R161, R14.reuse, R161 ;  /* 0x000000a10ea1723e */ /* 0x041fe400000010ff */
[----:B------:R-:W-:Y:S01]  /*1a0b0*/  FADD.FTZ R12, R14, R7 ;  /* 0x000000070e0c7221 */ /* 0x000fe20000010000 */
[C---:B------:R-:W-:Y:S01]  /*1a0c0*/  FADD.FTZ R20, R41.reuse, R20 ;  /* 0x0000001429147221 */ /* 0x040fe20000010000 */
[----:B------:R-:W-:Y:S02]  /*1a0d0*/  F2FP.BF16.F32.PACK_AB R162, R41, R162 ;  /* 0x000000a229a2723e */ /* 0x000fe400000010ff */
[----:B------:R-:W-:Y:S01]  /*1a0e0*/  FADD.FTZ R7, R163, R12 ;  /* 0x0000000ca3077221 */ /* 0x000fe20000010000 */
[----:B------:R-:W-:Y:S01]  /*1a0f0*/  FADD.FTZ R11, R37, R20 ;  /* 0x00000014250b7221 */ /* 0x000fe20000010000 */
[----:B--2---:R-:W-:Y:S01]  /*1a100*/  F2FP.BF16.F32.PACK_AB R163, R42, R163 ;  /* 0x000000a32aa3723e */ /* 0x004fe200000010ff */
[----:B------:R-:W-:-:S02]  /*1a110*/  IMAD.MOV.U32 R20, RZ, RZ, R185 ;  /* 0x000000ffff147224 */ /* 0x000fc400078e00b9 */
        /* <DEDUP_REMOVED lines=15> */
[----:B------:R-:W-:Y:S01]  /*1a210*/  FADD.FTZ R7, R13, R10 ;  /* 0x0000000a0d077221 */ /* 0x000fe20000010000 */
[----:B------:R-:W-:Y:S02]  /*1a220*/  IMAD.MOV.U32 R13, RZ, RZ, R5 ;  /* 0x000000ffff0d7224 */ /* 0x000fe400078e0005 */
[----:B------:R-:W-:Y:S01]  /*1a230*/  FADD.FTZ R6, R155, R6 ;  /* 0x000000069b067221 */ /* 0x000fe20000010000 */
[----:B---3--:R-:W-:-:S03]  /*1a240*/  F2FP.BF16.F32.PACK_AB R155, R21, R155 ;  /* 0x0000009b159b723e */ /* 0x008fc600000010ff */
[----:B------:R-:W-:Y:S01]  /*1a250*/  FADD.FTZ R6, R21, R6 ;  /* 0x0000000615067221 */ /* 0x000fe20000010000 */
[----:B------:R-:W-:Y:S06]  /*1a260*/  @P2 BRA `(.L_x_2907) ;  /* 0xffffffd800b82947 */ /* 0x000fec000383ffff */
.L_x_2896:
[----:B------:R-:W-:Y:S05]  /*1a270*/  BSYNC B0 ;  /* 0x0000000000007941 */ /* 0x000fea0003800000 */
.L_x_2895:
        /* <DEDUP_REMOVED lines=67> */
.L_x_2908:
[----:B------:R-:W-:Y:S01]  /*1a6b0*/  IMAD R11, R185, 0x8, R16 ;  /* 0x00000008b90b7824 */ /* 0x000fe200078e0210 */
[----:B------:R-:W-:-:S04]  /*1a6c0*/  SHF.L.U32 R2, R188, 0x1f, RZ ;  /* 0x0000001fbc027819 */ /* 0x000fc800000006ff */
[----:B------:R0:W1:Y:S01]  /*1a6d0*/  SYNCS.PHASECHK.TRANS64.TRYWAIT P2, [R11+URZ+0x34850], R2 ;  /* 0x034850020b0075a7 */ /* 0x000062000804017f */
[----:B------:R-:W-:Y:S05]  /*1a6e0*/  @!P0 BRA `(.L_x_2909) ;  /* 0x0000000000048947 */ /* 0x000fea0003800000 */
[----:B------:R-:W-:Y:S01]  /*1a6f0*/  BPT.TRAP 0x1 ;  /* 0x000000040000795c */ /* 0x000fe20000300000 */
.L_x_2909:
        /* <DEDUP_REMOVED lines=9> */
.L_x_2911:
[----:B------:R-:W-:Y:S05]  /*1a790*/  BSYNC B0 ;  /* 0x0000000000007941 */ /* 0x000fea0003800000 */
.L_x_2910:
[----:B01----:R-:W-:Y:S01]  /*1a7a0*/  IMAD.MOV.U32 R2, RZ, RZ, R8 ;  /* 0x000000ffff027224 */ /* 0x003fe200078e0008 */
[----:B------:R-:W-:Y:S01]  /*1a7b0*/  WARPGROUP.ARRIVE ;  /* 0x00000000000079c5 */ /* 0x000fe20000000000 */
[----:B------:R-:W-:Y:S02]  /*1a7c0*/  IMAD.MOV.U32 R3, RZ, RZ, 0x40000040 ;  /* 0x40000040ff037424 */ /* 0x000fe400078e00ff */
        /* <DEDUP_REMOVED lines=54> */
[----:B------:R-:W-:Y:S01]  /*1ab30*/  R2UR UR7, R3 ;  /* 0x00000000030772ca */ /* 0x000fe200000e0000 */
[----:B------:R-:W0:Y:S04]  /*1ab40*/  SHFL.BFLY PT, R2, R7, 0x2, 0x1f ;  /* 0x0c401f0007027f89 */ /* 0x000e2800000e0000 */
[----:B------:R-:W1:Y:S01]  /*1ab50*/  SHFL.BFLY PT, R3, R6, 0x2, 0x1f ;  /* 0x0c401f0006037f89 */ /* 0x000e6200000e0000 */
[----:B0-----:R-:W-:Y:S01]  /*1ab60*/  FADD.FTZ R2, R2, R7 ;  /* 0x0000000702027221 */ /* 0x001fe20000010000 */
[----:B------:R-:W-:Y:S01]  /*1ab70*/  SEL R7, RZ, 0x1, P2 ;  /* 0x00000001ff077807 */ /* 0x000fe20001000000 */
[----:B-1----:R-:W-:-:S03]  /*1ab80*/  FADD.FTZ R8, R3, R6 ;  /* 0x0000000603087221 */ /* 0x002fc60000010000 */
[----:B------:R-:W-:Y:S01]  /*1ab90*/  LOP3.LUT R188, R188, R7, RZ, 0x3c, !PT ;  /* 0x00000007bcbc7212 */ /* 0x000fe200078e3cff */
[----:B------:R-:W0:Y:S04]  /*1aba0*/  SHFL.BFLY PT, R3, R2, 0x1, 0x1f ;  /* 0x0c201f0002037f89 */ /* 0x000e2800000e0000 */
[----:B------:R-:W1:Y:S01]  /*1abb0*/  SHFL.BFLY PT, R9, R8, 0x1, 0x1f ;  /* 0x0c201f0008097f89 */ /* 0x000e6200000e0000 */
[----:B0-----:R-:W-:Y:S01]  /*1abc0*/  FADD.FTZ R10, R2, R3 ;  /* 0x00000003020a7221 */ /* 0x001fe20000010000 */
[----:B------:R-:W-:Y:S01]  /*1abd0*/  CS2R R2, SRZ ;  /* 0x0000000000027805 */ /* 0x000fe2000001ff00 */
[----:B-1----:R-:W-:-:S03]  /*1abe0*/  FADD.FTZ R12, R8, R9 ;  /* 0x00000009080c7221 */ /* 0x002fc60000010000 */
[----:B------:R-:W-:Y:S01]  /*1abf0*/  FSETP.NE.FTZ.AND P0, PT, R10, RZ, PT ;  /* 0x000000ff0a00720b */ /* 0x000fe20003f15000 */
[----:B------:R-:W-:Y:S01]  /*1ac00*/  @!P1 VIADD R8, R11, 0x34860 ;  /* 0x000348600b089836 */ /* 0x000fe20000000000 */
[----:B------:R-:W-:-:S04]  /*1ac10*/  FSETP.NE.FTZ.AND P3, PT, R12, RZ, PT ;  /* 0x000000ff0c00720b */ /* 0x000fc80003f75000 */
[----:B------:R-:W-:-:S07]  /*1ac20*/  @!P1 PRMT R8, RZ, 0x654, R8 ;  /* 0x00000654ff089816 */ /* 0x000fce0000000008 */
[----:B------:R-:W0:Y:S01]  /*1ac30*/  @P0 MUFU.LG2 R9, R10 ;  /* 0x0000000a00090308 */ /* 0x000e220000000c00 */
[C---:B------:R-:W-:Y:S01]  /*1ac40*/  @P0 FMUL.FTZ R7, R0.reuse, 0.69314718246459960938 ;  /* 0x3f31721800070820 */ /* 0x040fe20000410000 */
[----:B------:R-:W-:-:S06]  /*1ac50*/  @P3 FMUL.FTZ R11, R0, 0.69314718246459960938 ;  /* 0x3f317218000b3820 */ /* 0x000fcc0000410000 */
[----:B------:R-:W1:Y:S08]  /*1ac60*/  @P3 MUFU.LG2 R6, R12 ;  /* 0x0000000c00063308 */ /* 0x000e700000000c00 */
        /* <DEDUP_REMOVED lines=76> */
.L_x_2819:
        /* <DEDUP_REMOVED lines=41> */
[----:B------:R-:W-:Y:S02]  /*1b3c0*/  LOP3.LUT R20, R105, 0x380, RZ, 0xc0, !PT ;  /* 0x0000038069147812 */ /* 0x000fe400078ec0ff */
[----:B------:R-:W-:Y:S02]  /*1b3d0*/  LOP3.LUT R38, R109, 0x380, RZ, 0xc0, !PT ;  /* 0x000003806d267812 */ /* 0x000fe400078ec0ff */
[----:B------:R-:W-:Y:S02]  /*1b3e0*/  SHF.R.U64 R4, R4, 0x3, RZ ;  /* 0x0000000304047819 */ /* 0x000fe400000012ff */
[----:B------:R-:W-:Y:S02]  /*1b3f0*/  SHF.R.U64 R6, R6, 0x3, RZ ;  /* 0x0000000306067819 */ /* 0x000fe400000012ff */
[----:B------:R-:W-:Y:S02]  /*1b400*/  LOP3.LUT R12, R101, 0x380, RZ, 0xc0, !PT ;  /* 0x00000380650c7812 */ /* 0x000fe400078ec0ff */
[----:B------:R-:W-:-:S02]  /*1b410*/  LOP3.LUT R14, R103, 0x380, RZ, 0xc0, !PT ;  /* 0x00000380670e7812 */ /* 0x000fc400078ec0ff */
[----:B------:R-:W-:Y:S02]  /*1b420*/  SHF.R.U64 R20, R20, 0x3, RZ ;  /* 0x0000000314147819 */ /* 0x000fe400000012ff */
[----:B-1----:R-:W-:Y:S02]  /*1b430*/  LOP3.LUT R24, R107, 0x380, RZ, 0xc0, !PT ;  /* 0x000003806b187812 */ /* 0x002fe400078ec0ff */
[----:B------:R-:W-:Y:S02]  /*1b440*/  SHF.R.U64 R38, R38, 0x3, RZ ;  /* 0x0000000326267819 */ /* 0x000fe400000012ff */
[----:B------:R-:W-:Y:S02]  /*1b450*/  LOP3.LUT R4, R4, R71, RZ, 0x3c, !PT ;  /* 0x0000004704047212 */ /* 0x000fe400078e3cff */
[----:B------:R-:W-:Y:S02]  /*1b460*/  LOP3.LUT R6, R6, R79, RZ, 0x3c, !PT ;  /* 0x0000004f06067212 */ /* 0x000fe400078e3cff */
[----:B------:R-:W-:-:S02]  /*1b470*/  F2FP.BF16.F32.PACK_AB R9, R72, R99 ;  /* 0x000000634809723e */ /* 0x000fc400000010ff */
[----:B------:R-:W-:Y:S02]  /*1b480*/  F2FP.BF16.F32.PACK_AB R11, R28, R97 ;  /* 0x000000611c0b723e */ /* 0x000fe400000010ff */
[----:B------:R-:W-:Y:S02]  /*1b490*/  SHF.R.U64 R12, R12, 0x3, RZ ;  /* 0x000000030c0c7819 */ /* 0x000fe400000012ff */
[----:B------:R-:W-:Y:S01]  /*1b4a0*/  SHF.R.U64 R14, R14, 0x3, RZ ;  /* 0x000000030e0e7819 */ /* 0x000fe200000012ff */
[----:B------:R1:W-:Y:S01]  /*1b4b0*/  STSM.16.M88.4 [R92], R8 ;  /* 0x000000085c007844 */ /* 0x0003e20000000200 */
[----:B------:R-:W-:Y:S02]  /*1b4c0*/  LOP3.LUT R28, R20, R105, RZ, 0x3c, !PT ;  /* 0x00000069141c7212 */ /* 0x000fe400078e3cff */
[----:B------:R-:W-:Y:S02]  /*1b4d0*/  SHF.R.U64 R24, R24, 0x3, RZ ;  /* 0x0000000318187819 */ /* 0x000fe400000012ff */
[----:B------:R-:W-:-:S02]  /*1b4e0*/  LOP3.LUT R20, R38, R109, RZ, 0x3c, !PT ;  /* 0x0000006d26147212 */ /* 0x000fc400078e3cff */
[----:B------:R-:W-:Y:S02]  /*1b4f0*/  MOV R91, R4 ;  /* 0x00000004005b7202 */ /* 0x000fe40000000f00 */
[----:B------:R-:W-:Y:S02]  /*1b500*/  MOV R38, R6 ;  /* 0x0000000600267202 */ /* 0x000fe40000000f00 */
[----:B------:R-:W-:Y:S02]  /*1b510*/  F2FP.BF16.F32.PACK_AB R4, R33, R90 ;  /* 0x0000005a2104723e */ /* 0x000fe400000010ff */
[----:B------:R-:W-:Y:S02]  /*1b520*/  F2FP.BF16.F32.PACK_AB R5, R64, R95 ;  /* 0x0000005f4005723e */ /* 0x000fe400000010ff */
[----:B------:R-:W-:Y:S02]  /*1b530*/  F2FP.BF16.F32.PACK_AB R6, R37, R0 ;  /* 0x000000002506723e */ /* 0x000fe400000010ff */
[----:B------:R-:W-:-:S02]  /*1b540*/  F2FP.BF16.F32.PACK_AB R7, R34, R93 ;  /* 0x0000005d2207723e */ /* 0x000fc400000010ff */
[----:B------:R-:W-:Y:S02]  /*1b550*/  LOP3.LUT R12, R12, R101, RZ, 0x3c, !PT ;  /* 0x000000650c0c7212 */ /* 0x000fe400078e3cff */
[----:B------:R-:W-:Y:S01]  /*1b560*/  LOP3.LUT R14, R14, R103, RZ, 0x3c, !PT ;  /* 0x000000670e0e7212 */ /* 0x000fe200078e3cff */
[----:B------:R-:W-:Y:S01]  /*1b570*/  STSM.16.M88.4 [R91], R4 ;  /* 0x000000045b007844 */ /* 0x000fe20000000200 */
[----:B-1----:R-:W-:Y:S02]  /*1b580*/  F2FP.BF16.F32.PACK_AB R8, R41, R40 ;  /* 0x000000282908723e */ /* 0x002fe400000010ff */
[----:B------:R-:W-:Y:S02]  /*1b590*/  F2FP.BF16.F32.PACK_AB R9, R43, R42 ;  /* 0x0000002a2b09723e */ /* 0x000fe400000010ff */
[----:B------:R-:W-:Y:S02]  /*1b5a0*/  F2FP.BF16.F32.PACK_AB R10, R45, R44 ;  /* 0x0000002c2d0a723e */ /* 0x000fe400000010ff */
[----:B------:R-:W-:-:S02]  /*1b5b0*/  F2FP.BF16.F32.PACK_AB R11, R47, R46 ;  /* 0x0000002e2f0b723e */ /* 0x000fc400000010ff */
[----:B------:R-:W-:Y:S02]  /*1b5c0*/  LOP3.LUT R30, R24, R107, RZ, 0x3c, !PT ;  /* 0x0000006b181e7212 */ /* 0x000fe400078e3cff */
[----:B------:R-:W-:Y:S01]  /*1b5d0*/  MOV R79, R12 ;  /* 0x0000000c004f7202 */ /* 0x000fe20000000f00 */
[----:B------:R1:W-:Y:S01]  /*1b5e0*/  STSM.16.M88.4 [R38], R8 ;  /* 0x0000000826007844 */ /* 0x0003e20000000200 */
[----:B------:R-:W-:Y:S02]  /*1b5f0*/  MOV R72, R14 ;  /* 0x0000000e00487202 */ /* 0x000fe40000000f00 */
[----:B------:R-:W-:Y:S02]  /*1b600*/  MOV R71, R28 ;  /* 0x0000001c00477202 */ /* 0x000fe40000000f00 */
[----:B------:R-:W-:Y:S02]  /*1b610*/  MOV R24, R30 ;  /* 0x0000001e00187202 */ /* 0x000fe40000000f00 */
[----:B------:R-:W-:-:S02]  /*1b620*/  F2FP.BF16.F32.PACK_AB R12, R49, R48 ;  /* 0x00000030310c723e */ /* 0x000fc400000010ff */
[----:B------:R-:W-:Y:S02]  /*1b630*/  F2FP.BF16.F32.PACK_AB R13, R51, R50 ;  /* 0x00000032330d723e */ /* 0x000fe400000010ff */
[----:B------:R-:W-:Y:S02]  /*1b640*/  F2FP.BF16.F32.PACK_AB R14, R53, R52 ;  /* 0x00000034350e723e */ /* 0x000fe400000010ff */
[----:B------:R-:W-:Y:S01]  /*1b650*/  F2FP.BF16.F32.PACK_AB R15, R55, R54 ;  /* 0x00000036370f723e */ /* 0x000fe200000010ff */
[----:B------:R-:W2:Y:S01]  /*1b660*/  LDC R53, c[0x0][0xbe8] ;  /* 0x0002fa00ff357b82 */ /* 0x000ea20000000800 */
[----:B------:R-:W-:Y:S02]  /*1b670*/  F2FP.BF16.F32.PACK_AB R28, R57, R56 ;  /* 0x00000038391c723e */ /* 0x000fe400000010ff */
[----:B------:R-:W-:Y:S01]  /*1b680*/  F2FP.BF16.F32.PACK_AB R29, R59, R58 ;  /* 0x0000003a3b1d723e */ /* 0x000fe200000010ff */
[----:B------:R3:W-:Y:S01]  /*1b690*/  STSM.16.M88.4 [R79], R12 ;  /* 0x0000000c4f007844 */ /* 0x0007e20000000200 */
[----:B------:R-:W-:-:S02]  /*1b6a0*/  F2FP.BF16.F32.PACK_AB R30, R61, R60 ;  /* 0x0000003c3d1e723e */ /* 0x000fc400000010ff */
[----:B------:R-:W-:Y:S02]  /*1b6b0*/  F2FP.BF16.F32.PACK_AB R31, R63, R62 ;  /* 0x0000003e3f1f723e */ /* 0x000fe400000010ff */
[----:B------:R-:W-:Y:S02]  /*1b6c0*/  ISETP.NE.U32.AND P0, PT, RZ, UR4, PT ;  /* 0x00000004ff007c0c */ /* 0x000fe4000bf05070 */
[----:B-1----:R-:W-:Y:S01]  /*1b6d0*/  IADD3 R10, P1, R209, UR4, RZ ;  /* 0x00000004d10a7c10 */ /* 0x002fe2000ff3e0ff */
[----:B------:R1:W-:Y:S01]  /*1b6e0*/  STSM.16.M88.4 [R72], R28 ;  /* 0x0000001c48007844 */ /* 0x0003e20000000200 */
[----:B------:R-:W-:Y:S02]  /*1b6f0*/  F2FP.BF16.F32.PACK_AB R33, R67, R66 ;  /* 0x000000424321723e */ /* 0x000fe400000010ff */
[----:B------:R-:W-:Y:S02]  /*1b700*/  F2FP.BF16.F32.PACK_AB R34, R69, R68 ;  /* 0x000000444522723e */ /* 0x000fe400000010ff */
[----:B------:R-:W-:-:S02]  /*1b710*/  F2FP.BF16.F32.PACK_AB R37, R75, R74 ;  /* 0x0000004a4b25723e */ /* 0x000fc400000010ff */
[----:B------:R-:W-:Y:S01]  /*1b720*/  F2FP.BF16.F32.PACK_AB R38, R77, R76 ;  /* 0x0000004c4d26723e */ /* 0x000fe200000010ff */
[----:B------:R1:W-:Y:S01]  /*1b730*/  STSM.16.M88.4 [R71], R32 ;  /* 0x0000002047007844 */ /* 0x0003e20000000200 */
[----:B------:R-:W-:Y:S01]  /*1b740*/  MOV R21, R20 ;  /* 0x0000001400157202 */ /* 0x000fe20000000f00 */
[----:B------:R-:W-:Y:S01]  /*1b750*/  IMAD.MOV.U32 R20, RZ, RZ, RZ ;  /* 0x000000ffff147224 */ /* 0x000fe200078e00ff */
[----:B------:R-:W-:Y:S01]  /*1b760*/  F2FP.BF16.F32.PACK_AB R4, R81, R80 ;  /* 0x000000505104723e */ /* 0x000fe200000010ff */
[----:B------:R1:W-:Y:S01]  /*1b770*/  STSM.16.M88.4 [R24], R36 ;  /* 0x0000002418007844 */ /* 0x0003e20000000200 */
[----:B------:R-:W-:Y:S02]  /*1b780*/  F2FP.BF16.F32.PACK_AB R5, R83, R82 ;  /* 0x000000525305723e */ /* 0x000fe400000010ff */
[----:B------:R-:W-:Y:S02]  /*1b790*/  F2FP.BF16.F32.PACK_AB R6, R85, R84 ;  /* 0x000000545506723e */ /* 0x000fe400000010ff */
[----:B------:R-:W-:-:S02]  /*1b7a0*/  F2FP.BF16.F32.PACK_AB R7, R87, R86 ;  /* 0x000000565707723e */ /* 0x000fc400000010ff */
[----:B------:R-:W-:Y:S02]  /*1b7b0*/  ISETP.NE.AND.EX P0, PT, RZ, UR5, PT, P0 ;  /* 0x00000005ff007c0c */ /* 0x000fe4000bf05300 */
        /* <DEDUP_REMOVED lines=8> */
[----:B------:R-:W-:Y:S01]  /*1b840*/  IMAD.U32 R0, RZ, RZ, UR4 ;  /* 0x00000004ff007e24 */ /* 0x000fe2000f8e00ff */
[----:B------:R-:W-:Y:S01]  /*1b850*/  @P2 IADD3.X R9, R210, UR5, RZ, P3, !PT ;  /* 0x00000005d2092c10 */ /* 0x000fe20009ffe4ff */
[----:B------:R1:W5:Y:S01]  /*1b860*/  @P0 LDG.E R20, desc[UR60][R10.64] ;  /* 0x0000003c0a140981 */ /* 0x000362000c1e1900 */
[----:B--2---:R-:W-:-:S03]  /*1b870*/  ISETP.NE.AND P1, PT, R53, 0x1, PT ;  /* 0x000000013500780c */ /* 0x004fc60003f25270 */
[----:B------:R1:W5:Y:S10]  /*1b880*/  @P2 LDG.E R0, desc[UR60][R8.64] ;  /* 0x0000003c08002981 */ /* 0x000374000c1e1900 */
[----:B---3--:R-:W2:Y:S08]  /*1b890*/  @P1 LDC R12, c[0x0][0xbec] ;  /* 0x0002fb00ff0c1b82 */ /* 0x008eb00000000800 */
[----:B------:R-:W3:Y:S01]  /*1b8a0*/  @P1 LDC R13, c[0x0][0xbf0] ;  /* 0x0002fc00ff0d1b82 */ /* 0x000ee20000000800 */
[----:B-1----:R-:W-:Y:S05]  /*1b8b0*/  @P2 BRA `(.L_x_2915) ;  /* 0x0000000000102947 */ /* 0x002fea0003800000 */
[----:B------:R-:W-:Y:S05]  /*1b8c0*/  @!P0 BRA `(.L_x_2915) ;  /* 0x00000000000c8947 */ /* 0x000fea0003800000 */
[----:B------:R-:W4:Y:S04]  /*1b8d0*/  LDG.E R5, desc[UR60][R10.64] ;  /* 0x0000003c0a057981 */ /* 0x000f28000c1e1900 */
[----:B-----5:R-:W4:Y:S02]  /*1b8e0*/  LDG.E R0, desc[UR60][R10.64+0x4] ;  /* 0x0000043c0a007981 */ /* 0x020f24000c1e1900 */
[----:B----4-:R-:W-:-:S07]  /*1b8f0*/  IMAD.IADD R0, R0, 0x1, -R5 ;  /* 0x0000000100007824 */ /* 0x010fce00078e0a05 */
.L_x_2915:
[----:B------:R-:W-:Y:S01]  /*1b900*/  SHF.R.S32.HI R24, RZ, 0x1f, R208 ;  /* 0x0000001fff187819 */ /* 0x000fe200000114d0 */
[----:B------:R-:W-:Y:S01]  /*1b910*/  IMAD.IADD R15, R205, 0x1, R200 ;  /* 0x00000001cd0f7824 */ /* 0x000fe200078e02c8 */
[----:B------:R-:W-:Y:S01]  /*1b920*/  ULDC.64 UR4, c[0x0][0xb90] ;  /* 0x0002e40000047ab9 */ /* 0x000fe20000000a00 */
[----:B-----5:R-:W-:Y:S01]  /*1b930*/  SHF.R.S32.HI R21, RZ, 0x1f, R20 ;  /* 0x0000001fff157819 */ /* 0x020fe20000011414 */
[----:B------:R-:W-:Y:S01]  /*1b940*/  IMAD R9, R215, 0x40, R203 ;  /* 0x00000040d7097824 */ /* 0x000fe200078e02cb */
[----:B------:R-:W-:Y:S01]  /*1b950*/  SEL R216, R216, RZ, !P0 ;  /* 0x000000ffd8d87207 */ /* 0x000fe20004000000 */
[----:B--2---:R-:W-:Y:S01]  /*1b960*/  @P1 IMAD.HI.U32 R6, R15, R12, RZ ;  /* 0x0000000c0f061227 */ /* 0x004fe200078e00ff */
[----:B------:R-:W-:Y:S01]  /*1b970*/  SEL R211, R211, RZ, !P0 ;  /* 0x000000ffd3d37207 */ /* 0x000fe20004000000 */
[----:B------:R-:W1:Y:S02]  /*1b980*/  @P1 LDC R57, c[0x0][0xbec] ;  /* 0x0002fb00ff391b82 */ /* 0x000e640000000800 */
[----:B------:R-:W-:-:S02]  /*1b990*/  IMAD R5, R24, UR4, RZ ;  /* 0x0000000418057c24 */ /* 0x000fc4000f8e02ff */
[----:B------:R-:W-:Y:S01]  /*1b9a0*/  IMAD.MOV.U32 R7, RZ, RZ, R15 ;  /* 0x000000ffff077224 */ /* 0x000fe200078e000f */
[----:B---3--:R-:W-:Y:S01]  /*1b9b0*/  @P1 SHF.R.U32.HI R7, RZ, R13, R6 ;  /* 0x0000000dff071219 */ /* 0x008fe20000011606 */
[C---:B------:R-:W-:Y:S02]  /*1b9c0*/  IMAD R11, R208.reuse, UR5, R5 ;  /* 0x00000005d00b7c24 */ /* 0x040fe4000f8e0205 */
[----:B------:R-:W-:Y:S01]  /*1b9d0*/  IMAD.WIDE.U32 R4, R208, UR4, R20 ;  /* 0x00000004d0047c25 */ /* 0x000fe2000f8e0014 */
[----:B------:R-:W-:-:S03]  /*1b9e0*/  ULDC.64 UR4, c[0x0][0xb98] ;  /* 0x0002e60000047ab9 */ /* 0x000fc60000000a00 */
[----:B------:R-:W-:Y:S01]  /*1b9f0*/  IMAD.IADD R5, R5, 0x1, R11 ;  /* 0x0000000105057824 */ /* 0x000fe200078e020b */
[--C-:B------:R-:W-:Y:S01]  /*1ba00*/  SHF.R.S32.HI R11, RZ, 0x1f, R7.reuse ;  /* 0x0000001fff0b7819 */ /* 0x100fe20000011407 */
[----:B------:R-:W-:Y:S02]  /*1ba10*/  IMAD.MOV R8, RZ, RZ, -R7 ;  /* 0x000000ffff087224 */ /* 0x000fe400078e0a07 */
[----:B------:R-:W-:-:S04]  /*1ba20*/  IMAD.WIDE R2, R9, 0x2, R2 ;  /* 0x0000000209027825 */ /* 0x000fc800078e0202 */
[----:B------:R-:W-:Y:S01]  /*1ba30*/  IMAD R6, R216, UR4, RZ ;  /* 0x00000004d8067c24 */ /* 0x000fe2000f8e02ff */
[C---:B------:R-:W-:Y:S01]  /*1ba40*/  IADD3 R13, P3, R2.reuse, 0x2000, RZ ;  /* 0x00002000020d7810 */ /* 0x040fe20007f7e0ff */
[----:B------:R-:W-:Y:S01]  /*1ba50*/  IMAD.WIDE.U32 R4, R211, UR4, R4 ;  /* 0x00000004d3047c25 */ /* 0x000fe2000f8e0004 */
[C---:B------:R-:W-:Y:S02]  /*1ba60*/  IADD3 R33, P6, R2.reuse, 0x4000, RZ ;  /* 0x0000400002217810 */ /* 0x040fe40007fde0ff */
[----:B------:R-:W-:Y:S01]  /*1ba70*/  LOP3.LUT R12, R13, 0x380, RZ, 0xc0, !PT ;  /* 0x000003800d0c7812 */ /* 0x000fe200078ec0ff */
[----:B------:R-:W-:Y:S01]  /*1ba80*/  IMAD R9, R53, R8, R15 ;  /* 0x0000000835097224 */ /* 0x000fe200078e020f */
[----:B------:R-:W-:Y:S01]  /*1ba90*/  IADD3 R4, P2, R7, R4, RZ ;  /* 0x0000000407047210 */ /* 0x000fe20007f5e0ff */
[----:B------:R-:W-:Y:S01]  /*1baa0*/  IMAD R8, R211, UR5, R6 ;  /* 0x00000005d3087c24 */ /* 0x000fe2000f8e0206 */
[----:B------:R-:W-:Y:S01]  /*1bab0*/  ULDC.64 UR4, c[0x0][0xb88] ;  /* 0x0002e20000047ab9 */ /* 0x000fe20000000a00 */
[----:B------:R-:W-:Y:S01]  /*1bac0*/  IADD3 R7, P0, R2, 0x1000, RZ ;  /* 0x0000100002077810 */ /* 0x000fe20007f1e0ff */
[----:B------:R-:W-:Y:S01]  /*1bad0*/  IMAD.IADD R14, R233, 0x1, R200 ;  /* 0x00000001e90e7824 */ /* 0x000fe200078e02c8 */
[----:B------:R-:W-:Y:S01]  /*1bae0*/  SHF.R.S32.HI R6, RZ, 0x1f, R9 ;  /* 0x0000001fff067819 */ /* 0x000fe20000011409 */
[----:B------:R-:W-:Y:S01]  /*1baf0*/  IMAD R55, R0, R53, RZ ;  /* 0x0000003500377224 */ /* 0x000fe200078e02ff */
[----:B------:R-:W-:-:S02]  /*1bb00*/  IADD3.X R5, R11, R5, R8, P2, !PT ;  /* 0x000000050b057210 */ /* 0x000fc400017fe408 */
[----:B------:R-:W-:Y:S01]  /*1bb10*/  IADD3 R29, P2, R2, 0x3000, RZ ;  /* 0x00003000021d7810 */ /* 0x000fe20007f5e0ff */
[----:B------:R-:W-:Y:S01]  /*1bb20*/  IMAD R6, R6, UR4, RZ ;  /* 0x0000000406067c24 */ /* 0x000fe2000f8e02ff */
[----:B------:R-:W-:Y:S01]  /*1bb30*/  LOP3.LUT R8, R7, 0x380, RZ, 0xc0, !PT ;  /* 0x0000038007087812 */ /* 0x000fe200078ec0ff */
[----:B------:R-:W-:Y:S01]  /*1bb40*/  IMAD.WIDE.U32 R4, R9, UR4, R4 ;  /* 0x0000000409047c25 */ /* 0x000fe2000f8e0004 */
[----:B------:R-:W-:Y:S02]  /*1bb50*/  LOP3.LUT R28, R29, 0x380, RZ, 0xc0, !PT ;  /* 0x000003801d1c7812 */ /* 0x000fe400078ec0ff */
[----:B------:R-:W-:Y:S01]  /*1bb60*/  SHF.R.U64 R12, R12, 0x3, RZ ;  /* 0x000000030c0c7819 */ /* 0x000fe200000012ff */
[----:B------:R-:W-:Y:S01]  /*1bb70*/  IMAD R11, R9, UR5, R6 ;  /* 0x00000005090b7c24 */ /* 0x000fe2000f8e0206 */
[----:B------:R-:W-:Y:S01]  /*1bb80*/  ULDC.64 UR4, c[0x0][0xb50] ;  /* 0x0002d40000047ab9 */ /* 0x000fe20000000a00 */
[----:B------:R-:W-:Y:S01]  /*1bb90*/  SHF.R.U64 R28, R28, 0x3, RZ ;  /* 0x000000031c1c7819 */ /* 0x000fe200000012ff */
[----:B------:R-:W-:Y:S01]  /*1bba0*/  IMAD.X R9, RZ, RZ, R3, P0 ;  /* 0x000000ffff097224 */ /* 0x000fe200000e0603 */
[----:B------:R-:W-:Y:S01]  /*1bbb0*/  LEA R6, P4, R4, UR4, 0x2 ;  /* 0x0000000404067c11 */ /* 0x000fe2000f8810ff */
[----:B------:R-:W-:Y:S01]  /*1bbc0*/  IMAD.IADD R5, R5, 0x1, R11 ;  /* 0x0000000105057824 */ /* 0x000fe200078e020b */
[----:B------:R-:W-:-:S02]  /*1bbd0*/  LOP3.LUT P0, RZ, R225, 0x3, RZ, 0xc0, !PT ;  /* 0x00000003e1ff7812 */ /* 0x000fc4000780c0ff */
[----:B------:R-:W-:Y:S01]  /*1bbe0*/  LOP3.LUT R28, R28, R29, RZ, 0x3c, !PT ;  /* 0x0000001d1c1c7212 */ /* 0x000fe200078e3cff */
[----:B------:R-:W-:Y:S01]  /*1bbf0*/  SHFL.IDX PT, R48, R6, RZ, 0x1c1f ;  /* 0x001c1fff06307589 */ /* 0x000fe200000e0000 */
[----:B------:R-:W-:Y:S01]  /*1bc00*/  LEA.HI.X R10, R4, UR5, R5, 0x2, P4 ;  /* 0x00000005040a7c11 */ /* 0x000fe2000a0f1405 */
[----:B------:R-:W-:Y:S01]  /*1bc10*/  VIADD R4, R14, 0x8 ;  /* 0x000000080e047836 */ /* 0x000fe20000000000 */
[----:B------:R-:W-:Y:S01]  /*1bc20*/  SHF.R.U64 R8, R8, 0x3, RZ ;  /* 0x0000000308087819 */ /* 0x000fe200000012ff */
[----:B------:R-:W-:Y:S01]  /*1bc30*/  SHFL.IDX PT, R50, R6, 0x1, 0x1c1f ;  /* 0x003c1f0006327f89 */ /* 0x000fe200000e0000 */
[----:B------:R-:W-:Y:S01]  /*1bc40*/  IMAD.X R29, RZ, RZ, R3, P2 ;  /* 0x000000ffff1d7224 */ /* 0x000fe200010e0603 */
[-C--:B------:R-:W-:Y:S01]  /*1bc50*/  ISETP.GE.OR P2, PT, R14, R55.reuse, P0 ;  /* 0x000000370e00720c */ /* 0x080fe20000746670 */
[----:B------:R-:W-:Y:S01]  /*1bc60*/  ULDC.64 UR4, c[0x0][0xaa0] ;  /* 0x0002a80000047ab9 */ /* 0x000fe20000000a00 */
[----:B------:R-:W2:Y:S01]  /*1bc70*/  SHFL.IDX PT, R49, R10, RZ, 0x1c1f ;  /* 0x001c1fff0a317589 */ /* 0x000ea200000e0000 */
[----:B------:R-:W-:-:S02]  /*1bc80*/  ISETP.GE.OR P0, PT, R4, R55, P0 ;  /* 0x000000370400720c */ /* 0x000fc40000706670 */
[----:B------:R-:W-:Y:S01]  /*1bc90*/  LOP3.LUT R12, R12, R13, RZ, 0x3c, !PT ;  /* 0x0000000d0c0c7212 */ /* 0x000fe200078e3cff */
[----:B------:R-:W3:Y:S01]  /*1bca0*/  SHFL.IDX PT, R51, R10, 0x1, 0x1c1f ;  /* 0x003c1f000a337f89 */ /* 0x000ee200000e0000 */
[----:B------:R-:W-:Y:S01]  /*1bcb0*/  LOP3.LUT R8, R8, R7, RZ, 0x3c, !PT ;  /* 0x0000000708087212 */ /* 0x000fe200078e3cff */
[----:B------:R-:W-:Y:S01]  /*1bcc0*/  IMAD.X R13, RZ, RZ, R3, P3 ;  /* 0x000000ffff0d7224 */ /* 0x000fe200018e0603 */
[C---:B------:R-:W-:Y:S02]  /*1bcd0*/  IADD3 R37, P5, R2.reuse, 0x5000, RZ ;  /* 0x0000500002257810 */ /* 0x040fe40007fbe0ff */
[C---:B------:R-:W-:Y:S02]  /*1bce0*/  IADD3 R41, P4, R2.reuse, 0x6000, RZ ;  /* 0x0000600002297810 */ /* 0x040fe40007f9e0ff */
[C---:B------:R-:W-:Y:S02]  /*1bcf0*/  LOP3.LUT R7, R2.reuse, 0x380, RZ, 0xc0, !PT ;  /* 0x0000038002077812 */ /* 0x040fe400078ec0ff */
[----:B------:R-:W-:-:S02]  /*1bd00*/  IADD3 R5, P3, R2, 0x7000, RZ ;  /* 0x0000700002057810 */ /* 0x000fc40007f7e0ff */
[----:B------:R-:W-:Y:S02]  /*1bd10*/  LOP3.LUT R32, R33, 0x380, RZ, 0xc0, !PT ;  /* 0x0000038021207812 */ /* 0x000fe400078ec0ff */
[----:B------:R-:W-:Y:S01]  /*1bd20*/  LOP3.LUT R36, R37, 0x380, RZ, 0xc0, !PT ;  /* 0x0000038025247812 */ /* 0x000fe200078ec0ff */
[----:B------:R-:W-:Y:S01]  /*1bd30*/  IMAD R21, R21, UR4, RZ ;  /* 0x0000000415157c24 */ /* 0x000fe2000f8e02ff */
[----:B------:R-:W-:Y:S01]  /*1bd40*/  LOP3.LUT R40, R41, 0x380, RZ, 0xc0, !PT ;  /* 0x0000038029287812 */ /* 0x000fe200078ec0ff */
[----:B------:R-:W-:Y:S01]  /*1bd50*/  IMAD.X R45, RZ, RZ, R3, P3 ;  /* 0x000000ffff2d7224 */ /* 0x000fe200018e0603 */
[----:B------:R-:W-:Y:S02]  /*1bd60*/  SHF.R.U64 R7, R7, 0x3, RZ ;  /* 0x0000000307077819 */ /* 0x000fe400000012ff */
[----:B------:R-:W-:Y:S01]  /*1bd70*/  LOP3.LUT R0, R5, 0x380, RZ, 0xc0, !PT ;  /* 0x0000038005007812 */ /* 0x000fe200078ec0ff */
[----:B--2---:R-:W-:Y:S01]  /*1bd80*/  @!P2 ST.E desc[UR60][R48.64], R89 ;  /* 0x000000593000a985 */ /* 0x004fe2000c10193c */
[----:B------:R-:W-:-:S02]  /*1bd90*/  SHF.R.U64 R32, R32, 0x3, RZ ;  /* 0x0000000320207819 */ /* 0x000fc400000012ff */
[----:B------:R-:W-:Y:S01]  /*1bda0*/  SHF.R.U64 R36, R36, 0x3, RZ ;  /* 0x0000000324247819 */ /* 0x000fe200000012ff */
[----:B---3--:R2:W-:Y:S01]  /*1bdb0*/  @!P0 ST.E desc[UR60][R50.64], R88 ;  /* 0x0000005832008985 */ /* 0x0085e2000c10193c */
[----:B------:R-:W-:Y:S02]  /*1bdc0*/  SHF.R.U64 R40, R40, 0x3, RZ ;  /* 0x0000000328287819 */ /* 0x000fe400000012ff */
[----:B------:R-:W-:Y:S01]  /*1bdd0*/  LOP3.LUT R2, R7, R2, RZ, 0x3c, !PT ;  /* 0x0000000207027212 */ /* 0x000fe200078e3cff */
[----:B------:R-:W-:Y:S01]  /*1bde0*/  IMAD R21, R20, UR5, R21 ;  /* 0x0000000514157c24 */ /* 0x000fe2000f8e0215 */
[----:B------:R-:W-:Y:S01]  /*1bdf0*/  SHF.R.U64 R0, R0, 0x3, RZ ;  /* 0x0000000300007819 */ /* 0x000fe200000012ff */
[----:B------:R-:W5:Y:S01]  /*1be00*/  LD.E.128 R8, desc[UR60][R8.64] ;  /* 0x0000003c08087980 */ /* 0x000f62000c101d00 */
[----:B------:R-:W-:Y:S01]  /*1be10*/  LOP3.LUT R32, R32, R33, RZ, 0x3c, !PT ;  /* 0x0000002120207212 */ /* 0x000fe200078e3cff */
[--C-:B------:R-:W-:Y:S01]  /*1be20*/  IMAD.X R33, RZ, RZ, R3.reuse, P6 ;  /* 0x000000ffff217224 */ /* 0x100fe200030e0603 */
[----:B------:R-:W-:Y:S01]  /*1be30*/  LOP3.LUT R36, R36, R37, RZ, 0x3c, !PT ;  /* 0x0000002524247212 */ /* 0x000fe200078e3cff */
[--C-:B------:R-:W-:Y:S01]  /*1be40*/  IMAD.X R37, RZ, RZ, R3.reuse, P5 ;  /* 0x000000ffff257224 */ /* 0x100fe200028e0603 */
[----:B------:R-:W-:Y:S01]  /*1be50*/  LOP3.LUT R40, R40, R41, RZ, 0x3c, !PT ;  /* 0x0000002928287212 */ /* 0x000fe200078e3cff */
[----:B--2---:R-:W2:Y:S01]  /*1be60*/  @P1 LDC R51, c[0x0][0xbf0] ;  /* 0x0002fc00ff331b82 */ /* 0x004ea20000000800 */
[----:B------:R-:W-:Y:S01]  /*1be70*/  LOP3.LUT R44, R0, R5, RZ, 0x3c, !PT ;  /* 0x00000005002c7212 */ /* 0x000fe200078e3cff */
[----:B------:R-:W-:Y:S01]  /*1be80*/  IMAD.X R41, RZ, RZ, R3, P4 ;  /* 0x000000ffff297224 */ /* 0x000fe200020e0603 */
[----:B------:R3:W5:Y:S04]  /*1be90*/  LD.E.128 R4, desc[UR60][R2.64] ;  /* 0x0000003c02047980 */ /* 0x000768000c101d00 */
[----:B------:R-:W5:Y:S04]  /*1bea0*/  LD.E.128 R12, desc[UR60][R12.64] ;  /* 0x0000003c0c0c7980 */ /* 0x000f68000c101d00 */
[----:B------:R-:W5:Y:S01]  /*1beb0*/  LD.E.128 R28, desc[UR60][R28.64] ;  /* 0x0000003c1c1c7980 */ /* 0x000f62000c101d00 */
[----:B---3--:R-:W-:Y:S01]  /*1bec0*/  IMAD.WIDE.U32 R2, R20, UR4, RZ ;  /* 0x0000000414027c25 */ /* 0x008fe2000f8e00ff */
[----:B------:R-:W-:-:S02]  /*1bed0*/  ULDC.64 UR4, c[0x0][0xae8] ;  /* 0x0002ba0000047ab9 */ /* 0x000fc40000000a00 */
[----:B------:R-:W5:Y:S01]  /*1bee0*/  LD.E.128 R32, desc[UR60][R32.64] ;  /* 0x0000003c20207980 */ /* 0x000f62000c101d00 */
[----:B------:R-:W-:Y:S02]  /*1bef0*/  IMAD.IADD R3, R3, 0x1, R21 ;  /* 0x0000000103037824 */ /* 0x000fe400078e0215 */
[----:B------:R-:W-:Y:S01]  /*1bf00*/  IMAD R21, R207, 0x20, R215 ;  /* 0x00000020cf157824 */ /* 0x000fe200078e02d7 */
[----:B------:R-:W5:Y:S01]  /*1bf10*/  LD.E.128 R36, desc[UR60][R36.64] ;  /* 0x0000003c24247980 */ /* 0x000f62000c101d00 */
[----:B------:R-:W-:Y:S02]  /*1bf20*/  IMAD R49, R24, UR4, RZ ;  /* 0x0000000418317c24 */ /* 0x000fe4000f8e02ff */
[----:B------:R-:W-:Y:S01]  /*1bf30*/  IMAD.IADD R24, R200, 0x1, R21 ;  /* 0x00000001c8187824 */ /* 0x000fe200078e0215 */
[----:B------:R-:W5:Y:S01]  /*1bf40*/  LD.E.128 R40, desc[UR60][R40.64] ;  /* 0x0000003c28287980 */ /* 0x000f62000c101d00 */
[----:B------:R-:W-:Y:S02]  /*1bf50*/  IMAD R49, R208, UR5, R49 ;  /* 0x00000005d0317c24 */ /* 0x000fe4000f8e0231 */
[----:B-1----:R-:W-:Y:S01]  /*1bf60*/  @P1 IMAD.HI.U32 R0, R24, R57, RZ ;  /* 0x0000003918001227 */ /* 0x002fe200078e00ff */
        /* <DEDUP_REMOVED lines=8> */
[----:B-1----:R-:W1:Y:S01]  /*1bff0*/  FENCE.VIEW.ASYNC.S ;  /* 0x00000000000073c6 */ /* 0x002e620000000000 */
[----:B------:R-:W-:Y:S01]  /*1c000*/  IMAD.MOV.U32 R21, RZ, RZ, R24 ;  /* 0x000000ffff157224 */ /* 0x000fe200078e0018 */
[----:B--2---:R-:W-:Y:S01]  /*1c010*/  @P1 SHF.R.U32.HI R21, RZ, R51, R0 ;  /* 0x00000033ff151219 */ /* 0x004fe20000011600 */
        /* <DEDUP_REMOVED lines=35> */
[----:B------:R-:W-:Y:S02]  /*1c250*/  ULDC UR4, c[0x0][0xac8] ;  /* 0x0002b20000047ab9 */ /* 0x000fe40000000800 */
        /* <DEDUP_REMOVED lines=8> */
.L_x_2917:
[----:B------:R-:W-:Y:S05]  /*1c2e0*/  BSYNC B1 ;  /* 0x0000000000017941 */ /* 0x000fea0003800000 */
.L_x_2916:
[----:B-1----:R1:W0:Y:S01]  /*1c2f0*/  SHFL.IDX PT, R0, R48, 0x1, 0x181f ;  /* 0x00381f0030007f89 */ /* 0x00222200000e0000 */
[----:B------:R-:W-:Y:S03]  /*1c300*/  BSSY B1, `(.L_x_2918) ;  /* 0x000000c000017945 */ /* 0x000fe60003800000 */
[----:B----45:R1:W4:Y:S01]  /*1c310*/  SHFL.IDX PT, R4, R24, 0x1, 0x181f ;  /* 0x00381f0018047f89 */ /* 0x03032200000e0000 */
        /* <DEDUP_REMOVED lines=10> */
.L_x_2919:
[----:B------:R-:W-:Y:S05]  /*1c3c0*/  BSYNC B1 ;  /* 0x0000000000017941 */ /* 0x000fea0003800000 */
.L_x_2918:
[----:B0-----:R0:W0:Y:S01]  /*1c3d0*/  SHFL.IDX PT, R0, R48, 0x2, 0x181f ;  /* 0x00581f0030007f89 */ /* 0x00102200000e0000 */
[----:B------:R-:W-:Y:S03]  /*1c3e0*/  BSSY B1, `(.L_x_2920) ;  /* 0x000000c000017945 */ /* 0x000fe60003800000 */
[----:B----4-:R4:W0:Y:S01]  /*1c3f0*/  SHFL.IDX PT, R4, R24, 0x2, 0x181f ;  /* 0x00581f0018047f89 */ /* 0x01082200000e0000 */
        /* <DEDUP_REMOVED lines=10> */
.L_x_2921:
[----:B------:R-:W-:Y:S05]  /*1c4a0*/  BSYNC B1 ;  /* 0x0000000000017941 */ /* 0x000fea0003800000 */
.L_x_2920:
[----:B0-----:R-:W-:Y:S01]  /*1c4b0*/  VIADD R0, R200, 0x60 ;  /* 0x00000060c8007836 */ /* 0x001fe20000000000 */
[----:B-12---:R-:W0:Y:S04]  /*1c4c0*/  SHFL.IDX PT, R48, R48, 0x3, 0x181f ;  /* 0x00781f0030307f89 */ /* 0x006e2800000e0000 */
[----:B------:R-:W-:Y:S01]  /*1c4d0*/  ISETP.GE.AND P0, PT, R0, R55, PT ;  /* 0x000000370000720c */ /* 0x000fe20003f06270 */
[----:B----4-:R-:W1:-:S12]  /*1c4e0*/  SHFL.IDX PT, R24, R24, 0x3, 0x181f ;  /* 0x00781f0018187f89 */ /* 0x010e5800000e0000 */
[----:B------:R-:W-:Y:S05]  /*1c4f0*/  @P0 BRA `(.L_x_2922) ;  /* 0x0000000800d80947 */ /* 0x000fea0003800000 */
[----:B------:R-:W-:Y:S02]  /*1c500*/  ULDC UR4, c[0x0][0xac8] ;  /* 0x0002b20000047ab9 */ /* 0x000fe40000000800 */
[----:B------:R-:W-:-:S13]  /*1c510*/  ISETP.GE.AND P1, PT, R203, UR4, PT ;  /* 0x00000004cb007c0c */ /* 0x000fda000bf26270 */
[----:B-1----:R-:W-:-:S04]  /*1c520*/  @!P1 LEA R2, P0, R203, R24, 0x1 ;  /* 0x00000018cb029211 */ /* 0x002fc800078008ff */
[----:B0-----:R-:W-:Y:S02]  /*1c530*/  @!P1 LEA.HI.X R3, R203, R48, R236, 0x1, P0 ;  /* 0x00000030cb039211 */ /* 0x001fe400000f0cec */
[----:B------:R-:W-:-:S03]  /*1c540*/  ISETP.GE.AND P0, PT, R206, UR4, PT ;  /* 0x00000004ce007c0c */ /* 0x000fc6000bf06270 */
[----:B------:R2:W-:Y:S10]  /*1c550*/  @!P1 ST.E.128 desc[UR60][R2.64], R28 ;  /* 0x0000001c02009985 */ /* 0x0005f4000c101d3c */
[----:B------:R-:W-:Y:S05]  /*1c560*/  @P0 BRA `(.L_x_2922) ;  /* 0x0000000800bc0947 */ /* 0x000fea0003800000 */
[----:B--2---:R-:W-:-:S04]  /*1c570*/  LEA R2, P0, R206, R24, 0x1 ;  /* 0x00000018ce027211 */ /* 0x004fc800078008ff */
[----:B------:R-:W-:-:S05]  /*1c580*/  LEA.HI.X R3, R206, R48, R235, 0x1, P0 ;  /* 0x00000030ce037211 */ /* 0x000fca00000f0ceb */
[----:B------:R4:W-:Y:S01]  /*1c590*/  ST.E.128 desc[UR60][R2.64], R44 ;  /* 0x0000002c02007985 */ /* 0x0009e2000c101d3c */
[----:B------:R-:W-:Y:S05]  /*1c5a0*/  BRA `(.L_x_2922) ;  /* 0x0000000800ac7947 */ /* 0x000fea0003800000 */
.L_x_2914:
        /* <DEDUP_REMOVED lines=16> */
[----:B--2---:R-:W-:Y:S02]  /*1c6b0*/  ISETP.NE.AND P2, PT, R21, 0x1, PT ;  /* 0x000000011500780c */ /* 0x004fe40003f45270 */
[----:B------:R-:W-:-:S11]  /*1c6c0*/  ISETP.GE.AND P3, PT, R237, 0x80, PT ;  /* 0x00000080ed00780c */ /* 0x000fd60003f66270 */
[----:B------:R-:W2:Y:S08]  /*1c6d0*/  @P2 LDC R12, c[0x0][0xbec] ;  /* 0x0002fb00ff0c2b82 */ /* 0x000eb00000000800 */
[----:B------:R-:W4:Y:S01]  /*1c6e0*/  @P2 LDC R29, c[0x0][0xbf0] ;  /* 0x0002fc00ff1d2b82 */ /* 0x000f220000000800 */
[----:B---3--:R-:W-:Y:S05]  /*1c6f0*/  @P1 BRA `(.L_x_2923) ;  /* 0x0000000000101947 */ /* 0x008fea0003800000 */
[----:B------:R-:W-:Y:S05]  /*1c700*/  @!P0 BRA `(.L_x_2923) ;  /* 0x00000000000c8947 */ /* 0x000fea0003800000 */
[----:B------:R-:W3:Y:S04]  /*1c710*/  LDG.E R5, desc[UR60][R2.64] ;  /* 0x0000003c02057981 */ /* 0x000ee8000c1e1900 */
[----:B-----5:R-:W3:Y:S02]  /*1c720*/  LDG.E R0, desc[UR60][R2.64+0x4] ;  /* 0x0000043c02007981 */ /* 0x020ee4000c1e1900 */
[----:B---3--:R-:W-:-:S07]  /*1c730*/  IMAD.IADD R0, R0, 0x1, -R5 ;  /* 0x0000000100007824 */ /* 0x008fce00078e0a05 */
.L_x_2923:
[----:B------:R-:W-:Y:S01]  /*1c740*/  BSSY B1, `(.L_x_2924) ;  /* 0x000002d000017945 */ /* 0x000fe20003800000 */
[----:B------:R-:W-:Y:S02]  /*1c750*/  SHF.R.S32.HI R10, RZ, 0x1f, R208 ;  /* 0x0000001fff0a7819 */ /* 0x000fe400000114d0 */
[----:B------:R-:W-:Y:S02]  /*1c760*/  SEL R211, R211, RZ, !P0 ;  /* 0x000000ffd3d37207 */ /* 0x000fe40004000000 */
[----:B------:R-:W-:Y:S02]  /*1c770*/  SEL R216, R216, RZ, !P0 ;  /* 0x000000ffd8d87207 */ /* 0x000fe40004000000 */
[----:B-----5:R-:W-:Y:S01]  /*1c780*/  SHF.R.S32.HI R11, RZ, 0x1f, R6 ;  /* 0x0000001fff0b7819 */ /* 0x020fe20000011406 */
[----:B------:R-:W-:Y:S06]  /*1c790*/  @P3 BRA `(.L_x_2925) ;  /* 0x00000000009c3947 */ /* 0x000fec0003800000 */
[----:B------:R-:W3:Y:S01]  /*1c7a0*/  S2R R3, SR_TID.X ;  /* 0x0000000000037919 */ /* 0x000ee20000002100 */
[----:B------:R-:W5:Y:S02]  /*1c7b0*/  LDC R9, c[0x0][0xbe8] ;  /* 0x0002fa00ff097b82 */ /* 0x000f640000000800 */
[----:B-----5:R-:W-:Y:S01]  /*1c7c0*/  IMAD R2, R0, R9, RZ ;  /* 0x0000000900027224 */ /* 0x020fe200078e02ff */
[----:B---3--:R-:W-:-:S04]  /*1c7d0*/  IADD3 R8, R200, -0x80, R3 ;  /* 0xffffff80c8087810 */ /* 0x008fc80007ffe003 */
        /* <DEDUP_REMOVED lines=9> */
[----:B------:R-:W3:Y:S01]  /*1c870*/  @P0 LDC R13, c[0x0][0xbec] ;  /* 0x0002fb00ff0d0b82 */ /* 0x000ee20000000800 */
[----:B------:R-:W-:Y:S01]  /*1c880*/  IMAD R7, R208, UR5, R7 ;  /* 0x00000005d0077c24 */ /* 0x000fe2000f8e0207 */
[----:B------:R-:W-:-:S03]  /*1c890*/  ULDC.64 UR4, c[0x0][0xb98] ;  /* 0x0002e60000047ab9 */ /* 0x000fc60000000a00 */
[----:B------:R-:W-:-:S03]  /*1c8a0*/  IMAD.IADD R3, R3, 0x1, R7 ;  /* 0x0000000103037824 */ /* 0x000fc600078e0207 */
[----:B------:R-:W5:Y:S01]  /*1c8b0*/  @P0 LDC R15, c[0x0][0xbf0] ;  /* 0x0002fc00ff0f0b82 */ /* 0x000f620000000800 */
[----:B------:R-:W-:-:S04]  /*1c8c0*/  IMAD.WIDE.U32 R2, R211, UR4, R2 ;  /* 0x00000004d3027c25 */ /* 0x000fc8000f8e0002 */
[----:B---3--:R-:W-:-:S05]  /*1c8d0*/  @P0 IMAD.HI.U32 R4, R8, R13, RZ ;  /* 0x0000000d08040227 */ /* 0x008fca00078e00ff */
[----:B-----5:R-:W-:Y:S01]  /*1c8e0*/  @P0 SHF.R.U32.HI R5, RZ, R15, R4 ;  /* 0x0000000fff050219 */ /* 0x020fe20000011604 */
        /* <DEDUP_REMOVED lines=18> */
.L_x_2925:
[----:B------:R-:W-:Y:S05]  /*1ca10*/  BSYNC B1 ;  /* 0x0000000000017941 */ /* 0x000fea0003800000 */
.L_x_2924:
[----:B------:R-:W-:Y:S01]  /*1ca20*/  ULDC.64 UR4, c[0x0][0xaa0] ;  /* 0x0002a80000047ab9 */ /* 0x000fe20000000a00 */
[----:B------:R-:W-:Y:S01]  /*1ca30*/  IMAD R7, R207, 0x20, R215 ;  /* 0x00000020cf077824 */ /* 0x000fe200078e02d7 */
[----:B------:R-:W-:Y:S01]  /*1ca40*/  BSSY B1, `(.L_x_2926) ;  /* 0x0000037000017945 */ /* 0x000fe20003800000 */
[----:B---3--:R-:W-:Y:S02]  /*1ca50*/  IMAD R3, R11, UR4, RZ ;  /* 0x000000040b037c24 */ /* 0x008fe4000f8e02ff */
        /* <DEDUP_REMOVED lines=40> */
[----:B------:R2:W3:Y:S02]  /*1cce0*/  SHFL.IDX PT, R2, R4, RZ, 0x181f ;  /* 0x00181fff04027589 */ /* 0x0004e400000e0000 */
[----:B------:R-:W-:Y:S02]  /*1ccf0*/  ISETP.GE.AND P0, PT, R0, R21, PT ;  /* 0x000000150000720c */ /* 0x000fe40003f06270 */
[----:B------:R2:W4:Y:S01]  /*1cd00*/  SHFL.IDX PT, R0, R5, RZ, 0x181f ;  /* 0x00181fff05007589 */ /* 0x00052200000e0000 */
[----:B------:R-:W-:Y:S10]  /*1cd10*/  @P2 BRA `(.L_x_2927) ;  /* 0x0000000000242947 */ /* 0x000ff40003800000 */
[----:B------:R-:W-:Y:S02]  /*1cd20*/  ULDC UR4, c[0x0][0xac8] ;  /* 0x0002b20000047ab9 */ /* 0x000fe40000000800 */
        /* <DEDUP_REMOVED lines=8> */
.L_x_2927:
[----:B------:R-:W-:Y:S05]  /*1cdb0*/  BSYNC B1 ;  /* 0x0000000000017941 */ /* 0x000fea0003800000 */
.L_x_2926:
[----:B----4-:R4:W0:Y:S01]  /*1cdc0*/  SHFL.IDX PT, R0, R5, 0x1, 0x181f ;  /* 0x00381f0005007f89 */ /* 0x01082200000e0000 */
[----:B------:R-:W-:Y:S03]  /*1cdd0*/  BSSY B1, `(.L_x_2928) ;  /* 0x000000c000017945 */ /* 0x000fe60003800000 */
[----:B---3--:R4:W3:Y:S01]  /*1cde0*/  SHFL.IDX PT, R2, R4, 0x1, 0x181f ;  /* 0x00381f0004027f89 */ /* 0x0088e200000e0000 */
        /* <DEDUP_REMOVED lines=10> */
.L_x_2929:
[----:B------:R-:W-:Y:S05]  /*1ce90*/  BSYNC B1 ;  /* 0x0000000000017941 */ /* 0x000fea0003800000 */
.L_x_2928:
[----:B0-----:R0:W0:Y:S01]  /*1cea0*/  SHFL.IDX PT, R0, R5, 0x2, 0x181f ;  /* 0x00581f0005007f89 */ /* 0x00102200000e0000 */
[----:B------:R-:W-:Y:S03]  /*1ceb0*/  BSSY B1, `(.L_x_2930) ;  /* 0x000000c000017945 */ /* 0x000fe60003800000 */
[----:B---3--:R3:W0:Y:S01]  /*1cec0*/  SHFL.IDX PT, R2, R4, 0x2, 0x181f ;  /* 0x00581f0004027f89 */ /* 0x00862200000e0000 */
        /* <DEDUP_REMOVED lines=8> */
[----:B------:R0:W-:Y:S04]  /*1cf50*/  @!P2 ST.E.128 desc[UR60][R6.64], RZ ;  /* 0x000000ff0600a985 */ /* 0x0001e8000c101d3c */
[----:B------:R0:W-:Y:S02]  /*1cf60*/  @!P3 ST.E.128 desc[UR60][R2.64], RZ ;  /* 0x000000ff0200b985 */ /* 0x0001e4000c101d3c */
.L_x_2931:
[----:B------:R-:W-:Y:S05]  /*1cf70*/  BSYNC B1 ;  /* 0x0000000000017941 */ /* 0x000fea0003800000 */
.L_x_2930:
[----:B0-----:R-:W-:Y:S01]  /*1cf80*/  VIADD R0, R200, 0x60 ;  /* 0x00000060c8007836 */ /* 0x001fe20000000000 */
[----:B--2-4-:R-:W0:Y:S04]  /*1cf90*/  SHFL.IDX PT, R5, R5, 0x3, 0x181f ;  /* 0x00781f0005057f89 */ /* 0x014e2800000e0000 */
[----:B------:R-:W-:Y:S01]  /*1cfa0*/  ISETP.GE.AND P0, PT, R0, R21, PT ;  /* 0x000000150000720c */ /* 0x000fe20003f06270 */
[----:B------:R2:W4:-:S12]  /*1cfb0*/  SHFL.IDX PT, R2, R4, 0x3, 0x181f ;  /* 0x00781f0004027f89 */ /* 0x00051800000e0000 */
[----:B--2---:R-:W-:Y:S05]  /*1cfc0*/  @P0 BRA `(.L_x_2922) ;  /* 0x0000000000240947 */ /* 0x004fea0003800000 */
        /* <DEDUP_REMOVED lines=9> */
.L_x_2922:
[----:B------:R-:W-:Y:S05]  /*1d060*/  BSYNC B0 ;  /* 0x0000000000007941 */ /* 0x000fea0003800000 */
.L_x_2913:
[----:B------:R-:W-:Y:S02]  /*1d070*/  ULDC UR4, c[0x0][0xc3c] ;  /* 0x00030f0000047ab9 */ /* 0x000fe40000000800 */
[----:B-1----:R-:W-:-:S13]  /*1d080*/  ISETP.GE.AND P0, PT, R27, UR4, PT ;  /* 0x000000041b007c0c */ /* 0x002fda000bf06270 */
[----:B------:R-:W-:Y:S05]  /*1d090*/  @!P0 BRA `(.L_x_2932) ;  /* 0xfffffe4000888947 */ /* 0x000fea000383ffff */
[----:B------:R-:W-:Y:S05]  /*1d0a0*/  BRA `(.L_x_2708) ;  /* 0x0000007c00907947 */ /* 0x000fea0003800000 */
.L_x_2706:
        /* <DEDUP_REMOVED lines=18> */
.L_x_2933:
        /* <DEDUP_REMOVED lines=41> */
.L_x_2939:
        /* <DEDUP_REMOVED lines=12> */
.L_x_2938:
[----:B------:R-:W-:Y:S05]  /*1d520*/  BSYNC B0 ;  /* 0x0000000000007941 */ /* 0x000fea0003800000 */
.L_x_2937:
        /* <DEDUP_REMOVED lines=21> */
.L_x_2935:
        /* <DEDUP_REMOVED lines=18> */
[----:B------:R-:W-:-:S06]  /*1d7a0*/  VIADD R16, R7, 0xffffffff ;  /* 0xffffffff07107836 */ /* 0x000fcc0000000000 */
[----:B------:R2:W3:Y:S02]  /*1d7b0*/  SHFL.IDX PT, R16, R5, R16, 0x1f ;  /* 0x00001f1005107589 */ /* 0x0004e400000e0000 */
.L_x_2940:
[----:B-12---:R-:W-:Y:S01]  /*1d7c0*/  IMAD.MOV R5, RZ, RZ, -R3 ;  /* 0x000000ffff057224 */ /* 0x006fe200078e0a03 */
[----:B------:R-:W-:Y:S01]  /*1d7d0*/  IABS R7, R9 ;  /* 0x0000000900077213 */ /* 0x000fe20000000000 */
        /* <DEDUP_REMOVED lines=23> */
[----:B------:R-:W-:Y:S01]  /*1d950*/  VIADDMNMX R11, R10, UR5, R11, PT ;  /* 0x000000050a0b7c46 */ /* 0x000fe2000b80010b */
[----:B------:R-:W-:-:S03]  /*1d960*/  IMAD.IADD R5, R8, 0x1, R5 ;  /* 0x0000000108057824 */ /* 0x000fc600078e0205 */
        /* <DEDUP_REMOVED lines=12> */
[----:B------:R-:W-:-:S03]  /*1da30*/  LOP3.LUT R3, R8, R11, RZ, 0x3c, !PT ;  /* 0x0000000b08037212 */ /* 0x000fc600078e3cff */
        /* <DEDUP_REMOVED lines=16> */
.L_x_2936:
[----:B------:R-:W-:Y:S02]  /*1db40*/  IMAD.MOV.U32 R17, RZ, RZ, RZ ;  /* 0x000000ffff117224 */ /* 0x000fe400078e00ff */
[----:B------:R-:W-:Y:S02]  /*1db50*/  IMAD.U32 R16, RZ, RZ, UR6 ;  /* 0x00000006ff107e24 */ /* 0x000fe4000f8e00ff */
[----:B------:R-:W-:-:S07]  /*1db60*/  IMAD.MOV.U32 R18, RZ, RZ, RZ ;  /* 0x000000ffff127224 */ /* 0x000fce00078e00ff */
.L_x_2941:
[----:B------:R-:W-:-:S13]  /*1db70*/  ISETP.NE.AND P0, PT, R0, RZ, PT ;  /* 0x000000ff0000720c */ /* 0x000fda0003f05270 */
[----:B------:R-:W1:Y:S01]  /*1db80*/  @!P0 S2R R3, SR_CgaCtaId ;  /* 0x0000000000038919 */ /* 0x000e620000008800 */
[----:B------:R-:W-:-:S04]  /*1db90*/  @!P0 MOV R0, 0x400 ;  /* 0x0000040000008802 */ /* 0x000fc80000000f00 */
[----:B-1----:R-:W-:-:S05]  /*1dba0*/  @!P0 LEA R0, R3, R0, 0x18 ;  /* 0x0000000003008211 */ /* 0x002fca00078ec0ff */
[----:B------:R1:W-:Y:S01]  /*1dbb0*/  @!P0 STS.128 [R0+0x348d0], R16 ;  /* 0x0348d01000008388 */ /* 0x0003e20000000c00 */
[----:B------:R-:W-:Y:S06]  /*1dbc0*/  BAR.ARV 0x5, 0x180 ;  /* 0x0146000000007b1d */ /* 0x000fec0000002000 */
.L_x_2934:
[----:B-1----:R-:W-:Y:S01]  /*1dbd0*/  IMAD.MOV.U32 R0, RZ, RZ, 0x1 ;  /* 0x00000001ff007424 */ /* 0x002fe200078e00ff */
[----:B------:R1:W-:Y:S01]  /*1dbe0*/  STL [R1+0xc], RZ ;  /* 0x00000cff01007387 */ /* 0x0003e20000100800 */
[----:B------:R-:W-:Y:S02]  /*1dbf0*/  ULDC UR4, c[0x0][0xc3c] ;  /* 0x00030f0000047ab9 */ /* 0x000fe40000000800 */
[----:B--2---:R-:W-:Y:S01]  /*1dc00*/  ISETP.GE.AND P0, PT, R19, UR4, PT ;  /* 0x0000000413007c0c */ /* 0x004fe2000bf06270 */
[----:B------:R1:W-:Y:S04]  /*1dc10*/  STL [R1+0x1c], R0 ;  /* 0x00001c0001007387 */ /* 0x0003e80000100800 */
[----:B------:R1:W-:Y:S08]  /*1dc20*/  STL [R1+0x50], RZ ;  /* 0x000050ff01007387 */ /* 0x0003f00000100800 */
[----:B-1----:R-:W-:Y:S05]  /*1dc30*/  @P0 BRA `(.L_x_2942) ;  /* 0x0000006c00bc0947 */ /* 0x002fea0003800000 */
[----:B------:R-:W2:Y:S04]  /*1dc40*/  LDL R0, [R1+0x58] ;  /* 0x0000580001007983 */ /* 0x000ea80000100800 */
[----:B------:R-:W3:Y:S01]  /*1dc50*/  LDL.LU R5, [R1+0x8] ;  /* 0x0000080001057983 */ /* 0x000ee20000300800 */
[----:B------:R-:W1:Y:S01]  /*1dc60*/  S2UR UR5, SR_CgaCtaId ;  /* 0x00000000000579c3 */ /* 0x000e620000008800 */
[----:B------:R-:W-:Y:S01]  /*1dc70*/  LOP3.LUT R7, R4, 0x7f, RZ, 0xc0, !PT ;  /* 0x0000007f04077812 */ /* 0x000fe200078ec0ff */
[----:B------:R-:W-:Y:S01]  /*1dc80*/  UMOV UR4, 0x400 ;  /* 0x0000040000047882 */ /* 0x000fe20000000000 */
[----:B------:R-:W-:Y:S01]  /*1dc90*/  BSSY B8, `(.L_x_2942) ;  /* 0x00006e9000087945 */ /* 0x000fe20003800000 */
[----:B------:R-:W-:Y:S01]  /*1dca0*/  ULDC.64 UR36, c[0x0][0x198] ;  /* 0x0000660000247ab9 */ /* 0x000fe20000000a00 */
[C---:B------:R-:W-:Y:S01]  /*1dcb0*/  ISETP.NE.AND P1, PT, R7.reuse, RZ, PT ;  /* 0x000000ff0700720c */ /* 0x040fe20003f25270 */
[----:B0-----:R-:W-:Y:S01]  /*1dcc0*/  IMAD.SHL.U32 R2, R7, 0x8, RZ ;  /* 0x0000000807027824 */ /* 0x001fe200078e00ff */
[----:B------:R-:W-:Y:S01]  /*1dcd0*/  SHF.R.U32.HI R6, RZ, 0x3, R7 ;  /* 0x00000003ff067819 */ /* 0x000fe20000011607 */
[----:B------:R-:W-:Y:S01]  /*1dce0*/  ULDC UR39, c[0x0][0xc] ;  /* 0x0000030000277ab9 */ /* 0x000fe20000000800 */
[----:B-1----:R-:W-:Y:S01]  /*1dcf0*/  ULEA UR4, UR5, UR4, 0x18 ;  /* 0x0000000405047291 */ /* 0x002fe2000f8ec03f */
[----:B--2---:R-:W-:Y:S01]  /*1dd00*/  R2UR UR6, R0 ;  /* 0x00000000000672ca */ /* 0x004fe200000e0000 */
[----:B------:R-:W-:Y:S01]  /*1dd10*/  IMAD.SHL.U32 R0, R4, 0x8, RZ ;  /* 0x0000000804007824 */ /* 0x000fe200078e00ff */
[----:B---3--:R-:W-:-:S04]  /*1dd20*/  LOP3.LUT R5, R5, 0xfffffffd, RZ, 0xc0, !PT ;  /* 0xfffffffd05057812 */ /* 0x008fc800078ec0ff */
[----:B------:R-:W-:Y:S02]  /*1dd30*/  LOP3.LUT R3, R0, 0x1f8, RZ, 0xc0, !PT ;  /* 0x000001f800037812 */ /* 0x000fe400078ec0ff */
[----:B------:R-:W-:Y:S02]  /*1dd40*/  @P1 LOP3.LUT R5, R5, 0x2, RZ, 0xfc, !PT ;  /* 0x0000000205051812 */ /* 0x000fe400078efcff */
[----:B------:R-:W-:Y:S02]  /*1dd50*/  LOP3.LUT R3, R3, 0x38, R4, 0x78, !PT ;  /* 0x0000003803037812 */ /* 0x000fe400078e7804 */
[----:B------:R-:W-:Y:S01]  /*1dd60*/  LOP3.LUT R5, R5, 0xfffffffe, RZ, 0xc0, !PT ;  /* 0xfffffffe05057812 */ /* 0x000fe200078ec0ff */
[----:B------:R-:W-:Y:S01]  /*1dd70*/  ULOP3.LUT UR38, UR6, 0x2, URZ, 0xfc, !UPT ;  /* 0x0000000206267892 */ /* 0x000fe2000f8efc3f */
[----:B------:R-:W-:Y:S02]  /*1dd80*/  LOP3.LUT R2, R3, 0x200, R2, 0xf8, !PT ;  /* 0x0000020003027812 */ /* 0x000fe400078ef802 */
[C---:B------:R-:W-:Y:S01]  /*1dd90*/  LOP3.LUT P0, R3, R4.reuse, 0x1f, RZ, 0xc0, !PT ;  /* 0x0000001f04037812 */ /* 0x040fe2000780c0ff */
[----:B------:R-:W-:Y:S01]  /*1dda0*/  IMAD.SHL.U32 R4, R4, 0x10, RZ ;  /* 0x0000001004047824 */ /* 0x000fe200078e00ff */
[----:B------:R-:W-:-:S03]  /*1ddb0*/  LOP3.LUT R0, R0, 0x38, RZ, 0xc0, !PT ;  /* 0x0000003800007812 */ /* 0x000fc600078ec0ff */
[----:B------:R0:W-:Y:S01]  /*1ddc0*/  STL [R1+0x2c], R3 ;  /* 0x00002c0301007387 */ /* 0x0001e20000100800 */
[----:B------:R-:W-:-:S07]  /*1ddd0*/  LOP3.LUT R4, R6, 0x70, R4, 0xf8, !PT ;  /* 0x0000007006047812 */ /* 0x000fce00078ef804 */
[----:B------:R-:W-:Y:S02]  /*1dde0*/  @P0 LOP3.LUT R5, R5, 0x1, RZ, 0xfc, !PT ;  /* 0x0000000105050812 */ /* 0x000fe400078efcff */
[----:B------:R-:W-:Y:S01]  /*1ddf0*/  ISETP.NE.OR P0, PT, R7, RZ, !P0 ;  /* 0x000000ff0700720c */ /* 0x000fe20004705670 */
[----:B0-----:R-:W-:Y:S01]  /*1de00*/  IMAD.U32 R3, RZ, RZ, UR4 ;  /* 0x00000004ff037e24 */ /* 0x001fe2000f8e00ff */
[----:B------:R-:W-:-:S03]  /*1de10*/  LOP3.LUT R5, R5, 0xfffffff7, RZ, 0xc0, !PT ;  /* 0xfffffff705057812 */ /* 0x000fc600078ec0ff */
[----:B------:R-:W-:Y:S01]  /*1de20*/  IMAD R2, R2, 0x2, R3 ;  /* 0x0000000202027824 */ /* 0x000fe200078e0203 */
[----:B------:R0:W-:Y:S04]  /*1de30*/  STL [R1+0x4], R3 ;  /* 0x0000040301007387 */ /* 0x0001e80000100800 */
[----:B------:R1:W-:Y:S03]  /*1de40*/  STL [R1+0x30], R2 ;  /* 0x0000300201007387 */ /* 0x0003e60000100800 */
[----:B------:R-:W-:Y:S01]  /*1de50*/  @P0 LOP3.LUT R5, R5, 0x8, RZ, 0xfc, !PT ;  /* 0x0000000805050812 */ /* 0x000fe200078efcff */
[----:B------:R-:W-:Y:S01]  /*1de60*/  STL [R1+0x10], RZ ;  /* 0x000010ff01007387 */ /* 0x000fe20000100800 */
[----:B0-----:R-:W-:-:S03]  /*1de70*/  IMAD.MOV.U32 R3, RZ, RZ, 0x1 ;  /* 0x00000001ff037424 */ /* 0x001fc600078e00ff */
[----:B------:R-:W-:Y:S01]  /*1de80*/  STL [R1+0x8], R5 ;  /* 0x0000080501007387 */ /* 0x000fe20000100800 */
[----:B-1----:R-:W-:-:S05]  /*1de90*/  IMAD.MOV.U32 R2, RZ, RZ, 0x1 ;  /* 0x00000001ff027424 */ /* 0x002fca00078e00ff */
[----:B------:R0:W-:Y:S04]  /*1dea0*/  STL [R1+0x24], R2 ;  /* 0x0000240201007387 */ /* 0x0001e80000100800 */
[----:B------:R1:W-:Y:S04]  /*1deb0*/  STL [R1+0x50], RZ ;  /* 0x000050ff01007387 */ /* 0x0003e80000100800 */
[----:B------:R1:W-:Y:S01]  /*1dec0*/  STL [R1+0xc], RZ ;  /* 0x00000cff01007387 */ /* 0x0003e20000100800 */
[----:B0-----:R-:W-:-:S03]  /*1ded0*/  LOP3.LUT R2, R0, 0x40, RZ, 0xfc, !PT ;  /* 0x0000004000027812 */ /* 0x001fc600078efcff */
[----:B------:R1:W-:Y:S01]  /*1dee0*/  STL [R1+0x1c], R3 ;  /* 0x00001c0301007387 */ /* 0x0003e20000100800 */
[----:B------:R-:W-:-:S07]  /*1def0*/  LOP3.LUT R0, R0, 0x80, RZ, 0xfc, !PT ;  /* 0x0000008000007812 */ /* 0x000fce00078efcff */
.L_x_3086:
[----:B01-3--:R-:W0:Y:S02]  /*1df00*/  LDC.64 R2, c[0x0][0xc88] ;  /* 0x00032200ff027b82 */ /* 0x00be240000000a00 */
        /* <DEDUP_REMOVED lines=16> */
[----:B------:R0:W-:Y:S01]  /*1e010*/  STL [R1+0x34], R4 ;  /* 0x0000340401007387 */ /* 0x0001e20000100800 */
[C-C-:B------:R-:W-:Y:S02]  /*1e020*/  SHF.L.U64.HI R14, R4.reuse, 0x2, R5.reuse ;  /* 0x00000002040e7819 */ /* 0x140fe40000010205 */
[----:B------:R-:W-:Y:S01]  /*1e030*/  @P0 LEA.HI.X R3, R4, UR5, R5, 0x2, P1 ;  /* 0x0000000504030c11 */ /* 0x000fe200088f1405 */
[----:B------:R-:W-:Y:S01]  /*1e040*/  ULDC.64 UR4, c[0x0][0xa00] ;  /* 0x0002800000047ab9 */ /* 0x000fe20000000a00 */
[C---:B-----5:R-:W-:Y:S01]  /*1e050*/  @P3 IADD3 R8, P1, R15.reuse, UR10, RZ ;  /* 0x0000000a0f083c10 */ /* 0x060fe2000ff3e0ff */
[----:B------:R1:W-:Y:S03]  /*1e060*/  STL [R1+0x44], R5 ;  /* 0x0000440501007387 */ /* 0x0003e60000100800 */
[----:B------:R-:W-:Y:S01]  /*1e070*/  @P3 IADD3.X R9, R14, UR11, RZ, P1, !PT ;  /* 0x0000000b0e093c10 */ /* 0x000fe20008ffe4ff */
[----:B------:R2:W5:Y:S01]  /*1e080*/  @P0 LDG.E R0, desc[UR60][R2.64] ;  /* 0x0000003c02000981 */ /* 0x000562000c1e1900 */
        /* <DEDUP_REMOVED lines=9> */
[----:B--2---:R-:W-:-:S04]  /*1e120*/  IADD3 R2, P0, R15, UR4, RZ ;  /* 0x000000040f027c10 */ /* 0x004fc8000ff1e0ff */
[----:B------:R-:W-:Y:S01]  /*1e130*/  IADD3.X R3, R14, UR5, RZ, P0, !PT ;  /* 0x000000050e037c10 */ /* 0x000fe200087fe4ff */
[----:B------:R-:W-:Y:S01]  /*1e140*/  ULDC UR4, c[0x0][0x288] ;  /* 0x0000a20000047ab9 */ /* 0x000fe20000000800 */
[----:B0-----:R-:W-:-:S03]  /*1e150*/  IADD3 R4, P0, R15, UR8, RZ ;  /* 0x000000080f047c10 */ /* 0x001fc6000ff1e0ff */
[----:B------:R0:W5:Y:S01]  /*1e160*/  @P2 LDG.E R11, desc[UR60][R6.64] ;  /* 0x0000003c060b2981 */ /* 0x000162000c1e1900 */
[----:B-1----:R-:W-:Y:S02]  /*1e170*/  IADD3.X R5, R14, UR9, RZ, P0, !PT ;  /* 0x000000090e057c10 */ /* 0x002fe400087fe4ff */
[----:B------:R-:W-:Y:S01]  /*1e180*/  ISETP.NE.U32.AND P0, PT, RZ, UR8, PT ;  /* 0x00000008ff007c0c */ /* 0x000fe2000bf05070 */
[----:B------:R-:W2:Y:S03]  /*1e190*/  @P1 LDG.E R12, desc[UR60][R2.64] ;  /* 0x0000003c020c1981 */ /* 0x000ea6000c1e1900 */
[----:B------:R-:W-:-:S13]  /*1e1a0*/  ISETP.NE.AND.EX P0, PT, RZ, UR9, PT, P0 ;  /* 0x00000009ff007c0c */ /* 0x000fda000bf05300 */
[----:B------:R0:W5:Y:S04]  /*1e1b0*/  @P0 LDG.E R10, desc[UR60][R4.64] ;  /* 0x0000003c040a0981 */ /* 0x000168000c1e1900 */
[----:B--2---:R1:W-:Y:S02]  /*1e1c0*/  STL [R1+0x3c], R12 ;  /* 0x00003c0c01007387 */ /* 0x0043e40000100800 */
[----:B-1----:R-:W-:Y:S01]  /*1e1d0*/  IMAD.U32 R12, RZ, RZ, UR4 ;  /* 0x00000004ff0c7e24 */ /* 0x002fe2000f8e00ff */
[----:B------:R-:W-:-:S05]  /*1e1e0*/  ULDC.64 UR4, c[0x0][0x418] ;  /* 0x0001060000047ab9 */ /* 0x000fca0000000a00 */
[----:B------:R-:W2:Y:S01]  /*1e1f0*/  @P3 LDG.E R12, desc[UR60][R8.64] ;  /* 0x0000003c080c3981 */ /* 0x000ea2000c1e1900 */
[----:B------:R-:W-:-:S03]  /*1e200*/  UISETP.NE.U32.AND UP0, UPT, UR4, URZ, UPT ;  /* 0x0000003f0400728c */ /* 0x000fc6000bf05070 */
[----:B------:R-:W-:Y:S01]  /*1e210*/  ULDC UR4, c[0x0][0x424] ;  /* 0x0001090000047ab9 */ /* 0x000fe20000000800 */
[----:B------:R-:W-:-:S03]  /*1e220*/  UISETP.NE.AND.EX UP0, UPT, UR5, URZ, UPT, UP0 ;  /* 0x0000003f0500728c */ /* 0x000fc6000bf05300 */
[----:B------:R-:W-:Y:S01]  /*1e230*/  ULDC UR5, c[0x0][0x2f0] ;  /* 0x0000bc0000057ab9 */ /* 0x000fe20000000800 */
[----:B------:R-:W-:Y:S01]  /*1e240*/  USEL UR4, UR4, 0x1, UP0 ;  /* 0x0000000104047887 */ /* 0x000fe20008000000 */
[----:B--2---:R0:W-:Y:S04]  /*1e250*/  STL [R1+0x40], R12 ;  /* 0x0000400c01007387 */ /* 0x0041e80000100800 */
[----:B------:R0:W5:Y:S01]  /*1e260*/  LDL R13, [R1+0x40] ;  /* 0x00004000010d7983 */ /* 0x0001620000100800 */
[----:B------:R-:W-:-:S03]  /*1e270*/  UIMAD UR4, UR4, UR5, URZ ;  /* 0x00000005040472a4 */ /* 0x000fc6000f8e023f */
[----:B------:R-:W-:Y:S02]  /*1e280*/  ULDC UR5, c[0x0][0x348] ;  /* 0x0000d20000057ab9 */ /* 0x000fe40000000800 */
[----:B------:R-:W-:Y:S02]  /*1e290*/  IMAD.U32 R8, RZ, RZ, UR5 ;  /* 0x00000005ff087e24 */ /* 0x000fe4000f8e00ff */
[----:B------:R-:W-:Y:S01]  /*1e2a0*/  IMAD.U32 R9, RZ, RZ, UR4 ;  /* 0x00000004ff097e24 */ /* 0x000fe2000f8e00ff */
[----:B0-----:R-:W-:Y:S06]  /*1e2b0*/  @P3 BRA `(.L_x_2943) ;  /* 0x0000000000143947 */ /* 0x001fec0003800000 */
[----:B------:R-:W-:Y:S05]  /*1e2c0*/  @!P1 BRA `(.L_x_2943) ;  /* 0x0000000000109947 */ /* 0x000fea0003800000 */
[----:B------:R-:W2:Y:S04]  /*1e2d0*/  LDG.E R12, desc[UR60][R2.64] ;  /* 0x0000003c020c7981 */ /* 0x000ea8000c1e1900 */
[----:B------:R-:W2:Y:S02]  /*1e2e0*/  LDG.E R2, desc[UR60][R2.64+0x4] ;  /* 0x0000043c02027981 */ /* 0x000ea4000c1e1900 */
[----:B--2--5:R-:W-:-:S05]  /*1e2f0*/  IMAD.IADD R13, R2, 0x1, -R12 ;  /* 0x00000001020d7824 */ /* 0x024fca00078e0a0c */
[----:B------:R0:W-:Y:S02]  /*1e300*/  STL [R1+0x40], R13 ;  /* 0x0000400d01007387 */ /* 0x0001e40000100800 */
.L_x_2943:
[----:B------:R-:W2:Y:S01]  /*1e310*/  LDL R12, [R1+0x34] ;  /* 0x00003400010c7983 */ /* 0x000ea20000100800 */
[----:B-----5:R-:W-:Y:S01]  /*1e320*/  IMAD.IADD R2, R11, 0x1, R0 ;  /* 0x000000010b027824 */ /* 0x020fe200078e0200 */
[----:B------:R-:W-:Y:S02]  /*1e330*/  ULDC.64 UR4, c[0x0][0xa20] ;  /* 0x0002880000047ab9 */ /* 0x000fe40000000a00 */
[----:B------:R-:W-:Y:S02]  /*1e340*/  ISETP.NE.U32.AND P1, PT, RZ, UR4, PT ;  /* 0x00000004ff007c0c */ /* 0x000fe4000bf25070 */
[----:B------:R1:W-:Y:S02]  /*1e350*/  STL [R1+0x20], R2 ;  /* 0x0000200201007387 */ /* 0x0003e40000100800 */
[----:B------:R-:W-:Y:S02]  /*1e360*/  ISETP.NE.AND.EX P1, PT, RZ, UR5, PT, P1 ;  /* 0x00000005ff007c0c */ /* 0x000fe4000bf25310 */
[----:B--2---:R1:W-:Y:S11]  /*1e370*/  STL [R1+0x18], R12 ;  /* 0x0000180c01007387 */ /* 0x0043f60000100800 */
[----:B------:R-:W-:Y:S05]  /*1e380*/  @!P1 BRA `(.L_x_2944) ;  /* 0x0000000000109947 */ /* 0x000fea0003800000 */
[----:B-1----:R-:W-:-:S04]  /*1e390*/  IADD3 R2, P1, R15, UR4, RZ ;  /* 0x000000040f027c10 */ /* 0x002fc8000ff3e0ff */
[----:B------:R-:W-:-:S05]  /*1e3a0*/  IADD3.X R3, R14, UR5, RZ, P1, !PT ;  /* 0x000000050e037c10 */ /* 0x000fca0008ffe4ff */
[----:B------:R1:W5:Y:S01]  /*1e3b0*/  LDG.E R9, desc[UR60][R2.64] ;  /* 0x0000003c02097981 */ /* 0x000362000c1e1900 */
[----:B------:R-:W-:Y:S05]  /*1e3c0*/  BRA `(.L_x_2945) ;  /* 0x0000000000107947 */ /* 0x000fea0003800000 */
.L_x_2944:
[----:B------:R-:W-:Y:S05]  /*1e3d0*/  @!P2 BRA `(.L_x_2945) ;  /* 0x00000000000ca947 */ /* 0x000fea0003800000 */
[----:B------:R-:W2:Y:S04]  /*1e3e0*/  LDG.E R9, desc[UR60][R6.64] ;  /* 0x0000003c06097981 */ /* 0x000ea8000c1e1900 */
[----:B------:R-:W2:Y:S02]  /*1e3f0*/  LDG.E R6, desc[UR60][R6.64+0x4] ;  /* 0x0000043c06067981 */ /* 0x000ea4000c1e1900 */
[----:B--2---:R-:W-:-:S07]  /*1e400*/  IMAD.IADD R9, R6, 0x1, -R9 ;  /* 0x0000000106097824 */ /* 0x004fce00078e0a09 */
.L_x_2945:
[----:B-1----:R-:W2:Y:S01]  /*1e410*/  @P0 LDG.E R2, desc[UR60][R4.64] ;  /* 0x0000003c04020981 */ /* 0x002ea2000c1e1900 */
[----:B------:R-:W1:Y:S01]  /*1e420*/  LDC R3, c[0x0][0x448] ;  /* 0x00011200ff037b82 */ /* 0x000e620000000800 */
[----:B-----5:R-:W-:Y:S02]  /*1e430*/  IMAD.IADD R0, R9, 0x1, -R0 ;  /* 0x0000000109007824 */ /* 0x020fe400078e0a00 */
[----:B------:R3:W2:Y:S01]  /*1e440*/  @P0 LDG.E R4, desc[UR60][R4.64+0x4] ;  /* 0x0000043c04040981 */ /* 0x0006a2000c1e1900 */
[----:B-1----:R-:W-:-:S13]  /*1e450*/  ISETP.NE.AND P1, PT, R3, 0x1, PT ;  /* 0x000000010300780c */ /* 0x002fda0003f25270 */
[----:B---3--:R-:W1:Y:S01]  /*1e460*/  @P1 LDC R5, c[0x0][0x450] ;  /* 0x00011400ff051b82 */ /* 0x008e620000000800 */
[----:B------:R-:W-:-:S05]  /*1e470*/  IMAD.MOV R9, RZ, RZ, -R0 ;  /* 0x000000ffff097224 */ /* 0x000fca00078e0a00 */
[----:B------:R-:W-:Y:S01]  /*1e480*/  VIMNMX R9, RZ, R9, !PT ;  /* 0x00000009ff097248 */ /* 0x000fe20007fe0100 */
[----:B------:R-:W-:Y:S01]  /*1e490*/  BSSY B0, `(.L_x_2946) ;  /* 0x0000158000007945 */ /* 0x000fe20003800000 */
[----:B------:R-:W-:Y:S01]  /*1e4a0*/  PLOP3.LUT P5, PT, PT, PT, PT, 0x80, 0x0 ;  /* 0x000000000000781c */ /* 0x000fe20003faf070 */
[----:B--2---:R-:W-:Y:S02]  /*1e4b0*/  @P0 IMAD.IADD R8, R4, 0x1, -R2 ;  /* 0x0000000104080824 */ /* 0x004fe400078e0a02 */
[----:B------:R-:W2:Y:S01]  /*1e4c0*/  @P1 LDC R4, c[0x0][0x44c] ;  /* 0x00011300ff041b82 */ /* 0x000ea20000000800 */
[----:B------:R-:W-:-:S04]  /*1e4d0*/  IMAD.SHL.U32 R2, R17, 0x80, RZ ;  /* 0x0000008011027824 */ /* 0x000fc800078e00ff */
[----:B------:R-:W-:-:S04]  /*1e4e0*/  VIADD R2, R2, 0x7f ;  /* 0x0000007f02027836 */ /* 0x000fc80000000000 */
[----:B------:R-:W-:Y:S02]  /*1e4f0*/  IMAD.MOV.U32 R3, RZ, RZ, R2 ;  /* 0x000000ffff037224 */ /* 0x000fe400078e0002 */
[----:B--2---:R-:W-:-:S04]  /*1e500*/  @P1 IMAD.HI.U32 R4, R2, R4, RZ ;  /* 0x0000000402041227 */ /* 0x004fc800078e00ff */
[----:B------:R-:W-:Y:S01]  /*1e510*/  IMAD.IADD R2, R0, 0x1, R8 ;  /* 0x0000000100027824 */ /* 0x000fe200078e0208 */
[----:B-1----:R-:W-:-:S03]  /*1e520*/  @P1 SHF.R.U32.HI R3, RZ, R5, R4 ;  /* 0x00000005ff031219 */ /* 0x002fc60000011604 */
[C---:B------:R-:W-:Y:S01]  /*1e530*/  VIADD R4, R2.reuse, 0x7f ;  /* 0x0000007f02047836 */ /* 0x040fe20000000000 */
[----:B------:R-:W-:-:S05]  /*1e540*/  IADD3 R21, R2, 0x80, -R13 ;  /* 0x0000008002157810 */ /* 0x000fca0007ffe80d */
[----:B------:R-:W-:Y:S01]  /*1e550*/  IMAD.IADD R2, R21, 0x1, R3 ;  /* 0x0000000115027824 */ /* 0x000fe200078e0203 */
[----:B------:R-:W-:-:S04]  /*1e560*/  SHF.R.S32.HI R3, RZ, 0x1f, R4 ;  /* 0x0000001fff037819 */ /* 0x000fc80000011404 */
[----:B------:R-:W-:Y:S02]  /*1e570*/  LEA.HI R20, R3, R4, RZ, 0x7 ;  /* 0x0000000403147211 */ /* 0x000fe400078f38ff */
[----:B------:R-:W-:-:S04]  /*1e580*/  SHF.R.S32.HI R3, RZ, 0x1f, R2 ;  /* 0x0000001fff037819 */ /* 0x000fc80000011402 */
[----:B------:R-:W-:Y:S02]  /*1e590*/  LEA.HI R2, R3, R2, RZ, 0x7 ;  /* 0x0000000203027211 */ /* 0x000fe400078f38ff */
[----:B------:R-:W-:Y:S02]  /*1e5a0*/  SHF.R.S32.HI R20, RZ, 0x7, R20 ;  /* 0x00000007ff147819 */ /* 0x000fe40000011414 */
[----:B------:R-:W-:-:S04]  /*1e5b0*/  SHF.R.S32.HI R2, RZ, 0x7, R2 ;  /* 0x00000007ff027819 */ /* 0x000fc80000011402 */
[----:B------:R-:W-:-:S05]  /*1e5c0*/  VIMNMX R2, R20, R2, PT ;  /* 0x0000000214027248 */ /* 0x000fca0003fe0100 */
[----:B------:R-:W-:-:S05]  /*1e5d0*/  IMAD R2, R2, 0x80, -R0 ;  /* 0x0000008002027824 */ /* 0x000fca00078e0a00 */
[----:B------:R-:W-:-:S04]  /*1e5e0*/  VIMNMX R0, R2, R8, PT ;  /* 0x0000000802007248 */ /* 0x000fc80003fe0100 */
[----:B------:R-:W-:Y:S02]  /*1e5f0*/  ISETP.GT.AND P1, PT, R0, R9, PT ;  /* 0x000000090000720c */ /* 0x000fe40003f24270 */
[----:B------:R-:W-:-:S11]  /*1e600*/  SHF.R.U32.HI R9, RZ, 0x7, R9 ;  /* 0x00000007ff097819 */ /* 0x000fd60000011609 */
[----:B------:R-:W-:-:S05]  /*1e610*/  @P1 VIADD R0, R0, 0x7f ;  /* 0x0000007f00001836 */ /* 0x000fca0000000000 */
[----:B------:R-:W-:Y:S01]  /*1e620*/  @P1 SHF.R.S32.HI R2, RZ, 0x1f, R0 ;  /* 0x0000001fff021819 */ /* 0x000fe20000011400 */
[----:B------:R-:W-:-:S03]  /*1e630*/  IMAD.MOV.U32 R6, RZ, RZ, R9 ;  /* 0x000000ffff067224 */ /* 0x000fc600078e0009 */
[----:B------:R-:W-:-:S04]  /*1e640*/  @P1 LEA.HI R0, R2, R0, RZ, 0x7 ;  /* 0x0000000002001211 */ /* 0x000fc800078f38ff */
[----:B------:R-:W-:-:S04]  /*1e650*/  @P1 SHF.R.S32.HI R6, RZ, 0x7, R0 ;  /* 0x00000007ff061819 */ /* 0x000fc80000011400 */
        /* <DEDUP_REMOVED lines=9> */
.L_x_3129:
[----:B--2---:R-:W-:Y:S02]  /*1e6f0*/  ISETP.NE.AND P0, PT, R14, RZ, PT ;  /* 0x000000ff0e00720c */ /* 0x004fe40003f05270 */
[----:B------:R-:W-:-:S11]  /*1e700*/  PLOP3.LUT P2, PT, PT, PT, PT, 0x8, 0x0 ;  /* 0x000000000000781c */ /* 0x000fd60003f4e170 */
[----:B------:R-:W-:Y:S05]  /*1e710*/  @P0 BRA `(.L_x_2949) ;  /* 0x00000000000c0947 */ /* 0x000fea0003800000 */
[----:B------:R-:W-:-:S03]  /*1e720*/  UMOV UR4, 0xffffffff ;  /* 0xffffffff00047882 */ /* 0x000fc60000000000 */
[----:B------:R-:W-:Y:S05]  /*1e730*/  BRA.DIV UR4, `(.L_x_2950) ;  /* 0x0000007204ec7947 */ /* 0x000fea000b800000 */
[----:B------:R-:W-:-:S13]  /*1e740*/  ELECT P2, URZ, PT ;  /* 0x00000000003f782f */ /* 0x000fda0003840000 */
.L_x_2949:
[----:B-1----:R-:W2:Y:S04]  /*1e750*/  LDL R2, [R1+0x50] ;  /* 0x0000500001027983 */ /* 0x002ea80000100800 */
[----:B------:R-:W3:Y:S01]  /*1e760*/  LDL R4, [R1+0x4] ;  /* 0x0000040001047983 */ /* 0x000ee20000100800 */
        /* <DEDUP_REMOVED lines=8> */
.L_x_3132:
[----:B------:R-:W-:Y:S05]  /*1e7f0*/  BSYNC B1 ;  /* 0x0000000000017941 */ /* 0x000fea0003800000 */
.L_x_2951:
[----:B------:R-:W-:Y:S04]  /*1e800*/  BSSY B1, `(.L_x_2953) ;  /* 0x0000085000017945 */ /* 0x000fe80003800000 */
[----:B------:R-:W-:Y:S05]  /*1e810*/  @!P2 BRA `(.L_x_2954) ;  /* 0x00000008000ca947 */ /* 0x000fea0003800000 */
[----:B------:R-:W2:Y:S04]  /*1e820*/  LDL R7, [R1+0x4] ;  /* 0x0000040001077983 */ /* 0x000ea80000100800 */
        /* <DEDUP_REMOVED lines=10> */
.L_x_3133:
[----:B------:R-:W-:Y:S05]  /*1e8d0*/  BSYNC B2 ;  /* 0x0000000000027941 */ /* 0x000fea0003800000 */
.L_x_2955:
        /* <DEDUP_REMOVED lines=8> */
.L_x_2958:
[----:B------:R-:W-:Y:S05]  /*1e960*/  BSYNC B2 ;  /* 0x0000000000027941 */ /* 0x000fea0003800000 */
.L_x_2957:
[----:B------:R-:W3:Y:S04]  /*1e970*/  LDL R5, [R1+0x4] ;  /* 0x0000040001057983 */ /* 0x000ee80000100800 */
        /* <DEDUP_REMOVED lines=13> */
.L_x_2959:
        /* <DEDUP_REMOVED lines=16> */
.L_x_2960:
        /* <DEDUP_REMOVED lines=15> */
.L_x_2961:
        /* <DEDUP_REMOVED lines=13> */
.L_x_3134:
[----:B------:R-:W-:Y:S05]  /*1ed10*/  BSYNC B2 ;  /* 0x0000000000027941 */ /* 0x000fea0003800000 */
.L_x_2962:
        /* <DEDUP_REMOVED lines=10> */
.L_x_2965:
[----:B------:R-:W-:Y:S05]  /*1edc0*/  BSYNC B2 ;  /* 0x0000000000027941 */ /* 0x000fea0003800000 */
.L_x_2964:
[----:B------:R-:W3:Y:S04]  /*1edd0*/  LDL R5, [R1+0x4] ;  /* 0x0000040001057983 */ /* 0x000ee80000100800 */
[----:B0-----:R-:W4:Y:S01]  /*1ede0*/  LDL R2, [R1+0x10] ;  /* 0x0000100001027983 */ /* 0x001f220000100800 */
[----:B------:R-:W-:Y:S01]  /*1edf0*/  R2UR UR10, R11 ;  /* 0x000000000b0a72ca */ /* 0x000fe200000e0000 */
[----:B------:R-:W-:Y:S01]  /*1ee00*/  UIADD3 UR4, UP0, UR36, 0x670, URZ ;  /* 0x0000067024047890 */ /* 0x000fe2000ff1e03f */
[----:B------:R-:W-:Y:S01]  /*1ee10*/  R2UR UR6, R12 ;  /* 0x000000000c0672ca */ /* 0x000fe200000e0000 */
[----:B-12---:R-:W-:Y:S01]  /*1ee20*/  VIADD R4, R4, 0x348b0 ;  /* 0x000348b004047836 */ /* 0x006fe20000000000 */
[----:B------:R-:W-:Y:S01]  /*1ee30*/  R2UR UR7, R13 ;  /* 0x000000000d0772ca */ /* 0x000fe200000e0000 */
[----:B------:R-:W-:Y:S01]  /*1ee40*/  UIADD3.X UR5, URZ, UR37, URZ, UP0, !UPT ;  /* 0x000000253f057290 */ /* 0x000fe200087fe43f */
[----:B------:R-:W-:Y:S01]  /*1ee50*/  PLOP3.LUT P0, PT, PT, PT, PT, 0x80, 0x0 ;  /* 0x000000000000781c */ /* 0x000fe20003f0f070 */
[----:B---3--:R-:W-:-:S04]  /*1ee60*/  VIADD R5, R5, 0x400 ;  /* 0x0000040005057836 */ /* 0x008fc80000000000 */
[----:B----4-:R-:W-:-:S08]  /*1ee70*/  IMAD R2, R2, 0x8000, R5 ;  /* 0x0000800002027824 */ /* 0x010fd000078e0205 */
.L_x_2966:
        /* <DEDUP_REMOVED lines=19> */
.L_x_2967:
        /* <DEDUP_REMOVED lines=10> */
.L_x_2954:
[----:B------:R-:W-:Y:S05]  /*1f050*/  BSYNC B1 ;  /* 0x0000000000017941 */ /* 0x000fea0003800000 */
.L_x_2953:
[----:B------:R-:W1:Y:S04]  /*1f060*/  LDL.LU R7, [R1+0x10] ;  /* 0x0000100001077983 */ /* 0x000e680000300800 */
[----:B------:R-:W2:Y:S01]  /*1f070*/  LDL.LU R5, [R1+0x24] ;  /* 0x0000240001057983 */ /* 0x000ea20000300800 */
[----:B------:R-:W-:Y:S01]  /*1f080*/  PLOP3.LUT P5, PT, PT, PT, PT, 0x8, 0x0 ;  /* 0x000000000000781c */ /* 0x000fe20003fae170 */
[----:B-1----:R-:W-:Y:S02]  /*1f090*/  VIADD R2, R7, 0x1 ;  /* 0x0000000107027836 */ /* 0x002fe40000000000 */
        /* <DEDUP_REMOVED lines=9> */
.L_x_2983:
[----:B------:R-:W-:Y:S05]  /*1f130*/  YIELD ;  /* 0x0000000000007946 */ /* 0x000fea0003800000 */
[----:B------:R-:W-:Y:S04]  /*1f140*/  BSSY B1, `(.L_x_2968) ;  /* 0x0000080000017945 */ /* 0x000fe80003800000 */
[----:B--2---:R-:W-:Y:S05]  /*1f150*/  @!P2 BRA `(.L_x_2969) ;  /* 0x0000000400f8a947 */ /* 0x004fea0003800000 */
[----:B-1----:R-:W2:Y:S04]  /*1f160*/  LDL R5, [R1+0x4] ;  /* 0x0000040001057983 */ /* 0x002ea80000100800 */
[----:B------:R-:W2:Y:S04]  /*1f170*/  LDL R4, [R1+0x10] ;  /* 0x0000100001047983 */ /* 0x000ea80000100800 */
[----:B------:R-:W3:Y:S01]  /*1f180*/  LDL R3, [R1+0x24] ;  /* 0x0000240001037983 */ /* 0x000ee20000100800 */
[----:B------:R-:W-:Y:S01]  /*1f190*/  BSSY B2, `(.L_x_2970) ;  /* 0x0000008000027945 */ /* 0x000fe20003800000 */
[----:B------:R-:W1:Y:S02]  /*1f1a0*/  S2R R2, SR_TID.X ;  /* 0x0000000000027919 */ /* 0x000e640000002100 */
[----:B-1----:R-:W-:-:S04]  /*1f1b0*/  LOP3.LUT R2, R2, 0x7f, RZ, 0xc0, !PT ;  /* 0x0000007f02027812 */ /* 0x002fc800078ec0ff */
[----:B------:R-:W-:Y:S01]  /*1f1c0*/  ISETP.NE.AND P1, PT, R2, RZ, PT ;  /* 0x000000ff0200720c */ /* 0x000fe20003f25270 */
[----:B--2---:R-:W-:Y:S01]  /*1f1d0*/  IMAD R6, R4, 0x8, R5 ;  /* 0x0000000804067824 */ /* 0x004fe200078e0205 */
[----:B---3--:R-:W-:-:S04]  /*1f1e0*/  SHF.L.U32 R5, R3, 0x1f, RZ ;  /* 0x0000001f03057819 */ /* 0x008fc800000006ff */
[----:B------:R-:W1:Y:S02]  /*1f1f0*/  SYNCS.PHASECHK.TRANS64.TRYWAIT P0, [R6+URZ+0x348a0], R5 ;  /* 0x0348a005060075a7 */ /* 0x000e64000800017f */
[----:B-1----:R-:W-:Y:S05]  /*1f200*/  @!P0 BRA `(.L_x_2971) ;  /* 0x00000068009c8947 */ /* 0x002fea0003800000 */
.L_x_3135:
[----:B------:R-:W-:Y:S05]  /*1f210*/  BSYNC B2 ;  /* 0x0000000000027941 */ /* 0x000fea0003800000 */
.L_x_2970:
        /* <DEDUP_REMOVED lines=8> */
.L_x_2973:
[----:B------:R-:W-:Y:S05]  /*1f2a0*/  BSYNC B2 ;  /* 0x0000000000027941 */ /* 0x000fea0003800000 */
.L_x_2972:
[----:B------:R-:W3:Y:S04]  /*1f2b0*/  LDL R3, [R1+0x4] ;  /* 0x0000040001037983 */ /* 0x000ee80000100800 */
        /* <DEDUP_REMOVED lines=12> */
.L_x_2974:
        /* <DEDUP_REMOVED lines=16> */
.L_x_2975:
        /* <DEDUP_REMOVED lines=15> */
.L_x_2976:
        /* <DEDUP_REMOVED lines=13> */
.L_x_3136:
[----:B------:R-:W-:Y:S05]  /*1f640*/  BSYNC B2 ;  /* 0x0000000000027941 */ /* 0x000fea0003800000 */
.L_x_2977:
[----:B------:R-:W-:Y:S01]  /*1f650*/  BSSY B2, `(.L_x_2979) ;  /* 0x000000a000027945 */ /* 0x000fe20003800000 */
[----:B------:R-:W-:Y:S02]  /*1f660*/  IMAD.MOV.U32 R4, RZ, RZ, 0x0 ;  /* 0x00000000ff047424 */ /* 0x000fe400078e00ff */
[----:B-12---:R-:W-:Y:S01]  /*1f670*/  IMAD.MOV.U32 R5, RZ, RZ, 0x12f00000 ;  /* 0x12f00000ff057424 */ /* 0x006fe200078e00ff */
[----:B------:R-:W-:Y:S06]  /*1f680*/  @P1 BRA `(.L_x_2980) ;  /* 0x0000000000181947 */ /* 0x000fec0003800000 */
[----:B------:R-:W2:Y:S02]  /*1f690*/  LDL R2, [R1+0x8] ;  /* 0x0000080001027983 */ /* 0x000ea40000100800 */
[----:B--2---:R-:W-:Y:S01]  /*1f6a0*/  LOP3.LUT P0, RZ, R2, 0x1, RZ, 0xc0, !PT ;  /* 0x0000000102ff7812 */ /* 0x004fe2000780c0ff */
[----:B------:R-:W-:-:S04]  /*1f6b0*/  IMAD.MOV.U32 R2, RZ, RZ, 0x8000 ;  /* 0x00008000ff027424 */ /* 0x000fc800078e00ff */
[----:B------:R1:W-:Y:S08]  /*1f6c0*/  SYNCS.ARRIVE.TRANS64 RZ, [R6+URZ+0x348b0], R2 ;  /* 0x0348b00206ff79a7 */ /* 0x0003f0000800003f */
[----:B------:R-:W-:Y:S05]  /*1f6d0*/  @!P0 BRA `(.L_x_2980) ;  /* 0x0000000000048947 */ /* 0x000fea0003800000 */
[----:B------:R-:W-:Y:S01]  /*1f6e0*/  BPT.TRAP 0x1 ;  /* 0x000000040000795c */ /* 0x000fe20000300000 */
.L_x_2980:
[----:B------:R-:W-:Y:S05]  /*1f6f0*/  BSYNC B2 ;  /* 0x0000000000027941 */ /* 0x000fea0003800000 */
.L_x_2979:
[----:B-1----:R-:W2:Y:S04]  /*1f700*/  LDL R2, [R1+0x4] ;  /* 0x0000040001027983 */ /* 0x002ea80000100800 */
        /* <DEDUP_REMOVED lines=10> */
.L_x_2981:
        /* <DEDUP_REMOVED lines=10> */
[----:B------:R-:W-:Y:S01]  /*1f850*/  R2UR UR10, R12 ;  /* 0x000000000c0a72ca */ /* 0x000fe200000e0000 */
[----:B------:R-:W-:Y:S01]  /*1f860*/  VIADD R2, R2, 0x4000 ;  /* 0x0000400002027836 */ /* 0x000fe20000000000 */
[----:B------:R-:W-:Y:S02]  /*1f870*/  R2UR UR6, R4 ;  /* 0x00000000040672ca */ /* 0x000fe400000e0000 */
[----:B------:R-:W-:Y:S02]  /*1f880*/  R2UR UR7, R5 ;  /* 0x00000000050772ca */ /* 0x000fe400000e0000 */
[----:B------:R-:W-:-:S13]  /*1f890*/  PLOP3.LUT P0, PT, PT, PT, PT, 0x80, 0x0 ;  /* 0x000000000000781c */ /* 0x000fda0003f0f070 */
.L_x_2982:
        /* <DEDUP_REMOVED lines=10> */
.L_x_2969:
[----:B------:R-:W-:Y:S05]  /*1f940*/  BSYNC B1 ;  /* 0x0000000000017941 */ /* 0x000fea0003800000 */
.L_x_2968:
[----:B-1----:R-:W2:Y:S04]  /*1f950*/  LDL.LU R5, [R1+0x10] ;  /* 0x0000100001057983 */ /* 0x002ea80000300800 */
[----:B------:R-:W3:Y:S01]  /*1f960*/  LDL.LU R4, [R1+0x24] ;  /* 0x0000240001047983 */ /* 0x000ee20000300800 */
        /* <DEDUP_REMOVED lines=10> */
.L_x_2947:
[----:B------:R-:W-:Y:S05]  /*1fa10*/  BSYNC B0 ;  /* 0x0000000000007941 */ /* 0x000fea0003800000 */
.L_x_2946:
[----:B------:R-:W3:Y:S01]  /*1fa20*/  LDC R0, c[0x0][0x448] ;  /* 0x00011200ff007b82 */ /* 0x000ee20000000800 */
[----:B------:R-:W-:Y:S05]  /*1fa30*/  @!P5 WARPSYNC.ALL ;  /* 0x000000000000d948 */ /* 0x000fea0003800000 */
[----:B------:R-:W-:Y:S02]  /*1fa40*/  BSSY B7, `(.L_x_2984) ;  /* 0x0000447000077945 */ /* 0x000fe40003800000 */
[----:B------:R-:W-:Y:S01]  /*1fa50*/  @!P5 BAR.SYNC.DEFER_BLOCKING 0xc, 0x180 ;  /* 0x030600000000db1d */ /* 0x000fe20000010000 */
[----:B---3--:R-:W-:Y:S02]  /*1fa60*/  ISETP.NE.AND P0, PT, R0, 0x1, PT ;  /* 0x000000010000780c */ /* 0x008fe40003f05270 */
[----:B------:R-:W-:-:S11]  /*1fa70*/  LEA R0, R17, 0x7f, 0x7 ;  /* 0x0000007f11007811 */ /* 0x000fd600078e38ff */
[----:B--2---:R-:W2:Y:S08]  /*1fa80*/  @P0 LDC R2, c[0x0][0x44c] ;  /* 0x00011300ff020b82 */ /* 0x004eb00000000800 */
[----:B-1----:R-:W1:Y:S01]  /*1fa90*/  @P0 LDC R3, c[0x0][0x450] ;  /* 0x00011400ff030b82 */ /* 0x002e620000000800 */
[----:B--2---:R-:W-:-:S05]  /*1faa0*/  @P0 IMAD.HI.U32 R2, R0, R2, RZ ;  /* 0x0000000200020227 */ /* 0x004fca00078e00ff */
[----:B-1----:R-:W-:-:S05]  /*1fab0*/  @P0 SHF.R.U32.HI R0, RZ, R3, R2 ;  /* 0x00000003ff000219 */ /* 0x002fca0000011602 */
[----:B------:R-:W-:-:S05]  /*1fac0*/  IMAD.IADD R0, R21, 0x1, R0 ;  /* 0x0000000115007824 */ /* 0x000fca00078e0200 */
[----:B------:R-:W-:-:S04]  /*1fad0*/  SHF.R.S32.HI R2, RZ, 0x1f, R0 ;  /* 0x0000001fff027819 */ /* 0x000fc80000011400 */
[----:B------:R-:W-:-:S04]  /*1fae0*/  LEA.HI R0, R2, R0, RZ, 0x7 ;  /* 0x0000000002007211 */ /* 0x000fc800078f38ff */
[----:B------:R-:W-:-:S04]  /*1faf0*/  SHF.R.S32.HI R0, RZ, 0x7, R0 ;  /* 0x00000007ff007819 */ /* 0x000fc80000011400 */
[----:B------:R-:W-:-:S04]  /*1fb00*/  VIMNMX R4, R20, R0, PT ;  /* 0x0000000014047248 */ /* 0x000fc80003fe0100 */
[----:B------:R-:W-:Y:S01]  /*1fb10*/  ISETP.GT.AND P0, PT, R4, RZ, PT ;  /* 0x000000ff0400720c */ /* 0x000fe20003f04270 */
[----:B------:R1:W-:-:S12]  /*1fb20*/  STL [R1+0x38], R4 ;  /* 0x0000380401007387 */ /* 0x0003d80000100800 */
[----:B-1----:R-:W-:Y:S05]  /*1fb30*/  @P0 BRA `(.L_x_2985) ;  /* 0x0000000000440947 */ /* 0x002fea0003800000 */
[----:B------:R-:W1:Y:S02]  /*1fb40*/  S2R R4, SR_TID.X ;  /* 0x0000000000047919 */ /* 0x000e640000002100 */
[----:B-1----:R-:W-:-:S04]  /*1fb50*/  LOP3.LUT R4, R4, 0x7f, RZ, 0xc0, !PT ;  /* 0x0000007f04047812 */ /* 0x002fc800078ec0ff */
[----:B------:R-:W-:-:S13]  /*1fb60*/  ISETP.NE.AND P1, PT, R4, RZ, PT ;  /* 0x000000ff0400720c */ /* 0x000fda0003f25270 */
[----:B------:R-:W-:Y:S05]  /*1fb70*/  @P1 BRA `(.L_x_2986) ;  /* 0x0000004000cc1947 */ /* 0x000fea0003800000 */
[----:B------:R-:W1:Y:S01]  /*1fb80*/  S2R R3, SR_LANEID ;  /* 0x0000000000037919 */ /* 0x000e620000000000 */
[----:B------:R-:W-:Y:S02]  /*1fb90*/  VOTEU.ANY UR4, UPT, PT ;  /* 0x0000000000047886 */ /* 0x000fe400038e0100 */
[----:B------:R-:W1:Y:S08]  /*1fba0*/  FLO.U32 R0, UR4 ;  /* 0x0000000400007d00 */ /* 0x000e7000080e0000 */
[----:B------:R-:W2:Y:S01]  /*1fbb0*/  POPC R4, UR4 ;  /* 0x0000000400047d09 */ /* 0x000ea20008000000 */
[----:B-1----:R-:W-:-:S02]  /*1fbc0*/  ISETP.EQ.U32.AND P0, PT, R0, R3, PT ;  /* 0x000000030000720c */ /* 0x002fc40003f02070 */
[----:B------:R-:W2:Y:S11]  /*1fbd0*/  LDC.64 R2, c[0x0][0xc60] ;  /* 0x00031800ff027b82 */ /* 0x000eb60000000a00 */
[----:B--2---:R-:W2:Y:S01]  /*1fbe0*/  @P0 ATOMG.E.ADD.STRONG.GPU PT, R3, desc[UR60][R2.64], R4 ;  /* 0x00000004020309a8 */ /* 0x004ea200081ee1fc */
[----:B------:R-:W1:Y:S02]  /*1fbf0*/  S2R R5, SR_LTMASK ;  /* 0x0000000000057919 */ /* 0x000e640000003900 */
[----:B-1----:R-:W-:-:S06]  /*1fc00*/  LOP3.LUT R5, R5, UR4, RZ, 0xc0, !PT ;  /* 0x0000000405057c12 */ /* 0x002fcc000f8ec0ff */
[----:B------:R-:W1:Y:S01]  /*1fc10*/  POPC R5, R5 ;  /* 0x0000000500057309 */ /* 0x000e620000000000 */
[----:B--2---:R-:W1:Y:S02]  /*1fc20*/  SHFL.IDX PT, R0, R3, R0, 0x1f ;  /* 0x00001f0003007589 */ /* 0x004e6400000e0000 */
[----:B-1----:R-:W-:Y:S01]  /*1fc30*/  IADD3 R16, R0, UR39, R5 ;  /* 0x0000002700107c10 */ /* 0x002fe2000fffe005 */
[----:B------:R-:W-:Y:S06]  /*1fc40*/  BRA `(.L_x_2986) ;  /* 0x0000004000987947 */ /* 0x000fec0003800000 */
.L_x_2985:
        /* <DEDUP_REMOVED lines=21> */
.L_x_2988:
[----:B------:R-:W-:Y:S05]  /*1fda0*/  BSYNC B6 ;  /* 0x0000000000067941 */ /* 0x000fea0003800000 */
.L_x_2987:
        /* <DEDUP_REMOVED lines=18> */
[----:B01----:R-:W-:-:S07]  /*1fed0*/  IMAD.MOV.U32 R13, RZ, RZ, RZ ;  /* 0x000000ffff0d7224 */ /* 0x003fce00078e00ff */
[----:B------:R-:W-:-:S07]  /*1fee0*/  LEPC R20, `(.L_x_2991) ;  /* 0x000000001014794e */ /* 0x000fce0000000000 */
[----:B--2---:R-:W-:Y:S05]  /*1fef0*/  CALL.ABS.NOINC R2 ;  /* 0x0000000002007343 */ /* 0x004fea0003c00000 */
.L_x_2991:
        /* <DEDUP_REMOVED lines=16> */
.L_x_2990:
[----:B------:R-:W-:Y:S05]  /*20000*/  BSYNC B6 ;  /* 0x0000000000067941 */ /* 0x000fea0003800000 */
.L_x_2989:
[----:B------:R-:W2:Y:S01]  /*20010*/  LDL.LU R2, [R1] ;  /* 0x0000000001027983 */ /* 0x000ea20000300800 */
[----:B------:R-:W-:-:S03]  /*20020*/  ULDC.64 UR4, c[0x0][0x9f8] ;  /* 0x00027e0000047ab9 */ /* 0x000fc60000000a00 */
[----:B------:R-:W3:Y:S04]  /*20030*/  LDL.LU R4, [R1+0x14] ;  /* 0x0000140001047983 */ /* 0x000ee80000300800 */
[----:B------:R-:W4:Y:S01]  /*20040*/  LDL R7, [R1+0x18] ;  /* 0x0000180001077983 */ /* 0x000f220000100800 */
[----:B------:R-:W-:-:S03]  /*20050*/  ISETP.NE.U32.AND P0, PT, RZ, UR4, PT ;  /* 0x00000004ff007c0c */ /* 0x000fc6000bf05070 */
[----:B------:R-:W5:Y:S01]  /*20060*/  LDL R0, [R1+0x38] ;  /* 0x0000380001007983 */ /* 0x000f620000100800 */
[----:B------:R-:W-:-:S13]  /*20070*/  ISETP.NE.AND.EX P0, PT, RZ, UR5, PT, P0 ;  /* 0x00000005ff007c0c */ /* 0x000fda000bf05300 */
[----:B--2---:R-:W-:-:S04]  /*20080*/  @P0 IADD3 R2, P1, R2, UR4, RZ ;  /* 0x0000000402020c10 */ /* 0x004fc8000ff3e0ff */
[----:B---3--:R-:W-:Y:S01]  /*20090*/  @P0 IADD3.X R3, R4, UR5, RZ, P1, !PT ;  /* 0x0000000504030c10 */ /* 0x008fe20008ffe4ff */
[----:B------:R-:W-:-:S04]  /*200a0*/  ULDC.64 UR4, c[0x0][0xa08] ;  /* 0x0002820000047ab9 */ /* 0x000fc80000000a00 */
[----:B----4-:R1:W2:Y:S02]  /*200b0*/  @P0 LDG.E R7, desc[UR60][R2.64] ;  /* 0x0000003c02070981 */ /* 0x0102a4000c1e1900 */
[----:B-1----:R-:W1:Y:S01]  /*200c0*/  LDC.64 R2, c[0x0][0x418] ;  /* 0x00010600ff027b82 */ /* 0x002e620000000a00 */
[----:B-----5:R-:W-:Y:S01]  /*200d0*/  VIADD R4, R0, 0xffffffff ;  /* 0xffffffff00047836 */ /* 0x020fe20000000000 */
[----:B--2---:R-:W-:Y:S01]  /*200e0*/  SHF.R.S32.HI R8, RZ, 0x1f, R7 ;  /* 0x0000001fff087819 */ /* 0x004fe20000011407 */
[----:B------:R2:W-:Y:S04]  /*200f0*/  @P0 STL [R1+0x18], R7 ;  /* 0x0000180701000387 */ /* 0x0005e80000100800 */
        /* <DEDUP_REMOVED lines=10> */
.L_x_3139:
[----:B-1----:R-:W3:Y:S01]  /*201a0*/  LDL.LU R5, [R1+0x8] ;  /* 0x0000080001057983 */ /* 0x002ee20000300800 */
[----:B------:R-:W-:Y:S02]  /*201b0*/  PLOP3.LUT P1, PT, PT, PT, PT, 0x8, 0x0 ;  /* 0x000000000000781c */ /* 0x000fe40003f2e170 */
[----:B--2---:R-:W-:Y:S01]  /*201c0*/  ISETP.NE.AND P0, PT, R14, RZ, PT ;  /* 0x000000ff0e00720c */ /* 0x004fe20003f05270 */
[----:B------:R1:W-:Y:S04]  /*201d0*/  STL [R1], R0 ;  /* 0x0000000001007387 */ /* 0x0003e80000100800 */
[----:B------:R1:W-:Y:S01]  /*201e0*/  STL [R1+0x14], R4 ;  /* 0x0000140401007387 */ /* 0x0003e20000100800 */
[----:B---3--:R-:W-:-:S05]  /*201f0*/  LOP3.LUT R5, R5, 0xfffffffb, RZ, 0xc0, !PT ;  /* 0xfffffffb05057812 */ /* 0x008fca00078ec0ff */
[----:B------:R-:W-:-:S05]  /*20200*/  @P1 LOP3.LUT R5, R5, 0x4, RZ, 0xfc, !PT ;  /* 0x0000000405051812 */ /* 0x000fca00078efcff */
[----:B------:R1:W-:Y:S01]  /*20210*/  STL [R1+0x8], R5 ;  /* 0x0000080501007387 */ /* 0x0003e20000100800 */
[----:B------:R-:W-:Y:S05]  /*20220*/  @P0 BRA `(.L_x_2993) ;  /* 0x0000000400480947 */ /* 0x000fea0003800000 */
[----:B------:R-:W-:-:S03]  /*20230*/  UMOV UR4, 0xffffffff ;  /* 0xffffffff00047882 */ /* 0x000fc60000000000 */
[----:B------:R-:W-:Y:S05]  /*20240*/  BRA.DIV UR4, `(.L_x_2994) ;  /* 0x0000005a04e87947 */ /* 0x000fea000b800000 */
[----:B------:R-:W-:-:S13]  /*20250*/  ELECT P6, URZ, PT ;  /* 0x00000000003f782f */ /* 0x000fda00038c0000 */
.L_x_3142:
[----:B------:R-:W-:Y:S05]  /*20260*/  @!P6 BRA `(.L_x_2993) ;  /* 0x000000040038e947 */ /* 0x000fea0003800000 */
[----:B------:R-:W-:-:S04]  /*20270*/  ISETP.NE.U32.AND P0, PT, R2, RZ, PT ;  /* 0x000000ff0200720c */ /* 0x000fc80003f05070 */
[----:B------:R-:W-:-:S13]  /*20280*/  ISETP.NE.AND.EX P0, PT, R3, RZ, PT, P0 ;  /* 0x000000ff0300720c */ /* 0x000fda0003f05300 */
[----:B------:R-:W-:Y:S05]  /*20290*/  @!P0 BRA `(.L_x_2995) ;  /* 0x0000000000548947 */ /* 0x000fea0003800000 */
[----:B------:R-:W2:Y:S01]  /*202a0*/  LDC R6, c[0x0][0x43c] ;  /* 0x00010f00ff067b82 */ /* 0x000ea20000000800 */
[----:B------:R-:W-:Y:S01]  /*202b0*/  IMAD.MOV.U32 R9, RZ, RZ, R4 ;  /* 0x000000ffff097224 */ /* 0x000fe200078e0004 */
[----:B------:R-:W-:-:S03]  /*202c0*/  ULDC.64 UR4, c[0x0][0x428] ;  /* 0x00010a0000047ab9 */ /* 0x000fc60000000a00 */
[----:B-1----:R-:W-:Y:S01]  /*202d0*/  IMAD.MOV.U32 R0, RZ, RZ, R9 ;  /* 0x000000ffff007224 */ /* 0x002fe200078e0009 */
[----:B--2---:R-:W-:-:S13]  /*202e0*/  ISETP.NE.AND P0, PT, R6, 0x1, PT ;  /* 0x000000010600780c */ /* 0x004fda0003f05270 */
[----:B------:R-:W1:Y:S02]  /*202f0*/  @P0 LDC.64 R4, c[0x0][0x440] ;  /* 0x00011000ff040b82 */ /* 0x000e640000000a00 */
[----:B-1----:R-:W-:-:S05]  /*20300*/  @P0 IMAD.HI.U32 R4, R9, R4, RZ ;  /* 0x0000000409040227 */ /* 0x002fca00078e00ff */
        /* <DEDUP_REMOVED lines=12> */
[----:B------:R-:W3:Y:S04]  /*203d0*/  LDG.E R0, desc[UR60][R2.64] ;  /* 0x0000003c02007981 */ /* 0x000ee8000c1e1900 */
[----:B---3--:R2:W-:Y:S02]  /*203e0*/  STL [R1], R0 ;  /* 0x0000000001007387 */ /* 0x0085e40000100800 */
.L_x_2995:
[----:B------:R-:W3:Y:S04]  /*203f0*/  LDL R7, [R1+0x4] ;  /* 0x0000040001077983 */ /* 0x000ee80000100800 */
[----:B-12---:R-:W3:Y:S04]  /*20400*/  LDL R0, [R1+0xc] ;  /* 0x00000c0001007983 */ /* 0x006ee80000100800 */
[----:B------:R-:W2:Y:S01]  /*20410*/  LDL R2, [R1+0x1c] ;  /* 0x00001c0001027983 */ /* 0x000ea20000100800 */
[----:B---3--:R-:W-:Y:S01]  /*20420*/  IMAD R0, R0, 0x8, R7 ;  /* 0x0000000800007824 */ /* 0x008fe200078e0207 */
[----:B--2---:R-:W-:-:S04]  /*20430*/  SHF.L.U32 R2, R2, 0x1f, RZ ;  /* 0x0000001f02027819 */ /* 0x004fc800000006ff */
[----:B------:R-:W1:Y:S02]  /*20440*/  SYNCS.PHASECHK.TRANS64.TRYWAIT P0, [R0+URZ+0x34840], R2 ;  /* 0x03484002000075a7 */ /* 0x000e64000800017f */
[----:B-1----:R-:W-:Y:S05]  /*20450*/  @!P0 BRA `(.L_x_2996) ;  /* 0x0000005800848947 */ /* 0x002fea0003800000 */
.L_x_3143:
        /* <DEDUP_REMOVED lines=10> */
.L_x_2997:
[----:B------:R-:W3:Y:S04]  /*20500*/  LDL R7, [R1+0x4] ;  /* 0x0000040001077983 */ /* 0x000ee80000100800 */
[----:B------:R-:W3:Y:S04]  /*20510*/  LDL R6, [R1+0xc] ;  /* 0x00000c0001067983 */ /* 0x000ee80000100800 */
[----:B------:R-:W4:Y:S04]  /*20520*/  LDL R5, [R1+0x14] ;  /* 0x0000140001057983 */ /* 0x000f280000100800 */
[----:B------:R-:W4:Y:S04]  /*20530*/  LDL R4, [R1+0x20] ;  /* 0x0000200001047983 */ /* 0x000f280000100800 */
[----:B-12---:R-:W2:Y:S01]  /*20540*/  LDL R2, [R1] ;  /* 0x0000000001027983 */ /* 0x006ea20000100800 */
        /* <DEDUP_REMOVED lines=12> */
[----:B---3--:R-:W-:Y:S01]  /*20610*/  IMAD R0, R6, 0xc000, R7 ;  /* 0x0000c00006007824 */ /* 0x008fe200078e0207 */
[----:B----4-:R-:W-:-:S04]  /*20620*/  R2UR UR11, R5 ;  /* 0x00000000050b72ca */ /* 0x010fc800000e0000 */
[----:B------:R-:W-:Y:S02]  /*20630*/  R2UR UR8, R0 ;  /* 0x00000000000872ca */ /* 0x000fe400000e0000 */
[----:B------:R-:W-:Y:S02]  /*20640*/  R2UR UR5, R4 ;  /* 0x00000000040572ca */ /* 0x000fe400000e0000 */
[----:B--2---:R-:W-:-:S09]  /*20650*/  R2UR UR13, R2 ;  /* 0x00000000020d72ca */ /* 0x004fd200000e0000 */
        /* <DEDUP_REMOVED lines=15> */
.L_x_2993:
[----:B------:R-:W2:Y:S04]  /*20750*/  LDL R2, [R1+0x4] ;  /* 0x0000040001027983 */ /* 0x000ea80000100800 */
[----:B------:R-:W3:Y:S04]  /*20760*/  LDL.LU R3, [R1+0x3c] ;  /* 0x00003c0001037983 */ /* 0x000ee80000300800 */
[----:B-1----:R-:W4:Y:S04]  /*20770*/  LDL.LU R5, [R1+0x34] ;  /* 0x0000340001057983 */ /* 0x002f280000300800 */
[----:B------:R-:W5:Y:S01]  /*20780*/  LDL.LU R4, [R1+0x44] ;  /* 0x0000440001047983 */ /* 0x000f620000300800 */
        /* <DEDUP_REMOVED lines=39> */
.L_x_2999:
[----:B------:R-:W-:Y:S05]  /*20a00*/  BSYNC B6 ;  /* 0x0000000000067941 */ /* 0x000fea0003800000 */
.L_x_2998:
[----:B------:R-:W3:Y:S01]  /*20a10*/  LDL.LU R6, [R1+0x3c] ;  /* 0x00003c0001067983 */ /* 0x000ee20000300800 */
[----:B------:R-:W-:Y:S01]  /*20a20*/  ULDC.64 UR4, c[0x0][0x2d8] ;  /* 0x0000b60000047ab9 */ /* 0x000fe20000000a00 */
[----:B------:R-:W1:Y:S02]  /*20a30*/  LDC R7, c[0x0][0x448] ;  /* 0x00011200ff077b82 */ /* 0x000e640000000800 */
[----:B--2---:R-:W3:Y:S04]  /*20a40*/  LDL.LU.64 R2, [R1+0x48] ;  /* 0x0000480001027983 */ /* 0x004ee80000300a00 */
[----:B------:R-:W2:Y:S04]  /*20a50*/  LDL.LU R0, [R1+0x44] ;  /* 0x0000440001007983 */ /* 0x000ea80000300800 */
[----:B------:R-:W4:Y:S04]  /*20a60*/  LDL.LU R4, [R1+0x54] ;  /* 0x0000540001047983 */ /* 0x000f280000300800 */
[----:B------:R-:W5:Y:S01]  /*20a70*/  LDL.LU R5, [R1+0x34] ;  /* 0x0000340001057983 */ /* 0x000f620000300800 */
[----:B------:R-:W0:Y:S01]  /*20a80*/  S2R R9, SR_TID.X ;  /* 0x0000000000097919 */ /* 0x000e220000002100 */
[----:B------:R-:W0:Y:S01]  /*20a90*/  S2R R8, SR_TID.X ;  /* 0x0000000000087919 */ /* 0x000e220000002100 */
[----:B-1----:R-:W-:Y:S01]  /*20aa0*/  ISETP.NE.AND P0, PT, R7, 0x1, PT ;  /* 0x000000010700780c */ /* 0x002fe20003f05270 */
[----:B------:R-:W1:Y:S01]  /*20ab0*/  S2R R10, SR_TID.X ;  /* 0x00000000000a7919 */ /* 0x000e620000002100 */
[----:B0-----:R-:W-:-:S02]  /*20ac0*/  IMAD.SHL.U32 R9, R9, 0x8, RZ ;  /* 0x0000000809097824 */ /* 0x001fc400078e00ff */
[----:B------:R-:W-:-:S03]  /*20ad0*/  IMAD.SHL.U32 R8, R8, 0x8, RZ ;  /* 0x0000000808087824 */ /* 0x000fc600078e00ff */
[----:B------:R-:W-:Y:S02]  /*20ae0*/  LOP3.LUT R9, R9, 0x38, RZ, 0xc0, !PT ;  /* 0x0000003809097812 */ /* 0x000fe400078ec0ff */
[----:B-1----:R-:W-:Y:S02]  /*20af0*/  LOP3.LUT R10, R10, 0x7f, RZ, 0xc0, !PT ;  /* 0x0000007f0a0a7812 */ /* 0x002fe400078ec0ff */
[C---:B------:R-:W-:Y:S02]  /*20b00*/  LOP3.LUT R11, R9.reuse, 0x40, RZ, 0xfc, !PT ;  /* 0x00000040090b7812 */ /* 0x040fe400078efcff */
[----:B------:R-:W-:Y:S02]  /*20b10*/  LOP3.LUT R8, R8, 0x38, RZ, 0xc0, !PT ;  /* 0x0000003808087812 */ /* 0x000fe400078ec0ff */
[----:B------:R-:W-:Y:S02]  /*20b20*/  LOP3.LUT R9, R9, 0x80, RZ, 0xfc, !PT ;  /* 0x0000008009097812 */ /* 0x000fe400078efcff */
[----:B------:R-:W-:Y:S01]  /*20b30*/  SHF.R.U32.HI R10, RZ, 0x3, R10 ;  /* 0x00000003ff0a7819 */ /* 0x000fe2000001160a */
[----:B---3--:R-:W-:-:S02]  /*20b40*/  IMAD.MOV.U32 R3, RZ, RZ, R6 ;  /* 0x000000ffff037224 */ /* 0x008fc400078e0006 */
[----:B------:R-:W0:Y:S01]  /*20b50*/  @P0 LDC R6, c[0x0][0x450] ;  /* 0x00011400ff060b82 */ /* 0x000e220000000800 */
[----:B--2---:R-:W-:Y:S02]  /*20b60*/  IMAD R0, R0, UR4, RZ ;  /* 0x0000000400007c24 */ /* 0x004fe4000f8e02ff */
[----:B------:R-:W-:-:S04]  /*20b70*/  IMAD.WIDE.U32 R2, R18, UR4, R2 ;  /* 0x0000000412027c25 */ /* 0x000fc8000f8e0002 */
[----:B------:R-:W-:Y:S01]  /*20b80*/  IMAD R0, R18, UR5, R0 ;  /* 0x0000000512007c24 */ /* 0x000fe2000f8e0200 */
[----:B------:R-:W-:-:S03]  /*20b90*/  ULDC.64 UR4, c[0x0][0x2e0] ;  /* 0x0000b80000047ab9 */ /* 0x000fc60000000a00 */
[----:B------:R-:W-:Y:S02]  /*20ba0*/  IMAD.IADD R3, R3, 0x1, R0 ;  /* 0x0000000103037824 */ /* 0x000fe400078e0200 */
[----:B----4-:R-:W-:Y:S02]  /*20bb0*/  IMAD R0, R4, UR4, RZ ;  /* 0x0000000404007c24 */ /* 0x010fe4000f8e02ff */
[----:B------:R-:W1:Y:S01]  /*20bc0*/  S2R R4, SR_TID.X ;  /* 0x0000000000047919 */ /* 0x000e620000002100 */
[----:B-----5:R-:W-:-:S04]  /*20bd0*/  IMAD.WIDE.U32 R2, R5, UR4, R2 ;  /* 0x0000000405027c25 */ /* 0x020fc8000f8e0002 */
[----:B------:R-:W-:Y:S01]  /*20be0*/  IMAD R0, R5, UR5, R0 ;  /* 0x0000000505007c24 */ /* 0x000fe2000f8e0200 */
[----:B------:R-:W-:-:S03]  /*20bf0*/  ULDC.64 UR4, c[0x0][0x2d0] ;  /* 0x0000b40000047ab9 */ /* 0x000fc60000000a00 */
[----:B------:R-:W-:Y:S01]  /*20c00*/  IMAD.IADD R3, R3, 0x1, R0 ;  /* 0x0000000103037824 */ /* 0x000fe200078e0200 */
[----:B-1----:R-:W-:-:S04]  /*20c10*/  LOP3.LUT R4, R4, 0x7f, RZ, 0xc0, !PT ;  /* 0x0000007f04047812 */ /* 0x002fc800078ec0ff */
[----:B------:R-:W-:Y:S02]  /*20c20*/  SHF.R.U32.HI R5, RZ, 0x3, R4 ;  /* 0x00000003ff057819 */ /* 0x000fe40000011604 */
[----:B------:R-:W1:Y:S02]  /*20c30*/  S2R R4, SR_TID.X ;  /* 0x0000000000047919 */ /* 0x000e640000002100 */
[----:B-1----:R-:W-:-:S05]  /*20c40*/  IMAD.SHL.U32 R4, R4, 0x10, RZ ;  /* 0x0000001004047824 */ /* 0x002fca00078e00ff */
[----:B------:R-:W-:Y:S02]  /*20c50*/  LOP3.LUT R4, R5, 0x70, R4, 0xf8, !PT ;  /* 0x0000007005047812 */ /* 0x000fe400078ef804 */
[----:B------:R-:W1:Y:S03]  /*20c60*/  @P0 LDC R5, c[0x0][0x44c] ;  /* 0x00011300ff050b82 */ /* 0x000e660000000800 */
[----:B------:R-:W-:-:S04]  /*20c70*/  IMAD R4, R17, 0x80, R4 ;  /* 0x0000008011047824 */ /* 0x000fc800078e0204 */
        /* <DEDUP_REMOVED lines=27> */
[----:B------:R-:W-:-:S03]  /*20e30*/  IMAD R17, R17, 0x80, R10 ;  /* 0x0000008011117824 */ /* 0x000fc600078e020a */
[----:B------:R-:W-:Y:S04]  /*20e40*/  SHFL.IDX PT, R4, R2, RZ, 0x181f ;  /* 0x00181fff02047589 */ /* 0x000fe800000e0000 */
[----:B------:R-:W-:Y:S01]  /*20e50*/  SHFL.IDX PT, R6, R2, 0x1, 0x181f ;  /* 0x00381f0002067f89 */ /* 0x000fe200000e0000 */
[----:B--2---:R-:W-:-:S03]  /*20e60*/  IMAD R0, R5, R7, RZ ;  /* 0x0000000705007224 */ /* 0x004fc600078e02ff */
[----:B------:R-:W0:Y:S02]  /*20e70*/  SHFL.IDX PT, R5, R3, RZ, 0x181f ;  /* 0x00181fff03057589 */ /* 0x000e2400000e0000 */
[----:B------:R-:W-:-:S13]  /*20e80*/  ISETP.GE.AND P2, PT, R17, R0, PT ;  /* 0x000000001100720c */ /* 0x000fda0003f46270 */
[----:B0-----:R-:W-:-:S05]  /*20e90*/  @!P2 LEA R5, P4, R8, R5, 0x1 ;  /* 0x000000050805a211 */ /* 0x001fca00078808ff */
[----:B------:R-:W-:-:S05]  /*20ea0*/  @!P2 IMAD.X R4, RZ, RZ, R4, P4 ;  /* 0x000000ffff04a224 */ /* 0x000fca00020e0604 */
[----:B------:R-:W-:-:S04]  /*20eb0*/  @!P2 LOP3.LUT R5, R5, R4, RZ, 0x3c, !PT ;  /* 0x000000040505a212 */ /* 0x000fc800078e3cff */
[----:B------:R-:W-:-:S04]  /*20ec0*/  @!P2 LOP3.LUT R4, R5, R4, RZ, 0x3c, !PT ;  /* 0x000000040504a212 */ /* 0x000fc800078e3cff */
[----:B------:R-:W-:-:S05]  /*20ed0*/  @!P2 LOP3.LUT R5, R5, R4, RZ, 0x3c, !PT ;  /* 0x000000040505a212 */ /* 0x000fca00078e3cff */
[----:B---3--:R-:W-:Y:S04]  /*20ee0*/  @!P2 LDGSTS.E.BYPASS.LTC128B.128 [R9+0x10400], desc[UR60][R4.64], !P3 ;  /* 0x104000000409afae */ /* 0x008fe8000d901d7c */
[----:B------:R-:W-:Y:S04]  /*20ef0*/  @!P2 LDGSTS.E.BYPASS.LTC128B.128 [R9+0x14400], desc[UR60][R4.64+0x80], !P0 ;  /* 0x144000800409afae */ /* 0x000fe8000c101d7c */
[----:B------:R0:W-:Y:S02]  /*20f00*/  @!P2 LDGSTS.E.BYPASS.LTC128B.128 [R9+0x18400], desc[UR60][R4.64+0x100], !P1 ;  /* 0x184001000409afae */ /* 0x0001e4000c901d7c */
[----:B0-----:R-:W-:-:S05]  /*20f10*/  VIADD R4, R17, 0x10 ;  /* 0x0000001011047836 */ /* 0x001fca0000000000 */
[----:B------:R-:W-:Y:S02]  /*20f20*/  ISETP.GE.AND P2, PT, R4, R0, PT ;  /* 0x000000000400720c */ /* 0x000fe40003f46270 */
[----:B------:R-:W0:Y:S11]  /*20f30*/  SHFL.IDX PT, R4, R3, 0x1, 0x181f ;  /* 0x00381f0003047f89 */ /* 0x000e3600000e0000 */
[----:B0-----:R-:W-:-:S05]  /*20f40*/  @!P2 LEA R5, P4, R8, R4, 0x1 ;  /* 0x000000040805a211 */ /* 0x001fca00078808ff */
[----:B------:R-:W-:Y:S02]  /*20f50*/  @!P2 IMAD.X R4, RZ, RZ, R6, P4 ;  /* 0x000000ffff04a224 */ /* 0x000fe400020e0606 */
[----:B------:R-:W-:Y:S03]  /*20f60*/  SHFL.IDX PT, R6, R2, 0x2, 0x181f ;  /* 0x00581f0002067f89 */ /* 0x000fe600000e0000 */
[----:B------:R-:W-:-:S04]  /*20f70*/  @!P2 LOP3.LUT R5, R5, R4, RZ, 0x3c, !PT ;  /* 0x000000040505a212 */ /* 0x000fc800078e3cff */
[----:B------:R-:W-:-:S04]  /*20f80*/  @!P2 LOP3.LUT R4, R5, R4, RZ, 0x3c, !PT ;  /* 0x000000040504a212 */ /* 0x000fc800078e3cff */
[----:B------:R-:W-:-:S05]  /*20f90*/  @!P2 LOP3.LUT R5, R5, R4, RZ, 0x3c, !PT ;  /* 0x000000040505a212 */ /* 0x000fca00078e3cff */
[----:B------:R-:W-:Y:S04]  /*20fa0*/  @!P2 LDGSTS.E.BYPASS.LTC128B.128 [R9+0x10c00], desc[UR60][R4.64], !P3 ;  /* 0x10c000000409afae */ /* 0x000fe8000d901d7c */
        /* <DEDUP_REMOVED lines=52> */
[----:B------:R-:W0:Y:S04]  /*212f0*/  SHFL.IDX PT, R4, R3, 0x6, 0x181f ;  /* 0x00d81f0003047f89 */ /* 0x000e2800000e0000 */
[----:B------:R-:W1:Y:S07]  /*21300*/  SHFL.IDX PT, R3, R3, 0x7, 0x181f ;  /* 0x00f81f0003037f89 */ /* 0x000e6e00000e0000 */
[----:B0-----:R-:W-:-:S05]  /*21310*/  @!P2 LEA R5, P4, R8, R4, 0x1 ;  /* 0x000000040805a211 */ /* 0x001fca00078808ff */
[----:B------:R-:W-:-:S05]  /*21320*/  @!P2 IMAD.X R4, RZ, RZ, R6, P4 ;  /* 0x000000ffff04a224 */ /* 0x000fca00020e0606 */
[----:B------:R-:W-:-:S04]  /*21330*/  @!P2 LOP3.LUT R5, R5, R4, RZ, 0x3c, !PT ;  /* 0x000000040505a212 */ /* 0x000fc800078e3cff */
[----:B------:R-:W-:-:S04]  /*21340*/  @!P2 LOP3.LUT R4, R5, R4, RZ, 0x3c, !PT ;  /* 0x000000040504a212 */ /* 0x000fc800078e3cff */
[----:B------:R-:W-:-:S05]  /*21350*/  @!P2 LOP3.LUT R5, R5, R4, RZ, 0x3c, !PT ;  /* 0x000000040505a212 */ /* 0x000fca00078e3cff */
[----:B------:R-:W-:Y:S04]  /*21360*/  @!P2 LDGSTS.E.BYPASS.LTC128B.128 [R9+0x13400], desc[UR60][R4.64], !P3 ;  /* 0x134000000409afae */ /* 0x000fe8000d901d7c */
[----:B------:R-:W-:Y:S04]  /*21370*/  @!P2 LDGSTS.E.BYPASS.LTC128B.128 [R9+0x17400], desc[UR60][R4.64+0x80], !P0 ;  /* 0x174000800409afae */ /* 0x000fe8000c101d7c */
[----:B------:R0:W-:Y:S04]  /*21380*/  @!P2 LDGSTS.E.BYPASS.LTC128B.128 [R9+0x1b400], desc[UR60][R4.64+0x100], !P1 ;  /* 0x1b4001000409afae */ /* 0x0001e8000c901d7c */
[----:B01----:R0:W2:Y:S02]  /*21390*/  SHFL.IDX PT, R4, R2, 0x7, 0x181f ;  /* 0x00f81f0002047f89 */ /* 0x0030a400000e0000 */
.L_x_3160:
[----:B------:R-:W-:Y:S01]  /*213a0*/  VIADD R17, R17, 0x70 ;  /* 0x0000007011117836 */ /* 0x000fe20000000000 */
[----:B------:R-:W-:Y:S04]  /*213b0*/  BSSY B0, `(.L_x_3001) ;  /* 0x000000c000007945 */ /* 0x000fe80003800000 */
[----:B------:R-:W-:-:S13]  /*213c0*/  ISETP.GE.AND P2, PT, R17, R0, PT ;  /* 0x000000001100720c */ /* 0x000fda0003f46270 */
[----:B------:R-:W-:Y:S05]  /*213d0*/  @P2 BRA `(.L_x_3002) ;  /* 0x0000000000242947 */ /* 0x000fea0003800000 */
[----:B------:R-:W3:Y:S01]  /*213e0*/  LDL R5, [R1+0x30] ;  /* 0x0000300001057983 */ /* 0x000ee20000100800 */
[----:B0-----:R-:W-:-:S05]  /*213f0*/  LEA R2, P2, R8, R3, 0x1 ;  /* 0x0000000308027211 */ /* 0x001fca00078408ff */
[----:B--2---:R-:W-:-:S05]  /*21400*/  IMAD.X R3, RZ, RZ, R4, P2 ;  /* 0x000000ffff037224 */ /* 0x004fca00010e0604 */
[----:B------:R-:W-:Y:S01]  /*21410*/  @!PT LDS RZ, [RZ] ;  /* 0x00000000fffff984 */ /* 0x000fe20000000800 */
[----:B------:R-:W-:Y:S01]  /*21420*/  @!PT LDS RZ, [RZ] ;  /* 0x00000000fffff984 */ /* 0x000fe20000000800 */
[----:B------:R-:W-:Y:S01]  /*21430*/  @!PT LDS RZ, [RZ] ;  /* 0x00000000fffff984 */ /* 0x000fe20000000800 */
[----:B---3--:R1:W-:Y:S04]  /*21440*/  LDGSTS.E.BYPASS.LTC128B.128 [R5+0x13c00], desc[UR60][R2.64], !P3 ;  /* 0x13c0000002057fae */ /* 0x0083e8000d901d7c */
[----:B------:R1:W-:Y:S04]  /*21450*/  LDGSTS.E.BYPASS.LTC128B.128 [R5+0x17c00], desc[UR60][R2.64+0x80], !P0 ;  /* 0x17c0008002057fae */ /* 0x0003e8000c101d7c */
[----:B------:R1:W-:Y:S02]  /*21460*/  LDGSTS.E.BYPASS.LTC128B.128 [R5+0x1bc00], desc[UR60][R2.64+0x100], !P1 ;  /* 0x1bc0010002057fae */ /* 0x0003e4000c901d7c */
.L_x_3002:
[----:B------:R-:W-:Y:S05]  /*21470*/  BSYNC B0 ;  /* 0x0000000000007941 */ /* 0x000fea0003800000 */
.L_x_3001:
[----:B------:R3:W5:Y:S01]  /*21480*/  LDL R8, [R1+0x4] ;  /* 0x0000040001087983 */ /* 0x0007620000100800 */
[----:B------:R-:W-:Y:S01]  /*21490*/  PLOP3.LUT P0, PT, PT, PT, PT, 0x80, 0x0 ;  /* 0x000000000000781c */ /* 0x000fe20003f0f070 */
[----:B------:R-:W-:-:S12]  /*214a0*/  NOP ;  /* 0x0000000000007918 */ /* 0x000fd80000000000 */
.L_x_3003:
[----:B01----:R-:W4:Y:S01]  /*214b0*/  LDL R2, [R1+0x4] ;  /* 0x0000040001027983 */ /* 0x003f220000100800 */
[----:B------:R-:W-:Y:S02]  /*214c0*/  PLOP3.LUT P1, PT, P1, P0, PT, 0xa2, 0x0 ;  /* 0x000000000000781c */ /* 0x000fe40000f21472 */
[----:B----4-:R-:W-:-:S08]  /*214d0*/  @P0 R2UR P1, UR4, R2 ;  /* 0x00000000020402ca */ /* 0x010fd00000020000 */
[----:B------:R-:W-:-:S05]  /*214e0*/  @P0 PLOP3.LUT P0, PT, P1, PT, PT, 0x80, 0x0 ;  /* 0x000000000000081c */ /* 0x000fca0000f0f070 */
[----:B------:R-:W-:Y:S01]  /*214f0*/  @!P1 SYNCS.ARRIVE.TRANS64.RED.A0T1 RZ, [UR4+0x34800], RZ ;  /* 0x034800ffffff99a7 */ /* 0x000fe20008200404 */
[----:B------:R-:W-:Y:S07]  /*21500*/  @!P1 ARRIVES.LDGSTSBAR.64.TRANSCNT [UR4+0x34800] ;  /* 0x03480000ff0099b0 */ /* 0x000fee0008000a84 */
[----:B------:R-:W-:Y:S05]  /*21510*/  @P0 BRA.U.ANY `(.L_x_3003) ;  /* 0xfffffffd00e40947 */ /* 0x000fea000393ffff */
[----:B------:R-:W4:Y:S02]  /*21520*/  LDL.LU R3, [R1+0x50] ;  /* 0x0000500001037983 */ /* 0x000f240000300800 */
[----:B----4-:R-:W-:-:S05]  /*21530*/  VIADD R3, R3, 0x1 ;  /* 0x0000000103037836 */ /* 0x010fca0000000000 */
        /* <DEDUP_REMOVED lines=10> */
.L_x_3161:
[----:B------:R-:W-:Y:S05]  /*215e0*/  BSYNC B0 ;  /* 0x0000000000007941 */ /* 0x000fea0003800000 */
.L_x_3004:
[----:B0-----:R-:W4:Y:S01]  /*215f0*/  LDL R2, [R1+0x38] ;  /* 0x0000380001027983 */ /* 0x001f220000100800 */
[----:B------:R-:W-:Y:S01]  /*21600*/  BSSY B0, `(.L_x_3006) ;  /* 0x0000228000007945 */ /* 0x000fe20003800000 */
[----:B----4-:R-:W-:-:S13]  /*21610*/  ISETP.GE.AND P0, PT, R2, 0x2, PT ;  /* 0x000000020200780c */ /* 0x010fda0003f06270 */
[----:B------:R-:W-:Y:S05]  /*21620*/  @!P0 BRA `(.L_x_3007) ;  /* 0x0000002000948947 */ /* 0x000fea0003800000 */
[C---:B------:R-:W-:Y:S01]  /*21630*/  LOP3.LUT R0, R2.reuse, 0x1, RZ, 0xc0, !PT ;  /* 0x0000000102007812 */ /* 0x040fe200078ec0ff */
[----:B------:R-:W-:Y:S01]  /*21640*/  VIADD R2, R2, 0xfffffffe ;  /* 0xfffffffe02027836 */ /* 0x000fe20000000000 */
[----:B------:R-:W-:Y:S02]  /*21650*/  BSSY B2, `(.L_x_3008) ;  /* 0x00000bb000027945 */ /* 0x000fe40003800000 */
[----:B------:R-:W-:Y:S01]  /*21660*/  ISETP.NE.U32.AND P0, PT, R0, 0x1, PT ;  /* 0x000000010000780c */ /* 0x000fe20003f05070 */
[----:B------:R-:W-:-:S12]  /*21670*/  IMAD.MOV.U32 R0, RZ, RZ, R2 ;  /* 0x000000ffff007224 */ /* 0x000fd800078e0002 */
[----:B------:R-:W-:Y:S05]  /*21680*/  @!P0 BRA `(.L_x_3009) ;  /* 0x0000000800dc8947 */ /* 0x000fea0003800000 */
[----:B------:R-:W4:Y:S04]  /*21690*/  LDL R5, [R1+0x8] ;  /* 0x0000080001057983 */ /* 0x000f280000100800 */
[----:B--2---:R-:W2:Y:S04]  /*216a0*/  LDL R4, [R1+0xc] ;  /* 0x00000c0001047983 */ /* 0x004ea80000100800 */
[----:B------:R-:W3:Y:S01]  /*216b0*/  LDL R3, [R1+0x1c] ;  /* 0x00001c0001037983 */ /* 0x000ee20000100800 */
[----:B------:R-:W-:Y:S01]  /*216c0*/  BSSY B1, `(.L_x_3010) ;  /* 0x00000af000017945 */ /* 0x000fe20003800000 */
[----:B----4-:R-:W-:Y:S01]  /*216d0*/  LOP3.LUT P1, RZ, R5, 0x4, RZ, 0xc0, !PT ;  /* 0x0000000405ff7812 */ /* 0x010fe2000782c0ff */
[----:B--2--5:R-:W-:-:S05]  /*216e0*/  VIADD R8, R4, 0x1 ;  /* 0x0000000104087836 */ /* 0x024fca0000000000 */
[----:B------:R-:W-:-:S04]  /*216f0*/  ISETP.NE.AND P0, PT, R8, 0x2, PT ;  /* 0x000000020800780c */ /* 0x000fc80003f05270 */
[----:B------:R-:W-:Y:S02]  /*21700*/  SEL R9, RZ, 0x1, P0 ;  /* 0x00000001ff097807 */ /* 0x000fe40000000000 */
[----:B------:R-:W-:Y:S02]  /*21710*/  SEL R8, R8, RZ, P0 ;  /* 0x000000ff08087207 */ /* 0x000fe40000000000 */
[----:B---3--:R-:W-:Y:S01]  /*21720*/  LOP3.LUT R9, R3, R9, RZ, 0x3c, !PT ;  /* 0x0000000903097212 */ /* 0x008fe200078e3cff */
[----:B------:R-:W-:Y:S06]  /*21730*/  @!P1 BRA `(.L_x_3011) ;  /* 0x00000008009c9947 */ /* 0x000fec0003800000 */
[----:B------:R0:W5:Y:S01]  /*21740*/  LDL R4, [R1] ;  /* 0x0000000001047983 */ /* 0x0001620000100800 */
[----:B------:R-:W-:Y:S01]  /*21750*/  ULDC.64 UR4, c[0x0][0x418] ;  /* 0x0001060000047ab9 */ /* 0x000fe20000000a00 */
[----:B------:R-:W-:Y:S01]  /*21760*/  IMAD.MOV.U32 R7, RZ, RZ, R2 ;  /* 0x000000ffff077224 */ /* 0x000fe200078e0002 */
[----:B------:R-:W-:-:S04]  /*21770*/  ISETP.NE.U32.AND P0, PT, RZ, UR4, PT ;  /* 0x00000004ff007c0c */ /* 0x000fc8000bf05070 */
[----:B------:R-:W-:-:S13]  /*21780*/  ISETP.NE.AND.EX P0, PT, RZ, UR5, PT, P0 ;  /* 0x00000005ff007c0c */ /* 0x000fda000bf05300 */
        /* <DEDUP_REMOVED lines=11> */
[--C-:B------:R-:W-:Y:S02]  /*21840*/  IMAD.MOV R7, RZ, RZ, -R0.reuse ;  /* 0x000000ffff077224 */ /* 0x100fe400078e0a00 */
[----:B------:R-:W-:Y:S02]  /*21850*/  IMAD.MOV.U32 R4, RZ, RZ, R0 ;  /* 0x000000ffff047224 */ /* 0x000fe400078e0000 */
        /* <DEDUP_REMOVED lines=8> */
.L_x_3012:
[----:B------:R-:W2:Y:S01]  /*218e0*/  LDL R0, [R1+0x4] ;  /* 0x0000040001007983 */ /* 0x000ea20000100800 */
[----:B------:R-:W-:Y:S01]  /*218f0*/  BSSY B3, `(.L_x_3013) ;  /* 0x0000005000037945 */ /* 0x000fe20003800000 */
[----:B--2---:R-:W-:Y:S01]  /*21900*/  IMAD R3, R8, 0x8, R0 ;  /* 0x0000000808037824 */ /* 0x004fe200078e0200 */
[----:B------:R-:W-:-:S04]  /*21910*/  SHF.L.U32 R0, R9, 0x1f, RZ ;  /* 0x0000001f09007819 */ /* 0x000fc800000006ff */
[----:B------:R-:W1:Y:S02]  /*21920*/  SYNCS.PHASECHK.TRANS64.TRYWAIT P0, [R3+URZ+0x34840], R0 ;  /* 0x03484000030075a7 */ /* 0x000e64000800017f */
[----:B-1----:R-:W-:Y:S05]  /*21930*/  @!P0 BRA `(.L_x_3014) ;  /* 0x00000050005c8947 */ /* 0x002fea0003800000 */
.L_x_3162:
[----:B------:R-:W-:Y:S05]  /*21940*/  BSYNC B3 ;  /* 0x0000000000037941 */ /* 0x000fea0003800000 */
.L_x_3013:
        /* <DEDUP_REMOVED lines=11> */
.L_x_3016:
[----:B------:R-:W-:Y:S05]  /*21a00*/  BSYNC B3 ;  /* 0x0000000000037941 */ /* 0x000fea0003800000 */
.L_x_3015:
[----:B------:R-:W2:Y:S04]  /*21a10*/  LDL R5, [R1+0x4] ;  /* 0x0000040001057983 */ /* 0x000ea80000100800 */
[----:B-1----:R-:W3:Y:S01]  /*21a20*/  LDL R0, [R1+0x20] ;  /* 0x0000200001007983 */ /* 0x002ee20000100800 */
[----:B0-----:R-:W-:Y:S01]  /*21a30*/  IMAD.MOV.U32 R10, RZ, RZ, RZ ;  /* 0x000000ffff0a7224 */ /* 0x001fe200078e00ff */
        /* <DEDUP_REMOVED lines=10> */
.L_x_3017:
        /* <DEDUP_REMOVED lines=16> */
.L_x_3018:
        /* <DEDUP_REMOVED lines=15> */
.L_x_3019:
        /* <DEDUP_REMOVED lines=18> */
.L_x_3163:
[----:B------:R-:W-:Y:S05]  /*21df0*/  BSYNC B3 ;  /* 0x0000000000037941 */ /* 0x000fea0003800000 */
.L_x_3020:
        /* <DEDUP_REMOVED lines=10> */
.L_x_3022:
[----:B------:R-:W2:Y:S01]  /*21ea0*/  LDL R3, [R1+0x8] ;  /* 0x0000080001037983 */ /* 0x000ea20000100800 */
[----:B------:R-:W-:Y:S01]  /*21eb0*/  BSSY B3, `(.L_x_3023) ;  /* 0x0000004000037945 */ /* 0x000fe20003800000 */
[----:B--2---:R-:W-:-:S13]  /*21ec0*/  LOP3.LUT P0, RZ, R3, 0x8, RZ, 0xc0, !PT ;  /* 0x0000000803ff7812 */ /* 0x004fda000780c0ff */
[----:B------:R-:W-:Y:S05]  /*21ed0*/  @P0 BRA `(.L_x_3024) ;  /* 0x0000000000040947 */ /* 0x000fea0003800000 */
[----:B------:R-:W-:Y:S01]  /*21ee0*/  BPT.TRAP 0x1 ;  /* 0x000000040000795c */ /* 0x000fe20000300000 */
.L_x_3024:
[----:B------:R-:W-:Y:S05]  /*21ef0*/  BSYNC B3 ;  /* 0x0000000000037941 */ /* 0x000fea0003800000 */
.L_x_3023:
        /* <DEDUP_REMOVED lines=14> */
.L_x_3025:
        /* <DEDUP_REMOVED lines=16> */
.L_x_3026:
        /* <DEDUP_REMOVED lines=13> */
.L_x_3011:
[----:B------:R-:W-:Y:S05]  /*221b0*/  BSYNC B1 ;  /* 0x0000000000017941 */ /* 0x000fea0003800000 */
.L_x_3010:
[----:B------:R-:W2:Y:S04]  /*221c0*/  LDL.LU R0, [R1+0x38] ;  /* 0x0000380001007983 */ /* 0x000ea80000300800 */
[----:B------:R1:W-:Y:S04]  /*221d0*/  STL [R1+0x1c], R9 ;  /* 0x00001c0901007387 */ /* 0x0003e80000100800 */
[----:B------:R1:W-:Y:S02]  /*221e0*/  STL [R1+0xc], R8 ;  /* 0x00000c0801007387 */ /* 0x0003e40000100800 */
[----:B-12---:R-:W-:-:S07]  /*221f0*/  VIADD R0, R0, 0xfffffffd ;  /* 0xfffffffd00007836 */ /* 0x006fce0000000000 */
.L_x_3009:
[----:B------:R-:W-:Y:S05]  /*22200*/  BSYNC B2 ;  /* 0x0000000000027941 */ /* 0x000fea0003800000 */
.L_x_3008:
[----:B------:R-:W-:-:S13]  /*22210*/  ISETP.NE.AND P0, PT, R2, RZ, PT ;  /* 0x000000ff0200720c */ /* 0x000fda0003f05270 */
[----:B------:R-:W-:Y:S05]  /*22220*/  @!P0 BRA `(.L_x_3007) ;  /* 0x0000001400948947 */ /* 0x000fea0003800000 */
[----:B-----5:R1:W5:Y:S02]  /*22230*/  LDL R8, [R1] ;  /* 0x0000000001087983 */ /* 0x0203640000100800 */
.L_x_3061:
[----:B0-2---:R-:W2:Y:S04]  /*22240*/  LDL R4, [R1+0x8] ;  /* 0x0000080001047983 */ /* 0x005ea80000100800 */
[----:B------:R-:W4:Y:S04]  /*22250*/  LDL R3, [R1+0xc] ;  /* 0x00000c0001037983 */ /* 0x000f280000100800 */
[----:B---3--:R-:W3:Y:S01]  /*22260*/  LDL R2, [R1+0x1c] ;  /* 0x00001c0001027983 */ /* 0x008ee20000100800 */
[----:B------:R-:W-:Y:S05]  /*22270*/  YIELD ;  /* 0x0000000000007946 */ /* 0x000fea0003800000 */
[----:B------:R-:W-:Y:S01]  /*22280*/  BSSY B1, `(.L_x_3027) ;  /* 0x00000ad000017945 */ /* 0x000fe20003800000 */
[----:B--2---:R-:W-:Y:S01]  /*22290*/  LOP3.LUT P1, RZ, R4, 0x4, RZ, 0xc0, !PT ;  /* 0x0000000404ff7812 */ /* 0x004fe2000782c0ff */
[----:B----4-:R-:W-:-:S05]  /*222a0*/  VIADD R4, R3, 0x1 ;  /* 0x0000000103047836 */ /* 0x010fca0000000000 */
[----:B------:R-:W-:-:S04]  /*222b0*/  ISETP.NE.AND P0, PT, R4, 0x2, PT ;  /* 0x000000020400780c */ /* 0x000fc80003f05270 */
[----:B------:R-:W-:Y:S02]  /*222c0*/  SEL R5, RZ, 0x1, P0 ;  /* 0x00000001ff057807 */ /* 0x000fe40000000000 */
[----:B------:R-:W-:Y:S02]  /*222d0*/  SEL R4, R4, RZ, P0 ;  /* 0x000000ff04047207 */ /* 0x000fe40000000000 */
[----:B---3--:R-:W-:Y:S01]  /*222e0*/  LOP3.LUT R5, R2, R5, RZ, 0x3c, !PT ;  /* 0x0000000502057212 */ /* 0x008fe200078e3cff */
        /* <DEDUP_REMOVED lines=25> */
.L_x_3029:
[----:B------:R-:W2:Y:S01]  /*22480*/  LDL R2, [R1+0x4] ;  /* 0x0000040001027983 */ /* 0x000ea20000100800 */
[----:B------:R-:W-:Y:S01]  /*22490*/  BSSY B2, `(.L_x_3030) ;  /* 0x0000005000027945 */ /* 0x000fe20003800000 */
[----:B--2---:R-:W-:Y:S01]  /*224a0*/  IMAD R3, R4, 0x8, R2 ;  /* 0x0000000804037824 */ /* 0x004fe200078e0202 */
[----:B------:R-:W-:-:S04]  /*224b0*/  SHF.L.U32 R2, R5, 0x1f, RZ ;  /* 0x0000001f05027819 */ /* 0x000fc800000006ff */
[----:B------:R-:W2:Y:S02]  /*224c0*/  SYNCS.PHASECHK.TRANS64.TRYWAIT P0, [R3+URZ+0x34840], R2 ;  /* 0x03484002030075a7 */ /* 0x000ea4000800017f */
[----:B--2---:R-:W-:Y:S05]  /*224d0*/  @!P0 BRA `(.L_x_3031) ;  /* 0x00000044009c8947 */ /* 0x004fea0003800000 */
.L_x_3164:
[----:B------:R-:W-:Y:S05]  /*224e0*/  BSYNC B2 ;  /* 0x0000000000027941 */ /* 0x000fea0003800000 */
.L_x_3030:
        /* <DEDUP_REMOVED lines=11> */
.L_x_3033:
[----:B------:R-:W-:Y:S05]  /*225a0*/  BSYNC B2 ;  /* 0x0000000000027941 */ /* 0x000fea0003800000 */
.L_x_3032:
        /* <DEDUP_REMOVED lines=13> */
.L_x_3034:
        /* <DEDUP_REMOVED lines=16> */
.L_x_3035:
        /* <DEDUP_REMOVED lines=15> */
.L_x_3036:
        /* <DEDUP_REMOVED lines=18> */
.L_x_3165:
[----:B------:R-:W-:Y:S05]  /*22990*/  BSYNC B2 ;  /* 0x0000000000027941 */ /* 0x000fea0003800000 */
.L_x_3037:
        /* <DEDUP_REMOVED lines=10> */
.L_x_3039:
[----:B------:R-:W2:Y:S01]  /*22a40*/  LDL R3, [R1+0x8] ;  /* 0x0000080001037983 */ /* 0x000ea20000100800 */
[----:B------:R-:W-:Y:S01]  /*22a50*/  BSSY B2, `(.L_x_3040) ;  /* 0x0000004000027945 */ /* 0x000fe20003800000 */
[----:B--2---:R-:W-:-:S13]  /*22a60*/  LOP3.LUT P0, RZ, R3, 0x8, RZ, 0xc0, !PT ;  /* 0x0000000803ff7812 */ /* 0x004fda000780c0ff */
[----:B------:R-:W-:Y:S05]  /*22a70*/  @P0 BRA `(.L_x_3041) ;  /* 0x0000000000040947 */ /* 0x000fea0003800000 */
[----:B------:R-:W-:Y:S01]  /*22a80*/  BPT.TRAP 0x1 ;  /* 0x000000040000795c */ /* 0x000fe20000300000 */
.L_x_3041:
[----:B------:R-:W-:Y:S05]  /*22a90*/  BSYNC B2 ;  /* 0x0000000000027941 */ /* 0x000fea0003800000 */
.L_x_3040:
        /* <DEDUP_REMOVED lines=14> */
.L_x_3042:
        /* <DEDUP_REMOVED lines=16> */
.L_x_3043:
        /* <DEDUP_REMOVED lines=13> */
.L_x_3028:
[----:B------:R-:W-:Y:S05]  /*22d50*/  BSYNC B1 ;  /* 0x0000000000017941 */ /* 0x000fea0003800000 */
.L_x_3027:
[----:B------:R-:W2:Y:S01]  /*22d60*/  LDL R2, [R1+0x8] ;  /* 0x0000080001027983 */ /* 0x000ea20000100800 */
[----:B------:R-:W-:Y:S01]  /*22d70*/  VIADD R3, R4, 0x1 ;  /* 0x0000000104037836 */ /* 0x000fe20000000000 */
[----:B------:R-:W-:Y:S04]  /*22d80*/  BSSY B1, `(.L_x_3044) ;  /* 0x00000ac000017945 */ /* 0x000fe80003800000 */
        /* <DEDUP_REMOVED lines=9> */
[----:B0-----:R-:W-:Y:S01]  /*22e20*/  VIADD R6, R0, 0xffffffff ;  /* 0xffffffff00067836 */ /* 0x001fe20000000000 */
[----:B------:R-:W-:-:S04]  /*22e30*/  ISETP.NE.U32.AND P0, PT, RZ, UR4, PT ;  /* 0x00000004ff007c0c */ /* 0x000fc8000bf05070 */
[----:B------:R-:W-:-:S13]  /*22e40*/  ISETP.NE.AND.EX P0, PT, RZ, UR5, PT, P0 ;  /* 0x00000005ff007c0c */ /* 0x000fda000bf05300 */
[----:B------:R-:W-:Y:S05]  /*22e50*/  @!P0 BRA `(.L_x_3046) ;  /* 0x00000000004c8947 */ /* 0x000fea0003800000 */
[----:B------:R-:W3:Y:S01]  /*22e60*/  LDL R12, [R1+0x28] ;  /* 0x00002800010c7983 */ /* 0x000ee20000100800 */
        /* <DEDUP_REMOVED lines=11> */
[----:B---3--:R-:W-:-:S04]  /*22f20*/  IMAD R7, R12, UR6, RZ ;  /* 0x000000060c077c24 */ /* 0x008fc8000f8e02ff */
[C---:B----4-:R-:W-:Y:S02]  /*22f30*/  IMAD R7, R9.reuse, UR7, R7 ;  /* 0x0000000709077c24 */ /* 0x050fe4000f8e0207 */
[----:B------:R-:W-:-:S04]  /*22f40*/  IMAD.WIDE.U32 R2, R9, UR6, R2 ;  /* 0x0000000609027c25 */ /* 0x000fc8000f8e0002 */
[----:B------:R-:W-:Y:S01]  /*22f50*/  IMAD.IADD R3, R7, 0x1, R3 ;  /* 0x0000000107037824 */ /* 0x000fe200078e0203 */
[----:B------:R-:W-:-:S04]  /*22f60*/  LEA R8, P0, R2, UR4, 0x2 ;  /* 0x0000000402087c11 */ /* 0x000fc8000f8010ff */
[----:B------:R-:W-:-:S05]  /*22f70*/  LEA.HI.X R9, R2, UR5, R3, 0x2, P0 ;  /* 0x0000000502097c11 */ /* 0x000fca00080f1403 */
[----:B------:R0:W5:Y:S04]  /*22f80*/  LDG.E R8, desc[UR60][R8.64] ;  /* 0x0000003c08087981 */ /* 0x000168000c1e1900 */
.L_x_3046:
[----:B------:R-:W3:Y:S01]  /*22f90*/  LDL R2, [R1+0x4] ;  /* 0x0000040001027983 */ /* 0x000ee20000100800 */
[----:B------:R-:W-:Y:S01]  /*22fa0*/  BSSY B2, `(.L_x_3047) ;  /* 0x0000005000027945 */ /* 0x000fe20003800000 */
[----:B---3--:R-:W-:Y:S01]  /*22fb0*/  IMAD R3, R11, 0x8, R2 ;  /* 0x000000080b037824 */ /* 0x008fe200078e0202 */
[----:B------:R-:W-:-:S04]  /*22fc0*/  SHF.L.U32 R2, R10, 0x1f, RZ ;  /* 0x0000001f0a027819 */ /* 0x000fc800000006ff */
[----:B------:R-:W3:Y:S02]  /*22fd0*/  SYNCS.PHASECHK.TRANS64.TRYWAIT P0, [R3+URZ+0x34840], R2 ;  /* 0x03484002030075a7 */ /* 0x000ee4000800017f */
[----:B---3--:R-:W-:Y:S05]  /*22fe0*/  @!P0 BRA `(.L_x_3048) ;  /* 0x0000003c00008947 */ /* 0x008fea0003800000 */
.L_x_3166:
[----:B------:R-:W-:Y:S05]  /*22ff0*/  BSYNC B2 ;  /* 0x0000000000027941 */ /* 0x000fea0003800000 */
.L_x_3047:
[----:B------:R-:W4:Y:S01]  /*23000*/  S2R R7, SR_TID.X ;  /* 0x0000000000077919 */ /* 0x000f220000002100 */
[----:B------:R-:W-:Y:S01]  /*23010*/  BSSY B2, `(.L_x_3049) ;  /* 0x000000a000027945 */ /* 0x000fe20003800000 */
[----:B----4-:R-:W-:-:S04]  /*23020*/  LOP3.LUT R7, R7, 0x7f, RZ, 0xc0, !PT ;  /* 0x0000007f07077812 */ /* 0x010fc800078ec0ff */
[----:B------:R-:W-:-:S13]  /*23030*/  ISETP.NE.AND P0, PT, R7, RZ, PT ;  /* 0x000000ff0700720c */ /* 0x000fda0003f05270 */
[----:B------:R-:W-:Y:S05]  /*23040*/  @P0 BRA `(.L_x_3050) ;  /* 0x0000000000180947 */ /* 0x000fea0003800000 */
[----:B------:R-:W4:Y:S01]  /*23050*/  LDL R7, [R1+0x8] ;  /* 0x0000080001077983 */ /* 0x000f220000100800 */
[----:B---3--:R-:W-:-:S04]  /*23060*/  IMAD.MOV.U32 R2, RZ, RZ, 0xc000 ;  /* 0x0000c000ff027424 */ /* 0x008fc800078e00ff */
[----:B------:R3:W-:Y:S01]  /*23070*/  SYNCS.ARRIVE.TRANS64 RZ, [R3+URZ+0x34830], R2 ;  /* 0x0348300203ff79a7 */ /* 0x0007e2000800003f */
[----:B----4-:R-:W-:-:S13]  /*23080*/  LOP3.LUT P1, RZ, R7, 0x1, RZ, 0xc0, !PT ;  /* 0x0000000107ff7812 */ /* 0x010fda000782c0ff */
[----:B---3--:R-:W-:Y:S05]  /*23090*/  @!P1 BRA `(.L_x_3050) ;  /* 0x0000000000049947 */ /* 0x008fea0003800000 */
[----:B------:R-:W-:Y:S01]  /*230a0*/  BPT.TRAP 0x1 ;  /* 0x000000040000795c */ /* 0x000fe20000300000 */
.L_x_3050:
[----:B------:R-:W-:Y:S05]  /*230b0*/  BSYNC B2 ;  /* 0x0000000000027941 */ /* 0x000fea0003800000 */
.L_x_3049:
[----:B0-----:R-:W4:Y:S04]  /*230c0*/  LDL R9, [R1+0x4] ;  /* 0x0000040001097983 */ /* 0x001f280000100800 */
[----:B------:R-:W4:Y:S04]  /*230d0*/  LDL R7, [R1+0xc] ;  /* 0x00000c0001077983 */ /* 0x000f280000100800 */
[----:B---3--:R-:W3:Y:S01]  /*230e0*/  LDL R2, [R1+0x20] ;  /* 0x0000200001027983 */ /* 0x008ee20000100800 */
[----:B--2---:R-:W-:Y:S01]  /*230f0*/  IMAD.MOV.U32 R10, RZ, RZ, RZ ;  /* 0x000000ffff0a7224 */ /* 0x004fe200078e00ff */
        /* <DEDUP_REMOVED lines=8> */
[----:B---3--:R-:W-:Y:S02]  /*23180*/  IMAD R2, R6, 0x80, R2 ;  /* 0x0000008006027824 */ /* 0x008fe400078e0202 */
[----:B------:R-:W-:-:S08]  /*23190*/  VIADD R9, R7, 0x1c400 ;  /* 0x0001c40007097836 */ /* 0x000fd00000000000 */
.L_x_3051:
        /* <DEDUP_REMOVED lines=16> */
.L_x_3052:
        /* <DEDUP_REMOVED lines=15> */
.L_x_3053:
        /* <DEDUP_REMOVED lines=16> */
.L_x_3167:
[----:B------:R-:W-:Y:S05]  /*23490*/  BSYNC B2 ;  /* 0x0000000000027941 */ /* 0x000fea0003800000 */
.L_x_3054:
        /* <DEDUP_REMOVED lines=10> */
.L_x_3056:
[----:B------:R-:W2:Y:S01]  /*23540*/  LDL R3, [R1+0x8] ;  /* 0x0000080001037983 */ /* 0x000ea20000100800 */
[----:B------:R-:W-:Y:S01]  /*23550*/  BSSY B2, `(.L_x_3057) ;  /* 0x0000004000027945 */ /* 0x000fe20003800000 */
[----:B--2---:R-:W-:-:S13]  /*23560*/  LOP3.LUT P0, RZ, R3, 0x8, RZ, 0xc0, !PT ;  /* 0x0000000803ff7812 */ /* 0x004fda000780c0ff */
[----:B------:R-:W-:Y:S05]  /*23570*/  @P0 BRA `(.L_x_3058) ;  /* 0x0000000000040947 */ /* 0x000fea0003800000 */
[----:B------:R-:W-:Y:S01]  /*23580*/  BPT.TRAP 0x1 ;  /* 0x000000040000795c */ /* 0x000fe20000300000 */
.L_x_3058:
[----:B------:R-:W-:Y:S05]  /*23590*/  BSYNC B2 ;  /* 0x0000000000027941 */ /* 0x000fea0003800000 */
.L_x_3057:
        /* <DEDUP_REMOVED lines=13> */
.L_x_3059:
        /* <DEDUP_REMOVED lines=16> */
.L_x_3060:
        /* <DEDUP_REMOVED lines=13> */
.L_x_3045:
[----:B------:R-:W-:Y:S05]  /*23840*/  BSYNC B1 ;  /* 0x0000000000017941 */ /* 0x000fea0003800000 */
.L_x_3044:
[C---:B------:R-:W-:Y:S01]  /*23850*/  ISETP.GT.AND P0, PT, R0.reuse, 0x1, PT ;  /* 0x000000010000780c */ /* 0x040fe20003f04270 */
[----:B------:R-:W-:-:S12]  /*23860*/  VIADD R0, R0, 0xfffffffe ;  /* 0xfffffffe00007836 */ /* 0x000fd80000000000 */
[----:B------:R-:W-:Y:S05]  /*23870*/  @P0 BRA `(.L_x_3061) ;  /* 0xffffffe800700947 */ /* 0x000fea000383ffff */
.L_x_3007:
[----:B------:R-:W-:Y:S05]  /*23880*/  BSYNC B0 ;  /* 0x0000000000007941 */ /* 0x000fea0003800000 */
.L_x_3006:
[----:B------:R-:W4:Y:S01]  /*23890*/  S2R R2, SR_TID.X ;  /* 0x0000000000027919 */ /* 0x000f220000002100 */
[----:B------:R-:W-:Y:S01]  /*238a0*/  BSSY B0, `(.L_x_3062) ;  /* 0x0000010000007945 */ /* 0x000fe20003800000 */
[----:B----4-:R-:W-:-:S04]  /*238b0*/  LOP3.LUT R2, R2, 0x7f, RZ, 0xc0, !PT ;  /* 0x0000007f02027812 */ /* 0x010fc800078ec0ff */
[----:B------:R-:W-:-:S13]  /*238c0*/  ISETP.NE.AND P0, PT, R2, RZ, PT ;  /* 0x000000ff0200720c */ /* 0x000fda0003f05270 */
[----:B------:R-:W-:Y:S05]  /*238d0*/  @P0 BRA `(.L_x_3063) ;  /* 0x0000000000300947 */ /* 0x000fea0003800000 */
[----:B------:R-:W4:Y:S01]  /*238e0*/  S2R R2, SR_LANEID ;  /* 0x0000000000027919 */ /* 0x000f220000000000 */
[----:B------:R-:W-:Y:S01]  /*238f0*/  VOTEU.ANY UR4, UPT, PT ;  /* 0x0000000000047886 */ /* 0x000fe200038e0100 */
[----:B0-2---:R-:W0:Y:S01]  /*23900*/  LDC.64 R4, c[0x0][0xc60] ;  /* 0x00031800ff047b82 */ /* 0x005e220000000a00 */
[----:B------:R-:W4:Y:S02]  /*23910*/  FLO.U32 R0, UR4 ;  /* 0x0000000400007d00 */ /* 0x000f2400080e0000 */
[----:B----4-:R-:W-:-:S06]  /*23920*/  ISETP.EQ.U32.AND P0, PT, R0, R2, PT ;  /* 0x000000020000720c */ /* 0x010fcc0003f02070 */
[----:B------:R-:W0:Y:S07]  /*23930*/  POPC R2, UR4 ;  /* 0x0000000400027d09 */ /* 0x000e2e0008000000 */
[----:B0-----:R-:W2:Y:S04]  /*23940*/  @P0 ATOMG.E.ADD.STRONG.GPU PT, R2, desc[UR60][R4.64], R2 ;  /* 0x00000002040209a8 */ /* 0x001ea800081ee1fc */
[----:B--2---:R0:W2:Y:S02]  /*23950*/  SHFL.IDX PT, R2, R2, R0, 0x1f ;  /* 0x00001f0002027589 */ /* 0x0040a400000e0000 */
[----:B0-----:R-:W0:Y:S02]  /*23960*/  S2R R0, SR_LTMASK ;  /* 0x0000000000007919 */ /* 0x001e240000003900 */
[----:B0-----:R-:W-:-:S06]  /*23970*/  LOP3.LUT R0, R0, UR4, RZ, 0xc0, !PT ;  /* 0x0000000400007c12 */ /* 0x001fcc000f8ec0ff */
[----:B------:R-:W2:Y:S02]  /*23980*/  POPC R0, R0 ;  /* 0x0000000000007309 */ /* 0x000ea40000000000 */
[----:B--2---:R-:W-:-:S07]  /*23990*/  IADD3 R16, R2, UR39, R0 ;  /* 0x0000002702107c10 */ /* 0x004fce000fffe000 */
.L_x_3063:
[----:B------:R-:W-:Y:S05]  /*239a0*/  BSYNC B0 ;  /* 0x0000000000007941 */ /* 0x000fea0003800000 */
.L_x_3062:
[----:B------:R-:W4:Y:S01]  /*239b0*/  LDL R0, [R1+0x8] ;  /* 0x0000080001007983 */ /* 0x000f220000100800 */
[----:B------:R-:W-:Y:S01]  /*239c0*/  BSSY B0, `(.L_x_3064) ;  /* 0x0000045000007945 */ /* 0x000fe20003800000 */
[----:B----4-:R-:W-:-:S13]  /*239d0*/  LOP3.LUT P0, RZ, R0, 0x4, RZ, 0xc0, !PT ;  /* 0x0000000400ff7812 */ /* 0x010fda000780c0ff */
[----:B------:R-:W-:Y:S05]  /*239e0*/  @!P0 BRA `(.L_x_3065) ;  /* 0x0000000400088947 */ /* 0x000fea0003800000 */
[----:B------:R-:W4:Y:S04]  /*239f0*/  LDL R3, [R1+0x4] ;  /* 0x0000040001037983 */ /* 0x000f280000100800 */
[----:B------:R-:W4:Y:S04]  /*23a00*/  LDL R0, [R1+0xc] ;  /* 0x00000c0001007983 */ /* 0x000f280000100800 */
[----:B------:R-:W2:Y:S01]  /*23a10*/  LDL R2, [R1+0x1c] ;  /* 0x00001c0001027983 */ /* 0x000ea20000100800 */
[----:B------:R-:W-:Y:S01]  /*23a20*/  BSSY B1, `(.L_x_3066) ;  /* 0x0000005000017945 */ /* 0x000fe20003800000 */
[----:B----4-:R-:W-:Y:S01]  /*23a30*/  IMAD R0, R0, 0x8, R3 ;  /* 0x0000000800007824 */ /* 0x010fe200078e0203 */
[----:B--2---:R-:W-:-:S04]  /*23a40*/  SHF.L.U32 R2, R2, 0x1f, RZ ;  /* 0x0000001f02027819 */ /* 0x004fc800000006ff */
[----:B------:R-:W2:Y:S02]  /*23a50*/  SYNCS.PHASECHK.TRANS64.TRYWAIT P0, [R0+URZ+0x34860], R2 ;  /* 0x03486002000075a7 */ /* 0x000ea4000800017f */
[----:B--2---:R-:W-:Y:S05]  /*23a60*/  @!P0 BRA `(.L_x_3067) ;  /* 0x0000003000888947 */ /* 0x004fea0003800000 */
.L_x_3168:
[----:B------:R-:W-:Y:S05]  /*23a70*/  BSYNC B1 ;  /* 0x0000000000017941 */ /* 0x000fea0003800000 */
.L_x_3066:
[----:B------:R-:W4:Y:S01]  /*23a80*/  S2R R3, SR_TID.X ;  /* 0x0000000000037919 */ /* 0x000f220000002100 */
[----:B------:R-:W-:-:S04]  /*23a90*/  UPRMT UR4, UR38, 0x9910, URZ ;  /* 0x0000991026047896 */ /* 0x000fc8000800003f */
[----:B------:R-:W-:Y:S01]  /*23aa0*/  UISETP.NE.AND UP0, UPT, UR4, 0x2, UPT ;  /* 0x000000020400788c */ /* 0x000fe2000bf05270 */
[----:B----4-:R-:W-:-:S04]  /*23ab0*/  LOP3.LUT R3, R3, 0x7f, RZ, 0xc0, !PT ;  /* 0x0000007f03037812 */ /* 0x010fc800078ec0ff */
[----:B------:R-:W-:-:S13]  /*23ac0*/  ISETP.NE.AND P0, PT, R3, RZ, PT ;  /* 0x000000ff0300720c */ /* 0x000fda0003f05270 */
[----:B--2---:R-:W-:-:S04]  /*23ad0*/  @!P0 IMAD.MOV.U32 R2, RZ, RZ, 0x8000 ;  /* 0x00008000ff028424 */ /* 0x004fc800078e00ff */
[----:B------:R2:W-:Y:S01]  /*23ae0*/  @!P0 SYNCS.ARRIVE.TRANS64 RZ, [R0+URZ+0x34850], R2 ;  /* 0x0348500200ff89a7 */ /* 0x0005e2000800003f */
[----:B------:R-:W-:-:S13]  /*23af0*/  PLOP3.LUT P0, PT, PT, PT, UP0, 0x80, 0x0 ;  /* 0x000000000000781c */ /* 0x000fda0003f0f008 */
[----:B--2---:R-:W-:Y:S05]  /*23b00*/  @P0 BRA `(.L_x_3068) ;  /* 0x0000000000040947 */ /* 0x004fea0003800000 */
[----:B------:R-:W-:Y:S01]  /*23b10*/  BPT.TRAP 0x1 ;  /* 0x000000040000795c */ /* 0x000fe20000300000 */
.L_x_3068:
[----:B------:R-:W2:Y:S01]  /*23b20*/  LDL R2, [R1+0x8] ;  /* 0x0000080001027983 */ /* 0x000ea20000100800 */
[----:B------:R-:W-:Y:S01]  /*23b30*/  BSSY B1, `(.L_x_3069) ;  /* 0x0000004000017945 */ /* 0x000fe20003800000 */
[----:B--2---:R-:W-:-:S13]  /*23b40*/  LOP3.LUT P0, RZ, R2, 0x8, RZ, 0xc0, !PT ;  /* 0x0000000802ff7812 */ /* 0x004fda000780c0ff */
[----:B------:R-:W-:Y:S05]  /*23b50*/  @P0 BRA `(.L_x_3070) ;  /* 0x0000000000040947 */ /* 0x000fea0003800000 */
[----:B------:R-:W-:Y:S01]  /*23b60*/  BPT.TRAP 0x1 ;  /* 0x000000040000795c */ /* 0x000fe20000300000 */
.L_x_3070:
[----:B------:R-:W-:Y:S05]  /*23b70*/  BSYNC B1 ;  /* 0x0000000000017941 */ /* 0x000fea0003800000 */
.L_x_3069:
[----:B------:R-:W2:Y:S04]  /*23b80*/  LDL.LU R5, [R1+0x20] ;  /* 0x0000200001057983 */ /* 0x000ea80000300800 */
[----:B------:R-:W2:Y:S04]  /*23b90*/  LDL.LU R3, [R1+0x14] ;  /* 0x0000140001037983 */ /* 0x000ea80000300800 */
[----:B0-----:R-:W4:Y:S04]  /*23ba0*/  LDL R4, [R1+0x4] ;  /* 0x0000040001047983 */ /* 0x001f280000100800 */
[----:B------:R-:W4:Y:S01]  /*23bb0*/  LDL R2, [R1+0xc] ;  /* 0x00000c0001027983 */ /* 0x000f220000100800 */
        /* <DEDUP_REMOVED lines=8> */
[----:B----4-:R-:W-:-:S04]  /*23c40*/  IMAD R2, R2, 0x8000, R4 ;  /* 0x0000800002027824 */ /* 0x010fc800078e0204 */
[----:B------:R-:W-:-:S07]  /*23c50*/  VIADD R4, R2, 0x400 ;  /* 0x0000040002047836 */ /* 0x000fce0000000000 */
.L_x_3071:
        /* <DEDUP_REMOVED lines=16> */
.L_x_3072:
        /* <DEDUP_REMOVED lines=10> */
[----:B----4-:R-:W-:Y:S05]  /*23e00*/  @P0 BRA.U.ANY `(.L_x_3072) ;  /* 0xfffffffd00d40947 */ /* 0x010fea000393ffff */
.L_x_3065:
[----:B------:R-:W-:Y:S05]  /*23e10*/  BSYNC B0 ;  /* 0x0000000000007941 */ /* 0x000fea0003800000 */
.L_x_3064:
[----:B------:R-:W4:Y:S04]  /*23e20*/  LDL.LU R5, [R1+0xc] ;  /* 0x00000c0001057983 */ /* 0x000f280000300800 */
[----:B0-2---:R-:W2:Y:S01]  /*23e30*/  LDL.LU R4, [R1+0x1c] ;  /* 0x00001c0001047983 */ /* 0x005ea20000300800 */
[----:B----4-:R-:W-:-:S05]  /*23e40*/  VIADD R0, R5, 0x1 ;  /* 0x0000000105007836 */ /* 0x010fca0000000000 */
[----:B------:R-:W-:-:S04]  /*23e50*/  ISETP.NE.AND P0, PT, R0, 0x2, PT ;  /* 0x000000020000780c */ /* 0x000fc80003f05270 */
[----:B------:R-:W-:Y:S02]  /*23e60*/  SEL R2, RZ, 0x1, P0 ;  /* 0x00000001ff027807 */ /* 0x000fe40000000000 */
[----:B------:R-:W-:Y:S02]  /*23e70*/  SEL R0, R0, RZ, P0 ;  /* 0x000000ff00007207 */ /* 0x000fe40000000000 */
[----:B--2---:R-:W-:-:S03]  /*23e80*/  LOP3.LUT R4, R4, R2, RZ, 0x3c, !PT ;  /* 0x0000000204047212 */ /* 0x004fc600078e3cff */
[----:B------:R2:W-:Y:S04]  /*23e90*/  STL [R1+0xc], R0 ;  /* 0x00000c0001007387 */ /* 0x0005e80000100800 */
[----:B------:R2:W-:Y:S02]  /*23ea0*/  STL [R1+0x1c], R4 ;  /* 0x00001c0401007387 */ /* 0x0005e40000100800 */
.L_x_2986:
[----:B------:R-:W-:Y:S05]  /*23eb0*/  BSYNC B7 ;  /* 0x0000000000077941 */ /* 0x000fea0003800000 */
.L_x_2984:
[----:B------:R-:W4:Y:S02]  /*23ec0*/  LDL R7, [R1+0x8] ;  /* 0x0000080001077983 */ /* 0x000f240000100800 */
[----:B----4-:R-:W-:-:S13]  /*23ed0*/  LOP3.LUT P0, RZ, R7, 0x10, RZ, 0xc0, !PT ;  /* 0x0000001007ff7812 */ /* 0x010fda000780c0ff */
[----:B------:R-:W-:Y:S05]  /*23ee0*/  @!P0 BRA `(.L_x_3073) ;  /* 0x0000000000288947 */ /* 0x000fea0003800000 */
[----:B------:R-:W-:Y:S05]  /*23ef0*/  WARPSYNC.ALL ;  /* 0x0000000000007948 */ /* 0x000fea0003800000 */
[----:B------:R-:W4:Y:S08]  /*23f00*/  S2UR UR5, SR_CgaCtaId ;  /* 0x00000000000579c3 */ /* 0x000f300000008800 */
[----:B------:R-:W-:Y:S06]  /*23f10*/  BAR.SYNC.DEFER_BLOCKING 0x5, 0x180 ;  /* 0x0146000000007b1d */ /* 0x000fec0000010000 */
[----:B------:R-:W-:-:S02]  /*23f20*/  UMOV UR4, 0x400 ;  /* 0x0000040000047882 */ /* 0x000fc40000000000 */
[----:B----4-:R-:W-:-:S06]  /*23f30*/  ULEA UR4, UR5, UR4, 0x18 ;  /* 0x0000000405047291 */ /* 0x010fcc000f8ec03f */
[----:B--2---:R-:W-:-:S05]  /*23f40*/  IMAD.U32 R0, RZ, RZ, UR4 ;  /* 0x00000004ff007e24 */ /* 0x004fca000f8e00ff */
[----:B------:R2:W4:Y:S04]  /*23f50*/  LDS.128 R16, [R0+0x348d0] ;  /* 0x0348d00000107984 */ /* 0x0005280000000c00 */
[----:B------:R2:W-:Y:S01]  /*23f60*/  STL [R1+0x4], R0 ;  /* 0x0000040001007387 */ /* 0x0005e20000100800 */
[----:B------:R-:W-:Y:S06]  /*23f70*/  BAR.ARV 0x4, 0x180 ;  /* 0x0106000000007b1d */ /* 0x000fec0000002000 */
[----:B------:R-:W-:Y:S05]  /*23f80*/  BRA `(.L_x_3074) ;  /* 0x0000000800d87947 */ /* 0x000fea0003800000 */
.L_x_3073:
[----:B---3--:R-:W3:Y:S01]  /*23f90*/  LDL R6, [R1+0x2c] ;  /* 0x00002c0001067983 */ /* 0x008ee20000100800 */
[----:B------:R-:W-:Y:S01]  /*23fa0*/  UMOV UR4, 0xffffffff ;  /* 0xffffffff00047882 */ /* 0x000fe20000000000 */
[----:B---3--:R-:W-:Y:S02]  /*23fb0*/  ISETP.NE.AND P5, PT, R6, 0x1f, PT ;  /* 0x0000001f0600780c */ /* 0x008fe40003fa5270 */
[----:B------:R-:W-:Y:S11]  /*23fc0*/  BRA.DIV UR4, `(.L_x_3075) ;  /* 0x0000002e04447947 */ /* 0x000ff6000b800000 */
[----:B--2---:R-:W-:Y:S01]  /*23fd0*/  IMAD.IADD R0, R19, 0x1, R6 ;  /* 0x0000000113007824 */ /* 0x004fe200078e0206 */
[----:B------:R-:W-:Y:S01]  /*23fe0*/  ULDC UR4, c[0x0][0xc3c] ;  /* 0x00030f0000047ab9 */ /* 0x000fe20000000800 */
[----:B------:R-:W-:-:S03]  /*23ff0*/  LOP3.LUT P4, RZ, R7, 0x1, RZ, 0xc0, !PT ;  /* 0x0000000107ff7812 */ /* 0x000fc6000788c0ff */
[----:B------:R-:W-:-:S13]  /*24000*/  ISETP.GE.OR P0, PT, R0, UR4, !P5 ;  /* 0x0000000400007c0c */ /* 0x000fda000ef06670 */
[----:B------:R-:W2:Y:S02]  /*24010*/  @!P0 LDC.64 R2, c[0x0][0xc80] ;  /* 0x00032000ff028b82 */ /* 0x000ea40000000a00 */
[----:B--2---:R-:W-:-:S06]  /*24020*/  @!P0 IMAD.WIDE R2, R0, 0x4, R2 ;  /* 0x0000000400028825 */ /* 0x004fcc00078e0202 */
[----:B------:R2:W3:Y:S01]  /*24030*/  @!P0 LDG.E R2, desc[UR60][R2.64] ;  /* 0x0000003c02028981 */ /* 0x0004e2000c1e1900 */
[C---:B------:R-:W-:Y:S02]  /*24040*/  ISETP.GE.U32.AND P1, PT, R6.reuse, 0x4, PT ;  /* 0x000000040600780c */ /* 0x040fe40003f26070 */
[C---:B------:R-:W-:Y:S01]  /*24050*/  ISETP.GE.U32.AND P2, PT, R6.reuse, 0x8, PT ;  /* 0x000000080600780c */ /* 0x040fe20003f46070 */
[----:B------:R-:W-:Y:S01]  /*24060*/  SHFL.IDX PT, R5, R16, 0x1, 0x1f ;  /* 0x00201f0010057f89 */ /* 0x000fe200000e0000 */
[C---:B------:R-:W-:Y:S01]  /*24070*/  ISETP.GE.U32.AND P3, PT, R6.reuse, 0x10, PT ;  /* 0x000000100600780c */ /* 0x040fe20003f66070 */
[----:B--2---:R-:W-:Y:S02]  /*24080*/  IMAD.MOV.U32 R3, RZ, RZ, RZ ;  /* 0x000000ffff037224 */ /* 0x004fe400078e00ff */
[----:B---3--:R-:W-:Y:S01]  /*24090*/  @!P0 IMAD.MOV.U32 R3, RZ, RZ, R2 ;  /* 0x000000ffff038224 */ /* 0x008fe200078e0002 */
[----:B------:R-:W-:-:S04]  /*240a0*/  ISETP.GE.U32.AND P0, PT, R6, 0x2, PT ;  /* 0x000000020600780c */ /* 0x000fc80003f06070 */
[----:B------:R-:W2:Y:S02]  /*240b0*/  SHFL.UP PT, R2, R3, 0x1, RZ ;  /* 0x0420000003027989 */ /* 0x000ea400000e00ff */
[----:B--2---:R-:W-:-:S05]  /*240c0*/  SEL R0, R2, RZ, P4 ;  /* 0x000000ff02007207 */ /* 0x004fca0002000000 */
[----:B------:R-:W-:Y:S02]  /*240d0*/  IMAD.IADD R2, R3, 0x1, R0 ;  /* 0x0000000103027824 */ /* 0x000fe400078e0200 */
[----:B------:R-:W-:Y:S04]  /*240e0*/  SHFL.IDX PT, R0, R16, RZ, 0x1f ;  /* 0x00001fff10007589 */ /* 0x000fe800000e0000 */
[----:B------:R-:W2:Y:S02]  /*240f0*/  SHFL.UP PT, R4, R2, 0x2, RZ ;  /* 0x0440000002047989 */ /* 0x000ea400000e00ff */
[----:B--2---:R-:W-:-:S05]  /*24100*/  SEL R4, R4, RZ, P0 ;  /* 0x000000ff04047207 */ /* 0x004fca0000000000 */
[----:B------:R-:W-:-:S05]  /*24110*/  IMAD.IADD R2, R2, 0x1, R4 ;  /* 0x0000000102027824 */ /* 0x000fca00078e0204 */
        /* <DEDUP_REMOVED lines=9> */
[----:B------:R2:W3:Y:S02]  /*241b0*/  SHFL.IDX PT, R16, R2, 0x1f, 0x1f ;  /* 0x03e01f0002107f89 */ /* 0x0004e400000e0000 */
.L_x_3178:
[----:B------:R-:W-:Y:S02]  /*241c0*/  ULDC UR4, c[0x0][0xc38] ;  /* 0x00030e0000047ab9 */ /* 0x000fe40000000800 */
[----:B------:R-:W-:-:S04]  /*241d0*/  IMAD.U32 R4, RZ, RZ, UR4 ;  /* 0x00000004ff047e24 */ /* 0x000fc8000f8e00ff */
[----:B---3--:R-:W-:-:S04]  /*241e0*/  IMAD R16, R16, R4, RZ ;  /* 0x0000000410107224 */ /* 0x008fc800078e02ff */
[----:B------:R-:W-:-:S05]  /*241f0*/  IMAD.IADD R5, R5, 0x1, R16 ;  /* 0x0000000105057824 */ /* 0x000fca00078e0210 */
[----:B------:R-:W-:-:S13]  /*24200*/  ISETP.GT.AND P4, PT, R5, R0, PT ;  /* 0x000000000500720c */ /* 0x000fda0003f84270 */
[----:B------:R-:W-:Y:S05]  /*24210*/  @P4 BRA `(.L_x_3076) ;  /* 0x0000000000a04947 */ /* 0x000fea0003800000 */
.L_x_3081:
[----:B--2---:R-:W2:Y:S01]  /*24220*/  LDC R2, c[0x0][0xc3c] ;  /* 0x00030f00ff027b82 */ /* 0x004ea20000000800 */
[----:B------:R-:W-:-:S05]  /*24230*/  VIADD R19, R19, 0x1f ;  /* 0x0000001f13137836 */ /* 0x000fca0000000000 */
[----:B--2---:R-:W-:-:S13]  /*24240*/  ISETP.GE.AND P4, PT, R19, R2, PT ;  /* 0x000000021300720c */ /* 0x004fda0003f86270 */
[----:B------:R-:W-:Y:S05]  /*24250*/  @P4 BRA `(.L_x_3077) ;  /* 0x0000000400dc4947 */ /* 0x000fea0003800000 */
[----:B------:R-:W2:Y:S01]  /*24260*/  LDL R3, [R1+0x2c] ;  /* 0x00002c0001037983 */ /* 0x000ea20000100800 */
[----:B------:R-:W-:Y:S01]  /*24270*/  BSSY B0, `(.L_x_3078) ;  /* 0x0000008000007945 */ /* 0x000fe20003800000 */
[----:B--2---:R-:W-:Y:S02]  /*24280*/  IMAD.IADD R4, R19, 0x1, R3 ;  /* 0x0000000113047824 */ /* 0x004fe400078e0203 */
[----:B------:R-:W-:-:S03]  /*24290*/  IMAD.MOV.U32 R3, RZ, RZ, RZ ;  /* 0x000000ffff037224 */ /* 0x000fc600078e00ff */
[----:B------:R-:W-:-:S13]  /*242a0*/  ISETP.GE.OR P4, PT, R4, R2, !P5 ;  /* 0x000000020400720c */ /* 0x000fda0006f86670 */
[----:B------:R-:W-:Y:S05]  /*242b0*/  @P4 BRA `(.L_x_3079) ;  /* 0x00000000000c4947 */ /* 0x000fea0003800000 */
[----:B------:R-:W2:Y:S02]  /*242c0*/  LDC.64 R2, c[0x0][0xc80] ;  /* 0x00032000ff027b82 */ /* 0x000ea40000000a00 */
[----:B--2---:R-:W-:-:S06]  /*242d0*/  IMAD.WIDE R2, R4, 0x4, R2 ;  /* 0x0000000404027825 */ /* 0x004fcc00078e0202 */
[----:B------:R2:W5:Y:S02]  /*242e0*/  LDG.E R3, desc[UR60][R2.64] ;  /* 0x0000003c02037981 */ /* 0x000564000c1e1900 */
.L_x_3079:
[----:B------:R-:W-:Y:S05]  /*242f0*/  BSYNC B0 ;  /* 0x0000000000007941 */ /* 0x000fea0003800000 */
.L_x_3078:
[----:B------:R-:W-:-:S03]  /*24300*/  UMOV UR4, 0xffffffff ;  /* 0xffffffff00047882 */ /* 0x000fc60000000000 */
[----:B------:R-:W-:Y:S05]  /*24310*/  BRA.DIV UR4, `(.L_x_3080) ;  /* 0x0000002e04ac7947 */ /* 0x000fea000b800000 */
[----:B------:R-:W3:Y:S04]  /*24320*/  LDL R4, [R1+0x8] ;  /* 0x0000080001047983 */ /* 0x000ee80000100800 */
[----:B--2--5:R-:W2:Y:S01]  /*24330*/  SHFL.UP PT, R2, R3, 0x1, RZ ;  /* 0x0420000003027989 */ /* 0x024ea200000e00ff */
[----:B---3--:R-:W-:-:S04]  /*24340*/  LOP3.LUT P4, RZ, R4, 0x1, RZ, 0xc0, !PT ;  /* 0x0000000104ff7812 */ /* 0x008fc8000788c0ff */
        /* <DEDUP_REMOVED lines=15> */
.L_x_3186:
[----:B------:R-:W-:Y:S02]  /*24440*/  ULDC UR4, c[0x0][0xc38] ;  /* 0x00030e0000047ab9 */ /* 0x000fe40000000800 */
[----:B------:R-:W-:-:S04]  /*24450*/  IMAD.U32 R4, RZ, RZ, UR4 ;  /* 0x00000004ff047e24 */ /* 0x000fc8000f8e00ff */
[----:B---3--:R-:W-:-:S04]  /*24460*/  IMAD R16, R16, R4, RZ ;  /* 0x0000000410107224 */ /* 0x008fc800078e02ff */
[----:B------:R-:W-:-:S05]  /*24470*/  IMAD.IADD R5, R16, 0x1, R5 ;  /* 0x0000000110057824 */ /* 0x000fca00078e0205 */
[----:B------:R-:W-:-:S13]  /*24480*/  ISETP.GT.AND P4, PT, R5, R0, PT ;  /* 0x000000000500720c */ /* 0x000fda0003f84270 */
[----:B------:R-:W-:Y:S05]  /*24490*/  @!P4 BRA `(.L_x_3081) ;  /* 0xfffffffc0060c947 */ /* 0x000fea000383ffff */
.L_x_3076:
[----:B------:R-:W-:Y:S01]  /*244a0*/  IMAD.IADD R16, R5, 0x1, -R16 ;  /* 0x0000000105107824 */ /* 0x000fe200078e0a10 */
[----:B------:R-:W-:-:S03]  /*244b0*/  UMOV UR4, 0xffffffff ;  /* 0xffffffff00047882 */ /* 0x000fc60000000000 */
[----:B------:R-:W-:-:S05]  /*244c0*/  IMAD R5, R2, R4, R16 ;  /* 0x0000000402057224 */ /* 0x000fca00078e0210 */
[----:B------:R-:W-:Y:S01]  /*244d0*/  ISETP.GT.AND P6, PT, R5, R0, PT ;  /* 0x000000000500720c */ /* 0x000fe20003fc4270 */
[----:B------:R-:W-:-:S12]  /*244e0*/  BRA.DIV UR4, `(.L_x_3082) ;  /* 0x0000003204187947 */ /* 0x000fd8000b800000 */
[----:B------:R-:W-:-:S04]  /*244f0*/  VOTE.ANY R5, PT, !P6 ;  /* 0x0000000000057806 */ /* 0x000fc800070e0100 */
[----:B------:R-:W3:Y:S02]  /*24500*/  POPC R6, R5 ;  /* 0x0000000500067309 */ /* 0x000ee40000000000 */
[----:B---3--:R3:W4:Y:S02]  /*24510*/  SHFL.IDX PT, R17, R3, R6, 0x1f ;  /* 0x00001f0603117589 */ /* 0x00872400000e0000 */
.L_x_3190:
[----:B------:R-:W-:Y:S01]  /*24520*/  ISETP.NE.AND P0, PT, R5, RZ, PT ;  /* 0x000000ff0500720c */ /* 0x000fe20003f05270 */
[----:B------:R-:W-:-:S12]  /*24530*/  IMAD.MOV.U32 R5, RZ, RZ, RZ ;  /* 0x000000ffff057224 */ /* 0x000fd800078e00ff */
[----:B------:R-:W-:Y:S05]  /*24540*/  @!P0 BRA `(.L_x_3083) ;  /* 0x0000000000148947 */ /* 0x000fea0003800000 */
[----:B------:R-:W-:Y:S01]  /*24550*/  UMOV UR4, 0xffffffff ;  /* 0xffffffff00047882 */ /* 0x000fe20000000000 */
[----:B------:R-:W-:Y:S02]  /*24560*/  VIADD R12, R6, 0xffffffff ;  /* 0xffffffff060c7836 */ /* 0x000fe40000000000 */
[----:B------:R-:W-:Y:S05]  /*24570*/  BRA.DIV UR4, `(.L_x_3084) ;  /* 0x00000032043c7947 */ /* 0x000fea000b800000 */
[----:B--2---:R2:W0:Y:S02]  /*24580*/  SHFL.IDX PT, R2, R2, R12, 0x1f ;  /* 0x00001f0c02027589 */ /* 0x00442400000e0000 */
.L_x_3193:
[----:B0-----:R-:W-:-:S07]  /*24590*/  IMAD.MOV.U32 R5, RZ, RZ, R2 ;  /* 0x000000ffff057224 */ /* 0x001fce00078e0002 */
.L_x_3083:
[----:B--23--:R-:W2:Y:S01]  /*245a0*/  LDC.64 R2, c[0x0][0xc90] ;  /* 0x00032400ff027b82 */ /* 0x00cea20000000a00 */
[----:B------:R-:W-:-:S04]  /*245b0*/  IMAD.IADD R19, R6, 0x1, R19 ;  /* 0x0000000106137824 */ /* 0x000fc800078e0213 */
[----:B--2---:R-:W-:-:S05]  /*245c0*/  IMAD.WIDE R2, R19, 0x4, R2 ;  /* 0x0000000413027825 */ /* 0x004fca00078e0202 */
[----:B------:R-:W4:Y:S01]  /*245d0*/  LDG.E R7, desc[UR60][R2.64] ;  /* 0x0000003c02077981 */ /* 0x000f22000c1e1900 */
[----:B------:R-:W-:-:S04]  /*245e0*/  IMAD R16, R5, R4, R16 ;  /* 0x0000000405107224 */ /* 0x000fc800078e0210 */
[----:B------:R-:W-:Y:S02]  /*245f0*/  IMAD.IADD R0, R0, 0x1, -R16 ;  /* 0x0000000100007824 */ /* 0x000fe400078e0a10 */
[----:B----4-:R-:W-:-:S05]  /*24600*/  IMAD R6, R17, R7, RZ ;  /* 0x0000000711067224 */ /* 0x010fca00078e02ff */
[----:B-----5:R-:W-:-:S04]  /*24610*/  IABS R8, R6 ;  /* 0x0000000600087213 */ /* 0x020fc80000000000 */
[----:B------:R-:W2:Y:S08]  /*24620*/  I2F.RP R2, R8 ;  /* 0x0000000800027306 */ /* 0x000eb00000209400 */
[----:B--2---:R-:W2:Y:S02]  /*24630*/  MUFU.RCP R2, R2 ;  /* 0x0000000200027308 */ /* 0x004ea40000001000 */
[----:B--2---:R-:W-:-:S06]  /*24640*/  VIADD R2, R2, 0xffffffe ;  /* 0x0ffffffe02027836 */ /* 0x004fcc0000000000 */
[----:B------:R-:W2:Y:S02]  /*24650*/  F2I.FTZ.U32.TRUNC.NTZ R3, R2 ;  /* 0x0000000200037305 */ /* 0x000ea4000021f000 */
[----:B--2---:R-:W-:-:S04]  /*24660*/  IMAD.MOV R2, RZ, RZ, -R3 ;  /* 0x000000ffff027224 */ /* 0x004fc800078e0a03 */
        /* <DEDUP_REMOVED lines=54> */
.L_x_3077:
[----:B------:R-:W-:Y:S01]  /*249d0*/  UMOV UR4, URZ ;  /* 0x0000003f00047c82 */ /* 0x000fe20008000000 */
[----:B------:R-:W-:Y:S01]  /*249e0*/  UMOV UR5, URZ ;  /* 0x0000003f00057c82 */ /* 0x000fe20008000000 */
[----:B------:R-:W-:Y:S01]  /*249f0*/  ULDC UR6, c[0x0][0xc3c] ;  /* 0x00030f0000067ab9 */ /* 0x000fe20000000800 */
[----:B------:R-:W-:Y:S02]  /*24a00*/  IMAD.MOV.U32 R16, RZ, RZ, R0 ;  /* 0x000000ffff107224 */ /* 0x000fe400078e0000 */
[----:B------:R-:W-:Y:S02]  /*24a10*/  IMAD.U32 R17, RZ, RZ, UR4 ;  /* 0x00000004ff117e24 */ /* 0x000fe4000f8e00ff */
[----:B------:R-:W-:Y:S02]  /*24a20*/  IMAD.U32 R18, RZ, RZ, UR5 ;  /* 0x00000005ff127e24 */ /* 0x000fe4000f8e00ff */
[----:B------:R-:W-:-:S07]  /*24a30*/  IMAD.U32 R19, RZ, RZ, UR6 ;  /* 0x00000006ff137e24 */ /* 0x000fce000f8e00ff */
.L_x_3085:
[----:B------:R-:W2:Y:S04]  /*24a40*/  LDL R0, [R1+0x2c] ;  /* 0x00002c0001007983 */ /* 0x000ea80000100800 */
[----:B------:R3:W4:Y:S01]  /*24a50*/  LDL R3, [R1+0x4] ;  /* 0x0000040001037983 */ /* 0x0007220000100800 */
[----:B------:R-:W-:Y:S05]  /*24a60*/  WARPSYNC.ALL ;  /* 0x0000000000007948 */ /* 0x000fea0003800000 */
[----:B------:R-:W-:Y:S01]  /*24a70*/  BAR.SYNC.DEFER_BLOCKING 0x4, 0x180 ;  /* 0x0106000000007b1d */ /* 0x000fe20000010000 */
[----:B--2---:R-:W-:-:S13]  /*24a80*/  ISETP.NE.AND P0, PT, R0, RZ, PT ;  /* 0x000000ff0000720c */ /* 0x004fda0003f05270 */
[----:B------:R-:W4:Y:S01]  /*24a90*/  @!P0 S2R R0, SR_CgaCtaId ;  /* 0x0000000000008919 */ /* 0x000f220000008800 */
[----:B------:R-:W-:-:S04]  /*24aa0*/  @!P0 MOV R2, 0x400 ;  /* 0x0000040000028802 */ /* 0x000fc80000000f00 */
[----:B----4-:R-:W-:-:S05]  /*24ab0*/  @!P0 LEA R3, R0, R2, 0x18 ;  /* 0x0000000200038211 */ /* 0x010fca00078ec0ff */
[----:B------:R3:W-:Y:S04]  /*24ac0*/  @!P0 STS.128 [R3+0x348d0], R16 ;  /* 0x0348d01003008388 */ /* 0x0007e80000000c00 */
[----:B------:R3:W-:Y:S01]  /*24ad0*/  @!P0 STL [R1+0x4], R3 ;  /* 0x0000040301008387 */ /* 0x0007e20000100800 */
[----:B------:R-:W-:Y:S06]  /*24ae0*/  BAR.ARV 0x5, 0x180 ;  /* 0x0146000000007b1d */ /* 0x000fec0000002000 */
.L_x_3074:
[----:B------:R-:W-:Y:S02]  /*24af0*/  ULDC UR4, c[0x0][0xc3c] ;  /* 0x00030f0000047ab9 */ /* 0x000fe40000000800 */
[----:B----4-:R-:W-:-:S13]  /*24b00*/  ISETP.GE.AND P0, PT, R19, UR4, PT ;  /* 0x0000000413007c0c */ /* 0x010fda000bf06270 */
[----:B------:R-:W-:Y:S05]  /*24b10*/  @!P0 BRA `(.L_x_3086) ;  /* 0xffffff9000f88947 */ /* 0x000fea000383ffff */
[----:B------:R-:W-:Y:S05]  /*24b20*/  BSYNC B8 ;  /* 0x0000000000087941 */ /* 0x000fea0003800000 */
.L_x_2942:
[----:B--2---:R-:W2:Y:S01]  /*24b30*/  LDL.LU R0, [R1+0x50] ;  /* 0x0000500001007983 */ /* 0x004ea20000300800 */
[----:B------:R-:W-:Y:S01]  /*24b40*/  BSSY B0, `(.L_x_3087) ;  /* 0x000000b000007945 */ /* 0x000fe20003800000 */
[----:B------:R-:W4:Y:S01]  /*24b50*/  S2R R5, SR_CgaCtaId ;  /* 0x0000000000057919 */ /* 0x000f220000008800 */
[----:B--2---:R-:W-:-:S05]  /*24b60*/  VIADD R0, R0, 0x1 ;  /* 0x0000000100007836 */ /* 0x004fca0000000000 */
[----:B0-----:R-:W-:-:S04]  /*24b70*/  LEA.HI R2, R0, R0, RZ, 0x1 ;  /* 0x0000000000027211 */ /* 0x001fc800078f08ff */
[----:B---3--:R-:W-:-:S05]  /*24b80*/  LOP3.LUT R3, R2, 0xfffffffe, RZ, 0xc0, !PT ;  /* 0xfffffffe02037812 */ /* 0x008fca00078ec0ff */
[----:B------:R-:W-:Y:S01]  /*24b90*/  IMAD.IADD R3, R0, 0x1, -R3 ;  /* 0x0000000100037824 */ /* 0x000fe200078e0a03 */
[----:B------:R-:W-:-:S04]  /*24ba0*/  MOV R0, 0x400 ;  /* 0x0000040000007802 */ /* 0x000fc80000000f00 */
[----:B----4-:R-:W-:Y:S02]  /*24bb0*/  LEA R0, R5, R0, 0x18 ;  /* 0x0000000005007211 */ /* 0x010fe400078ec0ff */
[----:B------:R-:W-:-:S04]  /*24bc0*/  SHF.L.U32 R3, R3, 0x1f, RZ ;  /* 0x0000001f03037819 */ /* 0x000fc800000006ff */
[----:B------:R-:W0:Y:S02]  /*24bd0*/  SYNCS.PHASECHK.TRANS64.TRYWAIT P0, [R0+URZ+0x34820], R3 ;  /* 0x03482003000075a7 */ /* 0x000e24000800017f */
[----:B0-----:R-:W-:Y:S05]  /*24be0*/  @!P0 BRA `(.L_x_3088) ;  /* 0x0000002800c88947 */ /* 0x001fea0003800000 */
.L_x_3194:
[----:B------:R-:W-:Y:S05]  /*24bf0*/  BSYNC B0 ;  /* 0x0000000000007941 */ /* 0x000fea0003800000 */
.L_x_3087:
[----:B------:R-:W-:-:S03]  /*24c00*/  UMOV UR4, 0xffffffff ;  /* 0xffffffff00047882 */ /* 0x000fc60000000000 */
[----:B------:R-:W-:Y:S05]  /*24c10*/  BRA.DIV UR4, `(.L_x_3089) ;  /* 0x0000002a04d07947 */ /* 0x000fea000b800000 */
[----:B------:R-:W2:Y:S02]  /*24c20*/  S2R R2, SR_TID.X ;  /* 0x0000000000027919 */ /* 0x000ea40000002100 */
[----:B--2---:R-:W-:-:S04]  /*24c30*/  SHF.R.U32.HI R2, RZ, 0x5, R2 ;  /* 0x00000005ff027819 */ /* 0x004fc80000011602 */
[----:B------:R-:W-:-:S05]  /*24c40*/  LOP3.LUT R2, R2, 0x3, RZ, 0xc0, !PT ;  /* 0x0000000302027812 */ /* 0x000fca00078ec0ff */
[----:B------:R2:W3:Y:S02]  /*24c50*/  SHFL.IDX PT, R14, R2, RZ, 0x1f ;  /* 0x00001fff020e7589 */ /* 0x0004e400000e0000 */
.L_x_3197:
[----:B---3--:R-:W-:-:S13]  /*24c60*/  ISETP.NE.AND P0, PT, R14, RZ, PT ;  /* 0x000000ff0e00720c */ /* 0x008fda0003f05270 */
[----:B------:R-:W-:Y:S05]  /*24c70*/  @P0 BRA `(.L_x_2708) ;  /* 0x00000000009c0947 */ /* 0x000fea0003800000 */
[----:B------:R-:W-:-:S03]  /*24c80*/  UMOV UR4, 0xffffffff ;  /* 0xffffffff00047882 */ /* 0x000fc60000000000 */
[----:B------:R-:W-:Y:S05]  /*24c90*/  BRA.DIV UR4, `(.L_x_3090) ;  /* 0x0000002a04e47947 */ /* 0x000fea000b800000 */
[----:B------:R-:W-:-:S13]  /*24ca0*/  ELECT P6, URZ, PT ;  /* 0x00000000003f782f */ /* 0x000fda00038c0000 */
.L_x_3200:
        /* <DEDUP_REMOVED lines=8> */
.L_x_3091:
        /* <DEDUP_REMOVED lines=14> */
.L_x_3201:
[----:B------:R-:W2:Y:S02]  /*24e10*/  SYNCS.PHASECHK.TRANS64.TRYWAIT P0, [R7+URZ], R2 ;  /* 0x00000002070075a7 */ /* 0x000ea4000800017f */
[----:B--2---:R-:W-:Y:S05]  /*24e20*/  @!P0 BRA `(.L_x_3093) ;  /* 0x0000002800b48947 */ /* 0x004fea0003800000 */
.L_x_3202:
[----:B------:R-:W-:Y:S05]  /*24e30*/  @!P2 BRA `(.L_x_3094) ;  /* 0x000000000004a947 */ /* 0x000fea0003800000 */
[----:B------:R-:W-:Y:S01]  /*24e40*/  BPT.TRAP 0x1 ;  /* 0x000000040000795c */ /* 0x000fe20000300000 */
.L_x_3094:
[----:B------:R-:W3:Y:S01]  /*24e50*/  LDL.LU R4, [R1+0xc] ;  /* 0x00000c0001047983 */ /* 0x000ee20000300800 */
[----:B------:R-:W-:-:S04]  /*24e60*/  VIADD R0, R0, 0x34860 ;  /* 0x0003486000007836 */ /* 0x000fc80000000000 */
[----:B---3--:R-:W-:-:S04]  /*24e70*/  IMAD R4, R4, 0x8, R0 ;  /* 0x0000000804047824 */ /* 0x008fc800078e0200 */
[----:B------:R-:W3:Y:S02]  /*24e80*/  SYNCS.PHASECHK.TRANS64.TRYWAIT P0, [R4+URZ], R5 ;  /* 0x00000005040075a7 */ /* 0x000ee4000800017f */
[----:B---3--:R-:W-:Y:S05]  /*24e90*/  @!P0 BRA `(.L_x_3095) ;  /* 0x0000002800ac8947 */ /* 0x008fea0003800000 */
.L_x_3203:
[----:B------:R-:W-:-:S07]  /*24ea0*/  IMAD R3, R3, 0x8, R0 ;  /* 0x0000000803037824 */ /* 0x000fce00078e0200 */
.L_x_3096:
[----:B----4-:R4:W0:Y:S02]  /*24eb0*/  SYNCS.PHASECHK.TRANS64.TRYWAIT P0, [R3+URZ], R2 ;  /* 0x00000002030075a7 */ /* 0x010824000800017f */
[----:B0-----:R-:W-:Y:S05]  /*24ec0*/  @!P0 NANOSLEEP.SYNCS 0x989680 ;  /* 0x009896800000895d */ /* 0x001fea0003900000 */
[----:B------:R-:W0:Y:S02]  /*24ed0*/  @!P0 SYNCS.PHASECHK.TRANS64 P0, [R3+URZ], R2 ;  /* 0x00000002030085a7 */ /* 0x000e24000800007f */
[----:B0-----:R-:W-:Y:S05]  /*24ee0*/  @!P0 BRA `(.L_x_3096) ;  /* 0xfffffffc00f08947 */ /* 0x001fea000383ffff */
.L_x_2708:
[----:B------:R-:W-:Y:S05]  /*24ef0*/  BSYNC B9 ;  /* 0x0000000000097941 */ /* 0x000fea0003800000 */
.L_x_2705:
[----:B------:R-:W-:Y:S05]  /*24f00*/  EXIT ;  /* 0x000000000000794d */ /* 0x000fea0003800000 */
.L_x_2726:
[----:B-1----:R1:W2:Y:S02]  /*24f10*/  SYNCS.PHASECHK.TRANS64.TRYWAIT P5, [R3+URZ+0x34890], R0 ;  /* 0x03489000030075a7 */ /* 0x0022a400080a017f */
[----:B--2---:R-:W-:Y:S05]  /*24f20*/  @!P5 NANOSLEEP.SYNCS 0x989680 ;  /* 0x009896800000d95d */ /* 0x004fea0003900000 */
[----:B------:R-:W2:Y:S02]  /*24f30*/  @!P5 SYNCS.PHASECHK.TRANS64 P5, [R3+URZ+0x34890], R0 ;  /* 0x034890000300d5a7 */ /* 0x000ea400080a007f */
[----:B--2---:R-:W-:Y:S05]  /*24f40*/  @!P5 BRA `(.L_x_2726) ;  /* 0xfffffffc00f0d947 */ /* 0x004fea000383ffff */
[----:B------:R-:W-:Y:S05]  /*24f50*/  BRA `(.L_x_3097) ;  /* 0xfffffde8003c7947 */ /* 0x000fea000383ffff */
.L_x_2780:
[----:B-1----:R1:W3:Y:S02]  /*24f60*/  SYNCS.PHASECHK.TRANS64.TRYWAIT P5, [R3+URZ+0x34890], R0 ;  /* 0x03489000030075a7 */ /* 0x0022e400080a017f */
[----:B---3--:R-:W-:Y:S05]  /*24f70*/  @!P5 NANOSLEEP.SYNCS 0x989680 ;  /* 0x009896800000d95d */ /* 0x008fea0003900000 */
[----:B------:R-:W3:Y:S02]  /*24f80*/  @!P5 SYNCS.PHASECHK.TRANS64 P5, [R3+URZ+0x34890], R0 ;  /* 0x034890000300d5a7 */ /* 0x000ee400080a007f */
[----:B---3--:R-:W-:Y:S05]  /*24f90*/  @!P5 BRA `(.L_x_2780) ;  /* 0xfffffffc00f0d947 */ /* 0x008fea000383ffff */
[----:B------:R-:W-:Y:S05]  /*24fa0*/  BRA `(.L_x_3098) ;  /* 0xfffffe1c009c7947 */ /* 0x000fea000383ffff */
.L_x_2805:
[----:B-1----:R1:W2:Y:S02]  /*24fb0*/  SYNCS.PHASECHK.TRANS64.TRYWAIT P4, [R3+URZ+0x34890], R0 ;  /* 0x03489000030075a7 */ /* 0x0022a4000808017f */
[----:B--2---:R-:W-:Y:S05]  /*24fc0*/  @!P4 NANOSLEEP.SYNCS 0x989680 ;  /* 0x009896800000c95d */ /* 0x004fea0003900000 */
[----:B------:R-:W2:Y:S02]  /*24fd0*/  @!P4 SYNCS.PHASECHK.TRANS64 P4, [R3+URZ+0x34890], R0 ;  /* 0x034890000300c5a7 */ /* 0x000ea4000808007f */
[----:B--2---:R-:W-:Y:S05]  /*24fe0*/  @!P4 BRA `(.L_x_2805) ;  /* 0xfffffffc00f0c947 */ /* 0x004fea000383ffff */
[----:B------:R-:W-:Y:S05]  /*24ff0*/  BRA `(.L_x_3099) ;  /* 0xfffffe5000547947 */ /* 0x000fea000383ffff */
.L_x_2811:
[----:B0-----:R0:W2:Y:S02]  /*25000*/  SYNCS.PHASECHK.TRANS64.TRYWAIT P4, [R3+URZ+0x348b0], R0 ;  /* 0x0348b000030075a7 */ /* 0x0010a4000808017f */
[----:B--2---:R-:W-:Y:S05]  /*25010*/  @!P4 NANOSLEEP.SYNCS 0x989680 ;  /* 0x009896800000c95d */ /* 0x004fea0003900000 */
[----:B------:R-:W2:Y:S02]  /*25020*/  @!P4 SYNCS.PHASECHK.TRANS64 P4, [R3+URZ+0x348b0], R0 ;  /* 0x0348b0000300c5a7 */ /* 0x000ea4000808007f */
[----:B--2---:R-:W-:Y:S05]  /*25030*/  @!P4 BRA `(.L_x_2811) ;  /* 0xfffffffc00f0c947 */ /* 0x004fea000383ffff */
[----:B------:R-:W-:Y:S05]  /*25040*/  BRA `(.L_x_3100) ;  /* 0xfffffe5400547947 */ /* 0x000fea000383ffff */
.L_x_2829:
        /* <DEDUP_REMOVED lines=8> */
.L_x_3102:
[----:B------:R-:W-:Y:S05]  /*250d0*/  BSYNC B1 ;  /* 0x0000000000017941 */ /* 0x000fea0003800000 */
.L_x_3101:
        /* <DEDUP_REMOVED lines=8> */
.L_x_3103:
[----:B------:R-:W-:Y:S02]  /*25160*/  IMAD.MOV.U32 R13, RZ, RZ, R8 ;  /* 0x000000ffff0d7224 */ /* 0x000fe400078e0008 */
[----:B------:R-:W-:-:S07]  /*25170*/  IMAD.MOV.U32 R0, RZ, RZ, R14 ;  /* 0x000000ffff007224 */ /* 0x000fce00078e000e */
[----:B------:R-:W-:Y:S05]  /*25180*/  WARPSYNC.COLLECTIVE R15, `(.L_x_3104) ;  /* 0x000000000f087348 */ /* 0x000fea0003c00000 */
[----:B------:R0:W1:Y:S02]  /*25190*/  SHFL.IDX P6, R14, R13, R12, R11 ;  /* 0x0000000c0d0e7389 */ /* 0x00006400000c000b */
[----:B01----:R-:W-:Y:S01]  /*251a0*/  ENDCOLLECTIVE ;  /* 0x000000000000791b */ /* 0x003fe20003800000 */
.L_x_3104:
[----:B------:R-:W-:Y:S02]  /*251b0*/  IMAD.MOV.U32 R13, RZ, RZ, R4 ;  /* 0x000000ffff0d7224 */ /* 0x000fe400078e0004 */
[----:B------:R-:W-:-:S07]  /*251c0*/  IMAD.MOV.U32 R5, RZ, RZ, R14 ;  /* 0x000000ffff057224 */ /* 0x000fce00078e000e */
[----:B------:R-:W-:Y:S05]  /*251d0*/  WARPSYNC.COLLECTIVE R15, `(.L_x_3105) ;  /* 0x000000000f087348 */ /* 0x000fea0003c00000 */
[----:B------:R0:W1:Y:S02]  /*251e0*/  SHFL.IDX P6, R14, R13, R12, R11 ;  /* 0x0000000c0d0e7389 */ /* 0x00006400000c000b */
[----:B01----:R-:W-:Y:S01]  /*251f0*/  ENDCOLLECTIVE ;  /* 0x000000000000791b */ /* 0x003fe20003800000 */
.L_x_3105:
[----:B------:R-:W-:Y:S05]  /*25200*/  BRA `(.L_x_3106) ;  /* 0xfffffe6000c07947 */ /* 0x000fea000383ffff */
.L_x_2832:
        /* <DEDUP_REMOVED lines=8> */
.L_x_3108:
[----:B------:R-:W-:Y:S05]  /*25290*/  BSYNC B1 ;  /* 0x0000000000017941 */ /* 0x000fea0003800000 */
.L_x_3107:
        /* <DEDUP_REMOVED lines=8> */
.L_x_3109:
[----:B------:R-:W-:Y:S02]  /*25320*/  IMAD.MOV.U32 R13, RZ, RZ, R8 ;  /* 0x000000ffff0d7224 */ /* 0x000fe400078e0008 */
[----:B------:R-:W-:-:S07]  /*25330*/  IMAD.MOV.U32 R0, RZ, RZ, R14 ;  /* 0x000000ffff007224 */ /* 0x000fce00078e000e */
[----:B------:R-:W-:Y:S05]  /*25340*/  WARPSYNC.COLLECTIVE R15, `(.L_x_3110) ;  /* 0x000000000f087348 */ /* 0x000fea0003c00000 */
[----:B------:R0:W1:Y:S02]  /*25350*/  SHFL.IDX P6, R14, R13, R12, R11 ;  /* 0x0000000c0d0e7389 */ /* 0x00006400000c000b */
[----:B01----:R-:W-:Y:S01]  /*25360*/  ENDCOLLECTIVE ;  /* 0x000000000000791b */ /* 0x003fe20003800000 */
.L_x_3110:
[----:B------:R-:W-:Y:S02]  /*25370*/  IMAD.MOV.U32 R13, RZ, RZ, R4 ;  /* 0x000000ffff0d7224 */ /* 0x000fe400078e0004 */
[----:B------:R-:W-:-:S07]  /*25380*/  IMAD.MOV.U32 R5, RZ, RZ, R14 ;  /* 0x000000ffff057224 */ /* 0x000fce00078e000e */
[----:B------:R-:W-:Y:S05]  /*25390*/  WARPSYNC.COLLECTIVE R15, `(.L_x_3111) ;  /* 0x000000000f087348 */ /* 0x000fea0003c00000 */
[----:B------:R0:W1:Y:S02]  /*253a0*/  SHFL.IDX P6, R14, R13, R12, R11 ;  /* 0x0000000c0d0e7389 */ /* 0x00006400000c000b */
[----:B01----:R-:W-:Y:S01]  /*253b0*/  ENDCOLLECTIVE ;  /* 0x000000000000791b */ /* 0x003fe20003800000 */
.L_x_3111:
[----:B------:R-:W-:Y:S01]  /*253c0*/  IMAD.MOV.U32 R4, RZ, RZ, R14 ;  /* 0x000000ffff047224 */ /* 0x000fe200078e000e */
[----:B------:R-:W-:Y:S06]  /*253d0*/  BRA `(.L_x_3112) ;  /* 0xfffffe6800747947 */ /* 0x000fec000383ffff */
.L_x_2836:
[----:B0-----:R0:W1:Y:S02]  /*253e0*/  SYNCS.PHASECHK.TRANS64.TRYWAIT P0, [R16+URZ+0x34800], R5 ;  /* 0x03480005100075a7 */ /* 0x001064000800017f */
[----:B-1----:R-:W-:Y:S05]  /*253f0*/  @!P0 NANOSLEEP.SYNCS 0x989680 ;  /* 0x009896800000895d */ /* 0x002fea0003900000 */
[----:B------:R-:W1:Y:S02]  /*25400*/  @!P0 SYNCS.PHASECHK.TRANS64 P0, [R16+URZ+0x34800], R5 ;  /* 0x03480005100085a7 */ /* 0x000e64000800007f */
[----:B-1----:R-:W-:Y:S05]  /*25410*/  @!P0 BRA `(.L_x_2836) ;  /* 0xfffffffc00f08947 */ /* 0x002fea000383ffff */
[----:B------:R-:W-:Y:S05]  /*25420*/  BRA `(.L_x_3113) ;  /* 0xfffffe7000a07947 */ /* 0x000fea000383ffff */
.L_x_2860:
        /* <DEDUP_REMOVED lines=8> */
.L_x_3115:
[----:B------:R-:W-:Y:S05]  /*254b0*/  BSYNC B1 ;  /* 0x0000000000017941 */ /* 0x000fea0003800000 */
.L_x_3114:
        /* <DEDUP_REMOVED lines=8> */
.L_x_3116:
[----:B------:R-:W-:Y:S02]  /*25540*/  IMAD.MOV.U32 R13, RZ, RZ, R7 ;  /* 0x000000ffff0d7224 */ /* 0x000fe400078e0007 */
[----:B------:R-:W-:-:S07]  /*25550*/  IMAD.MOV.U32 R0, RZ, RZ, R14 ;  /* 0x000000ffff007224 */ /* 0x000fce00078e000e */
[----:B------:R-:W-:Y:S05]  /*25560*/  WARPSYNC.COLLECTIVE R15, `(.L_x_3117) ;  /* 0x000000000f087348 */ /* 0x000fea0003c00000 */
[----:B------:R0:W1:Y:S02]  /*25570*/  SHFL.IDX P6, R14, R13, R12, R11 ;  /* 0x0000000c0d0e7389 */ /* 0x00006400000c000b */
[----:B01----:R-:W-:Y:S01]  /*25580*/  ENDCOLLECTIVE ;  /* 0x000000000000791b */ /* 0x003fe20003800000 */
.L_x_3117:
[----:B------:R-:W-:Y:S02]  /*25590*/  IMAD.MOV.U32 R13, RZ, RZ, R9 ;  /* 0x000000ffff0d7224 */ /* 0x000fe400078e0009 */
[----:B------:R-:W-:-:S07]  /*255a0*/  IMAD.MOV.U32 R5, RZ, RZ, R14 ;  /* 0x000000ffff057224 */ /* 0x000fce00078e000e */
[----:B------:R-:W-:Y:S05]  /*255b0*/  WARPSYNC.COLLECTIVE R15, `(.L_x_3118) ;  /* 0x000000000f087348 */ /* 0x000fea0003c00000 */
[----:B------:R0:W1:Y:S02]  /*255c0*/  SHFL.IDX P6, R14, R13, R12, R11 ;  /* 0x0000000c0d0e7389 */ /* 0x00006400000c000b */
[----:B01----:R-:W-:Y:S01]  /*255d0*/  ENDCOLLECTIVE ;  /* 0x000000000000791b */ /* 0x003fe20003800000 */
.L_x_3118:
[----:B------:R-:W-:Y:S02]  /*255e0*/  IMAD.MOV.U32 R12, RZ, RZ, R0 ;  /* 0x000000ffff0c7224 */ /* 0x000fe400078e0000 */
[----:B------:R-:W-:Y:S01]  /*255f0*/  IMAD.MOV.U32 R13, RZ, RZ, R3 ;  /* 0x000000ffff0d7224 */ /* 0x000fe200078e0003 */
[----:B------:R-:W-:Y:S06]  /*25600*/  BRA `(.L_x_3119) ;  /* 0xfffffe9800347947 */ /* 0x000fec000383ffff */
.L_x_2863:
        /* <DEDUP_REMOVED lines=8> */
.L_x_3121:
[----:B------:R-:W-:Y:S05]  /*25690*/  BSYNC B1 ;  /* 0x0000000000017941 */ /* 0x000fea0003800000 */
.L_x_3120:
        /* <DEDUP_REMOVED lines=8> */
.L_x_3122:
[----:B------:R-:W-:Y:S02]  /*25720*/  IMAD.MOV.U32 R61, RZ, RZ, R3 ;  /* 0x000000ffff3d7224 */ /* 0x000fe400078e0003 */
[----:B------:R-:W-:Y:S02]  /*25730*/  IMAD.MOV.U32 R13, RZ, RZ, R7 ;  /* 0x000000ffff0d7224 */ /* 0x000fe400078e0007 */
[----:B------:R-:W-:-:S07]  /*25740*/  IMAD.MOV.U32 R0, RZ, RZ, R14 ;  /* 0x000000ffff007224 */ /* 0x000fce00078e000e */
[----:B------:R-:W-:Y:S05]  /*25750*/  WARPSYNC.COLLECTIVE R15, `(.L_x_3123) ;  /* 0x000000000f087348 */ /* 0x000fea0003c00000 */
[----:B------:R0:W1:Y:S02]  /*25760*/  SHFL.IDX P6, R14, R13, R12, R11 ;  /* 0x0000000c0d0e7389 */ /* 0x00006400000c000b */
[----:B01----:R-:W-:Y:S01]  /*25770*/  ENDCOLLECTIVE ;  /* 0x000000000000791b */ /* 0x003fe20003800000 */
.L_x_3123:
[----:B------:R-:W-:Y:S02]  /*25780*/  IMAD.MOV.U32 R60, RZ, RZ, R0 ;  /* 0x000000ffff3c7224 */ /* 0x000fe400078e0000 */
[----:B------:R-:W-:Y:S02]  /*25790*/  IMAD.MOV.U32 R13, RZ, RZ, R9 ;  /* 0x000000ffff0d7224 */ /* 0x000fe400078e0009 */
[----:B------:R-:W-:-:S07]  /*257a0*/  IMAD.MOV.U32 R7, RZ, RZ, R14 ;  /* 0x000000ffff077224 */ /* 0x000fce00078e000e */
[----:B------:R-:W-:Y:S05]  /*257b0*/  WARPSYNC.COLLECTIVE R15, `(.L_x_3124) ;  /* 0x000000000f087348 */ /* 0x000fea0003c00000 */
[----:B------:R0:W1:Y:S02]  /*257c0*/  SHFL.IDX P6, R14, R13, R12, R11 ;  /* 0x0000000c0d0e7389 */ /* 0x00006400000c000b */
[----:B01----:R-:W-:Y:S01]  /*257d0*/  ENDCOLLECTIVE ;  /* 0x000000000000791b */ /* 0x003fe20003800000 */
.L_x_3124:
[----:B------:R-:W-:Y:S05]  /*257e0*/  BRA `(.L_x_3125) ;  /* 0xfffffe9c00647947 */ /* 0x000fea000383ffff */
.L_x_2867:
[----:B0-----:R0:W1:Y:S02]  /*257f0*/  SYNCS.PHASECHK.TRANS64.TRYWAIT P0, [R16+URZ+0x34800], R61 ;  /* 0x0348003d100075a7 */ /* 0x001064000800017f */
[----:B-1----:R-:W-:Y:S05]  /*25800*/  @!P0 NANOSLEEP.SYNCS 0x989680 ;  /* 0x009896800000895d */ /* 0x002fea0003900000 */
[----:B------:R-:W1:Y:S02]  /*25810*/  @!P0 SYNCS.PHASECHK.TRANS64 P0, [R16+URZ+0x34800], R61 ;  /* 0x0348003d100085a7 */ /* 0x000e64000800007f */
[----:B-1----:R-:W-:Y:S05]  /*25820*/  @!P0 BRA `(.L_x_2867) ;  /* 0xfffffffc00f08947 */ /* 0x002fea000383ffff */
[----:B------:R-:W-:Y:S05]  /*25830*/  BRA `(.L_x_3126) ;  /* 0xfffffea000e87947 */ /* 0x000fea000383ffff */
.L_x_2881:
[----:B-1----:R1:W2:Y:S02]  /*25840*/  SYNCS.PHASECHK.TRANS64.TRYWAIT P2, [R3+URZ+0x34830], R0 ;  /* 0x03483000030075a7 */ /* 0x0022a4000804017f */
[----:B--2---:R-:W-:Y:S05]  /*25850*/  @!P2 NANOSLEEP.SYNCS 0x989680 ;  /* 0x009896800000a95d */ /* 0x004fea0003900000 */
[----:B------:R-:W2:Y:S02]  /*25860*/  @!P2 SYNCS.PHASECHK.TRANS64 P2, [R3+URZ+0x34830], R0 ;  /* 0x034830000300a5a7 */ /* 0x000ea4000804007f */
[----:B--2---:R-:W-:Y:S05]  /*25870*/  @!P2 BRA `(.L_x_2881) ;  /* 0xfffffffc00f0a947 */ /* 0x004fea000383ffff */
[----:B------:R-:W-:Y:S05]  /*25880*/  BRA `(.L_x_2880) ;  /* 0xfffffecc00607947 */ /* 0x000fea000383ffff */
.L_x_2888:
[----:B-1----:R1:W2:Y:S02]  /*25890*/  SYNCS.PHASECHK.TRANS64.TRYWAIT P3, [R15+URZ+0x34830], R0 ;  /* 0x034830000f0075a7 */ /* 0x0022a4000806017f */
[----:B--2---:R-:W-:Y:S05]  /*258a0*/  @!P3 NANOSLEEP.SYNCS 0x989680 ;  /* 0x009896800000b95d */ /* 0x004fea0003900000 */
[----:B------:R-:W2:Y:S02]  /*258b0*/  @!P3 SYNCS.PHASECHK.TRANS64 P3, [R15+URZ+0x34830], R0 ;  /* 0x034830000f00b5a7 */ /* 0x000ea4000806007f */
[----:B--2---:R-:W-:Y:S05]  /*258c0*/  @!P3 BRA `(.L_x_2888) ;  /* 0xfffffffc00f0b947 */ /* 0x004fea000383ffff */
[----:B------:R-:W-:Y:S05]  /*258d0*/  BRA `(.L_x_2887) ;  /* 0xfffffef400b47947 */ /* 0x000fea000383ffff */
.L_x_2893:
[----:B-1----:R1:W2:Y:S02]  /*258e0*/  SYNCS.PHASECHK.TRANS64.TRYWAIT P3, [R12+URZ+0x34850], R0 ;  /* 0x034850000c0075a7 */ /* 0x0022a4000806017f */
[----:B--2---:R-:W-:Y:S05]  /*258f0*/  @!P3 NANOSLEEP.SYNCS 0x989680 ;  /* 0x009896800000b95d */ /* 0x004fea0003900000 */
[----:B------:R-:W2:Y:S02]  /*25900*/  @!P3 SYNCS.PHASECHK.TRANS64 P3, [R12+URZ+0x34850], R0 ;  /* 0x034850000c00b5a7 */ /* 0x000ea4000806007f */
[----:B--2---:R-:W-:Y:S05]  /*25910*/  @!P3 BRA `(.L_x_2893) ;  /* 0xfffffffc00f0b947 */ /* 0x004fea000383ffff */
[----:B------:R-:W-:Y:S05]  /*25920*/  BRA `(.L_x_2892) ;  /* 0xffffff0000ac7947 */ /* 0x000fea000383ffff */
.L_x_2901:
[----:B-1----:R1:W2:Y:S02]  /*25930*/  SYNCS.PHASECHK.TRANS64.TRYWAIT P2, [R0+URZ+0x34830], R11 ;  /* 0x0348300b000075a7 */ /* 0x0022a4000804017f */
[----:B--2---:R-:W-:Y:S05]  /*25940*/  @!P2 NANOSLEEP.SYNCS 0x989680 ;  /* 0x009896800000a95d */ /* 0x004fea0003900000 */
[----:B------:R-:W2:Y:S02]  /*25950*/  @!P2 SYNCS.PHASECHK.TRANS64 P2, [R0+URZ+0x34830], R11 ;  /* 0x0348300b0000a5a7 */ /* 0x000ea4000804007f */
[----:B--2---:R-:W-:Y:S05]  /*25960*/  @!P2 BRA `(.L_x_2901) ;  /* 0xfffffffc00f0a947 */ /* 0x004fea000383ffff */
[----:B------:R-:W-:Y:S05]  /*25970*/  BRA `(.L_x_2900) ;  /* 0xffffff2400407947 */ /* 0x000fea000383ffff */
.L_x_2906:
[----:B-1----:R1:W2:Y:S02]  /*25980*/  SYNCS.PHASECHK.TRANS64.TRYWAIT P2, [R15+URZ+0x34850], R0 ;  /* 0x034850000f0075a7 */ /* 0x0022a4000804017f */
[----:B--2---:R-:W-:Y:S05]  /*25990*/  @!P2 NANOSLEEP.SYNCS 0x989680 ;  /* 0x009896800000a95d */ /* 0x004fea0003900000 */
[----:B------:R-:W2:Y:S02]  /*259a0*/  @!P2 SYNCS.PHASECHK.TRANS64 P2, [R15+URZ+0x34850], R0 ;  /* 0x034850000f00a5a7 */ /* 0x000ea4000804007f */
[----:B--2---:R-:W-:Y:S05]  /*259b0*/  @!P2 BRA `(.L_x_2906) ;  /* 0xfffffffc00f0a947 */ /* 0x004fea000383ffff */
[----:B------:R-:W-:Y:S05]  /*259c0*/  BRA `(.L_x_2905) ;  /* 0xffffff3000387947 */ /* 0x000fea000383ffff */
.L_x_2912:
[----:B-1----:R1:W2:Y:S02]  /*259d0*/  SYNCS.PHASECHK.TRANS64.TRYWAIT P0, [R11+URZ+0x34850], R2 ;  /* 0x034850020b0075a7 */ /* 0x0022a4000800017f */
[----:B--2---:R-:W-:Y:S05]  /*259e0*/  @!P0 NANOSLEEP.SYNCS 0x989680 ;  /* 0x009896800000895d */ /* 0x004fea0003900000 */
[----:B------:R-:W2:Y:S02]  /*259f0*/  @!P0 SYNCS.PHASECHK.TRANS64 P0, [R11+URZ+0x34850], R2 ;  /* 0x034850020b0085a7 */ /* 0x000ea4000800007f */
[----:B--2---:R-:W-:Y:S05]  /*25a00*/  @!P0 BRA `(.L_x_2912) ;  /* 0xfffffffc00f08947 */ /* 0x004fea000383ffff */
[----:B------:R-:W-:Y:S05]  /*25a10*/  BRA `(.L_x_2911) ;  /* 0xffffff4c005c7947 */ /* 0x000fea000383ffff */
.L_x_2948:
[----:B------:R-:W1:Y:S01]  /*25a20*/  S2R R7, SR_TID.X ;  /* 0x0000000000077919 */ /* 0x000e620000002100 */
[----:B------:R-:W-:Y:S01]  /*25a30*/  BSSY B1, `(.L_x_3127) ;  /* 0x000000a000017945 */ /* 0x000fe20003800000 */
[----:B------:R-:W-:Y:S02]  /*25a40*/  IMAD.MOV.U32 R12, RZ, RZ, RZ ;  /* 0x000000ffff0c7224 */ /* 0x000fe400078e00ff */
[----:B------:R-:W-:Y:S02]  /*25a50*/  IMAD.MOV.U32 R11, RZ, RZ, 0x1f ;  /* 0x0000001fff0b7424 */ /* 0x000fe400078e00ff */
[----:B------:R-:W-:Y:S01]  /*25a60*/  IMAD.MOV.U32 R15, RZ, RZ, -0x1 ;  /* 0xffffffffff0f7424 */ /* 0x000fe200078e00ff */
[----:B-1----:R-:W-:-:S04]  /*25a70*/  SHF.R.U32.HI R7, RZ, 0x5, R7 ;  /* 0x00000005ff077819 */ /* 0x002fc80000011607 */
[----:B------:R-:W-:-:S05]  /*25a80*/  LOP3.LUT R7, R7, 0x3, RZ, 0xc0, !PT ;  /* 0x0000000307077812 */ /* 0x000fca00078ec0ff */
[----:B0-----:R-:W-:-:S07]  /*25a90*/  IMAD.MOV.U32 R13, RZ, RZ, R7 ;  /* 0x000000ffff0d7224 */ /* 0x001fce00078e0007 */
[----:B------:R-:W-:Y:S05]  /*25aa0*/  WARPSYNC.COLLECTIVE R15, `(.L_x_3128) ;  /* 0x000000000f087348 */ /* 0x000fea0003c00000 */
[----:B------:R0:W1:Y:S02]  /*25ab0*/  SHFL.IDX P6, R14, R13, R12, R11 ;  /* 0x0000000c0d0e7389 */ /* 0x00006400000c000b */
[----:B01----:R-:W-:Y:S01]  /*25ac0*/  ENDCOLLECTIVE ;  /* 0x000000000000791b */ /* 0x003fe20003800000 */
.L_x_3128:
[----:B------:R-:W-:Y:S05]  /*25ad0*/  BSYNC B1 ;  /* 0x0000000000017941 */ /* 0x000fea0003800000 */
.L_x_3127:
[----:B------:R-:W-:Y:S05]  /*25ae0*/  BRA `(.L_x_3129) ;  /* 0xffffff8c00007947 */ /* 0x000fea000383ffff */
.L_x_2950:
[----:B------:R-:W-:Y:S01]  /*25af0*/  BSSY B1, `(.L_x_3130) ;  /* 0x0000006000017945 */ /* 0x000fe20003800000 */
[----:B------:R-:W-:-:S07]  /*25b00*/  IMAD.MOV.U32 R15, RZ, RZ, -0x1 ;  /* 0xffffffffff0f7424 */ /* 0x000fce00078e00ff */
[----:B01----:R-:W-:Y:S05]  /*25b10*/  WARPSYNC.COLLECTIVE R15, `(.L_x_3131) ;  /* 0x000000000f0c7348 */ /* 0x003fea0003c00000 */
[----:B------:R-:W-:Y:S02]  /*25b20*/  ELECT P6, UR62, PT ;  /* 0x00000000003e782f */ /* 0x000fe400038c0000 */
[----:B------:R-:W-:Y:S01]  /*25b30*/  MOV R14, UR62 ;  /* 0x0000003e000e7c02 */ /* 0x000fe20008000f00 */
[----:B01----:R-:W-:Y:S10]  /*25b40*/  ENDCOLLECTIVE ;  /* 0x000000000000791b */ /* 0x003ff40003800000 */
.L_x_3131:
[----:B------:R-:W-:Y:S05]  /*25b50*/  BSYNC B1 ;  /* 0x0000000000017941 */ /* 0x000fea0003800000 */
.L_x_3130:
[----:B------:R-:W-:Y:S01]  /*25b60*/  PLOP3.LUT P2, PT, P6, PT, PT, 0x80, 0x0 ;  /* 0x000000000000781c */ /* 0x000fe2000374f070 */
[----:B------:R-:W-:-:S12]  /*25b70*/  BRA `(.L_x_2949) ;  /* 0xffffff8800f47947 */ /* 0x000fd8000383ffff */
.L_x_2952:
[----:B-1----:R-:W2:Y:S02]  /*25b80*/  LDL R3, [R1+0x4] ;  /* 0x0000040001037983 */ /* 0x002ea40000100800 */
[----:B--2---:R1:W2:Y:S02]  /*25b90*/  SYNCS.PHASECHK.TRANS64.TRYWAIT P0, [R3+URZ+0x34820], R2 ;  /* 0x03482002030075a7 */ /* 0x0042a4000800017f */
[----:B--2---:R-:W-:Y:S05]  /*25ba0*/  @!P0 NANOSLEEP.SYNCS 0x989680 ;  /* 0x009896800000895d */ /* 0x004fea0003900000 */
[----:B------:R-:W2:Y:S02]  /*25bb0*/  @!P0 SYNCS.PHASECHK.TRANS64 P0, [R3+URZ+0x34820], R2 ;  /* 0x03482002030085a7 */ /* 0x000ea4000800007f */
[----:B--2---:R-:W-:Y:S05]  /*25bc0*/  @!P0 BRA `(.L_x_2952) ;  /* 0xfffffffc00ec8947 */ /* 0x004fea000383ffff */
[----:B------:R-:W-:Y:S05]  /*25bd0*/  BRA `(.L_x_3132) ;  /* 0xffffff8c00047947 */ /* 0x000fea000383ffff */
.L_x_2956:
[----:B-1----:R1:W2:Y:S02]  /*25be0*/  SYNCS.PHASECHK.TRANS64.TRYWAIT P0, [R4+URZ+0x348a0], R8 ;  /* 0x0348a008040075a7 */ /* 0x0022a4000800017f */
[----:B--2---:R-:W-:Y:S05]  /*25bf0*/  @!P0 NANOSLEEP.SYNCS 0x989680 ;  /* 0x009896800000895d */ /* 0x004fea0003900000 */
[----:B------:R-:W2:Y:S02]  /*25c00*/  @!P0 SYNCS.PHASECHK.TRANS64 P0, [R4+URZ+0x348a0], R8 ;  /* 0x0348a008040085a7 */ /* 0x000ea4000800007f */
[----:B--2---:R-:W-:Y:S05]  /*25c10*/  @!P0 BRA `(.L_x_2956) ;  /* 0xfffffffc00f08947 */ /* 0x004fea000383ffff */
[----:B------:R-:W-:Y:S05]  /*25c20*/  BRA `(.L_x_3133) ;  /* 0xffffff8c00287947 */ /* 0x000fea000383ffff */
.L_x_2963:
[----:B--2---:R2:W3:Y:S02]  /*25c30*/  SYNCS.PHASECHK.TRANS64.TRYWAIT P0, [R4+URZ+0x348c0], R8 ;  /* 0x0348c008040075a7 */ /* 0x0044e4000800017f */
[----:B---3--:R-:W-:Y:S05]  /*25c40*/  @!P0 NANOSLEEP.SYNCS 0x989680 ;  /* 0x009896800000895d */ /* 0x008fea0003900000 */
[----:B------:R-:W3:Y:S02]  /*25c50*/  @!P0 SYNCS.PHASECHK.TRANS64 P0, [R4+URZ+0x348c0], R8 ;  /* 0x0348c008040085a7 */ /* 0x000ee4000800007f */
[----:B---3--:R-:W-:Y:S05]  /*25c60*/  @!P0 BRA `(.L_x_2963) ;  /* 0xfffffffc00f08947 */ /* 0x008fea000383ffff */
[----:B------:R-:W-:Y:S05]  /*25c70*/  BRA `(.L_x_3134) ;  /* 0xffffff9000247947 */ /* 0x000fea000383ffff */
.L_x_2971:
[----:B-1----:R1:W2:Y:S02]  /*25c80*/  SYNCS.PHASECHK.TRANS64.TRYWAIT P0, [R6+URZ+0x348a0], R5 ;  /* 0x0348a005060075a7 */ /* 0x0022a4000800017f */
[----:B--2---:R-:W-:Y:S05]  /*25c90*/  @!P0 NANOSLEEP.SYNCS 0x989680 ;  /* 0x009896800000895d */ /* 0x004fea0003900000 */
[----:B------:R-:W2:Y:S02]  /*25ca0*/  @!P0 SYNCS.PHASECHK.TRANS64 P0, [R6+URZ+0x348a0], R5 ;  /* 0x0348a005060085a7 */ /* 0x000ea4000800007f */
[----:B--2---:R-:W-:Y:S05]  /*25cb0*/  @!P0 BRA `(.L_x_2971) ;  /* 0xfffffffc00f08947 */ /* 0x004fea000383ffff */
[----:B------:R-:W-:Y:S05]  /*25cc0*/  BRA `(.L_x_3135) ;  /* 0xffffff9400507947 */ /* 0x000fea000383ffff */
.L_x_2978:
[----:B--2---:R2:W3:Y:S02]  /*25cd0*/  SYNCS.PHASECHK.TRANS64.TRYWAIT P0, [R6+URZ+0x348c0], R5 ;  /* 0x0348c005060075a7 */ /* 0x0044e4000800017f */
[----:B---3--:R-:W-:Y:S05]  /*25ce0*/  @!P0 NANOSLEEP.SYNCS 0x989680 ;  /* 0x009896800000895d */ /* 0x008fea0003900000 */
[----:B------:R-:W3:Y:S02]  /*25cf0*/  @!P0 SYNCS.PHASECHK.TRANS64 P0, [R6+URZ+0x348c0], R5 ;  /* 0x0348c005060085a7 */ /* 0x000ee4000800007f */
[----:B---3--:R-:W-:Y:S05]  /*25d00*/  @!P0 BRA `(.L_x_2978) ;  /* 0xfffffffc00f08947 */ /* 0x008fea000383ffff */
[----:B------:R-:W-:Y:S05]  /*25d10*/  BRA `(.L_x_3136) ;  /* 0xffffff9800487947 */ /* 0x000fea000383ffff */
.L_x_2992:
        /* <DEDUP_REMOVED lines=11> */
.L_x_3138:
[----:B------:R-:W-:Y:S05]  /*25dd0*/  BSYNC B0 ;  /* 0x0000000000007941 */ /* 0x000fea0003800000 */
.L_x_3137:
[----:B------:R-:W-:Y:S05]  /*25de0*/  BRA `(.L_x_3139) ;  /* 0xffffffa000ec7947 */ /* 0x000fea000383ffff */
.L_x_2994:
[----:B------:R-:W-:Y:S01]  /*25df0*/  BSSY B0, `(.L_x_3140) ;  /* 0x0000006000007945 */ /* 0x000fe20003800000 */
[----:B------:R-:W-:-:S07]  /*25e00*/  IMAD.MOV.U32 R15, RZ, RZ, -0x1 ;  /* 0xffffffffff0f7424 */ /* 0x000fce00078e00ff */
[----:B01----:R-:W-:Y:S05]  /*25e10*/  WARPSYNC.COLLECTIVE R15, `(.L_x_3141) ;  /* 0x000000000f0c7348 */ /* 0x003fea0003c00000 */
[----:B------:R-:W-:Y:S02]  /*25e20*/  ELECT P6, UR62, PT ;  /* 0x00000000003e782f */ /* 0x000fe400038c0000 */
[----:B------:R-:W-:Y:S01]  /*25e30*/  MOV R14, UR62 ;  /* 0x0000003e000e7c02 */ /* 0x000fe20008000f00 */
[----:B01----:R-:W-:Y:S10]  /*25e40*/  ENDCOLLECTIVE ;  /* 0x000000000000791b */ /* 0x003ff40003800000 */
.L_x_3141:
[----:B------:R-:W-:Y:S05]  /*25e50*/  BSYNC B0 ;  /* 0x0000000000007941 */ /* 0x000fea0003800000 */
.L_x_3140:
[----:B------:R-:W-:Y:S05]  /*25e60*/  BRA `(.L_x_3142) ;  /* 0xffffffa000fc7947 */ /* 0x000fea000383ffff */
.L_x_2996:
[----:B-1----:R1:W2:Y:S02]  /*25e70*/  SYNCS.PHASECHK.TRANS64.TRYWAIT P0, [R0+URZ+0x34840], R2 ;  /* 0x03484002000075a7 */ /* 0x0022a4000800017f */
[----:B--2---:R-:W-:Y:S05]  /*25e80*/  @!P0 NANOSLEEP.SYNCS 0x989680 ;  /* 0x009896800000895d */ /* 0x004fea0003900000 */
[----:B------:R-:W2:Y:S02]  /*25e90*/  @!P0 SYNCS.PHASECHK.TRANS64 P0, [R0+URZ+0x34840], R2 ;  /* 0x03484002000085a7 */ /* 0x000ea4000800007f */
[----:B--2---:R-:W-:Y:S05]  /*25ea0*/  @!P0 BRA `(.L_x_2996) ;  /* 0xfffffffc00f08947 */ /* 0x004fea000383ffff */
[----:B------:R-:W-:Y:S05]  /*25eb0*/  BRA `(.L_x_3143) ;  /* 0xffffffa400687947 */ /* 0x000fea000383ffff */
.L_x_3000:
        /* <DEDUP_REMOVED lines=8> */
.L_x_3144:
[----:B------:R-:W-:Y:S02]  /*25f40*/  IMAD.MOV.U32 R13, RZ, RZ, R3 ;  /* 0x000000ffff0d7224 */ /* 0x000fe400078e0003 */
[----:B------:R-:W-:-:S07]  /*25f50*/  IMAD.MOV.U32 R4, RZ, RZ, R14 ;  /* 0x000000ffff047224 */ /* 0x000fce00078e000e */
[----:B------:R-:W-:Y:S05]  /*25f60*/  WARPSYNC.COLLECTIVE R15, `(.L_x_3145) ;  /* 0x000000000f087348 */ /* 0x000fea0003c00000 */
[----:B------:R0:W1:Y:S02]  /*25f70*/  SHFL.IDX P6, R14, R13, R12, R11 ;  /* 0x0000000c0d0e7389 */ /* 0x00006400000c000b */
[----:B01----:R-:W-:Y:S01]  /*25f80*/  ENDCOLLECTIVE ;  /* 0x000000000000791b */ /* 0x003fe20003800000 */
.L_x_3145:
[----:B------:R-:W-:Y:S02]  /*25f90*/  IMAD R17, R17, 0x80, R10 ;  /* 0x0000008011117824 */ /* 0x000fe400078e020a */
[----:B------:R-:W-:Y:S02]  /*25fa0*/  IMAD R0, R9, R7, RZ ;  /* 0x0000000709007224 */ /* 0x000fe400078e02ff */
[----:B------:R0:W5:Y:S01]  /*25fb0*/  LDL R9, [R1+0x30] ;  /* 0x0000300001097983 */ /* 0x0001620000100800 */
[----:B------:R-:W-:Y:S02]  /*25fc0*/  IMAD.MOV.U32 R13, RZ, RZ, R2 ;  /* 0x000000ffff0d7224 */ /* 0x000fe400078e0002 */
[----:B------:R-:W-:Y:S01]  /*25fd0*/  IMAD.MOV.U32 R12, RZ, RZ, 0x1 ;  /* 0x00000001ff0c7424 */ /* 0x000fe200078e00ff */
[C---:B------:R-:W-:Y:S01]  /*25fe0*/  ISETP.GE.AND P2, PT, R17.reuse, R0, PT ;  /* 0x000000001100720c */ /* 0x040fe20003f46270 */
[----:B------:R-:W-:Y:S02]  /*25ff0*/  IMAD.MOV.U32 R5, RZ, RZ, R14 ;  /* 0x000000ffff057224 */ /* 0x000fe400078e000e */
[----:B------:R-:W-:-:S10]  /*26000*/  VIADD R7, R17, 0x10 ;  /* 0x0000001011077836 */ /* 0x000fd40000000000 */
[----:B0----5:R-:W-:Y:S05]  /*26010*/  WARPSYNC.COLLECTIVE R15, `(.L_x_3146) ;  /* 0x000000000f087348 */ /* 0x021fea0003c00000 */
[----:B------:R1:W2:Y:S02]  /*26020*/  SHFL.IDX P6, R14, R13, R12, R11 ;  /* 0x0000000c0d0e7389 */ /* 0x0002a400000c000b */
[----:B012--5:R-:W-:Y:S01]  /*26030*/  ENDCOLLECTIVE ;  /* 0x000000000000791b */ /* 0x027fe20003800000 */
.L_x_3146:
[----:B------:R-:W-:Y:S01]  /*26040*/  @!P2 LEA R5, P4, R8, R5, 0x1 ;  /* 0x000000050805a211 */ /* 0x000fe200078808ff */
[----:B------:R-:W-:-:S04]  /*26050*/  IMAD.MOV.U32 R13, RZ, RZ, R3 ;  /* 0x000000ffff0d7224 */ /* 0x000fc800078e0003 */
[----:B------:R-:W-:-:S05]  /*26060*/  @!P2 IMAD.X R4, RZ, RZ, R4, P4 ;  /* 0x000000ffff04a224 */ /* 0x000fca00020e0604 */
[----:B------:R-:W-:Y:S01]  /*26070*/  @!P2 LOP3.LUT R5, R5, R4, RZ, 0x3c, !PT ;  /* 0x000000040505a212 */ /* 0x000fe200078e3cff */
[----:B------:R-:W-:-:S03]  /*26080*/  IMAD.MOV.U32 R6, RZ, RZ, R14 ;  /* 0x000000ffff067224 */ /* 0x000fc600078e000e */
[----:B------:R-:W-:-:S07]  /*26090*/  @!P2 LOP3.LUT R4, R5, R4, RZ, 0x3c, !PT ;  /* 0x000000040504a212 */ /* 0x000fce00078e3cff */
[----:B------:R-:W-:Y:S05]  /*260a0*/  WARPSYNC.COLLECTIVE R15, `(.L_x_3147) ;  /* 0x000000000f087348 */ /* 0x000fea0003c00000 */
[----:B------:R0:W1:Y:S02]  /*260b0*/  SHFL.IDX P6, R14, R13, R12, R11 ;  /* 0x0000000c0d0e7389 */ /* 0x00006400000c000b */
[----:B01----:R-:W-:Y:S01]  /*260c0*/  ENDCOLLECTIVE ;  /* 0x000000000000791b */ /* 0x003fe20003800000 */
.L_x_3147:
[----:B------:R-:W-:Y:S01]  /*260d0*/  @!P2 LOP3.LUT R5, R5, R4, RZ, 0x3c, !PT ;  /* 0x000000040505a212 */ /* 0x000fe200078e3cff */
[----:B------:R-:W-:Y:S02]  /*260e0*/  IMAD.MOV.U32 R13, RZ, RZ, R2 ;  /* 0x000000ffff0d7224 */ /* 0x000fe400078e0002 */
[----:B------:R-:W-:Y:S02]  /*260f0*/  IMAD.MOV.U32 R12, RZ, RZ, 0x2 ;  /* 0x00000002ff0c7424 */ /* 0x000fe400078e00ff */
        /* <DEDUP_REMOVED lines=11> */
.L_x_3148:
        /* <DEDUP_REMOVED lines=10> */
.L_x_3149:
        /* <DEDUP_REMOVED lines=8> */
[----:B0-----:R-:W-:-:S05]  /*262d0*/  VIADD R4, R17, 0x20 ;  /* 0x0000002011047836 */ /* 0x001fca0000000000 */
[----:B------:R-:W-:Y:S01]  /*262e0*/  ISETP.GE.AND P2, PT, R4, R0, PT ;  /* 0x000000000400720c */ /* 0x000fe20003f46270 */
[----:B------:R-:W-:-:S12]  /*262f0*/  IMAD.MOV.U32 R4, RZ, RZ, R14 ;  /* 0x000000ffff047224 */ /* 0x000fd800078e000e */
[----:B------:R-:W-:Y:S05]  /*26300*/  WARPSYNC.COLLECTIVE R15, `(.L_x_3150) ;  /* 0x000000000f087348 */ /* 0x000fea0003c00000 */
[----:B------:R0:W1:Y:S02]  /*26310*/  SHFL.IDX P6, R14, R13, R12, R11 ;  /* 0x0000000c0d0e7389 */ /* 0x00006400000c000b */
[----:B01----:R-:W-:Y:S01]  /*26320*/  ENDCOLLECTIVE ;  /* 0x000000000000791b */ /* 0x003fe20003800000 */
.L_x_3150:
        /* <DEDUP_REMOVED lines=9> */
.L_x_3151:
[----:B------:R-:W-:-:S05]  /*263c0*/  @!P2 LOP3.LUT R5, R5, R4, RZ, 0x3c, !PT ;  /* 0x000000040505a212 */ /* 0x000fca00078e3cff */
[----:B------:R-:W-:Y:S01]  /*263d0*/  @!PT LDS RZ, [RZ] ;  /* 0x00000000fffff984 */ /* 0x000fe20000000800 */
[----:B------:R-:W-:Y:S01]  /*263e0*/  @!PT LDS RZ, [RZ] ;  /* 0x00000000fffff984 */ /* 0x000fe20000000800 */
[----:B------:R-:W-:Y:S01]  /*263f0*/  @!PT LDS RZ, [RZ] ;  /* 0x00000000fffff984 */ /* 0x000fe20000000800 */
[----:B------:R-:W-:Y:S04]  /*26400*/  @!P2 LDGSTS.E.BYPASS.LTC128B.128 [R9+0x11400], desc[UR60][R4.64], !P3 ;  /* 0x114000000409afae */ /* 0x000fe8000d901d7c */
[----:B------:R-:W-:Y:S01]  /*26410*/  @!P2 LDGSTS.E.BYPASS.LTC128B.128 [R9+0x15400], desc[UR60][R4.64+0x80], !P0 ;  /* 0x154000800409afae */ /* 0x000fe2000c101d7c */
[----:B------:R-:W-:-:S03]  /*26420*/  IMAD.MOV.U32 R13, RZ, RZ, R2 ;  /* 0x000000ffff0d7224 */ /* 0x000fc600078e0002 */
[----:B------:R0:W-:Y:S01]  /*26430*/  @!P2 LDGSTS.E.BYPASS.LTC128B.128 [R9+0x19400], desc[UR60][R4.64+0x100], !P1 ;  /* 0x194001000409afae */ /* 0x0001e2000c901d7c */
[----:B------:R-:W-:Y:S02]  /*26440*/  IMAD.MOV.U32 R12, RZ, RZ, 0x4 ;  /* 0x00000004ff0c7424 */ /* 0x000fe400078e00ff */
[----:B0-----:R-:W-:-:S05]  /*26450*/  VIADD R4, R17, 0x30 ;  /* 0x0000003011047836 */ /* 0x001fca0000000000 */
[----:B------:R-:W-:Y:S01]  /*26460*/  ISETP.GE.AND P2, PT, R4, R0, PT ;  /* 0x000000000400720c */ /* 0x000fe20003f46270 */
[----:B------:R-:W-:-:S12]  /*26470*/  IMAD.MOV.U32 R4, RZ, RZ, R14 ;  /* 0x000000ffff047224 */ /* 0x000fd800078e000e */
[----:B------:R-:W-:Y:S05]  /*26480*/  WARPSYNC.COLLECTIVE R15, `(.L_x_3152) ;  /* 0x000000000f087348 */ /* 0x000fea0003c00000 */
[----:B------:R0:W1:Y:S02]  /*26490*/  SHFL.IDX P6, R14, R13, R12, R11 ;  /* 0x0000000c0d0e7389 */ /* 0x00006400000c000b */
[----:B01----:R-:W-:Y:S01]  /*264a0*/  ENDCOLLECTIVE ;  /* 0x000000000000791b */ /* 0x003fe20003800000 */
.L_x_3152:
        /* <DEDUP_REMOVED lines=9> */
.L_x_3153:
        /* <DEDUP_REMOVED lines=15> */
.L_x_3154:
        /* <DEDUP_REMOVED lines=9> */
.L_x_3155:
        /* <DEDUP_REMOVED lines=15> */
.L_x_3156:
        /* <DEDUP_REMOVED lines=9> */
.L_x_3157:
        /* <DEDUP_REMOVED lines=15> */
.L_x_3158:
[----:B------:R-:W-:Y:S01]  /*26930*/  @!P2 LEA R5, P4, R8, R4, 0x1 ;  /* 0x000000040805a211 */ /* 0x000fe200078808ff */
[----:B------:R-:W-:-:S04]  /*26940*/  IMAD.MOV.U32 R13, RZ, RZ, R3 ;  /* 0x000000ffff0d7224 */ /* 0x000fc800078e0003 */
[----:B------:R-:W-:-:S05]  /*26950*/  @!P2 IMAD.X R4, RZ, RZ, R6, P4 ;  /* 0x000000ffff04a224 */ /* 0x000fca00020e0606 */
        /* <DEDUP_REMOVED lines=13> */
.L_x_3159:
[----:B------:R-:W-:Y:S01]  /*26a30*/  IMAD.MOV.U32 R3, RZ, RZ, R14 ;  /* 0x000000ffff037224 */ /* 0x000fe200078e000e */
[----:B------:R-:W-:Y:S06]  /*26a40*/  BRA `(.L_x_3160) ;  /* 0xffffffa800547947 */ /* 0x000fec000383ffff */
.L_x_3005:
[----:B0-----:R-:W4:Y:S02]  /*26a50*/  LDL R2, [R1+0x4] ;  /* 0x0000040001027983 */ /* 0x001f240000100800 */
[----:B----4-:R0:W1:Y:S02]  /*26a60*/  SYNCS.PHASECHK.TRANS64.TRYWAIT P0, [R2+URZ+0x34820], R0 ;  /* 0x03482000020075a7 */ /* 0x010064000800017f */
[----:B-1----:R-:W-:Y:S05]  /*26a70*/  @!P0 NANOSLEEP.SYNCS 0x989680 ;  /* 0x009896800000895d */ /* 0x002fea0003900000 */
[----:B------:R-:W1:Y:S02]  /*26a80*/  @!P0 SYNCS.PHASECHK.TRANS64 P0, [R2+URZ+0x34820], R0 ;  /* 0x03482000020085a7 */ /* 0x000e64000800007f */
[----:B-1----:R-:W-:Y:S05]  /*26a90*/  @!P0 BRA `(.L_x_3005) ;  /* 0xfffffffc00ec8947 */ /* 0x002fea000383ffff */
[----:B------:R-:W-:Y:S05]  /*26aa0*/  BRA `(.L_x_3161) ;  /* 0xffffffa800cc7947 */ /* 0x000fea000383ffff */
.L_x_3014:
[----:B-1----:R1:W2:Y:S02]  /*26ab0*/  SYNCS.PHASECHK.TRANS64.TRYWAIT P0, [R3+URZ+0x34840], R0 ;  /* 0x03484000030075a7 */ /* 0x0022a4000800017f */
[----:B--2---:R-:W-:Y:S05]  /*26ac0*/  @!P0 NANOSLEEP.SYNCS 0x989680 ;  /* 0x009896800000895d */ /* 0x004fea0003900000 */
[----:B------:R-:W2:Y:S02]  /*26ad0*/  @!P0 SYNCS.PHASECHK.TRANS64 P0, [R3+URZ+0x34840], R0 ;  /* 0x03484000030085a7 */ /* 0x000ea4000800007f */
[----:B--2---:R-:W-:Y:S05]  /*26ae0*/  @!P0 BRA `(.L_x_3014) ;  /* 0xfffffffc00f08947 */ /* 0x004fea000383ffff */
[----:B------:R-:W-:Y:S05]  /*26af0*/  BRA `(.L_x_3162) ;  /* 0xffffffac00907947 */ /* 0x000fea000383ffff */
.L_x_3021:
[----:B0-----:R0:W1:Y:S02]  /*26b00*/  SYNCS.PHASECHK.TRANS64.TRYWAIT P0, [R0+URZ+0x34860], R3 ;  /* 0x03486003000075a7 */ /* 0x001064000800017f */
[----:B-1----:R-:W-:Y:S05]  /*26b10*/  @!P0 NANOSLEEP.SYNCS 0x989680 ;  /* 0x009896800000895d */ /* 0x002fea0003900000 */
[----:B------:R-:W1:Y:S02]  /*26b20*/  @!P0 SYNCS.PHASECHK.TRANS64 P0, [R0+URZ+0x34860], R3 ;  /* 0x03486003000085a7 */ /* 0x000e64000800007f */
[----:B-1----:R-:W-:Y:S05]  /*26b30*/  @!P0 BRA `(.L_x_3021) ;  /* 0xfffffffc00f08947 */ /* 0x002fea000383ffff */
[----:B------:R-:W-:Y:S05]  /*26b40*/  BRA `(.L_x_3163) ;  /* 0xffffffb000a87947 */ /* 0x000fea000383ffff */
.L_x_3031:
[----:B--2---:R2:W3:Y:S02]  /*26b50*/  SYNCS.PHASECHK.TRANS64.TRYWAIT P0, [R3+URZ+0x34840], R2 ;  /* 0x03484002030075a7 */ /* 0x0044e4000800017f */
[----:B---3--:R-:W-:Y:S05]  /*26b60*/  @!P0 NANOSLEEP.SYNCS 0x989680 ;  /* 0x009896800000895d */ /* 0x008fea0003900000 */
[----:B------:R-:W3:Y:S02]  /*26b70*/  @!P0 SYNCS.PHASECHK.TRANS64 P0, [R3+URZ+0x34840], R2 ;  /* 0x03484002030085a7 */ /* 0x000ee4000800007f */
[----:B---3--:R-:W-:Y:S05]  /*26b80*/  @!P0 BRA `(.L_x_3031) ;  /* 0xfffffffc00f08947 */ /* 0x008fea000383ffff */
[----:B------:R-:W-:Y:S05]  /*26b90*/  BRA `(.L_x_3164) ;  /* 0xffffffb800507947 */ /* 0x000fea000383ffff */
.L_x_3038:
[----:B0-----:R0:W2:Y:S02]  /*26ba0*/  SYNCS.PHASECHK.TRANS64.TRYWAIT P0, [R2+URZ+0x34860], R3 ;  /* 0x03486003020075a7 */ /* 0x0010a4000800017f */
[----:B--2---:R-:W-:Y:S05]  /*26bb0*/  @!P0 NANOSLEEP.SYNCS 0x989680 ;  /* 0x009896800000895d */ /* 0x004fea0003900000 */
[----:B------:R-:W2:Y:S02]  /*26bc0*/  @!P0 SYNCS.PHASECHK.TRANS64 P0, [R2+URZ+0x34860], R3 ;  /* 0x03486003020085a7 */ /* 0x000ea4000800007f */
[----:B--2---:R-:W-:Y:S05]  /*26bd0*/  @!P0 BRA `(.L_x_3038) ;  /* 0xfffffffc00f08947 */ /* 0x004fea000383ffff */
[----:B------:R-:W-:Y:S05]  /*26be0*/  BRA `(.L_x_3165) ;  /* 0xffffffbc00687947 */ /* 0x000fea000383ffff */
.L_x_3048:
[----:B---3--:R3:W4:Y:S02]  /*26bf0*/  SYNCS.PHASECHK.TRANS64.TRYWAIT P0, [R3+URZ+0x34840], R2 ;  /* 0x03484002030075a7 */ /* 0x008724000800017f */
[----:B----4-:R-:W-:Y:S05]  /*26c00*/  @!P0 NANOSLEEP.SYNCS 0x989680 ;  /* 0x009896800000895d */ /* 0x010fea0003900000 */
[----:B------:R-:W4:Y:S02]  /*26c10*/  @!P0 SYNCS.PHASECHK.TRANS64 P0, [R3+URZ+0x34840], R2 ;  /* 0x03484002030085a7 */ /* 0x000f24000800007f */
[----:B----4-:R-:W-:Y:S05]  /*26c20*/  @!P0 BRA `(.L_x_3048) ;  /* 0xfffffffc00f08947 */ /* 0x010fea000383ffff */
[----:B------:R-:W-:Y:S05]  /*26c30*/  BRA `(.L_x_3166) ;  /* 0xffffffc000ec7947 */ /* 0x000fea000383ffff */
.L_x_3055:
[----:B0-----:R0:W2:Y:S02]  /*26c40*/  SYNCS.PHASECHK.TRANS64.TRYWAIT P0, [R2+URZ+0x34860], R5 ;  /* 0x03486005020075a7 */ /* 0x0010a4000800017f */
[----:B--2---:R-:W-:Y:S05]  /*26c50*/  @!P0 NANOSLEEP.SYNCS 0x989680 ;  /* 0x009896800000895d */ /* 0x004fea0003900000 */
[----:B------:R-:W2:Y:S02]  /*26c60*/  @!P0 SYNCS.PHASECHK.TRANS64 P0, [R2+URZ+0x34860], R5 ;  /* 0x03486005020085a7 */ /* 0x000ea4000800007f */
[----:B--2---:R-:W-:Y:S05]  /*26c70*/  @!P0 BRA `(.L_x_3055) ;  /* 0xfffffffc00f08947 */ /* 0x004fea000383ffff */
[----:B------:R-:W-:Y:S05]  /*26c80*/  BRA `(.L_x_3167) ;  /* 0xffffffc800007947 */ /* 0x000fea000383ffff */
.L_x_3067:
[----:B--2---:R2:W4:Y:S02]  /*26c90*/  SYNCS.PHASECHK.TRANS64.TRYWAIT P0, [R0+URZ+0x34860], R2 ;  /* 0x03486002000075a7 */ /* 0x004524000800017f */
[----:B----4-:R-:W-:Y:S05]  /*26ca0*/  @!P0 NANOSLEEP.SYNCS 0x989680 ;  /* 0x009896800000895d */ /* 0x010fea0003900000 */
[----:B------:R-:W4:Y:S02]  /*26cb0*/  @!P0 SYNCS.PHASECHK.TRANS64 P0, [R0+URZ+0x34860], R2 ;  /* 0x03486002000085a7 */ /* 0x000f24000800007f */
[----:B----4-:R-:W-:Y:S05]  /*26cc0*/  @!P0 BRA `(.L_x_3067) ;  /* 0xfffffffc00f08947 */ /* 0x010fea000383ffff */
[----:B------:R-:W-:Y:S05]  /*26cd0*/  BRA `(.L_x_3168) ;  /* 0xffffffcc00647947 */ /* 0x000fea000383ffff */
.L_x_3075:
[----:B------:R-:W-:Y:S01]  /*26ce0*/  BSSY B0, `(.L_x_3169) ;  /* 0x0000008000007945 */ /* 0x000fe20003800000 */
[----:B0-----:R-:W-:Y:S02]  /*26cf0*/  IMAD.MOV.U32 R13, RZ, RZ, R16 ;  /* 0x000000ffff0d7224 */ /* 0x001fe400078e0010 */
[----:B------:R-:W-:Y:S02]  /*26d00*/  IMAD.MOV.U32 R12, RZ, RZ, RZ ;  /* 0x000000ffff0c7224 */ /* 0x000fe400078e00ff */
[----:B------:R-:W-:Y:S02]  /*26d10*/  IMAD.MOV.U32 R11, RZ, RZ, 0x1f ;  /* 0x0000001fff0b7424 */ /* 0x000fe400078e00ff */
[----:B------:R-:W-:-:S07]  /*26d20*/  IMAD.MOV.U32 R15, RZ, RZ, -0x1 ;  /* 0xffffffffff0f7424 */ /* 0x000fce00078e00ff */
[----:B-12--5:R-:W-:Y:S05]  /*26d30*/  WARPSYNC.COLLECTIVE R15, `(.L_x_3170) ;  /* 0x000000000f087348 */ /* 0x026fea0003c00000 */
[----:B------:R0:W3:Y:S02]  /*26d40*/  SHFL.IDX P6, R14, R13, R12, R11 ;  /* 0x0000000c0d0e7389 */ /* 0x0000e400000c000b */
[----:B0123-5:R-:W-:Y:S01]  /*26d50*/  ENDCOLLECTIVE ;  /* 0x000000000000791b */ /* 0x02ffe20003800000 */
.L_x_3170:
[----:B------:R-:W-:Y:S05]  /*26d60*/  BSYNC B0 ;  /* 0x0000000000007941 */ /* 0x000fea0003800000 */
.L_x_3169:
        /* <DEDUP_REMOVED lines=10> */
.L_x_3171:
        /* <DEDUP_REMOVED lines=16> */
.L_x_3172:
        /* <DEDUP_REMOVED lines=9> */
.L_x_3173:
        /* <DEDUP_REMOVED lines=8> */
.L_x_3174:
        /* <DEDUP_REMOVED lines=8> */
.L_x_3175:
        /* <DEDUP_REMOVED lines=8> */
.L_x_3176:
        /* <DEDUP_REMOVED lines=9> */
.L_x_3177:
[----:B------:R-:W-:Y:S01]  /*271b0*/  IMAD.MOV.U32 R16, RZ, RZ, R14 ;  /* 0x000000ffff107224 */ /* 0x000fe200078e000e */
[----:B------:R-:W-:Y:S06]  /*271c0*/  BRA `(.L_x_3178) ;  /* 0xffffffcc00fc7947 */ /* 0x000fec000383ffff */
.L_x_3080:
[----:B------:R-:W-:Y:S01]  /*271d0*/  BSSY B0, `(.L_x_3179) ;  /* 0x0000008000007945 */ /* 0x000fe20003800000 */
[----:B0----5:R-:W-:Y:S02]  /*271e0*/  IMAD.MOV.U32 R13, RZ, RZ, R3 ;  /* 0x000000ffff0d7224 */ /* 0x021fe400078e0003 */
[----:B------:R-:W-:Y:S02]  /*271f0*/  IMAD.MOV.U32 R12, RZ, RZ, 0x1 ;  /* 0x00000001ff0c7424 */ /* 0x000fe400078e00ff */
[----:B------:R-:W-:Y:S02]  /*27200*/  IMAD.MOV.U32 R11, RZ, RZ, RZ ;  /* 0x000000ffff0b7224 */ /* 0x000fe400078e00ff */
[----:B------:R-:W-:-:S07]  /*27210*/  IMAD.MOV.U32 R15, RZ, RZ, -0x1 ;  /* 0xffffffffff0f7424 */ /* 0x000fce00078e00ff */
[----:B-12---:R-:W-:Y:S05]  /*27220*/  WARPSYNC.COLLECTIVE R15, `(.L_x_3180) ;  /* 0x000000000f087348 */ /* 0x006fea0003c00000 */
[----:B------:R0:W3:Y:S02]  /*27230*/  SHFL.UP P6, R14, R13, R12, R11 ;  /* 0x0400000c0d0e7389 */ /* 0x0000e400000c000b */
[----:B0123--:R-:W-:Y:S01]  /*27240*/  ENDCOLLECTIVE ;  /* 0x000000000000791b */ /* 0x00ffe20003800000 */
.L_x_3180:
[----:B------:R-:W-:Y:S05]  /*27250*/  BSYNC B0 ;  /* 0x0000000000007941 */ /* 0x000fea0003800000 */
.L_x_3179:
        /* <DEDUP_REMOVED lines=12> */
.L_x_3181:
        /* <DEDUP_REMOVED lines=8> */
.L_x_3182:
        /* <DEDUP_REMOVED lines=8> */
.L_x_3183:
        /* <DEDUP_REMOVED lines=8> */
.L_x_3184:
        /* <DEDUP_REMOVED lines=9> */
.L_x_3185:
[----:B------:R-:W-:Y:S01]  /*27530*/  IMAD.MOV.U32 R16, RZ, RZ, R14 ;  /* 0x000000ffff107224 */ /* 0x000fe200078e000e */
[----:B------:R-:W-:Y:S06]  /*27540*/  BRA `(.L_x_3186) ;  /* 0xffffffcc00bc7947 */ /* 0x000fec000383ffff */
.L_x_3082:
[----:B------:R-:W-:Y:S01]  /*27550*/  BSSY B0, `(.L_x_3187) ;  /* 0x0000006000007945 */ /* 0x000fe20003800000 */
[----:B------:R-:W-:Y:S01]  /*27560*/  PLOP3.LUT P6, PT, P6, PT, PT, 0x8, 0x0 ;  /* 0x000000000000781c */ /* 0x000fe200037ce170 */
[----:B------:R-:W-:-:S12]  /*27570*/  IMAD.MOV.U32 R15, RZ, RZ, -0x1 ;  /* 0xffffffffff0f7424 */ /* 0x000fd800078e00ff */
[----:B012--5:R-:W-:Y:S05]  /*27580*/  WARPSYNC.COLLECTIVE R15, `(.L_x_3188) ;  /* 0x000000000f087348 */ /* 0x027fea0003c00000 */
[----:B------:R-:W-:Y:S01]  /*27590*/  VOTE.ANY R14, PT, P6 ;  /* 0x00000000000e7806 */ /* 0x000fe200030e0100 */
[----:B012--5:R-:W-:Y:S06]  /*275a0*/  ENDCOLLECTIVE ;  /* 0x000000000000791b */ /* 0x027fec0003800000 */
.L_x_3188:
[----:B------:R-:W-:Y:S05]  /*275b0*/  BSYNC B0 ;  /* 0x0000000000007941 */ /* 0x000fea0003800000 */
.L_x_3187:
        /* <DEDUP_REMOVED lines=9> */
.L_x_3189:
[----:B------:R-:W-:Y:S01]  /*27650*/  IMAD.MOV.U32 R17, RZ, RZ, R14 ;  /* 0x000000ffff117224 */ /* 0x000fe200078e000e */
[----:B------:R-:W-:Y:S06]  /*27660*/  BRA `(.L_x_3190) ;  /* 0xffffffcc00ac7947 */ /* 0x000fec000383ffff */
.L_x_3084:
[----:B------:R-:W-:Y:S01]  /*27670*/  BSSY B0, `(.L_x_3191) ;  /* 0x0000007000007945 */ /* 0x000fe20003800000 */
[----:B0-----:R-:W-:Y:S02]  /*27680*/  IMAD.MOV.U32 R13, RZ, RZ, R2 ;  /* 0x000000ffff0d7224 */ /* 0x001fe400078e0002 */
[----:B------:R-:W-:Y:S02]  /*27690*/  IMAD.MOV.U32 R11, RZ, RZ, 0x1f ;  /* 0x0000001fff0b7424 */ /* 0x000fe400078e00ff */
[----:B------:R-:W-:-:S07]  /*276a0*/  IMAD.MOV.U32 R15, RZ, RZ, -0x1 ;  /* 0xffffffffff0f7424 */ /* 0x000fce00078e00ff */
[----:B-12345:R-:W-:Y:S05]  /*276b0*/  WARPSYNC.COLLECTIVE R15, `(.L_x_3192) ;  /* 0x000000000f087348 */ /* 0x03efea0003c00000 */
[----:B------:R0:W0:Y:S02]  /*276c0*/  SHFL.IDX P6, R14, R13, R12, R11 ;  /* 0x0000000c0d0e7389 */ /* 0x00002400000c000b */
[----:B012345:R-:W-:Y:S01]  /*276d0*/  ENDCOLLECTIVE ;  /* 0x000000000000791b */ /* 0x03ffe20003800000 */
.L_x_3192:
[----:B------:R-:W-:Y:S05]  /*276e0*/  BSYNC B0 ;  /* 0x0000000000007941 */ /* 0x000fea0003800000 */
.L_x_3191:
[----:B------:R-:W-:Y:S01]  /*276f0*/  IMAD.MOV.U32 R2, RZ, RZ, R14 ;  /* 0x000000ffff027224 */ /* 0x000fe200078e000e */
[----:B------:R-:W-:Y:S06]  /*27700*/  BRA `(.L_x_3193) ;  /* 0xffffffcc00a07947 */ /* 0x000fec000383ffff */
.L_x_3088:
[----:B0-----:R0:W2:Y:S02]  /*27710*/  SYNCS.PHASECHK.TRANS64.TRYWAIT P0, [R0+URZ+0x34820], R3 ;  /* 0x03482003000075a7 */ /* 0x0010a4000800017f */
[----:B--2---:R-:W-:Y:S05]  /*27720*/  @!P0 NANOSLEEP.SYNCS 0x989680 ;  /* 0x009896800000895d */ /* 0x004fea0003900000 */
[----:B------:R-:W2:Y:S02]  /*27730*/  @!P0 SYNCS.PHASECHK.TRANS64 P0, [R0+URZ+0x34820], R3 ;  /* 0x03482003000085a7 */ /* 0x000ea4000800007f */
[----:B--2---:R-:W-:Y:S05]  /*27740*/  @!P0 BRA `(.L_x_3088) ;  /* 0xfffffffc00f08947 */ /* 0x004fea000383ffff */
[----:B------:R-:W-:Y:S05]  /*27750*/  BRA `(.L_x_3194) ;  /* 0xffffffd400247947 */ /* 0x000fea000383ffff */
.L_x_3089:
        /* <DEDUP_REMOVED lines=8> */
[----:B01---5:R-:W-:Y:S05]  /*277e0*/  WARPSYNC.COLLECTIVE R15, `(.L_x_3196) ;  /* 0x000000000f087348 */ /* 0x023fea0003c00000 */
[----:B------:R2:W3:Y:S02]  /*277f0*/  SHFL.IDX P6, R14, R13, R12, R11 ;  /* 0x0000000c0d0e7389 */ /* 0x0004e400000c000b */
[----:B0123-5:R-:W-:Y:S01]  /*27800*/  ENDCOLLECTIVE ;  /* 0x000000000000791b */ /* 0x02ffe20003800000 */
.L_x_3196:
[----:B------:R-:W-:Y:S05]  /*27810*/  BSYNC B0 ;  /* 0x0000000000007941 */ /* 0x000fea0003800000 */
.L_x_3195:
[----:B------:R-:W-:Y:S05]  /*27820*/  BRA `(.L_x_3197) ;  /* 0xffffffd4000c7947 */ /* 0x000fea000383ffff */
.L_x_3090:
[----:B------:R-:W-:Y:S01]  /*27830*/  BSSY B0, `(.L_x_3198) ;  /* 0x0000006000007945 */ /* 0x000fe20003800000 */
[----:B------:R-:W-:-:S07]  /*27840*/  IMAD.MOV.U32 R15, RZ, RZ, -0x1 ;  /* 0xffffffffff0f7424 */ /* 0x000fce00078e00ff */
[----:B012--5:R-:W-:Y:S05]  /*27850*/  WARPSYNC.COLLECTIVE R15, `(.L_x_3199) ;  /* 0x000000000f0c7348 */ /* 0x027fea0003c00000 */
[----:B------:R-:W-:Y:S02]  /*27860*/  ELECT P6, UR62, PT ;  /* 0x00000000003e782f */ /* 0x000fe400038c0000 */
[----:B------:R-:W-:Y:S01]  /*27870*/  MOV R14, UR62 ;  /* 0x0000003e000e7c02 */ /* 0x000fe20008000f00 */
[----:B012--5:R-:W-:Y:S10]  /*27880*/  ENDCOLLECTIVE ;  /* 0x000000000000791b */ /* 0x027ff40003800000 */
.L_x_3199:
[----:B------:R-:W-:Y:S05]  /*27890*/  BSYNC B0 ;  /* 0x0000000000007941 */ /* 0x000fea0003800000 */
.L_x_3198:
[----:B------:R-:W-:Y:S05]  /*278a0*/  BRA `(.L_x_3200) ;  /* 0xffffffd400007947 */ /* 0x000fea000383ffff */
.L_x_3092:
[----:B0-----:R0:W2:Y:S02]  /*278b0*/  SYNCS.PHASECHK.TRANS64.TRYWAIT P0, [R6+URZ], R5 ;  /* 0x00000005060075a7 */ /* 0x0010a4000800017f */
[----:B--2---:R-:W-:Y:S05]  /*278c0*/  @!P0 NANOSLEEP.SYNCS 0x989680 ;  /* 0x009896800000895d */ /* 0x004fea0003900000 */
[----:B------:R-:W2:Y:S02]  /*278d0*/  @!P0 SYNCS.PHASECHK.TRANS64 P0, [R6+URZ], R5 ;  /* 0x00000005060085a7 */ /* 0x000ea4000800007f */
[----:B--2---:R-:W-:Y:S05]  /*278e0*/  @!P0 BRA `(.L_x_3092) ;  /* 0xfffffffc00f08947 */ /* 0x004fea000383ffff */
[----:B------:R-:W-:Y:S05]  /*278f0*/  BRA `(.L_x_3201) ;  /* 0xffffffd400447947 */ /* 0x000fea000383ffff */
.L_x_3093:
[----:B--2---:R2:W3:Y:S02]  /*27900*/  SYNCS.PHASECHK.TRANS64.TRYWAIT P0, [R7+URZ], R2 ;  /* 0x00000002070075a7 */ /* 0x0044e4000800017f */
[----:B---3--:R-:W-:Y:S05]  /*27910*/  @!P0 NANOSLEEP.SYNCS 0x989680 ;  /* 0x009896800000895d */ /* 0x008fea0003900000 */
[----:B------:R-:W3:Y:S02]  /*27920*/  @!P0 SYNCS.PHASECHK.TRANS64 P0, [R7+URZ], R2 ;  /* 0x00000002070085a7 */ /* 0x000ee4000800007f */
[----:B---3--:R-:W-:Y:S05]  /*27930*/  @!P0 BRA `(.L_x_3093) ;  /* 0xfffffffc00f08947 */ /* 0x008fea000383ffff */
[----:B------:R-:W-:Y:S05]  /*27940*/  BRA `(.L_x_3202) ;  /* 0xffffffd400387947 */ /* 0x000fea000383ffff */
.L_x_3095:
[----:B---3--:R3:W4:Y:S02]  /*27950*/  SYNCS.PHASECHK.TRANS64.TRYWAIT P0, [R4+URZ], R5 ;  /* 0x00000005040075a7 */ /* 0x008724000800017f */
[----:B----4-:R-:W-:Y:S05]  /*27960*/  @!P0 NANOSLEEP.SYNCS 0x989680 ;  /* 0x009896800000895d */ /* 0x010fea0003900000 */
[----:B------:R-:W4:Y:S02]  /*27970*/  @!P0 SYNCS.PHASECHK.TRANS64 P0, [R4+URZ], R5 ;  /* 0x00000005040085a7 */ /* 0x000f24000800007f */
[----:B----4-:R-:W-:Y:S05]  /*27980*/  @!P0 BRA `(.L_x_3095) ;  /* 0xfffffffc00f08947 */ /* 0x010fea000383ffff */
[----:B------:R-:W-:Y:S05]  /*27990*/  BRA `(.L_x_3203) ;  /* 0xffffffd400407947 */ /* 0x000fea000383ffff */
.L_x_3204:
        /* <DEDUP_REMOVED lines=14> */
.L_x_15115:


//--------------------- .text._ZN7cutlass13device_kernelIN5flash11enable_sm90INS1_16FlashAttnFwdSm90INS1_25CollectiveMainloopFwdSm90ILi2EN4cute5tupleIJNS5_1CILi1EEES8_S8_EEENS6_IJNS7_ILi64EEESA_SA_EEELi512ENS_10bfloat16_tEfNS_4arch4Sm90ELb0ELb0ELb0ELb0ELb0ELb0ELb0ELb0ELb0ELb1ELb0ELb0EEENS1_21CollectiveEpilogueFwdINS6_IJSA_NS7_ILi512EEESA_EEES9_SC_SE_Li256ELb0ELb1ELb0ELb0EEENS1_29StaticPersistentTileSchedulerILb0EEEEEEEEEvNT_6ParamsE --------------------------
	.section	.text._ZN7cutlass13device_kernelIN5flash11enable_sm90INS1_16FlashAttnFwdSm90INS1_25CollectiveMainloopFwdSm90ILi2EN4cute5tupleIJNS5_1CILi1EEES8_S8_EEENS6_IJNS7_ILi64EEESA_SA_EEELi512ENS_10bfloat16_tEfNS_4arch4Sm90ELb0ELb0ELb0ELb0ELb0ELb0ELb0ELb0ELb0ELb1ELb0ELb0EEENS1_21CollectiveEpilogueFwdINS6_IJSA_NS7_ILi512EEESA_EEES9_SC_SE_Li256ELb0ELb1ELb0ELb0EEENS1_29StaticPersistentTileSchedulerILb0EEEEEEEEEvNT_6ParamsE,"ax",@progbits
	.align	128
.text._ZN7cutlass13device_kernelIN5flash11enable_sm90INS1_16FlashAttnFwdSm90INS1_25CollectiveMainloopFwdSm90ILi2EN4cute5tupleIJNS5_1CILi1EEES8_S8_EEENS6_IJNS7_ILi64EEESA_SA_EEELi512ENS_10bfloat16_tEfNS_4arch4Sm90ELb0ELb0ELb0ELb0ELb0ELb0ELb0ELb0ELb0ELb1ELb0ELb0EEENS1_21CollectiveEpilogueFwdINS6_IJSA_NS7_ILi512EEESA_EEES9_SC_SE_Li256ELb0ELb1ELb0ELb0EEENS1_29StaticPersistentTileSchedulerILb0EEEEEEEEEvNT_6ParamsE:
        .type           _ZN7cutlass13device_kernelIN5flash11enable_sm90INS1_16FlashAttnFwdSm90INS1_25CollectiveMainloopFwdSm90ILi2EN4cute5tupleIJNS5_1CILi1EEES8_S8_EEENS6_IJNS7_ILi64EEESA_SA_EEELi512ENS_10bfloat16_tEfNS_4arch4Sm90ELb0ELb0ELb0ELb0ELb0ELb0ELb0ELb0ELb0ELb1ELb0ELb0EEENS1_21CollectiveEpilogueFwdINS6_IJSA_NS7_ILi512EEESA_EEES9_SC_SE_Li256ELb0ELb1ELb0ELb0EEENS1_29StaticPersistentTileSchedulerILb0EEEEEEEEEvNT_6ParamsE,@function
        .size           _ZN7cutlass13device_kernelIN5flash11enable_sm90INS1_16FlashAttnFwdSm90INS1_25CollectiveMainloopFwdSm90ILi2EN4cute5tupleIJNS5_1CILi1EEES8_S8_EEENS6_IJNS7_ILi64EEESA_SA_EEELi512ENS_10bfloat16_tEfNS_4arch4Sm90ELb0ELb0ELb0ELb0ELb0ELb0ELb0ELb0ELb0ELb1ELb0ELb0EEENS1_21CollectiveEpilogueFwdINS6_IJSA_NS7_ILi512EEESA_EEES9_SC_SE_Li256ELb0ELb1ELb0ELb0EEENS1_29StaticPersistentTileSchedulerILb0EEEEEEEEEvNT_6ParamsE,(.L_x_15116 - _ZN7cutlass13device_kernelIN5flash11enable_sm90INS1_16FlashAttnFwdSm90INS1_25CollectiveMainloopFwdSm90ILi2EN4cute5tupleIJNS5_1CILi1EEES8_S8_EEENS6_IJNS7_ILi64EEESA_SA_EEELi512ENS_10bfloat16_tEfNS_4arch4Sm90ELb0ELb0ELb0ELb0ELb0ELb0ELb0ELb0ELb0ELb1ELb0ELb0EEENS1_21CollectiveEpilogueFwdINS6_IJSA_NS7_ILi512EEESA_EEES9_SC_SE_Li256ELb0ELb1ELb0ELb0EEENS1_29StaticPersistentTileSchedulerILb0EEEEEEEEEvNT_6ParamsE)
        .other          _ZN7cutlass13device_kernelIN5flash11enable_sm90INS1_16FlashAttnFwdSm90INS1_25CollectiveMainloopFwdSm90ILi2EN4cute5tupleIJNS5_1CILi1EEES8_S8_EEENS6_IJNS7_ILi64EEESA_SA_EEELi512ENS_10bfloat16_tEfNS_4arch4Sm90ELb0ELb0ELb0ELb0ELb0ELb0ELb0ELb0ELb0ELb1ELb0ELb0EEENS1_21CollectiveEpilogueFwdINS6_IJSA_NS7_ILi512EEESA_EEES9_SC_SE_Li256ELb0ELb1ELb0ELb0EEENS1_29StaticPersistentTileSchedulerILb0EEEEEEEEEvNT_6ParamsE,@"STO_CUDA_ENTRY STV_DEFAULT"
_ZN7cutlass13device_kernelIN5flash11enable_sm90INS1_16FlashAttnFwdSm90INS1_25CollectiveMainloopFwdSm90ILi2EN4cute5tupleIJNS5_1CILi1EEES8_S8_EEENS6_IJNS7_ILi64EEESA_SA_EEELi512ENS_10bfloat16_tEfNS_4arch4Sm90ELb0ELb0ELb0ELb0ELb0ELb0ELb0ELb0ELb0ELb1ELb0ELb0EEENS1_21CollectiveEpilogueFwdINS6_IJSA_NS7_ILi512EEESA_EEES9_SC_SE_Li256ELb0ELb1ELb0ELb0EEENS1_29StaticPersistentTileSchedulerILb0EEEEEEEEEvNT_6ParamsE:
        /* <DEDUP_REMOVED lines=18> */
.L_x_3206:
[----:B------:R-:W-:Y:S05]  /*0120*/  BSYNC B0 ;  /* 0x0000000000007941 */ /* 0x000fea0003800000 */
.L_x_3205:
        /* <DEDUP_REMOVED lines=32> */
[----:B0-----:R3:W4:Y:S01]  /*0330*/  SYNCS.EXCH.64 URZ, [UR6+0x28c30], UR4 ;  /* 0x028c3004063f75b2 */ /* 0x0017220008000100 */
[----:B------:R3:W0:Y:S01]  /*0340*/  SYNCS.EXCH.64 URZ, [UR6+0x28c40], UR4 ;  /* 0x028c4004063f75b2 */ /* 0x0006220008000100 */
[----:B------:R3:W0:Y:S01]  /*0350*/  SYNCS.EXCH.64 URZ, [UR6+0x28c38], UR4 ;  /* 0x028c3804063f75b2 */ /* 0x0006220008000100 */
[----:B------:R3:W0:Y:S02]  /*0360*/  SYNCS.EXCH.64 URZ, [UR6+0x28c48], UR4 ;  /* 0x028c4804063f75b2 */ /* 0x0006240008000100 */
[----:B---3--:R-:W-:Y:S01]  /*0370*/  NOP ;  /* 0x0000000000007918 */ /* 0x008fe20000000000 */
.L_x_3207:
        /* <DEDUP_REMOVED lines=22> */
.L_x_3208:
        /* <DEDUP_REMOVED lines=18> */
.L_x_3209:
        /* <DEDUP_REMOVED lines=22> */
.L_x_3210:
        /* <DEDUP_REMOVED lines=22> */
.L_x_3211:
[----:B------:R-:W-:Y:S01]  /*08c0*/  PLOP3.LUT P0, PT, PT, PT, UP0, 0x80, 0x0 ;  /* 0x000000000000781c */ /* 0x000fe20003f0f008 */
[----:B------:R-:W-:Y:S01]  /*08d0*/  UMOV UR37, 0x1 ;  /* 0x0000000100257882 */ /* 0x000fe20000000000 */
[----:B------:R-:W-:Y:S01]  /*08e0*/  NOP ;  /* 0x0000000000007918 */ /* 0x000fe20000000000 */
[----:B------:R-:W-:Y:S01]  /*08f0*/  USEL UR37, UR37, 0x2, !UP0 ;  /* 0x0000000225257887 */ /* 0x000fe2000c000000 */
[----:B------:R-:W-:Y:S01]  /*0900*/  ULDC.64 UR42, c[0x0][0x208] ;  /* 0x00008200002a7ab9 */ /* 0x000fe20000000a00 */
[----:B012-4-:R-:W-:Y:S08]  /*0910*/  BAR.SYNC.DEFER_BLOCKING 0x0 ;  /* 0x0000000000007b1d */ /* 0x017ff00000010000 */
[----:B------:R-:W-:Y:S05]  /*0920*/  @!P0 BRA `(.L_x_3212) ;  /* 0x0000007800a48947 */ /* 0x000fea0003800000 */
.L_x_3213:
[----:B------:R-:W-:-:S08]  /*0930*/  NOP ;  /* 0x0000000000007918 */ /* 0x000fd00000000000 */
[----:B------:R-:W0:Y:S02]  /*0940*/  USETMAXREG.TRY_ALLOC.CTAPOOL UP0, 0xf0 ;  /* 0x000000f0000079c8 */ /* 0x000e240008000600 */
[----:B0-----:R-:W-:-:S13]  /*0950*/  PLOP3.LUT P0, PT, PT, PT, UP0, 0x80, 0x0 ;  /* 0x000000000000781c */ /* 0x001fda0003f0f008 */
[----:B------:R-:W-:Y:S05]  /*0960*/  @!P0 BRA `(.L_x_3213) ;  /* 0xfffffffc00f08947 */ /* 0x000fea000383ffff */
[----:B------:R-:W-:Y:S01]  /*0970*/  LOP3.LUT R2, R0, 0xffffff80, RZ, 0xc0, !PT ;  /* 0xffffff8000027812 */ /* 0x000fe200078ec0ff */
[----:B------:R-:W0:Y:S03]  /*0980*/  S2UR UR47, SR_CTAID.X ;  /* 0x00000000002f79c3 */ /* 0x000e260000002500 */
[----:B------:R-:W-:-:S05]  /*0990*/  ISETP.NE.AND P0, PT, R2, 0x80, PT ;  /* 0x000000800200780c */ /* 0x000fca0003f05270 */
[----:B------:R-:W0:Y:S08]  /*09a0*/  LDC R2, c[0x0][0xc34] ;  /* 0x00030d00ff027b82 */ /* 0x000e300000000800 */
[----:B------:R-:W-:Y:S06]  /*09b0*/  @!P0 BAR.ARV 0x8, 0x100 ;  /* 0x0204000000008b1d */ /* 0x000fec0000002000 */
[----:B------:R-:W-:-:S13]  /*09c0*/  ISETP.GE.U32.AND P0, PT, R0, 0x100, PT ;  /* 0x000001000000780c */ /* 0x000fda0003f06070 */
[----:B------:R-:W-:Y:S06]  /*09d0*/  @P0 BAR.ARV 0xf, 0x100 ;  /* 0x03c4000000000b1d */ /* 0x000fec0000002000 */
[----:B0-----:R-:W-:-:S13]  /*09e0*/  ISETP.LE.AND P0, PT, R2, UR47, PT ;  /* 0x0000002f02007c0c */ /* 0x001fda000bf03270 */
[----:B------:R-:W-:Y:S05]  /*09f0*/  @P0 EXIT ;  /* 0x000000000000094d */ /* 0x000fea0003800000 */
[----:B------:R-:W-:Y:S01]  /*0a00*/  VIADD R0, R0, 0xffffff80 ;  /* 0xffffff8000007836 */ /* 0x000fe20000000000 */
[----:B------:R-:W0:Y:S01]  /*0a10*/  S2UR UR4, SR_CgaCtaId ;  /* 0x00000000000479c3 */ /* 0x000e220000008800 */
[----:B------:R-:W-:Y:S01]  /*0a20*/  UMOV UR41, 0x400 ;  /* 0x0000040000297882 */ /* 0x000fe20000000000 */
[----:B------:R-:W-:Y:S01]  /*0a30*/  IMAD.MOV.U32 R23, RZ, RZ, 0x20 ;  /* 0x00000020ff177424 */ /* 0x000fe200078e00ff */
[----:B------:R-:W-:Y:S01]  /*0a40*/  ULOP3.LUT UR40, UR37, 0x1, URZ, 0xfc, !UPT ;  /* 0x0000000125287892 */ /* 0x000fe2000f8efc3f */
[----:B------:R-:W-:Y:S01]  /*0a50*/  SHF.R.S32.HI R3, RZ, 0x1f, R0 ;  /* 0x0000001fff037819 */ /* 0x000fe20000011400 */
[----:B------:R-:W-:Y:S01]  /*0a60*/  UMOV UR36, URZ ;  /* 0x0000003f00247c82 */ /* 0x000fe20008000000 */
[----:B------:R-:W-:Y:S01]  /*0a70*/  UMOV UR38, URZ ;  /* 0x0000003f00267c82 */ /* 0x000fe20008000000 */
[----:B------:R-:W-:Y:S01]  /*0a80*/  UMOV UR39, URZ ;  /* 0x0000003f00277c82 */ /* 0x000fe20008000000 */
[CC--:B------:R-:W-:Y:S02]  /*0a90*/  LEA.HI R2, R3.reuse, R0.reuse, RZ, 0x4 ;  /* 0x0000000003027211 */ /* 0x0c0fe400078f20ff */
[----:B------:R-:W-:-:S02]  /*0aa0*/  LEA.HI R4, R3, R0, RZ, 0x5 ;  /* 0x0000000003047211 */ /* 0x000fc400078f28ff */
[----:B------:R-:W-:Y:S02]  /*0ab0*/  SHF.R.S32.HI R9, RZ, 0x4, R2 ;  /* 0x00000004ff097819 */ /* 0x000fe40000011402 */
[CC--:B------:R-:W-:Y:S02]  /*0ac0*/  LEA.HI R5, R3.reuse, R0.reuse, RZ, 0x7 ;  /* 0x0000000003057211 */ /* 0x0c0fe400078f38ff */
[C---:B------:R-:W-:Y:S02]  /*0ad0*/  LOP3.LUT R7, R2.reuse, 0xfffffff0, RZ, 0xc0, !PT ;  /* 0xfffffff002077812 */ /* 0x040fe400078ec0ff */
[----:B------:R-:W-:Y:S02]  /*0ae0*/  LEA.HI R2, R2, R9, RZ, 0x1 ;  /* 0x0000000902027211 */ /* 0x000fe400078f08ff */
[CC--:B------:R-:W-:Y:S01]  /*0af0*/  LEA.HI R6, R3.reuse, R0.reuse, RZ, 0x2 ;  /* 0x0000000003067211 */ /* 0x0c0fe200078f10ff */
[----:B------:R-:W-:Y:S01]  /*0b00*/  IMAD.IADD R7, R0, 0x1, -R7 ;  /* 0x0000000100077824 */ /* 0x000fe200078e0a07 */
[----:B------:R-:W-:-:S02]  /*0b10*/  LEA.HI R211, R3, R0, RZ, 0x3 ;  /* 0x0000000003d37211 */ /* 0x000fc400078f18ff */
[--C-:B------:R-:W-:Y:S01]  /*0b20*/  SHF.R.S32.HI R11, RZ, 0x5, R4.reuse ;  /* 0x00000005ff0b7819 */ /* 0x100fe20000011404 */
[----:B0-----:R-:W-:Y:S01]  /*0b30*/  ULEA UR41, UR4, UR41, 0x18 ;  /* 0x0000002904297291 */ /* 0x001fe2000f8ec03f */
[----:B------:R-:W-:Y:S02]  /*0b40*/  SHF.R.S32.HI R4, RZ, 0x1f, R4 ;  /* 0x0000001fff047819 */ /* 0x000fe40000011404 */
[----:B------:R-:W-:Y:S02]  /*0b50*/  LOP3.LUT R3, R5, 0xffffff80, RZ, 0xc0, !PT ;  /* 0xffffff8005037812 */ /* 0x000fe400078ec0ff */
[----:B------:R-:W-:Y:S02]  /*0b60*/  LOP3.LUT R2, R2, 0x1ffffffe, RZ, 0xc0, !PT ;  /* 0x1ffffffe02027812 */ /* 0x000fe400078ec0ff */
[----:B------:R-:W-:Y:S01]  /*0b70*/  LOP3.LUT R13, R6, 0xfffffffc, RZ, 0xc0, !PT ;  /* 0xfffffffc060d7812 */ /* 0x000fe200078ec0ff */
[----:B------:R-:W-:Y:S01]  /*0b80*/  IMAD.IADD R3, R0, 0x1, -R3 ;  /* 0x0000000100037824 */ /* 0x000fe200078e0a03 */
[----:B------:R-:W-:Y:S01]  /*0b90*/  LOP3.LUT R209, R211, 0xfffffff8, RZ, 0xc0, !PT ;  /* 0xfffffff8d3d17812 */ /* 0x000fe200078ec0ff */
[----:B------:R-:W-:Y:S01]  /*0ba0*/  IMAD.IADD R9, R9, 0x1, -R2 ;  /* 0x0000000109097824 */ /* 0x000fe200078e0a02 */
[----:B------:R-:W-:Y:S01]  /*0bb0*/  LEA.HI R4, R4, R11, RZ, 0x2 ;  /* 0x0000000b04047211 */ /* 0x000fe200078f10ff */
[C---:B------:R-:W-:Y:S01]  /*0bc0*/  IMAD.IADD R13, R0.reuse, 0x1, -R13 ;  /* 0x00000001000d7824 */ /* 0x040fe200078e0a0d */
[----:B------:R-:W-:Y:S01]  /*0bd0*/  SHF.R.S32.HI R210, RZ, 0x7, R5 ;  /* 0x00000007ffd27819 */ /* 0x000fe20000011405 */
[----:B------:R-:W-:Y:S01]  /*0be0*/  IMAD.IADD R209, R0, 0x1, -R209 ;  /* 0x0000000100d17824 */ /* 0x000fe200078e0ad1 */
[----:B------:R-:W-:Y:S01]  /*0bf0*/  LOP3.LUT R4, R4, 0x3ffffc, RZ, 0xc0, !PT ;  /* 0x003ffffc04047812 */ /* 0x000fe200078ec0ff */
[----:B------:R-:W-:Y:S01]  /*0c00*/  IMAD.SHL.U32 R9, R9, 0x8, RZ ;  /* 0x0000000809097824 */ /* 0x000fe200078e00ff */
[--C-:B------:R-:W-:Y:S01]  /*0c10*/  SHF.R.S32.HI R2, RZ, 0x1f, R7.reuse ;  /* 0x0000001fff027819 */ /* 0x100fe20000011407 */
[----:B------:R-:W-:Y:S01]  /*0c20*/  IMAD R15, R210, 0x100, R7 ;  /* 0x00000100d20f7824 */ /* 0x000fe200078e0207 */
[----:B------:R-:W-:Y:S01]  /*0c30*/  SHF.R.S32.HI R0, RZ, 0x1f, R3 ;  /* 0x0000001fff007819 */ /* 0x000fe20000011403 */
[----:B------:R-:W-:Y:S01]  /*0c40*/  IMAD.IADD R8, R11, 0x1, -R4 ;  /* 0x000000010b087824 */ /* 0x000fe200078e0a04 */
[----:B------:R-:W-:Y:S01]  /*0c50*/  LEA.HI R6, R2, R7, RZ, 0x3 ;  /* 0x0000000702067211 */ /* 0x000fe200078f18ff */
[----:B------:R-:W-:Y:S01]  /*0c60*/  IMAD.SHL.U32 R16, R209, 0x8, RZ ;  /* 0x00000008d1107824 */ /* 0x000fe200078e00ff */
[----:B------:R-:W-:Y:S01]  /*0c70*/  LEA.HI R2, R0, R3, RZ, 0x2 ;  /* 0x0000000300027211 */ /* 0x000fe200078f10ff */
[----:B------:R-:W-:Y:S01]  /*0c80*/  IMAD R12, R8, 0x10, R15 ;  /* 0x00000010080c7824 */ /* 0x000fe200078e020f */
[C---:B------:R-:W-:Y:S01]  /*0c90*/  LOP3.LUT R4, R6.reuse, 0xfffffff8, RZ, 0xc0, !PT ;  /* 0xfffffff806047812 */ /* 0x040fe200078ec0ff */
[----:B------:R-:W-:Y:S01]  /*0ca0*/  IMAD.SHL.U32 R6, R6, 0x40, RZ ;  /* 0x0000004006067824 */ /* 0x000fe200078e00ff */
[----:B------:R-:W-:Y:S01]  /*0cb0*/  LOP3.LUT R8, R2, 0x7ffffffc, RZ, 0xc0, !PT ;  /* 0x7ffffffc02087812 */ /* 0x000fe200078ec0ff */
[--C-:B------:R-:W-:Y:S01]  /*0cc0*/  IMAD.U32 R215, R12, 0x40, R9.reuse ;  /* 0x000000400cd77824 */ /* 0x100fe200078e0009 */
[----:B------:R-:W-:Y:S01]  /*0cd0*/  LEA.HI R10, R13, R13, RZ, 0x1 ;  /* 0x0000000d0d0a7211 */ /* 0x000fe200078f08ff */
[----:B------:R-:W-:Y:S01]  /*0ce0*/  IMAD.IADD R7, R7, 0x1, -R4 ;  /* 0x0000000107077824 */ /* 0x000fe200078e0a04 */
[----:B------:R-:W-:Y:S01]  /*0cf0*/  LEA.HI R4, R0, R3, RZ, 0x5 ;  /* 0x0000000300047211 */ /* 0x000fe200078f28ff */
[----:B------:R-:W-:Y:S01]  /*0d00*/  IMAD.IADD R17, R3, 0x1, -R8 ;  /* 0x0000000103117824 */ /* 0x000fe200078e0a08 */
[--C-:B------:R-:W-:Y:S01]  /*0d10*/  SHF.R.S32.HI R0, RZ, 0x2, R2.reuse ;  /* 0x00000002ff007819 */ /* 0x100fe20000011402 */
[----:B------:R-:W-:Y:S01]  /*0d20*/  VIADD R189, R16, 0x40 ;  /* 0x0000004010bd7836 */ /* 0x000fe20000000000 */
[----:B------:R-:W-:Y:S01]  /*0d30*/  SHF.R.S32.HI R3, RZ, 0x1f, R2 ;  /* 0x0000001fff037819 */ /* 0x000fe20000011402 */
[----:B------:R-:W-:Y:S01]  /*0d40*/  IMAD.SHL.U32 R2, R7, 0x40, RZ ;  /* 0x0000004007027824 */ /* 0x000fe200078e00ff */
[----:B------:R-:W-:Y:S01]  /*0d50*/  LOP3.LUT R6, R6, 0x7ffffe00, RZ, 0xc0, !PT ;  /* 0x7ffffe0006067812 */ /* 0x000fe200078ec0ff */
[C---:B------:R-:W-:Y:S01]  /*0d60*/  VIADD R188, R16.reuse, 0x80 ;  /* 0x0000008010bc7836 */ /* 0x040fe20000000000 */
[----:B------:R-:W-:Y:S01]  /*0d70*/  LEA.HI R3, R3, R0, RZ, 0x3 ;  /* 0x0000000003037211 */ /* 0x000fe200078f18ff */
[----:B------:R-:W-:Y:S01]  /*0d80*/  VIADD R187, R16, 0xc0 ;  /* 0x000000c010bb7836 */ /* 0x000fe20000000000 */
[----:B------:R-:W-:Y:S01]  /*0d90*/  LOP3.LUT R2, R2, 0x1c0, RZ, 0xc0, !PT ;  /* 0x000001c002027812 */ /* 0x000fe200078ec0ff */
[----:B------:R-:W-:Y:S01]  /*0da0*/  IMAD R6, R11, 0x400, R6 ;  /* 0x000004000b067824 */ /* 0x000fe200078e0206 */
[----:B------:R-:W-:Y:S01]  /*0db0*/  R2P PR, R7, 0x6 ;  /* 0x0000000607007804 */ /* 0x000fe20000000000 */
[----:B------:R-:W-:Y:S01]  /*0dc0*/  VIADD R186, R16, 0x100 ;  /* 0x0000010010ba7836 */ /* 0x000fe20000000000 */
[----:B------:R-:W-:Y:S01]  /*0dd0*/  LOP3.LUT R9, R2, 0x8, R9, 0xf8, !PT ;  /* 0x0000000802097812 */ /* 0x000fe200078ef809 */
[C---:B------:R-:W-:Y:S01]  /*0de0*/  VIADD R185, R16.reuse, 0x140 ;  /* 0x0000014010b97836 */ /* 0x040fe20000000000 */
[----:B------:R-:W-:Y:S01]  /*0df0*/  SHF.R.U32.HI R8, RZ, 0x3, R2 ;  /* 0x00000003ff087819 */ /* 0x000fe20000011602 */
[C---:B------:R-:W-:Y:S01]  /*0e00*/  VIADD R213, R16.reuse, 0x180 ;  /* 0x0000018010d57836 */ /* 0x040fe20000000000 */
[----:B------:R-:W-:Y:S01]  /*0e10*/  LOP3.LUT R3, R3, 0xfffffff8, RZ, 0xc0, !PT ;  /* 0xfffffff803037812 */ /* 0x000fe200078ec0ff */
[----:B------:R-:W-:Y:S01]  /*0e20*/  VIADD R212, R16, 0x1c0 ;  /* 0x000001c010d47836 */ /* 0x000fe20000000000 */
[----:B------:R-:W-:Y:S01]  /*0e30*/  LOP3.LUT R9, R9, R8, RZ, 0x3c, !PT ;  /* 0x0000000809097212 */ /* 0x000fe200078e3cff */
[----:B------:R-:W-:Y:S01]  /*0e40*/  IMAD.SHL.U32 R17, R17, 0x2, RZ ;  /* 0x0000000211117824 */ /* 0x000fe200078e00ff */
[----:B------:R-:W-:Y:S01]  /*0e50*/  LEA.HI R5, R5, R210, RZ, 0x1 ;  /* 0x000000d205057211 */ /* 0x000fe200078f08ff */
[----:B------:R-:W-:Y:S01]  /*0e60*/  IMAD.IADD R3, R0, 0x1, -R3 ;  /* 0x0000000100037824 */ /* 0x000fe200078e0a03 */
[----:B------:R-:W-:Y:S01]  /*0e70*/  LOP3.LUT R10, R10, 0x1ffffffe, RZ, 0xc0, !PT ;  /* 0x1ffffffe0a0a7812 */ /* 0x000fe200078ec0ff */
[----:B------:R-:W-:Y:S01]  /*0e80*/  IMAD.IADD R6, R6, 0x1, R9 ;  /* 0x0000000106067824 */ /* 0x000fe200078e0209 */
[----:B------:R-:W-:-:S02]  /*0e90*/  SHF.R.S32.HI R2, RZ, 0x5, R4 ;  /* 0x00000005ff027819 */ /* 0x000fc40000011404 */
[----:B------:R-:W-:Y:S01]  /*0ea0*/  LOP3.LUT R5, R5, 0xfffffe, RZ, 0xc0, !PT ;  /* 0x00fffffe05057812 */ /* 0x000fe200078ec0ff */
[----:B------:R-:W-:Y:S01]  /*0eb0*/  IMAD.IADD R13, R13, 0x1, -R10 ;  /* 0x000000010d0d7824 */ /* 0x000fe200078e0a0a */
[----:B------:R-:W-:Y:S01]  /*0ec0*/  LEA R22, R6, UR41, 0x1 ;  /* 0x0000002906167c11 */ /* 0x000fe2000f8e08ff */
[----:B------:R-:W-:Y:S01]  /*0ed0*/  IMAD R2, R2, 0x10, R3 ;  /* 0x0000001002027824 */ /* 0x000fe200078e0203 */
[----:B------:R-:W-:Y:S01]  /*0ee0*/  SEL R23, R23, 0xffffffe0, !P1 ;  /* 0xffffffe017177807 */ /* 0x000fe20004800000 */
[----:B------:R-:W-:Y:S01]  /*0ef0*/  IMAD.IADD R5, R210, 0x1, -R5 ;  /* 0x00000001d2057824 */ /* 0x000fe200078e0a05 */
[----:B------:R-:W-:Y:S01]  /*0f00*/  SHF.R.S32.HI R211, RZ, 0x3, R211 ;  /* 0x00000003ffd37819 */ /* 0x000fe200000114d3 */
[C---:B------:R-:W-:Y:S01]  /*0f10*/  VIADD R184, R22.reuse, 0x26800 ;  /* 0x0002680016b87836 */ /* 0x040fe20000000000 */
[----:B------:R-:W-:Y:S01]  /*0f20*/  SHF.R.S32.HI R222, RZ, 0x1f, R189 ;  /* 0x0000001fffde7819 */ /* 0x000fe200000114bd */
[----:B------:R-:W-:Y:S01]  /*0f30*/  VIADD R19, R22, 0x26840 ;  /* 0x0002684016137836 */ /* 0x000fe20000000000 */
[----:B------:R-:W-:Y:S01]  /*0f40*/  SHF.R.S32.HI R221, RZ, 0x1f, R188 ;  /* 0x0000001fffdd7819 */ /* 0x000fe200000114bc */
[C---:B------:R-:W-:Y:S01]  /*0f50*/  @P2 VIADD R19, R184.reuse, 0xffffffc0 ;  /* 0xffffffc0b8132836 */ /* 0x040fe20000000000 */
[----:B------:R-:W-:Y:S01]  /*0f60*/  SHF.R.S32.HI R220, RZ, 0x1f, R187 ;  /* 0x0000001fffdc7819 */ /* 0x000fe200000114bb */
[----:B------:R-:W-:Y:S01]  /*0f70*/  IMAD.IADD R184, R184, 0x1, R23 ;  /* 0x00000001b8b87824 */ /* 0x000fe200078e0217 */
[----:B------:R-:W-:Y:S01]  /*0f80*/  SHF.R.S32.HI R219, RZ, 0x1f, R186 ;  /* 0x0000001fffdb7819 */ /* 0x000fe200000114ba */
[----:B------:R-:W-:Y:S01]  /*0f90*/  IMAD.SHL.U32 R18, R5, 0x100, RZ ;  /* 0x0000010005127824 */ /* 0x000fe200078e00ff */
[----:B------:R-:W-:Y:S01]  /*0fa0*/  SHF.R.S32.HI R218, RZ, 0x1f, R185 ;  /* 0x0000001fffda7819 */ /* 0x000fe200000114b9 */
[----:B------:R-:W-:Y:S01]  /*0fb0*/  IMAD R214, R13, 0x8, R2 ;  /* 0x000000080dd67824 */ /* 0x000fe200078e0202 */
[----:B------:R-:W-:Y:S01]  /*0fc0*/  SHF.R.S32.HI R217, RZ, 0x1f, R213 ;  /* 0x0000001fffd97819 */ /* 0x000fe200000114d5 */
[----:B------:R-:W-:Y:S01]  /*0fd0*/  IMAD.IADD R23, R23, 0x1, R19 ;  /* 0x0000000117177824 */ /* 0x000fe200078e0213 */
[----:B------:R-:W-:-:S07]  /*0fe0*/  SHF.R.S32.HI R216, RZ, 0x1f, R212 ;  /* 0x0000001fffd87819 */ /* 0x000fce00000114d4 */
.L_x_3249:
[----:B------:R-:W-:Y:S01]  /*0ff0*/  ULDC UR4, c[0x0][0xc38] ;  /* 0x00030e0000047ab9 */ /* 0x000fe20000000800 */
[----:B------:R-:W-:Y:S01]  /*1000*/  ULDC UR50, c[0x0][0x424] ;  /* 0x0001090000327ab9 */ /* 0x000fe20000000800 */
[----:B------:R-:W-:Y:S01]  /*1010*/  UISETP.NE.AND UP1, UPT, UR4, 0x1, UPT ;  /* 0x000000010400788c */ /* 0x000fe2000bf25270 */
[----:B------:R-:W-:Y:S02]  /*1020*/  ULDC UR6, c[0x0][0x2f0] ;  /* 0x0000bc0000067ab9 */ /* 0x000fe40000000800 */
[----:B------:R-:W-:Y:S01]  /*1030*/  ULDC.64 UR4, c[0x0][0x418] ;  /* 0x0001060000047ab9 */ /* 0x000fe20000000a00 */
[----:B------:R-:W-:Y:S01]  /*1040*/  UMOV UR44, UR47 ;  /* 0x0000002f002c7c82 */ /* 0x000fe20008000000 */
[----:B------:R-:W-:Y:S01]  /*1050*/  UISETP.NE.U32.AND UP0, UPT, UR4, URZ, UPT ;  /* 0x0000003f0400728c */ /* 0x000fe2000bf05070 */
[----:B------:R-:W-:Y:S02]  /*1060*/  UMOV UR46, UR47 ;  /* 0x0000002f002e7c82 */ /* 0x000fe40008000000 */
[----:B------:R-:W-:Y:S01]  /*1070*/  ULDC UR4, c[0x0][0xc44] ;  /* 0x0003110000047ab9 */ /* 0x000fe20000000800 */
[----:B------:R-:W-:-:S02]  /*1080*/  UISETP.NE.AND.EX UP0, UPT, UR5, URZ, UPT, UP0 ;  /* 0x0000003f0500728c */ /* 0x000fc4000bf05300 */
[----:B------:R-:W-:Y:S02]  /*1090*/  UISETP.NE.AND UP2, UPT, UR4, 0x1, UPT ;  /* 0x000000010400788c */ /* 0x000fe4000bf45270 */
[----:B------:R-:W-:Y:S01]  /*10a0*/  USEL UR50, UR50, 0x1, UP0 ;  /* 0x0000000132327887 */ /* 0x000fe20008000000 */
[----:B------:R-:W-:Y:S01]  /*10b0*/  @UP1 ULDC UR4, c[0x0][0xc3c] ;  /* 0x00030f0000041ab9 */ /* 0x000fe20000000800 */
[----:B------:R-:W-:Y:S02]  /*10c0*/  UISETP.NE.AND UP0, UPT, UR48, 0x1, UPT ;  /* 0x000000013000788c */ /* 0x000fe4000bf05270 */
[----:B------:R-:W-:Y:S02]  /*10d0*/  UIMAD.WIDE.U32 UR4, UR47, UR4, URZ ;  /* 0x000000042f0472a5 */ /* 0x000fe4000f8e003f */
[----:B------:R-:W-:Y:S02]  /*10e0*/  UIMAD UR50, UR50, UR6, URZ ;  /* 0x00000006323272a4 */ /* 0x000fe4000f8e023f */
[----:B------:R-:W-:Y:S01]  /*10f0*/  PLOP3.LUT P0, PT, PT, PT, UP0, 0x80, 0x0 ;  /* 0x000000000000781c */ /* 0x000fe20003f0f008 */
[----:B------:R-:W-:Y:S01]  /*1100*/  @UP1 ULDC UR6, c[0x0][0xc40] ;  /* 0x0003100000061ab9 */ /* 0x000fe20000000800 */
[----:B------:R-:W-:Y:S01]  /*1110*/  @UP2 ULDC.64 UR8, c[0x0][0xc48] ;  /* 0x0003120000082ab9 */ /* 0x000fe20000000a00 */
[----:B------:R-:W-:-:S02]  /*1120*/  @UP1 USHF.R.U32.HI UR44, URZ, UR6, UR5 ;  /* 0x000000063f2c1299 */ /* 0x000fc40008011605 */
[----:B------:R-:W-:Y:S02]  /*1130*/  UIADD3 UR6, UR50, 0x3f, URZ ;  /* 0x0000003f32067890 */ /* 0x000fe4000fffe03f */
[----:B------:R-:W-:Y:S02]  /*1140*/  UIMAD.WIDE.U32 UR4, UR44, UR8, URZ ;  /* 0x000000082c0472a5 */ /* 0x000fe4000f8e003f */
[----:B------:R-:W-:Y:S01]  /*1150*/  USHF.R.S32.HI UR7, URZ, 0x1f, UR6 ;  /* 0x0000001f3f077899 */ /* 0x000fe20008011406 */
[----:B------:R-:W-:Y:S01]  /*1160*/  UMOV UR45, UR44 ;  /* 0x0000002c002d7c82 */ /* 0x000fe20008000000 */
[----:B------:R-:W-:Y:S02]  /*1170*/  @UP2 USHF.R.U32.HI UR45, URZ, UR9, UR5 ;  /* 0x000000093f2d2299 */ /* 0x000fe40008011605 */
[----:B------:R-:W-:-:S04]  /*1180*/  ULEA.HI UR7, UR7, UR6, URZ, 0x6 ;  /* 0x0000000607077291 */ /* 0x000fc8000f8f303f */
[----:B------:R-:W-:Y:S01]  /*1190*/  USHF.R.S32.HI UR49, URZ, 0x6, UR7 ;  /* 0x000000063f317899 */ /* 0x000fe20008011407 */
[----:B0123-5:R-:W-:Y:S11]  /*11a0*/  @!P0 BRA `(.L_x_3214) ;  /* 0x0000001800488947 */ /* 0x02fff60003800000 */
[----:B------:R-:W0:Y:S01]  /*11b0*/  SHFL.IDX PT, R0, R210, RZ, 0x1f ;  /* 0x00001fffd2007589 */ /* 0x000e2200000e0000 */
[----:B------:R-:W-:-:S06]  /*11c0*/  UISETP.NE.AND UP0, UPT, UR40, 0x3, UPT ;  /* 0x000000032800788c */ /* 0x000fcc000bf05270 */
[----:B------:R-:W-:Y:S02]  /*11d0*/  PLOP3.LUT P0, PT, PT, PT, UP0, 0x80, 0x0 ;  /* 0x000000000000781c */ /* 0x000fe40003f0f008 */
[----:B0-----:R-:W-:-:S13]  /*11e0*/  R2UR UR4, R0 ;  /* 0x00000000000472ca */ /* 0x001fda00000e0000 */
[----:B------:R-:W-:-:S04]  /*11f0*/  ULEA.HI UR5, UR4, UR4, URZ, 0x1 ;  /* 0x0000000404057291 */ /* 0x000fc8000f8f083f */
[----:B------:R-:W-:-:S04]  /*1200*/  ULOP3.LUT UR5, UR5, 0x1fffe, URZ, 0xc0, !UPT ;  /* 0x0001fffe05057892 */ /* 0x000fc8000f8ec03f */
[----:B------:R-:W-:-:S04]  /*1210*/  UIADD3 UR5, UR4, -UR5, URZ ;  /* 0x8000000504057290 */ /* 0x000fc8000fffe03f */
[----:B------:R-:W-:-:S04]  /*1220*/  ULEA UR5, UR5, UR41, 0xf ;  /* 0x0000002905057291 */ /* 0x000fc8000f8e783f */
[----:B------:R-:W-:-:S04]  /*1230*/  UIADD3 UR5, UR5, 0x400, URZ ;  /* 0x0000040005057890 */ /* 0x000fc8000fffe03f */
[----:B------:R-:W-:-:S04]  /*1240*/  USHF.R.U32.HI UR5, URZ, 0x4, UR5 ;  /* 0x000000043f057899 */ /* 0x000fc80008011605 */
[----:B------:R-:W-:-:S04]  /*1250*/  ULOP3.LUT UR5, UR5, 0x3fff, URZ, 0xc0, !UPT ;  /* 0x00003fff05057892 */ /* 0x000fc8000f8ec03f */
[----:B------:R-:W-:Y:S01]  /*1260*/  ULOP3.LUT UR20, UR5, 0x2000000, URZ, 0xfc, !UPT ;  /* 0x0200000005147892 */ /* 0x000fe2000f8efc3f */
[----:B------:R-:W-:Y:S11]  /*1270*/  @!P0 BRA `(.L_x_3215) ;  /* 0x0000000000048947 */ /* 0x000ff60003800000 */
[----:B------:R-:W-:Y:S01]  /*1280*/  BPT.TRAP 0x1 ;  /* 0x000000040000795c */ /* 0x000fe20000300000 */
.L_x_3215:
[----:B------:R-:W-:Y:S01]  /*1290*/  ULEA UR16, UR39, UR41, 0x3 ;  /* 0x0000002927107291 */ /* 0x000fe2000f8e183f */
[----:B------:R-:W-:-:S05]  /*12a0*/  IMAD.U32 R0, RZ, RZ, UR38 ;  /* 0x00000026ff007e24 */ /* 0x000fca000f8e00ff */
[----:B------:R-:W-:-:S04]  /*12b0*/  SHF.L.U32 R0, R0, 0x1f, RZ ;  /* 0x0000001f00007819 */ /* 0x000fc800000006ff */
[----:B------:R-:W0:Y:S02]  /*12c0*/  SYNCS.PHASECHK.TRANS64.TRYWAIT P0, [UR16+0x28c50], R0 ;  /* 0x028c5000ff0075a7 */ /* 0x000e240008000150 */
[----:B0-----:R-:W-:Y:S05]  /*12d0*/  @!P0 BRA `(.L_x_3216) ;  /* 0x000000bc00808947 */ /* 0x001fea0003800000 */
.L_x_3355:
[----:B------:R-:W-:Y:S01]  /*12e0*/  BAR.SYNC.DEFER_BLOCKING 0xe, 0x100 ;  /* 0x0384000000007b1d */ /* 0x000fe20000010000 */
[----:B------:R-:W-:Y:S01]  /*12f0*/  UIADD3 UR4, UR41, 0x26800, URZ ;  /* 0x0002680029047890 */ /* 0x000fe2000fffe03f */
[----:B0-----:R-:W-:Y:S01]  /*1300*/  IMAD.U32 R0, RZ, RZ, UR16 ;  /* 0x00000010ff007e24 */ /* 0x001fe2000f8e00ff */
[----:B------:R-:W-:Y:S02]  /*1310*/  ULEA UR12, UR39, UR20, 0xc ;  /* 0x00000014270c7291 */ /* 0x000fe4000f8e603f */
[----:B------:R-:W-:Y:S01]  /*1320*/  USHF.R.U32.HI UR4, URZ, 0x4, UR4 ;  /* 0x000000043f047899 */ /* 0x000fe20008011604 */
[----:B------:R-:W-:Y:S01]  /*1330*/  UMOV UR7, 0x40000040 ;  /* 0x4000004000077882 */ /* 0x000fe20000000000 */
[----:B------:R-:W-:Y:S02]  /*1340*/  UMOV UR5, 0x40000040 ;  /* 0x4000004000057882 */ /* 0x000fe40000000000 */
[----:B------:R-:W-:Y:S01]  /*1350*/  ULOP3.LUT UR4, UR4, 0x3fff, URZ, 0xc0, !UPT ;  /* 0x00003fff04047892 */ /* 0x000fe2000f8ec03f */
[----:B------:R-:W0:Y:S01]  /*1360*/  S2R R3, SR_TID.X ;  /* 0x0000000000037919 */ /* 0x000e220000002100 */
[----:B------:R-:W-:Y:S01]  /*1370*/  UMOV UR6, UR12 ;  /* 0x0000000c00067c82 */ /* 0x000fe20008000000 */
[----:B------:R-:W-:-:S02]  /*1380*/  UIADD3 UR10, UR12, 0x100, URZ ;  /* 0x000001000c0a7890 */ /* 0x000fc4000fffe03f */
[----:B------:R-:W-:Y:S01]  /*1390*/  ULOP3.LUT UR13, UR4, 0x10000, URZ, 0xfc, !UPT ;  /* 0x00010000040d7892 */ /* 0x000fe2000f8efc3f */
[----:B------:R-:W-:Y:S01]  /*13a0*/  UMOV UR11, 0x40000040 ;  /* 0x40000040000b7882 */ /* 0x000fe20000000000 */
[----:B------:R-:W-:Y:S02]  /*13b0*/  UMOV UR9, 0x40000040 ;  /* 0x4000004000097882 */ /* 0x000fe40000000000 */
[----:B------:R-:W-:Y:S02]  /*13c0*/  UIADD3 UR8, UR13, 0x4, URZ ;  /* 0x000000040d087890 */ /* 0x000fe4000fffe03f */
[----:B------:R-:W-:Y:S01]  /*13d0*/  UIADD3 UR14, UR12, 0x180, URZ ;  /* 0x000001800c0e7890 */ /* 0x000fe2000fffe03f */
[----:B------:R-:W-:Y:S01]  /*13e0*/  UMOV UR4, UR13 ;  /* 0x0000000d00047c82 */ /* 0x000fe20008000000 */
[----:B------:R-:W-:Y:S01]  /*13f0*/  UMOV UR15, 0x40000040 ;  /* 0x40000040000f7882 */ /* 0x000fe20000000000 */
[----:B------:R-:W-:Y:S01]  /*1400*/  WARPGROUP.ARRIVE ;  /* 0x00000000000079c5 */ /* 0x000fe20000000000 */
[----:B------:R-:W-:-:S05]  /*1410*/  UISETP.GE.AND UP0, UPT, UR50, 0x41, UPT ;  /* 0x000000413200788c */ /* 0x000fca000bf06270 */
[----:B------:R-:W-:Y:S01]  /*1420*/  HGMMA.64x256x16.F32.BF16 R24, gdesc[UR4].tnspB, RZ, !UPT, gsb0 ;  /* 0x43e00000041879f0 */ /* 0x000fe2000c0018ff */
[----:B------:R-:W-:Y:S02]  /*1430*/  UIADD3 UR6, UR12, 0x80, URZ ;  /* 0x000000800c067890 */ /* 0x000fe4000fffe03f */
[----:B------:R-:W-:Y:S01]  /*1440*/  UIADD3 UR4, UR13, 0x2, URZ ;  /* 0x000000020d047890 */ /* 0x000fe2000fffe03f */
[----:B------:R-:W-:Y:S01]  /*1450*/  UMOV UR7, 0x40000040 ;  /* 0x4000004000077882 */ /* 0x000fe20000000000 */
[----:B------:R-:W-:Y:S01]  /*1460*/  UMOV UR5, 0x40000040 ;  /* 0x4000004000057882 */ /* 0x000fe20000000000 */
[----:B------:R-:W-:-:S03]  /*1470*/  UIADD3 UR12, UR13, 0x6, URZ ;  /* 0x000000060d0c7890 */ /* 0x000fc6000fffe03f */
[----:B------:R-:W-:Y:S01]  /*1480*/  UMOV UR13, 0x40000040 ;  /* 0x40000040000d7882 */ /* 0x000fe20000000000 */
[----:B0-----:R-:W-:-:S04]  /*1490*/  LOP3.LUT R3, R3, 0x7f, RZ, 0xc0, !PT ;  /* 0x0000007f03037812 */ /* 0x001fc800078ec0ff */
[----:B------:R-:W-:-:S13]  /*14a0*/  ISETP.NE.AND P0, PT, R3, RZ, PT ;  /* 0x000000ff0300720c */ /* 0x000fda0003f05270 */
[----:B------:R-:W-:-:S05]  /*14b0*/  @!P0 VIADD R0, R0, 0x28c60 ;  /* 0x00028c6000008836 */ /* 0x000fca0000000000 */
[----:B------:R-:W-:Y:S01]  /*14c0*/  @!P0 PRMT R0, RZ, 0x654, R0 ;  /* 0x00000654ff008816 */ /* 0x000fe20000000000 */
[----:B------:R-:W-:Y:S02]  /*14d0*/  WARPGROUP.DEPBAR.LE gsb0, 0x0 ;  /* 0x00008000000079c5 */ /* 0x000fe40000010000 */
[----:B------:R-:W-:-:S06]  /*14e0*/  WARPGROUP.ARRIVE ;  /* 0x00000000000079c5 */ /* 0x000fcc0000000000 */
[----:B------:R-:W-:Y:S03]  /*14f0*/  HGMMA.64x256x16.F32.BF16 R24, gdesc[UR4].tnspB, R24, gsb0 ;  /* 0x43e00000041879f0 */ /* 0x000fe60008001818 */
[----:B------:R-:W-:Y:S02]  /*1500*/  WARPGROUP.DEPBAR.LE gsb0, 0x0 ;  /* 0x00008000000079c5 */ /* 0x000fe40000010000 */
[----:B------:R-:W-:-:S15]  /*1510*/  WARPGROUP.ARRIVE ;  /* 0x00000000000079c5 */ /* 0x000fde0000000000 */
[----:B------:R-:W-:-:S08]  /*1520*/  NOP ;  /* 0x0000000000007918 */ /* 0x000fd00000000000 */
[----:B------:R-:W-:Y:S03]  /*1530*/  HGMMA.64x256x16.F32.BF16 R24, gdesc[UR8].tnspB, R24, gsb0 ;  /* 0x43e00000081879f0 */ /* 0x000fe60008001818 */
[----:B------:R-:W-:Y:S02]  /*1540*/  WARPGROUP.DEPBAR.LE gsb0, 0x0 ;  /* 0x00008000000079c5 */ /* 0x000fe40000010000 */
[----:B------:R-:W-:-:S15]  /*1550*/  WARPGROUP.ARRIVE ;  /* 0x00000000000079c5 */ /* 0x000fde0000000000 */
[----:B------:R-:W-:-:S08]  /*1560*/  NOP ;  /* 0x0000000000007918 */ /* 0x000fd00000000000 */
[----:B------:R-:W-:Y:S03]  /*1570*/  HGMMA.64x256x16.F32.BF16 R24, gdesc[UR12].tnspB, R24, gsb0 ;  /* 0x43e000000c1879f0 */ /* 0x000fe60008001818 */
[----:B------:R-:W-:Y:S02]  /*1580*/  WARPGROUP.DEPBAR.LE gsb0, 0x0 ;  /* 0x00008000000079c5 */ /* 0x000fe40000010000 */
[----:B------:R-:W-:Y:S06]  /*1590*/  BAR.ARV 0xf, 0x100 ;  /* 0x03c4000000007b1d */ /* 0x000fec0000002000 */
[----:B------:R0:W-:Y:S01]  /*15a0*/  @!P0 SYNCS.ARRIVE.TRANS64.RED.A1T0 RZ, [R0+URZ], RZ ;  /* 0x000000ff00ff89a7 */ /* 0x0001e2000810043f */
[----:B------:R-:W-:-:S13]  /*15b0*/  PLOP3.LUT P0, PT, PT, PT, UP0, 0x80, 0x0 ;  /* 0x000000000000781c */ /* 0x000fda0003f0f008 */
[----:B0-----:R-:W-:Y:S05]  /*15c0*/  @!P0 BRA `(.L_x_3217) ;  /* 0x0000000c00048947 */ /* 0x001fea0003800000 */
[----:B------:R-:W-:-:S06]  /*15d0*/  UIADD3 UR49, UR49, -0x2, URZ ;  /* 0xfffffffe31317890 */ /* 0x000fcc000fffe03f */
[----:B------:R-:W-:-:S07]  /*15e0*/  IMAD.U32 R0, RZ, RZ, UR49 ;  /* 0x00000031ff007e24 */ /* 0x000fce000f8e00ff */
.L_x_3222:
[----:B------:R-:W-:Y:S01]  /*15f0*/  BAR.SYNC.DEFER_BLOCKING 0xe, 0x100 ;  /* 0x0384000000007b1d */ /* 0x000fe20000010000 */
[----:B0-----:R-:W-:Y:S01]  /*1600*/  IMAD.U32 R3, RZ, RZ, UR39 ;  /* 0x00000027ff037e24 */ /* 0x001fe2000f8e00ff */
[----:B------:R-:W-:Y:S01]  /*1610*/  UISETP.NE.AND UP1, UPT, UR40, 0x3, UPT ;  /* 0x000000032800788c */ /* 0x000fe2000bf25270 */
[C---:B------:R-:W-:Y:S01]  /*1620*/  ISETP.GT.AND P1, PT, R0.reuse, RZ, PT ;  /* 0x000000ff0000720c */ /* 0x040fe20003f24270 */
[----:B------:R-:W-:Y:S01]  /*1630*/  UIADD3 UR39, UR39, 0x1, URZ ;  /* 0x0000000127277890 */ /* 0x000fe2000fffe03f */
[----:B------:R-:W-:Y:S02]  /*1640*/  IMAD R3, R3, 0x40, R2 ;  /* 0x0000004003037824 */ /* 0x000fe400078e0202 */
[----:B------:R-:W-:Y:S01]  /*1650*/  VIADD R0, R0, 0xffffffff ;  /* 0xffffffff00007836 */ /* 0x000fe20000000000 */
[----:B------:R-:W-:Y:S01]  /*1660*/  PLOP3.LUT P2, PT, PT, PT, UP1, 0x80, 0x0 ;  /* 0x000000000000781c */ /* 0x000fe20003f4f018 */
[----:B------:R-:W-:Y:S01]  /*1670*/  UISETP.NE.AND UP0, UPT, UR39, 0x2, UPT ;  /* 0x000000022700788c */ /* 0x000fe2000bf05270 */
[----:B------:R-:W-:-:S03]  /*1680*/  LEA R3, R3, UR41, 0x2 ;  /* 0x0000002903037c11 */ /* 0x000fc6000f8e10ff */
[----:B------:R-:W-:Y:S02]  /*1690*/  USEL UR6, URZ, 0x1, UP0 ;  /* 0x000000013f067887 */ /* 0x000fe40008000000 */
[----:B------:R-:W-:Y:S02]  /*16a0*/  USEL UR39, UR39, URZ, UP0 ;  /* 0x0000003f27277287 */ /* 0x000fe40008000000 */
[----:B------:R-:W-:Y:S01]  /*16b0*/  ULOP3.LUT UR38, UR38, UR6, URZ, 0x3c, !UPT ;  /* 0x0000000626267292 */ /* 0x000fe2000f8e3c3f */
[----:B------:R-:W0:Y:S04]  /*16c0*/  LDS R4, [R3+0x28800] ;  /* 0x0288000003047984 */ /* 0x000e280000000800 */
[----:B------:R-:W1:Y:S01]  /*16d0*/  LDS R5, [R3+0x28820] ;  /* 0x0288200003057984 */ /* 0x000e620000000800 */
        /* <DEDUP_REMOVED lines=130> */
.L_x_3218:
[----:B------:R-:W-:Y:S01]  /*1f00*/  ULEA UR6, UR39, UR41, 0x3 ;  /* 0x0000002927067291 */ /* 0x000fe2000f8e183f */
[----:B------:R-:W-:-:S05]  /*1f10*/  IMAD.U32 R3, RZ, RZ, UR38 ;  /* 0x00000026ff037e24 */ /* 0x000fca000f8e00ff */
[----:B------:R-:W-:-:S04]  /*1f20*/  SHF.L.U32 R3, R3, 0x1f, RZ ;  /* 0x0000001f03037819 */ /* 0x000fc800000006ff */
[----:B------:R0:W1:Y:S01]  /*1f30*/  SYNCS.PHASECHK.TRANS64.TRYWAIT P0, [UR6+0x28c50], R3 ;  /* 0x028c5003ff0075a7 */ /* 0x0000620008000146 */
[----:B------:R-:W-:Y:S05]  /*1f40*/  @!P2 BRA `(.L_x_3219) ;  /* 0x000000000004a947 */ /* 0x000fea0003800000 */
[----:B------:R-:W-:Y:S01]  /*1f50*/  BPT.TRAP 0x1 ;  /* 0x000000040000795c */ /* 0x000fe20000300000 */
.L_x_3219:
[----:B-1----:R-:W-:Y:S05]  /*1f60*/  @P0 BRA `(.L_x_3220) ;  /* 0x0000000000080947 */ /* 0x002fea0003800000 */
[----:B------:R-:W1:Y:S02]  /*1f70*/  SYNCS.PHASECHK.TRANS64.TRYWAIT P0, [UR6+0x28c50], R3 ;  /* 0x028c5003ff0075a7 */ /* 0x000e640008000146 */
[----:B-1----:R-:W-:Y:S05]  /*1f80*/  @!P0 BRA `(.L_x_3221) ;  /* 0x000000b0006c8947 */ /* 0x002fea0003800000 */
.L_x_3220:
[----:B------:R-:W-:Y:S01]  /*1f90*/  UIADD3 UR6, UR41, 0x26800, URZ ;  /* 0x0002680029067890 */ /* 0x000fe2000fffe03f */
[----:B------:R-:W-:Y:S01]  /*1fa0*/  WARPGROUP.ARRIVE ;  /* 0x00000000000079c5 */ /* 0x000fe20000000000 */
[----:B------:R-:W-:-:S05]  /*1fb0*/  ULEA UR18, UR39, UR20, 0xc ;  /* 0x0000001427127291 */ /* 0x000fca000f8e603f */
[----:B-1----:R-:W1:Y:S01]  /*1fc0*/  S2R R4, SR_TID.X ;  /* 0x0000000000047919 */ /* 0x002e620000002100 */
[----:B------:R-:W-:Y:S01]  /*1fd0*/  USHF.R.U32.HI UR6, URZ, 0x4, UR6 ;  /* 0x000000043f067899 */ /* 0x000fe20008011606 */
[----:B0-----:R-:W-:Y:S01]  /*1fe0*/  IMAD.U32 R3, RZ, RZ, UR39 ;  /* 0x00000027ff037e24 */ /* 0x001fe2000f8e00ff */
[----:B------:R-:W-:Y:S01]  /*1ff0*/  UMOV UR19, 0x40000040 ;  /* 0x4000004000137882 */ /* 0x000fe20000000000 */
[----:B------:R-:W-:Y:S01]  /*2000*/  UMOV UR17, 0x40000040 ;  /* 0x4000004000117882 */ /* 0x000fe20000000000 */
[----:B------:R-:W-:Y:S01]  /*2010*/  ULOP3.LUT UR6, UR6, 0x3fff, URZ, 0xc0, !UPT ;  /* 0x00003fff06067892 */ /* 0x000fe2000f8ec03f */
[----:B------:R-:W-:Y:S01]  /*2020*/  UMOV UR7, 0x40000040 ;  /* 0x4000004000077882 */ /* 0x000fe20000000000 */
[----:B------:R-:W-:Y:S02]  /*2030*/  UIADD3 UR10, UR18, 0x100, URZ ;  /* 0x00000100120a7890 */ /* 0x000fe4000fffe03f */
[----:B------:R-:W-:Y:S02]  /*2040*/  ULOP3.LUT UR16, UR6, 0x10000, URZ, 0xfc, !UPT ;  /* 0x0001000006107892 */ /* 0x000fe4000f8efc3f */
[----:B------:R-:W-:Y:S01]  /*2050*/  UIADD3 UR6, UR18, 0x80, URZ ;  /* 0x0000008012067890 */ /* 0x000fe2000fffe03f */
[----:B------:R-:W-:Y:S01]  /*2060*/  UMOV UR11, 0x40000040 ;  /* 0x40000040000b7882 */ /* 0x000fe20000000000 */
[----:B------:R-:W-:Y:S01]  /*2070*/  UIADD3 UR14, UR18, 0x180, URZ ;  /* 0x00000180120e7890 */ /* 0x000fe2000fffe03f */
[----:B------:R-:W-:-:S04]  /*2080*/  UMOV UR15, 0x40000040 ;  /* 0x40000040000f7882 */ /* 0x000fc80000000000 */
[----:B------:R-:W-:Y:S01]  /*2090*/  HGMMA.64x256x16.F32.BF16 R24, gdesc[UR16].tnspB, R24, gsb0 ;  /* 0x43e00000101879f0 */ /* 0x000fe20008001818 */
[----:B-1----:R-:W-:-:S04]  /*20a0*/  LOP3.LUT R4, R4, 0x7f, RZ, 0xc0, !PT ;  /* 0x0000007f04047812 */ /* 0x002fc800078ec0ff */
[----:B------:R-:W-:-:S13]  /*20b0*/  ISETP.NE.AND P0, PT, R4, RZ, PT ;  /* 0x000000ff0400720c */ /* 0x000fda0003f05270 */
[----:B------:R-:W-:-:S05]  /*20c0*/  @!P0 LEA R3, R3, UR41, 0x3 ;  /* 0x0000002903038c11 */ /* 0x000fca000f8e18ff */
        /* <DEDUP_REMOVED lines=16> */
[----:B------:R-:W-:Y:S05]  /*21d0*/  @P1 BRA `(.L_x_3222) ;  /* 0xfffffff400041947 */ /* 0x000fea000383ffff */
.L_x_3217:
[----:B------:R-:W-:Y:S01]  /*21e0*/  BAR.SYNC.DEFER_BLOCKING 0xe, 0x100 ;  /* 0x0384000000007b1d */ /* 0x000fe20000010000 */
[----:B0-----:R-:W-:Y:S01]  /*21f0*/  IMAD.U32 R3, RZ, RZ, UR39 ;  /* 0x00000027ff037e24 */ /* 0x001fe2000f8e00ff */
[----:B------:R-:W-:Y:S01]  /*2200*/  UIADD3 UR39, UR39, 0x1, URZ ;  /* 0x0000000127277890 */ /* 0x000fe2000fffe03f */
[----:B------:R-:W-:Y:S02]  /*2210*/  IMAD.MOV.U32 R20, RZ, RZ, RZ ;  /* 0x000000ffff147224 */ /* 0x000fe400078e00ff */
[----:B------:R-:W-:Y:S01]  /*2220*/  IMAD R0, R3, 0x40, R2 ;  /* 0x0000004003007824 */ /* 0x000fe200078e0202 */
[----:B------:R-:W-:-:S04]  /*2230*/  UISETP.NE.AND UP0, UPT, UR39, 0x2, UPT ;  /* 0x000000022700788c */ /* 0x000fc8000bf05270 */
[----:B------:R-:W-:Y:S01]  /*2240*/  LEA R3, R0, UR41, 0x2 ;  /* 0x0000002900037c11 */ /* 0x000fe2000f8e10ff */
[----:B------:R-:W-:Y:S02]  /*2250*/  USEL UR4, URZ, 0x1, UP0 ;  /* 0x000000013f047887 */ /* 0x000fe40008000000 */
[----:B------:R-:W-:Y:S02]  /*2260*/  USEL UR39, UR39, URZ, UP0 ;  /* 0x0000003f27277287 */ /* 0x000fe40008000000 */
[----:B------:R-:W-:Y:S01]  /*2270*/  ULOP3.LUT UR38, UR38, UR4, URZ, 0x3c, !UPT ;  /* 0x0000000426267292 */ /* 0x000fe2000f8e3c3f */
[----:B------:R-:W0:Y:S04]  /*2280*/  LDS R4, [R3+0x28800] ;  /* 0x0288000003047984 */ /* 0x000e280000000800 */
[----:B------:R1:W2:Y:S02]  /*2290*/  LDS R0, [R3+0x28820] ;  /* 0x0288200003007984 */ /* 0x0002a40000000800 */
[----:B-1----:R-:W-:-:S02]  /*22a0*/  IMAD.MOV.U32 R3, RZ, RZ, RZ ;  /* 0x000000ffff037224 */ /* 0x002fc400078e00ff */
        /* <DEDUP_REMOVED lines=128> */
[----:B------:R-:W-:Y:S06]  /*2ab0*/  BAR.ARV 0xf, 0x100 ;  /* 0x03c4000000007b1d */ /* 0x000fec0000002000 */
[----:B------:R-:W-:Y:S05]  /*2ac0*/  BRA `(.L_x_3223) ;  /* 0x0000003800747947 */ /* 0x000fea0003800000 */
.L_x_3214:
[----:B------:R-:W0:Y:S02]  /*2ad0*/  SHFL.IDX PT, R0, R210, RZ, 0x1f ;  /* 0x00001fffd2007589 */ /* 0x000e2400000e0000 */
[----:B0-----:R-:W-:-:S13]  /*2ae0*/  R2UR UR4, R0 ;  /* 0x00000000000472ca */ /* 0x001fda00000e0000 */
[----:B------:R-:W-:-:S04]  /*2af0*/  ULEA.HI UR5, UR4, UR4, URZ, 0x1 ;  /* 0x0000000404057291 */ /* 0x000fc8000f8f083f */
[----:B------:R-:W-:-:S04]  /*2b00*/  ULOP3.LUT UR5, UR5, 0x1fffe, URZ, 0xc0, !UPT ;  /* 0x0001fffe05057892 */ /* 0x000fc8000f8ec03f */
[----:B------:R-:W-:Y:S02]  /*2b10*/  UIADD3 UR5, UR4, -UR5, URZ ;  /* 0x8000000504057290 */ /* 0x000fe4000fffe03f */
[----:B------:R-:W-:Y:S02]  /*2b20*/  UIADD3 UR4, UR41, 0x26800, URZ ;  /* 0x0002680029047890 */ /* 0x000fe4000fffe03f */
[----:B------:R-:W-:Y:S02]  /*2b30*/  ULEA UR5, UR5, UR41, 0xf ;  /* 0x0000002905057291 */ /* 0x000fe4000f8e783f */
[----:B------:R-:W-:Y:S02]  /*2b40*/  ULOP3.LUT UP0, URZ, UR4, 0x3ff, URZ, 0xc0, !UPT ;  /* 0x000003ff043f7892 */ /* 0x000fe4000f80c03f */
[----:B------:R-:W-:-:S04]  /*2b50*/  UIADD3 UR5, UR5, 0x400, URZ ;  /* 0x0000040005057890 */ /* 0x000fc8000fffe03f */
[----:B------:R-:W-:Y:S01]  /*2b60*/  PLOP3.LUT P0, PT, PT, PT, UP0, 0x80, 0x0 ;  /* 0x000000000000781c */ /* 0x000fe20003f0f008 */
[----:B------:R-:W-:-:S04]  /*2b70*/  USHF.R.U32.HI UR5, URZ, 0x4, UR5 ;  /* 0x000000043f057899 */ /* 0x000fc80008011605 */
[----:B------:R-:W-:-:S08]  /*2b80*/  ULOP3.LUT UR51, UR5, 0x3fff, URZ, 0xc0, !UPT ;  /* 0x00003fff05337892 */ /* 0x000fd0000f8ec03f */
        /* <DEDUP_REMOVED lines=17> */
.L_x_3224:
[----:B------:R-:W-:Y:S01]  /*2ca0*/  ULEA.HI UR4, UR36, UR36, URZ, 0x1 ;  /* 0x0000002424047291 */ /* 0x000fe2000f8f083f */
[----:B------:R-:W-:-:S03]  /*2cb0*/  IMAD.U32 R3, RZ, RZ, UR40 ;  /* 0x00000028ff037e24 */ /* 0x000fc6000f8e00ff */
[----:B------:R-:W-:Y:S02]  /*2cc0*/  ULOP3.LUT UR4, UR4, 0xfffffffe, URZ, 0xc0, !UPT ;  /* 0xfffffffe04047892 */ /* 0x000fe4000f8ec03f */
[----:B------:R-:W-:Y:S02]  /*2cd0*/  ISETP.NE.AND P0, PT, R3, 0x3, PT ;  /* 0x000000030300780c */ /* 0x000fe40003f05270 */
[----:B------:R-:W-:-:S06]  /*2ce0*/  UIADD3 UR4, UR36, -UR4, URZ ;  /* 0x8000000424047290 */ /* 0x000fcc000fffe03f */
[----:B------:R-:W-:-:S05]  /*2cf0*/  IMAD.U32 R0, RZ, RZ, UR4 ;  /* 0x00000004ff007e24 */ /* 0x000fca000f8e00ff */
[----:B------:R-:W-:-:S04]  /*2d00*/  SHF.L.U32 R0, R0, 0x1f, RZ ;  /* 0x0000001f00007819 */ /* 0x000fc800000006ff */
[----:B------:R-:W0:Y:S02]  /*2d10*/  SYNCS.PHASECHK.TRANS64.TRYWAIT P1, [UR41+0x28c00], R0 ;  /* 0x028c0000ff0075a7 */ /* 0x000e240008020169 */
[----:B0-----:R-:W-:Y:S05]  /*2d20*/  @!P1 BRA `(.L_x_3225) ;  /* 0x000000a4001c9947 */ /* 0x001fea0003800000 */
.L_x_3356:
[----:B------:R-:W-:Y:S05]  /*2d30*/  @!P0 BRA `(.L_x_3226) ;  /* 0x0000000000048947 */ /* 0x000fea0003800000 */
[----:B------:R-:W-:Y:S01]  /*2d40*/  BPT.TRAP 0x1 ;  /* 0x000000040000795c */ /* 0x000fe20000300000 */
.L_x_3226:
[----:B------:R-:W-:Y:S02]  /*2d50*/  IMAD.U32 R7, RZ, RZ, UR39 ;  /* 0x00000027ff077e24 */ /* 0x000fe4000f8e00ff */
[----:B------:R-:W-:-:S03]  /*2d60*/  IMAD.U32 R8, RZ, RZ, UR38 ;  /* 0x00000026ff087e24 */ /* 0x000fc6000f8e00ff */
[----:B------:R-:W-:Y:S02]  /*2d70*/  LEA R7, R7, UR41, 0x3 ;  /* 0x0000002907077c11 */ /* 0x000fe4000f8e18ff */
[----:B------:R-:W-:-:S04]  /*2d80*/  SHF.L.U32 R8, R8, 0x1f, RZ ;  /* 0x0000001f08087819 */ /* 0x000fc800000006ff */
[----:B------:R1:W2:Y:S01]  /*2d90*/  SYNCS.PHASECHK.TRANS64.TRYWAIT P1, [R7+URZ+0x28c30], R8 ;  /* 0x028c3008070075a7 */ /* 0x0002a2000802017f */
[----:B------:R-:W-:Y:S05]  /*2da0*/  @!P0 BRA `(.L_x_3227) ;  /* 0x0000000000048947 */ /* 0x000fea0003800000 */
[----:B------:R-:W-:Y:S01]  /*2db0*/  BPT.TRAP 0x1 ;  /* 0x000000040000795c */ /* 0x000fe20000300000 */
.L_x_3227:
[----:B--2---:R-:W-:Y:S05]  /*2dc0*/  @P1 BRA `(.L_x_3228) ;  /* 0x0000000000081947 */ /* 0x004fea0003800000 */
[----:B------:R-:W2:Y:S02]  /*2dd0*/  SYNCS.PHASECHK.TRANS64.TRYWAIT P1, [R7+URZ+0x28c30], R8 ;  /* 0x028c3008070075a7 */ /* 0x000ea4000802017f */
[----:B--2---:R-:W-:Y:S05]  /*2de0*/  @!P1 BRA `(.L_x_3229) ;  /* 0x000000a400049947 */ /* 0x004fea0003800000 */
.L_x_3228:
[----:B0-----:R-:W0:Y:S01]  /*2df0*/  S2R R0, SR_TID.X ;  /* 0x0000000000007919 */ /* 0x001e220000002100 */
[----:B------:R-:W-:-:S04]  /*2e00*/  UIADD3 UR4, UR41, 0x22400, URZ ;  /* 0x0002240029047890 */ /* 0x000fc8000fffe03f */
[----:B------:R-:W-:-:S04]  /*2e10*/  USHF.R.U32.HI UR4, URZ, 0x4, UR4 ;  /* 0x000000043f047899 */ /* 0x000fc80008011604 */
[----:B------:R-:W-:-:S06]  /*2e20*/  ULOP3.LUT UR4, UR4, 0x3fff, URZ, 0xc0, !UPT ;  /* 0x00003fff04047892 */ /* 0x000fcc000f8ec03f */
[----:B------:R-:W-:Y:S01]  /*2e30*/  IMAD.U32 R3, RZ, RZ, UR4 ;  /* 0x00000004ff037e24 */ /* 0x000fe2000f8e00ff */
[----:B------:R-:W-:Y:S05]  /*2e40*/  WARPSYNC.ALL ;  /* 0x0000000000007948 */ /* 0x000fea0003800000 */
[----:B------:R-:W-:Y:S02]  /*2e50*/  LOP3.LUT R3, R3, 0x10000, RZ, 0xfc, !PT ;  /* 0x0001000003037812 */ /* 0x000fe400078efcff */
[----:B0-----:R-:W-:-:S04]  /*2e60*/  LOP3.LUT R0, R0, 0x7f, RZ, 0xc0, !PT ;  /* 0x0000007f00007812 */ /* 0x001fc800078ec0ff */
[----:B------:R-:W-:Y:S02]  /*2e70*/  ISETP.NE.AND P1, PT, R0, RZ, PT ;  /* 0x000000ff0000720c */ /* 0x000fe40003f25270 */
[----:B------:R-:W-:Y:S01]  /*2e80*/  R2UR UR12, R3 ;  /* 0x00000000030c72ca */ /* 0x000fe200000e0000 */
[----:B------:R-:W-:Y:S01]  /*2e90*/  UIADD3 UR4, UR41, 0x20400, URZ ;  /* 0x0002040029047890 */ /* 0x000fe2000fffe03f */
[----:B------:R-:W-:Y:S01]  /*2ea0*/  WARPGROUP.ARRIVE ;  /* 0x00000000000079c5 */ /* 0x000fe20000000000 */
[----:B------:R-:W-:Y:S01]  /*2eb0*/  UMOV UR7, 0x40000040 ;  /* 0x4000004000077882 */ /* 0x000fe20000000000 */
[----:B------:R-:W-:Y:S01]  /*2ec0*/  UMOV UR5, 0x40000040 ;  /* 0x4000004000057882 */ /* 0x000fe20000000000 */
[----:B------:R-:W-:Y:S01]  /*2ed0*/  USHF.R.U32.HI UR4, URZ, 0x4, UR4 ;  /* 0x000000043f047899 */ /* 0x000fe20008011604 */
[----:B------:R-:W-:Y:S01]  /*2ee0*/  UMOV UR11, 0x40000040 ;  /* 0x40000040000b7882 */ /* 0x000fe20000000000 */
[----:B------:R-:W-:Y:S02]  /*2ef0*/  UMOV UR9, 0x40000040 ;  /* 0x4000004000097882 */ /* 0x000fe40000000000 */
[----:B------:R-:W-:Y:S01]  /*2f00*/  ULOP3.LUT UR4, UR4, 0x3fff, URZ, 0xc0, !UPT ;  /* 0x00003fff04047892 */ /* 0x000fe2000f8ec03f */
[----:B------:R-:W-:Y:S01]  /*2f10*/  UMOV UR15, 0x40000040 ;  /* 0x40000040000f7882 */ /* 0x000fe20000000000 */
[----:B------:R-:W-:-:S02]  /*2f20*/  ULDC UR20, c[0x0][0x988] ;  /* 0x0002620000147ab9 */ /* 0x000fc40000000800 */
[----:B------:R-:W-:Y:S02]  /*2f30*/  ULEA UR12, UR39, UR12, 0x9 ;  /* 0x0000000c270c7291 */ /* 0x000fe4000f8e483f */
[----:B------:R-:W-:Y:S02]  /*2f40*/  ULOP3.LUT UR13, UR4, 0x10000, URZ, 0xfc, !UPT ;  /* 0x00010000040d7892 */ /* 0x000fe4000f8efc3f */
[----:B------:R-:W-:Y:S02]  /*2f50*/  UIADD3 UR10, UR12, 0x4, URZ ;  /* 0x000000040c0a7890 */ /* 0x000fe4000fffe03f */
[----:B------:R-:W-:Y:S01]  /*2f60*/  UIADD3 UR8, UR13, 0x4, URZ ;  /* 0x000000040d087890 */ /* 0x000fe2000fffe03f */
[----:B------:R-:W-:Y:S02]  /*2f70*/  UMOV UR6, UR12 ;  /* 0x0000000c00067c82 */ /* 0x000fe40008000000 */
[----:B------:R-:W-:Y:S01]  /*2f80*/  UMOV UR4, UR13 ;  /* 0x0000000d00047c82 */ /* 0x000fe20008000000 */
[----:B------:R-:W-:Y:S01]  /*2f90*/  UIADD3 UR14, UR12, 0x6, URZ ;  /* 0x000000060c0e7890 */ /* 0x000fe2000fffe03f */
[----:B------:R-:W-:Y:S01]  /*2fa0*/  HGMMA.64x64x16.F32.BF16 R24, gdesc[UR4], RZ, !UPT, gsb0 ;  /* 0x00e00000041879f0 */ /* 0x000fe2000c0018ff */
[----:B------:R-:W-:-:S02]  /*2fb0*/  UIADD3 UR6, UR12, 0x2, URZ ;  /* 0x000000020c067890 */ /* 0x000fc4000fffe03f */
[----:B------:R-:W-:Y:S01]  /*2fc0*/  UIADD3 UR4, UR13, 0x2, URZ ;  /* 0x000000020d047890 */ /* 0x000fe2000fffe03f */
[----:B------:R-:W-:Y:S01]  /*2fd0*/  UMOV UR7, 0x40000040 ;  /* 0x4000004000077882 */ /* 0x000fe20000000000 */
[----:B------:R-:W-:Y:S01]  /*2fe0*/  UMOV UR5, 0x40000040 ;  /* 0x4000004000057882 */ /* 0x000fe20000000000 */
[----:B------:R-:W-:-:S03]  /*2ff0*/  UIADD3 UR12, UR13, 0x6, URZ ;  /* 0x000000060d0c7890 */ /* 0x000fc6000fffe03f */
[----:B------:R-:W-:Y:S01]  /*3000*/  UMOV UR13, 0x40000040 ;  /* 0x40000040000d7882 */ /* 0x000fe20000000000 */
[----:B------:R-:W-:Y:S02]  /*3010*/  WARPGROUP.DEPBAR.LE gsb0, 0x0 ;  /* 0x00008000000079c5 */ /* 0x000fe40000010000 */
[----:B------:R-:W-:-:S06]  /*3020*/  WARPGROUP.ARRIVE ;  /* 0x00000000000079c5 */ /* 0x000fcc0000000000 */
[----:B------:R-:W-:Y:S01]  /*3030*/  HGMMA.64x64x16.F32.BF16 R24, gdesc[UR4], R24, gsb0 ;  /* 0x00e00000041879f0 */ /* 0x000fe20008001818 */
[----:B------:R-:W-:-:S06]  /*3040*/  UIMAD UR6, UR49, -0x40, UR50 ;  /* 0xffffffc0310678a4 */ /* 0x000fcc000f8e0232 */
[----:B------:R-:W-:-:S05]  /*3050*/  IMAD.U32 R0, RZ, RZ, UR6 ;  /* 0x00000006ff007e24 */ /* 0x000fca000f8e00ff */
[----:B------:R-:W-:-:S04]  /*3060*/  IADD3 R0, -R17, 0x40, R0 ;  /* 0x0000004011007810 */ /* 0x000fc80007ffe100 */
[C---:B------:R-:W-:Y:S02]  /*3070*/  ISETP.GT.AND P6, PT, R0.reuse, RZ, PT ;  /* 0x000000ff0000720c */ /* 0x040fe40003fc4270 */
[C---:B------:R-:W-:Y:S02]  /*3080*/  ISETP.GT.AND P2, PT, R0.reuse, 0x1, PT ;  /* 0x000000010000780c */ /* 0x040fe40003f44270 */
[C---:B------:R-:W-:Y:S02]  /*3090*/  ISETP.GT.AND P3, PT, R0.reuse, 0x8, PT ;  /* 0x000000080000780c */ /* 0x040fe40003f64270 */
[C---:B------:R-:W-:Y:S02]  /*30a0*/  ISETP.GT.AND P4, PT, R0.reuse, 0x9, PT ;  /* 0x000000090000780c */ /* 0x040fe40003f84270 */
[----:B------:R-:W-:Y:S01]  /*30b0*/  ISETP.GT.AND P5, PT, R0, 0x10, PT ;  /* 0x000000100000780c */ /* 0x000fe20003fa4270 */
[----:B------:R-:W-:Y:S02]  /*30c0*/  WARPGROUP.DEPBAR.LE gsb0, 0x0 ;  /* 0x00008000000079c5 */ /* 0x000fe40000010000 */
[----:B------:R-:W-:-:S06]  /*30d0*/  WARPGROUP.ARRIVE ;  /* 0x00000000000079c5 */ /* 0x000fcc0000000000 */
[----:B------:R-:W-:Y:S03]  /*30e0*/  HGMMA.64x64x16.F32.BF16 R24, gdesc[UR8], R24, gsb0 ;  /* 0x00e00000081879f0 */ /* 0x000fe60008001818 */
[----:B------:R-:W-:Y:S02]  /*30f0*/  WARPGROUP.DEPBAR.LE gsb0, 0x0 ;  /* 0x00008000000079c5 */ /* 0x000fe40000010000 */
[----:B------:R-:W-:-:S06]  /*3100*/  WARPGROUP.ARRIVE ;  /* 0x00000000000079c5 */ /* 0x000fcc0000000000 */
[----:B------:R-:W-:Y:S03]  /*3110*/  HGMMA.64x64x16.F32.BF16 R24, gdesc[UR12], R24, gsb0 ;  /* 0x00e000000c1879f0 */ /* 0x000fe60008001818 */
        /* <DEDUP_REMOVED lines=52> */
[----:B------:R-:W-:-:S02]  /*3460*/  FMNMX.FTZ R0, R52, R5, !PT ;  /* 0x0000000534007209 */ /* 0x000fc40007810000 */
[----:B------:R-:W-:Y:S02]  /*3470*/  FSEL R47, R47, -INF , P2 ;  /* 0xff8000002f2f7808 */ /* 0x000fe40001000000 */
[----:B------:R-:W-:Y:S02]  /*3480*/  FMNMX.FTZ R6, R53, R0, !PT ;  /* 0x0000000035067209 */ /* 0x000fe40007810000 */
[----:B------:R-:W-:Y:S02]  /*3490*/  FSEL R50, R50, -INF , P3 ;  /* 0xff80000032327808 */ /* 0x000fe40001800000 */
[----:B------:R-:W-:Y:S01]  /*34a0*/  FSEL R51, R51, -INF , P4 ;  /* 0xff80000033337808 */ /* 0x000fe20002000000 */
[----:B------:R-:W0:Y:S01]  /*34b0*/  SHFL.BFLY PT, R5, R6, 0x2, 0x1f ;  /* 0x0c401f0006057f89 */ /* 0x000e2200000e0000 */
[----:B------:R-:W-:Y:S02]  /*34c0*/  FSEL R54, R54, -INF , P5 ;  /* 0xff80000036367808 */ /* 0x000fe40002800000 */
[----:B------:R-:W-:-:S02]  /*34d0*/  FSEL R55, R55, -INF , P6 ;  /* 0xff80000037377808 */ /* 0x000fc40003000000 */
        /* <DEDUP_REMOVED lines=12> */
[----:B------:R-:W-:Y:S01]  /*35a0*/  FMUL.FTZ R6, R0, UR20 ;  /* 0x0000001400067c20 */ /* 0x000fe20008410000 */
[----:B------:R-:W-:-:S04]  /*35b0*/  FMNMX.FTZ R5, R43, R4, !PT ;  /* 0x000000042b057209 */ /* 0x000fc80007810000 */
[----:B------:R-:W-:Y:S02]  /*35c0*/  FMNMX.FTZ R4, R46, R5, !PT ;  /* 0x000000052e047209 */ /* 0x000fe40007810000 */
[----:B------:R-:W-:Y:S02]  /*35d0*/  FSEL R6, R6, RZ, P2 ;  /* 0x000000ff06067208 */ /* 0x000fe40001000000 */
[----:B------:R-:W-:-:S03]  /*35e0*/  FMNMX.FTZ R5, R47, R4, !PT ;  /* 0x000000042f057209 */ /* 0x000fc60007810000 */
[--C-:B------:R-:W-:Y:S01]  /*35f0*/  FFMA.FTZ R24, R24, UR20, -R6.reuse ;  /* 0x0000001418187c23 */ /* 0x100fe20008010806 */
[----:B------:R-:W-:Y:S01]  /*3600*/  FMNMX.FTZ R4, R50, R5, !PT ;  /* 0x0000000532047209 */ /* 0x000fe20007810000 */
[--C-:B------:R-:W-:Y:S01]  /*3610*/  FFMA.FTZ R25, R25, UR20, -R6.reuse ;  /* 0x0000001419197c23 */ /* 0x100fe20008010806 */
[--C-:B------:R-:W-:Y:S01]  /*3620*/  FFMA.FTZ R28, R28, UR20, -R6.reuse ;  /* 0x000000141c1c7c23 */ /* 0x100fe20008010806 */
[--C-:B------:R-:W-:Y:S01]  /*3630*/  FFMA.FTZ R29, R29, UR20, -R6.reuse ;  /* 0x000000141d1d7c23 */ /* 0x100fe20008010806 */
[----:B------:R-:W-:Y:S01]  /*3640*/  FMNMX.FTZ R5, R51, R4, !PT ;  /* 0x0000000433057209 */ /* 0x000fe20007810000 */
[----:B------:R-:W-:Y:S01]  /*3650*/  MUFU.EX2 R24, R24 ;  /* 0x0000001800187308 */ /* 0x000fe20000000800 */
[--C-:B------:R-:W-:Y:S01]  /*3660*/  FFMA.FTZ R32, R32, UR20, -R6.reuse ;  /* 0x0000001420207c23 */ /* 0x100fe20008010806 */
[--C-:B------:R-:W-:Y:S01]  /*3670*/  FFMA.FTZ R33, R33, UR20, -R6.reuse ;  /* 0x0000001421217c23 */ /* 0x100fe20008010806 */
[----:B------:R-:W-:Y:S01]  /*3680*/  FMNMX.FTZ R4, R54, R5, !PT ;  /* 0x0000000536047209 */ /* 0x000fe20007810000 */
[--C-:B------:R-:W-:Y:S01]  /*3690*/  FFMA.FTZ R36, R36, UR20, -R6.reuse ;  /* 0x0000001424247c23 */ /* 0x100fe20008010806 */
[--C-:B------:R-:W-:Y:S01]  /*36a0*/  FFMA.FTZ R37, R37, UR20, -R6.reuse ;  /* 0x0000001425257c23 */ /* 0x100fe20008010806 */
[--C-:B------:R-:W-:Y:S01]  /*36b0*/  FFMA.FTZ R40, R40, UR20, -R6.reuse ;  /* 0x0000001428287c23 */ /* 0x100fe20008010806 */
[----:B------:R-:W-:Y:S01]  /*36c0*/  FMNMX.FTZ R4, R55, R4, !PT ;  /* 0x0000000437047209 */ /* 0x000fe20007810000 */
[----:B------:R-:W0:Y:S01]  /*36d0*/  MUFU.EX2 R25, R25 ;  /* 0x0000001900197308 */ /* 0x000e220000000800 */
[--C-:B------:R-:W-:Y:S01]  /*36e0*/  FFMA.FTZ R41, R41, UR20, -R6.reuse ;  /* 0x0000001429297c23 */ /* 0x100fe20008010806 */
[--C-:B------:R-:W-:Y:S01]  /*36f0*/  FFMA.FTZ R44, R44, UR20, -R6.reuse ;  /* 0x000000142c2c7c23 */ /* 0x100fe20008010806 */
[--C-:B------:R-:W-:Y:S01]  /*3700*/  FFMA.FTZ R45, R45, UR20, -R6.reuse ;  /* 0x000000142d2d7c23 */ /* 0x100fe20008010806 */
[----:B------:R-:W3:Y:S01]  /*3710*/  SHFL.BFLY PT, R5, R4, 0x2, 0x1f ;  /* 0x0c401f0004057f89 */ /* 0x000ee200000e0000 */
[--C-:B------:R-:W-:Y:S01]  /*3720*/  FFMA.FTZ R48, R48, UR20, -R6.reuse ;  /* 0x0000001430307c23 */ /* 0x100fe20008010806 */
[--C-:B------:R-:W-:Y:S01]  /*3730*/  FFMA.FTZ R49, R49, UR20, -R6.reuse ;  /* 0x0000001431317c23 */ /* 0x100fe20008010806 */
[--C-:B------:R-:W-:Y:S01]  /*3740*/  FFMA.FTZ R52, R52, UR20, -R6.reuse ;  /* 0x0000001434347c23 */ /* 0x100fe20008010806 */
[----:B------:R-:W-:Y:S01]  /*3750*/  MUFU.EX2 R28, R28 ;  /* 0x0000001c001c7308 */ /* 0x000fe20000000800 */
[----:B------:R-:W-:-:S07]  /*3760*/  FFMA.FTZ R6, R53, UR20, -R6 ;  /* 0x0000001435067c23 */ /* 0x000fce0008010806 */
[----:B------:R-:W4:Y:S01]  /*3770*/  MUFU.EX2 R29, R29 ;  /* 0x0000001d001d7308 */ /* 0x000f220000000800 */
[----:B0-----:R-:W-:-:S07]  /*3780*/  F2FP.BF16.F32.PACK_AB R152, R25, R24 ;  /* 0x000000181998723e */ /* 0x001fce00000010ff */
[----:B------:R-:W-:Y:S01]  /*3790*/  MUFU.EX2 R32, R32 ;  /* 0x0000002000207308 */ /* 0x000fe20000000800 */
[----:B---3--:R-:W-:-:S07]  /*37a0*/  FMNMX.FTZ R5, R4, R5, !PT ;  /* 0x0000000504057209 */ /* 0x008fce0007810000 */
[----:B------:R-:W0:Y:S01]  /*37b0*/  MUFU.EX2 R33, R33 ;  /* 0x0000002100217308 */ /* 0x000e220000000800 */
[----:B------:R-:W3:Y:S01]  /*37c0*/  SHFL.BFLY PT, R4, R5, 0x1, 0x1f ;  /* 0x0c201f0005047f89 */ /* 0x000ee200000e0000 */
[----:B----4-:R-:W-:-:S06]  /*37d0*/  F2FP.BF16.F32.PACK_AB R154, R29, R28 ;  /* 0x0000001c1d9a723e */ /* 0x010fcc00000010ff */
[----:B------:R4:W-:Y:S08]  /*37e0*/  MUFU.EX2 R9, R6 ;  /* 0x0000000600097308 */ /* 0x0009f00000000800 */
[----:B------:R-:W-:Y:S01]  /*37f0*/  MUFU.EX2 R36, R36 ;  /* 0x0000002400247308 */ /* 0x000fe20000000800 */
[----:B0-----:R-:W-:-:S07]  /*3800*/  F2FP.BF16.F32.PACK_AB R156, R33, R32 ;  /* 0x00000020219c723e */ /* 0x001fce00000010ff */
[----:B------:R-:W0:Y:S01]  /*3810*/  MUFU.EX2 R37, R37 ;  /* 0x0000002500257308 */ /* 0x000e220000000800 */
[----:B---3--:R-:W-:-:S04]  /*3820*/  FMNMX.FTZ R4, R5, R4, !PT ;  /* 0x0000000405047209 */ /* 0x008fc80007810000 */
[C---:B------:R-:W-:Y:S01]  /*3830*/  FSETP.NEU.FTZ.AND P2, PT, R4.reuse, -INF , PT ;  /* 0xff8000000400780b */ /* 0x040fe20003f5d000 */
[----:B------:R-:W-:Y:S02]  /*3840*/  FMUL.FTZ R5, R4, UR20 ;  /* 0x0000001404057c20 */ /* 0x000fe40008410000 */
[----:B------:R-:W-:Y:S03]  /*3850*/  MUFU.EX2 R40, R40 ;  /* 0x0000002800287308 */ /* 0x000fe60000000800 */
[----:B------:R-:W-:Y:S01]  /*3860*/  FSEL R10, R5, RZ, P2 ;  /* 0x000000ff050a7208 */ /* 0x000fe20001000000 */
[----:B------:R-:W-:-:S04]  /*3870*/  FADD.FTZ R5, R24, R25 ;  /* 0x0000001918057221 */ /* 0x000fc80000010000 */
[--C-:B------:R-:W-:Y:S01]  /*3880*/  FFMA.FTZ R26, R26, UR20, -R10.reuse ;  /* 0x000000141a1a7c23 */ /* 0x100fe2000801080a */
[--C-:B------:R-:W-:Y:S01]  /*3890*/  FFMA.FTZ R27, R27, UR20, -R10.reuse ;  /* 0x000000141b1b7c23 */ /* 0x100fe2000801080a */
[--C-:B------:R-:W-:Y:S01]  /*38a0*/  FFMA.FTZ R30, R30, UR20, -R10.reuse ;  /* 0x000000141e1e7c23 */ /* 0x100fe2000801080a */
[--C-:B------:R-:W-:Y:S01]  /*38b0*/  FFMA.FTZ R31, R31, UR20, -R10.reuse ;  /* 0x000000141f1f7c23 */ /* 0x100fe2000801080a */
[--C-:B------:R-:W-:Y:S01]  /*38c0*/  FFMA.FTZ R34, R34, UR20, -R10.reuse ;  /* 0x0000001422227c23 */ /* 0x100fe2000801080a */
[--C-:B------:R-:W-:Y:S01]  /*38d0*/  FFMA.FTZ R35, R35, UR20, -R10.reuse ;  /* 0x0000001423237c23 */ /* 0x100fe2000801080a */
[----:B------:R-:W-:Y:S01]  /*38e0*/  MUFU.EX2 R26, R26 ;  /* 0x0000001a001a7308 */ /* 0x000fe20000000800 */
[--C-:B------:R-:W-:Y:S01]  /*38f0*/  FFMA.FTZ R38, R38, UR20, -R10.reuse ;  /* 0x0000001426267c23 */ /* 0x100fe2000801080a */
[----:B----4-:R-:W-:Y:S01]  /*3900*/  FADD.FTZ R6, R28, R5 ;  /* 0x000000051c067221 */ /* 0x010fe20000010000 */
[----:B------:R-:W-:Y:S02]  /*3910*/  @!P1 VIADD R5, R7, 0x28c40 ;  /* 0x00028c4007059836 */ /* 0x000fe40000000000 */
[--C-:B------:R-:W-:Y:S01]  /*3920*/  FFMA.FTZ R39, R39, UR20, -R10.reuse ;  /* 0x0000001427277c23 */ /* 0x100fe2000801080a */
[----:B------:R-:W-:Y:S01]  /*3930*/  FFMA.FTZ R42, R42, UR20, -R10 ;  /* 0x000000142a2a7c23 */ /* 0x000fe2000801080a */
[----:B------:R-:W-:Y:S01]  /*3940*/  FADD.FTZ R13, R29, R6 ;  /* 0x000000061d0d7221 */ /* 0x000fe20000010000 */
[--C-:B------:R-:W-:Y:S01]  /*3950*/  FFMA.FTZ R43, R43, UR20, -R10.reuse ;  /* 0x000000142b2b7c23 */ /* 0x100fe2000801080a */
[----:B------:R-:W3:Y:S01]  /*3960*/  MUFU.EX2 R27, R27 ;  /* 0x0000001b001b7308 */ /* 0x000ee20000000800 */
[----:B------:R-:W-:Y:S01]  /*3970*/  @!P1 PRMT R5, RZ, 0x654, R5 ;  /* 0x00000654ff059816 */ /* 0x000fe20000000005 */
[----:B------:R-:W-:Y:S01]  /*3980*/  FADD.FTZ R12, R32, R13 ;  /* 0x0000000d200c7221 */ /* 0x000fe20000010000 */
[--C-:B------:R-:W-:Y:S01]  /*3990*/  FFMA.FTZ R46, R46, UR20, -R10.reuse ;  /* 0x000000142e2e7c23 */ /* 0x100fe2000801080a */
[--C-:B------:R-:W-:Y:S01]  /*39a0*/  FFMA.FTZ R47, R47, UR20, -R10.reuse ;  /* 0x000000142f2f7c23 */ /* 0x100fe2000801080a */
[----:B------:R4:W-:Y:S01]  /*39b0*/  @!P1 SYNCS.ARRIVE.TRANS64.RED.A1T0 RZ, [R5+URZ], RZ ;  /* 0x000000ff05ff99a7 */ /* 0x0009e2000810043f */
[--C-:B------:R-:W-:Y:S01]  /*39c0*/  FFMA.FTZ R50, R50, UR20, -R10.reuse ;  /* 0x0000001432327c23 */ /* 0x100fe2000801080a */
[--C-:B------:R-:W-:Y:S01]  /*39d0*/  FFMA.FTZ R51, R51, UR20, -R10.reuse ;  /* 0x0000001433337c23 */ /* 0x100fe2000801080a */
[----:B------:R-:W5:Y:S01]  /*39e0*/  MUFU.EX2 R30, R30 ;  /* 0x0000001e001e7308 */ /* 0x000f620000000800 */
[--C-:B------:R-:W-:Y:S01]  /*39f0*/  FFMA.FTZ R54, R54, UR20, -R10.reuse ;  /* 0x0000001436367c23 */ /* 0x100fe2000801080a */
[----:B------:R-:W-:Y:S01]  /*3a00*/  FFMA.FTZ R10, R55, UR20, -R10 ;  /* 0x00000014370a7c23 */ /* 0x000fe2000801080a */
[----:B0-----:R-:W-:-:S05]  /*3a10*/  F2FP.BF16.F32.PACK_AB R158, R37, R36 ;  /* 0x00000024259e723e */ /* 0x001fca00000010ff */
[----:B------:R-:W4:Y:S01]  /*3a20*/  MUFU.EX2 R31, R31 ;  /* 0x0000001f001f7308 */ /* 0x000f220000000800 */
[----:B---3--:R-:W-:Y:S01]  /*3a30*/  FADD.FTZ R11, R26, R27 ;  /* 0x0000001b1a0b7221 */ /* 0x008fe20000010000 */
[----:B------:R-:W-:-:S06]  /*3a40*/  F2FP.BF16.F32.PACK_AB R153, R27, R26 ;  /* 0x0000001a1b99723e */ /* 0x000fcc00000010ff */
[----:B------:R-:W0:Y:S01]  /*3a50*/  MUFU.EX2 R34, R34 ;  /* 0x0000002200227308 */ /* 0x000e220000000800 */
[----:B-----5:R-:W-:Y:S01]  /*3a60*/  FADD.FTZ R6, R30, R11 ;  /* 0x0000000b1e067221 */ /* 0x020fe20000010000 */
[----:B------:R-:W-:-:S04]  /*3a70*/  FADD.FTZ R11, R33, R12 ;  /* 0x0000000c210b7221 */ /* 0x000fc80000010000 */
[----:B------:R-:W-:Y:S02]  /*3a80*/  FADD.FTZ R12, R36, R11 ;  /* 0x0000000b240c7221 */ /* 0x000fe40000010000 */
[----:B------:R-:W3:Y:S01]  /*3a90*/  MUFU.EX2 R35, R35 ;  /* 0x0000002300237308 */ /* 0x000ee20000000800 */
[----:B----4-:R-:W-:Y:S01]  /*3aa0*/  FADD.FTZ R5, R31, R6 ;  /* 0x000000061f057221 */ /* 0x010fe20000010000 */
[----:B------:R-:W-:Y:S01]  /*3ab0*/  FADD.FTZ R11, R37, R12 ;  /* 0x0000000c250b7221 */ /* 0x000fe20000010000 */
[----:B------:R-:W-:Y:S01]  /*3ac0*/  F2FP.BF16.F32.PACK_AB R155, R31, R30 ;  /* 0x0000001e1f9b723e */ /* 0x000fe200000010ff */
[----:B------:R-:W-:Y:S02]  /*3ad0*/  BAR.SYNC.DEFER_BLOCKING 0xf, 0x100 ;  /* 0x03c4000000007b1d */ /* 0x000fe40000010000 */
[----:B------:R-:W-:Y:S01]  /*3ae0*/  FADD.FTZ R12, R40, R11 ;  /* 0x0000000b280c7221 */ /* 0x000fe20000010000 */
[----:B0-----:R-:W-:-:S03]  /*3af0*/  FADD.FTZ R6, R34, R5 ;  /* 0x0000000522067221 */ /* 0x001fc60000010000 */
[----:B------:R-:W0:Y:S01]  /*3b00*/  MUFU.EX2 R38, R38 ;  /* 0x0000002600267308 */ /* 0x000e220000000800 */
[----:B---3--:R-:W-:-:S07]  /*3b10*/  FADD.FTZ R5, R35, R6 ;  /* 0x0000000623057221 */ /* 0x008fce0000010000 */
[----:B------:R-:W3:Y:S01]  /*3b20*/  MUFU.EX2 R39, R39 ;  /* 0x0000002700277308 */ /* 0x000ee20000000800 */
[----:B------:R-:W-:-:S07]  /*3b30*/  F2FP.BF16.F32.PACK_AB R157, R35, R34 ;  /* 0x00000022239d723e */ /* 0x000fce00000010ff */
[----:B------:R-:W4:Y:S01]  /*3b40*/  MUFU.EX2 R42, R42 ;  /* 0x0000002a002a7308 */ /* 0x000f220000000800 */
[----:B0-----:R-:W-:Y:S01]  /*3b50*/  FADD.FTZ R6, R38, R5 ;  /* 0x0000000526067221 */ /* 0x001fe20000010000 */
[----:B------:R0:W-:Y:S06]  /*3b60*/  STSM.16.M88.4 [R22+0x26800], R152 ;  /* 0x0268009816007844 */ /* 0x0001ec0000000200 */
[----:B------:R-:W5:Y:S01]  /*3b70*/  MUFU.EX2 R41, R41 ;  /* 0x0000002900297308 */ /* 0x000f620000000800 */
[C---:B---3--:R-:W-:Y:S01]  /*3b80*/  FADD.FTZ R11, R39.reuse, R6 ;  /* 0x00000006270b7221 */ /* 0x048fe20000010000 */
[----:B------:R-:W-:-:S05]  /*3b90*/  F2FP.BF16.F32.PACK_AB R159, R39, R38 ;  /* 0x00000026279f723e */ /* 0x000fca00000010ff */
[----:B------:R0:W-:Y:S01]  /*3ba0*/  STSM.16.M88.4 [R184], R156 ;  /* 0x0000009cb8007844 */ /* 0x0001e20000000200 */
[----:B------:R-:W3:Y:S01]  /*3bb0*/  MUFU.EX2 R43, R43 ;  /* 0x0000002b002b7308 */ /* 0x000ee20000000800 */
[----:B----4-:R-:W-:-:S07]  /*3bc0*/  FADD.FTZ R6, R42, R11 ;  /* 0x0000000b2a067221 */ /* 0x010fce0000010000 */
[----:B------:R-:W4:Y:S01]  /*3bd0*/  MUFU.EX2 R44, R44 ;  /* 0x0000002c002c7308 */ /* 0x000f220000000800 */
[C---:B-----5:R-:W-:Y:S01]  /*3be0*/  FADD.FTZ R13, R41.reuse, R12 ;  /* 0x0000000c290d7221 */ /* 0x060fe20000010000 */
[----:B------:R-:W-:-:S06]  /*3bf0*/  F2FP.BF16.F32.PACK_AB R160, R41, R40 ;  /* 0x0000002829a0723e */ /* 0x000fcc00000010ff */
[----:B------:R-:W-:Y:S01]  /*3c00*/  MUFU.EX2 R46, R46 ;  /* 0x0000002e002e7308 */ /* 0x000fe20000000800 */
[C---:B---3--:R-:W-:Y:S01]  /*3c10*/  FADD.FTZ R11, R43.reuse, R6 ;  /* 0x000000062b0b7221 */ /* 0x048fe20000010000 */
[----:B------:R-:W-:-:S06]  /*3c20*/  F2FP.BF16.F32.PACK_AB R161, R43, R42 ;  /* 0x0000002a2ba1723e */ /* 0x000fcc00000010ff */
[----:B------:R-:W3:Y:S01]  /*3c30*/  MUFU.EX2 R45, R45 ;  /* 0x0000002d002d7308 */ /* 0x000ee20000000800 */
[----:B----4-:R-:W-:-:S07]  /*3c40*/  FADD.FTZ R6, R44, R13 ;  /* 0x0000000d2c067221 */ /* 0x010fce0000010000 */
[----:B------:R-:W4:Y:S08]  /*3c50*/  MUFU.EX2 R47, R47 ;  /* 0x0000002f002f7308 */ /* 0x000f300000000800 */
[----:B------:R-:W-:Y:S01]  /*3c60*/  MUFU.EX2 R48, R48 ;  /* 0x0000003000307308 */ /* 0x000fe20000000800 */
[C---:B---3--:R-:W-:Y:S01]  /*3c70*/  F2FP.BF16.F32.PACK_AB R162, R45.reuse, R44 ;  /* 0x0000002c2da2723e */ /* 0x048fe200000010ff */
[----:B------:R-:W-:-:S06]  /*3c80*/  FADD.FTZ R45, R45, R6 ;  /* 0x000000062d2d7221 */ /* 0x000fcc0000010000 */
[----:B------:R-:W3:Y:S01]  /*3c90*/  MUFU.EX2 R49, R49 ;  /* 0x0000003100317308 */ /* 0x000ee20000000800 */
[----:B----4-:R-:W-:-:S05]  /*3ca0*/  F2FP.BF16.F32.PACK_AB R163, R47, R46 ;  /* 0x0000002e2fa3723e */ /* 0x010fca00000010ff */
[----:B------:R0:W-:Y:S02]  /*3cb0*/  STSM.16.M88.4 [R19], R160 ;  /* 0x000000a013007844 */ /* 0x0001e40000000200 */
[----:B------:R-:W-:Y:S08]  /*3cc0*/  MUFU.EX2 R50, R50 ;  /* 0x0000003200327308 */ /* 0x000ff00000000800 */
[----:B------:R-:W4:Y:S01]  /*3cd0*/  MUFU.EX2 R51, R51 ;  /* 0x0000003300337308 */ /* 0x000f220000000800 */
[----:B---3--:R-:W-:Y:S01]  /*3ce0*/  F2FP.BF16.F32.PACK_AB R164, R49, R48 ;  /* 0x0000003031a4723e */ /* 0x008fe200000010ff */
[----:B------:R-:W-:-:S04]  /*3cf0*/  FADD.FTZ R48, R48, R45 ;  /* 0x0000002d30307221 */ /* 0x000fc80000010000 */
[----:B------:R-:W-:Y:S02]  /*3d00*/  FADD.FTZ R49, R49, R48 ;  /* 0x0000003031317221 */ /* 0x000fe40000010000 */
[----:B------:R-:W3:Y:S08]  /*3d10*/  MUFU.EX2 R52, R52 ;  /* 0x0000003400347308 */ /* 0x000ef00000000800 */
[----:B------:R-:W-:Y:S01]  /*3d20*/  MUFU.EX2 R54, R54 ;  /* 0x0000003600367308 */ /* 0x000fe20000000800 */
[----:B----4-:R-:W-:-:S07]  /*3d30*/  F2FP.BF16.F32.PACK_AB R165, R51, R50 ;  /* 0x0000003233a5723e */ /* 0x010fce00000010ff */
[----:B------:R4:W5:Y:S01]  /*3d40*/  MUFU.EX2 R5, R10 ;  /* 0x0000000a00057308 */ /* 0x0009620000000800 */
[----:B---3--:R-:W-:Y:S01]  /*3d50*/  F2FP.BF16.F32.PACK_AB R166, R9, R52 ;  /* 0x0000003409a6723e */ /* 0x008fe200000010ff */
[----:B------:R-:W-:-:S04]  /*3d60*/  FADD.FTZ R6, R52, R49 ;  /* 0x0000003134067221 */ /* 0x000fc80000010000 */
[----:B------:R-:W-:Y:S01]  /*3d70*/  FADD.FTZ R6, R9, R6 ;  /* 0x0000000609067221 */ /* 0x000fe20000010000 */
[----:B----4-:R-:W-:-:S04]  /*3d80*/  FADD.FTZ R10, R46, R11 ;  /* 0x0000000b2e0a7221 */ /* 0x010fc80000010000 */
[----:B------:R-:W-:-:S04]  /*3d90*/  FADD.FTZ R47, R47, R10 ;  /* 0x0000000a2f2f7221 */ /* 0x000fc80000010000 */
[----:B------:R-:W-:Y:S01]  /*3da0*/  FADD.FTZ R50, R50, R47 ;  /* 0x0000002f32327221 */ /* 0x000fe20000010000 */
[----:B-----5:R-:W-:-:S03]  /*3db0*/  F2FP.BF16.F32.PACK_AB R167, R5, R54 ;  /* 0x0000003605a7723e */ /* 0x020fc600000010ff */
[----:B------:R-:W-:Y:S02]  /*3dc0*/  FADD.FTZ R51, R51, R50 ;  /* 0x0000003233337221 */ /* 0x000fe40000010000 */
[----:B------:R0:W-:Y:S02]  /*3dd0*/  STSM.16.M88.4 [R23], R164 ;  /* 0x000000a417007844 */ /* 0x0001e40000000200 */
[----:B------:R-:W-:-:S04]  /*3de0*/  FADD.FTZ R54, R54, R51 ;  /* 0x0000003336367221 */ /* 0x000fc80000010000 */
[----:B------:R-:W-:Y:S01]  /*3df0*/  FADD.FTZ R5, R5, R54 ;  /* 0x0000003605057221 */ /* 0x000fe20000010000 */
[----:B------:R-:W-:Y:S06]  /*3e00*/  @!P0 BRA `(.L_x_3230) ;  /* 0x0000000000048947 */ /* 0x000fec0003800000 */
[----:B------:R-:W-:Y:S01]  /*3e10*/  BPT.TRAP 0x1 ;  /* 0x000000040000795c */ /* 0x000fe20000300000 */
.L_x_3230:
[----:B------:R3:W4:Y:S01]  /*3e20*/  SYNCS.PHASECHK.TRANS64.TRYWAIT P2, [R7+URZ+0x28c50], R8 ;  /* 0x028c5008070075a7 */ /* 0x000722000804017f */
[----:B------:R-:W-:Y:S05]  /*3e30*/  @!P0 BRA `(.L_x_3231) ;  /* 0x0000000000048947 */ /* 0x000fea0003800000 */
[----:B------:R-:W-:Y:S01]  /*3e40*/  BPT.TRAP 0x1 ;  /* 0x000000040000795c */ /* 0x000fe20000300000 */
.L_x_3231:
[----:B------:R-:W-:Y:S01]  /*3e50*/  ULOP3.LUT UR51, UR51, 0x2000000, URZ, 0xfc, !UPT ;  /* 0x0200000033337892 */ /* 0x000fe2000f8efc3f */
[----:B----4-:R-:W-:Y:S11]  /*3e60*/  @P2 BRA `(.L_x_3232) ;  /* 0x0000000000082947 */ /* 0x010ff60003800000 */
[----:B------:R-:W4:Y:S02]  /*3e70*/  SYNCS.PHASECHK.TRANS64.TRYWAIT P2, [R7+URZ+0x28c50], R8 ;  /* 0x028c5008070075a7 */ /* 0x000f24000804017f */
[----:B----4-:R-:W-:Y:S05]  /*3e80*/  @!P2 BRA `(.L_x_3233) ;  /* 0x0000009000f0a947 */ /* 0x010fea0003800000 */
.L_x_3232:
[----:B------:R-:W-:Y:S01]  /*3e90*/  ULEA UR10, UR39, UR51, 0xc ;  /* 0x00000033270a7291 */ /* 0x000fe2000f8e603f */
[----:B------:R-:W-:Y:S01]  /*3ea0*/  WARPGROUP.ARRIVE ;  /* 0x00000000000079c5 */ /* 0x000fe20000000000 */
[----:B------:R-:W-:Y:S01]  /*3eb0*/  UMOV UR7, 0x40000040 ;  /* 0x4000004000077882 */ /* 0x000fe20000000000 */
[----:B------:R-:W-:Y:S01]  /*3ec0*/  UISETP.GE.AND UP0, UPT, UR50, 0x41, UPT ;  /* 0x000000413200788c */ /* 0x000fe2000bf06270 */
[----:B-1234-:R-:W-:-:S03]  /*3ed0*/  @!P1 VIADD R7, R7, 0x28c60 ;  /* 0x00028c6007079836 */ /* 0x01efc60000000000 */
[----:B------:R-:W-:Y:S02]  /*3ee0*/  UMOV UR6, UR10 ;  /* 0x0000000a00067c82 */ /* 0x000fe40008000000 */
[----:B------:R-:W-:Y:S01]  /*3ef0*/  HGMMA.64x256x16.F32.BF16 R24, R152, gdesc[UR4].tnspB, RZ, !UPT, gsb0 ;  /* 0x43e0000498187df0 */ /* 0x000fe2000c0018ff */
[----:B------:R-:W-:Y:S01]  /*3f00*/  UIADD3 UR6, UR10, 0x80, URZ ;  /* 0x000000800a067890 */ /* 0x000fe2000fffe03f */
[----:B------:R-:W-:Y:S01]  /*3f10*/  PLOP3.LUT P2, PT, PT, PT, UP0, 0x80, 0x0 ;  /* 0x000000000000781c */ /* 0x000fe20003f4f008 */
[----:B------:R-:W-:Y:S01]  /*3f20*/  UMOV UR7, 0x40000040 ;  /* 0x4000004000077882 */ /* 0x000fe20000000000 */
[----:B------:R-:W-:Y:S01]  /*3f30*/  @!P1 PRMT R7, RZ, 0x654, R7 ;  /* 0x00000654ff079816 */ /* 0x000fe20000000007 */
[----:B------:R-:W-:Y:S02]  /*3f40*/  WARPGROUP.DEPBAR.LE gsb0, 0x0 ;  /* 0x00008000000079c5 */ /* 0x000fe40000010000 */
[----:B------:R-:W-:-:S15]  /*3f50*/  WARPGROUP.ARRIVE ;  /* 0x00000000000079c5 */ /* 0x000fde0000000000 */
[----:B------:R-:W-:-:S06]  /*3f60*/  NOP ;  /* 0x0000000000007918 */ /* 0x000fcc0000000000 */
[----:B------:R-:W-:Y:S01]  /*3f70*/  HGMMA.64x256x16.F32.BF16 R24, R156, gdesc[UR4].tnspB, R24, gsb0 ;  /* 0x43e000049c187df0 */ /* 0x000fe20008001818 */
[----:B------:R-:W-:Y:S01]  /*3f80*/  UIADD3 UR6, UR10, 0x100, URZ ;  /* 0x000001000a067890 */ /* 0x000fe2000fffe03f */
[----:B------:R-:W-:Y:S01]  /*3f90*/  UMOV UR7, 0x40000040 ;  /* 0x4000004000077882 */ /* 0x000fe20000000000 */
[----:B------:R-:W-:Y:S02]  /*3fa0*/  WARPGROUP.DEPBAR.LE gsb0, 0x0 ;  /* 0x00008000000079c5 */ /* 0x000fe40000010000 */
[----:B------:R-:W-:-:S15]  /*3fb0*/  WARPGROUP.ARRIVE ;  /* 0x00000000000079c5 */ /* 0x000fde0000000000 */
[----:B------:R-:W-:-:S08]  /*3fc0*/  NOP ;  /* 0x0000000000007918 */ /* 0x000fd00000000000 */
[----:B------:R-:W-:Y:S01]  /*3fd0*/  HGMMA.64x256x16.F32.BF16 R24, R160, gdesc[UR4].tnspB, R24, gsb0 ;  /* 0x43e00004a0187df0 */ /* 0x000fe20008001818 */
[----:B------:R-:W-:Y:S01]  /*3fe0*/  UIADD3 UR6, UR10, 0x180, URZ ;  /* 0x000001800a067890 */ /* 0x000fe2000fffe03f */
[----:B------:R-:W-:Y:S01]  /*3ff0*/  UMOV UR7, 0x40000040 ;  /* 0x4000004000077882 */ /* 0x000fe20000000000 */
[----:B------:R-:W-:Y:S02]  /*4000*/  WARPGROUP.DEPBAR.LE gsb0, 0x0 ;  /* 0x00008000000079c5 */ /* 0x000fe40000010000 */
[----:B------:R-:W-:-:S15]  /*4010*/  WARPGROUP.ARRIVE ;  /* 0x00000000000079c5 */ /* 0x000fde0000000000 */
[----:B------:R-:W-:-:S08]  /*4020*/  NOP ;  /* 0x0000000000007918 */ /* 0x000fd00000000000 */
[----:B------:R-:W-:Y:S03]  /*4030*/  HGMMA.64x256x16.F32.BF16 R24, R164, gdesc[UR4].tnspB, R24, gsb0 ;  /* 0x43e00004a4187df0 */ /* 0x000fe60008001818 */
[----:B------:R-:W-:Y:S02]  /*4040*/  WARPGROUP.DEPBAR.LE gsb0, 0x0 ;  /* 0x00008000000079c5 */ /* 0x000fe40000010000 */
[----:B------:R-:W-:Y:S01]  /*4050*/  @!PT LDS RZ, [RZ] ;  /* 0x00000000fffff984 */ /* 0x000fe20000000800 */
[----:B------:R-:W-:Y:S01]  /*4060*/  @!PT LDS RZ, [RZ] ;  /* 0x00000000fffff984 */ /* 0x000fe20000000800 */
[----:B------:R-:W-:Y:S01]  /*4070*/  @!PT LDS RZ, [RZ] ;  /* 0x00000000fffff984 */ /* 0x000fe20000000800 */
[----:B------:R-:W-:Y:S01]  /*4080*/  @!PT LDS RZ, [RZ] ;  /* 0x00000000fffff984 */ /* 0x000fe20000000800 */
[----:B------:R1:W-:Y:S06]  /*4090*/  MEMBAR.ALL.CTA ;  /* 0x0000000000007992 */ /* 0x0003ec0000008000 */
[----:B-1----:R-:W1:Y:S02]  /*40a0*/  FENCE.VIEW.ASYNC.S ;  /* 0x00000000000073c6 */ /* 0x002e640000000000 */
[----:B-1----:R-:W-:Y:S01]  /*40b0*/  NOP ;  /* 0x0000000000007918 */ /* 0x002fe20000000000 */
[----:B------:R-:W-:Y:S06]  /*40c0*/  BAR.ARV 0xe, 0x100 ;  /* 0x0384000000007b1d */ /* 0x000fec0000002000 */
[----:B------:R1:W-:Y:S01]  /*40d0*/  @!P1 SYNCS.ARRIVE.TRANS64.RED.A1T0 RZ, [R7+URZ], RZ ;  /* 0x000000ff07ff99a7 */ /* 0x0003e2000810043f */
[----:B------:R-:W-:Y:S05]  /*40e0*/  @!P2 BRA `(.L_x_3234) ;  /* 0x000000180044a947 */ /* 0x000fea0003800000 */
[----:B------:R-:W-:Y:S01]  /*40f0*/  IMAD.MOV.U32 R9, RZ, RZ, R4 ;  /* 0x000000ffff097224 */ /* 0x000fe200078e0004 */
[----:B------:R-:W-:Y:S01]  /*4100*/  UIADD3 UR49, UR49, -0x2, URZ ;  /* 0xfffffffe31317890 */ /* 0x000fe2000fffe03f */
[----:B------:R-:W-:Y:S01]  /*4110*/  IMAD.MOV.U32 R11, RZ, RZ, R0 ;  /* 0x000000ffff0b7224 */ /* 0x000fe200078e0000 */
[----:B------:R-:W-:Y:S01]  /*4120*/  UMOV UR21, UR39 ;  /* 0x0000002700157c82 */ /* 0x000fe20008000000 */
[----:B------:R-:W-:-:S09]  /*4130*/  ULDC UR20, c[0x0][0x988] ;  /* 0x0002620000147ab9 */ /* 0x000fd20000000800 */
.L_x_3243:
[----:B------:R-:W-:Y:S01]  /*4140*/  UIADD3 UR39, UR21, 0x1, URZ ;  /* 0x0000000115277890 */ /* 0x000fe2000fffe03f */
[----:B------:R-:W-:Y:S01]  /*4150*/  IMAD.U32 R0, RZ, RZ, UR49 ;  /* 0x00000031ff007e24 */ /* 0x000fe2000f8e00ff */
[----:B------:R-:W-:Y:S02]  /*4160*/  UIADD3 UR49, UR49, -0x1, URZ ;  /* 0xffffffff31317890 */ /* 0x000fe4000fffe03f */
[----:B------:R-:W-:Y:S02]  /*4170*/  UISETP.NE.AND UP0, UPT, UR39, 0x2, UPT ;  /* 0x000000022700788c */ /* 0x000fe4000bf05270 */
[----:B------:R-:W-:Y:S02]  /*4180*/  ISETP.GT.AND P2, PT, R0, RZ, PT ;  /* 0x000000ff0000720c */ /* 0x000fe40003f44270 */
[----:B------:R-:W-:Y:S02]  /*4190*/  USEL UR6, URZ, 0x1, UP0 ;  /* 0x000000013f067887 */ /* 0x000fe40008000000 */
[----:B------:R-:W-:-:S02]  /*41a0*/  USEL UR39, UR39, URZ, UP0 ;  /* 0x0000003f27277287 */ /* 0x000fc40008000000 */
[----:B------:R-:W-:Y:S01]  /*41b0*/  ULOP3.LUT UR38, UR38, UR6, URZ, 0x3c, !UPT ;  /* 0x0000000626267292 */ /* 0x000fe2000f8e3c3f */
[----:B--23--:R-:W-:Y:S11]  /*41c0*/  @!P0 BRA `(.L_x_3235) ;  /* 0x0000000000048947 */ /* 0x00cff60003800000 */
[----:B------:R-:W-:Y:S01]  /*41d0*/  BPT.TRAP 0x1 ;  /* 0x000000040000795c */ /* 0x000fe20000300000 */
.L_x_3235:
[----:B------:R-:W-:Y:S01]  /*41e0*/  ULEA UR22, UR39, UR41, 0x3 ;  /* 0x0000002927167291 */ /* 0x000fe2000f8e183f */
[----:B-1----:R-:W-:-:S05]  /*41f0*/  IMAD.U32 R7, RZ, RZ, UR38 ;  /* 0x00000026ff077e24 */ /* 0x002fca000f8e00ff */
[----:B------:R-:W-:-:S04]  /*4200*/  SHF.L.U32 R7, R7, 0x1f, RZ ;  /* 0x0000001f07077819 */ /* 0x000fc800000006ff */
[----:B------:R1:W2:Y:S01]  /*4210*/  SYNCS.PHASECHK.TRANS64.TRYWAIT P3, [UR22+0x28c30], R7 ;  /* 0x028c3007ff0075a7 */ /* 0x0002a20008060156 */
[----:B------:R-:W-:Y:S05]  /*4220*/  @!P0 BRA `(.L_x_3236) ;  /* 0x0000000000048947 */ /* 0x000fea0003800000 */
[----:B------:R-:W-:Y:S01]  /*4230*/  BPT.TRAP 0x1 ;  /* 0x000000040000795c */ /* 0x000fe20000300000 */
.L_x_3236:
[----:B--2---:R-:W-:Y:S05]  /*4240*/  @P3 BRA `(.L_x_3237) ;  /* 0x0000000000083947 */ /* 0x004fea0003800000 */
[----:B------:R-:W2:Y:S02]  /*4250*/  SYNCS.PHASECHK.TRANS64.TRYWAIT P3, [UR22+0x28c30], R7 ;  /* 0x028c3007ff0075a7 */ /* 0x000ea40008060156 */
[----:B--2---:R-:W-:Y:S05]  /*4260*/  @!P3 BRA `(.L_x_3238) ;  /* 0x00000090000cb947 */ /* 0x004fea0003800000 */
.L_x_3237:
[----:B------:R-:W-:Y:S01]  /*4270*/  R2UR UR18, R3 ;  /* 0x00000000031272ca */ /* 0x000fe200000e0000 */
[----:B------:R-:W-:Y:S01]  /*4280*/  UIADD3 UR6, UR41, 0x20400, URZ ;  /* 0x0002040029067890 */ /* 0x000fe2000fffe03f */
[----:B0-----:R-:W-:Y:S01]  /*4290*/  WARPGROUP.ARRIVE ;  /* 0x00000000000079c5 */ /* 0x001fe20000000000 */
[----:B------:R-:W-:Y:S01]  /*42a0*/  UMOV UR19, 0x40000040 ;  /* 0x4000004000137882 */ /* 0x000fe20000000000 */
[----:B------:R-:W-:Y:S01]  /*42b0*/  UMOV UR17, 0x40000040 ;  /* 0x4000004000117882 */ /* 0x000fe20000000000 */
[----:B------:R-:W-:Y:S01]  /*42c0*/  USHF.R.U32.HI UR6, URZ, 0x4, UR6 ;  /* 0x000000043f067899 */ /* 0x000fe20008011606 */
[----:B------:R-:W-:Y:S01]  /*42d0*/  UMOV UR7, 0x40000040 ;  /* 0x4000004000077882 */ /* 0x000fe20000000000 */
[----:B------:R-:W-:Y:S02]  /*42e0*/  UMOV UR11, 0x40000040 ;  /* 0x40000040000b7882 */ /* 0x000fe40000000000 */
[----:B------:R-:W-:Y:S01]  /*42f0*/  ULOP3.LUT UR6, UR6, 0x3fff, URZ, 0xc0, !UPT ;  /* 0x00003fff06067892 */ /* 0x000fe2000f8ec03f */
[----:B------:R-:W-:-:S03]  /*4300*/  UMOV UR15, 0x40000040 ;  /* 0x40000040000f7882 */ /* 0x000fc60000000000 */
[----:B------:R-:W-:Y:S02]  /*4310*/  ULEA UR18, UR39, UR18, 0x9 ;  /* 0x0000001227127291 */ /* 0x000fe4000f8e483f */
[----:B------:R-:W-:Y:S02]  /*4320*/  ULOP3.LUT UR16, UR6, 0x10000, URZ, 0xfc, !UPT ;  /* 0x0001000006107892 */ /* 0x000fe4000f8efc3f */
[----:B------:R-:W-:Y:S02]  /*4330*/  UIADD3 UR6, UR18, 0x2, URZ ;  /* 0x0000000212067890 */ /* 0x000fe4000fffe03f */
[----:B------:R-:W-:Y:S02]  /*4340*/  UIADD3 UR10, UR18, 0x4, URZ ;  /* 0x00000004120a7890 */ /* 0x000fe4000fffe03f */
[----:B------:R-:W-:-:S03]  /*4350*/  UIADD3 UR14, UR18, 0x6, URZ ;  /* 0x00000006120e7890 */ /* 0x000fc6000fffe03f */
[----:B------:R-:W-:Y:S03]  /*4360*/  HGMMA.64x64x16.F32.BF16 R152, gdesc[UR16], RZ, !UPT, gsb0 ;  /* 0x00e00000109879f0 */ /* 0x000fe6000c0018ff */
[----:B------:R-:W-:Y:S02]  /*4370*/  WARPGROUP.DEPBAR.LE gsb0, 0x0 ;  /* 0x00008000000079c5 */ /* 0x000fe40000010000 */
[----:B------:R-:W-:-:S06]  /*4380*/  WARPGROUP.ARRIVE ;  /* 0x00000000000079c5 */ /* 0x000fcc0000000000 */
[----:B------:R-:W-:Y:S03]  /*4390*/  HGMMA.64x64x16.F32.BF16 R152, gdesc[UR4], R152, gsb0 ;  /* 0x00e00000049879f0 */ /* 0x000fe60008001898 */
[----:B------:R-:W-:Y:S02]  /*43a0*/  WARPGROUP.DEPBAR.LE gsb0, 0x0 ;  /* 0x00008000000079c5 */ /* 0x000fe40000010000 */
[----:B------:R-:W-:-:S06]  /*43b0*/  WARPGROUP.ARRIVE ;  /* 0x00000000000079c5 */ /* 0x000fcc0000000000 */
[----:B------:R-:W-:Y:S03]  /*43c0*/  HGMMA.64x64x16.F32.BF16 R152, gdesc[UR8], R152, gsb0 ;  /* 0x00e00000089879f0 */ /* 0x000fe60008001898 */
[----:B------:R-:W-:Y:S02]  /*43d0*/  WARPGROUP.DEPBAR.LE gsb0, 0x0 ;  /* 0x00008000000079c5 */ /* 0x000fe40000010000 */
[----:B------:R-:W-:-:S06]  /*43e0*/  WARPGROUP.ARRIVE ;  /* 0x00000000000079c5 */ /* 0x000fcc0000000000 */
[----:B------:R-:W-:Y:S03]  /*43f0*/  HGMMA.64x64x16.F32.BF16 R152, gdesc[UR12], R152, gsb0 ;  /* 0x00e000000c9879f0 */ /* 0x000fe60008001898 */
[----:B------:R-:W-:Y:S02]  /*4400*/  WARPGROUP.DEPBAR.LE gsb0, 0x0 ;  /* 0x00008000000079c5 */ /* 0x000fe40000010000 */
[----:B--2---:R-:W-:-:S04]  /*4410*/  FMNMX.FTZ R0, R152, R11, !PT ;  /* 0x0000000b98007209 */ /* 0x004fc80007810000 */
        /* <DEDUP_REMOVED lines=15> */
[----:B------:R-:W-:-:S03]  /*4510*/  FMNMX.FTZ R0, R154, R9, !PT ;  /* 0x000000099a007209 */ /* 0x000fc60007810000 */
[----:B------:R-:W0:Y:S02]  /*4520*/  SHFL.BFLY PT, R13, R8, 0x2, 0x1f ;  /* 0x0c401f00080d7f89 */ /* 0x000e2400000e0000 */
        /* <DEDUP_REMOVED lines=10> */
[----:B------:R-:W-:-:S03]  /*45d0*/  FMNMX.FTZ R4, R170, R13, !PT ;  /* 0x0000000daa047209 */ /* 0x000fc60007810000 */
[C---:B------:R-:W-:Y:S01]  /*45e0*/  FMUL.FTZ R12, R0.reuse, UR20 ;  /* 0x00000014000c7c20 */ /* 0x040fe20008410000 */
[----:B------:R-:W-:Y:S01]  /*45f0*/  FMNMX.FTZ R13, R171, R4, !PT ;  /* 0x00000004ab0d7209 */ /* 0x000fe20007810000 */
[----:B------:R-:W-:Y:S02]  /*4600*/  FADD.FTZ R11, -R0, R11 ;  /* 0x0000000b000b7221 */ /* 0x000fe40000010100 */
[--C-:B------:R-:W-:Y:S01]  /*4610*/  FFMA.FTZ R152, R152, UR20, -R12.reuse ;  /* 0x0000001498987c23 */ /* 0x100fe2000801080c */
[----:B------:R-:W-:Y:S01]  /*4620*/  FMNMX.FTZ R4, R174, R13, !PT ;  /* 0x0000000dae047209 */ /* 0x000fe20007810000 */
[----:B------:R-:W-:Y:S01]  /*4630*/  FMUL.FTZ R11, R11, UR20 ;  /* 0x000000140b0b7c20 */ /* 0x000fe20008410000 */
[--C-:B------:R-:W-:Y:S01]  /*4640*/  FFMA.FTZ R13, R153, UR20, -R12.reuse ;  /* 0x00000014990d7c23 */ /* 0x100fe2000801080c */
[--C-:B------:R-:W-:Y:S01]  /*4650*/  FFMA.FTZ R153, R165, UR20, -R12.reuse ;  /* 0x00000014a5997c23 */ /* 0x100fe2000801080c */
[----:B------:R-:W-:Y:S01]  /*4660*/  FMNMX.FTZ R15, R175, R4, !PT ;  /* 0x00000004af0f7209 */ /* 0x000fe20007810000 */
[--C-:B------:R-:W-:Y:S01]  /*4670*/  FFMA.FTZ R8, R156, UR20, -R12.reuse ;  /* 0x000000149c087c23 */ /* 0x100fe2000801080c */
        /* <DEDUP_REMOVED lines=13> */
[----:B------:R-:W-:Y:S01]  /*4750*/  FFMA.FTZ R181, R181, UR20, -R12 ;  /* 0x00000014b5b57c23 */ /* 0x000fe2000801080c */
[----:B------:R-:W-:Y:S01]  /*4760*/  FMNMX.FTZ R4, R183, R4, !PT ;  /* 0x00000004b7047209 */ /* 0x000fe20007810000 */
[----:B------:R-:W0:Y:S04]  /*4770*/  MUFU.EX2 R11, R11 ;  /* 0x0000000b000b7308 */ /* 0x000e280000000800 */
[----:B------:R-:W2:Y:S04]  /*4780*/  SHFL.BFLY PT, R157, R4, 0x2, 0x1f ;  /* 0x0c401f00049d7f89 */ /* 0x000ea800000e0000 */
[----:B------:R-:W3:Y:S08]  /*4790*/  MUFU.EX2 R152, R152 ;  /* 0x0000009800987308 */ /* 0x000ef00000000800 */
[----:B------:R-:W4:Y:S01]  /*47a0*/  MUFU.EX2 R13, R13 ;  /* 0x0000000d000d7308 */ /* 0x000f220000000800 */
[-C--:B0-----:R-:W-:Y:S01]  /*47b0*/  FMUL.FTZ R24, R24, R11.reuse ;  /* 0x0000000b18187220 */ /* 0x081fe20000410000 */
[-C--:B------:R-:W-:Y:S01]  /*47c0*/  FMUL.FTZ R25, R25, R11.reuse ;  /* 0x0000000b19197220 */ /* 0x080fe20000410000 */
[-C--:B------:R-:W-:Y:S01]  /*47d0*/  FMUL.FTZ R28, R28, R11.reuse ;  /* 0x0000000b1c1c7220 */ /* 0x080fe20000410000 */
[-C--:B------:R-:W-:Y:S01]  /*47e0*/  FMUL.FTZ R29, R29, R11.reuse ;  /* 0x0000000b1d1d7220 */ /* 0x080fe20000410000 */
[-C--:B------:R-:W-:Y:S01]  /*47f0*/  FMUL.FTZ R32, R32, R11.reuse ;  /* 0x0000000b20207220 */ /* 0x080fe20000410000 */
[-C--:B------:R-:W-:Y:S01]  /*4800*/  FMUL.FTZ R33, R33, R11.reuse ;  /* 0x0000000b21217220 */ /* 0x080fe20000410000 */
[-C--:B------:R-:W-:Y:S01]  /*4810*/  FMUL.FTZ R36, R36, R11.reuse ;  /* 0x0000000b24247220 */ /* 0x080fe20000410000 */
[----:B------:R-:W0:Y:S01]  /*4820*/  MUFU.EX2 R8, R8 ;  /* 0x0000000800087308 */ /* 0x000e220000000800 */
[----:B---3--:R-:W-:Y:S01]  /*4830*/  FFMA.FTZ R6, R11, R6, R152 ;  /* 0x000000060b067223 */ /* 0x008fe20000010098 */
[-C--:B------:R-:W-:Y:S01]  /*4840*/  FMUL.FTZ R37, R37, R11.reuse ;  /* 0x0000000b25257220 */ /* 0x080fe20000410000 */
[----:B------:R-:W-:Y:S01]  /*4850*/  FMUL.FTZ R40, R40, R11 ;  /* 0x0000000b28287220 */ /* 0x000fe20000410000 */
[----:B--2---:R-:W-:Y:S01]  /*4860*/  FMNMX.FTZ R20, R4, R157, !PT ;  /* 0x0000009d04147209 */ /* 0x004fe20007810000 */
[----:B------:R-:W-:Y:S01]  /*4870*/  FFMA.FTZ R157, R169, UR20, -R12 ;  /* 0x00000014a99d7c23 */ /* 0x000fe2000801080c */
[-C--:B------:R-:W-:Y:S01]  /*4880*/  FMUL.FTZ R41, R41, R11.reuse ;  /* 0x0000000b29297220 */ /* 0x080fe20000410000 */
[-C--:B------:R-:W-:Y:S01]  /*4890*/  FMUL.FTZ R44, R44, R11.reuse ;  /* 0x0000000b2c2c7220 */ /* 0x080fe20000410000 */
[----:B------:R-:W2:Y:S01]  /*48a0*/  MUFU.EX2 R15, R15 ;  /* 0x0000000f000f7308 */ /* 0x000ea20000000800 */
[----:B------:R-:W3:Y:S01]  /*48b0*/  SHFL.BFLY PT, R169, R20, 0x1, 0x1f ;  /* 0x0c201f0014a97f89 */ /* 0x000ee200000e0000 */
[-C--:B------:R-:W-:Y:S01]  /*48c0*/  FMUL.FTZ R45, R45, R11.reuse ;  /* 0x0000000b2d2d7220 */ /* 0x080fe20000410000 */
[-C--:B------:R-:W-:Y:S01]  /*48d0*/  FMUL.FTZ R48, R48, R11.reuse ;  /* 0x0000000b30307220 */ /* 0x080fe20000410000 */
[-C--:B------:R-:W-:Y:S01]  /*48e0*/  FMUL.FTZ R49, R49, R11.reuse ;  /* 0x0000000b31317220 */ /* 0x080fe20000410000 */
[-C--:B------:R-:W-:Y:S01]  /*48f0*/  FMUL.FTZ R52, R52, R11.reuse ;  /* 0x0000000b34347220 */ /* 0x080fe20000410000 */
[-C--:B------:R-:W-:Y:S01]  /*4900*/  FMUL.FTZ R53, R53, R11.reuse ;  /* 0x0000000b35357220 */ /* 0x080fe20000410000 */
[-C--:B------:R-:W-:Y:S01]  /*4910*/  FMUL.FTZ R56, R56, R11.reuse ;  /* 0x0000000b38387220 */ /* 0x080fe20000410000 */
[----:B------:R-:W-:Y:S01]  /*4920*/  MUFU.EX2 R156, R156 ;  /* 0x0000009c009c7308 */ /* 0x000fe20000000800 */
[-C--:B------:R-:W-:Y:S01]  /*4930*/  FMUL.FTZ R57, R57, R11.reuse ;  /* 0x0000000b39397220 */ /* 0x080fe20000410000 */
        /* <DEDUP_REMOVED lines=13> */
[----:B------:R-:W-:Y:S01]  /*4a10*/  FMUL.FTZ R84, R84, R11 ;  /* 0x0000000b54547220 */ /* 0x000fe20000410000 */
[----:B------:R-:W-:Y:S01]  /*4a20*/  MUFU.EX2 R10, R10 ;  /* 0x0000000a000a7308 */ /* 0x000fe20000000800 */
[----:B---3--:R-:W-:Y:S01]  /*4a30*/  FMNMX.FTZ R4, R20, R169, !PT ;  /* 0x000000a914047209 */ /* 0x008fe20007810000 */
[-C--:B------:R-:W-:Y:S01]  /*4a40*/  FMUL.FTZ R85, R85, R11.reuse ;  /* 0x0000000b55557220 */ /* 0x080fe20000410000 */
[-C--:B------:R-:W-:Y:S01]  /*4a50*/  FMUL.FTZ R88, R88, R11.reuse ;  /* 0x0000000b58587220 */ /* 0x080fe20000410000 */
[-C--:B------:R-:W-:Y:S01]  /*4a60*/  FMUL.FTZ R89, R89, R11.reuse ;  /* 0x0000000b59597220 */ /* 0x080fe20000410000 */
[-C--:B------:R-:W-:Y:S01]  /*4a70*/  FMUL.FTZ R92, R92, R11.reuse ;  /* 0x0000000b5c5c7220 */ /* 0x080fe20000410000 */
[C---:B------:R-:W-:Y:S01]  /*4a80*/  FMUL.FTZ R177, R4.reuse, UR20 ;  /* 0x0000001404b17c20 */ /* 0x040fe20008410000 */
[----:B------:R-:W-:Y:S01]  /*4a90*/  FADD.FTZ R12, -R4, R9 ;  /* 0x00000009040c7221 */ /* 0x000fe20000010100 */
[----:B------:R3:W-:Y:S01]  /*4aa0*/  MUFU.EX2 R20, R180 ;  /* 0x000000b400147308 */ /* 0x0007e20000000800 */
[----:B------:R-:W-:Y:S01]  /*4ab0*/  FMUL.FTZ R93, R93, R11 ;  /* 0x0000000b5d5d7220 */ /* 0x000fe20000410000 */
[----:B------:R-:W-:Y:S01]  /*4ac0*/  FFMA.FTZ R169, R154, UR20, -R177 ;  /* 0x000000149aa97c23 */ /* 0x000fe200080108b1 */
[----:B------:R-:W-:-:S02]  /*4ad0*/  IMAD.MOV R154, RZ, RZ, -R18 ;  /* 0x000000ffff9a7224 */ /* 0x000fc400078e0a12 */
[----:B------:R-:W-:Y:S01]  /*4ae0*/  FMUL.FTZ R12, R12, UR20 ;  /* 0x000000140c0c7c20 */ /* 0x000fe20008410000 */
[--C-:B------:R-:W-:Y:S01]  /*4af0*/  FFMA.FTZ R168, R155, UR20, -R177.reuse ;  /* 0x000000149ba87c23 */ /* 0x100fe200080108b1 */
[--C-:B------:R-:W-:Y:S01]  /*4b00*/  FFMA.FTZ R155, R158, UR20, -R177.reuse ;  /* 0x000000149e9b7c23 */ /* 0x100fe200080108b1 */
[--C-:B------:R-:W-:Y:S01]  /*4b10*/  FFMA.FTZ R190, R171, UR20, -R177.reuse ;  /* 0x00000014abbe7c23 */ /* 0x100fe200080108b1 */
[----:B------:R-:W-:Y:S01]  /*4b20*/  ISETP.NE.AND P3, PT, R17, R154, PT ;  /* 0x0000009a1100720c */ /* 0x000fe20003f65270 */
[----:B------:R-:W-:Y:S01]  /*4b30*/  MUFU.EX2 R169, R169 ;  /* 0x000000a900a97308 */ /* 0x000fe20000000800 */
[--C-:B------:R-:W-:Y:S01]  /*4b40*/  FFMA.FTZ R171, R174, UR20, -R177.reuse ;  /* 0x00000014aeab7c23 */ /* 0x100fe200080108b1 */
[--C-:B------:R-:W-:Y:S01]  /*4b50*/  FFMA.FTZ R172, R159, UR20, -R177.reuse ;  /* 0x000000149fac7c23 */ /* 0x100fe200080108b1 */
[--C-:B------:R-:W-:Y:S01]  /*4b60*/  FFMA.FTZ R174, R175, UR20, -R177.reuse ;  /* 0x00000014afae7c23 */ /* 0x100fe200080108b1 */
[----:B------:R-:W-:Y:S02]  /*4b70*/  IMAD.U32 R175, RZ, RZ, UR21 ;  /* 0x00000015ffaf7e24 */ /* 0x000fe4000f8e00ff */
[--C-:B------:R-:W-:Y:S01]  /*4b80*/  FFMA.FTZ R159, R162, UR20, -R177.reuse ;  /* 0x00000014a29f7c23 */ /* 0x100fe200080108b1 */
[--C-:B---3--:R-:W-:Y:S01]  /*4b90*/  FFMA.FTZ R180, R167, UR20, -R177.reuse ;  /* 0x00000014a7b47c23 */ /* 0x108fe200080108b1 */
[--C-:B------:R-:W-:Y:S01]  /*4ba0*/  FFMA.FTZ R167, R170, UR20, -R177.reuse ;  /* 0x00000014aaa77c23 */ /* 0x100fe200080108b1 */
[----:B------:R-:W3:Y:S01]  /*4bb0*/  MUFU.EX2 R12, R12 ;  /* 0x0000000c000c7308 */ /* 0x000ee20000000800 */
[----:B------:R-:W-:Y:S01]  /*4bc0*/  FFMA.FTZ R176, R163, UR20, -R177 ;  /* 0x00000014a3b07c23 */ /* 0x000fe200080108b1 */
[----:B------:R-:W-:-:S02]  /*4bd0*/  IMAD.U32 R170, RZ, RZ, UR22 ;  /* 0x00000016ffaa7e24 */ /* 0x000fc4000f8e00ff */
[--C-:B------:R-:W-:Y:S01]  /*4be0*/  FFMA.FTZ R163, R166, UR20, -R177.reuse ;  /* 0x00000014a6a37c23 */ /* 0x100fe200080108b1 */
[----:B------:R-:W-:Y:S02]  /*4bf0*/  @!P3 IMAD R158, R175, 0x40, R2 ;  /* 0x00000040af9eb824 */ /* 0x000fe400078e0202 */
[----:B----4-:R-:W-:Y:S01]  /*4c00*/  FADD.FTZ R175, R13, R6 ;  /* 0x000000060daf7221 */ /* 0x010fe20000010000 */
[----:B------:R-:W-:Y:S02]  /*4c10*/  @!P1 VIADD R154, R170, 0x28c40 ;  /* 0x00028c40aa9a9836 */ /* 0x000fe40000000000 */
[----:B------:R-:W-:Y:S01]  /*4c20*/  FFMA.FTZ R173, R178, UR20, -R177 ;  /* 0x00000014b2ad7c23 */ /* 0x000fe200080108b1 */
[----:B------:R-:W4:Y:S01]  /*4c30*/  MUFU.EX2 R168, R168 ;  /* 0x000000a800a87308 */ /* 0x000f220000000800 */
[----:B0-----:R-:W-:Y:S01]  /*4c40*/  FADD.FTZ R6, R8, R175 ;  /* 0x000000af08067221 */ /* 0x001fe20000010000 */
[----:B------:R-:W-:Y:S01]  /*4c50*/  @!P3 LEA R158, R158, UR41, 0x2 ;  /* 0x000000299e9ebc11 */ /* 0x000fe2000f8e10ff */
[--C-:B------:R-:W-:Y:S01]  /*4c60*/  FFMA.FTZ R178, R179, UR20, -R177.reuse ;  /* 0x00000014b3b27c23 */ /* 0x100fe200080108b1 */
[----:B------:R-:W-:Y:S01]  /*4c70*/  @!P1 PRMT R154, RZ, 0x654, R154 ;  /* 0x00000654ff9a9816 */ /* 0x000fe2000000009a */
[----:B--2---:R-:W-:Y:S01]  /*4c80*/  FADD.FTZ R175, R15, R6 ;  /* 0x000000060faf7221 */ /* 0x004fe20000010000 */
[--C-:B------:R-:W-:Y:S01]  /*4c90*/  FFMA.FTZ R182, R182, UR20, -R177.reuse ;  /* 0x00000014b6b67c23 */ /* 0x100fe200080108b1 */
[----:B------:R-:W-:Y:S01]  /*4ca0*/  FFMA.FTZ R177, R183, UR20, -R177 ;  /* 0x00000014b7b17c23 */ /* 0x000fe200080108b1 */
[----:B------:R-:W0:Y:S01]  /*4cb0*/  MUFU.EX2 R155, R155 ;  /* 0x0000009b009b7308 */ /* 0x000e220000000800 */
[----:B---3--:R-:W-:Y:S01]  /*4cc0*/  FFMA.FTZ R5, R12, R5, R169 ;  /* 0x000000050c057223 */ /* 0x008fe200000100a9 */
[----:B------:R2:W-:Y:S01]  /*4cd0*/  @!P1 SYNCS.ARRIVE.TRANS64.RED.A1T0 RZ, [R154+URZ], RZ ;  /* 0x000000ff9aff99a7 */ /* 0x0005e2000810043f */
[----:B------:R-:W-:Y:S01]  /*4ce0*/  @!P3 STS [R158+0x28800], R11 ;  /* 0x0288000b9e00b388 */ /* 0x000fe20000000800 */
[-C--:B------:R-:W-:Y:S01]  /*4cf0*/  FMUL.FTZ R96, R96, R11.reuse ;  /* 0x0000000b60607220 */ /* 0x080fe20000410000 */
[-C--:B------:R-:W-:Y:S01]  /*4d00*/  FMUL.FTZ R97, R97, R11.reuse ;  /* 0x0000000b61617220 */ /* 0x080fe20000410000 */
[-C--:B------:R-:W-:Y:S01]  /*4d10*/  FMUL.FTZ R100, R100, R11.reuse ;  /* 0x0000000b64647220 */ /* 0x080fe20000410000 */
[----:B------:R3:W-:Y:S01]  /*4d20*/  @!P3 STS [R158+0x28820], R12 ;  /* 0x0288200c9e00b388 */ /* 0x0007e20000000800 */
[----:B------:R-:W5:Y:S01]  /*4d30*/  MUFU.EX2 R172, R172 ;  /* 0x000000ac00ac7308 */ /* 0x000f620000000800 */
[----:B----4-:R-:W-:Y:S01]  /*4d40*/  FADD.FTZ R6, R168, R5 ;  /* 0x00000005a8067221 */ /* 0x010fe20000010000 */
[----:B--2---:R-:W-:Y:S01]  /*4d50*/  FADD.FTZ R154, R156, R175 ;  /* 0x000000af9c9a7221 */ /* 0x004fe20000010000 */
[-C--:B------:R-:W-:Y:S01]  /*4d60*/  FMUL.FTZ R101, R101, R11.reuse ;  /* 0x0000000b65657220 */ /* 0x080fe20000410000 */
[-C--:B------:R-:W-:Y:S01]  /*4d70*/  FMUL.FTZ R104, R104, R11.reuse ;  /* 0x0000000b68687220 */ /* 0x080fe20000410000 */
[-C--:B------:R-:W-:Y:S01]  /*4d80*/  FMUL.FTZ R105, R105, R11.reuse ;  /* 0x0000000b69697220 */ /* 0x080fe20000410000 */
[----:B------:R-:W-:Y:S01]  /*4d90*/  FADD.FTZ R175, R21, R154 ;  /* 0x0000009a15af7221 */ /* 0x000fe20000010000 */
[-C--:B------:R-:W-:Y:S01]  /*4da0*/  FMUL.FTZ R108, R108, R11.reuse ;  /* 0x0000000b6c6c7220 */ /* 0x080fe20000410000 */
[----:B------:R-:W2:Y:S01]  /*4db0*/  MUFU.EX2 R159, R159 ;  /* 0x0000009f009f7308 */ /* 0x000ea20000000800 */
[----:B0-----:R-:W-:Y:S01]  /*4dc0*/  FADD.FTZ R5, R155, R6 ;  /* 0x000000069b057221 */ /* 0x001fe20000010000 */
[----:B------:R-:W-:Y:S01]  /*4dd0*/  FADD.FTZ R154, R10, R175 ;  /* 0x000000af0a9a7221 */ /* 0x000fe20000010000 */
[-C--:B------:R-:W-:Y:S01]  /*4de0*/  FMUL.FTZ R109, R109, R11.reuse ;  /* 0x0000000b6d6d7220 */ /* 0x080fe20000410000 */
[-C--:B------:R-:W-:Y:S01]  /*4df0*/  FMUL.FTZ R112, R112, R11.reuse ;  /* 0x0000000b70707220 */ /* 0x080fe20000410000 */
[-C--:B------:R-:W-:Y:S01]  /*4e00*/  FMUL.FTZ R113, R113, R11.reuse ;  /* 0x0000000b71717220 */ /* 0x080fe20000410000 */
[-C--:B------:R-:W-:Y:S01]  /*4e10*/  FMUL.FTZ R116, R116, R11.reuse ;  /* 0x0000000b74747220 */ /* 0x080fe20000410000 */
[-C--:B------:R-:W-:Y:S01]  /*4e20*/  FMUL.FTZ R117, R117, R11.reuse ;  /* 0x0000000b75757220 */ /* 0x080fe20000410000 */
[----:B------:R-:W0:Y:S01]  /*4e30*/  MUFU.EX2 R176, R176 ;  /* 0x000000b000b07308 */ /* 0x000e220000000800 */
[----:B-----5:R-:W-:Y:S01]  /*4e40*/  FADD.FTZ R6, R172, R5 ;  /* 0x00000005ac067221 */ /* 0x020fe20000010000 */
[-C--:B------:R-:W-:Y:S01]  /*4e50*/  FMUL.FTZ R120, R120, R11.reuse ;  /* 0x0000000b78787220 */ /* 0x080fe20000410000 */
[-C--:B------:R-:W-:Y:S01]  /*4e60*/  FMUL.FTZ R121, R121, R11.reuse ;  /* 0x0000000b79797220 */ /* 0x080fe20000410000 */
[-C--:B------:R-:W-:Y:S01]  /*4e70*/  FMUL.FTZ R124, R124, R11.reuse ;  /* 0x0000000b7c7c7220 */ /* 0x080fe20000410000 */
[-C--:B------:R-:W-:Y:S01]  /*4e80*/  FMUL.FTZ R125, R125, R11.reuse ;  /* 0x0000000b7d7d7220 */ /* 0x080fe20000410000 */
[-C--:B------:R-:W-:Y:S01]  /*4e90*/  FMUL.FTZ R128, R128, R11.reuse ;  /* 0x0000000b80807220 */ /* 0x080fe20000410000 */
[-C--:B------:R-:W-:Y:S01]  /*4ea0*/  FMUL.FTZ R129, R129, R11.reuse ;  /* 0x0000000b81817220 */ /* 0x080fe20000410000 */
[----:B------:R-:W4:Y:S01]  /*4eb0*/  MUFU.EX2 R153, R153 ;  /* 0x0000009900997308 */ /* 0x000f220000000800 */
[----:B--2---:R-:W-:Y:S01]  /*4ec0*/  FADD.FTZ R5, R159, R6 ;  /* 0x000000069f057221 */ /* 0x004fe20000010000 */
[-C--:B------:R-:W-:Y:S01]  /*4ed0*/  FMUL.FTZ R132, R132, R11.reuse ;  /* 0x0000000b84847220 */ /* 0x080fe20000410000 */
[-C--:B------:R-:W-:Y:S01]  /*4ee0*/  FMUL.FTZ R133, R133, R11.reuse ;  /* 0x0000000b85857220 */ /* 0x080fe20000410000 */
[-C--:B------:R-:W-:Y:S01]  /*4ef0*/  FMUL.FTZ R136, R136, R11.reuse ;  /* 0x0000000b88887220 */ /* 0x080fe20000410000 */
[-C--:B------:R-:W-:Y:S01]  /*4f00*/  FMUL.FTZ R137, R137, R11.reuse ;  /* 0x0000000b89897220 */ /* 0x080fe20000410000 */
[-C--:B------:R-:W-:Y:S01]  /*4f10*/  FMUL.FTZ R140, R140, R11.reuse ;  /* 0x0000000b8c8c7220 */ /* 0x080fe20000410000 */
[-C--:B------:R-:W-:Y:S01]  /*4f20*/  FMUL.FTZ R141, R141, R11.reuse ;  /* 0x0000000b8d8d7220 */ /* 0x080fe20000410000 */
[----:B------:R-:W2:Y:S01]  /*4f30*/  MUFU.EX2 R163, R163 ;  /* 0x000000a300a37308 */ /* 0x000ea20000000800 */
[----:B0-----:R-:W-:Y:S01]  /*4f40*/  FADD.FTZ R6, R176, R5 ;  /* 0x00000005b0067221 */ /* 0x001fe20000010000 */
[-C--:B------:R-:W-:Y:S01]  /*4f50*/  FMUL.FTZ R144, R144, R11.reuse ;  /* 0x0000000b90907220 */ /* 0x080fe20000410000 */
[-C--:B------:R-:W-:Y:S01]  /*4f60*/  FMUL.FTZ R145, R145, R11.reuse ;  /* 0x0000000b91917220 */ /* 0x080fe20000410000 */
[-C--:B------:R-:W-:Y:S01]  /*4f70*/  FMUL.FTZ R148, R148, R11.reuse ;  /* 0x0000000b94947220 */ /* 0x080fe20000410000 */
[----:B------:R-:W-:Y:S01]  /*4f80*/  FMUL.FTZ R149, R149, R11 ;  /* 0x0000000b95957220 */ /* 0x000fe20000410000 */
[----:B------:R-:W-:Y:S01]  /*4f90*/  F2FP.BF16.F32.PACK_AB R152, R13, R152 ;  /* 0x000000980d98723e */ /* 0x000fe200000010ff */
[----:B------:R-:W-:Y:S01]  /*4fa0*/  FMUL.FTZ R26, R26, R12 ;  /* 0x0000000c1a1a7220 */ /* 0x000fe20000410000 */
[----:B------:R-:W0:Y:S01]  /*4fb0*/  MUFU.EX2 R160, R160 ;  /* 0x000000a000a07308 */ /* 0x000e220000000800 */
[C---:B----4-:R-:W-:Y:S01]  /*4fc0*/  FADD.FTZ R175, R153.reuse, R154 ;  /* 0x0000009a99af7221 */ /* 0x050fe20000010000 */
[----:B---3--:R-:W-:Y:S01]  /*4fd0*/  F2FP.BF16.F32.PACK_AB R158, R153, R10 ;  /* 0x0000000a999e723e */ /* 0x008fe200000010ff */
[-C--:B------:R-:W-:Y:S01]  /*4fe0*/  FMUL.FTZ R27, R27, R12.reuse ;  /* 0x0000000c1b1b7220 */ /* 0x080fe20000410000 */
[----:B------:R-:W-:Y:S01]  /*4ff0*/  F2FP.BF16.F32.PACK_AB R153, R168, R169 ;  /* 0x000000a9a899723e */ /* 0x000fe200000010ff */
[-C--:B------:R-:W-:Y:S01]  /*5000*/  FMUL.FTZ R30, R30, R12.reuse ;  /* 0x0000000c1e1e7220 */ /* 0x080fe20000410000 */
[----:B------:R-:W-:Y:S01]  /*5010*/  F2FP.BF16.F32.PACK_AB R155, R172, R155 ;  /* 0x0000009bac9b723e */ /* 0x000fe200000010ff */
[----:B------:R-:W-:Y:S01]  /*5020*/  FMUL.FTZ R31, R31, R12 ;  /* 0x0000000c1f1f7220 */ /* 0x000fe20000410000 */
[----:B------:R-:W3:Y:S01]  /*5030*/  MUFU.EX2 R180, R180 ;  /* 0x000000b400b47308 */ /* 0x000ee20000000800 */
[----:B--2---:R-:W-:Y:S01]  /*5040*/  FADD.FTZ R5, R163, R6 ;  /* 0x00000006a3057221 */ /* 0x004fe20000010000 */
[----:B------:R-:W-:Y:S01]  /*5050*/  F2FP.BF16.F32.PACK_AB R156, R21, R156 ;  /* 0x0000009c159c723e */ /* 0x000fe200000010ff */
        /* <DEDUP_REMOVED lines=10> */
[-C--:B------:R-:W-:Y:S01]  /*5100*/  FMUL.FTZ R50, R50, R12.reuse ;  /* 0x0000000c32327220 */ /* 0x080fe20000410000 */
[-C--:B------:R-:W-:Y:S01]  /*5110*/  FMUL.FTZ R51, R51, R12.reuse ;  /* 0x0000000c33337220 */ /* 0x080fe20000410000 */
[-C--:B------:R-:W-:Y:S01]  /*5120*/  FMUL.FTZ R54, R54, R12.reuse ;  /* 0x0000000c36367220 */ /* 0x080fe20000410000 */
[----:B------:R-:W0:Y:S01]  /*5130*/  MUFU.EX2 R167, R167 ;  /* 0x000000a700a77308 */ /* 0x000e220000000800 */
[----:B---3--:R-:W-:Y:S01]  /*5140*/  FADD.FTZ R6, R180, R5 ;  /* 0x00000005b4067221 */ /* 0x008fe20000010000 */
[-C--:B------:R-:W-:Y:S01]  /*5150*/  FMUL.FTZ R55, R55, R12.reuse ;  /* 0x0000000c37377220 */ /* 0x080fe20000410000 */
[-C--:B------:R-:W-:Y:S01]  /*5160*/  FMUL.FTZ R58, R58, R12.reuse ;  /* 0x0000000c3a3a7220 */ /* 0x080fe20000410000 */
[-C--:B------:R-:W-:Y:S01]  /*5170*/  FMUL.FTZ R59, R59, R12.reuse ;  /* 0x0000000c3b3b7220 */ /* 0x080fe20000410000 */
[-C--:B------:R-:W-:Y:S01]  /*5180*/  FMUL.FTZ R62, R62, R12.reuse ;  /* 0x0000000c3e3e7220 */ /* 0x080fe20000410000 */
[-C--:B------:R-:W-:Y:S01]  /*5190*/  FMUL.FTZ R63, R63, R12.reuse ;  /* 0x0000000c3f3f7220 */ /* 0x080fe20000410000 */
[----:B------:R-:W-:Y:S01]  /*51a0*/  FMUL.FTZ R66, R66, R12 ;  /* 0x0000000c42427220 */ /* 0x000fe20000410000 */
[----:B------:R-:W3:Y:S01]  /*51b0*/  MUFU.EX2 R14, R14 ;  /* 0x0000000e000e7308 */ /* 0x000ee20000000800 */
[C---:B--2---:R-:W-:Y:S01]  /*51c0*/  FADD.FTZ R175, R157.reuse, R154 ;  /* 0x0000009a9daf7221 */ /* 0x044fe20000010000 */
[----:B------:R-:W-:Y:S01]  /*51d0*/  F2FP.BF16.F32.PACK_AB R160, R157, R160 ;  /* 0x000000a09da0723e */ /* 0x000fe200000010ff */
[-C--:B------:R-:W-:Y:S01]  /*51e0*/  FMUL.FTZ R67, R67, R12.reuse ;  /* 0x0000000c43437220 */ /* 0x080fe20000410000 */
[----:B------:R-:W-:Y:S01]  /*51f0*/  F2FP.BF16.F32.PACK_AB R157, R176, R159 ;  /* 0x0000009fb09d723e */ /* 0x000fe200000010ff */
[-C--:B------:R-:W-:Y:S01]  /*5200*/  FMUL.FTZ R70, R70, R12.reuse ;  /* 0x0000000c46467220 */ /* 0x080fe20000410000 */
[----:B------:R-:W-:Y:S01]  /*5210*/  F2FP.BF16.F32.PACK_AB R159, R180, R163 ;  /* 0x000000a3b49f723e */ /* 0x000fe200000010ff */
        /* <DEDUP_REMOVED lines=16> */
[-C--:B------:R-:W-:Y:S01]  /*5320*/  FMUL.FTZ R95, R95, R12.reuse ;  /* 0x0000000c5f5f7220 */ /* 0x080fe20000410000 */
[----:B------:R-:W3:Y:S01]  /*5330*/  MUFU.EX2 R171, R171 ;  /* 0x000000ab00ab7308 */ /* 0x000ee20000000800 */
[----:B--2---:R-:W-:Y:S01]  /*5340*/  FADD.FTZ R6, R190, R5 ;  /* 0x00000005be067221 */ /* 0x004fe20000010000 */
[-C--:B------:R-:W-:Y:S01]  /*5350*/  FMUL.FTZ R98, R98, R12.reuse ;  /* 0x0000000c62627220 */ /* 0x080fe20000410000 */
[-C--:B------:R-:W-:Y:S01]  /*5360*/  FMUL.FTZ R99, R99, R12.reuse ;  /* 0x0000000c63637220 */ /* 0x080fe20000410000 */
[-C--:B------:R-:W-:Y:S01]  /*5370*/  FMUL.FTZ R102, R102, R12.reuse ;  /* 0x0000000c66667220 */ /* 0x080fe20000410000 */
[-C--:B------:R-:W-:Y:S01]  /*5380*/  FMUL.FTZ R103, R103, R12.reuse ;  /* 0x0000000c67677220 */ /* 0x080fe20000410000 */
[-C--:B------:R-:W-:Y:S01]  /*5390*/  FMUL.FTZ R106, R106, R12.reuse ;  /* 0x0000000c6a6a7220 */ /* 0x080fe20000410000 */
[----:B------:R-:W-:Y:S01]  /*53a0*/  FMUL.FTZ R107, R107, R12 ;  /* 0x0000000c6b6b7220 */ /* 0x000fe20000410000 */
[----:B------:R-:W2:Y:S01]  /*53b0*/  MUFU.EX2 R164, R164 ;  /* 0x000000a400a47308 */ /* 0x000ea20000000800 */
[----:B0-----:R-:W-:Y:S01]  /*53c0*/  FADD.FTZ R11, R161, R154 ;  /* 0x0000009aa10b7221 */ /* 0x001fe20000010000 */
[----:B------:R-:W-:Y:S01]  /*53d0*/  F2FP.BF16.F32.PACK_AB R154, R15, R8 ;  /* 0x000000080f9a723e */ /* 0x000fe200000010ff */
[----:B------:R-:W-:Y:S01]  /*53e0*/  BAR.SYNC.DEFER_BLOCKING 0xf, 0x100 ;  /* 0x03c4000000007b1d */ /* 0x000fe20000010000 */
[----:B------:R-:W-:Y:S01]  /*53f0*/  F2FP.BF16.F32.PACK_AB R162, R161, R14 ;  /* 0x0000000ea1a2723e */ /* 0x000fe200000010ff */
[-C--:B------:R-:W-:Y:S01]  /*5400*/  FMUL.FTZ R110, R110, R12.reuse ;  /* 0x0000000c6e6e7220 */ /* 0x080fe20000410000 */
[----:B------:R-:W-:Y:S01]  /*5410*/  F2FP.BF16.F32.PACK_AB R161, R190, R167 ;  /* 0x000000a7bea1723e */ /* 0x000fe200000010ff */
        /* <DEDUP_REMOVED lines=19> */
[C---:B0-----:R-:W-:Y:S01]  /*5550*/  FADD.FTZ R6, R174.reuse, R5 ;  /* 0x00000005ae067221 */ /* 0x041fe20000010000 */
[----:B------:R-:W-:Y:S01]  /*5560*/  F2FP.BF16.F32.PACK_AB R163, R174, R171 ;  /* 0x000000abaea3723e */ /* 0x000fe200000010ff */
[----:B------:R0:W-:Y:S01]  /*5570*/  STSM.16.M88.4 [R22+0x26800], R152 ;  /* 0x0268009816007844 */ /* 0x0001e20000000200 */
[-C--:B------:R-:W-:Y:S01]  /*5580*/  FMUL.FTZ R139, R139, R12.reuse ;  /* 0x0000000c8b8b7220 */ /* 0x080fe20000410000 */
[-C--:B------:R-:W-:Y:S01]  /*5590*/  FMUL.FTZ R142, R142, R12.reuse ;  /* 0x0000000c8e8e7220 */ /* 0x080fe20000410000 */
[----:B------:R-:W-:Y:S01]  /*55a0*/  FMUL.FTZ R143, R143, R12 ;  /* 0x0000000c8f8f7220 */ /* 0x000fe20000410000 */
[----:B------:R0:W-:Y:S01]  /*55b0*/  STSM.16.M88.4 [R184], R156 ;  /* 0x0000009cb8007844 */ /* 0x0001e20000000200 */
[----:B------:R-:W4:Y:S01]  /*55c0*/  MUFU.EX2 R9, R181 ;  /* 0x000000b500097308 */ /* 0x000f220000000800 */
[C---:B---3--:R-:W-:Y:S01]  /*55d0*/  FADD.FTZ R11, R165.reuse, R8 ;  /* 0x00000008a50b7221 */ /* 0x048fe20000010000 */
[----:B------:R-:W-:Y:S01]  /*55e0*/  F2FP.BF16.F32.PACK_AB R164, R165, R164 ;  /* 0x000000a4a5a4723e */ /* 0x000fe200000010ff */
[----:B------:R0:W-:Y:S01]  /*55f0*/  STSM.16.M88.4 [R19], R160 ;  /* 0x000000a013007844 */ /* 0x0001e20000000200 */
[-C--:B------:R-:W-:Y:S01]  /*5600*/  FMUL.FTZ R146, R146, R12.reuse ;  /* 0x0000000c92927220 */ /* 0x080fe20000410000 */
[----:B------:R-:W-:Y:S01]  /*5610*/  FADD.FTZ R8, R20, R11 ;  /* 0x0000000b14087221 */ /* 0x000fe20000010000 */
[-C--:B------:R-:W-:Y:S01]  /*5620*/  FMUL.FTZ R147, R147, R12.reuse ;  /* 0x0000000c93937220 */ /* 0x080fe20000410000 */
[-C--:B------:R-:W-:Y:S01]  /*5630*/  FMUL.FTZ R150, R150, R12.reuse ;  /* 0x0000000c96967220 */ /* 0x080fe20000410000 */
[----:B------:R-:W3:Y:S01]  /*5640*/  MUFU.EX2 R178, R178 ;  /* 0x000000b200b27308 */ /* 0x000ee20000000800 */
[----:B--2---:R-:W-:Y:S01]  /*5650*/  FADD.FTZ R5, R173, R6 ;  /* 0x00000006ad057221 */ /* 0x004fe20000010000 */
[----:B------:R-:W-:-:S06]  /*5660*/  FMUL.FTZ R151, R151, R12 ;  /* 0x0000000c97977220 */ /* 0x000fcc0000410000 */
[----:B------:R-:W2:Y:S01]  /*5670*/  MUFU.EX2 R182, R182 ;  /* 0x000000b600b67308 */ /* 0x000ea20000000800 */
[C---:B----4-:R-:W-:Y:S01]  /*5680*/  F2FP.BF16.F32.PACK_AB R166, R9.reuse, R20 ;  /* 0x0000001409a6723e */ /* 0x050fe200000010ff */
[----:B------:R-:W-:-:S06]  /*5690*/  FADD.FTZ R6, R9, R8 ;  /* 0x0000000809067221 */ /* 0x000fcc0000010000 */
[----:B------:R-:W4:Y:S01]  /*56a0*/  MUFU.EX2 R177, R177 ;  /* 0x000000b100b17308 */ /* 0x000f220000000800 */
[C---:B---3--:R-:W-:Y:S01]  /*56b0*/  FADD.FTZ R5, R178.reuse, R5 ;  /* 0x00000005b2057221 */ /* 0x048fe20000010000 */
[----:B------:R-:W-:-:S03]  /*56c0*/  F2FP.BF16.F32.PACK_AB R165, R178, R173 ;  /* 0x000000adb2a5723e */ /* 0x000fc600000010ff */
[----:B--2---:R-:W-:Y:S01]  /*56d0*/  FADD.FTZ R8, R182, R5 ;  /* 0x00000005b6087221 */ /* 0x004fe20000010000 */
[----:B----4-:R-:W-:-:S03]  /*56e0*/  F2FP.BF16.F32.PACK_AB R167, R177, R182 ;  /* 0x000000b6b1a7723e */ /* 0x010fc600000010ff */
[----:B------:R-:W-:Y:S02]  /*56f0*/  FADD.FTZ R5, R177, R8 ;  /* 0x00000008b1057221 */ /* 0x000fe40000010000 */
[----:B------:R0:W-:Y:S01]  /*5700*/  STSM.16.M88.4 [R23], R164 ;  /* 0x000000a417007844 */ /* 0x0001e20000000200 */
[----:B------:R-:W-:Y:S05]  /*5710*/  @!P0 BRA `(.L_x_3239) ;  /* 0x0000000000048947 */ /* 0x000fea0003800000 */
[----:B------:R-:W-:Y:S01]  /*5720*/  BPT.TRAP 0x1 ;  /* 0x000000040000795c */ /* 0x000fe20000300000 */
.L_x_3239:
[----:B------:R2:W3:Y:S01]  /*5730*/  SYNCS.PHASECHK.TRANS64.TRYWAIT P3, [UR22+0x28c50], R7 ;  /* 0x028c5007ff0075a7 */ /* 0x0004e20008060156 */
[----:B------:R-:W-:Y:S05]  /*5740*/  @!P0 BRA `(.L_x_3240) ;  /* 0x0000000000048947 */ /* 0x000fea0003800000 */
[----:B------:R-:W-:Y:S01]  /*5750*/  BPT.TRAP 0x1 ;  /* 0x000000040000795c */ /* 0x000fe20000300000 */
.L_x_3240:
[----:B---3--:R-:W-:Y:S05]  /*5760*/  @P3 BRA `(.L_x_3241) ;  /* 0x0000000000083947 */ /* 0x008fea0003800000 */
[----:B------:R-:W3:Y:S02]  /*5770*/  SYNCS.PHASECHK.TRANS64.TRYWAIT P3, [UR22+0x28c50], R7 ;  /* 0x028c5007ff0075a7 */ /* 0x000ee40008060156 */
[----:B---3--:R-:W-:Y:S05]  /*5780*/  @!P3 BRA `(.L_x_3242) ;  /* 0x0000007800dcb947 */ /* 0x008fea0003800000 */
.L_x_3241:
[----:B------:R-:W-:Y:S01]  /*5790*/  ULEA UR10, UR39, UR51, 0xc ;  /* 0x00000033270a7291 */ /* 0x000fe2000f8e603f */
[----:B------:R-:W-:Y:S01]  /*57a0*/  WARPGROUP.ARRIVE ;  /* 0x00000000000079c5 */ /* 0x000fe20000000000 */
[----:B------:R-:W-:Y:S01]  /*57b0*/  UMOV UR7, 0x40000040 ;  /* 0x4000004000077882 */ /* 0x000fe20000000000 */
[----:B---3--:R-:W-:Y:S01]  /*57c0*/  @!P1 VIADD R170, R170, 0x28c60 ;  /* 0x00028c60aaaa9836 */ /* 0x008fe20000000000 */
[----:B------:R-:W-:Y:S01]  /*57d0*/  UMOV UR21, UR39 ;  /* 0x0000002700157c82 */ /* 0x000fe20008000000 */
[----:B------:R-:W-:Y:S02]  /*57e0*/  IMAD.MOV.U32 R9, RZ, RZ, R4 ;  /* 0x000000ffff097224 */ /* 0x000fe400078e0004 */
[----:B------:R-:W-:Y:S01]  /*57f0*/  UMOV UR6, UR10 ;  /* 0x0000000a00067c82 */ /* 0x000fe20008000000 */
[----:B------:R-:W-:Y:S01]  /*5800*/  @!P1 PRMT R170, RZ, 0x654, R170 ;  /* 0x00000654ffaa9816 */ /* 0x000fe200000000aa */
[----:B------:R-:W-:Y:S01]  /*5810*/  HGMMA.64x256x16.F32.BF16 R24, R152, gdesc[UR4].tnspB, R24, gsb0 ;  /* 0x43e0000498187df0 */ /* 0x000fe20008001818 */
[----:B------:R-:W-:Y:S01]  /*5820*/  UIADD3 UR6, UR10, 0x80, URZ ;  /* 0x000000800a067890 */ /* 0x000fe2000fffe03f */
[----:B------:R-:W-:Y:S01]  /*5830*/  IMAD.MOV.U32 R11, RZ, RZ, R0 ;  /* 0x000000ffff0b7224 */ /* 0x000fe200078e0000 */
[----:B------:R-:W-:Y:S01]  /*5840*/  UMOV UR7, 0x40000040 ;  /* 0x4000004000077882 */ /* 0x000fe20000000000 */
[----:B------:R-:W-:-:S02]  /*5850*/  WARPGROUP.DEPBAR.LE gsb0, 0x0 ;  /* 0x00008000000079c5 */ /* 0x000fc40000010000 */
[----:B------:R-:W-:-:S15]  /*5860*/  WARPGROUP.ARRIVE ;  /* 0x00000000000079c5 */ /* 0x000fde0000000000 */
[----:B------:R-:W-:-:S07]  /*5870*/  NOP ;  /* 0x0000000000007918 */ /* 0x000fce0000000000 */
        /* <DEDUP_REMOVED lines=19> */
[----:B---3--:R-:W3:Y:S02]  /*59b0*/  FENCE.VIEW.ASYNC.S ;  /* 0x00000000000073c6 */ /* 0x008ee40000000000 */
[----:B---3--:R-:W-:Y:S01]  /*59c0*/  NOP ;  /* 0x0000000000007918 */ /* 0x008fe20000000000 */
[----:B------:R-:W-:Y:S06]  /*59d0*/  BAR.ARV 0xe, 0x100 ;  /* 0x0384000000007b1d */ /* 0x000fec0000002000 */
[----:B------:R3:W-:Y:S01]  /*59e0*/  @!P1 SYNCS.ARRIVE.TRANS64.RED.A1T0 RZ, [R170+URZ], RZ ;  /* 0x000000ffaaff99a7 */ /* 0x0007e2000810043f */
[----:B------:R-:W-:Y:S05]  /*59f0*/  @P2 BRA `(.L_x_3243) ;  /* 0xffffffe400d02947 */ /* 0x000fea000383ffff */
.L_x_3234:
[----:B------:R-:W4:Y:S01]  /*5a00*/  SHFL.BFLY PT, R3, R6, 0x2, 0x1f ;  /* 0x0c401f0006037f89 */ /* 0x000f2200000e0000 */
[----:B------:R-:W-:Y:S01]  /*5a10*/  IMAD.MOV R14, RZ, RZ, -R18 ;  /* 0x000000ffff0e7224 */ /* 0x000fe200078e0a12 */
[----:B------:R-:W-:Y:S01]  /*5a20*/  UIADD3 UR36, UR36, 0x1, URZ ;  /* 0x0000000124247890 */ /* 0x000fe2000fffe03f */
[----:B------:R-:W-:Y:S01]  /*5a30*/  IMAD.U32 R9, RZ, RZ, UR20 ;  /* 0x00000014ff097e24 */ /* 0x000fe2000f8e00ff */
[----:B------:R-:W5:Y:S01]  /*5a40*/  SHFL.BFLY PT, R10, R5, 0x2, 0x1f ;  /* 0x0c401f00050a7f89 */ /* 0x000f6200000e0000 */
[----:B------:R-:W-:Y:S01]  /*5a50*/  IMAD.MOV.U32 R20, RZ, RZ, -0x800000 ;  /* 0xff800000ff147424 */ /* 0x000fe200078e00ff */
[----:B------:R-:W-:Y:S08]  /*5a60*/  BAR.ARV 0x8, 0x100 ;  /* 0x0204000000007b1d */ /* 0x000ff00000002000 */
[----:B------:R-:W-:Y:S01]  /*5a70*/  BAR.SYNC.DEFER_BLOCKING 0xf, 0x100 ;  /* 0x03c4000000007b1d */ /* 0x000fe20000010000 */
[----:B------:R-:W-:Y:S01]  /*5a80*/  ISETP.NE.AND P2, PT, R17, R14, PT ;  /* 0x0000000e1100720c */ /* 0x000fe20003f45270 */
[----:B------:R-:W-:-:S02]  /*5a90*/  IMAD.U32 R14, RZ, RZ, UR20 ;  /* 0x00000014ff0e7e24 */ /* 0x000fc4000f8e00ff */
[----:B----4-:R-:W-:Y:S01]  /*5aa0*/  FADD.FTZ R3, R3, R6 ;  /* 0x0000000603037221 */ /* 0x010fe20000010000 */
[----:B-----5:R-:W-:-:S04]  /*5ab0*/  FADD.FTZ R10, R10, R5 ;  /* 0x000000050a0a7221 */ /* 0x020fc80000010000 */
[----:B------:R-:W4:Y:S01]  /*5ac0*/  SHFL.BFLY PT, R8, R3, 0x1, 0x1f ;  /* 0x0c201f0003087f89 */ /* 0x000f2200000e0000 */
[----:B------:R-:W-:-:S03]  /*5ad0*/  IMAD.MOV.U32 R5, RZ, RZ, RZ ;  /* 0x000000ffff057224 */ /* 0x000fc600078e00ff */
[----:B-12---:R-:W1:Y:S01]  /*5ae0*/  SHFL.BFLY PT, R7, R10, 0x1, 0x1f ;  /* 0x0c201f000a077f89 */ /* 0x006e6200000e0000 */
[----:B----4-:R-:W-:Y:S01]  /*5af0*/  FADD.FTZ R12, R3, R8 ;  /* 0x00000008030c7221 */ /* 0x010fe20000010000 */
[----:B------:R-:W-:Y:S02]  /*5b00*/  IMAD.MOV.U32 R8, RZ, RZ, RZ ;  /* 0x000000ffff087224 */ /* 0x000fe400078e00ff */
[----:B------:R-:W-:Y:S02]  /*5b10*/  IMAD.U32 R3, RZ, RZ, UR39 ;  /* 0x00000027ff037e24 */ /* 0x000fe4000f8e00ff */
[----:B-1----:R-:W-:Y:S01]  /*5b20*/  FADD.FTZ R13, R10, R7 ;  /* 0x000000070a0d7221 */ /* 0x002fe20000010000 */
[----:B------:R-:W-:Y:S01]  /*5b30*/  FSETP.NE.FTZ.AND P0, PT, R12, RZ, PT ;  /* 0x000000ff0c00720b */ /* 0x000fe20003f15000 */
[----:B------:R-:W-:Y:S01]  /*5b40*/  UIADD3 UR39, UR39, 0x1, URZ ;  /* 0x0000000127277890 */ /* 0x000fe2000fffe03f */
[----:B------:R-:W-:Y:S02]  /*5b50*/  @!P2 IMAD R3, R3, 0x40, R2 ;  /* 0x000000400303a824 */ /* 0x000fe400078e0202 */
[----:B------:R-:W-:Y:S01]  /*5b60*/  FSETP.NE.FTZ.AND P1, PT, R13, RZ, PT ;  /* 0x000000ff0d00720b */ /* 0x000fe20003f35000 */
[----:B------:R-:W-:-:S02]  /*5b70*/  UISETP.NE.AND UP0, UPT, UR39, 0x2, UPT ;  /* 0x000000022700788c */ /* 0x000fc4000bf05270 */
[----:B------:R-:W-:Y:S01]  /*5b80*/  @!P2 LEA R11, R3, UR41, 0x2 ;  /* 0x00000029030bac11 */ /* 0x000fe2000f8e10ff */
[----:B------:R-:W-:Y:S01]  /*5b90*/  IMAD.MOV.U32 R3, RZ, RZ, -0x800000 ;  /* 0xff800000ff037424 */ /* 0x000fe200078e00ff */
[----:B------:R-:W-:Y:S02]  /*5ba0*/  USEL UR4, URZ, 0x1, UP0 ;  /* 0x000000013f047887 */ /* 0x000fe40008000000 */
[----:B------:R-:W-:Y:S02]  /*5bb0*/  USEL UR39, UR39, URZ, UP0 ;  /* 0x0000003f27277287 */ /* 0x000fe40008000000 */
[----:B------:R-:W1:Y:S01]  /*5bc0*/  @P0 MUFU.RCP R8, R12 ;  /* 0x0000000c00080308 */ /* 0x000e620000001000 */
[----:B------:R-:W-:Y:S01]  /*5bd0*/  @P0 FMUL.FTZ R9, R9, 0.69314718246459960938 ;  /* 0x3f31721809090820 */ /* 0x000fe20000410000 */
[----:B------:R-:W-:Y:S02]  /*5be0*/  ULOP3.LUT UR38, UR38, UR4, URZ, 0x3c, !UPT ;  /* 0x0000000426267292 */ /* 0x000fe4000f8e3c3f */
[----:B------:R-:W-:-:S04]  /*5bf0*/  @P1 FMUL.FTZ R14, R14, 0.69314718246459960938 ;  /* 0x3f3172180e0e1820 */ /* 0x000fc80000410000 */
[----:B------:R-:W-:Y:S08]  /*5c00*/  @P1 MUFU.RCP R5, R13 ;  /* 0x0000000d00051308 */ /* 0x000ff00000001000 */
[----:B------:R-:W2:Y:S01]  /*5c10*/  @P0 MUFU.LG2 R10, R12 ;  /* 0x0000000c000a0308 */ /* 0x000ea20000000c00 */
        /* <DEDUP_REMOVED lines=64> */
[----:B------:R0:W-:Y:S01]  /*6020*/  @!P2 STS [R11+0x28800], R8 ;  /* 0x028800080b00a388 */ /* 0x0001e20000000800 */
[----:B--2---:R-:W-:Y:S01]  /*6030*/  @P0 FMUL.FTZ R10, R10, 0.69314718246459960938 ;  /* 0x3f3172180a0a0820 */ /* 0x004fe20000410000 */
[-C--:B------:R-:W-:Y:S01]  /*6040*/  FMUL.FTZ R26, R26, R5.reuse ;  /* 0x000000051a1a7220 */ /* 0x080fe20000410000 */
[-C--:B------:R-:W-:Y:S01]  /*6050*/  FMUL.FTZ R27, R27, R5.reuse ;  /* 0x000000051b1b7220 */ /* 0x080fe20000410000 */
[----:B------:R1:W-:Y:S01]  /*6060*/  @!P2 STS [R11+0x28820], R5 ;  /* 0x028820050b00a388 */ /* 0x0003e20000000800 */
[-C--:B------:R-:W-:Y:S01]  /*6070*/  FMUL.FTZ R30, R30, R5.reuse ;  /* 0x000000051e1e7220 */ /* 0x080fe20000410000 */
[-C--:B------:R-:W-:Y:S01]  /*6080*/  FMUL.FTZ R31, R31, R5.reuse ;  /* 0x000000051f1f7220 */ /* 0x080fe20000410000 */
[-C--:B------:R-:W-:Y:S01]  /*6090*/  FMUL.FTZ R34, R34, R5.reuse ;  /* 0x0000000522227220 */ /* 0x080fe20000410000 */
[-C--:B------:R-:W-:Y:S01]  /*60a0*/  FMUL.FTZ R35, R35, R5.reuse ;  /* 0x0000000523237220 */ /* 0x080fe20000410000 */
[-C--:B------:R-:W-:Y:S01]  /*60b0*/  FMUL.FTZ R38, R38, R5.reuse ;  /* 0x0000000526267220 */ /* 0x080fe20000410000 */
[----:B0-----:R-:W1:Y:S01]  /*60c0*/  @P1 MUFU.LG2 R8, R13 ;  /* 0x0000000d00081308 */ /* 0x001e620000000c00 */
        /* <DEDUP_REMOVED lines=16> */
[----:B-1----:R-:W-:Y:S01]  /*61d0*/  @P1 FMUL.FTZ R11, R8, 0.69314718246459960938 ;  /* 0x3f317218080b1820 */ /* 0x002fe20000410000 */
        /* <DEDUP_REMOVED lines=35> */
[-C--:B---3--:R-:W-:Y:S01]  /*6410*/  FMUL.FTZ R170, R142, R5.reuse ;  /* 0x000000058eaa7220 */ /* 0x088fe20000410000 */
[-C--:B------:R-:W-:Y:S01]  /*6420*/  FMUL.FTZ R171, R143, R5.reuse ;  /* 0x000000058fab7220 */ /* 0x080fe20000410000 */
[-C--:B------:R-:W-:Y:S01]  /*6430*/  FMUL.FTZ R146, R146, R5.reuse ;  /* 0x0000000592927220 */ /* 0x080fe20000410000 */
[-C--:B------:R-:W-:Y:S01]  /*6440*/  FMUL.FTZ R147, R147, R5.reuse ;  /* 0x0000000593937220 */ /* 0x080fe20000410000 */
[-C--:B------:R-:W-:Y:S01]  /*6450*/  FMUL.FTZ R150, R150, R5.reuse ;  /* 0x0000000596967220 */ /* 0x080fe20000410000 */
[----:B------:R-:W-:Y:S01]  /*6460*/  FMUL.FTZ R151, R151, R5 ;  /* 0x0000000597977220 */ /* 0x000fe20000410000 */
[----:B------:R-:W-:Y:S01]  /*6470*/  @P0 FFMA.FTZ R20, R9, R0, R10 ;  /* 0x0000000009140223 */ /* 0x000fe2000001000a */
[----:B------:R-:W-:Y:S01]  /*6480*/  @P1 FFMA.FTZ R3, R14, R4, R11 ;  /* 0x000000040e031223 */ /* 0x000fe2000001000b */
[----:B------:R-:W-:Y:S06]  /*6490*/  BAR.ARV 0xe, 0x100 ;  /* 0x0384000000007b1d */ /* 0x000fec0000002000 */
.L_x_3223:
[----:B------:R-:W0:Y:S01]  /*64a0*/  S2UR UR6, SR_SWINHI ;  /* 0x00000000000679c3 */ /* 0x000e220000002f00 */
[----:B------:R-:W1:Y:S01]  /*64b0*/  SHFL.IDX PT, R0, R210, RZ, 0x1f ;  /* 0x00001fffd2007589 */ /* 0x000e6200000e0000 */
[----:B------:R-:W-:Y:S01]  /*64c0*/  IMAD R9, R211, 0x40, R16 ;  /* 0x00000040d3097824 */ /* 0x000fe200078e0210 */
[----:B------:R-:W-:Y:S01]  /*64d0*/  F2FP.BF16.F32.PACK_AB R6, R6, R7 ;  /* 0x000000070606723e */ /* 0x000fe200000010ff */
[----:B------:R-:W-:Y:S01]  /*64e0*/  ULDC UR7, c[0x0][0xc44] ;  /* 0x0003110000077ab9 */ /* 0x000fe20000000800 */
[----:B------:R-:W-:Y:S01]  /*64f0*/  F2FP.BF16.F32.PACK_AB R7, R31, R30 ;  /* 0x0000001e1f07723e */ /* 0x000fe200000010ff */
[----:B------:R-:W-:Y:S01]  /*6500*/  USHF.R.S32.HI UR11, URZ, 0x1f, UR45 ;  /* 0x0000001f3f0b7899 */ /* 0x000fe2000801142d */
        /* <DEDUP_REMOVED lines=8> */
[----:B------:R-:W-:Y:S01]  /*6590*/  F2FP.BF16.F32.PACK_AB R153, R154, R153 ;  /* 0x000000999a99723e */ /* 0x000fe200000010ff */
[----:B------:R-:W-:Y:S01]  /*65a0*/  UMOV UR4, UR41 ;  /* 0x0000002900047c82 */ /* 0x000fe20008000000 */
[----:B0-----:R-:W-:Y:S01]  /*65b0*/  UMOV UR5, UR6 ;  /* 0x0000000600057c82 */ /* 0x001fe20008000000 */
[----:B-1----:R-:W-:Y:S01]  /*65c0*/  ISETP.NE.AND P0, PT, R0, RZ, PT ;  /* 0x000000ff0000720c */ /* 0x002fe20003f05270 */
[----:B------:R-:W-:Y:S01]  /*65d0*/  IMAD.U32 R110, RZ, RZ, UR4 ;  /* 0x00000004ff6e7e24 */ /* 0x000fe2000f8e00ff */
[----:B------:R-:W-:Y:S01]  /*65e0*/  F2FP.BF16.F32.PACK_AB R152, R113, R112 ;  /* 0x000000707198723e */ /* 0x000fe200000010ff */
[----:B------:R-:W-:Y:S01]  /*65f0*/  IMAD.U32 R111, RZ, RZ, UR5 ;  /* 0x00000005ff6f7e24 */ /* 0x000fe2000f8e00ff */
[----:B------:R-:W-:Y:S01]  /*6600*/  F2FP.BF16.F32.PACK_AB R154, R117, R116 ;  /* 0x00000074759a723e */ /* 0x000fe200000010ff */
[----:B------:R-:W-:Y:S01]  /*6610*/  UIADD3 UR5, -UR45, URZ, URZ ;  /* 0x0000003f2d057290 */ /* 0x000fe2000fffe13f */
[----:B------:R-:W-:Y:S01]  /*6620*/  F2FP.BF16.F32.PACK_AB R155, R156, R155 ;  /* 0x0000009b9c9b723e */ /* 0x000fe200000010ff */
[--C-:B------:R-:W-:Y:S01]  /*6630*/  IMAD.WIDE R4, R215, 0x2, R110.reuse ;  /* 0x00000002d7047825 */ /* 0x100fe200078e026e */
[----:B------:R-:W-:Y:S01]  /*6640*/  F2FP.BF16.F32.PACK_AB R120, R121, R120 ;  /* 0x000000787978723e */ /* 0x000fe200000010ff */
[----:B------:R-:W-:Y:S01]  /*6650*/  UIMAD UR7, UR7, UR5, UR44 ;  /* 0x00000005070772a4 */ /* 0x000fe2000f8e022c */
[----:B------:R-:W-:Y:S01]  /*6660*/  F2FP.BF16.F32.PACK_AB R121, R158, R157 ;  /* 0x0000009d9e79723e */ /* 0x000fe200000010ff */
[----:B------:R-:W-:Y:S01]  /*6670*/  IMAD.WIDE R110, R9, 0x2, R110 ;  /* 0x00000002096e7825 */ /* 0x000fe200078e026e */
[C---:B------:R-:W-:Y:S01]  /*6680*/  IADD3 R33, P2, R4.reuse, 0x20, RZ ;  /* 0x0000002004217810 */ /* 0x040fe20007f5e0ff */
[----:B------:R-:W-:Y:S01]  /*6690*/  ULDC UR4, c[0x0][0xc] ;  /* 0x0000030000047ab9 */ /* 0x000fe20000000800 */
[C---:B------:R-:W-:Y:S01]  /*66a0*/  IADD3 R37, P3, R4.reuse, 0x40, RZ ;  /* 0x0000004004257810 */ /* 0x040fe20007f7e0ff */
[----:B------:R-:W-:Y:S01]  /*66b0*/  UIADD3 UR47, UR4, UR47, URZ ;  /* 0x0000002f042f7290 */ /* 0x000fe2000fffe03f */
[C---:B------:R-:W-:Y:S01]  /*66c0*/  IADD3 R41, P4, R4.reuse, 0x60, RZ ;  /* 0x0000006004297810 */ /* 0x040fe20007f9e0ff */
[--C-:B------:R-:W-:Y:S01]  /*66d0*/  IMAD.X R9, RZ, RZ, R5.reuse, P2 ;  /* 0x000000ffff097224 */ /* 0x100fe200010e0605 */
[C---:B------:R-:W-:Y:S01]  /*66e0*/  IADD3 R49, P6, R4.reuse, 0x2020, RZ ;  /* 0x0000202004317810 */ /* 0x040fe20007fde0ff */
[--C-:B------:R-:W-:Y:S01]  /*66f0*/  IMAD.X R11, RZ, RZ, R5.reuse, P3 ;  /* 0x000000ffff0b7224 */ /* 0x100fe200018e0605 */
[----:B------:R-:W-:Y:S01]  /*6700*/  LOP3.LUT R8, R33, 0x380, RZ, 0xc0, !PT ;  /* 0x0000038021087812 */ /* 0x000fe200078ec0ff */
[--C-:B------:R-:W-:Y:S01]  /*6710*/  IMAD.X R25, RZ, RZ, R5.reuse, P4 ;  /* 0x000000ffff197224 */ /* 0x100fe200020e0605 */
[----:B------:R-:W-:Y:S01]  /*6720*/  IADD3 R36, P3, R4, 0x4000, RZ ;  /* 0x0000400004247810 */ /* 0x000fe20007f7e0ff */
[--C-:B------:R-:W-:Y:S01]  /*6730*/  IMAD.X R53, RZ, RZ, R5.reuse, P6 ;  /* 0x000000ffff357224 */ /* 0x100fe200030e0605 */
[----:B------:R-:W-:Y:S01]  /*6740*/  LOP3.LUT R14, R41, 0x380, RZ, 0xc0, !PT ;  /* 0x00000380290e7812 */ /* 0x000fe200078ec0ff */
[----:B------:R-:W-:Y:S01]  /*6750*/  USHF.R.S32.HI UR10, URZ, 0x1f, UR7 ;  /* 0x0000001f3f0a7899 */ /* 0x000fe20008011407 */
[----:B------:R-:W-:Y:S01]  /*6760*/  SHF.R.U64 R8, R8, 0x3, RZ ;  /* 0x0000000308087819 */ /* 0x000fe200000012ff */
[----:B------:R-:W-:Y:S01]  /*6770*/  IMAD.X R123, RZ, RZ, R5, P3 ;  /* 0x000000ffff7b7224 */ /* 0x000fe200018e0605 */
[----:B------:R-:W-:-:S02]  /*6780*/  LOP3.LUT R32, R49, 0x380, RZ, 0xc0, !PT ;  /* 0x0000038031207812 */ /* 0x000fc400078ec0ff */
[----:B------:R-:W-:Y:S02]  /*6790*/  LOP3.LUT R10, R37, 0x380, RZ, 0xc0, !PT ;  /* 0x00000380250a7812 */ /* 0x000fe400078ec0ff */
[----:B------:R-:W-:Y:S02]  /*67a0*/  SHF.R.U64 R14, R14, 0x3, RZ ;  /* 0x000000030e0e7819 */ /* 0x000fe400000012ff */
[C---:B------:R-:W-:Y:S02]  /*67b0*/  IADD3 R57, P1, R4.reuse, 0x2040, RZ ;  /* 0x0000204004397810 */ /* 0x040fe40007f3e0ff */
[----:B------:R-:W-:Y:S02]  /*67c0*/  IADD3 R12, P3, R4, 0x6040, RZ ;  /* 0x00006040040c7810 */ /* 0x000fe40007f7e0ff */
[----:B------:R-:W-:Y:S01]  /*67d0*/  LOP3.LUT R8, R8, R33, RZ, 0x3c, !PT ;  /* 0x0000002108087212 */ /* 0x000fe200078e3cff */
[----:B------:R-:W-:Y:S01]  /*67e0*/  IMAD.X R115, RZ, RZ, R5, P1 ;  /* 0x000000ffff737224 */ /* 0x000fe200008e0605 */
[----:B------:R-:W-:-:S02]  /*67f0*/  SHF.R.U64 R32, R32, 0x3, RZ ;  /* 0x0000000320207819 */ /* 0x000fc400000012ff */
[----:B------:R-:W-:Y:S02]  /*6800*/  IADD3 R61, P2, R4, 0x2060, RZ ;  /* 0x00002060043d7810 */ /* 0x000fe40007f5e0ff */
[----:B------:R-:W-:Y:S02]  /*6810*/  LOP3.LUT R33, R36, 0x380, RZ, 0xc0, !PT ;  /* 0x0000038024217812 */ /* 0x000fe400078ec0ff */
[----:B------:R-:W-:Y:S01]  /*6820*/  SHF.R.U64 R10, R10, 0x3, RZ ;  /* 0x000000030a0a7819 */ /* 0x000fe200000012ff */
[----:B------:R-:W-:Y:S01]  /*6830*/  IMAD.X R119, RZ, RZ, R5, P2 ;  /* 0x000000ffff777224 */ /* 0x000fe200010e0605 */
[----:B------:R-:W-:Y:S02]  /*6840*/  LOP3.LUT R24, R14, R41, RZ, 0x3c, !PT ;  /* 0x000000290e187212 */ /* 0x000fe400078e3cff */
[----:B------:R-:W-:Y:S02]  /*6850*/  IADD3 R40, P4, R4, 0x4020, RZ ;  /* 0x0000402004287810 */ /* 0x000fe40007f9e0ff */
[----:B------:R-:W-:-:S02]  /*6860*/  LOP3.LUT R52, R32, R49, RZ, 0x3c, !PT ;  /* 0x0000003120347212 */ /* 0x000fc400078e3cff */
[----:B------:R-:W-:Y:S01]  /*6870*/  LOP3.LUT R41, R12, 0x380, RZ, 0xc0, !PT ;  /* 0x000003800c297812 */ /* 0x000fe200078ec0ff */
[--C-:B------:R-:W-:Y:S01]  /*6880*/  IMAD.X R127, RZ, RZ, R5.reuse, P4 ;  /* 0x000000ffff7f7224 */ /* 0x100fe200020e0605 */
[----:B------:R-:W-:Y:S02]  /*6890*/  LOP3.LUT R32, R61, 0x380, RZ, 0xc0, !PT ;  /* 0x000003803d207812 */ /* 0x000fe400078ec0ff */
[----:B------:R-:W-:Y:S02]  /*68a0*/  SHF.R.U64 R33, R33, 0x3, RZ ;  /* 0x0000000321217819 */ /* 0x000fe400000012ff */
[C---:B------:R-:W-:Y:S02]  /*68b0*/  IADD3 R44, P1, R4.reuse, 0x6000, RZ ;  /* 0x00006000042c7810 */ /* 0x040fe40007f3e0ff */
[----:B------:R-:W-:Y:S02]  /*68c0*/  IADD3 R73, P2, R4, 0x6020, RZ ;  /* 0x0000602004497810 */ /* 0x000fe40007f5e0ff */
[----:B------:R-:W-:Y:S01]  /*68d0*/  LOP3.LUT R10, R10, R37, RZ, 0x3c, !PT ;  /* 0x000000250a0a7212 */ /* 0x000fe200078e3cff */
[--C-:B------:R-:W-:Y:S01]  /*68e0*/  IMAD.X R139, RZ, RZ, R5.reuse, P1 ;  /* 0x000000ffff8b7224 */ /* 0x100fe200008e0605 */
[----:B------:R-:W-:Y:S01]  /*68f0*/  LOP3.LUT R37, R40, 0x380, RZ, 0xc0, !PT ;  /* 0x0000038028257812 */ /* 0x000fe200078ec0ff */
[----:B------:R-:W-:Y:S01]  /*6900*/  IMAD.X R143, RZ, RZ, R5, P2 ;  /* 0x000000ffff8f7224 */ /* 0x000fe200010e0605 */
[----:B------:R-:W-:-:S02]  /*6910*/  SHF.R.U64 R41, R41, 0x3, RZ ;  /* 0x0000000329297819 */ /* 0x000fc400000012ff */
[----:B------:R-:W-:Y:S02]  /*6920*/  LOP3.LUT R13, R4, 0x380, RZ, 0xc0, !PT ;  /* 0x00000380040d7812 */ /* 0x000fe400078ec0ff */
[----:B------:R-:W-:Y:S02]  /*6930*/  SHF.R.U64 R32, R32, 0x3, RZ ;  /* 0x0000000320207819 */ /* 0x000fe400000012ff */
[----:B------:R-:W-:Y:S02]  /*6940*/  LOP3.LUT R122, R33, R36, RZ, 0x3c, !PT ;  /* 0x00000024217a7212 */ /* 0x000fe400078e3cff */
[C---:B------:R-:W-:Y:S02]  /*6950*/  IADD3 R45, P5, R4.reuse, 0x2000, RZ ;  /* 0x00002000042d7810 */ /* 0x040fe40007fbe0ff */
[----:B------:R-:W-:Y:S02]  /*6960*/  IADD3 R69, P6, R4, 0x4060, RZ ;  /* 0x0000406004457810 */ /* 0x000fe40007fde0ff */
[----:B------:R-:W-:Y:S01]  /*6970*/  LOP3.LUT R33, R44, 0x380, RZ, 0xc0, !PT ;  /* 0x000003802c217812 */ /* 0x000fe200078ec0ff */
[--C-:B------:R-:W-:Y:S01]  /*6980*/  IMAD.X R29, RZ, RZ, R5.reuse, P5 ;  /* 0x000000ffff1d7224 */ /* 0x100fe200028e0605 */
[----:B------:R-:W-:Y:S01]  /*6990*/  SHF.R.U64 R37, R37, 0x3, RZ ;  /* 0x0000000325257819 */ /* 0x000fe200000012ff */
[----:B------:R-:W-:Y:S01]  /*69a0*/  IMAD.X R135, RZ, RZ, R5, P6 ;  /* 0x000000ffff877224 */ /* 0x000fe200030e0605 */
[----:B------:R-:W-:-:S02]  /*69b0*/  LOP3.LUT R12, R41, R12, RZ, 0x3c, !PT ;  /* 0x0000000c290c7212 */ /* 0x000fc400078e3cff */
[----:B------:R-:W-:Y:S02]  /*69c0*/  IADD3 R0, P4, R4, 0x6060, RZ ;  /* 0x0000606004007810 */ /* 0x000fe40007f9e0ff */
[----:B------:R-:W-:Y:S02]  /*69d0*/  SHF.R.U64 R13, R13, 0x3, RZ ;  /* 0x000000030d0d7819 */ /* 0x000fe400000012ff */
[----:B------:R-:W-:Y:S01]  /*69e0*/  LOP3.LUT R118, R32, R61, RZ, 0x3c, !PT ;  /* 0x0000003d20767212 */ /* 0x000fe200078e3cff */
[----:B------:R-:W-:Y:S01]  /*69f0*/  IMAD.X R15, RZ, RZ, R5, P4 ;  /* 0x000000ffff0f7224 */ /* 0x000fe200020e0605 */
[----:B------:R-:W-:Y:S02]  /*6a00*/  IADD3 R41, P2, R110, 0x3000, RZ ;  /* 0x000030006e297810 */ /* 0x000fe40007f5e0ff */
[----:B------:R-:W-:Y:S02]  /*6a10*/  LOP3.LUT R14, R57, 0x380, RZ, 0xc0, !PT ;  /* 0x00000380390e7812 */ /* 0x000fe400078ec0ff */
[----:B------:R-:W-:-:S02]  /*6a20*/  LOP3.LUT R32, R69, 0x380, RZ, 0xc0, !PT ;  /* 0x0000038045207812 */ /* 0x000fc400078ec0ff */
[----:B------:R-:W-:Y:S02]  /*6a30*/  LOP3.LUT R36, R73, 0x380, RZ, 0xc0, !PT ;  /* 0x0000038049247812 */ /* 0x000fe400078ec0ff */
[----:B------:R-:W-:Y:S02]  /*6a40*/  SHF.R.U64 R33, R33, 0x3, RZ ;  /* 0x0000000321217819 */ /* 0x000fe400000012ff */
[----:B------:R-:W-:Y:S02]  /*6a50*/  LOP3.LUT R28, R45, 0x380, RZ, 0xc0, !PT ;  /* 0x000003802d1c7812 */ /* 0x000fe400078ec0ff */
[----:B------:R-:W-:Y:S02]  /*6a60*/  IADD3 R65, P5, R4, 0x4040, RZ ;  /* 0x0000404004417810 */ /* 0x000fe40007fbe0ff */
[----:B------:R-:W-:Y:S02]  /*6a70*/  LOP3.LUT R126, R37, R40, RZ, 0x3c, !PT ;  /* 0x00000028257e7212 */ /* 0x000fe400078e3cff */
[----:B------:R-:W-:Y:S01]  /*6a80*/  LOP3.LUT R4, R13, R4, RZ, 0x3c, !PT ;  /* 0x000000040d047212 */ /* 0x000fe200078e3cff */
[--C-:B------:R-:W-:Y:S01]  /*6a90*/  IMAD.X R13, RZ, RZ, R5.reuse, P3 ;  /* 0x000000ffff0d7224 */ /* 0x100fe200018e0605 */
[----:B------:R-:W-:Y:S01]  /*6aa0*/  LOP3.LUT R40, R41, 0x380, RZ, 0xc0, !PT ;  /* 0x0000038029287812 */ /* 0x000fe200078ec0ff */
[----:B------:R-:W-:Y:S01]  /*6ab0*/  IMAD.X R131, RZ, RZ, R5, P5 ;  /* 0x000000ffff837224 */ /* 0x000fe200028e0605 */
[----:B------:R-:W-:-:S02]  /*6ac0*/  SHF.R.U64 R14, R14, 0x3, RZ ;  /* 0x000000030e0e7819 */ /* 0x000fc400000012ff */
[----:B------:R-:W-:Y:S02]  /*6ad0*/  SHF.R.U64 R32, R32, 0x3, RZ ;  /* 0x0000000320207819 */ /* 0x000fe400000012ff */
[----:B------:R-:W-:Y:S02]  /*6ae0*/  SHF.R.U64 R36, R36, 0x3, RZ ;  /* 0x0000000324247819 */ /* 0x000fe400000012ff */
[----:B------:R-:W-:Y:S02]  /*6af0*/  LOP3.LUT R138, R33, R44, RZ, 0x3c, !PT ;  /* 0x0000002c218a7212 */ /* 0x000fe400078e3cff */
[----:B------:R-:W-:Y:S02]  /*6b00*/  SHF.R.U64 R28, R28, 0x3, RZ ;  /* 0x000000031c1c7819 */ /* 0x000fe400000012ff */
[C---:B------:R-:W-:Y:S02]  /*6b10*/  IADD3 R33, P4, R110.reuse, 0x1000, RZ ;  /* 0x000010006e217810 */ /* 0x040fe40007f9e0ff */
[----:B------:R-:W-:-:S02]  /*6b20*/  IADD3 R37, P3, R110, 0x2000, RZ ;  /* 0x000020006e257810 */ /* 0x000fc40007f7e0ff */
[----:B------:R-:W-:Y:S02]  /*6b30*/  SHF.R.U64 R40, R40, 0x3, RZ ;  /* 0x0000000328287819 */ /* 0x000fe400000012ff */
[----:B------:R-:W-:Y:S02]  /*6b40*/  LOP3.LUT R114, R14, R57, RZ, 0x3c, !PT ;  /* 0x000000390e727212 */ /* 0x000fe400078e3cff */
[----:B------:R-:W-:Y:S02]  /*6b50*/  LOP3.LUT R134, R32, R69, RZ, 0x3c, !PT ;  /* 0x0000004520867212 */ /* 0x000fe400078e3cff */
[----:B------:R-:W-:Y:S02]  /*6b60*/  LOP3.LUT R142, R36, R73, RZ, 0x3c, !PT ;  /* 0x00000049248e7212 */ /* 0x000fe400078e3cff */
[----:B------:R-:W-:Y:S02]  /*6b70*/  LOP3.LUT R28, R28, R45, RZ, 0x3c, !PT ;  /* 0x0000002d1c1c7212 */ /* 0x000fe400078e3cff */
[----:B------:R-:W-:-:S02]  /*6b80*/  LOP3.LUT R14, R65, 0x380, RZ, 0xc0, !PT ;  /* 0x00000380410e7812 */ /* 0x000fc400078ec0ff */
[----:B------:R-:W-:Y:S02]  /*6b90*/  LOP3.LUT R32, R33, 0x380, RZ, 0xc0, !PT ;  /* 0x0000038021207812 */ /* 0x000fe400078ec0ff */
[----:B------:R-:W-:Y:S02]  /*6ba0*/  LOP3.LUT R36, R37, 0x380, RZ, 0xc0, !PT ;  /* 0x0000038025247812 */ /* 0x000fe400078ec0ff */
[----:B------:R-:W-:Y:S02]  /*6bb0*/  LOP3.LUT R45, R0, 0x380, RZ, 0xc0, !PT ;  /* 0x00000380002d7812 */ /* 0x000fe400078ec0ff */
[----:B------:R-:W-:Y:S01]  /*6bc0*/  LOP3.LUT R40, R40, R41, RZ, 0x3c, !PT ;  /* 0x0000002928287212 */ /* 0x000fe200078e3cff */
[----:B------:R-:W-:Y:S01]  /*6bd0*/  IMAD.X R41, RZ, RZ, R111, P2 ;  /* 0x000000ffff297224 */ /* 0x000fe200010e066f */
[----:B------:R-:W-:Y:S02]  /*6be0*/  SHF.R.U64 R14, R14, 0x3, RZ ;  /* 0x000000030e0e7819 */ /* 0x000fe400000012ff */
[----:B------:R-:W-:-:S02]  /*6bf0*/  SHF.R.U64 R32, R32, 0x3, RZ ;  /* 0x0000000320207819 */ /* 0x000fc400000012ff */
[----:B------:R-:W-:Y:S02]  /*6c00*/  SHF.R.U64 R36, R36, 0x3, RZ ;  /* 0x0000000324247819 */ /* 0x000fe400000012ff */
[----:B------:R-:W-:Y:S02]  /*6c10*/  IADD3 R69, P2, R110, 0x9000, RZ ;  /* 0x000090006e457810 */ /* 0x000fe40007f5e0ff */
[----:B------:R-:W-:Y:S02]  /*6c20*/  SHF.R.U64 R45, R45, 0x3, RZ ;  /* 0x000000032d2d7819 */ /* 0x000fe400000012ff */
[----:B------:R-:W-:Y:S02]  /*6c30*/  LOP3.LUT R130, R14, R65, RZ, 0x3c, !PT ;  /* 0x000000410e827212 */ /* 0x000fe400078e3cff */
[----:B------:R-:W-:Y:S01]  /*6c40*/  LOP3.LUT R32, R32, R33, RZ, 0x3c, !PT ;  /* 0x0000002120207212 */ /* 0x000fe200078e3cff */
[--C-:B------:R-:W-:Y:S01]  /*6c50*/  IMAD.X R33, RZ, RZ, R111.reuse, P4 ;  /* 0x000000ffff217224 */ /* 0x100fe200020e066f */
[----:B------:R-:W-:Y:S01]  /*6c60*/  LOP3.LUT R36, R36, R37, RZ, 0x3c, !PT ;  /* 0x0000002524247212 */ /* 0x000fe200078e3cff */
[----:B------:R-:W-:Y:S01]  /*6c70*/  IMAD.X R37, RZ, RZ, R111, P3 ;  /* 0x000000ffff257224 */ /* 0x000fe200018e066f */
[----:B------:R-:W-:-:S02]  /*6c80*/  LOP3.LUT R68, R69, 0x380, RZ, 0xc0, !PT ;  /* 0x0000038045447812 */ /* 0x000fc400078ec0ff */
[----:B------:R-:W-:Y:S02]  /*6c90*/  LOP3.LUT R14, R45, R0, RZ, 0x3c, !PT ;  /* 0x000000002d0e7212 */ /* 0x000fe400078e3cff */
[C---:B------:R-:W-:Y:S02]  /*6ca0*/  IADD3 R45, P1, R110.reuse, 0x4000, RZ ;  /* 0x000040006e2d7810 */ /* 0x040fe40007f3e0ff */
[C---:B------:R-:W-:Y:S02]  /*6cb0*/  IADD3 R49, P6, R110.reuse, 0x5000, RZ ;  /* 0x000050006e317810 */ /* 0x040fe40007fde0ff */
[C---:B------:R-:W-:Y:S02]  /*6cc0*/  IADD3 R57, P5, R110.reuse, 0x6000, RZ ;  /* 0x000060006e397810 */ /* 0x040fe40007fbe0ff */
[C---:B------:R-:W-:Y:S02]  /*6cd0*/  IADD3 R61, P4, R110.reuse, 0x7000, RZ ;  /* 0x000070006e3d7810 */ /* 0x040fe40007f9e0ff */
[----:B------:R-:W-:-:S02]  /*6ce0*/  IADD3 R65, P3, R110, 0x8000, RZ ;  /* 0x000080006e417810 */ /* 0x000fc40007f7e0ff */
[----:B------:R-:W-:Y:S02]  /*6cf0*/  SHF.R.U64 R68, R68, 0x3, RZ ;  /* 0x0000000344447819 */ /* 0x000fe400000012ff */
[----:B------:R-:W-:Y:S02]  /*6d00*/  LOP3.LUT R44, R45, 0x380, RZ, 0xc0, !PT ;  /* 0x000003802d2c7812 */ /* 0x000fe400078ec0ff */
[----:B------:R-:W-:Y:S02]  /*6d10*/  LOP3.LUT R48, R49, 0x380, RZ, 0xc0, !PT ;  /* 0x0000038031307812 */ /* 0x000fe400078ec0ff */
[----:B------:R-:W-:Y:S02]  /*6d20*/  LOP3.LUT R56, R57, 0x380, RZ, 0xc0, !PT ;  /* 0x0000038039387812 */ /* 0x000fe400078ec0ff */
[----:B------:R-:W-:Y:S02]  /*6d30*/  LOP3.LUT R60, R61, 0x380, RZ, 0xc0, !PT ;  /* 0x000003803d3c7812 */ /* 0x000fe400078ec0ff */
[----:B------:R-:W-:-:S02]  /*6d40*/  LOP3.LUT R64, R65, 0x380, RZ, 0xc0, !PT ;  /* 0x0000038041407812 */ /* 0x000fc400078ec0ff */
[----:B------:R-:W-:Y:S01]  /*6d50*/  LOP3.LUT R68, R68, R69, RZ, 0x3c, !PT ;  /* 0x0000004544447212 */ /* 0x000fe200078e3cff */
[----:B------:R-:W-:Y:S01]  /*6d60*/  IMAD.X R69, RZ, RZ, R111, P2 ;  /* 0x000000ffff457224 */ /* 0x000fe200010e066f */
[----:B------:R-:W-:Y:S02]  /*6d70*/  MOV R223, R4 ;  /* 0x0000000400df7202 */ /* 0x000fe40000000f00 */
[----:B------:R-:W-:Y:S02]  /*6d80*/  F2FP.BF16.F32.PACK_AB R5, R27, R26 ;  /* 0x0000001a1b05723e */ /* 0x000fe400000010ff */
[----:B------:R-:W-:Y:S02]  /*6d90*/  LOP3.LUT R0, R110, 0x380, RZ, 0xc0, !PT ;  /* 0x000003806e007812 */ /* 0x000fe400078ec0ff */
[----:B------:R-:W-:Y:S02]  /*6da0*/  SHF.R.U64 R44, R44, 0x3, RZ ;  /* 0x000000032c2c7819 */ /* 0x000fe400000012ff */
[----:B------:R-:W-:-:S02]  /*6db0*/  SHF.R.U64 R48, R48, 0x3, RZ ;  /* 0x0000000330307819 */ /* 0x000fc400000012ff */
[----:B------:R-:W-:Y:S02]  /*6dc0*/  SHF.R.U64 R56, R56, 0x3, RZ ;  /* 0x0000000338387819 */ /* 0x000fe400000012ff */
[----:B------:R-:W-:Y:S02]  /*6dd0*/  SHF.R.U64 R60, R60, 0x3, RZ ;  /* 0x000000033c3c7819 */ /* 0x000fe400000012ff */
[----:B------:R-:W-:Y:S02]  /*6de0*/  SHF.R.U64 R64, R64, 0x3, RZ ;  /* 0x0000000340407819 */ /* 0x000fe400000012ff */
[----:B------:R-:W-:Y:S02]  /*6df0*/  IADD3 R27, P2, R110, 0xf000, RZ ;  /* 0x0000f0006e1b7810 */ /* 0x000fe40007f5e0ff */
[----:B------:R-:W-:Y:S01]  /*6e00*/  F2FP.BF16.F32.PACK_AB R4, R206, R208 ;  /* 0x000000d0ce04723e */ /* 0x000fe200000010ff */
[----:B------:R-:W-:Y:S01]  /*6e10*/  BAR.SYNC.DEFER_BLOCKING 0x1, 0x100 ;  /* 0x0044000000007b1d */ /* 0x000fe20000010000 */
[----:B------:R-:W-:Y:S01]  /*6e20*/  SHF.R.U64 R31, R0, 0x3, RZ ;  /* 0x00000003001f7819 */ /* 0x000fe200000012ff */
[--C-:B------:R-:W-:Y:S01]  /*6e30*/  IMAD.X R93, RZ, RZ, R111.reuse, P2 ;  /* 0x000000ffff5d7224 */ /* 0x100fe200010e066f */
[----:B------:R-:W-:Y:S01]  /*6e40*/  LOP3.LUT R44, R44, R45, RZ, 0x3c, !PT ;  /* 0x0000002d2c2c7212 */ /* 0x000fe200078e3cff */
        /* <DEDUP_REMOVED lines=8> */
[----:B------:R-:W-:Y:S01]  /*6ed0*/  IMAD.X R65, RZ, RZ, R111, P3 ;  /* 0x000000ffff417224 */ /* 0x000fe200018e066f */
[----:B------:R-:W-:-:S02]  /*6ee0*/  LOP3.LUT R0, R27, 0x380, RZ, 0xc0, !PT ;  /* 0x000003801b007812 */ /* 0x000fc400078ec0ff */
[C---:B------:R-:W-:Y:S02]  /*6ef0*/  IADD3 R73, P1, R110.reuse, 0xa000, RZ ;  /* 0x0000a0006e497810 */ /* 0x040fe40007f3e0ff */
[C---:B------:R-:W-:Y:S02]  /*6f00*/  IADD3 R77, P6, R110.reuse, 0xb000, RZ ;  /* 0x0000b0006e4d7810 */ /* 0x040fe40007fde0ff */
[C---:B------:R-:W-:Y:S02]  /*6f10*/  IADD3 R81, P5, R110.reuse, 0xc000, RZ ;  /* 0x0000c0006e517810 */ /* 0x040fe40007fbe0ff */
[C---:B------:R-:W-:Y:S02]  /*6f20*/  IADD3 R85, P4, R110.reuse, 0xd000, RZ ;  /* 0x0000d0006e557810 */ /* 0x040fe40007f9e0ff */
[----:B------:R-:W-:Y:S01]  /*6f30*/  IADD3 R89, P3, R110, 0xe000, RZ ;  /* 0x0000e0006e597810 */ /* 0x000fe20007f7e0ff */
[----:B------:R0:W-:Y:S01]  /*6f40*/  STSM.16.M88.4 [R223], R4 ;  /* 0x00000004df007844 */ /* 0x0001e20000000200 */
[----:B------:R-:W-:-:S02]  /*6f50*/  LOP3.LUT R110, R31, R110, RZ, 0x3c, !PT ;  /* 0x0000006e1f6e7212 */ /* 0x000fc400078e3cff */
[----:B------:R-:W-:Y:S02]  /*6f60*/  SHF.R.U64 R0, R0, 0x3, RZ ;  /* 0x0000000300007819 */ /* 0x000fe400000012ff */
[----:B------:R-:W-:Y:S02]  /*6f70*/  MOV R31, R8 ;  /* 0x00000008001f7202 */ /* 0x000fe40000000f00 */
[----:B------:R-:W-:Y:S02]  /*6f80*/  MOV R30, R10 ;  /* 0x0000000a001e7202 */ /* 0x000fe40000000f00 */
[----:B------:R-:W-:Y:S02]  /*6f90*/  F2FP.BF16.F32.PACK_AB R8, R201, R202 ;  /* 0x000000cac908723e */ /* 0x000fe400000010ff */
[----:B------:R-:W-:Y:S02]  /*6fa0*/  F2FP.BF16.F32.PACK_AB R9, R43, R42 ;  /* 0x0000002a2b09723e */ /* 0x000fe400000010ff */
[----:B------:R-:W-:-:S02]  /*6fb0*/  F2FP.BF16.F32.PACK_AB R10, R199, R200 ;  /* 0x000000c8c70a723e */ /* 0x000fc400000010ff */
[----:B------:R-:W-:Y:S02]  /*6fc0*/  F2FP.BF16.F32.PACK_AB R11, R47, R46 ;  /* 0x0000002e2f0b723e */ /* 0x000fe400000010ff */
[----:B0-----:R-:W-:Y:S02]  /*6fd0*/  F2FP.BF16.F32.PACK_AB R4, R205, R207 ;  /* 0x000000cfcd04723e */ /* 0x001fe400000010ff */
[----:B------:R-:W-:Y:S02]  /*6fe0*/  F2FP.BF16.F32.PACK_AB R5, R35, R34 ;  /* 0x000000222305723e */ /* 0x000fe400000010ff */
[----:B------:R-:W-:Y:S02]  /*6ff0*/  F2FP.BF16.F32.PACK_AB R6, R203, R204 ;  /* 0x000000cccb06723e */ /* 0x000fe400000010ff */
[----:B------:R-:W-:Y:S02]  /*7000*/  F2FP.BF16.F32.PACK_AB R7, R39, R38 ;  /* 0x000000262707723e */ /* 0x000fe400000010ff */
[----:B------:R-:W-:-:S02]  /*7010*/  MOV R34, R12 ;  /* 0x0000000c00227202 */ /* 0x000fc40000000f00 */
[----:B------:R-:W-:Y:S01]  /*7020*/  MOV R35, R14 ;  /* 0x0000000e00237202 */ /* 0x000fe20000000f00 */
[----:B------:R0:W-:Y:S01]  /*7030*/  STSM.16.M88.4 [R31], R4 ;  /* 0x000000041f007844 */ /* 0x0001e20000000200 */
[----:B------:R-:W-:Y:S02]  /*7040*/  LOP3.LUT R92, R0, R27, RZ, 0x3c, !PT ;  /* 0x0000001b005c7212 */ /* 0x000fe400078e3cff */
[----:B------:R-:W-:Y:S01]  /*7050*/  MOV R206, R24 ;  /* 0x0000001800ce7202 */ /* 0x000fe20000000f00 */
[----:B------:R1:W-:Y:S01]  /*7060*/  STSM.16.M88.4 [R30], R8 ;  /* 0x000000081e007844 */ /* 0x0003e20000000200 */
[----:B------:R-:W-:Y:S02]  /*7070*/  F2FP.BF16.F32.PACK_AB R12, R197, R198 ;  /* 0x000000c6c50c723e */ /* 0x000fe400000010ff */
[----:B------:R-:W-:Y:S02]  /*7080*/  F2FP.BF16.F32.PACK_AB R13, R51, R50 ;  /* 0x00000032330d723e */ /* 0x000fe400000010ff */
[----:B------:R-:W-:-:S02]  /*7090*/  F2FP.BF16.F32.PACK_AB R14, R195, R196 ;  /* 0x000000c4c30e723e */ /* 0x000fc400000010ff */
[----:B------:R-:W-:Y:S02]  /*70a0*/  F2FP.BF16.F32.PACK_AB R15, R55, R54 ;  /* 0x00000036370f723e */ /* 0x000fe400000010ff */
[----:B------:R-:W-:Y:S02]  /*70b0*/  MOV R208, R28 ;  /* 0x0000001c00d07202 */ /* 0x000fe40000000f00 */
[----:B------:R-:W-:Y:S01]  /*70c0*/  F2FP.BF16.F32.PACK_AB R24, R193, R194 ;  /* 0x000000c2c118723e */ /* 0x000fe200000010ff */
[----:B------:R-:W-:Y:S01]  /*70d0*/  STSM.16.M88.4 [R206], R12 ;  /* 0x0000000cce007844 */ /* 0x000fe20000000200 */
[----:B------:R-:W-:Y:S02]  /*70e0*/  F2FP.BF16.F32.PACK_AB R25, R59, R58 ;  /* 0x0000003a3b19723e */ /* 0x000fe400000010ff */
[----:B------:R-:W-:Y:S02]  /*70f0*/  F2FP.BF16.F32.PACK_AB R26, R191, R192 ;  /* 0x000000c0bf1a723e */ /* 0x000fe400000010ff */
[----:B------:R-:W-:-:S02]  /*7100*/  F2FP.BF16.F32.PACK_AB R27, R63, R62 ;  /* 0x0000003e3f1b723e */ /* 0x000fc400000010ff */
[----:B------:R-:W-:Y:S02]  /*7110*/  MOV R52, R52 ;  /* 0x0000003400347202 */ /* 0x000fe40000000f00 */
[----:B0-----:R-:W-:Y:S01]  /*7120*/  F2FP.BF16.F32.PACK_AB R4, R183, R190 ;  /* 0x000000beb704723e */ /* 0x001fe200000010ff */
[----:B------:R-:W-:Y:S01]  /*7130*/  STSM.16.M88.4 [R208], R24 ;  /* 0x00000018d0007844 */ /* 0x000fe20000000200 */
[----:B------:R-:W-:Y:S02]  /*7140*/  F2FP.BF16.F32.PACK_AB R5, R67, R66 ;  /* 0x000000424305723e */ /* 0x000fe400000010ff */
[----:B------:R-:W-:Y:S02]  /*7150*/  F2FP.BF16.F32.PACK_AB R6, R181, R182 ;  /* 0x000000b6b506723e */ /* 0x000fe400000010ff */
[----:B------:R-:W-:Y:S02]  /*7160*/  F2FP.BF16.F32.PACK_AB R7, R71, R70 ;  /* 0x000000464707723e */ /* 0x000fe400000010ff */
[----:B------:R-:W-:-:S02]  /*7170*/  MOV R114, R114 ;  /* 0x0000007200727202 */ /* 0x000fc40000000f00 */
[----:B-1----:R-:W-:Y:S01]  /*7180*/  F2FP.BF16.F32.PACK_AB R8, R179, R180 ;  /* 0x000000b4b308723e */ /* 0x002fe200000010ff */
[----:B------:R0:W-:Y:S01]  /*7190*/  STSM.16.M88.4 [R52], R4 ;  /* 0x0000000434007844 */ /* 0x0001e20000000200 */
[----:B------:R-:W-:Y:S02]  /*71a0*/  F2FP.BF16.F32.PACK_AB R9, R75, R74 ;  /* 0x0000004a4b09723e */ /* 0x000fe400000010ff */
[----:B------:R-:W-:Y:S02]  /*71b0*/  F2FP.BF16.F32.PACK_AB R10, R177, R178 ;  /* 0x000000b2b10a723e */ /* 0x000fe400000010ff */
[----:B------:R-:W-:Y:S02]  /*71c0*/  F2FP.BF16.F32.PACK_AB R11, R79, R78 ;  /* 0x0000004e4f0b723e */ /* 0x000fe400000010ff */
[----:B------:R-:W-:Y:S02]  /*71d0*/  MOV R118, R118 ;  /* 0x0000007600767202 */ /* 0x000fe40000000f00 */
[----:B------:R-:W-:Y:S01]  /*71e0*/  F2FP.BF16.F32.PACK_AB R28, R175, R176 ;  /* 0x000000b0af1c723e */ /* 0x000fe200000010ff */
[----:B------:R-:W-:Y:S01]  /*71f0*/  STSM.16.M88.4 [R114], R8 ;  /* 0x0000000872007844 */ /* 0x000fe20000000200 */
[----:B------:R-:W-:-:S02]  /*7200*/  F2FP.BF16.F32.PACK_AB R29, R83, R82 ;  /* 0x00000052531d723e */ /* 0x000fc400000010ff */
[----:B------:R-:W-:Y:S02]  /*7210*/  F2FP.BF16.F32.PACK_AB R30, R173, R174 ;  /* 0x000000aead1e723e */ /* 0x000fe400000010ff */
[----:B------:R-:W-:Y:S02]  /*7220*/  F2FP.BF16.F32.PACK_AB R31, R87, R86 ;  /* 0x00000056571f723e */ /* 0x000fe400000010ff */
[----:B------:R-:W-:Y:S02]  /*7230*/  MOV R0, R122 ;  /* 0x0000007a00007202 */ /* 0x000fe40000000f00 */
[----:B0-----:R-:W-:Y:S01]  /*7240*/  F2FP.BF16.F32.PACK_AB R52, R169, R172 ;  /* 0x000000aca934723e */ /* 0x001fe200000010ff */
[----:B------:R-:W-:Y:S01]  /*7250*/  STSM.16.M88.4 [R118], R28 ;  /* 0x0000001c76007844 */ /* 0x000fe20000000200 */
[----:B------:R-:W-:Y:S02]  /*7260*/  F2FP.BF16.F32.PACK_AB R53, R91, R90 ;  /* 0x0000005a5b35723e */ /* 0x000fe400000010ff */
[----:B------:R-:W-:-:S02]  /*7270*/  F2FP.BF16.F32.PACK_AB R54, R159, R167 ;  /* 0x000000a79f36723e */ /* 0x000fc400000010ff */
[----:B------:R-:W-:Y:S02]  /*7280*/  F2FP.BF16.F32.PACK_AB R55, R95, R94 ;  /* 0x0000005e5f37723e */ /* 0x000fe400000010ff */
[----:B------:R-:W-:Y:S02]  /*7290*/  MOV R126, R126 ;  /* 0x0000007e007e7202 */ /* 0x000fe40000000f00 */
[----:B------:R-:W-:Y:S01]  /*72a0*/  MOV R130, R130 ;  /* 0x0000008200827202 */ /* 0x000fe20000000f00 */
[----:B------:R-:W-:Y:S01]  /*72b0*/  STSM.16.M88.4 [R0], R52 ;  /* 0x0000003400007844 */ /* 0x000fe20000000200 */
[----:B------:R-:W-:Y:S02]  /*72c0*/  MOV R134, R134 ;  /* 0x0000008600867202 */ /* 0x000fe40000000f00 */
[----:B------:R-:W-:Y:S01]  /*72d0*/  MOV R138, R138 ;  /* 0x0000008a008a7202 */ /* 0x000fe20000000f00 */
[----:B------:R-:W-:Y:S01]  /*72e0*/  STSM.16.M88.4 [R126], R96 ;  /* 0x000000607e007844 */ /* 0x000fe20000000200 */
[----:B------:R-:W-:-:S02]  /*72f0*/  F2FP.BF16.F32.PACK_AB R122, R125, R124 ;  /* 0x0000007c7d7a723e */ /* 0x000fc400000010ff */
[----:B------:R-:W-:Y:S01]  /*7300*/  F2FP.BF16.F32.PACK_AB R123, R161, R160 ;  /* 0x000000a0a17b723e */ /* 0x000fe200000010ff */
[----:B------:R0:W-:Y:S01]  /*7310*/  STSM.16.M88.4 [R130], R104 ;  /* 0x0000006882007844 */ /* 0x0001e20000000200 */
[----:B------:R-:W-:Y:S02]  /*7320*/  F2FP.BF16.F32.PACK_AB R128, R129, R128 ;  /* 0x000000808180723e */ /* 0x000fe400000010ff */
[----:B------:R-:W-:Y:S01]  /*7330*/  MOV R142, R142 ;  /* 0x0000008e008e7202 */ /* 0x000fe20000000f00 */
[----:B------:R1:W-:Y:S01]  /*7340*/  STSM.16.M88.4 [R134], R152 ;  /* 0x0000009886007844 */ /* 0x0003e20000000200 */
[----:B------:R-:W-:Y:S02]  /*7350*/  F2FP.BF16.F32.PACK_AB R129, R163, R162 ;  /* 0x000000a2a381723e */ /* 0x000fe400000010ff */
[----:B------:R-:W-:Y:S01]  /*7360*/  F2FP.BF16.F32.PACK_AB R131, R165, R164 ;  /* 0x000000a4a583723e */ /* 0x000fe200000010ff */
[----:B------:R1:W-:Y:S01]  /*7370*/  STSM.16.M88.4 [R138], R120 ;  /* 0x000000788a007844 */ /* 0x0003e20000000200 */
[----:B------:R-:W-:-:S02]  /*7380*/  F2FP.BF16.F32.PACK_AB R144, R145, R144 ;  /* 0x000000909190723e */ /* 0x000fc400000010ff */
[----:B------:R-:W-:Y:S02]  /*7390*/  F2FP.BF16.F32.PACK_AB R4, R137, R136 ;  /* 0x000000888904723e */ /* 0x000fe400000010ff */
[----:B------:R-:W-:Y:S02]  /*73a0*/  F2FP.BF16.F32.PACK_AB R5, R168, R166 ;  /* 0x000000a6a805723e */ /* 0x000fe400000010ff */
[----:B------:R-:W-:Y:S02]  /*73b0*/  F2FP.BF16.F32.PACK_AB R6, R141, R140 ;  /* 0x0000008c8d06723e */ /* 0x000fe400000010ff */
[----:B0-----:R-:W-:Y:S02]  /*73c0*/  F2FP.BF16.F32.PACK_AB R130, R133, R132 ;  /* 0x000000848582723e */ /* 0x001fe400000010ff */
[----:B------:R-:W-:Y:S02]  /*73d0*/  F2FP.BF16.F32.PACK_AB R7, R171, R170 ;  /* 0x000000aaab07723e */ /* 0x000fe400000010ff */
[----:B------:R-:W-:Y:S01]  /*73e0*/  F2FP.BF16.F32.PACK_AB R145, R147, R146 ;  /* 0x000000929391723e */ /* 0x000fe200000010ff */
[----:B------:R1:W-:Y:S01]  /*73f0*/  STSM.16.M88.4 [R142], R128 ;  /* 0x000000808e007844 */ /* 0x0003e20000000200 */
[----:B------:R-:W-:-:S02]  /*7400*/  LOP3.LUT R72, R73, 0x380, RZ, 0xc0, !PT ;  /* 0x0000038049487812 */ /* 0x000fc400078ec0ff */
[----:B------:R-:W-:Y:S01]  /*7410*/  LOP3.LUT R76, R77, 0x380, RZ, 0xc0, !PT ;  /* 0x000003804d4c7812 */ /* 0x000fe200078ec0ff */
[----:B------:R1:W-:Y:S01]  /*7420*/  STSM.16.M88.4 [R34], R4 ;  /* 0x0000000422007844 */ /* 0x0003e20000000200 */
[----:B------:R-:W-:Y:S02]  /*7430*/  LOP3.LUT R80, R81, 0x380, RZ, 0xc0, !PT ;  /* 0x0000038051507812 */ /* 0x000fe400078ec0ff */
[----:B------:R-:W-:Y:S02]  /*7440*/  LOP3.LUT R84, R85, 0x380, RZ, 0xc0, !PT ;  /* 0x0000038055547812 */ /* 0x000fe400078ec0ff */
[----:B------:R-:W-:Y:S02]  /*7450*/  LOP3.LUT R88, R89, 0x380, RZ, 0xc0, !PT ;  /* 0x0000038059587812 */ /* 0x000fe400078ec0ff */
[----:B------:R-:W-:Y:S02]  /*7460*/  F2FP.BF16.F32.PACK_AB R146, R149, R148 ;  /* 0x000000949592723e */ /* 0x000fe400000010ff */
[----:B------:R-:W-:-:S02]  /*7470*/  F2FP.BF16.F32.PACK_AB R147, R151, R150 ;  /* 0x000000969793723e */ /* 0x000fc400000010ff */
[----:B------:R-:W-:Y:S02]  /*7480*/  SHF.R.U64 R72, R72, 0x3, RZ ;  /* 0x0000000348487819 */ /* 0x000fe400000012ff */
[----:B------:R-:W-:Y:S01]  /*7490*/  SHF.R.U64 R76, R76, 0x3, RZ ;  /* 0x000000034c4c7819 */ /* 0x000fe200000012ff */
[----:B------:R1:W-:Y:S01]  /*74a0*/  STSM.16.M88.4 [R35], R144 ;  /* 0x0000009023007844 */ /* 0x0003e20000000200 */
[----:B------:R-:W-:Y:S02]  /*74b0*/  SHF.R.U64 R80, R80, 0x3, RZ ;  /* 0x0000000350507819 */ /* 0x000fe400000012ff */
[----:B------:R-:W-:Y:S02]  /*74c0*/  SHF.R.U64 R84, R84, 0x3, RZ ;  /* 0x0000000354547819 */ /* 0x000fe400000012ff */
[----:B------:R-:W-:Y:S02]  /*74d0*/  SHF.R.U64 R88, R88, 0x3, RZ ;  /* 0x0000000358587819 */ /* 0x000fe400000012ff */
        /* <DEDUP_REMOVED lines=10> */
[----:B------:R-:W-:Y:S06]  /*7580*/  BAR.SYNC.DEFER_BLOCKING 0x1, 0x100 ;  /* 0x0044000000007b1d */ /* 0x000fec0000010000 */
[----:B-1----:R-:W-:Y:S05]  /*7590*/  @P0 BRA `(.L_x_3244) ;  /* 0x0000000000cc0947 */ /* 0x002fea0003800000 */
[----:B------:R-:W0:Y:S01]  /*75a0*/  LDC R8, c[0x0][0xbe8] ;  /* 0x0002fa00ff087b82 */ /* 0x000e220000000800 */
[----:B------:R-:W-:Y:S01]  /*75b0*/  IMAD R0, RZ, RZ, -UR44 ;  /* 0x8000002cff007e24 */ /* 0x000fe2000f8e02ff */
[----:B------:R-:W-:Y:S01]  /*75c0*/  ULDC.64 UR8, c[0x0][0xb90] ;  /* 0x0002e40000087ab9 */ /* 0x000fe20000000a00 */
[----:B------:R-:W-:Y:S01]  /*75d0*/  IMAD.MOV R12, RZ, RZ, -R18 ;  /* 0x000000ffff0c7224 */ /* 0x000fe200078e0a12 */
[----:B------:R-:W-:Y:S02]  /*75e0*/  UIMAD UR6, UR10, UR8, URZ ;  /* 0x000000080a0672a4 */ /* 0x000fe4000f8e023f */
[----:B------:R-:W-:Y:S02]  /*75f0*/  UIMAD.WIDE.U32 UR4, UR7, UR8, URZ ;  /* 0x00000008070472a5 */ /* 0x000fe4000f8e003f */
[----:B------:R-:W1:Y:S01]  /*7600*/  LDC R13, c[0x0][0xc38] ;  /* 0x00030e00ff0d7b82 */ /* 0x000e620000000800 */
[----:B------:R-:W-:-:S04]  /*7610*/  UIMAD UR6, UR7, UR9, UR6 ;  /* 0x00000009070672a4 */ /* 0x000fc8000f8e0206 */
[----:B------:R-:W-:-:S03]  /*7620*/  UIADD3 UR6, UR5, UR6, URZ ;  /* 0x0000000605067290 */ /* 0x000fc6000fffe03f */
[----:B------:R-:W2:Y:S01]  /*7630*/  LDC.64 R10, c[0x0][0xb98] ;  /* 0x0002e600ff0a7b82 */ /* 0x000ea20000000a00 */
[----:B0-----:R-:W-:Y:S01]  /*7640*/  ISETP.NE.AND P0, PT, R8, 0x1, PT ;  /* 0x000000010800780c */ /* 0x001fe20003f05270 */
[----:B-1----:R-:W-:-:S04]  /*7650*/  IMAD R13, R13, R0, UR46 ;  /* 0x0000002e0d0d7e24 */ /* 0x002fc8000f8e0200 */
[----:B------:R-:W-:-:S08]  /*7660*/  IMAD R15, R13, 0x40, R214 ;  /* 0x000000400d0f7824 */ /* 0x000fd000078e02d6 */
[----:B------:R-:W0:Y:S01]  /*7670*/  @P0 LDC R4, c[0x0][0xbec] ;  /* 0x0002fb00ff040b82 */ /* 0x000e220000000800 */
[----:B------:R-:W-:Y:S02]  /*7680*/  IMAD R13, R13, 0x40, R2 ;  /* 0x000000400d0d7824 */ /* 0x000fe400078e0202 */
[----:B------:R-:W-:-:S05]  /*7690*/  IMAD.MOV.U32 R7, RZ, RZ, R15 ;  /* 0x000000ffff077224 */ /* 0x000fca00078e000f */
[----:B------:R-:W1:Y:S01]  /*76a0*/  @P0 LDC R5, c[0x0][0xbf0] ;  /* 0x0002fc00ff050b82 */ /* 0x000e620000000800 */
[----:B0-----:R-:W-:-:S04]  /*76b0*/  @P0 IMAD.HI.U32 R0, R15, R4, RZ ;  /* 0x000000040f000227 */ /* 0x001fc800078e00ff */
[----:B------:R-:W-:Y:S01]  /*76c0*/  IMAD.U32 R4, RZ, RZ, UR4 ;  /* 0x00000004ff047e24 */ /* 0x000fe2000f8e00ff */
[----:B-1----:R-:W-:Y:S01]  /*76d0*/  @P0 SHF.R.U32.HI R7, RZ, R5, R0 ;  /* 0x00000005ff070219 */ /* 0x002fe20000011600 */
[----:B------:R-:W-:Y:S01]  /*76e0*/  IMAD.U32 R5, RZ, RZ, UR5 ;  /* 0x00000005ff057e24 */ /* 0x000fe2000f8e00ff */
[----:B------:R-:W-:Y:S01]  /*76f0*/  ULDC.64 UR4, c[0x0][0xb88] ;  /* 0x0002e20000047ab9 */ /* 0x000fe20000000a00 */
[----:B------:R-:W-:Y:S02]  /*7700*/  IMAD.U32 R5, RZ, RZ, UR6 ;  /* 0x00000006ff057e24 */ /* 0x000fe4000f8e00ff */
[----:B------:R-:W-:Y:S02]  /*7710*/  IMAD.MOV R9, RZ, RZ, -R7 ;  /* 0x000000ffff097224 */ /* 0x000fe400078e0a07 */
[----:B--2---:R-:W-:Y:S02]  /*7720*/  IMAD R0, R10, UR11, RZ ;  /* 0x0000000b0a007c24 */ /* 0x004fe4000f8e02ff */
[----:B------:R-:W-:-:S02]  /*7730*/  IMAD R9, R8, R9, R15 ;  /* 0x0000000908097224 */ /* 0x000fc400078e020f */
[----:B------:R-:W-:-:S04]  /*7740*/  IMAD.WIDE.U32 R4, R10, UR45, R4 ;  /* 0x0000002d0a047c25 */ /* 0x000fc8000f8e0004 */
[----:B------:R-:W-:Y:S01]  /*7750*/  IMAD R6, R11, UR45, R0 ;  /* 0x0000002d0b067c24 */ /* 0x000fe2000f8e0200 */
[----:B------:R-:W-:Y:S02]  /*7760*/  SHF.R.S32.HI R11, RZ, 0x1f, R7 ;  /* 0x0000001fff0b7819 */ /* 0x000fe40000011407 */
[----:B------:R-:W-:Y:S02]  /*7770*/  SHF.R.S32.HI R0, RZ, 0x1f, R9 ;  /* 0x0000001fff007819 */ /* 0x000fe40000011409 */
[----:B------:R-:W-:-:S03]  /*7780*/  IADD3 R4, P0, R7, R4, RZ ;  /* 0x0000000407047210 */ /* 0x000fc60007f1e0ff */
[----:B------:R-:W-:Y:S01]  /*7790*/  IMAD R0, R0, UR4, RZ ;  /* 0x0000000400007c24 */ /* 0x000fe2000f8e02ff */
[----:B------:R-:W-:-:S03]  /*77a0*/  IADD3.X R5, R11, R5, R6, P0, !PT ;  /* 0x000000050b057210 */ /* 0x000fc600007fe406 */
[C---:B------:R-:W-:Y:S02]  /*77b0*/  IMAD R7, R9.reuse, UR5, R0 ;  /* 0x0000000509077c24 */ /* 0x040fe4000f8e0200 */
[----:B------:R-:W-:Y:S01]  /*77c0*/  IMAD.WIDE.U32 R4, R9, UR4, R4 ;  /* 0x0000000409047c25 */ /* 0x000fe2000f8e0004 */
[----:B------:R-:W-:-:S03]  /*77d0*/  ULDC.64 UR4, c[0x0][0xb50] ;  /* 0x0002d40000047ab9 */ /* 0x000fc60000000a00 */
[----:B------:R-:W-:Y:S01]  /*77e0*/  IMAD.IADD R5, R5, 0x1, R7 ;  /* 0x0000000105057824 */ /* 0x000fe200078e0207 */
[C---:B------:R-:W-:Y:S01]  /*77f0*/  LEA R10, P0, R4.reuse, UR4, 0x2 ;  /* 0x00000004040a7c11 */ /* 0x040fe2000f8010ff */
[----:B------:R-:W-:Y:S01]  /*7800*/  ULDC UR4, c[0x0][0xa88] ;  /* 0x0002a20000047ab9 */ /* 0x000fe20000000800 */
[----:B------:R-:W-:Y:S02]  /*7810*/  VIADD R9, R13, 0x8 ;  /* 0x000000080d097836 */ /* 0x000fe40000000000 */
[----:B------:R-:W-:Y:S01]  /*7820*/  LEA.HI.X R11, R4, UR5, R5, 0x2, P0 ;  /* 0x00000005040b7c11 */ /* 0x000fe200080f1405 */
[----:B------:R-:W-:Y:S01]  /*7830*/  SHFL.IDX PT, R6, R10, 0x1, 0x1c1f ;  /* 0x003c1f000a067f89 */ /* 0x000fe200000e0000 */
[----:B------:R-:W-:Y:S01]  /*7840*/  IMAD R0, R8, UR4, RZ ;  /* 0x0000000408007c24 */ /* 0x000fe2000f8e02ff */
[----:B------:R-:W-:Y:S02]  /*7850*/  ISETP.NE.AND P0, PT, R17, R12, PT ;  /* 0x0000000c1100720c */ /* 0x000fe40003f05270 */
[----:B------:R-:W-:Y:S02]  /*7860*/  SHFL.IDX PT, R4, R10, RZ, 0x1c1f ;  /* 0x001c1fff0a047589 */ /* 0x000fe400000e0000 */
[----:B------:R-:W-:-:S02]  /*7870*/  ISETP.GE.OR P1, PT, R13, R0, P0 ;  /* 0x000000000d00720c */ /* 0x000fc40000726670 */
[----:B------:R-:W0:Y:S01]  /*7880*/  SHFL.IDX PT, R5, R11, RZ, 0x1c1f ;  /* 0x001c1fff0b057589 */ /* 0x000e2200000e0000 */
[----:B------:R-:W-:-:S03]  /*7890*/  ISETP.GE.OR P0, PT, R9, R0, P0 ;  /* 0x000000000900720c */ /* 0x000fc60000706670 */
[----:B------:R-:W1:Y:S07]  /*78a0*/  SHFL.IDX PT, R7, R11, 0x1, 0x1c1f ;  /* 0x003c1f000b077f89 */ /* 0x000e6e00000e0000 */
[----:B0-----:R0:W-:Y:S04]  /*78b0*/  @!P1 ST.E desc[UR42][R4.64], R20 ;  /* 0x0000001404009985 */ /* 0x0011e8000c10192a */
[----:B-1----:R0:W-:Y:S02]  /*78c0*/  @!P0 ST.E desc[UR42][R6.64], R3 ;  /* 0x0000000306008985 */ /* 0x0021e4000c10192a */
.L_x_3244:
[----:B------:R-:W1:Y:S01]  /*78d0*/  LDC R10, c[0x0][0xbe8] ;  /* 0x0002fa00ff0a7b82 */ /* 0x000e620000000800 */
[----:B------:R-:W-:Y:S01]  /*78e0*/  ULDC UR12, c[0x0][0xac8] ;  /* 0x0002b200000c7ab9 */ /* 0x000fe20000000800 */
[----:B------:R-:W5:Y:S04]  /*78f0*/  LD.E.128 R108, desc[UR42][R110.64] ;  /* 0x0000002a6e6c7980 */ /* 0x000f68000c101d00 */
[----:B------:R-:W5:Y:S02]  /*7900*/  LD.E.128 R32, desc[UR42][R32.64] ;  /* 0x0000002a20207980 */ /* 0x000f64000c101d00 */
[----:B0-----:R-:W0:Y:S01]  /*7910*/  LDC R6, c[0x0][0xc38] ;  /* 0x00030e00ff067b82 */ /* 0x001e220000000800 */
[----:B------:R-:W-:Y:S01]  /*7920*/  ISETP.GE.AND P1, PT, R189, UR12, PT ;  /* 0x0000000cbd007c0c */ /* 0x000fe2000bf26270 */
[----:B------:R-:W-:Y:S01]  /*7930*/  IMAD R5, RZ, RZ, -UR44 ;  /* 0x8000002cff057e24 */ /* 0x000fe2000f8e02ff */
[----:B------:R-:W-:Y:S01]  /*7940*/  ULDC.64 UR8, c[0x0][0xae8] ;  /* 0x0002ba0000087ab9 */ /* 0x000fe20000000a00 */
[----:B------:R-:W5:Y:S04]  /*7950*/  LD.E.128 R36, desc[UR42][R36.64] ;  /* 0x0000002a24247980 */ /* 0x000f68000c101d00 */
[----:B------:R-:W2:Y:S01]  /*7960*/  LDC.64 R8, c[0x0][0xae0] ;  /* 0x0002b800ff087b82 */ /* 0x000ea20000000a00 */
[----:B------:R-:W5:Y:S04]  /*7970*/  LD.E.128 R40, desc[UR42][R40.64] ;  /* 0x0000002a28287980 */ /* 0x000f68000c101d00 */
[----:B------:R-:W5:Y:S01]  /*7980*/  LD.E.128 R44, desc[UR42][R44.64] ;  /* 0x0000002a2c2c7980 */ /* 0x000f62000c101d00 */
[----:B-1----:R-:W-:-:S03]  /*7990*/  ISETP.NE.AND P3, PT, R10, 0x1, PT ;  /* 0x000000010a00780c */ /* 0x002fc60003f65270 */
[----:B------:R-:W5:Y:S01]  /*79a0*/  LD.E.128 R48, desc[UR42][R48.64] ;  /* 0x0000002a30307980 */ /* 0x000f62000c101d00 */
[----:B------:R-:W-:Y:S02]  /*79b0*/  ISETP.GE.AND P0, PT, R188, UR12, PT ;  /* 0x0000000cbc007c0c */ /* 0x000fe4000bf06270 */
[----:B------:R-:W-:Y:S01]  /*79c0*/  SEL R3, RZ, 0xffffffff, P1 ;  /* 0xffffffffff037807 */ /* 0x000fe20000800000 */
[----:B------:R-:W5:Y:S01]  /*79d0*/  LD.E.128 R56, desc[UR42][R56.64] ;  /* 0x0000002a38387980 */ /* 0x000f62000c101d00 */
[----:B------:R-:W-:-:S03]  /*79e0*/  ISETP.GE.AND P2, PT, R16, UR12, PT ;  /* 0x0000000c10007c0c */ /* 0x000fc6000bf46270 */
[----:B------:R-:W5:Y:S02]  /*79f0*/  LD.E.128 R60, desc[UR42][R60.64] ;  /* 0x0000002a3c3c7980 */ /* 0x000f64000c101d00 */
[----:B------:R-:W1:Y:S01]  /*7a00*/  @P3 LDC R12, c[0x0][0xbec] ;  /* 0x0002fb00ff0c3b82 */ /* 0x000e620000000800 */
[----:B------:R-:W-:Y:S01]  /*7a10*/  SEL R4, RZ, 0xffffffff, P0 ;  /* 0xffffffffff047807 */ /* 0x000fe20000000000 */
[----:B------:R-:W-:Y:S01]  /*7a20*/  IMAD.SHL.U32 R3, R3, 0x2, RZ ;  /* 0x0000000203037824 */ /* 0x000fe200078e00ff */
[----:B------:R-:W-:Y:S01]  /*7a30*/  SEL R0, RZ, 0x1, P2 ;  /* 0x00000001ff007807 */ /* 0x000fe20001000000 */
[----:B------:R-:W5:Y:S04]  /*7a40*/  LD.E.128 R64, desc[UR42][R64.64] ;  /* 0x0000002a40407980 */ /* 0x000f68000c101d00 */
[----:B------:R-:W3:Y:S01]  /*7a50*/  @P3 LDC R7, c[0x0][0xbf0] ;  /* 0x0002fc00ff073b82 */ /* 0x000ee20000000800 */
[----:B------:R-:W-:Y:S01]  /*7a60*/  IMAD.SHL.U32 R4, R4, 0x4, RZ ;  /* 0x0000000404047824 */ /* 0x000fe200078e00ff */
[----:B------:R-:W-:Y:S01]  /*7a70*/  LOP3.LUT R3, R3, 0x2, R0, 0xe2, !PT ;  /* 0x0000000203037812 */ /* 0x000fe200078ee200 */
[----:B------:R-:W5:Y:S01]  /*7a80*/  LD.E.128 R68, desc[UR42][R68.64] ;  /* 0x0000002a44447980 */ /* 0x000f62000c101d00 */
[----:B------:R-:W-:Y:S01]  /*7a90*/  ISETP.GE.AND P0, PT, R187, UR12, PT ;  /* 0x0000000cbb007c0c */ /* 0x000fe2000bf06270 */
[----:B0-----:R-:W-:Y:S01]  /*7aa0*/  IMAD R24, R6, R5, UR46 ;  /* 0x0000002e06187e24 */ /* 0x001fe2000f8e0205 */
[----:B------:R-:W-:Y:S01]  /*7ab0*/  LOP3.LUT R3, R4, 0x4, R3, 0xe2, !PT ;  /* 0x0000000404037812 */ /* 0x000fe200078ee203 */
[----:B------:R-:W-:Y:S01]  /*7ac0*/  IMAD R0, R209, 0x20, R211 ;  /* 0x00000020d1007824 */ /* 0x000fe200078e02d3 */
[----:B------:R-:W-:Y:S01]  /*7ad0*/  SEL R4, RZ, 0xffffffff, P0 ;  /* 0xffffffffff047807 */ /* 0x000fe20000000000 */
[----:B------:R-:W5:Y:S02]  /*7ae0*/  LD.E.128 R72, desc[UR42][R72.64] ;  /* 0x0000002a48487980 */ /* 0x000f64000c101d00 */
[----:B------:R-:W-:-:S02]  /*7af0*/  IMAD R11, R24, 0x40, R0 ;  /* 0x00000040180b7824 */ /* 0x000fc400078e0200 */
[----:B------:R-:W-:Y:S01]  /*7b00*/  IMAD.SHL.U32 R4, R4, 0x8, RZ ;  /* 0x0000000804047824 */ /* 0x000fe200078e00ff */
[----:B------:R-:W-:Y:S01]  /*7b10*/  UIMAD UR6, UR10, UR8, URZ ;  /* 0x000000080a0672a4 */ /* 0x000fe2000f8e023f */
[----:B------:R-:W5:Y:S01]  /*7b20*/  LD.E.128 R76, desc[UR42][R76.64] ;  /* 0x0000002a4c4c7980 */ /* 0x000f62000c101d00 */
[----:B-1----:R-:W-:Y:S01]  /*7b30*/  @P3 IMAD.HI.U32 R0, R11, R12, RZ ;  /* 0x0000000c0b003227 */ /* 0x002fe200078e00ff */
[----:B------:R-:W-:Y:S02]  /*7b40*/  ISETP.GE.AND P1, PT, R186, UR12, PT ;  /* 0x0000000cba007c0c */ /* 0x000fe4000bf26270 */
[----:B------:R-:W-:Y:S01]  /*7b50*/  LOP3.LUT R3, R4, 0x8, R3, 0xe2, !PT ;  /* 0x0000000804037812 */ /* 0x000fe200078ee203 */
[----:B------:R-:W-:Y:S01]  /*7b60*/  IMAD.MOV.U32 R4, RZ, RZ, R11 ;  /* 0x000000ffff047224 */ /* 0x000fe200078e000b */
[----:B------:R-:W-:Y:S01]  /*7b70*/  UIMAD.WIDE.U32 UR4, UR7, UR8, URZ ;  /* 0x00000008070472a5 */ /* 0x000fe2000f8e003f */
[----:B------:R-:W5:Y:S01]  /*7b80*/  LD.E.128 R80, desc[UR42][R80.64] ;  /* 0x0000002a50507980 */ /* 0x000f62000c101d00 */
[----:B------:R-:W-:Y:S01]  /*7b90*/  UIMAD UR6, UR7, UR9, UR6 ;  /* 0x00000009070672a4 */ /* 0x000fe2000f8e0206 */
[----:B---3--:R-:W-:-:S02]  /*7ba0*/  @P3 SHF.R.U32.HI R4, RZ, R7, R0 ;  /* 0x00000007ff043219 */ /* 0x008fc40000011600 */
[----:B------:R-:W-:Y:S01]  /*7bb0*/  SEL R0, RZ, 0xffffffff, P1 ;  /* 0xffffffffff007807 */ /* 0x000fe20000800000 */
[----:B------:R-:W-:Y:S01]  /*7bc0*/  ULDC.64 UR8, c[0x0][0xaf0] ;  /* 0x0002bc0000087ab9 */ /* 0x000fe20000000a00 */
[----:B------:R-:W-:Y:S01]  /*7bd0*/  UIADD3 UR5, UR5, UR6, URZ ;  /* 0x0000000605057290 */ /* 0x000fe2000fffe03f */
[--C-:B------:R-:W-:Y:S01]  /*7be0*/  SHF.R.S32.HI R7, RZ, 0x1f, R4.reuse ;  /* 0x0000001fff077819 */ /* 0x100fe20000011404 */
[----:B------:R-:W-:Y:S01]  /*7bf0*/  UIMAD UR6, UR11, UR8, URZ ;  /* 0x000000080b0672a4 */ /* 0x000fe2000f8e023f */
[----:B------:R-:W-:Y:S01]  /*7c00*/  ISETP.GE.AND P0, PT, R185, UR12, PT ;  /* 0x0000000cb9007c0c */ /* 0x000fe2000bf06270 */
[----:B------:R-:W-:Y:S01]  /*7c10*/  IMAD.SHL.U32 R0, R0, 0x10, RZ ;  /* 0x0000001000007824 */ /* 0x000fe200078e00ff */
[----:B------:R-:W-:Y:S01]  /*7c20*/  UIMAD.WIDE.U32 UR4, UR45, UR8, UR4 ;  /* 0x000000082d0472a5 */ /* 0x000fe2000f8e0004 */
[----:B------:R-:W-:Y:S01]  /*7c30*/  IMAD.MOV R6, RZ, RZ, -R4 ;  /* 0x000000ffff067224 */ /* 0x000fe200078e0a04 */
[----:B------:R-:W-:Y:S01]  /*7c40*/  UIMAD UR6, UR45, UR9, UR6 ;  /* 0x000000092d0672a4 */ /* 0x000fe2000f8e0206 */
[----:B------:R-:W-:Y:S01]  /*7c50*/  SEL R5, RZ, 0xffffffff, P0 ;  /* 0xffffffffff057807 */ /* 0x000fe20000000000 */
[----:B--2---:R-:W-:Y:S01]  /*7c60*/  IMAD R7, R7, R8, RZ ;  /* 0x0000000807077224 */ /* 0x004fe200078e02ff */
[----:B------:R-:W-:Y:S01]  /*7c70*/  LOP3.LUT R0, R0, 0x10, R3, 0xe2, !PT ;  /* 0x0000001000007812 */ /* 0x000fe200078ee203 */
[----:B------:R-:W-:Y:S01]  /*7c80*/  IMAD R3, R10, R6, R11 ;  /* 0x000000060a037224 */ /* 0x000fe200078e020b */
[----:B------:R-:W-:Y:S01]  /*7c90*/  UIADD3 UR5, UR5, UR6, URZ ;  /* 0x0000000605057290 */ /* 0x000fe2000fffe03f */
[----:B------:R-:W-:Y:S01]  /*7ca0*/  IMAD R9, R4, R9, R7 ;  /* 0x0000000904097224 */ /* 0x000fe200078e0207 */
[----:B------:R-:W5:Y:S01]  /*7cb0*/  LD.E.128 R84, desc[UR42][R84.64] ;  /* 0x0000002a54547980 */ /* 0x000f62000c101d00 */
[----:B------:R-:W-:Y:S01]  /*7cc0*/  IMAD.SHL.U32 R7, R5, 0x20, RZ ;  /* 0x0000002005077824 */ /* 0x000fe200078e00ff */
[----:B------:R-:W-:-:S02]  /*7cd0*/  ISETP.GE.AND P0, PT, R213, UR12, PT ;  /* 0x0000000cd5007c0c */ /* 0x000fc4000bf06270 */
[----:B------:R-:W5:Y:S01]  /*7ce0*/  LD.E.128 R88, desc[UR42][R88.64] ;  /* 0x0000002a58587980 */ /* 0x000f62000c101d00 */
[----:B------:R-:W-:Y:S01]  /*7cf0*/  SHF.R.S32.HI R6, RZ, 0x1f, R3 ;  /* 0x0000001fff067819 */ /* 0x000fe20000011403 */
[----:B------:R-:W-:Y:S01]  /*7d00*/  IMAD.WIDE.U32 R4, R4, R8, UR4 ;  /* 0x0000000404047e25 */ /* 0x000fe2000f8e0008 */
[----:B------:R-:W-:Y:S01]  /*7d10*/  LOP3.LUT R0, R7, 0x20, R0, 0xe2, !PT ;  /* 0x0000002007007812 */ /* 0x000fe200078ee200 */
[----:B------:R-:W-:Y:S01]  /*7d20*/  ULDC.64 UR4, c[0x0][0xad8] ;  /* 0x0002b60000047ab9 */ /* 0x000fe20000000a00 */
[----:B------:R-:W5:Y:S01]  /*7d30*/  LD.E.128 R92, desc[UR42][R92.64] ;  /* 0x0000002a5c5c7980 */ /* 0x000f62000c101d00 */
[----:B------:R-:W-:Y:S01]  /*7d40*/  SEL R7, RZ, 0x40, P0 ;  /* 0x00000040ff077807 */ /* 0x000fe20000000000 */
[----:B------:R-:W-:Y:S01]  /*7d50*/  IMAD R6, R6, UR4, RZ ;  /* 0x0000000406067c24 */ /* 0x000fe2000f8e02ff */
[----:B------:R-:W-:Y:S01]  /*7d60*/  ISETP.GE.AND P0, PT, R212, UR12, PT ;  /* 0x0000000cd4007c0c */ /* 0x000fe2000bf06270 */
[----:B------:R-:W-:Y:S01]  /*7d70*/  @!PT LDS RZ, [RZ] ;  /* 0x00000000fffff984 */ /* 0x000fe20000000800 */
[----:B------:R-:W-:Y:S01]  /*7d80*/  @!PT LDS RZ, [RZ] ;  /* 0x00000000fffff984 */ /* 0x000fe20000000800 */
[----:B------:R-:W-:Y:S01]  /*7d90*/  @!PT LDS RZ, [RZ] ;  /* 0x00000000fffff984 */ /* 0x000fe20000000800 */
[----:B------:R-:W-:Y:S01]  /*7da0*/  @!PT LDS RZ, [RZ] ;  /* 0x00000000fffff984 */ /* 0x000fe20000000800 */
[----:B------:R0:W-:Y:S06]  /*7db0*/  MEMBAR.ALL.CTA ;  /* 0x0000000000007992 */ /* 0x0001ec0000008000 */
[----:B0-----:R-:W0:Y:S01]  /*7dc0*/  FENCE.VIEW.ASYNC.S ;  /* 0x00000000000073c6 */ /* 0x001e220000000000 */
[----:B------:R-:W-:Y:S01]  /*7dd0*/  LOP3.LUT R0, R0, R7, RZ, 0xfc, !PT ;  /* 0x0000000700007212 */ /* 0x000fe200078efcff */
[----:B------:R-:W-:Y:S01]  /*7de0*/  IMAD R7, R3, UR5, R6 ;  /* 0x0000000503077c24 */ /* 0x000fe2000f8e0206 */
[----:B------:R-:W-:Y:S01]  /*7df0*/  ULDC UR5, c[0x0][0xa88] ;  /* 0x0002a20000057ab9 */ /* 0x000fe20000000800 */
[----:B------:R-:W-:Y:S01]  /*7e00*/  IMAD.IADD R5, R5, 0x1, R9 ;  /* 0x0000000105057824 */ /* 0x000fe200078e0209 */
[----:B------:R-:W-:Y:S01]  /*7e10*/  ULDC.64 UR6, c[0x0][0xa80] ;  /* 0x0002a00000067ab9 */ /* 0x000fe20000000a00 */
[----:B------:R-:W-:Y:S01]  /*7e20*/  IMAD R25, R10, UR5, RZ ;  /* 0x000000050a197c24 */ /* 0x000fe2000f8e02ff */
[----:B------:R-:W-:Y:S01]  /*7e30*/  BSSY B0, `(.L_x_3245) ;  /* 0x000002e000007945 */ /* 0x000fe20003800000 */
[----:B------:R-:W-:-:S02]  /*7e40*/  IMAD R24, R24, 0x40, R211 ;  /* 0x0000004018187824 */ /* 0x000fc400078e02d3 */
[----:B------:R-:W-:Y:S01]  /*7e50*/  IMAD.WIDE.U32 R4, R3, UR4, R4 ;  /* 0x0000000403047c25 */ /* 0x000fe2000f8e0004 */
[----:B------:R-:W-:Y:S01]  /*7e60*/  SEL R3, RZ, 0x80, P0 ;  /* 0x00000080ff037807 */ /* 0x000fe20000000000 */
[----:B------:R-:W-:Y:S01]  /*7e70*/  UIADD3 UR4, UR41, 0x28c20, URZ ;  /* 0x00028c2029047890 */ /* 0x000fe2000fffe03f */
[----:B------:R-:W-:Y:S01]  /*7e80*/  ISETP.GE.AND P0, PT, R24, R25, PT ;  /* 0x000000191800720c */ /* 0x000fe20003f06270 */
[----:B------:R-:W-:Y:S01]  /*7e90*/  IMAD.IADD R5, R5, 0x1, R7 ;  /* 0x0000000105057824 */ /* 0x000fe200078e0207 */
[----:B------:R-:W-:Y:S01]  /*7ea0*/  LEA R20, P1, R4, UR6, 0x1 ;  /* 0x0000000604147c11 */ /* 0x000fe2000f8208ff */
[----:B------:R-:W-:Y:S01]  /*7eb0*/  UPRMT UR4, URZ, 0x654, UR4 ;  /* 0x000006543f047896 */ /* 0x000fe20008000004 */
[----:B------:R-:W-:Y:S02]  /*7ec0*/  LOP3.LUT R3, R0, R3, RZ, 0xfc, !PT ;  /* 0x0000000300037212 */ /* 0x000fe400078efcff */
[----:B------:R-:W-:Y:S01]  /*7ed0*/  LEA.HI.X R21, R4, UR7, R5, 0x1, P1 ;  /* 0x0000000704157c11 */ /* 0x000fe200088f0c05 */
[----:B0-----:R0:W1:Y:S04]  /*7ee0*/  SHFL.IDX PT, R6, R20, RZ, 0x181f ;  /* 0x00181fff14067589 */ /* 0x00106800000e0000 */
[----:B------:R0:W2:Y:S01]  /*7ef0*/  SHFL.IDX PT, R7, R21, RZ, 0x181f ;  /* 0x00181fff15077589 */ /* 0x0000a200000e0000 */
[----:B------:R-:W-:Y:S01]  /*7f00*/  SYNCS.ARRIVE.TRANS64.RED.A1T0 RZ, [UR4], RZ ;  /* 0x000000ffffff79a7 */ /* 0x000fe20008100404 */
[----:B------:R-:W-:Y:S05]  /*7f10*/  @P0 BRA `(.L_x_3246) ;  /* 0x00000000007c0947 */ /* 0x000fea0003800000 */
[----:B------:R-:W-:Y:S02]  /*7f20*/  ISETP.GE.AND P1, PT, R189, UR12, PT ;  /* 0x0000000cbd007c0c */ /* 0x000fe4000bf26270 */
[----:B------:R-:W-:Y:S02]  /*7f30*/  ISETP.GE.AND P0, PT, R16, UR12, PT ;  /* 0x0000000c10007c0c */ /* 0x000fe4000bf06270 */
[----:B------:R-:W-:Y:S02]  /*7f40*/  ISETP.GE.AND P5, PT, R188, UR12, PT ;  /* 0x0000000cbc007c0c */ /* 0x000fe4000bfa6270 */
[----:B------:R-:W-:-:S07]  /*7f50*/  ISETP.GE.AND P3, PT, R187, UR12, PT ;  /* 0x0000000cbb007c0c */ /* 0x000fce000bf66270 */
[CC--:B-1----:R-:W-:Y:S02]  /*7f60*/  @!P1 LEA R8, P2, R189.reuse, R6.reuse, 0x1 ;  /* 0x00000006bd089211 */ /* 0x0c2fe400078408ff */
[----:B--2---:R-:W-:Y:S02]  /*7f70*/  @!P0 IMAD.WIDE R4, R16, 0x2, R6 ;  /* 0x0000000210048825 */ /* 0x004fe400078e0206 */
[----:B------:R-:W-:Y:S02]  /*7f80*/  @!P1 LEA.HI.X R9, R189, R7, R222, 0x1, P2 ;  /* 0x00000007bd099211 */ /* 0x000fe400010f0cde */
[----:B------:R-:W-:Y:S01]  /*7f90*/  ISETP.GE.AND P2, PT, R186, UR12, PT ;  /* 0x0000000cba007c0c */ /* 0x000fe2000bf46270 */
[----:B-----5:R1:W-:Y:S01]  /*7fa0*/  @!P0 ST.E.128 desc[UR42][R4.64], R108 ;  /* 0x0000006c04008985 */ /* 0x0203e2000c101d2a */
[----:B------:R-:W-:Y:S02]  /*7fb0*/  @!P5 LEA R10, P4, R188, R6, 0x1 ;  /* 0x00000006bc0ad211 */ /* 0x000fe400078808ff */
[----:B------:R-:W-:Y:S01]  /*7fc0*/  LOP3.LUT P0, RZ, R0, 0x40, RZ, 0xc0, !PT ;  /* 0x0000004000ff7812 */ /* 0x000fe2000780c0ff */
[----:B------:R2:W-:Y:S01]  /*7fd0*/  @!P1 ST.E.128 desc[UR42][R8.64], R36 ;  /* 0x0000002408009985 */ /* 0x0005e2000c101d2a */
[----:B------:R-:W-:-:S02]  /*7fe0*/  ISETP.GE.AND P1, PT, R185, UR12, PT ;  /* 0x0000000cb9007c0c */ /* 0x000fc4000bf26270 */
[-C--:B------:R-:W-:Y:S02]  /*7ff0*/  @!P5 LEA.HI.X R11, R188, R7.reuse, R221, 0x1, P4 ;  /* 0x00000007bc0bd211 */ /* 0x080fe400020f0cdd */
[----:B------:R-:W-:Y:S02]  /*8000*/  LOP3.LUT P4, RZ, R3, 0x80, RZ, 0xc0, !PT ;  /* 0x0000008003ff7812 */ /* 0x000fe4000788c0ff */
[CC--:B------:R-:W-:Y:S01]  /*8010*/  @!P3 LEA R12, P6, R187.reuse, R6.reuse, 0x1 ;  /* 0x00000006bb0cb211 */ /* 0x0c0fe200078c08ff */
[----:B------:R3:W-:Y:S03]  /*8020*/  @!P5 ST.E.128 desc[UR42][R10.64], R44 ;  /* 0x0000002c0a00d985 */ /* 0x0007e6000c101d2a */
[----:B------:R-:W-:Y:S02]  /*8030*/  @!P3 LEA.HI.X R13, R187, R7, R220, 0x1, P6 ;  /* 0x00000007bb0db211 */ /* 0x000fe400030f0cdc */
[----:B-1----:R-:W-:-:S03]  /*8040*/  @!P2 LEA R4, P5, R186, R6, 0x1 ;  /* 0x00000006ba04a211 */ /* 0x002fc600078a08ff */
[----:B------:R3:W-:Y:S01]  /*8050*/  @!P3 ST.E.128 desc[UR42][R12.64], R56 ;  /* 0x000000380c00b985 */ /* 0x0007e2000c101d2a */
[-C--:B------:R-:W-:Y:S02]  /*8060*/  @P0 LEA R14, P3, R213, R6.reuse, 0x1 ;  /* 0x00000006d50e0211 */ /* 0x080fe400078608ff */
[CC--:B--2---:R-:W-:Y:S02]  /*8070*/  @!P1 LEA R8, P6, R185.reuse, R6.reuse, 0x1 ;  /* 0x00000006b9089211 */ /* 0x0c4fe400078c08ff */
[-C--:B------:R-:W-:Y:S02]  /*8080*/  @!P2 LEA.HI.X R5, R186, R7.reuse, R219, 0x1, P5 ;  /* 0x00000007ba05a211 */ /* 0x080fe400028f0cdb */
[----:B------:R-:W-:Y:S02]  /*8090*/  @P4 LEA R6, P5, R212, R6, 0x1 ;  /* 0x00000006d4064211 */ /* 0x000fe400078a08ff */
[-C--:B------:R-:W-:Y:S01]  /*80a0*/  @!P1 LEA.HI.X R9, R185, R7.reuse, R218, 0x1, P6 ;  /* 0x00000007b9099211 */ /* 0x080fe200030f0cda */
[----:B------:R3:W-:Y:S01]  /*80b0*/  @!P2 ST.E.128 desc[UR42][R4.64], R64 ;  /* 0x000000400400a985 */ /* 0x0007e2000c101d2a */
[----:B------:R-:W-:-:S02]  /*80c0*/  @P0 LEA.HI.X R15, R213, R7, R217, 0x1, P3 ;  /* 0x00000007d50f0211 */ /* 0x000fc400018f0cd9 */
[----:B------:R-:W-:Y:S01]  /*80d0*/  @P4 LEA.HI.X R7, R212, R7, R216, 0x1, P5 ;  /* 0x00000007d4074211 */ /* 0x000fe200028f0cd8 */
[----:B------:R3:W-:Y:S04]  /*80e0*/  @!P1 ST.E.128 desc[UR42][R8.64], R72 ;  /* 0x0000004808009985 */ /* 0x0007e8000c101d2a */
[----:B------:R3:W-:Y:S04]  /*80f0*/  @P0 ST.E.128 desc[UR42][R14.64], R80 ;  /* 0x000000500e000985 */ /* 0x0007e8000c101d2a */
[----:B------:R3:W-:Y:S02]  /*8100*/  @P4 ST.E.128 desc[UR42][R6.64], R88 ;  /* 0x0000005806004985 */ /* 0x0007e4000c101d2a */
.L_x_3246:
[----:B------:R-:W-:Y:S05]  /*8110*/  BSYNC B0 ;  /* 0x0000000000007941 */ /* 0x000fea0003800000 */
.L_x_3245:
[----:B---3--:R-:W-:Y:S01]  /*8120*/  VIADD R4, R24, 0x20 ;  /* 0x0000002018047836 */ /* 0x008fe20000000000 */
[----:B--2---:R2:W3:Y:S01]  /*8130*/  SHFL.IDX PT, R7, R21, 0x1, 0x181f ;  /* 0x00381f0015077f89 */ /* 0x0044e200000e0000 */
[----:B------:R-:W-:Y:S03]  /*8140*/  BSSY B0, `(.L_x_3247) ;  /* 0x0000023000007945 */ /* 0x000fe60003800000 */
[----:B------:R-:W-:Y:S01]  /*8150*/  ISETP.GE.AND P0, PT, R4, R25, PT ;  /* 0x000000190400720c */ /* 0x000fe20003f06270 */
[----:B-1----:R2:W1:-:S12]  /*8160*/  SHFL.IDX PT, R6, R20, 0x1, 0x181f ;  /* 0x00381f0014067f89 */ /* 0x00245800000e0000 */
[----:B--2---:R-:W-:Y:S05]  /*8170*/  @P0 BRA `(.L_x_3248) ;  /* 0x00000000007c0947 */ /* 0x004fea0003800000 */
[----:B------:R-:W-:Y:S02]  /*8180*/  ISETP.GE.AND P2, PT, R189, UR12, PT ;  /* 0x0000000cbd007c0c */ /* 0x000fe4000bf46270 */
[----:B------:R-:W-:Y:S02]  /*8190*/  ISETP.GE.AND P3, PT, R16, UR12, PT ;  /* 0x0000000c10007c0c */ /* 0x000fe4000bf66270 */
[----:B------:R-:W-:Y:S02]  /*81a0*/  ISETP.GE.AND P5, PT, R188, UR12, PT ;  /* 0x0000000cbc007c0c */ /* 0x000fe4000bfa6270 */
[----:B------:R-:W-:Y:S02]  /*81b0*/  ISETP.GE.AND P4, PT, R187, UR12, PT ;  /* 0x0000000cbb007c0c */ /* 0x000fe4000bf86270 */
[----:B------:R-:W-:-:S05]  /*81c0*/  LOP3.LUT P1, RZ, R0, 0x40, RZ, 0xc0, !PT ;  /* 0x0000004000ff7812 */ /* 0x000fca000782c0ff */
[CC--:B-1----:R-:W-:Y:S02]  /*81d0*/  @!P2 LEA R8, P0, R189.reuse, R6.reuse, 0x1 ;  /* 0x00000006bd08a211 */ /* 0x0c2fe400078008ff */
[----:B---3--:R-:W-:Y:S02]  /*81e0*/  @!P3 IMAD.WIDE R4, R16, 0x2, R6 ;  /* 0x000000021004b825 */ /* 0x008fe400078e0206 */
[-C--:B------:R-:W-:Y:S02]  /*81f0*/  @!P2 LEA.HI.X R9, R189, R7.reuse, R222, 0x1, P0 ;  /* 0x00000007bd09a211 */ /* 0x080fe400000f0cde */
[----:B------:R-:W-:Y:S01]  /*8200*/  @!P5 LEA R10, P0, R188, R6, 0x1 ;  /* 0x00000006bc0ad211 */ /* 0x000fe200078008ff */
[----:B-----5:R1:W-:Y:S01]  /*8210*/  @!P3 ST.E.128 desc[UR42][R4.64], R32 ;  /* 0x000000200400b985 */ /* 0x0203e2000c101d2a */
[----:B------:R-:W-:Y:S02]  /*8220*/  ISETP.GE.AND P3, PT, R186, UR12, PT ;  /* 0x0000000cba007c0c */ /* 0x000fe4000bf66270 */
[----:B------:R-:W-:Y:S01]  /*8230*/  @!P5 LEA.HI.X R11, R188, R7, R221, 0x1, P0 ;  /* 0x00000007bc0bd211 */ /* 0x000fe200000f0cdd */
[----:B------:R2:W-:Y:S01]  /*8240*/  @!P2 ST.E.128 desc[UR42][R8.64], R40 ;  /* 0x000000280800a985 */ /* 0x0005e2000c101d2a */
[----:B------:R-:W-:-:S02]  /*8250*/  ISETP.GE.AND P2, PT, R185, UR12, PT ;  /* 0x0000000cb9007c0c */ /* 0x000fc4000bf46270 */
[----:B------:R-:W-:Y:S01]  /*8260*/  LOP3.LUT P0, RZ, R3, 0x80, RZ, 0xc0, !PT ;  /* 0x0000008003ff7812 */ /* 0x000fe2000780c0ff */
[----:B------:R2:W-:Y:S01]  /*8270*/  @!P5 ST.E.128 desc[UR42][R10.64], R48 ;  /* 0x000000300a00d985 */ /* 0x0005e2000c101d2a */
[----:B------:R-:W-:-:S04]  /*8280*/  @!P4 LEA R12, P6, R187, R6, 0x1 ;  /* 0x00000006bb0cc211 */ /* 0x000fc800078c08ff */
[----:B------:R-:W-:Y:S02]  /*8290*/  @!P4 LEA.HI.X R13, R187, R7, R220, 0x1, P6 ;  /* 0x00000007bb0dc211 */ /* 0x000fe400030f0cdc */
[----:B------:R-:W-:-:S03]  /*82a0*/  @!P3 LEA R14, P5, R186, R6, 0x1 ;  /* 0x00000006ba0eb211 */ /* 0x000fc600078a08ff */
[----:B------:R2:W-:Y:S01]  /*82b0*/  @!P4 ST.E.128 desc[UR42][R12.64], R60 ;  /* 0x0000003c0c00c985 */ /* 0x0005e2000c101d2a */
[-C--:B-1----:R-:W-:Y:S02]  /*82c0*/  @!P2 LEA R4, P6, R185, R6.reuse, 0x1 ;  /* 0x00000006b904a211 */ /* 0x082fe400078c08ff */
[-C--:B0-----:R-:W-:Y:S02]  /*82d0*/  @P1 LEA R20, P4, R213, R6.reuse, 0x1 ;  /* 0x00000006d5141211 */ /* 0x081fe400078808ff */
        /* <DEDUP_REMOVED lines=9> */
.L_x_3248:
[----:B------:R-:W-:Y:S05]  /*8370*/  BSYNC B0 ;  /* 0x0000000000007941 */ /* 0x000fea0003800000 */
.L_x_3247:
[----:B------:R-:W4:Y:S02]  /*8380*/  LDC R0, c[0x0][0xc34] ;  /* 0x00030d00ff007b82 */ /* 0x000f240000000800 */
[----:B----4-:R-:W-:-:S13]  /*8390*/  ISETP.LE.AND P0, PT, R0, UR47, PT ;  /* 0x0000002f00007c0c */ /* 0x010fda000bf03270 */
[----:B------:R-:W-:Y:S05]  /*83a0*/  @!P0 BRA `(.L_x_3249) ;  /* 0xffffff8c00108947 */ /* 0x000fea000383ffff */
[----:B------:R-:W-:Y:S05]  /*83b0*/  EXIT ;  /* 0x000000000000794d */ /* 0x000fea0003800000 */
.L_x_3212:
[----:B------:R-:W-:-:S08]  /*83c0*/  NOP ;  /* 0x0000000000007918 */ /* 0x000fd00000000000 */
[----:B------:R-:W0:-:S00]  /*83d0*/  USETMAXREG.DEALLOC.CTAPOOL 0x18 ;  /* 0x00000018000079c8 */ /* 0x000e0000080e0500 */
[----:B------:R-:W1:Y:S01]  /*83e0*/  S2UR UR5, SR_CTAID.X ;  /* 0x00000000000579c3 */ /* 0x000e620000002500 */
[----:B0-----:R-:W-:Y:S02]  /*83f0*/  IMAD.MOV.U32 R2, RZ, RZ, 0x1 ;  /* 0x00000001ff027424 */ /* 0x001fe400078e00ff */
[----:B------:R-:W-:-:S05]  /*8400*/  IMAD.MOV.U32 R18, RZ, RZ, RZ ;  /* 0x000000ffff127224 */ /* 0x000fca00078e00ff */
[----:B------:R-:W1:Y:S02]  /*8410*/  LDC R3, c[0x0][0xc34] ;  /* 0x00030d00ff037b82 */ /* 0x000e640000000800 */
[----:B-1----:R-:W-:Y:S01]  /*8420*/  ISETP.LE.AND P0, PT, R3, UR5, PT ;  /* 0x0000000503007c0c */ /* 0x002fe2000bf03270 */
[----:B------:R-:W-:-:S05]  /*8430*/  IMAD.MOV.U32 R3, RZ, RZ, 0x1 ;  /* 0x00000001ff037424 */ /* 0x000fca00078e00ff */
[----:B------:R0:W-:Y:S07]  /*8440*/  STL [R1], R3 ;  /* 0x0000000301007387 */ /* 0x0001ee0000100800 */
[----:B------:R-:W-:Y:S05]  /*8450*/  @P0 BRA `(.L_x_3250) ;  /* 0x0000004800480947 */ /* 0x000fea0003800000 */
[----:B------:R-:W1:Y:S01]  /*8460*/  S2UR UR4, SR_CgaCtaId ;  /* 0x00000000000479c3 */ /* 0x000e620000008800 */
[C---:B------:R-:W-:Y:S01]  /*8470*/  IMAD.SHL.U32 R2, R0.reuse, 0x8, RZ ;  /* 0x0000000800027824 */ /* 0x040fe200078e00ff */
[----:B------:R-:W-:Y:S01]  /*8480*/  LOP3.LUT R5, R0, 0x7f, RZ, 0xc0, !PT ;  /* 0x0000007f00057812 */ /* 0x000fe200078ec0ff */
[----:B------:R-:W-:Y:S01]  /*8490*/  UMOV UR36, 0x400 ;  /* 0x0000040000247882 */ /* 0x000fe20000000000 */
[----:B------:R-:W-:Y:S01]  /*84a0*/  IMAD.MOV.U32 R18, RZ, RZ, RZ ;  /* 0x000000ffff127224 */ /* 0x000fe200078e00ff */
[----:B------:R-:W-:Y:S01]  /*84b0*/  ULDC.64 UR40, c[0x0][0x198] ;  /* 0x0000660000287ab9 */ /* 0x000fe20000000a00 */
[----:B0-----:R-:W-:Y:S01]  /*84c0*/  LOP3.LUT R3, R2, 0x1f8, RZ, 0xc0, !PT ;  /* 0x000001f802037812 */ /* 0x001fe200078ec0ff */
[----:B------:R-:W-:Y:S01]  /*84d0*/  IMAD.U32 R2, RZ, RZ, UR5 ;  /* 0x00000005ff027e24 */ /* 0x000fe2000f8e00ff */
[----:B------:R-:W-:Y:S02]  /*84e0*/  ULDC UR38, c[0x0][0xc] ;  /* 0x0000030000267ab9 */ /* 0x000fe40000000800 */
[----:B------:R-:W-:Y:S01]  /*84f0*/  LOP3.LUT R4, R3, 0x38, R0, 0x78, !PT ;  /* 0x0000003803047812 */ /* 0x000fe200078e7800 */
[----:B------:R-:W-:Y:S01]  /*8500*/  IMAD.SHL.U32 R3, R5, 0x8, RZ ;  /* 0x0000000805037824 */ /* 0x000fe200078e00ff */
[----:B------:R-:W-:-:S04]  /*8510*/  SHF.R.U32.HI R5, RZ, 0x3, R5 ;  /* 0x00000003ff057819 */ /* 0x000fc80000011605 */
[----:B------:R-:W-:Y:S01]  /*8520*/  LOP3.LUT R3, R4, 0x200, R3, 0xf8, !PT ;  /* 0x0000020004037812 */ /* 0x000fe200078ef803 */
[----:B------:R-:W-:-:S05]  /*8530*/  IMAD.SHL.U32 R4, R0, 0x10, RZ ;  /* 0x0000001000047824 */ /* 0x000fca00078e00ff */
[----:B------:R-:W-:Y:S01]  /*8540*/  LOP3.LUT R0, R5, 0x70, R4, 0xf8, !PT ;  /* 0x0000007005007812 */ /* 0x000fe200078ef804 */
[----:B------:R-:W-:Y:S01]  /*8550*/  IMAD.MOV.U32 R0, RZ, RZ, 0x1 ;  /* 0x00000001ff007424 */ /* 0x000fe200078e00ff */
[----:B-1----:R-:W-:-:S06]  /*8560*/  ULEA UR36, UR4, UR36, 0x18 ;  /* 0x0000002404247291 */ /* 0x002fcc000f8ec03f */
[----:B------:R-:W-:-:S05]  /*8570*/  LEA R3, R3, UR36, 0x1 ;  /* 0x0000002403037c11 */ /* 0x000fca000f8e08ff */
[----:B------:R0:W-:Y:S04]  /*8580*/  STL [R1+0x28], R3 ;  /* 0x0000280301007387 */ /* 0x0001e80000100800 */
[----:B------:R0:W-:Y:S04]  /*8590*/  STL [R1+0x20], R2 ;  /* 0x0000200201007387 */ /* 0x0001e80000100800 */
[----:B------:R0:W-:Y:S04]  /*85a0*/  STL [R1], R0 ;  /* 0x0000000001007387 */ /* 0x0001e80000100800 */
[----:B------:R0:W-:Y:S02]  /*85b0*/  STL [R1+0x30], RZ ;  /* 0x000030ff01007387 */ /* 0x0001e40000100800 */
.L_x_3342:
[----:B------:R-:W2:Y:S01]  /*85c0*/  LDL R4, [R1+0x20] ;  /* 0x0000200001047983 */ /* 0x000ea20000100800 */
[----:B0-----:R-:W0:Y:S01]  /*85d0*/  LDC R0, c[0x0][0xc38] ;  /* 0x00030e00ff007b82 */ /* 0x001e220000000800 */
[----:B------:R-:W-:Y:S05]  /*85e0*/  YIELD ;  /* 0x0000000000007946 */ /* 0x000fea0003800000 */
[----:B------:R-:W-:Y:S02]  /*85f0*/  ULDC.64 UR4, c[0x0][0x418] ;  /* 0x0001060000047ab9 */ /* 0x000fe40000000a00 */
[----:B-1----:R-:W1:Y:S01]  /*8600*/  LDC R17, c[0x0][0xc44] ;  /* 0x00031100ff117b82 */ /* 0x002e620000000800 */
        /* <DEDUP_REMOVED lines=11> */
[----:B--2---:R-:W-:-:S04]  /*86c0*/  @P0 IMAD.HI.U32 R0, R4, R0, RZ ;  /* 0x0000000004000227 */ /* 0x004fc800078e00ff */
[----:B------:R-:W-:Y:S01]  /*86d0*/  IMAD.MOV.U32 R6, RZ, RZ, R4 ;  /* 0x000000ffff067224 */ /* 0x000fe200078e0004 */
[----:B0-----:R-:W-:Y:S02]  /*86e0*/  @P0 SHF.R.U32.HI R6, RZ, R5, R0 ;  /* 0x00000005ff060219 */ /* 0x001fe40000011600 */
[----:B------:R-:W-:-:S03]  /*86f0*/  PLOP3.LUT P0, PT, PT, PT, UP0, 0x80, 0x0 ;  /* 0x000000000000781c */ /* 0x000fc60003f0f008 */
[----:B-1----:R-:W-:Y:S01]  /*8700*/  @P1 IMAD.HI.U32 R2, R6, R2, RZ ;  /* 0x0000000206021227 */ /* 0x002fe200078e00ff */
[----:B------:R0:W-:Y:S03]  /*8710*/  STL [R1+0x18], R6 ;  /* 0x0000180601007387 */ /* 0x0001e60000100800 */
[----:B------:R-:W-:Y:S01]  /*8720*/  IMAD.MOV.U32 R19, RZ, RZ, R6 ;  /* 0x000000ffff137224 */ /* 0x000fe200078e0006 */
[----:B------:R-:W-:Y:S02]  /*8730*/  @P1 SHF.R.U32.HI R19, RZ, R3, R2 ;  /* 0x00000003ff131219 */ /* 0x000fe40000011602 */
[----:B------:R-:W1:Y:S03]  /*8740*/  LDC R2, c[0x0][0x2f0] ;  /* 0x0000bc00ff027b82 */ /* 0x000e660000000800 */
[----:B------:R-:W-:Y:S01]  /*8750*/  IMAD.MOV R0, RZ, RZ, -R19 ;  /* 0x000000ffff007224 */ /* 0x000fe200078e0a13 */
[----:B------:R0:W-:Y:S03]  /*8760*/  STL [R1+0x10], R19 ;  /* 0x0000101301007387 */ /* 0x0001e60000100800 */
[----:B------:R-:W-:-:S02]  /*8770*/  IMAD R17, R17, R0, R6 ;  /* 0x0000000011117224 */ /* 0x000fc400078e0206 */
[----:B-1----:R-:W-:-:S04]  /*8780*/  IMAD R4, R2, UR4, RZ ;  /* 0x0000000402047c24 */ /* 0x002fc8000f8e02ff */
[----:B------:R-:W-:Y:S01]  /*8790*/  VIADD R0, R4, 0x3f ;  /* 0x0000003f04007836 */ /* 0x000fe20000000000 */
[----:B------:R0:W-:Y:S04]  /*87a0*/  STL [R1+0x2c], R4 ;  /* 0x00002c0401007387 */ /* 0x0001e80000100800 */
        /* <DEDUP_REMOVED lines=21> */
.L_x_3251:
        /* <DEDUP_REMOVED lines=9> */
[----:B0-----:R-:W-:Y:S02]  /*8990*/  IMAD.U32 R4, RZ, RZ, UR6 ;  /* 0x00000006ff047e24 */ /* 0x001fe4000f8e00ff */
        /* <DEDUP_REMOVED lines=9> */
[----:B--2---:R-:W-:Y:S05]  /*8a30*/  CALL.ABS.NOINC R2 ;  /* 0x0000000002007343 */ /* 0x004fea0003c00000 */
.L_x_3253:
        /* <DEDUP_REMOVED lines=15> */
.L_x_3252:
[----:B------:R-:W-:Y:S01]  /*8b30*/  ULDC.64 UR4, c[0x0][0x9f8] ;  /* 0x00027e0000047ab9 */ /* 0x000fe20000000a00 */
[----:B------:R-:W2:Y:S01]  /*8b40*/  LDL R16, [R1+0x1c] ;  /* 0x00001c0001107983 */ /* 0x000ea20000100800 */
[----:B------:R-:W-:-:S04]  /*8b50*/  ISETP.NE.U32.AND P0, PT, RZ, UR4, PT ;  /* 0x00000004ff007c0c */ /* 0x000fc8000bf05070 */
[----:B------:R-:W-:-:S13]  /*8b60*/  ISETP.NE.AND.EX P0, PT, RZ, UR5, PT, P0 ;  /* 0x00000005ff007c0c */ /* 0x000fda000bf05300 */
[----:B------:R-:W1:Y:S02]  /*8b70*/  @P0 LDC.64 R2, c[0x0][0x9f8] ;  /* 0x00027e00ff020b82 */ /* 0x000e640000000a00 */
[----:B-1----:R-:W-:-:S05]  /*8b80*/  @P0 IMAD.WIDE R2, R19, 0x4, R2 ;  /* 0x0000000413020825 */ /* 0x002fca00078e0202 */
[----:B0-----:R0:W3:Y:S01]  /*8b90*/  @P0 LDG.E R19, desc[UR42][R2.64] ;  /* 0x0000002a02130981 */ /* 0x0010e2000c1e1900 */
[----:B------:R-:W-:Y:S01]  /*8ba0*/  UMOV UR4, 0xffffffff ;  /* 0xffffffff00047882 */ /* 0x000fe20000000000 */
[----:B0-----:R-:W0:Y:S02]  /*8bb0*/  LDC.64 R2, c[0x0][0x418] ;  /* 0x00010600ff027b82 */ /* 0x001e240000000a00 */
[----:B0-----:R-:W-:-:S04]  /*8bc0*/  ISETP.NE.U32.AND P0, PT, R2, RZ, PT ;  /* 0x000000ff0200720c */ /* 0x001fc80003f05070 */
[----:B------:R-:W-:-:S04]  /*8bd0*/  ISETP.NE.AND.EX P1, PT, R3, RZ, PT, P0 ;  /* 0x000000ff0300720c */ /* 0x000fc80003f25300 */
[----:B------:R-:W-:Y:S01]  /*8be0*/  P2R R0, PR, RZ, 0x2 ;  /* 0x00000002ff007803 */ /* 0x000fe20000000000 */
[----:B--2---:R-:W-:-:S05]  /*8bf0*/  VIADD R8, R16, 0xffffffff ;  /* 0xffffffff10087836 */ /* 0x004fca0000000000 */
[----:B------:R0:W-:Y:S04]  /*8c00*/  STL [R1+0x14], R8 ;  /* 0x0000140801007387 */ /* 0x0001e80000100800 */
[----:B------:R0:W-:Y:S01]  /*8c10*/  STL [R1+0xc], R0 ;  /* 0x00000c0001007387 */ /* 0x0001e20000100800 */
[----:B---3--:R-:W-:Y:S02]  /*8c20*/  SHF.R.S32.HI R7, RZ, 0x1f, R19 ;  /* 0x0000001fff077819 */ /* 0x008fe40000011413 */
[----:B------:R-:W-:-:S03]  /*8c30*/  SEL R16, R19, RZ, !P1 ;  /* 0x000000ff13107207 */ /* 0x000fc60004800000 */
[----:B------:R0:W-:Y:S01]  /*8c40*/  STL [R1+0x4], R7 ;  /* 0x0000040701007387 */ /* 0x0001e20000100800 */
[----:B------:R-:W-:Y:S05]  /*8c50*/  BRA.DIV UR4, `(.L_x_3254) ;  /* 0x0000004604bc7947 */ /* 0x000fea000b800000 */
[----:B0-----:R-:W0:Y:S02]  /*8c60*/  S2R R0, SR_TID.X ;  /* 0x0000000000007919 */ /* 0x001e240000002100 */
[----:B0-----:R-:W-:-:S04]  /*8c70*/  SHF.R.U32.HI R0, RZ, 0x5, R0 ;  /* 0x00000005ff007819 */ /* 0x001fc80000011600 */
[----:B------:R-:W-:-:S05]  /*8c80*/  LOP3.LUT R0, R0, 0x3, RZ, 0xc0, !PT ;  /* 0x0000000300007812 */ /* 0x000fca00078ec0ff */
[----:B------:R0:W1:Y:S02]  /*8c90*/  SHFL.IDX PT, R14, R0, RZ, 0x1f ;  /* 0x00001fff000e7589 */ /* 0x00006400000e0000 */
.L_x_3359:
[----:B------:R-:W-:Y:S02]  /*8ca0*/  PLOP3.LUT P2, PT, PT, PT, PT, 0x8, 0x0 ;  /* 0x000000000000781c */ /* 0x000fe40003f4e170 */
[----:B-1----:R-:W-:Y:S02]  /*8cb0*/  ISETP.NE.AND P0, PT, R14, RZ, PT ;  /* 0x000000ff0e00720c */ /* 0x002fe40003f05270 */
[----:B0-----:R-:W-:-:S05]  /*8cc0*/  P2R R0, PR, RZ, 0x4 ;  /* 0x00000004ff007803 */ /* 0x001fca0000000000 */
[----:B------:R0:W-:Y:S06]  /*8cd0*/  STL [R1+0x8], R0 ;  /* 0x0000080001007387 */ /* 0x0001ec0000100800 */
[----:B------:R-:W-:Y:S05]  /*8ce0*/  @P0 BRA `(.L_x_3255) ;  /* 0x0000000000f80947 */ /* 0x000fea0003800000 */
[----:B------:R-:W-:-:S03]  /*8cf0*/  UMOV UR4, 0xffffffff ;  /* 0xffffffff00047882 */ /* 0x000fc60000000000 */
[----:B------:R-:W-:Y:S05]  /*8d00*/  BRA.DIV UR4, `(.L_x_3256) ;  /* 0x0000004604c47947 */ /* 0x000fea000b800000 */
[----:B------:R-:W-:-:S13]  /*8d10*/  ELECT P6, URZ, PT ;  /* 0x00000000003f782f */ /* 0x000fda00038c0000 */
.L_x_3362:
[----:B------:R-:W-:Y:S05]  /*8d20*/  @!P6 BRA `(.L_x_3255) ;  /* 0x0000000000e8e947 */ /* 0x000fea0003800000 */
[----:B------:R1:W-:Y:S01]  /*8d30*/  STL [R1+0x24], R8 ;  /* 0x0000240801007387 */ /* 0x0003e20000100800 */
[----:B------:R-:W-:Y:S01]  /*8d40*/  IMAD.MOV.U32 R16, RZ, RZ, R19 ;  /* 0x000000ffff107224 */ /* 0x000fe200078e0013 */
[----:B------:R-:W-:Y:S06]  /*8d50*/  @!P1 BRA `(.L_x_3257) ;  /* 0x00000000004c9947 */ /* 0x000fec0003800000 */
[----:B------:R-:W2:Y:S01]  /*8d60*/  LDC R6, c[0x0][0x43c] ;  /* 0x00010f00ff067b82 */ /* 0x000ea20000000800 */
[----:B0-----:R-:W-:Y:S01]  /*8d70*/  IMAD.MOV.U32 R0, RZ, RZ, R8 ;  /* 0x000000ffff007224 */ /* 0x001fe200078e0008 */
[----:B------:R-:W-:Y:S01]  /*8d80*/  ULDC.64 UR4, c[0x0][0x428] ;  /* 0x00010a0000047ab9 */ /* 0x000fe20000000a00 */
[----:B--2---:R-:W-:-:S13]  /*8d90*/  ISETP.NE.AND P0, PT, R6, 0x1, PT ;  /* 0x000000010600780c */ /* 0x004fda0003f05270 */
        /* <DEDUP_REMOVED lines=14> */
[----:B------:R2:W5:Y:S02]  /*8e80*/  LDG.E R16, desc[UR42][R2.64] ;  /* 0x0000002a02107981 */ /* 0x000564000c1e1900 */
.L_x_3257:
[----:B--2---:R-:W2:Y:S01]  /*8e90*/  LDL R2, [R1] ;  /* 0x0000000001027983 */ /* 0x004ea20000100800 */
[----:B0-----:R-:W-:Y:S02]  /*8ea0*/  LEA R0, R18, UR36, 0x3 ;  /* 0x0000002412007c11 */ /* 0x001fe4000f8e18ff */
[----:B--2---:R-:W-:-:S04]  /*8eb0*/  SHF.L.U32 R2, R2, 0x1f, RZ ;  /* 0x0000001f02027819 */ /* 0x004fc800000006ff */
[----:B------:R-:W0:Y:S02]  /*8ec0*/  SYNCS.PHASECHK.TRANS64.TRYWAIT P0, [R0+URZ+0x28c40], R2 ;  /* 0x028c4002000075a7 */ /* 0x000e24000800017f */
[----:B0-----:R-:W-:Y:S05]  /*8ed0*/  @!P0 BRA `(.L_x_3258) ;  /* 0x0000004400708947 */ /* 0x001fea0003800000 */
.L_x_3363:
        /* <DEDUP_REMOVED lines=11> */
.L_x_3259:
[----:B0-----:R-:W2:Y:S01]  /*8f90*/  LDL R2, [R1+0x24] ;  /* 0x0000240001027983 */ /* 0x001ea20000100800 */
[----:B------:R-:W-:Y:S01]  /*8fa0*/  R2UR UR8, R18 ;  /* 0x00000000120872ca */ /* 0x000fe200000e0000 */
[----:B------:R-:W-:Y:S01]  /*8fb0*/  UIADD3 UR4, UP0, UR40, 0x370, URZ ;  /* 0x0000037028047890 */ /* 0x000fe2000ff1e03f */
[----:B------:R-:W-:Y:S01]  /*8fc0*/  R2UR UR9, R0 ;  /* 0x00000000000972ca */ /* 0x000fe200000e0000 */
[----:B------:R-:W-:Y:S01]  /*8fd0*/  UMOV UR6, 0x0 ;  /* 0x0000000000067882 */ /* 0x000fe20000000000 */
[----:B------:R-:W-:Y:S01]  /*8fe0*/  R2UR UR12, R17 ;  /* 0x00000000110c72ca */ /* 0x000fe200000e0000 */
[----:B------:R-:W-:Y:S01]  /*8ff0*/  UIADD3.X UR5, URZ, UR41, URZ, UP0, !UPT ;  /* 0x000000293f057290 */ /* 0x000fe200087fe43f */
[----:B-----5:R-:W-:Y:S01]  /*9000*/  R2UR UR13, R16 ;  /* 0x00000000100d72ca */ /* 0x020fe200000e0000 */
[----:B------:R-:W-:Y:S01]  /*9010*/  UMOV UR7, 0x14f00000 ;  /* 0x14f0000000077882 */ /* 0x000fe20000000000 */
[----:B------:R-:W-:Y:S01]  /*9020*/  PLOP3.LUT P0, PT, PT, PT, PT, 0x80, 0x0 ;  /* 0x000000000000781c */ /* 0x000fe20003f0f070 */
[----:B------:R-:W-:-:S03]  /*9030*/  UMOV UR10, URZ ;  /* 0x0000003f000a7c82 */ /* 0x000fc60008000000 */
[----:B------:R-:W-:Y:S01]  /*9040*/  P2R R0, PR, RZ, 0x1 ;  /* 0x00000001ff007803 */ /* 0x000fe20000000000 */
[----:B------:R-:W-:Y:S02]  /*9050*/  ULEA UR8, UR8, UR36, 0xd ;  /* 0x0000002408087291 */ /* 0x000fe4000f8e683f */
[----:B------:R-:W-:Y:S02]  /*9060*/  UIADD3 UR9, UR9, 0x28c30, URZ ;  /* 0x00028c3009097890 */ /* 0x000fe4000fffe03f */
[----:B------:R-:W-:Y:S01]  /*9070*/  UIADD3 UR8, UR8, 0x22400, URZ ;  /* 0x0002240008087890 */ /* 0x000fe2000fffe03f */
[----:B------:R3:W-:Y:S01]  /*9080*/  STL [R1+0x8], R0 ;  /* 0x0000080001007387 */ /* 0x0007e20000100800 */
[----:B--2---:R-:W-:-:S13]  /*9090*/  R2UR UR11, R2 ;  /* 0x00000000020b72ca */ /* 0x004fda00000e0000 */
[----:B------:R-:W-:-:S09]  /*90a0*/  USHF.L.U32 UR11, UR11, 0x6, URZ ;  /* 0x000000060b0b7899 */ /* 0x000fd2000800063f */
[----:B------:R3:W-:Y:S02]  /*90b0*/  UTMALDG.4D [UR8], [UR4], desc[UR6] ;  /* 0x00000608040075b4 */ /* 0x0007e40008019000 */
[----:B---3--:R-:W-:Y:S01]  /*90c0*/  NOP ;  /* 0x0000000000007918 */ /* 0x008fe20000000000 */
.L_x_3255:
        /* <DEDUP_REMOVED lines=22> */
.L_x_3260:
[----:B------:R-:W2:Y:S01]  /*9230*/  LDL.LU R5, [R1+0x10] ;  /* 0x0000100001057983 */ /* 0x000ea20000300800 */
[----:B0-----:R-:W-:Y:S01]  /*9240*/  SHF.R.S32.HI R0, RZ, 0x1f, R17 ;  /* 0x0000001fff007819 */ /* 0x001fe20000011411 */
[----:B------:R-:W-:Y:S01]  /*9250*/  ULDC.64 UR4, c[0x0][0x2d8] ;  /* 0x0000b60000047ab9 */ /* 0x000fe20000000a00 */
[----:B-1----:R-:W0:Y:S01]  /*9260*/  LDC R8, c[0x0][0x448] ;  /* 0x00011200ff087b82 */ /* 0x002e220000000800 */
[----:B------:R-:W3:Y:S01]  /*9270*/  LDL.LU R4, [R1+0x18] ;  /* 0x0000180001047983 */ /* 0x000ee20000300800 */
[----:B------:R-:W-:-:S03]  /*9280*/  ULDC UR6, c[0x0][0x2b8] ;  /* 0x0000ae0000067ab9 */ /* 0x000fc60000000800 */
[----:B------:R-:W4:Y:S01]  /*9290*/  LDL R9, [R1+0x20] ;  /* 0x0000200001097983 */ /* 0x000f220000100800 */
[----:B------:R-:W-:Y:S02]  /*92a0*/  IMAD R0, R0, UR4, RZ ;  /* 0x0000000400007c24 */ /* 0x000fe4000f8e02ff */
[----:B------:R-:W-:-:S04]  /*92b0*/  IMAD.WIDE.U32 R2, R17, UR4, RZ ;  /* 0x0000000411027c25 */ /* 0x000fc8000f8e00ff */
[----:B------:R-:W-:Y:S01]  /*92c0*/  IMAD R0, R17, UR5, R0 ;  /* 0x0000000511007c24 */ /* 0x000fe2000f8e0200 */
[----:B------:R-:W-:-:S03]  /*92d0*/  ULDC.64 UR4, c[0x0][0x2e0] ;  /* 0x0000b80000047ab9 */ /* 0x000fc60000000a00 */
[----:B------:R-:W-:Y:S01]  /*92e0*/  IMAD.IADD R3, R3, 0x1, R0 ;  /* 0x0000000103037824 */ /* 0x000fe200078e0200 */
[----:B0-----:R-:W-:-:S13]  /*92f0*/  ISETP.NE.AND P0, PT, R8, 0x1, PT ;  /* 0x000000010800780c */ /* 0x001fda0003f05270 */
[----:B------:R-:W0:Y:S08]  /*9300*/  @P0 LDC R6, c[0x0][0x44c] ;  /* 0x00011300ff060b82 */ /* 0x000e300000000800 */
[----:B------:R-:W1:Y:S01]  /*9310*/  @P0 LDC R7, c[0x0][0x450] ;  /* 0x00011400ff070b82 */ /* 0x000e620000000800 */
[----:B--2---:R-:W-:Y:S01]  /*9320*/  SHF.R.S32.HI R0, RZ, 0x1f, R5 ;  /* 0x0000001fff007819 */ /* 0x004fe20000011405 */
[----:B------:R-:W-:-:S04]  /*9330*/  IMAD.WIDE.U32 R2, R5, UR4, R2 ;  /* 0x0000000405027c25 */ /* 0x000fc8000f8e0002 */
[----:B---3--:R-:W-:Y:S02]  /*9340*/  IMAD.MOV R4, RZ, RZ, -R4 ;  /* 0x000000ffff047224 */ /* 0x008fe400078e0a04 */
[----:B------:R-:W-:Y:S01]  /*9350*/  IMAD R0, R0, UR4, RZ ;  /* 0x0000000400007c24 */ /* 0x000fe2000f8e02ff */
[----:B------:R-:W-:Y:S02]  /*9360*/  ULDC UR4, c[0x0][0xc38] ;  /* 0x00030e0000047ab9 */ /* 0x000fe40000000800 */
[----:B----4-:R-:W-:Y:S02]  /*9370*/  IMAD R4, R4, UR4, R9 ;  /* 0x0000000404047c24 */ /* 0x010fe4000f8e0209 */
[----:B------:R2:W5:Y:S01]  /*9380*/  LDL R9, [R1+0x28] ;  /* 0x0000280001097983 */ /* 0x0005620000100800 */
[----:B------:R-:W-:Y:S01]  /*9390*/  IMAD R0, R5, UR5, R0 ;  /* 0x0000000505007c24 */ /* 0x000fe2000f8e0200 */
[----:B------:R-:W-:Y:S01]  /*93a0*/  ULDC.64 UR4, c[0x0][0x2d0] ;  /* 0x0000b40000047ab9 */ /* 0x000fe20000000a00 */
[----:B------:R-:W3:Y:S02]  /*93b0*/  S2R R5, SR_TID.X ;  /* 0x0000000000057919 */ /* 0x000ee40000002100 */
[----:B------:R-:W-:Y:S01]  /*93c0*/  IMAD.IADD R3, R3, 0x1, R0 ;  /* 0x0000000103037824 */ /* 0x000fe200078e0200 */
[----:B---3--:R-:W-:-:S04]  /*93d0*/  LOP3.LUT R5, R5, 0x7f, RZ, 0xc0, !PT ;  /* 0x0000007f05057812 */ /* 0x008fc800078ec0ff */
[----:B------:R-:W-:Y:S02]  /*93e0*/  SHF.R.U32.HI R10, RZ, 0x3, R5 ;  /* 0x00000003ff0a7819 */ /* 0x000fe40000011605 */
[----:B------:R-:W3:Y:S02]  /*93f0*/  S2R R5, SR_TID.X ;  /* 0x0000000000057919 */ /* 0x000ee40000002100 */
[----:B---3--:R-:W-:-:S05]  /*9400*/  IMAD.SHL.U32 R5, R5, 0x10, RZ ;  /* 0x0000001005057824 */ /* 0x008fca00078e00ff */
[----:B------:R-:W-:-:S05]  /*9410*/  LOP3.LUT R5, R10, 0x70, R5, 0xf8, !PT ;  /* 0x000000700a057812 */ /* 0x000fca00078ef805 */
[----:B------:R-:W-:Y:S01]  /*9420*/  IMAD R0, R4, 0x40, R5 ;  /* 0x0000004004007824 */ /* 0x000fe200078e0205 */
[----:B------:R-:W3:Y:S03]  /*9430*/  S2R R10, SR_TID.X ;  /* 0x00000000000a7919 */ /* 0x000ee60000002100 */
        /* <DEDUP_REMOVED lines=9> */
[----:B------:R-:W-:Y:S01]  /*94d0*/  SHF.R.S32.HI R5, RZ, 0x1f, R0 ;  /* 0x0000001fff057819 */ /* 0x000fe20000011400 */
[----:B------:R-:W-:Y:S02]  /*94e0*/  ULDC.64 UR4, c[0x0][0x2c8] ;  /* 0x0000b20000047ab9 */ /* 0x000fe40000000a00 */
[----:B------:R-:W-:Y:S02]  /*94f0*/  IMAD.IADD R3, R3, 0x1, R6 ;  /* 0x0000000103037824 */ /* 0x000fe400078e0206 */
[----:B------:R-:W-:Y:S02]  /*9500*/  IMAD R5, R5, UR4, RZ ;  /* 0x0000000405057c24 */ /* 0x000fe4000f8e02ff */
[----:B------:R-:W-:-:S04]  /*9510*/  IMAD.WIDE.U32 R2, R0, UR4, R2 ;  /* 0x0000000400027c25 */ /* 0x000fc8000f8e0002 */
[----:B---3--:R-:W-:Y:S02]  /*9520*/  IMAD.SHL.U32 R10, R10, 0x8, RZ ;  /* 0x000000080a0a7824 */ /* 0x008fe400078e00ff */
[----:B------:R-:W-:Y:S01]  /*9530*/  IMAD R5, R0, UR5, R5 ;  /* 0x0000000500057c24 */ /* 0x000fe2000f8e0205 */
[----:B------:R-:W-:Y:S02]  /*9540*/  ULDC.64 UR4, c[0x0][0x280] ;  /* 0x0000a00000047ab9 */ /* 0x000fe40000000a00 */
[----:B------:R-:W-:Y:S01]  /*9550*/  LOP3.LUT R10, R10, 0x38, RZ, 0xc0, !PT ;  /* 0x000000380a0a7812 */ /* 0x000fe200078ec0ff */
[----:B------:R-:W-:Y:S01]  /*9560*/  IMAD.IADD R5, R3, 0x1, R5 ;  /* 0x0000000103057824 */ /* 0x000fe200078e0205 */
[----:B------:R-:W-:Y:S01]  /*9570*/  LEA R0, P1, R2, UR4, 0x1 ;  /* 0x0000000402007c11 */ /* 0x000fe2000f8208ff */
[----:B------:R-:W-:Y:S01]  /*9580*/  UMOV UR4, 0xffffffff ;  /* 0xffffffff00047882 */ /* 0x000fe20000000000 */
[----:B------:R-:W-:Y:S02]  /*9590*/  ISETP.GE.AND P0, PT, R10, UR6, PT ;  /* 0x000000060a007c0c */ /* 0x000fe4000bf06270 */
[----:B------:R-:W-:Y:S01]  /*95a0*/  LEA.HI.X R2, R2, UR5, R5, 0x1, P1 ;  /* 0x0000000502027c11 */ /* 0x000fe200088f0c05 */
[----:B--2---:R-:W-:Y:S10]  /*95b0*/  BRA.DIV UR4, `(.L_x_3261) ;  /* 0x0000003e04cc7947 */ /* 0x004ff4000b800000 */
[----:B------:R-:W0:Y:S01]  /*95c0*/  S2R R6, SR_TID.X ;  /* 0x0000000000067919 */ /* 0x000e220000002100 */
[----:B------:R-:W-:Y:S02]  /*95d0*/  ULDC UR4, c[0x0][0x288] ;  /* 0x0000a20000047ab9 */ /* 0x000fe40000000800 */
[----:B------:R-:W-:Y:S01]  /*95e0*/  IMAD R3, R8, UR4, RZ ;  /* 0x0000000408037c24 */ /* 0x000fe2000f8e02ff */
[----:B------:R-:W1:Y:S01]  /*95f0*/  SHFL.IDX PT, R7, R0, RZ, 0x181f ;  /* 0x00181fff00077589 */ /* 0x000e6200000e0000 */
[----:B0-----:R-:W-:-:S04]  /*9600*/  LOP3.LUT R6, R6, 0x7f, RZ, 0xc0, !PT ;  /* 0x0000007f06067812 */ /* 0x001fc800078ec0ff */
[----:B------:R-:W-:Y:S02]  /*9610*/  SHF.R.U32.HI R11, RZ, 0x3, R6 ;  /* 0x00000003ff0b7819 */ /* 0x000fe40000011606 */
[----:B------:R-:W0:Y:S03]  /*9620*/  SHFL.IDX PT, R6, R2, RZ, 0x181f ;  /* 0x00181fff02067589 */ /* 0x000e2600000e0000 */
[----:B------:R-:W-:-:S04]  /*9630*/  IMAD R4, R4, 0x40, R11 ;  /* 0x0000004004047824 */ /* 0x000fc800078e020b */
        /* <DEDUP_REMOVED lines=8> */
[----:B-----5:R0:W-:Y:S01]  /*96c0*/  @!P1 LDGSTS.E.BYPASS.LTC128B.128 [R9+0x20400], desc[UR42][R6.64], !P0 ;  /* 0x2040000006099fae */ /* 0x0201e2000c101d6a */
[----:B------:R-:W-:Y:S01]  /*96d0*/  ISETP.GE.AND P1, PT, R5, R3, PT ;  /* 0x000000030500720c */ /* 0x000fe20003f26270 */
[----:B------:R-:W-:Y:S02]  /*96e0*/  VIADD R5, R4, 0x20 ;  /* 0x0000002004057836 */ /* 0x000fe40000000000 */
[----:B0-----:R-:W0:Y:S04]  /*96f0*/  SHFL.IDX PT, R7, R0, 0x1, 0x181f ;  /* 0x00381f0000077f89 */ /* 0x001e2800000e0000 */
[----:B------:R-:W1:Y:S06]  /*9700*/  SHFL.IDX PT, R6, R2, 0x1, 0x181f ;  /* 0x00381f0002067f89 */ /* 0x000e6c00000e0000 */
[----:B0-----:R-:W-:-:S05]  /*9710*/  @!P1 LEA R7, P2, R10, R7, 0x1 ;  /* 0x000000070a079211 */ /* 0x001fca00078408ff */
[----:B-1----:R-:W-:-:S05]  /*9720*/  @!P1 IMAD.X R6, RZ, RZ, R6, P2 ;  /* 0x000000ffff069224 */ /* 0x002fca00010e0606 */
[----:B------:R-:W-:-:S04]  /*9730*/  @!P1 LOP3.LUT R7, R7, R6, RZ, 0x3c, !PT ;  /* 0x0000000607079212 */ /* 0x000fc800078e3cff */
[----:B------:R-:W-:-:S04]  /*9740*/  @!P1 LOP3.LUT R6, R7, R6, RZ, 0x3c, !PT ;  /* 0x0000000607069212 */ /* 0x000fc800078e3cff */
[----:B------:R-:W-:-:S05]  /*9750*/  @!P1 LOP3.LUT R7, R7, R6, RZ, 0x3c, !PT ;  /* 0x0000000607079212 */ /* 0x000fca00078e3cff */
        /* <DEDUP_REMOVED lines=11> */
[----:B--2---:R0:W-:Y:S02]  /*9810*/  @!P1 LDGSTS.E.BYPASS.LTC128B.128 [R9+0x21400], desc[UR42][R6.64], !P0 ;  /* 0x2140000006099fae */ /* 0x0041e4000c101d6a */
.L_x_3372:
[----:B01----:R-:W2:Y:S01]  /*9820*/  LDL R6, [R1+0x30] ;  /* 0x0000300001067983 */ /* 0x003ea20000100800 */
[----:B------:R-:W-:-:S05]  /*9830*/  VIADD R4, R4, 0x30 ;  /* 0x0000003004047836 */ /* 0x000fca0000000000 */
[----:B------:R-:W-:-:S13]  /*9840*/  ISETP.GE.AND P1, PT, R4, R3, PT ;  /* 0x000000030400720c */ /* 0x000fda0003f26270 */
[----:B------:R-:W-:-:S05]  /*9850*/  @!P1 LEA R2, P2, R10, R0, 0x1 ;  /* 0x000000000a029211 */ /* 0x000fca00078408ff */
[----:B------:R-:W-:-:S05]  /*9860*/  @!P1 IMAD.X R3, RZ, RZ, R5, P2 ;  /* 0x000000ffff039224 */ /* 0x000fca00010e0605 */
[----:B------:R-:W-:Y:S01]  /*9870*/  @!PT LDS RZ, [RZ] ;  /* 0x00000000fffff984 */ /* 0x000fe20000000800 */
[----:B------:R-:W-:Y:S01]  /*9880*/  @!PT LDS RZ, [RZ] ;  /* 0x00000000fffff984 */ /* 0x000fe20000000800 */
[----:B------:R-:W-:Y:S01]  /*9890*/  @!PT LDS RZ, [RZ] ;  /* 0x00000000fffff984 */ /* 0x000fe20000000800 */
[----:B------:R0:W-:Y:S01]  /*98a0*/  @!P1 LDGSTS.E.BYPASS.LTC128B.128 [R9+0x21c00], desc[UR42][R2.64], !P0 ;  /* 0x21c0000002099fae */ /* 0x0001e2000c101d6a */
[----:B------:R-:W-:Y:S01]  /*98b0*/  NOP ;  /* 0x0000000000007918 */ /* 0x000fe20000000000 */
[----:B------:R-:W-:Y:S02]  /*98c0*/  SYNCS.ARRIVE.TRANS64.RED.A0T1 RZ, [UR36+0x28c00], RZ ;  /* 0x028c00ffffff79a7 */ /* 0x000fe40008200424 */
[----:B------:R-:W-:Y:S01]  /*98d0*/  ARRIVES.LDGSTSBAR.64.TRANSCNT [UR36+0x28c00] ;  /* 0x028c0000ff0079b0 */ /* 0x000fe20008000aa4 */
[----:B--2---:R-:W-:-:S04]  /*98e0*/  LOP3.LUT R0, R6, 0x1, RZ, 0xc, !PT ;  /* 0x0000000106007812 */ /* 0x004fc800078e0cff */
[----:B------:R-:W-:Y:S01]  /*98f0*/  SHF.L.U32 R0, R0, 0x1f, RZ ;  /* 0x0000001f00007819 */ /* 0x000fe200000006ff */
[----:B------:R-:W-:Y:S01]  /*9900*/  NOP ;  /* 0x0000000000007918 */ /* 0x000fe20000000000 */
[----:B------:R-:W-:Y:S01]  /*9910*/  SYNCS.ARRIVE.TRANS64.A1T0 RZ, [UR36+0x28c00], RZ ;  /* 0x028c00ffffff79a7 */ /* 0x000fe20008100024 */
[----:B------:R-:W-:Y:S01]  /*9920*/  BSSY B0, `(.L_x_3262) ;  /* 0x0000003000007945 */ /* 0x000fe20003800000 */
[----:B------:R-:W1:Y:S03]  /*9930*/  SYNCS.PHASECHK.TRANS64.TRYWAIT P0, [UR36+0x28c20], R0 ;  /* 0x028c2000ff0075a7 */ /* 0x000e660008000164 */
[----:B01----:R-:W-:Y:S05]  /*9940*/  @!P0 BRA `(.L_x_3263) ;  /* 0x00000040003c8947 */ /* 0x003fea0003800000 */
.L_x_3373:
[----:B------:R-:W-:Y:S05]  /*9950*/  BSYNC B0 ;  /* 0x0000000000007941 */ /* 0x000fea0003800000 */
.L_x_3262:
[----:B------:R-:W2:Y:S01]  /*9960*/  LDL R2, [R1+0x8] ;  /* 0x0000080001027983 */ /* 0x000ea20000100800 */
[----:B------:R-:W-:Y:S01]  /*9970*/  BSSY B0, `(.L_x_3264) ;  /* 0x0000095000007945 */ /* 0x000fe20003800000 */
[----:B--2---:R-:W-:-:S13]  /*9980*/  ISETP.NE.AND P0, PT, R2, RZ, PT ;  /* 0x000000ff0200720c */ /* 0x004fda0003f05270 */
[----:B------:R-:W-:Y:S05]  /*9990*/  @!P0 BRA `(.L_x_3265) ;  /* 0x0000000800488947 */ /* 0x000fea0003800000 */
[----:B------:R-:W2:Y:S01]  /*99a0*/  LDL R4, [R1] ;  /* 0x0000000001047983 */ /* 0x000ea20000100800 */
[----:B0-----:R-:W-:Y:S01]  /*99b0*/  LEA R3, R18, UR36, 0x3 ;  /* 0x0000002412037c11 */ /* 0x001fe2000f8e18ff */
[----:B------:R-:W-:Y:S01]  /*99c0*/  BSSY B1, `(.L_x_3266) ;  /* 0x0000007000017945 */ /* 0x000fe20003800000 */
[----:B------:R-:W0:Y:S02]  /*99d0*/  S2R R2, SR_TID.X ;  /* 0x0000000000027919 */ /* 0x000e240000002100 */
[----:B0-----:R-:W-:-:S04]  /*99e0*/  LOP3.LUT R2, R2, 0x7f, RZ, 0xc0, !PT ;  /* 0x0000007f02027812 */ /* 0x001fc800078ec0ff */
[----:B------:R-:W-:Y:S02]  /*99f0*/  ISETP.NE.AND P1, PT, R2, RZ, PT ;  /* 0x000000ff0200720c */ /* 0x000fe40003f25270 */
[----:B--2---:R-:W-:-:S04]  /*9a00*/  SHF.L.U32 R0, R4, 0x1f, RZ ;  /* 0x0000001f04007819 */ /* 0x004fc800000006ff */
[----:B------:R-:W0:Y:S02]  /*9a10*/  SYNCS.PHASECHK.TRANS64.TRYWAIT P0, [R3+URZ+0x28c60], R0 ;  /* 0x028c6000030075a7 */ /* 0x000e24000800017f */
[----:B0-----:R-:W-:Y:S05]  /*9a20*/  @!P0 BRA `(.L_x_3267) ;  /* 0x00000040001c8947 */ /* 0x001fea0003800000 */
.L_x_3374:
[----:B------:R-:W-:Y:S05]  /*9a30*/  BSYNC B1 ;  /* 0x0000000000017941 */ /* 0x000fea0003800000 */
.L_x_3266:
        /* <DEDUP_REMOVED lines=9> */
.L_x_3269:
[----:B------:R-:W-:Y:S05]  /*9ad0*/  BSYNC B1 ;  /* 0x0000000000017941 */ /* 0x000fea0003800000 */
.L_x_3268:
[----:B0-----:R-:W2:Y:S01]  /*9ae0*/  LDL R0, [R1+0x24] ;  /* 0x0000240001007983 */ /* 0x001ea20000100800 */
[----:B------:R-:W-:Y:S01]  /*9af0*/  LEA R2, R18, UR36, 0x10 ;  /* 0x0000002412027c11 */ /* 0x000fe2000f8e80ff */
[----:B------:R-:W-:Y:S01]  /*9b00*/  UIADD3 UR4, UP0, UR40, 0x470, URZ ;  /* 0x0000047028047890 */ /* 0x000fe2000ff1e03f */
[----:B------:R-:W-:Y:S01]  /*9b10*/  VIADD R3, R3, 0x28c50 ;  /* 0x00028c5003037836 */ /* 0x000fe20000000000 */
[----:B------:R-:W-:Y:S01]  /*9b20*/  PLOP3.LUT P0, PT, PT, PT, PT, 0x80, 0x0 ;  /* 0x000000000000781c */ /* 0x000fe20003f0f070 */
[----:B------:R-:W-:Y:S01]  /*9b30*/  UMOV UR6, 0x0 ;  /* 0x0000000000067882 */ /* 0x000fe20000000000 */
[----:B------:R-:W-:Y:S01]  /*9b40*/  VIADD R4, R2, 0x400 ;  /* 0x0000040002047836 */ /* 0x000fe20000000000 */
[----:B------:R-:W-:Y:S01]  /*9b50*/  UIADD3.X UR5, URZ, UR41, URZ, UP0, !UPT ;  /* 0x000000293f057290 */ /* 0x000fe200087fe43f */
[----:B------:R-:W-:Y:S01]  /*9b60*/  UMOV UR7, 0x14f00000 ;  /* 0x14f0000000077882 */ /* 0x000fe20000000000 */
[----:B------:R-:W-:Y:S01]  /*9b70*/  UMOV UR10, URZ ;  /* 0x0000003f000a7c82 */ /* 0x000fe20008000000 */
[----:B--2---:R-:W-:-:S09]  /*9b80*/  IMAD.SHL.U32 R0, R0, 0x40, RZ ;  /* 0x0000004000007824 */ /* 0x004fd200078e00ff */
.L_x_3270:
        /* <DEDUP_REMOVED lines=15> */
.L_x_3271:
        /* <DEDUP_REMOVED lines=15> */
.L_x_3272:
        /* <DEDUP_REMOVED lines=15> */
.L_x_3273:
        /* <DEDUP_REMOVED lines=15> */
.L_x_3274:
        /* <DEDUP_REMOVED lines=15> */
.L_x_3275:
        /* <DEDUP_REMOVED lines=15> */
.L_x_3276:
        /* <DEDUP_REMOVED lines=15> */
.L_x_3277:
        /* <DEDUP_REMOVED lines=10> */
.L_x_3265:
[----:B------:R-:W-:Y:S05]  /*a2c0*/  BSYNC B0 ;  /* 0x0000000000007941 */ /* 0x000fea0003800000 */
.L_x_3264:
[----:B------:R-:W2:Y:S04]  /*a2d0*/  LDL.LU R4, [R1+0x2c] ;  /* 0x00002c0001047983 */ /* 0x000ea80000300800 */
[----:B------:R-:W3:Y:S01]  /*a2e0*/  LDL.LU R7, [R1] ;  /* 0x0000000001077983 */ /* 0x000ee20000300800 */
[----:B------:R-:W-:-:S05]  /*a2f0*/  VIADD R18, R18, 0x1 ;  /* 0x0000000112127836 */ /* 0x000fca0000000000 */
[----:B------:R-:W-:-:S04]  /*a300*/  ISETP.NE.AND P0, PT, R18, 0x2, PT ;  /* 0x000000021200780c */ /* 0x000fc80003f05270 */
[----:B0-----:R-:W-:Y:S02]  /*a310*/  SEL R0, RZ, 0x1, P0 ;  /* 0x00000001ff007807 */ /* 0x001fe40000000000 */
[----:B------:R-:W-:Y:S02]  /*a320*/  SEL R18, R18, RZ, P0 ;  /* 0x000000ff12127207 */ /* 0x000fe40000000000 */
[----:B--2---:R-:W-:Y:S02]  /*a330*/  ISETP.GE.AND P1, PT, R4, 0x41, PT ;  /* 0x000000410400780c */ /* 0x004fe40003f26270 */
[----:B---3--:R-:W-:-:S05]  /*a340*/  LOP3.LUT R7, R7, R0, RZ, 0x3c, !PT ;  /* 0x0000000007077212 */ /* 0x008fca00078e3cff */
[----:B------:R0:W-:Y:S06]  /*a350*/  STL [R1], R7 ;  /* 0x0000000701007387 */ /* 0x0001ec0000100800 */
[----:B------:R-:W-:Y:S05]  /*a360*/  @!P1 BRA `(.L_x_3278) ;  /* 0x00000028005c9947 */ /* 0x000fea0003800000 */
[----:B------:R-:W2:Y:S01]  /*a370*/  LDL R4, [R1+0x1c] ;  /* 0x00001c0001047983 */ /* 0x000ea20000100800 */
[----:B------:R-:W-:Y:S02]  /*a380*/  IMAD.MOV.U32 R0, RZ, RZ, 0x1 ;  /* 0x00000001ff007424 */ /* 0x000fe400078e00ff */
[----:B--2---:R-:W-:-:S05]  /*a390*/  IMAD.MOV R6, RZ, RZ, -R4 ;  /* 0x000000ffff067224 */ /* 0x004fca00078e0a04 */
[----:B------:R-:W-:-:S05]  /*a3a0*/  VIADDMNMX R6, R6, R0, 0xffffffff, !PT ;  /* 0xffffffff06067446 */ /* 0x000fca0007800100 */
[----:B------:R-:W-:-:S05]  /*a3b0*/  IMAD.IADD R0, R4, 0x1, R6 ;  /* 0x0000000104007824 */ /* 0x000fca00078e0206 */
[----:B------:R-:W-:-:S04]  /*a3c0*/  LOP3.LUT R0, R0, 0x1, RZ, 0xc0, !PT ;  /* 0x0000000100007812 */ /* 0x000fc800078ec0ff */
[----:B------:R-:W-:Y:S01]  /*a3d0*/  ISETP.NE.U32.AND P0, PT, R0, 0x1, PT ;  /* 0x000000010000780c */ /* 0x000fe20003f05070 */
[----:B------:R-:W-:-:S12]  /*a3e0*/  VIADD R0, R4, 0xfffffffe ;  /* 0xfffffffe04007836 */ /* 0x000fd80000000000 */
[----:B------:R-:W-:Y:S05]  /*a3f0*/  @P0 BRA `(.L_x_3279) ;  /* 0x0000000c00600947 */ /* 0x000fea0003800000 */
[----:B------:R-:W2:Y:S01]  /*a400*/  LDL R4, [R1+0x8] ;  /* 0x0000080001047983 */ /* 0x000ea20000100800 */
[----:B------:R-:W-:Y:S01]  /*a410*/  BSSY B0, `(.L_x_3280) ;  /* 0x00000cd000007945 */ /* 0x000fe20003800000 */
[----:B--2---:R-:W-:-:S13]  /*a420*/  ISETP.NE.AND P2, PT, R4, RZ, PT ;  /* 0x000000ff0400720c */ /* 0x004fda0003f45270 */
[----:B------:R-:W-:Y:S05]  /*a430*/  @!P2 BRA `(.L_x_3281) ;  /* 0x0000000c0028a947 */ /* 0x000fea0003800000 */
[----:B------:R-:W2:Y:S02]  /*a440*/  LDL R4, [R1+0xc] ;  /* 0x00000c0001047983 */ /* 0x000ea40000100800 */
[----:B--2---:R-:W-:-:S13]  /*a450*/  ISETP.NE.AND P2, PT, R4, RZ, PT ;  /* 0x000000ff0400720c */ /* 0x004fda0003f45270 */
[----:B------:R-:W-:Y:S05]  /*a460*/  @!P2 BRA `(.L_x_3282) ;  /* 0x00000000004ca947 */ /* 0x000fea0003800000 */
[----:B------:R-:W2:Y:S01]  /*a470*/  LDL R8, [R1+0x4] ;  /* 0x0000040001087983 */ /* 0x000ea20000100800 */
[----:B------:R-:W1:Y:S01]  /*a480*/  LDC R5, c[0x0][0x43c] ;  /* 0x00010f00ff057b82 */ /* 0x000e620000000800 */
[----:B------:R-:W-:Y:S01]  /*a490*/  ULDC.64 UR4, c[0x0][0x428] ;  /* 0x00010a0000047ab9 */ /* 0x000fe20000000a00 */
[----:B-1----:R-:W-:-:S13]  /*a4a0*/  ISETP.NE.AND P0, PT, R5, 0x1, PT ;  /* 0x000000010500780c */ /* 0x002fda0003f05270 */
[----:B------:R-:W1:Y:S02]  /*a4b0*/  @P0 LDC.64 R2, c[0x0][0x440] ;  /* 0x00011000ff020b82 */ /* 0x000e640000000a00 */
[----:B-1----:R-:W-:-:S04]  /*a4c0*/  @P0 IMAD.HI.U32 R4, R0, R2, RZ ;  /* 0x0000000200040227 */ /* 0x002fc800078e00ff */
[----:B------:R-:W-:Y:S01]  /*a4d0*/  IMAD.MOV.U32 R2, RZ, RZ, R0 ;  /* 0x000000ffff027224 */ /* 0x000fe200078e0000 */
[----:B------:R-:W-:-:S05]  /*a4e0*/  @P0 SHF.R.U32.HI R2, RZ, R3, R4 ;  /* 0x00000003ff020219 */ /* 0x000fca0000011604 */
[----:B------:R-:W-:-:S04]  /*a4f0*/  IMAD.MOV R3, RZ, RZ, -R2 ;  /* 0x000000ffff037224 */ /* 0x000fc800078e0a02 */
[----:B------:R-:W-:Y:S01]  /*a500*/  IMAD R0, R5, R3, R0 ;  /* 0x0000000305007224 */ /* 0x000fe200078e0200 */
[----:B------:R-:W-:-:S03]  /*a510*/  SHF.R.S32.HI R3, RZ, 0x1f, R2 ;  /* 0x0000001fff037819 */ /* 0x000fc60000011402 */
[----:B------:R-:W-:-:S04]  /*a520*/  IMAD.WIDE.U32 R2, R19, UR4, R2 ;  /* 0x0000000413027c25 */ /* 0x000fc8000f8e0002 */
[----:B--2---:R-:W-:-:S04]  /*a530*/  IMAD R4, R8, UR4, RZ ;  /* 0x0000000408047c24 */ /* 0x004fc8000f8e02ff */
[----:B------:R-:W-:Y:S01]  /*a540*/  IMAD R4, R19, UR5, R4 ;  /* 0x0000000513047c24 */ /* 0x000fe2000f8e0204 */
[----:B------:R-:W-:-:S03]  /*a550*/  ULDC.64 UR4, c[0x0][0x418] ;  /* 0x0001060000047ab9 */ /* 0x000fc60000000a00 */
[----:B------:R-:W-:Y:S01]  /*a560*/  IMAD.IADD R3, R4, 0x1, R3 ;  /* 0x0000000104037824 */ /* 0x000fe200078e0203 */
[----:B------:R-:W-:-:S04]  /*a570*/  LEA R4, P0, R2, UR4, 0x2 ;  /* 0x0000000402047c11 */ /* 0x000fc8000f8010ff */
[----:B------:R-:W-:-:S05]  /*a580*/  LEA.HI.X R5, R2, UR5, R3, 0x2, P0 ;  /* 0x0000000502057c11 */ /* 0x000fca00080f1403 */
[----:B------:R1:W5:Y:S04]  /*a590*/  LDG.E R16, desc[UR42][R4.64] ;  /* 0x0000002a04107981 */ /* 0x000368000c1e1900 */
.L_x_3282:
[----:B------:R-:W-:Y:S01]  /*a5a0*/  LEA R3, R18, UR36, 0x3 ;  /* 0x0000002412037c11 */ /* 0x000fe2000f8e18ff */
[----:B-1----:R-:W1:Y:S01]  /*a5b0*/  S2R R4, SR_TID.X ;  /* 0x0000000000047919 */ /* 0x002e620000002100 */
[----:B------:R-:W-:Y:S01]  /*a5c0*/  SHF.L.U32 R2, R7, 0x1f, RZ ;  /* 0x0000001f07027819 */ /* 0x000fe200000006ff */
[----:B------:R-:W-:Y:S03]  /*a5d0*/  BSSY B1, `(.L_x_3283) ;  /* 0x0000005000017945 */ /* 0x000fe60003800000 */
[----:B------:R-:W2:Y:S01]  /*a5e0*/  SYNCS.PHASECHK.TRANS64.TRYWAIT P0, [R3+URZ+0x28c40], R2 ;  /* 0x028c4002030075a7 */ /* 0x000ea2000800017f */
[----:B-1----:R-:W-:-:S04]  /*a5f0*/  LOP3.LUT R4, R4, 0x7f, RZ, 0xc0, !PT ;  /* 0x0000007f04047812 */ /* 0x002fc800078ec0ff */
[----:B------:R-:W-:Y:S01]  /*a600*/  ISETP.NE.AND P1, PT, R4, RZ, PT ;  /* 0x000000ff0400720c */ /* 0x000fe20003f25270 */
[----:B--2---:R-:W-:-:S12]  /*a610*/  @!P0 BRA `(.L_x_3284) ;  /* 0x0000003400348947 */ /* 0x004fd80003800000 */
.L_x_3375:
[----:B------:R-:W-:Y:S05]  /*a620*/  BSYNC B1 ;  /* 0x0000000000017941 */ /* 0x000fea0003800000 */
.L_x_3283:
[----:B------:R-:W-:Y:S04]  /*a630*/  BSSY B1, `(.L_x_3285) ;  /* 0x0000009000017945 */ /* 0x000fe80003800000 */
[----:B------:R-:W-:Y:S05]  /*a640*/  @P1 BRA `(.L_x_3286) ;  /* 0x00000000001c1947 */ /* 0x000fea0003800000 */
[----:B------:R-:W2:Y:S01]  /*a650*/  S2R R5, SR_TID.X ;  /* 0x0000000000057919 */ /* 0x000ea20000002100 */
[----:B------:R-:W-:-:S04]  /*a660*/  IMAD.MOV.U32 R4, RZ, RZ, 0x2000 ;  /* 0x00002000ff047424 */ /* 0x000fc800078e00ff */
[----:B------:R3:W-:Y:S01]  /*a670*/  SYNCS.ARRIVE.TRANS64 RZ, [R3+URZ+0x28c30], R4 ;  /* 0x028c300403ff79a7 */ /* 0x0007e2000800003f */
[----:B--2---:R-:W-:-:S04]  /*a680*/  LOP3.LUT R5, R5, 0x1f, RZ, 0xc0, !PT ;  /* 0x0000001f05057812 */ /* 0x004fc800078ec0ff */
[----:B------:R-:W-:-:S13]  /*a690*/  ISETP.NE.AND P0, PT, R5, RZ, PT ;  /* 0x000000ff0500720c */ /* 0x000fda0003f05270 */
[----:B---3--:R-:W-:Y:S05]  /*a6a0*/  @!P0 BRA `(.L_x_3286) ;  /* 0x0000000000048947 */ /* 0x008fea0003800000 */
[----:B------:R-:W-:Y:S01]  /*a6b0*/  BPT.TRAP 0x1 ;  /* 0x000000040000795c */ /* 0x000fe20000300000 */
.L_x_3286:
[----:B------:R-:W-:Y:S05]  /*a6c0*/  BSYNC B1 ;  /* 0x0000000000017941 */ /* 0x000fea0003800000 */
.L_x_3285:
[----:B0-----:R-:W-:Y:S01]  /*a6d0*/  IMAD.MOV.U32 R7, RZ, RZ, RZ ;  /* 0x000000ffff077224 */ /* 0x001fe200078e00ff */
[----:B------:R-:W-:Y:S01]  /*a6e0*/  LEA R4, R18, UR36, 0xd ;  /* 0x0000002412047c11 */ /* 0x000fe2000f8e68ff */
[----:B------:R-:W-:Y:S01]  /*a6f0*/  UIADD3 UR4, UP0, UR40, 0x370, URZ ;  /* 0x0000037028047890 */ /* 0x000fe2000ff1e03f */
[----:B------:R-:W-:Y:S01]  /*a700*/  PLOP3.LUT P0, PT, PT, PT, PT, 0x80, 0x0 ;  /* 0x000000000000781c */ /* 0x000fe20003f0f070 */
[----:B------:R-:W-:Y:S01]  /*a710*/  IMAD.SHL.U32 R0, R0, 0x40, RZ ;  /* 0x0000004000007824 */ /* 0x000fe200078e00ff */
[----:B------:R-:W-:Y:S01]  /*a720*/  R2UR UR10, R7 ;  /* 0x00000000070a72ca */ /* 0x000fe200000e0000 */
[----:B------:R-:W-:Y:S01]  /*a730*/  VIADD R4, R4, 0x22400 ;  /* 0x0002240004047836 */ /* 0x000fe20000000000 */
[----:B------:R-:W-:Y:S01]  /*a740*/  UIADD3.X UR5, URZ, UR41, URZ, UP0, !UPT ;  /* 0x000000293f057290 */ /* 0x000fe200087fe43f */
[----:B------:R-:W-:Y:S01]  /*a750*/  VIADD R5, R3, 0x28c30 ;  /* 0x00028c3003057836 */ /* 0x000fe20000000000 */
[----:B------:R-:W-:Y:S01]  /*a760*/  UMOV UR6, 0x0 ;  /* 0x0000000000067882 */ /* 0x000fe20000000000 */
[----:B------:R-:W-:-:S10]  /*a770*/  UMOV UR7, 0x14f00000 ;  /* 0x14f0000000077882 */ /* 0x000fd40000000000 */
.L_x_3287:
        /* <DEDUP_REMOVED lines=10> */
[----:B------:R-:W0:Y:S01]  /*a820*/  SYNCS.PHASECHK.TRANS64.TRYWAIT P0, [R3+URZ+0x28c60], R2 ;  /* 0x028c6002030075a7 */ /* 0x000e22000800017f */
[----:B------:R-:W-:Y:S04]  /*a830*/  BSSY B1, `(.L_x_3288) ;  /* 0x0000002000017945 */ /* 0x000fe80003800000 */
[----:B0-----:R-:W-:Y:S05]  /*a840*/  @!P0 BRA `(.L_x_3289) ;  /* 0x0000003000bc8947 */ /* 0x001fea0003800000 */
.L_x_3376:
[----:B------:R-:W-:Y:S05]  /*a850*/  BSYNC B1 ;  /* 0x0000000000017941 */ /* 0x000fea0003800000 */
.L_x_3288:
[----:B------:R-:W-:Y:S01]  /*a860*/  BSSY B1, `(.L_x_3290) ;  /* 0x000000b000017945 */ /* 0x000fe20003800000 */
[----:B------:R-:W-:Y:S02]  /*a870*/  IMAD.MOV.U32 R8, RZ, RZ, 0x0 ;  /* 0x00000000ff087424 */ /* 0x000fe400078e00ff */
[----:B------:R-:W-:Y:S01]  /*a880*/  IMAD.MOV.U32 R9, RZ, RZ, 0x14f00000 ;  /* 0x14f00000ff097424 */ /* 0x000fe200078e00ff */
[----:B------:R-:W-:Y:S06]  /*a890*/  @P1 BRA `(.L_x_3291) ;  /* 0x00000000001c1947 */ /* 0x000fec0003800000 */
[----:B------:R-:W2:Y:S01]  /*a8a0*/  S2R R4, SR_TID.X ;  /* 0x0000000000047919 */ /* 0x000ea20000002100 */
[----:B01----:R-:W-:-:S04]  /*a8b0*/  IMAD.MOV.U32 R2, RZ, RZ, 0x10000 ;  /* 0x00010000ff027424 */ /* 0x003fc800078e00ff */
[----:B------:R3:W-:Y:S01]  /*a8c0*/  SYNCS.ARRIVE.TRANS64 RZ, [R3+URZ+0x28c50], R2 ;  /* 0x028c500203ff79a7 */ /* 0x0007e2000800003f */
[----:B--2---:R-:W-:-:S04]  /*a8d0*/  LOP3.LUT R4, R4, 0x1f, RZ, 0xc0, !PT ;  /* 0x0000001f04047812 */ /* 0x004fc800078ec0ff */
[----:B------:R-:W-:-:S13]  /*a8e0*/  ISETP.NE.AND P0, PT, R4, RZ, PT ;  /* 0x000000ff0400720c */ /* 0x000fda0003f05270 */
[----:B---3--:R-:W-:Y:S05]  /*a8f0*/  @!P0 BRA `(.L_x_3291) ;  /* 0x0000000000048947 */ /* 0x008fea0003800000 */
[----:B------:R-:W-:Y:S01]  /*a900*/  BPT.TRAP 0x1 ;  /* 0x000000040000795c */ /* 0x000fe20000300000 */
.L_x_3291:
[----:B------:R-:W-:Y:S05]  /*a910*/  BSYNC B1 ;  /* 0x0000000000017941 */ /* 0x000fea0003800000 */
.L_x_3290:
[----:B------:R-:W-:Y:S01]  /*a920*/  R2UR UR10, R7 ;  /* 0x00000000070a72ca */ /* 0x000fe200000e0000 */
[----:B------:R-:W-:Y:S01]  /*a930*/  UIADD3 UR4, UP0, UR40, 0x470, URZ ;  /* 0x0000047028047890 */ /* 0x000fe2000ff1e03f */
[----:B------:R-:W-:Y:S01]  /*a940*/  R2UR UR6, R8 ;  /* 0x00000000080672ca */ /* 0x000fe200000e0000 */
[----:B01----:R-:W-:Y:S01]  /*a950*/  VIADD R3, R3, 0x28c50 ;  /* 0x00028c5003037836 */ /* 0x003fe20000000000 */
[----:B------:R-:W-:Y:S01]  /*a960*/  R2UR UR7, R9 ;  /* 0x00000000090772ca */ /* 0x000fe200000e0000 */
[----:B------:R-:W-:Y:S01]  /*a970*/  UIADD3.X UR5, URZ, UR41, URZ, UP0, !UPT ;  /* 0x000000293f057290 */ /* 0x000fe200087fe43f */
[----:B------:R-:W-:Y:S02]  /*a980*/  LEA R2, R18, UR36, 0x10 ;  /* 0x0000002412027c11 */ /* 0x000fe4000f8e80ff */
[----:B------:R-:W-:-:S03]  /*a990*/  PLOP3.LUT P0, PT, PT, PT, PT, 0x80, 0x0 ;  /* 0x000000000000781c */ /* 0x000fc60003f0f070 */
[----:B------:R-:W-:-:S10]  /*a9a0*/  VIADD R4, R2, 0x400 ;  /* 0x0000040002047836 */ /* 0x000fd40000000000 */
.L_x_3292:
        /* <DEDUP_REMOVED lines=12> */
[----:B------:R-:W-:Y:S01]  /*aa70*/  R2UR UR7, R9 ;  /* 0x00000000090772ca */ /* 0x000fe200000e0000 */
[----:B------:R-:W-:Y:S01]  /*aa80*/  UMOV UR10, 0x40 ;  /* 0x00000040000a7882 */ /* 0x000fe20000000000 */
[----:B------:R-:W-:-:S13]  /*aa90*/  PLOP3.LUT P0, PT, PT, PT, PT, 0x80, 0x0 ;  /* 0x000000000000781c */ /* 0x000fda0003f0f070 */
.L_x_3293:
        /* <DEDUP_REMOVED lines=15> */
.L_x_3294:
        /* <DEDUP_REMOVED lines=15> */
.L_x_3295:
        /* <DEDUP_REMOVED lines=15> */
.L_x_3296:
        /* <DEDUP_REMOVED lines=15> */
.L_x_3297:
        /* <DEDUP_REMOVED lines=15> */
.L_x_3298:
        /* <DEDUP_REMOVED lines=15> */
.L_x_3299:
        /* <DEDUP_REMOVED lines=10> */
.L_x_3281:
[----:B------:R-:W-:Y:S05]  /*b0e0*/  BSYNC B0 ;  /* 0x0000000000007941 */ /* 0x000fea0003800000 */
.L_x_3280:
[----:B------:R-:W2:Y:S04]  /*b0f0*/  LDL.LU R5, [R1] ;  /* 0x0000000001057983 */ /* 0x000ea80000300800 */
[----:B------:R-:W3:Y:S01]  /*b100*/  LDL.LU R4, [R1+0x1c] ;  /* 0x00001c0001047983 */ /* 0x000ee20000300800 */
[----:B------:R-:W-:-:S05]  /*b110*/  VIADD R18, R18, 0x1 ;  /* 0x0000000112127836 */ /* 0x000fca0000000000 */
[----:B------:R-:W-:-:S04]  /*b120*/  ISETP.NE.AND P0, PT, R18, 0x2, PT ;  /* 0x000000021200780c */ /* 0x000fc80003f05270 */
[----:B------:R-:W-:Y:S02]  /*b130*/  SEL R0, RZ, 0x1, P0 ;  /* 0x00000001ff007807 */ /* 0x000fe40000000000 */
[----:B------:R-:W-:Y:S02]  /*b140*/  SEL R18, R18, RZ, P0 ;  /* 0x000000ff12127207 */ /* 0x000fe40000000000 */
[----:B--2---:R-:W-:Y:S01]  /*b150*/  LOP3.LUT R5, R5, R0, RZ, 0x3c, !PT ;  /* 0x0000000005057212 */ /* 0x004fe200078e3cff */
[----:B---3--:R-:W-:-:S04]  /*b160*/  VIADD R0, R4, 0xfffffffd ;  /* 0xfffffffd04007836 */ /* 0x008fc80000000000 */
[----:B------:R1:W-:Y:S03]  /*b170*/  STL [R1], R5 ;  /* 0x0000000501007387 */ /* 0x0003e60000100800 */
.L_x_3279:
[----:B------:R-:W2:Y:S01]  /*b180*/  LDL.LU R2, [R1+0x14] ;  /* 0x0000140001027983 */ /* 0x000ea20000300800 */
[----:B------:R-:W-:Y:S01]  /*b190*/  IMAD.MOV R6, RZ, RZ, -R6 ;  /* 0x000000ffff067224 */ /* 0x000fe200078e0a06 */
[----:B------:R-:W-:Y:S04]  /*b1a0*/  BSSY B0, `(.L_x_3278) ;  /* 0x00001b3000007945 */ /* 0x000fe80003800000 */
[----:B--2---:R-:W-:-:S13]  /*b1b0*/  ISETP.NE.AND P0, PT, R2, R6, PT ;  /* 0x000000060200720c */ /* 0x004fda0003f05270 */
[----:B------:R-:W-:Y:S05]  /*b1c0*/  @!P0 BRA `(.L_x_3300) ;  /* 0x0000001800c08947 */ /* 0x000fea0003800000 */
.L_x_3341:
[----:B--2---:R-:W2:Y:S01]  /*b1d0*/  LDL R2, [R1+0x8] ;  /* 0x0000080001027983 */ /* 0x004ea20000100800 */
[----:B------:R-:W-:Y:S01]  /*b1e0*/  BSSY B1, `(.L_x_3301) ;  /* 0x00000cf000017945 */ /* 0x000fe20003800000 */
[----:B--2---:R-:W-:-:S13]  /*b1f0*/  ISETP.NE.AND P0, PT, R2, RZ, PT ;  /* 0x000000ff0200720c */ /* 0x004fda0003f05270 */
[----:B------:R-:W-:Y:S05]  /*b200*/  @!P0 BRA `(.L_x_3302) ;  /* 0x0000000c00308947 */ /* 0x000fea0003800000 */
[----:B------:R-:W2:Y:S01]  /*b210*/  LDL R2, [R1+0xc] ;  /* 0x00000c0001027983 */ /* 0x000ea20000100800 */
[----:B------:R-:W-:Y:S01]  /*b220*/  IMAD.MOV.U32 R6, RZ, RZ, R0 ;  /* 0x000000ffff067224 */ /* 0x000fe200078e0000 */
[----:B--2---:R-:W-:-:S13]  /*b230*/  ISETP.NE.AND P0, PT, R2, RZ, PT ;  /* 0x000000ff0200720c */ /* 0x004fda0003f05270 */
[----:B------:R-:W-:Y:S05]  /*b240*/  @!P0 BRA `(.L_x_3303) ;  /* 0x00000000004c8947 */ /* 0x000fea0003800000 */
[----:B-1----:R-:W2:Y:S01]  /*b250*/  LDL R5, [R1+0x4] ;  /* 0x0000040001057983 */ /* 0x002ea20000100800 */
        /* <DEDUP_REMOVED lines=18> */
.L_x_3303:
[----:B------:R-:W3:Y:S01]  /*b380*/  LDL R2, [R1] ;  /* 0x0000000001027983 */ /* 0x000ee20000100800 */
[----:B--2---:R-:W-:Y:S01]  /*b390*/  LEA R4, R18, UR36, 0x3 ;  /* 0x0000002412047c11 */ /* 0x004fe2000f8e18ff */
[----:B------:R-:W-:Y:S01]  /*b3a0*/  BSSY B2, `(.L_x_3304) ;  /* 0x0000007000027945 */ /* 0x000fe20003800000 */
[----:B------:R-:W2:Y:S02]  /*b3b0*/  S2R R3, SR_TID.X ;  /* 0x0000000000037919 */ /* 0x000ea40000002100 */
[----:B--2---:R-:W-:-:S04]  /*b3c0*/  LOP3.LUT R3, R3, 0x7f, RZ, 0xc0, !PT ;  /* 0x0000007f03037812 */ /* 0x004fc800078ec0ff */
[----:B------:R-:W-:Y:S02]  /*b3d0*/  ISETP.NE.AND P1, PT, R3, RZ, PT ;  /* 0x000000ff0300720c */ /* 0x000fe40003f25270 */
[----:B---3--:R-:W-:-:S04]  /*b3e0*/  SHF.L.U32 R2, R2, 0x1f, RZ ;  /* 0x0000001f02027819 */ /* 0x008fc800000006ff */
[----:B------:R-:W2:Y:S02]  /*b3f0*/  SYNCS.PHASECHK.TRANS64.TRYWAIT P0, [R4+URZ+0x28c40], R2 ;  /* 0x028c4002040075a7 */ /* 0x000ea4000800017f */
[----:B--2---:R-:W-:Y:S05]  /*b400*/  @!P0 BRA `(.L_x_3305) ;  /* 0x0000002400e08947 */ /* 0x004fea0003800000 */
.L_x_3377:
[----:B------:R-:W-:Y:S05]  /*b410*/  BSYNC B2 ;  /* 0x0000000000027941 */ /* 0x000fea0003800000 */
.L_x_3304:
[----:B------:R-:W-:Y:S04]  /*b420*/  BSSY B2, `(.L_x_3306) ;  /* 0x0000009000027945 */ /* 0x000fe80003800000 */
[----:B------:R-:W-:Y:S05]  /*b430*/  @P1 BRA `(.L_x_3307) ;  /* 0x00000000001c1947 */ /* 0x000fea0003800000 */
[----:B-1----:R-:W1:Y:S01]  /*b440*/  S2R R5, SR_TID.X ;  /* 0x0000000000057919 */ /* 0x002e620000002100 */
[----:B------:R-:W-:-:S04]  /*b450*/  IMAD.MOV.U32 R3, RZ, RZ, 0x2000 ;  /* 0x00002000ff037424 */ /* 0x000fc800078e00ff */
[----:B------:R3:W-:Y:S01]  /*b460*/  SYNCS.ARRIVE.TRANS64 RZ, [R4+URZ+0x28c30], R3 ;  /* 0x028c300304ff79a7 */ /* 0x0007e2000800003f */
[----:B-1----:R-:W-:-:S04]  /*b470*/  LOP3.LUT R5, R5, 0x1f, RZ, 0xc0, !PT ;  /* 0x0000001f05057812 */ /* 0x002fc800078ec0ff */
[----:B------:R-:W-:-:S13]  /*b480*/  ISETP.NE.AND P0, PT, R5, RZ, PT ;  /* 0x000000ff0500720c */ /* 0x000fda0003f05270 */
[----:B---3--:R-:W-:Y:S05]  /*b490*/  @!P0 BRA `(.L_x_3307) ;  /* 0x0000000000048947 */ /* 0x008fea0003800000 */
[----:B------:R-:W-:Y:S01]  /*b4a0*/  BPT.TRAP 0x1 ;  /* 0x000000040000795c */ /* 0x000fe20000300000 */
.L_x_3307:
[----:B------:R-:W-:Y:S05]  /*b4b0*/  BSYNC B2 ;  /* 0x0000000000027941 */ /* 0x000fea0003800000 */
.L_x_3306:
[----:B-1----:R-:W-:Y:S01]  /*b4c0*/  IMAD.MOV.U32 R5, RZ, RZ, RZ ;  /* 0x000000ffff057224 */ /* 0x002fe200078e00ff */
[----:B------:R-:W-:Y:S01]  /*b4d0*/  LEA R3, R18, UR36, 0xd ;  /* 0x0000002412037c11 */ /* 0x000fe2000f8e68ff */
[----:B------:R-:W-:Y:S01]  /*b4e0*/  UIADD3 UR4, UP0, UR40, 0x370, URZ ;  /* 0x0000037028047890 */ /* 0x000fe2000ff1e03f */
[----:B------:R-:W-:Y:S01]  /*b4f0*/  PLOP3.LUT P0, PT, PT, PT, PT, 0x80, 0x0 ;  /* 0x000000000000781c */ /* 0x000fe20003f0f070 */
[----:B------:R-:W-:Y:S01]  /*b500*/  IMAD.SHL.U32 R6, R6, 0x40, RZ ;  /* 0x0000004006067824 */ /* 0x000fe200078e00ff */
[----:B------:R-:W-:Y:S01]  /*b510*/  R2UR UR10, R5 ;  /* 0x00000000050a72ca */ /* 0x000fe200000e0000 */
[----:B------:R-:W-:Y:S01]  /*b520*/  VIADD R3, R3, 0x22400 ;  /* 0x0002240003037836 */ /* 0x000fe20000000000 */
[----:B------:R-:W-:Y:S01]  /*b530*/  UIADD3.X UR5, URZ, UR41, URZ, UP0, !UPT ;  /* 0x000000293f057290 */ /* 0x000fe200087fe43f */
[----:B0-----:R-:W-:Y:S01]  /*b540*/  VIADD R7, R4, 0x28c30 ;  /* 0x00028c3004077836 */ /* 0x001fe20000000000 */
[----:B------:R-:W-:Y:S01]  /*b550*/  UMOV UR6, 0x0 ;  /* 0x0000000000067882 */ /* 0x000fe20000000000 */
[----:B------:R-:W-:-:S10]  /*b560*/  UMOV UR7, 0x14f00000 ;  /* 0x14f0000000077882 */ /* 0x000fd40000000000 */
.L_x_3308:
        /* <DEDUP_REMOVED lines=13> */
.L_x_3378:
[----:B------:R-:W-:Y:S05]  /*b640*/  BSYNC B2 ;  /* 0x0000000000027941 */ /* 0x000fea0003800000 */
.L_x_3309:
[----:B------:R-:W-:Y:S01]  /*b650*/  BSSY B2, `(.L_x_3311) ;  /* 0x000000b000027945 */ /* 0x000fe20003800000 */
[----:B0-2---:R-:W-:Y:S02]  /*b660*/  IMAD.MOV.U32 R2, RZ, RZ, 0x0 ;  /* 0x00000000ff027424 */ /* 0x005fe400078e00ff */
[----:B------:R-:W-:Y:S01]  /*b670*/  IMAD.MOV.U32 R3, RZ, RZ, 0x14f00000 ;  /* 0x14f00000ff037424 */ /* 0x000fe200078e00ff */
[----:B------:R-:W-:Y:S06]  /*b680*/  @P1 BRA `(.L_x_3312) ;  /* 0x00000000001c1947 */ /* 0x000fec0003800000 */
[----:B------:R-:W0:Y:S01]  /*b690*/  S2R R8, SR_TID.X ;  /* 0x0000000000087919 */ /* 0x000e220000002100 */
[----:B------:R-:W-:-:S04]  /*b6a0*/  IMAD.MOV.U32 R7, RZ, RZ, 0x10000 ;  /* 0x00010000ff077424 */ /* 0x000fc800078e00ff */
[----:B------:R1:W-:Y:S01]  /*b6b0*/  SYNCS.ARRIVE.TRANS64 RZ, [R4+URZ+0x28c50], R7 ;  /* 0x028c500704ff79a7 */ /* 0x0003e2000800003f */
[----:B0-----:R-:W-:-:S04]  /*b6c0*/  LOP3.LUT R8, R8, 0x1f, RZ, 0xc0, !PT ;  /* 0x0000001f08087812 */ /* 0x001fc800078ec0ff */
[----:B------:R-:W-:-:S13]  /*b6d0*/  ISETP.NE.AND P0, PT, R8, RZ, PT ;  /* 0x000000ff0800720c */ /* 0x000fda0003f05270 */
[----:B-1----:R-:W-:Y:S05]  /*b6e0*/  @!P0 BRA `(.L_x_3312) ;  /* 0x0000000000048947 */ /* 0x002fea0003800000 */
[----:B------:R-:W-:Y:S01]  /*b6f0*/  BPT.TRAP 0x1 ;  /* 0x000000040000795c */ /* 0x000fe20000300000 */
.L_x_3312:
[----:B------:R-:W-:Y:S05]  /*b700*/  BSYNC B2 ;  /* 0x0000000000027941 */ /* 0x000fea0003800000 */
.L_x_3311:
        /* <DEDUP_REMOVED lines=8> */
[----:B------:R-:W-:-:S10]  /*b790*/  VIADD R7, R5, 0x400 ;  /* 0x0000040005077836 */ /* 0x000fd40000000000 */
.L_x_3313:
        /* <DEDUP_REMOVED lines=15> */
.L_x_3314:
        /* <DEDUP_REMOVED lines=15> */
.L_x_3315:
        /* <DEDUP_REMOVED lines=15> */
.L_x_3316:
        /* <DEDUP_REMOVED lines=15> */
.L_x_3317:
        /* <DEDUP_REMOVED lines=15> */
.L_x_3318:
        /* <DEDUP_REMOVED lines=15> */
.L_x_3319:
        /* <DEDUP_REMOVED lines=15> */
.L_x_3320:
        /* <DEDUP_REMOVED lines=10> */
.L_x_3302:
[----:B------:R-:W-:Y:S05]  /*bed0*/  BSYNC B1 ;  /* 0x0000000000017941 */ /* 0x000fea0003800000 */
.L_x_3301:
[----:B------:R-:W2:Y:S04]  /*bee0*/  LDL R3, [R1+0x8] ;  /* 0x0000080001037983 */ /* 0x000ea80000100800 */
[----:B------:R-:W3:Y:S01]  /*bef0*/  LDL.LU R2, [R1] ;  /* 0x0000000001027983 */ /* 0x000ee20000300800 */
[----:B0-----:R-:W-:Y:S01]  /*bf00*/  VIADD R7, R18, 0x1 ;  /* 0x0000000112077836 */ /* 0x001fe20000000000 */
        /* <DEDUP_REMOVED lines=8> */
[----:B------:R-:W-:Y:S01]  /*bf90*/  VIADD R8, R0, 0xffffffff ;  /* 0xffffffff00087836 */ /* 0x000fe20000000000 */
[----:B--2---:R-:W-:-:S13]  /*bfa0*/  ISETP.NE.AND P2, PT, R2, RZ, PT ;  /* 0x000000ff0200720c */ /* 0x004fda0003f45270 */
[----:B------:R-:W-:Y:S05]  /*bfb0*/  @!P2 BRA `(.L_x_3323) ;  /* 0x00000000004ca947 */ /* 0x000fea0003800000 */
[----:B------:R-:W2:Y:S01]  /*bfc0*/  LDL R9, [R1+0x4] ;  /* 0x0000040001097983 */ /* 0x000ea20000100800 */
[----:B------:R-:W0:Y:S01]  /*bfd0*/  LDC R4, c[0x0][0x43c] ;  /* 0x00010f00ff047b82 */ /* 0x000e220000000800 */
[----:B------:R-:W-:Y:S01]  /*bfe0*/  ULDC.64 UR4, c[0x0][0x428] ;  /* 0x00010a0000047ab9 */ /* 0x000fe20000000a00 */
[----:B0-----:R-:W-:-:S13]  /*bff0*/  ISETP.NE.AND P0, PT, R4, 0x1, PT ;  /* 0x000000010400780c */ /* 0x001fda0003f05270 */
        /* <DEDUP_REMOVED lines=15> */
.L_x_3323:
[----:B0-----:R-:W-:Y:S01]  /*c0f0*/  LEA R4, R7, UR36, 0x3 ;  /* 0x0000002407047c11 */ /* 0x001fe2000f8e18ff */
[----:B------:R-:W0:Y:S01]  /*c100*/  S2R R3, SR_TID.X ;  /* 0x0000000000037919 */ /* 0x000e220000002100 */
[----:B------:R-:W-:Y:S01]  /*c110*/  SHF.L.U32 R2, R6, 0x1f, RZ ;  /* 0x0000001f06027819 */ /* 0x000fe200000006ff */
[----:B------:R-:W-:Y:S03]  /*c120*/  BSSY B2, `(.L_x_3324) ;  /* 0x0000005000027945 */ /* 0x000fe60003800000 */
[----:B------:R-:W2:Y:S01]  /*c130*/  SYNCS.PHASECHK.TRANS64.TRYWAIT P0, [R4+URZ+0x28c40], R2 ;  /* 0x028c4002040075a7 */ /* 0x000ea2000800017f */
[----:B0-----:R-:W-:-:S04]  /*c140*/  LOP3.LUT R3, R3, 0x7f, RZ, 0xc0, !PT ;  /* 0x0000007f03037812 */ /* 0x001fc800078ec0ff */
[----:B------:R-:W-:Y:S01]  /*c150*/  ISETP.NE.AND P1, PT, R3, RZ, PT ;  /* 0x000000ff0300720c */ /* 0x000fe20003f25270 */
[----:B--2---:R-:W-:-:S12]  /*c160*/  @!P0 BRA `(.L_x_3325) ;  /* 0x0000001800b08947 */ /* 0x004fd80003800000 */
.L_x_3379:
[----:B------:R-:W-:Y:S05]  /*c170*/  BSYNC B2 ;  /* 0x0000000000027941 */ /* 0x000fea0003800000 */
.L_x_3324:
[----:B------:R-:W-:Y:S04]  /*c180*/  BSSY B2, `(.L_x_3326) ;  /* 0x0000009000027945 */ /* 0x000fe80003800000 */
[----:B------:R-:W-:Y:S05]  /*c190*/  @P1 BRA `(.L_x_3327) ;  /* 0x00000000001c1947 */ /* 0x000fea0003800000 */
[----:B-1----:R-:W1:Y:S01]  /*c1a0*/  S2R R5, SR_TID.X ;  /* 0x0000000000057919 */ /* 0x002e620000002100 */
[----:B------:R-:W-:-:S04]  /*c1b0*/  IMAD.MOV.U32 R3, RZ, RZ, 0x2000 ;  /* 0x00002000ff037424 */ /* 0x000fc800078e00ff */
[----:B------:R2:W-:Y:S01]  /*c1c0*/  SYNCS.ARRIVE.TRANS64 RZ, [R4+URZ+0x28c30], R3 ;  /* 0x028c300304ff79a7 */ /* 0x0005e2000800003f */
[----:B-1----:R-:W-:-:S04]  /*c1d0*/  LOP3.LUT R5, R5, 0x1f, RZ, 0xc0, !PT ;  /* 0x0000001f05057812 */ /* 0x002fc800078ec0ff */
[----:B------:R-:W-:-:S13]  /*c1e0*/  ISETP.NE.AND P0, PT, R5, RZ, PT ;  /* 0x000000ff0500720c */ /* 0x000fda0003f05270 */
[----:B--2---:R-:W-:Y:S05]  /*c1f0*/  @!P0 BRA `(.L_x_3327) ;  /* 0x0000000000048947 */ /* 0x004fea0003800000 */
[----:B------:R-:W-:Y:S01]  /*c200*/  BPT.TRAP 0x1 ;  /* 0x000000040000795c */ /* 0x000fe20000300000 */
.L_x_3327:
[----:B------:R-:W-:Y:S05]  /*c210*/  BSYNC B2 ;  /* 0x0000000000027941 */ /* 0x000fea0003800000 */
.L_x_3326:
        /* <DEDUP_REMOVED lines=11> */
.L_x_3328:
        /* <DEDUP_REMOVED lines=13> */
.L_x_3380:
[----:B------:R-:W-:Y:S05]  /*c3a0*/  BSYNC B2 ;  /* 0x0000000000027941 */ /* 0x000fea0003800000 */
.L_x_3329:
[----:B------:R-:W-:Y:S01]  /*c3b0*/  BSSY B2, `(.L_x_3331) ;  /* 0x000000b000027945 */ /* 0x000fe20003800000 */
[----:B01----:R-:W-:Y:S02]  /*c3c0*/  IMAD.MOV.U32 R2, RZ, RZ, 0x0 ;  /* 0x00000000ff027424 */ /* 0x003fe400078e00ff */
        /* <DEDUP_REMOVED lines=9> */
.L_x_3332:
[----:B------:R-:W-:Y:S05]  /*c460*/  BSYNC B2 ;  /* 0x0000000000027941 */ /* 0x000fea0003800000 */
.L_x_3331:
        /* <DEDUP_REMOVED lines=9> */
.L_x_3333:
        /* <DEDUP_REMOVED lines=15> */
.L_x_3334:
        /* <DEDUP_REMOVED lines=15> */
.L_x_3335:
        /* <DEDUP_REMOVED lines=15> */
.L_x_3336:
        /* <DEDUP_REMOVED lines=15> */
.L_x_3337:
        /* <DEDUP_REMOVED lines=15> */
.L_x_3338:
        /* <DEDUP_REMOVED lines=15> */
.L_x_3339:
        /* <DEDUP_REMOVED lines=15> */
.L_x_3340:
        /* <DEDUP_REMOVED lines=10> */
.L_x_3322:
[----:B------:R-:W-:Y:S05]  /*cc30*/  BSYNC B1 ;  /* 0x0000000000017941 */ /* 0x000fea0003800000 */
.L_x_3321:
[----:B------:R-:W-:Y:S01]  /*cc40*/  VIADD R7, R7, 0x1 ;  /* 0x0000000107077836 */ /* 0x000fe20000000000 */
[C---:B------:R-:W-:Y:S01]  /*cc50*/  ISETP.GT.AND P1, PT, R0.reuse, 0x1, PT ;  /* 0x000000010000780c */ /* 0x040fe20003f24270 */
[----:B------:R-:W-:-:S03]  /*cc60*/  VIADD R0, R0, 0xfffffffe ;  /* 0xfffffffe00007836 */ /* 0x000fc60000000000 */
[----:B------:R-:W-:-:S04]  /*cc70*/  ISETP.NE.AND P0, PT, R7, 0x2, PT ;  /* 0x000000020700780c */ /* 0x000fc80003f05270 */
[----:B------:R-:W-:Y:S02]  /*cc80*/  SEL R3, RZ, 0x1, P0 ;  /* 0x00000001ff037807 */ /* 0x000fe40000000000 */
[----:B------:R-:W-:Y:S02]  /*cc90*/  SEL R18, R7, RZ, P0 ;  /* 0x000000ff07127207 */ /* 0x000fe40000000000 */
[----:B------:R-:W-:-:S05]  /*cca0*/  LOP3.LUT R2, R6, R3, RZ, 0x3c, !PT ;  /* 0x0000000306027212 */ /* 0x000fca00078e3cff */
[----:B------:R2:W-:Y:S01]  /*ccb0*/  STL [R1], R2 ;  /* 0x0000000201007387 */ /* 0x0005e20000100800 */
[----:B------:R-:W-:Y:S05]  /*ccc0*/  @P1 BRA `(.L_x_3341) ;  /* 0xffffffe400401947 */ /* 0x000fea000383ffff */
.L_x_3300:
[----:B------:R-:W-:Y:S05]  /*ccd0*/  BSYNC B0 ;  /* 0x0000000000007941 */ /* 0x000fea0003800000 */
.L_x_3278:
[----:B--2---:R-:W2:Y:S01]  /*cce0*/  LDL.LU R2, [R1+0x20] ;  /* 0x0000200001027983 */ /* 0x004ea20000300800 */
[----:B------:R-:W-:-:S03]  /*ccf0*/  ULDC UR4, c[0x0][0xc34] ;  /* 0x00030d0000047ab9 */ /* 0x000fc60000000800 */
[----:B------:R-:W3:Y:S01]  /*cd00*/  LDL.LU R0, [R1+0x30] ;  /* 0x0000300001007983 */ /* 0x000ee20000300800 */
[----:B--2---:R-:W-:Y:S02]  /*cd10*/  VIADD R2, R2, UR38 ;  /* 0x0000002602027c36 */ /* 0x004fe40008000000 */
[----:B---3--:R-:W-:-:S03]  /*cd20*/  VIADD R0, R0, 0x1 ;  /* 0x0000000100007836 */ /* 0x008fc60000000000 */
[----:B------:R2:W-:Y:S01]  /*cd30*/  STL [R1+0x20], R2 ;  /* 0x0000200201007387 */ /* 0x0005e20000100800 */
[----:B------:R-:W-:-:S03]  /*cd40*/  ISETP.GE.AND P0, PT, R2, UR4, PT ;  /* 0x0000000402007c0c */ /* 0x000fc6000bf06270 */
[----:B------:R2:W-:Y:S10]  /*cd50*/  STL [R1+0x30], R0 ;  /* 0x0000300001007387 */ /* 0x0005f40000100800 */
[----:B--2---:R-:W-:Y:S05]  /*cd60*/  @!P0 BRA `(.L_x_3342) ;  /* 0xffffffb800148947 */ /* 0x004fea000383ffff */
[----:B------:R-:W-:-:S07]  /*cd70*/  LOP3.LUT R2, R0, 0x1, RZ, 0xc, !PT ;  /* 0x0000000100027812 */ /* 0x000fce00078e0cff */
.L_x_3250:
[----:B0-----:R-:W0:Y:S01]  /*cd80*/  S2R R3, SR_CgaCtaId ;  /* 0x0000000000037919 */ /* 0x001e220000008800 */
[----:B------:R-:W-:Y:S01]  /*cd90*/  MOV R0, 0x400 ;  /* 0x0000040000007802 */ /* 0x000fe20000000f00 */
[----:B------:R-:W-:Y:S03]  /*cda0*/  BSSY B0, `(.L_x_3343) ;  /* 0x0000005000007945 */ /* 0x000fe60003800000 */
[----:B0-----:R-:W-:Y:S02]  /*cdb0*/  LEA R0, R3, R0, 0x18 ;  /* 0x0000000003007211 */ /* 0x001fe400078ec0ff */
[----:B------:R-:W-:-:S04]  /*cdc0*/  SHF.L.U32 R3, R2, 0x1f, RZ ;  /* 0x0000001f02037819 */ /* 0x000fc800000006ff */
[----:B------:R-:W0:Y:S02]  /*cdd0*/  SYNCS.PHASECHK.TRANS64.TRYWAIT P0, [R0+URZ+0x28c20], R3 ;  /* 0x028c2003000075a7 */ /* 0x000e24000800017f */
[----:B0-----:R-:W-:Y:S05]  /*cde0*/  @!P0 BRA `(.L_x_3344) ;  /* 0x0000000c00b88947 */ /* 0x001fea0003800000 */
.L_x_3381:
[----:B------:R-:W-:Y:S05]  /*cdf0*/  BSYNC B0 ;  /* 0x0000000000007941 */ /* 0x000fea0003800000 */
.L_x_3343:
[----:B------:R-:W-:-:S03]  /*ce00*/  UMOV UR4, 0xffffffff ;  /* 0xffffffff00047882 */ /* 0x000fc60000000000 */
[----:B------:R-:W-:Y:S05]  /*ce10*/  BRA.DIV UR4, `(.L_x_3345) ;  /* 0x0000000e04c07947 */ /* 0x000fea000b800000 */
[----:B------:R-:W2:Y:S02]  /*ce20*/  S2R R2, SR_TID.X ;  /* 0x0000000000027919 */ /* 0x000ea40000002100 */
[----:B--2---:R-:W-:-:S04]  /*ce30*/  SHF.R.U32.HI R2, RZ, 0x5, R2 ;  /* 0x00000005ff027819 */ /* 0x004fc80000011602 */
[----:B------:R-:W-:-:S05]  /*ce40*/  LOP3.LUT R2, R2, 0x3, RZ, 0xc0, !PT ;  /* 0x0000000302027812 */ /* 0x000fca00078ec0ff */
[----:B------:R2:W3:Y:S02]  /*ce50*/  SHFL.IDX PT, R14, R2, RZ, 0x1f ;  /* 0x00001fff020e7589 */ /* 0x0004e400000e0000 */
.L_x_3384:
[----:B---3--:R-:W-:Y:S01]  /*ce60*/  ISETP.NE.AND P0, PT, R14, RZ, PT ;  /* 0x000000ff0e00720c */ /* 0x008fe20003f05270 */
[----:B------:R-:W-:-:S12]  /*ce70*/  BSSY B0, `(.L_x_3346) ;  /* 0x0000025000007945 */ /* 0x000fd80003800000 */
[----:B------:R-:W-:Y:S05]  /*ce80*/  @P0 BRA `(.L_x_3347) ;  /* 0x00000000008c0947 */ /* 0x000fea0003800000 */
[----:B------:R-:W-:-:S03]  /*ce90*/  UMOV UR4, 0xffffffff ;  /* 0xffffffff00047882 */ /* 0x000fc60000000000 */
[----:B------:R-:W-:Y:S05]  /*cea0*/  BRA.DIV UR4, `(.L_x_3348) ;  /* 0x0000000e04d07947 */ /* 0x000fea000b800000 */
[----:B------:R-:W-:-:S13]  /*ceb0*/  ELECT P6, URZ, PT ;  /* 0x00000000003f782f */ /* 0x000fda00038c0000 */
.L_x_3387:
[----:B------:R-:W-:Y:S05]  /*cec0*/  @!P6 BRA `(.L_x_3347) ;  /* 0x00000000007ce947 */ /* 0x000fea0003800000 */
[----:B------:R-:W-:-:S06]  /*ced0*/  ULOP3.LUT UR4, UR37, 0x2, URZ, 0xfc, !UPT ;  /* 0x0000000225047892 */ /* 0x000fcc000f8efc3f */
[----:B--2---:R-:W-:-:S05]  /*cee0*/  IMAD.U32 R2, RZ, RZ, UR4 ;  /* 0x00000004ff027e24 */ /* 0x004fca000f8e00ff */
[----:B------:R-:W-:-:S13]  /*cef0*/  ISETP.NE.AND P2, PT, R2, 0x3, PT ;  /* 0x000000030200780c */ /* 0x000fda0003f45270 */
[----:B------:R-:W-:Y:S05]  /*cf00*/  @!P2 BRA `(.L_x_3349) ;  /* 0x000000000004a947 */ /* 0x000fea0003800000 */
[----:B------:R-:W-:Y:S01]  /*cf10*/  BPT.TRAP 0x1 ;  /* 0x000000040000795c */ /* 0x000fe20000300000 */
.L_x_3349:
[----:B------:R-:W1:Y:S01]  /*cf20*/  LDL.LU R7, [R1] ;  /* 0x0000000001077983 */ /* 0x000e620000300800 */
[----:B0-----:R-:W-:Y:S02]  /*cf30*/  VIADD R3, R0, 0x28c40 ;  /* 0x00028c4000037836 */ /* 0x001fe40000000000 */
[C---:B------:R-:W-:Y:S02]  /*cf40*/  VIADD R2, R18.reuse, 0x1 ;  /* 0x0000000112027836 */ /* 0x040fe40000000000 */
[----:B------:R-:W-:-:S03]  /*cf50*/  IMAD R6, R18, 0x8, R3 ;  /* 0x0000000812067824 */ /* 0x000fc600078e0203 */
[----:B------:R-:W-:-:S04]  /*cf60*/  ISETP.NE.AND P1, PT, R2, 0x2, PT ;  /* 0x000000020200780c */ /* 0x000fc80003f25270 */
[----:B------:R-:W-:Y:S02]  /*cf70*/  SEL R4, RZ, 0x1, P1 ;  /* 0x00000001ff047807 */ /* 0x000fe40000800000 */
[C---:B-1----:R-:W-:Y:S02]  /*cf80*/  SHF.L.U32 R5, R7.reuse, 0x1f, RZ ;  /* 0x0000001f07057819 */ /* 0x042fe400000006ff */
[----:B------:R-:W-:Y:S02]  /*cf90*/  LOP3.LUT R7, R7, R4, RZ, 0x3c, !PT ;  /* 0x0000000407077212 */ /* 0x000fe400078e3cff */
[----:B------:R-:W0:Y:S01]  /*cfa0*/  SYNCS.PHASECHK.TRANS64.TRYWAIT P0, [R6+URZ], R5 ;  /* 0x00000005060075a7 */ /* 0x000e22000800017f */
[----:B------:R-:W-:Y:S02]  /*cfb0*/  SEL R4, R2, RZ, P1 ;  /* 0x000000ff02047207 */ /* 0x000fe40000800000 */
[----:B------:R-:W-:-:S03]  /*cfc0*/  SHF.L.U32 R2, R7, 0x1f, RZ ;  /* 0x0000001f07027819 */ /* 0x000fc600000006ff */
[----:B------:R-:W-:Y:S01]  /*cfd0*/  IMAD R3, R4, 0x8, R3 ;  /* 0x0000000804037824 */ /* 0x000fe200078e0203 */
[----:B0-----:R-:W-:Y:S06]  /*cfe0*/  @!P0 BRA `(.L_x_3350) ;  /* 0x0000000c00a08947 */ /* 0x001fec0003800000 */
.L_x_3388:
[----:B------:R-:W1:Y:S02]  /*cff0*/  SYNCS.PHASECHK.TRANS64.TRYWAIT P0, [R3+URZ], R2 ;  /* 0x00000002030075a7 */ /* 0x000e64000800017f */
[----:B-1----:R-:W-:Y:S05]  /*d000*/  @!P0 BRA `(.L_x_3351) ;  /* 0x0000000c00ac8947 */ /* 0x002fea0003800000 */
.L_x_3389:
[----:B------:R-:W-:Y:S05]  /*d010*/  @!P2 BRA `(.L_x_3352) ;  /* 0x000000000004a947 */ /* 0x000fea0003800000 */
[----:B------:R-:W-:Y:S01]  /*d020*/  BPT.TRAP 0x1 ;  /* 0x000000040000795c */ /* 0x000fe20000300000 */
.L_x_3352:
[----:B-1----:R-:W-:-:S04]  /*d030*/  VIADD R3, R0, 0x28c60 ;  /* 0x00028c6000037836 */ /* 0x002fc80000000000 */
[----:B------:R-:W-:-:S04]  /*d040*/  IMAD R18, R18, 0x8, R3 ;  /* 0x0000000812127824 */ /* 0x000fc800078e0203 */
[----:B------:R-:W1:Y:S02]  /*d050*/  SYNCS.PHASECHK.TRANS64.TRYWAIT P0, [R18+URZ], R5 ;  /* 0x00000005120075a7 */ /* 0x000e64000800017f */
[----:B-1----:R-:W-:Y:S05]  /*d060*/  @!P0 BRA `(.L_x_3353) ;  /* 0x0000000c00a88947 */ /* 0x002fea0003800000 */
.L_x_3390:
[----:B------:R-:W-:-:S07]  /*d070*/  IMAD R3, R4, 0x8, R3 ;  /* 0x0000000804037824 */ /* 0x000fce00078e0203 */
.L_x_3354:
[----:B--2---:R2:W3:Y:S02]  /*d080*/  SYNCS.PHASECHK.TRANS64.TRYWAIT P0, [R3+URZ], R2 ;  /* 0x00000002030075a7 */ /* 0x0044e4000800017f */
[----:B---3--:R-:W-:Y:S05]  /*d090*/  @!P0 NANOSLEEP.SYNCS 0x989680 ;  /* 0x009896800000895d */ /* 0x008fea0003900000 */
[----:B------:R-:W3:Y:S02]  /*d0a0*/  @!P0 SYNCS.PHASECHK.TRANS64 P0, [R3+URZ], R2 ;  /* 0x00000002030085a7 */ /* 0x000ee4000800007f */
[----:B---3--:R-:W-:Y:S05]  /*d0b0*/  @!P0 BRA `(.L_x_3354) ;  /* 0xfffffffc00f08947 */ /* 0x008fea000383ffff */
.L_x_3347:
[----:B------:R-:W-:Y:S05]  /*d0c0*/  BSYNC B0 ;  /* 0x0000000000007941 */ /* 0x000fea0003800000 */
.L_x_3346:
[----:B------:R-:W-:Y:S05]  /*d0d0*/  EXIT ;  /* 0x000000000000794d */ /* 0x000fea0003800000 */
.L_x_3216:
[----:B0-----:R-:W-:-:S04]  /*d0e0*/  IMAD.U32 R3, RZ, RZ, UR16 ;  /* 0x00000010ff037e24 */ /* 0x001fc8000f8e00ff */
[----:B------:R0:W1:Y:S03]  /*d0f0*/  SYNCS.PHASECHK.TRANS64.TRYWAIT P0, [R3+URZ+0x28c50], R0 ;  /* 0x028c5000030075a7 */ /* 0x000066000800017f */
[----:B-1----:R-:W-:Y:S05]  /*d100*/  @!P0 NANOSLEEP.SYNCS 0x989680 ;  /* 0x009896800000895d */ /* 0x002fea0003900000 */
[----:B------:R-:W1:Y:S02]  /*d110*/  @!P0 SYNCS.PHASECHK.TRANS64 P0, [R3+URZ+0x28c50], R0 ;  /* 0x028c5000030085a7 */ /* 0x000e64000800007f */
[----:B-1----:R-:W-:Y:S05]  /*d120*/  @!P0 BRA `(.L_x_3216) ;  /* 0xfffffffc00ec8947 */ /* 0x002fea000383ffff */
[----:B------:R-:W-:Y:S05]  /*d130*/  BRA `(.L_x_3355) ;  /* 0xffffff4000687947 */ /* 0x000fea000383ffff */
.L_x_3221:
[----:B-1----:R-:W-:-:S04]  /*d140*/  IMAD.U32 R4, RZ, RZ, UR6 ;  /* 0x00000006ff047e24 */ /* 0x002fc8000f8e00ff */
[----:B------:R1:W2:Y:S03]  /*d150*/  SYNCS.PHASECHK.TRANS64.TRYWAIT P0, [R4+URZ+0x28c50], R3 ;  /* 0x028c5003040075a7 */ /* 0x0002a6000800017f */
[----:B--2---:R-:W-:Y:S05]  /*d160*/  @!P0 NANOSLEEP.SYNCS 0x989680 ;  /* 0x009896800000895d */ /* 0x004fea0003900000 */
[----:B------:R-:W2:Y:S02]  /*d170*/  @!P0 SYNCS.PHASECHK.TRANS64 P0, [R4+URZ+0x28c50], R3 ;  /* 0x028c5003040085a7 */ /* 0x000ea4000800007f */
[----:B--2---:R-:W-:Y:S05]  /*d180*/  @!P0 BRA `(.L_x_3221) ;  /* 0xfffffffc00ec8947 */ /* 0x004fea000383ffff */
[----:B------:R-:W-:Y:S05]  /*d190*/  BRA `(.L_x_3220) ;  /* 0xffffff4c007c7947 */ /* 0x000fea000383ffff */
.L_x_3225:
[----:B0-----:R-:W-:-:S04]  /*d1a0*/  IMAD.U32 R3, RZ, RZ, UR41 ;  /* 0x00000029ff037e24 */ /* 0x001fc8000f8e00ff */
[----:B------:R0:W1:Y:S03]  /*d1b0*/  SYNCS.PHASECHK.TRANS64.TRYWAIT P1, [R3+URZ+0x28c00], R0 ;  /* 0x028c0000030075a7 */ /* 0x000066000802017f */
[----:B-1----:R-:W-:Y:S05]  /*d1c0*/  @!P1 NANOSLEEP.SYNCS 0x989680 ;  /* 0x009896800000995d */ /* 0x002fea0003900000 */
[----:B------:R-:W1:Y:S02]  /*d1d0*/  @!P1 SYNCS.PHASECHK.TRANS64 P1, [R3+URZ+0x28c00], R0 ;  /* 0x028c0000030095a7 */ /* 0x000e64000802007f */
[----:B-1----:R-:W-:Y:S05]  /*d1e0*/  @!P1 BRA `(.L_x_3225) ;  /* 0xfffffffc00ec9947 */ /* 0x002fea000383ffff */
[----:B------:R-:W-:Y:S05]  /*d1f0*/  BRA `(.L_x_3356) ;  /* 0xffffff5800cc7947 */ /* 0x000fea000383ffff */
.L_x_3229:
[----:B--2---:R2:W3:Y:S02]  /*d200*/  SYNCS.PHASECHK.TRANS64.TRYWAIT P1, [R7+URZ+0x28c30], R8 ;  /* 0x028c3008070075a7 */ /* 0x0044e4000802017f */
[----:B---3--:R-:W-:Y:S05]  /*d210*/  @!P1 NANOSLEEP.SYNCS 0x989680 ;  /* 0x009896800000995d */ /* 0x008fea0003900000 */
[----:B------:R-:W3:Y:S02]  /*d220*/  @!P1 SYNCS.PHASECHK.TRANS64 P1, [R7+URZ+0x28c30], R8 ;  /* 0x028c3008070095a7 */ /* 0x000ee4000802007f */
[----:B---3--:R-:W-:Y:S05]  /*d230*/  @!P1 BRA `(.L_x_3229) ;  /* 0xfffffffc00f09947 */ /* 0x008fea000383ffff */
[----:B------:R-:W-:Y:S05]  /*d240*/  BRA `(.L_x_3228) ;  /* 0xffffff5800e87947 */ /* 0x000fea000383ffff */
.L_x_3233:
[----:B----4-:R4:W0:Y:S02]  /*d250*/  SYNCS.PHASECHK.TRANS64.TRYWAIT P2, [R7+URZ+0x28c50], R8 ;  /* 0x028c5008070075a7 */ /* 0x010824000804017f */
[----:B0-----:R-:W-:Y:S05]  /*d260*/  @!P2 NANOSLEEP.SYNCS 0x989680 ;  /* 0x009896800000a95d */ /* 0x001fea0003900000 */
[----:B------:R-:W0:Y:S02]  /*d270*/  @!P2 SYNCS.PHASECHK.TRANS64 P2, [R7+URZ+0x28c50], R8 ;  /* 0x028c50080700a5a7 */ /* 0x000e24000804007f */
[----:B0-----:R-:W-:Y:S05]  /*d280*/  @!P2 BRA `(.L_x_3233) ;  /* 0xfffffffc00f0a947 */ /* 0x001fea000383ffff */
[----:B------:R-:W-:Y:S05]  /*d290*/  BRA `(.L_x_3232) ;  /* 0xffffff6800fc7947 */ /* 0x000fea000383ffff */
.L_x_3238:
[----:B--2---:R-:W-:-:S04]  /*d2a0*/  IMAD.U32 R0, RZ, RZ, UR22 ;  /* 0x00000016ff007e24 */ /* 0x004fc8000f8e00ff */
[----:B------:R2:W3:Y:S03]  /*d2b0*/  SYNCS.PHASECHK.TRANS64.TRYWAIT P3, [R0+URZ+0x28c30], R7 ;  /* 0x028c3007000075a7 */ /* 0x0004e6000806017f */
[----:B---3--:R-:W-:Y:S05]  /*d2c0*/  @!P3 NANOSLEEP.SYNCS 0x989680 ;  /* 0x009896800000b95d */ /* 0x008fea0003900000 */
[----:B------:R-:W3:Y:S02]  /*d2d0*/  @!P3 SYNCS.PHASECHK.TRANS64 P3, [R0+URZ+0x28c30], R7 ;  /* 0x028c30070000b5a7 */ /* 0x000ee4000806007f */
[----:B---3--:R-:W-:Y:S05]  /*d2e0*/  @!P3 BRA `(.L_x_3238) ;  /* 0xfffffffc00ecb947 */ /* 0x008fea000383ffff */
[----:B------:R-:W-:Y:S05]  /*d2f0*/  BRA `(.L_x_3237) ;  /* 0xffffff6c00dc7947 */ /* 0x000fea000383ffff */
.L_x_3242:
[----:B---3--:R3:W4:Y:S02]  /*d300*/  SYNCS.PHASECHK.TRANS64.TRYWAIT P3, [R170+URZ+0x28c50], R7 ;  /* 0x028c5007aa0075a7 */ /* 0x008724000806017f */
[----:B----4-:R-:W-:Y:S05]  /*d310*/  @!P3 NANOSLEEP.SYNCS 0x989680 ;  /* 0x009896800000b95d */ /* 0x010fea0003900000 */
[----:B------:R-:W4:Y:S02]  /*d320*/  @!P3 SYNCS.PHASECHK.TRANS64 P3, [R170+URZ+0x28c50], R7 ;  /* 0x028c5007aa00b5a7 */ /* 0x000f24000806007f */
[----:B----4-:R-:W-:Y:S05]  /*d330*/  @!P3 BRA `(.L_x_3242) ;  /* 0xfffffffc00f0b947 */ /* 0x010fea000383ffff */
[----:B------:R-:W-:Y:S05]  /*d340*/  BRA `(.L_x_3241) ;  /* 0xffffff8400107947 */ /* 0x000fea000383ffff */
.L_x_3254:
[----:B0-----:R-:W0:Y:S01]  /*d350*/  S2R R0, SR_TID.X ;  /* 0x0000000000007919 */ /* 0x001e220000002100 */
        /* <DEDUP_REMOVED lines=10> */
.L_x_3358:
[----:B------:R-:W-:Y:S05]  /*d400*/  BSYNC B0 ;  /* 0x0000000000007941 */ /* 0x000fea0003800000 */
.L_x_3357:
[----:B------:R-:W-:Y:S05]  /*d410*/  BRA `(.L_x_3359) ;  /* 0xffffffb800207947 */ /* 0x000fea000383ffff */
.L_x_3256:
[----:B------:R-:W-:Y:S01]  /*d420*/  BSSY B0, `(.L_x_3360) ;  /* 0x0000006000007945 */ /* 0x000fe20003800000 */
[----:B------:R-:W-:-:S07]  /*d430*/  IMAD.MOV.U32 R15, RZ, RZ, -0x1 ;  /* 0xffffffffff0f7424 */ /* 0x000fce00078e00ff */
[----:B0-----:R-:W-:Y:S05]  /*d440*/  WARPSYNC.COLLECTIVE R15, `(.L_x_3361) ;  /* 0x000000000f0c7348 */ /* 0x001fea0003c00000 */
[----:B------:R-:W-:Y:S02]  /*d450*/  ELECT P6, UR62, PT ;  /* 0x00000000003e782f */ /* 0x000fe400038c0000 */
[----:B------:R-:W-:Y:S01]  /*d460*/  MOV R14, UR62 ;  /* 0x0000003e000e7c02 */ /* 0x000fe20008000f00 */
[----:B0-----:R-:W-:Y:S10]  /*d470*/  ENDCOLLECTIVE ;  /* 0x000000000000791b */ /* 0x001ff40003800000 */
.L_x_3361:
[----:B------:R-:W-:Y:S05]  /*d480*/  BSYNC B0 ;  /* 0x0000000000007941 */ /* 0x000fea0003800000 */
.L_x_3360:
[----:B------:R-:W-:Y:S05]  /*d490*/  BRA `(.L_x_3362) ;  /* 0xffffffb800207947 */ /* 0x000fea000383ffff */
.L_x_3258:
[----:B0-----:R0:W2:Y:S02]  /*d4a0*/  SYNCS.PHASECHK.TRANS64.TRYWAIT P0, [R0+URZ+0x28c40], R2 ;  /* 0x028c4002000075a7 */ /* 0x0010a4000800017f */
[----:B--2---:R-:W-:Y:S05]  /*d4b0*/  @!P0 NANOSLEEP.SYNCS 0x989680 ;  /* 0x009896800000895d */ /* 0x004fea0003900000 */
[----:B------:R-:W2:Y:S02]  /*d4c0*/  @!P0 SYNCS.PHASECHK.TRANS64 P0, [R0+URZ+0x28c40], R2 ;  /* 0x028c4002000085a7 */ /* 0x000ea4000800007f */
[----:B--2---:R-:W-:Y:S05]  /*d4d0*/  @!P0 BRA `(.L_x_3258) ;  /* 0xfffffffc00f08947 */ /* 0x004fea000383ffff */
[----:B------:R-:W-:Y:S05]  /*d4e0*/  BRA `(.L_x_3363) ;  /* 0xffffffb8007c7947 */ /* 0x000fea000383ffff */
.L_x_3261:
        /* <DEDUP_REMOVED lines=8> */
.L_x_3364:
[----:B------:R-:W-:Y:S01]  /*d570*/  IMAD.MOV.U32 R13, RZ, RZ, R0 ;  /* 0x000000ffff0d7224 */ /* 0x000fe200078e0000 */
[----:B------:R-:W-:Y:S01]  /*d580*/  LOP3.LUT R7, R7, 0x7f, RZ, 0xc0, !PT ;  /* 0x0000007f07077812 */ /* 0x000fe200078ec0ff */
[----:B------:R-:W-:-:S07]  /*d590*/  IMAD.MOV.U32 R6, RZ, RZ, R14 ;  /* 0x000000ffff067224 */ /* 0x000fce00078e000e */
[----:B------:R-:W-:Y:S05]  /*d5a0*/  WARPSYNC.COLLECTIVE R15, `(.L_x_3365) ;  /* 0x000000000f087348 */ /* 0x000fea0003c00000 */
[----:B------:R0:W1:Y:S02]  /*d5b0*/  SHFL.IDX P6, R14, R13, R12, R11 ;  /* 0x0000000c0d0e7389 */ /* 0x00006400000c000b */
[----:B01----:R-:W-:Y:S01]  /*d5c0*/  ENDCOLLECTIVE ;  /* 0x000000000000791b */ /* 0x003fe20003800000 */
.L_x_3365:
[----:B------:R-:W-:Y:S01]  /*d5d0*/  SHF.R.U32.HI R5, RZ, 0x3, R7 ;  /* 0x00000003ff057819 */ /* 0x000fe20000011607 */
[----:B------:R-:W-:Y:S02]  /*d5e0*/  ULDC UR4, c[0x0][0x288] ;  /* 0x0000a20000047ab9 */ /* 0x000fe40000000800 */
[----:B------:R-:W-:Y:S02]  /*d5f0*/  IMAD R3, R8, UR4, RZ ;  /* 0x0000000408037c24 */ /* 0x000fe4000f8e02ff */
[----:B------:R-:W-:-:S04]  /*d600*/  IMAD R4, R4, 0x40, R5 ;  /* 0x0000004004047824 */ /* 0x000fc800078e0205 */
        /* <DEDUP_REMOVED lines=8> */
.L_x_3366:
        /* <DEDUP_REMOVED lines=9> */
[----:B------:R0:W-:Y:S01]  /*d720*/  @!P1 LDGSTS.E.BYPASS.LTC128B.128 [R9+0x20400], desc[UR42][R6.64], !P0 ;  /* 0x2040000006099fae */ /* 0x0001e2000c101d6a */
[----:B------:R-:W-:Y:S01]  /*d730*/  ISETP.GE.AND P1, PT, R5, R3, PT ;  /* 0x000000030500720c */ /* 0x000fe20003f26270 */
[----:B------:R-:W-:Y:S02]  /*d740*/  VIADD R5, R4, 0x20 ;  /* 0x0000002004057836 */ /* 0x000fe40000000000 */
[----:B0-----:R-:W-:-:S10]  /*d750*/  IMAD.MOV.U32 R6, RZ, RZ, R14 ;  /* 0x000000ffff067224 */ /* 0x001fd400078e000e */
[----:B------:R-:W-:Y:S05]  /*d760*/  WARPSYNC.COLLECTIVE R15, `(.L_x_3367) ;  /* 0x000000000f087348 */ /* 0x000fea0003c00000 */
[----:B------:R0:W1:Y:S02]  /*d770*/  SHFL.IDX P6, R14, R13, R12, R11 ;  /* 0x0000000c0d0e7389 */ /* 0x00006400000c000b */
[----:B01----:R-:W-:Y:S01]  /*d780*/  ENDCOLLECTIVE ;  /* 0x000000000000791b */ /* 0x003fe20003800000 */
.L_x_3367:
[----:B------:R-:W-:Y:S02]  /*d790*/  IMAD.MOV.U32 R13, RZ, RZ, R2 ;  /* 0x000000ffff0d7224 */ /* 0x000fe400078e0002 */
[----:B------:R-:W-:Y:S02]  /*d7a0*/  IMAD.MOV.U32 R12, RZ, RZ, 0x2 ;  /* 0x00000002ff0c7424 */ /* 0x000fe400078e00ff */
[----:B------:R-:W-:-:S07]  /*d7b0*/  IMAD.MOV.U32 R7, RZ, RZ, R14 ;  /* 0x000000ffff077224 */ /* 0x000fce00078e000e */
[----:B------:R-:W-:Y:S05]  /*d7c0*/  WARPSYNC.COLLECTIVE R15, `(.L_x_3368) ;  /* 0x000000000f087348 */ /* 0x000fea0003c00000 */
[----:B------:R0:W1:Y:S02]  /*d7d0*/  SHFL.IDX P6, R14, R13, R12, R11 ;  /* 0x0000000c0d0e7389 */ /* 0x00006400000c000b */
[----:B01----:R-:W-:Y:S01]  /*d7e0*/  ENDCOLLECTIVE ;  /* 0x000000000000791b */ /* 0x003fe20003800000 */
.L_x_3368:
        /* <DEDUP_REMOVED lines=11> */
[----:B0-----:R-:W-:-:S12]  /*d8a0*/  IMAD.MOV.U32 R6, RZ, RZ, R14 ;  /* 0x000000ffff067224 */ /* 0x001fd800078e000e */
[----:B------:R-:W-:Y:S05]  /*d8b0*/  WARPSYNC.COLLECTIVE R15, `(.L_x_3369) ;  /* 0x000000000f087348 */ /* 0x000fea0003c00000 */
[----:B------:R0:W1:Y:S02]  /*d8c0*/  SHFL.IDX P6, R14, R13, R12, R11 ;  /* 0x0000000c0d0e7389 */ /* 0x00006400000c000b */
[----:B01----:R-:W-:Y:S01]  /*d8d0*/  ENDCOLLECTIVE ;  /* 0x000000000000791b */ /* 0x003fe20003800000 */
.L_x_3369:
[----:B------:R-:W-:Y:S02]  /*d8e0*/  IMAD.MOV.U32 R13, RZ, RZ, R2 ;  /* 0x000000ffff0d7224 */ /* 0x000fe400078e0002 */
[----:B------:R-:W-:Y:S02]  /*d8f0*/  IMAD.MOV.U32 R12, RZ, RZ, 0x3 ;  /* 0x00000003ff0c7424 */ /* 0x000fe400078e00ff */
[----:B------:R-:W-:-:S07]  /*d900*/  IMAD.MOV.U32 R7, RZ, RZ, R14 ;  /* 0x000000ffff077224 */ /* 0x000fce00078e000e */
[----:B------:R-:W-:Y:S05]  /*d910*/  WARPSYNC.COLLECTIVE R15, `(.L_x_3370) ;  /* 0x000000000f087348 */ /* 0x000fea0003c00000 */
[----:B------:R0:W1:Y:S02]  /*d920*/  SHFL.IDX P6, R14, R13, R12, R11 ;  /* 0x0000000c0d0e7389 */ /* 0x00006400000c000b */
[----:B01----:R-:W-:Y:S01]  /*d930*/  ENDCOLLECTIVE ;  /* 0x000000000000791b */ /* 0x003fe20003800000 */
.L_x_3370:
        /* <DEDUP_REMOVED lines=10> */
.L_x_3371:
[----:B------:R-:W-:Y:S01]  /*d9e0*/  @!PT LDS RZ, [RZ] ;  /* 0x00000000fffff984 */ /* 0x000fe20000000800 */
[----:B------:R-:W-:Y:S01]  /*d9f0*/  @!PT LDS RZ, [RZ] ;  /* 0x00000000fffff984 */ /* 0x000fe20000000800 */
[----:B------:R-:W-:Y:S01]  /*da00*/  @!PT LDS RZ, [RZ] ;  /* 0x00000000fffff984 */ /* 0x000fe20000000800 */
[----:B------:R1:W-:Y:S01]  /*da10*/  @!P1 LDGSTS.E.BYPASS.LTC128B.128 [R9+0x21400], desc[UR42][R6.64], !P0 ;  /* 0x2140000006099fae */ /* 0x0003e2000c101d6a */
[----:B------:R-:W-:Y:S01]  /*da20*/  IMAD.MOV.U32 R0, RZ, RZ, R14 ;  /* 0x000000ffff007224 */ /* 0x000fe200078e000e */
[----:B------:R-:W-:Y:S06]  /*da30*/  BRA `(.L_x_3372) ;  /* 0xffffffbc00787947 */ /* 0x000fec000383ffff */
.L_x_3263:
[----:B0-----:R-:W-:-:S04]  /*da40*/  IMAD.U32 R3, RZ, RZ, UR36 ;  /* 0x00000024ff037e24 */ /* 0x001fc8000f8e00ff */
[----:B------:R0:W1:Y:S03]  /*da50*/  SYNCS.PHASECHK.TRANS64.TRYWAIT P0, [R3+URZ+0x28c20], R0 ;  /* 0x028c2000030075a7 */ /* 0x000066000800017f */
[----:B-1----:R-:W-:Y:S05]  /*da60*/  @!P0 NANOSLEEP.SYNCS 0x989680 ;  /* 0x009896800000895d */ /* 0x002fea0003900000 */
[----:B------:R-:W1:Y:S02]  /*da70*/  @!P0 SYNCS.PHASECHK.TRANS64 P0, [R3+URZ+0x28c20], R0 ;  /* 0x028c2000030085a7 */ /* 0x000e64000800007f */
[----:B-1----:R-:W-:Y:S05]  /*da80*/  @!P0 BRA `(.L_x_3263) ;  /* 0xfffffffc00ec8947 */ /* 0x002fea000383ffff */
[----:B------:R-:W-:Y:S05]  /*da90*/  BRA `(.L_x_3373) ;  /* 0xffffffbc00ac7947 */ /* 0x000fea000383ffff */
.L_x_3267:
[----:B0-----:R0:W1:Y:S02]  /*daa0*/  SYNCS.PHASECHK.TRANS64.TRYWAIT P0, [R3+URZ+0x28c60], R0 ;  /* 0x028c6000030075a7 */ /* 0x001064000800017f */
[----:B-1----:R-:W-:Y:S05]  /*dab0*/  @!P0 NANOSLEEP.SYNCS 0x989680 ;  /* 0x009896800000895d */ /* 0x002fea0003900000 */
[----:B------:R-:W1:Y:S02]  /*dac0*/  @!P0 SYNCS.PHASECHK.TRANS64 P0, [R3+URZ+0x28c60], R0 ;  /* 0x028c6000030085a7 */ /* 0x000e64000800007f */
[----:B-1----:R-:W-:Y:S05]  /*dad0*/  @!P0 BRA `(.L_x_3267) ;  /* 0xfffffffc00f08947 */ /* 0x002fea000383ffff */
[----:B------:R-:W-:Y:S05]  /*dae0*/  BRA `(.L_x_3374) ;  /* 0xffffffbc00d07947 */ /* 0x000fea000383ffff */
.L_x_3284:
[----:B-1----:R1:W2:Y:S02]  /*daf0*/  SYNCS.PHASECHK.TRANS64.TRYWAIT P0, [R3+URZ+0x28c40], R2 ;  /* 0x028c4002030075a7 */ /* 0x0022a4000800017f */
[----:B--2---:R-:W-:Y:S05]  /*db00*/  @!P0 NANOSLEEP.SYNCS 0x989680 ;  /* 0x009896800000895d */ /* 0x004fea0003900000 */
[----:B------:R-:W2:Y:S02]  /*db10*/  @!P0 SYNCS.PHASECHK.TRANS64 P0, [R3+URZ+0x28c40], R2 ;  /* 0x028c4002030085a7 */ /* 0x000ea4000800007f */
[----:B--2---:R-:W-:Y:S05]  /*db20*/  @!P0 BRA `(.L_x_3284) ;  /* 0xfffffffc00f08947 */ /* 0x004fea000383ffff */
[----:B------:R-:W-:Y:S05]  /*db30*/  BRA `(.L_x_3375) ;  /* 0xffffffc800b87947 */ /* 0x000fea000383ffff */
.L_x_3289:
[----:B0-----:R0:W2:Y:S02]  /*db40*/  SYNCS.PHASECHK.TRANS64.TRYWAIT P0, [R3+URZ+0x28c60], R2 ;  /* 0x028c6002030075a7 */ /* 0x0010a4000800017f */
[----:B--2---:R-:W-:Y:S05]  /*db50*/  @!P0 NANOSLEEP.SYNCS 0x989680 ;  /* 0x009896800000895d */ /* 0x004fea0003900000 */
[----:B------:R-:W2:Y:S02]  /*db60*/  @!P0 SYNCS.PHASECHK.TRANS64 P0, [R3+URZ+0x28c60], R2 ;  /* 0x028c6002030085a7 */ /* 0x000ea4000800007f */
[----:B--2---:R-:W-:Y:S05]  /*db70*/  @!P0 BRA `(.L_x_3289) ;  /* 0xfffffffc00f08947 */ /* 0x004fea000383ffff */
[----:B------:R-:W-:Y:S05]  /*db80*/  BRA `(.L_x_3376) ;  /* 0xffffffcc00307947 */ /* 0x000fea000383ffff */
.L_x_3305:
[----:B--2---:R2:W3:Y:S02]  /*db90*/  SYNCS.PHASECHK.TRANS64.TRYWAIT P0, [R4+URZ+0x28c40], R2 ;  /* 0x028c4002040075a7 */ /* 0x0044e4000800017f */
[----:B---3--:R-:W-:Y:S05]  /*dba0*/  @!P0 NANOSLEEP.SYNCS 0x989680 ;  /* 0x009896800000895d */ /* 0x008fea0003900000 */
[----:B------:R-:W3:Y:S02]  /*dbb0*/  @!P0 SYNCS.PHASECHK.TRANS64 P0, [R4+URZ+0x28c40], R2 ;  /* 0x028c4002040085a7 */ /* 0x000ee4000800007f */
[----:B---3--:R-:W-:Y:S05]  /*dbc0*/  @!P0 BRA `(.L_x_3305) ;  /* 0xfffffffc00f08947 */ /* 0x008fea000383ffff */
[----:B------:R-:W-:Y:S05]  /*dbd0*/  BRA `(.L_x_3377) ;  /* 0xffffffd8000c7947 */ /* 0x000fea000383ffff */
.L_x_3310:
[----:B0-----:R0:W1:Y:S02]  /*dbe0*/  SYNCS.PHASECHK.TRANS64.TRYWAIT P0, [R4+URZ+0x28c60], R2 ;  /* 0x028c6002040075a7 */ /* 0x001064000800017f */
[----:B-1----:R-:W-:Y:S05]  /*dbf0*/  @!P0 NANOSLEEP.SYNCS 0x989680 ;  /* 0x009896800000895d */ /* 0x002fea0003900000 */
[----:B------:R-:W1:Y:S02]  /*dc00*/  @!P0 SYNCS.PHASECHK.TRANS64 P0, [R4+URZ+0x28c60], R2 ;  /* 0x028c6002040085a7 */ /* 0x000e64000800007f */
[----:B-1----:R-:W-:Y:S05]  /*dc10*/  @!P0 BRA `(.L_x_3310) ;  /* 0xfffffffc00f08947 */ /* 0x002fea000383ffff */
[----:B------:R-:W-:Y:S05]  /*dc20*/  BRA `(.L_x_3378) ;  /* 0xffffffd800847947 */ /* 0x000fea000383ffff */
.L_x_3325:
[----:B0-----:R0:W2:Y:S02]  /*dc30*/  SYNCS.PHASECHK.TRANS64.TRYWAIT P0, [R4+URZ+0x28c40], R2 ;  /* 0x028c4002040075a7 */ /* 0x0010a4000800017f */
[----:B--2---:R-:W-:Y:S05]  /*dc40*/  @!P0 NANOSLEEP.SYNCS 0x989680 ;  /* 0x009896800000895d */ /* 0x004fea0003900000 */
[----:B------:R-:W2:Y:S02]  /*dc50*/  @!P0 SYNCS.PHASECHK.TRANS64 P0, [R4+URZ+0x28c40], R2 ;  /* 0x028c4002040085a7 */ /* 0x000ea4000800007f */
[----:B--2---:R-:W-:Y:S05]  /*dc60*/  @!P0 BRA `(.L_x_3325) ;  /* 0xfffffffc00f08947 */ /* 0x004fea000383ffff */
[----:B------:R-:W-:Y:S05]  /*dc70*/  BRA `(.L_x_3379) ;  /* 0xffffffe4003c7947 */ /* 0x000fea000383ffff */
.L_x_3330:
[----:B-1----:R1:W2:Y:S02]  /*dc80*/  SYNCS.PHASECHK.TRANS64.TRYWAIT P0, [R4+URZ+0x28c60], R2 ;  /* 0x028c6002040075a7 */ /* 0x0022a4000800017f */
[----:B--2---:R-:W-:Y:S05]  /*dc90*/  @!P0 NANOSLEEP.SYNCS 0x989680 ;  /* 0x009896800000895d */ /* 0x004fea0003900000 */
[----:B------:R-:W2:Y:S02]  /*dca0*/  @!P0 SYNCS.PHASECHK.TRANS64 P0, [R4+URZ+0x28c60], R2 ;  /* 0x028c6002040085a7 */ /* 0x000ea4000800007f */
[----:B--2---:R-:W-:Y:S05]  /*dcb0*/  @!P0 BRA `(.L_x_3330) ;  /* 0xfffffffc00f08947 */ /* 0x004fea000383ffff */
[----:B------:R-:W-:Y:S05]  /*dcc0*/  BRA `(.L_x_3380) ;  /* 0xffffffe400b47947 */ /* 0x000fea000383ffff */
.L_x_3344:
[----:B0-----:R0:W2:Y:S02]  /*dcd0*/  SYNCS.PHASECHK.TRANS64.TRYWAIT P0, [R0+URZ+0x28c20], R3 ;  /* 0x028c2003000075a7 */ /* 0x0010a4000800017f */
[----:B--2---:R-:W-:Y:S05]  /*dce0*/  @!P0 NANOSLEEP.SYNCS 0x989680 ;  /* 0x009896800000895d */ /* 0x004fea0003900000 */
[----:B------:R-:W2:Y:S02]  /*dcf0*/  @!P0 SYNCS.PHASECHK.TRANS64 P0, [R0+URZ+0x28c20], R3 ;  /* 0x028c2003000085a7 */ /* 0x000ea4000800007f */
[----:B--2---:R-:W-:Y:S05]  /*dd00*/  @!P0 BRA `(.L_x_3344) ;  /* 0xfffffffc00f08947 */ /* 0x004fea000383ffff */
[----:B------:R-:W-:Y:S05]  /*dd10*/  BRA `(.L_x_3381) ;  /* 0xfffffff000347947 */ /* 0x000fea000383ffff */
.L_x_3345:
        /* <DEDUP_REMOVED lines=11> */
.L_x_3383:
[----:B------:R-:W-:Y:S05]  /*ddd0*/  BSYNC B0 ;  /* 0x0000000000007941 */ /* 0x000fea0003800000 */
.L_x_3382:
[----:B------:R-:W-:Y:S05]  /*dde0*/  BRA `(.L_x_3384) ;  /* 0xfffffff0001c7947 */ /* 0x000fea000383ffff */
.L_x_3348:
[----:B------:R-:W-:Y:S01]  /*ddf0*/  BSSY B1, `(.L_x_3385) ;  /* 0x0000006000017945 */ /* 0x000fe20003800000 */
[----:B------:R-:W-:-:S07]  /*de00*/  IMAD.MOV.U32 R15, RZ, RZ, -0x1 ;  /* 0xffffffffff0f7424 */ /* 0x000fce00078e00ff */
[----:B012---:R-:W-:Y:S05]  /*de10*/  WARPSYNC.COLLECTIVE R15, `(.L_x_3386) ;  /* 0x000000000f0c7348 */ /* 0x007fea0003c00000 */
[----:B------:R-:W-:Y:S02]  /*de20*/  ELECT P6, UR62, PT ;  /* 0x00000000003e782f */ /* 0x000fe400038c0000 */
[----:B------:R-:W-:Y:S01]  /*de30*/  MOV R14, UR62 ;  /* 0x0000003e000e7c02 */ /* 0x000fe20008000f00 */
[----:B012---:R-:W-:Y:S10]  /*de40*/  ENDCOLLECTIVE ;  /* 0x000000000000791b */ /* 0x007ff40003800000 */
.L_x_3386:
[----:B------:R-:W-:Y:S05]  /*de50*/  BSYNC B1 ;  /* 0x0000000000017941 */ /* 0x000fea0003800000 */
.L_x_3385:
[----:B------:R-:W-:Y:S05]  /*de60*/  BRA `(.L_x_3387) ;  /* 0xfffffff000147947 */ /* 0x000fea000383ffff */
.L_x_3350:
[----:B0-----:R0:W1:Y:S02]  /*de70*/  SYNCS.PHASECHK.TRANS64.TRYWAIT P0, [R6+URZ], R5 ;  /* 0x00000005060075a7 */ /* 0x001064000800017f */
[----:B-1----:R-:W-:Y:S05]  /*de80*/  @!P0 NANOSLEEP.SYNCS 0x989680 ;  /* 0x009896800000895d */ /* 0x002fea0003900000 */
[----:B------:R-:W1:Y:S02]  /*de90*/  @!P0 SYNCS.PHASECHK.TRANS64 P0, [R6+URZ], R5 ;  /* 0x00000005060085a7 */ /* 0x000e64000800007f */
[----:B-1----:R-:W-:Y:S05]  /*dea0*/  @!P0 BRA `(.L_x_3350) ;  /* 0xfffffffc00f08947 */ /* 0x002fea000383ffff */
[----:B------:R-:W-:Y:S05]  /*deb0*/  BRA `(.L_x_3388) ;  /* 0xfffffff0004c7947 */ /* 0x000fea000383ffff */
.L_x_3351:
[----:B-1----:R1:W2:Y:S02]  /*dec0*/  SYNCS.PHASECHK.TRANS64.TRYWAIT P0, [R3+URZ], R2 ;  /* 0x00000002030075a7 */ /* 0x0022a4000800017f */
[----:B--2---:R-:W-:Y:S05]  /*ded0*/  @!P0 NANOSLEEP.SYNCS 0x989680 ;  /* 0x009896800000895d */ /* 0x004fea0003900000 */
[----:B------:R-:W2:Y:S02]  /*dee0*/  @!P0 SYNCS.PHASECHK.TRANS64 P0, [R3+URZ], R2 ;  /* 0x00000002030085a7 */ /* 0x000ea4000800007f */
[----:B--2---:R-:W-:Y:S05]  /*def0*/  @!P0 BRA `(.L_x_3351) ;  /* 0xfffffffc00f08947 */ /* 0x004fea000383ffff */
[----:B------:R-:W-:Y:S05]  /*df00*/  BRA `(.L_x_3389) ;  /* 0xfffffff000407947 */ /* 0x000fea000383ffff */
.L_x_3353:
[----:B-1----:R1:W2:Y:S02]  /*df10*/  SYNCS.PHASECHK.TRANS64.TRYWAIT P0, [R18+URZ], R5 ;  /* 0x00000005120075a7 */ /* 0x0022a4000800017f */
[----:B--2---:R-:W-:Y:S05]  /*df20*/  @!P0 NANOSLEEP.SYNCS 0x989680 ;  /* 0x009896800000895d */ /* 0x004fea0003900000 */
[----:B------:R-:W2:Y:S02]  /*df30*/  @!P0 SYNCS.PHASECHK.TRANS64 P0, [R18+URZ], R5 ;  /* 0x00000005120085a7 */ /* 0x000ea4000800007f */
[----:B--2---:R-:W-:Y:S05]  /*df40*/  @!P0 BRA `(.L_x_3353) ;  /* 0xfffffffc00f08947 */ /* 0x004fea000383ffff */
[----:B------:R-:W-:Y:S05]  /*df50*/  BRA `(.L_x_3390) ;  /* 0xfffffff000447947 */ /* 0x000fea000383ffff */
.L_x_3391:
        /* <DEDUP_REMOVED lines=10> */
.L_x_15116:


//--------------------- .text._ZN7cutlass13device_kernelIN5flash11enable_sm90INS1_16FlashAttnFwdSm90INS1_25CollectiveMainloopFwdSm90ILi2EN4cute5tupleIJNS5_1CILi1EEES8_S8_EEENS6_IJNS7_ILi64EEESA_SA_EEELi512ENS_10bfloat16_tEfNS_4arch4Sm90ELb0ELb0ELb0ELb0ELb0ELb0ELb1ELb0ELb0ELb1ELb0ELb0EEENS1_21CollectiveEpilogueFwdINS6_IJSA_NS7_ILi512EEESA_EEES9_SC_SE_Li256ELb0ELb1ELb0ELb0EEENS1_29StaticPersistentTileSchedulerILb0EEEEEEEEEvNT_6ParamsE --------------------------
	.section	.text._ZN7cutlass13device_kernelIN5flash11enable_sm90INS1_16FlashAttnFwdSm90INS1_25CollectiveMainloopFwdSm90ILi2EN4cute5tupleIJNS5_1CILi1EEES8_S8_EEENS6_IJNS7_ILi64EEESA_SA_EEELi512ENS_10bfloat16_tEfNS_4arch4Sm90ELb0ELb0ELb0ELb0ELb0ELb0ELb1ELb0ELb0ELb1ELb0ELb0EEENS1_21CollectiveEpilogueFwdINS6_IJSA_NS7_ILi512EEESA_EEES9_SC_SE_Li256ELb0ELb1ELb0ELb0EEENS1_29StaticPersistentTileSchedulerILb0EEEEEEEEEvNT_6ParamsE,"ax",@progbits
	.align	128
.text._ZN7cutlass13device_kernelIN5flash11enable_sm90INS1_16FlashAttnFwdSm90INS1_25CollectiveMainloopFwdSm90ILi2EN4cute5tupleIJNS5_1CILi1EEES8_S8_EEENS6_IJNS7_ILi64EEESA_SA_EEELi512ENS_10bfloat16_tEfNS_4arch4Sm90ELb0ELb0ELb0ELb0ELb0ELb0ELb1ELb0ELb0ELb1ELb0ELb0EEENS1_21CollectiveEpilogueFwdINS6_IJSA_NS7_ILi512EEESA_EEES9_SC_SE_Li256ELb0ELb1ELb0ELb0EEENS1_29StaticPersistentTileSchedulerILb0EEEEEEEEEvNT_6ParamsE:
        .type           _ZN7cutlass13device_kernelIN5flash11enable_sm90INS1_16FlashAttnFwdSm90INS1_25CollectiveMainloopFwdSm90ILi2EN4cute5tupleIJNS5_1CILi1EEES8_S8_EEENS6_IJNS7_ILi64EEESA_SA_EEELi512ENS_10bfloat16_tEfNS_4arch4Sm90ELb0ELb0ELb0ELb0ELb0ELb0ELb1ELb0ELb0ELb1ELb0ELb0EEENS1_21CollectiveEpilogueFwdINS6_IJSA_NS7_ILi512EEESA_EEES9_SC_SE_Li256ELb0ELb1ELb0ELb0EEENS1_29StaticPersistentTileSchedulerILb0EEEEEEEEEvNT_6ParamsE,@function
        .size           _ZN7cutlass13device_kernelIN5flash11enable_sm90INS1_16FlashAttnFwdSm90INS1_25CollectiveMainloopFwdSm90ILi2EN4cute5tupleIJNS5_1CILi1EEES8_S8_EEENS6_IJNS7_ILi64EEESA_SA_EEELi512ENS_10bfloat16_tEfNS_4arch4Sm90ELb0ELb0ELb0ELb0ELb0ELb0ELb1ELb0ELb0ELb1ELb0ELb0EEENS1_21CollectiveEpilogueFwdINS6_IJSA_NS7_ILi512EEESA_EEES9_SC_SE_Li256ELb0ELb1ELb0ELb0EEENS1_29StaticPersistentTileSchedulerILb0EEEEEEEEEvNT_6ParamsE,(.L_x_15117 - _ZN7cutlass13device_kernelIN5flash11enable_sm90INS1_16FlashAttnFwdSm90INS1_25CollectiveMainloopFwdSm90ILi2EN4cute5tupleIJNS5_1CILi1EEES8_S8_EEENS6_IJNS7_ILi64EEESA_SA_EEELi512ENS_10bfloat16_tEfNS_4arch4Sm90ELb0ELb0ELb0ELb0ELb0ELb0ELb1ELb0ELb0ELb1ELb0ELb0EEENS1_21CollectiveEpilogueFwdINS6_IJSA_NS7_ILi512EEESA_EEES9_SC_SE_Li256ELb0ELb1ELb0ELb0EEENS1_29StaticPersistentTileSchedulerILb0EEEEEEEEEvNT_6ParamsE)
        .other          _ZN7cutlass13device_kernelIN5flash11enable_sm90INS1_16FlashAttnFwdSm90INS1_25CollectiveMainloopFwdSm90ILi2EN4cute5tupleIJNS5_1CILi1EEES8_S8_EEENS6_IJNS7_ILi64EEESA_SA_EEELi512ENS_10bfloat16_tEfNS_4arch4Sm90ELb0ELb0ELb0ELb0ELb0ELb0ELb1ELb0ELb0ELb1ELb0ELb0EEENS1_21CollectiveEpilogueFwdINS6_IJSA_NS7_ILi512EEESA_EEES9_SC_SE_Li256ELb0ELb1ELb0ELb0EEENS1_29StaticPersistentTileSchedulerILb0EEEEEEEEEvNT_6ParamsE,@"STO_CUDA_ENTRY STV_DEFAULT"
_ZN7cutlass13device_kernelIN5flash11enable_sm90INS1_16FlashAttnFwdSm90INS1_25CollectiveMainloopFwdSm90ILi2EN4cute5tupleIJNS5_1CILi1EEES8_S8_EEENS6_IJNS7_ILi64EEESA_SA_EEELi512ENS_10bfloat16_tEfNS_4arch4Sm90ELb0ELb0ELb0ELb0ELb0ELb0ELb1ELb0ELb0ELb1ELb0ELb0EEENS1_21CollectiveEpilogueFwdINS6_IJSA_NS7_ILi512EEESA_EEES9_SC_SE_Li256ELb0ELb1ELb0ELb0EEENS1_29StaticPersistentTileSchedulerILb0EEEEEEEEEvNT_6ParamsE:
        /* <DEDUP_REMOVED lines=17> */
.L_x_3393:
[----:B------:R-:W-:Y:S05]  /*0110*/  BSYNC B0 ;  /* 0x0000000000007941 */ /* 0x000fea0003800000 */
.L_x_3392:
[----:B------:R-:W-:Y:S01]  /*0120*/  SHF.R.U32.HI R4, RZ, 0x7, R0 ;  /* 0x00000007ff047819 */ /* 0x000fe20000011600 */
[----:B------:R-:W-:Y:S01]  /*0130*/  VOTEU.ANY UP0, P0 ;  /* 0x00000000003f7886 */ /* 0x000fe20000000100 */
[----:B------:R-:W0:Y:S01]  /*0140*/  SHFL.IDX PT, R3, R2, RZ, 0x1f ;  /* 0x00001fff02037589 */ /* 0x000e2200000e0000 */
[----:B------:R-:W-:Y:S01]  /*0150*/  UMOV UR4, 0x80 ;  /* 0x0000008000047882 */ /* 0x000fe20000000000 */
[----:B------:R-:W-:Y:S01]  /*0160*/  UMOV UR7, 0x100 ;  /* 0x0000010000077882 */ /* 0x000fe20000000000 */
[----:B------:R-:W-:Y:S01]  /*0170*/  VOTEU.ANY UP1, P0 ;  /* 0x00000000003f7886 */ /* 0x000fe20000020100 */
[----:B------:R-:W1:Y:S01]  /*0180*/  SHFL.IDX PT, R4, R4, RZ, 0x1f ;  /* 0x00001fff04047589 */ /* 0x000e6200000e0000 */
[----:B------:R-:W2:Y:S01]  /*0190*/  @UP0 S2UR UR8, SR_CgaCtaId ;  /* 0x00000000000809c3 */ /* 0x000ea20000008800 */
[----:B------:R-:W-:Y:S01]  /*01a0*/  @UP0 UMOV UR6, 0x400 ;  /* 0x0000040000060882 */ /* 0x000fe20000000000 */
[----:B------:R-:W-:-:S04]  /*01b0*/  @UP0 UIADD3 UR4, -UR4, 0x100000, URZ ;  /* 0x0010000004040890 */ /* 0x000fc8000fffe13f */
[----:B------:R-:W-:Y:S02]  /*01c0*/  @UP0 USHF.L.U32 UR5, UR4, 0xb, URZ ;  /* 0x0000000b04050899 */ /* 0x000fe4000800063f */
[----:B------:R-:W-:Y:S01]  /*01d0*/  @UP0 USHF.L.U32 UR4, UR4, 0x1, URZ ;  /* 0x0000000104040899 */ /* 0x000fe2000800063f */
[----:B------:R-:W-:Y:S01]  /*01e0*/  VOTEU.ANY UP2, P0 ;  /* 0x00000000003f7886 */ /* 0x000fe20000040100 */
[----:B0-----:R-:W-:Y:S01]  /*01f0*/  ISETP.NE.AND P1, PT, R3, RZ, PT ;  /* 0x000000ff0300720c */ /* 0x001fe20003f25270 */
[----:B-1----:R0:W-:Y:S01]  /*0200*/  STL [R1], R4 ;  /* 0x0000000401007387 */ /* 0x0021e20000100800 */
[----:B--2---:R-:W-:Y:S02]  /*0210*/  @UP0 ULEA UR8, UR8, UR6, 0x18 ;  /* 0x0000000608080291 */ /* 0x004fe4000f8ec03f */
[----:B------:R-:W-:-:S04]  /*0220*/  @UP0 UIADD3 UR6, -UR7, 0x100000, URZ ;  /* 0x0010000007060890 */ /* 0x000fc8000fffe13f */
[----:B------:R-:W-:Y:S02]  /*0230*/  @UP0 USHF.L.U32 UR7, UR6, 0xb, URZ ;  /* 0x0000000b06070899 */ /* 0x000fe4000800063f */
[----:B------:R-:W-:Y:S01]  /*0240*/  @UP0 USHF.L.U32 UR6, UR6, 0x1, URZ ;  /* 0x0000000106060899 */ /* 0x000fe2000800063f */
[----:B------:R-:W-:Y:S01]  /*0250*/  VOTEU.ANY UP0, P0 ;  /* 0x00000000003f7886 */ /* 0x000fe20000000100 */
[----:B------:R-:W1:Y:S04]  /*0260*/  FENCE.VIEW.ASYNC.S ;  /* 0x00000000000073c6 */ /* 0x000e680000000000 */
[----:B-1----:R0:W1:Y:S01]  /*0270*/  @UP0 SYNCS.EXCH.64 URZ, [UR8+0x38800], UR4 ;  /* 0x03880004083f05b2 */ /* 0x0020620008000100 */
[----:B------:R0:W2:Y:S05]  /*0280*/  @UP1 SYNCS.EXCH.64 URZ, [UR8+0x38810], UR4 ;  /* 0x03881004083f15b2 */ /* 0x0000aa0008000100 */
[----:B------:R0:W3:Y:S02]  /*0290*/  @UP2 SYNCS.EXCH.64 URZ, [UR8+0x38820], UR6 ;  /* 0x03882006083f25b2 */ /* 0x0000e40008000100 */
[----:B0-----:R-:W-:Y:S05]  /*02a0*/  @P1 BRA `(.L_x_3394) ;  /* 0x0000000000381947 */ /* 0x001fea0003800000 */
[----:B------:R-:W0:Y:S01]  /*02b0*/  S2UR UR5, SR_CgaCtaId ;  /* 0x00000000000579c3 */ /* 0x000e220000008800 */
        /* <DEDUP_REMOVED lines=11> */
[----:B------:R0:W0:Y:S01]  /*0370*/  SYNCS.EXCH.64 URZ, [UR6+0x38848], UR4 ;  /* 0x03884804063f75b2 */ /* 0x0000220008000100 */
[----:B------:R-:W-:Y:S01]  /*0380*/  NOP ;  /* 0x0000000000007918 */ /* 0x000fe20000000000 */
.L_x_3394:
[----:B------:R-:W5:Y:S01]  /*0390*/  SHFL.IDX PT, R3, R2, RZ, 0x1f ;  /* 0x00001fff02037589 */ /* 0x000f6200000e0000 */
[----:B------:R-:W-:Y:S01]  /*03a0*/  NOP ;  /* 0x0000000000007918 */ /* 0x000fe20000000000 */
[----:B-----5:R-:W-:-:S13]  /*03b0*/  ISETP.NE.AND P0, PT, R3, RZ, PT ;  /* 0x000000ff0300720c */ /* 0x020fda0003f05270 */
        /* <DEDUP_REMOVED lines=19> */
.L_x_3395:
[----:B------:R-:W5:Y:S01]  /*04f0*/  SHFL.IDX PT, R3, R2, RZ, 0x1f ;  /* 0x00001fff02037589 */ /* 0x000f6200000e0000 */
[----:B------:R-:W-:Y:S01]  /*0500*/  NOP ;  /* 0x0000000000007918 */ /* 0x000fe20000000000 */
[----:B-----5:R-:W-:-:S13]  /*0510*/  ISETP.NE.AND P0, PT, R3, RZ, PT ;  /* 0x000000ff0300720c */ /* 0x020fda0003f05270 */
        /* <DEDUP_REMOVED lines=13> */
[----:B------:R0:W0:Y:S01]  /*05f0*/  SYNCS.EXCH.64 URZ, [UR6+0x38888], UR4 ;  /* 0x03888804063f75b2 */ /* 0x0000220008000100 */
[----:B------:R-:W-:Y:S01]  /*0600*/  NOP ;  /* 0x0000000000007918 */ /* 0x000fe20000000000 */
.L_x_3396:
        /* <DEDUP_REMOVED lines=22> */
.L_x_3397:
        /* <DEDUP_REMOVED lines=22> */
.L_x_3398:
[----:B------:R-:W-:Y:S01]  /*08d0*/  ISETP.NE.AND P0, PT, R4, RZ, PT ;  /* 0x000000ff0400720c */ /* 0x000fe20003f05270 */
[----:B------:R-:W-:Y:S01]  /*08e0*/  NOP ;  /* 0x0000000000007918 */ /* 0x000fe20000000000 */
[----:B------:R-:W-:Y:S01]  /*08f0*/  ULDC.64 UR38, c[0x0][0x208] ;  /* 0x0000820000267ab9 */ /* 0x000fe20000000a00 */
[----:B01234-:R-:W-:Y:S10]  /*0900*/  BAR.SYNC.DEFER_BLOCKING 0x0 ;  /* 0x0000000000007b1d */ /* 0x01fff40000010000 */
[----:B------:R-:W-:Y:S05]  /*0910*/  @!P0 BRA `(.L_x_3399) ;  /* 0x0000009800948947 */ /* 0x000fea0003800000 */
.L_x_3400:
        /* <DEDUP_REMOVED lines=17> */
[----:B------:R-:W-:Y:S01]  /*0a30*/  UMOV UR36, URZ ;  /* 0x0000003f00247c82 */ /* 0x000fe20008000000 */
[----:B------:R-:W-:Y:S01]  /*0a40*/  SHF.R.S32.HI R3, RZ, 0x1f, R0 ;  /* 0x0000001fff037819 */ /* 0x000fe20000011400 */
[----:B------:R-:W-:-:S03]  /*0a50*/  IMAD.MOV.U32 R201, RZ, RZ, RZ ;  /* 0x000000ffffc97224 */ /* 0x000fc600078e00ff */
[CC--:B------:R-:W-:Y:S02]  /*0a60*/  LEA.HI R5, R3.reuse, R0.reuse, RZ, 0x5 ;  /* 0x0000000003057211 */ /* 0x0c0fe400078f28ff */
[CC--:B------:R-:W-:Y:S02]  /*0a70*/  LEA.HI R4, R3.reuse, R0.reuse, RZ, 0x4 ;  /* 0x0000000003047211 */ /* 0x0c0fe400078f20ff */
[--C-:B------:R-:W-:Y:S02]  /*0a80*/  SHF.R.S32.HI R10, RZ, 0x5, R5.reuse ;  /* 0x00000005ff0a7819 */ /* 0x100fe40000011405 */
[----:B------:R-:W-:Y:S02]  /*0a90*/  SHF.R.S32.HI R9, RZ, 0x1f, R5 ;  /* 0x0000001fff097819 */ /* 0x000fe40000011405 */
[----:B------:R-:W-:Y:S02]  /*0aa0*/  LEA.HI R6, R3, R0, RZ, 0x2 ;  /* 0x0000000003067211 */ /* 0x000fe400078f10ff */
[----:B------:R-:W-:-:S02]  /*0ab0*/  LOP3.LUT R5, R4, 0xfffffff0, RZ, 0xc0, !PT ;  /* 0xfffffff004057812 */ /* 0x000fc400078ec0ff */
[----:B------:R-:W-:Y:S02]  /*0ac0*/  LOP3.LUT R11, R6, 0xfffffffc, RZ, 0xc0, !PT ;  /* 0xfffffffc060b7812 */ /* 0x000fe400078ec0ff */
[----:B------:R-:W-:Y:S01]  /*0ad0*/  SHF.R.S32.HI R7, RZ, 0x4, R4 ;  /* 0x00000004ff077819 */ /* 0x000fe20000011404 */
[C---:B------:R-:W-:Y:S01]  /*0ae0*/  IMAD.IADD R6, R0.reuse, 0x1, -R5 ;  /* 0x0000000100067824 */ /* 0x040fe200078e0a05 */
[CC--:B------:R-:W-:Y:S01]  /*0af0*/  LEA.HI R2, R3.reuse, R0.reuse, RZ, 0x7 ;  /* 0x0000000003027211 */ /* 0x0c0fe200078f38ff */
[----:B------:R-:W-:Y:S01]  /*0b00*/  IMAD.IADD R11, R0, 0x1, -R11 ;  /* 0x00000001000b7824 */ /* 0x000fe200078e0a0b */
[----:B------:R-:W-:Y:S01]  /*0b10*/  LEA.HI R214, R3, R0, RZ, 0x3 ;  /* 0x0000000003d67211 */ /* 0x000fe200078f18ff */
[----:B0-----:R-:W-:Y:S01]  /*0b20*/  ULEA UR37, UR4, UR37, 0x18 ;  /* 0x0000002504257291 */ /* 0x001fe2000f8ec03f */
[----:B------:R-:W-:Y:S02]  /*0b30*/  LEA.HI R4, R4, R7, RZ, 0x1 ;  /* 0x0000000704047211 */ /* 0x000fe400078f08ff */
[----:B------:R-:W-:-:S02]  /*0b40*/  LEA.HI R9, R9, R10, RZ, 0x2 ;  /* 0x0000000a09097211 */ /* 0x000fc400078f10ff */
[----:B------:R-:W-:Y:S02]  /*0b50*/  SHF.R.S32.HI R5, RZ, 0x1f, R6 ;  /* 0x0000001fff057819 */ /* 0x000fe40000011406 */
[----:B------:R-:W-:Y:S02]  /*0b60*/  LOP3.LUT R3, R2, 0xffffff80, RZ, 0xc0, !PT ;  /* 0xffffff8002037812 */ /* 0x000fe400078ec0ff */
[----:B------:R-:W-:Y:S02]  /*0b70*/  LOP3.LUT R13, R214, 0xfffffff8, RZ, 0xc0, !PT ;  /* 0xfffffff8d60d7812 */ /* 0x000fe400078ec0ff */
[----:B------:R-:W-:Y:S01]  /*0b80*/  LOP3.LUT R4, R4, 0x1ffffffe, RZ, 0xc0, !PT ;  /* 0x1ffffffe04047812 */ /* 0x000fe200078ec0ff */
[C---:B------:R-:W-:Y:S01]  /*0b90*/  IMAD.IADD R3, R0.reuse, 0x1, -R3 ;  /* 0x0000000100037824 */ /* 0x040fe200078e0a03 */
[----:B------:R-:W-:Y:S01]  /*0ba0*/  SHF.R.S32.HI R213, RZ, 0x7, R2 ;  /* 0x00000007ffd57819 */ /* 0x000fe20000011402 */
[----:B------:R-:W-:Y:S01]  /*0bb0*/  IMAD.IADD R212, R0, 0x1, -R13 ;  /* 0x0000000100d47824 */ /* 0x000fe200078e0a0d */
[----:B------:R-:W-:Y:S01]  /*0bc0*/  LOP3.LUT R9, R9, 0x3ffffc, RZ, 0xc0, !PT ;  /* 0x003ffffc09097812 */ /* 0x000fe200078ec0ff */
[----:B------:R-:W-:Y:S01]  /*0bd0*/  IMAD.IADD R8, R7, 0x1, -R4 ;  /* 0x0000000107087824 */ /* 0x000fe200078e0a04 */
[----:B------:R-:W-:Y:S01]  /*0be0*/  LEA.HI R5, R5, R6, RZ, 0x3 ;  /* 0x0000000605057211 */ /* 0x000fe200078f18ff */
[----:B------:R-:W-:Y:S01]  /*0bf0*/  IMAD R0, R213, 0x100, R6 ;  /* 0x00000100d5007824 */ /* 0x000fe200078e0206 */
[----:B------:R-:W-:Y:S01]  /*0c00*/  LEA.HI R7, R11, R11, RZ, 0x1 ;  /* 0x0000000b0b077211 */ /* 0x000fe200078f08ff */
[----:B------:R-:W-:Y:S01]  /*0c10*/  IMAD.IADD R9, R10, 0x1, -R9 ;  /* 0x000000010a097824 */ /* 0x000fe200078e0a09 */
[----:B------:R-:W-:Y:S01]  /*0c20*/  SHF.R.S32.HI R214, RZ, 0x3, R214 ;  /* 0x00000003ffd67819 */ /* 0x000fe200000114d6 */
[C---:B------:R-:W-:Y:S01]  /*0c30*/  IMAD.SHL.U32 R4, R5.reuse, 0x40, RZ ;  /* 0x0000004005047824 */ /* 0x040fe200078e00ff */
[----:B------:R-:W-:Y:S01]  /*0c40*/  LOP3.LUT R5, R5, 0xfffffff8, RZ, 0xc0, !PT ;  /* 0xfffffff805057812 */ /* 0x000fe200078ec0ff */
[----:B------:R-:W-:Y:S01]  /*0c50*/  IMAD R13, R9, 0x10, R0 ;  /* 0x00000010090d7824 */ /* 0x000fe200078e0200 */
[----:B------:R-:W-:Y:S01]  /*0c60*/  LOP3.LUT R12, R7, 0x1ffffffe, RZ, 0xc0, !PT ;  /* 0x1ffffffe070c7812 */ /* 0x000fe200078ec0ff */
[----:B------:R-:W-:Y:S01]  /*0c70*/  IMAD.SHL.U32 R8, R8, 0x8, RZ ;  /* 0x0000000808087824 */ /* 0x000fe200078e00ff */
[----:B------:R-:W-:Y:S01]  /*0c80*/  LOP3.LUT R9, R4, 0x7ffffe00, RZ, 0xc0, !PT ;  /* 0x7ffffe0004097812 */ /* 0x000fe200078ec0ff */
[----:B------:R-:W-:Y:S01]  /*0c90*/  IMAD.IADD R7, R6, 0x1, -R5 ;  /* 0x0000000106077824 */ /* 0x000fe200078e0a05 */
[----:B------:R-:W-:Y:S01]  /*0ca0*/  SHF.R.S32.HI R0, RZ, 0x1f, R3 ;  /* 0x0000001fff007819 */ /* 0x000fe20000011403 */
[----:B------:R-:W-:-:S02]  /*0cb0*/  IMAD.U32 R218, R13, 0x40, R8 ;  /* 0x000000400dda7824 */ /* 0x000fc400078e0008 */
[----:B------:R-:W-:Y:S01]  /*0cc0*/  IMAD R10, R10, 0x400, R9 ;  /* 0x000004000a0a7824 */ /* 0x000fe200078e0209 */
[CC--:B------:R-:W-:Y:S01]  /*0cd0*/  LEA.HI R4, R0.reuse, R3.reuse, RZ, 0x2 ;  /* 0x0000000300047211 */ /* 0x0c0fe200078f10ff */
[----:B------:R-:W-:Y:S01]  /*0ce0*/  IMAD.SHL.U32 R9, R7, 0x40, RZ ;  /* 0x0000004007097824 */ /* 0x000fe200078e00ff */
[----:B------:R-:W-:Y:S01]  /*0cf0*/  LEA.HI R0, R0, R3, RZ, 0x5 ;  /* 0x0000000300007211 */ /* 0x000fe200078f28ff */
[----:B------:R-:W-:Y:S01]  /*0d00*/  IMAD.SHL.U32 R17, R212, 0x8, RZ ;  /* 0x00000008d4117824 */ /* 0x000fe200078e00ff */
[----:B------:R-:W-:Y:S01]  /*0d10*/  SHF.R.S32.HI R5, RZ, 0x2, R4 ;  /* 0x00000002ff057819 */ /* 0x000fe20000011404 */
[----:B------:R-:W-:Y:S01]  /*0d20*/  IMAD.IADD R217, R11, 0x1, -R12 ;  /* 0x000000010bd97824 */ /* 0x000fe200078e0a0c */
[----:B------:R-:W-:Y:S01]  /*0d30*/  LOP3.LUT R9, R9, 0x1c0, RZ, 0xc0, !PT ;  /* 0x000001c009097812 */ /* 0x000fe200078ec0ff */
[C---:B------:R-:W-:Y:S01]  /*0d40*/  VIADD R190, R17.reuse, 0x40 ;  /* 0x0000004011be7836 */ /* 0x040fe20000000000 */
[----:B------:R-:W-:Y:S01]  /*0d50*/  SHF.R.S32.HI R6, RZ, 0x1f, R4 ;  /* 0x0000001fff067819 */ /* 0x000fe20000011404 */
[----:B------:R-:W-:Y:S01]  /*0d60*/  VIADD R189, R17, 0x80 ;  /* 0x0000008011bd7836 */ /* 0x000fe20000000000 */
[----:B------:R-:W-:Y:S01]  /*0d70*/  LOP3.LUT R8, R9, 0x8, R8, 0xf8, !PT ;  /* 0x0000000809087812 */ /* 0x000fe200078ef808 */
[C---:B------:R-:W-:Y:S01]  /*0d80*/  VIADD R188, R17.reuse, 0xc0 ;  /* 0x000000c011bc7836 */ /* 0x040fe20000000000 */
[----:B------:R-:W-:Y:S01]  /*0d90*/  LEA.HI R6, R6, R5, RZ, 0x3 ;  /* 0x0000000506067211 */ /* 0x000fe200078f18ff */
[C---:B------:R-:W-:Y:S01]  /*0da0*/  VIADD R187, R17.reuse, 0x100 ;  /* 0x0000010011bb7836 */ /* 0x040fe20000000000 */
[----:B------:R-:W-:Y:S01]  /*0db0*/  SHF.R.U32.HI R9, RZ, 0x3, R9 ;  /* 0x00000003ff097819 */ /* 0x000fe20000011609 */
[C---:B------:R-:W-:Y:S01]  /*0dc0*/  VIADD R186, R17.reuse, 0x140 ;  /* 0x0000014011ba7836 */ /* 0x040fe20000000000 */
[----:B------:R-:W-:Y:S01]  /*0dd0*/  LOP3.LUT R6, R6, 0xfffffff8, RZ, 0xc0, !PT ;  /* 0xfffffff806067812 */ /* 0x000fe200078ec0ff */
[C---:B------:R-:W-:Y:S01]  /*0de0*/  VIADD R216, R17.reuse, 0x180 ;  /* 0x0000018011d87836 */ /* 0x040fe20000000000 */
[----:B------:R-:W-:Y:S01]  /*0df0*/  LOP3.LUT R9, R8, R9, RZ, 0x3c, !PT ;  /* 0x0000000908097212 */ /* 0x000fe200078e3cff */
[----:B------:R-:W-:Y:S01]  /*0e00*/  VIADD R215, R17, 0x1c0 ;  /* 0x000001c011d77836 */ /* 0x000fe20000000000 */
[----:B------:R-:W-:Y:S01]  /*0e10*/  SHF.R.S32.HI R0, RZ, 0x5, R0 ;  /* 0x00000005ff007819 */ /* 0x000fe20000011400 */
[----:B------:R-:W-:Y:S01]  /*0e20*/  IMAD.IADD R5, R5, 0x1, -R6 ;  /* 0x0000000105057824 */ /* 0x000fe200078e0a06 */
[----:B------:R-:W-:Y:S01]  /*0e30*/  R2P PR, R7, 0x6 ;  /* 0x0000000607007804 */ /* 0x000fe20000000000 */
[----:B------:R-:W-:Y:S01]  /*0e40*/  IMAD.IADD R9, R10, 0x1, R9 ;  /* 0x000000010a097824 */ /* 0x000fe200078e0209 */
[----:B------:R-:W-:Y:S01]  /*0e50*/  LOP3.LUT R4, R4, 0x7ffffffc, RZ, 0xc0, !PT ;  /* 0x7ffffffc04047812 */ /* 0x000fe200078ec0ff */
[----:B------:R-:W-:Y:S01]  /*0e60*/  IMAD R16, R0, 0x10, R5 ;  /* 0x0000001000107824 */ /* 0x000fe200078e0205 */
[----:B------:R-:W-:Y:S01]  /*0e70*/  LEA.HI R0, R2, R213, RZ, 0x1 ;  /* 0x000000d502007211 */ /* 0x000fe200078f08ff */
[----:B------:R-:W-:Y:S01]  /*0e80*/  IMAD.MOV.U32 R2, RZ, RZ, RZ ;  /* 0x000000ffff027224 */ /* 0x000fe200078e00ff */
[----:B------:R-:W-:Y:S01]  /*0e90*/  LEA R23, R9, UR37, 0x1 ;  /* 0x0000002509177c11 */ /* 0x000fe2000f8e08ff */
[----:B------:R-:W-:Y:S01]  /*0ea0*/  IMAD.IADD R4, R3, 0x1, -R4 ;  /* 0x0000000103047824 */ /* 0x000fe200078e0a04 */
[----:B------:R-:W-:Y:S01]  /*0eb0*/  LOP3.LUT R0, R0, 0xfffffe, RZ, 0xc0, !PT ;  /* 0x00fffffe00007812 */ /* 0x000fe200078ec0ff */
[----:B------:R-:W-:Y:S01]  /*0ec0*/  IMAD R217, R217, 0x8, R16 ;  /* 0x00000008d9d97824 */ /* 0x000fe200078e0210 */
[----:B------:R-:W-:Y:S01]  /*0ed0*/  SEL R184, R184, 0xffffffe0, !P1 ;  /* 0xffffffe0b8b87807 */ /* 0x000fe20004800000 */
[C---:B------:R-:W-:Y:S01]  /*0ee0*/  VIADD R185, R23.reuse, 0x36400 ;  /* 0x0003640017b97836 */ /* 0x040fe20000000000 */
[----:B------:R-:W-:Y:S01]  /*0ef0*/  SHF.R.S32.HI R225, RZ, 0x1f, R190 ;  /* 0x0000001fffe17819 */ /* 0x000fe200000114be */
[----:B------:R-:W-:Y:S01]  /*0f00*/  VIADD R22, R23, 0x36440 ;  /* 0x0003644017167836 */ /* 0x000fe20000000000 */
[----:B------:R-:W-:Y:S01]  /*0f10*/  SHF.R.S32.HI R224, RZ, 0x1f, R189 ;  /* 0x0000001fffe07819 */ /* 0x000fe200000114bd */
[----:B------:R-:W-:Y:S01]  /*0f20*/  IMAD.IADD R0, R213, 0x1, -R0 ;  /* 0x00000001d5007824 */ /* 0x000fe200078e0a00 */
[----:B------:R-:W-:Y:S01]  /*0f30*/  SHF.R.S32.HI R223, RZ, 0x1f, R188 ;  /* 0x0000001fffdf7819 */ /* 0x000fe200000114bc */
[C---:B------:R-:W-:Y:S01]  /*0f40*/  @P2 VIADD R22, R185.reuse, 0xffffffc0 ;  /* 0xffffffc0b9162836 */ /* 0x040fe20000000000 */
[----:B------:R-:W-:Y:S01]  /*0f50*/  SHF.R.S32.HI R222, RZ, 0x1f, R187 ;  /* 0x0000001fffde7819 */ /* 0x000fe200000114bb */
[----:B------:R-:W-:Y:S01]  /*0f60*/  IMAD.IADD R185, R185, 0x1, R184 ;  /* 0x00000001b9b97824 */ /* 0x000fe200078e02b8 */
[----:B------:R-:W-:Y:S01]  /*0f70*/  SHF.R.S32.HI R221, RZ, 0x1f, R186 ;  /* 0x0000001fffdd7819 */ /* 0x000fe200000114ba */
[----:B------:R-:W-:Y:S01]  /*0f80*/  IMAD.SHL.U32 R19, R0, 0x100, RZ ;  /* 0x0000010000137824 */ /* 0x000fe200078e00ff */
[----:B------:R-:W-:Y:S01]  /*0f90*/  SHF.R.S32.HI R220, RZ, 0x1f, R216 ;  /* 0x0000001fffdc7819 */ /* 0x000fe200000114d8 */
[----:B------:R-:W-:Y:S01]  /*0fa0*/  IMAD.SHL.U32 R18, R4, 0x2, RZ ;  /* 0x0000000204127824 */ /* 0x000fe200078e00ff */
[----:B------:R-:W-:Y:S01]  /*0fb0*/  SHF.R.S32.HI R219, RZ, 0x1f, R215 ;  /* 0x0000001fffdb7819 */ /* 0x000fe200000114d7 */
[----:B------:R-:W-:-:S07]  /*0fc0*/  IMAD.IADD R184, R184, 0x1, R22 ;  /* 0x00000001b8b87824 */ /* 0x000fce00078e0216 */
.L_x_3431:
[----:B--2---:R-:W2:Y:S01]  /*0fd0*/  LDL R0, [R1] ;  /* 0x0000000001007983 */ /* 0x004ea20000100800 */
[----:B------:R-:W-:Y:S01]  /*0fe0*/  ULDC UR4, c[0x0][0xd38] ;  /* 0x00034e0000047ab9 */ /* 0x000fe20000000800 */
[----:B0-----:R-:W0:Y:S01]  /*0ff0*/  LDC R152, c[0x0][0x2f0] ;  /* 0x0000bc00ff987b82 */ /* 0x001e220000000800 */
[----:B------:R-:W-:Y:S01]  /*1000*/  UISETP.NE.AND UP2, UPT, UR4, 0x1, UPT ;  /* 0x000000010400788c */ /* 0x000fe2000bf45270 */
[----:B------:R-:W-:Y:S02]  /*1010*/  ULDC.64 UR6, c[0x0][0x418] ;  /* 0x0001060000067ab9 */ /* 0x000fe40000000a00 */
[----:B------:R-:W-:Y:S01]  /*1020*/  ULDC UR4, c[0x0][0xd44] ;  /* 0x0003510000047ab9 */ /* 0x000fe20000000800 */
[----:B------:R-:W-:Y:S02]  /*1030*/  UISETP.NE.U32.AND UP0, UPT, UR6, URZ, UPT ;  /* 0x0000003f0600728c */ /* 0x000fe4000bf05070 */
[----:B------:R-:W-:Y:S01]  /*1040*/  UISETP.NE.AND UP1, UPT, UR4, 0x1, UPT ;  /* 0x000000010400788c */ /* 0x000fe2000bf25270 */
[----:B------:R-:W-:Y:S01]  /*1050*/  UMOV UR41, UR40 ;  /* 0x0000002800297c82 */ /* 0x000fe20008000000 */
[----:B------:R-:W-:-:S03]  /*1060*/  UISETP.NE.AND.EX UP0, UPT, UR7, URZ, UPT, UP0 ;  /* 0x0000003f0700728c */ /* 0x000fc6000bf05300 */
[----:B------:R-:W-:Y:S01]  /*1070*/  @UP2 ULDC UR4, c[0x0][0xd3c] ;  /* 0x00034f0000042ab9 */ /* 0x000fe20000000800 */
[----:B------:R-:W-:Y:S01]  /*1080*/  @UP2 ULDC UR6, c[0x0][0xd40] ;  /* 0x0003500000062ab9 */ /* 0x000fe20000000800 */
[----:B------:R-:W-:Y:S02]  /*1090*/  UIMAD.WIDE.U32 UR4, UR40, UR4, URZ ;  /* 0x00000004280472a5 */ /* 0x000fe4000f8e003f */
[----:B------:R-:W-:Y:S02]  /*10a0*/  UMOV UR43, UR40 ;  /* 0x00000028002b7c82 */ /* 0x000fe40008000000 */
[----:B------:R-:W-:-:S03]  /*10b0*/  @UP2 USHF.R.U32.HI UR41, URZ, UR6, UR5 ;  /* 0x000000063f292299 */ /* 0x000fc60008011605 */
[----:B------:R-:W-:Y:S02]  /*10c0*/  @UP1 ULDC.64 UR6, c[0x0][0xd48] ;  /* 0x0003520000061ab9 */ /* 0x000fe40000000a00 */
[----:B------:R-:W-:Y:S02]  /*10d0*/  UIMAD.WIDE.U32 UR4, UR41, UR6, URZ ;  /* 0x00000006290472a5 */ /* 0x000fe4000f8e003f */
[----:B------:R-:W-:Y:S01]  /*10e0*/  UMOV UR42, UR41 ;  /* 0x00000029002a7c82 */ /* 0x000fe20008000000 */
[----:B------:R-:W-:Y:S01]  /*10f0*/  ULDC UR6, c[0x0][0x424] ;  /* 0x0001090000067ab9 */ /* 0x000fe20000000800 */
[----:B------:R-:W-:Y:S02]  /*1100*/  @UP1 USHF.R.U32.HI UR42, URZ, UR7, UR5 ;  /* 0x000000073f2a1299 */ /* 0x000fe40008011605 */
[----:B------:R-:W-:-:S06]  /*1110*/  USEL UR6, UR6, 0x1, UP0 ;  /* 0x0000000106067887 */ /* 0x000fcc0008000000 */
[----:B0-----:R-:W-:Y:S01]  /*1120*/  IMAD R152, R152, UR6, RZ ;  /* 0x0000000698987c24 */ /* 0x001fe2000f8e02ff */
[----:B--2---:R-:W-:-:S13]  /*1130*/  ISETP.NE.AND P0, PT, R0, 0x1, PT ;  /* 0x000000010000780c */ /* 0x004fda0003f05270 */
[----:B-1-3-5:R-:W-:Y:S05]  /*1140*/  @!P0 BRA `(.L_x_3401) ;  /* 0x0000001400d88947 */ /* 0x02afea0003800000 */
[----:B------:R-:W0:Y:S01]  /*1150*/  SHFL.IDX PT, R0, R213, RZ, 0x1f ;  /* 0x00001fffd5007589 */ /* 0x000e2200000e0000 */
[----:B------:R-:W-:Y:S01]  /*1160*/  UMOV UR7, 0x40000040 ;  /* 0x4000004000077882 */ /* 0x000fe20000000000 */
[----:B------:R-:W-:Y:S01]  /*1170*/  UMOV UR9, 0x40000040 ;  /* 0x4000004000097882 */ /* 0x000fe20000000000 */
[----:B------:R-:W-:Y:S01]  /*1180*/  UMOV UR11, 0x40000040 ;  /* 0x40000040000b7882 */ /* 0x000fe20000000000 */
[----:B------:R-:W-:Y:S01]  /*1190*/  BAR.SYNC.DEFER_BLOCKING 0xe, 0x100 ;  /* 0x0384000000007b1d */ /* 0x000fe20000010000 */
[----:B------:R-:W-:-:S05]  /*11a0*/  ISETP.GE.AND P0, PT, R152, 0x41, PT ;  /* 0x000000419800780c */ /* 0x000fca0003f06270 */
[----:B------:R-:W-:Y:S01]  /*11b0*/  UMOV UR13, 0x40000040 ;  /* 0x40000040000d7882 */ /* 0x000fe20000000000 */
[----:B------:R-:W-:Y:S01]  /*11c0*/  UMOV UR15, 0x40000040 ;  /* 0x40000040000f7882 */ /* 0x000fe20000000000 */
[----:B------:R-:W-:Y:S01]  /*11d0*/  UMOV UR17, 0x40000040 ;  /* 0x4000004000117882 */ /* 0x000fe20000000000 */
[----:B------:R-:W-:Y:S01]  /*11e0*/  UMOV UR19, 0x40000040 ;  /* 0x4000004000137882 */ /* 0x000fe20000000000 */
[----:B------:R-:W1:Y:S01]  /*11f0*/  S2R R3, SR_TID.X ;  /* 0x0000000000037919 */ /* 0x000e620000002100 */
[----:B0-----:R-:W-:Y:S01]  /*1200*/  R2UR UR4, R0 ;  /* 0x00000000000472ca */ /* 0x001fe200000e0000 */
[----:B------:R-:W-:Y:S01]  /*1210*/  IMAD.U32 R0, RZ, RZ, UR36 ;  /* 0x00000024ff007e24 */ /* 0x000fe2000f8e00ff */
[----:B------:R-:W-:-:S11]  /*1220*/  WARPGROUP.ARRIVE ;  /* 0x00000000000079c5 */ /* 0x000fd60000000000 */
[----:B------:R-:W-:-:S04]  /*1230*/  ULEA.HI UR5, UR4, UR4, URZ, 0x1 ;  /* 0x0000000404057291 */ /* 0x000fc8000f8f083f */
[----:B------:R-:W-:-:S04]  /*1240*/  ULOP3.LUT UR5, UR5, 0x1fffe, URZ, 0xc0, !UPT ;  /* 0x0001fffe05057892 */ /* 0x000fc8000f8ec03f */
[----:B------:R-:W-:Y:S01]  /*1250*/  UIADD3 UR5, UR4, -UR5, URZ ;  /* 0x8000000504057290 */ /* 0x000fe2000fffe03f */
[----:B-1----:R-:W-:Y:S01]  /*1260*/  LOP3.LUT R3, R3, 0x7f, RZ, 0xc0, !PT ;  /* 0x0000007f03037812 */ /* 0x002fe200078ec0ff */
[----:B------:R-:W-:Y:S02]  /*1270*/  UIADD3 UR4, UR37, 0x36400, URZ ;  /* 0x0003640025047890 */ /* 0x000fe4000fffe03f */
[----:B------:R-:W-:Y:S01]  /*1280*/  ULEA UR5, UR5, UR37, 0xf ;  /* 0x0000002505057291 */ /* 0x000fe2000f8e783f */
[----:B------:R-:W-:Y:S01]  /*1290*/  ISETP.NE.AND P1, PT, R3, RZ, PT ;  /* 0x000000ff0300720c */ /* 0x000fe20003f25270 */
[----:B------:R-:W-:Y:S02]  /*12a0*/  USHF.R.U32.HI UR4, URZ, 0x4, UR4 ;  /* 0x000000043f047899 */ /* 0x000fe40008011604 */
[----:B------:R-:W-:Y:S02]  /*12b0*/  UIADD3 UR5, UR5, 0x400, URZ ;  /* 0x0000040005057890 */ /* 0x000fe4000fffe03f */
[----:B------:R-:W-:-:S02]  /*12c0*/  ULOP3.LUT UR4, UR4, 0x3fff, URZ, 0xc0, !UPT ;  /* 0x00003fff04047892 */ /* 0x000fc4000f8ec03f */
[----:B------:R-:W-:Y:S02]  /*12d0*/  USHF.R.U32.HI UR5, URZ, 0x4, UR5 ;  /* 0x000000043f057899 */ /* 0x000fe40008011605 */
[----:B------:R-:W-:Y:S02]  /*12e0*/  ULOP3.LUT UR4, UR4, 0x10000, URZ, 0xfc, !UPT ;  /* 0x0001000004047892 */ /* 0x000fe4000f8efc3f */
[----:B------:R-:W-:Y:S02]  /*12f0*/  ULOP3.LUT UR5, UR5, 0x3fff, URZ, 0xc0, !UPT ;  /* 0x00003fff05057892 */ /* 0x000fe4000f8ec03f */
[----:B------:R-:W-:Y:S01]  /*1300*/  UIADD3 UR8, UR4, 0x2, URZ ;  /* 0x0000000204087890 */ /* 0x000fe2000fffe03f */
[----:B------:R-:W-:Y:S01]  /*1310*/  @!P1 LEA R0, R0, UR37, 0x3 ;  /* 0x0000002500009c11 */ /* 0x000fe2000f8e18ff */
[----:B------:R-:W-:Y:S02]  /*1320*/  ULOP3.LUT UR20, UR5, 0x2000000, URZ, 0xfc, !UPT ;  /* 0x0200000005147892 */ /* 0x000fe4000f8efc3f */
[----:B------:R-:W-:-:S02]  /*1330*/  UIADD3 UR12, UR4, 0x4, URZ ;  /* 0x00000004040c7890 */ /* 0x000fc4000fffe03f */
[----:B------:R-:W-:Y:S01]  /*1340*/  ULEA UR6, UR36, UR20, 0xc ;  /* 0x0000001424067291 */ /* 0x000fe2000f8e603f */
[----:B------:R-:W-:Y:S01]  /*1350*/  @!P1 VIADD R0, R0, 0x38860 ;  /* 0x0003886000009836 */ /* 0x000fe20000000000 */
[----:B------:R-:W-:Y:S01]  /*1360*/  UMOV UR5, 0x40000040 ;  /* 0x4000004000057882 */ /* 0x000fe20000000000 */
[----:B------:R-:W-:Y:S02]  /*1370*/  UIADD3 UR16, UR4, 0x6, URZ ;  /* 0x0000000604107890 */ /* 0x000fe4000fffe03f */
[----:B------:R-:W-:Y:S01]  /*1380*/  UIADD3 UR10, UR6, 0x80, URZ ;  /* 0x00000080060a7890 */ /* 0x000fe2000fffe03f */
[----:B------:R-:W-:Y:S01]  /*1390*/  @!P1 PRMT R0, RZ, 0x654, R0 ;  /* 0x00000654ff009816 */ /* 0x000fe20000000000 */
[----:B------:R-:W-:Y:S02]  /*13a0*/  UIADD3 UR14, UR6, 0x100, URZ ;  /* 0x00000100060e7890 */ /* 0x000fe4000fffe03f */
[----:B------:R-:W-:Y:S01]  /*13b0*/  HGMMA.64x256x16.F32.BF16 R24, gdesc[UR4].tnspB, RZ, !UPT, gsb0 ;  /* 0x43e00000041879f0 */ /* 0x000fe2000c0018ff */
[----:B------:R-:W-:-:S02]  /*13c0*/  UIADD3 UR18, UR6, 0x180, URZ ;  /* 0x0000018006127890 */ /* 0x000fc4000fffe03f */
        /* <DEDUP_REMOVED lines=15> */
[----:B------:R-:W-:Y:S05]  /*14c0*/  @!P0 BRA `(.L_x_3402) ;  /* 0x0000000800bc8947 */ /* 0x000fea0003800000 */
[----:B------:R-:W-:-:S05]  /*14d0*/  VIADD R152, R152, 0x3f ;  /* 0x0000003f98987836 */ /* 0x000fca0000000000 */
[----:B------:R-:W-:-:S04]  /*14e0*/  SHF.R.S32.HI R3, RZ, 0x1f, R152 ;  /* 0x0000001fff037819 */ /* 0x000fc80000011498 */
[----:B------:R-:W-:-:S04]  /*14f0*/  LEA.HI R3, R3, R152, RZ, 0x6 ;  /* 0x0000009803037211 */ /* 0x000fc800078f30ff */
[----:B------:R-:W-:-:S07]  /*1500*/  LEA.HI.SX32 R3, R3, 0xfffffffe, 0x1a ;  /* 0xfffffffe03037811 */ /* 0x000fce00078fd2ff */
.L_x_3403:
[----:B------:R-:W-:Y:S01]  /*1510*/  BAR.SYNC.DEFER_BLOCKING 0xe, 0x100 ;  /* 0x0384000000007b1d */ /* 0x000fe20000010000 */
[----:B------:R-:W-:Y:S01]  /*1520*/  IMAD.U32 R5, RZ, RZ, UR36 ;  /* 0x00000024ff057e24 */ /* 0x000fe2000f8e00ff */
[----:B------:R-:W-:Y:S01]  /*1530*/  UIADD3 UR36, UR36, 0x1, URZ ;  /* 0x0000000124247890 */ /* 0x000fe2000fffe03f */
[C---:B------:R-:W-:Y:S01]  /*1540*/  ISETP.GT.AND P0, PT, R3.reuse, RZ, PT ;  /* 0x000000ff0300720c */ /* 0x040fe20003f04270 */
[----:B------:R-:W-:Y:S02]  /*1550*/  VIADD R3, R3, 0xffffffff ;  /* 0xffffffff03037836 */ /* 0x000fe40000000000 */
[----:B01----:R-:W-:Y:S01]  /*1560*/  IMAD R0, R5, 0x40, R16 ;  /* 0x0000004005007824 */ /* 0x003fe200078e0210 */
[----:B------:R-:W-:Y:S01]  /*1570*/  UISETP.NE.AND UP0, UPT, UR36, 0x2, UPT ;  /* 0x000000022400788c */ /* 0x000fe2000bf05270 */
[----:B------:R-:W-:Y:S01]  /*1580*/  UMOV UR7, 0x40000040 ;  /* 0x4000004000077882 */ /* 0x000fe20000000000 */
[----:B------:R-:W-:Y:S02]  /*1590*/  UMOV UR11, 0x40000040 ;  /* 0x40000040000b7882 */ /* 0x000fe40000000000 */
[----:B------:R-:W-:Y:S01]  /*15a0*/  LEA R0, R0, UR37, 0x2 ;  /* 0x0000002500007c11 */ /* 0x000fe2000f8e10ff */
[----:B------:R-:W-:Y:S01]  /*15b0*/  USEL UR36, UR36, URZ, UP0 ;  /* 0x0000003f24247287 */ /* 0x000fe20008000000 */
[----:B------:R-:W-:Y:S01]  /*15c0*/  UMOV UR15, 0x40000040 ;  /* 0x40000040000f7882 */ /* 0x000fe20000000000 */
[----:B------:R-:W-:-:S02]  /*15d0*/  UMOV UR19, 0x40000040 ;  /* 0x4000004000137882 */ /* 0x000fc40000000000 */
[----:B------:R-:W-:-:S04]  /*15e0*/  ULEA UR6, UR36, UR20, 0xc ;  /* 0x0000001424067291 */ /* 0x000fc8000f8e603f */
[----:B------:R-:W-:Y:S02]  /*15f0*/  UIADD3 UR10, UR6, 0x80, URZ ;  /* 0x00000080060a7890 */ /* 0x000fe4000fffe03f */
[----:B------:R-:W-:Y:S01]  /*1600*/  UIADD3 UR14, UR6, 0x100, URZ ;  /* 0x00000100060e7890 */ /* 0x000fe2000fffe03f */
[----:B------:R-:W0:Y:S01]  /*1610*/  LDS R4, [R0+0x38400] ;  /* 0x0384000000047984 */ /* 0x000e220000000800 */
[----:B------:R-:W-:-:S03]  /*1620*/  UIADD3 UR18, UR6, 0x180, URZ ;  /* 0x0000018006127890 */ /* 0x000fc6000fffe03f */
[----:B------:R1:W2:Y:S02]  /*1630*/  LDS R5, [R0+0x38420] ;  /* 0x0384200000057984 */ /* 0x0002a40000000800 */
[----:B-1----:R-:W-:-:S05]  /*1640*/  IMAD.U32 R0, RZ, RZ, UR36 ;  /* 0x00000024ff007e24 */ /* 0x002fca000f8e00ff */
[----:B------:R-:W-:-:S05]  /*1650*/  @!P1 LEA R0, R0, UR37, 0x3 ;  /* 0x0000002500009c11 */ /* 0x000fca000f8e18ff */
[----:B------:R-:W-:-:S05]  /*1660*/  @!P1 VIADD R0, R0, 0x38860 ;  /* 0x0003886000009836 */ /* 0x000fca0000000000 */
[----:B------:R-:W-:Y:S01]  /*1670*/  @!P1 PRMT R0, RZ, 0x654, R0 ;  /* 0x00000654ff009816 */ /* 0x000fe20000000000 */
        /* <DEDUP_REMOVED lines=127> */
[----:B------:R-:W-:-:S06]  /*1e70*/  FMUL.FTZ R151, R151, R5 ;  /* 0x0000000597977220 */ /* 0x000fcc0000410000 */
[----:B------:R-:W-:-:S06]  /*1e80*/  WARPGROUP.ARRIVE ;  /* 0x00000000000079c5 */ /* 0x000fcc0000000000 */
[----:B------:R-:W-:Y:S01]  /*1e90*/  HGMMA.64x256x16.F32.BF16 R24, gdesc[UR4].tnspB, R24, gsb0 ;  /* 0x43e00000041879f0 */ /* 0x000fe20008001818 */
[----:B------:R-:W-:-:S06]  /*1ea0*/  USEL UR6, URZ, 0x1, UP0 ;  /* 0x000000013f067887 */ /* 0x000fcc0008000000 */
[----:B------:R-:W-:Y:S01]  /*1eb0*/  LOP3.LUT R2, R2, UR6, RZ, 0x3c, !PT ;  /* 0x0000000602027c12 */ /* 0x000fe2000f8e3cff */
[----:B------:R-:W-:Y:S02]  /*1ec0*/  WARPGROUP.DEPBAR.LE gsb0, 0x0 ;  /* 0x00008000000079c5 */ /* 0x000fe40000010000 */
[----:B------:R-:W-:-:S15]  /*1ed0*/  WARPGROUP.ARRIVE ;  /* 0x00000000000079c5 */ /* 0x000fde0000000000 */
[----:B------:R-:W-:-:S03]  /*1ee0*/  NOP ;  /* 0x0000000000007918 */ /* 0x000fc60000000000 */
        /* <DEDUP_REMOVED lines=13> */
.L_x_3402:
[----:B------:R-:W-:Y:S01]  /*1fc0*/  BAR.SYNC.DEFER_BLOCKING 0xe, 0x100 ;  /* 0x0384000000007b1d */ /* 0x000fe20000010000 */
[----:B------:R-:W-:Y:S01]  /*1fd0*/  IMAD.U32 R3, RZ, RZ, UR36 ;  /* 0x00000024ff037e24 */ /* 0x000fe2000f8e00ff */
[----:B------:R-:W-:Y:S01]  /*1fe0*/  UIADD3 UR36, UR36, 0x1, URZ ;  /* 0x0000000124247890 */ /* 0x000fe2000fffe03f */
[----:B------:R-:W-:Y:S02]  /*1ff0*/  IMAD.MOV.U32 R20, RZ, RZ, RZ ;  /* 0x000000ffff147224 */ /* 0x000fe400078e00ff */
[----:B01----:R-:W-:Y:S01]  /*2000*/  IMAD R0, R3, 0x40, R16 ;  /* 0x0000004003007824 */ /* 0x003fe200078e0210 */
[----:B------:R-:W-:-:S04]  /*2010*/  UISETP.NE.AND UP0, UPT, UR36, 0x2, UPT ;  /* 0x000000022400788c */ /* 0x000fc8000bf05270 */
[----:B------:R-:W-:Y:S01]  /*2020*/  LEA R4, R0, UR37, 0x2 ;  /* 0x0000002500047c11 */ /* 0x000fe2000f8e10ff */
[----:B------:R-:W-:Y:S02]  /*2030*/  USEL UR4, URZ, 0x1, UP0 ;  /* 0x000000013f047887 */ /* 0x000fe40008000000 */
[----:B------:R-:W-:-:S04]  /*2040*/  USEL UR36, UR36, URZ, UP0 ;  /* 0x0000003f24247287 */ /* 0x000fc80008000000 */
[----:B------:R-:W-:Y:S01]  /*2050*/  LOP3.LUT R2, R2, UR4, RZ, 0x3c, !PT ;  /* 0x0000000402027c12 */ /* 0x000fe2000f8e3cff */
        /* <DEDUP_REMOVED lines=130> */
[----:B------:R-:W-:Y:S01]  /*2880*/  IMAD.MOV.U32 R3, RZ, RZ, RZ ;  /* 0x000000ffff037224 */ /* 0x000fe200078e00ff */
[----:B------:R-:W-:Y:S06]  /*2890*/  BAR.ARV 0xf, 0x100 ;  /* 0x03c4000000007b1d */ /* 0x000fec0000002000 */
[----:B------:R-:W-:Y:S05]  /*28a0*/  BRA `(.L_x_3404) ;  /* 0x0000005800e87947 */ /* 0x000fea0003800000 */
.L_x_3401:
[----:B------:R-:W0:Y:S02]  /*28b0*/  SHFL.IDX PT, R0, R213, RZ, 0x1f ;  /* 0x00001fffd5007589 */ /* 0x000e2400000e0000 */
[----:B0-----:R-:W-:Y:S01]  /*28c0*/  R2UR UR4, R0 ;  /* 0x00000000000472ca */ /* 0x001fe200000e0000 */
[----:B------:R-:W-:-:S05]  /*28d0*/  VIADD R0, R152, 0x3f ;  /* 0x0000003f98007836 */ /* 0x000fca0000000000 */
[----:B------:R-:W-:-:S04]  /*28e0*/  SHF.R.S32.HI R3, RZ, 0x1f, R0 ;  /* 0x0000001fff037819 */ /* 0x000fc80000011400 */
[----:B------:R-:W-:-:S03]  /*28f0*/  LEA.HI R3, R3, R0, RZ, 0x6 ;  /* 0x0000000003037211 */ /* 0x000fc600078f30ff */
[----:B------:R-:W-:Y:S01]  /*2900*/  ULEA.HI UR5, UR4, UR4, URZ, 0x1 ;  /* 0x0000000404057291 */ /* 0x000fe2000f8f083f */
[----:B------:R-:W-:-:S03]  /*2910*/  SHF.R.S32.HI R153, RZ, 0x6, R3 ;  /* 0x00000006ff997819 */ /* 0x000fc60000011403 */
        /* <DEDUP_REMOVED lines=26> */
.L_x_3405:
[----:B------:R-:W2:Y:S01]  /*2ac0*/  LDL R20, [R1] ;  /* 0x0000000001147983 */ /* 0x000ea20000100800 */
[----:B------:R-:W-:-:S04]  /*2ad0*/  LEA.HI R0, R201, R201, RZ, 0x1 ;  /* 0x000000c9c9007211 */ /* 0x000fc800078f08ff */
[----:B------:R-:W-:-:S05]  /*2ae0*/  LOP3.LUT R0, R0, 0xfffffffe, RZ, 0xc0, !PT ;  /* 0xfffffffe00007812 */ /* 0x000fca00078ec0ff */
[----:B------:R-:W-:-:S05]  /*2af0*/  IMAD.IADD R0, R201, 0x1, -R0 ;  /* 0x00000001c9007824 */ /* 0x000fca00078e0a00 */
[----:B------:R-:W-:-:S04]  /*2b00*/  SHF.L.U32 R0, R0, 0x1f, RZ ;  /* 0x0000001f00007819 */ /* 0x000fc800000006ff */
[----:B------:R-:W0:Y:S01]  /*2b10*/  SYNCS.PHASECHK.TRANS64.TRYWAIT P1, [UR37+0x38800], R0 ;  /* 0x03880000ff0075a7 */ /* 0x000e220008020165 */
[----:B--2---:R-:W-:Y:S01]  /*2b20*/  ISETP.NE.AND P0, PT, R20, RZ, PT ;  /* 0x000000ff1400720c */ /* 0x004fe20003f05270 */
[----:B0-----:R-:W-:-:S12]  /*2b30*/  @!P1 BRA `(.L_x_3406) ;  /* 0x000000d400409947 */ /* 0x001fd80003800000 */
.L_x_3539:
[----:B------:R-:W-:Y:S05]  /*2b40*/  @P0 BRA `(.L_x_3407) ;  /* 0x0000000000040947 */ /* 0x000fea0003800000 */
[----:B------:R-:W-:Y:S01]  /*2b50*/  BPT.TRAP 0x1 ;  /* 0x000000040000795c */ /* 0x000fe20000300000 */
.L_x_3407:
[----:B------:R-:W-:Y:S01]  /*2b60*/  IMAD.U32 R6, RZ, RZ, UR36 ;  /* 0x00000024ff067e24 */ /* 0x000fe2000f8e00ff */
[----:B------:R-:W-:-:S04]  /*2b70*/  SHF.L.U32 R5, R2, 0x1f, RZ ;  /* 0x0000001f02057819 */ /* 0x000fc800000006ff */
[----:B------:R-:W-:-:S04]  /*2b80*/  LEA R6, R6, UR37, 0x3 ;  /* 0x0000002506067c11 */ /* 0x000fc8000f8e18ff */
[----:B------:R1:W2:Y:S01]  /*2b90*/  SYNCS.PHASECHK.TRANS64.TRYWAIT P1, [R6+URZ+0x38830], R5 ;  /* 0x03883005060075a7 */ /* 0x0002a2000802017f */
[----:B------:R-:W-:Y:S05]  /*2ba0*/  @P0 BRA `(.L_x_3408) ;  /* 0x0000000000040947 */ /* 0x000fea0003800000 */
[----:B------:R-:W-:Y:S01]  /*2bb0*/  BPT.TRAP 0x1 ;  /* 0x000000040000795c */ /* 0x000fe20000300000 */
.L_x_3408:
[----:B--2---:R-:W-:Y:S05]  /*2bc0*/  @P1 BRA `(.L_x_3409) ;  /* 0x0000000000081947 */ /* 0x004fea0003800000 */
[----:B------:R-:W2:Y:S02]  /*2bd0*/  SYNCS.PHASECHK.TRANS64.TRYWAIT P1, [R6+URZ+0x38830], R5 ;  /* 0x03883005060075a7 */ /* 0x000ea4000802017f */
[----:B--2---:R-:W-:Y:S05]  /*2be0*/  @!P1 BRA `(.L_x_3410) ;  /* 0x000000d4002c9947 */ /* 0x004fea0003800000 */
.L_x_3409:
[----:B------:R-:W-:-:S04]  /*2bf0*/  UIADD3 UR4, UR37, 0x22400, URZ ;  /* 0x0002240025047890 */ /* 0x000fc8000fffe03f */
[----:B------:R-:W-:-:S04]  /*2c00*/  USHF.R.U32.HI UR4, URZ, 0x4, UR4 ;  /* 0x000000043f047899 */ /* 0x000fc80008011604 */
[----:B------:R-:W-:-:S06]  /*2c10*/  ULOP3.LUT UR4, UR4, 0x3fff, URZ, 0xc0, !UPT ;  /* 0x00003fff04047892 */ /* 0x000fcc000f8ec03f */
[----:B0-----:R-:W-:Y:S01]  /*2c20*/  IMAD.U32 R3, RZ, RZ, UR4 ;  /* 0x00000004ff037e24 */ /* 0x001fe2000f8e00ff */
[----:B------:R-:W-:Y:S05]  /*2c30*/  WARPSYNC.ALL ;  /* 0x0000000000007948 */ /* 0x000fea0003800000 */
[----:B------:R-:W-:-:S04]  /*2c40*/  LOP3.LUT R3, R3, 0x10000, RZ, 0xfc, !PT ;  /* 0x0001000003037812 */ /* 0x000fc800078efcff */
        /* <DEDUP_REMOVED lines=10> */
[----:B------:R-:W-:-:S02]  /*2cf0*/  UMOV UR13, 0x40000040 ;  /* 0x40000040000d7882 */ /* 0x000fc40000000000 */
[----:B------:R-:W-:Y:S02]  /*2d00*/  ULEA UR6, UR36, UR6, 0x9 ;  /* 0x0000000624067291 */ /* 0x000fe4000f8e483f */
[----:B------:R-:W-:Y:S02]  /*2d10*/  ULOP3.LUT UR4, UR4, 0x10000, URZ, 0xfc, !UPT ;  /* 0x0001000004047892 */ /* 0x000fe4000f8efc3f */
[----:B------:R-:W-:Y:S02]  /*2d20*/  UIADD3 UR10, UR6, 0x2, URZ ;  /* 0x00000002060a7890 */ /* 0x000fe4000fffe03f */
[----:B------:R-:W-:Y:S02]  /*2d30*/  UIADD3 UR8, UR4, 0x2, URZ ;  /* 0x0000000204087890 */ /* 0x000fe4000fffe03f */
[----:B------:R-:W-:Y:S02]  /*2d40*/  UIADD3 UR14, UR6, 0x4, URZ ;  /* 0x00000004060e7890 */ /* 0x000fe4000fffe03f */
[----:B------:R-:W-:-:S02]  /*2d50*/  UIADD3 UR12, UR4, 0x4, URZ ;  /* 0x00000004040c7890 */ /* 0x000fc4000fffe03f */
[----:B------:R-:W-:Y:S01]  /*2d60*/  HGMMA.64x64x16.F32.BF16 R24, gdesc[UR4], RZ, !UPT, gsb0 ;  /* 0x00e00000041879f0 */ /* 0x000fe2000c0018ff */
[----:B------:R-:W-:Y:S02]  /*2d70*/  UIADD3 UR18, UR6, 0x6, URZ ;  /* 0x0000000606127890 */ /* 0x000fe4000fffe03f */
[----:B------:R-:W-:Y:S01]  /*2d80*/  UIADD3 UR16, UR4, 0x6, URZ ;  /* 0x0000000604107890 */ /* 0x000fe2000fffe03f */
[----:B------:R-:W-:Y:S01]  /*2d90*/  UMOV UR19, 0x40000040 ;  /* 0x4000004000137882 */ /* 0x000fe20000000000 */
[----:B------:R-:W-:Y:S01]  /*2da0*/  UMOV UR17, 0x40000040 ;  /* 0x4000004000117882 */ /* 0x000fe20000000000 */
        /* <DEDUP_REMOVED lines=10> */
[----:B------:R-:W0:Y:S02]  /*2e50*/  SYNCS.PHASECHK.TRANS64.TRYWAIT P1, [UR37+0x38810], R0 ;  /* 0x03881000ff0075a7 */ /* 0x000e240008020165 */
[----:B0-----:R-:W-:Y:S05]  /*2e60*/  @!P1 BRA `(.L_x_3411) ;  /* 0x000000d000a09947 */ /* 0x001fea0003800000 */
.L_x_3540:
[----:B------:R-:W-:Y:S05]  /*2e70*/  @P0 BRA `(.L_x_3412) ;  /* 0x0000000000040947 */ /* 0x000fea0003800000 */
[----:B------:R-:W-:Y:S01]  /*2e80*/  BPT.TRAP 0x1 ;  /* 0x000000040000795c */ /* 0x000fe20000300000 */
.L_x_3412:
[----:B------:R3:W4:Y:S01]  /*2e90*/  SYNCS.PHASECHK.TRANS64.TRYWAIT P1, [R6+URZ+0x38850], R5 ;  /* 0x03885005060075a7 */ /* 0x000722000802017f */
[----:B------:R-:W-:Y:S05]  /*2ea0*/  @P0 BRA `(.L_x_3413) ;  /* 0x0000000000040947 */ /* 0x000fea0003800000 */
[----:B------:R-:W-:Y:S01]  /*2eb0*/  BPT.TRAP 0x1 ;  /* 0x000000040000795c */ /* 0x000fe20000300000 */
.L_x_3413:
[----:B----4-:R-:W-:Y:S05]  /*2ec0*/  @P1 BRA `(.L_x_3414) ;  /* 0x0000000000081947 */ /* 0x010fea0003800000 */
[----:B------:R-:W4:Y:S02]  /*2ed0*/  SYNCS.PHASECHK.TRANS64.TRYWAIT P1, [R6+URZ+0x38850], R5 ;  /* 0x03885005060075a7 */ /* 0x000f24000802017f */
[----:B----4-:R-:W-:Y:S05]  /*2ee0*/  @!P1 BRA `(.L_x_3415) ;  /* 0x000000d000989947 */ /* 0x010fea0003800000 */
.L_x_3414:
[----:B------:R-:W-:Y:S01]  /*2ef0*/  UIADD3 UR4, UR37, 0x400, URZ ;  /* 0x0000040025047890 */ /* 0x000fe2000fffe03f */
[----:B------:R-:W-:Y:S01]  /*2f00*/  WARPGROUP.ARRIVE ;  /* 0x00000000000079c5 */ /* 0x000fe20000000000 */
[----:B------:R-:W-:-:S05]  /*2f10*/  UIADD3 UR5, UR37, 0x26400, URZ ;  /* 0x0002640025057890 */ /* 0x000fca000fffe03f */
[----:B0-----:R-:W0:Y:S01]  /*2f20*/  S2R R0, SR_TID.X ;  /* 0x0000000000007919 */ /* 0x001e220000002100 */
[----:B------:R-:W-:Y:S01]  /*2f30*/  USHF.R.U32.HI UR4, URZ, 0x4, UR4 ;  /* 0x000000043f047899 */ /* 0x000fe20008011604 */
[----:B-1234-:R-:W-:Y:S01]  /*2f40*/  IMAD R5, R153, -0x40, R152 ;  /* 0xffffffc099057824 */ /* 0x01efe200078e0298 */
[----:B------:R-:W-:Y:S01]  /*2f50*/  USHF.R.U32.HI UR5, URZ, 0x4, UR5 ;  /* 0x000000043f057899 */ /* 0x000fe20008011605 */
[----:B------:R-:W1:Y:S01]  /*2f60*/  S2R R57, SR_TID.X ;  /* 0x0000000000397919 */ /* 0x000e620000002100 */
[----:B------:R-:W-:Y:S02]  /*2f70*/  ULOP3.LUT UR4, UR4, 0x3fff, URZ, 0xc0, !UPT ;  /* 0x00003fff04047892 */ /* 0x000fe4000f8ec03f */
[----:B------:R-:W-:Y:S01]  /*2f80*/  ULOP3.LUT UR5, UR5, 0x3fff, URZ, 0xc0, !UPT ;  /* 0x00003fff05057892 */ /* 0x000fe2000f8ec03f */
[----:B------:R-:W-:Y:S01]  /*2f90*/  IADD3 R5, -R18, 0x40, R5 ;  /* 0x0000004012057810 */ /* 0x000fe20007ffe105 */
[----:B------:R-:W-:Y:S02]  /*2fa0*/  ULOP3.LUT UR4, UR4, 0x10000, URZ, 0xfc, !UPT ;  /* 0x0001000004047892 */ /* 0x000fe4000f8efc3f */
[----:B------:R-:W-:Y:S01]  /*2fb0*/  ULOP3.LUT UR6, UR5, 0x10000, URZ, 0xfc, !UPT ;  /* 0x0001000005067892 */ /* 0x000fe2000f8efc3f */
[C---:B------:R-:W-:Y:S01]  /*2fc0*/  ISETP.GT.AND P5, PT, R5.reuse, RZ, PT ;  /* 0x000000ff0500720c */ /* 0x040fe20003fa4270 */
[----:B------:R-:W-:Y:S01]  /*2fd0*/  ULEA UR5, UR36, UR4, 0xc ;  /* 0x0000000424057291 */ /* 0x000fe2000f8e603f */
[C---:B------:R-:W-:Y:S01]  /*2fe0*/  ISETP.GT.AND P4, PT, R5.reuse, 0x1, PT ;  /* 0x000000010500780c */ /* 0x040fe20003f84270 */
[----:B------:R-:W-:Y:S01]  /*2ff0*/  UMOV UR21, 0x40000040 ;  /* 0x4000004000157882 */ /* 0x000fe20000000000 */
[----:B------:R-:W-:Y:S01]  /*3000*/  UMOV UR23, 0x40000040 ;  /* 0x4000004000177882 */ /* 0x000fe20000000000 */
[----:B------:R-:W-:Y:S01]  /*3010*/  UIADD3 UR14, UR6, 0x800, URZ ;  /* 0x00000800060e7890 */ /* 0x000fe2000fffe03f */
[C---:B------:R-:W-:Y:S01]  /*3020*/  ISETP.GT.AND P3, PT, R5.reuse, 0x8, PT ;  /* 0x000000080500780c */ /* 0x040fe20003f64270 */
[----:B------:R-:W-:Y:S01]  /*3030*/  UMOV UR20, UR6 ;  /* 0x0000000600147c82 */ /* 0x000fe20008000000 */
[----:B------:R-:W-:Y:S01]  /*3040*/  UMOV UR22, UR5 ;  /* 0x0000000500167c82 */ /* 0x000fe20008000000 */
[----:B------:R-:W-:Y:S01]  /*3050*/  UIADD3 UR15, UR5, 0x800, URZ ;  /* 0x00000800050f7890 */ /* 0x000fe2000fffe03f */
[----:B------:R-:W-:Y:S01]  /*3060*/  HGMMA.64x64x16.F32.BF16 R24, gdesc[UR20], R24, gsb0 ;  /* 0x00e00000141879f0 */ /* 0x000fe20008001818 */
[----:B------:R-:W-:Y:S01]  /*3070*/  UIADD3 UR20, UR6, 0x2, URZ ;  /* 0x0000000206147890 */ /* 0x000fe2000fffe03f */
[C---:B------:R-:W-:Y:S01]  /*3080*/  ISETP.GT.AND P2, PT, R5.reuse, 0x9, PT ;  /* 0x000000090500780c */ /* 0x040fe20003f44270 */
[----:B------:R-:W-:Y:S01]  /*3090*/  UIADD3 UR22, UR5, 0x2, URZ ;  /* 0x0000000205167890 */ /* 0x000fe2000fffe03f */
[C---:B------:R-:W-:Y:S01]  /*30a0*/  ISETP.GT.AND P1, PT, R5.reuse, 0x10, PT ;  /* 0x000000100500780c */ /* 0x040fe20003f24270 */
[----:B------:R-:W-:Y:S01]  /*30b0*/  UMOV UR21, 0x40000040 ;  /* 0x4000004000157882 */ /* 0x000fe20000000000 */
[----:B------:R-:W-:Y:S01]  /*30c0*/  UMOV UR23, 0x40000040 ;  /* 0x4000004000177882 */ /* 0x000fe20000000000 */
[----:B------:R-:W-:-:S02]  /*30d0*/  ISETP.GT.AND P6, PT, R5, 0x11, PT ;  /* 0x000000110500780c */ /* 0x000fc40003fc4270 */
[----:B0-----:R-:W-:Y:S02]  /*30e0*/  SHF.R.U32.HI R0, RZ, 0x7, R0 ;  /* 0x00000007ff007819 */ /* 0x001fe40000011600 */
[----:B-1----:R-:W-:-:S04]  /*30f0*/  LOP3.LUT R57, R57, 0x7f, RZ, 0xc0, !PT ;  /* 0x0000007f39397812 */ /* 0x002fc800078ec0ff */
[----:B------:R-:W0:Y:S02]  /*3100*/  SHFL.IDX PT, R0, R0, RZ, 0x1f ;  /* 0x00001fff00007589 */ /* 0x000e2400000e0000 */
[----:B0-----:R-:W-:-:S13]  /*3110*/  R2UR UR7, R0 ;  /* 0x00000000000772ca */ /* 0x001fda00000e0000 */
[----:B------:R-:W-:-:S03]  /*3120*/  UISETP.GT.AND UP0, UPT, UR7, 0x7f, UPT ;  /* 0x0000007f0700788c */ /* 0x000fc6000bf04270 */
[----:B------:R-:W-:Y:S01]  /*3130*/  UMOV UR7, 0x4 ;  /* 0x0000000400077882 */ /* 0x000fe20000000000 */
[----:B------:R-:W-:Y:S02]  /*3140*/  USEL UR11, URZ, 0x2, !UP0 ;  /* 0x000000023f0b7887 */ /* 0x000fe4000c000000 */
[----:B------:R-:W-:Y:S02]  /*3150*/  USEL UR10, UR7, 0x2, UP0 ;  /* 0x00000002070a7887 */ /* 0x000fe40008000000 */
[----:B------:R-:W-:Y:S01]  /*3160*/  USEL UR7, UR7, 0x6, !UP0 ;  /* 0x0000000607077887 */ /* 0x000fe2000c000000 */
[----:B------:R-:W-:Y:S02]  /*3170*/  WARPGROUP.DEPBAR.LE gsb0, 0x0 ;  /* 0x00008000000079c5 */ /* 0x000fe40000010000 */
[----:B------:R-:W-:-:S06]  /*3180*/  WARPGROUP.ARRIVE ;  /* 0x00000000000079c5 */ /* 0x000fcc0000000000 */
[----:B------:R-:W-:Y:S01]  /*3190*/  HGMMA.64x64x16.F32.BF16 R24, gdesc[UR20], R24, gsb0 ;  /* 0x00e00000141879f0 */ /* 0x000fe20008001818 */
[----:B------:R-:W-:Y:S02]  /*31a0*/  UIADD3 UR20, UR6, 0x4, URZ ;  /* 0x0000000406147890 */ /* 0x000fe4000fffe03f */
[----:B------:R-:W-:Y:S01]  /*31b0*/  UIADD3 UR22, UR5, 0x4, URZ ;  /* 0x0000000405167890 */ /* 0x000fe2000fffe03f */
[----:B------:R-:W-:Y:S01]  /*31c0*/  UMOV UR21, 0x40000040 ;  /* 0x4000004000157882 */ /* 0x000fe20000000000 */
[----:B------:R-:W-:Y:S01]  /*31d0*/  UMOV UR23, 0x40000040 ;  /* 0x4000004000177882 */ /* 0x000fe20000000000 */
        /* <DEDUP_REMOVED lines=94> */
[----:B------:R-:W-:Y:S02]  /*37c0*/  UIADD3 UR20, UR11, UR14, URZ ;  /* 0x0000000e0b147290 */ /* 0x000fe4000fffe03f */
[----:B------:R-:W-:Y:S01]  /*37d0*/  UIADD3 UR22, UR11, UR15, URZ ;  /* 0x0000000f0b167290 */ /* 0x000fe2000fffe03f */
        /* <DEDUP_REMOVED lines=16> */
[----:B------:R-:W-:Y:S01]  /*38e0*/  UMOV UR14, 0x28 ;  /* 0x00000028000e7882 */ /* 0x000fe20000000000 */
[----:B------:R-:W-:Y:S01]  /*38f0*/  UMOV UR15, 0xa00 ;  /* 0x00000a00000f7882 */ /* 0x000fe20000000000 */
[----:B------:R-:W-:Y:S02]  /*3900*/  USEL UR14, UR14, 0x26, UP0 ;  /* 0x000000260e0e7887 */ /* 0x000fe40008000000 */
[----:B------:R-:W-:-:S02]  /*3910*/  USEL UR15, UR15, 0x980, UP0 ;  /* 0x000009800f0f7887 */ /* 0x000fc40008000000 */
[----:B------:R-:W-:Y:S02]  /*3920*/  ULOP3.LUT UR14, UR14, 0x6, URZ, 0xc0, !UPT ;  /* 0x000000060e0e7892 */ /* 0x000fe4000f8ec03f */
[----:B------:R-:W-:Y:S01]  /*3930*/  ULOP3.LUT UR15, UR15, 0xa00, URZ, 0xc0, !UPT ;  /* 0x00000a000f0f7892 */ /* 0x000fe2000f8ec03f */
[----:B------:R-:W-:Y:S02]  /*3940*/  WARPGROUP.DEPBAR.LE gsb0, 0x0 ;  /* 0x00008000000079c5 */ /* 0x000fe40000010000 */
[----:B------:R-:W-:-:S06]  /*3950*/  WARPGROUP.ARRIVE ;  /* 0x00000000000079c5 */ /* 0x000fcc0000000000 */
[----:B------:R-:W-:Y:S01]  /*3960*/  HGMMA.64x64x16.F32.BF16 R24, gdesc[UR20], R24, gsb0 ;  /* 0x00e00000141879f0 */ /* 0x000fe20008001818 */
[----:B------:R-:W-:Y:S02]  /*3970*/  UIADD3 UR20, UR14, UR15, UR6 ;  /* 0x0000000f0e147290 */ /* 0x000fe4000fffe006 */
[----:B------:R-:W-:Y:S01]  /*3980*/  UIADD3 UR22, UR14, UR15, UR5 ;  /* 0x0000000f0e167290 */ /* 0x000fe2000fffe005 */
[----:B------:R-:W-:Y:S01]  /*3990*/  UMOV UR21, 0x40000040 ;  /* 0x4000004000157882 */ /* 0x000fe20000000000 */
[----:B------:R-:W-:Y:S01]  /*39a0*/  UMOV UR23, 0x40000040 ;  /* 0x4000004000177882 */ /* 0x000fe20000000000 */
[----:B------:R-:W-:Y:S02]  /*39b0*/  UIADD3 UR14, UR6, 0xa00, URZ ;  /* 0x00000a00060e7890 */ /* 0x000fe4000fffe03f */
[----:B------:R-:W-:Y:S01]  /*39c0*/  UIADD3 UR15, UR5, 0xa00, URZ ;  /* 0x00000a00050f7890 */ /* 0x000fe2000fffe03f */
        /* <DEDUP_REMOVED lines=87> */
[----:B------:R-:W-:Y:S02]  /*3f40*/  UMOV UR10, 0x1000 ;  /* 0x00001000000a7882 */ /* 0x000fe40000000000 */
[----:B------:R-:W-:-:S04]  /*3f50*/  USEL UR10, UR10, 0xf80, UP0 ;  /* 0x00000f800a0a7887 */ /* 0x000fc80008000000 */
[----:B------:R-:W-:Y:S01]  /*3f60*/  ULOP3.LUT UR10, UR10, 0x1e00, URZ, 0xc0, !UPT ;  /* 0x00001e000a0a7892 */ /* 0x000fe2000f8ec03f */
        /* <DEDUP_REMOVED lines=9> */
[----:B------:R-:W-:-:S04]  /*4000*/  USEL UR7, UR7, 0x3e, UP0 ;  /* 0x0000003e07077887 */ /* 0x000fc80008000000 */
        /* <DEDUP_REMOVED lines=8> */
[----:B------:R-:W-:Y:S01]  /*4090*/  ULDC UR5, c[0x0][0xa80] ;  /* 0x0002a00000057ab9 */ /* 0x000fe20000000800 */
[----:B------:R-:W-:-:S04]  /*40a0*/  ULOP3.LUT UR7, UR44, 0x2000000, URZ, 0xfc, !UPT ;  /* 0x020000002c077892 */ /* 0x000fc8000f8efc3f */
[----:B------:R-:W-:-:S04]  /*40b0*/  ULEA UR10, UR36, UR7, 0xc ;  /* 0x00000007240a7291 */ /* 0x000fc8000f8e603f */
[----:B------:R-:W-:Y:S01]  /*40c0*/  UIADD3 UR14, UR10, 0x80, URZ ;  /* 0x000000800a0e7890 */ /* 0x000fe2000fffe03f */
        /* <DEDUP_REMOVED lines=57> */
[----:B------:R-:W-:Y:S01]  /*4460*/  FSEL R50, R50, -INF , P5 ;  /* 0xff80000032327808 */ /* 0x000fe20002800000 */
[----:B------:R-:W0:Y:S01]  /*4470*/  SHFL.BFLY PT, R5, R8, 0x2, 0x1f ;  /* 0x0c401f0008057f89 */ /* 0x000e2200000e0000 */
[----:B------:R-:W-:Y:S02]  /*4480*/  FSEL R54, R54, -INF , P3 ;  /* 0xff80000036367808 */ /* 0x000fe40001800000 */
[----:B------:R-:W-:Y:S02]  /*4490*/  FSEL R70, R55, -INF , P2 ;  /* 0xff80000037467808 */ /* 0x000fe40001000000 */
[----:B------:R-:W-:Y:S02]  /*44a0*/  ISETP.GE.AND P2, PT, R152, 0x41, PT ;  /* 0x000000419800780c */ /* 0x000fe40003f46270 */
[----:B0-----:R-:W-:-:S02]  /*44b0*/  FMNMX.FTZ R9, R8, R5, !PT ;  /* 0x0000000508097209 */ /* 0x001fc40007810000 */
[----:B------:R-:W-:-:S03]  /*44c0*/  FMNMX.FTZ R5, R26, R27, !PT ;  /* 0x0000001b1a057209 */ /* 0x000fc60007810000 */
[----:B------:R-:W0:Y:S01]  /*44d0*/  SHFL.BFLY PT, R0, R9, 0x1, 0x1f ;  /* 0x0c201f0009007f89 */ /* 0x000e2200000e0000 */
[----:B------:R-:W-:-:S04]  /*44e0*/  FMNMX.FTZ R5, R30, R5, !PT ;  /* 0x000000051e057209 */ /* 0x000fc80007810000 */
[----:B------:R-:W-:-:S04]  /*44f0*/  FMNMX.FTZ R5, R32, R5, !PT ;  /* 0x0000000520057209 */ /* 0x000fc80007810000 */
[----:B------:R-:W-:-:S04]  /*4500*/  FMNMX.FTZ R5, R34, R5, !PT ;  /* 0x0000000522057209 */ /* 0x000fc80007810000 */
[----:B------:R-:W-:-:S04]  /*4510*/  FMNMX.FTZ R5, R36, R5, !PT ;  /* 0x0000000524057209 */ /* 0x000fc80007810000 */
[----:B------:R-:W-:Y:S01]  /*4520*/  FMNMX.FTZ R7, R38, R5, !PT ;  /* 0x0000000526077209 */ /* 0x000fe20007810000 */
[----:B------:R-:W-:-:S03]  /*4530*/  IMAD.U32 R5, RZ, RZ, UR5 ;  /* 0x00000005ff057e24 */ /* 0x000fc6000f8e00ff */
        /* <DEDUP_REMOVED lines=8> */
[----:B------:R-:W-:-:S03]  /*45c0*/  FMNMX.FTZ R9, R48, R7, !PT ;  /* 0x0000000730097209 */ /* 0x000fc60007810000 */
[-CC-:B------:R-:W-:Y:S01]  /*45d0*/  FFMA.FTZ R10, R24, R5.reuse, -R29.reuse ;  /* 0x00000005180a7223 */ /* 0x180fe2000001081d */
[----:B------:R-:W-:Y:S01]  /*45e0*/  FSEL R24, R51, -INF , P4 ;  /* 0xff80000033187808 */ /* 0x000fe20002000000 */
[--C-:B------:R-:W-:Y:S01]  /*45f0*/  FFMA.FTZ R8, R25, R5, -R29.reuse ;  /* 0x0000000519087223 */ /* 0x100fe2000001081d */
[----:B------:R-:W-:Y:S01]  /*4600*/  FMNMX.FTZ R9, R50, R9, !PT ;  /* 0x0000000932097209 */ /* 0x000fe20007810000 */
[----:B------:R0:W-:Y:S01]  /*4610*/  MUFU.EX2 R7, R10 ;  /* 0x0000000a00077308 */ /* 0x0001e20000000800 */
        /* <DEDUP_REMOVED lines=8> */
[-CC-:B0-----:R-:W-:Y:S01]  /*46a0*/  FFMA.FTZ R10, R4, R5.reuse, -R29.reuse ;  /* 0x00000005040a7223 */ /* 0x181fe2000001081d */
[--C-:B------:R-:W-:Y:S01]  /*46b0*/  FFMA.FTZ R21, R62, R5, -R29.reuse ;  /* 0x000000053e157223 */ /* 0x100fe2000001081d */
[----:B------:R-:W-:Y:S01]  /*46c0*/  FMNMX.FTZ R15, R70, R9, !PT ;  /* 0x00000009460f7209 */ /* 0x000fe20007810000 */
[-CC-:B------:R-:W-:Y:S01]  /*46d0*/  FFMA.FTZ R154, R64, R5.reuse, -R29.reuse ;  /* 0x00000005409a7223 */ /* 0x180fe2000001081d */
[-CC-:B------:R-:W-:Y:S01]  /*46e0*/  FFMA.FTZ R155, R66, R5.reuse, -R29.reuse ;  /* 0x00000005429b7223 */ /* 0x180fe2000001081d */
[-CC-:B------:R-:W-:Y:S01]  /*46f0*/  FFMA.FTZ R172, R68, R5.reuse, -R29.reuse ;  /* 0x0000000544ac7223 */ /* 0x180fe2000001081d */
[-CC-:B------:R-:W-:Y:S01]  /*4700*/  FFMA.FTZ R173, R52, R5.reuse, -R29.reuse ;  /* 0x0000000534ad7223 */ /* 0x180fe2000001081d */
[----:B------:R-:W0:Y:S01]  /*4710*/  SHFL.BFLY PT, R4, R15, 0x2, 0x1f ;  /* 0x0c401f000f047f89 */ /* 0x000e2200000e0000 */
[--C-:B------:R-:W-:Y:S01]  /*4720*/  FFMA.FTZ R174, R72, R5, -R29.reuse ;  /* 0x0000000548ae7223 */ /* 0x100fe2000001081d */
[----:B------:R-:W1:Y:S08]  /*4730*/  MUFU.EX2 R8, R8 ;  /* 0x0000000800087308 */ /* 0x000e700000000800 */
[----:B------:R-:W-:Y:S08]  /*4740*/  MUFU.EX2 R9, R28 ;  /* 0x0000001c00097308 */ /* 0x000ff00000000800 */
[----:B------:R-:W2:Y:S01]  /*4750*/  MUFU.EX2 R10, R10 ;  /* 0x0000000a000a7308 */ /* 0x000ea20000000800 */
[----:B-1----:R-:W-:Y:S01]  /*4760*/  F2FP.BF16.F32.PACK_AB R156, R8, R7 ;  /* 0x00000007089c723e */ /* 0x002fe200000010ff */
[----:B------:R-:W-:Y:S01]  /*4770*/  FADD.FTZ R8, R7, R8 ;  /* 0x0000000807087221 */ /* 0x000fe20000010000 */
[----:B0-----:R-:W-:Y:S01]  /*4780*/  FMNMX.FTZ R25, R15, R4, !PT ;  /* 0x000000040f197209 */ /* 0x001fe20007810000 */
[----:B------:R-:W-:-:S04]  /*4790*/  FFMA.FTZ R15, R58, R5, -R29 ;  /* 0x000000053a0f7223 */ /* 0x000fc8000001081d */
[----:B------:R-:W-:Y:S01]  /*47a0*/  MUFU.EX2 R11, R11 ;  /* 0x0000000b000b7308 */ /* 0x000fe20000000800 */
[----:B------:R-:W0:Y:S07]  /*47b0*/  SHFL.BFLY PT, R4, R25, 0x1, 0x1f ;  /* 0x0c201f0019047f89 */ /* 0x000e2e00000e0000 */
[----:B------:R-:W1:Y:S01]  /*47c0*/  MUFU.EX2 R12, R12 ;  /* 0x0000000c000c7308 */ /* 0x000e620000000800 */
[----:B--2---:R-:W-:Y:S01]  /*47d0*/  F2FP.BF16.F32.PACK_AB R158, R10, R9 ;  /* 0x000000090a9e723e */ /* 0x004fe200000010ff */
[----:B------:R-:W-:-:S04]  /*47e0*/  FADD.FTZ R9, R9, R8 ;  /* 0x0000000809097221 */ /* 0x000fc80000010000 */
[----:B------:R-:W-:Y:S02]  /*47f0*/  FADD.FTZ R10, R10, R9 ;  /* 0x000000090a0a7221 */ /* 0x000fe40000010000 */
[----:B------:R-:W-:Y:S08]  /*4800*/  MUFU.EX2 R13, R13 ;  /* 0x0000000d000d7308 */ /* 0x000ff00000000800 */
[----:B------:R-:W2:Y:S01]  /*4810*/  MUFU.EX2 R14, R14 ;  /* 0x0000000e000e7308 */ /* 0x000ea20000000800 */
[----:B-1----:R-:W-:Y:S01]  /*4820*/  F2FP.BF16.F32.PACK_AB R160, R12, R11 ;  /* 0x0000000b0ca0723e */ /* 0x002fe200000010ff */
[----:B------:R-:W-:Y:S01]  /*4830*/  FADD.FTZ R11, R11, R10 ;  /* 0x0000000a0b0b7221 */ /* 0x000fe20000010000 */
[----:B0-----:R-:W-:-:S03]  /*4840*/  FMNMX.FTZ R4, R25, R4, !PT ;  /* 0x0000000419047209 */ /* 0x001fc60007810000 */
[----:B------:R-:W-:Y:S01]  /*4850*/  FADD.FTZ R12, R12, R11 ;  /* 0x0000000b0c0c7221 */ /* 0x000fe20000010000 */
[C---:B------:R-:W-:Y:S01]  /*4860*/  FSETP.NEU.FTZ.AND P1, PT, R4.reuse, -INF , PT ;  /* 0xff8000000400780b */ /* 0x040fe20003f3d000 */
[-C--:B------:R-:W-:Y:S01]  /*4870*/  FMUL.FTZ R25, R4, R5.reuse ;  /* 0x0000000504197220 */ /* 0x080fe20000410000 */
[----:B------:R-:W-:Y:S04]  /*4880*/  MUFU.EX2 R15, R15 ;  /* 0x0000000f000f7308 */ /* 0x000fe80000000800 */
[----:B------:R-:W-:Y:S02]  /*4890*/  FSEL R25, R25, RZ, P1 ;  /* 0x000000ff19197208 */ /* 0x000fe40000800000 */
[----:B------:R-:W-:Y:S02]  /*48a0*/  ISETP.NE.AND P1, PT, R57, RZ, PT ;  /* 0x000000ff3900720c */ /* 0x000fe40003f25270 */
        /* <DEDUP_REMOVED lines=11> */
[----:B------:R-:W-:-:S02]  /*4960*/  @!P1 VIADD R24, R6, 0x38840 ;  /* 0x0003884006189836 */ /* 0x000fc40000000000 */
[-CC-:B------:R-:W-:Y:S01]  /*4970*/  FFMA.FTZ R192, R44, R5.reuse, -R25.reuse ;  /* 0x000000052cc07223 */ /* 0x180fe20000010819 */
[-CC-:B------:R-:W-:Y:S01]  /*4980*/  FFMA.FTZ R191, R46, R5.reuse, -R25.reuse ;  /* 0x000000052ebf7223 */ /* 0x180fe20000010819 */
[-CC-:B------:R-:W-:Y:S01]  /*4990*/  FFMA.FTZ R194, R48, R5.reuse, -R25.reuse ;  /* 0x0000000530c27223 */ /* 0x180fe20000010819 */
[-CC-:B------:R-:W-:Y:S01]  /*49a0*/  FFMA.FTZ R193, R50, R5.reuse, -R25.reuse ;  /* 0x0000000532c17223 */ /* 0x180fe20000010819 */
[----:B------:R-:W-:Y:S01]  /*49b0*/  @!P1 PRMT R24, RZ, 0x654, R24 ;  /* 0x00000654ff189816 */ /* 0x000fe20000000018 */
[-CC-:B------:R-:W-:Y:S01]  /*49c0*/  FFMA.FTZ R195, R54, R5.reuse, -R25.reuse ;  /* 0x0000000536c37223 */ /* 0x180fe20000010819 */
[----:B------:R-:W-:Y:S01]  /*49d0*/  FFMA.FTZ R198, R70, R5, -R25 ;  /* 0x0000000546c67223 */ /* 0x000fe20000010819 */
[----:B------:R-:W-:Y:S01]  /*49e0*/  MUFU.EX2 R175, R175 ;  /* 0x000000af00af7308 */ /* 0x000fe20000000800 */
[----:B------:R1:W-:Y:S01]  /*49f0*/  @!P1 SYNCS.ARRIVE.TRANS64.RED.A1T0 RZ, [R24+URZ], RZ ;  /* 0x000000ff18ff99a7 */ /* 0x0003e2000810043f */
[----:B--2---:R-:W-:Y:S01]  /*4a00*/  F2FP.BF16.F32.PACK_AB R162, R14, R13 ;  /* 0x0000000d0ea2723e */ /* 0x004fe200000010ff */
[----:B------:R-:W-:Y:S01]  /*4a10*/  FADD.FTZ R13, R13, R12 ;  /* 0x0000000c0d0d7221 */ /* 0x000fe20000010000 */
[----:B0-----:R-:W-:Y:S01]  /*4a20*/  F2FP.BF16.F32.PACK_AB R164, R20, R15 ;  /* 0x0000000f14a4723e */ /* 0x001fe200000010ff */
[----:B------:R-:W-:-:S02]  /*4a30*/  @!P1 VIADD R6, R6, 0x38860 ;  /* 0x0003886006069836 */ /* 0x000fc40000000000 */
[----:B------:R-:W-:Y:S01]  /*4a40*/  FADD.FTZ R14, R14, R13 ;  /* 0x0000000d0e0e7221 */ /* 0x000fe20000010000 */
[----:B------:R-:W0:Y:S02]  /*4a50*/  MUFU.EX2 R176, R176 ;  /* 0x000000b000b07308 */ /* 0x000e240000000800 */
[----:B------:R-:W-:Y:S01]  /*4a60*/  @!P1 PRMT R6, RZ, 0x654, R6 ;  /* 0x00000654ff069816 */ /* 0x000fe20000000006 */
[----:B------:R-:W-:-:S04]  /*4a70*/  FADD.FTZ R15, R15, R14 ;  /* 0x0000000e0f0f7221 */ /* 0x000fc80000010000 */
[----:B------:R-:W-:Y:S01]  /*4a80*/  FADD.FTZ R20, R20, R15 ;  /* 0x0000000f14147221 */ /* 0x000fe20000010000 */
[----:B------:R-:W-:Y:S08]  /*4a90*/  MUFU.EX2 R177, R177 ;  /* 0x000000b100b17308 */ /* 0x000ff00000000800 */
[----:B------:R-:W2:Y:S01]  /*4aa0*/  MUFU.EX2 R178, R178 ;  /* 0x000000b200b27308 */ /* 0x000ea20000000800 */
[----:B0-----:R-:W-:Y:S01]  /*4ab0*/  F2FP.BF16.F32.PACK_AB R157, R176, R175 ;  /* 0x000000afb09d723e */ /* 0x001fe200000010ff */
[----:B------:R-:W-:-:S06]  /*4ac0*/  FADD.FTZ R176, R175, R176 ;  /* 0x000000b0afb07221 */ /* 0x000fcc0000010000 */
[----:B------:R-:W-:Y:S08]  /*4ad0*/  MUFU.EX2 R179, R179 ;  /* 0x000000b300b37308 */ /* 0x000ff00000000800 */
[----:B------:R-:W0:Y:S01]  /*4ae0*/  MUFU.EX2 R180, R180 ;  /* 0x000000b400b47308 */ /* 0x000e220000000800 */
[----:B--2---:R-:W-:Y:S01]  /*4af0*/  F2FP.BF16.F32.PACK_AB R159, R178, R177 ;  /* 0x000000b1b29f723e */ /* 0x004fe200000010ff */
[----:B------:R-:W-:Y:S01]  /*4b00*/  BAR.SYNC.DEFER_BLOCKING 0xf, 0x100 ;  /* 0x03c4000000007b1d */ /* 0x000fe20000010000 */
[----:B------:R-:W-:-:S04]  /*4b10*/  FADD.FTZ R177, R177, R176 ;  /* 0x000000b0b1b17221 */ /* 0x000fc80000010000 */
[----:B------:R-:W-:Y:S01]  /*4b20*/  FADD.FTZ R178, R178, R177 ;  /* 0x000000b1b2b27221 */ /* 0x000fe20000010000 */
[----:B------:R-:W-:Y:S08]  /*4b30*/  MUFU.EX2 R181, R181 ;  /* 0x000000b500b57308 */ /* 0x000ff00000000800 */
[----:B------:R-:W2:Y:S01]  /*4b40*/  MUFU.EX2 R182, R182 ;  /* 0x000000b600b67308 */ /* 0x000ea20000000800 */
[----:B0-----:R-:W-:Y:S01]  /*4b50*/  F2FP.BF16.F32.PACK_AB R161, R180, R179 ;  /* 0x000000b3b4a1723e */ /* 0x001fe200000010ff */
[----:B------:R-:W-:-:S04]  /*4b60*/  FADD.FTZ R179, R179, R178 ;  /* 0x000000b2b3b37221 */ /* 0x000fc80000010000 */
[----:B------:R-:W-:Y:S02]  /*4b70*/  FADD.FTZ R180, R180, R179 ;  /* 0x000000b3b4b47221 */ /* 0x000fe40000010000 */
[----:B------:R-:W-:Y:S01]  /*4b80*/  MUFU.EX2 R21, R21 ;  /* 0x0000001500157308 */ /* 0x000fe20000000800 */
[----:B------:R0:W-:Y:S07]  /*4b90*/  STSM.16.M88.4 [R23+0x36400], R156 ;  /* 0x0364009c17007844 */ /* 0x0001ee0000000200 */
[----:B------:R-:W3:Y:S01]  /*4ba0*/  MUFU.EX2 R154, R154 ;  /* 0x0000009a009a7308 */ /* 0x000ee20000000800 */
[----:B--2---:R-:W-:Y:S01]  /*4bb0*/  F2FP.BF16.F32.PACK_AB R163, R182, R181 ;  /* 0x000000b5b6a3723e */ /* 0x004fe200000010ff */
[----:B------:R-:W-:-:S04]  /*4bc0*/  FADD.FTZ R181, R181, R180 ;  /* 0x000000b4b5b57221 */ /* 0x000fc80000010000 */
[----:B------:R0:W-:Y:S01]  /*4bd0*/  STSM.16.M88.4 [R185], R160 ;  /* 0x000000a0b9007844 */ /* 0x0001e20000000200 */
[----:B------:R-:W-:Y:S01]  /*4be0*/  FADD.FTZ R182, R182, R181 ;  /* 0x000000b5b6b67221 */ /* 0x000fe20000010000 */
[----:B------:R-:W-:Y:S08]  /*4bf0*/  MUFU.EX2 R183, R183 ;  /* 0x000000b700b77308 */ /* 0x000ff00000000800 */
[----:B------:R-:W2:Y:S01]  /*4c00*/  MUFU.EX2 R192, R192 ;  /* 0x000000c000c07308 */ /* 0x000ea20000000800 */
[----:B---3--:R-:W-:Y:S01]  /*4c10*/  F2FP.BF16.F32.PACK_AB R166, R154, R21 ;  /* 0x000000159aa6723e */ /* 0x008fe200000010ff */
[----:B------:R-:W-:-:S04]  /*4c20*/  FADD.FTZ R21, R21, R20 ;  /* 0x0000001415157221 */ /* 0x000fc80000010000 */
[----:B------:R-:W-:Y:S02]  /*4c30*/  FADD.FTZ R154, R154, R21 ;  /* 0x000000159a9a7221 */ /* 0x000fe40000010000 */
[----:B------:R-:W-:Y:S08]  /*4c40*/  MUFU.EX2 R191, R191 ;  /* 0x000000bf00bf7308 */ /* 0x000ff00000000800 */
[----:B------:R-:W3:Y:S01]  /*4c50*/  MUFU.EX2 R194, R194 ;  /* 0x000000c200c27308 */ /* 0x000ee20000000800 */
[----:B--2---:R-:W-:Y:S01]  /*4c60*/  F2FP.BF16.F32.PACK_AB R165, R192, R183 ;  /* 0x000000b7c0a5723e */ /* 0x004fe200000010ff */
[----:B------:R-:W-:-:S04]  /*4c70*/  FADD.FTZ R183, R183, R182 ;  /* 0x000000b6b7b77221 */ /* 0x000fc80000010000 */
[----:B------:R-:W-:Y:S02]  /*4c80*/  FADD.FTZ R192, R192, R183 ;  /* 0x000000b7c0c07221 */ /* 0x000fe40000010000 */
[----:B------:R-:W-:Y:S08]  /*4c90*/  MUFU.EX2 R155, R155 ;  /* 0x0000009b009b7308 */ /* 0x000ff00000000800 */
[----:B------:R-:W2:Y:S01]  /*4ca0*/  MUFU.EX2 R172, R172 ;  /* 0x000000ac00ac7308 */ /* 0x000ea20000000800 */
[----:B---3--:R-:W-:Y:S01]  /*4cb0*/  F2FP.BF16.F32.PACK_AB R167, R194, R191 ;  /* 0x000000bfc2a7723e */ /* 0x008fe200000010ff */
[----:B------:R-:W-:-:S04]  /*4cc0*/  FADD.FTZ R191, R191, R192 ;  /* 0x000000c0bfbf7221 */ /* 0x000fc80000010000 */
[----:B------:R0:W-:Y:S01]  /*4cd0*/  STSM.16.M88.4 [R22], R164 ;  /* 0x000000a416007844 */ /* 0x0001e20000000200 */
[----:B------:R-:W-:Y:S01]  /*4ce0*/  FADD.FTZ R194, R194, R191 ;  /* 0x000000bfc2c27221 */ /* 0x000fe20000010000 */
        /* <DEDUP_REMOVED lines=8> */
[----:B------:R-:W-:-:S06]  /*4d70*/  FADD.FTZ R173, R173, R172 ;  /* 0x000000acadad7221 */ /* 0x000fcc0000010000 */
[----:B------:R-:W3:Y:S08]  /*4d80*/  MUFU.EX2 R195, R195 ;  /* 0x000000c300c37308 */ /* 0x000ef00000000800 */
[----:B------:R-:W4:Y:S01]  /*4d90*/  MUFU.EX2 R198, R198 ;  /* 0x000000c600c67308 */ /* 0x000f220000000800 */
[----:B--2---:R-:W-:Y:S01]  /*4da0*/  F2FP.BF16.F32.PACK_AB R169, R196, R193 ;  /* 0x000000c1c4a9723e */ /* 0x004fe200000010ff */
[----:B------:R-:W-:-:S04]  /*4db0*/  FADD.FTZ R193, R193, R194 ;  /* 0x000000c2c1c17221 */ /* 0x000fc80000010000 */
[----:B------:R-:W-:-:S04]  /*4dc0*/  FADD.FTZ R196, R196, R193 ;  /* 0x000000c1c4c47221 */ /* 0x000fc80000010000 */
[----:B---3--:R-:W-:Y:S01]  /*4dd0*/  FADD.FTZ R7, R195, R196 ;  /* 0x000000c4c3077221 */ /* 0x008fe20000010000 */
[----:B----4-:R-:W-:-:S03]  /*4de0*/  F2FP.BF16.F32.PACK_AB R171, R198, R195 ;  /* 0x000000c3c6ab723e */ /* 0x010fc600000010ff */
[----:B------:R-:W-:Y:S02]  /*4df0*/  FADD.FTZ R7, R198, R7 ;  /* 0x00000007c6077221 */ /* 0x000fe40000010000 */
[----:B------:R0:W-:Y:S01]  /*4e00*/  STSM.16.M88.4 [R184], R168 ;  /* 0x000000a8b8007844 */ /* 0x0001e20000000200 */
[----:B-1----:R-:W-:-:S06]  /*4e10*/  WARPGROUP.ARRIVE ;  /* 0x00000000000079c5 */ /* 0x002fcc0000000000 */
[----:B------:R-:W-:Y:S01]  /*4e20*/  HGMMA.64x256x16.F32.BF16 R24, R156, gdesc[UR8].tnspB, RZ, !UPT, gsb0 ;  /* 0x43e000089c187df0 */ /* 0x000fe2000c0018ff */
[----:B------:R-:W-:Y:S02]  /*4e30*/  UMOV UR11, 0x40000040 ;  /* 0x40000040000b7882 */ /* 0x000fe40000000000 */
[----:B------:R-:W-:Y:S02]  /*4e40*/  WARPGROUP.DEPBAR.LE gsb0, 0x0 ;  /* 0x00008000000079c5 */ /* 0x000fe40000010000 */
[----:B------:R-:W-:-:S15]  /*4e50*/  WARPGROUP.ARRIVE ;  /* 0x00000000000079c5 */ /* 0x000fde0000000000 */
[----:B------:R-:W-:-:S08]  /*4e60*/  NOP ;  /* 0x0000000000007918 */ /* 0x000fd00000000000 */
[----:B------:R-:W-:Y:S01]  /*4e70*/  HGMMA.64x256x16.F32.BF16 R24, R160, gdesc[UR12].tnspB, R24, gsb0 ;  /* 0x43e0000ca0187df0 */ /* 0x000fe20008001818 */
[----:B------:R-:W-:Y:S01]  /*4e80*/  UIADD3 UR14, UR10, 0x100, URZ ;  /* 0x000001000a0e7890 */ /* 0x000fe2000fffe03f */
[----:B------:R-:W-:Y:S01]  /*4e90*/  UMOV UR15, 0x40000040 ;  /* 0x40000040000f7882 */ /* 0x000fe20000000000 */
[----:B------:R-:W-:Y:S01]  /*4ea0*/  UIADD3 UR10, UR10, 0x180, URZ ;  /* 0x000001800a0a7890 */ /* 0x000fe2000fffe03f */
[----:B------:R-:W-:Y:S02]  /*4eb0*/  WARPGROUP.DEPBAR.LE gsb0, 0x0 ;  /* 0x00008000000079c5 */ /* 0x000fe40000010000 */
[----:B------:R-:W-:-:S15]  /*4ec0*/  WARPGROUP.ARRIVE ;  /* 0x00000000000079c5 */ /* 0x000fde0000000000 */
[----:B------:R-:W-:-:S07]  /*4ed0*/  NOP ;  /* 0x0000000000007918 */ /* 0x000fce0000000000 */
[----:B------:R-:W-:Y:S03]  /*4ee0*/  HGMMA.64x256x16.F32.BF16 R24, R164, gdesc[UR12].tnspB, R24, gsb0 ;  /* 0x43e0000ca4187df0 */ /* 0x000fe60008001818 */
        /* <DEDUP_REMOVED lines=13> */
[----:B------:R1:W-:Y:S02]  /*4fc0*/  @!P1 SYNCS.ARRIVE.TRANS64.RED.A1T0 RZ, [R6+URZ], RZ ;  /* 0x000000ff06ff99a7 */ /* 0x0003e4000810043f */
[----:B-1----:R-:W-:Y:S01]  /*4fd0*/  FADD.FTZ R6, R174, R173 ;  /* 0x000000adae067221 */ /* 0x002fe20000010000 */
[----:B0-----:R-:W-:Y:S06]  /*4fe0*/  @!P2 BRA `(.L_x_3416) ;  /* 0x000000280078a947 */ /* 0x001fec0003800000 */
[----:B------:R-:W-:Y:S01]  /*4ff0*/  VIADD R8, R153, 0xfffffffe ;  /* 0xfffffffe99087836 */ /* 0x000fe20000000000 */
[----:B------:R-:W-:Y:S01]  /*5000*/  UMOV UR24, UR36 ;  /* 0x0000002400187c82 */ /* 0x000fe20008000000 */
[----:B------:R-:W-:Y:S02]  /*5010*/  IMAD.MOV.U32 R191, RZ, RZ, R4 ;  /* 0x000000ffffbf7224 */ /* 0x000fe400078e0004 */
[----:B------:R-:W-:-:S07]  /*5020*/  IMAD.MOV.U32 R9, RZ, RZ, R0 ;  /* 0x000000ffff097224 */ /* 0x000fce00078e0000 */
.L_x_3425:
[----:B------:R-:W-:Y:S01]  /*5030*/  UIADD3 UR36, UR24, 0x1, URZ ;  /* 0x0000000118247890 */ /* 0x000fe2000fffe03f */
[C---:B------:R-:W-:Y:S01]  /*5040*/  ISETP.GT.AND P2, PT, R8.reuse, RZ, PT ;  /* 0x000000ff0800720c */ /* 0x040fe20003f44270 */
[----:B------:R-:W-:Y:S02]  /*5050*/  VIADD R8, R8, 0xffffffff ;  /* 0xffffffff08087836 */ /* 0x000fe40000000000 */
[----:B------:R-:W-:-:S04]  /*5060*/  UISETP.NE.AND UP0, UPT, UR36, 0x2, UPT ;  /* 0x000000022400788c */ /* 0x000fc8000bf05270 */
[----:B------:R-:W-:Y:S02]  /*5070*/  USEL UR5, URZ, 0x1, UP0 ;  /* 0x000000013f057887 */ /* 0x000fe40008000000 */
[----:B------:R-:W-:-:S04]  /*5080*/  USEL UR36, UR36, URZ, UP0 ;  /* 0x0000003f24247287 */ /* 0x000fc80008000000 */
[----:B------:R-:W-:Y:S01]  /*5090*/  LOP3.LUT R2, R2, UR5, RZ, 0x3c, !PT ;  /* 0x0000000502027c12 */ /* 0x000fe2000f8e3cff */
[----:B-1----:R-:W-:Y:S07]  /*50a0*/  @P0 BRA `(.L_x_3417) ;  /* 0x0000000000040947 */ /* 0x002fee0003800000 */
[----:B------:R-:W-:Y:S01]  /*50b0*/  BPT.TRAP 0x1 ;  /* 0x000000040000795c */ /* 0x000fe20000300000 */
.L_x_3417:
[----:B------:R-:W-:Y:S01]  /*50c0*/  ULEA UR5, UR36, UR37, 0x3 ;  /* 0x0000002524057291 */ /* 0x000fe2000f8e183f */
[----:B------:R-:W-:-:S08]  /*50d0*/  SHF.L.U32 R0, R2, 0x1f, RZ ;  /* 0x0000001f02007819 */ /* 0x000fd000000006ff */
[----:B------:R0:W1:Y:S01]  /*50e0*/  SYNCS.PHASECHK.TRANS64.TRYWAIT P3, [UR5+0x38830], R0 ;  /* 0x03883000ff0075a7 */ /* 0x0000620008060145 */
[----:B------:R-:W-:Y:S05]  /*50f0*/  @P0 BRA `(.L_x_3418) ;  /* 0x0000000000040947 */ /* 0x000fea0003800000 */
[----:B------:R-:W-:Y:S01]  /*5100*/  BPT.TRAP 0x1 ;  /* 0x000000040000795c */ /* 0x000fe20000300000 */
.L_x_3418:
[----:B-1----:R-:W-:Y:S05]  /*5110*/  @P3 BRA `(.L_x_3419) ;  /* 0x0000000000083947 */ /* 0x002fea0003800000 */
[----:B------:R-:W1:Y:S02]  /*5120*/  SYNCS.PHASECHK.TRANS64.TRYWAIT P3, [UR5+0x38830], R0 ;  /* 0x03883000ff0075a7 */ /* 0x000e640008060145 */
[----:B-1----:R-:W-:Y:S05]  /*5130*/  @!P3 BRA `(.L_x_3420) ;  /* 0x000000b00018b947 */ /* 0x002fea0003800000 */
.L_x_3419:
        /* <DEDUP_REMOVED lines=26> */
[----:B------:R-:W-:Y:S05]  /*52e0*/  @P0 BRA `(.L_x_3421) ;  /* 0x0000000000040947 */ /* 0x000fea0003800000 */
[----:B------:R-:W-:Y:S01]  /*52f0*/  BPT.TRAP 0x1 ;  /* 0x000000040000795c */ /* 0x000fe20000300000 */
.L_x_3421:
[----:B------:R2:W3:Y:S01]  /*5300*/  SYNCS.PHASECHK.TRANS64.TRYWAIT P3, [UR5+0x38850], R0 ;  /* 0x03885000ff0075a7 */ /* 0x0004e20008060145 */
[----:B------:R-:W-:Y:S05]  /*5310*/  @P0 BRA `(.L_x_3422) ;  /* 0x0000000000040947 */ /* 0x000fea0003800000 */
[----:B------:R-:W-:Y:S01]  /*5320*/  BPT.TRAP 0x1 ;  /* 0x000000040000795c */ /* 0x000fe20000300000 */
.L_x_3422:
[----:B---3--:R-:W-:Y:S05]  /*5330*/  @P3 BRA `(.L_x_3423) ;  /* 0x0000000000083947 */ /* 0x008fea0003800000 */
[----:B------:R-:W3:Y:S02]  /*5340*/  SYNCS.PHASECHK.TRANS64.TRYWAIT P3, [UR5+0x38850], R0 ;  /* 0x03885000ff0075a7 */ /* 0x000ee40008060145 */
[----:B---3--:R-:W-:Y:S05]  /*5350*/  @!P3 BRA `(.L_x_3424) ;  /* 0x000000ac00a8b947 */ /* 0x008fea0003800000 */
.L_x_3423:
[----:B------:R-:W-:Y:S01]  /*5360*/  UIADD3 UR10, UR37, 0x26400, URZ ;  /* 0x00026400250a7890 */ /* 0x000fe2000fffe03f */
[----:B------:R-:W-:Y:S01]  /*5370*/  WARPGROUP.ARRIVE ;  /* 0x00000000000079c5 */ /* 0x000fe20000000000 */
[----:B------:R-:W-:-:S05]  /*5380*/  UIADD3 UR14, UR6, 0x200, URZ ;  /* 0x00000200060e7890 */ /* 0x000fca000fffe03f */
[----:B------:R-:W3:Y:S01]  /*5390*/  S2R R4, SR_TID.X ;  /* 0x0000000000047919 */ /* 0x000ee20000002100 */
[----:B------:R-:W-:Y:S02]  /*53a0*/  USHF.R.U32.HI UR10, URZ, 0x4, UR10 ;  /* 0x000000043f0a7899 */ /* 0x000fe4000801160a */
[----:B------:R-:W-:Y:S02]  /*53b0*/  UIADD3 UR11, UR6, 0x202, URZ ;  /* 0x00000202060b7890 */ /* 0x000fe4000fffe03f */
[----:B------:R-:W-:Y:S02]  /*53c0*/  ULOP3.LUT UR15, UR10, 0x3fff, URZ, 0xc0, !UPT ;  /* 0x00003fff0a0f7892 */ /* 0x000fe4000f8ec03f */
[----:B------:R-:W-:Y:S02]  /*53d0*/  ULEA UR10, UR36, UR4, 0xc ;  /* 0x00000004240a7291 */ /* 0x000fe4000f8e603f */
[----:B------:R-:W-:Y:S01]  /*53e0*/  ULOP3.LUT UR6, UR15, 0x10000, URZ, 0xfc, !UPT ;  /* 0x000100000f067892 */ /* 0x000fe2000f8efc3f */
[----:B------:R-:W-:Y:S01]  /*53f0*/  UMOV UR23, 0x40000040 ;  /* 0x4000004000177882 */ /* 0x000fe20000000000 */
[----:B------:R-:W-:Y:S01]  /*5400*/  UMOV UR21, 0x40000040 ;  /* 0x4000004000157882 */ /* 0x000fe20000000000 */
[----:B------:R-:W-:-:S02]  /*5410*/  UIADD3 UR18, UR10, 0x800, URZ ;  /* 0x000008000a127890 */ /* 0x000fc4000fffe03f */
[----:B------:R-:W-:Y:S02]  /*5420*/  UMOV UR22, UR10 ;  /* 0x0000000a00167c82 */ /* 0x000fe40008000000 */
[----:B------:R-:W-:Y:S01]  /*5430*/  UMOV UR20, UR6 ;  /* 0x0000000600147c82 */ /* 0x000fe20008000000 */
[----:B------:R-:W-:Y:S01]  /*5440*/  UIADD3 UR19, UR6, 0x800, URZ ;  /* 0x0000080006137890 */ /* 0x000fe2000fffe03f */
[----:B------:R-:W-:Y:S01]  /*5450*/  HGMMA.64x64x16.F32.BF16 R152, gdesc[UR20], R152, gsb0 ;  /* 0x00e00000149879f0 */ /* 0x000fe20008001898 */
[----:B------:R-:W-:Y:S02]  /*5460*/  UIADD3 UR22, UR10, 0x2, URZ ;  /* 0x000000020a167890 */ /* 0x000fe4000fffe03f */
[----:B------:R-:W-:Y:S01]  /*5470*/  UIADD3 UR20, UR6, 0x2, URZ ;  /* 0x0000000206147890 */ /* 0x000fe2000fffe03f */
[----:B------:R-:W-:Y:S01]  /*5480*/  UMOV UR23, 0x40000040 ;  /* 0x4000004000177882 */ /* 0x000fe20000000000 */
[----:B------:R-:W-:Y:S01]  /*5490*/  UMOV UR21, 0x40000040 ;  /* 0x4000004000157882 */ /* 0x000fe20000000000 */
[----:B---3--:R-:W-:-:S05]  /*54a0*/  SHF.R.U32.HI R4, RZ, 0x7, R4 ;  /* 0x00000007ff047819 */ /* 0x008fca0000011604 */
[----:B012---:R-:W0:Y:S01]  /*54b0*/  SHFL.IDX PT, R0, R4, RZ, 0x1f ;  /* 0x00001fff04007589 */ /* 0x007e2200000e0000 */
        /* <DEDUP_REMOVED lines=17> */
[----:B------:R-:W-:Y:S01]  /*55d0*/  UIADD3 UR22, UR10, 0x200, URZ ;  /* 0x000002000a167890 */ /* 0x000fe2000fffe03f */
[----:B------:R-:W-:Y:S01]  /*55e0*/  UMOV UR20, UR14 ;  /* 0x0000000e00147c82 */ /* 0x000fe20008000000 */
        /* <DEDUP_REMOVED lines=228> */
[----:B------:R-:W-:Y:S01]  /*6430*/  ULEA UR10, UR36, UR7, 0xc ;  /* 0x00000007240a7291 */ /* 0x000fe2000f8e603f */
[----:B------:R-:W-:-:S03]  /*6440*/  UMOV UR11, 0x40000040 ;  /* 0x40000040000b7882 */ /* 0x000fc60000000000 */
[----:B------:R-:W-:Y:S01]  /*6450*/  UIADD3 UR14, UR10, 0x80, URZ ;  /* 0x000000800a0e7890 */ /* 0x000fe2000fffe03f */
[----:B------:R-:W-:Y:S02]  /*6460*/  WARPGROUP.DEPBAR.LE gsb0, 0x0 ;  /* 0x00008000000079c5 */ /* 0x000fe40000010000 */
[----:B------:R-:W-:-:S06]  /*6470*/  WARPGROUP.ARRIVE ;  /* 0x00000000000079c5 */ /* 0x000fcc0000000000 */
[----:B------:R-:W-:Y:S03]  /*6480*/  HGMMA.64x64x16.F32.BF16 R152, gdesc[UR20], R152, gsb0 ;  /* 0x00e00000149879f0 */ /* 0x000fe60008001898 */
[----:B------:R-:W-:Y:S02]  /*6490*/  WARPGROUP.DEPBAR.LE gsb0, 0x0 ;  /* 0x00008000000079c5 */ /* 0x000fe40000010000 */
        /* <DEDUP_REMOVED lines=25> */
[----:B------:R-:W-:Y:S01]  /*6630*/  FMNMX.FTZ R11, R167, R4, !PT ;  /* 0x00000004a70b7209 */ /* 0x000fe20007810000 */
[----:B------:R-:W0:Y:S02]  /*6640*/  LDC R5, c[0x0][0xa80] ;  /* 0x0002a000ff057b82 */ /* 0x000e240000000800 */
[----:B------:R-:W1:Y:S01]  /*6650*/  SHFL.BFLY PT, R13, R12, 0x1, 0x1f ;  /* 0x0c201f000c0d7f89 */ /* 0x000e6200000e0000 */
[----:B------:R-:W-:-:S04]  /*6660*/  FMNMX.FTZ R4, R170, R11, !PT ;  /* 0x0000000baa047209 */ /* 0x000fc80007810000 */
[----:B------:R-:W-:-:S04]  /*6670*/  FMNMX.FTZ R11, R171, R4, !PT ;  /* 0x00000004ab0b7209 */ /* 0x000fc80007810000 */
[----:B------:R-:W-:Y:S02]  /*6680*/  FMNMX.FTZ R4, R174, R11, !PT ;  /* 0x0000000bae047209 */ /* 0x000fe40007810000 */
[----:B-1----:R-:W-:Y:S02]  /*6690*/  FMNMX.FTZ R0, R12, R13, !PT ;  /* 0x0000000d0c007209 */ /* 0x002fe40007810000 */
[----:B------:R-:W-:-:S03]  /*66a0*/  FMNMX.FTZ R13, R175, R4, !PT ;  /* 0x00000004af0d7209 */ /* 0x000fc60007810000 */
[----:B0-----:R-:W-:Y:S01]  /*66b0*/  FMUL.FTZ R192, R0, R5 ;  /* 0x0000000500c07220 */ /* 0x001fe20000410000 */
[----:B------:R-:W-:Y:S01]  /*66c0*/  FMNMX.FTZ R4, R178, R13, !PT ;  /* 0x0000000db2047209 */ /* 0x000fe20007810000 */
[----:B------:R-:W-:Y:S02]  /*66d0*/  FADD.FTZ R10, -R0, R9 ;  /* 0x00000009000a7221 */ /* 0x000fe40000010100 */
[-CC-:B------:R-:W-:Y:S01]  /*66e0*/  FFMA.FTZ R11, R153, R5.reuse, -R192.reuse ;  /* 0x00000005990b7223 */ /* 0x180fe200000108c0 */
[----:B------:R-:W-:Y:S01]  /*66f0*/  FMNMX.FTZ R13, R179, R4, !PT ;  /* 0x00000004b30d7209 */ /* 0x000fe20007810000 */
[-C--:B------:R-:W-:Y:S01]  /*6700*/  FMUL.FTZ R9, R10, R5.reuse ;  /* 0x000000050a097220 */ /* 0x080fe20000410000 */
        /* <DEDUP_REMOVED lines=9> */
[-CC-:B------:R-:W-:Y:S01]  /*67a0*/  FFMA.FTZ R168, R168, R5.reuse, -R192.reuse ;  /* 0x00000005a8a87223 */ /* 0x180fe200000108c0 */
[-CC-:B------:R-:W-:Y:S01]  /*67b0*/  FFMA.FTZ R169, R169, R5.reuse, -R192.reuse ;  /* 0x00000005a9a97223 */ /* 0x180fe200000108c0 */
[----:B------:R-:W0:Y:S01]  /*67c0*/  SHFL.BFLY PT, R153, R4, 0x2, 0x1f ;  /* 0x0c401f0004997f89 */ /* 0x000e2200000e0000 */
[-CC-:B------:R-:W-:Y:S01]  /*67d0*/  FFMA.FTZ R172, R172, R5.reuse, -R192.reuse ;  /* 0x00000005acac7223 */ /* 0x180fe200000108c0 */
[-CC-:B------:R-:W-:Y:S01]  /*67e0*/  FFMA.FTZ R173, R173, R5.reuse, -R192.reuse ;  /* 0x00000005adad7223 */ /* 0x180fe200000108c0 */
[-CC-:B------:R-:W-:Y:S01]  /*67f0*/  FFMA.FTZ R176, R176, R5.reuse, -R192.reuse ;  /* 0x00000005b0b07223 */ /* 0x180fe200000108c0 */
[-CC-:B------:R-:W-:Y:S01]  /*6800*/  FFMA.FTZ R177, R177, R5.reuse, -R192.reuse ;  /* 0x00000005b1b17223 */ /* 0x180fe200000108c0 */
[-CC-:B------:R-:W-:Y:S01]  /*6810*/  FFMA.FTZ R180, R180, R5.reuse, -R192.reuse ;  /* 0x00000005b4b47223 */ /* 0x180fe200000108c0 */
[----:B------:R-:W-:Y:S01]  /*6820*/  FFMA.FTZ R181, R181, R5, -R192 ;  /* 0x00000005b5b57223 */ /* 0x000fe200000108c0 */
[----:B------:R-:W1:Y:S08]  /*6830*/  MUFU.EX2 R9, R9 ;  /* 0x0000000900097308 */ /* 0x000e700000000800 */
[----:B------:R-:W-:Y:S08]  /*6840*/  MUFU.EX2 R10, R10 ;  /* 0x0000000a000a7308 */ /* 0x000ff00000000800 */
[----:B------:R-:W2:Y:S01]  /*6850*/  MUFU.EX2 R11, R11 ;  /* 0x0000000b000b7308 */ /* 0x000ea20000000800 */
[----:B0-----:R-:W-:Y:S01]  /*6860*/  FMNMX.FTZ R153, R4, R153, !PT ;  /* 0x0000009904997209 */ /* 0x001fe20007810000 */
[-C--:B-1----:R-:W-:Y:S01]  /*6870*/  FMUL.FTZ R24, R24, R9.reuse ;  /* 0x0000000918187220 */ /* 0x082fe20000410000 */
[-C--:B------:R-:W-:Y:S01]  /*6880*/  FMUL.FTZ R25, R25, R9.reuse ;  /* 0x0000000919197220 */ /* 0x080fe20000410000 */
[-C--:B------:R-:W-:Y:S01]  /*6890*/  FMUL.FTZ R28, R28, R9.reuse ;  /* 0x000000091c1c7220 */ /* 0x080fe20000410000 */
[-C--:B------:R-:W-:Y:S01]  /*68a0*/  FMUL.FTZ R29, R29, R9.reuse ;  /* 0x000000091d1d7220 */ /* 0x080fe20000410000 */
[----:B------:R-:W0:Y:S01]  /*68b0*/  SHFL.BFLY PT, R4, R153, 0x1, 0x1f ;  /* 0x0c201f0099047f89 */ /* 0x000e2200000e0000 */
        /* <DEDUP_REMOVED lines=23> */
[----:B0-----:R-:W-:Y:S01]  /*6a30*/  FMNMX.FTZ R4, R153, R4, !PT ;  /* 0x0000000499047209 */ /* 0x001fe20007810000 */
[----:B------:R-:W-:Y:S01]  /*6a40*/  IMAD.MOV R153, RZ, RZ, -R19 ;  /* 0x000000ffff997224 */ /* 0x000fe200078e0a13 */
[----:B------:R-:W-:Y:S01]  /*6a50*/  MUFU.EX2 R15, R15 ;  /* 0x0000000f000f7308 */ /* 0x000fe20000000800 */
[-C--:B------:R-:W-:Y:S01]  /*6a60*/  FMUL.FTZ R72, R72, R9.reuse ;  /* 0x0000000948487220 */ /* 0x080fe20000410000 */
[----:B------:R-:W-:Y:S01]  /*6a70*/  FMUL.FTZ R73, R73, R9 ;  /* 0x0000000949497220 */ /* 0x000fe20000410000 */
[----:B------:R-:W-:Y:S01]  /*6a80*/  FADD.FTZ R152, -R4, R191 ;  /* 0x000000bf04987221 */ /* 0x000fe20000010100 */
[----:B------:R-:W-:Y:S01]  /*6a90*/  ISETP.NE.AND P3, PT, R18, R153, PT ;  /* 0x000000991200720c */ /* 0x000fe20003f65270 */
[-C--:B------:R-:W-:Y:S01]  /*6aa0*/  FMUL.FTZ R76, R76, R9.reuse ;  /* 0x000000094c4c7220 */ /* 0x080fe20000410000 */
[----:B------:R-:W-:Y:S01]  /*6ab0*/  FMUL.FTZ R77, R77, R9 ;  /* 0x000000094d4d7220 */ /* 0x000fe20000410000 */
[-C--:B------:R-:W-:Y:S01]  /*6ac0*/  FMUL.FTZ R192, R152, R5.reuse ;  /* 0x0000000598c07220 */ /* 0x080fe20000410000 */
[----:B------:R-:W-:Y:S01]  /*6ad0*/  FMUL.FTZ R152, R4, R5 ;  /* 0x0000000504987220 */ /* 0x000fe20000410000 */
[----:B------:R-:W-:Y:S01]  /*6ae0*/  MUFU.EX2 R20, R20 ;  /* 0x0000001400147308 */ /* 0x000fe20000000800 */
[-C--:B------:R-:W-:Y:S01]  /*6af0*/  FMUL.FTZ R80, R80, R9.reuse ;  /* 0x0000000950507220 */ /* 0x080fe20000410000 */
[----:B------:R-:W-:Y:S01]  /*6b00*/  FMUL.FTZ R81, R81, R9 ;  /* 0x0000000951517220 */ /* 0x000fe20000410000 */
[-CC-:B------:R-:W-:Y:S01]  /*6b10*/  FFMA.FTZ R194, R155, R5.reuse, -R152.reuse ;  /* 0x000000059bc27223 */ /* 0x180fe20000010898 */
[----:B------:R-:W-:Y:S01]  /*6b20*/  FFMA.FTZ R199, R179, R5, -R152 ;  /* 0x00000005b3c77223 */ /* 0x000fe20000010898 */
[----:B------:R-:W-:-:S02]  /*6b30*/  IMAD.U32 R179, RZ, RZ, UR5 ;  /* 0x00000005ffb37e24 */ /* 0x000fc4000f8e00ff */
[-CC-:B------:R-:W-:Y:S01]  /*6b40*/  FFMA.FTZ R191, R154, R5.reuse, -R152.reuse ;  /* 0x000000059abf7223 */ /* 0x180fe20000010898 */
[----:B------:R-:W-:Y:S01]  /*6b50*/  IMAD.U32 R155, RZ, RZ, UR24 ;  /* 0x00000018ff9b7e24 */ /* 0x000fe2000f8e00ff */
[----:B------:R-:W0:Y:S01]  /*6b60*/  MUFU.EX2 R192, R192 ;  /* 0x000000c000c07308 */ /* 0x000e220000000800 */
[----:B------:R-:W-:Y:S02]  /*6b70*/  @!P1 VIADD R153, R179, 0x38840 ;  /* 0x00038840b3999836 */ /* 0x000fe40000000000 */
[-C--:B------:R-:W-:Y:S01]  /*6b80*/  FFMA.FTZ R193, R158, R5.reuse, -R152 ;  /* 0x000000059ec17223 */ /* 0x080fe20000010898 */
[----:B------:R-:W-:Y:S02]  /*6b90*/  @!P3 IMAD R154, R155, 0x40, R16 ;  /* 0x000000409b9ab824 */ /* 0x000fe400078e0210 */
[-CC-:B------:R-:W-:Y:S01]  /*6ba0*/  FFMA.FTZ R196, R159, R5.reuse, -R152.reuse ;  /* 0x000000059fc47223 */ /* 0x180fe20000010898 */
[-CC-:B------:R-:W-:Y:S01]  /*6bb0*/  FFMA.FTZ R195, R162, R5.reuse, -R152.reuse ;  /* 0x00000005a2c37223 */ /* 0x180fe20000010898 */
[----:B------:R-:W-:Y:S01]  /*6bc0*/  @!P1 PRMT R153, RZ, 0x654, R153 ;  /* 0x00000654ff999816 */ /* 0x000fe20000000099 */
[-CC-:B------:R-:W-:Y:S01]  /*6bd0*/  FFMA.FTZ R198, R163, R5.reuse, -R152.reuse ;  /* 0x00000005a3c67223 */ /* 0x180fe20000010898 */
[----:B------:R-:W-:Y:S01]  /*6be0*/  @!P3 LEA R154, R154, UR37, 0x2 ;  /* 0x000000259a9abc11 */ /* 0x000fe2000f8e10ff */
[-CC-:B------:R-:W-:Y:S01]  /*6bf0*/  FFMA.FTZ R197, R166, R5.reuse, -R152.reuse ;  /* 0x00000005a6c57223 */ /* 0x180fe20000010898 */
[-CC-:B------:R-:W-:Y:S01]  /*6c00*/  FFMA.FTZ R200, R167, R5.reuse, -R152.reuse ;  /* 0x00000005a7c87223 */ /* 0x180fe20000010898 */
[-CC-:B------:R-:W-:Y:S01]  /*6c10*/  FFMA.FTZ R170, R170, R5.reuse, -R152.reuse ;  /* 0x00000005aaaa7223 */ /* 0x180fe20000010898 */
[-CC-:B------:R-:W-:Y:S01]  /*6c20*/  FFMA.FTZ R171, R171, R5.reuse, -R152.reuse ;  /* 0x00000005abab7223 */ /* 0x180fe20000010898 */
[-CC-:B------:R-:W-:Y:S01]  /*6c30*/  FFMA.FTZ R174, R174, R5.reuse, -R152.reuse ;  /* 0x00000005aeae7223 */ /* 0x180fe20000010898 */
[-CC-:B------:R-:W-:Y:S01]  /*6c40*/  FFMA.FTZ R175, R175, R5.reuse, -R152.reuse ;  /* 0x00000005afaf7223 */ /* 0x180fe20000010898 */
[----:B------:R1:W-:Y:S01]  /*6c50*/  @!P1 SYNCS.ARRIVE.TRANS64.RED.A1T0 RZ, [R153+URZ], RZ ;  /* 0x000000ff99ff99a7 */ /* 0x0003e2000810043f */
[-CC-:B------:R-:W-:Y:S01]  /*6c60*/  FFMA.FTZ R178, R178, R5.reuse, -R152.reuse ;  /* 0x00000005b2b27223 */ /* 0x180fe20000010898 */
[-CC-:B------:R-:W-:Y:S01]  /*6c70*/  FFMA.FTZ R182, R182, R5.reuse, -R152.reuse ;  /* 0x00000005b6b67223 */ /* 0x180fe20000010898 */
[----:B------:R-:W-:Y:S01]  /*6c80*/  FFMA.FTZ R183, R183, R5, -R152 ;  /* 0x00000005b7b77223 */ /* 0x000fe20000010898 */
[----:B------:R-:W-:Y:S01]  /*6c90*/  @!P3 STS [R154+0x38400], R9 ;  /* 0x038400099a00b388 */ /* 0x000fe20000000800 */
[----:B------:R-:W-:Y:S01]  /*6ca0*/  MUFU.EX2 R191, R191 ;  /* 0x000000bf00bf7308 */ /* 0x000fe20000000800 */
[----:B--2---:R-:W-:Y:S01]  /*6cb0*/  F2FP.BF16.F32.PACK_AB R152, R11, R10 ;  /* 0x0000000a0b98723e */ /* 0x004fe200000010ff */
[----:B0-----:R-:W-:Y:S01]  /*6cc0*/  FMUL.FTZ R26, R26, R192 ;  /* 0x000000c01a1a7220 */ /* 0x001fe20000410000 */
[----:B------:R0:W-:Y:S01]  /*6cd0*/  @!P3 STS [R154+0x38420], R192 ;  /* 0x038420c09a00b388 */ /* 0x0001e20000000800 */
[----:B------:R-:W-:Y:S01]  /*6ce0*/  F2FP.BF16.F32.PACK_AB R156, R15, R14 ;  /* 0x0000000e0f9c723e */ /* 0x000fe200000010ff */
[-C--:B------:R-:W-:Y:S01]  /*6cf0*/  FMUL.FTZ R27, R27, R192.reuse ;  /* 0x000000c01b1b7220 */ /* 0x080fe20000410000 */
[-C--:B------:R-:W-:Y:S01]  /*6d00*/  FMUL.FTZ R30, R30, R192.reuse ;  /* 0x000000c01e1e7220 */ /* 0x080fe20000410000 */
[-C--:B------:R-:W-:Y:S01]  /*6d10*/  FMUL.FTZ R31, R31, R192.reuse ;  /* 0x000000c01f1f7220 */ /* 0x080fe20000410000 */
[----:B------:R-:W1:Y:S01]  /*6d20*/  MUFU.EX2 R194, R194 ;  /* 0x000000c200c27308 */ /* 0x000e620000000800 */
[-C--:B------:R-:W-:Y:S01]  /*6d30*/  FMUL.FTZ R34, R34, R192.reuse ;  /* 0x000000c022227220 */ /* 0x080fe20000410000 */
[-C--:B------:R-:W-:Y:S01]  /*6d40*/  FMUL.FTZ R35, R35, R192.reuse ;  /* 0x000000c023237220 */ /* 0x080fe20000410000 */
[-C--:B------:R-:W-:Y:S01]  /*6d50*/  FMUL.FTZ R38, R38, R192.reuse ;  /* 0x000000c026267220 */ /* 0x080fe20000410000 */
[----:B------:R-:W-:Y:S01]  /*6d60*/  FMUL.FTZ R39, R39, R192 ;  /* 0x000000c027277220 */ /* 0x000fe20000410000 */
[----:B0-----:R-:W-:Y:S01]  /*6d70*/  F2FP.BF16.F32.PACK_AB R154, R13, R12 ;  /* 0x0000000c0d9a723e */ /* 0x001fe200000010ff */
        /* <DEDUP_REMOVED lines=10> */
[----:B------:R-:W0:Y:S01]  /*6e20*/  MUFU.EX2 R196, R196 ;  /* 0x000000c400c47308 */ /* 0x000e220000000800 */
[----:B-1----:R-:W-:Y:S01]  /*6e30*/  F2FP.BF16.F32.PACK_AB R153, R194, R191 ;  /* 0x000000bfc299723e */ /* 0x002fe200000010ff */
[-C--:B------:R-:W-:Y:S01]  /*6e40*/  FMUL.FTZ R59, R59, R192.reuse ;  /* 0x000000c03b3b7220 */ /* 0x080fe20000410000 */
[-C--:B------:R-:W-:Y:S01]  /*6e50*/  FMUL.FTZ R62, R62, R192.reuse ;  /* 0x000000c03e3e7220 */ /* 0x080fe20000410000 */
[-C--:B------:R-:W-:Y:S01]  /*6e60*/  FMUL.FTZ R63, R63, R192.reuse ;  /* 0x000000c03f3f7220 */ /* 0x080fe20000410000 */
[-C--:B------:R-:W-:Y:S01]  /*6e70*/  FMUL.FTZ R66, R66, R192.reuse ;  /* 0x000000c042427220 */ /* 0x080fe20000410000 */
[-C--:B------:R-:W-:Y:S01]  /*6e80*/  FMUL.FTZ R67, R67, R192.reuse ;  /* 0x000000c043437220 */ /* 0x080fe20000410000 */
[-C--:B------:R-:W-:Y:S01]  /*6e90*/  FMUL.FTZ R70, R70, R192.reuse ;  /* 0x000000c046467220 */ /* 0x080fe20000410000 */
[----:B------:R-:W1:Y:S01]  /*6ea0*/  MUFU.EX2 R21, R21 ;  /* 0x0000001500157308 */ /* 0x000e620000000800 */
        /* <DEDUP_REMOVED lines=8> */
[----:B0-----:R-:W-:Y:S01]  /*6f30*/  F2FP.BF16.F32.PACK_AB R155, R196, R193 ;  /* 0x000000c1c49b723e */ /* 0x001fe200000010ff */
[----:B------:R-:W-:Y:S01]  /*6f40*/  BAR.SYNC.DEFER_BLOCKING 0xf, 0x100 ;  /* 0x03c4000000007b1d */ /* 0x000fe20000010000 */
[-C--:B------:R-:W-:Y:S01]  /*6f50*/  FMUL.FTZ R84, R84, R9.reuse ;  /* 0x0000000954547220 */ /* 0x080fe20000410000 */
[-C--:B------:R-:W-:Y:S01]  /*6f60*/  FMUL.FTZ R85, R85, R9.reuse ;  /* 0x0000000955557220 */ /* 0x080fe20000410000 */
[-C--:B------:R-:W-:Y:S01]  /*6f70*/  FMUL.FTZ R86, R86, R192.reuse ;  /* 0x000000c056567220 */ /* 0x080fe20000410000 */
[----:B------:R-:W-:Y:S01]  /*6f80*/  FMUL.FTZ R87, R87, R192 ;  /* 0x000000c057577220 */ /* 0x000fe20000410000 */
        /* <DEDUP_REMOVED lines=17> */
[----:B------:R-:W1:Y:S01]  /*70a0*/  MUFU.EX2 R200, R200 ;  /* 0x000000c800c87308 */ /* 0x000e620000000800 */
[----:B0-----:R-:W-:Y:S01]  /*70b0*/  F2FP.BF16.F32.PACK_AB R157, R198, R195 ;  /* 0x000000c3c69d723e */ /* 0x001fe200000010ff */
        /* <DEDUP_REMOVED lines=57> */
[----:B------:R-:W-:Y:S01]  /*7450*/  FMUL.FTZ R149, R149, R9 ;  /* 0x0000000995957220 */ /* 0x000fe20000410000 */
[-C--:B------:R-:W-:Y:S01]  /*7460*/  FMUL.FTZ R150, R150, R192.reuse ;  /* 0x000000c096967220 */ /* 0x080fe20000410000 */
[----:B------:R-:W-:Y:S01]  /*7470*/  FMUL.FTZ R151, R151, R192 ;  /* 0x000000c097977220 */ /* 0x000fe20000410000 */
[----:B------:R1:W-:Y:S01]  /*7480*/  STSM.16.M88.4 [R23+0x36400], R152 ;  /* 0x0364009817007844 */ /* 0x0003e20000000200 */
[----:B------:R-:W-:Y:S01]  /*7490*/  FFMA.FTZ R6, R9, R6, R10 ;  /* 0x0000000609067223 */ /* 0x000fe2000001000a */
[----:B------:R-:W2:Y:S01]  /*74a0*/  MUFU.EX2 R175, R175 ;  /* 0x000000af00af7308 */ /* 0x000ea20000000800 */
[----:B0-----:R-:W-:Y:S01]  /*74b0*/  F2FP.BF16.F32.PACK_AB R161, R171, R170 ;  /* 0x000000aaaba1723e */ /* 0x001fe200000010ff */
[----:B------:R1:W-:Y:S01]  /*74c0*/  STSM.16.M88.4 [R185], R156 ;  /* 0x0000009cb9007844 */ /* 0x0003e20000000200 */
[----:B------:R-:W-:Y:S01]  /*74d0*/  FFMA.FTZ R7, R192, R7, R191 ;  /* 0x00000007c0077223 */ /* 0x000fe200000100bf */
[----:B------:R-:W-:Y:S01]  /*74e0*/  FADD.FTZ R11, R11, R6 ;  /* 0x000000060b0b7221 */ /* 0x000fe20000010000 */
[----:B------:R-:W-:Y:S01]  /*74f0*/  @!P1 VIADD R179, R179, 0x38860 ;  /* 0x00038860b3b39836 */ /* 0x000fe20000000000 */
[----:B------:R-:W-:Y:S01]  /*7500*/  UMOV UR24, UR36 ;  /* 0x0000002400187c82 */ /* 0x000fe20008000000 */
[----:B------:R-:W-:Y:S01]  /*7510*/  FADD.FTZ R194, R194, R7 ;  /* 0x00000007c2c27221 */ /* 0x000fe20000010000 */
[----:B------:R-:W-:Y:S01]  /*7520*/  MUFU.EX2 R176, R176 ;  /* 0x000000b000b07308 */ /* 0x000fe20000000800 */
[----:B------:R-:W-:Y:S01]  /*7530*/  FADD.FTZ R12, R12, R11 ;  /* 0x0000000b0c0c7221 */ /* 0x000fe20000010000 */
[----:B------:R-:W-:Y:S01]  /*7540*/  @!P1 PRMT R179, RZ, 0x654, R179 ;  /* 0x00000654ffb39816 */ /* 0x000fe200000000b3 */
[----:B------:R-:W-:Y:S01]  /*7550*/  FADD.FTZ R193, R193, R194 ;  /* 0x000000c2c1c17221 */ /* 0x000fe20000010000 */
[----:B------:R-:W-:-:S02]  /*7560*/  IMAD.MOV.U32 R191, RZ, RZ, R4 ;  /* 0x000000ffffbf7224 */ /* 0x000fc400078e0004 */
[----:B------:R-:W-:Y:S01]  /*7570*/  FADD.FTZ R13, R13, R12 ;  /* 0x0000000c0d0d7221 */ /* 0x000fe20000010000 */
[----:B------:R-:W-:Y:S02]  /*7580*/  IMAD.MOV.U32 R9, RZ, RZ, R0 ;  /* 0x000000ffff097224 */ /* 0x000fe400078e0000 */
[----:B------:R-:W-:Y:S01]  /*7590*/  FADD.FTZ R196, R196, R193 ;  /* 0x000000c1c4c47221 */ /* 0x000fe20000010000 */
[----:B------:R-:W0:Y:S01]  /*75a0*/  MUFU.EX2 R177, R177 ;  /* 0x000000b100b17308 */ /* 0x000e220000000800 */
[----:B--2---:R-:W-:Y:S01]  /*75b0*/  F2FP.BF16.F32.PACK_AB R163, R175, R174 ;  /* 0x000000aeafa3723e */ /* 0x004fe200000010ff */
[----:B------:R-:W-:Y:S01]  /*75c0*/  FADD.FTZ R14, R14, R13 ;  /* 0x0000000d0e0e7221 */ /* 0x000fe20000010000 */
[----:B------:R-:W-:-:S03]  /*75d0*/  FADD.FTZ R195, R195, R196 ;  /* 0x000000c4c3c37221 */ /* 0x000fc60000010000 */
[----:B------:R1:W-:Y:S01]  /*75e0*/  STSM.16.M88.4 [R22], R160 ;  /* 0x000000a016007844 */ /* 0x0003e20000000200 */
[----:B------:R-:W-:Y:S01]  /*75f0*/  FADD.FTZ R15, R15, R14 ;  /* 0x0000000e0f0f7221 */ /* 0x000fe20000010000 */
[----:B------:R-:W-:Y:S01]  /*7600*/  MUFU.EX2 R180, R180 ;  /* 0x000000b400b47308 */ /* 0x000fe20000000800 */
[----:B------:R-:W-:Y:S02]  /*7610*/  FADD.FTZ R198, R198, R195 ;  /* 0x000000c3c6c67221 */ /* 0x000fe40000010000 */
[----:B------:R-:W-:Y:S02]  /*7620*/  FADD.FTZ R20, R20, R15 ;  /* 0x0000000f14147221 */ /* 0x000fe40000010000 */
[----:B------:R-:W-:Y:S02]  /*7630*/  FADD.FTZ R197, R197, R198 ;  /* 0x000000c6c5c57221 */ /* 0x000fe40000010000 */
[----:B------:R-:W-:Y:S01]  /*7640*/  FADD.FTZ R21, R21, R20 ;  /* 0x0000001415157221 */ /* 0x000fe20000010000 */
[----:B------:R-:W2:Y:S01]  /*7650*/  MUFU.EX2 R181, R181 ;  /* 0x000000b500b57308 */ /* 0x000ea20000000800 */
[----:B0-----:R-:W-:Y:S01]  /*7660*/  F2FP.BF16.F32.PACK_AB R164, R177, R176 ;  /* 0x000000b0b1a4723e */ /* 0x001fe200000010ff */
[----:B------:R-:W-:Y:S01]  /*7670*/  FADD.FTZ R197, R200, R197 ;  /* 0x000000c5c8c57221 */ /* 0x000fe20000010000 */
[----:B------:R-:W-:-:S03]  /*7680*/  FADD.FTZ R168, R168, R21 ;  /* 0x00000015a8a87221 */ /* 0x000fc60000010000 */
[----:B------:R-:W-:Y:S01]  /*7690*/  FADD.FTZ R170, R170, R197 ;  /* 0x000000c5aaaa7221 */ /* 0x000fe20000010000 */
[----:B------:R-:W-:Y:S01]  /*76a0*/  FADD.FTZ R169, R169, R168 ;  /* 0x000000a8a9a97221 */ /* 0x000fe20000010000 */
[----:B------:R-:W-:Y:S02]  /*76b0*/  MUFU.EX2 R178, R178 ;  /* 0x000000b200b27308 */ /* 0x000fe40000000800 */
[----:B------:R-:W-:Y:S01]  /*76c0*/  FADD.FTZ R171, R171, R170 ;  /* 0x000000aaabab7221 */ /* 0x000fe20000010000 */
[----:B------:R-:W-:-:S03]  /*76d0*/  FADD.FTZ R172, R172, R169 ;  /* 0x000000a9acac7221 */ /* 0x000fc60000010000 */
[----:B------:R-:W-:Y:S01]  /*76e0*/  FADD.FTZ R174, R174, R171 ;  /* 0x000000abaeae7221 */ /* 0x000fe20000010000 */
[----:B------:R-:W-:Y:S01]  /*76f0*/  FADD.FTZ R173, R173, R172 ;  /* 0x000000acadad7221 */ /* 0x000fe20000010000 */
[----:B------:R-:W0:Y:S01]  /*7700*/  MUFU.EX2 R199, R199 ;  /* 0x000000c700c77308 */ /* 0x000e220000000800 */
[----:B--2---:R-:W-:Y:S01]  /*7710*/  F2FP.BF16.F32.PACK_AB R166, R181, R180 ;  /* 0x000000b4b5a6723e */ /* 0x004fe200000010ff */
[----:B------:R-:W-:Y:S01]  /*7720*/  FADD.FTZ R175, R175, R174 ;  /* 0x000000aeafaf7221 */ /* 0x000fe20000010000 */
[----:B------:R-:W-:-:S04]  /*7730*/  FADD.FTZ R176, R176, R173 ;  /* 0x000000adb0b07221 */ /* 0x000fc80000010000 */
[----:B------:R-:W-:Y:S01]  /*7740*/  FADD.FTZ R177, R177, R176 ;  /* 0x000000b0b1b17221 */ /* 0x000fe20000010000 */
[----:B------:R-:W-:Y:S03]  /*7750*/  MUFU.EX2 R182, R182 ;  /* 0x000000b600b67308 */ /* 0x000fe60000000800 */
[----:B------:R-:W-:-:S04]  /*7760*/  FADD.FTZ R6, R180, R177 ;  /* 0x000000b1b4067221 */ /* 0x000fc80000010000 */
[----:B------:R-:W-:Y:S01]  /*7770*/  FADD.FTZ R6, R181, R6 ;  /* 0x00000006b5067221 */ /* 0x000fe20000010000 */
[----:B------:R-:W2:Y:S01]  /*7780*/  MUFU.EX2 R183, R183 ;  /* 0x000000b700b77308 */ /* 0x000ea20000000800 */
[----:B0-----:R-:W-:Y:S01]  /*7790*/  F2FP.BF16.F32.PACK_AB R165, R199, R178 ;  /* 0x000000b2c7a5723e */ /* 0x001fe200000010ff */
[----:B------:R-:W-:-:S04]  /*77a0*/  FADD.FTZ R178, R178, R175 ;  /* 0x000000afb2b27221 */ /* 0x000fc80000010000 */
[----:B------:R-:W-:Y:S01]  /*77b0*/  FADD.FTZ R199, R199, R178 ;  /* 0x000000b2c7c77221 */ /* 0x000fe20000010000 */
[----:B--2---:R-:W-:-:S03]  /*77c0*/  F2FP.BF16.F32.PACK_AB R167, R183, R182 ;  /* 0x000000b6b7a7723e */ /* 0x004fc600000010ff */
[----:B------:R-:W-:Y:S02]  /*77d0*/  FADD.FTZ R182, R182, R199 ;  /* 0x000000c7b6b67221 */ /* 0x000fe40000010000 */
[----:B------:R1:W-:Y:S01]  /*77e0*/  STSM.16.M88.4 [R184], R164 ;  /* 0x000000a4b8007844 */ /* 0x0003e20000000200 */
[----:B------:R-:W-:Y:S01]  /*77f0*/  WARPGROUP.ARRIVE ;  /* 0x00000000000079c5 */ /* 0x000fe20000000000 */
[----:B------:R-:W-:-:S05]  /*7800*/  FADD.FTZ R7, R183, R182 ;  /* 0x000000b6b7077221 */ /* 0x000fca0000010000 */
[----:B------:R-:W-:Y:S01]  /*7810*/  HGMMA.64x256x16.F32.BF16 R24, R152, gdesc[UR8].tnspB, R24, gsb0 ;  /* 0x43e0000898187df0 */ /* 0x000fe20008001818 */
        /* <DEDUP_REMOVED lines=22> */
[----:B0-----:R-:W0:Y:S02]  /*7980*/  FENCE.VIEW.ASYNC.S ;  /* 0x00000000000073c6 */ /* 0x001e240000000000 */
[----:B0-----:R-:W-:Y:S01]  /*7990*/  NOP ;  /* 0x0000000000007918 */ /* 0x001fe20000000000 */
[----:B------:R-:W-:Y:S06]  /*79a0*/  BAR.ARV 0xe, 0x100 ;  /* 0x0384000000007b1d */ /* 0x000fec0000002000 */
[----:B------:R1:W-:Y:S01]  /*79b0*/  @!P1 SYNCS.ARRIVE.TRANS64.RED.A1T0 RZ, [R179+URZ], RZ ;  /* 0x000000ffb3ff99a7 */ /* 0x0003e2000810043f */
[----:B------:R-:W-:Y:S05]  /*79c0*/  @P2 BRA `(.L_x_3425) ;  /* 0xffffffd400982947 */ /* 0x000fea000383ffff */
.L_x_3416:
[----:B------:R-:W0:Y:S01]  /*79d0*/  SHFL.BFLY PT, R3, R6, 0x2, 0x1f ;  /* 0x0c401f0006037f89 */ /* 0x000e2200000e0000 */
[----:B------:R-:W-:Y:S02]  /*79e0*/  IMAD.MOV R15, RZ, RZ, -R19 ;  /* 0x000000ffff0f7224 */ /* 0x000fe400078e0a13 */
[----:B------:R-:W-:Y:S01]  /*79f0*/  IMAD.MOV.U32 R11, RZ, RZ, RZ ;  /* 0x000000ffff0b7224 */ /* 0x000fe200078e00ff */
[----:B------:R-:W2:Y:S01]  /*7a00*/  SHFL.BFLY PT, R10, R7, 0x2, 0x1f ;  /* 0x0c401f00070a7f89 */ /* 0x000ea200000e0000 */
[----:B------:R-:W-:Y:S01]  /*7a10*/  IMAD.MOV.U32 R20, RZ, RZ, -0x800000 ;  /* 0xff800000ff147424 */ /* 0x000fe200078e00ff */
[----:B------:R-:W-:Y:S08]  /*7a20*/  BAR.ARV 0x8, 0x100 ;  /* 0x0204000000007b1d */ /* 0x000ff00000002000 */
[----:B------:R-:W-:Y:S01]  /*7a30*/  BAR.SYNC.DEFER_BLOCKING 0xf, 0x100 ;  /* 0x03c4000000007b1d */ /* 0x000fe20000010000 */
[----:B------:R-:W-:Y:S01]  /*7a40*/  ISETP.NE.AND P2, PT, R18, R15, PT ;  /* 0x0000000f1200720c */ /* 0x000fe20003f45270 */
[----:B------:R-:W-:-:S02]  /*7a50*/  VIADD R201, R201, 0x1 ;  /* 0x00000001c9c97836 */ /* 0x000fc40000000000 */
[----:B0-----:R-:W-:Y:S01]  /*7a60*/  FADD.FTZ R3, R3, R6 ;  /* 0x0000000603037221 */ /* 0x001fe20000010000 */
[----:B------:R-:W-:Y:S02]  /*7a70*/  IMAD.MOV.U32 R6, RZ, RZ, RZ ;  /* 0x000000ffff067224 */ /* 0x000fe400078e00ff */
[----:B--2---:R-:W-:Y:S02]  /*7a80*/  FADD.FTZ R10, R10, R7 ;  /* 0x000000070a0a7221 */ /* 0x004fe40000010000 */
[----:B------:R-:W0:Y:S04]  /*7a90*/  SHFL.BFLY PT, R8, R3, 0x1, 0x1f ;  /* 0x0c201f0003087f89 */ /* 0x000e2800000e0000 */
[----:B------:R-:W2:Y:S01]  /*7aa0*/  SHFL.BFLY PT, R9, R10, 0x1, 0x1f ;  /* 0x0c201f000a097f89 */ /* 0x000ea200000e0000 */
[----:B0-----:R-:W-:Y:S01]  /*7ab0*/  FADD.FTZ R13, R3, R8 ;  /* 0x00000008030d7221 */ /* 0x001fe20000010000 */
[----:B------:R-:W-:Y:S01]  /*7ac0*/  IMAD.U32 R3, RZ, RZ, UR36 ;  /* 0x00000024ff037e24 */ /* 0x000fe2000f8e00ff */
[----:B------:R-:W-:Y:S01]  /*7ad0*/  UIADD3 UR36, UR36, 0x1, URZ ;  /* 0x0000000124247890 */ /* 0x000fe2000fffe03f */
[----:B--2---:R-:W-:-:S02]  /*7ae0*/  FADD.FTZ R8, R10, R9 ;  /* 0x000000090a087221 */ /* 0x004fc40000010000 */
[----:B------:R-:W-:Y:S01]  /*7af0*/  FSETP.NE.FTZ.AND P0, PT, R13, RZ, PT ;  /* 0x000000ff0d00720b */ /* 0x000fe20003f15000 */
[----:B------:R-:W-:Y:S01]  /*7b00*/  @!P2 IMAD R3, R3, 0x40, R16 ;  /* 0x000000400303a824 */ /* 0x000fe200078e0210 */
[----:B------:R-:W-:Y:S01]  /*7b10*/  UISETP.NE.AND UP0, UPT, UR36, 0x2, UPT ;  /* 0x000000022400788c */ /* 0x000fe2000bf05270 */
[----:B------:R-:W-:-:S03]  /*7b20*/  FSETP.NE.FTZ.AND P1, PT, R8, RZ, PT ;  /* 0x000000ff0800720b */ /* 0x000fc60003f35000 */
[----:B------:R-:W-:Y:S01]  /*7b30*/  @!P2 LEA R12, R3, UR37, 0x2 ;  /* 0x00000025030cac11 */ /* 0x000fe2000f8e10ff */
[----:B------:R-:W-:Y:S01]  /*7b40*/  USEL UR4, URZ, 0x1, UP0 ;  /* 0x000000013f047887 */ /* 0x000fe20008000000 */
[----:B------:R-:W-:Y:S01]  /*7b50*/  IMAD.MOV.U32 R3, RZ, RZ, -0x800000 ;  /* 0xff800000ff037424 */ /* 0x000fe200078e00ff */
[----:B------:R-:W-:-:S04]  /*7b60*/  USEL UR36, UR36, URZ, UP0 ;  /* 0x0000003f24247287 */ /* 0x000fc80008000000 */
[----:B------:R-:W0:Y:S01]  /*7b70*/  @P0 MUFU.RCP R11, R13 ;  /* 0x0000000d000b0308 */ /* 0x000e220000001000 */
[C---:B------:R-:W-:Y:S01]  /*7b80*/  @P0 FMUL.FTZ R9, R5.reuse, 0.69314718246459960938 ;  /* 0x3f31721805090820 */ /* 0x040fe20000410000 */
[----:B------:R-:W-:Y:S01]  /*7b90*/  LOP3.LUT R2, R2, UR4, RZ, 0x3c, !PT ;  /* 0x0000000402027c12 */ /* 0x000fe2000f8e3cff */
[----:B------:R-:W-:-:S05]  /*7ba0*/  @P1 FMUL.FTZ R14, R5, 0.69314718246459960938 ;  /* 0x3f317218050e1820 */ /* 0x000fca0000410000 */
[----:B------:R-:W2:Y:S08]  /*7bb0*/  @P1 MUFU.RCP R6, R8 ;  /* 0x0000000800061308 */ /* 0x000eb00000001000 */
[----:B------:R-:W3:Y:S01]  /*7bc0*/  @P0 MUFU.LG2 R10, R13 ;  /* 0x0000000d000a0308 */ /* 0x000ee20000000c00 */
[----:B0-----:R0:W-:Y:S01]  /*7bd0*/  @!P2 STS [R12+0x38400], R11 ;  /* 0x0384000b0c00a388 */ /* 0x0011e20000000800 */
[-C--:B-1----:R-:W-:Y:S01]  /*7be0*/  FMUL.FTZ R154, R92, R11.reuse ;  /* 0x0000000b5c9a7220 */ /* 0x082fe20000410000 */
[-C--:B------:R-:W-:Y:S01]  /*7bf0*/  FMUL.FTZ R208, R24, R11.reuse ;  /* 0x0000000b18d07220 */ /* 0x080fe20000410000 */
[-C--:B------:R-:W-:Y:S01]  /*7c00*/  FMUL.FTZ R205, R25, R11.reuse ;  /* 0x0000000b19cd7220 */ /* 0x080fe20000410000 */
[-C--:B------:R-:W-:Y:S01]  /*7c10*/  FMUL.FTZ R204, R28, R11.reuse ;  /* 0x0000000b1ccc7220 */ /* 0x080fe20000410000 */
[-C--:B------:R-:W-:Y:S01]  /*7c20*/  FMUL.FTZ R7, R29, R11.reuse ;  /* 0x0000000b1d077220 */ /* 0x080fe20000410000 */
[-C--:B------:R-:W-:Y:S01]  /*7c30*/  FMUL.FTZ R211, R32, R11.reuse ;  /* 0x0000000b20d37220 */ /* 0x080fe20000410000 */
[----:B------:R-:W1:Y:S01]  /*7c40*/  @P1 MUFU.LG2 R8, R8 ;  /* 0x0000000800081308 */ /* 0x000e620000000c00 */
[----:B--2---:R0:W-:Y:S01]  /*7c50*/  @!P2 STS [R12+0x38420], R6 ;  /* 0x038420060c00a388 */ /* 0x0041e20000000800 */
[-C--:B------:R-:W-:Y:S01]  /*7c60*/  FMUL.FTZ R210, R33, R11.reuse ;  /* 0x0000000b21d27220 */ /* 0x080fe20000410000 */
[-C--:B------:R-:W-:Y:S01]  /*7c70*/  FMUL.FTZ R209, R36, R11.reuse ;  /* 0x0000000b24d17220 */ /* 0x080fe20000410000 */
[-C--:B------:R-:W-:Y:S01]  /*7c80*/  FMUL.FTZ R207, R37, R11.reuse ;  /* 0x0000000b25cf7220 */ /* 0x080fe20000410000 */
[-C--:B------:R-:W-:Y:S01]  /*7c90*/  FMUL.FTZ R206, R40, R11.reuse ;  /* 0x0000000b28ce7220 */ /* 0x080fe20000410000 */
[-C--:B------:R-:W-:Y:S01]  /*7ca0*/  FMUL.FTZ R203, R41, R11.reuse ;  /* 0x0000000b29cb7220 */ /* 0x080fe20000410000 */
[-C--:B------:R-:W-:Y:S01]  /*7cb0*/  FMUL.FTZ R202, R44, R11.reuse ;  /* 0x0000000b2cca7220 */ /* 0x080fe20000410000 */
[-C--:B------:R-:W-:Y:S01]  /*7cc0*/  FMUL.FTZ R200, R45, R11.reuse ;  /* 0x0000000b2dc87220 */ /* 0x080fe20000410000 */
[----:B---3--:R-:W-:Y:S01]  /*7cd0*/  @P0 FMUL.FTZ R10, R10, 0.69314718246459960938 ;  /* 0x3f3172180a0a0820 */ /* 0x008fe20000410000 */
        /* <DEDUP_REMOVED lines=116> */
[----:B------:R-:W-:Y:S01]  /*8420*/  @P0 FFMA.FTZ R20, R9, R0, R10 ;  /* 0x0000000009140223 */ /* 0x000fe2000001000a */
[----:B------:R-:W-:Y:S01]  /*8430*/  @P1 FFMA.FTZ R3, R14, R4, R5 ;  /* 0x000000040e031223 */ /* 0x000fe20000010005 */
[----:B0-----:R-:W-:Y:S06]  /*8440*/  BAR.ARV 0xe, 0x100 ;  /* 0x0384000000007b1d */ /* 0x001fec0000002000 */
.L_x_3404:
[----:B------:R-:W0:Y:S01]  /*8450*/  S2UR UR6, SR_SWINHI ;  /* 0x00000000000679c3 */ /* 0x000e220000002f00 */
[----:B------:R-:W-:Y:S01]  /*8460*/  IMAD R9, R214, 0x40, R17 ;  /* 0x00000040d6097824 */ /* 0x000fe200078e0211 */
[----:B------:R-:W1:Y:S01]  /*8470*/  SHFL.IDX PT, R0, R213, RZ, 0x1f ;  /* 0x00001fffd5007589 */ /* 0x000e6200000e0000 */
        /* <DEDUP_REMOVED lines=15> */
[----:B------:R-:W-:Y:S01]  /*8570*/  F2FP.BF16.F32.PACK_AB R128, R129, R128 ;  /* 0x000000808180723e */ /* 0x000fe200000010ff */
[----:B------:R-:W-:Y:S01]  /*8580*/  IMAD.U32 R114, RZ, RZ, UR4 ;  /* 0x00000004ff727e24 */ /* 0x000fe2000f8e00ff */
[----:B------:R-:W-:Y:S01]  /*8590*/  BAR.SYNC.DEFER_BLOCKING 0x1, 0x100 ;  /* 0x0044000000007b1d */ /* 0x000fe20000010000 */
[----:B------:R-:W-:Y:S01]  /*85a0*/  IMAD.U32 R115, RZ, RZ, UR5 ;  /* 0x00000005ff737e24 */ /* 0x000fe2000f8e00ff */
[----:B-1----:R-:W-:Y:S01]  /*85b0*/  ISETP.NE.AND P0, PT, R0, RZ, PT ;  /* 0x000000ff0000720c */ /* 0x002fe20003f05270 */
[----:B------:R-:W-:Y:S01]  /*85c0*/  UIADD3 UR5, -UR42, URZ, URZ ;  /* 0x0000003f2a057290 */ /* 0x000fe2000fffe13f */
[----:B------:R-:W-:Y:S01]  /*85d0*/  F2FP.BF16.F32.PACK_AB R129, R163, R162 ;  /* 0x000000a2a381723e */ /* 0x000fe200000010ff */
[----:B------:R-:W-:Y:S01]  /*85e0*/  IMAD.WIDE R4, R218, 0x2, R114 ;  /* 0x00000002da047825 */ /* 0x000fe200078e0272 */
[----:B------:R-:W-:Y:S01]  /*85f0*/  ULDC UR4, c[0x0][0xc] ;  /* 0x0000030000047ab9 */ /* 0x000fe20000000800 */
[----:B------:R-:W-:-:S02]  /*8600*/  UIMAD UR7, UR7, UR5, UR41 ;  /* 0x00000005070772a4 */ /* 0x000fc4000f8e0229 */
[----:B------:R-:W-:Y:S01]  /*8610*/  IMAD.WIDE R114, R9, 0x2, R114 ;  /* 0x0000000209727825 */ /* 0x000fe200078e0272 */
[C---:B------:R-:W-:Y:S01]  /*8620*/  IADD3 R37, P3, R4.reuse, 0x40, RZ ;  /* 0x0000004004257810 */ /* 0x040fe20007f7e0ff */
[----:B------:R-:W-:Y:S01]  /*8630*/  UIADD3 UR40, UR4, UR40, URZ ;  /* 0x0000002804287290 */ /* 0x000fe2000fffe03f */
[C---:B------:R-:W-:Y:S01]  /*8640*/  IADD3 R33, P2, R4.reuse, 0x20, RZ ;  /* 0x0000002004217810 */ /* 0x040fe20007f5e0ff */
[----:B------:R-:W-:Y:S01]  /*8650*/  USHF.R.S32.HI UR10, URZ, 0x1f, UR7 ;  /* 0x0000001f3f0a7899 */ /* 0x000fe20008011407 */
[----:B------:R-:W-:Y:S01]  /*8660*/  LOP3.LUT R10, R37, 0x380, RZ, 0xc0, !PT ;  /* 0x00000380250a7812 */ /* 0x000fe200078ec0ff */
[--C-:B------:R-:W-:Y:S01]  /*8670*/  IMAD.X R11, RZ, RZ, R5.reuse, P3 ;  /* 0x000000ffff0b7224 */ /* 0x100fe200018e0605 */
[----:B------:R-:W-:Y:S01]  /*8680*/  IADD3 R53, P6, R4, 0x2020, RZ ;  /* 0x0000202004357810 */ /* 0x000fe20007fde0ff */
[--C-:B------:R-:W-:Y:S01]  /*8690*/  IMAD.X R9, RZ, RZ, R5.reuse, P2 ;  /* 0x000000ffff097224 */ /* 0x100fe200010e0605 */
[----:B------:R-:W-:Y:S02]  /*86a0*/  SHF.R.U64 R10, R10, 0x3, RZ ;  /* 0x000000030a0a7819 */ /* 0x000fe400000012ff */
[----:B------:R-:W-:Y:S01]  /*86b0*/  IADD3 R40, P2, R4, 0x2060, RZ ;  /* 0x0000206004287810 */ /* 0x000fe20007f5e0ff */
[----:B------:R-:W-:Y:S01]  /*86c0*/  IMAD.X R49, RZ, RZ, R5, P6 ;  /* 0x000000ffff317224 */ /* 0x000fe200030e0605 */
[----:B------:R-:W-:-:S02]  /*86d0*/  LOP3.LUT R10, R10, R37, RZ, 0x3c, !PT ;  /* 0x000000250a0a7212 */ /* 0x000fc400078e3cff */
[----:B------:R-:W-:Y:S01]  /*86e0*/  LOP3.LUT R37, R40, 0x380, RZ, 0xc0, !PT ;  /* 0x0000038028257812 */ /* 0x000fe200078ec0ff */
[--C-:B------:R-:W-:Y:S01]  /*86f0*/  IMAD.X R123, RZ, RZ, R5.reuse, P2 ;  /* 0x000000ffff7b7224 */ /* 0x100fe200010e0605 */
[C---:B------:R-:W-:Y:S02]  /*8700*/  IADD3 R41, P4, R4.reuse, 0x60, RZ ;  /* 0x0000006004297810 */ /* 0x040fe40007f9e0ff */
[----:B------:R-:W-:Y:S02]  /*8710*/  LOP3.LUT R8, R33, 0x380, RZ, 0xc0, !PT ;  /* 0x0000038021087812 */ /* 0x000fe400078ec0ff */
[----:B------:R-:W-:Y:S01]  /*8720*/  SHF.R.U64 R37, R37, 0x3, RZ ;  /* 0x0000000325257819 */ /* 0x000fe200000012ff */
[----:B------:R-:W-:Y:S01]  /*8730*/  IMAD.X R25, RZ, RZ, R5, P4 ;  /* 0x000000ffff197224 */ /* 0x000fe200020e0605 */
[C---:B------:R-:W-:Y:S02]  /*8740*/  IADD3 R52, P6, R4.reuse, 0x4060, RZ ;  /* 0x0000406004347810 */ /* 0x040fe40007fde0ff */
[----:B------:R-:W-:-:S02]  /*8750*/  IADD3 R45, P5, R4, 0x2000, RZ ;  /* 0x00002000042d7810 */ /* 0x000fc40007fbe0ff */
[C---:B------:R-:W-:Y:S01]  /*8760*/  IADD3 R57, P3, R4.reuse, 0x4000, RZ ;  /* 0x0000400004397810 */ /* 0x040fe20007f7e0ff */
[--C-:B------:R-:W-:Y:S01]  /*8770*/  IMAD.X R139, RZ, RZ, R5.reuse, P6 ;  /* 0x000000ffff8b7224 */ /* 0x100fe200030e0605 */
[C---:B------:R-:W-:Y:S01]  /*8780*/  IADD3 R44, P4, R4.reuse, 0x4020, RZ ;  /* 0x00004020042c7810 */ /* 0x040fe20007f9e0ff */
[--C-:B------:R-:W-:Y:S01]  /*8790*/  IMAD.X R29, RZ, RZ, R5.reuse, P5 ;  /* 0x000000ffff1d7224 */ /* 0x100fe200028e0605 */
[----:B------:R-:W-:Y:S01]  /*87a0*/  IADD3 R14, P2, R4, 0x6020, RZ ;  /* 0x00006020040e7810 */ /* 0x000fe20007f5e0ff */
[--C-:B------:R-:W-:Y:S01]  /*87b0*/  IMAD.X R127, RZ, RZ, R5.reuse, P3 ;  /* 0x000000ffff7f7224 */ /* 0x100fe200018e0605 */
[----:B------:R-:W-:Y:S01]  /*87c0*/  SHF.R.U64 R8, R8, 0x3, RZ ;  /* 0x0000000308087819 */ /* 0x000fe200000012ff */
[--C-:B------:R-:W-:Y:S01]  /*87d0*/  IMAD.X R131, RZ, RZ, R5.reuse, P4 ;  /* 0x000000ffff837224 */ /* 0x100fe200020e0605 */
[----:B------:R-:W-:Y:S01]  /*87e0*/  LOP3.LUT R122, R37, R40, RZ, 0x3c, !PT ;  /* 0x00000028257a7212 */ /* 0x000fe200078e3cff */
[----:B------:R-:W-:Y:S01]  /*87f0*/  IMAD.X R147, RZ, RZ, R5, P2 ;  /* 0x000000ffff937224 */ /* 0x000fe200010e0605 */
[----:B------:R-:W-:-:S02]  /*8800*/  IADD3 R36, P1, R4, 0x2040, RZ ;  /* 0x0000204004247810 */ /* 0x000fc40007f3e0ff */
[----:B------:R-:W-:Y:S02]  /*8810*/  LOP3.LUT R37, R52, 0x380, RZ, 0xc0, !PT ;  /* 0x0000038034257812 */ /* 0x000fe400078ec0ff */
[----:B------:R-:W-:Y:S01]  /*8820*/  LOP3.LUT R15, R4, 0x380, RZ, 0xc0, !PT ;  /* 0x00000380040f7812 */ /* 0x000fe200078ec0ff */
[----:B------:R-:W-:Y:S01]  /*8830*/  IMAD.X R119, RZ, RZ, R5, P1 ;  /* 0x000000ffff777224 */ /* 0x000fe200008e0605 */
[----:B------:R-:W-:Y:S02]  /*8840*/  LOP3.LUT R28, R45, 0x380, RZ, 0xc0, !PT ;  /* 0x000003802d1c7812 */ /* 0x000fe400078ec0ff */
[----:B------:R-:W-:Y:S02]  /*8850*/  LOP3.LUT R8, R8, R33, RZ, 0x3c, !PT ;  /* 0x0000002108087212 */ /* 0x000fe400078e3cff */
[----:B------:R-:W-:Y:S02]  /*8860*/  LOP3.LUT R33, R36, 0x380, RZ, 0xc0, !PT ;  /* 0x0000038024217812 */ /* 0x000fe400078ec0ff */
[----:B------:R-:W-:-:S02]  /*8870*/  SHF.R.U64 R37, R37, 0x3, RZ ;  /* 0x0000000325257819 */ /* 0x000fc400000012ff */
[C---:B------:R-:W-:Y:S02]  /*8880*/  IADD3 R12, P3, R4.reuse, 0x6040, RZ ;  /* 0x00006040040c7810 */ /* 0x040fe40007f7e0ff */
[----:B------:R-:W-:Y:S02]  /*8890*/  IADD3 R6, P4, R4, 0x6060, RZ ;  /* 0x0000606004067810 */ /* 0x000fe40007f9e0ff */
[----:B------:R-:W-:Y:S01]  /*88a0*/  SHF.R.U64 R15, R15, 0x3, RZ ;  /* 0x000000030f0f7819 */ /* 0x000fe200000012ff */
[----:B------:R-:W-:Y:S01]  /*88b0*/  IMAD.X R13, RZ, RZ, R5, P3 ;  /* 0x000000ffff0d7224 */ /* 0x000fe200018e0605 */
[----:B------:R-:W-:Y:S02]  /*88c0*/  SHF.R.U64 R28, R28, 0x3, RZ ;  /* 0x000000031c1c7819 */ /* 0x000fe400000012ff */
[----:B------:R-:W-:Y:S02]  /*88d0*/  IADD3 R73, P2, R114, 0x3000, RZ ;  /* 0x0000300072497810 */ /* 0x000fe40007f5e0ff */
[----:B------:R-:W-:-:S02]  /*88e0*/  LOP3.LUT R32, R53, 0x380, RZ, 0xc0, !PT ;  /* 0x0000038035207812 */ /* 0x000fc400078ec0ff */
[C---:B------:R-:W-:Y:S02]  /*88f0*/  IADD3 R61, P5, R4.reuse, 0x4040, RZ ;  /* 0x00004040043d7810 */ /* 0x040fe40007fbe0ff */
[----:B------:R-:W-:Y:S02]  /*8900*/  IADD3 R0, P1, R4, 0x6000, RZ ;  /* 0x0000600004007810 */ /* 0x000fe40007f3e0ff */
[----:B------:R-:W-:Y:S01]  /*8910*/  SHF.R.U64 R33, R33, 0x3, RZ ;  /* 0x0000000321217819 */ /* 0x000fe200000012ff */
[--C-:B------:R-:W-:Y:S01]  /*8920*/  IMAD.X R135, RZ, RZ, R5.reuse, P5 ;  /* 0x000000ffff877224 */ /* 0x100fe200028e0605 */
[----:B------:R-:W-:Y:S01]  /*8930*/  LOP3.LUT R138, R37, R52, RZ, 0x3c, !PT ;  /* 0x00000034258a7212 */ /* 0x000fe200078e3cff */
[--C-:B------:R-:W-:Y:S01]  /*8940*/  IMAD.X R143, RZ, RZ, R5.reuse, P1 ;  /* 0x000000ffff8f7224 */ /* 0x100fe200008e0605 */
[----:B------:R-:W-:Y:S01]  /*8950*/  LOP3.LUT R4, R15, R4, RZ, 0x3c, !PT ;  /* 0x000000040f047212 */ /* 0x000fe200078e3cff */
[----:B------:R-:W-:Y:S01]  /*8960*/  IMAD.X R15, RZ, RZ, R5, P4 ;  /* 0x000000ffff0f7224 */ /* 0x000fe200020e0605 */
[----:B------:R-:W-:-:S02]  /*8970*/  LOP3.LUT R28, R28, R45, RZ, 0x3c, !PT ;  /* 0x0000002d1c1c7212 */ /* 0x000fc400078e3cff */
[----:B------:R-:W-:Y:S02]  /*8980*/  LOP3.LUT R37, R14, 0x380, RZ, 0xc0, !PT ;  /* 0x000003800e257812 */ /* 0x000fe400078ec0ff */
[----:B------:R-:W-:Y:S02]  /*8990*/  LOP3.LUT R72, R73, 0x380, RZ, 0xc0, !PT ;  /* 0x0000038049487812 */ /* 0x000fe400078ec0ff */
[----:B------:R-:W-:Y:S02]  /*89a0*/  LOP3.LUT R45, R6, 0x380, RZ, 0xc0, !PT ;  /* 0x00000380062d7812 */ /* 0x000fe400078ec0ff */
[----:B------:R-:W-:Y:S02]  /*89b0*/  SHF.R.U64 R32, R32, 0x3, RZ ;  /* 0x0000000320207819 */ /* 0x000fe400000012ff */
[C---:B------:R-:W-:Y:S02]  /*89c0*/  IADD3 R81, P4, R114.reuse, 0x1000, RZ ;  /* 0x0000100072517810 */ /* 0x040fe40007f9e0ff */
[----:B------:R-:W-:-:S02]  /*89d0*/  IADD3 R77, P3, R114, 0x2000, RZ ;  /* 0x00002000724d7810 */ /* 0x000fc40007f7e0ff */
[----:B------:R-:W-:Y:S02]  /*89e0*/  LOP3.LUT R118, R33, R36, RZ, 0x3c, !PT ;  /* 0x0000002421767212 */ /* 0x000fe400078e3cff */
[----:B------:R-:W-:Y:S02]  /*89f0*/  LOP3.LUT R33, R44, 0x380, RZ, 0xc0, !PT ;  /* 0x000003802c217812 */ /* 0x000fe400078ec0ff */
[----:B------:R-:W-:Y:S02]  /*8a00*/  SHF.R.U64 R37, R37, 0x3, RZ ;  /* 0x0000000325257819 */ /* 0x000fe400000012ff */
[----:B------:R-:W-:Y:S02]  /*8a10*/  SHF.R.U64 R72, R72, 0x3, RZ ;  /* 0x0000000348487819 */ /* 0x000fe400000012ff */
[----:B------:R-:W-:Y:S02]  /*8a20*/  SHF.R.U64 R45, R45, 0x3, RZ ;  /* 0x000000032d2d7819 */ /* 0x000fe400000012ff */
[----:B------:R-:W-:-:S02]  /*8a30*/  LOP3.LUT R48, R32, R53, RZ, 0x3c, !PT ;  /* 0x0000003520307212 */ /* 0x000fc400078e3cff */
[----:B------:R-:W-:Y:S02]  /*8a40*/  LOP3.LUT R80, R81, 0x380, RZ, 0xc0, !PT ;  /* 0x0000038051507812 */ /* 0x000fe400078ec0ff */
[----:B------:R-:W-:Y:S02]  /*8a50*/  LOP3.LUT R76, R77, 0x380, RZ, 0xc0, !PT ;  /* 0x000003804d4c7812 */ /* 0x000fe400078ec0ff */
[----:B------:R-:W-:Y:S02]  /*8a60*/  LOP3.LUT R32, R57, 0x380, RZ, 0xc0, !PT ;  /* 0x0000038039207812 */ /* 0x000fe400078ec0ff */
[----:B------:R-:W-:Y:S02]  /*8a70*/  LOP3.LUT R36, R61, 0x380, RZ, 0xc0, !PT ;  /* 0x000003803d247812 */ /* 0x000fe400078ec0ff */
[----:B------:R-:W-:Y:S02]  /*8a80*/  SHF.R.U64 R33, R33, 0x3, RZ ;  /* 0x0000000321217819 */ /* 0x000fe400000012ff */
[----:B------:R-:W-:-:S02]  /*8a90*/  LOP3.LUT R146, R37, R14, RZ, 0x3c, !PT ;  /* 0x0000000e25927212 */ /* 0x000fc400078e3cff */
[----:B------:R-:W-:Y:S01]  /*8aa0*/  LOP3.LUT R72, R72, R73, RZ, 0x3c, !PT ;  /* 0x0000004948487212 */ /* 0x000fe200078e3cff */
[----:B------:R-:W-:Y:S01]  /*8ab0*/  IMAD.X R73, RZ, RZ, R115, P2 ;  /* 0x000000ffff497224 */ /* 0x000fe200010e0673 */
[----:B------:R-:W-:Y:S02]  /*8ac0*/  LOP3.LUT R14, R45, R6, RZ, 0x3c, !PT ;  /* 0x000000062d0e7212 */ /* 0x000fe400078e3cff */
[----:B------:R-:W-:Y:S02]  /*8ad0*/  SHF.R.U64 R80, R80, 0x3, RZ ;  /* 0x0000000350507819 */ /* 0x000fe400000012ff */
[----:B------:R-:W-:Y:S02]  /*8ae0*/  SHF.R.U64 R76, R76, 0x3, RZ ;  /* 0x000000034c4c7819 */ /* 0x000fe400000012ff */
[----:B------:R-:W-:Y:S02]  /*8af0*/  IADD3 R45, P2, R114, 0x9000, RZ ;  /* 0x00009000722d7810 */ /* 0x000fe40007f5e0ff */
[----:B------:R-:W-:-:S02]  /*8b00*/  SHF.R.U64 R32, R32, 0x3, RZ ;  /* 0x0000000320207819 */ /* 0x000fc400000012ff */
[----:B------:R-:W-:Y:S02]  /*8b10*/  SHF.R.U64 R36, R36, 0x3, RZ ;  /* 0x0000000324247819 */ /* 0x000fe400000012ff */
[----:B------:R-:W-:Y:S02]  /*8b20*/  LOP3.LUT R24, R41, 0x380, RZ, 0xc0, !PT ;  /* 0x0000038029187812 */ /* 0x000fe400078ec0ff */
[----:B------:R-:W-:Y:S02]  /*8b30*/  LOP3.LUT R130, R33, R44, RZ, 0x3c, !PT ;  /* 0x0000002c21827212 */ /* 0x000fe400078e3cff */
[----:B------:R-:W-:Y:S02]  /*8b40*/  LOP3.LUT R33, R0, 0x380, RZ, 0xc0, !PT ;  /* 0x0000038000217812 */ /* 0x000fe400078ec0ff */
[----:B------:R-:W-:Y:S01]  /*8b50*/  LOP3.LUT R80, R80, R81, RZ, 0x3c, !PT ;  /* 0x0000005150507212 */ /* 0x000fe200078e3cff */
[--C-:B------:R-:W-:Y:S01]  /*8b60*/  IMAD.X R81, RZ, RZ, R115.reuse, P4 ;  /* 0x000000ffff517224 */ /* 0x100fe200020e0673 */
[----:B------:R-:W-:Y:S01]  /*8b70*/  LOP3.LUT R76, R76, R77, RZ, 0x3c, !PT ;  /* 0x0000004d4c4c7212 */ /* 0x000fe200078e3cff */
[----:B------:R-:W-:Y:S01]  /*8b80*/  IMAD.X R77, RZ, RZ, R115, P3 ;  /* 0x000000ffff4d7224 */ /* 0x000fe200018e0673 */
[----:B------:R-:W-:-:S02]  /*8b90*/  LOP3.LUT R44, R45, 0x380, RZ, 0xc0, !PT ;  /* 0x000003802d2c7812 */ /* 0x000fc400078ec0ff */
[----:B------:R-:W-:Y:S02]  /*8ba0*/  LOP3.LUT R126, R32, R57, RZ, 0x3c, !PT ;  /* 0x00000039207e7212 */ /* 0x000fe400078e3cff */
[----:B------:R-:W-:Y:S02]  /*8bb0*/  LOP3.LUT R134, R36, R61, RZ, 0x3c, !PT ;  /* 0x0000003d24867212 */ /* 0x000fe400078e3cff */
[----:B------:R-:W-:Y:S02]  /*8bc0*/  SHF.R.U64 R24, R24, 0x3, RZ ;  /* 0x0000000318187819 */ /* 0x000fe400000012ff */
[C---:B------:R-:W-:Y:S02]  /*8bd0*/  IADD3 R69, P1, R114.reuse, 0x4000, RZ ;  /* 0x0000400072457810 */ /* 0x040fe40007f3e0ff */
[C---:B------:R-:W-:Y:S02]  /*8be0*/  IADD3 R65, P6, R114.reuse, 0x5000, RZ ;  /* 0x0000500072417810 */ /* 0x040fe40007fde0ff */
[----:B------:R-:W-:-:S02]  /*8bf0*/  IADD3 R61, P5, R114, 0x6000, RZ ;  /* 0x00006000723d7810 */ /* 0x000fc40007fbe0ff */
[C---:B------:R-:W-:Y:S02]  /*8c00*/  IADD3 R57, P4, R114.reuse, 0x7000, RZ ;  /* 0x0000700072397810 */ /* 0x040fe40007f9e0ff */
[----:B------:R-:W-:Y:S02]  /*8c10*/  IADD3 R53, P3, R114, 0x8000, RZ ;  /* 0x0000800072357810 */ /* 0x000fe40007f7e0ff */
[----:B------:R-:W-:Y:S02]  /*8c20*/  SHF.R.U64 R33, R33, 0x3, RZ ;  /* 0x0000000321217819 */ /* 0x000fe400000012ff */
[----:B------:R-:W-:Y:S02]  /*8c30*/  SHF.R.U64 R44, R44, 0x3, RZ ;  /* 0x000000032c2c7819 */ /* 0x000fe400000012ff */
[----:B------:R-:W-:Y:S02]  /*8c40*/  LOP3.LUT R24, R24, R41, RZ, 0x3c, !PT ;  /* 0x0000002918187212 */ /* 0x000fe400078e3cff */
[----:B------:R-:W-:-:S02]  /*8c50*/  LOP3.LUT R68, R69, 0x380, RZ, 0xc0, !PT ;  /* 0x0000038045447812 */ /* 0x000fc400078ec0ff */
[----:B------:R-:W-:Y:S02]  /*8c60*/  LOP3.LUT R64, R65, 0x380, RZ, 0xc0, !PT ;  /* 0x0000038041407812 */ /* 0x000fe400078ec0ff */
[----:B------:R-:W-:Y:S02]  /*8c70*/  LOP3.LUT R60, R61, 0x380, RZ, 0xc0, !PT ;  /* 0x000003803d3c7812 */ /* 0x000fe400078ec0ff */
[----:B------:R-:W-:Y:S02]  /*8c80*/  LOP3.LUT R56, R57, 0x380, RZ, 0xc0, !PT ;  /* 0x0000038039387812 */ /* 0x000fe400078ec0ff */
[----:B------:R-:W-:Y:S02]  /*8c90*/  LOP3.LUT R52, R53, 0x380, RZ, 0xc0, !PT ;  /* 0x0000038035347812 */ /* 0x000fe400078ec0ff */
[----:B------:R-:W-:Y:S02]  /*8ca0*/  LOP3.LUT R41, R12, 0x380, RZ, 0xc0, !PT ;  /* 0x000003800c297812 */ /* 0x000fe400078ec0ff */
[----:B------:R-:W-:-:S02]  /*8cb0*/  LOP3.LUT R142, R33, R0, RZ, 0x3c, !PT ;  /* 0x00000000218e7212 */ /* 0x000fc400078e3cff */
[----:B------:R-:W-:Y:S02]  /*8cc0*/  F2FP.BF16.F32.PACK_AB R6, R7, R204 ;  /* 0x000000cc0706723e */ /* 0x000fe400000010ff */
[----:B------:R-:W-:Y:S01]  /*8cd0*/  LOP3.LUT R44, R44, R45, RZ, 0x3c, !PT ;  /* 0x0000002d2c2c7212 */ /* 0x000fe200078e3cff */
[----:B------:R-:W-:Y:S01]  /*8ce0*/  IMAD.X R45, RZ, RZ, R115, P2 ;  /* 0x000000ffff2d7224 */ /* 0x000fe200010e0673 */
[----:B------:R-:W-:Y:S02]  /*8cf0*/  MOV R0, R4 ;  /* 0x0000000400007202 */ /* 0x000fe40000000f00 */
[----:B------:R-:W-:Y:S02]  /*8d00*/  F2FP.BF16.F32.PACK_AB R7, R31, R30 ;  /* 0x0000001e1f07723e */ /* 0x000fe400000010ff */
[----:B------:R-:W-:Y:S02]  /*8d10*/  F2FP.BF16.F32.PACK_AB R5, R27, R26 ;  /* 0x0000001a1b05723e */ /* 0x000fe400000010ff */
[----:B------:R-:W-:-:S02]  /*8d20*/  LOP3.LUT R31, R114, 0x380, RZ, 0xc0, !PT ;  /* 0x00000380721f7812 */ /* 0x000fc400078ec0ff */
[----:B------:R-:W-:Y:S02]  /*8d30*/  SHF.R.U64 R68, R68, 0x3, RZ ;  /* 0x0000000344447819 */ /* 0x000fe400000012ff */
[----:B------:R-:W-:Y:S02]  /*8d40*/  SHF.R.U64 R64, R64, 0x3, RZ ;  /* 0x0000000340407819 */ /* 0x000fe400000012ff */
[----:B------:R-:W-:Y:S02]  /*8d50*/  SHF.R.U64 R60, R60, 0x3, RZ ;  /* 0x000000033c3c7819 */ /* 0x000fe400000012ff */
[----:B------:R-:W-:Y:S02]  /*8d60*/  SHF.R.U64 R56, R56, 0x3, RZ ;  /* 0x0000000338387819 */ /* 0x000fe400000012ff */
[----:B------:R-:W-:Y:S02]  /*8d70*/  SHF.R.U64 R52, R52, 0x3, RZ ;  /* 0x0000000334347819 */ /* 0x000fe400000012ff */
[----:B------:R-:W-:-:S02]  /*8d80*/  IADD3 R27, P2, R114, 0xf000, RZ ;  /* 0x0000f000721b7810 */ /* 0x000fc40007f5e0ff */
[----:B------:R-:W-:Y:S02]  /*8d90*/  SHF.R.U64 R41, R41, 0x3, RZ ;  /* 0x0000000329297819 */ /* 0x000fe400000012ff */
[----:B------:R-:W-:Y:S01]  /*8da0*/  F2FP.BF16.F32.PACK_AB R4, R205, R208 ;  /* 0x000000d0cd04723e */ /* 0x000fe200000010ff */
[--C-:B------:R-:W-:Y:S01]  /*8db0*/  IMAD.X R111, RZ, RZ, R115.reuse, P2 ;  /* 0x000000ffff6f7224 */ /* 0x100fe200010e0673 */
        /* <DEDUP_REMOVED lines=11> */
[----:B------:R-:W-:Y:S01]  /*8e70*/  LOP3.LUT R26, R27, 0x380, RZ, 0xc0, !PT ;  /* 0x000003801b1a7812 */ /* 0x000fe200078ec0ff */
[----:B------:R0:W-:Y:S01]  /*8e80*/  STSM.16.M88.4 [R0], R4 ;  /* 0x0000000400007844 */ /* 0x0001e20000000200 */
[----:B------:R-:W-:-:S02]  /*8e90*/  LOP3.LUT R12, R41, R12, RZ, 0x3c, !PT ;  /* 0x0000000c290c7212 */ /* 0x000fc400078e3cff */
[C---:B------:R-:W-:Y:S02]  /*8ea0*/  IADD3 R41, P1, R114.reuse, 0xa000, RZ ;  /* 0x0000a00072297810 */ /* 0x040fe40007f3e0ff */
[C---:B------:R-:W-:Y:S02]  /*8eb0*/  IADD3 R37, P6, R114.reuse, 0xb000, RZ ;  /* 0x0000b00072257810 */ /* 0x040fe40007fde0ff */
[C---:B------:R-:W-:Y:S02]  /*8ec0*/  IADD3 R33, P5, R114.reuse, 0xc000, RZ ;  /* 0x0000c00072217810 */ /* 0x040fe40007fbe0ff */
[C---:B------:R-:W-:Y:S02]  /*8ed0*/  IADD3 R89, P4, R114.reuse, 0xd000, RZ ;  /* 0x0000d00072597810 */ /* 0x040fe40007f9e0ff */
[----:B------:R-:W-:Y:S02]  /*8ee0*/  IADD3 R85, P3, R114, 0xe000, RZ ;  /* 0x0000e00072557810 */ /* 0x000fe40007f7e0ff */
[----:B------:R-:W-:-:S02]  /*8ef0*/  LOP3.LUT R114, R31, R114, RZ, 0x3c, !PT ;  /* 0x000000721f727212 */ /* 0x000fc400078e3cff */
[----:B------:R-:W-:Y:S02]  /*8f00*/  SHF.R.U64 R26, R26, 0x3, RZ ;  /* 0x000000031a1a7819 */ /* 0x000fe400000012ff */
[----:B------:R-:W-:Y:S02]  /*8f10*/  MOV R31, R8 ;  /* 0x00000008001f7202 */ /* 0x000fe40000000f00 */
[----:B0-----:R-:W-:Y:S02]  /*8f20*/  F2FP.BF16.F32.PACK_AB R4, R210, R211 ;  /* 0x000000d3d204723e */ /* 0x001fe400000010ff */
[----:B------:R-:W-:Y:S02]  /*8f30*/  F2FP.BF16.F32.PACK_AB R5, R35, R34 ;  /* 0x000000222305723e */ /* 0x000fe400000010ff */
[----:B------:R-:W-:Y:S02]  /*8f40*/  F2FP.BF16.F32.PACK_AB R6, R207, R209 ;  /* 0x000000d1cf06723e */ /* 0x000fe400000010ff */
[----:B------:R-:W-:-:S02]  /*8f50*/  F2FP.BF16.F32.PACK_AB R7, R39, R38 ;  /* 0x000000262707723e */ /* 0x000fc400000010ff */
[----:B------:R-:W-:Y:S02]  /*8f60*/  MOV R30, R10 ;  /* 0x0000000a001e7202 */ /* 0x000fe40000000f00 */
[----:B------:R-:W-:Y:S01]  /*8f70*/  F2FP.BF16.F32.PACK_AB R8, R203, R206 ;  /* 0x000000cecb08723e */ /* 0x000fe200000010ff */
[----:B------:R0:W-:Y:S01]  /*8f80*/  STSM.16.M88.4 [R31], R4 ;  /* 0x000000041f007844 */ /* 0x0001e20000000200 */
[----:B------:R-:W-:Y:S02]  /*8f90*/  F2FP.BF16.F32.PACK_AB R9, R43, R42 ;  /* 0x0000002a2b09723e */ /* 0x000fe400000010ff */
[----:B------:R-:W-:Y:S02]  /*8fa0*/  F2FP.BF16.F32.PACK_AB R10, R200, R202 ;  /* 0x000000cac80a723e */ /* 0x000fe400000010ff */
[----:B------:R-:W-:Y:S02]  /*8fb0*/  F2FP.BF16.F32.PACK_AB R11, R47, R46 ;  /* 0x0000002e2f0b723e */ /* 0x000fe400000010ff */
[----:B------:R-:W-:-:S02]  /*8fc0*/  MOV R34, R12 ;  /* 0x0000000c00227202 */ /* 0x000fc40000000f00 */
[----:B------:R-:W-:Y:S01]  /*8fd0*/  MOV R35, R14 ;  /* 0x0000000e00237202 */ /* 0x000fe20000000f00 */
[----:B------:R1:W-:Y:S01]  /*8fe0*/  STSM.16.M88.4 [R30], R8 ;  /* 0x000000081e007844 */ /* 0x0003e20000000200 */
[----:B------:R-:W-:Y:S02]  /*8ff0*/  LOP3.LUT R110, R26, R27, RZ, 0x3c, !PT ;  /* 0x0000001b1a6e7212 */ /* 0x000fe400078e3cff */
[----:B------:R-:W-:Y:S02]  /*9000*/  MOV R0, R24 ;  /* 0x0000001800007202 */ /* 0x000fe40000000f00 */
        /* <DEDUP_REMOVED lines=24> */
[----:B------:R1:W-:Y:S01]  /*9190*/  STSM.16.M88.4 [R118], R8 ;  /* 0x0000000876007844 */ /* 0x0003e20000000200 */
        /* <DEDUP_REMOVED lines=13> */
[----:B------:R-:W-:Y:S01]  /*9270*/  F2FP.BF16.F32.PACK_AB R4, R113, R112 ;  /* 0x000000707104723e */ /* 0x000fe200000010ff */
[----:B------:R0:W-:Y:S01]  /*9280*/  STSM.16.M88.4 [R130], R96 ;  /* 0x0000006082007844 */ /* 0x0001e20000000200 */
[----:B------:R-:W-:-:S02]  /*9290*/  F2FP.BF16.F32.PACK_AB R5, R153, R152 ;  /* 0x000000989905723e */ /* 0x000fc400000010ff */
[----:B------:R-:W-:Y:S01]  /*92a0*/  F2FP.BF16.F32.PACK_AB R6, R117, R116 ;  /* 0x000000747506723e */ /* 0x000fe200000010ff */
[----:B------:R-:W-:Y:S01]  /*92b0*/  STSM.16.M88.4 [R134], R104 ;  /* 0x0000006886007844 */ /* 0x000fe20000000200 */
[----:B------:R-:W-:Y:S02]  /*92c0*/  F2FP.BF16.F32.PACK_AB R7, R156, R155 ;  /* 0x0000009b9c07723e */ /* 0x000fe400000010ff */
[----:B------:R-:W-:Y:S02]  /*92d0*/  MOV R142, R142 ;  /* 0x0000008e008e7202 */ /* 0x000fe40000000f00 */
[----:B------:R-:W-:Y:S01]  /*92e0*/  F2FP.BF16.F32.PACK_AB R156, R121, R120 ;  /* 0x00000078799c723e */ /* 0x000fe200000010ff */
[----:B------:R2:W-:Y:S01]  /*92f0*/  STSM.16.M88.4 [R138], R4 ;  /* 0x000000048a007844 */ /* 0x0005e20000000200 */
[----:B------:R-:W-:Y:S02]  /*9300*/  MOV R146, R146 ;  /* 0x0000009200927202 */ /* 0x000fe40000000f00 */
[----:B------:R-:W-:Y:S01]  /*9310*/  F2FP.BF16.F32.PACK_AB R131, R165, R164 ;  /* 0x000000a4a583723e */ /* 0x000fe200000010ff */
[----:B------:R3:W-:Y:S01]  /*9320*/  STSM.16.M88.4 [R142], R156 ;  /* 0x0000009c8e007844 */ /* 0x0007e20000000200 */
[----:B-1----:R-:W-:-:S02]  /*9330*/  F2FP.BF16.F32.PACK_AB R8, R137, R136 ;  /* 0x000000888908723e */ /* 0x002fc400000010ff */
[----:B0-----:R-:W-:Y:S02]  /*9340*/  F2FP.BF16.F32.PACK_AB R130, R133, R132 ;  /* 0x000000848582723e */ /* 0x001fe400000010ff */
[----:B------:R-:W-:Y:S02]  /*9350*/  F2FP.BF16.F32.PACK_AB R9, R167, R166 ;  /* 0x000000a6a709723e */ /* 0x000fe400000010ff */
[----:B------:R-:W-:Y:S01]  /*9360*/  F2FP.BF16.F32.PACK_AB R10, R141, R140 ;  /* 0x0000008c8d0a723e */ /* 0x000fe200000010ff */
[----:B------:R3:W-:Y:S01]  /*9370*/  STSM.16.M88.4 [R146], R128 ;  /* 0x0000008092007844 */ /* 0x0007e20000000200 */
[----:B------:R-:W-:Y:S02]  /*9380*/  F2FP.BF16.F32.PACK_AB R11, R169, R168 ;  /* 0x000000a8a90b723e */ /* 0x000fe400000010ff */
[----:B------:R-:W-:Y:S02]  /*9390*/  LOP3.LUT R40, R41, 0x380, RZ, 0xc0, !PT ;  /* 0x0000038029287812 */ /* 0x000fe400078ec0ff */
[----:B------:R-:W-:Y:S01]  /*93a0*/  LOP3.LUT R36, R37, 0x380, RZ, 0xc0, !PT ;  /* 0x0000038025247812 */ /* 0x000fe200078ec0ff */
[----:B------:R3:W-:Y:S01]  /*93b0*/  STSM.16.M88.4 [R34], R8 ;  /* 0x0000000822007844 */ /* 0x0007e20000000200 */
[----:B------:R-:W-:-:S02]  /*93c0*/  LOP3.LUT R32, R33, 0x380, RZ, 0xc0, !PT ;  /* 0x0000038021207812 */ /* 0x000fc400078ec0ff */
[----:B------:R-:W-:Y:S02]  /*93d0*/  LOP3.LUT R88, R89, 0x380, RZ, 0xc0, !PT ;  /* 0x0000038059587812 */ /* 0x000fe400078ec0ff */
[----:B------:R-:W-:Y:S02]  /*93e0*/  LOP3.LUT R84, R85, 0x380, RZ, 0xc0, !PT ;  /* 0x0000038055547812 */ /* 0x000fe400078ec0ff */
[----:B--2---:R-:W-:Y:S02]  /*93f0*/  F2FP.BF16.F32.PACK_AB R4, R145, R144 ;  /* 0x000000909104723e */ /* 0x004fe400000010ff */
[----:B------:R-:W-:Y:S02]  /*9400*/  F2FP.BF16.F32.PACK_AB R5, R171, R170 ;  /* 0x000000aaab05723e */ /* 0x000fe400000010ff */
        /* <DEDUP_REMOVED lines=19> */
[----:B---3--:R-:W-:Y:S05]  /*9540*/  @P0 BRA `(.L_x_3426) ;  /* 0x0000000000cc0947 */ /* 0x008fea0003800000 */
[----:B------:R-:W0:Y:S01]  /*9550*/  LDC R8, c[0x0][0xce8] ;  /* 0x00033a00ff087b82 */ /* 0x000e220000000800 */
[----:B------:R-:W-:Y:S01]  /*9560*/  IMAD R0, RZ, RZ, -UR41 ;  /* 0x80000029ff007e24 */ /* 0x000fe2000f8e02ff */
[----:B------:R-:W-:Y:S02]  /*9570*/  ULDC.64 UR8, c[0x0][0xc90] ;  /* 0x0003240000087ab9 */ /* 0x000fe40000000a00 */
        /* <DEDUP_REMOVED lines=10> */
[----:B------:R-:W-:-:S07]  /*9620*/  IMAD.MOV.U32 R7, RZ, RZ, R13 ;  /* 0x000000ffff077224 */ /* 0x000fce00078e000d */
        /* <DEDUP_REMOVED lines=12> */
[----:B------:R-:W-:Y:S01]  /*96f0*/  SHF.R.S32.HI R11, RZ, 0x1f, R7 ;  /* 0x0000001fff0b7819 */ /* 0x000fe20000011407 */
[----:B------:R-:W-:Y:S01]  /*9700*/  IMAD R13, R12, 0x40, R16 ;  /* 0x000000400c0d7824 */ /* 0x000fe200078e0210 */
        /* <DEDUP_REMOVED lines=9> */
[----:B------:R-:W-:Y:S01]  /*97a0*/  IMAD.MOV R9, RZ, RZ, -R19 ;  /* 0x000000ffff097224 */ /* 0x000fe200078e0a13 */
[----:B------:R-:W-:Y:S02]  /*97b0*/  ULDC UR4, c[0x0][0xb88] ;  /* 0x0002e20000047ab9 */ /* 0x000fe40000000800 */
[----:B------:R-:W-:Y:S01]  /*97c0*/  LEA.HI.X R11, R4, UR5, R5, 0x2, P0 ;  /* 0x00000005040b7c11 */ /* 0x000fe200080f1405 */
[----:B------:R-:W-:Y:S01]  /*97d0*/  SHFL.IDX PT, R6, R10, 0x1, 0x1c1f ;  /* 0x003c1f000a067f89 */ /* 0x000fe200000e0000 */
[----:B------:R-:W-:Y:S01]  /*97e0*/  IMAD R0, R8, UR4, RZ ;  /* 0x0000000408007c24 */ /* 0x000fe2000f8e02ff */
[----:B------:R-:W-:Y:S01]  /*97f0*/  ISETP.NE.AND P0, PT, R18, R9, PT ;  /* 0x000000091200720c */ /* 0x000fe20003f05270 */
[C---:B------:R-:W-:Y:S01]  /*9800*/  VIADD R9, R13.reuse, 0x8 ;  /* 0x000000080d097836 */ /* 0x040fe20000000000 */
[----:B------:R-:W-:Y:S02]  /*9810*/  SHFL.IDX PT, R4, R10, RZ, 0x1c1f ;  /* 0x001c1fff0a047589 */ /* 0x000fe400000e0000 */
[----:B------:R-:W-:-:S02]  /*9820*/  ISETP.GE.OR P1, PT, R13, R0, P0 ;  /* 0x000000000d00720c */ /* 0x000fc40000726670 */
[----:B------:R-:W0:Y:S01]  /*9830*/  SHFL.IDX PT, R5, R11, RZ, 0x1c1f ;  /* 0x001c1fff0b057589 */ /* 0x000e2200000e0000 */
[----:B------:R-:W-:-:S03]  /*9840*/  ISETP.GE.OR P0, PT, R9, R0, P0 ;  /* 0x000000000900720c */ /* 0x000fc60000706670 */
[----:B------:R-:W1:Y:S07]  /*9850*/  SHFL.IDX PT, R7, R11, 0x1, 0x1c1f ;  /* 0x003c1f000b077f89 */ /* 0x000e6e00000e0000 */
[----:B0-----:R0:W-:Y:S04]  /*9860*/  @!P1 ST.E desc[UR38][R4.64], R20 ;  /* 0x0000001404009985 */ /* 0x0011e8000c101926 */
[----:B-1----:R0:W-:Y:S02]  /*9870*/  @!P0 ST.E desc[UR38][R6.64], R3 ;  /* 0x0000000306008985 */ /* 0x0021e4000c101926 */
.L_x_3426:
        /* <DEDUP_REMOVED lines=36> */
[----:B------:R-:W-:Y:S01]  /*9ac0*/  ISETP.GE.AND P1, PT, R187, UR12, PT ;  /* 0x0000000cbb007c0c */ /* 0x000fe2000bf26270 */
[----:B------:R-:W5:Y:S01]  /*9ad0*/  LD.E.128 R36, desc[UR38][R36.64] ;  /* 0x0000002624247980 */ /* 0x000f62000c101d00 */
[----:B-1----:R-:W-:Y:S02]  /*9ae0*/  @P3 IMAD.HI.U32 R0, R11, R12, RZ ;  /* 0x0000000c0b003227 */ /* 0x002fe400078e00ff */
[----:B------:R-:W-:Y:S01]  /*9af0*/  LOP3.LUT R3, R4, 0x8, R3, 0xe2, !PT ;  /* 0x0000000804037812 */ /* 0x000fe200078ee203 */
[----:B------:R-:W-:Y:S01]  /*9b00*/  UIMAD UR6, UR10, UR8, URZ ;  /* 0x000000080a0672a4 */ /* 0x000fe2000f8e023f */
[----:B------:R-:W-:Y:S01]  /*9b10*/  IMAD.MOV.U32 R4, RZ, RZ, R11 ;  /* 0x000000ffff047224 */ /* 0x000fe200078e000b */
[----:B------:R-:W5:Y:S01]  /*9b20*/  LD.E.128 R32, desc[UR38][R32.64] ;  /* 0x0000002620207980 */ /* 0x000f62000c101d00 */
[----:B---3--:R-:W-:-:S03]  /*9b30*/  @P3 SHF.R.U32.HI R4, RZ, R7, R0 ;  /* 0x00000007ff043219 */ /* 0x008fc60000011600 */
[----:B------:R-:W5:Y:S01]  /*9b40*/  LD.E.128 R88, desc[UR38][R88.64] ;  /* 0x0000002658587980 */ /* 0x000f62000c101d00 */
[----:B------:R-:W-:Y:S01]  /*9b50*/  SEL R0, RZ, 0xffffffff, P1 ;  /* 0xffffffffff007807 */ /* 0x000fe20000800000 */
[----:B------:R-:W-:Y:S01]  /*9b60*/  UIMAD.WIDE.U32 UR4, UR7, UR8, URZ ;  /* 0x00000008070472a5 */ /* 0x000fe2000f8e003f */
[--C-:B------:R-:W-:Y:S01]  /*9b70*/  SHF.R.S32.HI R7, RZ, 0x1f, R4.reuse ;  /* 0x0000001fff077819 */ /* 0x100fe20000011404 */
[----:B------:R-:W-:Y:S01]  /*9b80*/  UIMAD UR6, UR7, UR9, UR6 ;  /* 0x00000009070672a4 */ /* 0x000fe2000f8e0206 */
[----:B------:R-:W-:Y:S01]  /*9b90*/  ISETP.GE.AND P0, PT, R186, UR12, PT ;  /* 0x0000000cba007c0c */ /* 0x000fe2000bf06270 */
[----:B------:R-:W-:Y:S01]  /*9ba0*/  IMAD.SHL.U32 R0, R0, 0x10, RZ ;  /* 0x0000001000007824 */ /* 0x000fe200078e00ff */
[----:B------:R-:W-:Y:S01]  /*9bb0*/  ULDC.64 UR8, c[0x0][0xbf0] ;  /* 0x0002fc0000087ab9 */ /* 0x000fe20000000a00 */
[----:B------:R-:W-:Y:S01]  /*9bc0*/  UIADD3 UR5, UR5, UR6, URZ ;  /* 0x0000000605057290 */ /* 0x000fe2000fffe03f */
[----:B------:R-:W-:Y:S01]  /*9bd0*/  IMAD.MOV R6, RZ, RZ, -R4 ;  /* 0x000000ffff067224 */ /* 0x000fe200078e0a04 */
[----:B------:R-:W-:Y:S01]  /*9be0*/  UIMAD UR6, UR11, UR8, URZ ;  /* 0x000000080b0672a4 */ /* 0x000fe2000f8e023f */
[----:B------:R-:W-:Y:S01]  /*9bf0*/  SEL R5, RZ, 0xffffffff, P0 ;  /* 0xffffffffff057807 */ /* 0x000fe20000000000 */
[----:B--2---:R-:W-:Y:S01]  /*9c00*/  IMAD R7, R7, R8, RZ ;  /* 0x0000000807077224 */ /* 0x004fe200078e02ff */
[----:B------:R-:W-:Y:S01]  /*9c10*/  LOP3.LUT R0, R0, 0x10, R3, 0xe2, !PT ;  /* 0x0000001000007812 */ /* 0x000fe200078ee203 */
[----:B------:R-:W-:Y:S01]  /*9c20*/  IMAD R3, R10, R6, R11 ;  /* 0x000000060a037224 */ /* 0x000fe200078e020b */
[----:B------:R-:W-:Y:S01]  /*9c30*/  UIMAD UR6, UR42, UR9, UR6 ;  /* 0x000000092a0672a4 */ /* 0x000fe2000f8e0206 */
[----:B------:R-:W-:Y:S01]  /*9c40*/  IMAD R9, R4, R9, R7 ;  /* 0x0000000904097224 */ /* 0x000fe200078e0207 */
[----:B------:R-:W-:Y:S01]  /*9c50*/  UIMAD.WIDE.U32 UR42, UR42, UR8, UR4 ;  /* 0x000000082a2a72a5 */ /* 0x000fe2000f8e0004 */
[----:B------:R-:W-:Y:S01]  /*9c60*/  IMAD.SHL.U32 R7, R5, 0x20, RZ ;  /* 0x0000002005077824 */ /* 0x000fe200078e00ff */
[----:B------:R-:W-:Y:S01]  /*9c70*/  ISETP.GE.AND P0, PT, R216, UR12, PT ;  /* 0x0000000cd8007c0c */ /* 0x000fe2000bf06270 */
[----:B------:R-:W-:Y:S01]  /*9c80*/  ULDC.64 UR4, c[0x0][0xbd8] ;  /* 0x0002f60000047ab9 */ /* 0x000fe20000000a00 */
[----:B------:R-:W-:Y:S01]  /*9c90*/  SHF.R.S32.HI R6, RZ, 0x1f, R3 ;  /* 0x0000001fff067819 */ /* 0x000fe20000011403 */
[----:B------:R-:W-:Y:S01]  /*9ca0*/  UIADD3 UR43, UR43, UR6, URZ ;  /* 0x000000062b2b7290 */ /* 0x000fe2000fffe03f */
[----:B------:R-:W-:Y:S01]  /*9cb0*/  LOP3.LUT R0, R7, 0x20, R0, 0xe2, !PT ;  /* 0x0000002007007812 */ /* 0x000fe200078ee200 */
[----:B------:R-:W5:Y:S01]  /*9cc0*/  LD.E.128 R84, desc[UR38][R84.64] ;  /* 0x0000002654547980 */ /* 0x000f62000c101d00 */
[----:B------:R-:W-:Y:S01]  /*9cd0*/  SEL R7, RZ, 0x40, P0 ;  /* 0x00000040ff077807 */ /* 0x000fe20000000000 */
[----:B------:R-:W-:Y:S01]  /*9ce0*/  IMAD R6, R6, UR4, RZ ;  /* 0x0000000406067c24 */ /* 0x000fe2000f8e02ff */
[----:B------:R-:W-:Y:S01]  /*9cf0*/  ULDC.64 UR6, c[0x0][0xb80] ;  /* 0x0002e00000067ab9 */ /* 0x000fe20000000a00 */
[----:B------:R-:W5:Y:S01]  /*9d00*/  LD.E.128 R108, desc[UR38][R110.64] ;  /* 0x000000266e6c7980 */ /* 0x000f62000c101d00 */
[----:B------:R-:W-:Y:S01]  /*9d10*/  IMAD.WIDE.U32 R4, R4, R8, UR42 ;  /* 0x0000002a04047e25 */ /* 0x000fe2000f8e0008 */
[----:B------:R-:W-:Y:S01]  /*9d20*/  LOP3.LUT R0, R0, R7, RZ, 0xfc, !PT ;  /* 0x0000000700007212 */ /* 0x000fe200078efcff */
[----:B------:R-:W-:Y:S01]  /*9d30*/  BSSY B0, `(.L_x_3427) ;  /* 0x0000039000007945 */ /* 0x000fe20003800000 */
[----:B------:R-:W-:Y:S01]  /*9d40*/  @!PT LDS RZ, [RZ] ;  /* 0x00000000fffff984 */ /* 0x000fe20000000800 */
[----:B------:R-:W-:Y:S01]  /*9d50*/  @!PT LDS RZ, [RZ] ;  /* 0x00000000fffff984 */ /* 0x000fe20000000800 */
[----:B------:R-:W-:Y:S01]  /*9d60*/  @!PT LDS RZ, [RZ] ;  /* 0x00000000fffff984 */ /* 0x000fe20000000800 */
[----:B------:R-:W-:Y:S01]  /*9d70*/  @!PT LDS RZ, [RZ] ;  /* 0x00000000fffff984 */ /* 0x000fe20000000800 */
[----:B------:R0:W-:Y:S06]  /*9d80*/  MEMBAR.ALL.CTA ;  /* 0x0000000000007992 */ /* 0x0001ec0000008000 */
[----:B0-----:R-:W0:Y:S01]  /*9d90*/  FENCE.VIEW.ASYNC.S ;  /* 0x00000000000073c6 */ /* 0x001e220000000000 */
[----:B------:R-:W-:Y:S01]  /*9da0*/  IMAD R7, R3, UR5, R6 ;  /* 0x0000000503077c24 */ /* 0x000fe2000f8e0206 */
[----:B------:R-:W-:Y:S01]  /*9db0*/  ULDC UR5, c[0x0][0xb88] ;  /* 0x0002e20000057ab9 */ /* 0x000fe20000000800 */
[----:B------:R-:W-:Y:S01]  /*9dc0*/  IMAD.IADD R5, R5, 0x1, R9 ;  /* 0x0000000105057824 */ /* 0x000fe200078e0209 */
[----:B------:R-:W-:Y:S01]  /*9dd0*/  ISETP.GE.AND P0, PT, R215, UR12, PT ;  /* 0x0000000cd7007c0c */ /* 0x000fe2000bf06270 */
[----:B------:R-:W-:-:S02]  /*9de0*/  IMAD R25, R10, UR5, RZ ;  /* 0x000000050a197c24 */ /* 0x000fc4000f8e02ff */
[----:B------:R-:W-:Y:S02]  /*9df0*/  IMAD R24, R13, 0x40, R214 ;  /* 0x000000400d187824 */ /* 0x000fe400078e02d6 */
        /* <DEDUP_REMOVED lines=44> */
.L_x_3428:
[----:B------:R-:W-:Y:S05]  /*a0c0*/  BSYNC B0 ;  /* 0x0000000000007941 */ /* 0x000fea0003800000 */
.L_x_3427:
        /* <DEDUP_REMOVED lines=37> */
.L_x_3430:
[----:B------:R-:W-:Y:S05]  /*a320*/  BSYNC B0 ;  /* 0x0000000000007941 */ /* 0x000fea0003800000 */
.L_x_3429:
[----:B------:R-:W4:Y:S02]  /*a330*/  LDC R0, c[0x0][0xd34] ;  /* 0x00034d00ff007b82 */ /* 0x000f240000000800 */
[----:B----4-:R-:W-:-:S13]  /*a340*/  ISETP.LE.AND P0, PT, R0, UR40, PT ;  /* 0x0000002800007c0c */ /* 0x010fda000bf03270 */
[----:B------:R-:W-:Y:S05]  /*a350*/  @!P0 BRA `(.L_x_3431) ;  /* 0xffffff6c001c8947 */ /* 0x000fea000383ffff */
[----:B------:R-:W-:Y:S05]  /*a360*/  EXIT ;  /* 0x000000000000794d */ /* 0x000fea0003800000 */
.L_x_3399:
        /* <DEDUP_REMOVED lines=27> */
[----:B------:R-:W-:Y:S01]  /*a520*/  LEA R4, R3, UR36, 0x1 ;  /* 0x0000002403047c11 */ /* 0x000fe2000f8e08ff */
[----:B------:R-:W-:-:S04]  /*a530*/  IMAD.U32 R3, RZ, RZ, UR5 ;  /* 0x00000005ff037e24 */ /* 0x000fc8000f8e00ff */
[----:B------:R0:W-:Y:S04]  /*a540*/  STL [R1+0x4], R4 ;  /* 0x0000040401007387 */ /* 0x0001e80000100800 */
[----:B------:R1:W-:Y:S04]  /*a550*/  STL [R1+0x24], R3 ;  /* 0x0000240301007387 */ /* 0x0003e80000100800 */
[----:B------:R2:W-:Y:S01]  /*a560*/  STL [R1+0x8], R0 ;  /* 0x0000080001007387 */ /* 0x0005e20000100800 */
[----:B0-----:R-:W-:-:S03]  /*a570*/  LOP3.LUT R4, R2, 0x80, RZ, 0xfc, !PT ;  /* 0x0000008002047812 */ /* 0x001fc600078efcff */
[----:B------:R0:W-:Y:S01]  /*a580*/  STL [R1+0x50], RZ ;  /* 0x000050ff01007387 */ /* 0x0001e20000100800 */
[C---:B------:R-:W-:Y:S02]  /*a590*/  LOP3.LUT R4, R2.reuse, 0x140, RZ, 0xfc, !PT ;  /* 0x0000014002047812 */ /* 0x040fe400078efcff */
[C---:B-1----:R-:W-:Y:S02]  /*a5a0*/  LOP3.LUT R3, R2.reuse, 0xc0, RZ, 0xfc, !PT ;  /* 0x000000c002037812 */ /* 0x042fe400078efcff */
[C---:B------:R-:W-:Y:S02]  /*a5b0*/  LOP3.LUT R3, R2.reuse, 0x180, RZ, 0xfc, !PT ;  /* 0x0000018002037812 */ /* 0x040fe400078efcff */
[C---:B--2---:R-:W-:Y:S02]  /*a5c0*/  LOP3.LUT R0, R2.reuse, 0x40, RZ, 0xfc, !PT ;  /* 0x0000004002007812 */ /* 0x044fe400078efcff */
[C---:B------:R-:W-:Y:S02]  /*a5d0*/  LOP3.LUT R0, R2.reuse, 0x100, RZ, 0xfc, !PT ;  /* 0x0000010002007812 */ /* 0x040fe400078efcff */
[----:B0-----:R-:W-:-:S07]  /*a5e0*/  LOP3.LUT R0, R2, 0x1c0, RZ, 0xfc, !PT ;  /* 0x000001c002007812 */ /* 0x001fce00078efcff */
.L_x_3528:
        /* <DEDUP_REMOVED lines=11> */
[----:B0-----:R-:W-:-:S13]  /*a6a0*/  ISETP.NE.AND P0, PT, R0, 0x1, PT ;  /* 0x000000010000780c */ /* 0x001fda0003f05270 */
[----:B------:R-:W2:Y:S08]  /*a6b0*/  @P0 LDC R2, c[0x0][0xd3c] ;  /* 0x00034f00ff020b82 */ /* 0x000eb00000000800 */
[----:B------:R-:W0:Y:S01]  /*a6c0*/  @P0 LDC R0, c[0x0][0xd40] ;  /* 0x00035000ff000b82 */ /* 0x000e220000000800 */
[----:B--2---:R-:W-:-:S04]  /*a6d0*/  @P0 IMAD.HI.U32 R2, R3, R2, RZ ;  /* 0x0000000203020227 */ /* 0x004fc800078e00ff */
[----:B------:R-:W-:Y:S01]  /*a6e0*/  IMAD.MOV.U32 R4, RZ, RZ, R3 ;  /* 0x000000ffff047224 */ /* 0x000fe200078e0003 */
[----:B0-----:R-:W-:Y:S02]  /*a6f0*/  @P0 SHF.R.U32.HI R4, RZ, R0, R2 ;  /* 0x00000000ff040219 */ /* 0x001fe40000011602 */
[----:B-1----:R-:W-:-:S03]  /*a700*/  ISETP.NE.AND P0, PT, R17, 0x1, PT ;  /* 0x000000011100780c */ /* 0x002fc60003f05270 */
[----:B------:R-:W-:Y:S01]  /*a710*/  IMAD.MOV.U32 R5, RZ, RZ, R4 ;  /* 0x000000ffff057224 */ /* 0x000fe200078e0004 */
[----:B------:R-:W-:Y:S09]  /*a720*/  STL [R1+0x14], R4 ;  /* 0x0000140401007387 */ /* 0x000ff20000100800 */
[----:B------:R-:W0:Y:S02]  /*a730*/  @P0 LDC.64 R2, c[0x0][0xd48] ;  /* 0x00035200ff020b82 */ /* 0x000e240000000a00 */
[----:B0-----:R-:W-:-:S05]  /*a740*/  @P0 IMAD.HI.U32 R2, R4, R2, RZ ;  /* 0x0000000204020227 */ /* 0x001fca00078e00ff */
[----:B------:R-:W-:Y:S02]  /*a750*/  @P0 SHF.R.U32.HI R5, RZ, R3, R2 ;  /* 0x00000003ff050219 */ /* 0x000fe40000011602 */
[----:B------:R-:W-:-:S03]  /*a760*/  PLOP3.LUT P0, PT, PT, PT, UP0, 0x80, 0x0 ;  /* 0x000000000000781c */ /* 0x000fc60003f0f008 */
[----:B------:R-:W-:Y:S01]  /*a770*/  IMAD.MOV R0, RZ, RZ, -R5 ;  /* 0x000000ffff007224 */ /* 0x000fe200078e0a05 */
[----:B------:R-:W-:Y:S03]  /*a780*/  STL [R1+0x10], R5 ;  /* 0x0000100501007387 */ /* 0x000fe60000100800 */
[----:B------:R-:W-:Y:S02]  /*a790*/  IMAD R17, R17, R0, R4 ;  /* 0x0000000011117224 */ /* 0x000fe400078e0204 */
[----:B------:R-:W0:Y:S02]  /*a7a0*/  LDC R0, c[0x0][0x2f0] ;  /* 0x0000bc00ff007b82 */ /* 0x000e240000000800 */
[----:B0-----:R-:W-:-:S04]  /*a7b0*/  IMAD R2, R0, UR4, RZ ;  /* 0x0000000400027c24 */ /* 0x001fc8000f8e02ff */
[----:B------:R-:W-:Y:S01]  /*a7c0*/  VIADD R0, R2, 0x3f ;  /* 0x0000003f02007836 */ /* 0x000fe20000000000 */
[----:B------:R0:W-:Y:S04]  /*a7d0*/  STL [R1+0x4c], R2 ;  /* 0x00004c0201007387 */ /* 0x0001e80000100800 */
[----:B0-----:R-:W-:-:S04]  /*a7e0*/  SHF.R.S32.HI R2, RZ, 0x1f, R0 ;  /* 0x0000001fff027819 */ /* 0x001fc80000011400 */
        /* <DEDUP_REMOVED lines=20> */
.L_x_3433:
        /* <DEDUP_REMOVED lines=20> */
.L_x_3435:
        /* <DEDUP_REMOVED lines=15> */
.L_x_3434:
[----:B------:R-:W2:Y:S01]  /*ab60*/  LDL R2, [R1+0x20] ;  /* 0x0000200001027983 */ /* 0x000ea20000100800 */
[----:B------:R-:W-:-:S03]  /*ab70*/  ULDC.64 UR4, c[0x0][0xaf0] ;  /* 0x0002bc0000047ab9 */ /* 0x000fc60000000a00 */
[----:B0-----:R-:W3:Y:S01]  /*ab80*/  LDL R0, [R1+0x10] ;  /* 0x0000100001007983 */ /* 0x001ee20000100800 */
[----:B------:R-:W-:-:S04]  /*ab90*/  ISETP.NE.U32.AND P0, PT, RZ, UR4, PT ;  /* 0x00000004ff007c0c */ /* 0x000fc8000bf05070 */
[----:B------:R-:W-:Y:S01]  /*aba0*/  ISETP.NE.AND.EX P0, PT, RZ, UR5, PT, P0 ;  /* 0x00000005ff007c0c */ /* 0x000fe2000bf05300 */
[----:B--2---:R-:W-:-:S12]  /*abb0*/  IMAD.MOV.U32 R16, RZ, RZ, R2 ;  /* 0x000000ffff107224 */ /* 0x004fd800078e0002 */
[----:B------:R-:W0:Y:S01]  /*abc0*/  @P0 LDC.64 R2, c[0x0][0xaf0] ;  /* 0x0002bc00ff020b82 */ /* 0x000e220000000a00 */
[----:B---3--:R-:W-:Y:S02]  /*abd0*/  IMAD.MOV.U32 R7, RZ, RZ, R0 ;  /* 0x000000ffff077224 */ /* 0x008fe400078e0000 */
[----:B0-----:R-:W-:-:S05]  /*abe0*/  @P0 IMAD.WIDE R2, R0, 0x4, R2 ;  /* 0x0000000400020825 */ /* 0x001fca00078e0202 */
[----:B------:R0:W2:Y:S01]  /*abf0*/  @P0 LDG.E R7, desc[UR38][R2.64] ;  /* 0x0000002602070981 */ /* 0x0000a2000c1e1900 */
[----:B------:R-:W-:Y:S01]  /*ac00*/  VIADD R9, R16, 0xffffffff ;  /* 0xffffffff10097836 */ /* 0x000fe20000000000 */
[----:B------:R-:W-:Y:S01]  /*ac10*/  UMOV UR4, 0xffffffff ;  /* 0xffffffff00047882 */ /* 0x000fe20000000000 */
[----:B------:R-:W-:Y:S01]  /*ac20*/  LOP3.LUT R18, R18, 0xfffffffe, RZ, 0xc0, !PT ;  /* 0xfffffffe12127812 */ /* 0x000fe200078ec0ff */
[----:B0-----:R-:W0:Y:S02]  /*ac30*/  LDC.64 R2, c[0x0][0x418] ;  /* 0x00010600ff027b82 */ /* 0x001e240000000a00 */
[----:B0-----:R-:W-:-:S04]  /*ac40*/  ISETP.NE.U32.AND P0, PT, R2, RZ, PT ;  /* 0x000000ff0200720c */ /* 0x001fc80003f05070 */
[----:B------:R-:W-:-:S13]  /*ac50*/  ISETP.NE.AND.EX P1, PT, R3, RZ, PT, P0 ;  /* 0x000000ff0300720c */ /* 0x000fda0003f25300 */
[----:B------:R-:W-:Y:S02]  /*ac60*/  @P1 LOP3.LUT R18, R18, 0x1, RZ, 0xfc, !PT ;  /* 0x0000000112121812 */ /* 0x000fe400078efcff */
[----:B--2---:R-:W-:Y:S01]  /*ac70*/  SHF.R.S32.HI R8, RZ, 0x1f, R7 ;  /* 0x0000001fff087819 */ /* 0x004fe20000011407 */
        /* <DEDUP_REMOVED lines=8> */
[----:B------:R1:W2:Y:S02]  /*ad00*/  SHFL.IDX PT, R14, R0, RZ, 0x1f ;  /* 0x00001fff000e7589 */ /* 0x0002a400000e0000 */
.L_x_3543:
        /* <DEDUP_REMOVED lines=8> */
.L_x_3546:
[----:B------:R-:W-:Y:S05]  /*ad90*/  @!P6 BRA `(.L_x_3437) ;  /* 0x0000000000e4e947 */ /* 0x000fea0003800000 */
[----:B------:R2:W-:Y:S01]  /*ada0*/  STL [R1+0x40], R9 ;  /* 0x0000400901007387 */ /* 0x0005e20000100800 */
[----:B------:R-:W-:Y:S01]  /*adb0*/  IMAD.MOV.U32 R16, RZ, RZ, R7 ;  /* 0x000000ffff107224 */ /* 0x000fe200078e0007 */
[----:B------:R-:W-:Y:S06]  /*adc0*/  @!P1 BRA `(.L_x_3439) ;  /* 0x0000000000489947 */ /* 0x000fec0003800000 */
[----:B------:R-:W3:Y:S01]  /*add0*/  LDC R6, c[0x0][0x43c] ;  /* 0x00010f00ff067b82 */ /* 0x000ee20000000800 */
[----:B------:R-:W-:Y:S01]  /*ade0*/  ULDC.64 UR4, c[0x0][0x428] ;  /* 0x00010a0000047ab9 */ /* 0x000fe20000000a00 */
[----:B---3--:R-:W-:-:S13]  /*adf0*/  ISETP.NE.AND P0, PT, R6, 0x1, PT ;  /* 0x000000010600780c */ /* 0x008fda0003f05270 */
[----:B------:R-:W1:Y:S02]  /*ae00*/  @P0 LDC.64 R4, c[0x0][0x440] ;  /* 0x00011000ff040b82 */ /* 0x000e640000000a00 */
[----:B-1----:R-:W-:-:S04]  /*ae10*/  @P0 IMAD.HI.U32 R0, R9, R4, RZ ;  /* 0x0000000409000227 */ /* 0x002fc800078e00ff */
[----:B------:R-:W-:Y:S01]  /*ae20*/  IMAD.MOV.U32 R4, RZ, RZ, R9 ;  /* 0x000000ffff047224 */ /* 0x000fe200078e0009 */
[----:B------:R-:W-:-:S04]  /*ae30*/  @P0 SHF.R.U32.HI R4, RZ, R5, R0 ;  /* 0x00000005ff040219 */ /* 0x000fc80000011600 */
[--C-:B------:R-:W-:Y:S01]  /*ae40*/  SHF.R.S32.HI R5, RZ, 0x1f, R4.reuse ;  /* 0x0000001fff057819 */ /* 0x100fe20000011404 */
[----:B------:R-:W-:-:S04]  /*ae50*/  IMAD.MOV R0, RZ, RZ, -R4 ;  /* 0x000000ffff007224 */ /* 0x000fc800078e0a04 */
[----:B------:R-:W-:Y:S02]  /*ae60*/  IMAD R0, R6, R0, R9 ;  /* 0x0000000006007224 */ /* 0x000fe400078e0209 */
[----:B------:R-:W-:-:S03]  /*ae70*/  IMAD.WIDE.U32 R4, R7, UR4, R4 ;  /* 0x0000000407047c25 */ /* 0x000fc6000f8e0004 */
[----:B------:R1:W-:Y:S01]  /*ae80*/  STL [R1+0x40], R0 ;  /* 0x0000400001007387 */ /* 0x0003e20000100800 */
[----:B------:R-:W-:Y:S01]  /*ae90*/  LEA R2, P0, R4, R2, 0x2 ;  /* 0x0000000204027211 */ /* 0x000fe200078010ff */
[----:B-1----:R-:W-:-:S04]  /*aea0*/  IMAD R0, R8, UR4, RZ ;  /* 0x0000000408007c24 */ /* 0x002fc8000f8e02ff */
[----:B------:R-:W-:-:S04]  /*aeb0*/  IMAD R0, R7, UR5, R0 ;  /* 0x0000000507007c24 */ /* 0x000fc8000f8e0200 */
[----:B------:R-:W-:-:S05]  /*aec0*/  IMAD.IADD R0, R5, 0x1, R0 ;  /* 0x0000000105007824 */ /* 0x000fca00078e0200 */
[----:B------:R-:W-:-:S05]  /*aed0*/  LEA.HI.X R3, R4, R3, R0, 0x2, P0 ;  /* 0x0000000304037211 */ /* 0x000fca00000f1400 */
[----:B------:R3:W5:Y:S02]  /*aee0*/  LDG.E R16, desc[UR38][R2.64] ;  /* 0x0000002602107981 */ /* 0x000764000c1e1900 */
.L_x_3439:
[----:B---3--:R-:W3:Y:S01]  /*aef0*/  LDL R2, [R1+0x8] ;  /* 0x0000080001027983 */ /* 0x008ee20000100800 */
[----:B-1----:R-:W-:Y:S02]  /*af00*/  LEA R0, R19, UR36, 0x3 ;  /* 0x0000002413007c11 */ /* 0x002fe4000f8e18ff */
[----:B---3--:R-:W-:-:S04]  /*af10*/  SHF.L.U32 R2, R2, 0x1f, RZ ;  /* 0x0000001f02027819 */ /* 0x008fc800000006ff */
[----:B------:R-:W1:Y:S02]  /*af20*/  SYNCS.PHASECHK.TRANS64.TRYWAIT P0, [R0+URZ+0x38840], R2 ;  /* 0x03884002000075a7 */ /* 0x000e64000800017f */
[----:B-1----:R-:W-:Y:S05]  /*af30*/  @!P0 BRA `(.L_x_3440) ;  /* 0x00000054001c8947 */ /* 0x002fea0003800000 */
.L_x_3547:
[----:B------:R-:W3:Y:S02]  /*af40*/  S2R R3, SR_TID.X ;  /* 0x0000000000037919 */ /* 0x000ee40000002100 */
[----:B---3--:R-:W-:-:S04]  /*af50*/  LOP3.LUT R3, R3, 0x7f, RZ, 0xc0, !PT ;  /* 0x0000007f03037812 */ /* 0x008fc800078ec0ff */
[----:B------:R-:W-:-:S13]  /*af60*/  ISETP.NE.AND P0, PT, R3, RZ, PT ;  /* 0x000000ff0300720c */ /* 0x000fda0003f05270 */
        /* <DEDUP_REMOVED lines=8> */
.L_x_3441:
[----:B-1----:R-:W3:Y:S01]  /*aff0*/  LDL R2, [R1+0x40] ;  /* 0x0000400001027983 */ /* 0x002ee20000100800 */
        /* <DEDUP_REMOVED lines=8> */
[----:B------:R-:W-:Y:S01]  /*b080*/  UMOV UR10, URZ ;  /* 0x0000003f000a7c82 */ /* 0x000fe20008000000 */
[----:B------:R-:W-:-:S02]  /*b090*/  PLOP3.LUT P0, PT, PT, PT, PT, 0x80, 0x0 ;  /* 0x000000000000781c */ /* 0x000fc40003f0f070 */
[----:B------:R-:W-:Y:S02]  /*b0a0*/  LOP3.LUT R18, R18, 0xfffffffd, RZ, 0xc0, !PT ;  /* 0xfffffffd12127812 */ /* 0x000fe400078ec0ff */
[----:B------:R-:W-:Y:S02]  /*b0b0*/  ULEA UR8, UR8, UR36, 0xd ;  /* 0x0000002408087291 */ /* 0x000fe4000f8e683f */
[----:B------:R-:W-:Y:S02]  /*b0c0*/  UIADD3 UR9, UR9, 0x38830, URZ ;  /* 0x0003883009097890 */ /* 0x000fe4000fffe03f */
[----:B------:R-:W-:-:S05]  /*b0d0*/  UIADD3 UR8, UR8, 0x22400, URZ ;  /* 0x0002240008087890 */ /* 0x000fca000fffe03f */
[----:B------:R-:W-:Y:S02]  /*b0e0*/  @P0 LOP3.LUT R18, R18, 0x2, RZ, 0xfc, !PT ;  /* 0x0000000212120812 */ /* 0x000fe400078efcff */
[----:B---3--:R-:W-:-:S13]  /*b0f0*/  R2UR UR11, R2 ;  /* 0x00000000020b72ca */ /* 0x008fda00000e0000 */
[----:B------:R-:W-:-:S09]  /*b100*/  USHF.L.U32 UR11, UR11, 0x6, URZ ;  /* 0x000000060b0b7899 */ /* 0x000fd2000800063f */
[----:B------:R3:W-:Y:S02]  /*b110*/  UTMALDG.4D [UR8], [UR4], desc[UR6] ;  /* 0x00000608040075b4 */ /* 0x0007e40008019000 */
[----:B---3--:R-:W-:Y:S01]  /*b120*/  NOP ;  /* 0x0000000000007918 */ /* 0x008fe20000000000 */
.L_x_3437:
[----:B-1----:R-:W3:Y:S01]  /*b130*/  LDL R0, [R1+0x10] ;  /* 0x0000100001007983 */ /* 0x002ee20000100800 */
[----:B------:R-:W-:Y:S05]  /*b140*/  WARPSYNC.ALL ;  /* 0x0000000000007948 */ /* 0x000fea0003800000 */
[----:B------:R-:W-:Y:S01]  /*b150*/  UIADD3 UR4, UR36, 0x20400, URZ ;  /* 0x0002040024047890 */ /* 0x000fe2000fffe03f */
[----:B------:R-:W-:-:S03]  /*b160*/  SHF.R.S32.HI R2, RZ, 0x1f, R17 ;  /* 0x0000001fff027819 */ /* 0x000fc60000011411 */
[----:B------:R-:W-:Y:S01]  /*b170*/  ULOP3.LUT UP0, URZ, UR4, 0x3ff, URZ, 0xc0, !UPT ;  /* 0x000003ff043f7892 */ /* 0x000fe2000f80c03f */
[----:B------:R-:W-:Y:S05]  /*b180*/  BAR.SYNC.DEFER_BLOCKING 0x8, 0x100 ;  /* 0x0204000000007b1d */ /* 0x000fea0000010000 */
[----:B------:R-:W-:Y:S02]  /*b190*/  PLOP3.LUT P0, PT, PT, PT, UP0, 0x80, 0x0 ;  /* 0x000000000000781c */ /* 0x000fe40003f0f008 */
[----:B---3--:R-:W-:-:S05]  /*b1a0*/  SHF.R.S32.HI R0, RZ, 0x1f, R0 ;  /* 0x0000001fff007819 */ /* 0x008fca0000011400 */
[----:B------:R1:W-:Y:S04]  /*b1b0*/  STL [R1+0x44], R0 ;  /* 0x0000440001007387 */ /* 0x0003e80000100800 */
[----:B------:R1:W-:Y:S02]  /*b1c0*/  STL [R1+0x30], R2 ;  /* 0x0000300201007387 */ /* 0x0003e40000100800 */
[----:B------:R-:W-:Y:S05]  /*b1d0*/  @!P0 BRA `(.L_x_3442) ;  /* 0x0000000000408947 */ /* 0x000fea0003800000 */
[----:B-1----:R-:W-:Y:S01]  /*b1e0*/  MOV R2, 0x0 ;  /* 0x0000000000027802 */ /* 0x002fe20000000f00 */
[----:B------:R-:W-:Y:S01]  /*b1f0*/  ULDC.64 UR4, c[0x4][0x118] ;  /* 0x0100460000047ab9 */ /* 0x000fe20000000a00 */
[----:B------:R-:W-:Y:S01]  /*b200*/  ULDC.64 UR6, c[0x4][0x120] ;  /* 0x0100480000067ab9 */ /* 0x000fe20000000a00 */
[----:B------:R-:W-:Y:S01]  /*b210*/  ULDC.64 UR8, c[0x4][0x58] ;  /* 0x0100160000087ab9 */ /* 0x000fe20000000a00 */
[----:B------:R-:W-:Y:S02]  /*b220*/  IMAD.U32 R4, RZ, RZ, UR4 ;  /* 0x00000004ff047e24 */ /* 0x000fe4000f8e00ff */
[----:B------:R-:W1:Y:S01]  /*b230*/  LDC.64 R2, c[0x4][R2] ;  /* 0x0100000002027b82 */ /* 0x000e620000000a00 */
        /* <DEDUP_REMOVED lines=9> */
[----:B-12---:R-:W-:Y:S05]  /*b2d0*/  CALL.ABS.NOINC R2 ;  /* 0x0000000002007343 */ /* 0x006fea0003c00000 */
.L_x_3442:
[----:B------:R-:W3:Y:S01]  /*b2e0*/  LDL.LU R4, [R1+0x14] ;  /* 0x0000140001047983 */ /* 0x000ee20000300800 */
[----:B0-----:R-:W0:Y:S01]  /*b2f0*/  LDC R7, c[0x0][0x448] ;  /* 0x00011200ff077b82 */ /* 0x001e220000000800 */
[----:B------:R-:W-:Y:S01]  /*b300*/  ULDC UR4, c[0x0][0xd38] ;  /* 0x00034e0000047ab9 */ /* 0x000fe20000000800 */
[----:B------:R-:W-:Y:S01]  /*b310*/  ULDC.64 UR6, c[0x0][0x280] ;  /* 0x0000a00000067ab9 */ /* 0x000fe20000000a00 */
[----:B------:R-:W4:Y:S04]  /*b320*/  LDL R5, [R1+0x24] ;  /* 0x0000240001057983 */ /* 0x000f280000100800 */
[----:B------:R-:W4:Y:S04]  /*b330*/  LDL R8, [R1+0x30] ;  /* 0x0000300001087983 */ /* 0x000f280000100800 */
[----:B------:R-:W4:Y:S04]  /*b340*/  LDL R10, [R1+0x44] ;  /* 0x00004400010a7983 */ /* 0x000f280000100800 */
[----:B--2---:R-:W2:Y:S01]  /*b350*/  LDL R9, [R1+0x10] ;  /* 0x0000100001097983 */ /* 0x004ea20000100800 */
[----:B-1----:R-:W1:Y:S01]  /*b360*/  S2R R0, SR_TID.X ;  /* 0x0000000000007919 */ /* 0x002e620000002100 */
[----:B0-----:R-:W-:-:S13]  /*b370*/  ISETP.NE.AND P0, PT, R7, 0x1, PT ;  /* 0x000000010700780c */ /* 0x001fda0003f05270 */
[----:B------:R-:W0:Y:S08]  /*b380*/  @P0 LDC R2, c[0x0][0x44c] ;  /* 0x00011300ff020b82 */ /* 0x000e300000000800 */
[----:B------:R-:W0:Y:S01]  /*b390*/  @P0 LDC R3, c[0x0][0x450] ;  /* 0x00011400ff030b82 */ /* 0x000e220000000800 */
[----:B-1----:R-:W-:-:S04]  /*b3a0*/  LOP3.LUT R0, R0, 0x7f, RZ, 0xc0, !PT ;  /* 0x0000007f00007812 */ /* 0x002fc800078ec0ff */
[----:B------:R-:W-:Y:S02]  /*b3b0*/  SHF.R.U32.HI R6, RZ, 0x3, R0 ;  /* 0x00000003ff067819 */ /* 0x000fe40000011600 */
[----:B------:R-:W1:Y:S02]  /*b3c0*/  S2R R0, SR_TID.X ;  /* 0x0000000000007919 */ /* 0x000e640000002100 */
[----:B-1----:R-:W-:-:S05]  /*b3d0*/  IMAD.SHL.U32 R0, R0, 0x10, RZ ;  /* 0x0000001000007824 */ /* 0x002fca00078e00ff */
[----:B------:R-:W-:Y:S01]  /*b3e0*/  LOP3.LUT R0, R6, 0x70, R0, 0xf8, !PT ;  /* 0x0000007006007812 */ /* 0x000fe200078ef800 */
[----:B---3--:R-:W-:-:S04]  /*b3f0*/  IMAD.MOV R4, RZ, RZ, -R4 ;  /* 0x000000ffff047224 */ /* 0x008fc800078e0a04 */
[----:B----4-:R-:W-:Y:S01]  /*b400*/  IMAD R4, R4, UR4, R5 ;  /* 0x0000000404047c24 */ /* 0x010fe2000f8e0205 */
[----:B------:R-:W-:-:S03]  /*b410*/  ULDC.64 UR4, c[0x0][0x2d8] ;  /* 0x0000b60000047ab9 */ /* 0x000fc60000000a00 */
[----:B------:R-:W-:Y:S02]  /*b420*/  IMAD R6, R4, 0x40, R0 ;  /* 0x0000004004067824 */ /* 0x000fe400078e0200 */
[----:B------:R-:W-:Y:S02]  /*b430*/  IMAD R5, R8, UR4, RZ ;  /* 0x0000000408057c24 */ /* 0x000fe4000f8e02ff */
[----:B0-----:R-:W-:-:S04]  /*b440*/  @P0 IMAD.HI.U32 R2, R6, R2, RZ ;  /* 0x0000000206020227 */ /* 0x001fc800078e00ff */
[----:B------:R-:W-:Y:S01]  /*b450*/  IMAD.MOV.U32 R0, RZ, RZ, R6 ;  /* 0x000000ffff007224 */ /* 0x000fe200078e0006 */
[----:B------:R-:W-:Y:S01]  /*b460*/  @P0 SHF.R.U32.HI R0, RZ, R3, R2 ;  /* 0x00000003ff000219 */ /* 0x000fe20000011602 */
[C---:B------:R-:W-:Y:S02]  /*b470*/  IMAD R5, R17.reuse, UR5, R5 ;  /* 0x0000000511057c24 */ /* 0x040fe4000f8e0205 */
[----:B------:R-:W-:Y:S01]  /*b480*/  IMAD.WIDE.U32 R2, R17, UR4, RZ ;  /* 0x0000000411027c25 */ /* 0x000fe2000f8e00ff */
[----:B------:R-:W-:-:S03]  /*b490*/  ULDC.64 UR4, c[0x0][0x2e0] ;  /* 0x0000b80000047ab9 */ /* 0x000fc60000000a00 */
[----:B------:R-:W-:Y:S02]  /*b4a0*/  IMAD.IADD R3, R3, 0x1, R5 ;  /* 0x0000000103037824 */ /* 0x000fe400078e0205 */
[----:B------:R-:W-:Y:S01]  /*b4b0*/  IMAD R5, R10, UR4, RZ ;  /* 0x000000040a057c24 */ /* 0x000fe2000f8e02ff */
[----:B------:R0:W-:Y:S01]  /*b4c0*/  STL [R1+0x18], R6 ;  /* 0x0000180601007387 */ /* 0x0001e20000100800 */
[----:B--2---:R-:W-:-:S04]  /*b4d0*/  IMAD.WIDE.U32 R2, R9, UR4, R2 ;  /* 0x0000000409027c25 */ /* 0x004fc8000f8e0002 */
[----:B------:R-:W-:Y:S01]  /*b4e0*/  IMAD R5, R9, UR5, R5 ;  /* 0x0000000509057c24 */ /* 0x000fe2000f8e0205 */
[----:B------:R-:W1:Y:S01]  /*b4f0*/  S2R R10, SR_TID.X ;  /* 0x00000000000a7919 */ /* 0x000e620000002100 */
[----:B------:R-:W-:Y:S01]  /*b500*/  ULDC.64 UR4, c[0x0][0x2d0] ;  /* 0x0000b40000047ab9 */ /* 0x000fe20000000a00 */
[----:B------:R0:W5:Y:S01]  /*b510*/  LDL R9, [R1+0x4] ;  /* 0x0000040001097983 */ /* 0x0001620000100800 */
[----:B------:R-:W-:Y:S01]  /*b520*/  IMAD.IADD R3, R3, 0x1, R5 ;  /* 0x0000000103037824 */ /* 0x000fe200078e0205 */
[----:B------:R-:W-:-:S05]  /*b530*/  SHF.R.S32.HI R5, RZ, 0x1f, R0 ;  /* 0x0000001fff057819 */ /* 0x000fca0000011400 */
[----:B------:R-:W-:Y:S02]  /*b540*/  IMAD R5, R5, UR4, RZ ;  /* 0x0000000405057c24 */ /* 0x000fe4000f8e02ff */
[----:B------:R-:W-:-:S04]  /*b550*/  IMAD.WIDE.U32 R2, R0, UR4, R2 ;  /* 0x0000000400027c25 */ /* 0x000fc8000f8e0002 */
[----:B------:R-:W-:Y:S01]  /*b560*/  IMAD R5, R0, UR5, R5 ;  /* 0x0000000500057c24 */ /* 0x000fe2000f8e0205 */
[----:B------:R-:W-:Y:S01]  /*b570*/  ULDC.64 UR4, c[0x0][0x2c8] ;  /* 0x0000b20000047ab9 */ /* 0x000fe20000000a00 */
[----:B------:R-:W-:-:S04]  /*b580*/  IMAD.MOV R0, RZ, RZ, -R0 ;  /* 0x000000ffff007224 */ /* 0x000fc800078e0a00 */
[----:B------:R-:W-:Y:S02]  /*b590*/  IMAD R0, R7, R0, R6 ;  /* 0x0000000007007224 */ /* 0x000fe400078e0206 */
[----:B------:R-:W-:-:S03]  /*b5a0*/  IMAD.IADD R3, R3, 0x1, R5 ;  /* 0x0000000103037824 */ /* 0x000fc600078e0205 */
[----:B------:R-:W-:Y:S01]  /*b5b0*/  SHF.R.S32.HI R5, RZ, 0x1f, R0 ;  /* 0x0000001fff057819 */ /* 0x000fe20000011400 */
[----:B------:R-:W-:-:S04]  /*b5c0*/  IMAD.WIDE.U32 R2, R0, UR4, R2 ;  /* 0x0000000400027c25 */ /* 0x000fc8000f8e0002 */
[----:B------:R-:W-:Y:S01]  /*b5d0*/  IMAD R5, R5, UR4, RZ ;  /* 0x0000000405057c24 */ /* 0x000fe2000f8e02ff */
[----:B------:R-:W-:Y:S01]  /*b5e0*/  ULDC UR4, c[0x0][0x2b8] ;  /* 0x0000ae0000047ab9 */ /* 0x000fe20000000800 */
[----:B-1----:R-:W-:Y:S02]  /*b5f0*/  IMAD.SHL.U32 R10, R10, 0x8, RZ ;  /* 0x000000080a0a7824 */ /* 0x002fe400078e00ff */
[----:B------:R-:W-:-:S03]  /*b600*/  IMAD R5, R0, UR5, R5 ;  /* 0x0000000500057c24 */ /* 0x000fc6000f8e0205 */
[----:B------:R-:W-:Y:S01]  /*b610*/  LOP3.LUT R10, R10, 0x38, RZ, 0xc0, !PT ;  /* 0x000000380a0a7812 */ /* 0x000fe200078ec0ff */
[----:B------:R-:W-:Y:S01]  /*b620*/  IMAD.IADD R5, R3, 0x1, R5 ;  /* 0x0000000103057824 */ /* 0x000fe200078e0205 */
[----:B------:R-:W-:Y:S02]  /*b630*/  LEA R0, P1, R2, UR6, 0x1 ;  /* 0x0000000602007c11 */ /* 0x000fe4000f8208ff */
[----:B------:R-:W-:Y:S01]  /*b640*/  ISETP.GE.AND P0, PT, R10, UR4, PT ;  /* 0x000000040a007c0c */ /* 0x000fe2000bf06270 */
[----:B------:R-:W-:Y:S01]  /*b650*/  UMOV UR4, 0xffffffff ;  /* 0xffffffff00047882 */ /* 0x000fe20000000000 */
[----:B------:R-:W-:Y:S02]  /*b660*/  LEA.HI.X R2, R2, UR7, R5, 0x1, P1 ;  /* 0x0000000702027c11 */ /* 0x000fe400088f0c05 */
        /* <DEDUP_REMOVED lines=10> */
[----:B------:R-:W-:Y:S01]  /*b710*/  ISETP.GE.AND P1, PT, R11, R3, PT ;  /* 0x000000030b00720c */ /* 0x000fe20003f26270 */
[----:B------:R-:W-:Y:S04]  /*b720*/  STL [R1+0x14], R11 ;  /* 0x0000140b01007387 */ /* 0x000fe80000100800 */
[----:B------:R2:W-:Y:S08]  /*b730*/  STL [R1+0x28], R7 ;  /* 0x0000280701007387 */ /* 0x0005f00000100800 */
[----:B-1----:R-:W-:-:S05]  /*b740*/  @!P1 LEA R5, P2, R10, R5, 0x1 ;  /* 0x000000050a059211 */ /* 0x002fca00078408ff */
[----:B0-----:R-:W-:Y:S02]  /*b750*/  @!P1 IMAD.X R4, RZ, RZ, R6, P2 ;  /* 0x000000ffff049224 */ /* 0x001fe400010e0606 */
[----:B------:R-:W-:Y:S03]  /*b760*/  SHFL.IDX PT, R6, R2, 0x1, 0x181f ;  /* 0x00381f0002067f89 */ /* 0x000fe600000e0000 */
[----:B------:R-:W-:-:S04]  /*b770*/  @!P1 LOP3.LUT R5, R5, R4, RZ, 0x3c, !PT ;  /* 0x0000000405059212 */ /* 0x000fc800078e3cff */
[----:B------:R-:W-:-:S04]  /*b780*/  @!P1 LOP3.LUT R4, R5, R4, RZ, 0x3c, !PT ;  /* 0x0000000405049212 */ /* 0x000fc800078e3cff */
[----:B------:R-:W-:-:S05]  /*b790*/  @!P1 LOP3.LUT R5, R5, R4, RZ, 0x3c, !PT ;  /* 0x0000000405059212 */ /* 0x000fca00078e3cff */
[----:B-----5:R0:W-:Y:S01]  /*b7a0*/  @!P1 LDGSTS.E.BYPASS.LTC128B.128 [R9+0x20400], desc[UR38][R4.64], !P0 ;  /* 0x2040000004099fae */ /* 0x0201e2000c101d66 */
[----:B------:R-:W-:Y:S01]  /*b7b0*/  ISETP.GE.AND P1, PT, R7, R3, PT ;  /* 0x000000030700720c */ /* 0x000fe20003f26270 */
[----:B--2---:R-:W-:-:S05]  /*b7c0*/  VIADD R7, R11, 0x20 ;  /* 0x000000200b077836 */ /* 0x004fca0000000000 */
[----:B------:R-:W-:Y:S04]  /*b7d0*/  STL [R1+0x2c], R7 ;  /* 0x00002c0701007387 */ /* 0x000fe80000100800 */
[----:B0-----:R-:W0:Y:S03]  /*b7e0*/  SHFL.IDX PT, R4, R0, 0x1, 0x181f ;  /* 0x00381f0000047f89 */ /* 0x001e2600000e0000 */
[----:B0-----:R-:W-:-:S05]  /*b7f0*/  @!P1 LEA R5, P2, R10, R4, 0x1 ;  /* 0x000000040a059211 */ /* 0x001fca00078408ff */
[----:B------:R-:W-:Y:S02]  /*b800*/  @!P1 IMAD.X R4, RZ, RZ, R6, P2 ;  /* 0x000000ffff049224 */ /* 0x000fe400010e0606 */
[----:B------:R-:W-:Y:S03]  /*b810*/  SHFL.IDX PT, R6, R2, 0x2, 0x181f ;  /* 0x00581f0002067f89 */ /* 0x000fe600000e0000 */
[----:B------:R-:W-:-:S04]  /*b820*/  @!P1 LOP3.LUT R5, R5, R4, RZ, 0x3c, !PT ;  /* 0x0000000405059212 */ /* 0x000fc800078e3cff */
[----:B------:R-:W-:-:S04]  /*b830*/  @!P1 LOP3.LUT R4, R5, R4, RZ, 0x3c, !PT ;  /* 0x0000000405049212 */ /* 0x000fc800078e3cff */
[----:B------:R-:W-:-:S05]  /*b840*/  @!P1 LOP3.LUT R5, R5, R4, RZ, 0x3c, !PT ;  /* 0x0000000405059212 */ /* 0x000fca00078e3cff */
[----:B------:R0:W-:Y:S01]  /*b850*/  @!P1 LDGSTS.E.BYPASS.LTC128B.128 [R9+0x20c00], desc[UR38][R4.64], !P0 ;  /* 0x20c0000004099fae */ /* 0x0001e2000c101d66 */
[----:B------:R-:W-:-:S03]  /*b860*/  ISETP.GE.AND P1, PT, R7, R3, PT ;  /* 0x000000030700720c */ /* 0x000fc60003f26270 */
[----:B0-----:R-:W0:Y:S04]  /*b870*/  SHFL.IDX PT, R4, R0, 0x2, 0x181f ;  /* 0x00581f0000047f89 */ /* 0x001e2800000e0000 */
[----:B------:R-:W1:Y:S06]  /*b880*/  SHFL.IDX PT, R0, R0, 0x3, 0x181f ;  /* 0x00781f0000007f89 */ /* 0x000e6c00000e0000 */
[----:B0-----:R-:W-:-:S05]  /*b890*/  @!P1 LEA R5, P2, R10, R4, 0x1 ;  /* 0x000000040a059211 */ /* 0x001fca00078408ff */
[----:B------:R-:W-:-:S05]  /*b8a0*/  @!P1 IMAD.X R4, RZ, RZ, R6, P2 ;  /* 0x000000ffff049224 */ /* 0x000fca00010e0606 */
[----:B------:R-:W-:-:S04]  /*b8b0*/  @!P1 LOP3.LUT R5, R5, R4, RZ, 0x3c, !PT ;  /* 0x0000000405059212 */ /* 0x000fc800078e3cff */
[----:B------:R-:W-:-:S04]  /*b8c0*/  @!P1 LOP3.LUT R4, R5, R4, RZ, 0x3c, !PT ;  /* 0x0000000405049212 */ /* 0x000fc800078e3cff */
[----:B------:R-:W-:-:S05]  /*b8d0*/  @!P1 LOP3.LUT R5, R5, R4, RZ, 0x3c, !PT ;  /* 0x0000000405059212 */ /* 0x000fca00078e3cff */
[----:B------:R0:W-:Y:S04]  /*b8e0*/  @!P1 LDGSTS.E.BYPASS.LTC128B.128 [R9+0x21400], desc[UR38][R4.64], !P0 ;  /* 0x2140000004099fae */ /* 0x0001e8000c101d66 */
[----:B01----:R0:W2:Y:S02]  /*b8f0*/  SHFL.IDX PT, R4, R2, 0x3, 0x181f ;  /* 0x00781f0002047f89 */ /* 0x0030a400000e0000 */
.L_x_3556:
[----:B0-----:R-:W3:Y:S02]  /*b900*/  LDL R2, [R1+0x14] ;  /* 0x0000140001027983 */ /* 0x001ee40000100800 */
[----:B---3--:R-:W-:-:S05]  /*b910*/  VIADD R2, R2, 0x30 ;  /* 0x0000003002027836 */ /* 0x008fca0000000000 */
[----:B------:R-:W-:Y:S01]  /*b920*/  ISETP.GE.AND P1, PT, R2, R3, PT ;  /* 0x000000030200720c */ /* 0x000fe20003f26270 */
[----:B------:R0:W-:-:S12]  /*b930*/  STL [R1+0x48], R2 ;  /* 0x0000480201007387 */ /* 0x0001d80000100800 */
[----:B0-----:R-:W-:-:S05]  /*b940*/  @!P1 LEA R2, P2, R10, R0, 0x1 ;  /* 0x000000000a029211 */ /* 0x001fca00078408ff */
[----:B--2---:R-:W-:-:S05]  /*b950*/  @!P1 IMAD.X R3, RZ, RZ, R4, P2 ;  /* 0x000000ffff039224 */ /* 0x004fca00010e0604 */
[----:B------:R-:W-:Y:S01]  /*b960*/  @!PT LDS RZ, [RZ] ;  /* 0x00000000fffff984 */ /* 0x000fe20000000800 */
[----:B------:R-:W-:Y:S01]  /*b970*/  @!PT LDS RZ, [RZ] ;  /* 0x00000000fffff984 */ /* 0x000fe20000000800 */
[----:B------:R-:W-:Y:S01]  /*b980*/  @!PT LDS RZ, [RZ] ;  /* 0x00000000fffff984 */ /* 0x000fe20000000800 */
[----:B------:R0:W-:Y:S01]  /*b990*/  @!P1 LDGSTS.E.BYPASS.LTC128B.128 [R9+0x21c00], desc[UR38][R2.64], !P0 ;  /* 0x21c0000002099fae */ /* 0x0001e2000c101d66 */
[----:B------:R-:W-:Y:S01]  /*b9a0*/  NOP ;  /* 0x0000000000007918 */ /* 0x000fe20000000000 */
[----:B------:R-:W-:Y:S02]  /*b9b0*/  SYNCS.ARRIVE.TRANS64.RED.A0T1 RZ, [UR36+0x38800], RZ ;  /* 0x038800ffffff79a7 */ /* 0x000fe40008200424 */
[----:B------:R-:W-:Y:S01]  /*b9c0*/  ARRIVES.LDGSTSBAR.64.TRANSCNT [UR36+0x38800] ;  /* 0x03880000ff0079b0 */ /* 0x000fe20008000aa4 */
[----:B------:R-:W-:Y:S01]  /*b9d0*/  NOP ;  /* 0x0000000000007918 */ /* 0x000fe20000000000 */
[----:B------:R-:W-:Y:S01]  /*b9e0*/  ULDC.64 UR4, c[0x0][0x3d8] ;  /* 0x0000f60000047ab9 */ /* 0x000fe20000000a00 */
[----:B------:R-:W-:Y:S01]  /*b9f0*/  UIADD3 UR6, UR36, 0x26400, URZ ;  /* 0x0002640024067890 */ /* 0x000fe2000fffe03f */
[----:B------:R-:W-:Y:S01]  /*ba00*/  IMAD R0, R8, UR4, RZ ;  /* 0x0000000408007c24 */ /* 0x000fe2000f8e02ff */
[----:B------:R-:W-:Y:S01]  /*ba10*/  SYNCS.ARRIVE.TRANS64.A1T0 RZ, [UR36+0x38800], RZ ;  /* 0x038800ffffff79a7 */ /* 0x000fe20008100024 */
[----:B0-----:R-:W-:Y:S01]  /*ba20*/  IMAD.WIDE.U32 R2, R17, UR4, RZ ;  /* 0x0000000411027c25 */ /* 0x001fe2000f8e00ff */
[----:B------:R-:W-:-:S03]  /*ba30*/  ULOP3.LUT UP0, URZ, UR6, 0x3ff, URZ, 0xc0, !UPT ;  /* 0x000003ff063f7892 */ /* 0x000fc6000f80c03f */
[----:B------:R-:W-:Y:S01]  /*ba40*/  IMAD R0, R17, UR5, R0 ;  /* 0x0000000511007c24 */ /* 0x000fe2000f8e0200 */
[----:B------:R0:W-:Y:S02]  /*ba50*/  STL.64 [R1+0x38], R2 ;  /* 0x0000380201007387 */ /* 0x0001e40000100a00 */
[----:B------:R-:W-:Y:S01]  /*ba60*/  PLOP3.LUT P0, PT, PT, PT, UP0, 0x80, 0x0 ;  /* 0x000000000000781c */ /* 0x000fe20003f0f008 */
[----:B------:R-:W-:-:S05]  /*ba70*/  IMAD.IADD R0, R3, 0x1, R0 ;  /* 0x0000000103007824 */ /* 0x000fca00078e0200 */
[----:B------:R0:W-:Y:S07]  /*ba80*/  STL [R1+0x30], R0 ;  /* 0x0000300001007387 */ /* 0x0001ee0000100800 */
[----:B------:R-:W-:Y:S05]  /*ba90*/  @!P0 BRA `(.L_x_3444) ;  /* 0x0000000000408947 */ /* 0x000fea0003800000 */
[----:B0-----:R-:W-:Y:S01]  /*baa0*/  MOV R2, 0x0 ;  /* 0x0000000000027802 */ /* 0x001fe20000000f00 */
        /* <DEDUP_REMOVED lines=15> */
.L_x_3444:
[----:B------:R-:W2:Y:S01]  /*bba0*/  LDL.LU R5, [R1+0x30] ;  /* 0x0000300001057983 */ /* 0x000ea20000300800 */
[----:B------:R-:W1:Y:S01]  /*bbb0*/  LDC R8, c[0x0][0x448] ;  /* 0x00011200ff087b82 */ /* 0x000e620000000800 */
[----:B------:R-:W-:Y:S02]  /*bbc0*/  ULDC.64 UR4, c[0x0][0x3e0] ;  /* 0x0000f80000047ab9 */ /* 0x000fe40000000a00 */
[----:B0-----:R-:W2:Y:S04]  /*bbd0*/  LDL.LU.64 R2, [R1+0x38] ;  /* 0x0000380001027983 */ /* 0x001ea80000300a00 */
[----:B------:R-:W3:Y:S04]  /*bbe0*/  LDL.LU R0, [R1+0x44] ;  /* 0x0000440001007983 */ /* 0x000ee80000300800 */
[----:B------:R-:W4:Y:S04]  /*bbf0*/  LDL.LU R4, [R1+0x10] ;  /* 0x0000100001047983 */ /* 0x000f280000300800 */
[----:B------:R-:W5:Y:S01]  /*bc00*/  LDL.LU R6, [R1+0x18] ;  /* 0x0000180001067983 */ /* 0x000f620000300800 */
[----:B------:R-:W-:Y:S01]  /*bc10*/  LOP3.LUT R18, R18, 0xffffffef, RZ, 0xc0, !PT ;  /* 0xffffffef12127812 */ /* 0x000fe200078ec0ff */
[----:B------:R-:W0:Y:S01]  /*bc20*/  S2R R7, SR_TID.X ;  /* 0x0000000000077919 */ /* 0x000e220000002100 */
[----:B------:R-:W0:Y:S01]  /*bc30*/  S2R R9, SR_TID.X ;  /* 0x0000000000097919 */ /* 0x000e220000002100 */
[----:B-1----:R-:W-:Y:S01]  /*bc40*/  ISETP.NE.AND P0, PT, R8, 0x1, PT ;  /* 0x000000010800780c */ /* 0x002fe20003f05270 */
[----:B0-----:R-:W-:-:S02]  /*bc50*/  IMAD.SHL.U32 R7, R7, 0x8, RZ ;  /* 0x0000000807077824 */ /* 0x001fc400078e00ff */
[----:B------:R-:W-:-:S03]  /*bc60*/  IMAD.SHL.U32 R9, R9, 0x8, RZ ;  /* 0x0000000809097824 */ /* 0x000fc600078e00ff */
[----:B------:R-:W-:-:S04]  /*bc70*/  LOP3.LUT R7, R7, 0x38, RZ, 0xc0, !PT ;  /* 0x0000003807077812 */ /* 0x000fc800078ec0ff */
[C---:B------:R-:W-:Y:S02]  /*bc80*/  LOP3.LUT R10, R7.reuse, 0x80, RZ, 0xfc, !PT ;  /* 0x00000080070a7812 */ /* 0x040fe400078efcff */
[----:B------:R-:W-:Y:S02]  /*bc90*/  LOP3.LUT R7, R7, 0x40, RZ, 0xfc, !PT ;  /* 0x0000004007077812 */ /* 0x000fe400078efcff */
[----:B------:R-:W-:Y:S01]  /*bca0*/  LOP3.LUT R9, R9, 0x38, RZ, 0xc0, !PT ;  /* 0x0000003809097812 */ /* 0x000fe200078ec0ff */
[----:B--2---:R-:W-:Y:S02]  /*bcb0*/  IMAD.MOV.U32 R3, RZ, RZ, R5 ;  /* 0x000000ffff037224 */ /* 0x004fe400078e0005 */
[----:B------:R-:W0:Y:S01]  /*bcc0*/  @P0 LDC R5, c[0x0][0x450] ;  /* 0x00011400ff050b82 */ /* 0x000e220000000800 */
[----:B---3--:R-:W-:-:S04]  /*bcd0*/  IMAD R0, R0, UR4, RZ ;  /* 0x0000000400007c24 */ /* 0x008fc8000f8e02ff */
[C---:B----4-:R-:W-:Y:S02]  /*bce0*/  IMAD R0, R4.reuse, UR5, R0 ;  /* 0x0000000504007c24 */ /* 0x050fe4000f8e0200 */
[----:B------:R-:W-:Y:S01]  /*bcf0*/  IMAD.WIDE.U32 R2, R4, UR4, R2 ;  /* 0x0000000404027c25 */ /* 0x000fe2000f8e0002 */
[----:B------:R-:W-:-:S03]  /*bd00*/  ULDC.64 UR4, c[0x0][0x3d0] ;  /* 0x0000f40000047ab9 */ /* 0x000fc60000000a00 */
[----:B------:R-:W-:Y:S02]  /*bd10*/  IMAD.IADD R3, R3, 0x1, R0 ;  /* 0x0000000103037824 */ /* 0x000fe400078e0200 */
[----:B------:R-:W1:Y:S01]  /*bd20*/  @P0 LDC R0, c[0x0][0x44c] ;  /* 0x00011300ff000b82 */ /* 0x000e620000000800 */
[----:B-----5:R-:W-:Y:S02]  /*bd30*/  IMAD.MOV.U32 R4, RZ, RZ, R6 ;  /* 0x000000ffff047224 */ /* 0x020fe400078e0006 */
[----:B-1----:R-:W-:-:S05]  /*bd40*/  @P0 IMAD.HI.U32 R0, R6, R0, RZ ;  /* 0x0000000006000227 */ /* 0x002fca00078e00ff */
[----:B0-----:R-:W-:-:S04]  /*bd50*/  @P0 SHF.R.U32.HI R4, RZ, R5, R0 ;  /* 0x00000005ff040219 */ /* 0x001fc80000011600 */
[--C-:B------:R-:W-:Y:S01]  /*bd60*/  SHF.R.S32.HI R5, RZ, 0x1f, R4.reuse ;  /* 0x0000001fff057819 */ /* 0x100fe20000011404 */
[----:B------:R-:W-:Y:S02]  /*bd70*/  IMAD.MOV R0, RZ, RZ, -R4 ;  /* 0x000000ffff007224 */ /* 0x000fe400078e0a04 */
[----:B------:R-:W-:-:S04]  /*bd80*/  IMAD.WIDE.U32 R2, R4, UR4, R2 ;  /* 0x0000000404027c25 */ /* 0x000fc8000f8e0002 */
[----:B------:R-:W-:Y:S02]  /*bd90*/  IMAD R0, R8, R0, R6 ;  /* 0x0000000008007224 */ /* 0x000fe400078e0206 */
[----:B------:R-:W-:-:S04]  /*bda0*/  IMAD R5, R5, UR4, RZ ;  /* 0x0000000405057c24 */ /* 0x000fc8000f8e02ff */
[----:B------:R-:W-:Y:S01]  /*bdb0*/  IMAD R5, R4, UR5, R5 ;  /* 0x0000000504057c24 */ /* 0x000fe2000f8e0205 */
[----:B------:R-:W-:Y:S01]  /*bdc0*/  SHF.R.S32.HI R4, RZ, 0x1f, R0 ;  /* 0x0000001fff047819 */ /* 0x000fe20000011400 */
[----:B------:R-:W-:Y:S02]  /*bdd0*/  ULDC.64 UR4, c[0x0][0x3c8] ;  /* 0x0000f20000047ab9 */ /* 0x000fe40000000a00 */
[----:B------:R-:W-:Y:S02]  /*bde0*/  IMAD.IADD R3, R3, 0x1, R5 ;  /* 0x0000000103037824 */ /* 0x000fe400078e0205 */
[----:B------:R-:W-:Y:S02]  /*bdf0*/  IMAD R4, R4, UR4, RZ ;  /* 0x0000000404047c24 */ /* 0x000fe4000f8e02ff */
[----:B------:R-:W-:-:S04]  /*be00*/  IMAD.WIDE.U32 R2, R0, UR4, R2 ;  /* 0x0000000400027c25 */ /* 0x000fc8000f8e0002 */
[----:B------:R-:W-:Y:S01]  /*be10*/  IMAD R4, R0, UR5, R4 ;  /* 0x0000000500047c24 */ /* 0x000fe2000f8e0204 */
[----:B------:R-:W-:Y:S02]  /*be20*/  ULDC.64 UR4, c[0x0][0x390] ;  /* 0x0000e40000047ab9 */ /* 0x000fe40000000a00 */
[----:B------:R-:W-:Y:S01]  /*be30*/  LEA R0, P0, R2, UR4, 0x1 ;  /* 0x0000000402007c11 */ /* 0x000fe2000f8008ff */
[----:B------:R-:W-:Y:S01]  /*be40*/  ULDC UR4, c[0x0][0x3b8] ;  /* 0x0000ee0000047ab9 */ /* 0x000fe20000000800 */
[----:B------:R-:W-:Y:S01]  /*be50*/  IMAD.IADD R6, R3, 0x1, R4 ;  /* 0x0000000103067824 */ /* 0x000fe200078e0204 */
[----:B------:R-:W-:Y:S02]  /*be60*/  ISETP.GE.AND P1, PT, R7, UR4, PT ;  /* 0x0000000407007c0c */ /* 0x000fe4000bf26270 */
[----:B------:R-:W0:Y:S01]  /*be70*/  S2R R7, SR_TID.X ;  /* 0x0000000000077919 */ /* 0x000e220000002100 */
[----:B------:R-:W-:Y:S02]  /*be80*/  ISETP.GE.AND P2, PT, R10, UR4, PT ;  /* 0x000000040a007c0c */ /* 0x000fe4000bf46270 */
[----:B------:R-:W-:-:S02]  /*be90*/  LEA.HI.X R6, R2, UR5, R6, 0x1, P0 ;  /* 0x0000000502067c11 */ /* 0x000fc400080f0c06 */
[----:B------:R-:W-:Y:S02]  /*bea0*/  ISETP.GE.AND P3, PT, R9, UR4, PT ;  /* 0x0000000409007c0c */ /* 0x000fe4000bf66270 */
[----:B------:R-:W-:Y:S02]  /*beb0*/  SEL R2, RZ, 0x4, P2 ;  /* 0x00000004ff027807 */ /* 0x000fe40001000000 */
[----:B------:R-:W-:Y:S02]  /*bec0*/  SEL R4, RZ, 0x1, P3 ;  /* 0x00000001ff047807 */ /* 0x000fe40001800000 */
[----:B------:R-:W-:-:S04]  /*bed0*/  SEL R3, RZ, 0x2, P1 ;  /* 0x00000002ff037807 */ /* 0x000fc80000800000 */
[----:B------:R-:W-:-:S03]  /*bee0*/  IADD3 R2, R2, R3, R4 ;  /* 0x0000000302027210 */ /* 0x000fc60007ffe004 */
[----:B------:R-:W-:-:S04]  /*bef0*/  @P3 LOP3.LUT R18, R18, 0x10, RZ, 0xfc, !PT ;  /* 0x0000001012123812 */ /* 0x000fc800078efcff */
[----:B------:R-:W-:-:S04]  /*bf00*/  LOP3.LUT R18, R18, 0xfffffffb, RZ, 0xc0, !PT ;  /* 0xfffffffb12127812 */ /* 0x000fc800078ec0ff */
[----:B------:R-:W-:-:S04]  /*bf10*/  @P2 LOP3.LUT R18, R18, 0x4, RZ, 0xfc, !PT ;  /* 0x0000000412122812 */ /* 0x000fc800078efcff */
[----:B------:R-:W-:Y:S01]  /*bf20*/  LOP3.LUT R18, R18, 0xfffffff7, RZ, 0xc0, !PT ;  /* 0xfffffff712127812 */ /* 0x000fe200078ec0ff */
[----:B0-----:R-:W-:-:S03]  /*bf30*/  IMAD.SHL.U32 R7, R7, 0x8, RZ ;  /* 0x0000000807077824 */ /* 0x001fc600078e00ff */
[----:B------:R-:W-:Y:S02]  /*bf40*/  @P1 LOP3.LUT R18, R18, 0x8, RZ, 0xfc, !PT ;  /* 0x0000000812121812 */ /* 0x000fe400078efcff */
[----:B------:R-:W-:-:S04]  /*bf50*/  LOP3.LUT R7, R7, 0x38, RZ, 0xc0, !PT ;  /* 0x0000003807077812 */ /* 0x000fc800078ec0ff */
[C---:B------:R-:W-:Y:S02]  /*bf60*/  LOP3.LUT R10, R7.reuse, 0x100, RZ, 0xfc, !PT ;  /* 0x00000100070a7812 */ /* 0x040fe400078efcff */
[----:B------:R-:W-:Y:S02]  /*bf70*/  LOP3.LUT R7, R7, 0xc0, RZ, 0xfc, !PT ;  /* 0x000000c007077812 */ /* 0x000fe400078efcff */
[----:B------:R-:W-:Y:S02]  /*bf80*/  ISETP.GE.AND P0, PT, R10, UR4, PT ;  /* 0x000000040a007c0c */ /* 0x000fe4000bf06270 */
[----:B------:R-:W0:Y:S01]  /*bf90*/  S2R R10, SR_TID.X ;  /* 0x00000000000a7919 */ /* 0x000e220000002100 */
[----:B------:R-:W-:Y:S02]  /*bfa0*/  ISETP.GE.AND P5, PT, R7, UR4, PT ;  /* 0x0000000407007c0c */ /* 0x000fe4000bfa6270 */
[----:B------:R-:W-:Y:S01]  /*bfb0*/  SEL R4, RZ, 0x10, P0 ;  /* 0x00000010ff047807 */ /* 0x000fe20000000000 */
[----:B------:R-:W1:Y:S01]  /*bfc0*/  S2R R7, SR_TID.X ;  /* 0x0000000000077919 */ /* 0x000e620000002100 */
[----:B------:R-:W-:-:S04]  /*bfd0*/  SEL R3, RZ, 0x8, P5 ;  /* 0x00000008ff037807 */ /* 0x000fc80002800000 */
[----:B------:R-:W-:Y:S01]  /*bfe0*/  IADD3 R2, R4, R2, R3 ;  /* 0x0000000204027210 */ /* 0x000fe20007ffe003 */
[----:B0-----:R-:W-:Y:S02]  /*bff0*/  IMAD.SHL.U32 R10, R10, 0x8, RZ ;  /* 0x000000080a0a7824 */ /* 0x001fe400078e00ff */
[----:B-1----:R-:W-:-:S03]  /*c000*/  IMAD.SHL.U32 R7, R7, 0x8, RZ ;  /* 0x0000000807077824 */ /* 0x002fc600078e00ff */
[----:B------:R-:W-:-:S04]  /*c010*/  LOP3.LUT R10, R10, 0x38, RZ, 0xc0, !PT ;  /* 0x000000380a0a7812 */ /* 0x000fc800078ec0ff */
[----:B------:R-:W-:Y:S02]  /*c020*/  LOP3.LUT R11, R10, 0x180, RZ, 0xfc, !PT ;  /* 0x000001800a0b7812 */ /* 0x000fe400078efcff */
[----:B------:R-:W-:Y:S02]  /*c030*/  LOP3.LUT R7, R7, 0x38, RZ, 0xc0, !PT ;  /* 0x0000003807077812 */ /* 0x000fe400078ec0ff */
[----:B------:R-:W-:Y:S02]  /*c040*/  ISETP.GE.AND P1, PT, R11, UR4, PT ;  /* 0x000000040b007c0c */ /* 0x000fe4000bf26270 */
[C---:B------:R-:W-:Y:S02]  /*c050*/  LOP3.LUT R10, R7.reuse, 0x140, RZ, 0xfc, !PT ;  /* 0x00000140070a7812 */ /* 0x040fe400078efcff */
[----:B------:R-:W-:Y:S02]  /*c060*/  SEL R5, RZ, 0x40, P1 ;  /* 0x00000040ff057807 */ /* 0x000fe40000800000 */
[----:B------:R-:W-:-:S02]  /*c070*/  LOP3.LUT R7, R7, 0x1c0, RZ, 0xfc, !PT ;  /* 0x000001c007077812 */ /* 0x000fc400078efcff */
[----:B------:R-:W-:Y:S02]  /*c080*/  ISETP.GE.AND P1, PT, R10, UR4, PT ;  /* 0x000000040a007c0c */ /* 0x000fe4000bf26270 */
[----:B------:R-:W-:Y:S01]  /*c090*/  ISETP.GE.AND P2, PT, R7, UR4, PT ;  /* 0x0000000407007c0c */ /* 0x000fe2000bf46270 */
[----:B------:R-:W-:Y:S01]  /*c0a0*/  UMOV UR4, 0xffffffff ;  /* 0xffffffff00047882 */ /* 0x000fe20000000000 */
[----:B------:R-:W-:Y:S02]  /*c0b0*/  SEL R3, RZ, 0x20, P1 ;  /* 0x00000020ff037807 */ /* 0x000fe40000800000 */
[----:B------:R-:W-:Y:S02]  /*c0c0*/  SEL R7, RZ, 0x80, P2 ;  /* 0x00000080ff077807 */ /* 0x000fe40001000000 */
[----:B------:R-:W-:-:S05]  /*c0d0*/  IADD3 R5, R5, R2, R3 ;  /* 0x0000000205057210 */ /* 0x000fca0007ffe003 */
[----:B------:R-:W-:Y:S01]  /*c0e0*/  IMAD.IADD R7, R5, 0x1, R7 ;  /* 0x0000000105077824 */ /* 0x000fe200078e0207 */
[----:B------:R-:W-:Y:S06]  /*c0f0*/  BRA.DIV UR4, `(.L_x_3445) ;  /* 0x0000004a04247947 */ /* 0x000fec000b800000 */
[----:B------:R-:W2:Y:S01]  /*c100*/  LDL.LU R3, [R1+0x14] ;  /* 0x0000140001037983 */ /* 0x000ea20000300800 */
[----:B------:R-:W-:-:S03]  /*c110*/  ULDC UR4, c[0x0][0x288] ;  /* 0x0000a20000047ab9 */ /* 0x000fc60000000800 */
[----:B------:R-:W3:Y:S04]  /*c120*/  LDL.LU R2, [R1+0x28] ;  /* 0x0000280001027983 */ /* 0x000ee80000300800 */
[----:B------:R-:W4:Y:S01]  /*c130*/  LDL R11, [R1+0x4] ;  /* 0x00000400010b7983 */ /* 0x000f220000100800 */
[----:B------:R-:W-:Y:S01]  /*c140*/  IMAD R4, R8, UR4, RZ ;  /* 0x0000000408047c24 */ /* 0x000fe2000f8e02ff */
[----:B------:R-:W-:Y:S02]  /*c150*/  LOP3.LUT R18, R18, 0xfffffdff, RZ, 0xc0, !PT ;  /* 0xfffffdff12127812 */ /* 0x000fe400078ec0ff */
[----:B------:R-:W5:Y:S02]  /*c160*/  LDL.LU R13, [R1+0x2c] ;  /* 0x00002c00010d7983 */ /* 0x000f640000300800 */
[----:B------:R-:W-:Y:S01]  /*c170*/  @P0 LOP3.LUT R18, R18, 0x200, RZ, 0xfc, !PT ;  /* 0x0000020012120812 */ /* 0x000fe200078efcff */
[----:B------:R-:W0:Y:S03]  /*c180*/  S2R R12, SR_TID.X ;  /* 0x00000000000c7919 */ /* 0x000e260000002100 */
[----:B------:R-:W-:-:S02]  /*c190*/  LOP3.LUT P0, RZ, R18, 0x10, RZ, 0xc0, !PT ;  /* 0x0000001012ff7812 */ /* 0x000fc4000780c0ff */
[----:B------:R-:W-:-:S04]  /*c1a0*/  LOP3.LUT R18, R18, 0xfffffeff, RZ, 0xc0, !PT ;  /* 0xfffffeff12127812 */ /* 0x000fc800078ec0ff */
[----:B------:R-:W-:-:S04]  /*c1b0*/  @P1 LOP3.LUT R18, R18, 0x100, RZ, 0xfc, !PT ;  /* 0x0000010012121812 */ /* 0x000fc800078efcff */
[----:B------:R-:W-:Y:S01]  /*c1c0*/  LOP3.LUT P1, RZ, R18, 0x8, RZ, 0xc0, !PT ;  /* 0x0000000812ff7812 */ /* 0x000fe2000782c0ff */
[----:B0-----:R-:W-:-:S05]  /*c1d0*/  IMAD.SHL.U32 R12, R12, 0x8, RZ ;  /* 0x000000080c0c7824 */ /* 0x001fca00078e00ff */
[----:B------:R-:W-:Y:S02]  /*c1e0*/  LOP3.LUT R12, R12, 0x38, RZ, 0xc0, !PT ;  /* 0x000000380c0c7812 */ /* 0x000fe400078ec0ff */
[----:B------:R-:W-:Y:S01]  /*c1f0*/  LOP3.LUT R18, R18, 0xffffff7f, RZ, 0xc0, !PT ;  /* 0xffffff7f12127812 */ /* 0x000fe200078ec0ff */
[----:B------:R-:W-:Y:S01]  /*c200*/  SHFL.IDX PT, R14, R0, 0x1, 0x181f ;  /* 0x00381f00000e7f89 */ /* 0x000fe200000e0000 */
[----:B--2---:R-:W-:-:S03]  /*c210*/  ISETP.GE.AND P2, PT, R3, R4, PT ;  /* 0x000000040300720c */ /* 0x004fc60003f46270 */
[----:B------:R-:W0:Y:S01]  /*c220*/  SHFL.IDX PT, R3, R0, RZ, 0x181f ;  /* 0x00181fff00037589 */ /* 0x000e2200000e0000 */
[----:B---3--:R-:W-:-:S03]  /*c230*/  ISETP.GE.AND P3, PT, R2, R4, PT ;  /* 0x000000040200720c */ /* 0x008fc60003f66270 */
[----:B------:R-:W1:Y:S06]  /*c240*/  SHFL.IDX PT, R2, R6, RZ, 0x181f ;  /* 0x00181fff06027589 */ /* 0x000e6c00000e0000 */
[----:B0-----:R-:W-:-:S05]  /*c250*/  @!P2 LEA R3, P6, R12, R3, 0x1 ;  /* 0x000000030c03a211 */ /* 0x001fca00078c08ff */
[----:B-1----:R-:W-:-:S05]  /*c260*/  @!P2 IMAD.X R2, RZ, RZ, R2, P6 ;  /* 0x000000ffff02a224 */ /* 0x002fca00030e0602 */
[-C--:B------:R-:W-:Y:S02]  /*c270*/  @!P2 LOP3.LUT R3, R3, R2.reuse, RZ, 0x3c, !PT ;  /* 0x000000020303a212 */ /* 0x080fe400078e3cff */
[----:B------:R-:W-:Y:S02]  /*c280*/  @!P2 LOP3.LUT R8, R5, 0x40, RZ, 0xc0, !PT ;  /* 0x000000400508a812 */ /* 0x000fe400078ec0ff */
[C---:B------:R-:W-:Y:S02]  /*c290*/  @!P2 LOP3.LUT R2, R3.reuse, R2, RZ, 0x3c, !PT ;  /* 0x000000020302a212 */ /* 0x040fe400078e3cff */
[----:B------:R-:W-:Y:S02]  /*c2a0*/  @P3 LOP3.LUT R18, R18, 0x80, RZ, 0xfc, !PT ;  /* 0x0000008012123812 */ /* 0x000fe400078efcff */
[----:B------:R-:W-:Y:S02]  /*c2b0*/  @!P2 LOP3.LUT R3, R3, R2, RZ, 0x3c, !PT ;  /* 0x000000020303a212 */ /* 0x000fe400078e3cff */
[----:B------:R-:W-:-:S02]  /*c2c0*/  @!P2 SHF.R.U32.HI R8, RZ, 0x2, R8 ;  /* 0x00000002ff08a819 */ /* 0x000fc40000011608 */
[----:B------:R-:W-:Y:S01]  /*c2d0*/  LOP3.LUT P6, RZ, R18, 0x4, RZ, 0xc0, !PT ;  /* 0x0000000412ff7812 */ /* 0x000fe200078cc0ff */
[----:B----4-:R-:W-:Y:S01]  /*c2e0*/  @!P2 LDGSTS.E.BYPASS.LTC128B.128 [R11+0x26400], desc[UR38][R2.64], !P0 ;  /* 0x26400000020bafae */ /* 0x010fe2000c101d66 */
[----:B------:R-:W-:Y:S02]  /*c2f0*/  @!P2 ISETP.NE.U32.AND P3, PT, R8, RZ, PT ;  /* 0x000000ff0800a20c */ /* 0x000fe40003f65070 */
[----:B------:R-:W-:Y:S01]  /*c300*/  @!P2 LOP3.LUT R8, R7, 0x80, RZ, 0xc0, !PT ;  /* 0x000000800708a812 */ /* 0x000fe200078ec0ff */
[----:B------:R-:W-:Y:S01]  /*c310*/  @!P2 LDGSTS.E.BYPASS.LTC128B.128 [R11+0x28400], desc[UR38][R2.64+0x80], !P1 ;  /* 0x28400080020bafae */ /* 0x000fe2000c901d66 */
[C---:B------:R-:W-:Y:S02]  /*c320*/  LOP3.LUT P0, RZ, R18.reuse, 0x200, RZ, 0xc0, !PT ;  /* 0x0000020012ff7812 */ /* 0x040fe4000780c0ff */
[----:B------:R-:W-:Y:S02]  /*c330*/  LOP3.LUT P1, RZ, R18, 0x100, RZ, 0xc0, !PT ;  /* 0x0000010012ff7812 */ /* 0x000fe4000782c0ff */
[----:B------:R-:W-:-:S03]  /*c340*/  @!P2 SHF.R.U32.HI R8, RZ, 0x3, R8 ;  /* 0x00000003ff08a819 */ /* 0x000fc60000011608 */
[----:B------:R-:W-:Y:S01]  /*c350*/  @!P2 LDGSTS.E.BYPASS.LTC128B.128 [R11+0x2a400], desc[UR38][R2.64+0x100], !P6 ;  /* 0x2a400100020bafae */ /* 0x000fe2000f101d66 */
[----:B------:R-:W-:-:S03]  /*c360*/  @!P2 ISETP.NE.U32.AND P4, PT, R8, RZ, PT ;  /* 0x000000ff0800a20c */ /* 0x000fc60003f85070 */
[----:B------:R-:W0:Y:S04]  /*c370*/  SHFL.IDX PT, R8, R6, 0x1, 0x181f ;  /* 0x00381f0006087f89 */ /* 0x000e2800000e0000 */
[----:B------:R-:W-:Y:S04]  /*c380*/  @!P2 LDGSTS.E.BYPASS.LTC128B.128 [R11+0x2c400], desc[UR38][R2.64+0x180], !P5 ;  /* 0x2c400180020bafae */ /* 0x000fe8000e901d66 */
[----:B------:R-:W-:Y:S04]  /*c390*/  @!P2 LDGSTS.E.BYPASS.LTC128B.128 [R11+0x2e400], desc[UR38][R2.64+0x200], !P0 ;  /* 0x2e400200020bafae */ /* 0x000fe8000c101d66 */
[----:B------:R-:W-:Y:S04]  /*c3a0*/  @!P2 LDGSTS.E.BYPASS.LTC128B.128 [R11+0x30400], desc[UR38][R2.64+0x280], !P1 ;  /* 0x30400280020bafae */ /* 0x000fe8000c901d66 */
[----:B------:R-:W-:Y:S01]  /*c3b0*/  @!P2 LDGSTS.E.BYPASS.LTC128B.128 [R11+0x32400], desc[UR38][R2.64+0x300], P3 ;  /* 0x32400300020bafae */ /* 0x000fe20009901d66 */
[----:B------:R-:W-:-:S03]  /*c3c0*/  LOP3.LUT P3, RZ, R18, 0x80, RZ, 0xc0, !PT ;  /* 0x0000008012ff7812 */ /* 0x000fc6000786c0ff */
[----:B------:R1:W-:Y:S10]  /*c3d0*/  @!P2 LDGSTS.E.BYPASS.LTC128B.128 [R11+0x34400], desc[UR38][R2.64+0x380], P4 ;  /* 0x34400380020bafae */ /* 0x0003f4000a101d66 */
[----:B------:R-:W-:-:S05]  /*c3e0*/  @!P3 LEA R9, P4, R12, R14, 0x1 ;  /* 0x0000000e0c09b211 */ /* 0x000fca00078808ff */
[----:B0-----:R-:W-:Y:S01]  /*c3f0*/  @!P3 IMAD.X R10, RZ, RZ, R8, P4 ;  /* 0x000000ffff0ab224 */ /* 0x001fe200020e0608 */
[C---:B------:R-:W-:Y:S02]  /*c400*/  LOP3.LUT P4, RZ, R18.reuse, 0x10, RZ, 0xc0, !PT ;  /* 0x0000001012ff7812 */ /* 0x040fe4000788c0ff */
[----:B------:R-:W-:Y:S01]  /*c410*/  @!P3 LOP3.LUT R8, R5, 0x40, RZ, 0xc0, !PT ;  /* 0x000000400508b812 */ /* 0x000fe200078ec0ff */
[----:B-1----:R-:W-:Y:S01]  /*c420*/  @!P3 IMAD.MOV.U32 R2, RZ, RZ, R9 ;  /* 0x000000ffff02b224 */ /* 0x002fe200078e0009 */
[----:B------:R-:W-:Y:S01]  /*c430*/  LOP3.LUT P2, RZ, R18, 0x8, RZ, 0xc0, !PT ;  /* 0x0000000812ff7812 */ /* 0x000fe2000784c0ff */
[----:B------:R-:W-:Y:S01]  /*c440*/  @!P3 IMAD.MOV.U32 R3, RZ, RZ, R10 ;  /* 0x000000ffff03b224 */ /* 0x000fe200078e000a */
[----:B------:R-:W-:-:S07]  /*c450*/  @!P3 SHF.R.U32.HI R8, RZ, 0x2, R8 ;  /* 0x00000002ff08b819 */ /* 0x000fce0000011608 */
[----:B------:R-:W-:Y:S01]  /*c460*/  @!P3 LDGSTS.E.BYPASS.LTC128B.128 [R11+0x26c00], desc[UR38][R2.64], !P4 ;  /* 0x26c00000020bbfae */ /* 0x000fe2000e101d66 */
[----:B------:R-:W-:Y:S02]  /*c470*/  @!P3 ISETP.NE.U32.AND P4, PT, R8, RZ, PT ;  /* 0x000000ff0800b20c */ /* 0x000fe40003f85070 */
[----:B------:R-:W-:Y:S01]  /*c480*/  @!P3 LOP3.LUT R8, R7, 0x80, RZ, 0xc0, !PT ;  /* 0x000000800708b812 */ /* 0x000fe200078ec0ff */
[----:B------:R-:W-:Y:S03]  /*c490*/  @!P3 LDGSTS.E.BYPASS.LTC128B.128 [R11+0x28c00], desc[UR38][R2.64+0x80], !P2 ;  /* 0x28c00080020bbfae */ /* 0x000fe6000d101d66 */
[----:B------:R-:W-:Y:S01]  /*c4a0*/  @!P3 SHF.R.U32.HI R8, RZ, 0x3, R8 ;  /* 0x00000003ff08b819 */ /* 0x000fe20000011608 */
[----:B------:R-:W-:Y:S04]  /*c4b0*/  @!P3 LDGSTS.E.BYPASS.LTC128B.128 [R11+0x2ac00], desc[UR38][R2.64+0x100], !P6 ;  /* 0x2ac00100020bbfae */ /* 0x000fe8000f101d66 */
[----:B------:R-:W-:Y:S04]  /*c4c0*/  @!P3 LDGSTS.E.BYPASS.LTC128B.128 [R11+0x2cc00], desc[UR38][R2.64+0x180], !P5 ;  /* 0x2cc00180020bbfae */ /* 0x000fe8000e901d66 */
[----:B------:R-:W-:Y:S04]  /*c4d0*/  @!P3 LDGSTS.E.BYPASS.LTC128B.128 [R11+0x2ec00], desc[UR38][R2.64+0x200], !P0 ;  /* 0x2ec00200020bbfae */ /* 0x000fe8000c101d66 */
[----:B------:R-:W-:Y:S04]  /*c4e0*/  @!P3 LDGSTS.E.BYPASS.LTC128B.128 [R11+0x30c00], desc[UR38][R2.64+0x280], !P1 ;  /* 0x30c00280020bbfae */ /* 0x000fe8000c901d66 */
[----:B------:R-:W-:Y:S01]  /*c4f0*/  @!P3 LDGSTS.E.BYPASS.LTC128B.128 [R11+0x32c00], desc[UR38][R2.64+0x300], P4 ;  /* 0x32c00300020bbfae */ /* 0x000fe2000a101d66 */
[----:B------:R-:W-:-:S13]  /*c500*/  @!P3 ISETP.NE.U32.AND P4, PT, R8, RZ, PT ;  /* 0x000000ff0800b20c */ /* 0x000fda0003f85070 */
[----:B------:R0:W-:Y:S01]  /*c510*/  @!P3 LDGSTS.E.BYPASS.LTC128B.128 [R11+0x34c00], desc[UR38][R2.64+0x380], P4 ;  /* 0x34c00380020bbfae */ /* 0x0001e2000a101d66 */
[----:B-----5:R-:W-:-:S03]  /*c520*/  ISETP.GE.AND P2, PT, R13, R4, PT ;  /* 0x000000040d00720c */ /* 0x020fc60003f46270 */
[----:B0-----:R-:W0:Y:S04]  /*c530*/  SHFL.IDX PT, R3, R0, 0x2, 0x181f ;  /* 0x00581f0000037f89 */ /* 0x001e2800000e0000 */
[----:B------:R-:W1:Y:S06]  /*c540*/  SHFL.IDX PT, R2, R6, 0x2, 0x181f ;  /* 0x00581f0006027f89 */ /* 0x000e6c00000e0000 */
[----:B------:R-:W-:-:S02]  /*c550*/  @!P2 LOP3.LUT R8, R5, 0x40, RZ, 0xc0, !PT ;  /* 0x000000400508a812 */ /* 0x000fc400078ec0ff */
[----:B0-----:R-:W-:-:S05]  /*c560*/  @!P2 LEA R3, P4, R12, R3, 0x1 ;  /* 0x000000030c03a211 */ /* 0x001fca00078808ff */
[----:B-1----:R-:W-:Y:S01]  /*c570*/  @!P2 IMAD.X R2, RZ, RZ, R2, P4 ;  /* 0x000000ffff02a224 */ /* 0x002fe200020e0602 */
[----:B------:R-:W-:-:S04]  /*c580*/  LOP3.LUT P4, RZ, R18, 0x10, RZ, 0xc0, !PT ;  /* 0x0000001012ff7812 */ /* 0x000fc8000788c0ff */
[----:B------:R-:W-:-:S04]  /*c590*/  @!P2 LOP3.LUT R3, R3, R2, RZ, 0x3c, !PT ;  /* 0x000000020303a212 */ /* 0x000fc800078e3cff */
[C---:B------:R-:W-:Y:S02]  /*c5a0*/  @!P2 LOP3.LUT R2, R3.reuse, R2, RZ, 0x3c, !PT ;  /* 0x000000020302a212 */ /* 0x040fe400078e3cff */
[----:B------:R-:W-:Y:S02]  /*c5b0*/  LOP3.LUT P3, RZ, R18, 0x8, RZ, 0xc0, !PT ;  /* 0x0000000812ff7812 */ /* 0x000fe4000786c0ff */
[----:B------:R-:W-:Y:S02]  /*c5c0*/  @!P2 LOP3.LUT R3, R3, R2, RZ, 0x3c, !PT ;  /* 0x000000020303a212 */ /* 0x000fe400078e3cff */
[----:B------:R-:W-:-:S03]  /*c5d0*/  @!P2 SHF.R.U32.HI R8, RZ, 0x2, R8 ;  /* 0x00000002ff08a819 */ /* 0x000fc60000011608 */
[----:B------:R0:W-:Y:S01]  /*c5e0*/  @!P2 LDGSTS.E.BYPASS.LTC128B.128 [R11+0x27400], desc[UR38][R2.64], !P4 ;  /* 0x27400000020bafae */ /* 0x0001e2000e101d66 */
[----:B------:R-:W-:Y:S02]  /*c5f0*/  @!P2 ISETP.NE.U32.AND P4, PT, R8, RZ, PT ;  /* 0x000000ff0800a20c */ /* 0x000fe40003f85070 */
[----:B------:R-:W-:-:S03]  /*c600*/  @!P2 LOP3.LUT R8, R7, 0x80, RZ, 0xc0, !PT ;  /* 0x000000800708a812 */ /* 0x000fc600078ec0ff */
[----:B------:R0:W-:Y:S01]  /*c610*/  @!P2 LDGSTS.E.BYPASS.LTC128B.128 [R11+0x29400], desc[UR38][R2.64+0x80], !P3 ;  /* 0x29400080020bafae */ /* 0x0001e2000d901d66 */
[----:B------:R-:W-:-:S03]  /*c620*/  @!P2 SHF.R.U32.HI R8, RZ, 0x3, R8 ;  /* 0x00000003ff08a819 */ /* 0x000fc60000011608 */
[----:B------:R0:W-:Y:S04]  /*c630*/  @!P2 LDGSTS.E.BYPASS.LTC128B.128 [R11+0x2b400], desc[UR38][R2.64+0x100], !P6 ;  /* 0x2b400100020bafae */ /* 0x0001e8000f101d66 */
[----:B------:R0:W-:Y:S04]  /*c640*/  @!P2 LDGSTS.E.BYPASS.LTC128B.128 [R11+0x2d400], desc[UR38][R2.64+0x180], !P5 ;  /* 0x2d400180020bafae */ /* 0x0001e8000e901d66 */
[----:B------:R0:W-:Y:S04]  /*c650*/  @!P2 LDGSTS.E.BYPASS.LTC128B.128 [R11+0x2f400], desc[UR38][R2.64+0x200], !P0 ;  /* 0x2f400200020bafae */ /* 0x0001e8000c101d66 */
[----:B------:R0:W-:Y:S04]  /*c660*/  @!P2 LDGSTS.E.BYPASS.LTC128B.128 [R11+0x31400], desc[UR38][R2.64+0x280], !P1 ;  /* 0x31400280020bafae */ /* 0x0001e8000c901d66 */
[----:B------:R0:W-:Y:S01]  /*c670*/  @!P2 LDGSTS.E.BYPASS.LTC128B.128 [R11+0x33400], desc[UR38][R2.64+0x300], P4 ;  /* 0x33400300020bafae */ /* 0x0001e2000a101d66 */
[----:B------:R-:W-:-:S03]  /*c680*/  @!P2 ISETP.NE.U32.AND P4, PT, R8, RZ, PT ;  /* 0x000000ff0800a20c */ /* 0x000fc60003f85070 */
[----:B------:R-:W1:Y:S04]  /*c690*/  SHFL.IDX PT, R6, R6, 0x3, 0x181f ;  /* 0x00781f0006067f89 */ /* 0x000e6800000e0000 */
[----:B------:R-:W2:Y:S06]  /*c6a0*/  SHFL.IDX PT, R0, R0, 0x3, 0x181f ;  /* 0x00781f0000007f89 */ /* 0x000eac00000e0000 */
[----:B------:R0:W-:Y:S02]  /*c6b0*/  @!P2 LDGSTS.E.BYPASS.LTC128B.128 [R11+0x35400], desc[UR38][R2.64+0x380], P4 ;  /* 0x35400380020bafae */ /* 0x0001e4000a101d66 */
.L_x_3566:
[----:B0-----:R-:W3:Y:S01]  /*c6c0*/  LDL.LU R2, [R1+0x48] ;  /* 0x0000480001027983 */ /* 0x001ee20000300800 */
[----:B------:R-:W-:Y:S01]  /*c6d0*/  BSSY B0, `(.L_x_3446) ;  /* 0x000001d000007945 */ /* 0x000fe20003800000 */
[----:B---3--:R-:W-:-:S13]  /*c6e0*/  ISETP.GE.AND P2, PT, R2, R4, PT ;  /* 0x000000040200720c */ /* 0x008fda0003f46270 */
[----:B------:R-:W-:Y:S05]  /*c6f0*/  @P2 BRA `(.L_x_3447) ;  /* 0x0000000000682947 */ /* 0x000fea0003800000 */
[----:B------:R-:W3:Y:S01]  /*c700*/  LDL R8, [R1+0x4] ;  /* 0x0000040001087983 */ /* 0x000ee20000100800 */
[C---:B------:R-:W-:Y:S02]  /*c710*/  LOP3.LUT P6, RZ, R18.reuse, 0x10, RZ, 0xc0, !PT ;  /* 0x0000001012ff7812 */ /* 0x040fe400078cc0ff */
[C---:B------:R-:W-:Y:S01]  /*c720*/  LOP3.LUT P4, RZ, R18.reuse, 0x8, RZ, 0xc0, !PT ;  /* 0x0000000812ff7812 */ /* 0x040fe2000788c0ff */
[----:B------:R-:W0:Y:S01]  /*c730*/  S2R R2, SR_TID.X ;  /* 0x0000000000027919 */ /* 0x000e220000002100 */
[----:B------:R-:W-:Y:S02]  /*c740*/  LOP3.LUT P3, RZ, R18, 0x4, RZ, 0xc0, !PT ;  /* 0x0000000412ff7812 */ /* 0x000fe4000786c0ff */
[----:B------:R-:W-:Y:S02]  /*c750*/  LOP3.LUT R5, R5, 0x40, RZ, 0xc0, !PT ;  /* 0x0000004005057812 */ /* 0x000fe400078ec0ff */
[----:B------:R-:W-:Y:S02]  /*c760*/  LOP3.LUT R7, R7, 0x80, RZ, 0xc0, !PT ;  /* 0x0000008007077812 */ /* 0x000fe400078ec0ff */
[----:B------:R-:W-:-:S02]  /*c770*/  SHF.R.U32.HI R5, RZ, 0x2, R5 ;  /* 0x00000002ff057819 */ /* 0x000fc40000011605 */
[----:B------:R-:W-:Y:S01]  /*c780*/  SHF.R.U32.HI R7, RZ, 0x3, R7 ;  /* 0x00000003ff077819 */ /* 0x000fe20000011607 */
[----:B0-----:R-:W-:-:S05]  /*c790*/  IMAD.SHL.U32 R2, R2, 0x8, RZ ;  /* 0x0000000802027824 */ /* 0x001fca00078e00ff */
[----:B------:R-:W-:-:S04]  /*c7a0*/  LOP3.LUT R2, R2, 0x38, RZ, 0xc0, !PT ;  /* 0x0000003802027812 */ /* 0x000fc800078ec0ff */
[----:B--2---:R-:W-:-:S05]  /*c7b0*/  LEA R2, P2, R2, R0, 0x1 ;  /* 0x0000000002027211 */ /* 0x004fca00078408ff */
[----:B-1----:R-:W-:Y:S01]  /*c7c0*/  IMAD.X R3, RZ, RZ, R6, P2 ;  /* 0x000000ffff037224 */ /* 0x002fe200010e0606 */
[----:B------:R-:W-:-:S04]  /*c7d0*/  ISETP.NE.U32.AND P2, PT, R5, RZ, PT ;  /* 0x000000ff0500720c */ /* 0x000fc80003f45070 */
[----:B------:R-:W-:Y:S01]  /*c7e0*/  @!PT LDS RZ, [RZ] ;  /* 0x00000000fffff984 */ /* 0x000fe20000000800 */
[----:B------:R-:W-:Y:S01]  /*c7f0*/  @!PT LDS RZ, [RZ] ;  /* 0x00000000fffff984 */ /* 0x000fe20000000800 */
[----:B------:R-:W-:Y:S01]  /*c800*/  @!PT LDS RZ, [RZ] ;  /* 0x00000000fffff984 */ /* 0x000fe20000000800 */
[----:B---3--:R0:W-:Y:S04]  /*c810*/  LDGSTS.E.BYPASS.LTC128B.128 [R8+0x27c00], desc[UR38][R2.64], !P6 ;  /* 0x27c0000002087fae */ /* 0x0081e8000f101d66 */
[----:B------:R0:W-:Y:S04]  /*c820*/  LDGSTS.E.BYPASS.LTC128B.128 [R8+0x29c00], desc[UR38][R2.64+0x80], !P4 ;  /* 0x29c0008002087fae */ /* 0x0001e8000e101d66 */
[----:B------:R0:W-:Y:S01]  /*c830*/  LDGSTS.E.BYPASS.LTC128B.128 [R8+0x2bc00], desc[UR38][R2.64+0x100], !P3 ;  /* 0x2bc0010002087fae */ /* 0x0001e2000d901d66 */
[----:B------:R-:W-:-:S03]  /*c840*/  ISETP.NE.U32.AND P3, PT, R7, RZ, PT ;  /* 0x000000ff0700720c */ /* 0x000fc60003f65070 */
[----:B------:R0:W-:Y:S04]  /*c850*/  LDGSTS.E.BYPASS.LTC128B.128 [R8+0x2dc00], desc[UR38][R2.64+0x180], !P5 ;  /* 0x2dc0018002087fae */ /* 0x0001e8000e901d66 */
[----:B------:R0:W-:Y:S04]  /*c860*/  LDGSTS.E.BYPASS.LTC128B.128 [R8+0x2fc00], desc[UR38][R2.64+0x200], !P0 ;  /* 0x2fc0020002087fae */ /* 0x0001e8000c101d66 */
[----:B------:R0:W-:Y:S04]  /*c870*/  LDGSTS.E.BYPASS.LTC128B.128 [R8+0x31c00], desc[UR38][R2.64+0x280], !P1 ;  /* 0x31c0028002087fae */ /* 0x0001e8000c901d66 */
[----:B------:R0:W-:Y:S04]  /*c880*/  LDGSTS.E.BYPASS.LTC128B.128 [R8+0x33c00], desc[UR38][R2.64+0x300], P2 ;  /* 0x33c0030002087fae */ /* 0x0001e80009101d66 */
[----:B------:R0:W-:Y:S02]  /*c890*/  LDGSTS.E.BYPASS.LTC128B.128 [R8+0x35c00], desc[UR38][R2.64+0x380], P3 ;  /* 0x35c0038002087fae */ /* 0x0001e40009901d66 */
.L_x_3447:
[----:B------:R-:W-:Y:S05]  /*c8a0*/  BSYNC B0 ;  /* 0x0000000000007941 */ /* 0x000fea0003800000 */
.L_x_3446:
[----:B0-----:R-:W2:Y:S01]  /*c8b0*/  LDL R2, [R1+0x50] ;  /* 0x0000500001027983 */ /* 0x001ea20000100800 */
        /* <DEDUP_REMOVED lines=8> */
[----:B------:R-:W0:Y:S03]  /*c940*/  SYNCS.PHASECHK.TRANS64.TRYWAIT P0, [UR36+0x38820], R0 ;  /* 0x03882000ff0075a7 */ /* 0x000e260008000164 */
[----:B0-----:R-:W-:Y:S05]  /*c950*/  @!P0 BRA `(.L_x_3449) ;  /* 0x0000004800608947 */ /* 0x001fea0003800000 */
.L_x_3567:
[----:B------:R-:W-:Y:S05]  /*c960*/  BSYNC B0 ;  /* 0x0000000000007941 */ /* 0x000fea0003800000 */
.L_x_3448:
[----:B------:R-:W-:Y:S01]  /*c970*/  LOP3.LUT P0, RZ, R18, 0x2, RZ, 0xc0, !PT ;  /* 0x0000000212ff7812 */ /* 0x000fe2000780c0ff */
[----:B------:R-:W-:-:S12]  /*c980*/  BSSY B0, `(.L_x_3450) ;  /* 0x0000094000007945 */ /* 0x000fd80003800000 */
[----:B------:R-:W-:Y:S05]  /*c990*/  @!P0 BRA `(.L_x_3451) ;  /* 0x0000000800488947 */ /* 0x000fea0003800000 */
[----:B------:R-:W2:Y:S01]  /*c9a0*/  LDL R4, [R1+0x8] ;  /* 0x0000080001047983 */ /* 0x000ea20000100800 */
        /* <DEDUP_REMOVED lines=8> */
.L_x_3568:
[----:B------:R-:W-:Y:S05]  /*ca30*/  BSYNC B1 ;  /* 0x0000000000017941 */ /* 0x000fea0003800000 */
.L_x_3452:
        /* <DEDUP_REMOVED lines=9> */
.L_x_3455:
[----:B------:R-:W-:Y:S05]  /*cad0*/  BSYNC B1 ;  /* 0x0000000000017941 */ /* 0x000fea0003800000 */
.L_x_3454:
        /* <DEDUP_REMOVED lines=11> */
.L_x_3456:
        /* <DEDUP_REMOVED lines=15> */
.L_x_3457:
        /* <DEDUP_REMOVED lines=15> */
.L_x_3458:
        /* <DEDUP_REMOVED lines=15> */
.L_x_3459:
        /* <DEDUP_REMOVED lines=15> */
.L_x_3460:
        /* <DEDUP_REMOVED lines=15> */
.L_x_3461:
        /* <DEDUP_REMOVED lines=15> */
.L_x_3462:
        /* <DEDUP_REMOVED lines=15> */
.L_x_3463:
        /* <DEDUP_REMOVED lines=10> */
.L_x_3451:
[----:B------:R-:W-:Y:S05]  /*d2c0*/  BSYNC B0 ;  /* 0x0000000000007941 */ /* 0x000fea0003800000 */
.L_x_3450:
[----:B------:R-:W2:Y:S04]  /*d2d0*/  LDL.LU R4, [R1+0x4c] ;  /* 0x00004c0001047983 */ /* 0x000ea80000300800 */
[----:B------:R-:W3:Y:S01]  /*d2e0*/  LDL.LU R7, [R1+0x8] ;  /* 0x0000080001077983 */ /* 0x000ee20000300800 */
[----:B------:R-:W-:-:S05]  /*d2f0*/  VIADD R19, R19, 0x1 ;  /* 0x0000000113137836 */ /* 0x000fca0000000000 */
[----:B------:R-:W-:-:S04]  /*d300*/  ISETP.NE.AND P0, PT, R19, 0x2, PT ;  /* 0x000000021300780c */ /* 0x000fc80003f05270 */
[----:B0-----:R-:W-:Y:S02]  /*d310*/  SEL R0, RZ, 0x1, P0 ;  /* 0x00000001ff007807 */ /* 0x001fe40000000000 */
[----:B------:R-:W-:Y:S02]  /*d320*/  SEL R19, R19, RZ, P0 ;  /* 0x000000ff13137207 */ /* 0x000fe40000000000 */
[----:B--2---:R-:W-:Y:S02]  /*d330*/  ISETP.GE.AND P1, PT, R4, 0x41, PT ;  /* 0x000000410400780c */ /* 0x004fe40003f26270 */
[----:B---3--:R-:W-:-:S05]  /*d340*/  LOP3.LUT R7, R7, R0, RZ, 0x3c, !PT ;  /* 0x0000000007077212 */ /* 0x008fca00078e3cff */
[----:B------:R0:W-:Y:S06]  /*d350*/  STL [R1+0x8], R7 ;  /* 0x0000080701007387 */ /* 0x0001ec0000100800 */
[----:B------:R-:W-:Y:S05]  /*d360*/  @!P1 BRA `(.L_x_3464) ;  /* 0x0000002800509947 */ /* 0x000fea0003800000 */
[----:B------:R-:W1:Y:S01]  /*d370*/  LDL R4, [R1+0x20] ;  /* 0x0000200001047983 */ /* 0x000e620000100800 */
[----:B------:R-:W-:Y:S02]  /*d380*/  IMAD.MOV.U32 R0, RZ, RZ, 0x1 ;  /* 0x00000001ff007424 */ /* 0x000fe400078e00ff */
[----:B-1----:R-:W-:-:S05]  /*d390*/  IMAD.MOV R6, RZ, RZ, -R4 ;  /* 0x000000ffff067224 */ /* 0x002fca00078e0a04 */
[----:B------:R-:W-:-:S05]  /*d3a0*/  VIADDMNMX R6, R6, R0, 0xffffffff, !PT ;  /* 0xffffffff06067446 */ /* 0x000fca0007800100 */
[----:B------:R-:W-:-:S05]  /*d3b0*/  IMAD.IADD R0, R4, 0x1, R6 ;  /* 0x0000000104007824 */ /* 0x000fca00078e0206 */
[----:B------:R-:W-:-:S04]  /*d3c0*/  LOP3.LUT R0, R0, 0x1, RZ, 0xc0, !PT ;  /* 0x0000000100007812 */ /* 0x000fc800078ec0ff */
[----:B------:R-:W-:Y:S01]  /*d3d0*/  ISETP.NE.U32.AND P0, PT, R0, 0x1, PT ;  /* 0x000000010000780c */ /* 0x000fe20003f05070 */
[----:B------:R-:W-:-:S12]  /*d3e0*/  VIADD R0, R4, 0xfffffffe ;  /* 0xfffffffe04007836 */ /* 0x000fd80000000000 */
[----:B------:R-:W-:Y:S05]  /*d3f0*/  @P0 BRA `(.L_x_3465) ;  /* 0x0000000c005c0947 */ /* 0x000fea0003800000 */
[----:B------:R-:W-:Y:S01]  /*d400*/  LOP3.LUT P2, RZ, R18, 0x2, RZ, 0xc0, !PT ;  /* 0x0000000212ff7812 */ /* 0x000fe2000784c0ff */
[----:B------:R-:W-:-:S12]  /*d410*/  BSSY B0, `(.L_x_3466) ;  /* 0x00000cc000007945 */ /* 0x000fd80003800000 */
[----:B------:R-:W-:Y:S05]  /*d420*/  @!P2 BRA `(.L_x_3467) ;  /* 0x0000000c0028a947 */ /* 0x000fea0003800000 */
[----:B------:R-:W-:-:S13]  /*d430*/  LOP3.LUT P2, RZ, R18, 0x1, RZ, 0xc0, !PT ;  /* 0x0000000112ff7812 */ /* 0x000fda000784c0ff */
[----:B------:R-:W-:Y:S05]  /*d440*/  @!P2 BRA `(.L_x_3468) ;  /* 0x000000000050a947 */ /* 0x000fea0003800000 */
[----:B------:R-:W2:Y:S01]  /*d450*/  LDL R9, [R1+0xc] ;  /* 0x00000c0001097983 */ /* 0x000ea20000100800 */
[----:B------:R-:W1:Y:S01]  /*d460*/  LDC R5, c[0x0][0x43c] ;  /* 0x00010f00ff057b82 */ /* 0x000e620000000800 */
[----:B------:R-:W-:Y:S02]  /*d470*/  ULDC.64 UR4, c[0x0][0x428] ;  /* 0x00010a0000047ab9 */ /* 0x000fe40000000a00 */
[----:B------:R-:W3:Y:S01]  /*d480*/  LDL R8, [R1] ;  /* 0x0000000001087983 */ /* 0x000ee20000100800 */
[----:B-1----:R-:W-:-:S13]  /*d490*/  ISETP.NE.AND P0, PT, R5, 0x1, PT ;  /* 0x000000010500780c */ /* 0x002fda0003f05270 */
[----:B------:R-:W1:Y:S02]  /*d4a0*/  @P0 LDC.64 R2, c[0x0][0x440] ;  /* 0x00011000ff020b82 */ /* 0x000e640000000a00 */
[----:B-1----:R-:W-:-:S04]  /*d4b0*/  @P0 IMAD.HI.U32 R4, R0, R2, RZ ;  /* 0x0000000200040227 */ /* 0x002fc800078e00ff */
        /* <DEDUP_REMOVED lines=13> */
.L_x_3468:
        /* <DEDUP_REMOVED lines=8> */
.L_x_3569:
[----:B------:R-:W-:Y:S05]  /*d610*/  BSYNC B1 ;  /* 0x0000000000017941 */ /* 0x000fea0003800000 */
.L_x_3469:
        /* <DEDUP_REMOVED lines=9> */
.L_x_3472:
[----:B------:R-:W-:Y:S05]  /*d6b0*/  BSYNC B1 ;  /* 0x0000000000017941 */ /* 0x000fea0003800000 */
.L_x_3471:
        /* <DEDUP_REMOVED lines=11> */
.L_x_3473:
        /* <DEDUP_REMOVED lines=13> */
.L_x_3570:
[----:B------:R-:W-:Y:S05]  /*d840*/  BSYNC B1 ;  /* 0x0000000000017941 */ /* 0x000fea0003800000 */
.L_x_3474:
        /* <DEDUP_REMOVED lines=11> */
.L_x_3477:
[----:B------:R-:W-:Y:S05]  /*d900*/  BSYNC B1 ;  /* 0x0000000000017941 */ /* 0x000fea0003800000 */
.L_x_3476:
        /* <DEDUP_REMOVED lines=9> */
.L_x_3478:
        /* <DEDUP_REMOVED lines=15> */
.L_x_3479:
        /* <DEDUP_REMOVED lines=15> */
.L_x_3480:
        /* <DEDUP_REMOVED lines=15> */
.L_x_3481:
        /* <DEDUP_REMOVED lines=15> */
.L_x_3482:
        /* <DEDUP_REMOVED lines=15> */
.L_x_3483:
        /* <DEDUP_REMOVED lines=15> */
.L_x_3484:
        /* <DEDUP_REMOVED lines=15> */
.L_x_3485:
        /* <DEDUP_REMOVED lines=10> */
.L_x_3467:
[----:B------:R-:W-:Y:S05]  /*e0d0*/  BSYNC B0 ;  /* 0x0000000000007941 */ /* 0x000fea0003800000 */
.L_x_3466:
[----:B------:R-:W2:Y:S04]  /*e0e0*/  LDL.LU R5, [R1+0x8] ;  /* 0x0000080001057983 */ /* 0x000ea80000300800 */
[----:B------:R-:W3:Y:S01]  /*e0f0*/  LDL.LU R4, [R1+0x20] ;  /* 0x0000200001047983 */ /* 0x000ee20000300800 */
[----:B------:R-:W-:-:S05]  /*e100*/  VIADD R19, R19, 0x1 ;  /* 0x0000000113137836 */ /* 0x000fca0000000000 */
[----:B------:R-:W-:-:S04]  /*e110*/  ISETP.NE.AND P0, PT, R19, 0x2, PT ;  /* 0x000000021300780c */ /* 0x000fc80003f05270 */
[----:B------:R-:W-:Y:S02]  /*e120*/  SEL R0, RZ, 0x1, P0 ;  /* 0x00000001ff007807 */ /* 0x000fe40000000000 */
[----:B------:R-:W-:Y:S02]  /*e130*/  SEL R19, R19, RZ, P0 ;  /* 0x000000ff13137207 */ /* 0x000fe40000000000 */
[----:B--2---:R-:W-:Y:S01]  /*e140*/  LOP3.LUT R5, R5, R0, RZ, 0x3c, !PT ;  /* 0x0000000005057212 */ /* 0x004fe200078e3cff */
[----:B---3--:R-:W-:-:S04]  /*e150*/  VIADD R0, R4, 0xfffffffd ;  /* 0xfffffffd04007836 */ /* 0x008fc80000000000 */
[----:B------:R1:W-:Y:S03]  /*e160*/  STL [R1+0x8], R5 ;  /* 0x0000080501007387 */ /* 0x0003e60000100800 */
.L_x_3465:
[----:B------:R-:W2:Y:S01]  /*e170*/  LDL.LU R2, [R1+0x1c] ;  /* 0x00001c0001027983 */ /* 0x000ea20000300800 */
[----:B------:R-:W-:Y:S01]  /*e180*/  IMAD.MOV R6, RZ, RZ, -R6 ;  /* 0x000000ffff067224 */ /* 0x000fe200078e0a06 */
[----:B------:R-:W-:Y:S04]  /*e190*/  BSSY B0, `(.L_x_3464) ;  /* 0x00001b1000007945 */ /* 0x000fe80003800000 */
[----:B--2---:R-:W-:-:S13]  /*e1a0*/  ISETP.NE.AND P0, PT, R2, R6, PT ;  /* 0x000000060200720c */ /* 0x004fda0003f05270 */
[----:B------:R-:W-:Y:S05]  /*e1b0*/  @!P0 BRA `(.L_x_3486) ;  /* 0x0000001800b88947 */ /* 0x000fea0003800000 */
.L_x_3527:
[----:B------:R-:W-:Y:S01]  /*e1c0*/  LOP3.LUT P0, RZ, R18, 0x2, RZ, 0xc0, !PT ;  /* 0x0000000212ff7812 */ /* 0x000fe2000780c0ff */
[----:B------:R-:W-:-:S12]  /*e1d0*/  BSSY B1, `(.L_x_3487) ;  /* 0x00000ce000017945 */ /* 0x000fd80003800000 */
[----:B--2---:R-:W-:Y:S05]  /*e1e0*/  @!P0 BRA `(.L_x_3488) ;  /* 0x0000000c00308947 */ /* 0x004fea0003800000 */
[----:B------:R-:W-:Y:S01]  /*e1f0*/  LOP3.LUT P0, RZ, R18, 0x1, RZ, 0xc0, !PT ;  /* 0x0000000112ff7812 */ /* 0x000fe2000780c0ff */
[----:B------:R-:W-:-:S12]  /*e200*/  IMAD.MOV.U32 R6, RZ, RZ, R0 ;  /* 0x000000ffff067224 */ /* 0x000fd800078e0000 */
[----:B------:R-:W-:Y:S05]  /*e210*/  @!P0 BRA `(.L_x_3489) ;  /* 0x0000000000508947 */ /* 0x000fea0003800000 */
[----:B0-----:R-:W2:Y:S01]  /*e220*/  LDL R7, [R1+0xc] ;  /* 0x00000c0001077983 */ /* 0x001ea20000100800 */
[----:B------:R-:W0:Y:S01]  /*e230*/  LDC R6, c[0x0][0x43c] ;  /* 0x00010f00ff067b82 */ /* 0x000e220000000800 */
[----:B------:R-:W-:Y:S02]  /*e240*/  ULDC.64 UR4, c[0x0][0x428] ;  /* 0x00010a0000047ab9 */ /* 0x000fe40000000a00 */
[----:B-1----:R-:W3:Y:S01]  /*e250*/  LDL R5, [R1] ;  /* 0x0000000001057983 */ /* 0x002ee20000100800 */
        /* <DEDUP_REMOVED lines=16> */
.L_x_3489:
[----:B------:R-:W3:Y:S01]  /*e360*/  LDL R2, [R1+0x8] ;  /* 0x0000080001027983 */ /* 0x000ee20000100800 */
        /* <DEDUP_REMOVED lines=8> */
.L_x_3571:
[----:B------:R-:W-:Y:S05]  /*e3f0*/  BSYNC B2 ;  /* 0x0000000000027941 */ /* 0x000fea0003800000 */
.L_x_3490:
        /* <DEDUP_REMOVED lines=9> */
.L_x_3493:
[----:B------:R-:W-:Y:S05]  /*e490*/  BSYNC B2 ;  /* 0x0000000000027941 */ /* 0x000fea0003800000 */
.L_x_3492:
        /* <DEDUP_REMOVED lines=11> */
.L_x_3494:
        /* <DEDUP_REMOVED lines=13> */
.L_x_3572:
[----:B------:R-:W-:Y:S05]  /*e620*/  BSYNC B2 ;  /* 0x0000000000027941 */ /* 0x000fea0003800000 */
.L_x_3495:
        /* <DEDUP_REMOVED lines=11> */
.L_x_3498:
[----:B------:R-:W-:Y:S05]  /*e6e0*/  BSYNC B2 ;  /* 0x0000000000027941 */ /* 0x000fea0003800000 */
.L_x_3497:
        /* <DEDUP_REMOVED lines=9> */
.L_x_3499:
        /* <DEDUP_REMOVED lines=15> */
.L_x_3500:
        /* <DEDUP_REMOVED lines=15> */
.L_x_3501:
        /* <DEDUP_REMOVED lines=15> */
.L_x_3502:
        /* <DEDUP_REMOVED lines=15> */
.L_x_3503:
        /* <DEDUP_REMOVED lines=15> */
.L_x_3504:
        /* <DEDUP_REMOVED lines=15> */
.L_x_3505:
        /* <DEDUP_REMOVED lines=15> */
.L_x_3506:
        /* <DEDUP_REMOVED lines=10> */
.L_x_3488:
[----:B------:R-:W-:Y:S05]  /*eeb0*/  BSYNC B1 ;  /* 0x0000000000017941 */ /* 0x000fea0003800000 */
.L_x_3487:
[----:B------:R-:W2:Y:S01]  /*eec0*/  LDL.LU R2, [R1+0x8] ;  /* 0x0000080001027983 */ /* 0x000ea20000300800 */
[----:B------:R-:W-:Y:S01]  /*eed0*/  LOP3.LUT P2, RZ, R18, 0x2, RZ, 0xc0, !PT ;  /* 0x0000000212ff7812 */ /* 0x000fe2000784c0ff */
[----:B0-----:R-:W-:Y:S01]  /*eee0*/  VIADD R7, R19, 0x1 ;  /* 0x0000000113077836 */ /* 0x001fe20000000000 */
[----:B------:R-:W-:Y:S04]  /*eef0*/  BSSY B1, `(.L_x_3507) ;  /* 0x00000d1000017945 */ /* 0x000fe80003800000 */
[----:B------:R-:W-:-:S04]  /*ef00*/  ISETP.NE.AND P0, PT, R7, 0x2, PT ;  /* 0x000000020700780c */ /* 0x000fc80003f05270 */
[----:B------:R-:W-:Y:S02]  /*ef10*/  SEL R6, RZ, 0x1, P0 ;  /* 0x00000001ff067807 */ /* 0x000fe40000000000 */
[----:B------:R-:W-:Y:S02]  /*ef20*/  SEL R7, R7, RZ, P0 ;  /* 0x000000ff07077207 */ /* 0x000fe40000000000 */
[----:B--2---:R-:W-:Y:S01]  /*ef30*/  LOP3.LUT R6, R2, R6, RZ, 0x3c, !PT ;  /* 0x0000000602067212 */ /* 0x004fe200078e3cff */
[----:B------:R-:W-:Y:S06]  /*ef40*/  @!P2 BRA `(.L_x_3508) ;  /* 0x0000000c002ca947 */ /* 0x000fec0003800000 */
[----:B------:R-:W-:Y:S01]  /*ef50*/  LOP3.LUT P2, RZ, R18, 0x1, RZ, 0xc0, !PT ;  /* 0x0000000112ff7812 */ /* 0x000fe2000784c0ff */
[----:B------:R-:W-:-:S12]  /*ef60*/  VIADD R8, R0, 0xffffffff ;  /* 0xffffffff00087836 */ /* 0x000fd80000000000 */
[----:B------:R-:W-:Y:S05]  /*ef70*/  @!P2 BRA `(.L_x_3509) ;  /* 0x000000000050a947 */ /* 0x000fea0003800000 */
[----:B------:R-:W2:Y:S01]  /*ef80*/  LDL R10, [R1+0xc] ;  /* 0x00000c00010a7983 */ /* 0x000ea20000100800 */
[----:B------:R-:W0:Y:S01]  /*ef90*/  LDC R4, c[0x0][0x43c] ;  /* 0x00010f00ff047b82 */ /* 0x000e220000000800 */
[----:B------:R-:W-:Y:S02]  /*efa0*/  ULDC.64 UR4, c[0x0][0x428] ;  /* 0x00010a0000047ab9 */ /* 0x000fe40000000a00 */
[----:B------:R-:W3:Y:S01]  /*efb0*/  LDL R9, [R1] ;  /* 0x0000000001097983 */ /* 0x000ee20000100800 */
[----:B0-----:R-:W-:-:S13]  /*efc0*/  ISETP.NE.AND P0, PT, R4, 0x1, PT ;  /* 0x000000010400780c */ /* 0x001fda0003f05270 */
        /* <DEDUP_REMOVED lines=15> */
.L_x_3509:
        /* <DEDUP_REMOVED lines=8> */
.L_x_3573:
[----:B------:R-:W-:Y:S05]  /*f140*/  BSYNC B2 ;  /* 0x0000000000027941 */ /* 0x000fea0003800000 */
.L_x_3510:
        /* <DEDUP_REMOVED lines=9> */
.L_x_3513:
[----:B------:R-:W-:Y:S05]  /*f1e0*/  BSYNC B2 ;  /* 0x0000000000027941 */ /* 0x000fea0003800000 */
.L_x_3512:
        /* <DEDUP_REMOVED lines=11> */
.L_x_3514:
        /* <DEDUP_REMOVED lines=13> */
.L_x_3574:
[----:B------:R-:W-:Y:S05]  /*f370*/  BSYNC B2 ;  /* 0x0000000000027941 */ /* 0x000fea0003800000 */
.L_x_3515:
        /* <DEDUP_REMOVED lines=11> */
.L_x_3518:
[----:B------:R-:W-:Y:S05]  /*f430*/  BSYNC B2 ;  /* 0x0000000000027941 */ /* 0x000fea0003800000 */
.L_x_3517:
        /* <DEDUP_REMOVED lines=9> */
.L_x_3519:
        /* <DEDUP_REMOVED lines=15> */
.L_x_3520:
        /* <DEDUP_REMOVED lines=15> */
.L_x_3521:
        /* <DEDUP_REMOVED lines=15> */
.L_x_3522:
        /* <DEDUP_REMOVED lines=15> */
.L_x_3523:
        /* <DEDUP_REMOVED lines=15> */
.L_x_3524:
        /* <DEDUP_REMOVED lines=15> */
.L_x_3525:
        /* <DEDUP_REMOVED lines=15> */
.L_x_3526:
        /* <DEDUP_REMOVED lines=10> */
.L_x_3508:
[----:B------:R-:W-:Y:S05]  /*fc00*/  BSYNC B1 ;  /* 0x0000000000017941 */ /* 0x000fea0003800000 */
.L_x_3507:
[----:B------:R-:W-:Y:S01]  /*fc10*/  VIADD R7, R7, 0x1 ;  /* 0x0000000107077836 */ /* 0x000fe20000000000 */
[C---:B------:R-:W-:Y:S01]  /*fc20*/  ISETP.GT.AND P1, PT, R0.reuse, 0x1, PT ;  /* 0x000000010000780c */ /* 0x040fe20003f24270 */
[----:B------:R-:W-:-:S03]  /*fc30*/  VIADD R0, R0, 0xfffffffe ;  /* 0xfffffffe00007836 */ /* 0x000fc60000000000 */
[----:B------:R-:W-:-:S04]  /*fc40*/  ISETP.NE.AND P0, PT, R7, 0x2, PT ;  /* 0x000000020700780c */ /* 0x000fc80003f05270 */
[----:B------:R-:W-:Y:S02]  /*fc50*/  SEL R2, RZ, 0x1, P0 ;  /* 0x00000001ff027807 */ /* 0x000fe40000000000 */
[----:B------:R-:W-:Y:S02]  /*fc60*/  SEL R19, R7, RZ, P0 ;  /* 0x000000ff07137207 */ /* 0x000fe40000000000 */
[----:B------:R-:W-:-:S05]  /*fc70*/  LOP3.LUT R2, R6, R2, RZ, 0x3c, !PT ;  /* 0x0000000206027212 */ /* 0x000fca00078e3cff */
[----:B------:R2:W-:Y:S01]  /*fc80*/  STL [R1+0x8], R2 ;  /* 0x0000080201007387 */ /* 0x0005e20000100800 */
[----:B------:R-:W-:Y:S05]  /*fc90*/  @P1 BRA `(.L_x_3527) ;  /* 0xffffffe400481947 */ /* 0x000fea000383ffff */
.L_x_3486:
[----:B------:R-:W-:Y:S05]  /*fca0*/  BSYNC B0 ;  /* 0x0000000000007941 */ /* 0x000fea0003800000 */
.L_x_3464:
        /* <DEDUP_REMOVED lines=10> */
.L_x_3432:
[----:B0-----:R-:W0:Y:S01]  /*fd50*/  S2R R3, SR_CgaCtaId ;  /* 0x0000000000037919 */ /* 0x001e220000008800 */
[----:B------:R-:W-:Y:S01]  /*fd60*/  MOV R0, 0x400 ;  /* 0x0000040000007802 */ /* 0x000fe20000000f00 */
[----:B------:R-:W-:Y:S01]  /*fd70*/  BSSY B0, `(.L_x_3529) ;  /* 0x0000005000007945 */ /* 0x000fe20003800000 */
[----:B------:R-:W-:Y:S02]  /*fd80*/  SHF.L.U32 R2, R2, 0x1f, RZ ;  /* 0x0000001f02027819 */ /* 0x000fe400000006ff */
[----:B0-----:R-:W-:-:S04]  /*fd90*/  LEA R9, R3, R0, 0x18 ;  /* 0x0000000003097211 */ /* 0x001fc800078ec0ff */
[----:B------:R-:W0:Y:S02]  /*fda0*/  SYNCS.PHASECHK.TRANS64.TRYWAIT P0, [R9+URZ+0x38820], R2 ;  /* 0x03882002090075a7 */ /* 0x000e24000800017f */
[----:B0-----:R-:W-:Y:S05]  /*fdb0*/  @!P0 BRA `(.L_x_3530) ;  /* 0x0000001400ec8947 */ /* 0x001fea0003800000 */
.L_x_3575:
[----:B------:R-:W-:Y:S05]  /*fdc0*/  BSYNC B0 ;  /* 0x0000000000007941 */ /* 0x000fea0003800000 */
.L_x_3529:
[----:B------:R-:W-:-:S03]  /*fdd0*/  UMOV UR4, 0xffffffff ;  /* 0xffffffff00047882 */ /* 0x000fc60000000000 */
[----:B------:R-:W-:Y:S05]  /*fde0*/  BRA.DIV UR4, `(.L_x_3531) ;  /* 0x0000001604f47947 */ /* 0x000fea000b800000 */
[----:B------:R-:W2:Y:S02]  /*fdf0*/  S2R R0, SR_TID.X ;  /* 0x0000000000007919 */ /* 0x000ea40000002100 */
[----:B--2---:R-:W-:-:S04]  /*fe00*/  SHF.R.U32.HI R0, RZ, 0x5, R0 ;  /* 0x00000005ff007819 */ /* 0x004fc80000011600 */
[----:B------:R-:W-:-:S05]  /*fe10*/  LOP3.LUT R0, R0, 0x3, RZ, 0xc0, !PT ;  /* 0x0000000300007812 */ /* 0x000fca00078ec0ff */
[----:B------:R2:W3:Y:S02]  /*fe20*/  SHFL.IDX PT, R14, R0, RZ, 0x1f ;  /* 0x00001fff000e7589 */ /* 0x0004e400000e0000 */
.L_x_3578:
[----:B---3--:R-:W-:Y:S01]  /*fe30*/  ISETP.NE.AND P0, PT, R14, RZ, PT ;  /* 0x000000ff0e00720c */ /* 0x008fe20003f05270 */
[----:B------:R-:W-:-:S12]  /*fe40*/  BSSY B0, `(.L_x_3532) ;  /* 0x000001e000007945 */ /* 0x000fd80003800000 */
[----:B------:R-:W-:Y:S05]  /*fe50*/  @P0 BRA `(.L_x_3533) ;  /* 0x0000000000700947 */ /* 0x000fea0003800000 */
[----:B------:R-:W-:-:S03]  /*fe60*/  UMOV UR4, 0xffffffff ;  /* 0xffffffff00047882 */ /* 0x000fc60000000000 */
[----:B------:R-:W-:Y:S05]  /*fe70*/  BRA.DIV UR4, `(.L_x_3534) ;  /* 0x0000001a04047947 */ /* 0x000fea000b800000 */
[----:B------:R-:W-:-:S13]  /*fe80*/  ELECT P6, URZ, PT ;  /* 0x00000000003f782f */ /* 0x000fda00038c0000 */
.L_x_3581:
[----:B------:R-:W-:Y:S05]  /*fe90*/  @!P6 BRA `(.L_x_3533) ;  /* 0x000000000060e947 */ /* 0x000fea0003800000 */
[----:B-1----:R-:W3:Y:S01]  /*fea0*/  LDL.LU R6, [R1+0x8] ;  /* 0x0000080001067983 */ /* 0x002ee20000300800 */
[----:B--2---:R-:W-:Y:S02]  /*feb0*/  VIADD R0, R9, 0x38840 ;  /* 0x0003884009007836 */ /* 0x004fe40000000000 */
[C---:B0-----:R-:W-:Y:S02]  /*fec0*/  VIADD R2, R19.reuse, 0x1 ;  /* 0x0000000113027836 */ /* 0x041fe40000000000 */
        /* <DEDUP_REMOVED lines=10> */
.L_x_3582:
[----:B------:R-:W1:Y:S01]  /*ff70*/  SYNCS.PHASECHK.TRANS64.TRYWAIT P0, [R7+URZ], R2 ;  /* 0x00000002070075a7 */ /* 0x000e62000800017f */
[----:B------:R-:W-:-:S04]  /*ff80*/  VIADD R0, R9, 0x38860 ;  /* 0x0003886009007836 */ /* 0x000fc80000000000 */
[----:B------:R-:W-:Y:S01]  /*ff90*/  IMAD R19, R19, 0x8, R0 ;  /* 0x0000000813137824 */ /* 0x000fe200078e0200 */
[----:B-1----:R-:W-:Y:S06]  /*ffa0*/  @!P0 BRA `(.L_x_3536) ;  /* 0x0000001400ec8947 */ /* 0x002fec0003800000 */
.L_x_3583:
[----:B------:R-:W2:Y:S02]  /*ffb0*/  SYNCS.PHASECHK.TRANS64.TRYWAIT P0, [R19+URZ], R4 ;  /* 0x00000004130075a7 */ /* 0x000ea4000800017f */
[----:B--2---:R-:W-:Y:S05]  /*ffc0*/  @!P0 BRA `(.L_x_3537) ;  /* 0x0000001400f88947 */ /* 0x004fea0003800000 */
.L_x_3584:
[----:B------:R-:W-:-:S07]  /*ffd0*/  IMAD R3, R3, 0x8, R0 ;  /* 0x0000000803037824 */ /* 0x000fce00078e0200 */
.L_x_3538:
[----:B---3--:R3:W4:Y:S02]  /*ffe0*/  SYNCS.PHASECHK.TRANS64.TRYWAIT P0, [R3+URZ], R2 ;  /* 0x00000002030075a7 */ /* 0x008724000800017f */
[----:B----4-:R-:W-:Y:S05]  /*fff0*/  @!P0 NANOSLEEP.SYNCS 0x989680 ;  /* 0x009896800000895d */ /* 0x010fea0003900000 */
[----:B------:R-:W4:Y:S02]  /*10000*/  @!P0 SYNCS.PHASECHK.TRANS64 P0, [R3+URZ], R2 ;  /* 0x00000002030085a7 */ /* 0x000f24000800007f */
[----:B----4-:R-:W-:Y:S05]  /*10010*/  @!P0 BRA `(.L_x_3538) ;  /* 0xfffffffc00f08947 */ /* 0x010fea000383ffff */
.L_x_3533:
[----:B------:R-:W-:Y:S05]  /*10020*/  BSYNC B0 ;  /* 0x0000000000007941 */ /* 0x000fea0003800000 */
.L_x_3532:
[----:B------:R-:W-:Y:S05]  /*10030*/  EXIT ;  /* 0x000000000000794d */ /* 0x000fea0003800000 */
.L_x_3406:
[----:B0-----:R-:W-:-:S04]  /*10040*/  IMAD.U32 R3, RZ, RZ, UR37 ;  /* 0x00000025ff037e24 */ /* 0x001fc8000f8e00ff */
[----:B------:R0:W1:Y:S03]  /*10050*/  SYNCS.PHASECHK.TRANS64.TRYWAIT P1, [R3+URZ+0x38800], R0 ;  /* 0x03880000030075a7 */ /* 0x000066000802017f */
[----:B-1----:R-:W-:Y:S05]  /*10060*/  @!P1 NANOSLEEP.SYNCS 0x989680 ;  /* 0x009896800000995d */ /* 0x002fea0003900000 */
[----:B------:R-:W1:Y:S02]  /*10070*/  @!P1 SYNCS.PHASECHK.TRANS64 P1, [R3+URZ+0x38800], R0 ;  /* 0x03880000030095a7 */ /* 0x000e64000802007f */
[----:B-1----:R-:W-:Y:S05]  /*10080*/  @!P1 BRA `(.L_x_3406) ;  /* 0xfffffffc00ec9947 */ /* 0x002fea000383ffff */
[----:B------:R-:W-:Y:S05]  /*10090*/  BRA `(.L_x_3539) ;  /* 0xffffff2800a87947 */ /* 0x000fea000383ffff */
.L_x_3410:
[----:B--2---:R2:W3:Y:S02]  /*100a0*/  SYNCS.PHASECHK.TRANS64.TRYWAIT P1, [R6+URZ+0x38830], R5 ;  /* 0x03883005060075a7 */ /* 0x0044e4000802017f */
[----:B---3--:R-:W-:Y:S05]  /*100b0*/  @!P1 NANOSLEEP.SYNCS 0x989680 ;  /* 0x009896800000995d */ /* 0x008fea0003900000 */
[----:B------:R-:W3:Y:S02]  /*100c0*/  @!P1 SYNCS.PHASECHK.TRANS64 P1, [R6+URZ+0x38830], R5 ;  /* 0x03883005060095a7 */ /* 0x000ee4000802007f */
[----:B---3--:R-:W-:Y:S05]  /*100d0*/  @!P1 BRA `(.L_x_3410) ;  /* 0xfffffffc00f09947 */ /* 0x008fea000383ffff */
[----:B------:R-:W-:Y:S05]  /*100e0*/  BRA `(.L_x_3409) ;  /* 0xffffff2800c07947 */ /* 0x000fea000383ffff */
.L_x_3411:
[----:B0-----:R-:W-:-:S04]  /*100f0*/  IMAD.U32 R7, RZ, RZ, UR37 ;  /* 0x00000025ff077e24 */ /* 0x001fc8000f8e00ff */
[----:B------:R0:W3:Y:S03]  /*10100*/  SYNCS.PHASECHK.TRANS64.TRYWAIT P1, [R7+URZ+0x38810], R0 ;  /* 0x03881000070075a7 */ /* 0x0000e6000802017f */
[----:B---3--:R-:W-:Y:S05]  /*10110*/  @!P1 NANOSLEEP.SYNCS 0x989680 ;  /* 0x009896800000995d */ /* 0x008fea0003900000 */
[----:B------:R-:W3:Y:S02]  /*10120*/  @!P1 SYNCS.PHASECHK.TRANS64 P1, [R7+URZ+0x38810], R0 ;  /* 0x03881000070095a7 */ /* 0x000ee4000802007f */
[----:B---3--:R-:W-:Y:S05]  /*10130*/  @!P1 BRA `(.L_x_3411) ;  /* 0xfffffffc00ec9947 */ /* 0x008fea000383ffff */
[----:B------:R-:W-:Y:S05]  /*10140*/  BRA `(.L_x_3540) ;  /* 0xffffff2c00487947 */ /* 0x000fea000383ffff */
.L_x_3415:
[----:B----4-:R4:W0:Y:S02]  /*10150*/  SYNCS.PHASECHK.TRANS64.TRYWAIT P1, [R6+URZ+0x38850], R5 ;  /* 0x03885005060075a7 */ /* 0x010824000802017f */
[----:B0-----:R-:W-:Y:S05]  /*10160*/  @!P1 NANOSLEEP.SYNCS 0x989680 ;  /* 0x009896800000995d */ /* 0x001fea0003900000 */
[----:B------:R-:W0:Y:S02]  /*10170*/  @!P1 SYNCS.PHASECHK.TRANS64 P1, [R6+URZ+0x38850], R5 ;  /* 0x03885005060095a7 */ /* 0x000e24000802007f */
[----:B0-----:R-:W-:Y:S05]  /*10180*/  @!P1 BRA `(.L_x_3415) ;  /* 0xfffffffc00f09947 */ /* 0x001fea000383ffff */
[----:B------:R-:W-:Y:S05]  /*10190*/  BRA `(.L_x_3414) ;  /* 0xffffff2c00547947 */ /* 0x000fea000383ffff */
.L_x_3420:
[----:B-1----:R-:W-:-:S04]  /*101a0*/  IMAD.U32 R5, RZ, RZ, UR5 ;  /* 0x00000005ff057e24 */ /* 0x002fc8000f8e00ff */
[----:B------:R1:W2:Y:S03]  /*101b0*/  SYNCS.PHASECHK.TRANS64.TRYWAIT P3, [R5+URZ+0x38830], R0 ;  /* 0x03883000050075a7 */ /* 0x0002a6000806017f */
[----:B--2---:R-:W-:Y:S05]  /*101c0*/  @!P3 NANOSLEEP.SYNCS 0x989680 ;  /* 0x009896800000b95d */ /* 0x004fea0003900000 */
[----:B------:R-:W2:Y:S02]  /*101d0*/  @!P3 SYNCS.PHASECHK.TRANS64 P3, [R5+URZ+0x38830], R0 ;  /* 0x038830000500b5a7 */ /* 0x000ea4000806007f */
[----:B--2---:R-:W-:Y:S05]  /*101e0*/  @!P3 BRA `(.L_x_3420) ;  /* 0xfffffffc00ecb947 */ /* 0x004fea000383ffff */
[----:B------:R-:W-:Y:S05]  /*101f0*/  BRA `(.L_x_3419) ;  /* 0xffffff4c00d07947 */ /* 0x000fea000383ffff */
.L_x_3424:
[----:B-1----:R-:W-:-:S04]  /*10200*/  IMAD.U32 R5, RZ, RZ, UR5 ;  /* 0x00000005ff057e24 */ /* 0x002fc8000f8e00ff */
[----:B------:R1:W3:Y:S03]  /*10210*/  SYNCS.PHASECHK.TRANS64.TRYWAIT P3, [R5+URZ+0x38850], R0 ;  /* 0x03885000050075a7 */ /* 0x0002e6000806017f */
[----:B---3--:R-:W-:Y:S05]  /*10220*/  @!P3 NANOSLEEP.SYNCS 0x989680 ;  /* 0x009896800000b95d */ /* 0x008fea0003900000 */
[----:B------:R-:W3:Y:S02]  /*10230*/  @!P3 SYNCS.PHASECHK.TRANS64 P3, [R5+URZ+0x38850], R0 ;  /* 0x038850000500b5a7 */ /* 0x000ee4000806007f */
[----:B---3--:R-:W-:Y:S05]  /*10240*/  @!P3 BRA `(.L_x_3424) ;  /* 0xfffffffc00ecb947 */ /* 0x008fea000383ffff */
[----:B------:R-:W-:Y:S05]  /*10250*/  BRA `(.L_x_3423) ;  /* 0xffffff5000407947 */ /* 0x000fea000383ffff */
.L_x_3436:
        /* <DEDUP_REMOVED lines=11> */
.L_x_3542:
[----:B------:R-:W-:Y:S05]  /*10310*/  BSYNC B0 ;  /* 0x0000000000007941 */ /* 0x000fea0003800000 */
.L_x_3541:
[----:B------:R-:W-:Y:S05]  /*10320*/  BRA `(.L_x_3543) ;  /* 0xffffffa800787947 */ /* 0x000fea000383ffff */
.L_x_3438:
[----:B------:R-:W-:Y:S01]  /*10330*/  BSSY B0, `(.L_x_3544) ;  /* 0x0000006000007945 */ /* 0x000fe20003800000 */
[----:B------:R-:W-:-:S07]  /*10340*/  IMAD.MOV.U32 R15, RZ, RZ, -0x1 ;  /* 0xffffffffff0f7424 */ /* 0x000fce00078e00ff */
[----:B01----:R-:W-:Y:S05]  /*10350*/  WARPSYNC.COLLECTIVE R15, `(.L_x_3545) ;  /* 0x000000000f0c7348 */ /* 0x003fea0003c00000 */
[----:B------:R-:W-:Y:S02]  /*10360*/  ELECT P6, UR62, PT ;  /* 0x00000000003e782f */ /* 0x000fe400038c0000 */
[----:B------:R-:W-:Y:S01]  /*10370*/  MOV R14, UR62 ;  /* 0x0000003e000e7c02 */ /* 0x000fe20008000f00 */
[----:B01----:R-:W-:Y:S10]  /*10380*/  ENDCOLLECTIVE ;  /* 0x000000000000791b */ /* 0x003ff40003800000 */
.L_x_3545:
[----:B------:R-:W-:Y:S05]  /*10390*/  BSYNC B0 ;  /* 0x0000000000007941 */ /* 0x000fea0003800000 */
.L_x_3544:
[----:B------:R-:W-:Y:S05]  /*103a0*/  BRA `(.L_x_3546) ;  /* 0xffffffa800787947 */ /* 0x000fea000383ffff */
.L_x_3440:
[----:B-1----:R1:W3:Y:S02]  /*103b0*/  SYNCS.PHASECHK.TRANS64.TRYWAIT P0, [R0+URZ+0x38840], R2 ;  /* 0x03884002000075a7 */ /* 0x0022e4000800017f */
[----:B---3--:R-:W-:Y:S05]  /*103c0*/  @!P0 NANOSLEEP.SYNCS 0x989680 ;  /* 0x009896800000895d */ /* 0x008fea0003900000 */
[----:B------:R-:W3:Y:S02]  /*103d0*/  @!P0 SYNCS.PHASECHK.TRANS64 P0, [R0+URZ+0x38840], R2 ;  /* 0x03884002000085a7 */ /* 0x000ee4000800007f */
[----:B---3--:R-:W-:Y:S05]  /*103e0*/  @!P0 BRA `(.L_x_3440) ;  /* 0xfffffffc00f08947 */ /* 0x008fea000383ffff */
[----:B------:R-:W-:Y:S05]  /*103f0*/  BRA `(.L_x_3547) ;  /* 0xffffffa800d07947 */ /* 0x000fea000383ffff */
.L_x_3443:
        /* <DEDUP_REMOVED lines=8> */
.L_x_3548:
[----:B------:R-:W-:Y:S01]  /*10480*/  IMAD.MOV.U32 R13, RZ, RZ, R0 ;  /* 0x000000ffff0d7224 */ /* 0x000fe200078e0000 */
[----:B------:R-:W-:Y:S01]  /*10490*/  LOP3.LUT R5, R5, 0x7f, RZ, 0xc0, !PT ;  /* 0x0000007f05057812 */ /* 0x000fe200078ec0ff */
[----:B------:R-:W-:-:S07]  /*104a0*/  IMAD.MOV.U32 R6, RZ, RZ, R14 ;  /* 0x000000ffff067224 */ /* 0x000fce00078e000e */
[----:B------:R-:W-:Y:S05]  /*104b0*/  WARPSYNC.COLLECTIVE R15, `(.L_x_3549) ;  /* 0x000000000f087348 */ /* 0x000fea0003c00000 */
[----:B------:R0:W1:Y:S02]  /*104c0*/  SHFL.IDX P6, R14, R13, R12, R11 ;  /* 0x0000000c0d0e7389 */ /* 0x00006400000c000b */
[----:B01----:R-:W-:Y:S01]  /*104d0*/  ENDCOLLECTIVE ;  /* 0x000000000000791b */ /* 0x003fe20003800000 */
.L_x_3549:
[----:B------:R-:W-:Y:S02]  /*104e0*/  ULDC UR4, c[0x0][0x288] ;  /* 0x0000a20000047ab9 */ /* 0x000fe40000000800 */
[----:B------:R-:W-:Y:S01]  /*104f0*/  IMAD R3, R7, UR4, RZ ;  /* 0x0000000407037c24 */ /* 0x000fe2000f8e02ff */
[----:B------:R-:W-:Y:S01]  /*10500*/  SHF.R.U32.HI R15, RZ, 0x3, R5 ;  /* 0x00000003ff0f7819 */ /* 0x000fe20000011605 */
[----:B------:R-:W-:Y:S02]  /*10510*/  IMAD.MOV.U32 R13, RZ, RZ, R2 ;  /* 0x000000ffff0d7224 */ /* 0x000fe400078e0002 */
[----:B------:R-:W-:Y:S02]  /*10520*/  IMAD.MOV.U32 R12, RZ, RZ, 0x1 ;  /* 0x00000001ff0c7424 */ /* 0x000fe400078e00ff */
[----:B------:R-:W-:Y:S02]  /*10530*/  IMAD R7, R4, 0x40, R15 ;  /* 0x0000004004077824 */ /* 0x000fe400078e020f */
[----:B------:R-:W-:-:S02]  /*10540*/  IMAD.MOV.U32 R15, RZ, RZ, -0x1 ;  /* 0xffffffffff0f7424 */ /* 0x000fc400078e00ff */
[----:B------:R-:W-:Y:S01]  /*10550*/  IMAD.MOV.U32 R5, RZ, RZ, R14 ;  /* 0x000000ffff057224 */ /* 0x000fe200078e000e */
[----:B------:R-:W-:-:S13]  /*10560*/  ISETP.GE.AND P1, PT, R7, R3, PT ;  /* 0x000000030700720c */ /* 0x000fda0003f26270 */
[----:B------:R-:W-:Y:S05]  /*10570*/  WARPSYNC.COLLECTIVE R15, `(.L_x_3550) ;  /* 0x000000000f087348 */ /* 0x000fea0003c00000 */
[----:B------:R0:W1:Y:S02]  /*10580*/  SHFL.IDX P6, R14, R13, R12, R11 ;  /* 0x0000000c0d0e7389 */ /* 0x00006400000c000b */
[----:B01----:R-:W-:Y:S01]  /*10590*/  ENDCOLLECTIVE ;  /* 0x000000000000791b */ /* 0x003fe20003800000 */
.L_x_3550:
[----:B------:R0:W-:Y:S01]  /*105a0*/  STL [R1+0x14], R7 ;  /* 0x0000140701007387 */ /* 0x0001e20000100800 */
[----:B------:R-:W-:Y:S01]  /*105b0*/  @!P1 LEA R5, P2, R10, R5, 0x1 ;  /* 0x000000050a059211 */ /* 0x000fe200078408ff */
[----:B------:R-:W-:-:S04]  /*105c0*/  IMAD.MOV.U32 R13, RZ, RZ, R0 ;  /* 0x000000ffff0d7224 */ /* 0x000fc800078e0000 */
[----:B------:R-:W-:-:S05]  /*105d0*/  @!P1 IMAD.X R4, RZ, RZ, R6, P2 ;  /* 0x000000ffff049224 */ /* 0x000fca00010e0606 */
[----:B------:R-:W-:Y:S01]  /*105e0*/  @!P1 LOP3.LUT R5, R5, R4, RZ, 0x3c, !PT ;  /* 0x0000000405059212 */ /* 0x000fe200078e3cff */
[----:B0-----:R-:W-:-:S07]  /*105f0*/  IMAD.MOV.U32 R6, RZ, RZ, R14 ;  /* 0x000000ffff067224 */ /* 0x001fce00078e000e */
[----:B------:R-:W-:Y:S05]  /*10600*/  WARPSYNC.COLLECTIVE R15, `(.L_x_3551) ;  /* 0x000000000f087348 */ /* 0x000fea0003c00000 */
[----:B------:R0:W1:Y:S02]  /*10610*/  SHFL.IDX P6, R14, R13, R12, R11 ;  /* 0x0000000c0d0e7389 */ /* 0x00006400000c000b */
[----:B01----:R-:W-:Y:S01]  /*10620*/  ENDCOLLECTIVE ;  /* 0x000000000000791b */ /* 0x003fe20003800000 */
.L_x_3551:
[----:B------:R-:W-:-:S04]  /*10630*/  @!P1 LOP3.LUT R4, R5, R4, RZ, 0x3c, !PT ;  /* 0x0000000405049212 */ /* 0x000fc800078e3cff */
[----:B------:R-:W-:-:S05]  /*10640*/  @!P1 LOP3.LUT R5, R5, R4, RZ, 0x3c, !PT ;  /* 0x0000000405059212 */ /* 0x000fca00078e3cff */
[----:B------:R-:W-:Y:S01]  /*10650*/  @!PT LDS RZ, [RZ] ;  /* 0x00000000fffff984 */ /* 0x000fe20000000800 */
[----:B------:R-:W-:Y:S01]  /*10660*/  @!PT LDS RZ, [RZ] ;  /* 0x00000000fffff984 */ /* 0x000fe20000000800 */
[----:B------:R-:W-:Y:S01]  /*10670*/  @!PT LDS RZ, [RZ] ;  /* 0x00000000fffff984 */ /* 0x000fe20000000800 */
[----:B------:R0:W-:Y:S01]  /*10680*/  @!P1 LDGSTS.E.BYPASS.LTC128B.128 [R9+0x20400], desc[UR38][R4.64], !P0 ;  /* 0x2040000004099fae */ /* 0x0001e2000c101d66 */
[----:B------:R-:W-:Y:S02]  /*10690*/  IMAD.MOV.U32 R13, RZ, RZ, R2 ;  /* 0x000000ffff0d7224 */ /* 0x000fe400078e0002 */
[----:B------:R-:W-:Y:S02]  /*106a0*/  IMAD.MOV.U32 R12, RZ, RZ, 0x2 ;  /* 0x00000002ff0c7424 */ /* 0x000fe400078e00ff */
[----:B0-----:R-:W-:Y:S02]  /*106b0*/  VIADD R5, R7, 0x10 ;  /* 0x0000001007057836 */ /* 0x001fe40000000000 */
[----:B------:R-:W-:-:S07]  /*106c0*/  IMAD.MOV.U32 R4, RZ, RZ, R14 ;  /* 0x000000ffff047224 */ /* 0x000fce00078e000e */
[----:B------:R-:W-:Y:S05]  /*106d0*/  WARPSYNC.COLLECTIVE R15, `(.L_x_3552) ;  /* 0x000000000f087348 */ /* 0x000fea0003c00000 */
[----:B------:R0:W1:Y:S02]  /*106e0*/  SHFL.IDX P6, R14, R13, R12, R11 ;  /* 0x0000000c0d0e7389 */ /* 0x00006400000c000b */
[----:B01----:R-:W-:Y:S01]  /*106f0*/  ENDCOLLECTIVE ;  /* 0x000000000000791b */ /* 0x003fe20003800000 */
.L_x_3552:
[----:B------:R-:W-:Y:S01]  /*10700*/  ISETP.GE.AND P1, PT, R5, R3, PT ;  /* 0x000000030500720c */ /* 0x000fe20003f26270 */
[----:B------:R-:W-:Y:S01]  /*10710*/  VIADD R7, R7, 0x20 ;  /* 0x0000002007077836 */ /* 0x000fe20000000000 */
[----:B------:R0:W-:Y:S04]  /*10720*/  STL [R1+0x28], R5 ;  /* 0x0000280501007387 */ /* 0x0001e80000100800 */
[----:B------:R1:W-:Y:S07]  /*10730*/  STL [R1+0x2c], R7 ;  /* 0x00002c0701007387 */ /* 0x0003ee0000100800 */
[----:B0-----:R-:W-:Y:S01]  /*10740*/  @!P1 LEA R5, P2, R10, R4, 0x1 ;  /* 0x000000040a059211 */ /* 0x001fe200078408ff */
[----:B------:R-:W-:-:S04]  /*10750*/  IMAD.MOV.U32 R13, RZ, RZ, R0 ;  /* 0x000000ffff0d7224 */ /* 0x000fc800078e0000 */
[----:B------:R-:W-:Y:S02]  /*10760*/  @!P1 IMAD.X R4, RZ, RZ, R6, P2 ;  /* 0x000000ffff049224 */ /* 0x000fe400010e0606 */
[----:B------:R-:W-:-:S03]  /*10770*/  IMAD.MOV.U32 R6, RZ, RZ, R14 ;  /* 0x000000ffff067224 */ /* 0x000fc600078e000e */
[----:B-1----:R-:W-:-:S07]  /*10780*/  @!P1 LOP3.LUT R5, R5, R4, RZ, 0x3c, !PT ;  /* 0x0000000405059212 */ /* 0x002fce00078e3cff */
[----:B------:R-:W-:Y:S05]  /*10790*/  WARPSYNC.COLLECTIVE R15, `(.L_x_3553) ;  /* 0x000000000f087348 */ /* 0x000fea0003c00000 */
[----:B------:R0:W1:Y:S02]  /*107a0*/  SHFL.IDX P6, R14, R13, R12, R11 ;  /* 0x0000000c0d0e7389 */ /* 0x00006400000c000b */
[----:B01----:R-:W-:Y:S01]  /*107b0*/  ENDCOLLECTIVE ;  /* 0x000000000000791b */ /* 0x003fe20003800000 */
.L_x_3553:
[----:B------:R-:W-:-:S04]  /*107c0*/  @!P1 LOP3.LUT R4, R5, R4, RZ, 0x3c, !PT ;  /* 0x0000000405049212 */ /* 0x000fc800078e3cff */
[----:B------:R-:W-:-:S05]  /*107d0*/  @!P1 LOP3.LUT R5, R5, R4, RZ, 0x3c, !PT ;  /* 0x0000000405059212 */ /* 0x000fca00078e3cff */
[----:B------:R-:W-:Y:S01]  /*107e0*/  @!PT LDS RZ, [RZ] ;  /* 0x00000000fffff984 */ /* 0x000fe20000000800 */
[----:B------:R-:W-:Y:S01]  /*107f0*/  @!PT LDS RZ, [RZ] ;  /* 0x00000000fffff984 */ /* 0x000fe20000000800 */
[----:B------:R-:W-:Y:S01]  /*10800*/  @!PT LDS RZ, [RZ] ;  /* 0x00000000fffff984 */ /* 0x000fe20000000800 */
[----:B------:R0:W-:Y:S01]  /*10810*/  @!P1 LDGSTS.E.BYPASS.LTC128B.128 [R9+0x20c00], desc[UR38][R4.64], !P0 ;  /* 0x20c0000004099fae */ /* 0x0001e2000c101d66 */
[----:B------:R-:W-:Y:S01]  /*10820*/  ISETP.GE.AND P1, PT, R7, R3, PT ;  /* 0x000000030700720c */ /* 0x000fe20003f26270 */
[----:B------:R-:W-:Y:S02]  /*10830*/  IMAD.MOV.U32 R13, RZ, RZ, R2 ;  /* 0x000000ffff0d7224 */ /* 0x000fe400078e0002 */
[----:B------:R-:W-:Y:S02]  /*10840*/  IMAD.MOV.U32 R12, RZ, RZ, 0x3 ;  /* 0x00000003ff0c7424 */ /* 0x000fe400078e00ff */
[----:B0-----:R-:W-:-:S08]  /*10850*/  IMAD.MOV.U32 R4, RZ, RZ, R14 ;  /* 0x000000ffff047224 */ /* 0x001fd000078e000e */
[----:B------:R-:W-:Y:S05]  /*10860*/  WARPSYNC.COLLECTIVE R15, `(.L_x_3554) ;  /* 0x000000000f087348 */ /* 0x000fea0003c00000 */
[----:B------:R0:W1:Y:S02]  /*10870*/  SHFL.IDX P6, R14, R13, R12, R11 ;  /* 0x0000000c0d0e7389 */ /* 0x00006400000c000b */
[----:B01----:R-:W-:Y:S01]  /*10880*/  ENDCOLLECTIVE ;  /* 0x000000000000791b */ /* 0x003fe20003800000 */
.L_x_3554:
        /* <DEDUP_REMOVED lines=9> */
[----:B------:R0:W-:Y:S02]  /*10920*/  @!P1 LDGSTS.E.BYPASS.LTC128B.128 [R9+0x21400], desc[UR38][R4.64], !P0 ;  /* 0x2140000004099fae */ /* 0x0001e4000c101d66 */
[----:B0-----:R-:W-:-:S07]  /*10930*/  IMAD.MOV.U32 R4, RZ, RZ, R14 ;  /* 0x000000ffff047224 */ /* 0x001fce00078e000e */
[----:B------:R-:W-:Y:S05]  /*10940*/  WARPSYNC.COLLECTIVE R15, `(.L_x_3555) ;  /* 0x000000000f087348 */ /* 0x000fea0003c00000 */
[----:B------:R0:W1:Y:S02]  /*10950*/  SHFL.IDX P6, R14, R13, R12, R11 ;  /* 0x0000000c0d0e7389 */ /* 0x00006400000c000b */
[----:B01----:R-:W-:Y:S01]  /*10960*/  ENDCOLLECTIVE ;  /* 0x000000000000791b */ /* 0x003fe20003800000 */
.L_x_3555:
[----:B------:R-:W-:Y:S01]  /*10970*/  IMAD.MOV.U32 R0, RZ, RZ, R14 ;  /* 0x000000ffff007224 */ /* 0x000fe200078e000e */
[----:B------:R-:W-:Y:S06]  /*10980*/  BRA `(.L_x_3556) ;  /* 0xffffffac00dc7947 */ /* 0x000fec000383ffff */
.L_x_3445:
        /* <DEDUP_REMOVED lines=8> */
.L_x_3558:
[----:B------:R-:W-:Y:S05]  /*10a10*/  BSYNC B0 ;  /* 0x0000000000007941 */ /* 0x000fea0003800000 */
.L_x_3557:
[----:B------:R-:W-:Y:S01]  /*10a20*/  IMAD.MOV.U32 R13, RZ, RZ, R0 ;  /* 0x000000ffff0d7224 */ /* 0x000fe200078e0000 */
[----:B------:R0:W5:Y:S01]  /*10a30*/  LDL.LU R10, [R1+0x2c] ;  /* 0x00002c00010a7983 */ /* 0x0001620000300800 */
[----:B------:R-:W-:Y:S02]  /*10a40*/  IMAD.MOV.U32 R12, RZ, RZ, RZ ;  /* 0x000000ffff0c7224 */ /* 0x000fe400078e00ff */
[----:B------:R-:W-:Y:S01]  /*10a50*/  IMAD.MOV.U32 R11, RZ, RZ, 0x181f ;  /* 0x0000181fff0b7424 */ /* 0x000fe200078e00ff */
[----:B------:R0:W-:Y:S01]  /*10a60*/  STL [R1+0x54], R16 ;  /* 0x0000541001007387 */ /* 0x0001e20000100800 */
[----:B------:R-:W-:Y:S02]  /*10a70*/  IMAD.MOV.U32 R15, RZ, RZ, -0x1 ;  /* 0xffffffffff0f7424 */ /* 0x000fe400078e00ff */
[----:B------:R-:W-:-:S07]  /*10a80*/  IMAD.MOV.U32 R2, RZ, RZ, R14 ;  /* 0x000000ffff027224 */ /* 0x000fce00078e000e */
[----:B0----5:R-:W-:Y:S05]  /*10a90*/  WARPSYNC.COLLECTIVE R15, `(.L_x_3559) ;  /* 0x000000000f087348 */ /* 0x021fea0003c00000 */
[----:B------:R1:W2:Y:S02]  /*10aa0*/  SHFL.IDX P6, R14, R13, R12, R11 ;  /* 0x0000000c0d0e7389 */ /* 0x0002a400000c000b */
[----:B012--5:R-:W-:Y:S01]  /*10ab0*/  ENDCOLLECTIVE ;  /* 0x000000000000791b */ /* 0x027fe20003800000 */
.L_x_3559:
[----:B------:R-:W-:Y:S01]  /*10ac0*/  ULDC UR4, c[0x0][0x288] ;  /* 0x0000a20000047ab9 */ /* 0x000fe20000000800 */
[----:B------:R-:W2:Y:S01]  /*10ad0*/  LDL R16, [R1+0x4] ;  /* 0x0000040001107983 */ /* 0x000ea20000100800 */
[----:B------:R-:W-:Y:S01]  /*10ae0*/  LOP3.LUT R18, R18, 0xfffffeff, RZ, 0xc0, !PT ;  /* 0xfffffeff12127812 */ /* 0x000fe200078ec0ff */
[----:B------:R-:W-:-:S03]  /*10af0*/  IMAD R4, R8, UR4, RZ ;  /* 0x0000000408047c24 */ /* 0x000fc6000f8e02ff */
[----:B------:R-:W-:-:S04]  /*10b00*/  @P1 LOP3.LUT R18, R18, 0x100, RZ, 0xfc, !PT ;  /* 0x0000010012121812 */ /* 0x000fc800078efcff */
[C---:B------:R-:W-:Y:S01]  /*10b10*/  LOP3.LUT P1, RZ, R18.reuse, 0x10, RZ, 0xc0, !PT ;  /* 0x0000001012ff7812 */ /* 0x040fe2000782c0ff */
[----:B------:R-:W3:Y:S04]  /*10b20*/  LDL.LU R11, [R1+0x14] ;  /* 0x00001400010b7983 */ /* 0x000ee80000300800 */
[----:B------:R-:W4:Y:S01]  /*10b30*/  LDL.LU R15, [R1+0x28] ;  /* 0x00002800010f7983 */ /* 0x000f220000300800 */
[----:B------:R-:W-:Y:S01]  /*10b40*/  LOP3.LUT R18, R18, 0xffffff7f, RZ, 0xc0, !PT ;  /* 0xffffff7f12127812 */ /* 0x000fe200078ec0ff */
[----:B------:R-:W-:Y:S02]  /*10b50*/  IMAD.MOV.U32 R13, RZ, RZ, R6 ;  /* 0x000000ffff0d7224 */ /* 0x000fe400078e0006 */
[----:B------:R-:W-:Y:S02]  /*10b60*/  IMAD.MOV.U32 R12, RZ, RZ, 0x1 ;  /* 0x00000001ff0c7424 */ /* 0x000fe400078e00ff */
[----:B------:R-:W-:Y:S01]  /*10b70*/  IMAD.MOV.U32 R3, RZ, RZ, R14 ;  /* 0x000000ffff037224 */ /* 0x000fe200078e000e */
[----:B------:R-:W-:-:S13]  /*10b80*/  ISETP.GE.AND P3, PT, R10, R4, PT ;  /* 0x000000040a00720c */ /* 0x000fda0003f66270 */
[----:B------:R-:W-:-:S04]  /*10b90*/  @P3 LOP3.LUT R18, R18, 0x80, RZ, 0xfc, !PT ;  /* 0x0000008012123812 */ /* 0x000fc800078efcff */
[----:B------:R-:W-:Y:S02]  /*10ba0*/  LOP3.LUT P3, RZ, R18, 0x4, RZ, 0xc0, !PT ;  /* 0x0000000412ff7812 */ /* 0x000fe4000786c0ff */
[-C--:B---3--:R-:W-:Y:S01]  /*10bb0*/  ISETP.GE.AND P4, PT, R11, R4.reuse, PT ;  /* 0x000000040b00720c */ /* 0x088fe20003f86270 */
[----:B------:R-:W-:Y:S01]  /*10bc0*/  IMAD.MOV.U32 R11, RZ, RZ, 0x181f ;  /* 0x0000181fff0b7424 */ /* 0x000fe200078e00ff */
[----:B----4-:R-:W-:Y:S01]  /*10bd0*/  ISETP.GE.AND P2, PT, R15, R4, PT ;  /* 0x000000040f00720c */ /* 0x010fe20003f46270 */
[----:B------:R-:W-:-:S10]  /*10be0*/  IMAD.MOV.U32 R15, RZ, RZ, -0x1 ;  /* 0xffffffffff0f7424 */ /* 0x000fd400078e00ff */
[----:B------:R-:W-:Y:S02]  /*10bf0*/  @!P4 LEA R3, P6, R9, R3, 0x1 ;  /* 0x000000030903c211 */ /* 0x000fe400078c08ff */
[----:B------:R-:W-:-:S03]  /*10c00*/  @!P4 LOP3.LUT R8, R5, 0x40, RZ, 0xc0, !PT ;  /* 0x000000400508c812 */ /* 0x000fc600078ec0ff */
[----:B------:R-:W-:Y:S01]  /*10c10*/  @!P4 IMAD.X R2, RZ, RZ, R2, P6 ;  /* 0x000000ffff02c224 */ /* 0x000fe200030e0602 */
[----:B------:R-:W-:Y:S02]  /*10c20*/  LOP3.LUT P6, RZ, R18, 0x8, RZ, 0xc0, !PT ;  /* 0x0000000812ff7812 */ /* 0x000fe400078cc0ff */
[----:B------:R-:W-:Y:S02]  /*10c30*/  @!P4 SHF.R.U32.HI R8, RZ, 0x2, R8 ;  /* 0x00000002ff08c819 */ /* 0x000fe40000011608 */
[----:B------:R-:W-:-:S04]  /*10c40*/  @!P4 LOP3.LUT R3, R3, R2, RZ, 0x3c, !PT ;  /* 0x000000020303c212 */ /* 0x000fc800078e3cff */
[----:B------:R-:W-:-:S04]  /*10c50*/  @!P4 LOP3.LUT R2, R3, R2, RZ, 0x3c, !PT ;  /* 0x000000020302c212 */ /* 0x000fc800078e3cff */
[----:B------:R-:W-:-:S05]  /*10c60*/  @!P4 LOP3.LUT R3, R3, R2, RZ, 0x3c, !PT ;  /* 0x000000020303c212 */ /* 0x000fca00078e3cff */
[----:B------:R-:W-:Y:S01]  /*10c70*/  @!PT LDS RZ, [RZ] ;  /* 0x00000000fffff984 */ /* 0x000fe20000000800 */
[----:B------:R-:W-:Y:S01]  /*10c80*/  @!PT LDS RZ, [RZ] ;  /* 0x00000000fffff984 */ /* 0x000fe20000000800 */
[----:B------:R-:W-:Y:S01]  /*10c90*/  @!PT LDS RZ, [RZ] ;  /* 0x00000000fffff984 */ /* 0x000fe20000000800 */
[----:B--2---:R0:W-:Y:S01]  /*10ca0*/  @!P4 LDGSTS.E.BYPASS.LTC128B.128 [R16+0x26400], desc[UR38][R2.64], !P1 ;  /* 0x264000000210cfae */ /* 0x0041e2000c901d66 */
[----:B------:R-:W-:-:S03]  /*10cb0*/  LOP3.LUT P1, RZ, R18, 0x100, RZ, 0xc0, !PT ;  /* 0x0000010012ff7812 */ /* 0x000fc6000782c0ff */
[----:B------:R0:W-:Y:S01]  /*10cc0*/  @!P4 LDGSTS.E.BYPASS.LTC128B.128 [R16+0x28400], desc[UR38][R2.64+0x80], !P6 ;  /* 0x284000800210cfae */ /* 0x0001e2000f101d66 */
[----:B------:R-:W-:Y:S02]  /*10cd0*/  @!P4 ISETP.NE.U32.AND P6, PT, R8, RZ, PT ;  /* 0x000000ff0800c20c */ /* 0x000fe40003fc5070 */
[----:B------:R-:W-:Y:S01]  /*10ce0*/  @!P4 LOP3.LUT R8, R7, 0x80, RZ, 0xc0, !PT ;  /* 0x000000800708c812 */ /* 0x000fe200078ec0ff */
[----:B------:R0:W-:Y:S03]  /*10cf0*/  @!P4 LDGSTS.E.BYPASS.LTC128B.128 [R16+0x2a400], desc[UR38][R2.64+0x100], !P3 ;  /* 0x2a4001000210cfae */ /* 0x0001e6000d901d66 */
[----:B------:R-:W-:Y:S01]  /*10d00*/  @!P4 SHF.R.U32.HI R8, RZ, 0x3, R8 ;  /* 0x00000003ff08c819 */ /* 0x000fe20000011608 */
[----:B------:R0:W-:Y:S04]  /*10d10*/  @!P4 LDGSTS.E.BYPASS.LTC128B.128 [R16+0x2c400], desc[UR38][R2.64+0x180], !P5 ;  /* 0x2c4001800210cfae */ /* 0x0001e8000e901d66 */
[----:B------:R0:W-:Y:S04]  /*10d20*/  @!P4 LDGSTS.E.BYPASS.LTC128B.128 [R16+0x2e400], desc[UR38][R2.64+0x200], !P0 ;  /* 0x2e4002000210cfae */ /* 0x0001e8000c101d66 */
[----:B------:R0:W-:Y:S04]  /*10d30*/  @!P4 LDGSTS.E.BYPASS.LTC128B.128 [R16+0x30400], desc[UR38][R2.64+0x280], !P1 ;  /* 0x304002800210cfae */ /* 0x0001e8000c901d66 */
[----:B------:R0:W-:Y:S01]  /*10d40*/  @!P4 LDGSTS.E.BYPASS.LTC128B.128 [R16+0x32400], desc[UR38][R2.64+0x300], P6 ;  /* 0x324003000210cfae */ /* 0x0001e2000b101d66 */
[----:B------:R-:W-:-:S13]  /*10d50*/  @!P4 ISETP.NE.U32.AND P6, PT, R8, RZ, PT ;  /* 0x000000ff0800c20c */ /* 0x000fda0003fc5070 */
[----:B------:R0:W-:Y:S02]  /*10d60*/  @!P4 LDGSTS.E.BYPASS.LTC128B.128 [R16+0x34400], desc[UR38][R2.64+0x380], P6 ;  /* 0x344003800210cfae */ /* 0x0001e4000b101d66 */
[----:B0-----:R-:W-:Y:S05]  /*10d70*/  WARPSYNC.COLLECTIVE R15, `(.L_x_3560) ;  /* 0x000000000f087348 */ /* 0x001fea0003c00000 */
[----:B------:R1:W2:Y:S02]  /*10d80*/  SHFL.IDX P6, R14, R13, R12, R11 ;  /* 0x0000000c0d0e7389 */ /* 0x0002a400000c000b */
[----:B012---:R-:W-:Y:S01]  /*10d90*/  ENDCOLLECTIVE ;  /* 0x000000000000791b */ /* 0x007fe20003800000 */
.L_x_3560:
[----:B------:R-:W-:Y:S02]  /*10da0*/  IMAD.MOV.U32 R13, RZ, RZ, R0 ;  /* 0x000000ffff0d7224 */ /* 0x000fe400078e0000 */
[----:B------:R-:W-:-:S07]  /*10db0*/  IMAD.MOV.U32 R8, RZ, RZ, R14 ;  /* 0x000000ffff087224 */ /* 0x000fce00078e000e */
[----:B------:R-:W-:Y:S05]  /*10dc0*/  WARPSYNC.COLLECTIVE R15, `(.L_x_3561) ;  /* 0x000000000f087348 */ /* 0x000fea0003c00000 */
[----:B------:R0:W1:Y:S02]  /*10dd0*/  SHFL.IDX P6, R14, R13, R12, R11 ;  /* 0x0000000c0d0e7389 */ /* 0x00006400000c000b */
[----:B01----:R-:W-:Y:S01]  /*10de0*/  ENDCOLLECTIVE ;  /* 0x000000000000791b */ /* 0x003fe20003800000 */
.L_x_3561:
[----:B------:R-:W-:Y:S02]  /*10df0*/  IMAD.MOV.U32 R13, RZ, RZ, R6 ;  /* 0x000000ffff0d7224 */ /* 0x000fe400078e0006 */
[----:B------:R-:W-:Y:S01]  /*10e00*/  IMAD.MOV.U32 R12, RZ, RZ, 0x2 ;  /* 0x00000002ff0c7424 */ /* 0x000fe200078e00ff */
[----:B------:R-:W-:Y:S02]  /*10e10*/  @!P2 LEA R9, P4, R9, R14, 0x1 ;  /* 0x0000000e0909a211 */ /* 0x000fe400078808ff */
[----:B------:R-:W-:-:S03]  /*10e20*/  LOP3.LUT P6, RZ, R18, 0x8, RZ, 0xc0, !PT ;  /* 0x0000000812ff7812 */ /* 0x000fc600078cc0ff */
[----:B------:R-:W-:Y:S01]  /*10e30*/  @!P2 IMAD.X R10, RZ, RZ, R8, P4 ;  /* 0x000000ffff0aa224 */ /* 0x000fe200020e0608 */
[----:B------:R-:W-:Y:S01]  /*10e40*/  LOP3.LUT P4, RZ, R18, 0x10, RZ, 0xc0, !PT ;  /* 0x0000001012ff7812 */ /* 0x000fe2000788c0ff */
[----:B------:R-:W-:Y:S01]  /*10e50*/  @!P2 IMAD.MOV.U32 R2, RZ, RZ, R9 ;  /* 0x000000ffff02a224 */ /* 0x000fe200078e0009 */
[----:B------:R-:W-:Y:S01]  /*10e60*/  @!P2 LOP3.LUT R8, R5, 0x40, RZ, 0xc0, !PT ;  /* 0x000000400508a812 */ /* 0x000fe200078ec0ff */
[----:B------:R-:W-:Y:S02]  /*10e70*/  @!P2 IMAD.MOV.U32 R3, RZ, RZ, R10 ;  /* 0x000000ffff03a224 */ /* 0x000fe400078e000a */
[----:B------:R-:W0:Y:S01]  /*10e80*/  S2R R10, SR_TID.X ;  /* 0x00000000000a7919 */ /* 0x000e220000002100 */
[----:B------:R-:W-:-:S07]  /*10e90*/  @!P2 SHF.R.U32.HI R8, RZ, 0x2, R8 ;  /* 0x00000002ff08a819 */ /* 0x000fce0000011608 */
[----:B------:R-:W-:Y:S01]  /*10ea0*/  @!PT LDS RZ, [RZ] ;  /* 0x00000000fffff984 */ /* 0x000fe20000000800 */
[----:B------:R-:W-:Y:S01]  /*10eb0*/  @!PT LDS RZ, [RZ] ;  /* 0x00000000fffff984 */ /* 0x000fe20000000800 */
[----:B------:R-:W-:Y:S01]  /*10ec0*/  @!PT LDS RZ, [RZ] ;  /* 0x00000000fffff984 */ /* 0x000fe20000000800 */
[----:B------:R1:W-:Y:S01]  /*10ed0*/  @!P2 LDGSTS.E.BYPASS.LTC128B.128 [R16+0x26c00], desc[UR38][R2.64], !P4 ;  /* 0x26c000000210afae */ /* 0x0003e2000e101d66 */
[----:B------:R-:W-:Y:S02]  /*10ee0*/  @!P2 ISETP.NE.U32.AND P4, PT, R8, RZ, PT ;  /* 0x000000ff0800a20c */ /* 0x000fe40003f85070 */
[----:B------:R-:W-:Y:S01]  /*10ef0*/  @!P2 LOP3.LUT R8, R7, 0x80, RZ, 0xc0, !PT ;  /* 0x000000800708a812 */ /* 0x000fe200078ec0ff */
[----:B------:R1:W-:Y:S03]  /*10f00*/  @!P2 LDGSTS.E.BYPASS.LTC128B.128 [R16+0x28c00], desc[UR38][R2.64+0x80], !P6 ;  /* 0x28c000800210afae */ /* 0x0003e6000f101d66 */
[----:B------:R-:W-:-:S07]  /*10f10*/  @!P2 SHF.R.U32.HI R8, RZ, 0x3, R8 ;  /* 0x00000003ff08a819 */ /* 0x000fce0000011608 */
[----:B01----:R-:W-:Y:S05]  /*10f20*/  WARPSYNC.COLLECTIVE R15, `(.L_x_3562) ;  /* 0x000000000f087348 */ /* 0x003fea0003c00000 */
[----:B------:R2:W3:Y:S02]  /*10f30*/  SHFL.IDX P6, R14, R13, R12, R11 ;  /* 0x0000000c0d0e7389 */ /* 0x0004e400000c000b */
[----:B0123--:R-:W-:Y:S01]  /*10f40*/  ENDCOLLECTIVE ;  /* 0x000000000000791b */ /* 0x00ffe20003800000 */
.L_x_3562:
[----:B------:R-:W-:Y:S01]  /*10f50*/  @!PT LDS RZ, [RZ] ;  /* 0x00000000fffff984 */ /* 0x000fe20000000800 */
[----:B------:R-:W-:Y:S01]  /*10f60*/  @!PT LDS RZ, [RZ] ;  /* 0x00000000fffff984 */ /* 0x000fe20000000800 */
[----:B------:R-:W-:Y:S01]  /*10f70*/  @!PT LDS RZ, [RZ] ;  /* 0x00000000fffff984 */ /* 0x000fe20000000800 */
[----:B------:R-:W-:Y:S01]  /*10f80*/  @!P2 LDGSTS.E.BYPASS.LTC128B.128 [R16+0x2ac00], desc[UR38][R2.64+0x100], !P3 ;  /* 0x2ac001000210afae */ /* 0x000fe2000d901d66 */
[----:B------:R-:W-:-:S03]  /*10f90*/  LOP3.LUT P3, RZ, R18, 0x80, RZ, 0xc0, !PT ;  /* 0x0000008012ff7812 */ /* 0x000fc6000786c0ff */
[----:B------:R-:W-:Y:S04]  /*10fa0*/  @!P2 LDGSTS.E.BYPASS.LTC128B.128 [R16+0x2cc00], desc[UR38][R2.64+0x180], !P5 ;  /* 0x2cc001800210afae */ /* 0x000fe8000e901d66 */
[----:B------:R-:W-:Y:S01]  /*10fb0*/  @!P2 LDGSTS.E.BYPASS.LTC128B.128 [R16+0x2ec00], desc[UR38][R2.64+0x200], !P0 ;  /* 0x2ec002000210afae */ /* 0x000fe2000c101d66 */
[----:B------:R-:W-:-:S03]  /*10fc0*/  IMAD.MOV.U32 R13, RZ, RZ, R0 ;  /* 0x000000ffff0d7224 */ /* 0x000fc600078e0000 */
[----:B------:R-:W-:Y:S01]  /*10fd0*/  @!P2 LDGSTS.E.BYPASS.LTC128B.128 [R16+0x30c00], desc[UR38][R2.64+0x280], !P1 ;  /* 0x30c002800210afae */ /* 0x000fe2000c901d66 */
[----:B------:R-:W-:-:S03]  /*10fe0*/  IMAD.SHL.U32 R10, R10, 0x8, RZ ;  /* 0x000000080a0a7824 */ /* 0x000fc600078e00ff */
[----:B------:R-:W-:Y:S01]  /*10ff0*/  @!P2 LDGSTS.E.BYPASS.LTC128B.128 [R16+0x32c00], desc[UR38][R2.64+0x300], P4 ;  /* 0x32c003000210afae */ /* 0x000fe2000a101d66 */
[----:B------:R-:W-:Y:S02]  /*11000*/  @!P2 ISETP.NE.U32.AND P4, PT, R8, RZ, PT ;  /* 0x000000ff0800a20c */ /* 0x000fe40003f85070 */
[----:B------:R-:W-:Y:S02]  /*11010*/  LOP3.LUT R10, R10, 0x38, RZ, 0xc0, !PT ;  /* 0x000000380a0a7812 */ /* 0x000fe400078ec0ff */
[----:B------:R-:W-:-:S04]  /*11020*/  @!P3 LOP3.LUT R8, R5, 0x40, RZ, 0xc0, !PT ;  /* 0x000000400508b812 */ /* 0x000fc800078ec0ff */
[----:B------:R-:W-:-:S05]  /*11030*/  @!P3 SHF.R.U32.HI R8, RZ, 0x2, R8 ;  /* 0x00000002ff08b819 */ /* 0x000fca0000011608 */
[----:B------:R0:W-:Y:S01]  /*11040*/  @!P2 LDGSTS.E.BYPASS.LTC128B.128 [R16+0x34c00], desc[UR38][R2.64+0x380], P4 ;  /* 0x34c003800210afae */ /* 0x0001e2000a101d66 */
[----:B------:R-:W-:Y:S01]  /*11050*/  LOP3.LUT P2, RZ, R18, 0x4, RZ, 0xc0, !PT ;  /* 0x0000000412ff7812 */ /* 0x000fe2000784c0ff */
[----:B0-----:R-:W-:-:S12]  /*11060*/  IMAD.MOV.U32 R2, RZ, RZ, R14 ;  /* 0x000000ffff027224 */ /* 0x001fd800078e000e */
[----:B------:R-:W-:Y:S05]  /*11070*/  WARPSYNC.COLLECTIVE R15, `(.L_x_3563) ;  /* 0x000000000f087348 */ /* 0x000fea0003c00000 */
[----:B------:R0:W1:Y:S02]  /*11080*/  SHFL.IDX P6, R14, R13, R12, R11 ;  /* 0x0000000c0d0e7389 */ /* 0x00006400000c000b */
[----:B01----:R-:W-:Y:S01]  /*11090*/  ENDCOLLECTIVE ;  /* 0x000000000000791b */ /* 0x003fe20003800000 */
.L_x_3563:
[----:B------:R-:W-:Y:S01]  /*110a0*/  IMAD.MOV.U32 R3, RZ, RZ, R14 ;  /* 0x000000ffff037224 */ /* 0x000fe200078e000e */
[----:B------:R-:W-:-:S04]  /*110b0*/  LOP3.LUT P6, RZ, R18, 0x8, RZ, 0xc0, !PT ;  /* 0x0000000812ff7812 */ /* 0x000fc800078cc0ff */
[----:B------:R-:W-:-:S05]  /*110c0*/  @!P3 LEA R3, P4, R10, R3, 0x1 ;  /* 0x000000030a03b211 */ /* 0x000fca00078808ff */
[----:B------:R-:W-:Y:S01]  /*110d0*/  @!P3 IMAD.X R2, RZ, RZ, R2, P4 ;  /* 0x000000ffff02b224 */ /* 0x000fe200020e0602 */
[----:B------:R-:W-:-:S04]  /*110e0*/  LOP3.LUT P4, RZ, R18, 0x10, RZ, 0xc0, !PT ;  /* 0x0000001012ff7812 */ /* 0x000fc8000788c0ff */
[----:B------:R-:W-:-:S04]  /*110f0*/  @!P3 LOP3.LUT R3, R3, R2, RZ, 0x3c, !PT ;  /* 0x000000020303b212 */ /* 0x000fc800078e3cff */
[----:B------:R-:W-:-:S04]  /*11100*/  @!P3 LOP3.LUT R2, R3, R2, RZ, 0x3c, !PT ;  /* 0x000000020302b212 */ /* 0x000fc800078e3cff */
[----:B------:R-:W-:-:S05]  /*11110*/  @!P3 LOP3.LUT R3, R3, R2, RZ, 0x3c, !PT ;  /* 0x000000020303b212 */ /* 0x000fca00078e3cff */
[----:B------:R-:W-:Y:S01]  /*11120*/  @!PT LDS RZ, [RZ] ;  /* 0x00000000fffff984 */ /* 0x000fe20000000800 */
[----:B------:R-:W-:Y:S01]  /*11130*/  @!PT LDS RZ, [RZ] ;  /* 0x00000000fffff984 */ /* 0x000fe20000000800 */
[----:B------:R-:W-:Y:S01]  /*11140*/  @!PT LDS RZ, [RZ] ;  /* 0x00000000fffff984 */ /* 0x000fe20000000800 */
        /* <DEDUP_REMOVED lines=8> */
[----:B------:R0:W-:Y:S04]  /*111d0*/  @!P3 LDGSTS.E.BYPASS.LTC128B.128 [R16+0x31400], desc[UR38][R2.64+0x280], !P1 ;  /* 0x314002800210bfae */ /* 0x0001e8000c901d66 */
[----:B------:R0:W-:Y:S01]  /*111e0*/  @!P3 LDGSTS.E.BYPASS.LTC128B.128 [R16+0x33400], desc[UR38][R2.64+0x300], P4 ;  /* 0x334003000210bfae */ /* 0x0001e2000a101d66 */
[----:B------:R-:W-:-:S13]  /*111f0*/  @!P3 ISETP.NE.U32.AND P4, PT, R8, RZ, PT ;  /* 0x000000ff0800b20c */ /* 0x000fda0003f85070 */
[----:B------:R0:W-:Y:S04]  /*11200*/  @!P3 LDGSTS.E.BYPASS.LTC128B.128 [R16+0x35400], desc[UR38][R2.64+0x380], P4 ;  /* 0x354003800210bfae */ /* 0x0001e8000a101d66 */
[----:B------:R0:W5:Y:S01]  /*11210*/  LDL.LU R16, [R1+0x54] ;  /* 0x0000540001107983 */ /* 0x0001620000300800 */
[----:B------:R-:W-:Y:S02]  /*11220*/  IMAD.MOV.U32 R13, RZ, RZ, R6 ;  /* 0x000000ffff0d7224 */ /* 0x000fe400078e0006 */
[----:B------:R-:W-:-:S07]  /*11230*/  IMAD.MOV.U32 R12, RZ, RZ, 0x3 ;  /* 0x00000003ff0c7424 */ /* 0x000fce00078e00ff */
[----:B0----5:R-:W-:Y:S05]  /*11240*/  WARPSYNC.COLLECTIVE R15, `(.L_x_3564) ;  /* 0x000000000f087348 */ /* 0x021fea0003c00000 */
[----:B------:R1:W2:Y:S02]  /*11250*/  SHFL.IDX P6, R14, R13, R12, R11 ;  /* 0x0000000c0d0e7389 */ /* 0x0002a400000c000b */
[----:B012--5:R-:W-:Y:S01]  /*11260*/  ENDCOLLECTIVE ;  /* 0x000000000000791b */ /* 0x027fe20003800000 */
.L_x_3564:
[----:B------:R-:W-:Y:S02]  /*11270*/  IMAD.MOV.U32 R13, RZ, RZ, R0 ;  /* 0x000000ffff0d7224 */ /* 0x000fe400078e0000 */
[----:B------:R-:W-:-:S07]  /*11280*/  IMAD.MOV.U32 R6, RZ, RZ, R14 ;  /* 0x000000ffff067224 */ /* 0x000fce00078e000e */
[----:B------:R-:W-:Y:S05]  /*11290*/  WARPSYNC.COLLECTIVE R15, `(.L_x_3565) ;  /* 0x000000000f087348 */ /* 0x000fea0003c00000 */
[----:B------:R0:W1:Y:S02]  /*112a0*/  SHFL.IDX P6, R14, R13, R12, R11 ;  /* 0x0000000c0d0e7389 */ /* 0x00006400000c000b */
[----:B01----:R-:W-:Y:S01]  /*112b0*/  ENDCOLLECTIVE ;  /* 0x000000000000791b */ /* 0x003fe20003800000 */
.L_x_3565:
[----:B------:R-:W-:Y:S01]  /*112c0*/  IMAD.MOV.U32 R0, RZ, RZ, R14 ;  /* 0x000000ffff007224 */ /* 0x000fe200078e000e */
[----:B------:R-:W-:Y:S06]  /*112d0*/  BRA `(.L_x_3566) ;  /* 0xffffffb000f87947 */ /* 0x000fec000383ffff */
.L_x_3449:
[----:B0-----:R-:W-:-:S04]  /*112e0*/  IMAD.U32 R3, RZ, RZ, UR36 ;  /* 0x00000024ff037e24 */ /* 0x001fc8000f8e00ff */
[----:B------:R0:W2:Y:S03]  /*112f0*/  SYNCS.PHASECHK.TRANS64.TRYWAIT P0, [R3+URZ+0x38820], R0 ;  /* 0x03882000030075a7 */ /* 0x0000a6000800017f */
[----:B--2---:R-:W-:Y:S05]  /*11300*/  @!P0 NANOSLEEP.SYNCS 0x989680 ;  /* 0x009896800000895d */ /* 0x004fea0003900000 */
[----:B------:R-:W2:Y:S02]  /*11310*/  @!P0 SYNCS.PHASECHK.TRANS64 P0, [R3+URZ+0x38820], R0 ;  /* 0x03882000030085a7 */ /* 0x000ea4000800007f */
[----:B--2---:R-:W-:Y:S05]  /*11320*/  @!P0 BRA `(.L_x_3449) ;  /* 0xfffffffc00ec8947 */ /* 0x004fea000383ffff */
[----:B------:R-:W-:Y:S05]  /*11330*/  BRA `(.L_x_3567) ;  /* 0xffffffb400887947 */ /* 0x000fea000383ffff */
.L_x_3453:
[----:B0-----:R0:W2:Y:S02]  /*11340*/  SYNCS.PHASECHK.TRANS64.TRYWAIT P0, [R3+URZ+0x38860], R0 ;  /* 0x03886000030075a7 */ /* 0x0010a4000800017f */
[----:B--2---:R-:W-:Y:S05]  /*11350*/  @!P0 NANOSLEEP.SYNCS 0x989680 ;  /* 0x009896800000895d */ /* 0x004fea0003900000 */
[----:B------:R-:W2:Y:S02]  /*11360*/  @!P0 SYNCS.PHASECHK.TRANS64 P0, [R3+URZ+0x38860], R0 ;  /* 0x03886000030085a7 */ /* 0x000ea4000800007f */
[----:B--2---:R-:W-:Y:S05]  /*11370*/  @!P0 BRA `(.L_x_3453) ;  /* 0xfffffffc00f08947 */ /* 0x004fea000383ffff */
[----:B------:R-:W-:Y:S05]  /*11380*/  BRA `(.L_x_3568) ;  /* 0xffffffb400a87947 */ /* 0x000fea000383ffff */
.L_x_3470:
[----:B-1----:R1:W2:Y:S02]  /*11390*/  SYNCS.PHASECHK.TRANS64.TRYWAIT P0, [R3+URZ+0x38840], R2 ;  /* 0x03884002030075a7 */ /* 0x0022a4000800017f */
[----:B--2---:R-:W-:Y:S05]  /*113a0*/  @!P0 NANOSLEEP.SYNCS 0x989680 ;  /* 0x009896800000895d */ /* 0x004fea0003900000 */
[----:B------:R-:W2:Y:S02]  /*113b0*/  @!P0 SYNCS.PHASECHK.TRANS64 P0, [R3+URZ+0x38840], R2 ;  /* 0x03884002030085a7 */ /* 0x000ea4000800007f */
[----:B--2---:R-:W-:Y:S05]  /*113c0*/  @!P0 BRA `(.L_x_3470) ;  /* 0xfffffffc00f08947 */ /* 0x004fea000383ffff */
[----:B------:R-:W-:Y:S05]  /*113d0*/  BRA `(.L_x_3569) ;  /* 0xffffffc0008c7947 */ /* 0x000fea000383ffff */
.L_x_3475:
[----:B0-----:R0:W2:Y:S02]  /*113e0*/  SYNCS.PHASECHK.TRANS64.TRYWAIT P0, [R3+URZ+0x38860], R2 ;  /* 0x03886002030075a7 */ /* 0x0010a4000800017f */
[----:B--2---:R-:W-:Y:S05]  /*113f0*/  @!P0 NANOSLEEP.SYNCS 0x989680 ;  /* 0x009896800000895d */ /* 0x004fea0003900000 */
[----:B------:R-:W2:Y:S02]  /*11400*/  @!P0 SYNCS.PHASECHK.TRANS64 P0, [R3+URZ+0x38860], R2 ;  /* 0x03886002030085a7 */ /* 0x000ea4000800007f */
[----:B--2---:R-:W-:Y:S05]  /*11410*/  @!P0 BRA `(.L_x_3475) ;  /* 0xfffffffc00f08947 */ /* 0x004fea000383ffff */
[----:B------:R-:W-:Y:S05]  /*11420*/  BRA `(.L_x_3570) ;  /* 0xffffffc400047947 */ /* 0x000fea000383ffff */
.L_x_3491:
[----:B--2---:R2:W3:Y:S02]  /*11430*/  SYNCS.PHASECHK.TRANS64.TRYWAIT P0, [R4+URZ+0x38840], R2 ;  /* 0x03884002040075a7 */ /* 0x0044e4000800017f */
[----:B---3--:R-:W-:Y:S05]  /*11440*/  @!P0 NANOSLEEP.SYNCS 0x989680 ;  /* 0x009896800000895d */ /* 0x008fea0003900000 */
[----:B------:R-:W3:Y:S02]  /*11450*/  @!P0 SYNCS.PHASECHK.TRANS64 P0, [R4+URZ+0x38840], R2 ;  /* 0x03884002040085a7 */ /* 0x000ee4000800007f */
[----:B---3--:R-:W-:Y:S05]  /*11460*/  @!P0 BRA `(.L_x_3491) ;  /* 0xfffffffc00f08947 */ /* 0x008fea000383ffff */
[----:B------:R-:W-:Y:S05]  /*11470*/  BRA `(.L_x_3571) ;  /* 0xffffffcc00dc7947 */ /* 0x000fea000383ffff */
.L_x_3496:
[----:B0-----:R0:W1:Y:S02]  /*11480*/  SYNCS.PHASECHK.TRANS64.TRYWAIT P0, [R4+URZ+0x38860], R2 ;  /* 0x03886002040075a7 */ /* 0x001064000800017f */
[----:B-1----:R-:W-:Y:S05]  /*11490*/  @!P0 NANOSLEEP.SYNCS 0x989680 ;  /* 0x009896800000895d */ /* 0x002fea0003900000 */
[----:B------:R-:W1:Y:S02]  /*114a0*/  @!P0 SYNCS.PHASECHK.TRANS64 P0, [R4+URZ+0x38860], R2 ;  /* 0x03886002040085a7 */ /* 0x000e64000800007f */
[----:B-1----:R-:W-:Y:S05]  /*114b0*/  @!P0 BRA `(.L_x_3496) ;  /* 0xfffffffc00f08947 */ /* 0x002fea000383ffff */
[----:B------:R-:W-:Y:S05]  /*114c0*/  BRA `(.L_x_3572) ;  /* 0xffffffd000547947 */ /* 0x000fea000383ffff */
.L_x_3511:
[----:B0-----:R0:W2:Y:S02]  /*114d0*/  SYNCS.PHASECHK.TRANS64.TRYWAIT P0, [R4+URZ+0x38840], R2 ;  /* 0x03884002040075a7 */ /* 0x0010a4000800017f */
[----:B--2---:R-:W-:Y:S05]  /*114e0*/  @!P0 NANOSLEEP.SYNCS 0x989680 ;  /* 0x009896800000895d */ /* 0x004fea0003900000 */
[----:B------:R-:W2:Y:S02]  /*114f0*/  @!P0 SYNCS.PHASECHK.TRANS64 P0, [R4+URZ+0x38840], R2 ;  /* 0x03884002040085a7 */ /* 0x000ea4000800007f */
[----:B--2---:R-:W-:Y:S05]  /*11500*/  @!P0 BRA `(.L_x_3511) ;  /* 0xfffffffc00f08947 */ /* 0x004fea000383ffff */
[----:B------:R-:W-:Y:S05]  /*11510*/  BRA `(.L_x_3573) ;  /* 0xffffffdc00087947 */ /* 0x000fea000383ffff */
.L_x_3516:
[----:B-1----:R1:W2:Y:S02]  /*11520*/  SYNCS.PHASECHK.TRANS64.TRYWAIT P0, [R4+URZ+0x38860], R2 ;  /* 0x03886002040075a7 */ /* 0x0022a4000800017f */
[----:B--2---:R-:W-:Y:S05]  /*11530*/  @!P0 NANOSLEEP.SYNCS 0x989680 ;  /* 0x009896800000895d */ /* 0x004fea0003900000 */
[----:B------:R-:W2:Y:S02]  /*11540*/  @!P0 SYNCS.PHASECHK.TRANS64 P0, [R4+URZ+0x38860], R2 ;  /* 0x03886002040085a7 */ /* 0x000ea4000800007f */
[----:B--2---:R-:W-:Y:S05]  /*11550*/  @!P0 BRA `(.L_x_3516) ;  /* 0xfffffffc00f08947 */ /* 0x004fea000383ffff */
[----:B------:R-:W-:Y:S05]  /*11560*/  BRA `(.L_x_3574) ;  /* 0xffffffdc00807947 */ /* 0x000fea000383ffff */
.L_x_3530:
[----:B0-----:R0:W2:Y:S02]  /*11570*/  SYNCS.PHASECHK.TRANS64.TRYWAIT P0, [R9+URZ+0x38820], R2 ;  /* 0x03882002090075a7 */ /* 0x0010a4000800017f */
[----:B--2---:R-:W-:Y:S05]  /*11580*/  @!P0 NANOSLEEP.SYNCS 0x989680 ;  /* 0x009896800000895d */ /* 0x004fea0003900000 */
[----:B------:R-:W2:Y:S02]  /*11590*/  @!P0 SYNCS.PHASECHK.TRANS64 P0, [R9+URZ+0x38820], R2 ;  /* 0x03882002090085a7 */ /* 0x000ea4000800007f */
[----:B--2---:R-:W-:Y:S05]  /*115a0*/  @!P0 BRA `(.L_x_3530) ;  /* 0xfffffffc00f08947 */ /* 0x004fea000383ffff */
[----:B------:R-:W-:Y:S05]  /*115b0*/  BRA `(.L_x_3575) ;  /* 0xffffffe800007947 */ /* 0x000fea000383ffff */
.L_x_3531:
        /* <DEDUP_REMOVED lines=11> */
.L_x_3577:
[----:B------:R-:W-:Y:S05]  /*11670*/  BSYNC B0 ;  /* 0x0000000000007941 */ /* 0x000fea0003800000 */
.L_x_3576:
[----:B------:R-:W-:Y:S05]  /*11680*/  BRA `(.L_x_3578) ;  /* 0xffffffe400e87947 */ /* 0x000fea000383ffff */
.L_x_3534:
[----:B------:R-:W-:Y:S01]  /*11690*/  BSSY B1, `(.L_x_3579) ;  /* 0x0000006000017945 */ /* 0x000fe20003800000 */
[----:B------:R-:W-:-:S07]  /*116a0*/  IMAD.MOV.U32 R15, RZ, RZ, -0x1 ;  /* 0xffffffffff0f7424 */ /* 0x000fce00078e00ff */
[----:B012---:R-:W-:Y:S05]  /*116b0*/  WARPSYNC.COLLECTIVE R15, `(.L_x_3580) ;  /* 0x000000000f0c7348 */ /* 0x007fea0003c00000 */
[----:B------:R-:W-:Y:S02]  /*116c0*/  ELECT P6, UR62, PT ;  /* 0x00000000003e782f */ /* 0x000fe400038c0000 */
[----:B------:R-:W-:Y:S01]  /*116d0*/  MOV R14, UR62 ;  /* 0x0000003e000e7c02 */ /* 0x000fe20008000f00 */
[----:B012---:R-:W-:Y:S10]  /*116e0*/  ENDCOLLECTIVE ;  /* 0x000000000000791b */ /* 0x007ff40003800000 */
.L_x_3580:
[----:B------:R-:W-:Y:S05]  /*116f0*/  BSYNC B1 ;  /* 0x0000000000017941 */ /* 0x000fea0003800000 */
.L_x_3579:
[----:B------:R-:W-:Y:S05]  /*11700*/  BRA `(.L_x_3581) ;  /* 0xffffffe400e07947 */ /* 0x000fea000383ffff */
.L_x_3535:
[----:B0-----:R0:W1:Y:S02]  /*11710*/  SYNCS.PHASECHK.TRANS64.TRYWAIT P0, [R5+URZ], R4 ;  /* 0x00000004050075a7 */ /* 0x001064000800017f */
[----:B-1----:R-:W-:Y:S05]  /*11720*/  @!P0 NANOSLEEP.SYNCS 0x989680 ;  /* 0x009896800000895d */ /* 0x002fea0003900000 */
[----:B------:R-:W1:Y:S02]  /*11730*/  @!P0 SYNCS.PHASECHK.TRANS64 P0, [R5+URZ], R4 ;  /* 0x00000004050085a7 */ /* 0x000e64000800007f */
[----:B-1----:R-:W-:Y:S05]  /*11740*/  @!P0 BRA `(.L_x_3535) ;  /* 0xfffffffc00f08947 */ /* 0x002fea000383ffff */
[----:B------:R-:W-:Y:S05]  /*11750*/  BRA `(.L_x_3582) ;  /* 0xffffffe800047947 */ /* 0x000fea000383ffff */
.L_x_3536:
[----:B-1----:R1:W2:Y:S02]  /*11760*/  SYNCS.PHASECHK.TRANS64.TRYWAIT P0, [R7+URZ], R2 ;  /* 0x00000002070075a7 */ /* 0x0022a4000800017f */
[----:B--2---:R-:W-:Y:S05]  /*11770*/  @!P0 NANOSLEEP.SYNCS 0x989680 ;  /* 0x009896800000895d */ /* 0x004fea0003900000 */
[----:B------:R-:W2:Y:S02]  /*11780*/  @!P0 SYNCS.PHASECHK.TRANS64 P0, [R7+URZ], R2 ;  /* 0x00000002070085a7 */ /* 0x000ea4000800007f */
[----:B--2---:R-:W-:Y:S05]  /*11790*/  @!P0 BRA `(.L_x_3536) ;  /* 0xfffffffc00f08947 */ /* 0x004fea000383ffff */
[----:B------:R-:W-:Y:S05]  /*117a0*/  BRA `(.L_x_3583) ;  /* 0xffffffe800007947 */ /* 0x000fea000383ffff */
.L_x_3537:
[----:B--2---:R2:W3:Y:S02]  /*117b0*/  SYNCS.PHASECHK.TRANS64.TRYWAIT P0, [R19+URZ], R4 ;  /* 0x00000004130075a7 */ /* 0x0044e4000800017f */
[----:B---3--:R-:W-:Y:S05]  /*117c0*/  @!P0 NANOSLEEP.SYNCS 0x989680 ;  /* 0x009896800000895d */ /* 0x008fea0003900000 */
[----:B------:R-:W3:Y:S02]  /*117d0*/  @!P0 SYNCS.PHASECHK.TRANS64 P0, [R19+URZ], R4 ;  /* 0x00000004130085a7 */ /* 0x000ee4000800007f */
[----:B---3--:R-:W-:Y:S05]  /*117e0*/  @!P0 BRA `(.L_x_3537) ;  /* 0xfffffffc00f08947 */ /* 0x008fea000383ffff */
[----:B------:R-:W-:Y:S05]  /*117f0*/  BRA `(.L_x_3584) ;  /* 0xffffffe400f47947 */ /* 0x000fea000383ffff */
.L_x_3585:
        /* <DEDUP_REMOVED lines=16> */
.L_x_15117:


//--------------------- .text._ZN7cutlass13device_kernelIN5flash11enable_sm90INS1_16FlashAttnFwdSm90INS1_25CollectiveMainloopFwdSm90ILi2EN4cute5tupleIJNS5_1CILi1EEES8_S8_EEENS6_IJNS7_ILi64EEESA_SA_EEELi512ENS_10bfloat16_tEfNS_4arch4Sm90ELb0ELb0ELb0ELb1ELb0ELb0ELb0ELb0ELb0ELb1ELb0ELb0EEENS1_21CollectiveEpilogueFwdINS6_IJSA_NS7_ILi512EEESA_EEES9_SC_SE_Li256ELb1ELb1ELb0ELb0EEENS1_36VarlenDynamicPersistentTileSchedulerILi64ELi64ELi256ELi128ELb0ELb1ELb1ELb0ELb1ELb1EEEEEEEEEvNT_6ParamsE --------------------------
	.section	.text._ZN7cutlass13device_kernelIN5flash11enable_sm90INS1_16FlashAttnFwdSm90INS1_25CollectiveMainloopFwdSm90ILi2EN4cute5tupleIJNS5_1CILi1EEES8_S8_EEENS6_IJNS7_ILi64EEESA_SA_EEELi512ENS_10bfloat16_tEfNS_4arch4Sm90ELb0ELb0ELb0ELb1ELb0ELb0ELb0ELb0ELb0ELb1ELb0ELb0EEENS1_21CollectiveEpilogueFwdINS6_IJSA_NS7_ILi512EEESA_EEES9_SC_SE_Li256ELb1ELb1ELb0ELb0EEENS1_36VarlenDynamicPersistentTileSchedulerILi64ELi64ELi256ELi128ELb0ELb1ELb1ELb0ELb1ELb1EEEEEEEEEvNT_6ParamsE,"ax",@progbits
	.align	128
.text._ZN7cutlass13device_kernelIN5flash11enable_sm90INS1_16FlashAttnFwdSm90INS1_25CollectiveMainloopFwdSm90ILi2EN4cute5tupleIJNS5_1CILi1EEES8_S8_EEENS6_IJNS7_ILi64EEESA_SA_EEELi512ENS_10bfloat16_tEfNS_4arch4Sm90ELb0ELb0ELb0ELb1ELb0ELb0ELb0ELb0ELb0ELb1ELb0ELb0EEENS1_21CollectiveEpilogueFwdINS6_IJSA_NS7_ILi512EEESA_EEES9_SC_SE_Li256ELb1ELb1ELb0ELb0EEENS1_36VarlenDynamicPersistentTileSchedulerILi64ELi64ELi256ELi128ELb0ELb1ELb1ELb0ELb1ELb1EEEEEEEEEvNT_6ParamsE:
        .type           _ZN7cutlass13device_kernelIN5flash11enable_sm90INS1_16FlashAttnFwdSm90INS1_25CollectiveMainloopFwdSm90ILi2EN4cute5tupleIJNS5_1CILi1EEES8_S8_EEENS6_IJNS7_ILi64EEESA_SA_EEELi512ENS_10bfloat16_tEfNS_4arch4Sm90ELb0ELb0ELb0ELb1ELb0ELb0ELb0ELb0ELb0ELb1ELb0ELb0EEENS1_21CollectiveEpilogueFwdINS6_IJSA_NS7_ILi512EEESA_EEES9_SC_SE_Li256ELb1ELb1ELb0ELb0EEENS1_36VarlenDynamicPersistentTileSchedulerILi64ELi64ELi256ELi128ELb0ELb1ELb1ELb0ELb1ELb1EEEEEEEEEvNT_6ParamsE,@function
        .size           _ZN7cutlass13device_kernelIN5flash11enable_sm90INS1_16FlashAttnFwdSm90INS1_25CollectiveMainloopFwdSm90ILi2EN4cute5tupleIJNS5_1CILi1EEES8_S8_EEENS6_IJNS7_ILi64EEESA_SA_EEELi512ENS_10bfloat16_tEfNS_4arch4Sm90ELb0ELb0ELb0ELb1ELb0ELb0ELb0ELb0ELb0ELb1ELb0ELb0EEENS1_21CollectiveEpilogueFwdINS6_IJSA_NS7_ILi512EEESA_EEES9_SC_SE_Li256ELb1ELb1ELb0ELb0EEENS1_36VarlenDynamicPersistentTileSchedulerILi64ELi64ELi256ELi128ELb0ELb1ELb1ELb0ELb1ELb1EEEEEEEEEvNT_6ParamsE,(.L_x_15118 - _ZN7cutlass13device_kernelIN5flash11enable_sm90INS1_16FlashAttnFwdSm90INS1_25CollectiveMainloopFwdSm90ILi2EN4cute5tupleIJNS5_1CILi1EEES8_S8_EEENS6_IJNS7_ILi64EEESA_SA_EEELi512ENS_10bfloat16_tEfNS_4arch4Sm90ELb0ELb0ELb0ELb1ELb0ELb0ELb0ELb0ELb0ELb1ELb0ELb0EEENS1_21CollectiveEpilogueFwdINS6_IJSA_NS7_ILi512EEESA_EEES9_SC_SE_Li256ELb1ELb1ELb0ELb0EEENS1_36VarlenDynamicPersistentTileSchedulerILi64ELi64ELi256ELi128ELb0ELb1ELb1ELb0ELb1ELb1EEEEEEEEEvNT_6ParamsE)
        .other          _ZN7cutlass13device_kernelIN5flash11enable_sm90INS1_16FlashAttnFwdSm90INS1_25CollectiveMainloopFwdSm90ILi2EN4cute5tupleIJNS5_1CILi1EEES8_S8_EEENS6_IJNS7_ILi64EEESA_SA_EEELi512ENS_10bfloat16_tEfNS_4arch4Sm90ELb0ELb0ELb0ELb1ELb0ELb0ELb0ELb0ELb0ELb1ELb0ELb0EEENS1_21CollectiveEpilogueFwdINS6_IJSA_NS7_ILi512EEESA_EEES9_SC_SE_Li256ELb1ELb1ELb0ELb0EEENS1_36VarlenDynamicPersistentTileSchedulerILi64ELi64ELi256ELi128ELb0ELb1ELb1ELb0ELb1ELb1EEEEEEEEEvNT_6ParamsE,@"STO_CUDA_ENTRY STV_DEFAULT"
_ZN7cutlass13device_kernelIN5flash11enable_sm90INS1_16FlashAttnFwdSm90INS1_25CollectiveMainloopFwdSm90ILi2EN4cute5tupleIJNS5_1CILi1EEES8_S8_EEENS6_IJNS7_ILi64EEESA_SA_EEELi512ENS_10bfloat16_tEfNS_4arch4Sm90ELb0ELb0ELb0ELb1ELb0ELb0ELb0ELb0ELb0ELb1ELb0ELb0EEENS1_21CollectiveEpilogueFwdINS6_IJSA_NS7_ILi512EEESA_EEES9_SC_SE_Li256ELb1ELb1ELb0ELb0EEENS1_36VarlenDynamicPersistentTileSchedulerILi64ELi64ELi256ELi128ELb0ELb1ELb1ELb0ELb1ELb1EEEEEEEEEvNT_6ParamsE:
        /* <DEDUP_REMOVED lines=18> */
.L_x_3587:
[----:B------:R-:W-:Y:S05]  /*0120*/  BSYNC B0 ;  /* 0x0000000000007941 */ /* 0x000fea0003800000 */
.L_x_3586:
        /* <DEDUP_REMOVED lines=37> */
.L_x_3588:
        /* <DEDUP_REMOVED lines=22> */
.L_x_3589:
        /* <DEDUP_REMOVED lines=18> */
.L_x_3590:
        /* <DEDUP_REMOVED lines=22> */
.L_x_3591:
        /* <DEDUP_REMOVED lines=22> */
.L_x_3592:
[----:B------:R-:W-:Y:S01]  /*08c0*/  PLOP3.LUT P0, PT, PT, PT, UP0, 0x80, 0x0 ;  /* 0x000000000000781c */ /* 0x000fe20003f0f008 */
[----:B------:R-:W-:Y:S01]  /*08d0*/  UMOV UR36, 0x1 ;  /* 0x0000000100247882 */ /* 0x000fe20000000000 */
[----:B------:R-:W-:Y:S01]  /*08e0*/  NOP ;  /* 0x0000000000007918 */ /* 0x000fe20000000000 */
[----:B------:R-:W-:Y:S01]  /*08f0*/  USEL UR36, UR36, 0x2, !UP0 ;  /* 0x0000000224247887 */ /* 0x000fe2000c000000 */
[----:B------:R-:W-:Y:S01]  /*0900*/  ULDC.64 UR40, c[0x0][0x208] ;  /* 0x0000820000287ab9 */ /* 0x000fe20000000a00 */
[----:B012-4-:R-:W-:Y:S08]  /*0910*/  BAR.SYNC.DEFER_BLOCKING 0x0 ;  /* 0x0000000000007b1d */ /* 0x017ff00000010000 */
[----:B------:R-:W-:Y:S05]  /*0920*/  @!P0 BRA `(.L_x_3593) ;  /* 0x0000009000748947 */ /* 0x000fea0003800000 */
.L_x_3594:
[----:B------:R-:W-:-:S08]  /*0930*/  NOP ;  /* 0x0000000000007918 */ /* 0x000fd00000000000 */
[----:B------:R-:W0:Y:S02]  /*0940*/  USETMAXREG.TRY_ALLOC.CTAPOOL UP0, 0xf0 ;  /* 0x000000f0000079c8 */ /* 0x000e240008000600 */
[----:B0-----:R-:W-:-:S13]  /*0950*/  PLOP3.LUT P0, PT, PT, PT, UP0, 0x80, 0x0 ;  /* 0x000000000000781c */ /* 0x001fda0003f0f008 */
[----:B------:R-:W-:Y:S05]  /*0960*/  @!P0 BRA `(.L_x_3594) ;  /* 0xfffffffc00f08947 */ /* 0x000fea000383ffff */
[----:B------:R-:W0:Y:S01]  /*0970*/  S2R R2, SR_TID.X ;  /* 0x0000000000027919 */ /* 0x000e220000002100 */
[----:B------:R-:W1:Y:S01]  /*0980*/  S2UR UR4, SR_CgaCtaId ;  /* 0x00000000000479c3 */ /* 0x000e620000008800 */
[----:B------:R-:W-:Y:S02]  /*0990*/  UMOV UR42, 0x400 ;  /* 0x00000400002a7882 */ /* 0x000fe40000000000 */
[----:B-1----:R-:W-:-:S03]  /*09a0*/  ULEA UR42, UR4, UR42, 0x18 ;  /* 0x0000002a042a7291 */ /* 0x002fc6000f8ec03f */
[----:B------:R-:W-:Y:S01]  /*09b0*/  ULDC UR4, c[0x0][0xc3c] ;  /* 0x00030f0000047ab9 */ /* 0x000fe20000000800 */
[----:B0-----:R-:W-:-:S04]  /*09c0*/  LOP3.LUT R0, R2, 0xffffff80, RZ, 0xc0, !PT ;  /* 0xffffff8002007812 */ /* 0x001fc800078ec0ff */
[----:B------:R-:W-:-:S13]  /*09d0*/  ISETP.NE.AND P0, PT, R0, 0x80, PT ;  /* 0x000000800000780c */ /* 0x000fda0003f05270 */
[----:B------:R-:W-:Y:S06]  /*09e0*/  @!P0 BAR.ARV 0x8, 0x100 ;  /* 0x0204000000008b1d */ /* 0x000fec0000002000 */
[----:B------:R-:W-:-:S13]  /*09f0*/  ISETP.GE.U32.AND P0, PT, R2, 0x100, PT ;  /* 0x000001000200780c */ /* 0x000fda0003f06070 */
[----:B------:R-:W-:Y:S08]  /*0a00*/  @P0 BAR.ARV 0xf, 0x100 ;  /* 0x03c4000000000b1d */ /* 0x000ff00000002000 */
[----:B------:R-:W-:Y:S06]  /*0a10*/  BAR.SYNC.DEFER_BLOCKING 0x5, 0x180 ;  /* 0x0146000000007b1d */ /* 0x000fec0000010000 */
[----:B------:R-:W0:Y:S02]  /*0a20*/  LDS.128 R16, [UR42+0x28cd0] ;  /* 0x028cd02aff107984 */ /* 0x000e240008000c00 */
[----:B------:R-:W-:Y:S06]  /*0a30*/  BAR.ARV 0x4, 0x180 ;  /* 0x0106000000007b1d */ /* 0x000fec0000002000 */
[----:B0-----:R-:W-:-:S13]  /*0a40*/  ISETP.GE.AND P0, PT, R19, UR4, PT ;  /* 0x0000000413007c0c */ /* 0x001fda000bf06270 */
[----:B------:R-:W-:Y:S05]  /*0a50*/  @P0 EXIT ;  /* 0x000000000000094d */ /* 0x000fea0003800000 */
[----:B------:R-:W-:Y:S01]  /*0a60*/  VIADD R197, R2, 0xffffff80 ;  /* 0xffffff8002c57836 */ /* 0x000fe20000000000 */
[----:B------:R-:W-:Y:S01]  /*0a70*/  R2UR UR5, R17 ;  /* 0x00000000110572ca */ /* 0x000fe200000e0000 */
[----:B------:R-:W-:Y:S01]  /*0a80*/  IMAD.MOV.U32 R23, RZ, RZ, 0x20 ;  /* 0x00000020ff177424 */ /* 0x000fe200078e00ff */
[----:B------:R-:W-:Y:S01]  /*0a90*/  R2UR UR6, R18 ;  /* 0x00000000120672ca */ /* 0x000fe200000e0000 */
        /* <DEDUP_REMOVED lines=8> */
[----:B------:R-:W-:Y:S02]  /*0b20*/  LEA.HI R7, R0, R197, RZ, 0x2 ;  /* 0x000000c500077211 */ /* 0x000fe400078f10ff */
[----:B------:R-:W-:Y:S02]  /*0b30*/  LEA.HI R4, R2, R3, RZ, 0x1 ;  /* 0x0000000302047211 */ /* 0x000fe400078f08ff */
[--C-:B------:R-:W-:Y:S02]  /*0b40*/  SHF.R.S32.HI R11, RZ, 0x5, R5.reuse ;  /* 0x00000005ff0b7819 */ /* 0x100fe40000011405 */
[----:B------:R-:W-:Y:S02]  /*0b50*/  LOP3.LUT R4, R4, 0x1ffffffe, RZ, 0xc0, !PT ;  /* 0x1ffffffe04047812 */ /* 0x000fe400078ec0ff */
[----:B------:R-:W-:-:S02]  /*0b60*/  SHF.R.S32.HI R6, RZ, 0x1f, R5 ;  /* 0x0000001fff067819 */ /* 0x000fc40000011405 */
[----:B------:R-:W-:Y:S01]  /*0b70*/  LOP3.LUT R8, R7, 0xfffffffc, RZ, 0xc0, !PT ;  /* 0xfffffffc07087812 */ /* 0x000fe200078ec0ff */
[----:B------:R-:W-:Y:S01]  /*0b80*/  IMAD.IADD R9, R3, 0x1, -R4 ;  /* 0x0000000103097824 */ /* 0x000fe200078e0a04 */
[----:B------:R-:W-:Y:S02]  /*0b90*/  LOP3.LUT R4, R2, 0xfffffff0, RZ, 0xc0, !PT ;  /* 0xfffffff002047812 */ /* 0x000fe400078ec0ff */
[----:B------:R-:W-:Y:S01]  /*0ba0*/  LEA.HI R3, R0, R197, RZ, 0x7 ;  /* 0x000000c500037211 */ /* 0x000fe200078f38ff */
[C---:B------:R-:W-:Y:S01]  /*0bb0*/  IMAD.IADD R10, R197.reuse, 0x1, -R8 ;  /* 0x00000001c50a7824 */ /* 0x040fe200078e0a08 */
[----:B------:R-:W-:Y:S01]  /*0bc0*/  LEA.HI R6, R6, R11, RZ, 0x2 ;  /* 0x0000000b06067211 */ /* 0x000fe200078f10ff */
[----:B------:R-:W-:Y:S01]  /*0bd0*/  IMAD.IADD R7, R197, 0x1, -R4 ;  /* 0x00000001c5077824 */ /* 0x000fe200078e0a04 */
[----:B------:R-:W-:Y:S01]  /*0be0*/  LOP3.LUT R2, R3, 0xffffff80, RZ, 0xc0, !PT ;  /* 0xffffff8003027812 */ /* 0x000fe200078ec0ff */
[----:B------:R-:W-:Y:S01]  /*0bf0*/  IMAD.SHL.U32 R9, R9, 0x8, RZ ;  /* 0x0000000809097824 */ /* 0x000fe200078e00ff */
[----:B------:R-:W-:-:S02]  /*0c00*/  SHF.R.S32.HI R192, RZ, 0x7, R3 ;  /* 0x00000007ffc07819 */ /* 0x000fc40000011403 */
[--C-:B------:R-:W-:Y:S01]  /*0c10*/  SHF.R.S32.HI R4, RZ, 0x1f, R7.reuse ;  /* 0x0000001fff047819 */ /* 0x100fe20000011407 */
[----:B------:R-:W-:Y:S01]  /*0c20*/  IMAD.IADD R2, R197, 0x1, -R2 ;  /* 0x00000001c5027824 */ /* 0x000fe200078e0a02 */
[----:B------:R-:W-:Y:S01]  /*0c30*/  LOP3.LUT R6, R6, 0x3ffffc, RZ, 0xc0, !PT ;  /* 0x003ffffc06067812 */ /* 0x000fe200078ec0ff */
[----:B------:R-:W-:Y:S01]  /*0c40*/  IMAD R15, R192, 0x100, R7 ;  /* 0x00000100c00f7824 */ /* 0x000fe200078e0207 */
[----:B------:R-:W-:Y:S02]  /*0c50*/  LEA.HI R12, R10, R10, RZ, 0x1 ;  /* 0x0000000a0a0c7211 */ /* 0x000fe400078f08ff */
[----:B------:R-:W-:Y:S01]  /*0c60*/  LEA.HI R8, R4, R7, RZ, 0x3 ;  /* 0x0000000704087211 */ /* 0x000fe200078f18ff */
[----:B------:R-:W-:Y:S01]  /*0c70*/  IMAD.IADD R4, R11, 0x1, -R6 ;  /* 0x000000010b047824 */ /* 0x000fe200078e0a06 */
[----:B------:R-:W-:Y:S02]  /*0c80*/  SHF.R.S32.HI R5, RZ, 0x1f, R2 ;  /* 0x0000001fff057819 */ /* 0x000fe40000011402 */
[----:B------:R-:W-:Y:S01]  /*0c90*/  LOP3.LUT R13, R12, 0x1ffffffe, RZ, 0xc0, !PT ;  /* 0x1ffffffe0c0d7812 */ /* 0x000fe200078ec0ff */
[----:B------:R-:W-:Y:S01]  /*0ca0*/  IMAD R196, R4, 0x10, R15 ;  /* 0x0000001004c47824 */ /* 0x000fe200078e020f */
[----:B------:R-:W-:-:S02]  /*0cb0*/  LEA.HI R4, R5, R2, RZ, 0x2 ;  /* 0x0000000205047211 */ /* 0x000fc400078f10ff */
[----:B------:R-:W-:Y:S01]  /*0cc0*/  LOP3.LUT R6, R8, 0xfffffff8, RZ, 0xc0, !PT ;  /* 0xfffffff808067812 */ /* 0x000fe200078ec0ff */
[----:B------:R-:W-:Y:S01]  /*0cd0*/  IMAD.IADD R195, R10, 0x1, -R13 ;  /* 0x000000010ac37824 */ /* 0x000fe200078e0a0d */
[----:B------:R-:W-:Y:S01]  /*0ce0*/  LOP3.LUT R13, R4, 0x7ffffffc, RZ, 0xc0, !PT ;  /* 0x7ffffffc040d7812 */ /* 0x000fe200078ec0ff */
[----:B------:R-:W-:Y:S01]  /*0cf0*/  IMAD.SHL.U32 R8, R8, 0x40, RZ ;  /* 0x0000004008087824 */ /* 0x000fe200078e00ff */
[----:B------:R-:W-:Y:S01]  /*0d00*/  LEA.HI R0, R0, R197, RZ, 0x3 ;  /* 0x000000c500007211 */ /* 0x000fe200078f18ff */
[----:B------:R-:W-:Y:S01]  /*0d10*/  IMAD.IADD R7, R7, 0x1, -R6 ;  /* 0x0000000107077824 */ /* 0x000fe200078e0a06 */
[----:B------:R-:W-:Y:S01]  /*0d20*/  LEA.HI R6, R5, R2, RZ, 0x5 ;  /* 0x0000000205067211 */ /* 0x000fe200078f28ff */
[----:B------:R-:W-:Y:S01]  /*0d30*/  IMAD.IADD R13, R2, 0x1, -R13 ;  /* 0x00000001020d7824 */ /* 0x000fe200078e0a0d */
[----:B------:R-:W-:Y:S01]  /*0d40*/  LOP3.LUT R8, R8, 0x7ffffe00, RZ, 0xc0, !PT ;  /* 0x7ffffe0008087812 */ /* 0x000fe200078ec0ff */
[----:B------:R-:W-:Y:S01]  /*0d50*/  IMAD.SHL.U32 R2, R7, 0x40, RZ ;  /* 0x0000004007027824 */ /* 0x000fe200078e00ff */
[--C-:B------:R-:W-:Y:S01]  /*0d60*/  SHF.R.S32.HI R5, RZ, 0x2, R4.reuse ;  /* 0x00000002ff057819 */ /* 0x100fe20000011404 */
[----:B------:R-:W-:Y:S01]  /*0d70*/  IMAD.U32 R196, R196, 0x40, R9 ;  /* 0x00000040c4c47824 */ /* 0x000fe200078e0009 */
[----:B------:R-:W-:Y:S01]  /*0d80*/  SHF.R.S32.HI R4, RZ, 0x1f, R4 ;  /* 0x0000001fff047819 */ /* 0x000fe20000011404 */
[----:B------:R-:W-:Y:S01]  /*0d90*/  IMAD R8, R11, 0x400, R8 ;  /* 0x000004000b087824 */ /* 0x000fe200078e0208 */
[----:B------:R-:W-:Y:S01]  /*0da0*/  LOP3.LUT R2, R2, 0x1c0, RZ, 0xc0, !PT ;  /* 0x000001c002027812 */ /* 0x000fe200078ec0ff */
[----:B------:R-:W-:Y:S01]  /*0db0*/  IMAD.SHL.U32 R17, R13, 0x2, RZ ;  /* 0x000000020d117824 */ /* 0x000fe200078e00ff */
[----:B------:R-:W-:-:S02]  /*0dc0*/  LOP3.LUT R190, R0, 0xfffffff8, RZ, 0xc0, !PT ;  /* 0xfffffff800be7812 */ /* 0x000fc400078ec0ff */
[----:B------:R-:W-:Y:S02]  /*0dd0*/  LOP3.LUT R9, R2, 0x8, R9, 0xf8, !PT ;  /* 0x0000000802097812 */ /* 0x000fe400078ef809 */
[----:B------:R-:W-:Y:S01]  /*0de0*/  SHF.R.U32.HI R2, RZ, 0x3, R2 ;  /* 0x00000003ff027819 */ /* 0x000fe20000011602 */
[----:B------:R-:W-:Y:S01]  /*0df0*/  IMAD.IADD R190, R197, 0x1, -R190 ;  /* 0x00000001c5be7824 */ /* 0x000fe200078e0abe */
[----:B------:R-:W-:Y:S02]  /*0e00*/  LEA.HI R4, R4, R5, RZ, 0x3 ;  /* 0x0000000504047211 */ /* 0x000fe400078f18ff */
[----:B------:R-:W-:Y:S01]  /*0e10*/  LOP3.LUT R9, R9, R2, RZ, 0x3c, !PT ;  /* 0x0000000209097212 */ /* 0x000fe200078e3cff */
[----:B------:R-:W-:Y:S01]  /*0e20*/  IMAD.SHL.U32 R2, R190, 0x8, RZ ;  /* 0x00000008be027824 */ /* 0x000fe200078e00ff */
[----:B------:R-:W-:Y:S01]  /*0e30*/  R2P PR, R7, 0x6 ;  /* 0x0000000607007804 */ /* 0x000fe20000000000 */
[----:B------:R-:W-:Y:S01]  /*0e40*/  IMAD.MOV.U32 R7, RZ, RZ, R19 ;  /* 0x000000ffff077224 */ /* 0x000fe200078e0013 */
[----:B------:R-:W-:Y:S01]  /*0e50*/  LOP3.LUT R4, R4, 0xfffffff8, RZ, 0xc0, !PT ;  /* 0xfffffff804047812 */ /* 0x000fe200078ec0ff */
[----:B------:R-:W-:Y:S01]  /*0e60*/  IMAD.IADD R8, R8, 0x1, R9 ;  /* 0x0000000108087824 */ /* 0x000fe200078e0209 */
[----:B------:R-:W-:Y:S01]  /*0e70*/  LEA.HI R3, R3, R192, RZ, 0x1 ;  /* 0x000000c003037211 */ /* 0x000fe200078f08ff */
[----:B------:R-:W-:Y:S01]  /*0e80*/  VIADD R189, R2, 0x40 ;  /* 0x0000004002bd7836 */ /* 0x000fe20000000000 */
[----:B------:R-:W-:Y:S01]  /*0e90*/  SHF.R.S32.HI R6, RZ, 0x5, R6 ;  /* 0x00000005ff067819 */ /* 0x000fe20000011406 */
[----:B------:R-:W-:Y:S01]  /*0ea0*/  IMAD.IADD R5, R5, 0x1, -R4 ;  /* 0x0000000105057824 */ /* 0x000fe200078e0a04 */
[----:B------:R-:W-:Y:S01]  /*0eb0*/  LEA R19, R8, UR42, 0x1 ;  /* 0x0000002a08137c11 */ /* 0x000fe2000f8e08ff */
[C---:B------:R-:W-:Y:S01]  /*0ec0*/  VIADD R188, R2.reuse, 0x80 ;  /* 0x0000008002bc7836 */ /* 0x040fe20000000000 */
[----:B------:R-:W-:Y:S01]  /*0ed0*/  LOP3.LUT R3, R3, 0xfffffe, RZ, 0xc0, !PT ;  /* 0x00fffffe03037812 */ /* 0x000fe200078ec0ff */
[C---:B------:R-:W-:Y:S01]  /*0ee0*/  VIADD R187, R2.reuse, 0xc0 ;  /* 0x000000c002bb7836 */ /* 0x040fe20000000000 */
[----:B------:R-:W-:Y:S01]  /*0ef0*/  SEL R23, R23, 0xffffffe0, !P1 ;  /* 0xffffffe017177807 */ /* 0x000fe20004800000 */
[C---:B------:R-:W-:Y:S01]  /*0f00*/  VIADD R184, R19.reuse, 0x26800 ;  /* 0x0002680013b87836 */ /* 0x040fe20000000000 */
[----:B------:R-:W-:Y:S01]  /*0f10*/  SHF.R.S32.HI R191, RZ, 0x3, R0 ;  /* 0x00000003ffbf7819 */ /* 0x000fe20000011400 */
[C---:B------:R-:W-:Y:S01]  /*0f20*/  VIADD R186, R2.reuse, 0x100 ;  /* 0x0000010002ba7836 */ /* 0x040fe20000000000 */
[----:B------:R-:W-:Y:S01]  /*0f30*/  SHF.R.S32.HI R204, RZ, 0x1f, R189 ;  /* 0x0000001fffcc7819 */ /* 0x000fe200000114bd */
[C---:B------:R-:W-:Y:S01]  /*0f40*/  VIADD R185, R2.reuse, 0x140 ;  /* 0x0000014002b97836 */ /* 0x040fe20000000000 */
[----:B------:R-:W-:Y:S01]  /*0f50*/  SHF.R.S32.HI R203, RZ, 0x1f, R188 ;  /* 0x0000001fffcb7819 */ /* 0x000fe200000114bc */
[C---:B------:R-:W-:Y:S01]  /*0f60*/  VIADD R194, R2.reuse, 0x180 ;  /* 0x0000018002c27836 */ /* 0x040fe20000000000 */
[----:B------:R-:W-:Y:S01]  /*0f70*/  SHF.R.S32.HI R202, RZ, 0x1f, R187 ;  /* 0x0000001fffca7819 */ /* 0x000fe200000114bb */
[----:B------:R-:W-:Y:S01]  /*0f80*/  VIADD R193, R2, 0x1c0 ;  /* 0x000001c002c17836 */ /* 0x000fe20000000000 */
[----:B------:R-:W-:Y:S01]  /*0f90*/  SHF.R.S32.HI R201, RZ, 0x1f, R186 ;  /* 0x0000001fffc97819 */ /* 0x000fe200000114ba */
[----:B------:R-:W-:Y:S01]  /*0fa0*/  VIADD R22, R19, 0x26840 ;  /* 0x0002684013167836 */ /* 0x000fe20000000000 */
[----:B------:R-:W-:Y:S01]  /*0fb0*/  SHF.R.S32.HI R200, RZ, 0x1f, R185 ;  /* 0x0000001fffc87819 */ /* 0x000fe200000114b9 */
[----:B------:R-:W-:Y:S01]  /*0fc0*/  IMAD R16, R6, 0x10, R5 ;  /* 0x0000001006107824 */ /* 0x000fe200078e0205 */
[----:B------:R-:W-:Y:S01]  /*0fd0*/  SHF.R.S32.HI R199, RZ, 0x1f, R194 ;  /* 0x0000001fffc77819 */ /* 0x000fe200000114c2 */
[----:B------:R-:W-:Y:S01]  /*0fe0*/  IMAD.IADD R3, R192, 0x1, -R3 ;  /* 0x00000001c0037824 */ /* 0x000fe200078e0a03 */
[----:B------:R-:W-:Y:S01]  /*0ff0*/  SHF.R.S32.HI R198, RZ, 0x1f, R193 ;  /* 0x0000001fffc67819 */ /* 0x000fe200000114c1 */
[----:B------:R-:W-:-:S02]  /*1000*/  @P2 VIADD R22, R184, 0xffffffc0 ;  /* 0xffffffc0b8162836 */ /* 0x000fc40000000000 */
[----:B------:R-:W-:Y:S02]  /*1010*/  IMAD.IADD R184, R184, 0x1, R23 ;  /* 0x00000001b8b87824 */ /* 0x000fe400078e0217 */
[----:B------:R-:W-:Y:S02]  /*1020*/  IMAD.SHL.U32 R18, R3, 0x100, RZ ;  /* 0x0000010003127824 */ /* 0x000fe400078e00ff */
[----:B------:R-:W-:Y:S02]  /*1030*/  IMAD R195, R195, 0x8, R16 ;  /* 0x00000008c3c37824 */ /* 0x000fe400078e0210 */
[----:B------:R-:W-:-:S07]  /*1040*/  IMAD.IADD R23, R23, 0x1, R22 ;  /* 0x0000000117177824 */ /* 0x000fce00078e0216 */
.L_x_3638:
[----:B0-2-4-:R-:W0:Y:S01]  /*1050*/  LDC.64 R4, c[0x0][0xc88] ;  /* 0x00032200ff047b82 */ /* 0x015e220000000a00 */
[----:B------:R-:W-:Y:S01]  /*1060*/  ULDC.64 UR8, c[0x0][0xa28] ;  /* 0x00028a0000087ab9 */ /* 0x000fe20000000a00 */
[----:B------:R-:W-:Y:S01]  /*1070*/  ULDC.64 UR10, c[0x0][0x418] ;  /* 0x00010600000a7ab9 */ /* 0x000fe20000000a00 */
[----:B------:R-:W-:Y:S01]  /*1080*/  IMAD.MOV.U32 R3, RZ, RZ, RZ ;  /* 0x000000ffff037224 */ /* 0x000fe200078e00ff */
[----:B------:R-:W-:Y:S01]  /*1090*/  ULDC UR4, c[0x0][0x424] ;  /* 0x0001090000047ab9 */ /* 0x000fe20000000800 */
[----:B------:R-:W-:Y:S01]  /*10a0*/  ULDC UR7, c[0x0][0x2f0] ;  /* 0x0000bc0000077ab9 */ /* 0x000fe20000000800 */
[----:B0-----:R-:W-:-:S06]  /*10b0*/  IMAD.WIDE R4, R7, 0x4, R4 ;  /* 0x0000000407047825 */ /* 0x001fcc00078e0204 */
[----:B------:R-:W2:Y:S01]  /*10c0*/  LDG.E R4, desc[UR40][R4.64] ;  /* 0x0000002804047981 */ /* 0x000ea2000c1e1900 */
[----:B------:R-:W-:-:S04]  /*10d0*/  UISETP.NE.U32.AND UP0, UPT, UR8, URZ, UPT ;  /* 0x0000003f0800728c */ /* 0x000fc8000bf05070 */
[----:B------:R-:W-:-:S06]  /*10e0*/  UISETP.NE.AND.EX UP0, UPT, UR9, URZ, UPT, UP0 ;  /* 0x0000003f0900728c */ /* 0x000fcc000bf05300 */
[----:B------:R-:W-:Y:S02]  /*10f0*/  PLOP3.LUT P0, PT, PT, PT, UP0, 0x80, 0x0 ;  /* 0x000000000000781c */ /* 0x000fe40003f0f008 */
[----:B--2---:R-:W-:-:S13]  /*1100*/  R2UR UR43, R4 ;  /* 0x00000000042b72ca */ /* 0x004fda00000e0000 */
[----:B------:R-:W-:Y:S02]  /*1110*/  USHF.R.S32.HI UR44, URZ, 0x1f, UR43 ;  /* 0x0000001f3f2c7899 */ /* 0x000fe4000801142b */
[----:B------:R-:W-:-:S04]  /*1120*/  @UP0 ULEA UR8, UP1, UR43, UR8, 0x2 ;  /* 0x000000082b080291 */ /* 0x000fc8000f82103f */
[----:B------:R-:W-:Y:S02]  /*1130*/  @UP0 ULEA.HI.X UR9, UR43, UR9, UR44, 0x2, UP1 ;  /* 0x000000092b090291 */ /* 0x000fe400088f142c */
[----:B------:R-:W-:-:S04]  /*1140*/  IMAD.U32 R6, RZ, RZ, UR8 ;  /* 0x00000008ff067e24 */ /* 0x000fc8000f8e00ff */
[----:B------:R-:W-:Y:S01]  /*1150*/  IMAD.U32 R7, RZ, RZ, UR9 ;  /* 0x00000009ff077e24 */ /* 0x000fe2000f8e00ff */
[----:B------:R-:W-:Y:S02]  /*1160*/  ULDC.64 UR8, c[0x0][0xa20] ;  /* 0x0002880000087ab9 */ /* 0x000fe40000000a00 */
[----:B------:R-:W-:Y:S02]  /*1170*/  UISETP.NE.U32.AND UP0, UPT, UR8, URZ, UPT ;  /* 0x0000003f0800728c */ /* 0x000fe4000bf05070 */
[----:B------:R-:W-:Y:S01]  /*1180*/  UISETP.NE.U32.AND UP1, UPT, UR10, URZ, UPT ;  /* 0x0000003f0a00728c */ /* 0x000fe2000bf25070 */
[----:B------:R0:W5:Y:S01]  /*1190*/  @P0 LDG.E R3, desc[UR40][R6.64] ;  /* 0x0000002806030981 */ /* 0x000162000c1e1900 */
[----:B------:R-:W-:Y:S02]  /*11a0*/  UISETP.NE.AND.EX UP0, UPT, UR9, URZ, UPT, UP0 ;  /* 0x0000003f0900728c */ /* 0x000fe4000bf05300 */
[----:B------:R-:W-:-:S04]  /*11b0*/  UISETP.NE.AND.EX UP1, UPT, UR11, URZ, UPT, UP1 ;  /* 0x0000003f0b00728c */ /* 0x000fc8000bf25310 */
[----:B------:R-:W-:Y:S01]  /*11c0*/  USEL UR4, UR4, 0x1, UP1 ;  /* 0x0000000104047887 */ /* 0x000fe20008800000 */
[----:B------:R-:W-:-:S03]  /*11d0*/  PLOP3.LUT P0, PT, PT, PT, UP0, 0x80, 0x0 ;  /* 0x000000000000781c */ /* 0x000fc60003f0f008 */
[----:B------:R-:W-:Y:S02]  /*11e0*/  UIMAD UR4, UR4, UR7, URZ ;  /* 0x00000007040472a4 */ /* 0x000fe4000f8e023f */
[----:B------:R-:W-:-:S04]  /*11f0*/  @UP0 ULEA UR8, UP1, UR43, UR8, 0x2 ;  /* 0x000000082b080291 */ /* 0x000fc8000f82103f */
[----:B------:R-:W-:Y:S01]  /*1200*/  @UP0 ULEA.HI.X UR9, UR43, UR9, UR44, 0x2, UP1 ;  /* 0x000000092b090291 */ /* 0x000fe200088f142c */
[----:B------:R-:W-:Y:S02]  /*1210*/  IMAD.U32 R152, RZ, RZ, UR4 ;  /* 0x00000004ff987e24 */ /* 0x000fe4000f8e00ff */
[----:B------:R-:W-:-:S03]  /*1220*/  IMAD.U32 R4, RZ, RZ, UR8 ;  /* 0x00000008ff047e24 */ /* 0x000fc6000f8e00ff */
[----:B------:R-:W-:-:S05]  /*1230*/  IMAD.U32 R5, RZ, RZ, UR9 ;  /* 0x00000009ff057e24 */ /* 0x000fca000f8e00ff */
[----:B------:R0:W5:Y:S01]  /*1240*/  @P0 LDG.E R152, desc[UR40][R4.64] ;  /* 0x0000002804980981 */ /* 0x000162000c1e1900 */
[----:B------:R-:W-:Y:S01]  /*1250*/  UMOV UR45, UR5 ;  /* 0x00000005002d7c82 */ /* 0x000fe20008000000 */
[----:B------:R-:W-:Y:S01]  /*1260*/  UMOV UR46, UR6 ;  /* 0x00000006002e7c82 */ /* 0x000fe20008000000 */
[----:B-1-3--:R-:W-:Y:S05]  /*1270*/  @P0 BRA `(.L_x_3595) ;  /* 0x00000000002c0947 */ /* 0x00afea0003800000 */
[----:B------:R-:W-:Y:S02]  /*1280*/  ULDC.64 UR4, c[0x0][0xa08] ;  /* 0x0002820000047ab9 */ /* 0x000fe40000000a00 */
[----:B------:R-:W-:-:S04]  /*1290*/  ISETP.NE.U32.AND P0, PT, RZ, UR4, PT ;  /* 0x00000004ff007c0c */ /* 0x000fc8000bf05070 */
[----:B------:R-:W-:-:S13]  /*12a0*/  ISETP.NE.AND.EX P0, PT, RZ, UR5, PT, P0 ;  /* 0x00000005ff007c0c */ /* 0x000fda000bf05300 */
[----:B------:R-:W-:Y:S05]  /*12b0*/  @!P0 BRA `(.L_x_3595) ;  /* 0x00000000001c8947 */ /* 0x000fea0003800000 */
[----:B------:R-:W-:Y:S02]  /*12c0*/  ULDC.64 UR4, c[0x0][0xa08] ;  /* 0x0002820000047ab9 */ /* 0x000fe40000000a00 */
[----:B------:R-:W-:-:S06]  /*12d0*/  UIMAD.WIDE UR4, UR43, 0x4, UR4 ;  /* 0x000000042b0478a5 */ /* 0x000fcc000f8e0204 */
[----:B0-----:R-:W-:Y:S02]  /*12e0*/  IMAD.U32 R4, RZ, RZ, UR4 ;  /* 0x00000004ff047e24 */ /* 0x001fe4000f8e00ff */
[----:B------:R-:W-:-:S05]  /*12f0*/  IMAD.U32 R5, RZ, RZ, UR5 ;  /* 0x00000005ff057e24 */ /* 0x000fca000f8e00ff */
[----:B-----5:R-:W2:Y:S04]  /*1300*/  LDG.E R152, desc[UR40][R4.64] ;  /* 0x0000002804987981 */ /* 0x020ea8000c1e1900 */
[----:B------:R-:W2:Y:S02]  /*1310*/  LDG.E R7, desc[UR40][R4.64+0x4] ;  /* 0x0000042804077981 */ /* 0x000ea4000c1e1900 */
[----:B--2---:R-:W-:-:S07]  /*1320*/  IMAD.IADD R152, R7, 0x1, -R152 ;  /* 0x0000000107987824 */ /* 0x004fce00078e0a98 */
.L_x_3595:
[----:B------:R-:W-:Y:S01]  /*1330*/  UISETP.NE.AND UP0, UPT, UR48, 0x1, UPT ;  /* 0x000000013000788c */ /* 0x000fe2000bf05270 */
[----:B-----5:R-:W-:Y:S01]  /*1340*/  IMAD.IADD R152, R152, 0x1, -R3 ;  /* 0x0000000198987824 */ /* 0x020fe200078e0a03 */
[----:B------:R-:W-:Y:S01]  /*1350*/  CS2R R20, SRZ ;  /* 0x0000000000147805 */ /* 0x000fe2000001ff00 */
[----:B------:R-:W-:Y:S01]  /*1360*/  IMAD.MOV.U32 R0, RZ, RZ, RZ ;  /* 0x000000ffff007224 */ /* 0x000fe200078e00ff */
[----:B------:R-:W-:Y:S01]  /*1370*/  CS2R R150, SRZ ;  /* 0x0000000000967805 */ /* 0x000fe2000001ff00 */
[----:B------:R-:W-:Y:S01]  /*1380*/  VIADD R3, R152, 0x3f ;  /* 0x0000003f98037836 */ /* 0x000fe20000000000 */
[----:B------:R-:W-:Y:S02]  /*1390*/  PLOP3.LUT P0, PT, PT, PT, UP0, 0x80, 0x0 ;  /* 0x000000000000781c */ /* 0x000fe40003f0f008 */
[----:B------:R-:W-:Y:S02]  /*13a0*/  CS2R R148, SRZ ;  /* 0x0000000000947805 */ /* 0x000fe4000001ff00 */
[----:B------:R-:W-:-:S02]  /*13b0*/  CS2R R146, SRZ ;  /* 0x0000000000927805 */ /* 0x000fc4000001ff00 */
[----:B------:R-:W-:Y:S02]  /*13c0*/  CS2R R144, SRZ ;  /* 0x0000000000907805 */ /* 0x000fe4000001ff00 */
[----:B0-----:R-:W-:Y:S02]  /*13d0*/  SHF.R.S32.HI R4, RZ, 0x1f, R3 ;  /* 0x0000001fff047819 */ /* 0x001fe40000011403 */
[----:B------:R-:W-:Y:S02]  /*13e0*/  CS2R R142, SRZ ;  /* 0x00000000008e7805 */ /* 0x000fe4000001ff00 */
[----:B------:R-:W-:Y:S02]  /*13f0*/  CS2R R140, SRZ ;  /* 0x00000000008c7805 */ /* 0x000fe4000001ff00 */
[----:B------:R-:W-:Y:S02]  /*1400*/  CS2R R138, SRZ ;  /* 0x00000000008a7805 */ /* 0x000fe4000001ff00 */
[----:B------:R-:W-:-:S02]  /*1410*/  LEA.HI R4, R4, R3, RZ, 0x6 ;  /* 0x0000000304047211 */ /* 0x000fc400078f30ff */
        /* <DEDUP_REMOVED lines=54> */
[----:B------:R-:W-:Y:S01]  /*1780*/  CS2R R10, SRZ ;  /* 0x00000000000a7805 */ /* 0x000fe2000001ff00 */
[----:B------:R-:W-:Y:S01]  /*1790*/  IMAD.MOV.U32 R24, RZ, RZ, RZ ;  /* 0x000000ffff187224 */ /* 0x000fe200078e00ff */
[----:B------:R-:W-:Y:S01]  /*17a0*/  CS2R R8, SRZ ;  /* 0x0000000000087805 */ /* 0x000fe2000001ff00 */
[----:B------:R-:W-:Y:S01]  /*17b0*/  IMAD.MOV.U32 R172, RZ, RZ, RZ ;  /* 0x000000ffffac7224 */ /* 0x000fe200078e00ff */
[----:B------:R-:W-:Y:S01]  /*17c0*/  SHF.R.S32.HI R173, RZ, 0x6, R4 ;  /* 0x00000006ffad7819 */ /* 0x000fe20000011404 */
[----:B------:R-:W-:Y:S06]  /*17d0*/  @!P0 BRA `(.L_x_3596) ;  /* 0x0000001800508947 */ /* 0x000fec0003800000 */
[----:B------:R-:W-:Y:S02]  /*17e0*/  ISETP.GE.AND P1, PT, R152, 0x1, PT ;  /* 0x000000019800780c */ /* 0x000fe40003f26270 */
[----:B------:R-:W-:-:S11]  /*17f0*/  PLOP3.LUT P0, PT, PT, PT, PT, 0x80, 0x0 ;  /* 0x000000000000781c */ /* 0x000fd60003f0f070 */
[----:B------:R-:W-:Y:S05]  /*1800*/  @!P1 BRA `(.L_x_3597) ;  /* 0x0000005000bc9947 */ /* 0x000fea0003800000 */
        /* <DEDUP_REMOVED lines=14> */
.L_x_3598:
[----:B------:R-:W-:Y:S01]  /*18f0*/  ULEA UR16, UR39, UR42, 0x3 ;  /* 0x0000002a27107291 */ /* 0x000fe2000f8e183f */
[----:B------:R-:W-:-:S05]  /*1900*/  IMAD.U32 R0, RZ, RZ, UR38 ;  /* 0x00000026ff007e24 */ /* 0x000fca000f8e00ff */
[----:B------:R-:W-:-:S04]  /*1910*/  SHF.L.U32 R0, R0, 0x1f, RZ ;  /* 0x0000001f00007819 */ /* 0x000fc800000006ff */
[----:B------:R-:W0:Y:S02]  /*1920*/  SYNCS.PHASECHK.TRANS64.TRYWAIT P0, [UR16+0x28c50], R0 ;  /* 0x028c5000ff0075a7 */ /* 0x000e240008000150 */
[----:B0-----:R-:W-:Y:S05]  /*1930*/  @!P0 BRA `(.L_x_3599) ;  /* 0x000000ec00a08947 */ /* 0x001fea0003800000 */
.L_x_3779:
        /* <DEDUP_REMOVED lines=18> */
[----:B------:R-:W-:-:S06]  /*1a60*/  WARPGROUP.ARRIVE ;  /* 0x00000000000079c5 */ /* 0x000fcc0000000000 */
        /* <DEDUP_REMOVED lines=25> */
[----:B------:R-:W-:-:S13]  /*1c00*/  ISETP.GE.AND P0, PT, R152, 0x41, PT ;  /* 0x000000419800780c */ /* 0x000fda0003f06270 */
[----:B0-----:R-:W-:Y:S05]  /*1c10*/  @!P0 BRA `(.L_x_3600) ;  /* 0x0000000c00008947 */ /* 0x001fea0003800000 */
[----:B------:R-:W-:-:S07]  /*1c20*/  VIADD R173, R173, 0xfffffffe ;  /* 0xfffffffeadad7836 */ /* 0x000fce0000000000 */
.L_x_3605:
[----:B------:R-:W-:Y:S01]  /*1c30*/  BAR.SYNC.DEFER_BLOCKING 0xe, 0x100 ;  /* 0x0384000000007b1d */ /* 0x000fe20000010000 */
[----:B------:R-:W-:Y:S01]  /*1c40*/  IMAD.U32 R3, RZ, RZ, UR39 ;  /* 0x00000027ff037e24 */ /* 0x000fe2000f8e00ff */
[----:B------:R-:W-:Y:S01]  /*1c50*/  UISETP.NE.AND UP1, UPT, UR47, 0x3, UPT ;  /* 0x000000032f00788c */ /* 0x000fe2000bf25270 */
[----:B------:R-:W-:Y:S01]  /*1c60*/  ISETP.GT.AND P1, PT, R173, RZ, PT ;  /* 0x000000ffad00720c */ /* 0x000fe20003f24270 */
[----:B------:R-:W-:Y:S01]  /*1c70*/  UIADD3 UR39, UR39, 0x1, URZ ;  /* 0x0000000127277890 */ /* 0x000fe2000fffe03f */
[----:B0-----:R-:W-:Y:S02]  /*1c80*/  IMAD R0, R3, 0x40, R16 ;  /* 0x0000004003007824 */ /* 0x001fe400078e0210 */
        /* <DEDUP_REMOVED lines=139> */
.L_x_3601:
[----:B------:R-:W-:Y:S01]  /*2540*/  ULEA UR6, UR39, UR42, 0x3 ;  /* 0x0000002a27067291 */ /* 0x000fe2000f8e183f */
[----:B------:R-:W-:-:S05]  /*2550*/  IMAD.U32 R0, RZ, RZ, UR38 ;  /* 0x00000026ff007e24 */ /* 0x000fca000f8e00ff */
[----:B------:R-:W-:-:S04]  /*2560*/  SHF.L.U32 R0, R0, 0x1f, RZ ;  /* 0x0000001f00007819 */ /* 0x000fc800000006ff */
[----:B------:R0:W1:Y:S01]  /*2570*/  SYNCS.PHASECHK.TRANS64.TRYWAIT P0, [UR6+0x28c50], R0 ;  /* 0x028c5000ff0075a7 */ /* 0x0000620008000146 */
[----:B------:R-:W-:Y:S05]  /*2580*/  @!P2 BRA `(.L_x_3602) ;  /* 0x000000000004a947 */ /* 0x000fea0003800000 */
[----:B------:R-:W-:Y:S01]  /*2590*/  BPT.TRAP 0x1 ;  /* 0x000000040000795c */ /* 0x000fe20000300000 */
.L_x_3602:
[----:B-1----:R-:W-:Y:S05]  /*25a0*/  @P0 BRA `(.L_x_3603) ;  /* 0x0000000000080947 */ /* 0x002fea0003800000 */
[----:B------:R-:W1:Y:S02]  /*25b0*/  SYNCS.PHASECHK.TRANS64.TRYWAIT P0, [UR6+0x28c50], R0 ;  /* 0x028c5000ff0075a7 */ /* 0x000e640008000146 */
[----:B-1----:R-:W-:Y:S05]  /*25c0*/  @!P0 BRA `(.L_x_3604) ;  /* 0x000000e000948947 */ /* 0x002fea0003800000 */
.L_x_3603:
        /* <DEDUP_REMOVED lines=37> */
.L_x_3600:
[----:B------:R-:W-:Y:S01]  /*2820*/  BAR.SYNC.DEFER_BLOCKING 0xe, 0x100 ;  /* 0x0384000000007b1d */ /* 0x000fe20000010000 */
[----:B------:R-:W-:Y:S01]  /*2830*/  IMAD.U32 R3, RZ, RZ, UR39 ;  /* 0x00000027ff037e24 */ /* 0x000fe2000f8e00ff */
[----:B------:R-:W-:Y:S01]  /*2840*/  UIADD3 UR39, UR39, 0x1, URZ ;  /* 0x0000000127277890 */ /* 0x000fe2000fffe03f */
[----:B------:R-:W-:Y:S01]  /*2850*/  PLOP3.LUT P0, PT, PT, PT, PT, 0x8, 0x0 ;  /* 0x000000000000781c */ /* 0x000fe20003f0e170 */
[----:B------:R-:W-:Y:S02]  /*2860*/  IMAD.MOV.U32 R20, RZ, RZ, RZ ;  /* 0x000000ffff147224 */ /* 0x000fe400078e00ff */
[----:B0-----:R-:W-:Y:S01]  /*2870*/  IMAD R0, R3, 0x40, R16 ;  /* 0x0000004003007824 */ /* 0x001fe200078e0210 */
[----:B------:R-:W-:-:S04]  /*2880*/  UISETP.NE.AND UP0, UPT, UR39, 0x2, UPT ;  /* 0x000000022700788c */ /* 0x000fc8000bf05270 */
[----:B------:R-:W-:Y:S01]  /*2890*/  LEA R3, R0, UR42, 0x2 ;  /* 0x0000002a00037c11 */ /* 0x000fe2000f8e10ff */
        /* <DEDUP_REMOVED lines=136> */
.L_x_3596:
[----:B------:R-:W-:Y:S02]  /*3120*/  ISETP.GE.AND P1, PT, R152, 0x1, PT ;  /* 0x000000019800780c */ /* 0x000fe40003f26270 */
[----:B------:R-:W-:-:S11]  /*3130*/  PLOP3.LUT P0, PT, PT, PT, PT, 0x80, 0x0 ;  /* 0x000000000000781c */ /* 0x000fd60003f0f070 */
[----:B------:R-:W-:Y:S05]  /*3140*/  @!P1 BRA `(.L_x_3597) ;  /* 0x00000038006c9947 */ /* 0x000fea0003800000 */
        /* <DEDUP_REMOVED lines=29> */
.L_x_3606:
        /* <DEDUP_REMOVED lines=9> */
.L_x_3780:
[----:B------:R-:W-:Y:S05]  /*33b0*/  @!P0 BRA `(.L_x_3608) ;  /* 0x0000000000048947 */ /* 0x000fea0003800000 */
[----:B------:R-:W-:Y:S01]  /*33c0*/  BPT.TRAP 0x1 ;  /* 0x000000040000795c */ /* 0x000fe20000300000 */
.L_x_3608:
[----:B------:R-:W-:Y:S02]  /*33d0*/  IMAD.U32 R7, RZ, RZ, UR39 ;  /* 0x00000027ff077e24 */ /* 0x000fe4000f8e00ff */
[----:B------:R-:W-:-:S03]  /*33e0*/  IMAD.U32 R8, RZ, RZ, UR38 ;  /* 0x00000026ff087e24 */ /* 0x000fc6000f8e00ff */
[----:B------:R-:W-:Y:S02]  /*33f0*/  LEA R7, R7, UR42, 0x3 ;  /* 0x0000002a07077c11 */ /* 0x000fe4000f8e18ff */
[----:B------:R-:W-:-:S04]  /*3400*/  SHF.L.U32 R8, R8, 0x1f, RZ ;  /* 0x0000001f08087819 */ /* 0x000fc800000006ff */
[----:B------:R1:W2:Y:S01]  /*3410*/  SYNCS.PHASECHK.TRANS64.TRYWAIT P1, [R7+URZ+0x28c30], R8 ;  /* 0x028c3008070075a7 */ /* 0x0002a2000802017f */
[----:B------:R-:W-:Y:S05]  /*3420*/  @!P0 BRA `(.L_x_3609) ;  /* 0x0000000000048947 */ /* 0x000fea0003800000 */
[----:B------:R-:W-:Y:S01]  /*3430*/  BPT.TRAP 0x1 ;  /* 0x000000040000795c */ /* 0x000fe20000300000 */
.L_x_3609:
[----:B--2---:R-:W-:Y:S05]  /*3440*/  @P1 BRA `(.L_x_3610) ;  /* 0x0000000000081947 */ /* 0x004fea0003800000 */
[----:B------:R-:W2:Y:S02]  /*3450*/  SYNCS.PHASECHK.TRANS64.TRYWAIT P1, [R7+URZ+0x28c30], R8 ;  /* 0x028c3008070075a7 */ /* 0x000ea4000802017f */
[----:B--2---:R-:W-:Y:S05]  /*3460*/  @!P1 BRA `(.L_x_3611) ;  /* 0x000000d4001c9947 */ /* 0x004fea0003800000 */
.L_x_3610:
[----:B0-----:R-:W0:Y:S01]  /*3470*/  S2R R0, SR_TID.X ;  /* 0x0000000000007919 */ /* 0x001e220000002100 */
[----:B------:R-:W-:-:S04]  /*3480*/  UIADD3 UR4, UR42, 0x22400, URZ ;  /* 0x000224002a047890 */ /* 0x000fc8000fffe03f */
[----:B------:R-:W-:-:S04]  /*3490*/  USHF.R.U32.HI UR4, URZ, 0x4, UR4 ;  /* 0x000000043f047899 */ /* 0x000fc80008011604 */
[----:B------:R-:W-:Y:S01]  /*34a0*/  ULOP3.LUT UR4, UR4, 0x3fff, URZ, 0xc0, !UPT ;  /* 0x00003fff04047892 */ /* 0x000fe2000f8ec03f */
[----:B0-----:R-:W-:-:S05]  /*34b0*/  LOP3.LUT R3, R0, 0x7f, RZ, 0xc0, !PT ;  /* 0x0000007f00037812 */ /* 0x001fca00078ec0ff */
[----:B------:R-:W-:Y:S01]  /*34c0*/  IMAD.U32 R0, RZ, RZ, UR4 ;  /* 0x00000004ff007e24 */ /* 0x000fe2000f8e00ff */
[----:B------:R-:W-:Y:S05]  /*34d0*/  WARPSYNC.ALL ;  /* 0x0000000000007948 */ /* 0x000fea0003800000 */
[----:B------:R-:W-:Y:S02]  /*34e0*/  ISETP.NE.AND P1, PT, R3, RZ, PT ;  /* 0x000000ff0300720c */ /* 0x000fe40003f25270 */
[----:B------:R-:W-:-:S04]  /*34f0*/  LOP3.LUT R0, R0, 0x10000, RZ, 0xfc, !PT ;  /* 0x0001000000007812 */ /* 0x000fc800078efcff */
[----:B------:R-:W-:Y:S01]  /*3500*/  R2UR UR12, R0 ;  /* 0x00000000000c72ca */ /* 0x000fe200000e0000 */
[----:B------:R-:W-:Y:S01]  /*3510*/  UIADD3 UR4, UR42, 0x20400, URZ ;  /* 0x000204002a047890 */ /* 0x000fe2000fffe03f */
[----:B------:R-:W-:Y:S01]  /*3520*/  WARPGROUP.ARRIVE ;  /* 0x00000000000079c5 */ /* 0x000fe20000000000 */
[----:B------:R-:W-:Y:S01]  /*3530*/  UMOV UR7, 0x40000040 ;  /* 0x4000004000077882 */ /* 0x000fe20000000000 */
[----:B------:R-:W-:Y:S01]  /*3540*/  UMOV UR5, 0x40000040 ;  /* 0x4000004000057882 */ /* 0x000fe20000000000 */
[----:B------:R-:W-:Y:S01]  /*3550*/  USHF.R.U32.HI UR4, URZ, 0x4, UR4 ;  /* 0x000000043f047899 */ /* 0x000fe20008011604 */
[----:B------:R-:W-:Y:S01]  /*3560*/  IMAD R4, R173, -0x40, R152 ;  /* 0xffffffc0ad047824 */ /* 0x000fe200078e0298 */
[----:B------:R-:W-:Y:S01]  /*3570*/  UMOV UR11, 0x40000040 ;  /* 0x40000040000b7882 */ /* 0x000fe20000000000 */
[----:B------:R-:W-:Y:S01]  /*3580*/  UMOV UR9, 0x40000040 ;  /* 0x4000004000097882 */ /* 0x000fe20000000000 */
[----:B------:R-:W-:Y:S01]  /*3590*/  ULOP3.LUT UR4, UR4, 0x3fff, URZ, 0xc0, !UPT ;  /* 0x00003fff04047892 */ /* 0x000fe2000f8ec03f */
[----:B------:R-:W-:Y:S01]  /*35a0*/  UMOV UR15, 0x40000040 ;  /* 0x40000040000f7882 */ /* 0x000fe20000000000 */
[----:B------:R-:W-:-:S02]  /*35b0*/  IADD3 R4, -R17, 0x40, R4 ;  /* 0x0000004011047810 */ /* 0x000fc40007ffe104 */
[----:B------:R-:W-:Y:S02]  /*35c0*/  ULEA UR12, UR39, UR12, 0x9 ;  /* 0x0000000c270c7291 */ /* 0x000fe4000f8e483f */
[----:B------:R-:W-:Y:S01]  /*35d0*/  ULOP3.LUT UR13, UR4, 0x10000, URZ, 0xfc, !UPT ;  /* 0x00010000040d7892 */ /* 0x000fe2000f8efc3f */
[C---:B------:R-:W-:Y:S01]  /*35e0*/  ISETP.GT.AND P6, PT, R4.reuse, RZ, PT ;  /* 0x000000ff0400720c */ /* 0x040fe20003fc4270 */
[----:B------:R-:W-:Y:S01]  /*35f0*/  UIADD3 UR10, UR12, 0x4, URZ ;  /* 0x000000040c0a7890 */ /* 0x000fe2000fffe03f */
[C---:B------:R-:W-:Y:S01]  /*3600*/  ISETP.GT.AND P2, PT, R4.reuse, 0x1, PT ;  /* 0x000000010400780c */ /* 0x040fe20003f44270 */
[----:B------:R-:W-:Y:S01]  /*3610*/  UIADD3 UR8, UR13, 0x4, URZ ;  /* 0x000000040d087890 */ /* 0x000fe2000fffe03f */
[C---:B------:R-:W-:Y:S01]  /*3620*/  ISETP.GT.AND P3, PT, R4.reuse, 0x8, PT ;  /* 0x000000080400780c */ /* 0x040fe20003f64270 */
[----:B------:R-:W-:Y:S01]  /*3630*/  UMOV UR6, UR12 ;  /* 0x0000000c00067c82 */ /* 0x000fe20008000000 */
[----:B------:R-:W-:Y:S01]  /*3640*/  UMOV UR4, UR13 ;  /* 0x0000000d00047c82 */ /* 0x000fe20008000000 */
[----:B------:R-:W-:Y:S01]  /*3650*/  UIADD3 UR14, UR12, 0x6, URZ ;  /* 0x000000060c0e7890 */ /* 0x000fe2000fffe03f */
[----:B------:R-:W-:Y:S01]  /*3660*/  HGMMA.64x64x16.F32.BF16 R24, gdesc[UR4], RZ, !UPT, gsb0 ;  /* 0x00e00000041879f0 */ /* 0x000fe2000c0018ff */
[----:B------:R-:W-:Y:S01]  /*3670*/  UIADD3 UR6, UR12, 0x2, URZ ;  /* 0x000000020c067890 */ /* 0x000fe2000fffe03f */
[C---:B------:R-:W-:Y:S01]  /*3680*/  ISETP.GT.AND P4, PT, R4.reuse, 0x9, PT ;  /* 0x000000090400780c */ /* 0x040fe20003f84270 */
[----:B------:R-:W-:Y:S01]  /*3690*/  UIADD3 UR4, UR13, 0x2, URZ ;  /* 0x000000020d047890 */ /* 0x000fe2000fffe03f */
[----:B------:R-:W-:Y:S01]  /*36a0*/  ISETP.GT.AND P5, PT, R4, 0x10, PT ;  /* 0x000000100400780c */ /* 0x000fe20003fa4270 */
[----:B------:R-:W-:Y:S01]  /*36b0*/  UMOV UR7, 0x40000040 ;  /* 0x4000004000077882 */ /* 0x000fe20000000000 */
[----:B------:R-:W-:Y:S01]  /*36c0*/  UMOV UR5, 0x40000040 ;  /* 0x4000004000057882 */ /* 0x000fe20000000000 */
[----:B------:R-:W-:Y:S01]  /*36d0*/  UIADD3 UR12, UR13, 0x6, URZ ;  /* 0x000000060d0c7890 */ /* 0x000fe2000fffe03f */
[----:B------:R-:W-:-:S02]  /*36e0*/  ULDC UR20, c[0x0][0x988] ;  /* 0x0002620000147ab9 */ /* 0x000fc40000000800 */
        /* <DEDUP_REMOVED lines=218> */
.L_x_3612:
[----:B------:R3:W4:Y:S01]  /*4490*/  SYNCS.PHASECHK.TRANS64.TRYWAIT P2, [R7+URZ+0x28c50], R8 ;  /* 0x028c5008070075a7 */ /* 0x000722000804017f */
[----:B------:R-:W-:Y:S05]  /*44a0*/  @!P0 BRA `(.L_x_3613) ;  /* 0x0000000000048947 */ /* 0x000fea0003800000 */
[----:B------:R-:W-:Y:S01]  /*44b0*/  BPT.TRAP 0x1 ;  /* 0x000000040000795c */ /* 0x000fe20000300000 */
.L_x_3613:
[----:B------:R-:W-:Y:S01]  /*44c0*/  ULOP3.LUT UR49, UR49, 0x2000000, URZ, 0xfc, !UPT ;  /* 0x0200000031317892 */ /* 0x000fe2000f8efc3f */
[----:B----4-:R-:W-:Y:S11]  /*44d0*/  @P2 BRA `(.L_x_3614) ;  /* 0x0000000000082947 */ /* 0x010ff60003800000 */
[----:B------:R-:W4:Y:S02]  /*44e0*/  SYNCS.PHASECHK.TRANS64.TRYWAIT P2, [R7+URZ+0x28c50], R8 ;  /* 0x028c5008070075a7 */ /* 0x000f24000804017f */
[----:B----4-:R-:W-:Y:S05]  /*44f0*/  @!P2 BRA `(.L_x_3615) ;  /* 0x000000c4000ca947 */ /* 0x010fea0003800000 */
.L_x_3614:
[----:B------:R-:W-:Y:S01]  /*4500*/  ULEA UR10, UR39, UR49, 0xc ;  /* 0x00000031270a7291 */ /* 0x000fe2000f8e603f */
[----:B------:R-:W-:Y:S01]  /*4510*/  WARPGROUP.ARRIVE ;  /* 0x00000000000079c5 */ /* 0x000fe20000000000 */
[----:B------:R-:W-:Y:S01]  /*4520*/  UMOV UR7, 0x40000040 ;  /* 0x4000004000077882 */ /* 0x000fe20000000000 */
[----:B------:R-:W-:Y:S01]  /*4530*/  UMOV UR11, 0x40000040 ;  /* 0x40000040000b7882 */ /* 0x000fe20000000000 */
[----:B------:R-:W-:Y:S01]  /*4540*/  ISETP.GE.AND P2, PT, R152, 0x41, PT ;  /* 0x000000419800780c */ /* 0x000fe20003f46270 */
[----:B-1234-:R-:W-:Y:S02]  /*4550*/  @!P1 VIADD R7, R7, 0x28c60 ;  /* 0x00028c6007079836 */ /* 0x01efe40000000000 */
[----:B------:R-:W-:Y:S02]  /*4560*/  UMOV UR6, UR10 ;  /* 0x0000000a00067c82 */ /* 0x000fe40008000000 */
[----:B------:R-:W-:Y:S01]  /*4570*/  HGMMA.64x256x16.F32.BF16 R24, R156, gdesc[UR4].tnspB, RZ, !UPT, gsb0 ;  /* 0x43e000049c187df0 */ /* 0x000fe2000c0018ff */
[----:B------:R-:W-:Y:S01]  /*4580*/  UIADD3 UR6, UR10, 0x80, URZ ;  /* 0x000000800a067890 */ /* 0x000fe2000fffe03f */
[----:B------:R-:W-:Y:S01]  /*4590*/  @!P1 PRMT R7, RZ, 0x654, R7 ;  /* 0x00000654ff079816 */ /* 0x000fe20000000007 */
[----:B------:R-:W-:Y:S01]  /*45a0*/  UMOV UR7, 0x40000040 ;  /* 0x4000004000077882 */ /* 0x000fe20000000000 */
[----:B------:R-:W-:-:S02]  /*45b0*/  WARPGROUP.DEPBAR.LE gsb0, 0x0 ;  /* 0x00008000000079c5 */ /* 0x000fc40000010000 */
[----:B------:R-:W-:-:S15]  /*45c0*/  WARPGROUP.ARRIVE ;  /* 0x00000000000079c5 */ /* 0x000fde0000000000 */
[----:B------:R-:W-:-:S07]  /*45d0*/  NOP ;  /* 0x0000000000007918 */ /* 0x000fce0000000000 */
        /* <DEDUP_REMOVED lines=23> */
[----:B-1----:R-:W-:Y:S01]  /*4750*/  VIADD R7, R173, 0xfffffffe ;  /* 0xfffffffead077836 */ /* 0x002fe20000000000 */
[----:B------:R-:W-:Y:S01]  /*4760*/  UMOV UR21, UR39 ;  /* 0x0000002700157c82 */ /* 0x000fe20008000000 */
[----:B------:R-:W-:Y:S01]  /*4770*/  IMAD.MOV.U32 R9, RZ, RZ, R4 ;  /* 0x000000ffff097224 */ /* 0x000fe200078e0004 */
[----:B------:R-:W-:Y:S01]  /*4780*/  ULDC UR20, c[0x0][0x988] ;  /* 0x0002620000147ab9 */ /* 0x000fe20000000800 */
[----:B------:R-:W-:-:S07]  /*4790*/  IMAD.MOV.U32 R10, RZ, RZ, R3 ;  /* 0x000000ffff0a7224 */ /* 0x000fce00078e0003 */
.L_x_3625:
[----:B------:R-:W-:Y:S01]  /*47a0*/  UIADD3 UR39, UR21, 0x1, URZ ;  /* 0x0000000115277890 */ /* 0x000fe2000fffe03f */
[C---:B------:R-:W-:Y:S01]  /*47b0*/  ISETP.GT.AND P2, PT, R7.reuse, RZ, PT ;  /* 0x000000ff0700720c */ /* 0x040fe20003f44270 */
[----:B------:R-:W-:Y:S02]  /*47c0*/  VIADD R7, R7, 0xffffffff ;  /* 0xffffffff07077836 */ /* 0x000fe40000000000 */
[----:B------:R-:W-:-:S04]  /*47d0*/  UISETP.NE.AND UP0, UPT, UR39, 0x2, UPT ;  /* 0x000000022700788c */ /* 0x000fc8000bf05270 */
[----:B------:R-:W-:Y:S02]  /*47e0*/  USEL UR6, URZ, 0x1, UP0 ;  /* 0x000000013f067887 */ /* 0x000fe40008000000 */
[----:B------:R-:W-:Y:S02]  /*47f0*/  USEL UR39, UR39, URZ, UP0 ;  /* 0x0000003f27277287 */ /* 0x000fe40008000000 */
[----:B------:R-:W-:Y:S01]  /*4800*/  ULOP3.LUT UR38, UR38, UR6, URZ, 0x3c, !UPT ;  /* 0x0000000626267292 */ /* 0x000fe2000f8e3c3f */
[----:B0123--:R-:W-:Y:S11]  /*4810*/  @!P0 BRA `(.L_x_3617) ;  /* 0x0000000000048947 */ /* 0x00fff60003800000 */
[----:B------:R-:W-:Y:S01]  /*4820*/  BPT.TRAP 0x1 ;  /* 0x000000040000795c */ /* 0x000fe20000300000 */
.L_x_3617:
[----:B------:R-:W-:Y:S01]  /*4830*/  ULEA UR22, UR39, UR42, 0x3 ;  /* 0x0000002a27167291 */ /* 0x000fe2000f8e183f */
[----:B------:R-:W-:-:S05]  /*4840*/  IMAD.U32 R8, RZ, RZ, UR38 ;  /* 0x00000026ff087e24 */ /* 0x000fca000f8e00ff */
[----:B------:R-:W-:-:S04]  /*4850*/  SHF.L.U32 R8, R8, 0x1f, RZ ;  /* 0x0000001f08087819 */ /* 0x000fc800000006ff */
[----:B------:R1:W2:Y:S01]  /*4860*/  SYNCS.PHASECHK.TRANS64.TRYWAIT P3, [UR22+0x28c30], R8 ;  /* 0x028c3008ff0075a7 */ /* 0x0002a20008060156 */
[----:B------:R-:W-:Y:S05]  /*4870*/  @!P0 BRA `(.L_x_3618) ;  /* 0x0000000000048947 */ /* 0x000fea0003800000 */
[----:B------:R-:W-:Y:S01]  /*4880*/  BPT.TRAP 0x1 ;  /* 0x000000040000795c */ /* 0x000fe20000300000 */
.L_x_3618:
[----:B--2---:R-:W-:Y:S05]  /*4890*/  @P3 BRA `(.L_x_3619) ;  /* 0x0000000000083947 */ /* 0x004fea0003800000 */
[----:B------:R-:W2:Y:S02]  /*48a0*/  SYNCS.PHASECHK.TRANS64.TRYWAIT P3, [UR22+0x28c30], R8 ;  /* 0x028c3008ff0075a7 */ /* 0x000ea40008060156 */
[----:B--2---:R-:W-:Y:S05]  /*48b0*/  @!P3 BRA `(.L_x_3620) ;  /* 0x000000c00030b947 */ /* 0x004fea0003800000 */
.L_x_3619:
        /* <DEDUP_REMOVED lines=26> */
[----:B------:R-:W-:-:S04]  /*4a60*/  FMNMX.FTZ R4, R152, R10, !PT ;  /* 0x0000000a98047209 */ /* 0x000fc80007810000 */
        /* <DEDUP_REMOVED lines=32> */
[--C-:B------:R-:W-:Y:S01]  /*4c70*/  FFMA.FTZ R156, R160, UR20, -R14.reuse ;  /* 0x00000014a09c7c23 */ /* 0x100fe2000801080e */
[--C-:B------:R-:W-:Y:S01]  /*4c80*/  FFMA.FTZ R160, R168, UR20, -R14.reuse ;  /* 0x00000014a8a07c23 */ /* 0x100fe2000801080e */
[----:B------:R-:W-:Y:S01]  /*4c90*/  FMUL.FTZ R10, R10, UR20 ;  /* 0x000000140a0a7c20 */ /* 0x000fe20008410000 */
[----:B------:R-:W-:Y:S01]  /*4ca0*/  FMNMX.FTZ R4, R174, R13, !PT ;  /* 0x0000000dae047209 */ /* 0x000fe20007810000 */
[--C-:B------:R-:W-:Y:S01]  /*4cb0*/  FFMA.FTZ R164, R164, UR20, -R14.reuse ;  /* 0x00000014a4a47c23 */ /* 0x100fe2000801080e */
[--C-:B------:R-:W-:Y:S01]  /*4cc0*/  FFMA.FTZ R152, R152, UR20, -R14.reuse ;  /* 0x0000001498987c23 */ /* 0x100fe2000801080e */
[----:B------:R-:W0:Y:S01]  /*4cd0*/  MUFU.EX2 R11, R10 ;  /* 0x0000000a000b7308 */ /* 0x000e220000000800 */
[----:B------:R-:W-:Y:S01]  /*4ce0*/  FMNMX.FTZ R15, R175, R4, !PT ;  /* 0x00000004af0f7209 */ /* 0x000fe20007810000 */
[--C-:B------:R-:W-:Y:S01]  /*4cf0*/  FFMA.FTZ R13, R153, UR20, -R14.reuse ;  /* 0x00000014990d7c23 */ /* 0x100fe2000801080e */
[--C-:B------:R-:W-:Y:S01]  /*4d00*/  FFMA.FTZ R21, R161, UR20, -R14.reuse ;  /* 0x00000014a1157c23 */ /* 0x100fe2000801080e */
[--C-:B------:R-:W-:Y:S01]  /*4d10*/  FFMA.FTZ R153, R165, UR20, -R14.reuse ;  /* 0x00000014a5997c23 */ /* 0x100fe2000801080e */
[----:B------:R-:W-:Y:S01]  /*4d20*/  FMNMX.FTZ R4, R178, R15, !PT ;  /* 0x0000000fb2047209 */ /* 0x000fe20007810000 */
[--C-:B------:R-:W-:Y:S01]  /*4d30*/  FFMA.FTZ R20, R172, UR20, -R14.reuse ;  /* 0x00000014ac147c23 */ /* 0x100fe2000801080e */
[--C-:B------:R-:W-:Y:S01]  /*4d40*/  FFMA.FTZ R161, R173, UR20, -R14.reuse ;  /* 0x00000014ada17c23 */ /* 0x100fe2000801080e */
[----:B------:R-:W-:Y:S01]  /*4d50*/  MUFU.EX2 R10, R12 ;  /* 0x0000000c000a7308 */ /* 0x000fe20000000800 */
[----:B------:R-:W-:Y:S01]  /*4d60*/  FMNMX.FTZ R15, R179, R4, !PT ;  /* 0x00000004b30f7209 */ /* 0x000fe20007810000 */
[--C-:B------:R-:W-:Y:S01]  /*4d70*/  FFMA.FTZ R165, R177, UR20, -R14.reuse ;  /* 0x00000014b1a57c23 */ /* 0x100fe2000801080e */
[--C-:B------:R-:W-:Y:S01]  /*4d80*/  FFMA.FTZ R180, R180, UR20, -R14.reuse ;  /* 0x00000014b4b47c23 */ /* 0x100fe2000801080e */
[--C-:B------:R-:W-:Y:S01]  /*4d90*/  FFMA.FTZ R181, R181, UR20, -R14.reuse ;  /* 0x00000014b5b57c23 */ /* 0x100fe2000801080e */
[----:B------:R-:W-:Y:S01]  /*4da0*/  FMNMX.FTZ R4, R182, R15, !PT ;  /* 0x0000000fb6047209 */ /* 0x000fe20007810000 */
[----:B------:R-:W-:-:S02]  /*4db0*/  FFMA.FTZ R15, R157, UR20, -R14 ;  /* 0x000000149d0f7c23 */ /* 0x000fc4000801080e */
[----:B------:R2:W-:Y:S01]  /*4dc0*/  MUFU.EX2 R12, R164 ;  /* 0x000000a4000c7308 */ /* 0x0005e20000000800 */
[----:B------:R-:W-:Y:S01]  /*4dd0*/  FMNMX.FTZ R4, R183, R4, !PT ;  /* 0x00000004b7047209 */ /* 0x000fe20007810000 */
[-C--:B0-----:R-:W-:Y:S01]  /*4de0*/  FMUL.FTZ R24, R24, R11.reuse ;  /* 0x0000000b18187220 */ /* 0x081fe20000410000 */
[-C--:B------:R-:W-:Y:S01]  /*4df0*/  FMUL.FTZ R25, R25, R11.reuse ;  /* 0x0000000b19197220 */ /* 0x080fe20000410000 */
[-C--:B------:R-:W-:Y:S01]  /*4e00*/  FMUL.FTZ R28, R28, R11.reuse ;  /* 0x0000000b1c1c7220 */ /* 0x080fe20000410000 */
[-C--:B------:R-:W-:Y:S01]  /*4e10*/  FMUL.FTZ R29, R29, R11.reuse ;  /* 0x0000000b1d1d7220 */ /* 0x080fe20000410000 */
[----:B------:R-:W0:Y:S01]  /*4e20*/  SHFL.BFLY PT, R157, R4, 0x2, 0x1f ;  /* 0x0c401f00049d7f89 */ /* 0x000e2200000e0000 */
[-C--:B------:R-:W-:Y:S01]  /*4e30*/  FMUL.FTZ R32, R32, R11.reuse ;  /* 0x0000000b20207220 */ /* 0x080fe20000410000 */
[----:B------:R-:W3:Y:S01]  /*4e40*/  MUFU.EX2 R152, R152 ;  /* 0x0000009800987308 */ /* 0x000ee20000000800 */
[----:B--2---:R-:W-:Y:S01]  /*4e50*/  FFMA.FTZ R164, R176, UR20, -R14 ;  /* 0x00000014b0a47c23 */ /* 0x004fe2000801080e */
[-C--:B------:R-:W-:Y:S01]  /*4e60*/  FMUL.FTZ R33, R33, R11.reuse ;  /* 0x0000000b21217220 */ /* 0x080fe20000410000 */
[-C--:B------:R-:W-:Y:S01]  /*4e70*/  FMUL.FTZ R36, R36, R11.reuse ;  /* 0x0000000b24247220 */ /* 0x080fe20000410000 */
[-C--:B------:R-:W-:Y:S01]  /*4e80*/  FMUL.FTZ R37, R37, R11.reuse ;  /* 0x0000000b25257220 */ /* 0x080fe20000410000 */
[-C--:B------:R-:W-:Y:S01]  /*4e90*/  FMUL.FTZ R40, R40, R11.reuse ;  /* 0x0000000b28287220 */ /* 0x080fe20000410000 */
[-C--:B------:R-:W-:Y:S01]  /*4ea0*/  FMUL.FTZ R41, R41, R11.reuse ;  /* 0x0000000b29297220 */ /* 0x080fe20000410000 */
[-C--:B------:R-:W-:Y:S01]  /*4eb0*/  FMUL.FTZ R44, R44, R11.reuse ;  /* 0x0000000b2c2c7220 */ /* 0x080fe20000410000 */
[----:B------:R-:W2:Y:S01]  /*4ec0*/  MUFU.EX2 R13, R13 ;  /* 0x0000000d000d7308 */ /* 0x000ea20000000800 */
[-C--:B------:R-:W-:Y:S01]  /*4ed0*/  FMUL.FTZ R45, R45, R11.reuse ;  /* 0x0000000b2d2d7220 */ /* 0x080fe20000410000 */
[-C--:B------:R-:W-:Y:S01]  /*4ee0*/  FMUL.FTZ R48, R48, R11.reuse ;  /* 0x0000000b30307220 */ /* 0x080fe20000410000 */
[-C--:B------:R-:W-:Y:S01]  /*4ef0*/  FMUL.FTZ R49, R49, R11.reuse ;  /* 0x0000000b31317220 */ /* 0x080fe20000410000 */
[-C--:B------:R-:W-:Y:S01]  /*4f00*/  FMUL.FTZ R52, R52, R11.reuse ;  /* 0x0000000b34347220 */ /* 0x080fe20000410000 */
[-C--:B------:R-:W-:Y:S01]  /*4f10*/  FMUL.FTZ R53, R53, R11.reuse ;  /* 0x0000000b35357220 */ /* 0x080fe20000410000 */
[-C--:B------:R-:W-:Y:S01]  /*4f20*/  FMUL.FTZ R56, R56, R11.reuse ;  /* 0x0000000b38387220 */ /* 0x080fe20000410000 */
[-C--:B------:R-:W-:Y:S01]  /*4f30*/  FMUL.FTZ R57, R57, R11.reuse ;  /* 0x0000000b39397220 */ /* 0x080fe20000410000 */
[----:B------:R-:W4:Y:S01]  /*4f40*/  MUFU.EX2 R15, R15 ;  /* 0x0000000f000f7308 */ /* 0x000f220000000800 */
[----:B---3--:R-:W-:Y:S01]  /*4f50*/  FFMA.FTZ R6, R11, R6, R152 ;  /* 0x000000060b067223 */ /* 0x008fe20000010098 */
[-C--:B------:R-:W-:Y:S01]  /*4f60*/  FMUL.FTZ R60, R60, R11.reuse ;  /* 0x0000000b3c3c7220 */ /* 0x080fe20000410000 */
[-C--:B------:R-:W-:Y:S01]  /*4f70*/  FMUL.FTZ R61, R61, R11.reuse ;  /* 0x0000000b3d3d7220 */ /* 0x080fe20000410000 */
[-C--:B------:R-:W-:Y:S01]  /*4f80*/  FMUL.FTZ R64, R64, R11.reuse ;  /* 0x0000000b40407220 */ /* 0x080fe20000410000 */
[----:B------:R-:W-:Y:S01]  /*4f90*/  FMUL.FTZ R65, R65, R11 ;  /* 0x0000000b41417220 */ /* 0x000fe20000410000 */
[----:B0-----:R-:W-:Y:S01]  /*4fa0*/  FMNMX.FTZ R168, R4, R157, !PT ;  /* 0x0000009d04a87209 */ /* 0x001fe20007810000 */
[----:B------:R-:W-:Y:S01]  /*4fb0*/  FFMA.FTZ R157, R169, UR20, -R14 ;  /* 0x00000014a99d7c23 */ /* 0x000fe2000801080e */
[----:B------:R-:W-:Y:S01]  /*4fc0*/  MUFU.EX2 R156, R156 ;  /* 0x0000009c009c7308 */ /* 0x000fe20000000800 */
[-C--:B------:R-:W-:Y:S01]  /*4fd0*/  FMUL.FTZ R68, R68, R11.reuse ;  /* 0x0000000b44447220 */ /* 0x080fe20000410000 */
[-C--:B------:R-:W-:Y:S01]  /*4fe0*/  FMUL.FTZ R69, R69, R11.reuse ;  /* 0x0000000b45457220 */ /* 0x080fe20000410000 */
[----:B------:R-:W0:Y:S01]  /*4ff0*/  SHFL.BFLY PT, R169, R168, 0x1, 0x1f ;  /* 0x0c201f00a8a97f89 */ /* 0x000e2200000e0000 */
        /* <DEDUP_REMOVED lines=22> */
[----:B------:R-:W-:Y:S01]  /*5160*/  FMUL.FTZ R109, R109, R11 ;  /* 0x0000000b6d6d7220 */ /* 0x000fe20000410000 */
[----:B0-----:R-:W-:Y:S01]  /*5170*/  FMNMX.FTZ R4, R168, R169, !PT ;  /* 0x000000a9a8047209 */ /* 0x001fe20007810000 */
[-C--:B------:R-:W-:Y:S01]  /*5180*/  FMUL.FTZ R112, R112, R11.reuse ;  /* 0x0000000b70707220 */ /* 0x080fe20000410000 */
[-C--:B------:R-:W-:Y:S01]  /*5190*/  FMUL.FTZ R113, R113, R11.reuse ;  /* 0x0000000b71717220 */ /* 0x080fe20000410000 */
[-C--:B------:R-:W-:Y:S01]  /*51a0*/  FMUL.FTZ R116, R116, R11.reuse ;  /* 0x0000000b74747220 */ /* 0x080fe20000410000 */
[-C--:B------:R-:W-:Y:S01]  /*51b0*/  FMUL.FTZ R117, R117, R11.reuse ;  /* 0x0000000b75757220 */ /* 0x080fe20000410000 */
[C---:B------:R-:W-:Y:S01]  /*51c0*/  FADD.FTZ R14, -R4.reuse, R9 ;  /* 0x00000009040e7221 */ /* 0x040fe20000010100 */
[----:B------:R-:W-:Y:S01]  /*51d0*/  FMUL.FTZ R177, R4, UR20 ;  /* 0x0000001404b17c20 */ /* 0x000fe20008410000 */
[----:B------:R0:W-:Y:S01]  /*51e0*/  MUFU.EX2 R168, R180 ;  /* 0x000000b400a87308 */ /* 0x0001e20000000800 */
[----:B------:R-:W-:Y:S01]  /*51f0*/  FMUL.FTZ R120, R120, R11 ;  /* 0x0000000b78787220 */ /* 0x000fe20000410000 */
[----:B------:R-:W-:Y:S01]  /*5200*/  FMUL.FTZ R14, R14, UR20 ;  /* 0x000000140e0e7c20 */ /* 0x000fe20008410000 */
[--C-:B------:R-:W-:Y:S01]  /*5210*/  FFMA.FTZ R169, R154, UR20, -R177.reuse ;  /* 0x000000149aa97c23 */ /* 0x100fe200080108b1 */
[--C-:B------:R-:W-:Y:S01]  /*5220*/  FFMA.FTZ R172, R155, UR20, -R177.reuse ;  /* 0x000000149bac7c23 */ /* 0x100fe200080108b1 */
[--C-:B------:R-:W-:Y:S01]  /*5230*/  FFMA.FTZ R155, R158, UR20, -R177.reuse ;  /* 0x000000149e9b7c23 */ /* 0x100fe200080108b1 */
[--C-:B------:R-:W-:Y:S01]  /*5240*/  FFMA.FTZ R176, R159, UR20, -R177.reuse ;  /* 0x000000149fb07c23 */ /* 0x100fe200080108b1 */
[--C-:B------:R-:W-:Y:S01]  /*5250*/  FFMA.FTZ R173, R174, UR20, -R177.reuse ;  /* 0x00000014aead7c23 */ /* 0x100fe200080108b1 */
[----:B------:R-:W-:Y:S01]  /*5260*/  MUFU.EX2 R14, R14 ;  /* 0x0000000e000e7308 */ /* 0x000fe20000000800 */
[--C-:B------:R-:W-:Y:S01]  /*5270*/  FFMA.FTZ R174, R175, UR20, -R177.reuse ;  /* 0x00000014afae7c23 */ /* 0x100fe200080108b1 */
[--C-:B------:R-:W-:Y:S01]  /*5280*/  FFMA.FTZ R159, R162, UR20, -R177.reuse ;  /* 0x00000014a29f7c23 */ /* 0x100fe200080108b1 */
[--C-:B------:R-:W-:Y:S01]  /*5290*/  FFMA.FTZ R175, R178, UR20, -R177.reuse ;  /* 0x00000014b2af7c23 */ /* 0x100fe200080108b1 */
[--C-:B------:R-:W-:Y:S01]  /*52a0*/  FFMA.FTZ R206, R167, UR20, -R177.reuse ;  /* 0x00000014a7ce7c23 */ /* 0x100fe200080108b1 */
[--C-:B------:R-:W-:Y:S01]  /*52b0*/  FFMA.FTZ R178, R179, UR20, -R177.reuse ;  /* 0x00000014b3b27c23 */ /* 0x100fe200080108b1 */
[--C-:B------:R-:W-:Y:S01]  /*52c0*/  FFMA.FTZ R167, R170, UR20, -R177.reuse ;  /* 0x00000014aaa77c23 */ /* 0x100fe200080108b1 */
[----:B------:R-:W-:Y:S01]  /*52d0*/  IMAD.MOV R154, RZ, RZ, -R18 ;  /* 0x000000ffff9a7224 */ /* 0x000fe200078e0a12 */
[----:B------:R-:W3:Y:S01]  /*52e0*/  MUFU.EX2 R169, R169 ;  /* 0x000000a900a97308 */ /* 0x000ee20000000800 */
[----:B--2---:R-:W-:Y:S01]  /*52f0*/  FADD.FTZ R179, R13, R6 ;  /* 0x000000060db37221 */ /* 0x004fe20000010000 */
[--C-:B------:R-:W-:Y:S01]  /*5300*/  FFMA.FTZ R170, R171, UR20, -R177.reuse ;  /* 0x00000014abaa7c23 */ /* 0x100fe200080108b1 */
[----:B0-----:R-:W-:Y:S01]  /*5310*/  FFMA.FTZ R180, R163, UR20, -R177 ;  /* 0x00000014a3b47c23 */ /* 0x001fe200080108b1 */
[----:B------:R-:W-:-:S02]  /*5320*/  IMAD.U32 R171, RZ, RZ, UR22 ;  /* 0x00000016ffab7e24 */ /* 0x000fc4000f8e00ff */
[----:B------:R-:W-:Y:S01]  /*5330*/  FADD.FTZ R6, R10, R179 ;  /* 0x000000b30a067221 */ /* 0x000fe20000010000 */
[----:B------:R-:W-:Y:S01]  /*5340*/  ISETP.NE.AND P3, PT, R17, R154, PT ;  /* 0x0000009a1100720c */ /* 0x000fe20003f65270 */
[--C-:B------:R-:W-:Y:S01]  /*5350*/  FFMA.FTZ R163, R166, UR20, -R177.reuse ;  /* 0x00000014a6a37c23 */ /* 0x100fe200080108b1 */
[----:B------:R-:W0:Y:S01]  /*5360*/  MUFU.EX2 R172, R172 ;  /* 0x000000ac00ac7308 */ /* 0x000e220000000800 */
[----:B------:R-:W-:Y:S02]  /*5370*/  @!P1 VIADD R154, R171, 0x28c40 ;  /* 0x00028c40ab9a9836 */ /* 0x000fe40000000000 */
[----:B----4-:R-:W-:Y:S01]  /*5380*/  FADD.FTZ R179, R15, R6 ;  /* 0x000000060fb37221 */ /* 0x010fe20000010000 */
[--C-:B------:R-:W-:Y:S01]  /*5390*/  FFMA.FTZ R182, R182, UR20, -R177.reuse ;  /* 0x00000014b6b67c23 */ /* 0x100fe200080108b1 */
[----:B------:R-:W-:Y:S01]  /*53a0*/  FFMA.FTZ R177, R183, UR20, -R177 ;  /* 0x00000014b7b17c23 */ /* 0x000fe200080108b1 */
[-C--:B------:R-:W-:Y:S01]  /*53b0*/  FMUL.FTZ R121, R121, R11.reuse ;  /* 0x0000000b79797220 */ /* 0x080fe20000410000 */
[----:B------:R-:W-:Y:S01]  /*53c0*/  @!P1 PRMT R154, RZ, 0x654, R154 ;  /* 0x00000654ff9a9816 */ /* 0x000fe2000000009a */
[----:B------:R-:W-:Y:S01]  /*53d0*/  FMUL.FTZ R124, R124, R11 ;  /* 0x0000000b7c7c7220 */ /* 0x000fe20000410000 */
[----:B------:R-:W2:Y:S01]  /*53e0*/  MUFU.EX2 R155, R155 ;  /* 0x0000009b009b7308 */ /* 0x000ea20000000800 */
[----:B---3--:R-:W-:Y:S01]  /*53f0*/  FFMA.FTZ R5, R14, R5, R169 ;  /* 0x000000050e057223 */ /* 0x008fe200000100a9 */
[----:B------:R3:W-:Y:S01]  /*5400*/  @!P1 SYNCS.ARRIVE.TRANS64.RED.A1T0 RZ, [R154+URZ], RZ ;  /* 0x000000ff9aff99a7 */ /* 0x0007e2000810043f */
[-C--:B------:R-:W-:Y:S01]  /*5410*/  FMUL.FTZ R125, R125, R11.reuse ;  /* 0x0000000b7d7d7220 */ /* 0x080fe20000410000 */
[-C--:B------:R-:W-:Y:S01]  /*5420*/  FMUL.FTZ R128, R128, R11.reuse ;  /* 0x0000000b80807220 */ /* 0x080fe20000410000 */
[-C--:B------:R-:W-:Y:S01]  /*5430*/  FMUL.FTZ R129, R129, R11.reuse ;  /* 0x0000000b81817220 */ /* 0x080fe20000410000 */
[-C--:B------:R-:W-:Y:S01]  /*5440*/  FMUL.FTZ R132, R132, R11.reuse ;  /* 0x0000000b84847220 */ /* 0x080fe20000410000 */
[-C--:B------:R-:W-:Y:S01]  /*5450*/  FMUL.FTZ R133, R133, R11.reuse ;  /* 0x0000000b85857220 */ /* 0x080fe20000410000 */
[----:B------:R-:W4:Y:S01]  /*5460*/  MUFU.EX2 R176, R176 ;  /* 0x000000b000b07308 */ /* 0x000f220000000800 */
[----:B0-----:R-:W-:Y:S01]  /*5470*/  FADD.FTZ R6, R172, R5 ;  /* 0x00000005ac067221 */ /* 0x001fe20000010000 */
[----:B---3--:R-:W-:Y:S01]  /*5480*/  FADD.FTZ R154, R156, R179 ;  /* 0x000000b39c9a7221 */ /* 0x008fe20000010000 */
[-C--:B------:R-:W-:Y:S01]  /*5490*/  FMUL.FTZ R136, R136, R11.reuse ;  /* 0x0000000b88887220 */ /* 0x080fe20000410000 */
[-C--:B------:R-:W-:Y:S01]  /*54a0*/  FMUL.FTZ R137, R137, R11.reuse ;  /* 0x0000000b89897220 */ /* 0x080fe20000410000 */
[-C--:B------:R-:W-:Y:S01]  /*54b0*/  FMUL.FTZ R140, R140, R11.reuse ;  /* 0x0000000b8c8c7220 */ /* 0x080fe20000410000 */
[----:B------:R-:W-:Y:S01]  /*54c0*/  FADD.FTZ R179, R21, R154 ;  /* 0x0000009a15b37221 */ /* 0x000fe20000010000 */
[-C--:B------:R-:W-:Y:S01]  /*54d0*/  FMUL.FTZ R141, R141, R11.reuse ;  /* 0x0000000b8d8d7220 */ /* 0x080fe20000410000 */
[----:B------:R-:W0:Y:S01]  /*54e0*/  MUFU.EX2 R159, R159 ;  /* 0x0000009f009f7308 */ /* 0x000e220000000800 */
[----:B--2---:R-:W-:Y:S01]  /*54f0*/  FADD.FTZ R5, R155, R6 ;  /* 0x000000069b057221 */ /* 0x004fe20000010000 */
[----:B------:R-:W-:Y:S01]  /*5500*/  FADD.FTZ R154, R12, R179 ;  /* 0x000000b30c9a7221 */ /* 0x000fe20000010000 */
[-C--:B------:R-:W-:Y:S01]  /*5510*/  FMUL.FTZ R144, R144, R11.reuse ;  /* 0x0000000b90907220 */ /* 0x080fe20000410000 */
[-C--:B------:R-:W-:Y:S01]  /*5520*/  FMUL.FTZ R145, R145, R11.reuse ;  /* 0x0000000b91917220 */ /* 0x080fe20000410000 */
[-C--:B------:R-:W-:Y:S01]  /*5530*/  FMUL.FTZ R148, R148, R11.reuse ;  /* 0x0000000b94947220 */ /* 0x080fe20000410000 */
[----:B------:R-:W-:Y:S01]  /*5540*/  FADD.FTZ R179, R153, R154 ;  /* 0x0000009a99b37221 */ /* 0x000fe20000010000 */
[----:B------:R-:W-:Y:S01]  /*5550*/  FMUL.FTZ R149, R149, R11 ;  /* 0x0000000b95957220 */ /* 0x000fe20000410000 */
[----:B------:R-:W2:Y:S01]  /*5560*/  MUFU.EX2 R180, R180 ;  /* 0x000000b400b47308 */ /* 0x000ea20000000800 */
[----:B----4-:R-:W-:Y:S01]  /*5570*/  FADD.FTZ R6, R176, R5 ;  /* 0x00000005b0067221 */ /* 0x010fe20000010000 */
[----:B------:R-:W-:Y:S01]  /*5580*/  FADD.FTZ R154, R160, R179 ;  /* 0x000000b3a09a7221 */ /* 0x000fe20000010000 */
[----:B------:R-:W-:Y:S01]  /*5590*/  F2FP.BF16.F32.PACK_AB R152, R13, R152 ;  /* 0x000000980d98723e */ /* 0x000fe200000010ff */
[-C--:B------:R-:W-:Y:S01]  /*55a0*/  FMUL.FTZ R26, R26, R14.reuse ;  /* 0x0000000e1a1a7220 */ /* 0x080fe20000410000 */
[----:B------:R-:W-:Y:S01]  /*55b0*/  F2FP.BF16.F32.PACK_AB R155, R176, R155 ;  /* 0x0000009bb09b723e */ /* 0x000fe200000010ff */
[----:B------:R-:W-:Y:S01]  /*55c0*/  FMUL.FTZ R27, R27, R14 ;  /* 0x0000000e1b1b7220 */ /* 0x000fe20000410000 */
[----:B------:R-:W-:Y:S01]  /*55d0*/  F2FP.BF16.F32.PACK_AB R156, R21, R156 ;  /* 0x0000009c159c723e */ /* 0x000fe200000010ff */
[----:B------:R-:W3:Y:S01]  /*55e0*/  MUFU.EX2 R163, R163 ;  /* 0x000000a300a37308 */ /* 0x000ee20000000800 */
        /* <DEDUP_REMOVED lines=16> */
[----:B---3--:R-:W-:Y:S01]  /*56f0*/  FADD.FTZ R5, R163, R6 ;  /* 0x00000006a3057221 */ /* 0x008fe20000010000 */
[-C--:B------:R-:W-:Y:S01]  /*5700*/  FMUL.FTZ R54, R54, R14.reuse ;  /* 0x0000000e36367220 */ /* 0x080fe20000410000 */
[-C--:B------:R-:W-:Y:S01]  /*5710*/  FMUL.FTZ R55, R55, R14.reuse ;  /* 0x0000000e37377220 */ /* 0x080fe20000410000 */
[-C--:B------:R-:W-:Y:S01]  /*5720*/  FMUL.FTZ R58, R58, R14.reuse ;  /* 0x0000000e3a3a7220 */ /* 0x080fe20000410000 */
[-C--:B------:R-:W-:Y:S01]  /*5730*/  FMUL.FTZ R59, R59, R14.reuse ;  /* 0x0000000e3b3b7220 */ /* 0x080fe20000410000 */
[-C--:B------:R-:W-:Y:S01]  /*5740*/  FMUL.FTZ R62, R62, R14.reuse ;  /* 0x0000000e3e3e7220 */ /* 0x080fe20000410000 */
[-C--:B------:R-:W-:Y:S01]  /*5750*/  FMUL.FTZ R63, R63, R14.reuse ;  /* 0x0000000e3f3f7220 */ /* 0x080fe20000410000 */
[----:B------:R3:W4:Y:S01]  /*5760*/  MUFU.EX2 R9, R181 ;  /* 0x000000b500097308 */ /* 0x0007220000000800 */
[----:B0-----:R-:W-:Y:S01]  /*5770*/  FADD.FTZ R6, R206, R5 ;  /* 0x00000005ce067221 */ /* 0x001fe20000010000 */
[-C--:B------:R-:W-:Y:S01]  /*5780*/  FMUL.FTZ R66, R66, R14.reuse ;  /* 0x0000000e42427220 */ /* 0x080fe20000410000 */
[-C--:B------:R-:W-:Y:S01]  /*5790*/  FMUL.FTZ R67, R67, R14.reuse ;  /* 0x0000000e43437220 */ /* 0x080fe20000410000 */
[-C--:B------:R-:W-:Y:S01]  /*57a0*/  FMUL.FTZ R70, R70, R14.reuse ;  /* 0x0000000e46467220 */ /* 0x080fe20000410000 */
[-C--:B------:R-:W-:Y:S01]  /*57b0*/  FMUL.FTZ R71, R71, R14.reuse ;  /* 0x0000000e47477220 */ /* 0x080fe20000410000 */
[-C--:B------:R-:W-:Y:S01]  /*57c0*/  FMUL.FTZ R74, R74, R14.reuse ;  /* 0x0000000e4a4a7220 */ /* 0x080fe20000410000 */
[----:B------:R-:W-:Y:S01]  /*57d0*/  FMUL.FTZ R75, R75, R14 ;  /* 0x0000000e4b4b7220 */ /* 0x000fe20000410000 */
[----:B------:R-:W0:Y:S01]  /*57e0*/  MUFU.EX2 R167, R167 ;  /* 0x000000a700a77308 */ /* 0x000e220000000800 */
[----:B---3--:R-:W-:-:S02]  /*57f0*/  IMAD.U32 R181, RZ, RZ, UR21 ;  /* 0x00000015ffb57e24 */ /* 0x008fc4000f8e00ff */
[C---:B--2---:R-:W-:Y:S01]  /*5800*/  FADD.FTZ R179, R157.reuse, R154 ;  /* 0x0000009a9db37221 */ /* 0x044fe20000010000 */
[----:B------:R-:W-:Y:S01]  /*5810*/  F2FP.BF16.F32.PACK_AB R160, R157, R160 ;  /* 0x000000a09da0723e */ /* 0x000fe200000010ff */
[-C--:B------:R-:W-:Y:S01]  /*5820*/  FMUL.FTZ R78, R78, R14.reuse ;  /* 0x0000000e4e4e7220 */ /* 0x080fe20000410000 */
[----:B------:R-:W-:Y:S01]  /*5830*/  @!P3 IMAD R158, R181, 0x40, R16 ;  /* 0x00000040b59eb824 */ /* 0x000fe200078e0210 */
[----:B------:R-:W-:Y:S01]  /*5840*/  F2FP.BF16.F32.PACK_AB R157, R180, R159 ;  /* 0x0000009fb49d723e */ /* 0x000fe200000010ff */
[-C--:B------:R-:W-:Y:S01]  /*5850*/  FMUL.FTZ R79, R79, R14.reuse ;  /* 0x0000000e4f4f7220 */ /* 0x080fe20000410000 */
[----:B------:R-:W2:Y:S01]  /*5860*/  MUFU.EX2 R20, R20 ;  /* 0x0000001400147308 */ /* 0x000ea20000000800 */
[----:B------:R-:W-:Y:S01]  /*5870*/  F2FP.BF16.F32.PACK_AB R159, R206, R163 ;  /* 0x000000a3ce9f723e */ /* 0x000fe200000010ff */
[-C--:B------:R-:W-:Y:S01]  /*5880*/  FMUL.FTZ R82, R82, R14.reuse ;  /* 0x0000000e52527220 */ /* 0x080fe20000410000 */
[----:B------:R-:W-:Y:S01]  /*5890*/  @!P3 LEA R158, R158, UR42, 0x2 ;  /* 0x0000002a9e9ebc11 */ /* 0x000fe2000f8e10ff */
[----:B------:R-:W-:Y:S01]  /*58a0*/  FMUL.FTZ R83, R83, R14 ;  /* 0x0000000e53537220 */ /* 0x000fe20000410000 */
[----:B----4-:R-:W-:Y:S01]  /*58b0*/  F2FP.BF16.F32.PACK_AB R166, R9, R168 ;  /* 0x000000a809a6723e */ /* 0x010fe200000010ff */
[-C--:B------:R-:W-:Y:S01]  /*58c0*/  FMUL.FTZ R86, R86, R14.reuse ;  /* 0x0000000e56567220 */ /* 0x080fe20000410000 */
[-C--:B------:R-:W-:Y:S01]  /*58d0*/  FMUL.FTZ R87, R87, R14.reuse ;  /* 0x0000000e57577220 */ /* 0x080fe20000410000 */
[----:B------:R-:W3:Y:S01]  /*58e0*/  MUFU.EX2 R170, R170 ;  /* 0x000000aa00aa7308 */ /* 0x000ee20000000800 */
[----:B------:R-:W-:Y:S01]  /*58f0*/  @!P3 STS [R158+0x28800], R11 ;  /* 0x0288000b9e00b388 */ /* 0x000fe20000000800 */
[----:B0-----:R-:W-:Y:S01]  /*5900*/  FADD.FTZ R5, R167, R6 ;  /* 0x00000006a7057221 */ /* 0x001fe20000010000 */
[-C--:B------:R-:W-:Y:S01]  /*5910*/  FMUL.FTZ R90, R90, R14.reuse ;  /* 0x0000000e5a5a7220 */ /* 0x080fe20000410000 */
[-C--:B------:R-:W-:Y:S01]  /*5920*/  FMUL.FTZ R91, R91, R14.reuse ;  /* 0x0000000e5b5b7220 */ /* 0x080fe20000410000 */
[----:B------:R0:W-:Y:S01]  /*5930*/  @!P3 STS [R158+0x28820], R14 ;  /* 0x0288200e9e00b388 */ /* 0x0001e20000000800 */
        /* <DEDUP_REMOVED lines=8> */
[----:B------:R-:W-:Y:S01]  /*59c0*/  FMUL.FTZ R106, R106, R14 ;  /* 0x0000000e6a6a7220 */ /* 0x000fe20000410000 */
[----:B0-----:R-:W-:Y:S01]  /*59d0*/  F2FP.BF16.F32.PACK_AB R158, R153, R12 ;  /* 0x0000000c999e723e */ /* 0x001fe200000010ff */
[----:B------:R-:W0:Y:S01]  /*59e0*/  MUFU.EX2 R173, R173 ;  /* 0x000000ad00ad7308 */ /* 0x000e220000000800 */
[----:B---3--:R-:W-:Y:S01]  /*59f0*/  FADD.FTZ R6, R170, R5 ;  /* 0x00000005aa067221 */ /* 0x008fe20000010000 */
[----:B------:R-:W-:Y:S01]  /*5a00*/  F2FP.BF16.F32.PACK_AB R153, R172, R169 ;  /* 0x000000a9ac99723e */ /* 0x000fe200000010ff */
[-C--:B------:R-:W-:Y:S01]  /*5a10*/  FMUL.FTZ R107, R107, R14.reuse ;  /* 0x0000000e6b6b7220 */ /* 0x080fe20000410000 */
[-C--:B------:R-:W-:Y:S01]  /*5a20*/  FMUL.FTZ R110, R110, R14.reuse ;  /* 0x0000000e6e6e7220 */ /* 0x080fe20000410000 */
[-C--:B------:R-:W-:Y:S01]  /*5a30*/  FMUL.FTZ R111, R111, R14.reuse ;  /* 0x0000000e6f6f7220 */ /* 0x080fe20000410000 */
[-C--:B------:R-:W-:Y:S01]  /*5a40*/  FMUL.FTZ R114, R114, R14.reuse ;  /* 0x0000000e72727220 */ /* 0x080fe20000410000 */
[----:B------:R-:W-:Y:S01]  /*5a50*/  FMUL.FTZ R115, R115, R14 ;  /* 0x0000000e73737220 */ /* 0x000fe20000410000 */
[----:B------:R-:W2:Y:S01]  /*5a60*/  MUFU.EX2 R164, R164 ;  /* 0x000000a400a47308 */ /* 0x000ea20000000800 */
[----:B----4-:R-:W-:Y:S01]  /*5a70*/  FADD.FTZ R11, R161, R154 ;  /* 0x0000009aa10b7221 */ /* 0x010fe20000010000 */
[----:B------:R-:W-:Y:S01]  /*5a80*/  F2FP.BF16.F32.PACK_AB R154, R15, R10 ;  /* 0x0000000a0f9a723e */ /* 0x000fe200000010ff */
[----:B------:R-:W-:Y:S01]  /*5a90*/  BAR.SYNC.DEFER_BLOCKING 0xf, 0x100 ;  /* 0x03c4000000007b1d */ /* 0x000fe20000010000 */
[----:B------:R-:W-:Y:S01]  /*5aa0*/  F2FP.BF16.F32.PACK_AB R162, R161, R20 ;  /* 0x00000014a1a2723e */ /* 0x000fe200000010ff */
[-C--:B------:R-:W-:Y:S01]  /*5ab0*/  FMUL.FTZ R118, R118, R14.reuse ;  /* 0x0000000e76767220 */ /* 0x080fe20000410000 */
[----:B------:R-:W-:Y:S01]  /*5ac0*/  F2FP.BF16.F32.PACK_AB R161, R170, R167 ;  /* 0x000000a7aaa1723e */ /* 0x000fe200000010ff */
[-C--:B------:R-:W-:Y:S01]  /*5ad0*/  FMUL.FTZ R119, R119, R14.reuse ;  /* 0x0000000e77777220 */ /* 0x080fe20000410000 */
[-C--:B------:R-:W-:Y:S01]  /*5ae0*/  FMUL.FTZ R122, R122, R14.reuse ;  /* 0x0000000e7a7a7220 */ /* 0x080fe20000410000 */
        /* <DEDUP_REMOVED lines=17> */
[C---:B---3--:R-:W-:Y:S01]  /*5c00*/  FADD.FTZ R6, R174.reuse, R5 ;  /* 0x00000005ae067221 */ /* 0x048fe20000010000 */
[----:B------:R-:W-:Y:S01]  /*5c10*/  F2FP.BF16.F32.PACK_AB R163, R174, R173 ;  /* 0x000000adaea3723e */ /* 0x000fe200000010ff */
[----:B------:R3:W-:Y:S01]  /*5c20*/  STSM.16.M88.4 [R19+0x26800], R152 ;  /* 0x0268009813007844 */ /* 0x0007e20000000200 */
[-C--:B------:R-:W-:Y:S01]  /*5c30*/  FMUL.FTZ R147, R147, R14.reuse ;  /* 0x0000000e93937220 */ /* 0x080fe20000410000 */
[-C--:B------:R-:W-:Y:S01]  /*5c40*/  FMUL.FTZ R150, R150, R14.reuse ;  /* 0x0000000e96967220 */ /* 0x080fe20000410000 */
[----:B------:R-:W-:Y:S01]  /*5c50*/  FMUL.FTZ R151, R151, R14 ;  /* 0x0000000e97977220 */ /* 0x000fe20000410000 */
[----:B------:R3:W-:Y:S01]  /*5c60*/  STSM.16.M88.4 [R184], R156 ;  /* 0x0000009cb8007844 */ /* 0x0007e20000000200 */
[----:B------:R-:W4:Y:S01]  /*5c70*/  MUFU.EX2 R178, R178 ;  /* 0x000000b200b27308 */ /* 0x000f220000000800 */
[C---:B0-----:R-:W-:Y:S01]  /*5c80*/  FADD.FTZ R11, R165.reuse, R10 ;  /* 0x0000000aa50b7221 */ /* 0x041fe20000010000 */
[----:B------:R-:W-:Y:S01]  /*5c90*/  F2FP.BF16.F32.PACK_AB R164, R165, R164 ;  /* 0x000000a4a5a4723e */ /* 0x000fe200000010ff */
[----:B------:R3:W-:Y:S02]  /*5ca0*/  STSM.16.M88.4 [R22], R160 ;  /* 0x000000a016007844 */ /* 0x0007e40000000200 */
[----:B------:R-:W-:-:S03]  /*5cb0*/  FADD.FTZ R10, R168, R11 ;  /* 0x0000000ba80a7221 */ /* 0x000fc60000010000 */
[----:B------:R-:W0:Y:S01]  /*5cc0*/  MUFU.EX2 R182, R182 ;  /* 0x000000b600b67308 */ /* 0x000e220000000800 */
[----:B--2---:R-:W-:Y:S01]  /*5cd0*/  FADD.FTZ R5, R175, R6 ;  /* 0x00000006af057221 */ /* 0x004fe20000010000 */
[----:B------:R-:W-:-:S06]  /*5ce0*/  FADD.FTZ R6, R9, R10 ;  /* 0x0000000a09067221 */ /* 0x000fcc0000010000 */
[----:B------:R-:W2:Y:S01]  /*5cf0*/  MUFU.EX2 R177, R177 ;  /* 0x000000b100b17308 */ /* 0x000ea20000000800 */
[C---:B----4-:R-:W-:Y:S01]  /*5d00*/  FADD.FTZ R5, R178.reuse, R5 ;  /* 0x00000005b2057221 */ /* 0x050fe20000010000 */
[----:B------:R-:W-:-:S03]  /*5d10*/  F2FP.BF16.F32.PACK_AB R165, R178, R175 ;  /* 0x000000afb2a5723e */ /* 0x000fc600000010ff */
[----:B0-----:R-:W-:Y:S01]  /*5d20*/  FADD.FTZ R10, R182, R5 ;  /* 0x00000005b60a7221 */ /* 0x001fe20000010000 */
[----:B--2---:R-:W-:-:S03]  /*5d30*/  F2FP.BF16.F32.PACK_AB R167, R177, R182 ;  /* 0x000000b6b1a7723e */ /* 0x004fc600000010ff */
[----:B------:R-:W-:Y:S02]  /*5d40*/  FADD.FTZ R5, R177, R10 ;  /* 0x0000000ab1057221 */ /* 0x000fe40000010000 */
[----:B------:R3:W-:Y:S01]  /*5d50*/  STSM.16.M88.4 [R23], R164 ;  /* 0x000000a417007844 */ /* 0x0007e20000000200 */
[----:B------:R-:W-:Y:S05]  /*5d60*/  @!P0 BRA `(.L_x_3621) ;  /* 0x0000000000048947 */ /* 0x000fea0003800000 */
[----:B------:R-:W-:Y:S01]  /*5d70*/  BPT.TRAP 0x1 ;  /* 0x000000040000795c */ /* 0x000fe20000300000 */
.L_x_3621:
[----:B------:R0:W2:Y:S01]  /*5d80*/  SYNCS.PHASECHK.TRANS64.TRYWAIT P3, [UR22+0x28c50], R8 ;  /* 0x028c5008ff0075a7 */ /* 0x0000a20008060156 */
[----:B------:R-:W-:Y:S05]  /*5d90*/  @!P0 BRA `(.L_x_3622) ;  /* 0x0000000000048947 */ /* 0x000fea0003800000 */
[----:B------:R-:W-:Y:S01]  /*5da0*/  BPT.TRAP 0x1 ;  /* 0x000000040000795c */ /* 0x000fe20000300000 */
.L_x_3622:
[----:B--2---:R-:W-:Y:S05]  /*5db0*/  @P3 BRA `(.L_x_3623) ;  /* 0x0000000000083947 */ /* 0x004fea0003800000 */
[----:B------:R-:W2:Y:S02]  /*5dc0*/  SYNCS.PHASECHK.TRANS64.TRYWAIT P3, [UR22+0x28c50], R8 ;  /* 0x028c5008ff0075a7 */ /* 0x000ea40008060156 */
[----:B--2---:R-:W-:Y:S05]  /*5dd0*/  @!P3 BRA `(.L_x_3624) ;  /* 0x000000ac0000b947 */ /* 0x004fea0003800000 */
.L_x_3623:
[----:B------:R-:W-:Y:S01]  /*5de0*/  ULEA UR10, UR39, UR49, 0xc ;  /* 0x00000031270a7291 */ /* 0x000fe2000f8e603f */
[----:B------:R-:W-:Y:S01]  /*5df0*/  WARPGROUP.ARRIVE ;  /* 0x00000000000079c5 */ /* 0x000fe20000000000 */
[----:B------:R-:W-:Y:S01]  /*5e00*/  UMOV UR7, 0x40000040 ;  /* 0x4000004000077882 */ /* 0x000fe20000000000 */
[----:B--2---:R-:W-:Y:S01]  /*5e10*/  @!P1 VIADD R171, R171, 0x28c60 ;  /* 0x00028c60abab9836 */ /* 0x004fe20000000000 */
        /* <DEDUP_REMOVED lines=30> */
[----:B--2---:R-:W2:Y:S02]  /*6000*/  FENCE.VIEW.ASYNC.S ;  /* 0x00000000000073c6 */ /* 0x004ea40000000000 */
[----:B--2---:R-:W-:Y:S01]  /*6010*/  NOP ;  /* 0x0000000000007918 */ /* 0x004fe20000000000 */
[----:B------:R-:W-:Y:S06]  /*6020*/  BAR.ARV 0xe, 0x100 ;  /* 0x0384000000007b1d */ /* 0x000fec0000002000 */
[----:B------:R2:W-:Y:S01]  /*6030*/  @!P1 SYNCS.ARRIVE.TRANS64.RED.A1T0 RZ, [R171+URZ], RZ ;  /* 0x000000ffabff99a7 */ /* 0x0005e2000810043f */
[----:B------:R-:W-:Y:S05]  /*6040*/  @P2 BRA `(.L_x_3625) ;  /* 0xffffffe400d42947 */ /* 0x000fea000383ffff */
.L_x_3616:
[----:B-1----:R-:W1:Y:S01]  /*6050*/  SHFL.BFLY PT, R7, R6, 0x2, 0x1f ;  /* 0x0c401f0006077f89 */ /* 0x002e6200000e0000 */
[----:B------:R-:W-:Y:S01]  /*6060*/  IMAD.MOV.U32 R20, RZ, RZ, -0x800000 ;  /* 0xff800000ff147424 */ /* 0x000fe200078e00ff */
[----:B------:R-:W-:Y:S02]  /*6070*/  UIADD3 UR37, UR37, 0x1, URZ ;  /* 0x0000000125257890 */ /* 0x000fe4000fffe03f */
[----:B0-----:R-:W0:Y:S01]  /*6080*/  SHFL.BFLY PT, R8, R5, 0x2, 0x1f ;  /* 0x0c401f0005087f89 */ /* 0x001e2200000e0000 */
[----:B------:R-:W-:Y:S08]  /*6090*/  BAR.ARV 0x8, 0x100 ;  /* 0x0204000000007b1d */ /* 0x000ff00000002000 */
[----:B------:R-:W-:Y:S01]  /*60a0*/  BAR.SYNC.DEFER_BLOCKING 0xf, 0x100 ;  /* 0x03c4000000007b1d */ /* 0x000fe20000010000 */
[----:B-1----:R-:W-:Y:S01]  /*60b0*/  FADD.FTZ R7, R7, R6 ;  /* 0x0000000607077221 */ /* 0x002fe20000010000 */
[----:B0-----:R-:W-:-:S04]  /*60c0*/  FADD.FTZ R8, R8, R5 ;  /* 0x0000000508087221 */ /* 0x001fc80000010000 */
[----:B------:R-:W0:Y:S01]  /*60d0*/  SHFL.BFLY PT, R0, R7, 0x1, 0x1f ;  /* 0x0c201f0007007f89 */ /* 0x000e2200000e0000 */
[----:B------:R-:W-:-:S03]  /*60e0*/  IMAD.MOV.U32 R5, RZ, RZ, RZ ;  /* 0x000000ffff057224 */ /* 0x000fc600078e00ff */
[----:B------:R-:W1:Y:S01]  /*60f0*/  SHFL.BFLY PT, R9, R8, 0x1, 0x1f ;  /* 0x0c201f0008097f89 */ /* 0x000e6200000e0000 */
[----:B0-----:R-:W-:Y:S01]  /*6100*/  FADD.FTZ R11, R7, R0 ;  /* 0x00000000070b7221 */ /* 0x001fe20000010000 */
[----:B------:R-:W-:Y:S02]  /*6110*/  IMAD.MOV R0, RZ, RZ, -R18 ;  /* 0x000000ffff007224 */ /* 0x000fe400078e0a12 */
[----:B-1----:R-:W-:Y:S02]  /*6120*/  FADD.FTZ R15, R8, R9 ;  /* 0x00000009080f7221 */ /* 0x002fe40000010000 */
[----:B------:R-:W-:Y:S01]  /*6130*/  FSETP.NE.FTZ.AND P1, PT, R11, RZ, PT ;  /* 0x000000ff0b00720b */ /* 0x000fe20003f35000 */
[----:B------:R-:W-:Y:S01]  /*6140*/  IMAD.U32 R9, RZ, RZ, UR39 ;  /* 0x00000027ff097e24 */ /* 0x000fe2000f8e00ff */
[----:B------:R-:W-:Y:S01]  /*6150*/  ISETP.NE.AND P0, PT, R17, R0, PT ;  /* 0x000000001100720c */ /* 0x000fe20003f05270 */
[----:B------:R-:W-:Y:S01]  /*6160*/  IMAD.MOV.U32 R0, RZ, RZ, RZ ;  /* 0x000000ffff007224 */ /* 0x000fe200078e00ff */
[----:B------:R-:W-:Y:S01]  /*6170*/  FSETP.NE.FTZ.AND P2, PT, R15, RZ, PT ;  /* 0x000000ff0f00720b */ /* 0x000fe20003f55000 */
[----:B------:R-:W-:-:S04]  /*6180*/  UIADD3 UR39, UR39, 0x1, URZ ;  /* 0x0000000127277890 */ /* 0x000fc8000fffe03f */
[----:B------:R-:W-:-:S04]  /*6190*/  UISETP.NE.AND UP0, UPT, UR39, 0x2, UPT ;  /* 0x000000022700788c */ /* 0x000fc8000bf05270 */
[----:B------:R-:W0:Y:S01]  /*61a0*/  @P1 MUFU.RCP R0, R11 ;  /* 0x0000000b00001308 */ /* 0x000e220000001000 */
[----:B------:R-:W-:Y:S01]  /*61b0*/  USEL UR4, URZ, 0x1, UP0 ;  /* 0x000000013f047887 */ /* 0x000fe20008000000 */
[----:B------:R-:W-:Y:S01]  /*61c0*/  @!P0 IMAD R6, R9, 0x40, R16 ;  /* 0x0000004009068824 */ /* 0x000fe200078e0210 */
[----:B------:R-:W-:Y:S01]  /*61d0*/  USEL UR39, UR39, URZ, UP0 ;  /* 0x0000003f27277287 */ /* 0x000fe20008000000 */
[----:B------:R-:W-:Y:S01]  /*61e0*/  IMAD.U32 R9, RZ, RZ, UR20 ;  /* 0x00000014ff097e24 */ /* 0x000fe2000f8e00ff */
[----:B------:R-:W-:Y:S02]  /*61f0*/  ULOP3.LUT UR38, UR38, UR4, URZ, 0x3c, !UPT ;  /* 0x0000000426267292 */ /* 0x000fe4000f8e3c3f */
[----:B------:R-:W-:Y:S01]  /*6200*/  @!P0 LEA R6, R6, UR42, 0x2 ;  /* 0x0000002a06068c11 */ /* 0x000fe2000f8e10ff */
[----:B------:R-:W1:Y:S08]  /*6210*/  @P2 MUFU.RCP R5, R15 ;  /* 0x0000000f00052308 */ /* 0x000e700000001000 */
[----:B------:R-:W4:Y:S01]  /*6220*/  @P1 MUFU.LG2 R7, R11 ;  /* 0x0000000b00071308 */ /* 0x000f220000000c00 */
[-C--:B0-----:R-:W-:Y:S01]  /*6230*/  FMUL.FTZ R8, R25, R0.reuse ;  /* 0x0000000019087220 */ /* 0x081fe20000410000 */
[----:B------:R-:W-:Y:S01]  /*6240*/  @!P0 STS [R6+0x28800], R0 ;  /* 0x0288000006008388 */ /* 0x000fe20000000800 */
[-C--:B------:R-:W-:Y:S01]  /*6250*/  FMUL.FTZ R172, R24, R0.reuse ;  /* 0x0000000018ac7220 */ /* 0x080fe20000410000 */
[----:B------:R-:W-:Y:S01]  /*6260*/  FMUL.FTZ R24, R28, R0 ;  /* 0x000000001c187220 */ /* 0x000fe20000410000 */
[----:B------:R-:W-:-:S02]  /*6270*/  IMAD.U32 R28, RZ, RZ, UR20 ;  /* 0x00000014ff1c7e24 */ /* 0x000fc4000f8e00ff */
[-C--:B------:R-:W-:Y:S01]  /*6280*/  FMUL.FTZ R10, R29, R0.reuse ;  /* 0x000000001d0a7220 */ /* 0x080fe20000410000 */
[-C--:B------:R-:W-:Y:S01]  /*6290*/  FMUL.FTZ R169, R32, R0.reuse ;  /* 0x0000000020a97220 */ /* 0x080fe20000410000 */
[----:B------:R-:W0:Y:S01]  /*62a0*/  @P2 MUFU.LG2 R25, R15 ;  /* 0x0000000f00192308 */ /* 0x000e220000000c00 */
[----:B-1----:R1:W-:Y:S01]  /*62b0*/  @!P0 STS [R6+0x28820], R5 ;  /* 0x0288200506008388 */ /* 0x0023e20000000800 */
[----:B------:R-:W-:Y:S01]  /*62c0*/  @P2 FMUL.FTZ R28, R28, 0.69314718246459960938 ;  /* 0x3f3172181c1c2820 */ /* 0x000fe20000410000 */
[-C--:B---3--:R-:W-:Y:S01]  /*62d0*/  FMUL.FTZ R160, R33, R0.reuse ;  /* 0x0000000021a07220 */ /* 0x088fe20000410000 */
[-C--:B------:R-:W-:Y:S01]  /*62e0*/  FMUL.FTZ R162, R36, R0.reuse ;  /* 0x0000000024a27220 */ /* 0x080fe20000410000 */
[-C--:B------:R-:W-:Y:S01]  /*62f0*/  FMUL.FTZ R153, R37, R0.reuse ;  /* 0x0000000025997220 */ /* 0x080fe20000410000 */
[-C--:B------:R-:W-:Y:S01]  /*6300*/  FMUL.FTZ R154, R40, R0.reuse ;  /* 0x00000000289a7220 */ /* 0x080fe20000410000 */
[-C--:B------:R-:W-:Y:S01]  /*6310*/  FMUL.FTZ R12, R41, R0.reuse ;  /* 0x00000000290c7220 */ /* 0x080fe20000410000 */
[-C--:B------:R-:W-:Y:S01]  /*6320*/  FMUL.FTZ R14, R44, R0.reuse ;  /* 0x000000002c0e7220 */ /* 0x080fe20000410000 */
[----:B----4-:R-:W-:Y:S01]  /*6330*/  @P1 FMUL.FTZ R7, R7, 0.69314718246459960938 ;  /* 0x3f31721807071820 */ /* 0x010fe20000410000 */
[-C--:B------:R-:W-:Y:S01]  /*6340*/  FMUL.FTZ R45, R45, R0.reuse ;  /* 0x000000002d2d7220 */ /* 0x080fe20000410000 */
[----:B-1----:R-:W-:Y:S01]  /*6350*/  @P1 FMUL.FTZ R6, R9, 0.69314718246459960938 ;  /* 0x3f31721809061820 */ /* 0x002fe20000410000 */
[-C--:B------:R-:W-:Y:S01]  /*6360*/  FMUL.FTZ R48, R48, R0.reuse ;  /* 0x0000000030307220 */ /* 0x080fe20000410000 */
[-C--:B------:R-:W-:Y:S01]  /*6370*/  FMUL.FTZ R49, R49, R0.reuse ;  /* 0x0000000031317220 */ /* 0x080fe20000410000 */
[-C--:B------:R-:W-:Y:S01]  /*6380*/  FMUL.FTZ R52, R52, R0.reuse ;  /* 0x0000000034347220 */ /* 0x080fe20000410000 */
[-C--:B------:R-:W-:Y:S01]  /*6390*/  FMUL.FTZ R53, R53, R0.reuse ;  /* 0x0000000035357220 */ /* 0x080fe20000410000 */
[-C--:B------:R-:W-:Y:S01]  /*63a0*/  FMUL.FTZ R56, R56, R0.reuse ;  /* 0x0000000038387220 */ /* 0x080fe20000410000 */
[----:B0-----:R-:W-:Y:S01]  /*63b0*/  @P2 FMUL.FTZ R25, R25, 0.69314718246459960938 ;  /* 0x3f31721819192820 */ /* 0x001fe20000410000 */
        /* <DEDUP_REMOVED lines=47> */
[----:B------:R-:W-:-:S02]  /*66b0*/  IMAD.MOV.U32 R0, RZ, RZ, -0x800000 ;  /* 0xff800000ff007424 */ /* 0x000fc400078e00ff */
[-C--:B------:R-:W-:Y:S01]  /*66c0*/  FMUL.FTZ R9, R26, R5.reuse ;  /* 0x000000051a097220 */ /* 0x080fe20000410000 */
[-C--:B------:R-:W-:Y:S01]  /*66d0*/  FMUL.FTZ R11, R30, R5.reuse ;  /* 0x000000051e0b7220 */ /* 0x080fe20000410000 */
[-C--:B------:R-:W-:Y:S01]  /*66e0*/  FMUL.FTZ R13, R42, R5.reuse ;  /* 0x000000052a0d7220 */ /* 0x080fe20000410000 */
[-C--:B------:R-:W-:Y:S01]  /*66f0*/  FMUL.FTZ R15, R46, R5.reuse ;  /* 0x000000052e0f7220 */ /* 0x080fe20000410000 */
[----:B------:R-:W-:Y:S01]  /*6700*/  PLOP3.LUT P0, PT, PT, PT, PT, 0x8, 0x0 ;  /* 0x000000000000781c */ /* 0x000fe20003f0e170 */
        /* <DEDUP_REMOVED lines=63> */
.L_x_3597:
[----:B------:R-:W0:Y:S08]  /*6b00*/  S2UR UR4, SR_CgaCtaId ;  /* 0x00000000000479c3 */ /* 0x000e300000008800 */
[----:B------:R-:W-:Y:S06]  /*6b10*/  BAR.SYNC.DEFER_BLOCKING 0x5, 0x180 ;  /* 0x0146000000007b1d */ /* 0x000fec0000010000 */
[----:B------:R-:W-:Y:S01]  /*6b20*/  UMOV UR42, 0x400 ;  /* 0x00000400002a7882 */ /* 0x000fe20000000000 */
[----:B------:R-:W-:Y:S01]  /*6b30*/  BSSY B0, `(.L_x_3626) ;  /* 0x00002f8000007945 */ /* 0x000fe20003800000 */
[----:B0-----:R-:W-:-:S09]  /*6b40*/  ULEA UR42, UR4, UR42, 0x18 ;  /* 0x0000002a042a7291 */ /* 0x001fd2000f8ec03f */
[----:B------:R-:W0:Y:S02]  /*6b50*/  LDS.128 R4, [UR42+0x28cd0] ;  /* 0x028cd02aff047984 */ /* 0x000e240008000c00 */
[----:B0-----:R-:W-:Y:S02]  /*6b60*/  R2UR UR5, R5 ;  /* 0x00000000050572ca */ /* 0x001fe400000e0000 */
[----:B------:R-:W-:Y:S01]  /*6b70*/  R2UR UR6, R6 ;  /* 0x00000000060672ca */ /* 0x000fe200000e0000 */
[----:B------:R-:W-:Y:S06]  /*6b80*/  BAR.ARV 0x4, 0x180 ;  /* 0x0106000000007b1d */ /* 0x000fec0000002000 */
[----:B------:R-:W-:Y:S08]  /*6b90*/  @P0 BRA `(.L_x_3627) ;  /* 0x0000002000300947 */ /* 0x000ff00003800000 */
[----:B------:R-:W0:Y:S08]  /*6ba0*/  S2UR UR4, SR_SWINHI ;  /* 0x00000000000479c3 */ /* 0x000e300000002f00 */
[----:B------:R-:W-:Y:S01]  /*6bb0*/  BAR.SYNC.DEFER_BLOCKING 0x1, 0x100 ;  /* 0x0044000000007b1d */ /* 0x000fe20000010000 */
        /* <DEDUP_REMOVED lines=10> */
[----:B------:R-:W-:Y:S01]  /*6c60*/  F2FP.BF16.F32.PACK_AB R56, R57, R56 ;  /* 0x000000383938723e */ /* 0x000fe200000010ff */
[----:B------:R-:W-:Y:S01]  /*6c70*/  UMOV UR8, UR42 ;  /* 0x0000002a00087c82 */ /* 0x000fe20008000000 */
[----:B0-----:R-:W-:Y:S01]  /*6c80*/  UMOV UR9, UR4 ;  /* 0x0000000400097c82 */ /* 0x001fe20008000000 */
[----:B------:R-:W-:Y:S01]  /*6c90*/  F2FP.BF16.F32.PACK_AB R50, R53, R52 ;  /* 0x000000343532723e */ /* 0x000fe200000010ff */
[----:B------:R-:W-:Y:S01]  /*6ca0*/  IMAD.U32 R174, RZ, RZ, UR8 ;  /* 0x00000008ffae7e24 */ /* 0x000fe2000f8e00ff */
[----:B------:R-:W-:Y:S01]  /*6cb0*/  F2FP.BF16.F32.PACK_AB R51, R55, R54 ;  /* 0x000000363733723e */ /* 0x000fe200000010ff */
[----:B------:R-:W-:Y:S01]  /*6cc0*/  IMAD.U32 R175, RZ, RZ, UR9 ;  /* 0x00000009ffaf7e24 */ /* 0x000fe2000f8e00ff */
[----:B------:R-:W-:Y:S01]  /*6cd0*/  F2FP.BF16.F32.PACK_AB R57, R59, R58 ;  /* 0x0000003a3b39723e */ /* 0x000fe200000010ff */
[----:B------:R-:W-:Y:S01]  /*6ce0*/  ULDC.64 UR8, c[0x0][0xc00] ;  /* 0x0003000000087ab9 */ /* 0x000fe20000000a00 */
[----:B------:R-:W-:Y:S01]  /*6cf0*/  F2FP.BF16.F32.PACK_AB R64, R65, R64 ;  /* 0x000000404140723e */ /* 0x000fe200000010ff */
[----:B------:R-:W-:Y:S01]  /*6d00*/  IMAD.WIDE R126, R196, 0x2, R174 ;  /* 0x00000002c47e7825 */ /* 0x000fe200078e02ae */
[----:B------:R-:W-:Y:S01]  /*6d10*/  F2FP.BF16.F32.PACK_AB R58, R61, R60 ;  /* 0x0000003c3d3a723e */ /* 0x000fe200000010ff */
[----:B------:R-:W-:Y:S01]  /*6d20*/  UISETP.NE.U32.AND UP0, UPT, UR8, URZ, UPT ;  /* 0x0000003f0800728c */ /* 0x000fe2000bf05070 */
[----:B------:R-:W-:-:S02]  /*6d30*/  F2FP.BF16.F32.PACK_AB R59, R63, R62 ;  /* 0x0000003e3f3b723e */ /* 0x000fc400000010ff */
[C---:B------:R-:W-:Y:S01]  /*6d40*/  IADD3 R173, P1, R126.reuse, 0x20, RZ ;  /* 0x000000207ead7810 */ /* 0x040fe20007f3e0ff */
[----:B------:R-:W-:Y:S01]  /*6d50*/  UISETP.NE.AND.EX UP0, UPT, UR9, URZ, UPT, UP0 ;  /* 0x0000003f0900728c */ /* 0x000fe2000bf05300 */
[C---:B------:R-:W-:Y:S02]  /*6d60*/  LOP3.LUT R5, R126.reuse, 0x380, RZ, 0xc0, !PT ;  /* 0x000003807e057812 */ /* 0x040fe400078ec0ff */
[C---:B------:R-:W-:Y:S01]  /*6d70*/  IADD3 R177, P0, R126.reuse, 0x40, RZ ;  /* 0x000000407eb17810 */ /* 0x040fe20007f1e0ff */
[--C-:B------:R-:W-:Y:S01]  /*6d80*/  IMAD.X R29, RZ, RZ, R127.reuse, P1 ;  /* 0x000000ffff1d7224 */ /* 0x100fe200008e067f */
[C---:B------:R-:W-:Y:S01]  /*6d90*/  IADD3 R179, P4, R126.reuse, 0x60, RZ ;  /* 0x000000607eb37810 */ /* 0x040fe20007f9e0ff */
[----:B------:R-:W-:Y:S01]  /*6da0*/  ULDC.64 UR8, c[0x0][0xc00] ;  /* 0x0003000000087ab9 */ /* 0x000fe20000000a00 */
[C---:B------:R-:W-:Y:S01]  /*6db0*/  IADD3 R181, P3, R126.reuse, 0x2000, RZ ;  /* 0x000020007eb57810 */ /* 0x040fe20007f7e0ff */
[--C-:B------:R-:W-:Y:S01]  /*6dc0*/  IMAD.X R33, RZ, RZ, R127.reuse, P0 ;  /* 0x000000ffff217224 */ /* 0x100fe200000e067f */
        /* <DEDUP_REMOVED lines=10> */
[----:B------:R-:W-:Y:S01]  /*6e70*/  LOP3.LUT R28, R173, 0x380, RZ, 0xc0, !PT ;  /* 0x00000380ad1c7812 */ /* 0x000fe200078ec0ff */
[----:B------:R-:W-:Y:S01]  /*6e80*/  IMAD.X R103, RZ, RZ, R127, P1 ;  /* 0x000000ffff677224 */ /* 0x000fe200008e067f */
[----:B------:R-:W-:Y:S01]  /*6e90*/  LOP3.LUT R32, R177, 0x380, RZ, 0xc0, !PT ;  /* 0x00000380b1207812 */ /* 0x000fe200078ec0ff */
[----:B------:R-:W-:Y:S01]  /*6ea0*/  UIMAD.WIDE UR8, UR43, 0x4, UR8 ;  /* 0x000000042b0878a5 */ /* 0x000fe2000f8e0208 */
[----:B------:R-:W-:-:S02]  /*6eb0*/  LOP3.LUT R36, R179, 0x380, RZ, 0xc0, !PT ;  /* 0x00000380b3247812 */ /* 0x000fc400078ec0ff */
[C---:B------:R-:W-:Y:S02]  /*6ec0*/  IADD3 R106, P0, R126.reuse, 0x4020, RZ ;  /* 0x000040207e6a7810 */ /* 0x040fe40007f1e0ff */
[C---:B------:R-:W-:Y:S02]  /*6ed0*/  IADD3 R110, P4, R126.reuse, 0x4040, RZ ;  /* 0x000040407e6e7810 */ /* 0x040fe40007f9e0ff */
        /* <DEDUP_REMOVED lines=12> */
[----:B------:R-:W-:Y:S01]  /*6fa0*/  LOP3.LUT R40, R181, 0x380, RZ, 0xc0, !PT ;  /* 0x00000380b5287812 */ /* 0x000fe200078ec0ff */
[----:B------:R-:W-:Y:S01]  /*6fb0*/  IMAD.X R25, RZ, RZ, R127, P1 ;  /* 0x000000ffff197224 */ /* 0x000fe200008e067f */
[----:B------:R-:W-:-:S02]  /*6fc0*/  SHF.R.U64 R28, R28, 0x3, RZ ;  /* 0x000000031c1c7819 */ /* 0x000fc400000012ff */
[----:B------:R-:W-:Y:S02]  /*6fd0*/  SHF.R.U64 R32, R32, 0x3, RZ ;  /* 0x0000000320207819 */ /* 0x000fe400000012ff */
[----:B------:R-:W-:Y:S02]  /*6fe0*/  SHF.R.U64 R36, R36, 0x3, RZ ;  /* 0x0000000324247819 */ /* 0x000fe400000012ff */
[----:B------:R-:W-:Y:S02]  /*6ff0*/  LOP3.LUT R90, R183, 0x380, RZ, 0xc0, !PT ;  /* 0x00000380b75a7812 */ /* 0x000fe400078ec0ff */
[----:B------:R-:W-:Y:S02]  /*7000*/  LOP3.LUT R94, R205, 0x380, RZ, 0xc0, !PT ;  /* 0x00000380cd5e7812 */ /* 0x000fe400078ec0ff */
[----:B------:R-:W-:Y:S02]  /*7010*/  SHF.R.U64 R40, R40, 0x3, RZ ;  /* 0x0000000328287819 */ /* 0x000fe400000012ff */
[----:B------:R-:W-:-:S02]  /*7020*/  LOP3.LUT R98, R207, 0x380, RZ, 0xc0, !PT ;  /* 0x00000380cf627812 */ /* 0x000fc400078ec0ff */
[----:B------:R-:W-:Y:S02]  /*7030*/  MOV R126, R126 ;  /* 0x0000007e007e7202 */ /* 0x000fe40000000f00 */
[----:B------:R-:W-:Y:S02]  /*7040*/  LOP3.LUT R28, R28, R173, RZ, 0x3c, !PT ;  /* 0x000000ad1c1c7212 */ /* 0x000fe400078e3cff */
[----:B------:R-:W-:Y:S01]  /*7050*/  LOP3.LUT R102, R209, 0x380, RZ, 0xc0, !PT ;  /* 0x00000380d1667812 */ /* 0x000fe200078ec0ff */
[----:B------:R0:W-:Y:S01]  /*7060*/  STSM.16.M88.4 [R126], R8 ;  /* 0x000000087e007844 */ /* 0x0001e20000000200 */
[----:B------:R-:W-:Y:S02]  /*7070*/  LOP3.LUT R32, R32, R177, RZ, 0x3c, !PT ;  /* 0x000000b120207212 */ /* 0x000fe400078e3cff */
[----:B------:R-:W-:Y:S02]  /*7080*/  LOP3.LUT R36, R36, R179, RZ, 0x3c, !PT ;  /* 0x000000b324247212 */ /* 0x000fe400078e3cff */
[----:B------:R-:W-:-:S02]  /*7090*/  SHF.R.U64 R90, R90, 0x3, RZ ;  /* 0x000000035a5a7819 */ /* 0x000fc400000012ff */
[----:B------:R-:W-:Y:S02]  /*70a0*/  LOP3.LUT R173, R106, 0x380, RZ, 0xc0, !PT ;  /* 0x000003806aad7812 */ /* 0x000fe400078ec0ff */
[----:B------:R-:W-:Y:S02]  /*70b0*/  LOP3.LUT R27, R3, 0x380, RZ, 0xc0, !PT ;  /* 0x00000380031b7812 */ /* 0x000fe400078ec0ff */
[----:B------:R-:W-:Y:S02]  /*70c0*/  SHF.R.U64 R94, R94, 0x3, RZ ;  /* 0x000000035e5e7819 */ /* 0x000fe400000012ff */
[----:B------:R-:W-:Y:S02]  /*70d0*/  LOP3.LUT R177, R110, 0x380, RZ, 0xc0, !PT ;  /* 0x000003806eb17812 */ /* 0x000fe400078ec0ff */
[----:B------:R-:W-:Y:S02]  /*70e0*/  LOP3.LUT R179, R114, 0x380, RZ, 0xc0, !PT ;  /* 0x0000038072b37812 */ /* 0x000fe400078ec0ff */
[----:B------:R-:W-:-:S02]  /*70f0*/  LOP3.LUT R127, R6, 0x380, RZ, 0xc0, !PT ;  /* 0x00000380067f7812 */ /* 0x000fc400078ec0ff */
[----:B------:R-:W-:Y:S02]  /*7100*/  LOP3.LUT R40, R40, R181, RZ, 0x3c, !PT ;  /* 0x000000b528287212 */ /* 0x000fe400078e3cff */
[----:B------:R-:W-:Y:S02]  /*7110*/  SHF.R.U64 R98, R98, 0x3, RZ ;  /* 0x0000000362627819 */ /* 0x000fe400000012ff */
[----:B------:R-:W-:Y:S02]  /*7120*/  SHF.R.U64 R102, R102, 0x3, RZ ;  /* 0x0000000366667819 */ /* 0x000fe400000012ff */
[----:B------:R-:W-:Y:S02]  /*7130*/  LOP3.LUT R181, R118, 0x380, RZ, 0xc0, !PT ;  /* 0x0000038076b57812 */ /* 0x000fe400078ec0ff */
[----:B------:R-:W-:Y:S02]  /*7140*/  LOP3.LUT R122, R4, 0x380, RZ, 0xc0, !PT ;  /* 0x00000380047a7812 */ /* 0x000fe400078ec0ff */
[----:B------:R-:W-:-:S02]  /*7150*/  LOP3.LUT R90, R90, R183, RZ, 0x3c, !PT ;  /* 0x000000b75a5a7212 */ /* 0x000fc400078e3cff */
[----:B------:R-:W-:Y:S02]  /*7160*/  SHF.R.U64 R173, R173, 0x3, RZ ;  /* 0x00000003adad7819 */ /* 0x000fe400000012ff */
[----:B------:R-:W-:Y:S02]  /*7170*/  SHF.R.U64 R24, R27, 0x3, RZ ;  /* 0x000000031b187819 */ /* 0x000fe400000012ff */
[----:B------:R-:W-:Y:S02]  /*7180*/  MOV R31, R28 ;  /* 0x0000001c001f7202 */ /* 0x000fe40000000f00 */
[----:B0-----:R-:W-:Y:S02]  /*7190*/  F2FP.BF16.F32.PACK_AB R8, R160, R169 ;  /* 0x000000a9a008723e */ /* 0x001fe400000010ff */
[----:B------:R-:W-:Y:S02]  /*71a0*/  F2FP.BF16.F32.PACK_AB R9, R35, R34 ;  /* 0x000000222309723e */ /* 0x000fe400000010ff */
[----:B------:R-:W-:-:S02]  /*71b0*/  F2FP.BF16.F32.PACK_AB R10, R153, R162 ;  /* 0x000000a2990a723e */ /* 0x000fc400000010ff */
[----:B------:R-:W-:Y:S02]  /*71c0*/  F2FP.BF16.F32.PACK_AB R11, R39, R38 ;  /* 0x00000026270b723e */ /* 0x000fe400000010ff */
[----:B------:R-:W-:Y:S02]  /*71d0*/  LOP3.LUT R94, R94, R205, RZ, 0x3c, !PT ;  /* 0x000000cd5e5e7212 */ /* 0x000fe400078e3cff */
[----:B------:R-:W-:Y:S01]  /*71e0*/  SHF.R.U64 R177, R177, 0x3, RZ ;  /* 0x00000003b1b17819 */ /* 0x000fe200000012ff */
[----:B------:R-:W-:Y:S01]  /*71f0*/  STSM.16.M88.4 [R31], R8 ;  /* 0x000000081f007844 */ /* 0x000fe20000000200 */
[----:B------:R-:W-:Y:S02]  /*7200*/  SHF.R.U64 R179, R179, 0x3, RZ ;  /* 0x00000003b3b37819 */ /* 0x000fe400000012ff */
[----:B------:R-:W-:Y:S02]  /*7210*/  SHF.R.U64 R127, R127, 0x3, RZ ;  /* 0x000000037f7f7819 */ /* 0x000fe400000012ff */
[----:B------:R-:W-:-:S02]  /*7220*/  MOV R32, R32 ;  /* 0x0000002000207202 */ /* 0x000fc40000000f00 */
[----:B------:R-:W-:Y:S02]  /*7230*/  LOP3.LUT R98, R98, R207, RZ, 0x3c, !PT ;  /* 0x000000cf62627212 */ /* 0x000fe400078e3cff */
[----:B------:R-:W-:Y:S01]  /*7240*/  MOV R36, R36 ;  /* 0x0000002400247202 */ /* 0x000fe20000000f00 */
[----:B------:R-:W-:Y:S01]  /*7250*/  STSM.16.M88.4 [R32], R12 ;  /* 0x0000000c20007844 */ /* 0x000fe20000000200 */
[----:B------:R-:W-:Y:S02]  /*7260*/  LOP3.LUT R102, R102, R209, RZ, 0x3c, !PT ;  /* 0x000000d166667212 */ /* 0x000fe400078e3cff */
[----:B------:R-:W-:Y:S01]  /*7270*/  SHF.R.U64 R181, R181, 0x3, RZ ;  /* 0x00000003b5b57819 */ /* 0x000fe200000012ff */
[----:B------:R-:W-:Y:S01]  /*7280*/  STSM.16.M88.4 [R36], R48 ;  /* 0x0000003024007844 */ /* 0x000fe20000000200 */
[----:B------:R-:W-:Y:S02]  /*7290*/  SHF.R.U64 R27, R122, 0x3, RZ ;  /* 0x000000037a1b7819 */ /* 0x000fe400000012ff */
[----:B------:R-:W-:-:S02]  /*72a0*/  MOV R40, R40 ;  /* 0x0000002800287202 */ /* 0x000fc40000000f00 */
[----:B------:R-:W-:Y:S02]  /*72b0*/  F2FP.BF16.F32.PACK_AB R65, R67, R66 ;  /* 0x000000424341723e */ /* 0x000fe400000010ff */
[----:B------:R-:W-:Y:S01]  /*72c0*/  F2FP.BF16.F32.PACK_AB R72, R73, R72 ;  /* 0x000000484948723e */ /* 0x000fe200000010ff */
[----:B------:R-:W-:Y:S01]  /*72d0*/  STSM.16.M88.4 [R40], R56 ;  /* 0x0000003828007844 */ /* 0x000fe20000000200 */
[----:B------:R-:W-:Y:S02]  /*72e0*/  LOP3.LUT R106, R173, R106, RZ, 0x3c, !PT ;  /* 0x0000006aad6a7212 */ /* 0x000fe400078e3cff */
[----:B------:R-:W-:Y:S02]  /*72f0*/  LOP3.LUT R122, R24, R3, RZ, 0x3c, !PT ;  /* 0x00000003187a7212 */ /* 0x000fe400078e3cff */
[----:B------:R-:W-:Y:S02]  /*7300*/  MOV R29, R90 ;  /* 0x0000005a001d7202 */ /* 0x000fe40000000f00 */
[----:B------:R-:W-:-:S02]  /*7310*/  F2FP.BF16.F32.PACK_AB R66, R69, R68 ;  /* 0x000000444542723e */ /* 0x000fc400000010ff */
[----:B------:R-:W-:Y:S02]  /*7320*/  F2FP.BF16.F32.PACK_AB R67, R71, R70 ;  /* 0x000000464743723e */ /* 0x000fe400000010ff */
[----:B------:R-:W-:Y:S02]  /*7330*/  F2FP.BF16.F32.PACK_AB R73, R75, R74 ;  /* 0x0000004a4b49723e */ /* 0x000fe400000010ff */
[----:B------:R-:W-:Y:S01]  /*7340*/  F2FP.BF16.F32.PACK_AB R80, R81, R80 ;  /* 0x000000505150723e */ /* 0x000fe200000010ff */
[----:B------:R-:W-:Y:S01]  /*7350*/  STSM.16.M88.4 [R29], R64 ;  /* 0x000000401d007844 */ /* 0x000fe20000000200 */
[----:B------:R-:W-:Y:S02]  /*7360*/  LOP3.LUT R110, R177, R110, RZ, 0x3c, !PT ;  /* 0x0000006eb16e7212 */ /* 0x000fe400078e3cff */
[----:B------:R-:W-:Y:S02]  /*7370*/  LOP3.LUT R114, R179, R114, RZ, 0x3c, !PT ;  /* 0x00000072b3727212 */ /* 0x000fe400078e3cff */
[----:B------:R-:W-:-:S02]  /*7380*/  LOP3.LUT R24, R127, R6, RZ, 0x3c, !PT ;  /* 0x000000067f187212 */ /* 0x000fc400078e3cff */
[----:B------:R-:W-:Y:S02]  /*7390*/  MOV R94, R94 ;  /* 0x0000005e005e7202 */ /* 0x000fe40000000f00 */
[----:B------:R-:W-:Y:S02]  /*73a0*/  F2FP.BF16.F32.PACK_AB R74, R77, R76 ;  /* 0x0000004c4d4a723e */ /* 0x000fe400000010ff */
[----:B------:R-:W-:Y:S02]  /*73b0*/  F2FP.BF16.F32.PACK_AB R75, R79, R78 ;  /* 0x0000004e4f4b723e */ /* 0x000fe400000010ff */
[----:B------:R-:W-:Y:S02]  /*73c0*/  F2FP.BF16.F32.PACK_AB R81, R83, R82 ;  /* 0x000000525351723e */ /* 0x000fe400000010ff */
[----:B------:R-:W-:Y:S01]  /*73d0*/  MOV R6, R98 ;  /* 0x0000006200067202 */ /* 0x000fe20000000f00 */
[----:B------:R-:W-:Y:S01]  /*73e0*/  STSM.16.M88.4 [R94], R72 ;  /* 0x000000485e007844 */ /* 0x000fe20000000200 */
[----:B------:R-:W-:-:S02]  /*73f0*/  F2FP.BF16.F32.PACK_AB R82, R85, R84 ;  /* 0x000000545552723e */ /* 0x000fc400000010ff */
[----:B------:R-:W-:Y:S02]  /*7400*/  F2FP.BF16.F32.PACK_AB R83, R87, R86 ;  /* 0x000000565753723e */ /* 0x000fe400000010ff */
[----:B------:R-:W-:Y:S02]  /*7410*/  F2FP.BF16.F32.PACK_AB R88, R89, R88 ;  /* 0x000000585958723e */ /* 0x000fe400000010ff */
[----:B------:R-:W-:Y:S01]  /*7420*/  LOP3.LUT R118, R181, R118, RZ, 0x3c, !PT ;  /* 0x00000076b5767212 */ /* 0x000fe200078e3cff */
[----:B------:R-:W-:Y:S01]  /*7430*/  STSM.16.M88.4 [R6], R80 ;  /* 0x0000005006007844 */ /* 0x000fe20000000200 */
[----:B------:R-:W-:Y:S02]  /*7440*/  MOV R102, R102 ;  /* 0x0000006600667202 */ /* 0x000fe40000000f00 */
[----:B------:R-:W-:Y:S02]  /*7450*/  F2FP.BF16.F32.PACK_AB R89, R26, R21 ;  /* 0x000000151a59723e */ /* 0x000fe400000010ff */
[----:B------:R-:W-:-:S02]  /*7460*/  F2FP.BF16.F32.PACK_AB R90, R93, R92 ;  /* 0x0000005c5d5a723e */ /* 0x000fc400000010ff */
[----:B------:R-:W-:Y:S02]  /*7470*/  F2FP.BF16.F32.PACK_AB R91, R42, R30 ;  /* 0x0000001e2a5b723e */ /* 0x000fe400000010ff */
[----:B------:R-:W-:Y:S02]  /*7480*/  F2FP.BF16.F32.PACK_AB R96, R97, R96 ;  /* 0x000000606160723e */ /* 0x000fe400000010ff */
[----:B------:R-:W-:Y:S01]  /*7490*/  MOV R106, R106 ;  /* 0x0000006a006a7202 */ /* 0x000fe20000000f00 */
[----:B------:R-:W-:Y:S01]  /*74a0*/  STSM.16.M88.4 [R102], R88 ;  /* 0x0000005866007844 */ /* 0x000fe20000000200 */
[----:B------:R-:W-:Y:S02]  /*74b0*/  F2FP.BF16.F32.PACK_AB R97, R46, R44 ;  /* 0x0000002c2e61723e */ /* 0x000fe400000010ff */
[----:B------:R-:W-:Y:S02]  /*74c0*/  F2FP.BF16.F32.PACK_AB R98, R101, R100 ;  /* 0x000000646562723e */ /* 0x000fe400000010ff */
[----:B------:R-:W-:-:S02]  /*74d0*/  F2FP.BF16.F32.PACK_AB R99, R156, R155 ;  /* 0x0000009b9c63723e */ /* 0x000fc400000010ff */
[----:B------:R-:W-:Y:S02]  /*74e0*/  F2FP.BF16.F32.PACK_AB R157, R158, R157 ;  /* 0x0000009d9e9d723e */ /* 0x000fe400000010ff */
[----:B------:R-:W-:Y:S01]  /*74f0*/  LOP3.LUT R4, R27, R4, RZ, 0x3c, !PT ;  /* 0x000000041b047212 */ /* 0x000fe200078e3cff */
[----:B------:R-:W-:Y:S01]  /*7500*/  STSM.16.M88.4 [R106], R96 ;  /* 0x000000606a007844 */ /* 0x000fe20000000200 */
[----:B------:R-:W-:Y:S02]  /*7510*/  MOV R110, R110 ;  /* 0x0000006e006e7202 */ /* 0x000fe40000000f00 */
        /* <DEDUP_REMOVED lines=11> */
[----:B------:R-:W-:Y:S01]  /*75d0*/  F2FP.BF16.F32.PACK_AB R128, R129, R128 ;  /* 0x000000808180723e */ /* 0x000fe200000010ff */
[----:B------:R0:W-:Y:S01]  /*75e0*/  STSM.16.M88.4 [R3], R112 ;  /* 0x0000007003007844 */ /* 0x0001e20000000200 */
[----:B------:R-:W-:Y:S02]  /*75f0*/  MOV R118, R118 ;  /* 0x0000007600767202 */ /* 0x000fe40000000f00 */
[----:B------:R-:W-:Y:S02]  /*7600*/  F2FP.BF16.F32.PACK_AB R121, R168, R167 ;  /* 0x000000a7a879723e */ /* 0x000fe400000010ff */
[----:B------:R-:W-:Y:S02]  /*7610*/  F2FP.BF16.F32.PACK_AB R122, R125, R124 ;  /* 0x0000007c7d7a723e */ /* 0x000fe400000010ff */
[----:B------:R-:W-:-:S02]  /*7620*/  F2FP.BF16.F32.PACK_AB R123, R171, R170 ;  /* 0x000000aaab7b723e */ /* 0x000fc400000010ff */
[----:B------:R-:W-:Y:S02]  /*7630*/  F2FP.BF16.F32.PACK_AB R129, R131, R130 ;  /* 0x000000828381723e */ /* 0x000fe400000010ff */
[----:B------:R-:W-:Y:S01]  /*7640*/  F2FP.BF16.F32.PACK_AB R136, R137, R136 ;  /* 0x000000888988723e */ /* 0x000fe200000010ff */
[----:B------:R-:W-:Y:S01]  /*7650*/  STSM.16.M88.4 [R118], R120 ;  /* 0x0000007876007844 */ /* 0x000fe20000000200 */
[----:B------:R-:W-:Y:S02]  /*7660*/  F2FP.BF16.F32.PACK_AB R130, R133, R132 ;  /* 0x000000848582723e */ /* 0x000fe400000010ff */
[----:B------:R-:W-:Y:S02]  /*7670*/  F2FP.BF16.F32.PACK_AB R131, R135, R134 ;  /* 0x000000868783723e */ /* 0x000fe400000010ff */
[----:B------:R-:W-:Y:S02]  /*7680*/  F2FP.BF16.F32.PACK_AB R137, R139, R138 ;  /* 0x0000008a8b89723e */ /* 0x000fe400000010ff */
[----:B------:R-:W-:Y:S01]  /*7690*/  F2FP.BF16.F32.PACK_AB R144, R145, R144 ;  /* 0x000000909190723e */ /* 0x000fe200000010ff */
[----:B------:R-:W-:Y:S01]  /*76a0*/  STSM.16.M88.4 [R28], R128 ;  /* 0x000000801c007844 */ /* 0x000fe20000000200 */
[----:B------:R-:W-:Y:S01]  /*76b0*/  MOV R27, R4 ;  /* 0x00000004001b7202 */ /* 0x000fe20000000f00 */
[----:B------:R-:W-:Y:S01]  /*76c0*/  IMAD.U32 R4, RZ, RZ, UR8 ;  /* 0x00000008ff047e24 */ /* 0x000fe2000f8e00ff */
[----:B------:R-:W-:Y:S01]  /*76d0*/  F2FP.BF16.F32.PACK_AB R138, R141, R140 ;  /* 0x0000008c8d8a723e */ /* 0x000fe200000010ff */
[----:B------:R-:W-:Y:S01]  /*76e0*/  IMAD.U32 R5, RZ, RZ, UR9 ;  /* 0x00000009ff057e24 */ /* 0x000fe2000f8e00ff */
[----:B------:R-:W-:Y:S01]  /*76f0*/  F2FP.BF16.F32.PACK_AB R139, R143, R142 ;  /* 0x0000008e8f8b723e */ /* 0x000fe200000010ff */
[----:B------:R-:W-:Y:S01]  /*7700*/  ULDC.64 UR8, c[0x0][0xc08] ;  /* 0x0003020000087ab9 */ /* 0x000fe20000000a00 */
[----:B------:R-:W-:-:S02]  /*7710*/  F2FP.BF16.F32.PACK_AB R145, R147, R146 ;  /* 0x000000929391723e */ /* 0x000fc400000010ff */
[----:B------:R-:W-:Y:S01]  /*7720*/  MOV R24, R24 ;  /* 0x0000001800187202 */ /* 0x000fe20000000f00 */
[----:B------:R-:W-:Y:S01]  /*7730*/  STSM.16.M88.4 [R27], R136 ;  /* 0x000000881b007844 */ /* 0x000fe20000000200 */
[----:B------:R-:W-:Y:S02]  /*7740*/  F2FP.BF16.F32.PACK_AB R146, R149, R148 ;  /* 0x000000949592723e */ /* 0x000fe400000010ff */
[----:B------:R-:W-:Y:S01]  /*7750*/  F2FP.BF16.F32.PACK_AB R147, R151, R150 ;  /* 0x000000969793723e */ /* 0x000fe200000010ff */
[----:B------:R-:W-:Y:S01]  /*7760*/  UISETP.NE.U32.AND UP1, UPT, UR8, URZ, UPT ;  /* 0x0000003f0800728c */ /* 0x000fe2000bf25070 */
[----:B------:R-:W-:-:S03]  /*7770*/  PLOP3.LUT P0, PT, PT, PT, UP0, 0x80, 0x0 ;  /* 0x000000000000781c */ /* 0x000fc60003f0f008 */
[----:B------:R1:W-:Y:S01]  /*7780*/  STSM.16.M88.4 [R24], R144 ;  /* 0x0000009018007844 */ /* 0x0003e20000000200 */
[----:B------:R-:W-:Y:S01]  /*7790*/  BAR.SYNC.DEFER_BLOCKING 0x1, 0x100 ;  /* 0x0044000000007b1d */ /* 0x000fe20000010000 */
[----:B------:R-:W-:Y:S01]  /*77a0*/  UISETP.NE.AND.EX UP1, UPT, UR9, URZ, UPT, UP1 ;  /* 0x0000003f0900728c */ /* 0x000fe2000bf25310 */
[----:B0-----:R-:W-:-:S05]  /*77b0*/  IMAD R3, R191, 0x40, R2 ;  /* 0x00000040bf037824 */ /* 0x001fca00078e0202 */
[----:B------:R-:W-:-:S05]  /*77c0*/  PLOP3.LUT P6, PT, PT, PT, UP1, 0x80, 0x0 ;  /* 0x000000000000781c */ /* 0x000fca0003fcf018 */
[----:B------:R-:W-:-:S04]  /*77d0*/  @UP1 ULEA UR8, UP2, UR43, UR8, 0x2 ;  /* 0x000000082b081291 */ /* 0x000fc8000f84103f */
[----:B------:R-:W-:Y:S01]  /*77e0*/  @UP1 ULEA.HI.X UR9, UR43, UR9, UR44, 0x2, UP2 ;  /* 0x000000092b091291 */ /* 0x000fe200090f142c */
[----:B------:R-:W-:Y:S01]  /*77f0*/  IMAD.WIDE R174, R3, 0x2, R174 ;  /* 0x0000000203ae7825 */ /* 0x000fe200078e02ae */
[----:B------:R-:W-:-:S03]  /*7800*/  ULDC UR4, c[0x0][0xa88] ;  /* 0x0002a20000047ab9 */ /* 0x000fc60000000800 */
[----:B------:R-:W-:Y:S01]  /*7810*/  IMAD.U32 R3, RZ, RZ, UR4 ;  /* 0x00000004ff037e24 */ /* 0x000fe2000f8e00ff */
[----:B------:R-:W2:Y:S01]  /*7820*/  @P0 LDG.E R6, desc[UR40][R4.64] ;  /* 0x0000002804060981 */ /* 0x000ea2000c1e1900 */
[----:B------:R-:W-:Y:S01]  /*7830*/  IMAD.U32 R10, RZ, RZ, UR8 ;  /* 0x00000008ff0a7e24 */ /* 0x000fe2000f8e00ff */
[C---:B------:R-:W-:Y:S01]  /*7840*/  IADD3 R13, P2, R174.reuse, 0x1000, RZ ;  /* 0x00001000ae0d7810 */ /* 0x040fe20007f5e0ff */
[----:B------:R-:W-:Y:S01]  /*7850*/  IMAD.U32 R11, RZ, RZ, UR9 ;  /* 0x00000009ff0b7e24 */ /* 0x000fe2000f8e00ff */
[C---:B------:R-:W-:Y:S02]  /*7860*/  IADD3 R25, P1, R174.reuse, 0x2000, RZ ;  /* 0x00002000ae197810 */ /* 0x040fe40007f3e0ff */
[----:B------:R-:W-:Y:S02]  /*7870*/  P2R R8, PR, RZ, 0x4 ;  /* 0x00000004ff087803 */ /* 0x000fe40000000000 */
[----:B------:R0:W5:Y:S01]  /*7880*/  @P6 LDG.E R3, desc[UR40][R10.64] ;  /* 0x000000280a036981 */ /* 0x000162000c1e1900 */
[----:B------:R-:W-:-:S02]  /*7890*/  IADD3 R29, P2, R174, 0x3000, RZ ;  /* 0x00003000ae1d7810 */ /* 0x000fc40007f5e0ff */
[C---:B------:R-:W-:Y:S02]  /*78a0*/  IADD3 R33, P3, R174.reuse, 0x4000, RZ ;  /* 0x00004000ae217810 */ /* 0x040fe40007f7e0ff */
[C---:B------:R-:W-:Y:S02]  /*78b0*/  IADD3 R37, P4, R174.reuse, 0x5000, RZ ;  /* 0x00005000ae257810 */ /* 0x040fe40007f9e0ff */
[----:B------:R-:W-:Y:S02]  /*78c0*/  IADD3 R41, P5, R174, 0x6000, RZ ;  /* 0x00006000ae297810 */ /* 0x000fe40007fbe0ff */
[----:B------:R-:W-:Y:S02]  /*78d0*/  LOP3.LUT R12, R13, 0x380, RZ, 0xc0, !PT ;  /* 0x000003800d0c7812 */ /* 0x000fe400078ec0ff */
[----:B-1----:R-:W-:Y:S02]  /*78e0*/  LOP3.LUT R24, R25, 0x380, RZ, 0xc0, !PT ;  /* 0x0000038019187812 */ /* 0x002fe400078ec0ff */
[----:B------:R-:W-:-:S02]  /*78f0*/  LOP3.LUT R28, R29, 0x380, RZ, 0xc0, !PT ;  /* 0x000003801d1c7812 */ /* 0x000fc400078ec0ff */
[----:B------:R-:W-:Y:S02]  /*7900*/  LOP3.LUT R32, R33, 0x380, RZ, 0xc0, !PT ;  /* 0x0000038021207812 */ /* 0x000fe400078ec0ff */
[----:B------:R-:W-:Y:S02]  /*7910*/  LOP3.LUT R36, R37, 0x380, RZ, 0xc0, !PT ;  /* 0x0000038025247812 */ /* 0x000fe400078ec0ff */
[----:B------:R-:W-:Y:S01]  /*7920*/  LOP3.LUT R40, R41, 0x380, RZ, 0xc0, !PT ;  /* 0x0000038029287812 */ /* 0x000fe200078ec0ff */
[----:B------:R-:W-:Y:S01]  /*7930*/  UMOV UR4, URZ ;  /* 0x0000003f00047c82 */ /* 0x000fe20008000000 */
[----:B------:R-:W-:Y:S02]  /*7940*/  SHF.R.U64 R12, R12, 0x3, RZ ;  /* 0x000000030c0c7819 */ /* 0x000fe400000012ff */
[----:B------:R-:W-:Y:S02]  /*7950*/  SHF.R.U64 R24, R24, 0x3, RZ ;  /* 0x0000000318187819 */ /* 0x000fe400000012ff */
[----:B------:R-:W-:-:S02]  /*7960*/  SHF.R.U64 R28, R28, 0x3, RZ ;  /* 0x000000031c1c7819 */ /* 0x000fc400000012ff */
[----:B------:R-:W-:Y:S02]  /*7970*/  SHF.R.U64 R32, R32, 0x3, RZ ;  /* 0x0000000320207819 */ /* 0x000fe400000012ff */
[----:B------:R-:W-:Y:S02]  /*7980*/  SHF.R.U64 R36, R36, 0x3, RZ ;  /* 0x0000000324247819 */ /* 0x000fe400000012ff */
[----:B------:R-:W-:Y:S02]  /*7990*/  SHF.R.U64 R40, R40, 0x3, RZ ;  /* 0x0000000328287819 */ /* 0x000fe400000012ff */
[----:B------:R-:W-:Y:S02]  /*79a0*/  LOP3.LUT R12, R12, R13, RZ, 0x3c, !PT ;  /* 0x0000000d0c0c7212 */ /* 0x000fe400078e3cff */
[----:B------:R-:W-:Y:S02]  /*79b0*/  LOP3.LUT R24, R24, R25, RZ, 0x3c, !PT ;  /* 0x0000001918187212 */ /* 0x000fe400078e3cff */
[----:B------:R-:W-:-:S02]  /*79c0*/  LOP3.LUT R28, R28, R29, RZ, 0x3c, !PT ;  /* 0x0000001d1c1c7212 */ /* 0x000fc400078e3cff */
[----:B------:R-:W-:Y:S02]  /*79d0*/  LOP3.LUT R32, R32, R33, RZ, 0x3c, !PT ;  /* 0x0000002120207212 */ /* 0x000fe400078e3cff */
[----:B------:R-:W-:Y:S02]  /*79e0*/  LOP3.LUT R36, R36, R37, RZ, 0x3c, !PT ;  /* 0x0000002524247212 */ /* 0x000fe400078e3cff */
[----:B------:R-:W-:Y:S02]  /*79f0*/  LOP3.LUT R40, R40, R41, RZ, 0x3c, !PT ;  /* 0x0000002928287212 */ /* 0x000fe400078e3cff */
[----:B--2---:R-:W-:Y:S01]  /*7a00*/  @P0 R2UR UR4, R6 ;  /* 0x00000000060402ca */ /* 0x004fe200000e0000 */
[----:B0-----:R-:W-:-:S14]  /*7a10*/  @P6 BRA `(.L_x_3628) ;  /* 0x0000000000106947 */ /* 0x001fdc0003800000 */
[----:B------:R-:W-:Y:S05]  /*7a20*/  @!P0 BRA `(.L_x_3628) ;  /* 0x00000000000c8947 */ /* 0x000fea0003800000 */
[----:B------:R-:W2:Y:S04]  /*7a30*/  LDG.E R6, desc[UR40][R4.64] ;  /* 0x0000002804067981 */ /* 0x000ea8000c1e1900 */
[----:B-----5:R-:W2:Y:S02]  /*7a40*/  LDG.E R3, desc[UR40][R4.64+0x4] ;  /* 0x0000042804037981 */ /* 0x020ea4000c1e1900 */
[----:B--2---:R-:W-:-:S07]  /*7a50*/  IMAD.IADD R3, R3, 0x1, -R6 ;  /* 0x0000000103037824 */ /* 0x004fce00078e0a06 */
.L_x_3628:
[----:B------:R-:W0:Y:S01]  /*7a60*/  SHFL.IDX PT, R4, R192, RZ, 0x1f ;  /* 0x00001fffc0047589 */ /* 0x000e2200000e0000 */
[----:B------:R-:W-:Y:S01]  /*7a70*/  ISETP.NE.AND P6, PT, R8, RZ, PT ;  /* 0x000000ff0800720c */ /* 0x000fe20003fc5270 */
[--C-:B------:R-:W-:Y:S01]  /*7a80*/  IMAD.X R25, RZ, RZ, R175.reuse, P1 ;  /* 0x000000ffff197224 */ /* 0x100fe200008e06af */
[C---:B------:R-:W-:Y:S01]  /*7a90*/  IADD3 R45, P0, R174.reuse, 0x7000, RZ ;  /* 0x00007000ae2d7810 */ /* 0x040fe20007f1e0ff */
[--C-:B------:R-:W-:Y:S01]  /*7aa0*/  IMAD.X R29, RZ, RZ, R175.reuse, P2 ;  /* 0x000000ffff1d7224 */ /* 0x100fe200010e06af */
[C---:B------:R-:W-:Y:S01]  /*7ab0*/  IADD3 R53, P1, R174.reuse, 0x9000, RZ ;  /* 0x00009000ae357810 */ /* 0x040fe20007f3e0ff */
[--C-:B------:R-:W-:Y:S01]  /*7ac0*/  IMAD.X R13, RZ, RZ, R175.reuse, P6 ;  /* 0x000000ffff0d7224 */ /* 0x100fe200030e06af */
[----:B------:R-:W-:Y:S01]  /*7ad0*/  IADD3 R49, P6, R174, 0x8000, RZ ;  /* 0x00008000ae317810 */ /* 0x000fe20007fde0ff */
[--C-:B------:R-:W-:Y:S01]  /*7ae0*/  IMAD.X R33, RZ, RZ, R175.reuse, P3 ;  /* 0x000000ffff217224 */ /* 0x100fe200018e06af */
[----:B------:R-:W-:Y:S01]  /*7af0*/  LOP3.LUT R44, R45, 0x380, RZ, 0xc0, !PT ;  /* 0x000003802d2c7812 */ /* 0x000fe200078ec0ff */
[--C-:B------:R-:W-:Y:S01]  /*7b00*/  IMAD.X R37, RZ, RZ, R175.reuse, P4 ;  /* 0x000000ffff257224 */ /* 0x100fe200020e06af */
[----:B------:R-:W-:Y:S01]  /*7b10*/  LOP3.LUT R48, R49, 0x380, RZ, 0xc0, !PT ;  /* 0x0000038031307812 */ /* 0x000fe200078ec0ff */
[--C-:B------:R-:W-:Y:S01]  /*7b20*/  IMAD.X R41, RZ, RZ, R175.reuse, P5 ;  /* 0x000000ffff297224 */ /* 0x100fe200028e06af */
[----:B------:R-:W-:Y:S01]  /*7b30*/  LOP3.LUT R52, R53, 0x380, RZ, 0xc0, !PT ;  /* 0x0000038035347812 */ /* 0x000fe200078ec0ff */
[----:B------:R-:W-:Y:S01]  /*7b40*/  USHF.R.S32.HI UR14, URZ, 0x1f, UR4 ;  /* 0x0000001f3f0e7899 */ /* 0x000fe20008011404 */
[----:B------:R-:W-:Y:S01]  /*7b50*/  SHF.R.U64 R48, R48, 0x3, RZ ;  /* 0x0000000330307819 */ /* 0x000fe200000012ff */
[----:B------:R-:W-:Y:S01]  /*7b60*/  USHF.R.S32.HI UR15, URZ, 0x1f, UR46 ;  /* 0x0000001f3f0f7899 */ /* 0x000fe2000801142e */
[----:B------:R-:W-:Y:S01]  /*7b70*/  SHF.R.U64 R44, R44, 0x3, RZ ;  /* 0x000000032c2c7819 */ /* 0x000fe200000012ff */
[----:B------:R-:W-:Y:S01]  /*7b80*/  USEL UR43, UR43, URZ, !UP0 ;  /* 0x0000003f2b2b7287 */ /* 0x000fe2000c000000 */
[----:B------:R-:W-:Y:S01]  /*7b90*/  SHF.R.U64 R52, R52, 0x3, RZ ;  /* 0x0000000334347819 */ /* 0x000fe200000012ff */
[----:B------:R-:W-:Y:S01]  /*7ba0*/  USEL UR44, UR44, URZ, !UP0 ;  /* 0x0000003f2c2c7287 */ /* 0x000fe2000c000000 */
[----:B------:R-:W-:Y:S01]  /*7bb0*/  LOP3.LUT R48, R48, R49, RZ, 0x3c, !PT ;  /* 0x0000003130307212 */ /* 0x000fe200078e3cff */
[--C-:B------:R-:W-:Y:S01]  /*7bc0*/  IMAD.X R49, RZ, RZ, R175.reuse, P6 ;  /* 0x000000ffff317224 */ /* 0x100fe200030e06af */
[----:B------:R-:W-:Y:S01]  /*7bd0*/  LOP3.LUT R44, R44, R45, RZ, 0x3c, !PT ;  /* 0x0000002d2c2c7212 */ /* 0x000fe200078e3cff */
[----:B------:R-:W-:Y:S01]  /*7be0*/  IMAD.X R45, RZ, RZ, R175, P0 ;  /* 0x000000ffff2d7224 */ /* 0x000fe200000e06af */
[----:B0-----:R-:W-:-:S02]  /*7bf0*/  ISETP.NE.AND P6, PT, R4, RZ, PT ;  /* 0x000000ff0400720c */ /* 0x001fc40003fc5270 */
[----:B------:R-:W-:Y:S01]  /*7c00*/  LOP3.LUT R52, R52, R53, RZ, 0x3c, !PT ;  /* 0x0000003534347212 */ /* 0x000fe200078e3cff */
[----:B------:R-:W-:Y:S01]  /*7c10*/  IMAD.X R53, RZ, RZ, R175, P1 ;  /* 0x000000ffff357224 */ /* 0x000fe200008e06af */
[C---:B------:R-:W-:Y:S02]  /*7c20*/  IADD3 R61, P2, R174.reuse, 0xa000, RZ ;  /* 0x0000a000ae3d7810 */ /* 0x040fe40007f5e0ff */
[C---:B------:R-:W-:Y:S02]  /*7c30*/  IADD3 R57, P3, R174.reuse, 0xb000, RZ ;  /* 0x0000b000ae397810 */ /* 0x040fe40007f7e0ff */
[C---:B------:R-:W-:Y:S02]  /*7c40*/  IADD3 R69, P4, R174.reuse, 0xc000, RZ ;  /* 0x0000c000ae457810 */ /* 0x040fe40007f9e0ff */
[C---:B------:R-:W-:Y:S02]  /*7c50*/  IADD3 R65, P5, R174.reuse, 0xd000, RZ ;  /* 0x0000d000ae417810 */ /* 0x040fe40007fbe0ff */
[----:B------:R-:W-:-:S02]  /*7c60*/  IADD3 R77, P0, R174, 0xe000, RZ ;  /* 0x0000e000ae4d7810 */ /* 0x000fc40007f1e0ff */
[----:B------:R-:W-:Y:S02]  /*7c70*/  IADD3 R5, P1, R174, 0xf000, RZ ;  /* 0x0000f000ae057810 */ /* 0x000fe40007f3e0ff */
[----:B------:R-:W-:Y:S02]  /*7c80*/  LOP3.LUT R60, R61, 0x380, RZ, 0xc0, !PT ;  /* 0x000003803d3c7812 */ /* 0x000fe400078ec0ff */
[----:B------:R-:W-:Y:S01]  /*7c90*/  LOP3.LUT R56, R57, 0x380, RZ, 0xc0, !PT ;  /* 0x0000038039387812 */ /* 0x000fe200078ec0ff */
[----:B------:R-:W-:Y:S01]  /*7ca0*/  IMAD.X R73, RZ, RZ, R175, P1 ;  /* 0x000000ffff497224 */ /* 0x000fe200008e06af */
[----:B------:R-:W-:Y:S02]  /*7cb0*/  LOP3.LUT R68, R69, 0x380, RZ, 0xc0, !PT ;  /* 0x0000038045447812 */ /* 0x000fe400078ec0ff */
[----:B------:R-:W-:Y:S02]  /*7cc0*/  LOP3.LUT R64, R65, 0x380, RZ, 0xc0, !PT ;  /* 0x0000038041407812 */ /* 0x000fe400078ec0ff */
[----:B------:R-:W-:-:S02]  /*7cd0*/  LOP3.LUT R76, R77, 0x380, RZ, 0xc0, !PT ;  /* 0x000003804d4c7812 */ /* 0x000fc400078ec0ff */
[----:B------:R-:W-:Y:S02]  /*7ce0*/  LOP3.LUT R9, R174, 0x380, RZ, 0xc0, !PT ;  /* 0x00000380ae097812 */ /* 0x000fe400078ec0ff */
[----:B------:R-:W-:Y:S02]  /*7cf0*/  LOP3.LUT R4, R5, 0x380, RZ, 0xc0, !PT ;  /* 0x0000038005047812 */ /* 0x000fe400078ec0ff */
[----:B------:R-:W-:Y:S02]  /*7d00*/  SHF.R.U64 R60, R60, 0x3, RZ ;  /* 0x000000033c3c7819 */ /* 0x000fe400000012ff */
[----:B------:R-:W-:Y:S02]  /*7d10*/  SHF.R.U64 R56, R56, 0x3, RZ ;  /* 0x0000000338387819 */ /* 0x000fe400000012ff */
[----:B------:R-:W-:Y:S02]  /*7d20*/  SHF.R.U64 R68, R68, 0x3, RZ ;  /* 0x0000000344447819 */ /* 0x000fe400000012ff */
[----:B------:R-:W-:-:S02]  /*7d30*/  SHF.R.U64 R64, R64, 0x3, RZ ;  /* 0x0000000340407819 */ /* 0x000fc400000012ff */
        /* <DEDUP_REMOVED lines=13> */
[----:B------:R-:W-:-:S02]  /*7e10*/  LOP3.LUT R174, R9, R174, RZ, 0x3c, !PT ;  /* 0x000000ae09ae7212 */ /* 0x000fc400078e3cff */
[----:B------:R-:W-:Y:S01]  /*7e20*/  LOP3.LUT R72, R4, R5, RZ, 0x3c, !PT ;  /* 0x0000000504487212 */ /* 0x000fe200078e3cff */
[----:B------:R-:W-:Y:S06]  /*7e30*/  @P6 BRA `(.L_x_3629) ;  /* 0x0000000000c46947 */ /* 0x000fec0003800000 */
[----:B------:R-:W0:Y:S01]  /*7e40*/  LDC R10, c[0x0][0xbe8] ;  /* 0x0002fa00ff0a7b82 */ /* 0x000e220000000800 */
[----:B------:R-:W-:Y:S01]  /*7e50*/  IMAD.U32 R8, RZ, RZ, UR45 ;  /* 0x0000002dff087e24 */ /* 0x000fe2000f8e00ff */
[----:B------:R-:W-:Y:S01]  /*7e60*/  ULDC.64 UR10, c[0x0][0xb90] ;  /* 0x0002e400000a7ab9 */ /* 0x000fe20000000a00 */
[----:B------:R-:W-:Y:S01]  /*7e70*/  UMOV UR8, UR4 ;  /* 0x0000000400087c82 */ /* 0x000fe20008000000 */
[----:B------:R-:W-:Y:S01]  /*7e80*/  UIMAD UR7, UR15, UR10, URZ ;  /* 0x0000000a0f0772a4 */ /* 0x000fe2000f8e023f */
[----:B------:R-:W-:Y:S01]  /*7e90*/  IMAD R8, R8, 0x40, R195 ;  /* 0x0000004008087824 */ /* 0x000fe200078e02c3 */
[----:B------:R-:W-:Y:S01]  /*7ea0*/  UMOV UR9, UR14 ;  /* 0x0000000e00097c82 */ /* 0x000fe20008000000 */
[----:B------:R-:W-:Y:S01]  /*7eb0*/  ULDC.64 UR12, c[0x0][0xb98] ;  /* 0x0002e600000c7ab9 */ /* 0x000fe20000000a00 */
[----:B------:R-:W-:Y:S01]  /*7ec0*/  UIMAD.WIDE.U32 UR8, UR46, UR10, UR8 ;  /* 0x0000000a2e0872a5 */ /* 0x000fe2000f8e0008 */
[----:B------:R-:W-:Y:S01]  /*7ed0*/  IMAD.MOV.U32 R4, RZ, RZ, R8 ;  /* 0x000000ffff047224 */ /* 0x000fe200078e0008 */
[----:B------:R-:W-:Y:S01]  /*7ee0*/  UIMAD UR7, UR46, UR11, UR7 ;  /* 0x0000000b2e0772a4 */ /* 0x000fe2000f8e0207 */
[----:B------:R-:W-:Y:S01]  /*7ef0*/  IMAD.U32 R15, RZ, RZ, UR45 ;  /* 0x0000002dff0f7e24 */ /* 0x000fe2000f8e00ff */
[----:B------:R-:W-:-:S02]  /*7f00*/  UIMAD UR10, UR44, UR12, URZ ;  /* 0x0000000c2c0a72a4 */ /* 0x000fc4000f8e023f */
[----:B------:R-:W-:Y:S01]  /*7f10*/  UIADD3 UR9, UR9, UR7, URZ ;  /* 0x0000000709097290 */ /* 0x000fe2000fffe03f */
[----:B------:R-:W-:Y:S01]  /*7f20*/  IMAD R26, R15, 0x40, R16 ;  /* 0x000000400f1a7824 */ /* 0x000fe200078e0210 */
[----:B------:R-:W-:Y:S02]  /*7f30*/  UIMAD UR10, UR43, UR13, UR10 ;  /* 0x0000000d2b0a72a4 */ /* 0x000fe4000f8e020a */
[----:B------:R-:W-:Y:S01]  /*7f40*/  UIMAD.WIDE.U32 UR8, UR43, UR12, UR8 ;  /* 0x0000000c2b0872a5 */ /* 0x000fe2000f8e0008 */
[----:B0-----:R-:W-:Y:S01]  /*7f50*/  ISETP.NE.AND P0, PT, R10, 0x1, PT ;  /* 0x000000010a00780c */ /* 0x001fe20003f05270 */
[----:B-----5:R-:W-:-:S12]  /*7f60*/  IMAD R15, R3, R10, RZ ;  /* 0x0000000a030f7224 */ /* 0x020fd800078e02ff */
[----:B------:R-:W0:Y:S08]  /*7f70*/  @P0 LDC R5, c[0x0][0xbec] ;  /* 0x0002fb00ff050b82 */ /* 0x000e300000000800 */
[----:B------:R-:W1:Y:S01]  /*7f80*/  @P0 LDC R6, c[0x0][0xbf0] ;  /* 0x0002fc00ff060b82 */ /* 0x000e620000000800 */
[----:B0-----:R-:W-:-:S05]  /*7f90*/  @P0 IMAD.HI.U32 R5, R8, R5, RZ ;  /* 0x0000000508050227 */ /* 0x001fca00078e00ff */
[----:B-1----:R-:W-:-:S04]  /*7fa0*/  @P0 SHF.R.U32.HI R4, RZ, R6, R5 ;  /* 0x00000006ff040219 */ /* 0x002fc80000011605 */
[--C-:B------:R-:W-:Y:S01]  /*7fb0*/  SHF.R.S32.HI R5, RZ, 0x1f, R4.reuse ;  /* 0x0000001fff057819 */ /* 0x100fe20000011404 */
[----:B------:R-:W-:Y:S01]  /*7fc0*/  IMAD.MOV R9, RZ, RZ, -R4 ;  /* 0x000000ffff097224 */ /* 0x000fe200078e0a04 */
[----:B------:R-:W-:-:S03]  /*7fd0*/  IADD3 R4, P0, R4, UR8, RZ ;  /* 0x0000000804047c10 */ /* 0x000fc6000ff1e0ff */
[----:B------:R-:W-:Y:S02]  /*7fe0*/  IMAD R9, R10, R9, R8 ;  /* 0x000000090a097224 */ /* 0x000fe400078e0208 */
[----:B------:R-:W-:-:S03]  /*7ff0*/  IMAD.U32 R8, RZ, RZ, UR10 ;  /* 0x0000000aff087e24 */ /* 0x000fc6000f8e00ff */
[----:B------:R-:W-:Y:S02]  /*8000*/  SHF.R.S32.HI R6, RZ, 0x1f, R9 ;  /* 0x0000001fff067819 */ /* 0x000fe40000011409 */
[----:B------:R-:W-:Y:S01]  /*8010*/  IADD3.X R5, R5, UR9, R8, P0, !PT ;  /* 0x0000000905057c10 */ /* 0x000fe200087fe408 */
[----:B------:R-:W-:Y:S02]  /*8020*/  ULDC.64 UR8, c[0x0][0xb88] ;  /* 0x0002e20000087ab9 */ /* 0x000fe40000000a00 */
[----:B------:R-:W-:Y:S02]  /*8030*/  IMAD R6, R6, UR8, RZ ;  /* 0x0000000806067c24 */ /* 0x000fe4000f8e02ff */
[----:B------:R-:W-:-:S04]  /*8040*/  IMAD.WIDE.U32 R4, R9, UR8, R4 ;  /* 0x0000000809047c25 */ /* 0x000fc8000f8e0004 */
[----:B------:R-:W-:Y:S01]  /*8050*/  IMAD R9, R9, UR9, R6 ;  /* 0x0000000909097c24 */ /* 0x000fe2000f8e0206 */
[----:B------:R-:W-:Y:S01]  /*8060*/  ULDC.64 UR8, c[0x0][0xb50] ;  /* 0x0002d40000087ab9 */ /* 0x000fe20000000a00 */
[----:B------:R-:W-:Y:S01]  /*8070*/  IMAD.MOV R6, RZ, RZ, -R18 ;  /* 0x000000ffff067224 */ /* 0x000fe200078e0a12 */
[----:B------:R-:W-:Y:S01]  /*8080*/  LEA R11, P0, R4, UR8, 0x2 ;  /* 0x00000008040b7c11 */ /* 0x000fe2000f8010ff */
[----:B------:R-:W-:-:S04]  /*8090*/  IMAD.IADD R5, R5, 0x1, R9 ;  /* 0x0000000105057824 */ /* 0x000fc800078e0209 */
[----:B------:R-:W-:Y:S01]  /*80a0*/  SHFL.IDX PT, R8, R11, 0x1, 0x1c1f ;  /* 0x003c1f000b087f89 */ /* 0x000fe200000e0000 */
[----:B------:R-:W-:Y:S02]  /*80b0*/  LEA.HI.X R14, R4, UR9, R5, 0x2, P0 ;  /* 0x00000009040e7c11 */ /* 0x000fe400080f1405 */
[----:B------:R-:W-:Y:S01]  /*80c0*/  ISETP.NE.AND P0, PT, R17, R6, PT ;  /* 0x000000061100720c */ /* 0x000fe20003f05270 */
[----:B------:R-:W-:Y:S01]  /*80d0*/  SHFL.IDX PT, R4, R11, RZ, 0x1c1f ;  /* 0x001c1fff0b047589 */ /* 0x000fe200000e0000 */
[C---:B------:R-:W-:Y:S02]  /*80e0*/  VIADD R6, R26.reuse, 0x8 ;  /* 0x000000081a067836 */ /* 0x040fe40000000000 */
[-C--:B------:R-:W-:Y:S01]  /*80f0*/  ISETP.GE.OR P1, PT, R26, R15.reuse, P0 ;  /* 0x0000000f1a00720c */ /* 0x080fe20000726670 */
[----:B------:R-:W0:Y:S02]  /*8100*/  SHFL.IDX PT, R5, R14, RZ, 0x1c1f ;  /* 0x001c1fff0e057589 */ /* 0x000e2400000e0000 */
[----:B------:R-:W-:-:S02]  /*8110*/  ISETP.GE.OR P0, PT, R6, R15, P0 ;  /* 0x0000000f0600720c */ /* 0x000fc40000706670 */
[----:B------:R-:W1:Y:S08]  /*8120*/  SHFL.IDX PT, R9, R14, 0x1, 0x1c1f ;  /* 0x003c1f000e097f89 */ /* 0x000e7000000e0000 */
[----:B0-----:R0:W-:Y:S04]  /*8130*/  @!P1 ST.E desc[UR40][R4.64], R20 ;  /* 0x0000001404009985 */ /* 0x0011e8000c101928 */
[----:B-1----:R0:W-:Y:S02]  /*8140*/  @!P0 ST.E desc[UR40][R8.64], R0 ;  /* 0x0000000008008985 */ /* 0x0021e4000c101928 */
.L_x_3629:
[----:B------:R-:W1:Y:S01]  /*8150*/  LDC R82, c[0x0][0xbe8] ;  /* 0x0002fa00ff527b82 */ /* 0x000e620000000800 */
[----:B------:R-:W-:Y:S01]  /*8160*/  ULDC UR12, c[0x0][0xac8] ;  /* 0x0002b200000c7ab9 */ /* 0x000fe20000000800 */
[----:B------:R-:W-:Y:S01]  /*8170*/  ULDC.64 UR10, c[0x0][0xaa0] ;  /* 0x0002a800000a7ab9 */ /* 0x000fe20000000a00 */
[----:B------:R-:W-:Y:S01]  /*8180*/  ISETP.GE.AND P0, PT, R189, UR12, PT ;  /* 0x0000000cbd007c0c */ /* 0x000fe2000bf06270 */
[----:B0-----:R0:W5:Y:S01]  /*8190*/  LD.E.128 R8, desc[UR40][R174.64] ;  /* 0x00000028ae087980 */ /* 0x001162000c101d00 */
[----:B------:R-:W-:Y:S02]  /*81a0*/  ISETP.GE.AND P1, PT, R2, UR12, PT ;  /* 0x0000000c02007c0c */ /* 0x000fe4000bf26270 */
[----:B------:R-:W-:Y:S01]  /*81b0*/  SEL R4, RZ, 0xffffffff, P0 ;  /* 0xffffffffff047807 */ /* 0x000fe20000000000 */
[----:B------:R-:W5:Y:S01]  /*81c0*/  LD.E.128 R12, desc[UR40][R12.64] ;  /* 0x000000280c0c7980 */ /* 0x000f62000c101d00 */
[----:B------:R-:W-:-:S03]  /*81d0*/  ISETP.GE.AND P0, PT, R188, UR12, PT ;  /* 0x0000000cbc007c0c */ /* 0x000fc6000bf06270 */
[----:B------:R-:W5:Y:S04]  /*81e0*/  LD.E.128 R24, desc[UR40][R24.64] ;  /* 0x0000002818187980 */ /* 0x000f68000c101d00 */
[----:B------:R-:W5:Y:S04]  /*81f0*/  LD.E.128 R28, desc[UR40][R28.64] ;  /* 0x000000281c1c7980 */ /* 0x000f68000c101d00 */
[----:B------:R-:W5:Y:S01]  /*8200*/  LD.E.128 R32, desc[UR40][R32.64] ;  /* 0x0000002820207980 */ /* 0x000f62000c101d00 */
[----:B-1----:R-:W-:Y:S01]  /*8210*/  ISETP.NE.AND P2, PT, R82, 0x1, PT ;  /* 0x000000015200780c */ /* 0x002fe20003f45270 */
[----:B------:R-:W-:Y:S01]  /*8220*/  IMAD.SHL.U32 R5, R4, 0x2, RZ ;  /* 0x0000000204057824 */ /* 0x000fe200078e00ff */
[----:B------:R-:W-:Y:S01]  /*8230*/  SEL R0, RZ, 0x1, P1 ;  /* 0x00000001ff007807 */ /* 0x000fe20000800000 */
[----:B------:R-:W5:Y:S01]  /*8240*/  LD.E.128 R36, desc[UR40][R36.64] ;  /* 0x0000002824247980 */ /* 0x000f62000c101d00 */
[----:B------:R-:W-:-:S02]  /*8250*/  SEL R4, RZ, 0xffffffff, P0 ;  /* 0xffffffffff047807 */ /* 0x000fc40000000000 */
[----:B------:R-:W-:Y:S01]  /*8260*/  LOP3.LUT R0, R5, 0x2, R0, 0xe2, !PT ;  /* 0x0000000205007812 */ /* 0x000fe200078ee200 */
[----:B------:R-:W5:Y:S04]  /*8270*/  LD.E.128 R40, desc[UR40][R40.64] ;  /* 0x0000002828287980 */ /* 0x000f68000c101d00 */
[----:B------:R-:W5:Y:S02]  /*8280*/  LD.E.128 R44, desc[UR40][R44.64] ;  /* 0x000000282c2c7980 */ /* 0x000f64000c101d00 */
[----:B------:R-:W1:Y:S01]  /*8290*/  @P2 LDC R21, c[0x0][0xbec] ;  /* 0x0002fb00ff152b82 */ /* 0x000e620000000800 */
[----:B------:R-:W-:Y:S01]  /*82a0*/  IMAD.SHL.U32 R5, R4, 0x4, RZ ;  /* 0x0000000404057824 */ /* 0x000fe200078e00ff */
[----:B------:R-:W-:Y:S01]  /*82b0*/  ISETP.GE.AND P0, PT, R187, UR12, PT ;  /* 0x0000000cbb007c0c */ /* 0x000fe2000bf06270 */
[----:B------:R-:W-:Y:S01]  /*82c0*/  UIMAD UR7, UR14, UR10, URZ ;  /* 0x0000000a0e0772a4 */ /* 0x000fe2000f8e023f */
[----:B------:R-:W5:Y:S04]  /*82d0*/  LD.E.128 R48, desc[UR40][R48.64] ;  /* 0x0000002830307980 */ /* 0x000f68000c101d00 */
[----:B------:R-:W2:Y:S01]  /*82e0*/  @P2 LDC R81, c[0x0][0xbf0] ;  /* 0x0002fc00ff512b82 */ /* 0x000ea20000000800 */
[----:B------:R-:W-:Y:S01]  /*82f0*/  LOP3.LUT R4, R5, 0x4, R0, 0xe2, !PT ;  /* 0x0000000405047812 */ /* 0x000fe200078ee200 */
[----:B------:R-:W-:Y:S01]  /*8300*/  IMAD R0, R190, 0x20, R191 ;  /* 0x00000020be007824 */ /* 0x000fe200078e02bf */
[----:B------:R-:W-:Y:S01]  /*8310*/  SEL R5, RZ, 0xffffffff, P0 ;  /* 0xffffffffff057807 */ /* 0x000fe20000000000 */
[----:B------:R-:W-:Y:S01]  /*8320*/  IMAD.U32 R83, RZ, RZ, UR45 ;  /* 0x0000002dff537e24 */ /* 0x000fe2000f8e00ff */
[----:B------:R-:W-:Y:S01]  /*8330*/  UIMAD.WIDE.U32 UR8, UR4, UR10, URZ ;  /* 0x0000000a040872a5 */ /* 0x000fe2000f8e003f */
[----:B------:R-:W-:Y:S01]  /*8340*/  ISETP.GE.AND P0, PT, R186, UR12, PT ;  /* 0x0000000cba007c0c */ /* 0x000fe2000bf06270 */
[----:B------:R-:W-:Y:S01]  /*8350*/  UIMAD UR7, UR4, UR11, UR7 ;  /* 0x0000000b040772a4 */ /* 0x000fe2000f8e0207 */
[----:B------:R-:W-:Y:S01]  /*8360*/  IMAD.SHL.U32 R5, R5, 0x8, RZ ;  /* 0x0000000805057824 */ /* 0x000fe200078e00ff */
[----:B------:R-:W5:Y:S01]  /*8370*/  LD.E.128 R52, desc[UR40][R52.64] ;  /* 0x0000002834347980 */ /* 0x000f62000c101d00 */
[----:B------:R-:W-:Y:S01]  /*8380*/  ULDC.64 UR10, c[0x0][0xae8] ;  /* 0x0002ba00000a7ab9 */ /* 0x000fe20000000a00 */
[----:B------:R-:W-:Y:S01]  /*8390*/  IMAD R80, R83, 0x40, R0 ;  /* 0x0000004053507824 */ /* 0x000fe200078e0200 */
[----:B------:R-:W-:Y:S01]  /*83a0*/  UIADD3 UR9, UR9, UR7, URZ ;  /* 0x0000000709097290 */ /* 0x000fe2000fffe03f */
[----:B------:R-:W-:Y:S01]  /*83b0*/  SEL R0, RZ, 0xffffffff, P0 ;  /* 0xffffffffff007807 */ /* 0x000fe20000000000 */
[----:B------:R-:W-:Y:S01]  /*83c0*/  UIMAD UR4, UR15, UR10, URZ ;  /* 0x0000000a0f0472a4 */ /* 0x000fe2000f8e023f */
[----:B------:R-:W-:Y:S01]  /*83d0*/  LOP3.LUT R4, R5, 0x8, R4, 0xe2, !PT ;  /* 0x0000000805047812 */ /* 0x000fe200078ee204 */
[----:B------:R-:W-:Y:S01]  /*83e0*/  UIMAD.WIDE.U32 UR8, UR46, UR10, UR8 ;  /* 0x0000000a2e0872a5 */ /* 0x000fe2000f8e0008 */
[----:B------:R-:W5:Y:S01]  /*83f0*/  LD.E.128 R60, desc[UR40][R60.64] ;  /* 0x000000283c3c7980 */ /* 0x000f62000c101d00 */
[----:B------:R-:W-:Y:S01]  /*8400*/  UIMAD UR4, UR46, UR11, UR4 ;  /* 0x0000000b2e0472a4 */ /* 0x000fe2000f8e0204 */
[----:B------:R-:W-:-:S02]  /*8410*/  IMAD.SHL.U32 R5, R0, 0x10, RZ ;  /* 0x0000001000057824 */ /* 0x000fc400078e00ff */
[----:B-1----:R-:W-:Y:S01]  /*8420*/  @P2 IMAD.HI.U32 R0, R80, R21, RZ ;  /* 0x0000001550002227 */ /* 0x002fe200078e00ff */
[----:B------:R-:W-:Y:S01]  /*8430*/  ULDC.64 UR10, c[0x0][0xaf0] ;  /* 0x0002bc00000a7ab9 */ /* 0x000fe20000000a00 */
[----:B------:R-:W-:Y:S01]  /*8440*/  UIADD3 UR9, UR9, UR4, URZ ;  /* 0x0000000409097290 */ /* 0x000fe2000fffe03f */
[----:B------:R-:W5:Y:S01]  /*8450*/  LD.E.128 R56, desc[UR40][R56.64] ;  /* 0x0000002838387980 */ /* 0x000f62000c101d00 */
[----:B------:R-:W-:Y:S01]  /*8460*/  UIMAD UR4, UR44, UR10, URZ ;  /* 0x0000000a2c0472a4 */ /* 0x000fe2000f8e023f */
[----:B------:R-:W-:Y:S01]  /*8470*/  IMAD.MOV.U32 R21, RZ, RZ, R80 ;  /* 0x000000ffff157224 */ /* 0x000fe200078e0050 */
[----:B--2---:R-:W-:Y:S01]  /*8480*/  @P2 SHF.R.U32.HI R21, RZ, R81, R0 ;  /* 0x00000051ff152219 */ /* 0x004fe20000011600 */
[----:B------:R-:W-:Y:S01]  /*8490*/  UIMAD.WIDE.U32 UR8, UR43, UR10, UR8 ;  /* 0x0000000a2b0872a5 */ /* 0x000fe2000f8e0008 */
[----:B------:R-:W5:Y:S01]  /*84a0*/  LD.E.128 R68, desc[UR40][R68.64] ;  /* 0x0000002844447980 */ /* 0x000f62000c101d00 */
[----:B------:R-:W-:Y:S01]  /*84b0*/  UIMAD UR4, UR43, UR11, UR4 ;  /* 0x0000000b2b0472a4 */ /* 0x000fe2000f8e0204 */
[----:B------:R-:W-:Y:S01]  /*84c0*/  ISETP.GE.AND P0, PT, R185, UR12, PT ;  /* 0x0000000cb9007c0c */ /* 0x000fe2000bf06270 */
[--C-:B------:R-:W-:Y:S01]  /*84d0*/  IMAD.MOV R81, RZ, RZ, -R21.reuse ;  /* 0x000000ffff517224 */ /* 0x100fe200078e0a15 */
[----:B------:R-:W-:Y:S01]  /*84e0*/  SHF.R.S32.HI R20, RZ, 0x1f, R21 ;  /* 0x0000001fff147819 */ /* 0x000fe20000011415 */
[----:B------:R-:W-:Y:S01]  /*84f0*/  UIADD3 UR4, UR9, UR4, URZ ;  /* 0x0000000409047290 */ /* 0x000fe2000fffe03f */
[----:B------:R-:W-:Y:S01]  /*8500*/  LOP3.LUT R6, R5, 0x10, R4, 0xe2, !PT ;  /* 0x0000001005067812 */ /* 0x000fe200078ee204 */
[----:B------:R-:W-:Y:S01]  /*8510*/  IMAD.U32 R4, RZ, RZ, UR8 ;  /* 0x00000008ff047e24 */ /* 0x000fe2000f8e00ff */
[----:B------:R-:W-:Y:S01]  /*8520*/  SEL R0, RZ, 0xffffffff, P0 ;  /* 0xffffffffff007807 */ /* 0x000fe20000000000 */
[----:B------:R-:W-:Y:S01]  /*8530*/  IMAD.U32 R5, RZ, RZ, UR9 ;  /* 0x00000009ff057e24 */ /* 0x000fe2000f8e00ff */
[----:B------:R-:W-:Y:S01]  /*8540*/  ULDC.64 UR8, c[0x0][0xae0] ;  /* 0x0002b80000087ab9 */ /* 0x000fe20000000a00 */
[----:B------:R-:W-:Y:S01]  /*8550*/  IMAD R81, R82, R81, R80 ;  /* 0x0000005152517224 */ /* 0x000fe200078e0250 */
[----:B------:R-:W5:Y:S01]  /*8560*/  LD.E.128 R64, desc[UR40][R64.64] ;  /* 0x0000002840407980 */ /* 0x000f62000c101d00 */
[----:B------:R-:W-:-:S02]  /*8570*/  IMAD.U32 R5, RZ, RZ, UR4 ;  /* 0x00000004ff057e24 */ /* 0x000fc4000f8e00ff */
[----:B------:R-:W-:Y:S01]  /*8580*/  IMAD R20, R20, UR8, RZ ;  /* 0x0000000814147c24 */ /* 0x000fe2000f8e02ff */
[----:B------:R-:W-:Y:S01]  /*8590*/  ISETP.GE.AND P0, PT, R194, UR12, PT ;  /* 0x0000000cc2007c0c */ /* 0x000fe2000bf06270 */
[----:B------:R-:W-:Y:S01]  /*85a0*/  IMAD.SHL.U32 R85, R0, 0x20, RZ ;  /* 0x0000002000557824 */ /* 0x000fe200078e00ff */
[----:B------:R-:W-:Y:S01]  /*85b0*/  SHF.R.S32.HI R0, RZ, 0x1f, R81 ;  /* 0x0000001fff007819 */ /* 0x000fe20000011451 */
[----:B------:R-:W5:Y:S01]  /*85c0*/  LD.E.128 R76, desc[UR40][R76.64] ;  /* 0x000000284c4c7980 */ /* 0x000f62000c101d00 */
[C---:B------:R-:W-:Y:S02]  /*85d0*/  IMAD R83, R21.reuse, UR9, R20 ;  /* 0x0000000915537c24 */ /* 0x040fe4000f8e0214 */
[----:B------:R-:W-:Y:S01]  /*85e0*/  IMAD.WIDE.U32 R4, R21, UR8, R4 ;  /* 0x0000000815047c25 */ /* 0x000fe2000f8e0004 */
[----:B------:R-:W5:Y:S01]  /*85f0*/  LD.E.128 R72, desc[UR40][R72.64] ;  /* 0x0000002848487980 */ /* 0x000f62000c101d00 */
[----:B------:R-:W-:Y:S01]  /*8600*/  ULDC.64 UR8, c[0x0][0xad8] ;  /* 0x0002b60000087ab9 */ /* 0x000fe20000000a00 */
[----:B------:R-:W-:Y:S01]  /*8610*/  LOP3.LUT R6, R85, 0x20, R6, 0xe2, !PT ;  /* 0x0000002055067812 */ /* 0x000fe200078ee206 */
[----:B------:R-:W-:Y:S01]  /*8620*/  IMAD R0, R0, UR8, RZ ;  /* 0x0000000800007c24 */ /* 0x000fe2000f8e02ff */
[----:B------:R-:W-:Y:S01]  /*8630*/  @!PT LDS RZ, [RZ] ;  /* 0x00000000fffff984 */ /* 0x000fe20000000800 */
[----:B------:R-:W-:Y:S01]  /*8640*/  @!PT LDS RZ, [RZ] ;  /* 0x00000000fffff984 */ /* 0x000fe20000000800 */
[----:B------:R-:W-:Y:S01]  /*8650*/  @!PT LDS RZ, [RZ] ;  /* 0x00000000fffff984 */ /* 0x000fe20000000800 */
[----:B------:R-:W-:Y:S01]  /*8660*/  @!PT LDS RZ, [RZ] ;  /* 0x00000000fffff984 */ /* 0x000fe20000000800 */
[----:B------:R1:W-:Y:S06]  /*8670*/  MEMBAR.ALL.CTA ;  /* 0x0000000000007992 */ /* 0x0003ec0000008000 */
[----:B-1----:R-:W1:Y:S01]  /*8680*/  FENCE.VIEW.ASYNC.S ;  /* 0x00000000000073c6 */ /* 0x002e620000000000 */
[----:B------:R-:W-:Y:S01]  /*8690*/  SEL R21, RZ, 0x40, P0 ;  /* 0x00000040ff157807 */ /* 0x000fe20000000000 */
[----:B------:R-:W-:Y:S01]  /*86a0*/  IMAD.U32 R20, RZ, RZ, UR45 ;  /* 0x0000002dff147e24 */ /* 0x000fe2000f8e00ff */
[----:B------:R-:W-:Y:S01]  /*86b0*/  ISETP.GE.AND P0, PT, R193, UR12, PT ;  /* 0x0000000cc1007c0c */ /* 0x000fe2000bf06270 */
[----:B------:R-:W-:Y:S01]  /*86c0*/  IMAD.IADD R5, R5, 0x1, R83 ;  /* 0x0000000105057824 */ /* 0x000fe200078e0253 */
[----:B------:R-:W-:Y:S01]  /*86d0*/  LOP3.LUT R6, R6, R21, RZ, 0xfc, !PT ;  /* 0x0000001506067212 */ /* 0x000fe200078efcff */
[----:B------:R-:W-:Y:S01]  /*86e0*/  IMAD R21, R81, UR9, R0 ;  /* 0x0000000951157c24 */ /* 0x000fe2000f8e0200 */
[----:B------:R-:W-:Y:S01]  /*86f0*/  UIADD3 UR4, UR42, 0x28c20, URZ ;  /* 0x00028c202a047890 */ /* 0x000fe2000fffe03f */
[----:B-----5:R-:W-:Y:S01]  /*8700*/  IMAD R89, R3, R82, RZ ;  /* 0x0000005203597224 */ /* 0x020fe200078e02ff */
[----:B------:R-:W-:Y:S01]  /*8710*/  SEL R3, RZ, 0x80, P0 ;  /* 0x00000080ff037807 */ /* 0x000fe20000000000 */
[----:B------:R-:W-:Y:S01]  /*8720*/  IMAD R0, R20, 0x40, R191 ;  /* 0x0000004014007824 */ /* 0x000fe200078e02bf */
[----:B------:R-:W-:Y:S01]  /*8730*/  UPRMT UR4, URZ, 0x654, UR4 ;  /* 0x000006543f047896 */ /* 0x000fe20008000004 */
[----:B------:R-:W-:Y:S01]  /*8740*/  IMAD.WIDE.U32 R4, R81, UR8, R4 ;  /* 0x0000000851047c25 */ /* 0x000fe2000f8e0004 */
[----:B------:R-:W-:Y:S01]  /*8750*/  ULDC.64 UR8, c[0x0][0xa80] ;  /* 0x0002a00000087ab9 */ /* 0x000fe20000000a00 */
[----:B------:R-:W-:Y:S01]  /*8760*/  BSSY B1, `(.L_x_3630) ;  /* 0x0000029000017945 */ /* 0x000fe20003800000 */
[----:B------:R-:W-:Y:S01]  /*8770*/  ISETP.GE.AND P0, PT, R0, R89, PT ;  /* 0x000000590000720c */ /* 0x000fe20003f06270 */
[----:B------:R-:W-:Y:S01]  /*8780*/  IMAD.IADD R5, R5, 0x1, R21 ;  /* 0x0000000105057824 */ /* 0x000fe200078e0215 */
[----:B------:R-:W-:-:S02]  /*8790*/  LEA R86, P1, R4, UR8, 0x1 ;  /* 0x0000000804567c11 */ /* 0x000fc4000f8208ff */
[----:B------:R-:W-:Y:S02]  /*87a0*/  LOP3.LUT R3, R6, R3, RZ, 0xfc, !PT ;  /* 0x0000000306037212 */ /* 0x000fe400078efcff */
[----:B------:R-:W-:Y:S01]  /*87b0*/  LEA.HI.X R87, R4, UR9, R5, 0x1, P1 ;  /* 0x0000000904577c11 */ /* 0x000fe200088f0c05 */
[----:B-1----:R0:W1:Y:S01]  /*87c0*/  SHFL.IDX PT, R20, R86, RZ, 0x181f ;  /* 0x00181fff56147589 */ /* 0x00206200000e0000 */
[----:B------:R-:W-:Y:S03]  /*87d0*/  SYNCS.ARRIVE.TRANS64.RED.A1T0 RZ, [UR4], RZ ;  /* 0x000000ffffff79a7 */ /* 0x000fe60008100404 */
[----:B------:R0:W2:Y:S02]  /*87e0*/  SHFL.IDX PT, R21, R87, RZ, 0x181f ;  /* 0x00181fff57157589 */ /* 0x0000a400000e0000 */
        /* <DEDUP_REMOVED lines=9> */
[----:B------:R1:W-:Y:S01]  /*8880*/  @!P0 ST.E.128 desc[UR40][R4.64], R8 ;  /* 0x0000000804008985 */ /* 0x0003e2000c101d28 */
        /* <DEDUP_REMOVED lines=11> */
[-C--:B------:R-:W-:Y:S02]  /*8940*/  @!P1 LEA R8, P6, R185, R20.reuse, 0x1 ;  /* 0x00000014b9089211 */ /* 0x080fe400078c08ff */
[-C--:B------:R-:W-:Y:S02]  /*8950*/  @P0 LEA R10, P3, R194, R20.reuse, 0x1 ;  /* 0x00000014c20a0211 */ /* 0x080fe400078608ff */
        /* <DEDUP_REMOVED lines=9> */
.L_x_3631:
[----:B------:R-:W-:Y:S05]  /*89f0*/  BSYNC B1 ;  /* 0x0000000000017941 */ /* 0x000fea0003800000 */
.L_x_3630:
[----:B------:R-:W-:Y:S01]  /*8a00*/  VIADD R0, R0, 0x20 ;  /* 0x0000002000007836 */ /* 0x000fe20000000000 */
[----:B---3--:R4:W3:Y:S04]  /*8a10*/  SHFL.IDX PT, R9, R87, 0x1, 0x181f ;  /* 0x00381f0057097f89 */ /* 0x0088e800000e0000 */
[----:B------:R-:W-:Y:S01]  /*8a20*/  ISETP.GE.AND P0, PT, R0, R89, PT ;  /* 0x000000590000720c */ /* 0x000fe20003f06270 */
[----:B------:R4:W0:-:S12]  /*8a30*/  SHFL.IDX PT, R8, R86, 0x1, 0x181f ;  /* 0x00381f0056087f89 */ /* 0x00081800000e0000 */
[----:B----4-:R-:W-:Y:S05]  /*8a40*/  @P0 BRA `(.L_x_3632) ;  /* 0x0000001000180947 */ /* 0x010fea0003800000 */
[----:B------:R-:W-:Y:S02]  /*8a50*/  ISETP.GE.AND P0, PT, R2, UR12, PT ;  /* 0x0000000c02007c0c */ /* 0x000fe4000bf06270 */
[----:B------:R-:W-:Y:S02]  /*8a60*/  ISETP.GE.AND P5, PT, R189, UR12, PT ;  /* 0x0000000cbd007c0c */ /* 0x000fe4000bfa6270 */
[----:B------:R-:W-:Y:S02]  /*8a70*/  ISETP.GE.AND P3, PT, R188, UR12, PT ;  /* 0x0000000cbc007c0c */ /* 0x000fe4000bf66270 */
[----:B------:R-:W-:Y:S02]  /*8a80*/  ISETP.GE.AND P2, PT, R187, UR12, PT ;  /* 0x0000000cbb007c0c */ /* 0x000fe4000bf46270 */
[----:B------:R-:W-:-:S05]  /*8a90*/  ISETP.GE.AND P1, PT, R186, UR12, PT ;  /* 0x0000000cba007c0c */ /* 0x000fca000bf26270 */
[----:B0--3--:R-:W-:Y:S02]  /*8aa0*/  @!P0 IMAD.WIDE R4, R2, 0x2, R8 ;  /* 0x0000000202048825 */ /* 0x009fe400078e0208 */
[-C--:B------:R-:W-:Y:S02]  /*8ab0*/  @!P5 LEA R10, P4, R189, R8.reuse, 0x1 ;  /* 0x00000008bd0ad211 */ /* 0x080fe400078808ff */
[----:B-1----:R-:W-:Y:S01]  /*8ac0*/  @!P3 LEA R20, P6, R188, R8, 0x1 ;  /* 0x00000008bc14b211 */ /* 0x002fe200078c08ff */
[----:B------:R0:W-:Y:S01]  /*8ad0*/  @!P0 ST.E.128 desc[UR40][R4.64], R12 ;  /* 0x0000000c04008985 */ /* 0x0001e2000c101d28 */
[----:B------:R-:W-:Y:S02]  /*8ae0*/  ISETP.GE.AND P0, PT, R185, UR12, PT ;  /* 0x0000000cb9007c0c */ /* 0x000fe4000bf06270 */
[----:B------:R-:W-:Y:S02]  /*8af0*/  @!P5 LEA.HI.X R11, R189, R9, R204, 0x1, P4 ;  /* 0x00000009bd0bd211 */ /* 0x000fe400020f0ccc */
[----:B------:R-:W-:-:S02]  /*8b00*/  LOP3.LUT P4, RZ, R6, 0x40, RZ, 0xc0, !PT ;  /* 0x0000004006ff7812 */ /* 0x000fc4000788c0ff */
[----:B--2---:R-:W-:Y:S01]  /*8b10*/  @!P3 LEA.HI.X R21, R188, R9, R203, 0x1, P6 ;  /* 0x00000009bc15b211 */ /* 0x004fe200030f0ccb */
[----:B------:R4:W-:Y:S01]  /*8b20*/  @!P5 ST.E.128 desc[UR40][R10.64], R28 ;  /* 0x0000001c0a00d985 */ /* 0x0009e2000c101d28 */
[----:B------:R-:W-:-:S03]  /*8b30*/  @!P2 LEA R24, P5, R187, R8, 0x1 ;  /* 0x00000008bb18a211 */ /* 0x000fc600078a08ff */
[----:B------:R4:W-:Y:S01]  /*8b40*/  @!P3 ST.E.128 desc[UR40][R20.64], R36 ;  /* 0x000000241400b985 */ /* 0x0009e2000c101d28 */
[----:B------:R-:W-:Y:S02]  /*8b50*/  @!P2 LEA.HI.X R25, R187, R9, R202, 0x1, P5 ;  /* 0x00000009bb19a211 */ /* 0x000fe400028f0cca */
[----:B0-----:R-:W-:-:S03]  /*8b60*/  @!P1 LEA R4, P6, R186, R8, 0x1 ;  /* 0x00000008ba049211 */ /* 0x001fc600078c08ff */
[----:B------:R4:W-:Y:S01]  /*8b70*/  @!P2 ST.E.128 desc[UR40][R24.64], R44 ;  /* 0x0000002c1800a985 */ /* 0x0009e2000c101d28 */
[CC--:B------:R-:W-:Y:S02]  /*8b80*/  @!P0 LEA R12, P3, R185.reuse, R8.reuse, 0x1 ;  /* 0x00000008b90c8211 */ /* 0x0c0fe400078608ff */
[----:B------:R-:W-:Y:S02]  /*8b90*/  @P4 LEA R14, P5, R194, R8, 0x1 ;  /* 0x00000008c20e4211 */ /* 0x000fe400078a08ff */
[-C--:B------:R-:W-:Y:S02]  /*8ba0*/  @!P1 LEA.HI.X R5, R186, R9.reuse, R201, 0x1, P6 ;  /* 0x00000009ba059211 */ /* 0x080fe400030f0cc9 */
[-C--:B------:R-:W-:Y:S02]  /*8bb0*/  @!P0 LEA.HI.X R13, R185, R9.reuse, R200, 0x1, P3 ;  /* 0x00000009b90d8211 */ /* 0x080fe400018f0cc8 */
[----:B------:R-:W-:Y:S01]  /*8bc0*/  @P4 LEA.HI.X R15, R194, R9, R199, 0x1, P5 ;  /* 0x00000009c20f4211 */ /* 0x000fe200028f0cc7 */
[----:B------:R4:W-:Y:S04]  /*8bd0*/  @!P1 ST.E.128 desc[UR40][R4.64], R52 ;  /* 0x0000003404009985 */ /* 0x0009e8000c101d28 */
[----:B------:R4:W-:Y:S01]  /*8be0*/  @!P0 ST.E.128 desc[UR40][R12.64], R56 ;  /* 0x000000380c008985 */ /* 0x0009e2000c101d28 */
[----:B------:R-:W-:-:S03]  /*8bf0*/  LOP3.LUT P0, RZ, R3, 0x80, RZ, 0xc0, !PT ;  /* 0x0000008003ff7812 */ /* 0x000fc6000780c0ff */
[----:B------:R4:W-:Y:S10]  /*8c00*/  @P4 ST.E.128 desc[UR40][R14.64], R64 ;  /* 0x000000400e004985 */ /* 0x0009f4000c101d28 */
[----:B------:R-:W-:Y:S05]  /*8c10*/  @!P0 BRA `(.L_x_3632) ;  /* 0x0000000c00a48947 */ /* 0x000fea0003800000 */
[----:B----4-:R-:W-:-:S04]  /*8c20*/  LEA R4, P0, R193, R8, 0x1 ;  /* 0x00000008c1047211 */ /* 0x010fc800078008ff */
[----:B------:R-:W-:-:S05]  /*8c30*/  LEA.HI.X R5, R193, R9, R198, 0x1, P0 ;  /* 0x00000009c1057211 */ /* 0x000fca00000f0cc6 */
[----:B------:R0:W-:Y:S01]  /*8c40*/  ST.E.128 desc[UR40][R4.64], R72 ;  /* 0x0000004804007985 */ /* 0x0001e2000c101d28 */
[----:B------:R-:W-:Y:S05]  /*8c50*/  BRA `(.L_x_3632) ;  /* 0x0000000c00947947 */ /* 0x000fea0003800000 */
.L_x_3627:
[----:B------:R-:W-:Y:S01]  /*8c60*/  ULDC.64 UR10, c[0x0][0xc00] ;  /* 0x00030000000a7ab9 */ /* 0x000fe20000000a00 */
[----:B------:R-:W-:Y:S01]  /*8c70*/  USHF.L.U32 UR8, UR43, 0x2, URZ ;  /* 0x000000022b087899 */ /* 0x000fe2000800063f */
[----:B------:R-:W0:Y:S01]  /*8c80*/  LDC R13, c[0x0][0xbe8] ;  /* 0x0002fa00ff0d7b82 */ /* 0x000e220000000800 */
[----:B------:R-:W-:Y:S02]  /*8c90*/  UISETP.NE.U32.AND UP0, UPT, UR10, URZ, UPT ;  /* 0x0000003f0a00728c */ /* 0x000fe4000bf05070 */
[----:B------:R-:W-:Y:S02]  /*8ca0*/  USHF.L.U64.HI UR9, UR43, 0x2, UR44 ;  /* 0x000000022b097899 */ /* 0x000fe4000801022c */
[----:B------:R-:W-:Y:S02]  /*8cb0*/  UISETP.NE.AND.EX UP0, UPT, UR11, URZ, UPT, UP0 ;  /* 0x0000003f0b00728c */ /* 0x000fe4000bf05300 */
[----:B------:R-:W-:-:S04]  /*8cc0*/  UIADD3 UR4, UP1, UR8, UR10, URZ ;  /* 0x0000000a08047290 */ /* 0x000fc8000ff3e03f */
[----:B------:R-:W-:Y:S01]  /*8cd0*/  PLOP3.LUT P1, PT, PT, PT, UP0, 0x80, 0x0 ;  /* 0x000000000000781c */ /* 0x000fe20003f2f008 */
[----:B------:R-:W-:Y:S01]  /*8ce0*/  UIADD3.X UR7, UR9, UR11, URZ, UP1, !UPT ;  /* 0x0000000b09077290 */ /* 0x000fe20008ffe43f */
[----:B------:R-:W-:Y:S02]  /*8cf0*/  IMAD.U32 R4, RZ, RZ, UR4 ;  /* 0x00000004ff047e24 */ /* 0x000fe4000f8e00ff */
[----:B------:R-:W-:Y:S02]  /*8d00*/  ULDC.64 UR10, c[0x0][0xc08] ;  /* 0x00030200000a7ab9 */ /* 0x000fe40000000a00 */
[----:B------:R-:W-:Y:S01]  /*8d10*/  UISETP.NE.U32.AND UP1, UPT, UR10, URZ, UPT ;  /* 0x0000003f0a00728c */ /* 0x000fe2000bf25070 */
[----:B------:R-:W-:-:S03]  /*8d20*/  IMAD.U32 R5, RZ, RZ, UR7 ;  /* 0x00000007ff057e24 */ /* 0x000fc6000f8e00ff */
[----:B------:R-:W-:-:S03]  /*8d30*/  UISETP.NE.AND.EX UP1, UPT, UR11, URZ, UPT, UP1 ;  /* 0x0000003f0b00728c */ /* 0x000fc6000bf25310 */
[----:B------:R-:W2:Y:S01]  /*8d40*/  @P1 LDG.E R3, desc[UR40][R4.64] ;  /* 0x0000002804031981 */ /* 0x000ea2000c1e1900 */
[----:B------:R-:W-:Y:S02]  /*8d50*/  ULDC UR4, c[0x0][0xa88] ;  /* 0x0002a20000047ab9 */ /* 0x000fe40000000800 */
[----:B------:R-:W-:Y:S01]  /*8d60*/  PLOP3.LUT P2, PT, PT, PT, UP1, 0x80, 0x0 ;  /* 0x000000000000781c */ /* 0x000fe20003f4f018 */
[----:B------:R-:W-:-:S04]  /*8d70*/  IMAD.U32 R0, RZ, RZ, UR4 ;  /* 0x00000004ff007e24 */ /* 0x000fc8000f8e00ff */
[----:B------:R-:W-:-:S04]  /*8d80*/  @UP1 UIADD3 UR8, UP2, UR8, UR10, URZ ;  /* 0x0000000a08081290 */ /* 0x000fc8000ff5e03f */
[----:B------:R-:W-:Y:S02]  /*8d90*/  @UP1 UIADD3.X UR9, UR9, UR11, URZ, UP2, !UPT ;  /* 0x0000000b09091290 */ /* 0x000fe400097fe43f */
[----:B------:R-:W-:-:S04]  /*8da0*/  IMAD.U32 R8, RZ, RZ, UR8 ;  /* 0x00000008ff087e24 */ /* 0x000fc8000f8e00ff */
[----:B------:R-:W-:-:S05]  /*8db0*/  IMAD.U32 R9, RZ, RZ, UR9 ;  /* 0x00000009ff097e24 */ /* 0x000fca000f8e00ff */
[----:B------:R1:W5:Y:S01]  /*8dc0*/  @P2 LDG.E R0, desc[UR40][R8.64] ;  /* 0x0000002808002981 */ /* 0x000362000c1e1900 */
[----:B------:R-:W-:Y:S01]  /*8dd0*/  UMOV UR4, URZ ;  /* 0x0000003f00047c82 */ /* 0x000fe20008000000 */
[----:B------:R-:W-:Y:S01]  /*8de0*/  USHF.R.S32.HI UR11, URZ, 0x1f, UR46 ;  /* 0x0000001f3f0b7899 */ /* 0x000fe2000801142e */
[----:B------:R-:W-:Y:S02]  /*8df0*/  ISETP.GE.AND P0, PT, R197, 0x40, PT ;  /* 0x00000040c500780c */ /* 0x000fe40003f06270 */
[----:B--2---:R-:W-:-:S13]  /*8e00*/  @P1 R2UR UR4, R3 ;  /* 0x00000000030412ca */ /* 0x004fda00000e0000 */
[----:B------:R-:W-:Y:S01]  /*8e10*/  USHF.R.S32.HI UR10, URZ, 0x1f, UR4 ;  /* 0x0000001f3f0a7899 */ /* 0x000fe20008011404 */
[----:B01----:R-:W-:Y:S11]  /*8e20*/  @P2 BRA `(.L_x_3633) ;  /* 0x0000000000102947 */ /* 0x003ff60003800000 */
[----:B------:R-:W-:Y:S05]  /*8e30*/  @!P1 BRA `(.L_x_3633) ;  /* 0x00000000000c9947 */ /* 0x000fea0003800000 */
[----:B------:R-:W2:Y:S04]  /*8e40*/  LDG.E R3, desc[UR40][R4.64] ;  /* 0x0000002804037981 */ /* 0x000ea8000c1e1900 */
[----:B-----5:R-:W2:Y:S02]  /*8e50*/  LDG.E R0, desc[UR40][R4.64+0x4] ;  /* 0x0000042804007981 */ /* 0x020ea4000c1e1900 */
[----:B--2---:R-:W-:-:S07]  /*8e60*/  IMAD.IADD R0, R0, 0x1, -R3 ;  /* 0x0000000100007824 */ /* 0x004fce00078e0a03 */
.L_x_3633:
[----:B------:R-:W-:Y:S01]  /*8e70*/  USEL UR43, UR43, URZ, !UP0 ;  /* 0x0000003f2b2b7287 */ /* 0x000fe2000c000000 */
[----:B------:R-:W-:Y:S01]  /*8e80*/  BSSY B1, `(.L_x_3634) ;  /* 0x000002d000017945 */ /* 0x000fe20003800000 */
[----:B------:R-:W-:-:S03]  /*8e90*/  USEL UR44, UR44, URZ, !UP0 ;  /* 0x0000003f2c2c7287 */ /* 0x000fc6000c000000 */
[----:B------:R-:W-:Y:S09]  /*8ea0*/  @P0 BRA `(.L_x_3635) ;  /* 0x0000000000a80947 */ /* 0x000ff20003800000 */
[----:B------:R-:W0:Y:S01]  /*8eb0*/  S2R R4, SR_TID.X ;  /* 0x0000000000047919 */ /* 0x000e220000002100 */
[----:B------:R-:W1:Y:S01]  /*8ec0*/  LDC R6, c[0x0][0xbe8] ;  /* 0x0002fa00ff067b82 */ /* 0x000e620000000800 */
        /* <DEDUP_REMOVED lines=8> */
[----:B------:R-:W-:Y:S01]  /*8f50*/  UMOV UR8, UR4 ;  /* 0x0000000400087c82 */ /* 0x000fe20008000000 */
[----:B------:R-:W-:Y:S01]  /*8f60*/  UIMAD UR7, UR11, UR12, URZ ;  /* 0x0000000c0b0772a4 */ /* 0x000fe2000f8e023f */
[----:B------:R-:W-:Y:S02]  /*8f70*/  UMOV UR9, UR10 ;  /* 0x0000000a00097c82 */ /* 0x000fe40008000000 */
[----:B------:R-:W-:Y:S02]  /*8f80*/  UIMAD.WIDE.U32 UR8, UR46, UR12, UR8 ;  /* 0x0000000c2e0872a5 */ /* 0x000fe4000f8e0008 */
[----:B------:R-:W-:-:S03]  /*8f90*/  UIMAD UR7, UR46, UR13, UR7 ;  /* 0x0000000d2e0772a4 */ /* 0x000fc6000f8e0207 */
[----:B------:R-:W-:Y:S02]  /*8fa0*/  ULDC.64 UR12, c[0x0][0xb98] ;  /* 0x0002e600000c7ab9 */ /* 0x000fe40000000a00 */
[----:B------:R-:W0:Y:S01]  /*8fb0*/  @P0 LDC R4, c[0x0][0xbec] ;  /* 0x0002fb00ff040b82 */ /* 0x000e220000000800 */
[----:B------:R-:W-:Y:S02]  /*8fc0*/  UIADD3 UR9, UR9, UR7, URZ ;  /* 0x0000000709097290 */ /* 0x000fe4000fffe03f */
[----:B------:R-:W-:Y:S02]  /*8fd0*/  UIMAD UR7, UR44, UR12, URZ ;  /* 0x0000000c2c0772a4 */ /* 0x000fe4000f8e023f */
[----:B------:R-:W-:Y:S02]  /*8fe0*/  UIMAD.WIDE.U32 UR8, UR43, UR12, UR8 ;  /* 0x0000000c2b0872a5 */ /* 0x000fe4000f8e0008 */
[----:B------:R-:W-:Y:S01]  /*8ff0*/  UIMAD UR7, UR43, UR13, UR7 ;  /* 0x0000000d2b0772a4 */ /* 0x000fe2000f8e0207 */
[----:B------:R-:W1:Y:S02]  /*9000*/  @P0 LDC R8, c[0x0][0xbf0] ;  /* 0x0002fc00ff080b82 */ /* 0x000e640000000800 */
        /* <DEDUP_REMOVED lines=20> */
.L_x_3635:
[----:B------:R-:W-:Y:S05]  /*9150*/  BSYNC B1 ;  /* 0x0000000000017941 */ /* 0x000fea0003800000 */
.L_x_3634:
[----:B------:R-:W-:Y:S01]  /*9160*/  ISETP.NE.AND P0, PT, R13, 0x1, PT ;  /* 0x000000010d00780c */ /* 0x000fe20003f05270 */
[----:B------:R-:W-:Y:S01]  /*9170*/  ULDC UR14, c[0x0][0xac8] ;  /* 0x0002b200000e7ab9 */ /* 0x000fe20000000800 */
[----:B------:R-:W-:Y:S01]  /*9180*/  ULDC.64 UR12, c[0x0][0xaa0] ;  /* 0x0002a800000c7ab9 */ /* 0x000fe20000000a00 */
[----:B------:R-:W-:Y:S01]  /*9190*/  ISETP.GE.AND P1, PT, R189, UR14, PT ;  /* 0x0000000ebd007c0c */ /* 0x000fe2000bf26270 */
[----:B------:R-:W-:Y:S01]  /*91a0*/  UIMAD UR7, UR10, UR12, URZ ;  /* 0x0000000c0a0772a4 */ /* 0x000fe2000f8e023f */
[----:B------:R-:W-:Y:S01]  /*91b0*/  ISETP.GE.AND P2, PT, R2, UR14, PT ;  /* 0x0000000e02007c0c */ /* 0x000fe2000bf46270 */
[----:B------:R-:W-:Y:S01]  /*91c0*/  UIMAD.WIDE.U32 UR8, UR4, UR12, URZ ;  /* 0x0000000c040872a5 */ /* 0x000fe2000f8e003f */
[----:B------:R-:W-:Y:S01]  /*91d0*/  SEL R4, RZ, 0xffffffff, P1 ;  /* 0xffffffffff047807 */ /* 0x000fe20000800000 */
[----:B------:R-:W-:Y:S01]  /*91e0*/  UIMAD UR7, UR4, UR13, UR7 ;  /* 0x0000000d040772a4 */ /* 0x000fe2000f8e0207 */
[----:B0-----:R-:W-:Y:S01]  /*91f0*/  SEL R3, RZ, 0x1, P2 ;  /* 0x00000001ff037807 */ /* 0x001fe20001000000 */
[----:B------:R-:W-:Y:S01]  /*9200*/  IMAD.U32 R8, RZ, RZ, UR45 ;  /* 0x0000002dff087e24 */ /* 0x000fe2000f8e00ff */
[----:B------:R-:W-:Y:S01]  /*9210*/  ULDC.64 UR12, c[0x0][0xae8] ;  /* 0x0002ba00000c7ab9 */ /* 0x000fe20000000a00 */
[----:B------:R-:W-:Y:S01]  /*9220*/  IMAD.SHL.U32 R4, R4, 0x2, RZ ;  /* 0x0000000204047824 */ /* 0x000fe200078e00ff */
[----:B------:R-:W0:Y:S01]  /*9230*/  @P0 LDC R5, c[0x0][0xbec] ;  /* 0x0002fb00ff050b82 */ /* 0x000e220000000800 */
[----:B------:R-:W-:Y:S01]  /*9240*/  ISETP.GE.AND P2, PT, R188, UR14, PT ;  /* 0x0000000ebc007c0c */ /* 0x000fe2000bf46270 */
[----:B------:R-:W-:Y:S01]  /*9250*/  UIADD3 UR9, UR9, UR7, URZ ;  /* 0x0000000709097290 */ /* 0x000fe2000fffe03f */
[----:B------:R-:W-:Y:S01]  /*9260*/  ISETP.GE.AND P1, PT, R187, UR14, PT ;  /* 0x0000000ebb007c0c */ /* 0x000fe2000bf26270 */
[----:B------:R-:W-:Y:S01]  /*9270*/  UIMAD UR4, UR11, UR12, URZ ;  /* 0x0000000c0b0472a4 */ /* 0x000fe2000f8e023f */
[----:B------:R-:W-:Y:S01]  /*9280*/  LOP3.LUT R4, R4, 0x2, R3, 0xe2, !PT ;  /* 0x0000000204047812 */ /* 0x000fe200078ee203 */
[----:B------:R-:W-:Y:S01]  /*9290*/  IMAD R3, R190, 0x20, R191 ;  /* 0x00000020be037824 */ /* 0x000fe200078e02bf */
[----:B------:R-:W-:Y:S01]  /*92a0*/  SEL R6, RZ, 0xffffffff, P2 ;  /* 0xffffffffff067807 */ /* 0x000fe20001000000 */
[----:B------:R-:W1:Y:S01]  /*92b0*/  @P0 LDC R9, c[0x0][0xbf0] ;  /* 0x0002fc00ff090b82 */ /* 0x000e620000000800 */
[----:B------:R-:W-:Y:S01]  /*92c0*/  UIMAD UR4, UR46, UR13, UR4 ;  /* 0x0000000d2e0472a4 */ /* 0x000fe2000f8e0204 */
[----:B------:R-:W-:Y:S01]  /*92d0*/  IMAD R8, R8, 0x40, R3 ;  /* 0x0000004008087824 */ /* 0x000fe200078e0203 */
[----:B------:R-:W-:Y:S01]  /*92e0*/  UIMAD.WIDE.U32 UR8, UR46, UR12, UR8 ;  /* 0x0000000c2e0872a5 */ /* 0x000fe2000f8e0008 */
[----:B------:R-:W-:Y:S01]  /*92f0*/  IMAD.SHL.U32 R15, R6, 0x4, RZ ;  /* 0x00000004060f7824 */ /* 0x000fe200078e00ff */
[----:B------:R-:W-:Y:S01]  /*9300*/  ULDC.64 UR10, c[0x0][0xaf0] ;  /* 0x0002bc00000a7ab9 */ /* 0x000fe20000000a00 */
[----:B------:R-:W-:Y:S01]  /*9310*/  SEL R11, RZ, 0xffffffff, P1 ;  /* 0xffffffffff0b7807 */ /* 0x000fe20000800000 */
[----:B------:R-:W-:Y:S01]  /*9320*/  UIADD3 UR9, UR9, UR4, URZ ;  /* 0x0000000409097290 */ /* 0x000fe2000fffe03f */
[----:B------:R-:W-:Y:S01]  /*9330*/  IMAD.MOV.U32 R3, RZ, RZ, R8 ;  /* 0x000000ffff037224 */ /* 0x000fe200078e0008 */
[----:B------:R-:W-:Y:S01]  /*9340*/  UIMAD UR4, UR44, UR10, URZ ;  /* 0x0000000a2c0472a4 */ /* 0x000fe2000f8e023f */
[----:B------:R-:W-:Y:S01]  /*9350*/  LOP3.LUT R10, R15, 0x4, R4, 0xe2, !PT ;  /* 0x000000040f0a7812 */ /* 0x000fe200078ee204 */
[----:B------:R-:W-:Y:S01]  /*9360*/  UIMAD.WIDE.U32 UR8, UR43, UR10, UR8 ;  /* 0x0000000a2b0872a5 */ /* 0x000fe2000f8e0008 */
[----:B------:R-:W-:Y:S01]  /*9370*/  IMAD.SHL.U32 R11, R11, 0x8, RZ ;  /* 0x000000080b0b7824 */ /* 0x000fe200078e00ff */
[----:B------:R-:W-:Y:S01]  /*9380*/  UIMAD UR4, UR43, UR11, UR4 ;  /* 0x0000000b2b0472a4 */ /* 0x000fe2000f8e0204 */
[----:B-----5:R-:W-:Y:S01]  /*9390*/  IMAD R27, R0, R13, RZ ;  /* 0x0000000d001b7224 */ /* 0x020fe200078e02ff */
[----:B------:R-:W-:Y:S01]  /*93a0*/  ISETP.GE.AND P2, PT, R193, UR14, PT ;  /* 0x0000000ec1007c0c */ /* 0x000fe2000bf46270 */
[----:B0-----:R-:W-:Y:S01]  /*93b0*/  @P0 IMAD.HI.U32 R6, R8, R5, RZ ;  /* 0x0000000508060227 */ /* 0x001fe200078e00ff */
[----:B------:R-:W-:Y:S01]  /*93c0*/  UIADD3 UR4, UR9, UR4, URZ ;  /* 0x0000000409047290 */ /* 0x000fe2000fffe03f */
[----:B------:R-:W-:Y:S01]  /*93d0*/  LOP3.LUT R10, R11, 0x8, R10, 0xe2, !PT ;  /* 0x000000080b0a7812 */ /* 0x000fe200078ee20a */
[----:B------:R-:W-:Y:S01]  /*93e0*/  BSSY B1, `(.L_x_3636) ;  /* 0x0000048000017945 */ /* 0x000fe20003800000 */
[----:B------:R-:W-:-:S02]  /*93f0*/  IMAD.U32 R4, RZ, RZ, UR8 ;  /* 0x00000008ff047e24 */ /* 0x000fc4000f8e00ff */
[----:B------:R-:W-:Y:S01]  /*9400*/  IMAD.U32 R5, RZ, RZ, UR9 ;  /* 0x00000009ff057e24 */ /* 0x000fe2000f8e00ff */
[----:B------:R-:W-:Y:S01]  /*9410*/  ULDC.64 UR8, c[0x0][0xae0] ;  /* 0x0002b80000087ab9 */ /* 0x000fe20000000a00 */
[----:B-1----:R-:W-:Y:S01]  /*9420*/  @P0 SHF.R.U32.HI R3, RZ, R9, R6 ;  /* 0x00000009ff030219 */ /* 0x002fe20000011606 */
[----:B------:R-:W-:Y:S01]  /*9430*/  IMAD.U32 R5, RZ, RZ, UR4 ;  /* 0x00000004ff057e24 */ /* 0x000fe2000f8e00ff */
[----:B------:R-:W-:Y:S02]  /*9440*/  ISETP.GE.AND P0, PT, R186, UR14, PT ;  /* 0x0000000eba007c0c */ /* 0x000fe4000bf06270 */
[--C-:B------:R-:W-:Y:S01]  /*9450*/  SHF.R.S32.HI R6, RZ, 0x1f, R3.reuse ;  /* 0x0000001fff067819 */ /* 0x100fe20000011403 */
[----:B------:R-:W-:Y:S01]  /*9460*/  IMAD.MOV R9, RZ, RZ, -R3 ;  /* 0x000000ffff097224 */ /* 0x000fe200078e0a03 */
[----:B------:R-:W-:Y:S01]  /*9470*/  SEL R11, RZ, 0xffffffff, P0 ;  /* 0xffffffffff0b7807 */ /* 0x000fe20000000000 */
[----:B------:R-:W-:Y:S01]  /*9480*/  IMAD.WIDE.U32 R4, R3, UR8, R4 ;  /* 0x0000000803047c25 */ /* 0x000fe2000f8e0004 */
[----:B------:R-:W-:-:S03]  /*9490*/  ISETP.GE.AND P0, PT, R185, UR14, PT ;  /* 0x0000000eb9007c0c */ /* 0x000fc6000bf06270 */
[----:B------:R-:W-:Y:S02]  /*94a0*/  IMAD R6, R6, UR8, RZ ;  /* 0x0000000806067c24 */ /* 0x000fe4000f8e02ff */
[----:B------:R-:W-:Y:S01]  /*94b0*/  IMAD R9, R13, R9, R8 ;  /* 0x000000090d097224 */ /* 0x000fe200078e0208 */
[----:B------:R-:W-:Y:S01]  /*94c0*/  SEL R8, RZ, 0xffffffff, P0 ;  /* 0xffffffffff087807 */ /* 0x000fe20000000000 */
[----:B------:R-:W-:Y:S01]  /*94d0*/  IMAD.SHL.U32 R15, R11, 0x10, RZ ;  /* 0x000000100b0f7824 */ /* 0x000fe200078e00ff */
[----:B------:R-:W-:Y:S01]  /*94e0*/  ISETP.GE.AND P0, PT, R194, UR14, PT ;  /* 0x0000000ec2007c0c */ /* 0x000fe2000bf06270 */
[----:B------:R-:W-:Y:S01]  /*94f0*/  IMAD R11, R3, UR9, R6 ;  /* 0x00000009030b7c24 */ /* 0x000fe2000f8e0206 */
[----:B------:R-:W-:Y:S01]  /*9500*/  SHF.R.S32.HI R3, RZ, 0x1f, R9 ;  /* 0x0000001fff037819 */ /* 0x000fe20000011409 */
[----:B------:R-:W-:Y:S01]  /*9510*/  ULDC.64 UR8, c[0x0][0xad8] ;  /* 0x0002b60000087ab9 */ /* 0x000fe20000000a00 */
[----:B------:R-:W-:Y:S01]  /*9520*/  IMAD.U32 R6, RZ, RZ, UR45 ;  /* 0x0000002dff067e24 */ /* 0x000fe2000f8e00ff */
[----:B------:R-:W-:Y:S01]  /*9530*/  LOP3.LUT R10, R15, 0x10, R10, 0xe2, !PT ;  /* 0x000000100f0a7812 */ /* 0x000fe200078ee20a */
[----:B------:R-:W-:-:S02]  /*9540*/  IMAD.IADD R5, R5, 0x1, R11 ;  /* 0x0000000105057824 */ /* 0x000fc400078e020b */
[----:B------:R-:W-:Y:S02]  /*9550*/  IMAD R0, R3, UR8, RZ ;  /* 0x0000000803007c24 */ /* 0x000fe4000f8e02ff */
[----:B------:R-:W-:-:S04]  /*9560*/  IMAD.WIDE.U32 R4, R9, UR8, R4 ;  /* 0x0000000809047c25 */ /* 0x000fc8000f8e0004 */
[----:B------:R-:W-:Y:S01]  /*9570*/  IMAD R3, R9, UR9, R0 ;  /* 0x0000000909037c24 */ /* 0x000fe2000f8e0200 */
[----:B------:R-:W-:Y:S01]  /*9580*/  SEL R9, RZ, 0x40, P0 ;  /* 0x00000040ff097807 */ /* 0x000fe20000000000 */
[----:B------:R-:W-:Y:S01]  /*9590*/  IMAD R0, R6, 0x40, R191 ;  /* 0x0000004006007824 */ /* 0x000fe200078e02bf */
[----:B------:R-:W-:Y:S01]  /*95a0*/  ULDC.64 UR8, c[0x0][0xa80] ;  /* 0x0002a00000087ab9 */ /* 0x000fe20000000a00 */
[----:B------:R-:W-:Y:S01]  /*95b0*/  IMAD.SHL.U32 R15, R8, 0x20, RZ ;  /* 0x00000020080f7824 */ /* 0x000fe200078e00ff */
[----:B------:R-:W-:Y:S01]  /*95c0*/  LEA R6, P1, R4, UR8, 0x1 ;  /* 0x0000000804067c11 */ /* 0x000fe2000f8208ff */
[----:B------:R-:W-:Y:S01]  /*95d0*/  IMAD.IADD R3, R5, 0x1, R3 ;  /* 0x0000000105037824 */ /* 0x000fe200078e0203 */
[----:B------:R-:W-:Y:S02]  /*95e0*/  ISETP.GE.AND P0, PT, R0, R27, PT ;  /* 0x0000001b0000720c */ /* 0x000fe40003f06270 */
[----:B------:R-:W-:Y:S01]  /*95f0*/  LOP3.LUT R10, R15, 0x20, R10, 0xe2, !PT ;  /* 0x000000200f0a7812 */ /* 0x000fe200078ee20a */
[----:B------:R0:W1:Y:S01]  /*9600*/  SHFL.IDX PT, R8, R6, RZ, 0x181f ;  /* 0x00181fff06087589 */ /* 0x00006200000e0000 */
[----:B------:R-:W-:-:S02]  /*9610*/  LEA.HI.X R3, R4, UR9, R3, 0x1, P1 ;  /* 0x0000000904037c11 */ /* 0x000fc400088f0c03 */
[----:B------:R-:W-:Y:S02]  /*9620*/  LOP3.LUT R24, R10, R9, RZ, 0xfc, !PT ;  /* 0x000000090a187212 */ /* 0x000fe400078efcff */
[----:B------:R-:W-:Y:S01]  /*9630*/  SEL R5, RZ, 0x80, P2 ;  /* 0x00000080ff057807 */ /* 0x000fe20001000000 */
[----:B------:R0:W2:Y:S03]  /*9640*/  SHFL.IDX PT, R9, R3, RZ, 0x181f ;  /* 0x00181fff03097589 */ /* 0x0000a600000e0000 */
[----:B------:R-:W-:Y:S01]  /*9650*/  LOP3.LUT R25, R24, R5, RZ, 0xfc, !PT ;  /* 0x0000000518197212 */ /* 0x000fe200078efcff */
[----:B------:R-:W-:Y:S06]  /*9660*/  @P0 BRA `(.L_x_3637) ;  /* 0x00000000007c0947 */ /* 0x000fec0003800000 */
[----:B------:R-:W-:Y:S02]  /*9670*/  ISETP.GE.AND P2, PT, R189, UR14, PT ;  /* 0x0000000ebd007c0c */ /* 0x000fe4000bf46270 */
[----:B------:R-:W-:Y:S02]  /*9680*/  ISETP.GE.AND P1, PT, R2, UR14, PT ;  /* 0x0000000e02007c0c */ /* 0x000fe4000bf26270 */
[----:B------:R-:W-:Y:S02]  /*9690*/  ISETP.GE.AND P5, PT, R188, UR14, PT ;  /* 0x0000000ebc007c0c */ /* 0x000fe4000bfa6270 */
[----:B------:R-:W-:-:S07]  /*96a0*/  ISETP.GE.AND P3, PT, R187, UR14, PT ;  /* 0x0000000ebb007c0c */ /* 0x000fce000bf66270 */
[CC--:B-1----:R-:W-:Y:S02]  /*96b0*/  @!P2 LEA R10, P0, R189.reuse, R8.reuse, 0x1 ;  /* 0x00000008bd0aa211 */ /* 0x0c2fe400078008ff */
[----:B--2---:R-:W-:Y:S02]  /*96c0*/  @!P1 IMAD.WIDE R4, R2, 0x2, R8 ;  /* 0x0000000202049825 */ /* 0x004fe400078e0208 */
[----:B------:R-:W-:Y:S02]  /*96d0*/  @!P2 LEA.HI.X R11, R189, R9, R204, 0x1, P0 ;  /* 0x00000009bd0ba211 */ /* 0x000fe400000f0ccc */
[----:B------:R-:W-:Y:S01]  /*96e0*/  @!P5 LEA R12, P4, R188, R8, 0x1 ;  /* 0x00000008bc0cd211 */ /* 0x000fe200078808ff */
[----:B------:R-:W-:Y:S01]  /*96f0*/  @!P1 ST.E.128 desc[UR40][R4.64], RZ ;  /* 0x000000ff04009985 */ /* 0x000fe2000c101d28 */
[----:B------:R-:W-:Y:S02]  /*9700*/  ISETP.GE.AND P1, PT, R185, UR14, PT ;  /* 0x0000000eb9007c0c */ /* 0x000fe4000bf26270 */
[----:B------:R-:W-:Y:S01]  /*9710*/  LOP3.LUT P0, RZ, R24, 0x40, RZ, 0xc0, !PT ;  /* 0x0000004018ff7812 */ /* 0x000fe2000780c0ff */
[----:B------:R1:W-:Y:S01]  /*9720*/  @!P2 ST.E.128 desc[UR40][R10.64], RZ ;  /* 0x000000ff0a00a985 */ /* 0x0003e2000c101d28 */
[----:B------:R-:W-:-:S02]  /*9730*/  ISETP.GE.AND P2, PT, R186, UR14, PT ;  /* 0x0000000eba007c0c */ /* 0x000fc4000bf46270 */
[-C--:B------:R-:W-:Y:S02]  /*9740*/  @!P5 LEA.HI.X R13, R188, R9.reuse, R203, 0x1, P4 ;  /* 0x00000009bc0dd211 */ /* 0x080fe400020f0ccb */
[----:B------:R-:W-:Y:S02]  /*9750*/  LOP3.LUT P4, RZ, R25, 0x80, RZ, 0xc0, !PT ;  /* 0x0000008019ff7812 */ /* 0x000fe4000788c0ff */
[CC--:B------:R-:W-:Y:S01]  /*9760*/  @!P3 LEA R14, P6, R187.reuse, R8.reuse, 0x1 ;  /* 0x00000008bb0eb211 */ /* 0x0c0fe200078c08ff */
[----:B------:R3:W-:Y:S03]  /*9770*/  @!P5 ST.E.128 desc[UR40][R12.64], RZ ;  /* 0x000000ff0c00d985 */ /* 0x0007e6000c101d28 */
[----:B------:R-:W-:Y:S02]  /*9780*/  @!P3 LEA.HI.X R15, R187, R9, R202, 0x1, P6 ;  /* 0x00000009bb0fb211 */ /* 0x000fe400030f0cca */
[----:B-1----:R-:W-:-:S02]  /*9790*/  @!P1 LEA R10, P6, R185, R8, 0x1 ;  /* 0x00000008b90a9211 */ /* 0x002fc400078c08ff */
[-C--:B------:R-:W-:Y:S01]  /*97a0*/  @!P2 LEA R4, P5, R186, R8.reuse, 0x1 ;  /* 0x00000008ba04a211 */ /* 0x080fe200078a08ff */
[----:B------:R3:W-:Y:S01]  /*97b0*/  @!P3 ST.E.128 desc[UR40][R14.64], RZ ;  /* 0x000000ff0e00b985 */ /* 0x0007e2000c101d28 */
[-C--:B------:R-:W-:Y:S02]  /*97c0*/  @P0 LEA R20, P3, R194, R8.reuse, 0x1 ;  /* 0x00000008c2140211 */ /* 0x080fe400078608ff */
[-C--:B------:R-:W-:Y:S02]  /*97d0*/  @!P2 LEA.HI.X R5, R186, R9.reuse, R201, 0x1, P5 ;  /* 0x00000009ba05a211 */ /* 0x080fe400028f0cc9 */
[----:B------:R-:W-:Y:S02]  /*97e0*/  @P4 LEA R8, P5, R193, R8, 0x1 ;  /* 0x00000008c1084211 */ /* 0x000fe400078a08ff */
[-C--:B------:R-:W-:Y:S01]  /*97f0*/  @!P1 LEA.HI.X R11, R185, R9.reuse, R200, 0x1, P6 ;  /* 0x00000009b90b9211 */ /* 0x080fe200030f0cc8 */
[----:B------:R3:W-:Y:S01]  /*9800*/  @!P2 ST.E.128 desc[UR40][R4.64], RZ ;  /* 0x000000ff0400a985 */ /* 0x0007e2000c101d28 */
[----:B------:R-:W-:-:S02]  /*9810*/  @P0 LEA.HI.X R21, R194, R9, R199, 0x1, P3 ;  /* 0x00000009c2150211 */ /* 0x000fc400018f0cc7 */
[----:B------:R-:W-:Y:S01]  /*9820*/  @P4 LEA.HI.X R9, R193, R9, R198, 0x1, P5 ;  /* 0x00000009c1094211 */ /* 0x000fe200028f0cc6 */
[----:B------:R3:W-:Y:S04]  /*9830*/  @!P1 ST.E.128 desc[UR40][R10.64], RZ ;  /* 0x000000ff0a009985 */ /* 0x0007e8000c101d28 */
[----:B------:R3:W-:Y:S04]  /*9840*/  @P0 ST.E.128 desc[UR40][R20.64], RZ ;  /* 0x000000ff14000985 */ /* 0x0007e8000c101d28 */
[----:B------:R3:W-:Y:S02]  /*9850*/  @P4 ST.E.128 desc[UR40][R8.64], RZ ;  /* 0x000000ff08004985 */ /* 0x0007e4000c101d28 */
.L_x_3637:
[----:B------:R-:W-:Y:S05]  /*9860*/  BSYNC B1 ;  /* 0x0000000000017941 */ /* 0x000fea0003800000 */
.L_x_3636:
[----:B------:R-:W-:Y:S01]  /*9870*/  VIADD R0, R0, 0x20 ;  /* 0x0000002000007836 */ /* 0x000fe20000000000 */
[----:B--23--:R2:W3:Y:S04]  /*9880*/  SHFL.IDX PT, R9, R3, 0x1, 0x181f ;  /* 0x00381f0003097f89 */ /* 0x00c4e800000e0000 */
        /* <DEDUP_REMOVED lines=12> */
[----:B------:R1:W-:Y:S01]  /*9950*/  @!P3 ST.E.128 desc[UR40][R4.64], RZ ;  /* 0x000000ff0400b985 */ /* 0x0003e2000c101d28 */
[----:B------:R-:W-:Y:S02]  /*9960*/  ISETP.GE.AND P3, PT, R186, UR14, PT ;  /* 0x0000000eba007c0c */ /* 0x000fe4000bf66270 */
[----:B------:R-:W-:Y:S01]  /*9970*/  @!P5 LEA.HI.X R13, R188, R9, R203, 0x1, P0 ;  /* 0x00000009bc0dd211 */ /* 0x000fe200000f0ccb */
[----:B------:R2:W-:Y:S01]  /*9980*/  @!P2 ST.E.128 desc[UR40][R10.64], RZ ;  /* 0x000000ff0a00a985 */ /* 0x0005e2000c101d28 */
[----:B------:R-:W-:-:S02]  /*9990*/  ISETP.GE.AND P2, PT, R185, UR14, PT ;  /* 0x0000000eb9007c0c */ /* 0x000fc4000bf46270 */
[----:B------:R-:W-:Y:S01]  /*99a0*/  LOP3.LUT P0, RZ, R25, 0x80, RZ, 0xc0, !PT ;  /* 0x0000008019ff7812 */ /* 0x000fe2000780c0ff */
[----:B------:R2:W-:Y:S01]  /*99b0*/  @!P5 ST.E.128 desc[UR40][R12.64], RZ ;  /* 0x000000ff0c00d985 */ /* 0x0005e2000c101d28 */
[----:B------:R-:W-:-:S04]  /*99c0*/  @!P4 LEA R14, P6, R187, R8, 0x1 ;  /* 0x00000008bb0ec211 */ /* 0x000fc800078c08ff */
[----:B------:R-:W-:Y:S02]  /*99d0*/  @!P4 LEA.HI.X R15, R187, R9, R202, 0x1, P6 ;  /* 0x00000009bb0fc211 */ /* 0x000fe400030f0cca */
[----:B------:R-:W-:-:S03]  /*99e0*/  @!P3 LEA R20, P5, R186, R8, 0x1 ;  /* 0x00000008ba14b211 */ /* 0x000fc600078a08ff */
[----:B------:R2:W-:Y:S01]  /*99f0*/  @!P4 ST.E.128 desc[UR40][R14.64], RZ ;  /* 0x000000ff0e00c985 */ /* 0x0005e2000c101d28 */
[-C--:B-1----:R-:W-:Y:S02]  /*9a00*/  @!P2 LEA R4, P6, R185, R8.reuse, 0x1 ;  /* 0x00000008b904a211 */ /* 0x082fe400078c08ff */
        /* <DEDUP_REMOVED lines=10> */
.L_x_3632:
[----:B------:R-:W-:Y:S05]  /*9ab0*/  BSYNC B0 ;  /* 0x0000000000007941 */ /* 0x000fea0003800000 */
.L_x_3626:
[----:B------:R-:W-:Y:S02]  /*9ac0*/  ULDC UR4, c[0x0][0xc3c] ;  /* 0x00030f0000047ab9 */ /* 0x000fe40000000800 */
[----:B------:R-:W-:-:S13]  /*9ad0*/  ISETP.GE.AND P0, PT, R7, UR4, PT ;  /* 0x0000000407007c0c */ /* 0x000fda000bf06270 */
[----:B------:R-:W-:Y:S05]  /*9ae0*/  @!P0 BRA `(.L_x_3638) ;  /* 0xffffff7400588947 */ /* 0x000fea000383ffff */
[----:B------:R-:W-:Y:S05]  /*9af0*/  EXIT ;  /* 0x000000000000794d */ /* 0x000fea0003800000 */
.L_x_3593:
[----:B------:R-:W-:-:S08]  /*9b00*/  NOP ;  /* 0x0000000000007918 */ /* 0x000fd00000000000 */
[----:B------:R-:W0:-:S00]  /*9b10*/  USETMAXREG.DEALLOC.CTAPOOL 0x18 ;  /* 0x00000018000079c8 */ /* 0x000e0000080e0500 */
[----:B0-----:R-:W-:-:S06]  /*9b20*/  LOP3.LUT R0, R0, 0x3, RZ, 0xc0, !PT ;  /* 0x0000000300007812 */ /* 0x001fcc00078ec0ff */
[----:B------:R-:W0:Y:S02]  /*9b30*/  SHFL.IDX PT, R0, R0, RZ, 0x1f ;  /* 0x00001fff00007589 */ /* 0x000e2400000e0000 */
[----:B0-----:R-:W-:Y:S01]  /*9b40*/  ISETP.NE.AND P0, PT, R0, RZ, PT ;  /* 0x000000ff0000720c */ /* 0x001fe20003f05270 */
[----:B------:R-:W-:-:S03]  /*9b50*/  IMAD.MOV.U32 R0, RZ, RZ, RZ ;  /* 0x000000ffff007224 */ /* 0x000fc600078e00ff */
[----:B------:R-:W-:-:S05]  /*9b60*/  P2R R2, PR, RZ, 0x1 ;  /* 0x00000001ff027803 */ /* 0x000fca0000000000 */
[----:B------:R0:W-:Y:S04]  /*9b70*/  STL [R1+0x58], R2 ;  /* 0x0000580201007387 */ /* 0x0001e80000100800 */
        /* <DEDUP_REMOVED lines=8> */
.L_x_3639:
        /* <DEDUP_REMOVED lines=42> */
.L_x_3645:
        /* <DEDUP_REMOVED lines=12> */
.L_x_3644:
[----:B------:R-:W-:Y:S05]  /*9f60*/  BSYNC B0 ;  /* 0x0000000000007941 */ /* 0x000fea0003800000 */
.L_x_3643:
        /* <DEDUP_REMOVED lines=22> */
.L_x_3641:
        /* <DEDUP_REMOVED lines=16> */
.L_x_3646:
[----:B-1----:R-:W-:Y:S01]  /*a1d0*/  IMAD R16, R16, UR5, R7 ;  /* 0x0000000510107c24 */ /* 0x002fe2000f8e0207 */
[----:B------:R-:W-:Y:S01]  /*a1e0*/  IABS R6, R0 ;  /* 0x0000000000067213 */ /* 0x000fe20000000000 */
[----:B------:R-:W-:Y:S02]  /*a1f0*/  IMAD R7, R11, R4, RZ ;  /* 0x000000040b077224 */ /* 0x000fe400078e02ff */
[----:B0-----:R-:W-:Y:S02]  /*a200*/  IMAD.MOV.U32 R2, RZ, RZ, RZ ;  /* 0x000000ffff027224 */ /* 0x001fe400078e00ff */
[----:B------:R-:W-:Y:S02]  /*a210*/  IMAD.MOV R6, RZ, RZ, -R6 ;  /* 0x000000ffff067224 */ /* 0x000fe400078e0a06 */
[----:B------:R-:W-:Y:S01]  /*a220*/  IMAD.HI.U32 R2, R3, R7, R2 ;  /* 0x0000000703027227 */ /* 0x000fe200078e0002 */
[----:B------:R-:W-:-:S03]  /*a230*/  IADD3 R7, -R16, UR6, RZ ;  /* 0x0000000610077c10 */ /* 0x000fc6000fffe1ff */
[----:B------:R-:W-:Y:S01]  /*a240*/  VIADD R19, R19, UR4 ;  /* 0x0000000413137c36 */ /* 0x000fe20008000000 */
        /* <DEDUP_REMOVED lines=17> */
.L_x_3642:
[----:B------:R-:W-:Y:S02]  /*a360*/  IMAD.MOV.U32 R17, RZ, RZ, RZ ;  /* 0x000000ffff117224 */ /* 0x000fe400078e00ff */
[----:B------:R-:W-:Y:S02]  /*a370*/  IMAD.U32 R16, RZ, RZ, UR6 ;  /* 0x00000006ff107e24 */ /* 0x000fe4000f8e00ff */
[----:B------:R-:W-:-:S07]  /*a380*/  IMAD.MOV.U32 R18, RZ, RZ, RZ ;  /* 0x000000ffff127224 */ /* 0x000fce00078e00ff */
.L_x_3647:
[----:B------:R-:W-:-:S13]  /*a390*/  ISETP.NE.AND P0, PT, R5, RZ, PT ;  /* 0x000000ff0500720c */ /* 0x000fda0003f05270 */
[----:B------:R-:W0:Y:S01]  /*a3a0*/  @!P0 S2R R3, SR_CgaCtaId ;  /* 0x0000000000038919 */ /* 0x000e220000008800 */
[----:B------:R-:W-:-:S04]  /*a3b0*/  @!P0 MOV R0, 0x400 ;  /* 0x0000040000008802 */ /* 0x000fc80000000f00 */
[----:B0-----:R-:W-:-:S05]  /*a3c0*/  @!P0 LEA R0, R3, R0, 0x18 ;  /* 0x0000000003008211 */ /* 0x001fca00078ec0ff */
[----:B------:R0:W-:Y:S01]  /*a3d0*/  @!P0 STS.128 [R0+0x28cd0], R16 ;  /* 0x028cd01000008388 */ /* 0x0001e20000000c00 */
[----:B------:R-:W-:Y:S06]  /*a3e0*/  BAR.ARV 0x5, 0x180 ;  /* 0x0146000000007b1d */ /* 0x000fec0000002000 */
.L_x_3640:
        /* <DEDUP_REMOVED lines=16> */
[----:B------:R-:W-:-:S04]  /*a4f0*/  LOP3.LUT R2, R0, 0x1f8, RZ, 0xc0, !PT ;  /* 0x000001f800027812 */ /* 0x000fc800078ec0ff */
        /* <DEDUP_REMOVED lines=8> */
[----:B------:R0:W-:Y:S01]  /*a580*/  STL [R1+0x4], R4 ;  /* 0x0000040401007387 */ /* 0x0001e20000100800 */
[----:B------:R-:W-:-:S03]  /*a590*/  IMAD.MOV.U32 R0, RZ, RZ, 0x1 ;  /* 0x00000001ff007424 */ /* 0x000fc600078e00ff */
[----:B------:R0:W-:Y:S04]  /*a5a0*/  STL [R1+0x50], R2 ;  /* 0x0000500201007387 */ /* 0x0001e80000100800 */
[----:B------:R0:W-:Y:S04]  /*a5b0*/  STL [R1+0x8], RZ ;  /* 0x000008ff01007387 */ /* 0x0001e80000100800 */
[----:B------:R0:W-:Y:S04]  /*a5c0*/  STL [R1+0x10], R0 ;  /* 0x0000100001007387 */ /* 0x0001e80000100800 */
[----:B------:R0:W-:Y:S02]  /*a5d0*/  STL [R1+0x3c], RZ ;  /* 0x00003cff01007387 */ /* 0x0001e40000100800 */
.L_x_3766:
[----:B012---:R-:W0:Y:S02]  /*a5e0*/  LDC.64 R2, c[0x0][0xc88] ;  /* 0x00032200ff027b82 */ /* 0x007e240000000a00 */
[----:B0-----:R-:W-:-:S05]  /*a5f0*/  IMAD.WIDE R2, R19, 0x4, R2 ;  /* 0x0000000413027825 */ /* 0x001fca00078e0202 */
[----:B------:R-:W2:Y:S01]  /*a600*/  LDG.E R11, desc[UR40][R2.64] ;  /* 0x00000028020b7981 */ /* 0x000ea2000c1e1900 */
[----:B------:R-:W-:Y:S05]  /*a610*/  YIELD ;  /* 0x0000000000007946 */ /* 0x000fea0003800000 */
[----:B------:R-:W-:Y:S01]  /*a620*/  ULDC.64 UR4, c[0x0][0xa28] ;  /* 0x00028a0000047ab9 */ /* 0x000fe20000000a00 */
[----:B---3--:R-:W-:Y:S01]  /*a630*/  IMAD.MOV.U32 R0, RZ, RZ, RZ ;  /* 0x000000ffff007224 */ /* 0x008fe200078e00ff */
        /* <DEDUP_REMOVED lines=14> */
[----:B-----5:R1:W5:Y:S01]  /*a720*/  @P0 LDG.E R0, desc[UR40][R2.64] ;  /* 0x0000002802000981 */ /* 0x020362000c1e1900 */
[----:B------:R-:W-:Y:S01]  /*a730*/  ISETP.NE.AND.EX P1, PT, RZ, UR5, PT, P1 ;  /* 0x00000005ff007c0c */ /* 0x000fe2000bf25310 */
[----:B------:R-:W-:Y:S01]  /*a740*/  IMAD.MOV.U32 R8, RZ, RZ, RZ ;  /* 0x000000ffff087224 */ /* 0x000fe200078e00ff */
        /* <DEDUP_REMOVED lines=29> */
[----:B------:R-:W2:Y:S04]  /*a920*/  LDG.E R7, desc[UR40][R2.64] ;  /* 0x0000002802077981 */ /* 0x000ea8000c1e1900 */
[----:B------:R-:W2:Y:S02]  /*a930*/  LDG.E R2, desc[UR40][R2.64+0x4] ;  /* 0x0000042802027981 */ /* 0x000ea4000c1e1900 */
[----:B--2---:R-:W-:-:S05]  /*a940*/  IMAD.IADD R2, R2, 0x1, -R7 ;  /* 0x0000000102027824 */ /* 0x004fca00078e0a07 */
[----:B------:R1:W-:Y:S02]  /*a950*/  STL [R1+0x38], R2 ;  /* 0x0000380201007387 */ /* 0x0003e40000100800 */
.L_x_3649:
        /* <DEDUP_REMOVED lines=8> */
[----:B------:R-:W-:-:S04]  /*a9e0*/  IADD3 R6, P0, R10, UR4, RZ ;  /* 0x000000040a067c10 */ /* 0x000fc8000ff1e0ff */
[----:B------:R-:W-:-:S05]  /*a9f0*/  IADD3.X R7, R9, UR5, RZ, P0, !PT ;  /* 0x0000000509077c10 */ /* 0x000fca00087fe4ff */
[----:B------:R1:W5:Y:S01]  /*aa00*/  LDG.E R6, desc[UR40][R6.64] ;  /* 0x0000002806067981 */ /* 0x000362000c1e1900 */
[----:B------:R-:W-:Y:S05]  /*aa10*/  BRA `(.L_x_3651) ;  /* 0x0000000000107947 */ /* 0x000fea0003800000 */
.L_x_3650:
[----:B------:R-:W-:Y:S05]  /*aa20*/  @!P0 BRA `(.L_x_3651) ;  /* 0x00000000000c8947 */ /* 0x000fea0003800000 */
[----:B------:R-:W2:Y:S04]  /*aa30*/  LDG.E R6, desc[UR40][R4.64] ;  /* 0x0000002804067981 */ /* 0x000ea8000c1e1900 */
[----:B------:R-:W2:Y:S02]  /*aa40*/  LDG.E R4, desc[UR40][R4.64+0x4] ;  /* 0x0000042804047981 */ /* 0x000ea4000c1e1900 */
[----:B--2---:R-:W-:-:S07]  /*aa50*/  IMAD.IADD R6, R4, 0x1, -R6 ;  /* 0x0000000104067824 */ /* 0x004fce00078e0a06 */
.L_x_3651:
        /* <DEDUP_REMOVED lines=16> */
[----:B------:R-:W3:Y:S01]  /*ab60*/  LDC.64 R2, c[0x0][0xc60] ;  /* 0x00031800ff027b82 */ /* 0x000ee20000000a00 */
[----:B------:R-:W2:Y:S02]  /*ab70*/  FLO.U32 R0, UR4 ;  /* 0x0000000400007d00 */ /* 0x000ea400080e0000 */
[----:B--2---:R-:W-:-:S06]  /*ab80*/  ISETP.EQ.U32.AND P0, PT, R0, R5, PT ;  /* 0x000000050000720c */ /* 0x004fcc0003f02070 */
[----:B------:R-:W3:Y:S07]  /*ab90*/  POPC R5, UR4 ;  /* 0x0000000400057d09 */ /* 0x000eee0008000000 */
[----:B---3--:R-:W2:Y:S01]  /*aba0*/  @P0 ATOMG.E.ADD.STRONG.GPU PT, R3, desc[UR40][R2.64], R5 ;  /* 0x00000005020309a8 */ /* 0x008ea200081ee1e8 */
[----:B------:R-:W3:Y:S02]  /*abb0*/  S2R R4, SR_LTMASK ;  /* 0x0000000000047919 */ /* 0x000ee40000003900 */
[----:B---3--:R-:W-:-:S04]  /*abc0*/  LOP3.LUT R4, R4, UR4, RZ, 0xc0, !PT ;  /* 0x0000000404047c12 */ /* 0x008fc8000f8ec0ff */
[----:B-1----:R-:W1:Y:S01]  /*abd0*/  POPC R7, R4 ;  /* 0x0000000400077309 */ /* 0x002e620000000000 */
[----:B--2---:R-:W1:Y:S02]  /*abe0*/  SHFL.IDX PT, R0, R3, R0, 0x1f ;  /* 0x00001f0003007589 */ /* 0x004e6400000e0000 */
[----:B-1----:R-:W-:Y:S01]  /*abf0*/  IADD3 R16, R0, UR37, R7 ;  /* 0x0000002500107c10 */ /* 0x002fe2000fffe007 */
[----:B------:R-:W-:Y:S06]  /*ac00*/  BRA `(.L_x_3654) ;  /* 0x0000004c00687947 */ /* 0x000fec0003800000 */
.L_x_3653:
        /* <DEDUP_REMOVED lines=21> */
.L_x_3656:
[----:B------:R-:W-:Y:S05]  /*ad60*/  BSYNC B6 ;  /* 0x0000000000067941 */ /* 0x000fea0003800000 */
.L_x_3655:
        /* <DEDUP_REMOVED lines=21> */
.L_x_3659:
        /* <DEDUP_REMOVED lines=16> */
.L_x_3658:
[----:B------:R-:W-:Y:S05]  /*afc0*/  BSYNC B6 ;  /* 0x0000000000067941 */ /* 0x000fea0003800000 */
.L_x_3657:
[----:B------:R-:W2:Y:S01]  /*afd0*/  LDL.LU R2, [R1] ;  /* 0x0000000001027983 */ /* 0x000ea20000300800 */
[----:B------:R-:W-:-:S03]  /*afe0*/  ULDC.64 UR4, c[0x0][0x9f8] ;  /* 0x00027e0000047ab9 */ /* 0x000fc60000000a00 */
[----:B------:R-:W3:Y:S04]  /*aff0*/  LDL.LU R4, [R1+0x14] ;  /* 0x0000140001047983 */ /* 0x000ee80000300800 */
[----:B-1----:R-:W4:Y:S01]  /*b000*/  LDL R7, [R1+0xc] ;  /* 0x00000c0001077983 */ /* 0x002f220000100800 */
        /* <DEDUP_REMOVED lines=22> */
.L_x_3783:
[----:B------:R-:W-:Y:S01]  /*b170*/  PLOP3.LUT P1, PT, PT, PT, PT, 0x8, 0x0 ;  /* 0x000000000000781c */ /* 0x000fe20003f2e170 */
[----:B------:R3:W-:Y:S01]  /*b180*/  STL [R1], R0 ;  /* 0x0000000001007387 */ /* 0x0007e20000100800 */
[----:B--2---:R-:W-:Y:S02]  /*b190*/  ISETP.NE.AND P0, PT, R14, RZ, PT ;  /* 0x000000ff0e00720c */ /* 0x004fe40003f05270 */
[----:B---3--:R-:W-:-:S05]  /*b1a0*/  P2R R0, PR, RZ, 0x2 ;  /* 0x00000002ff007803 */ /* 0x008fca0000000000 */
[----:B------:R2:W-:Y:S06]  /*b1b0*/  STL [R1+0x18], R0 ;  /* 0x0000180001007387 */ /* 0x0005ec0000100800 */
[----:B------:R-:W-:Y:S05]  /*b1c0*/  @P0 BRA `(.L_x_3661) ;  /* 0x00000004001c0947 */ /* 0x000fea0003800000 */
[----:B------:R-:W-:-:S03]  /*b1d0*/  UMOV UR4, 0xffffffff ;  /* 0xffffffff00047882 */ /* 0x000fc60000000000 */
[----:B------:R-:W-:Y:S05]  /*b1e0*/  BRA.DIV UR4, `(.L_x_3662) ;  /* 0x0000005a04447947 */ /* 0x000fea000b800000 */
[----:B------:R-:W-:-:S13]  /*b1f0*/  ELECT P6, URZ, PT ;  /* 0x00000000003f782f */ /* 0x000fda00038c0000 */
.L_x_3786:
[----:B------:R-:W-:Y:S05]  /*b200*/  @!P6 BRA `(.L_x_3661) ;  /* 0x00000004000ce947 */ /* 0x000fea0003800000 */
[----:B------:R3:W-:Y:S01]  /*b210*/  STL [R1+0x40], R9 ;  /* 0x0000400901007387 */ /* 0x0007e20000100800 */
[----:B------:R-:W-:-:S04]  /*b220*/  ISETP.NE.U32.AND P0, PT, R2, RZ, PT ;  /* 0x000000ff0200720c */ /* 0x000fc80003f05070 */
[----:B------:R-:W-:-:S13]  /*b230*/  ISETP.NE.AND.EX P0, PT, R3, RZ, PT, P0 ;  /* 0x000000ff0300720c */ /* 0x000fda0003f05300 */
[----:B---3--:R-:W-:Y:S05]  /*b240*/  @!P0 BRA `(.L_x_3663) ;  /* 0x0000000000508947 */ /* 0x008fea0003800000 */
[----:B------:R-:W3:Y:S01]  /*b250*/  LDC R6, c[0x0][0x43c] ;  /* 0x00010f00ff067b82 */ /* 0x000ee20000000800 */
[----:B--2---:R-:W-:Y:S01]  /*b260*/  IMAD.MOV.U32 R0, RZ, RZ, R9 ;  /* 0x000000ffff007224 */ /* 0x004fe200078e0009 */
[----:B------:R-:W-:Y:S01]  /*b270*/  ULDC.64 UR4, c[0x0][0x428] ;  /* 0x00010a0000047ab9 */ /* 0x000fe20000000a00 */
[----:B---3--:R-:W-:-:S13]  /*b280*/  ISETP.NE.AND P0, PT, R6, 0x1, PT ;  /* 0x000000010600780c */ /* 0x008fda0003f05270 */
[----:B-1----:R-:W1:Y:S02]  /*b290*/  @P0 LDC.64 R4, c[0x0][0x440] ;  /* 0x00011000ff040b82 */ /* 0x002e640000000a00 */
        /* <DEDUP_REMOVED lines=15> */
.L_x_3663:
[----:B------:R-:W4:Y:S04]  /*b390*/  LDL R7, [R1+0x4] ;  /* 0x0000040001077983 */ /* 0x000f280000100800 */
[----:B--23--:R-:W4:Y:S04]  /*b3a0*/  LDL R0, [R1+0x8] ;  /* 0x0000080001007983 */ /* 0x00cf280000100800 */
[----:B------:R-:W2:Y:S01]  /*b3b0*/  LDL R2, [R1+0x10] ;  /* 0x0000100001027983 */ /* 0x000ea20000100800 */
[----:B----4-:R-:W-:Y:S01]  /*b3c0*/  IMAD R0, R0, 0x8, R7 ;  /* 0x0000000800007824 */ /* 0x010fe200078e0207 */
[----:B--2---:R-:W-:-:S04]  /*b3d0*/  SHF.L.U32 R2, R2, 0x1f, RZ ;  /* 0x0000001f02027819 */ /* 0x004fc800000006ff */
[----:B------:R-:W2:Y:S02]  /*b3e0*/  SYNCS.PHASECHK.TRANS64.TRYWAIT P0, [R0+URZ+0x28c40], R2 ;  /* 0x028c4002000075a7 */ /* 0x000ea4000800017f */
[----:B--2---:R-:W-:Y:S05]  /*b3f0*/  @!P0 BRA `(.L_x_3664) ;  /* 0x0000005400e08947 */ /* 0x004fea0003800000 */
.L_x_3787:
        /* <DEDUP_REMOVED lines=11> */
.L_x_3665:
[----:B------:R-:W3:Y:S04]  /*b4b0*/  LDL R5, [R1+0x4] ;  /* 0x0000040001057983 */ /* 0x000ee80000100800 */
[----:B-1----:R-:W3:Y:S04]  /*b4c0*/  LDL R4, [R1+0x8] ;  /* 0x0000080001047983 */ /* 0x002ee80000100800 */
[----:B------:R-:W4:Y:S04]  /*b4d0*/  LDL R6, [R1+0x40] ;  /* 0x0000400001067983 */ /* 0x000f280000100800 */
[----:B------:R-:W5:Y:S04]  /*b4e0*/  LDL R3, [R1+0x1c] ;  /* 0x00001c0001037983 */ /* 0x000f680000100800 */
[----:B--2---:R-:W2:Y:S01]  /*b4f0*/  LDL R2, [R1] ;  /* 0x0000000001027983 */ /* 0x004ea20000100800 */
[----:B------:R-:W-:Y:S01]  /*b500*/  R2UR UR9, R0 ;  /* 0x00000000000972ca */ /* 0x000fe200000e0000 */
[----:B------:R-:W-:Y:S01]  /*b510*/  UIADD3 UR6, UP0, UR38, 0x370, URZ ;  /* 0x0000037026067890 */ /* 0x000fe2000ff1e03f */
[----:B------:R-:W-:-:S02]  /*b520*/  R2UR UR12, R18 ;  /* 0x00000000120c72ca */ /* 0x000fc400000e0000 */
[----:B------:R-:W-:Y:S01]  /*b530*/  PLOP3.LUT P0, PT, PT, PT, PT, 0x80, 0x0 ;  /* 0x000000000000781c */ /* 0x000fe20003f0f070 */
[----:B------:R-:W-:-:S08]  /*b540*/  UIADD3.X UR7, URZ, UR39, URZ, UP0, !UPT ;  /* 0x000000273f077290 */ /* 0x000fd000087fe43f */
[----:B------:R-:W-:Y:S01]  /*b550*/  UIADD3 UR9, UR9, 0x28c30, URZ ;  /* 0x00028c3009097890 */ /* 0x000fe2000fffe03f */
[----:B------:R-:W-:Y:S01]  /*b560*/  UMOV UR5, 0x14f00000 ;  /* 0x14f0000000057882 */ /* 0x000fe20000000000 */
[----:B------:R-:W-:Y:S01]  /*b570*/  UMOV UR10, URZ ;  /* 0x0000003f000a7c82 */ /* 0x000fe20008000000 */
[----:B---3--:R-:W-:Y:S01]  /*b580*/  IMAD R0, R4, 0x2000, R5 ;  /* 0x0000200004007824 */ /* 0x008fe200078e0205 */
[----:B----4-:R-:W-:-:S04]  /*b590*/  R2UR UR11, R6 ;  /* 0x00000000060b72ca */ /* 0x010fc800000e0000 */
[----:B------:R-:W-:Y:S02]  /*b5a0*/  R2UR UR8, R0 ;  /* 0x00000000000872ca */ /* 0x000fe400000e0000 */
[----:B-----5:R-:W-:Y:S02]  /*b5b0*/  R2UR UR4, R3 ;  /* 0x00000000030472ca */ /* 0x020fe400000e0000 */
[----:B--2---:R-:W-:Y:S02]  /*b5c0*/  R2UR UR13, R2 ;  /* 0x00000000020d72ca */ /* 0x004fe400000e0000 */
[----:B------:R-:W-:-:S07]  /*b5d0*/  P2R R0, PR, RZ, 0x1 ;  /* 0x00000001ff007803 */ /* 0x000fce0000000000 */
[----:B------:R-:W-:Y:S02]  /*b5e0*/  UIADD3 UR8, UR8, 0x22400, URZ ;  /* 0x0002240008087890 */ /* 0x000fe4000fffe03f */
[----:B------:R-:W-:Y:S01]  /*b5f0*/  ULEA UR11, UR11, UR4, 0x6 ;  /* 0x000000040b0b7291 */ /* 0x000fe2000f8e303f */
[----:B------:R3:W-:Y:S02]  /*b600*/  STL [R1+0x18], R0 ;  /* 0x0000180001007387 */ /* 0x0007e40000100800 */
[----:B------:R-:W-:-:S06]  /*b610*/  UMOV UR4, 0x0 ;  /* 0x0000000000047882 */ /* 0x000fcc0000000000 */
[----:B------:R3:W-:Y:S01]  /*b620*/  UTMALDG.4D [UR8], [UR6], desc[UR4] ;  /* 0x00000408060075b4 */ /* 0x0007e20008019000 */
[----:B------:R-:W-:Y:S02]  /*b630*/  NOP ;  /* 0x0000000000007918 */ /* 0x000fe40000000000 */
.L_x_3661:
[----:B------:R-:W4:Y:S04]  /*b640*/  LDL R2, [R1+0x4] ;  /* 0x0000040001027983 */ /* 0x000f280000100800 */
[----:B------:R-:W2:Y:S04]  /*b650*/  LDL.LU R3, [R1+0x2c] ;  /* 0x00002c0001037983 */ /* 0x000ea80000300800 */
[----:B------:R-:W5:Y:S04]  /*b660*/  LDL.LU R5, [R1+0x20] ;  /* 0x0000200001057983 */ /* 0x000f680000300800 */
[----:B-1----:R-:W5:Y:S01]  /*b670*/  LDL.LU R4, [R1+0x34] ;  /* 0x0000340001047983 */ /* 0x002f620000300800 */
[----:B------:R-:W-:Y:S05]  /*b680*/  WARPSYNC.ALL ;  /* 0x0000000000007948 */ /* 0x000fea0003800000 */
[----:B---3--:R-:W-:Y:S01]  /*b690*/  ULDC.64 UR4, c[0x0][0x298] ;  /* 0x0000a60000047ab9 */ /* 0x008fe20000000a00 */
[----:B------:R-:W-:Y:S01]  /*b6a0*/  ULDC.64 UR6, c[0x0][0xa00] ;  /* 0x0002800000067ab9 */ /* 0x000fe20000000a00 */
[----:B------:R-:W-:Y:S01]  /*b6b0*/  BSSY B6, `(.L_x_3666) ;  /* 0x0000024000067945 */ /* 0x000fe20003800000 */
[----:B------:R-:W-:Y:S01]  /*b6c0*/  BAR.SYNC.DEFER_BLOCKING 0x8, 0x100 ;  /* 0x0204000000007b1d */ /* 0x000fe20000010000 */
[----:B------:R-:W-:-:S04]  /*b6d0*/  ISETP.NE.U32.AND P0, PT, RZ, UR6, PT ;  /* 0x00000006ff007c0c */ /* 0x000fc8000bf05070 */
[----:B------:R-:W-:Y:S01]  /*b6e0*/  ISETP.NE.AND.EX P0, PT, RZ, UR7, PT, P0 ;  /* 0x00000007ff007c0c */ /* 0x000fe2000bf05300 */
[----:B----4-:R-:W-:Y:S01]  /*b6f0*/  VIADD R2, R2, 0x20400 ;  /* 0x0002040002027836 */ /* 0x010fe20000000000 */
[----:B--2---:R-:W-:-:S04]  /*b700*/  SHF.R.S32.HI R0, RZ, 0x1f, R3 ;  /* 0x0000001fff007819 */ /* 0x004fc80000011403 */
[----:B------:R-:W-:Y:S02]  /*b710*/  LOP3.LUT P1, RZ, R2, 0x3ff, RZ, 0xc0, !PT ;  /* 0x000003ff02ff7812 */ /* 0x000fe4000782c0ff */
[----:B-----5:R-:W-:Y:S01]  /*b720*/  SEL R5, R5, RZ, !P0 ;  /* 0x000000ff05057207 */ /* 0x020fe20004000000 */
[----:B------:R-:W-:Y:S01]  /*b730*/  IMAD R0, R0, UR4, RZ ;  /* 0x0000000400007c24 */ /* 0x000fe2000f8e02ff */
[----:B------:R-:W-:-:S03]  /*b740*/  SEL R4, R4, RZ, !P0 ;  /* 0x000000ff04047207 */ /* 0x000fc60004000000 */
        /* <DEDUP_REMOVED lines=26> */
.L_x_3667:
[----:B------:R-:W-:Y:S05]  /*b8f0*/  BSYNC B6 ;  /* 0x0000000000067941 */ /* 0x000fea0003800000 */
.L_x_3666:
[----:B--2---:R-:W2:Y:S01]  /*b900*/  LDL.LU R5, [R1+0x2c] ;  /* 0x00002c0001057983 */ /* 0x004ea20000300800 */
[----:B------:R-:W-:Y:S01]  /*b910*/  ULDC.64 UR4, c[0x0][0x2d8] ;  /* 0x0000b60000047ab9 */ /* 0x000fe20000000a00 */
[----:B------:R-:W1:Y:S01]  /*b920*/  LDC R7, c[0x0][0x448] ;  /* 0x00011200ff077b82 */ /* 0x000e620000000800 */
[----:B------:R-:W-:Y:S01]  /*b930*/  ULDC UR6, c[0x0][0x2b8] ;  /* 0x0000ae0000067ab9 */ /* 0x000fe20000000800 */
[----:B------:R-:W2:Y:S04]  /*b940*/  LDL.LU.64 R2, [R1+0x48] ;  /* 0x0000480001027983 */ /* 0x000ea80000300a00 */
[----:B------:R-:W3:Y:S04]  /*b950*/  LDL.LU R0, [R1+0x34] ;  /* 0x0000340001007983 */ /* 0x000ee80000300800 */
[----:B------:R-:W4:Y:S04]  /*b960*/  LDL.LU R6, [R1+0x54] ;  /* 0x0000540001067983 */ /* 0x000f280000300800 */
[----:B------:R-:W4:Y:S04]  /*b970*/  LDL.LU R4, [R1+0x20] ;  /* 0x0000200001047983 */ /* 0x000f280000300800 */
[----:B------:R0:W5:Y:S01]  /*b980*/  LDL R9, [R1+0x50] ;  /* 0x0000500001097983 */ /* 0x0001620000100800 */
[----:B-1----:R-:W-:Y:S01]  /*b990*/  ISETP.NE.AND P0, PT, R7, 0x1, PT ;  /* 0x000000010700780c */ /* 0x002fe20003f05270 */
[----:B------:R-:W1:Y:S02]  /*b9a0*/  S2R R8, SR_TID.X ;  /* 0x0000000000087919 */ /* 0x000e640000002100 */
[C---:B-1----:R-:W-:Y:S01]  /*b9b0*/  IMAD.SHL.U32 R10, R8.reuse, 0x8, RZ ;  /* 0x00000008080a7824 */ /* 0x042fe200078e00ff */
[----:B------:R-:W-:-:S04]  /*b9c0*/  LOP3.LUT R8, R8, 0x7f, RZ, 0xc0, !PT ;  /* 0x0000007f08087812 */ /* 0x000fc800078ec0ff */
[----:B------:R-:W-:Y:S02]  /*b9d0*/  LOP3.LUT R10, R10, 0x38, RZ, 0xc0, !PT ;  /* 0x000000380a0a7812 */ /* 0x000fe400078ec0ff */
[----:B------:R-:W-:Y:S01]  /*b9e0*/  SHF.R.U32.HI R8, RZ, 0x3, R8 ;  /* 0x00000003ff087819 */ /* 0x000fe20000011608 */
[----:B--2---:R-:W-:Y:S02]  /*b9f0*/  IMAD.MOV.U32 R3, RZ, RZ, R5 ;  /* 0x000000ffff037224 */ /* 0x004fe400078e0005 */
[----:B------:R-:W1:Y:S01]  /*ba00*/  S2R R5, SR_TID.X ;  /* 0x0000000000057919 */ /* 0x000e620000002100 */
[----:B---3--:R-:W-:Y:S02]  /*ba10*/  IMAD R0, R0, UR4, RZ ;  /* 0x0000000400007c24 */ /* 0x008fe4000f8e02ff */
[----:B------:R-:W-:-:S04]  /*ba20*/  IMAD.WIDE.U32 R2, R18, UR4, R2 ;  /* 0x0000000412027c25 */ /* 0x000fc8000f8e0002 */
[----:B------:R-:W-:Y:S01]  /*ba30*/  IMAD R0, R18, UR5, R0 ;  /* 0x0000000512007c24 */ /* 0x000fe2000f8e0200 */
[----:B------:R-:W-:-:S03]  /*ba40*/  ULDC.64 UR4, c[0x0][0x2e0] ;  /* 0x0000b80000047ab9 */ /* 0x000fc60000000a00 */
[----:B------:R-:W-:Y:S02]  /*ba50*/  IMAD.IADD R3, R3, 0x1, R0 ;  /* 0x0000000103037824 */ /* 0x000fe400078e0200 */
[----:B----4-:R-:W-:Y:S02]  /*ba60*/  IMAD R0, R6, UR4, RZ ;  /* 0x0000000406007c24 */ /* 0x010fe4000f8e02ff */
[C---:B------:R-:W-:Y:S01]  /*ba70*/  IMAD.WIDE.U32 R2, R4.reuse, UR4, R2 ;  /* 0x0000000404027c25 */ /* 0x040fe2000f8e0002 */
[----:B------:R-:W2:Y:S03]  /*ba80*/  @P0 LDC R6, c[0x0][0x450] ;  /* 0x00011400ff060b82 */ /* 0x000ea60000000800 */
[----:B------:R-:W-:Y:S01]  /*ba90*/  IMAD R0, R4, UR5, R0 ;  /* 0x0000000504007c24 */ /* 0x000fe2000f8e0200 */
[----:B------:R-:W-:Y:S01]  /*baa0*/  ULDC.64 UR4, c[0x0][0x2d0] ;  /* 0x0000b40000047ab9 */ /* 0x000fe20000000a00 */
[----:B------:R-:W3:Y:S02]  /*bab0*/  S2R R4, SR_TID.X ;  /* 0x0000000000047919 */ /* 0x000ee40000002100 */
[----:B------:R-:W-:Y:S01]  /*bac0*/  IMAD.IADD R3, R3, 0x1, R0 ;  /* 0x0000000103037824 */ /* 0x000fe200078e0200 */
[----:B-1----:R-:W-:-:S04]  /*bad0*/  LOP3.LUT R5, R5, 0x7f, RZ, 0xc0, !PT ;  /* 0x0000007f05057812 */ /* 0x002fc800078ec0ff */
[----:B------:R-:W-:Y:S01]  /*bae0*/  SHF.R.U32.HI R5, RZ, 0x3, R5 ;  /* 0x00000003ff057819 */ /* 0x000fe20000011605 */
[----:B---3--:R-:W-:-:S05]  /*baf0*/  IMAD.SHL.U32 R4, R4, 0x10, RZ ;  /* 0x0000001004047824 */ /* 0x008fca00078e00ff */
[----:B------:R-:W-:Y:S02]  /*bb00*/  LOP3.LUT R4, R5, 0x70, R4, 0xf8, !PT ;  /* 0x0000007005047812 */ /* 0x000fe400078ef804 */
[----:B------:R-:W1:Y:S03]  /*bb10*/  @P0 LDC R5, c[0x0][0x44c] ;  /* 0x00011300ff050b82 */ /* 0x000e660000000800 */
[----:B------:R-:W-:-:S04]  /*bb20*/  IMAD R0, R17, 0x40, R4 ;  /* 0x0000004011007824 */ /* 0x000fc800078e0204 */
[----:B------:R-:W-:Y:S02]  /*bb30*/  IMAD.MOV.U32 R4, RZ, RZ, R0 ;  /* 0x000000ffff047224 */ /* 0x000fe400078e0000 */
[----:B-1----:R-:W-:-:S05]  /*bb40*/  @P0 IMAD.HI.U32 R5, R0, R5, RZ ;  /* 0x0000000500050227 */ /* 0x002fca00078e00ff */
[----:B--2---:R-:W-:-:S05]  /*bb50*/  @P0 SHF.R.U32.HI R4, RZ, R6, R5 ;  /* 0x00000006ff040219 */ /* 0x004fca0000011605 */
        /* <DEDUP_REMOVED lines=12> */
[----:B------:R-:W-:Y:S02]  /*bc20*/  ULDC.64 UR4, c[0x0][0x280] ;  /* 0x0000a00000047ab9 */ /* 0x000fe40000000a00 */
[----:B------:R-:W-:Y:S01]  /*bc30*/  LEA R3, P1, R4, UR4, 0x1 ;  /* 0x0000000404037c11 */ /* 0x000fe2000f8208ff */
[----:B------:R-:W-:Y:S01]  /*bc40*/  IMAD.IADD R0, R5, 0x1, R0 ;  /* 0x0000000105007824 */ /* 0x000fe200078e0200 */
[----:B------:R-:W-:Y:S01]  /*bc50*/  UMOV UR4, 0xffffffff ;  /* 0xffffffff00047882 */ /* 0x000fe20000000000 */
[----:B------:R-:W-:-:S03]  /*bc60*/  ISETP.GE.AND P0, PT, R10, UR6, PT ;  /* 0x000000060a007c0c */ /* 0x000fc6000bf06270 */
[----:B------:R-:W-:Y:S01]  /*bc70*/  LEA.HI.X R2, R4, UR5, R0, 0x1, P1 ;  /* 0x0000000504027c11 */ /* 0x000fe200088f0c00 */
[----:B0-----:R-:W-:Y:S09]  /*bc80*/  BRA.DIV UR4, `(.L_x_3668) ;  /* 0x0000004e04d07947 */ /* 0x001ff2000b800000 */
[----:B------:R-:W2:Y:S01]  /*bc90*/  LDL.LU R5, [R1+0x38] ;  /* 0x0000380001057983 */ /* 0x000ea20000300800 */
        /* <DEDUP_REMOVED lines=11> */
[----:B-----5:R0:W-:Y:S02]  /*bd50*/  @!P1 LDGSTS.E.BYPASS.LTC128B.128 [R9+0x20400], desc[UR40][R4.64], !P0 ;  /* 0x2040000004099fae */ /* 0x0201e4000c101d68 */
        /* <DEDUP_REMOVED lines=19> */
[----:B------:R0:W-:Y:S04]  /*be90*/  @!P1 LDGSTS.E.BYPASS.LTC128B.128 [R9+0x21400], desc[UR40][R4.64], !P0 ;  /* 0x2140000004099fae */ /* 0x0001e8000c101d68 */
[----:B01----:R0:W2:Y:S02]  /*bea0*/  SHFL.IDX PT, R4, R2, 0x3, 0x181f ;  /* 0x00781f0002047f89 */ /* 0x0030a400000e0000 */
.L_x_3796:
[----:B------:R1:W5:Y:S01]  /*beb0*/  LDL R8, [R1+0x4] ;  /* 0x0000040001087983 */ /* 0x0003620000100800 */
[----:B------:R-:W-:-:S05]  /*bec0*/  VIADD R17, R17, 0x30 ;  /* 0x0000003011117836 */ /* 0x000fca0000000000 */
[----:B------:R-:W-:-:S13]  /*bed0*/  ISETP.GE.AND P1, PT, R17, R0, PT ;  /* 0x000000001100720c */ /* 0x000fda0003f26270 */
[----:B0-----:R-:W-:-:S05]  /*bee0*/  @!P1 LEA R2, P2, R10, R3, 0x1 ;  /* 0x000000030a029211 */ /* 0x001fca00078408ff */
[----:B--2---:R-:W-:-:S05]  /*bef0*/  @!P1 IMAD.X R3, RZ, RZ, R4, P2 ;  /* 0x000000ffff039224 */ /* 0x004fca00010e0604 */
[----:B------:R-:W-:Y:S01]  /*bf00*/  @!PT LDS RZ, [RZ] ;  /* 0x00000000fffff984 */ /* 0x000fe20000000800 */
[----:B------:R-:W-:Y:S01]  /*bf10*/  @!PT LDS RZ, [RZ] ;  /* 0x00000000fffff984 */ /* 0x000fe20000000800 */
[----:B------:R-:W-:Y:S01]  /*bf20*/  @!PT LDS RZ, [RZ] ;  /* 0x00000000fffff984 */ /* 0x000fe20000000800 */
[----:B------:R1:W-:Y:S01]  /*bf30*/  @!P1 LDGSTS.E.BYPASS.LTC128B.128 [R9+0x21c00], desc[UR40][R2.64], !P0 ;  /* 0x21c0000002099fae */ /* 0x0003e2000c101d68 */
[----:B------:R-:W-:Y:S01]  /*bf40*/  PLOP3.LUT P0, PT, PT, PT, PT, 0x80, 0x0 ;  /* 0x000000000000781c */ /* 0x000fe20003f0f070 */
[----:B------:R-:W-:-:S12]  /*bf50*/  NOP ;  /* 0x0000000000007918 */ /* 0x000fd80000000000 */
.L_x_3669:
[----:B-1----:R-:W2:Y:S01]  /*bf60*/  LDL R2, [R1+0x4] ;  /* 0x0000040001027983 */ /* 0x002ea20000100800 */
        /* <DEDUP_REMOVED lines=18> */
.L_x_3797:
[----:B------:R-:W-:Y:S05]  /*c090*/  BSYNC B0 ;  /* 0x0000000000007941 */ /* 0x000fea0003800000 */
.L_x_3670:
[----:B0-----:R-:W2:Y:S01]  /*c0a0*/  LDL R2, [R1+0x18] ;  /* 0x0000180001027983 */ /* 0x001ea20000100800 */
[----:B------:R-:W-:Y:S01]  /*c0b0*/  BSSY B0, `(.L_x_3672) ;  /* 0x00000a3000007945 */ /* 0x000fe20003800000 */
[----:B--2---:R-:W-:-:S13]  /*c0c0*/  ISETP.NE.AND P0, PT, R2, RZ, PT ;  /* 0x000000ff0200720c */ /* 0x004fda0003f05270 */
[----:B------:R-:W-:Y:S05]  /*c0d0*/  @!P0 BRA `(.L_x_3673) ;  /* 0x0000000800808947 */ /* 0x000fea0003800000 */
[----:B------:R-:W2:Y:S04]  /*c0e0*/  LDL R3, [R1+0x4] ;  /* 0x0000040001037983 */ /* 0x000ea80000100800 */
[----:B------:R-:W3:Y:S01]  /*c0f0*/  LDL R4, [R1+0x10] ;  /* 0x0000100001047983 */ /* 0x000ee20000100800 */
[----:B------:R-:W0:Y:S01]  /*c100*/  S2R R2, SR_TID.X ;  /* 0x0000000000027919 */ /* 0x000e220000002100 */
[----:B--2---:R-:W-:Y:S02]  /*c110*/  IMAD.MOV.U32 R5, RZ, RZ, R3 ;  /* 0x000000ffff057224 */ /* 0x004fe400078e0003 */
[----:B------:R-:W2:Y:S01]  /*c120*/  LDL R3, [R1+0x8] ;  /* 0x0000080001037983 */ /* 0x000ea20000100800 */
[----:B---3--:R-:W-:Y:S01]  /*c130*/  SHF.L.U32 R0, R4, 0x1f, RZ ;  /* 0x0000001f04007819 */ /* 0x008fe200000006ff */
[----:B------:R-:W-:Y:S01]  /*c140*/  BSSY B1, `(.L_x_3674) ;  /* 0x0000006000017945 */ /* 0x000fe20003800000 */
[----:B0-----:R-:W-:-:S04]  /*c150*/  LOP3.LUT R2, R2, 0x7f, RZ, 0xc0, !PT ;  /* 0x0000007f02027812 */ /* 0x001fc800078ec0ff */
[----:B------:R-:W-:Y:S01]  /*c160*/  ISETP.NE.AND P1, PT, R2, RZ, PT ;  /* 0x000000ff0200720c */ /* 0x000fe20003f25270 */
[----:B--2---:R-:W-:-:S04]  /*c170*/  IMAD R3, R3, 0x8, R5 ;  /* 0x0000000803037824 */ /* 0x004fc800078e0205 */
[----:B------:R-:W0:Y:S02]  /*c180*/  SYNCS.PHASECHK.TRANS64.TRYWAIT P0, [R3+URZ+0x28c60], R0 ;  /* 0x028c6000030075a7 */ /* 0x000e24000800017f */
[----:B0-----:R-:W-:Y:S06]  /*c190*/  @!P0 BRA `(.L_x_3675) ;  /* 0x0000004c00ec8947 */ /* 0x001fec0003800000 */
.L_x_3798:
[----:B------:R-:W-:Y:S05]  /*c1a0*/  BSYNC B1 ;  /* 0x0000000000017941 */ /* 0x000fea0003800000 */
.L_x_3674:
        /* <DEDUP_REMOVED lines=9> */
.L_x_3677:
[----:B------:R-:W-:Y:S05]  /*c240*/  BSYNC B1 ;  /* 0x0000000000017941 */ /* 0x000fea0003800000 */
.L_x_3676:
[----:B------:R-:W2:Y:S04]  /*c250*/  LDL R5, [R1+0x4] ;  /* 0x0000040001057983 */ /* 0x000ea80000100800 */
[----:B------:R-:W2:Y:S04]  /*c260*/  LDL R2, [R1+0x8] ;  /* 0x0000080001027983 */ /* 0x000ea80000100800 */
[----:B------:R-:W3:Y:S04]  /*c270*/  LDL R4, [R1+0x1c] ;  /* 0x00001c0001047983 */ /* 0x000ee80000100800 */
[----:B0-----:R-:W3:Y:S01]  /*c280*/  LDL R0, [R1+0x40] ;  /* 0x0000400001007983 */ /* 0x001ee20000100800 */
[----:B------:R-:W-:Y:S01]  /*c290*/  UIADD3 UR4, UP0, UR38, 0x470, URZ ;  /* 0x0000047026047890 */ /* 0x000fe2000ff1e03f */
[----:B------:R-:W-:Y:S01]  /*c2a0*/  VIADD R3, R3, 0x28c50 ;  /* 0x00028c5003037836 */ /* 0x000fe20000000000 */
[----:B------:R-:W-:Y:S01]  /*c2b0*/  PLOP3.LUT P0, PT, PT, PT, PT, 0x80, 0x0 ;  /* 0x000000000000781c */ /* 0x000fe20003f0f070 */
[----:B------:R-:W-:Y:S01]  /*c2c0*/  UMOV UR6, 0x0 ;  /* 0x0000000000067882 */ /* 0x000fe20000000000 */
[----:B------:R-:W-:Y:S01]  /*c2d0*/  UIADD3.X UR5, URZ, UR39, URZ, UP0, !UPT ;  /* 0x000000273f057290 */ /* 0x000fe200087fe43f */
[----:B------:R-:W-:Y:S01]  /*c2e0*/  UMOV UR7, 0x14f00000 ;  /* 0x14f0000000077882 */ /* 0x000fe20000000000 */
[----:B------:R-:W-:Y:S01]  /*c2f0*/  UMOV UR10, URZ ;  /* 0x0000003f000a7c82 */ /* 0x000fe20008000000 */
[----:B--2---:R-:W-:-:S02]  /*c300*/  IMAD R2, R2, 0x10000, R5 ;  /* 0x0001000002027824 */ /* 0x004fc400078e0205 */
[----:B---3--:R-:W-:Y:S02]  /*c310*/  IMAD R0, R0, 0x40, R4 ;  /* 0x0000004000007824 */ /* 0x008fe400078e0204 */
[----:B------:R-:W-:-:S07]  /*c320*/  VIADD R4, R2, 0x400 ;  /* 0x0000040002047836 */ /* 0x000fce0000000000 */
.L_x_3678:
        /* <DEDUP_REMOVED lines=16> */
.L_x_3679:
        /* <DEDUP_REMOVED lines=16> */
.L_x_3680:
        /* <DEDUP_REMOVED lines=16> */
.L_x_3681:
        /* <DEDUP_REMOVED lines=16> */
.L_x_3682:
        /* <DEDUP_REMOVED lines=16> */
.L_x_3683:
        /* <DEDUP_REMOVED lines=16> */
.L_x_3684:
        /* <DEDUP_REMOVED lines=16> */
.L_x_3685:
        /* <DEDUP_REMOVED lines=11> */
.L_x_3673:
[----:B------:R-:W-:Y:S05]  /*cae0*/  BSYNC B0 ;  /* 0x0000000000007941 */ /* 0x000fea0003800000 */
.L_x_3672:
[----:B------:R-:W2:Y:S01]  /*caf0*/  LDL.LU R4, [R1+0x30] ;  /* 0x0000300001047983 */ /* 0x000ea20000300800 */
        /* <DEDUP_REMOVED lines=14> */
[----:B------:R-:W3:Y:S04]  /*cbe0*/  LDL.LU R4, [R1+0x8] ;  /* 0x0000080001047983 */ /* 0x000ee80000300800 */
[----:B------:R-:W4:Y:S01]  /*cbf0*/  LDL.LU R7, [R1+0x10] ;  /* 0x0000100001077983 */ /* 0x000f220000300800 */
[----:B------:R-:W-:Y:S01]  /*cc00*/  BSSY B1, `(.L_x_3690) ;  /* 0x00000e5000017945 */ /* 0x000fe20003800000 */
[----:B--2---:R-:W-:Y:S01]  /*cc10*/  ISETP.NE.AND P2, PT, R5, RZ, PT ;  /* 0x000000ff0500720c */ /* 0x004fe20003f45270 */
[----:B---3--:R-:W-:-:S05]  /*cc20*/  VIADD R2, R4, 0x1 ;  /* 0x0000000104027836 */ /* 0x008fca0000000000 */
[----:B------:R-:W-:-:S04]  /*cc30*/  ISETP.NE.AND P0, PT, R2, 0x2, PT ;  /* 0x000000020200780c */ /* 0x000fc80003f05270 */
[----:B------:R-:W-:Y:S02]  /*cc40*/  SEL R3, RZ, 0x1, P0 ;  /* 0x00000001ff037807 */ /* 0x000fe40000000000 */
[----:B-----5:R-:W-:Y:S02]  /*cc50*/  SEL R8, R2, RZ, P0 ;  /* 0x000000ff02087207 */ /* 0x020fe40000000000 */
[----:B----4-:R-:W-:-:S05]  /*cc60*/  LOP3.LUT R7, R7, R3, RZ, 0x3c, !PT ;  /* 0x0000000307077212 */ /* 0x010fca00078e3cff */
[----:B------:R0:W-:Y:S04]  /*cc70*/  STL [R1+0x10], R7 ;  /* 0x0000100701007387 */ /* 0x0001e80000100800 */
[----:B------:R0:W-:Y:S01]  /*cc80*/  STL [R1+0x8], R8 ;  /* 0x0000080801007387 */ /* 0x0001e20000100800 */
[----:B------:R-:W-:Y:S05]  /*cc90*/  @!P2 BRA `(.L_x_3691) ;  /* 0x0000000c006ca947 */ /* 0x000fea0003800000 */
[----:B------:R-:W-:Y:S02]  /*cca0*/  ULDC.64 UR4, c[0x0][0x418] ;  /* 0x0001060000047ab9 */ /* 0x000fe40000000a00 */
[----:B------:R-:W-:-:S04]  /*ccb0*/  ISETP.NE.U32.AND P0, PT, RZ, UR4, PT ;  /* 0x00000004ff007c0c */ /* 0x000fc8000bf05070 */
[----:B------:R-:W-:-:S13]  /*ccc0*/  ISETP.NE.AND.EX P0, PT, RZ, UR5, PT, P0 ;  /* 0x00000005ff007c0c */ /* 0x000fda000bf05300 */
[----:B------:R-:W-:Y:S05]  /*ccd0*/  @!P0 BRA `(.L_x_3692) ;  /* 0x0000000000508947 */ /* 0x000fea0003800000 */
[----:B------:R-:W2:Y:S01]  /*cce0*/  LDL R10, [R1+0x14] ;  /* 0x00001400010a7983 */ /* 0x000ea20000100800 */
[----:B------:R-:W1:Y:S01]  /*ccf0*/  LDC R5, c[0x0][0x43c] ;  /* 0x00010f00ff057b82 */ /* 0x000e620000000800 */
[----:B------:R-:W-:Y:S02]  /*cd00*/  ULDC.64 UR6, c[0x0][0x428] ;  /* 0x00010a0000067ab9 */ /* 0x000fe40000000a00 */
[----:B------:R-:W3:Y:S01]  /*cd10*/  LDL R9, [R1+0xc] ;  /* 0x00000c0001097983 */ /* 0x000ee20000100800 */
        /* <DEDUP_REMOVED lines=14> */
[----:B------:R-:W2:Y:S04]  /*ce00*/  LDG.E R2, desc[UR40][R4.64] ;  /* 0x0000002804027981 */ /* 0x000ea8000c1e1900 */
[----:B--2---:R1:W-:Y:S02]  /*ce10*/  STL [R1], R2 ;  /* 0x0000000201007387 */ /* 0x0043e40000100800 */
.L_x_3692:
[----:B-1----:R-:W2:Y:S01]  /*ce20*/  LDL R2, [R1+0x4] ;  /* 0x0000040001027983 */ /* 0x002ea20000100800 */
[----:B------:R-:W1:Y:S02]  /*ce30*/  S2R R3, SR_TID.X ;  /* 0x0000000000037919 */ /* 0x000e640000002100 */
[----:B-1----:R-:W-:Y:S01]  /*ce40*/  LOP3.LUT R4, R3, 0x7f, RZ, 0xc0, !PT ;  /* 0x0000007f03047812 */ /* 0x002fe200078ec0ff */
[----:B------:R-:W-:Y:S03]  /*ce50*/  BSSY B3, `(.L_x_3693) ;  /* 0x0000006000037945 */ /* 0x000fe60003800000 */
[----:B------:R-:W-:Y:S01]  /*ce60*/  ISETP.NE.AND P1, PT, R4, RZ, PT ;  /* 0x000000ff0400720c */ /* 0x000fe20003f25270 */
[----:B--2---:R-:W-:Y:S01]  /*ce70*/  IMAD R3, R8, 0x8, R2 ;  /* 0x0000000808037824 */ /* 0x004fe200078e0202 */
[----:B------:R-:W-:-:S04]  /*ce80*/  SHF.L.U32 R2, R7, 0x1f, RZ ;  /* 0x0000001f07027819 */ /* 0x000fc800000006ff */
[----:B------:R-:W1:Y:S02]  /*ce90*/  SYNCS.PHASECHK.TRANS64.TRYWAIT P0, [R3+URZ+0x28c40], R2 ;  /* 0x028c4002030075a7 */ /* 0x000e64000800017f */
[----:B-1----:R-:W-:Y:S05]  /*cea0*/  @!P0 BRA `(.L_x_3694) ;  /* 0x0000004000bc8947 */ /* 0x002fea0003800000 */
.L_x_3799:
[----:B------:R-:W-:Y:S05]  /*ceb0*/  BSYNC B3 ;  /* 0x0000000000037941 */ /* 0x000fea0003800000 */
.L_x_3693:
[----:B------:R-:W-:Y:S04]  /*cec0*/  BSSY B3, `(.L_x_3695) ;  /* 0x0000009000037945 */ /* 0x000fe80003800000 */
[----:B------:R-:W-:Y:S05]  /*ced0*/  @P1 BRA `(.L_x_3696) ;  /* 0x00000000001c1947 */ /* 0x000fea0003800000 */
[----:B------:R-:W2:Y:S02]  /*cee0*/  S2R R4, SR_TID.X ;  /* 0x0000000000047919 */ /* 0x000ea40000002100 */
[----:B--2---:R-:W-:Y:S01]  /*cef0*/  LOP3.LUT R5, R4, 0x1f, RZ, 0xc0, !PT ;  /* 0x0000001f04057812 */ /* 0x004fe200078ec0ff */
[----:B------:R-:W-:-:S03]  /*cf00*/  IMAD.MOV.U32 R4, RZ, RZ, 0x2000 ;  /* 0x00002000ff047424 */ /* 0x000fc600078e00ff */
[----:B------:R-:W-:Y:S01]  /*cf10*/  ISETP.NE.AND P0, PT, R5, RZ, PT ;  /* 0x000000ff0500720c */ /* 0x000fe20003f05270 */
[----:B------:R2:W-:-:S12]  /*cf20*/  SYNCS.ARRIVE.TRANS64 RZ, [R3+URZ+0x28c30], R4 ;  /* 0x028c300403ff79a7 */ /* 0x0005d8000800003f */
[----:B--2---:R-:W-:Y:S05]  /*cf30*/  @!P0 BRA `(.L_x_3696) ;  /* 0x0000000000048947 */ /* 0x004fea0003800000 */
[----:B------:R-:W-:Y:S01]  /*cf40*/  BPT.TRAP 0x1 ;  /* 0x000000040000795c */ /* 0x000fe20000300000 */
.L_x_3696:
[----:B------:R-:W-:Y:S05]  /*cf50*/  BSYNC B3 ;  /* 0x0000000000037941 */ /* 0x000fea0003800000 */
.L_x_3695:
[----:B0-----:R-:W2:Y:S04]  /*cf60*/  LDL R8, [R1+0x4] ;  /* 0x0000040001087983 */ /* 0x001ea80000100800 */
[----:B------:R-:W2:Y:S04]  /*cf70*/  LDL R4, [R1+0x8] ;  /* 0x0000080001047983 */ /* 0x000ea80000100800 */
[----:B------:R-:W3:Y:S01]  /*cf80*/  LDL R5, [R1+0x1c] ;  /* 0x00001c0001057983 */ /* 0x000ee20000100800 */
        /* <DEDUP_REMOVED lines=8> */
[----:B---3--:R-:W-:Y:S02]  /*d010*/  IMAD R0, R0, 0x40, R5 ;  /* 0x0000004000007824 */ /* 0x008fe400078e0205 */
[----:B------:R-:W-:Y:S02]  /*d020*/  VIADD R4, R4, 0x22400 ;  /* 0x0002240004047836 */ /* 0x000fe40000000000 */
[----:B------:R-:W-:-:S07]  /*d030*/  VIADD R5, R3, 0x28c30 ;  /* 0x00028c3003057836 */ /* 0x000fce0000000000 */
.L_x_3697:
        /* <DEDUP_REMOVED lines=11> */
[----:B------:R-:W0:Y:S01]  /*d0f0*/  SYNCS.PHASECHK.TRANS64.TRYWAIT P0, [R3+URZ+0x28c60], R2 ;  /* 0x028c6002030075a7 */ /* 0x000e22000800017f */
[----:B------:R-:W-:Y:S04]  /*d100*/  BSSY B3, `(.L_x_3698) ;  /* 0x0000002000037945 */ /* 0x000fe80003800000 */
[----:B0-----:R-:W-:Y:S05]  /*d110*/  @!P0 BRA `(.L_x_3699) ;  /* 0x0000004000348947 */ /* 0x001fea0003800000 */
.L_x_3800:
[----:B------:R-:W-:Y:S05]  /*d120*/  BSYNC B3 ;  /* 0x0000000000037941 */ /* 0x000fea0003800000 */
.L_x_3698:
        /* <DEDUP_REMOVED lines=11> */
.L_x_3701:
[----:B------:R-:W-:Y:S05]  /*d1e0*/  BSYNC B3 ;  /* 0x0000000000037941 */ /* 0x000fea0003800000 */
.L_x_3700:
[----:B------:R-:W2:Y:S04]  /*d1f0*/  LDL R4, [R1+0x4] ;  /* 0x0000040001047983 */ /* 0x000ea80000100800 */
[----:B01----:R-:W2:Y:S01]  /*d200*/  LDL R2, [R1+0x8] ;  /* 0x0000080001027983 */ /* 0x003ea20000100800 */
        /* <DEDUP_REMOVED lines=9> */
.L_x_3702:
        /* <DEDUP_REMOVED lines=13> */
[----:B------:R-:W-:Y:S01]  /*d370*/  R2UR UR7, R9 ;  /* 0x00000000090772ca */ /* 0x000fe200000e0000 */
[----:B------:R-:W-:Y:S01]  /*d380*/  UMOV UR10, 0x40 ;  /* 0x00000040000a7882 */ /* 0x000fe20000000000 */
[----:B------:R-:W-:-:S13]  /*d390*/  PLOP3.LUT P0, PT, PT, PT, PT, 0x80, 0x0 ;  /* 0x000000000000781c */ /* 0x000fda0003f0f070 */
.L_x_3703:
        /* <DEDUP_REMOVED lines=16> */
.L_x_3704:
        /* <DEDUP_REMOVED lines=16> */
.L_x_3705:
        /* <DEDUP_REMOVED lines=16> */
.L_x_3706:
        /* <DEDUP_REMOVED lines=16> */
.L_x_3707:
        /* <DEDUP_REMOVED lines=16> */
.L_x_3708:
        /* <DEDUP_REMOVED lines=16> */
.L_x_3709:
        /* <DEDUP_REMOVED lines=10> */
[----:B-1----:R-:W-:Y:S05]  /*da40*/  @P0 BRA.U.ANY `(.L_x_3709) ;  /* 0xfffffffd00d40947 */ /* 0x002fea000393ffff */
.L_x_3691:
[----:B------:R-:W-:Y:S05]  /*da50*/  BSYNC B1 ;  /* 0x0000000000017941 */ /* 0x000fea0003800000 */
.L_x_3690:
[----:B------:R-:W2:Y:S02]  /*da60*/  LDL.LU R4, [R1+0x28] ;  /* 0x0000280001047983 */ /* 0x000ea40000300800 */
[----:B--2---:R-:W-:-:S07]  /*da70*/  VIADD R0, R4, 0xfffffffd ;  /* 0xfffffffd04007836 */ /* 0x004fce0000000000 */
.L_x_3689:
[----:B------:R-:W-:Y:S05]  /*da80*/  BSYNC B2 ;  /* 0x0000000000027941 */ /* 0x000fea0003800000 */
.L_x_3688:
[----:B------:R-:W2:Y:S01]  /*da90*/  LDL.LU R2, [R1+0x24] ;  /* 0x0000240001027983 */ /* 0x000ea20000300800 */
[----:B------:R-:W-:-:S05]  /*daa0*/  IMAD.MOV R6, RZ, RZ, -R6 ;  /* 0x000000ffff067224 */ /* 0x000fca00078e0a06 */
[----:B--2---:R-:W-:-:S13]  /*dab0*/  ISETP.NE.AND P0, PT, R2, R6, PT ;  /* 0x000000060200720c */ /* 0x004fda0003f05270 */
[----:B------:R-:W-:Y:S05]  /*dac0*/  @!P0 BRA `(.L_x_3687) ;  /* 0x0000001c00488947 */ /* 0x000fea0003800000 */
.L_x_3750:
[----:B------:R-:W2:Y:S04]  /*dad0*/  LDL R4, [R1+0x18] ;  /* 0x0000180001047983 */ /* 0x000ea80000100800 */
[----:B------:R-:W3:Y:S04]  /*dae0*/  LDL.LU R3, [R1+0x8] ;  /* 0x0000080001037983 */ /* 0x000ee80000300800 */
[----:B------:R-:W4:Y:S01]  /*daf0*/  LDL.LU R2, [R1+0x10] ;  /* 0x0000100001027983 */ /* 0x000f220000300800 */
[----:B------:R-:W-:Y:S05]  /*db00*/  YIELD ;  /* 0x0000000000007946 */ /* 0x000fea0003800000 */
[----:B------:R-:W-:Y:S01]  /*db10*/  BSSY B1, `(.L_x_3710) ;  /* 0x00000e2000017945 */ /* 0x000fe20003800000 */
[----:B--2---:R-:W-:Y:S01]  /*db20*/  ISETP.NE.AND P1, PT, R4, RZ, PT ;  /* 0x000000ff0400720c */ /* 0x004fe20003f25270 */
[----:B---3--:R-:W-:-:S05]  /*db30*/  VIADD R6, R3, 0x1 ;  /* 0x0000000103067836 */ /* 0x008fca0000000000 */
[----:B------:R-:W-:-:S04]  /*db40*/  ISETP.NE.AND P0, PT, R6, 0x2, PT ;  /* 0x000000020600780c */ /* 0x000fc80003f05270 */
[----:B0-----:R-:W-:Y:S02]  /*db50*/  SEL R7, RZ, 0x1, P0 ;  /* 0x00000001ff077807 */ /* 0x001fe40000000000 */
[----:B------:R-:W-:Y:S02]  /*db60*/  SEL R6, R6, RZ, P0 ;  /* 0x000000ff06067207 */ /* 0x000fe40000000000 */
[----:B----4-:R-:W-:Y:S01]  /*db70*/  LOP3.LUT R7, R2, R7, RZ, 0x3c, !PT ;  /* 0x0000000702077212 */ /* 0x010fe200078e3cff */
[----:B------:R-:W-:Y:S06]  /*db80*/  @!P1 BRA `(.L_x_3711) ;  /* 0x0000000c00689947 */ /* 0x000fec0003800000 */
[----:B------:R-:W-:Y:S01]  /*db90*/  ULDC.64 UR4, c[0x0][0x418] ;  /* 0x0001060000047ab9 */ /* 0x000fe20000000a00 */
[----:B-----5:R-:W-:Y:S01]  /*dba0*/  IMAD.MOV.U32 R8, RZ, RZ, R0 ;  /* 0x000000ffff087224 */ /* 0x020fe200078e0000 */
        /* <DEDUP_REMOVED lines=23> */
.L_x_3712:
[----:B0-----:R-:W2:Y:S01]  /*dd20*/  LDL R2, [R1+0x4] ;  /* 0x0000040001027983 */ /* 0x001ea20000100800 */
[----:B------:R-:W0:Y:S01]  /*dd30*/  S2R R3, SR_TID.X ;  /* 0x0000000000037919 */ /* 0x000e220000002100 */
[----:B------:R-:W-:Y:S01]  /*dd40*/  BSSY B2, `(.L_x_3713) ;  /* 0x0000007000027945 */ /* 0x000fe20003800000 */
[----:B0-----:R-:W-:-:S04]  /*dd50*/  LOP3.LUT R3, R3, 0x7f, RZ, 0xc0, !PT ;  /* 0x0000007f03037812 */ /* 0x001fc800078ec0ff */
[----:B------:R-:W-:Y:S01]  /*dd60*/  ISETP.NE.AND P1, PT, R3, RZ, PT ;  /* 0x000000ff0300720c */ /* 0x000fe20003f25270 */
[----:B--2---:R-:W-:Y:S01]  /*dd70*/  IMAD R4, R6, 0x8, R2 ;  /* 0x0000000806047824 */ /* 0x004fe200078e0202 */
[----:B------:R-:W-:-:S04]  /*dd80*/  SHF.L.U32 R2, R7, 0x1f, RZ ;  /* 0x0000001f07027819 */ /* 0x000fc800000006ff */
[----:B------:R-:W0:Y:S02]  /*dd90*/  SYNCS.PHASECHK.TRANS64.TRYWAIT P0, [R4+URZ+0x28c40], R2 ;  /* 0x028c4002040075a7 */ /* 0x000e24000800017f */
[----:B0-----:R-:W-:Y:S05]  /*dda0*/  @!P0 BRA `(.L_x_3714) ;  /* 0x0000003400248947 */ /* 0x001fea0003800000 */
.L_x_3801:
[----:B------:R-:W-:Y:S05]  /*ddb0*/  BSYNC B2 ;  /* 0x0000000000027941 */ /* 0x000fea0003800000 */
.L_x_3713:
[----:B------:R-:W-:Y:S04]  /*ddc0*/  BSSY B2, `(.L_x_3715) ;  /* 0x0000009000027945 */ /* 0x000fe80003800000 */
[----:B------:R-:W-:Y:S05]  /*ddd0*/  @P1 BRA `(.L_x_3716) ;  /* 0x00000000001c1947 */ /* 0x000fea0003800000 */
[----:B------:R-:W1:Y:S02]  /*dde0*/  S2R R3, SR_TID.X ;  /* 0x0000000000037919 */ /* 0x000e640000002100 */
[----:B-1----:R-:W-:Y:S01]  /*ddf0*/  LOP3.LUT R5, R3, 0x1f, RZ, 0xc0, !PT ;  /* 0x0000001f03057812 */ /* 0x002fe200078ec0ff */
[----:B------:R-:W-:-:S03]  /*de00*/  IMAD.MOV.U32 R3, RZ, RZ, 0x2000 ;  /* 0x00002000ff037424 */ /* 0x000fc600078e00ff */
[----:B------:R-:W-:Y:S01]  /*de10*/  ISETP.NE.AND P0, PT, R5, RZ, PT ;  /* 0x000000ff0500720c */ /* 0x000fe20003f05270 */
[----:B------:R1:W-:-:S12]  /*de20*/  SYNCS.ARRIVE.TRANS64 RZ, [R4+URZ+0x28c30], R3 ;  /* 0x028c300304ff79a7 */ /* 0x0003d8000800003f */
[----:B-1----:R-:W-:Y:S05]  /*de30*/  @!P0 BRA `(.L_x_3716) ;  /* 0x0000000000048947 */ /* 0x002fea0003800000 */
[----:B------:R-:W-:Y:S01]  /*de40*/  BPT.TRAP 0x1 ;  /* 0x000000040000795c */ /* 0x000fe20000300000 */
.L_x_3716:
[----:B------:R-:W-:Y:S05]  /*de50*/  BSYNC B2 ;  /* 0x0000000000027941 */ /* 0x000fea0003800000 */
.L_x_3715:
        /* <DEDUP_REMOVED lines=13> */
.L_x_3717:
        /* <DEDUP_REMOVED lines=11> */
[----:B------:R-:W1:Y:S01]  /*dfe0*/  SYNCS.PHASECHK.TRANS64.TRYWAIT P0, [R4+URZ+0x28c60], R2 ;  /* 0x028c6002040075a7 */ /* 0x000e62000800017f */
[----:B------:R-:W-:Y:S04]  /*dff0*/  BSSY B2, `(.L_x_3718) ;  /* 0x0000002000027945 */ /* 0x000fe80003800000 */
[----:B-1----:R-:W-:Y:S05]  /*e000*/  @!P0 BRA `(.L_x_3719) ;  /* 0x0000003000a08947 */ /* 0x002fea0003800000 */
.L_x_3802:
[----:B------:R-:W-:Y:S05]  /*e010*/  BSYNC B2 ;  /* 0x0000000000027941 */ /* 0x000fea0003800000 */
.L_x_3718:
[----:B------:R-:W-:Y:S01]  /*e020*/  BSSY B2, `(.L_x_3720) ;  /* 0x000000b000027945 */ /* 0x000fe20003800000 */
[----:B01----:R-:W-:Y:S02]  /*e030*/  IMAD.MOV.U32 R2, RZ, RZ, 0x0 ;  /* 0x00000000ff027424 */ /* 0x003fe400078e00ff */
[----:B------:R-:W-:Y:S01]  /*e040*/  IMAD.MOV.U32 R3, RZ, RZ, 0x14f00000 ;  /* 0x14f00000ff037424 */ /* 0x000fe200078e00ff */
[----:B------:R-:W-:Y:S06]  /*e050*/  @P1 BRA `(.L_x_3721) ;  /* 0x00000000001c1947 */ /* 0x000fec0003800000 */
[----:B------:R-:W0:Y:S02]  /*e060*/  S2R R5, SR_TID.X ;  /* 0x0000000000057919 */ /* 0x000e240000002100 */
[----:B0-----:R-:W-:Y:S01]  /*e070*/  LOP3.LUT R10, R5, 0x1f, RZ, 0xc0, !PT ;  /* 0x0000001f050a7812 */ /* 0x001fe200078ec0ff */
[----:B------:R-:W-:-:S03]  /*e080*/  IMAD.MOV.U32 R5, RZ, RZ, 0x10000 ;  /* 0x00010000ff057424 */ /* 0x000fc600078e00ff */
[----:B------:R-:W-:Y:S01]  /*e090*/  ISETP.NE.AND P0, PT, R10, RZ, PT ;  /* 0x000000ff0a00720c */ /* 0x000fe20003f05270 */
[----:B------:R0:W-:-:S12]  /*e0a0*/  SYNCS.ARRIVE.TRANS64 RZ, [R4+URZ+0x28c50], R5 ;  /* 0x028c500504ff79a7 */ /* 0x0001d8000800003f */
[----:B0-----:R-:W-:Y:S05]  /*e0b0*/  @!P0 BRA `(.L_x_3721) ;  /* 0x0000000000048947 */ /* 0x001fea0003800000 */
[----:B------:R-:W-:Y:S01]  /*e0c0*/  BPT.TRAP 0x1 ;  /* 0x000000040000795c */ /* 0x000fe20000300000 */
.L_x_3721:
[----:B------:R-:W-:Y:S05]  /*e0d0*/  BSYNC B2 ;  /* 0x0000000000027941 */ /* 0x000fea0003800000 */
.L_x_3720:
[----:B------:R-:W2:Y:S01]  /*e0e0*/  LDL R5, [R1+0x4] ;  /* 0x0000040001057983 */ /* 0x000ea20000100800 */
        /* <DEDUP_REMOVED lines=9> */
.L_x_3722:
        /* <DEDUP_REMOVED lines=16> */
.L_x_3723:
        /* <DEDUP_REMOVED lines=16> */
.L_x_3724:
        /* <DEDUP_REMOVED lines=16> */
.L_x_3725:
        /* <DEDUP_REMOVED lines=16> */
.L_x_3726:
        /* <DEDUP_REMOVED lines=16> */
.L_x_3727:
        /* <DEDUP_REMOVED lines=16> */
.L_x_3728:
        /* <DEDUP_REMOVED lines=16> */
.L_x_3729:
        /* <DEDUP_REMOVED lines=11> */
.L_x_3711:
[----:B------:R-:W-:Y:S05]  /*e930*/  BSYNC B1 ;  /* 0x0000000000017941 */ /* 0x000fea0003800000 */
.L_x_3710:
[----:B------:R-:W2:Y:S01]  /*e940*/  LDL R2, [R1+0x18] ;  /* 0x0000180001027983 */ /* 0x000ea20000100800 */
[----:B------:R-:W-:Y:S01]  /*e950*/  VIADD R6, R6, 0x1 ;  /* 0x0000000106067836 */ /* 0x000fe20000000000 */
[----:B------:R-:W-:Y:S04]  /*e960*/  BSSY B1, `(.L_x_3730) ;  /* 0x00000e5000017945 */ /* 0x000fe80003800000 */
[----:B------:R-:W-:-:S04]  /*e970*/  ISETP.NE.AND P0, PT, R6, 0x2, PT ;  /* 0x000000020600780c */ /* 0x000fc80003f05270 */
[----:B-----5:R-:W-:Y:S02]  /*e980*/  SEL R8, R6, RZ, P0 ;  /* 0x000000ff06087207 */ /* 0x020fe40000000000 */
[----:B--2---:R-:W-:Y:S02]  /*e990*/  ISETP.NE.AND P2, PT, R2, RZ, PT ;  /* 0x000000ff0200720c */ /* 0x004fe40003f45270 */
[----:B------:R-:W-:-:S04]  /*e9a0*/  SEL R2, RZ, 0x1, P0 ;  /* 0x00000001ff027807 */ /* 0x000fc80000000000 */
[----:B------:R-:W-:-:S05]  /*e9b0*/  LOP3.LUT R7, R7, R2, RZ, 0x3c, !PT ;  /* 0x0000000207077212 */ /* 0x000fca00078e3cff */
[----:B------:R0:W-:Y:S04]  /*e9c0*/  STL [R1+0x10], R7 ;  /* 0x0000100701007387 */ /* 0x0001e80000100800 */
[----:B------:R0:W-:Y:S01]  /*e9d0*/  STL [R1+0x8], R8 ;  /* 0x0000080801007387 */ /* 0x0001e20000100800 */
[----:B------:R-:W-:Y:S05]  /*e9e0*/  @!P2 BRA `(.L_x_3731) ;  /* 0x0000000c0070a947 */ /* 0x000fea0003800000 */
[----:B------:R-:W-:Y:S01]  /*e9f0*/  ULDC.64 UR4, c[0x0][0x418] ;  /* 0x0001060000047ab9 */ /* 0x000fe20000000a00 */
[----:B------:R-:W-:Y:S01]  /*ea00*/  VIADD R6, R0, 0xffffffff ;  /* 0xffffffff00067836 */ /* 0x000fe20000000000 */
        /* <DEDUP_REMOVED lines=23> */
.L_x_3732:
[----:B-1----:R-:W2:Y:S01]  /*eb80*/  LDL R2, [R1+0x4] ;  /* 0x0000040001027983 */ /* 0x002ea20000100800 */
[----:B------:R-:W1:Y:S01]  /*eb90*/  S2R R3, SR_TID.X ;  /* 0x0000000000037919 */ /* 0x000e620000002100 */
[----:B------:R-:W-:Y:S01]  /*eba0*/  BSSY B2, `(.L_x_3733) ;  /* 0x0000007000027945 */ /* 0x000fe20003800000 */
[----:B-1----:R-:W-:-:S04]  /*ebb0*/  LOP3.LUT R3, R3, 0x7f, RZ, 0xc0, !PT ;  /* 0x0000007f03037812 */ /* 0x002fc800078ec0ff */
[----:B------:R-:W-:Y:S01]  /*ebc0*/  ISETP.NE.AND P1, PT, R3, RZ, PT ;  /* 0x000000ff0300720c */ /* 0x000fe20003f25270 */
[----:B--2---:R-:W-:Y:S01]  /*ebd0*/  IMAD R4, R8, 0x8, R2 ;  /* 0x0000000808047824 */ /* 0x004fe200078e0202 */
[----:B------:R-:W-:-:S04]  /*ebe0*/  SHF.L.U32 R2, R7, 0x1f, RZ ;  /* 0x0000001f07027819 */ /* 0x000fc800000006ff */
[----:B------:R-:W1:Y:S02]  /*ebf0*/  SYNCS.PHASECHK.TRANS64.TRYWAIT P0, [R4+URZ+0x28c40], R2 ;  /* 0x028c4002040075a7 */ /* 0x000e64000800017f */
[----:B-1----:R-:W-:Y:S05]  /*ec00*/  @!P0 BRA `(.L_x_3734) ;  /* 0x0000002400b48947 */ /* 0x002fea0003800000 */
.L_x_3803:
[----:B------:R-:W-:Y:S05]  /*ec10*/  BSYNC B2 ;  /* 0x0000000000027941 */ /* 0x000fea0003800000 */
.L_x_3733:
        /* <DEDUP_REMOVED lines=9> */
.L_x_3736:
[----:B------:R-:W-:Y:S05]  /*ecb0*/  BSYNC B2 ;  /* 0x0000000000027941 */ /* 0x000fea0003800000 */
.L_x_3735:
        /* <DEDUP_REMOVED lines=14> */
.L_x_3737:
        /* <DEDUP_REMOVED lines=14> */
.L_x_3804:
[----:B------:R-:W-:Y:S05]  /*ee80*/  BSYNC B2 ;  /* 0x0000000000027941 */ /* 0x000fea0003800000 */
.L_x_3738:
        /* <DEDUP_REMOVED lines=11> */
.L_x_3741:
[----:B------:R-:W-:Y:S05]  /*ef40*/  BSYNC B2 ;  /* 0x0000000000027941 */ /* 0x000fea0003800000 */
.L_x_3740:
[----:B------:R-:W2:Y:S04]  /*ef50*/  LDL R8, [R1+0x4] ;  /* 0x0000040001087983 */ /* 0x000ea80000100800 */
        /* <DEDUP_REMOVED lines=10> */
.L_x_3742:
        /* <DEDUP_REMOVED lines=16> */
.L_x_3743:
        /* <DEDUP_REMOVED lines=16> */
.L_x_3744:
        /* <DEDUP_REMOVED lines=16> */
.L_x_3745:
        /* <DEDUP_REMOVED lines=16> */
.L_x_3746:
        /* <DEDUP_REMOVED lines=16> */
.L_x_3747:
        /* <DEDUP_REMOVED lines=16> */
.L_x_3748:
        /* <DEDUP_REMOVED lines=16> */
.L_x_3749:
        /* <DEDUP_REMOVED lines=11> */
.L_x_3731:
[----:B------:R-:W-:Y:S05]  /*f7b0*/  BSYNC B1 ;  /* 0x0000000000017941 */ /* 0x000fea0003800000 */
.L_x_3730:
[C---:B------:R-:W-:Y:S01]  /*f7c0*/  ISETP.GT.AND P0, PT, R0.reuse, 0x1, PT ;  /* 0x000000010000780c */ /* 0x040fe20003f04270 */
[----:B------:R-:W-:-:S12]  /*f7d0*/  VIADD R0, R0, 0xfffffffe ;  /* 0xfffffffe00007836 */ /* 0x000fd80000000000 */
[----:B------:R-:W-:Y:S05]  /*f7e0*/  @P0 BRA `(.L_x_3750) ;  /* 0xffffffe000b80947 */ /* 0x000fea000383ffff */
.L_x_3687:
[----:B------:R-:W-:Y:S05]  /*f7f0*/  BSYNC B0 ;  /* 0x0000000000007941 */ /* 0x000fea0003800000 */
.L_x_3686:
[----:B------:R-:W2:Y:S04]  /*f800*/  LDL.LU R4, [R1+0x8] ;  /* 0x0000080001047983 */ /* 0x000ea80000300800 */
[----:B------:R-:W3:Y:S01]  /*f810*/  LDL.LU R3, [R1+0x10] ;  /* 0x0000100001037983 */ /* 0x000ee20000300800 */
[----:B------:R-:W1:Y:S01]  /*f820*/  S2R R2, SR_TID.X ;  /* 0x0000000000027919 */ /* 0x000e620000002100 */
[----:B------:R-:W-:Y:S01]  /*f830*/  BSSY B0, `(.L_x_3751) ;  /* 0x0000015000007945 */ /* 0x000fe20003800000 */
[----:B-1----:R-:W-:-:S04]  /*f840*/  LOP3.LUT R2, R2, 0x7f, RZ, 0xc0, !PT ;  /* 0x0000007f02027812 */ /* 0x002fc800078ec0ff */
[----:B------:R-:W-:Y:S01]  /*f850*/  ISETP.NE.AND P1, PT, R2, RZ, PT ;  /* 0x000000ff0200720c */ /* 0x000fe20003f25270 */
[----:B--2---:R-:W-:-:S05]  /*f860*/  VIADD R0, R4, 0x1 ;  /* 0x0000000104007836 */ /* 0x004fca0000000000 */
[----:B------:R-:W-:-:S04]  /*f870*/  ISETP.NE.AND P0, PT, R0, 0x2, PT ;  /* 0x000000020000780c */ /* 0x000fc80003f05270 */
[----:B------:R-:W-:-:S04]  /*f880*/  SEL R2, RZ, 0x1, P0 ;  /* 0x00000001ff027807 */ /* 0x000fc80000000000 */
[----:B---3--:R-:W-:-:S05]  /*f890*/  LOP3.LUT R3, R3, R2, RZ, 0x3c, !PT ;  /* 0x0000000203037212 */ /* 0x008fca00078e3cff */
[----:B------:R1:W-:Y:S01]  /*f8a0*/  STL [R1+0x10], R3 ;  /* 0x0000100301007387 */ /* 0x0003e20000100800 */
[----:B------:R-:W-:Y:S05]  /*f8b0*/  @P1 BRA `(.L_x_3752) ;  /* 0x0000000000301947 */ /* 0x000fea0003800000 */
[----:B------:R-:W2:Y:S01]  /*f8c0*/  S2R R5, SR_LANEID ;  /* 0x0000000000057919 */ /* 0x000ea20000000000 */
[----:B------:R-:W-:Y:S01]  /*f8d0*/  VOTEU.ANY UR4, UPT, PT ;  /* 0x0000000000047886 */ /* 0x000fe200038e0100 */
[----:B-1----:R-:W1:Y:S01]  /*f8e0*/  LDC.64 R2, c[0x0][0xc60] ;  /* 0x00031800ff027b82 */ /* 0x002e620000000a00 */
[----:B------:R-:W2:Y:S02]  /*f8f0*/  FLO.U32 R4, UR4 ;  /* 0x0000000400047d00 */ /* 0x000ea400080e0000 */
[----:B--2---:R-:W-:-:S06]  /*f900*/  ISETP.EQ.U32.AND P1, PT, R4, R5, PT ;  /* 0x000000050400720c */ /* 0x004fcc0003f22070 */
[----:B------:R-:W1:Y:S07]  /*f910*/  POPC R5, UR4 ;  /* 0x0000000400057d09 */ /* 0x000e6e0008000000 */
[----:B-1----:R-:W2:Y:S01]  /*f920*/  @P1 ATOMG.E.ADD.STRONG.GPU PT, R3, desc[UR40][R2.64], R5 ;  /* 0x00000005020319a8 */ /* 0x002ea200081ee1e8 */
[----:B------:R-:W1:Y:S02]  /*f930*/  S2R R6, SR_LTMASK ;  /* 0x0000000000067919 */ /* 0x000e640000003900 */
[----:B-1----:R-:W-:-:S04]  /*f940*/  LOP3.LUT R6, R6, UR4, RZ, 0xc0, !PT ;  /* 0x0000000406067c12 */ /* 0x002fc8000f8ec0ff */
[----:B0-----:R-:W0:Y:S01]  /*f950*/  POPC R7, R6 ;  /* 0x0000000600077309 */ /* 0x001e220000000000 */
[----:B--2---:R-:W0:Y:S02]  /*f960*/  SHFL.IDX PT, R4, R3, R4, 0x1f ;  /* 0x00001f0403047589 */ /* 0x004e2400000e0000 */
[----:B0-----:R-:W-:-:S07]  /*f970*/  IADD3 R16, R4, UR37, R7 ;  /* 0x0000002504107c10 */ /* 0x001fce000fffe007 */
.L_x_3752:
[----:B------:R-:W-:Y:S05]  /*f980*/  BSYNC B0 ;  /* 0x0000000000007941 */ /* 0x000fea0003800000 */
.L_x_3751:
[----:B------:R-:W-:-:S05]  /*f990*/  SEL R0, R0, RZ, P0 ;  /* 0x000000ff00007207 */ /* 0x000fca0000000000 */
[----:B------:R2:W-:Y:S02]  /*f9a0*/  STL [R1+0x8], R0 ;  /* 0x0000080001007387 */ /* 0x0005e40000100800 */
.L_x_3654:
[----:B------:R-:W-:Y:S05]  /*f9b0*/  BSYNC B7 ;  /* 0x0000000000077941 */ /* 0x000fea0003800000 */
.L_x_3652:
[----:B--2---:R-:W2:Y:S02]  /*f9c0*/  LDL R0, [R1+0x58] ;  /* 0x0000580001007983 */ /* 0x004ea40000100800 */
[----:B--2---:R-:W-:-:S13]  /*f9d0*/  ISETP.NE.AND P0, PT, R0, RZ, PT ;  /* 0x000000ff0000720c */ /* 0x004fda0003f05270 */
[----:B------:R-:W-:Y:S05]  /*f9e0*/  @!P0 BRA `(.L_x_3753) ;  /* 0x0000000000288947 */ /* 0x000fea0003800000 */
[----:B------:R-:W-:Y:S05]  /*f9f0*/  WARPSYNC.ALL ;  /* 0x0000000000007948 */ /* 0x000fea0003800000 */
[----:B------:R-:W2:Y:S08]  /*fa00*/  S2UR UR5, SR_CgaCtaId ;  /* 0x00000000000579c3 */ /* 0x000eb00000008800 */
[----:B------:R-:W-:Y:S06]  /*fa10*/  BAR.SYNC.DEFER_BLOCKING 0x5, 0x180 ;  /* 0x0146000000007b1d */ /* 0x000fec0000010000 */
[----:B------:R-:W-:-:S02]  /*fa20*/  UMOV UR4, 0x400 ;  /* 0x0000040000047882 */ /* 0x000fc40000000000 */
[----:B--2---:R-:W-:-:S06]  /*fa30*/  ULEA UR4, UR5, UR4, 0x18 ;  /* 0x0000000405047291 */ /* 0x004fcc000f8ec03f */
[----:B------:R-:W-:-:S05]  /*fa40*/  IMAD.U32 R0, RZ, RZ, UR4 ;  /* 0x00000004ff007e24 */ /* 0x000fca000f8e00ff */
[----:B------:R3:W4:Y:S04]  /*fa50*/  LDS.128 R16, [R0+0x28cd0] ;  /* 0x028cd00000107984 */ /* 0x0007280000000c00 */
[----:B------:R3:W-:Y:S01]  /*fa60*/  STL [R1+0x4], R0 ;  /* 0x0000040001007387 */ /* 0x0007e20000100800 */
[----:B------:R-:W-:Y:S06]  /*fa70*/  BAR.ARV 0x4, 0x180 ;  /* 0x0106000000007b1d */ /* 0x000fec0000002000 */
[----:B------:R-:W-:Y:S05]  /*fa80*/  BRA `(.L_x_3754) ;  /* 0x0000000800487947 */ /* 0x000fea0003800000 */
.L_x_3753:
[----:B------:R-:W2:Y:S01]  /*fa90*/  S2R R0, SR_TID.X ;  /* 0x0000000000007919 */ /* 0x000ea20000002100 */
[----:B------:R-:W-:Y:S01]  /*faa0*/  UMOV UR4, 0xffffffff ;  /* 0xffffffff00047882 */ /* 0x000fe20000000000 */
[----:B--2---:R-:W-:-:S04]  /*fab0*/  LOP3.LUT R6, R0, 0x1f, RZ, 0xc0, !PT ;  /* 0x0000001f00067812 */ /* 0x004fc800078ec0ff */
[----:B------:R-:W-:Y:S01]  /*fac0*/  ISETP.NE.AND P0, PT, R6, 0x1f, PT ;  /* 0x0000001f0600780c */ /* 0x000fe20003f05270 */
[----:B------:R-:W-:-:S12]  /*fad0*/  BRA.DIV UR4, `(.L_x_3755) ;  /* 0x0000001a04287947 */ /* 0x000fd8000b800000 */
[----:B------:R-:W-:Y:S01]  /*fae0*/  IMAD.IADD R5, R19, 0x1, R6 ;  /* 0x0000000113057824 */ /* 0x000fe200078e0206 */
[----:B------:R-:W-:-:S04]  /*faf0*/  ULDC UR4, c[0x0][0xc3c] ;  /* 0x00030f0000047ab9 */ /* 0x000fc80000000800 */
[----:B------:R-:W-:-:S13]  /*fb00*/  ISETP.GE.OR P1, PT, R5, UR4, !P0 ;  /* 0x0000000405007c0c */ /* 0x000fda000c726670 */
[----:B-1----:R-:W1:Y:S02]  /*fb10*/  @!P1 LDC.64 R2, c[0x0][0xc80] ;  /* 0x00032000ff029b82 */ /* 0x002e640000000a00 */
[----:B-1----:R-:W-:-:S06]  /*fb20*/  @!P1 IMAD.WIDE R2, R5, 0x4, R2 ;  /* 0x0000000405029825 */ /* 0x002fcc00078e0202 */
[----:B------:R1:W2:Y:S01]  /*fb30*/  @!P1 LDG.E R3, desc[UR40][R2.64] ;  /* 0x0000002802039981 */ /* 0x0002a2000c1e1900 */
[C---:B------:R-:W-:Y:S02]  /*fb40*/  ISETP.GE.U32.AND P2, PT, R6.reuse, 0x2, PT ;  /* 0x000000020600780c */ /* 0x040fe40003f46070 */
[C---:B------:R-:W-:Y:S01]  /*fb50*/  ISETP.GE.U32.AND P3, PT, R6.reuse, 0x4, PT ;  /* 0x000000040600780c */ /* 0x040fe20003f66070 */
[----:B------:R-:W-:Y:S01]  /*fb60*/  SHFL.IDX PT, R0, R16, RZ, 0x1f ;  /* 0x00001fff10007589 */ /* 0x000fe200000e0000 */
[C---:B------:R-:W-:Y:S02]  /*fb70*/  ISETP.GE.U32.AND P4, PT, R6.reuse, 0x8, PT ;  /* 0x000000080600780c */ /* 0x040fe40003f86070 */
[C---:B------:R-:W-:Y:S01]  /*fb80*/  ISETP.GE.U32.AND P5, PT, R6.reuse, 0x10, PT ;  /* 0x000000100600780c */ /* 0x040fe20003fa6070 */
[----:B------:R-:W-:Y:S01]  /*fb90*/  SHFL.IDX PT, R4, R16, 0x1, 0x1f ;  /* 0x00201f0010047f89 */ /* 0x000fe200000e0000 */
[----:B-1----:R-:W-:Y:S02]  /*fba0*/  IMAD.MOV.U32 R2, RZ, RZ, RZ ;  /* 0x000000ffff027224 */ /* 0x002fe400078e00ff */
[----:B--2---:R-:W-:Y:S01]  /*fbb0*/  @!P1 IMAD.MOV.U32 R2, RZ, RZ, R3 ;  /* 0x000000ffff029224 */ /* 0x004fe200078e0003 */
[----:B------:R-:W-:-:S04]  /*fbc0*/  ISETP.NE.AND P1, PT, R6, RZ, PT ;  /* 0x000000ff0600720c */ /* 0x000fc80003f25270 */
        /* <DEDUP_REMOVED lines=16> */
.L_x_3814:
[----:B------:R-:W-:Y:S02]  /*fcd0*/  ULDC UR4, c[0x0][0xc38] ;  /* 0x00030e0000047ab9 */ /* 0x000fe40000000800 */
[----:B------:R-:W-:-:S04]  /*fce0*/  IMAD.U32 R16, RZ, RZ, UR4 ;  /* 0x00000004ff107e24 */ /* 0x000fc8000f8e00ff */
[----:B--2---:R-:W-:-:S04]  /*fcf0*/  IMAD R6, R14, R16, RZ ;  /* 0x000000100e067224 */ /* 0x004fc800078e02ff */
[----:B------:R-:W-:-:S05]  /*fd00*/  IMAD.IADD R4, R4, 0x1, R6 ;  /* 0x0000000104047824 */ /* 0x000fca00078e0206 */
[----:B------:R-:W-:-:S13]  /*fd10*/  ISETP.GT.AND P6, PT, R4, R0, PT ;  /* 0x000000000400720c */ /* 0x000fda0003fc4270 */
[----:B------:R-:W-:Y:S05]  /*fd20*/  @P6 BRA `(.L_x_3756) ;  /* 0x00000000009c6947 */ /* 0x000fea0003800000 */
.L_x_3761:
[----:B------:R-:W2:Y:S01]  /*fd30*/  LDC R6, c[0x0][0xc3c] ;  /* 0x00030f00ff067b82 */ /* 0x000ea20000000800 */
[----:B------:R-:W-:-:S05]  /*fd40*/  VIADD R19, R19, 0x1f ;  /* 0x0000001f13137836 */ /* 0x000fca0000000000 */
[----:B--2---:R-:W-:-:S13]  /*fd50*/  ISETP.GE.AND P6, PT, R19, R6, PT ;  /* 0x000000061300720c */ /* 0x004fda0003fc6270 */
[----:B------:R-:W-:Y:S05]  /*fd60*/  @P6 BRA `(.L_x_3757) ;  /* 0x0000000400446947 */ /* 0x000fea0003800000 */
[----:B------:R-:W2:Y:S01]  /*fd70*/  S2R R2, SR_TID.X ;  /* 0x0000000000027919 */ /* 0x000ea20000002100 */
[----:B------:R-:W-:Y:S01]  /*fd80*/  BSSY B0, `(.L_x_3758) ;  /* 0x0000009000007945 */ /* 0x000fe20003800000 */
[----:B--2---:R-:W-:-:S05]  /*fd90*/  LOP3.LUT R2, R2, 0x1f, RZ, 0xc0, !PT ;  /* 0x0000001f02027812 */ /* 0x004fca00078ec0ff */
[----:B------:R-:W-:Y:S02]  /*fda0*/  IMAD.IADD R5, R19, 0x1, R2 ;  /* 0x0000000113057824 */ /* 0x000fe400078e0202 */
[----:B------:R-:W-:-:S03]  /*fdb0*/  IMAD.MOV.U32 R2, RZ, RZ, RZ ;  /* 0x000000ffff027224 */ /* 0x000fc600078e00ff */
[----:B------:R-:W-:-:S13]  /*fdc0*/  ISETP.GE.OR P6, PT, R5, R6, !P0 ;  /* 0x000000060500720c */ /* 0x000fda00047c6670 */
[----:B------:R-:W-:Y:S05]  /*fdd0*/  @P6 BRA `(.L_x_3759) ;  /* 0x00000000000c6947 */ /* 0x000fea0003800000 */
[----:B-1----:R-:W1:Y:S02]  /*fde0*/  LDC.64 R2, c[0x0][0xc80] ;  /* 0x00032000ff027b82 */ /* 0x002e640000000a00 */
[----:B-1----:R-:W-:-:S06]  /*fdf0*/  IMAD.WIDE R2, R5, 0x4, R2 ;  /* 0x0000000405027825 */ /* 0x002fcc00078e0202 */
[----:B------:R2:W5:Y:S02]  /*fe00*/  LDG.E R2, desc[UR40][R2.64] ;  /* 0x0000002802027981 */ /* 0x000564000c1e1900 */
.L_x_3759:
[----:B------:R-:W-:Y:S05]  /*fe10*/  BSYNC B0 ;  /* 0x0000000000007941 */ /* 0x000fea0003800000 */
.L_x_3758:
[----:B------:R-:W-:-:S03]  /*fe20*/  UMOV UR4, 0xffffffff ;  /* 0xffffffff00047882 */ /* 0x000fc60000000000 */
[----:B------:R-:W-:Y:S05]  /*fe30*/  BRA.DIV UR4, `(.L_x_3760) ;  /* 0x0000001a04747947 */ /* 0x000fea000b800000 */
[----:B-----5:R-:W1:Y:S02]  /*fe40*/  SHFL.UP PT, R14, R2, 0x1, RZ ;  /* 0x04200000020e7989 */ /* 0x020e6400000e00ff */
[----:B-12---:R-:W-:-:S05]  /*fe50*/  SEL R3, R14, RZ, P1 ;  /* 0x000000ff0e037207 */ /* 0x006fca0000800000 */
        /* <DEDUP_REMOVED lines=14> */
.L_x_3822:
[----:B------:R-:W-:Y:S02]  /*ff40*/  ULDC UR4, c[0x0][0xc38] ;  /* 0x00030e0000047ab9 */ /* 0x000fe40000000800 */
[----:B------:R-:W-:-:S04]  /*ff50*/  IMAD.U32 R16, RZ, RZ, UR4 ;  /* 0x00000004ff107e24 */ /* 0x000fc8000f8e00ff */
[----:B--2---:R-:W-:-:S04]  /*ff60*/  IMAD R6, R14, R16, RZ ;  /* 0x000000100e067224 */ /* 0x004fc800078e02ff */
[----:B------:R-:W-:-:S05]  /*ff70*/  IMAD.IADD R4, R6, 0x1, R4 ;  /* 0x0000000106047824 */ /* 0x000fca00078e0204 */
[----:B------:R-:W-:-:S13]  /*ff80*/  ISETP.GT.AND P6, PT, R4, R0, PT ;  /* 0x000000000400720c */ /* 0x000fda0003fc4270 */
[----:B------:R-:W-:Y:S05]  /*ff90*/  @!P6 BRA `(.L_x_3761) ;  /* 0xfffffffc0064e947 */ /* 0x000fea000383ffff */
.L_x_3756:
        /* <DEDUP_REMOVED lines=8> */
.L_x_3826:
[----:B------:R-:W-:Y:S01]  /*10020*/  ISETP.NE.AND P0, PT, R5, RZ, PT ;  /* 0x000000ff0500720c */ /* 0x000fe20003f05270 */
[----:B------:R-:W-:-:S12]  /*10030*/  IMAD.MOV.U32 R14, RZ, RZ, RZ ;  /* 0x000000ffff0e7224 */ /* 0x000fd800078e00ff */
[----:B------:R-:W-:Y:S05]  /*10040*/  @!P0 BRA `(.L_x_3763) ;  /* 0x0000000000108947 */ /* 0x000fea0003800000 */
[----:B------:R-:W-:Y:S01]  /*10050*/  UMOV UR4, 0xffffffff ;  /* 0xffffffff00047882 */ /* 0x000fe20000000000 */
[----:B0-----:R-:W-:Y:S02]  /*10060*/  VIADD R12, R4, 0xffffffff ;  /* 0xffffffff040c7836 */ /* 0x001fe40000000000 */
[----:B------:R-:W-:Y:S05]  /*10070*/  BRA.DIV UR4, `(.L_x_3764) ;  /* 0x0000001a04ec7947 */ /* 0x000fea000b800000 */
[----:B------:R4:W0:Y:S02]  /*10080*/  SHFL.IDX PT, R14, R3, R12, 0x1f ;  /* 0x00001f0c030e7589 */ /* 0x00082400000e0000 */
.L_x_3763:
[----:B---3--:R-:W-:Y:S01]  /*10090*/  IABS R5, R17 ;  /* 0x0000001100057213 */ /* 0x008fe20000000000 */
[----:B0-----:R-:W-:Y:S02]  /*100a0*/  IMAD R16, R14, R16, R6 ;  /* 0x000000100e107224 */ /* 0x001fe400078e0206 */
[----:B------:R-:W-:Y:S01]  /*100b0*/  IMAD.IADD R19, R4, 0x1, R19 ;  /* 0x0000000104137824 */ /* 0x000fe200078e0213 */
[----:B------:R-:W0:Y:S01]  /*100c0*/  I2F.RP R7, R5 ;  /* 0x0000000500077306 */ /* 0x000e220000209400 */
[----:B------:R-:W-:-:S07]  /*100d0*/  IMAD.IADD R0, R0, 0x1, -R16 ;  /* 0x0000000100007824 */ /* 0x000fce00078e0a10 */
[----:B0-----:R-:W0:Y:S02]  /*100e0*/  MUFU.RCP R7, R7 ;  /* 0x0000000700077308 */ /* 0x001e240000001000 */
[----:B0----5:R-:W-:-:S06]  /*100f0*/  VIADD R8, R7, 0xffffffe ;  /* 0x0ffffffe07087836 */ /* 0x021fcc0000000000 */
[----:B-1--4-:R-:W2:Y:S02]  /*10100*/  F2I.FTZ.U32.TRUNC.NTZ R3, R8 ;  /* 0x0000000800037305 */ /* 0x012ea4000021f000 */
[----:B--2---:R-:W-:-:S04]  /*10110*/  IMAD.MOV R2, RZ, RZ, -R3 ;  /* 0x000000ffff027224 */ /* 0x004fc800078e0a03 */
[----:B------:R-:W-:Y:S02]  /*10120*/  IMAD R6, R2, R5, RZ ;  /* 0x0000000502067224 */ /* 0x000fe400078e02ff */
[----:B------:R-:W-:-:S04]  /*10130*/  IMAD.MOV.U32 R2, RZ, RZ, RZ ;  /* 0x000000ffff027224 */ /* 0x000fc800078e00ff */
[----:B------:R-:W-:Y:S01]  /*10140*/  IMAD.HI.U32 R2, R3, R6, R2 ;  /* 0x0000000603027227 */ /* 0x000fe200078e0002 */
[----:B------:R-:W-:Y:S02]  /*10150*/  IABS R6, R17 ;  /* 0x0000001100067213 */ /* 0x000fe40000000000 */
[----:B------:R-:W-:-:S03]  /*10160*/  IABS R3, R0 ;  /* 0x0000000000037213 */ /* 0x000fc60000000000 */
[----:B------:R-:W-:Y:S02]  /*10170*/  IMAD.MOV R6, RZ, RZ, -R6 ;  /* 0x000000ffff067224 */ /* 0x000fe400078e0a06 */
        /* <DEDUP_REMOVED lines=10> */
[----:B------:R-:W-:Y:S01]  /*10220*/  @!P2 IMAD.MOV R2, RZ, RZ, -R2 ;  /* 0x000000ffff02a224 */ /* 0x000fe200078e0a02 */
[----:B------:R-:W-:-:S05]  /*10230*/  @!P1 LOP3.LUT R2, RZ, R17, RZ, 0x33, !PT ;  /* 0x00000011ff029212 */ /* 0x000fca00078e33ff */
[--C-:B------:R-:W-:Y:S02]  /*10240*/  IMAD.MOV R3, RZ, RZ, -R2.reuse ;  /* 0x000000ffff037224 */ /* 0x100fe400078e0a02 */
[----:B------:R-:W-:Y:S02]  /*10250*/  IMAD.MOV.U32 R18, RZ, RZ, R2 ;  /* 0x000000ffff127224 */ /* 0x000fe400078e0002 */
[----:B------:R-:W-:Y:S01]  /*10260*/  IMAD R17, R17, R3, R0 ;  /* 0x0000000311117224 */ /* 0x000fe200078e0200 */
[----:B------:R-:W-:Y:S06]  /*10270*/  BRA `(.L_x_3765) ;  /* 0x00000000001c7947 */ /* 0x000fec0003800000 */
.L_x_3757:
[----:B------:R-:W-:Y:S01]  /*10280*/  UMOV UR4, URZ ;  /* 0x0000003f00047c82 */ /* 0x000fe20008000000 */
[----:B------:R-:W-:Y:S01]  /*10290*/  UMOV UR5, URZ ;  /* 0x0000003f00057c82 */ /* 0x000fe20008000000 */
[----:B------:R-:W-:Y:S01]  /*102a0*/  ULDC UR6, c[0x0][0xc3c] ;  /* 0x00030f0000067ab9 */ /* 0x000fe20000000800 */
[----:B------:R-:W-:Y:S02]  /*102b0*/  IMAD.MOV.U32 R16, RZ, RZ, R0 ;  /* 0x000000ffff107224 */ /* 0x000fe400078e0000 */
[----:B------:R-:W-:Y:S02]  /*102c0*/  IMAD.U32 R17, RZ, RZ, UR4 ;  /* 0x00000004ff117e24 */ /* 0x000fe4000f8e00ff */
[----:B------:R-:W-:Y:S02]  /*102d0*/  IMAD.U32 R18, RZ, RZ, UR5 ;  /* 0x00000005ff127e24 */ /* 0x000fe4000f8e00ff */
[----:B------:R-:W-:-:S07]  /*102e0*/  IMAD.U32 R19, RZ, RZ, UR6 ;  /* 0x00000006ff137e24 */ /* 0x000fce000f8e00ff */
.L_x_3765:
[----:B------:R2:W3:Y:S01]  /*102f0*/  LDL R2, [R1+0x4] ;  /* 0x0000040001027983 */ /* 0x0004e20000100800 */
[----:B------:R-:W4:Y:S01]  /*10300*/  S2R R0, SR_TID.X ;  /* 0x0000000000007919 */ /* 0x000f220000002100 */
[----:B------:R-:W-:Y:S05]  /*10310*/  WARPSYNC.ALL ;  /* 0x0000000000007948 */ /* 0x000fea0003800000 */
[----:B----4-:R-:W-:Y:S01]  /*10320*/  LOP3.LUT R0, R0, 0x1f, RZ, 0xc0, !PT ;  /* 0x0000001f00007812 */ /* 0x010fe200078ec0ff */
[----:B------:R-:W-:Y:S03]  /*10330*/  BAR.SYNC.DEFER_BLOCKING 0x4, 0x180 ;  /* 0x0106000000007b1d */ /* 0x000fe60000010000 */
[----:B------:R-:W-:-:S13]  /*10340*/  ISETP.NE.AND P0, PT, R0, RZ, PT ;  /* 0x000000ff0000720c */ /* 0x000fda0003f05270 */
[----:B-1----:R-:W3:Y:S01]  /*10350*/  @!P0 S2R R3, SR_CgaCtaId ;  /* 0x0000000000038919 */ /* 0x002ee20000008800 */
[----:B------:R-:W-:-:S04]  /*10360*/  @!P0 MOV R0, 0x400 ;  /* 0x0000040000008802 */ /* 0x000fc80000000f00 */
[----:B---3--:R-:W-:-:S05]  /*10370*/  @!P0 LEA R2, R3, R0, 0x18 ;  /* 0x0000000003028211 */ /* 0x008fca00078ec0ff */
[----:B------:R2:W-:Y:S04]  /*10380*/  @!P0 STS.128 [R2+0x28cd0], R16 ;  /* 0x028cd01002008388 */ /* 0x0005e80000000c00 */
[----:B------:R2:W-:Y:S01]  /*10390*/  @!P0 STL [R1+0x4], R2 ;  /* 0x0000040201008387 */ /* 0x0005e20000100800 */
[----:B------:R-:W-:Y:S06]  /*103a0*/  BAR.ARV 0x5, 0x180 ;  /* 0x0146000000007b1d */ /* 0x000fec0000002000 */
.L_x_3754:
[----:B------:R-:W-:Y:S02]  /*103b0*/  ULDC UR4, c[0x0][0xc3c] ;  /* 0x00030f0000047ab9 */ /* 0x000fe40000000800 */
[----:B----4-:R-:W-:-:S13]  /*103c0*/  ISETP.GE.AND P0, PT, R19, UR4, PT ;  /* 0x0000000413007c0c */ /* 0x010fda000bf06270 */
[----:B------:R-:W-:Y:S05]  /*103d0*/  @!P0 BRA `(.L_x_3766) ;  /* 0xffffffa000808947 */ /* 0x000fea000383ffff */
[----:B------:R-:W-:Y:S05]  /*103e0*/  BSYNC B8 ;  /* 0x0000000000087941 */ /* 0x000fea0003800000 */
.L_x_3648:
[----:B---3--:R-:W3:Y:S01]  /*103f0*/  LDL.LU R0, [R1+0x3c] ;  /* 0x00003c0001007983 */ /* 0x008ee20000300800 */
[----:B------:R-:W-:Y:S01]  /*10400*/  BSSY B0, `(.L_x_3767) ;  /* 0x000000b000007945 */ /* 0x000fe20003800000 */
[----:B------:R-:W4:Y:S01]  /*10410*/  S2R R5, SR_CgaCtaId ;  /* 0x0000000000057919 */ /* 0x000f220000008800 */
[----:B---3--:R-:W-:-:S05]  /*10420*/  VIADD R0, R0, 0x1 ;  /* 0x0000000100007836 */ /* 0x008fca0000000000 */
[----:B--2---:R-:W-:-:S04]  /*10430*/  LEA.HI R2, R0, R0, RZ, 0x1 ;  /* 0x0000000000027211 */ /* 0x004fc800078f08ff */
[----:B-1----:R-:W-:-:S05]  /*10440*/  LOP3.LUT R3, R2, 0xfffffffe, RZ, 0xc0, !PT ;  /* 0xfffffffe02037812 */ /* 0x002fca00078ec0ff */
[----:B------:R-:W-:Y:S01]  /*10450*/  IMAD.IADD R3, R0, 0x1, -R3 ;  /* 0x0000000100037824 */ /* 0x000fe200078e0a03 */
[----:B------:R-:W-:-:S04]  /*10460*/  MOV R0, 0x400 ;  /* 0x0000040000007802 */ /* 0x000fc80000000f00 */
[----:B----4-:R-:W-:Y:S02]  /*10470*/  LEA R0, R5, R0, 0x18 ;  /* 0x0000000005007211 */ /* 0x010fe400078ec0ff */
[----:B------:R-:W-:-:S04]  /*10480*/  SHF.L.U32 R3, R3, 0x1f, RZ ;  /* 0x0000001f03037819 */ /* 0x000fc800000006ff */
[----:B------:R-:W1:Y:S02]  /*10490*/  SYNCS.PHASECHK.TRANS64.TRYWAIT P0, [R0+URZ+0x28c20], R3 ;  /* 0x028c2003000075a7 */ /* 0x000e64000800017f */
[----:B-1----:R-:W-:Y:S05]  /*104a0*/  @!P0 BRA `(.L_x_3768) ;  /* 0x0000001800048947 */ /* 0x002fea0003800000 */
.L_x_3829:
[----:B------:R-:W-:Y:S05]  /*104b0*/  BSYNC B0 ;  /* 0x0000000000007941 */ /* 0x000fea0003800000 */
.L_x_3767:
[----:B------:R-:W-:-:S03]  /*104c0*/  UMOV UR4, 0xffffffff ;  /* 0xffffffff00047882 */ /* 0x000fc60000000000 */
[----:B------:R-:W-:Y:S05]  /*104d0*/  BRA.DIV UR4, `(.L_x_3769) ;  /* 0x0000001a040c7947 */ /* 0x000fea000b800000 */
[----:B------:R-:W2:Y:S02]  /*104e0*/  S2R R2, SR_TID.X ;  /* 0x0000000000027919 */ /* 0x000ea40000002100 */
[----:B--2---:R-:W-:-:S04]  /*104f0*/  SHF.R.U32.HI R2, RZ, 0x5, R2 ;  /* 0x00000005ff027819 */ /* 0x004fc80000011602 */
[----:B------:R-:W-:-:S05]  /*10500*/  LOP3.LUT R2, R2, 0x3, RZ, 0xc0, !PT ;  /* 0x0000000302027812 */ /* 0x000fca00078ec0ff */
[----:B------:R2:W3:Y:S02]  /*10510*/  SHFL.IDX PT, R14, R2, RZ, 0x1f ;  /* 0x00001fff020e7589 */ /* 0x0004e400000e0000 */
.L_x_3832:
[----:B---3--:R-:W-:Y:S01]  /*10520*/  ISETP.NE.AND P0, PT, R14, RZ, PT ;  /* 0x000000ff0e00720c */ /* 0x008fe20003f05270 */
[----:B------:R-:W-:-:S12]  /*10530*/  BSSY B0, `(.L_x_3770) ;  /* 0x0000027000007945 */ /* 0x000fd80003800000 */
[----:B------:R-:W-:Y:S05]  /*10540*/  @P0 BRA `(.L_x_3771) ;  /* 0x0000000000940947 */ /* 0x000fea0003800000 */
[----:B------:R-:W-:-:S03]  /*10550*/  UMOV UR4, 0xffffffff ;  /* 0xffffffff00047882 */ /* 0x000fc60000000000 */
[----:B------:R-:W-:Y:S05]  /*10560*/  BRA.DIV UR4, `(.L_x_3772) ;  /* 0x0000001a041c7947 */ /* 0x000fea000b800000 */
[----:B------:R-:W-:-:S13]  /*10570*/  ELECT P6, URZ, PT ;  /* 0x00000000003f782f */ /* 0x000fda00038c0000 */
.L_x_3835:
[----:B------:R-:W-:Y:S05]  /*10580*/  @!P6 BRA `(.L_x_3771) ;  /* 0x000000000084e947 */ /* 0x000fea0003800000 */
[----:B------:R-:W-:-:S06]  /*10590*/  ULOP3.LUT UR4, UR36, 0x2, URZ, 0xfc, !UPT ;  /* 0x0000000224047892 */ /* 0x000fcc000f8efc3f */
[----:B--2---:R-:W-:-:S05]  /*105a0*/  IMAD.U32 R2, RZ, RZ, UR4 ;  /* 0x00000004ff027e24 */ /* 0x004fca000f8e00ff */
[----:B------:R-:W-:-:S13]  /*105b0*/  ISETP.NE.AND P2, PT, R2, 0x3, PT ;  /* 0x000000030200780c */ /* 0x000fda0003f45270 */
[----:B------:R-:W-:Y:S05]  /*105c0*/  @!P2 BRA `(.L_x_3773) ;  /* 0x000000000004a947 */ /* 0x000fea0003800000 */
[----:B------:R-:W-:Y:S01]  /*105d0*/  BPT.TRAP 0x1 ;  /* 0x000000040000795c */ /* 0x000fe20000300000 */
.L_x_3773:
[----:B-1----:R-:W2:Y:S04]  /*105e0*/  LDL R3, [R1+0x8] ;  /* 0x0000080001037983 */ /* 0x002ea80000100800 */
[----:B0-----:R-:W3:Y:S01]  /*105f0*/  LDL.LU R7, [R1+0x10] ;  /* 0x0000100001077983 */ /* 0x001ee20000300800 */
        /* <DEDUP_REMOVED lines=12> */
.L_x_3836:
[----:B------:R-:W1:Y:S02]  /*106c0*/  SYNCS.PHASECHK.TRANS64.TRYWAIT P0, [R7+URZ], R2 ;  /* 0x00000002070075a7 */ /* 0x000e64000800017f */
[----:B-1----:R-:W-:Y:S05]  /*106d0*/  @!P0 BRA `(.L_x_3775) ;  /* 0x0000001400f48947 */ /* 0x002fea0003800000 */
.L_x_3837:
[----:B------:R-:W-:Y:S05]  /*106e0*/  @!P2 BRA `(.L_x_3776) ;  /* 0x000000000004a947 */ /* 0x000fea0003800000 */
[----:B------:R-:W-:Y:S01]  /*106f0*/  BPT.TRAP 0x1 ;  /* 0x000000040000795c */ /* 0x000fe20000300000 */
.L_x_3776:
[----:B------:R-:W2:Y:S01]  /*10700*/  LDL.LU R4, [R1+0x8] ;  /* 0x0000080001047983 */ /* 0x000ea20000300800 */
[----:B------:R-:W-:-:S04]  /*10710*/  VIADD R0, R0, 0x28c60 ;  /* 0x00028c6000007836 */ /* 0x000fc80000000000 */
[----:B--2---:R-:W-:-:S04]  /*10720*/  IMAD R4, R4, 0x8, R0 ;  /* 0x0000000804047824 */ /* 0x004fc800078e0200 */
[----:B------:R-:W2:Y:S02]  /*10730*/  SYNCS.PHASECHK.TRANS64.TRYWAIT P0, [R4+URZ], R5 ;  /* 0x00000005040075a7 */ /* 0x000ea4000800017f */
[----:B--2---:R-:W-:Y:S05]  /*10740*/  @!P0 BRA `(.L_x_3777) ;  /* 0x0000001400ec8947 */ /* 0x004fea0003800000 */
.L_x_3838:
[----:B------:R-:W-:-:S07]  /*10750*/  IMAD R3, R3, 0x8, R0 ;  /* 0x0000000803037824 */ /* 0x000fce00078e0200 */
.L_x_3778:
[----:B---3--:R3:W4:Y:S02]  /*10760*/  SYNCS.PHASECHK.TRANS64.TRYWAIT P0, [R3+URZ], R2 ;  /* 0x00000002030075a7 */ /* 0x008724000800017f */
[----:B----4-:R-:W-:Y:S05]  /*10770*/  @!P0 NANOSLEEP.SYNCS 0x989680 ;  /* 0x009896800000895d */ /* 0x010fea0003900000 */
[----:B------:R-:W4:Y:S02]  /*10780*/  @!P0 SYNCS.PHASECHK.TRANS64 P0, [R3+URZ], R2 ;  /* 0x00000002030085a7 */ /* 0x000f24000800007f */
[----:B----4-:R-:W-:Y:S05]  /*10790*/  @!P0 BRA `(.L_x_3778) ;  /* 0xfffffffc00f08947 */ /* 0x010fea000383ffff */
.L_x_3771:
[----:B------:R-:W-:Y:S05]  /*107a0*/  BSYNC B0 ;  /* 0x0000000000007941 */ /* 0x000fea0003800000 */
.L_x_3770:
[----:B------:R-:W-:Y:S05]  /*107b0*/  EXIT ;  /* 0x000000000000794d */ /* 0x000fea0003800000 */
.L_x_3599:
[----:B0-----:R-:W-:-:S04]  /*107c0*/  IMAD.U32 R3, RZ, RZ, UR16 ;  /* 0x00000010ff037e24 */ /* 0x001fc8000f8e00ff */
[----:B------:R0:W1:Y:S03]  /*107d0*/  SYNCS.PHASECHK.TRANS64.TRYWAIT P0, [R3+URZ+0x28c50], R0 ;  /* 0x028c5000030075a7 */ /* 0x000066000800017f */
[----:B-1----:R-:W-:Y:S05]  /*107e0*/  @!P0 NANOSLEEP.SYNCS 0x989680 ;  /* 0x009896800000895d */ /* 0x002fea0003900000 */
[----:B------:R-:W1:Y:S02]  /*107f0*/  @!P0 SYNCS.PHASECHK.TRANS64 P0, [R3+URZ+0x28c50], R0 ;  /* 0x028c5000030085a7 */ /* 0x000e64000800007f */
[----:B-1----:R-:W-:Y:S05]  /*10800*/  @!P0 BRA `(.L_x_3599) ;  /* 0xfffffffc00ec8947 */ /* 0x002fea000383ffff */
[----:B------:R-:W-:Y:S05]  /*10810*/  BRA `(.L_x_3779) ;  /* 0xffffff1000487947 */ /* 0x000fea000383ffff */
.L_x_3604:
[----:B-1----:R-:W-:-:S04]  /*10820*/  IMAD.U32 R3, RZ, RZ, UR6 ;  /* 0x00000006ff037e24 */ /* 0x002fc8000f8e00ff */
[----:B------:R1:W2:Y:S03]  /*10830*/  SYNCS.PHASECHK.TRANS64.TRYWAIT P0, [R3+URZ+0x28c50], R0 ;  /* 0x028c5000030075a7 */ /* 0x0002a6000800017f */
[----:B--2---:R-:W-:Y:S05]  /*10840*/  @!P0 NANOSLEEP.SYNCS 0x989680 ;  /* 0x009896800000895d */ /* 0x004fea0003900000 */
[----:B------:R-:W2:Y:S02]  /*10850*/  @!P0 SYNCS.PHASECHK.TRANS64 P0, [R3+URZ+0x28c50], R0 ;  /* 0x028c5000030085a7 */ /* 0x000ea4000800007f */
[----:B--2---:R-:W-:Y:S05]  /*10860*/  @!P0 BRA `(.L_x_3604) ;  /* 0xfffffffc00ec8947 */ /* 0x004fea000383ffff */
[----:B------:R-:W-:Y:S05]  /*10870*/  BRA `(.L_x_3603) ;  /* 0xffffff1c00547947 */ /* 0x000fea000383ffff */
.L_x_3607:
[----:B0-----:R-:W-:-:S04]  /*10880*/  IMAD.U32 R3, RZ, RZ, UR42 ;  /* 0x0000002aff037e24 */ /* 0x001fc8000f8e00ff */
[----:B------:R0:W1:Y:S03]  /*10890*/  SYNCS.PHASECHK.TRANS64.TRYWAIT P1, [R3+URZ+0x28c00], R0 ;  /* 0x028c0000030075a7 */ /* 0x000066000802017f */
[----:B-1----:R-:W-:Y:S05]  /*108a0*/  @!P1 NANOSLEEP.SYNCS 0x989680 ;  /* 0x009896800000995d */ /* 0x002fea0003900000 */
[----:B------:R-:W1:Y:S02]  /*108b0*/  @!P1 SYNCS.PHASECHK.TRANS64 P1, [R3+URZ+0x28c00], R0 ;  /* 0x028c0000030095a7 */ /* 0x000e64000802007f */
[----:B-1----:R-:W-:Y:S05]  /*108c0*/  @!P1 BRA `(.L_x_3607) ;  /* 0xfffffffc00ec9947 */ /* 0x002fea000383ffff */
[----:B------:R-:W-:Y:S05]  /*108d0*/  BRA `(.L_x_3780) ;  /* 0xffffff2800b47947 */ /* 0x000fea000383ffff */
.L_x_3611:
[----:B--2---:R2:W3:Y:S02]  /*108e0*/  SYNCS.PHASECHK.TRANS64.TRYWAIT P1, [R7+URZ+0x28c30], R8 ;  /* 0x028c3008070075a7 */ /* 0x0044e4000802017f */
[----:B---3--:R-:W-:Y:S05]  /*108f0*/  @!P1 NANOSLEEP.SYNCS 0x989680 ;  /* 0x009896800000995d */ /* 0x008fea0003900000 */
[----:B------:R-:W3:Y:S02]  /*10900*/  @!P1 SYNCS.PHASECHK.TRANS64 P1, [R7+URZ+0x28c30], R8 ;  /* 0x028c3008070095a7 */ /* 0x000ee4000802007f */
[----:B---3--:R-:W-:Y:S05]  /*10910*/  @!P1 BRA `(.L_x_3611) ;  /* 0xfffffffc00f09947 */ /* 0x008fea000383ffff */
[----:B------:R-:W-:Y:S05]  /*10920*/  BRA `(.L_x_3610) ;  /* 0xffffff2800d07947 */ /* 0x000fea000383ffff */
.L_x_3615:
[----:B----4-:R4:W0:Y:S02]  /*10930*/  SYNCS.PHASECHK.TRANS64.TRYWAIT P2, [R7+URZ+0x28c50], R8 ;  /* 0x028c5008070075a7 */ /* 0x010824000804017f */
[----:B0-----:R-:W-:Y:S05]  /*10940*/  @!P2 NANOSLEEP.SYNCS 0x989680 ;  /* 0x009896800000a95d */ /* 0x001fea0003900000 */
[----:B------:R-:W0:Y:S02]  /*10950*/  @!P2 SYNCS.PHASECHK.TRANS64 P2, [R7+URZ+0x28c50], R8 ;  /* 0x028c50080700a5a7 */ /* 0x000e24000804007f */
[----:B0-----:R-:W-:Y:S05]  /*10960*/  @!P2 BRA `(.L_x_3615) ;  /* 0xfffffffc00f0a947 */ /* 0x001fea000383ffff */
[----:B------:R-:W-:Y:S05]  /*10970*/  BRA `(.L_x_3614) ;  /* 0xffffff3800e07947 */ /* 0x000fea000383ffff */
.L_x_3620:
[----:B--2---:R-:W-:-:S04]  /*10980*/  IMAD.U32 R3, RZ, RZ, UR22 ;  /* 0x00000016ff037e24 */ /* 0x004fc8000f8e00ff */
[----:B------:R2:W3:Y:S03]  /*10990*/  SYNCS.PHASECHK.TRANS64.TRYWAIT P3, [R3+URZ+0x28c30], R8 ;  /* 0x028c3008030075a7 */ /* 0x0004e6000806017f */
[----:B---3--:R-:W-:Y:S05]  /*109a0*/  @!P3 NANOSLEEP.SYNCS 0x989680 ;  /* 0x009896800000b95d */ /* 0x008fea0003900000 */
[----:B------:R-:W3:Y:S02]  /*109b0*/  @!P3 SYNCS.PHASECHK.TRANS64 P3, [R3+URZ+0x28c30], R8 ;  /* 0x028c30080300b5a7 */ /* 0x000ee4000806007f */
[----:B---3--:R-:W-:Y:S05]  /*109c0*/  @!P3 BRA `(.L_x_3620) ;  /* 0xfffffffc00ecb947 */ /* 0x008fea000383ffff */
[----:B------:R-:W-:Y:S05]  /*109d0*/  BRA `(.L_x_3619) ;  /* 0xffffff3c00b87947 */ /* 0x000fea000383ffff */
.L_x_3624:
[----:B--2---:R2:W4:Y:S02]  /*109e0*/  SYNCS.PHASECHK.TRANS64.TRYWAIT P3, [R171+URZ+0x28c50], R8 ;  /* 0x028c5008ab0075a7 */ /* 0x004524000806017f */
[----:B----4-:R-:W-:Y:S05]  /*109f0*/  @!P3 NANOSLEEP.SYNCS 0x989680 ;  /* 0x009896800000b95d */ /* 0x010fea0003900000 */
[----:B------:R-:W4:Y:S02]  /*10a00*/  @!P3 SYNCS.PHASECHK.TRANS64 P3, [R171+URZ+0x28c50], R8 ;  /* 0x028c5008ab00b5a7 */ /* 0x000f24000806007f */
[----:B----4-:R-:W-:Y:S05]  /*10a10*/  @!P3 BRA `(.L_x_3624) ;  /* 0xfffffffc00f0b947 */ /* 0x010fea000383ffff */
[----:B------:R-:W-:Y:S05]  /*10a20*/  BRA `(.L_x_3623) ;  /* 0xffffff5000ec7947 */ /* 0x000fea000383ffff */
.L_x_3660:
        /* <DEDUP_REMOVED lines=11> */
.L_x_3782:
[----:B------:R-:W-:Y:S05]  /*10ae0*/  BSYNC B0 ;  /* 0x0000000000007941 */ /* 0x000fea0003800000 */
.L_x_3781:
[----:B------:R-:W-:Y:S05]  /*10af0*/  BRA `(.L_x_3783) ;  /* 0xffffffa4009c7947 */ /* 0x000fea000383ffff */
.L_x_3662:
[----:B------:R-:W-:Y:S01]  /*10b00*/  BSSY B0, `(.L_x_3784) ;  /* 0x0000006000007945 */ /* 0x000fe20003800000 */
[----:B------:R-:W-:-:S07]  /*10b10*/  IMAD.MOV.U32 R15, RZ, RZ, -0x1 ;  /* 0xffffffffff0f7424 */ /* 0x000fce00078e00ff */
[----:B012---:R-:W-:Y:S05]  /*10b20*/  WARPSYNC.COLLECTIVE R15, `(.L_x_3785) ;  /* 0x000000000f0c7348 */ /* 0x007fea0003c00000 */
[----:B------:R-:W-:Y:S02]  /*10b30*/  ELECT P6, UR62, PT ;  /* 0x00000000003e782f */ /* 0x000fe400038c0000 */
[----:B------:R-:W-:Y:S01]  /*10b40*/  MOV R14, UR62 ;  /* 0x0000003e000e7c02 */ /* 0x000fe20008000f00 */
[----:B012---:R-:W-:Y:S10]  /*10b50*/  ENDCOLLECTIVE ;  /* 0x000000000000791b */ /* 0x007ff40003800000 */
.L_x_3785:
[----:B------:R-:W-:Y:S05]  /*10b60*/  BSYNC B0 ;  /* 0x0000000000007941 */ /* 0x000fea0003800000 */
.L_x_3784:
[----:B------:R-:W-:Y:S05]  /*10b70*/  BRA `(.L_x_3786) ;  /* 0xffffffa400a07947 */ /* 0x000fea000383ffff */
.L_x_3664:
[----:B--2---:R2:W3:Y:S02]  /*10b80*/  SYNCS.PHASECHK.TRANS64.TRYWAIT P0, [R0+URZ+0x28c40], R2 ;  /* 0x028c4002000075a7 */ /* 0x0044e4000800017f */
[----:B---3--:R-:W-:Y:S05]  /*10b90*/  @!P0 NANOSLEEP.SYNCS 0x989680 ;  /* 0x009896800000895d */ /* 0x008fea0003900000 */
[----:B------:R-:W3:Y:S02]  /*10ba0*/  @!P0 SYNCS.PHASECHK.TRANS64 P0, [R0+URZ+0x28c40], R2 ;  /* 0x028c4002000085a7 */ /* 0x000ee4000800007f */
[----:B---3--:R-:W-:Y:S05]  /*10bb0*/  @!P0 BRA `(.L_x_3664) ;  /* 0xfffffffc00f08947 */ /* 0x008fea000383ffff */
[----:B------:R-:W-:Y:S05]  /*10bc0*/  BRA `(.L_x_3787) ;  /* 0xffffffa8000c7947 */ /* 0x000fea000383ffff */
.L_x_3668:
[----:B------:R-:W2:Y:S01]  /*10bd0*/  LDL.LU R11, [R1+0x38] ;  /* 0x00003800010b7983 */ /* 0x000ea20000300800 */
[----:B------:R-:W-:Y:S02]  /*10be0*/  IMAD.MOV.U32 R13, RZ, RZ, R2 ;  /* 0x000000ffff0d7224 */ /* 0x000fe400078e0002 */
[----:B------:R-:W-:Y:S02]  /*10bf0*/  IMAD.MOV.U32 R12, RZ, RZ, RZ ;  /* 0x000000ffff0c7224 */ /* 0x000fe400078e00ff */
[----:B------:R-:W-:Y:S02]  /*10c00*/  IMAD.MOV.U32 R15, RZ, RZ, -0x1 ;  /* 0xffffffffff0f7424 */ /* 0x000fe400078e00ff */
[----:B------:R-:W-:Y:S02]  /*10c10*/  IMAD R17, R17, 0x40, R8 ;  /* 0x0000004011117824 */ /* 0x000fe400078e0208 */
[----:B--2---:R-:W-:Y:S02]  /*10c20*/  IMAD R0, R11, R7, RZ ;  /* 0x000000070b007224 */ /* 0x004fe400078e02ff */
[----:B------:R-:W-:-:S02]  /*10c30*/  IMAD.MOV.U32 R11, RZ, RZ, 0x181f ;  /* 0x0000181fff0b7424 */ /* 0x000fc400078e00ff */
[C---:B------:R-:W-:Y:S01]  /*10c40*/  VIADD R7, R17.reuse, 0x10 ;  /* 0x0000001011077836 */ /* 0x040fe20000000000 */
[----:B------:R-:W-:-:S13]  /*10c50*/  ISETP.GE.AND P1, PT, R17, R0, PT ;  /* 0x000000001100720c */ /* 0x000fda0003f26270 */
[----:B-----5:R-:W-:Y:S05]  /*10c60*/  WARPSYNC.COLLECTIVE R15, `(.L_x_3788) ;  /* 0x000000000f087348 */ /* 0x020fea0003c00000 */
[----:B------:R0:W1:Y:S02]  /*10c70*/  SHFL.IDX P6, R14, R13, R12, R11 ;  /* 0x0000000c0d0e7389 */ /* 0x00006400000c000b */
[----:B01---5:R-:W-:Y:S01]  /*10c80*/  ENDCOLLECTIVE ;  /* 0x000000000000791b */ /* 0x023fe20003800000 */
.L_x_3788:
[----:B------:R-:W-:Y:S02]  /*10c90*/  IMAD.MOV.U32 R13, RZ, RZ, R3 ;  /* 0x000000ffff0d7224 */ /* 0x000fe400078e0003 */
[----:B------:R-:W-:-:S07]  /*10ca0*/  IMAD.MOV.U32 R4, RZ, RZ, R14 ;  /* 0x000000ffff047224 */ /* 0x000fce00078e000e */
[----:B------:R-:W-:Y:S05]  /*10cb0*/  WARPSYNC.COLLECTIVE R15, `(.L_x_3789) ;  /* 0x000000000f087348 */ /* 0x000fea0003c00000 */
[----:B------:R0:W1:Y:S02]  /*10cc0*/  SHFL.IDX P6, R14, R13, R12, R11 ;  /* 0x0000000c0d0e7389 */ /* 0x00006400000c000b */
[----:B01----:R-:W-:Y:S01]  /*10cd0*/  ENDCOLLECTIVE ;  /* 0x000000000000791b */ /* 0x003fe20003800000 */
.L_x_3789:
[----:B------:R-:W-:Y:S02]  /*10ce0*/  IMAD.MOV.U32 R13, RZ, RZ, R2 ;  /* 0x000000ffff0d7224 */ /* 0x000fe400078e0002 */
[----:B------:R-:W-:Y:S02]  /*10cf0*/  IMAD.MOV.U32 R12, RZ, RZ, 0x1 ;  /* 0x00000001ff0c7424 */ /* 0x000fe400078e00ff */
[----:B------:R-:W-:-:S07]  /*10d00*/  IMAD.MOV.U32 R5, RZ, RZ, R14 ;  /* 0x000000ffff057224 */ /* 0x000fce00078e000e */
[----:B------:R-:W-:Y:S05]  /*10d10*/  WARPSYNC.COLLECTIVE R15, `(.L_x_3790) ;  /* 0x000000000f087348 */ /* 0x000fea0003c00000 */
[----:B------:R0:W1:Y:S02]  /*10d20*/  SHFL.IDX P6, R14, R13, R12, R11 ;  /* 0x0000000c0d0e7389 */ /* 0x00006400000c000b */
[----:B01----:R-:W-:Y:S01]  /*10d30*/  ENDCOLLECTIVE ;  /* 0x000000000000791b */ /* 0x003fe20003800000 */
.L_x_3790:
        /* <DEDUP_REMOVED lines=10> */
.L_x_3791:
        /* <DEDUP_REMOVED lines=11> */
.L_x_3792:
        /* <DEDUP_REMOVED lines=10> */
.L_x_3793:
[----:B------:R-:W-:Y:S01]  /*10f30*/  @!PT LDS RZ, [RZ] ;  /* 0x00000000fffff984 */ /* 0x000fe20000000800 */
[----:B------:R-:W-:Y:S01]  /*10f40*/  @!PT LDS RZ, [RZ] ;  /* 0x00000000fffff984 */ /* 0x000fe20000000800 */
[----:B------:R-:W-:Y:S01]  /*10f50*/  @!PT LDS RZ, [RZ] ;  /* 0x00000000fffff984 */ /* 0x000fe20000000800 */
[----:B------:R0:W-:Y:S01]  /*10f60*/  @!P1 LDGSTS.E.BYPASS.LTC128B.128 [R9+0x20c00], desc[UR40][R4.64], !P0 ;  /* 0x20c0000004099fae */ /* 0x0001e2000c101d68 */
[----:B------:R-:W-:Y:S02]  /*10f70*/  IMAD.MOV.U32 R13, RZ, RZ, R2 ;  /* 0x000000ffff0d7224 */ /* 0x000fe400078e0002 */
[----:B0-----:R-:W-:Y:S02]  /*10f80*/  VIADD R4, R17, 0x20 ;  /* 0x0000002011047836 */ /* 0x001fe40000000000 */
[----:B------:R-:W-:-:S03]  /*10f90*/  IMAD.MOV.U32 R12, RZ, RZ, 0x3 ;  /* 0x00000003ff0c7424 */ /* 0x000fc600078e00ff */
[----:B------:R-:W-:Y:S01]  /*10fa0*/  ISETP.GE.AND P1, PT, R4, R0, PT ;  /* 0x000000000400720c */ /* 0x000fe20003f26270 */
[----:B------:R-:W-:-:S12]  /*10fb0*/  IMAD.MOV.U32 R4, RZ, RZ, R14 ;  /* 0x000000ffff047224 */ /* 0x000fd800078e000e */
[----:B------:R-:W-:Y:S05]  /*10fc0*/  WARPSYNC.COLLECTIVE R15, `(.L_x_3794) ;  /* 0x000000000f087348 */ /* 0x000fea0003c00000 */
[----:B------:R0:W1:Y:S02]  /*10fd0*/  SHFL.IDX P6, R14, R13, R12, R11 ;  /* 0x0000000c0d0e7389 */ /* 0x00006400000c000b */
[----:B01----:R-:W-:Y:S01]  /*10fe0*/  ENDCOLLECTIVE ;  /* 0x000000000000791b */ /* 0x003fe20003800000 */
.L_x_3794:
        /* <DEDUP_REMOVED lines=14> */
.L_x_3795:
[----:B------:R-:W-:Y:S01]  /*110d0*/  IMAD.MOV.U32 R3, RZ, RZ, R14 ;  /* 0x000000ffff037224 */ /* 0x000fe200078e000e */
[----:B------:R-:W-:Y:S06]  /*110e0*/  BRA `(.L_x_3796) ;  /* 0xffffffac00707947 */ /* 0x000fec000383ffff */
.L_x_3671:
[----:B0-----:R-:W2:Y:S02]  /*110f0*/  LDL R2, [R1+0x4] ;  /* 0x0000040001027983 */ /* 0x001ea40000100800 */
[----:B--2---:R0:W1:Y:S02]  /*11100*/  SYNCS.PHASECHK.TRANS64.TRYWAIT P0, [R2+URZ+0x28c20], R0 ;  /* 0x028c2000020075a7 */ /* 0x004064000800017f */
[----:B-1----:R-:W-:Y:S05]  /*11110*/  @!P0 NANOSLEEP.SYNCS 0x989680 ;  /* 0x009896800000895d */ /* 0x002fea0003900000 */
[----:B------:R-:W1:Y:S02]  /*11120*/  @!P0 SYNCS.PHASECHK.TRANS64 P0, [R2+URZ+0x28c20], R0 ;  /* 0x028c2000020085a7 */ /* 0x000e64000800007f */
[----:B-1----:R-:W-:Y:S05]  /*11130*/  @!P0 BRA `(.L_x_3671) ;  /* 0xfffffffc00ec8947 */ /* 0x002fea000383ffff */
[----:B------:R-:W-:Y:S05]  /*11140*/  BRA `(.L_x_3797) ;  /* 0xffffffac00d07947 */ /* 0x000fea000383ffff */
.L_x_3675:
[----:B0-----:R0:W1:Y:S02]  /*11150*/  SYNCS.PHASECHK.TRANS64.TRYWAIT P0, [R3+URZ+0x28c60], R0 ;  /* 0x028c6000030075a7 */ /* 0x001064000800017f */
[----:B-1----:R-:W-:Y:S05]  /*11160*/  @!P0 NANOSLEEP.SYNCS 0x989680 ;  /* 0x009896800000895d */ /* 0x002fea0003900000 */
[----:B------:R-:W1:Y:S02]  /*11170*/  @!P0 SYNCS.PHASECHK.TRANS64 P0, [R3+URZ+0x28c60], R0 ;  /* 0x028c6000030085a7 */ /* 0x000e64000800007f */
[----:B-1----:R-:W-:Y:S05]  /*11180*/  @!P0 BRA `(.L_x_3675) ;  /* 0xfffffffc00f08947 */ /* 0x002fea000383ffff */
[----:B------:R-:W-:Y:S05]  /*11190*/  BRA `(.L_x_3798) ;  /* 0xffffffb000007947 */ /* 0x000fea000383ffff */
.L_x_3694:
[----:B-1----:R1:W2:Y:S02]  /*111a0*/  SYNCS.PHASECHK.TRANS64.TRYWAIT P0, [R3+URZ+0x28c40], R2 ;  /* 0x028c4002030075a7 */ /* 0x0022a4000800017f */
[----:B--2---:R-:W-:Y:S05]  /*111b0*/  @!P0 NANOSLEEP.SYNCS 0x989680 ;  /* 0x009896800000895d */ /* 0x004fea0003900000 */
[----:B------:R-:W2:Y:S02]  /*111c0*/  @!P0 SYNCS.PHASECHK.TRANS64 P0, [R3+URZ+0x28c40], R2 ;  /* 0x028c4002030085a7 */ /* 0x000ea4000800007f */
[----:B--2---:R-:W-:Y:S05]  /*111d0*/  @!P0 BRA `(.L_x_3694) ;  /* 0xfffffffc00f08947 */ /* 0x004fea000383ffff */
[----:B------:R-:W-:Y:S05]  /*111e0*/  BRA `(.L_x_3799) ;  /* 0xffffffbc00307947 */ /* 0x000fea000383ffff */
.L_x_3699:
[----:B0-----:R0:W2:Y:S02]  /*111f0*/  SYNCS.PHASECHK.TRANS64.TRYWAIT P0, [R3+URZ+0x28c60], R2 ;  /* 0x028c6002030075a7 */ /* 0x0010a4000800017f */
[----:B--2---:R-:W-:Y:S05]  /*11200*/  @!P0 NANOSLEEP.SYNCS 0x989680 ;  /* 0x009896800000895d */ /* 0x004fea0003900000 */
[----:B------:R-:W2:Y:S02]  /*11210*/  @!P0 SYNCS.PHASECHK.TRANS64 P0, [R3+URZ+0x28c60], R2 ;  /* 0x028c6002030085a7 */ /* 0x000ea4000800007f */
[----:B--2---:R-:W-:Y:S05]  /*11220*/  @!P0 BRA `(.L_x_3699) ;  /* 0xfffffffc00f08947 */ /* 0x004fea000383ffff */
[----:B------:R-:W-:Y:S05]  /*11230*/  BRA `(.L_x_3800) ;  /* 0xffffffbc00b87947 */ /* 0x000fea000383ffff */
.L_x_3714:
[----:B0-----:R0:W1:Y:S02]  /*11240*/  SYNCS.PHASECHK.TRANS64.TRYWAIT P0, [R4+URZ+0x28c40], R2 ;  /* 0x028c4002040075a7 */ /* 0x001064000800017f */
[----:B-1----:R-:W-:Y:S05]  /*11250*/  @!P0 NANOSLEEP.SYNCS 0x989680 ;  /* 0x009896800000895d */ /* 0x002fea0003900000 */
[----:B------:R-:W1:Y:S02]  /*11260*/  @!P0 SYNCS.PHASECHK.TRANS64 P0, [R4+URZ+0x28c40], R2 ;  /* 0x028c4002040085a7 */ /* 0x000e64000800007f */
[----:B-1----:R-:W-:Y:S05]  /*11270*/  @!P0 BRA `(.L_x_3714) ;  /* 0xfffffffc00f08947 */ /* 0x002fea000383ffff */
[----:B------:R-:W-:Y:S05]  /*11280*/  BRA `(.L_x_3801) ;  /* 0xffffffc800c87947 */ /* 0x000fea000383ffff */
.L_x_3719:
[----:B-1----:R1:W2:Y:S02]  /*11290*/  SYNCS.PHASECHK.TRANS64.TRYWAIT P0, [R4+URZ+0x28c60], R2 ;  /* 0x028c6002040075a7 */ /* 0x0022a4000800017f */
[----:B--2---:R-:W-:Y:S05]  /*112a0*/  @!P0 NANOSLEEP.SYNCS 0x989680 ;  /* 0x009896800000895d */ /* 0x004fea0003900000 */
[----:B------:R-:W2:Y:S02]  /*112b0*/  @!P0 SYNCS.PHASECHK.TRANS64 P0, [R4+URZ+0x28c60], R2 ;  /* 0x028c6002040085a7 */ /* 0x000ea4000800007f */
[----:B--2---:R-:W-:Y:S05]  /*112c0*/  @!P0 BRA `(.L_x_3719) ;  /* 0xfffffffc00f08947 */ /* 0x004fea000383ffff */
[----:B------:R-:W-:Y:S05]  /*112d0*/  BRA `(.L_x_3802) ;  /* 0xffffffcc004c7947 */ /* 0x000fea000383ffff */
.L_x_3734:
[----:B-1----:R1:W2:Y:S02]  /*112e0*/  SYNCS.PHASECHK.TRANS64.TRYWAIT P0, [R4+URZ+0x28c40], R2 ;  /* 0x028c4002040075a7 */ /* 0x0022a4000800017f */
[----:B--2---:R-:W-:Y:S05]  /*112f0*/  @!P0 NANOSLEEP.SYNCS 0x989680 ;  /* 0x009896800000895d */ /* 0x004fea0003900000 */
[----:B------:R-:W2:Y:S02]  /*11300*/  @!P0 SYNCS.PHASECHK.TRANS64 P0, [R4+URZ+0x28c40], R2 ;  /* 0x028c4002040085a7 */ /* 0x000ea4000800007f */
[----:B--2---:R-:W-:Y:S05]  /*11310*/  @!P0 BRA `(.L_x_3734) ;  /* 0xfffffffc00f08947 */ /* 0x004fea000383ffff */
[----:B------:R-:W-:Y:S05]  /*11320*/  BRA `(.L_x_3803) ;  /* 0xffffffd800387947 */ /* 0x000fea000383ffff */
.L_x_3739:
[----:B0-----:R0:W2:Y:S02]  /*11330*/  SYNCS.PHASECHK.TRANS64.TRYWAIT P0, [R4+URZ+0x28c60], R2 ;  /* 0x028c6002040075a7 */ /* 0x0010a4000800017f */
[----:B--2---:R-:W-:Y:S05]  /*11340*/  @!P0 NANOSLEEP.SYNCS 0x989680 ;  /* 0x009896800000895d */ /* 0x004fea0003900000 */
[----:B------:R-:W2:Y:S02]  /*11350*/  @!P0 SYNCS.PHASECHK.TRANS64 P0, [R4+URZ+0x28c60], R2 ;  /* 0x028c6002040085a7 */ /* 0x000ea4000800007f */
[----:B--2---:R-:W-:Y:S05]  /*11360*/  @!P0 BRA `(.L_x_3739) ;  /* 0xfffffffc00f08947 */ /* 0x004fea000383ffff */
[----:B------:R-:W-:Y:S05]  /*11370*/  BRA `(.L_x_3804) ;  /* 0xffffffd800c07947 */ /* 0x000fea000383ffff */
.L_x_3755:
[----:B------:R-:W-:Y:S01]  /*11380*/  BSSY B0, `(.L_x_3805) ;  /* 0x0000008000007945 */ /* 0x000fe20003800000 */
[----:B------:R-:W-:Y:S02]  /*11390*/  IMAD.MOV.U32 R13, RZ, RZ, R16 ;  /* 0x000000ffff0d7224 */ /* 0x000fe400078e0010 */
[----:B0-----:R-:W-:Y:S02]  /*113a0*/  IMAD.MOV.U32 R12, RZ, RZ, RZ ;  /* 0x000000ffff0c7224 */ /* 0x001fe400078e00ff */
[----:B------:R-:W-:Y:S02]  /*113b0*/  IMAD.MOV.U32 R11, RZ, RZ, 0x1f ;  /* 0x0000001fff0b7424 */ /* 0x000fe400078e00ff */
[----:B------:R-:W-:-:S07]  /*113c0*/  IMAD.MOV.U32 R15, RZ, RZ, -0x1 ;  /* 0xffffffffff0f7424 */ /* 0x000fce00078e00ff */
[----:B-1---5:R-:W-:Y:S05]  /*113d0*/  WARPSYNC.COLLECTIVE R15, `(.L_x_3806) ;  /* 0x000000000f087348 */ /* 0x022fea0003c00000 */
[----:B------:R0:W2:Y:S02]  /*113e0*/  SHFL.IDX P6, R14, R13, R12, R11 ;  /* 0x0000000c0d0e7389 */ /* 0x0000a400000c000b */
[----:B012--5:R-:W-:Y:S01]  /*113f0*/  ENDCOLLECTIVE ;  /* 0x000000000000791b */ /* 0x027fe20003800000 */
.L_x_3806:
[----:B------:R-:W-:Y:S05]  /*11400*/  BSYNC B0 ;  /* 0x0000000000007941 */ /* 0x000fea0003800000 */
.L_x_3805:
        /* <DEDUP_REMOVED lines=9> */
.L_x_3807:
        /* <DEDUP_REMOVED lines=18> */
.L_x_3808:
[----:B------:R-:W-:Y:S01]  /*115c0*/  IMAD.MOV.U32 R12, RZ, RZ, 0x2 ;  /* 0x00000002ff0c7424 */ /* 0x000fe200078e00ff */
[----:B------:R-:W-:-:S05]  /*115d0*/  SEL R5, R14, RZ, P1 ;  /* 0x000000ff0e057207 */ /* 0x000fca0000800000 */
[----:B------:R-:W-:-:S04]  /*115e0*/  IMAD.IADD R3, R2, 0x1, R5 ;  /* 0x0000000102037824 */ /* 0x000fc800078e0205 */
[----:B------:R-:W-:-:S07]  /*115f0*/  IMAD.MOV.U32 R13, RZ, RZ, R3 ;  /* 0x000000ffff0d7224 */ /* 0x000fce00078e0003 */
[----:B------:R-:W-:Y:S05]  /*11600*/  WARPSYNC.COLLECTIVE R15, `(.L_x_3809) ;  /* 0x000000000f087348 */ /* 0x000fea0003c00000 */
[----:B------:R0:W1:Y:S02]  /*11610*/  SHFL.UP P6, R14, R13, R12, R11 ;  /* 0x0400000c0d0e7389 */ /* 0x00006400000c000b */
[----:B01----:R-:W-:Y:S01]  /*11620*/  ENDCOLLECTIVE ;  /* 0x000000000000791b */ /* 0x003fe20003800000 */
.L_x_3809:
[----:B------:R-:W-:Y:S01]  /*11630*/  IMAD.MOV.U32 R12, RZ, RZ, 0x4 ;  /* 0x00000004ff0c7424 */ /* 0x000fe200078e00ff */
[----:B------:R-:W-:-:S05]  /*11640*/  SEL R14, R14, RZ, P2 ;  /* 0x000000ff0e0e7207 */ /* 0x000fca0001000000 */
[----:B------:R-:W-:-:S04]  /*11650*/  IMAD.IADD R3, R3, 0x1, R14 ;  /* 0x0000000103037824 */ /* 0x000fc800078e020e */
[----:B------:R-:W-:-:S07]  /*11660*/  IMAD.MOV.U32 R13, RZ, RZ, R3 ;  /* 0x000000ffff0d7224 */ /* 0x000fce00078e0003 */
[----:B------:R-:W-:Y:S05]  /*11670*/  WARPSYNC.COLLECTIVE R15, `(.L_x_3810) ;  /* 0x000000000f087348 */ /* 0x000fea0003c00000 */
[----:B------:R0:W1:Y:S02]  /*11680*/  SHFL.UP P6, R14, R13, R12, R11 ;  /* 0x0400000c0d0e7389 */ /* 0x00006400000c000b */
[----:B01----:R-:W-:Y:S01]  /*11690*/  ENDCOLLECTIVE ;  /* 0x000000000000791b */ /* 0x003fe20003800000 */
.L_x_3810:
[----:B------:R-:W-:Y:S01]  /*116a0*/  IMAD.MOV.U32 R12, RZ, RZ, 0x8 ;  /* 0x00000008ff0c7424 */ /* 0x000fe200078e00ff */
[----:B------:R-:W-:-:S05]  /*116b0*/  SEL R14, R14, RZ, P3 ;  /* 0x000000ff0e0e7207 */ /* 0x000fca0001800000 */
[----:B------:R-:W-:-:S04]  /*116c0*/  IMAD.IADD R3, R3, 0x1, R14 ;  /* 0x0000000103037824 */ /* 0x000fc800078e020e */
[----:B------:R-:W-:-:S07]  /*116d0*/  IMAD.MOV.U32 R13, RZ, RZ, R3 ;  /* 0x000000ffff0d7224 */ /* 0x000fce00078e0003 */
[----:B------:R-:W-:Y:S05]  /*116e0*/  WARPSYNC.COLLECTIVE R15, `(.L_x_3811) ;  /* 0x000000000f087348 */ /* 0x000fea0003c00000 */
[----:B------:R0:W1:Y:S02]  /*116f0*/  SHFL.UP P6, R14, R13, R12, R11 ;  /* 0x0400000c0d0e7389 */ /* 0x00006400000c000b */
[----:B01----:R-:W-:Y:S01]  /*11700*/  ENDCOLLECTIVE ;  /* 0x000000000000791b */ /* 0x003fe20003800000 */
.L_x_3811:
[----:B------:R-:W-:Y:S01]  /*11710*/  IMAD.MOV.U32 R12, RZ, RZ, 0x10 ;  /* 0x00000010ff0c7424 */ /* 0x000fe200078e00ff */
[----:B------:R-:W-:-:S05]  /*11720*/  SEL R14, R14, RZ, P4 ;  /* 0x000000ff0e0e7207 */ /* 0x000fca0002000000 */
[----:B------:R-:W-:-:S04]  /*11730*/  IMAD.IADD R3, R3, 0x1, R14 ;  /* 0x0000000103037824 */ /* 0x000fc800078e020e */
[----:B------:R-:W-:-:S07]  /*11740*/  IMAD.MOV.U32 R13, RZ, RZ, R3 ;  /* 0x000000ffff0d7224 */ /* 0x000fce00078e0003 */
[----:B------:R-:W-:Y:S05]  /*11750*/  WARPSYNC.COLLECTIVE R15, `(.L_x_3812) ;  /* 0x000000000f087348 */ /* 0x000fea0003c00000 */
[----:B------:R0:W1:Y:S02]  /*11760*/  SHFL.UP P6, R14, R13, R12, R11 ;  /* 0x0400000c0d0e7389 */ /* 0x00006400000c000b */
[----:B01----:R-:W-:Y:S01]  /*11770*/  ENDCOLLECTIVE ;  /* 0x000000000000791b */ /* 0x003fe20003800000 */
.L_x_3812:
        /* <DEDUP_REMOVED lines=8> */
.L_x_3813:
[----:B------:R-:W-:Y:S05]  /*11800*/  BRA `(.L_x_3814) ;  /* 0xffffffe400307947 */ /* 0x000fea000383ffff */
.L_x_3760:
[----:B------:R-:W-:Y:S01]  /*11810*/  BSSY B0, `(.L_x_3815) ;  /* 0x0000008000007945 */ /* 0x000fe20003800000 */
[----:B-----5:R-:W-:Y:S02]  /*11820*/  IMAD.MOV.U32 R13, RZ, RZ, R2 ;  /* 0x000000ffff0d7224 */ /* 0x020fe400078e0002 */
[----:B0-----:R-:W-:Y:S02]  /*11830*/  IMAD.MOV.U32 R12, RZ, RZ, 0x1 ;  /* 0x00000001ff0c7424 */ /* 0x001fe400078e00ff */
[----:B------:R-:W-:Y:S02]  /*11840*/  IMAD.MOV.U32 R11, RZ, RZ, RZ ;  /* 0x000000ffff0b7224 */ /* 0x000fe400078e00ff */
[----:B------:R-:W-:-:S07]  /*11850*/  IMAD.MOV.U32 R15, RZ, RZ, -0x1 ;  /* 0xffffffffff0f7424 */ /* 0x000fce00078e00ff */
[----:B-12---:R-:W-:Y:S05]  /*11860*/  WARPSYNC.COLLECTIVE R15, `(.L_x_3816) ;  /* 0x000000000f087348 */ /* 0x006fea0003c00000 */
[----:B------:R0:W3:Y:S02]  /*11870*/  SHFL.UP P6, R14, R13, R12, R11 ;  /* 0x0400000c0d0e7389 */ /* 0x0000e400000c000b */
[----:B0123--:R-:W-:Y:S01]  /*11880*/  ENDCOLLECTIVE ;  /* 0x000000000000791b */ /* 0x00ffe20003800000 */
.L_x_3816:
[----:B------:R-:W-:Y:S05]  /*11890*/  BSYNC B0 ;  /* 0x0000000000007941 */ /* 0x000fea0003800000 */
.L_x_3815:
        /* <DEDUP_REMOVED lines=9> */
.L_x_3817:
[----:B------:R-:W-:Y:S01]  /*11930*/  IMAD.MOV.U32 R12, RZ, RZ, 0x4 ;  /* 0x00000004ff0c7424 */ /* 0x000fe200078e00ff */
[----:B------:R-:W-:-:S05]  /*11940*/  SEL R14, R14, RZ, P2 ;  /* 0x000000ff0e0e7207 */ /* 0x000fca0001000000 */
[----:B------:R-:W-:-:S04]  /*11950*/  IMAD.IADD R3, R3, 0x1, R14 ;  /* 0x0000000103037824 */ /* 0x000fc800078e020e */
[----:B------:R-:W-:-:S07]  /*11960*/  IMAD.MOV.U32 R13, RZ, RZ, R3 ;  /* 0x000000ffff0d7224 */ /* 0x000fce00078e0003 */
[----:B------:R-:W-:Y:S05]  /*11970*/  WARPSYNC.COLLECTIVE R15, `(.L_x_3818) ;  /* 0x000000000f087348 */ /* 0x000fea0003c00000 */
[----:B------:R0:W1:Y:S02]  /*11980*/  SHFL.UP P6, R14, R13, R12, R11 ;  /* 0x0400000c0d0e7389 */ /* 0x00006400000c000b */
[----:B01----:R-:W-:Y:S01]  /*11990*/  ENDCOLLECTIVE ;  /* 0x000000000000791b */ /* 0x003fe20003800000 */
.L_x_3818:
[----:B------:R-:W-:Y:S01]  /*119a0*/  IMAD.MOV.U32 R12, RZ, RZ, 0x8 ;  /* 0x00000008ff0c7424 */ /* 0x000fe200078e00ff */
[----:B------:R-:W-:-:S05]  /*119b0*/  SEL R14, R14, RZ, P3 ;  /* 0x000000ff0e0e7207 */ /* 0x000fca0001800000 */
[----:B------:R-:W-:-:S04]  /*119c0*/  IMAD.IADD R3, R3, 0x1, R14 ;  /* 0x0000000103037824 */ /* 0x000fc800078e020e */
[----:B------:R-:W-:-:S07]  /*119d0*/  IMAD.MOV.U32 R13, RZ, RZ, R3 ;  /* 0x000000ffff0d7224 */ /* 0x000fce00078e0003 */
[----:B------:R-:W-:Y:S05]  /*119e0*/  WARPSYNC.COLLECTIVE R15, `(.L_x_3819) ;  /* 0x000000000f087348 */ /* 0x000fea0003c00000 */
[----:B------:R0:W1:Y:S02]  /*119f0*/  SHFL.UP P6, R14, R13, R12, R11 ;  /* 0x0400000c0d0e7389 */ /* 0x00006400000c000b */
[----:B01----:R-:W-:Y:S01]  /*11a00*/  ENDCOLLECTIVE ;  /* 0x000000000000791b */ /* 0x003fe20003800000 */
.L_x_3819:
[----:B------:R-:W-:Y:S01]  /*11a10*/  IMAD.MOV.U32 R12, RZ, RZ, 0x10 ;  /* 0x00000010ff0c7424 */ /* 0x000fe200078e00ff */
[----:B------:R-:W-:-:S05]  /*11a20*/  SEL R14, R14, RZ, P4 ;  /* 0x000000ff0e0e7207 */ /* 0x000fca0002000000 */
[----:B------:R-:W-:-:S04]  /*11a30*/  IMAD.IADD R3, R3, 0x1, R14 ;  /* 0x0000000103037824 */ /* 0x000fc800078e020e */
[----:B------:R-:W-:-:S07]  /*11a40*/  IMAD.MOV.U32 R13, RZ, RZ, R3 ;  /* 0x000000ffff0d7224 */ /* 0x000fce00078e0003 */
[----:B------:R-:W-:Y:S05]  /*11a50*/  WARPSYNC.COLLECTIVE R15, `(.L_x_3820) ;  /* 0x000000000f087348 */ /* 0x000fea0003c00000 */
[----:B------:R0:W1:Y:S02]  /*11a60*/  SHFL.UP P6, R14, R13, R12, R11 ;  /* 0x0400000c0d0e7389 */ /* 0x00006400000c000b */
[----:B01----:R-:W-:Y:S01]  /*11a70*/  ENDCOLLECTIVE ;  /* 0x000000000000791b */ /* 0x003fe20003800000 */
.L_x_3820:
        /* <DEDUP_REMOVED lines=8> */
.L_x_3821:
[----:B------:R-:W-:Y:S05]  /*11b00*/  BRA `(.L_x_3822) ;  /* 0xffffffe4000c7947 */ /* 0x000fea000383ffff */
.L_x_3762:
[----:B------:R-:W-:Y:S01]  /*11b10*/  BSSY B0, `(.L_x_3823) ;  /* 0x0000006000007945 */ /* 0x000fe20003800000 */
[----:B------:R-:W-:Y:S01]  /*11b20*/  PLOP3.LUT P6, PT, P6, PT, PT, 0x8, 0x0 ;  /* 0x000000000000781c */ /* 0x000fe200037ce170 */
[----:B------:R-:W-:-:S12]  /*11b30*/  IMAD.MOV.U32 R15, RZ, RZ, -0x1 ;  /* 0xffffffffff0f7424 */ /* 0x000fd800078e00ff */
[----:B01---5:R-:W-:Y:S05]  /*11b40*/  WARPSYNC.COLLECTIVE R15, `(.L_x_3824) ;  /* 0x000000000f087348 */ /* 0x023fea0003c00000 */
[----:B------:R-:W-:Y:S01]  /*11b50*/  VOTE.ANY R14, PT, P6 ;  /* 0x00000000000e7806 */ /* 0x000fe200030e0100 */
[----:B01---5:R-:W-:Y:S06]  /*11b60*/  ENDCOLLECTIVE ;  /* 0x000000000000791b */ /* 0x023fec0003800000 */
.L_x_3824:
[----:B------:R-:W-:Y:S05]  /*11b70*/  BSYNC B0 ;  /* 0x0000000000007941 */ /* 0x000fea0003800000 */
.L_x_3823:
        /* <DEDUP_REMOVED lines=9> */
.L_x_3825:
[----:B------:R-:W-:Y:S01]  /*11c10*/  IMAD.MOV.U32 R17, RZ, RZ, R14 ;  /* 0x000000ffff117224 */ /* 0x000fe200078e000e */
[----:B------:R-:W-:Y:S06]  /*11c20*/  BRA `(.L_x_3826) ;  /* 0xffffffe000fc7947 */ /* 0x000fec000383ffff */
.L_x_3764:
[----:B------:R-:W-:Y:S01]  /*11c30*/  BSSY B0, `(.L_x_3827) ;  /* 0x0000007000007945 */ /* 0x000fe20003800000 */
[----:B------:R-:W-:Y:S02]  /*11c40*/  IMAD.MOV.U32 R13, RZ, RZ, R3 ;  /* 0x000000ffff0d7224 */ /* 0x000fe400078e0003 */
[----:B------:R-:W-:Y:S02]  /*11c50*/  IMAD.MOV.U32 R11, RZ, RZ, 0x1f ;  /* 0x0000001fff0b7424 */ /* 0x000fe400078e00ff */
[----:B------:R-:W-:-:S07]  /*11c60*/  IMAD.MOV.U32 R15, RZ, RZ, -0x1 ;  /* 0xffffffffff0f7424 */ /* 0x000fce00078e00ff */
[----:B-123-5:R-:W-:Y:S05]  /*11c70*/  WARPSYNC.COLLECTIVE R15, `(.L_x_3828) ;  /* 0x000000000f087348 */ /* 0x02efea0003c00000 */
[----:B------:R0:W4:Y:S02]  /*11c80*/  SHFL.IDX P6, R14, R13, R12, R11 ;  /* 0x0000000c0d0e7389 */ /* 0x00012400000c000b */
[----:B012345:R-:W-:Y:S01]  /*11c90*/  ENDCOLLECTIVE ;  /* 0x000000000000791b */ /* 0x03ffe20003800000 */
.L_x_3828:
[----:B------:R-:W-:Y:S05]  /*11ca0*/  BSYNC B0 ;  /* 0x0000000000007941 */ /* 0x000fea0003800000 */
.L_x_3827:
[----:B------:R-:W-:Y:S05]  /*11cb0*/  BRA `(.L_x_3763) ;  /* 0xffffffe000f47947 */ /* 0x000fea000383ffff */
.L_x_3768:
[----:B-1----:R1:W2:Y:S02]  /*11cc0*/  SYNCS.PHASECHK.TRANS64.TRYWAIT P0, [R0+URZ+0x28c20], R3 ;  /* 0x028c2003000075a7 */ /* 0x0022a4000800017f */
[----:B--2---:R-:W-:Y:S05]  /*11cd0*/  @!P0 NANOSLEEP.SYNCS 0x989680 ;  /* 0x009896800000895d */ /* 0x004fea0003900000 */
[----:B------:R-:W2:Y:S02]  /*11ce0*/  @!P0 SYNCS.PHASECHK.TRANS64 P0, [R0+URZ+0x28c20], R3 ;  /* 0x028c2003000085a7 */ /* 0x000ea4000800007f */
[----:B--2---:R-:W-:Y:S05]  /*11cf0*/  @!P0 BRA `(.L_x_3768) ;  /* 0xfffffffc00f08947 */ /* 0x004fea000383ffff */
[----:B------:R-:W-:Y:S05]  /*11d00*/  BRA `(.L_x_3829) ;  /* 0xffffffe400e87947 */ /* 0x000fea000383ffff */
.L_x_3769:
[----:B------:R-:W2:Y:S01]  /*11d10*/  S2R R2, SR_TID.X ;  /* 0x0000000000027919 */ /* 0x000ea20000002100 */
[----:B------:R-:W-:Y:S01]  /*11d20*/  BSSY B0, `(.L_x_3830) ;  /* 0x000000a000007945 */ /* 0x000fe20003800000 */
[----:B0-----:R-:W-:Y:S02]  /*11d30*/  IMAD.MOV.U32 R12, RZ, RZ, RZ ;  /* 0x000000ffff0c7224 */ /* 0x001fe400078e00ff */
[----:B------:R-:W-:Y:S02]  /*11d40*/  IMAD.MOV.U32 R11, RZ, RZ, 0x1f ;  /* 0x0000001fff0b7424 */ /* 0x000fe400078e00ff */
[----:B------:R-:W-:Y:S01]  /*11d50*/  IMAD.MOV.U32 R15, RZ, RZ, -0x1 ;  /* 0xffffffffff0f7424 */ /* 0x000fe200078e00ff */
[----:B--2---:R-:W-:-:S04]  /*11d60*/  SHF.R.U32.HI R2, RZ, 0x5, R2 ;  /* 0x00000005ff027819 */ /* 0x004fc80000011602 */
[----:B------:R-:W-:-:S05]  /*11d70*/  LOP3.LUT R2, R2, 0x3, RZ, 0xc0, !PT ;  /* 0x0000000302027812 */ /* 0x000fca00078ec0ff */
[----:B------:R-:W-:-:S07]  /*11d80*/  IMAD.MOV.U32 R13, RZ, RZ, R2 ;  /* 0x000000ffff0d7224 */ /* 0x000fce00078e0002 */
[----:B-1---5:R-:W-:Y:S05]  /*11d90*/  WARPSYNC.COLLECTIVE R15, `(.L_x_3831) ;  /* 0x000000000f087348 */ /* 0x022fea0003c00000 */
[----:B------:R0:W2:Y:S02]  /*11da0*/  SHFL.IDX P6, R14, R13, R12, R11 ;  /* 0x0000000c0d0e7389 */ /* 0x0000a400000c000b */
[----:B012--5:R-:W-:Y:S01]  /*11db0*/  ENDCOLLECTIVE ;  /* 0x000000000000791b */ /* 0x027fe20003800000 */
.L_x_3831:
[----:B------:R-:W-:Y:S05]  /*11dc0*/  BSYNC B0 ;  /* 0x0000000000007941 */ /* 0x000fea0003800000 */
.L_x_3830:
[----:B------:R-:W-:Y:S05]  /*11dd0*/  BRA `(.L_x_3832) ;  /* 0xffffffe400d07947 */ /* 0x000fea000383ffff */
.L_x_3772:
[----:B------:R-:W-:Y:S01]  /*11de0*/  BSSY B1, `(.L_x_3833) ;  /* 0x0000006000017945 */ /* 0x000fe20003800000 */
[----:B------:R-:W-:-:S07]  /*11df0*/  IMAD.MOV.U32 R15, RZ, RZ, -0x1 ;  /* 0xffffffffff0f7424 */ /* 0x000fce00078e00ff */
[----:B012--5:R-:W-:Y:S05]  /*11e00*/  WARPSYNC.COLLECTIVE R15, `(.L_x_3834) ;  /* 0x000000000f0c7348 */ /* 0x027fea0003c00000 */
[----:B------:R-:W-:Y:S02]  /*11e10*/  ELECT P6, UR62, PT ;  /* 0x00000000003e782f */ /* 0x000fe400038c0000 */
[----:B------:R-:W-:Y:S01]  /*11e20*/  MOV R14, UR62 ;  /* 0x0000003e000e7c02 */ /* 0x000fe20008000f00 */
[----:B012--5:R-:W-:Y:S10]  /*11e30*/  ENDCOLLECTIVE ;  /* 0x000000000000791b */ /* 0x027ff40003800000 */
.L_x_3834:
[----:B------:R-:W-:Y:S05]  /*11e40*/  BSYNC B1 ;  /* 0x0000000000017941 */ /* 0x000fea0003800000 */
.L_x_3833:
[----:B------:R-:W-:Y:S05]  /*11e50*/  BRA `(.L_x_3835) ;  /* 0xffffffe400c87947 */ /* 0x000fea000383ffff */
.L_x_3774:
[----:B0-----:R0:W1:Y:S02]  /*11e60*/  SYNCS.PHASECHK.TRANS64.TRYWAIT P0, [R6+URZ], R5 ;  /* 0x00000005060075a7 */ /* 0x001064000800017f */
[----:B-1----:R-:W-:Y:S05]  /*11e70*/  @!P0 NANOSLEEP.SYNCS 0x989680 ;  /* 0x009896800000895d */ /* 0x002fea0003900000 */
[----:B------:R-:W1:Y:S02]  /*11e80*/  @!P0 SYNCS.PHASECHK.TRANS64 P0, [R6+URZ], R5 ;  /* 0x00000005060085a7 */ /* 0x000e64000800007f */
[----:B-1----:R-:W-:Y:S05]  /*11e90*/  @!P0 BRA `(.L_x_3774) ;  /* 0xfffffffc00f08947 */ /* 0x002fea000383ffff */
[----:B------:R-:W-:Y:S05]  /*11ea0*/  BRA `(.L_x_3836) ;  /* 0xffffffe800047947 */ /* 0x000fea000383ffff */
.L_x_3775:
[----:B-1----:R1:W2:Y:S02]  /*11eb0*/  SYNCS.PHASECHK.TRANS64.TRYWAIT P0, [R7+URZ], R2 ;  /* 0x00000002070075a7 */ /* 0x0022a4000800017f */
[----:B--2---:R-:W-:Y:S05]  /*11ec0*/  @!P0 NANOSLEEP.SYNCS 0x989680 ;  /* 0x009896800000895d */ /* 0x004fea0003900000 */
[----:B------:R-:W2:Y:S02]  /*11ed0*/  @!P0 SYNCS.PHASECHK.TRANS64 P0, [R7+URZ], R2 ;  /* 0x00000002070085a7 */ /* 0x000ea4000800007f */
[----:B--2---:R-:W-:Y:S05]  /*11ee0*/  @!P0 BRA `(.L_x_3775) ;  /* 0xfffffffc00f08947 */ /* 0x004fea000383ffff */
[----:B------:R-:W-:Y:S05]  /*11ef0*/  BRA `(.L_x_3837) ;  /* 0xffffffe400f87947 */ /* 0x000fea000383ffff */
.L_x_3777:
[----:B--2---:R2:W3:Y:S02]  /*11f00*/  SYNCS.PHASECHK.TRANS64.TRYWAIT P0, [R4+URZ], R5 ;  /* 0x00000005040075a7 */ /* 0x0044e4000800017f */
[----:B---3--:R-:W-:Y:S05]  /*11f10*/  @!P0 NANOSLEEP.SYNCS 0x989680 ;  /* 0x009896800000895d */ /* 0x008fea0003900000 */
[----:B------:R-:W3:Y:S02]  /*11f20*/  @!P0 SYNCS.PHASECHK.TRANS64 P0, [R4+URZ], R5 ;  /* 0x00000005040085a7 */ /* 0x000ee4000800007f */
[----:B---3--:R-:W-:Y:S05]  /*11f30*/  @!P0 BRA `(.L_x_3777) ;  /* 0xfffffffc00f08947 */ /* 0x008fea000383ffff */
[----:B------:R-:W-:Y:S05]  /*11f40*/  BRA `(.L_x_3838) ;  /* 0xffffffe800007947 */ /* 0x000fea000383ffff */
.L_x_3839:
        /* <DEDUP_REMOVED lines=11> */
.L_x_15118:


//--------------------- .text._ZN7cutlass13device_kernelIN5flash11enable_sm90INS1_16FlashAttnFwdSm90INS1_25CollectiveMainloopFwdSm90ILi2EN4cute5tupleIJNS5_1CILi1EEES8_S8_EEENS6_IJNS7_ILi64EEESA_SA_EEELi512ENS_10bfloat16_tEfNS_4arch4Sm90ELb0ELb0ELb0ELb1ELb0ELb1ELb0ELb0ELb0ELb1ELb0ELb0EEENS1_21CollectiveEpilogueFwdINS6_IJSA_NS7_ILi512EEESA_EEES9_SC_SE_Li256ELb1ELb1ELb0ELb0EEENS1_36VarlenDynamicPersistentTileSchedulerILi64ELi64ELi256ELi128ELb0ELb1ELb1ELb0ELb1ELb1EEEEEEEEEvNT_6ParamsE --------------------------
	.section	.text._ZN7cutlass13device_kernelIN5flash11enable_sm90INS1_16FlashAttnFwdSm90INS1_25CollectiveMainloopFwdSm90ILi2EN4cute5tupleIJNS5_1CILi1EEES8_S8_EEENS6_IJNS7_ILi64EEESA_SA_EEELi512ENS_10bfloat16_tEfNS_4arch4Sm90ELb0ELb0ELb0ELb1ELb0ELb1ELb0ELb0ELb0ELb1ELb0ELb0EEENS1_21CollectiveEpilogueFwdINS6_IJSA_NS7_ILi512EEESA_EEES9_SC_SE_Li256ELb1ELb1ELb0ELb0EEENS1_36VarlenDynamicPersistentTileSchedulerILi64ELi64ELi256ELi128ELb0ELb1ELb1ELb0ELb1ELb1EEEEEEEEEvNT_6ParamsE,"ax",@progbits
	.align	128
.text._ZN7cutlass13device_kernelIN5flash11enable_sm90INS1_16FlashAttnFwdSm90INS1_25CollectiveMainloopFwdSm90ILi2EN4cute5tupleIJNS5_1CILi1EEES8_S8_EEENS6_IJNS7_ILi64EEESA_SA_EEELi512ENS_10bfloat16_tEfNS_4arch4Sm90ELb0ELb0ELb0ELb1ELb0ELb1ELb0ELb0ELb0ELb1ELb0ELb0EEENS1_21CollectiveEpilogueFwdINS6_IJSA_NS7_ILi512EEESA_EEES9_SC_SE_Li256ELb1ELb1ELb0ELb0EEENS1_36VarlenDynamicPersistentTileSchedulerILi64ELi64ELi256ELi128ELb0ELb1ELb1ELb0ELb1ELb1EEEEEEEEEvNT_6ParamsE:
        .type           _ZN7cutlass13device_kernelIN5flash11enable_sm90INS1_16FlashAttnFwdSm90INS1_25CollectiveMainloopFwdSm90ILi2EN4cute5tupleIJNS5_1CILi1EEES8_S8_EEENS6_IJNS7_ILi64EEESA_SA_EEELi512ENS_10bfloat16_tEfNS_4arch4Sm90ELb0ELb0ELb0ELb1ELb0ELb1ELb0ELb0ELb0ELb1ELb0ELb0EEENS1_21CollectiveEpilogueFwdINS6_IJSA_NS7_ILi512EEESA_EEES9_SC_SE_Li256ELb1ELb1ELb0ELb0EEENS1_36VarlenDynamicPersistentTileSchedulerILi64ELi64ELi256ELi128ELb0ELb1ELb1ELb0ELb1ELb1EEEEEEEEEvNT_6ParamsE,@function
        .size           _ZN7cutlass13device_kernelIN5flash11enable_sm90INS1_16FlashAttnFwdSm90INS1_25CollectiveMainloopFwdSm90ILi2EN4cute5tupleIJNS5_1CILi1EEES8_S8_EEENS6_IJNS7_ILi64EEESA_SA_EEELi512ENS_10bfloat16_tEfNS_4arch4Sm90ELb0ELb0ELb0ELb1ELb0ELb1ELb0ELb0ELb0ELb1ELb0ELb0EEENS1_21CollectiveEpilogueFwdINS6_IJSA_NS7_ILi512EEESA_EEES9_SC_SE_Li256ELb1ELb1ELb0ELb0EEENS1_36VarlenDynamicPersistentTileSchedulerILi64ELi64ELi256ELi128ELb0ELb1ELb1ELb0ELb1ELb1EEEEEEEEEvNT_6ParamsE,(.L_x_15119 - _ZN7cutlass13device_kernelIN5flash11enable_sm90INS1_16FlashAttnFwdSm90INS1_25CollectiveMainloopFwdSm90ILi2EN4cute5tupleIJNS5_1CILi1EEES8_S8_EEENS6_IJNS7_ILi64EEESA_SA_EEELi512ENS_10bfloat16_tEfNS_4arch4Sm90ELb0ELb0ELb0ELb1ELb0ELb1ELb0ELb0ELb0ELb1ELb0ELb0EEENS1_21CollectiveEpilogueFwdINS6_IJSA_NS7_ILi512EEESA_EEES9_SC_SE_Li256ELb1ELb1ELb0ELb0EEENS1_36VarlenDynamicPersistentTileSchedulerILi64ELi64ELi256ELi128ELb0ELb1ELb1ELb0ELb1ELb1EEEEEEEEEvNT_6ParamsE)
        .other          _ZN7cutlass13device_kernelIN5flash11enable_sm90INS1_16FlashAttnFwdSm90INS1_25CollectiveMainloopFwdSm90ILi2EN4cute5tupleIJNS5_1CILi1EEES8_S8_EEENS6_IJNS7_ILi64EEESA_SA_EEELi512ENS_10bfloat16_tEfNS_4arch4Sm90ELb0ELb0ELb0ELb1ELb0ELb1ELb0ELb0ELb0ELb1ELb0ELb0EEENS1_21CollectiveEpilogueFwdINS6_IJSA_NS7_ILi512EEESA_EEES9_SC_SE_Li256ELb1ELb1ELb0ELb0EEENS1_36VarlenDynamicPersistentTileSchedulerILi64ELi64ELi256ELi128ELb0ELb1ELb1ELb0ELb1ELb1EEEEEEEEEvNT_6ParamsE,@"STO_CUDA_ENTRY STV_DEFAULT"
_ZN7cutlass13device_kernelIN5flash11enable_sm90INS1_16FlashAttnFwdSm90INS1_25CollectiveMainloopFwdSm90ILi2EN4cute5tupleIJNS5_1CILi1EEES8_S8_EEENS6_IJNS7_ILi64EEESA_SA_EEELi512ENS_10bfloat16_tEfNS_4arch4Sm90ELb0ELb0ELb0ELb1ELb0ELb1ELb0ELb0ELb0ELb1ELb0ELb0EEENS1_21CollectiveEpilogueFwdINS6_IJSA_NS7_ILi512EEESA_EEES9_SC_SE_Li256ELb1ELb1ELb0ELb0EEENS1_36VarlenDynamicPersistentTileSchedulerILi64ELi64ELi256ELi128ELb0ELb1ELb1ELb0ELb1ELb1EEEEEEEEEvNT_6ParamsE:
        /* <DEDUP_REMOVED lines=23> */
.L_x_3841:
[----:B------:R-:W-:Y:S05]  /*0170*/  BSYNC B0 ;  /* 0x0000000000007941 */ /* 0x000fea0003800000 */
.L_x_3840:
        /* <DEDUP_REMOVED lines=20> */
[----:B-1----:R0:W1:Y:S06]  /*02c0*/  @UP0 SYNCS.EXCH.64 URZ, [UR8+0x28c00], UR4 ;  /* 0x028c0004083f05b2 */ /* 0x00206c0008000100 */
[----:B------:R0:W2:Y:S02]  /*02d0*/  @UP1 SYNCS.EXCH.64 URZ, [UR8+0x28c20], UR6 ;  /* 0x028c2006083f15b2 */ /* 0x0000a40008000100 */
        /* <DEDUP_REMOVED lines=10> */
[----:B0-----:R0:W3:Y:S01]  /*0380*/  SYNCS.EXCH.64 URZ, [UR6+0x28c30], UR4 ;  /* 0x028c3004063f75b2 */ /* 0x0010e20008000100 */
[----:B------:R0:W4:Y:S01]  /*0390*/  SYNCS.EXCH.64 URZ, [UR6+0x28c40], UR4 ;  /* 0x028c4004063f75b2 */ /* 0x0001220008000100 */
[----:B------:R0:W0:Y:S01]  /*03a0*/  SYNCS.EXCH.64 URZ, [UR6+0x28c38], UR4 ;  /* 0x028c3804063f75b2 */ /* 0x0000220008000100 */
[----:B------:R0:W0:Y:S01]  /*03b0*/  SYNCS.EXCH.64 URZ, [UR6+0x28c48], UR4 ;  /* 0x028c4804063f75b2 */ /* 0x0000220008000100 */
[----:B------:R-:W-:Y:S01]  /*03c0*/  NOP ;  /* 0x0000000000007918 */ /* 0x000fe20000000000 */
.L_x_3842:
        /* <DEDUP_REMOVED lines=22> */
.L_x_3843:
        /* <DEDUP_REMOVED lines=18> */
.L_x_3844:
        /* <DEDUP_REMOVED lines=22> */
.L_x_3845:
        /* <DEDUP_REMOVED lines=22> */
.L_x_3846:
[----:B------:R-:W-:Y:S01]  /*0910*/  IMAD.MOV.U32 R2, RZ, RZ, 0x1 ;  /* 0x00000001ff027424 */ /* 0x000fe200078e00ff */
[----:B------:R-:W-:Y:S01]  /*0920*/  ISETP.NE.AND P0, PT, R3, RZ, PT ;  /* 0x000000ff0300720c */ /* 0x000fe20003f05270 */
[----:B------:R-:W-:Y:S01]  /*0930*/  NOP ;  /* 0x0000000000007918 */ /* 0x000fe20000000000 */
[----:B------:R-:W-:Y:S01]  /*0940*/  ULDC.64 UR40, c[0x0][0x208] ;  /* 0x0000820000287ab9 */ /* 0x000fe20000000a00 */
[----:B------:R-:W-:Y:S01]  /*0950*/  BSSY B9, `(.L_x_3847) ;  /* 0x0001708000097945 */ /* 0x000fe20003800000 */
[----:B------:R-:W-:-:S05]  /*0960*/  SEL R2, R2, 0x2, !P0 ;  /* 0x0000000202027807 */ /* 0x000fca0004000000 */
[----:B------:R0:W-:Y:S02]  /*0970*/  STL [R1+0x60], R2 ;  /* 0x0000600201007387 */ /* 0x0001e40000100800 */
[----:B01234-:R-:W-:Y:S06]  /*0980*/  BAR.SYNC.DEFER_BLOCKING 0x0 ;  /* 0x0000000000007b1d */ /* 0x01ffec0000010000 */
[----:B------:R-:W-:Y:S05]  /*0990*/  @!P0 BRA `(.L_x_3848) ;  /* 0x000000e400908947 */ /* 0x000fea0003800000 */
.L_x_3849:
[----:B------:R-:W-:-:S08]  /*09a0*/  NOP ;  /* 0x0000000000007918 */ /* 0x000fd00000000000 */
[----:B------:R-:W0:Y:S02]  /*09b0*/  USETMAXREG.TRY_ALLOC.CTAPOOL UP0, 0xf0 ;  /* 0x000000f0000079c8 */ /* 0x000e240008000600 */
[----:B0-----:R-:W-:-:S13]  /*09c0*/  PLOP3.LUT P0, PT, PT, PT, UP0, 0x80, 0x0 ;  /* 0x000000000000781c */ /* 0x001fda0003f0f008 */
[----:B------:R-:W-:Y:S05]  /*09d0*/  @!P0 BRA `(.L_x_3849) ;  /* 0xfffffffc00f08947 */ /* 0x000fea000383ffff */
[----:B------:R-:W0:Y:S01]  /*09e0*/  S2R R0, SR_TID.X ;  /* 0x0000000000007919 */ /* 0x000e220000002100 */
[----:B------:R-:W1:Y:S01]  /*09f0*/  S2UR UR5, SR_CgaCtaId ;  /* 0x00000000000579c3 */ /* 0x000e620000008800 */
[----:B------:R-:W-:Y:S02]  /*0a00*/  UMOV UR4, 0x400 ;  /* 0x0000040000047882 */ /* 0x000fe40000000000 */
[----:B-1----:R-:W-:-:S06]  /*0a10*/  ULEA UR4, UR5, UR4, 0x18 ;  /* 0x0000000405047291 */ /* 0x002fcc000f8ec03f */
[----:B------:R-:W-:Y:S01]  /*0a20*/  IMAD.U32 R2, RZ, RZ, UR4 ;  /* 0x00000004ff027e24 */ /* 0x000fe2000f8e00ff */
[----:B0-----:R-:W-:Y:S01]  /*0a30*/  SHF.R.U32.HI R0, RZ, 0x7, R0 ;  /* 0x00000007ff007819 */ /* 0x001fe20000011600 */
[----:B------:R-:W-:-:S03]  /*0a40*/  ULDC UR4, c[0x0][0xc3c] ;  /* 0x00030f0000047ab9 */ /* 0x000fc60000000800 */
[----:B------:R-:W-:Y:S02]  /*0a50*/  ISETP.NE.AND P0, PT, R0, 0x1, PT ;  /* 0x000000010000780c */ /* 0x000fe40003f05270 */
[----:B------:R-:W0:Y:S11]  /*0a60*/  S2R R0, SR_TID.X ;  /* 0x0000000000007919 */ /* 0x000e360000002100 */
[----:B------:R-:W-:Y:S06]  /*0a70*/  @!P0 BAR.ARV 0x8, 0x100 ;  /* 0x0204000000008b1d */ /* 0x000fec0000002000 */
[----:B0-----:R-:W-:-:S13]  /*0a80*/  ISETP.GE.U32.AND P0, PT, R0, 0x100, PT ;  /* 0x000001000000780c */ /* 0x001fda0003f06070 */
[----:B------:R-:W-:Y:S08]  /*0a90*/  @P0 BAR.ARV 0xf, 0x100 ;  /* 0x03c4000000000b1d */ /* 0x000ff00000002000 */
[----:B------:R-:W-:Y:S06]  /*0aa0*/  BAR.SYNC.DEFER_BLOCKING 0x5, 0x180 ;  /* 0x0146000000007b1d */ /* 0x000fec0000010000 */
[----:B------:R-:W0:Y:S02]  /*0ab0*/  LDS.128 R24, [R2+0x28cd0] ;  /* 0x028cd00002187984 */ /* 0x000e240000000c00 */
[----:B------:R-:W-:Y:S06]  /*0ac0*/  BAR.ARV 0x4, 0x180 ;  /* 0x0106000000007b1d */ /* 0x000fec0000002000 */
[----:B0-----:R-:W-:-:S13]  /*0ad0*/  ISETP.GE.AND P0, PT, R27, UR4, PT ;  /* 0x000000041b007c0c */ /* 0x001fda000bf06270 */
[----:B------:R-:W-:Y:S05]  /*0ae0*/  @P0 BRA `(.L_x_3850) ;  /* 0x0000016c00b80947 */ /* 0x000fea0003800000 */
[----:B------:R-:W2:Y:S01]  /*0af0*/  LDL.LU R16, [R1+0x60] ;  /* 0x0000600001107983 */ /* 0x000ea20000300800 */
[----:B------:R-:W-:-:S05]  /*0b00*/  VIADD R234, R0, 0xffffff80 ;  /* 0xffffff8000ea7836 */ /* 0x000fca0000000000 */
[----:B------:R-:W-:-:S04]  /*0b10*/  SHF.R.S32.HI R3, RZ, 0x1f, R234 ;  /* 0x0000001fff037819 */ /* 0x000fc800000114ea */
[CC--:B------:R-:W-:Y:S02]  /*0b20*/  LEA.HI R0, R3.reuse, R234.reuse, RZ, 0x7 ;  /* 0x000000ea03007211 */ /* 0x0c0fe400078f38ff */
[CC--:B------:R-:W-:Y:S02]  /*0b30*/  LEA.HI R6, R3.reuse, R234.reuse, RZ, 0x4 ;  /* 0x000000ea03067211 */ /* 0x0c0fe400078f20ff */
[----:B------:R-:W-:Y:S02]  /*0b40*/  LOP3.LUT R5, R0, 0xffffff80, RZ, 0xc0, !PT ;  /* 0xffffff8000057812 */ /* 0x000fe400078ec0ff */
[----:B------:R-:W-:Y:S02]  /*0b50*/  LOP3.LUT R7, R6, 0xfffffff0, RZ, 0xc0, !PT ;  /* 0xfffffff006077812 */ /* 0x000fe400078ec0ff */
[----:B------:R-:W-:Y:S01]  /*0b60*/  LEA.HI R4, R3, R234, RZ, 0x5 ;  /* 0x000000ea03047211 */ /* 0x000fe200078f28ff */
[C---:B------:R-:W-:Y:S01]  /*0b70*/  IMAD.IADD R5, R234.reuse, 0x1, -R5 ;  /* 0x00000001ea057824 */ /* 0x040fe200078e0a05 */
[----:B------:R-:W-:Y:S01]  /*0b80*/  SHF.R.S32.HI R13, RZ, 0x4, R6 ;  /* 0x00000004ff0d7819 */ /* 0x000fe20000011406 */
[----:B------:R-:W-:Y:S01]  /*0b90*/  IMAD.IADD R10, R234, 0x1, -R7 ;  /* 0x00000001ea0a7824 */ /* 0x000fe200078e0a07 */
[----:B------:R-:W-:-:S02]  /*0ba0*/  SHF.R.S32.HI R192, RZ, 0x5, R4 ;  /* 0x00000005ffc07819 */ /* 0x000fc40000011404 */
[----:B------:R-:W-:Y:S02]  /*0bb0*/  SHF.R.S32.HI R11, RZ, 0x1f, R4 ;  /* 0x0000001fff0b7819 */ /* 0x000fe40000011404 */
[----:B------:R-:W-:Y:S02]  /*0bc0*/  SHF.R.S32.HI R4, RZ, 0x1f, R5 ;  /* 0x0000001fff047819 */ /* 0x000fe40000011405 */
[----:B------:R-:W-:Y:S02]  /*0bd0*/  SHF.R.S32.HI R7, RZ, 0x1f, R10 ;  /* 0x0000001fff077819 */ /* 0x000fe4000001140a */
[----:B------:R-:W-:Y:S02]  /*0be0*/  LEA.HI R8, R6, R13, RZ, 0x1 ;  /* 0x0000000d06087211 */ /* 0x000fe400078f08ff */
[----:B------:R-:W-:Y:S02]  /*0bf0*/  LEA.HI R6, R4, R5, RZ, 0x2 ;  /* 0x0000000504067211 */ /* 0x000fe400078f10ff */
[----:B------:R-:W-:-:S02]  /*0c00*/  LEA.HI R9, R7, R10, RZ, 0x3 ;  /* 0x0000000a07097211 */ /* 0x000fc400078f18ff */
[----:B------:R-:W-:Y:S02]  /*0c10*/  LOP3.LUT R12, R8, 0x1ffffffe, RZ, 0xc0, !PT ;  /* 0x1ffffffe080c7812 */ /* 0x000fe400078ec0ff */
[--C-:B------:R-:W-:Y:S02]  /*0c20*/  SHF.R.S32.HI R7, RZ, 0x2, R6.reuse ;  /* 0x00000002ff077819 */ /* 0x100fe40000011406 */
[----:B------:R-:W-:-:S04]  /*0c30*/  SHF.R.S32.HI R8, RZ, 0x1f, R6 ;  /* 0x0000001fff087819 */ /* 0x000fc80000011406 */
[----:B------:R-:W-:Y:S02]  /*0c40*/  LEA.HI R8, R8, R7, RZ, 0x3 ;  /* 0x0000000708087211 */ /* 0x000fe400078f18ff */
[----:B------:R-:W-:Y:S02]  /*0c50*/  LEA.HI R4, R4, R5, RZ, 0x5 ;  /* 0x0000000504047211 */ /* 0x000fe400078f28ff */
[----:B------:R-:W-:Y:S02]  /*0c60*/  LOP3.LUT R8, R8, 0xfffffff8, RZ, 0xc0, !PT ;  /* 0xfffffff808087812 */ /* 0x000fe400078ec0ff */
[----:B------:R-:W-:Y:S02]  /*0c70*/  LEA.HI R14, R11, R192, RZ, 0x2 ;  /* 0x000000c00b0e7211 */ /* 0x000fe400078f10ff */
[----:B------:R-:W-:Y:S01]  /*0c80*/  LOP3.LUT R11, R9, 0xfffffff8, RZ, 0xc0, !PT ;  /* 0xfffffff8090b7812 */ /* 0x000fe200078ec0ff */
[----:B------:R-:W-:Y:S01]  /*0c90*/  IMAD.IADD R191, R7, 0x1, -R8 ;  /* 0x0000000107bf7824 */ /* 0x000fe200078e0a08 */
[----:B------:R-:W-:-:S02]  /*0ca0*/  SHF.R.S32.HI R4, RZ, 0x5, R4 ;  /* 0x00000005ff047819 */ /* 0x000fc40000011404 */
[----:B------:R-:W-:Y:S01]  /*0cb0*/  SHF.R.S32.HI R213, RZ, 0x7, R0 ;  /* 0x00000007ffd57819 */ /* 0x000fe20000011400 */
[----:B------:R-:W-:Y:S01]  /*0cc0*/  IMAD.IADD R11, R10, 0x1, -R11 ;  /* 0x000000010a0b7824 */ /* 0x000fe200078e0a0b */
[----:B------:R-:W-:Y:S01]  /*0cd0*/  LOP3.LUT R15, R14, 0x3ffffc, RZ, 0xc0, !PT ;  /* 0x003ffffc0e0f7812 */ /* 0x000fe200078ec0ff */
[----:B------:R-:W-:Y:S01]  /*0ce0*/  IMAD R191, R4, 0x10, R191 ;  /* 0x0000001004bf7824 */ /* 0x000fe200078e02bf */
[-C--:B------:R-:W-:Y:S01]  /*0cf0*/  LEA.HI R4, R3, R234.reuse, RZ, 0x2 ;  /* 0x000000ea03047211 */ /* 0x080fe200078f10ff */
[----:B------:R-:W-:Y:S01]  /*0d00*/  IMAD R14, R213, 0x100, R10 ;  /* 0x00000100d50e7824 */ /* 0x000fe200078e020a */
[----:B------:R-:W-:Y:S01]  /*0d10*/  LEA.HI R3, R3, R234, RZ, 0x3 ;  /* 0x000000ea03037211 */ /* 0x000fe200078f18ff */
[----:B------:R-:W-:Y:S02]  /*0d20*/  IMAD.IADD R15, R192, 0x1, -R15 ;  /* 0x00000001c00f7824 */ /* 0x000fe400078e0a0f */
[----:B------:R-:W-:Y:S02]  /*0d30*/  IMAD.IADD R12, R13, 0x1, -R12 ;  /* 0x000000010d0c7824 */ /* 0x000fe400078e0a0c */
[----:B------:R-:W-:Y:S01]  /*0d40*/  IMAD.SHL.U32 R10, R11, 0x40, RZ ;  /* 0x000000400b0a7824 */ /* 0x000fe200078e00ff */
[----:B------:R-:W-:Y:S01]  /*0d50*/  SHF.R.S32.HI R23, RZ, 0x2, R4 ;  /* 0x00000002ff177819 */ /* 0x000fe20000011404 */
[----:B------:R-:W-:Y:S01]  /*0d60*/  IMAD R14, R15, 0x10, R14 ;  /* 0x000000100f0e7824 */ /* 0x000fe200078e020e */
[----:B------:R-:W-:Y:S01]  /*0d70*/  SHF.R.S32.HI R211, RZ, 0x3, R3 ;  /* 0x00000003ffd37819 */ /* 0x000fe20000011403 */
[----:B------:R-:W-:Y:S01]  /*0d80*/  IMAD.SHL.U32 R13, R12, 0x8, RZ ;  /* 0x000000080c0d7824 */ /* 0x000fe200078e00ff */
[----:B------:R-:W-:Y:S01]  /*0d90*/  LOP3.LUT R10, R10, 0x1c0, RZ, 0xc0, !PT ;  /* 0x000001c00a0a7812 */ /* 0x000fe200078ec0ff */
[----:B------:R-:W-:Y:S01]  /*0da0*/  IMAD.SHL.U32 R9, R9, 0x40, RZ ;  /* 0x0000004009097824 */ /* 0x000fe200078e00ff */
[----:B------:R-:W-:Y:S01]  /*0db0*/  LOP3.LUT R6, R6, 0x7ffffffc, RZ, 0xc0, !PT ;  /* 0x7ffffffc06067812 */ /* 0x000fe200078ec0ff */
[----:B------:R-:W-:Y:S01]  /*0dc0*/  VIADD R226, R23, 0x20 ;  /* 0x0000002017e27836 */ /* 0x000fe20000000000 */
[----:B------:R-:W-:Y:S01]  /*0dd0*/  LOP3.LUT R3, R3, 0xfffffff8, RZ, 0xc0, !PT ;  /* 0xfffffff803037812 */ /* 0x000fe200078ec0ff */
[--C-:B------:R-:W-:Y:S01]  /*0de0*/  IMAD.U32 R223, R14, 0x40, R13.reuse ;  /* 0x000000400edf7824 */ /* 0x100fe200078e000d */
[----:B------:R-:W-:Y:S01]  /*0df0*/  LOP3.LUT R13, R10, 0x8, R13, 0xf8, !PT ;  /* 0x000000080a0d7812 */ /* 0x000fe200078ef80d */
[----:B------:R-:W-:Y:S01]  /*0e00*/  IMAD.IADD R6, R5, 0x1, -R6 ;  /* 0x0000000105067824 */ /* 0x000fe200078e0a06 */
[----:B------:R-:W-:Y:S01]  /*0e10*/  SHF.R.U32.HI R10, RZ, 0x3, R10 ;  /* 0x00000003ff0a7819 */ /* 0x000fe2000001160a */
[----:B------:R-:W-:Y:S01]  /*0e20*/  IMAD.IADD R210, R234, 0x1, -R3 ;  /* 0x00000001ead27824 */ /* 0x000fe200078e0a03 */
[----:B------:R-:W-:-:S02]  /*0e30*/  LOP3.LUT R9, R9, 0x7ffffe00, RZ, 0xc0, !PT ;  /* 0x7ffffe0009097812 */ /* 0x000fc400078ec0ff */
[----:B------:R-:W-:Y:S02]  /*0e40*/  LOP3.LUT R5, R4, 0xfffffffc, RZ, 0xc0, !PT ;  /* 0xfffffffc04057812 */ /* 0x000fe400078ec0ff */
[----:B------:R-:W-:Y:S02]  /*0e50*/  LEA.HI R0, R0, R213, RZ, 0x1 ;  /* 0x000000d500007211 */ /* 0x000fe400078f08ff */
[----:B------:R-:W-:Y:S01]  /*0e60*/  SHF.R.S32.HI R3, RZ, 0x1f, R226 ;  /* 0x0000001fff037819 */ /* 0x000fe200000114e2 */
[----:B------:R-:W-:Y:S01]  /*0e70*/  IMAD R9, R192, 0x400, R9 ;  /* 0x00000400c0097824 */ /* 0x000fe200078e0209 */
[----:B------:R-:W-:Y:S01]  /*0e80*/  LOP3.LUT R10, R13, R10, RZ, 0x3c, !PT ;  /* 0x0000000a0d0a7212 */ /* 0x000fe200078e3cff */
[----:B------:R-:W-:Y:S01]  /*0e90*/  IMAD.IADD R5, R234, 0x1, -R5 ;  /* 0x00000001ea057824 */ /* 0x000fe200078e0a05 */
[----:B------:R-:W-:Y:S01]  /*0ea0*/  LOP3.LUT R0, R0, 0xfffffe, RZ, 0xc0, !PT ;  /* 0x00fffffe00007812 */ /* 0x000fe200078ec0ff */
[----:B------:R-:W-:Y:S01]  /*0eb0*/  IMAD.SHL.U32 R220, R226, 0x40, RZ ;  /* 0x00000040e2dc7824 */ /* 0x000fe200078e00ff */
[----:B------:R-:W-:Y:S01]  /*0ec0*/  LEA.HI R3, R3, R226, RZ, 0x3 ;  /* 0x000000e203037211 */ /* 0x000fe200078f18ff */
[----:B------:R-:W-:Y:S01]  /*0ed0*/  IMAD.IADD R9, R9, 0x1, R10 ;  /* 0x0000000109097824 */ /* 0x000fe200078e020a */
[----:B------:R-:W-:Y:S01]  /*0ee0*/  R2P PR, R11, 0x6 ;  /* 0x000000060b007804 */ /* 0x000fe20000000000 */
[----:B------:R-:W-:Y:S01]  /*0ef0*/  IMAD.IADD R0, R213, 0x1, -R0 ;  /* 0x00000001d5007824 */ /* 0x000fe200078e0a00 */
[----:B------:R-:W-:Y:S01]  /*0f00*/  SHF.R.S32.HI R4, RZ, 0x1f, R4 ;  /* 0x0000001fff047819 */ /* 0x000fe20000011404 */
[----:B------:R-:W-:Y:S01]  /*0f10*/  IMAD.SHL.U32 R3, R3, 0x40, RZ ;  /* 0x0000004003037824 */ /* 0x000fe200078e00ff */
[C---:B------:R-:W-:Y:S01]  /*0f20*/  LEA.HI R7, R5.reuse, R5, RZ, 0x1 ;  /* 0x0000000505077211 */ /* 0x040fe200078f08ff */
[----:B------:R-:W-:Y:S01]  /*0f30*/  IMAD.SHL.U32 R186, R5, 0x4, RZ ;  /* 0x0000000405ba7824 */ /* 0x000fe200078e00ff */
[----:B------:R-:W-:Y:S01]  /*0f40*/  LOP3.LUT R220, R220, 0x1c0, RZ, 0xc0, !PT ;  /* 0x000001c0dcdc7812 */ /* 0x000fe200078ec0ff */
[----:B------:R-:W-:-:S02]  /*0f50*/  IMAD R195, R9, 0x2, R2 ;  /* 0x0000000209c37824 */ /* 0x000fc400078e0202 */
[----:B------:R-:W-:Y:S01]  /*0f60*/  IMAD.MOV.U32 R197, RZ, RZ, 0x20 ;  /* 0x00000020ffc57424 */ /* 0x000fe200078e00ff */
[----:B------:R-:W-:Y:S01]  /*0f70*/  LEA.HI R4, R4, R23, RZ, 0x3 ;  /* 0x0000001704047211 */ /* 0x000fe200078f18ff */
[----:B------:R-:W-:Y:S01]  /*0f80*/  IMAD.SHL.U32 R194, R0, 0x100, RZ ;  /* 0x0000010000c27824 */ /* 0x000fe200078e00ff */
[----:B------:R-:W-:Y:S01]  /*0f90*/  LOP3.LUT R8, R7, 0x1ffffffe, RZ, 0xc0, !PT ;  /* 0x1ffffffe07087812 */ /* 0x000fe200078ec0ff */
[----:B------:R-:W-:Y:S01]  /*0fa0*/  IMAD.SHL.U32 R189, R210, 0x8, RZ ;  /* 0x00000008d2bd7824 */ /* 0x000fe200078e00ff */
[----:B------:R-:W-:Y:S01]  /*0fb0*/  SHF.R.U32.HI R235, RZ, 0x3, R220 ;  /* 0x00000003ffeb7819 */ /* 0x000fe200000116dc */
[----:B------:R-:W-:Y:S01]  /*0fc0*/  VIADD R190, R186, 0x10 ;  /* 0x00000010babe7836 */ /* 0x000fe20000000000 */
[----:B------:R-:W-:Y:S01]  /*0fd0*/  LOP3.LUT R221, R3, 0xfffffe00, RZ, 0xc0, !PT ;  /* 0xfffffe0003dd7812 */ /* 0x000fe200078ec0ff */
[----:B------:R-:W-:Y:S01]  /*0fe0*/  VIADD R198, R195, 0x26800 ;  /* 0x00026800c3c67836 */ /* 0x000fe20000000000 */
[----:B------:R-:W-:Y:S01]  /*0ff0*/  SEL R197, R197, 0xffffffe0, !P1 ;  /* 0xffffffe0c5c57807 */ /* 0x000fe20004800000 */
[C---:B------:R-:W-:Y:S01]  /*1000*/  VIADD R207, R189.reuse, 0x40 ;  /* 0x00000040bdcf7836 */ /* 0x040fe20000000000 */
[----:B------:R-:W-:Y:S01]  /*1010*/  LOP3.LUT R4, R4, 0xfffffff8, RZ, 0xc0, !PT ;  /* 0xfffffff804047812 */ /* 0x000fe200078ec0ff */
[C---:B------:R-:W-:Y:S01]  /*1020*/  VIADD R206, R189.reuse, 0x80 ;  /* 0x00000080bdce7836 */ /* 0x040fe20000000000 */
[----:B------:R-:W-:Y:S01]  /*1030*/  SHF.R.S32.HI R217, RZ, 0x1f, R190 ;  /* 0x0000001fffd97819 */ /* 0x000fe200000114be */
[----:B------:R-:W-:-:S02]  /*1040*/  VIADD R205, R189, 0xc0 ;  /* 0x000000c0bdcd7836 */ /* 0x000fc40000000000 */
[C---:B------:R-:W-:Y:S02]  /*1050*/  VIADD R204, R189.reuse, 0x100 ;  /* 0x00000100bdcc7836 */ /* 0x040fe40000000000 */
[C---:B------:R-:W-:Y:S02]  /*1060*/  VIADD R203, R189.reuse, 0x140 ;  /* 0x00000140bdcb7836 */ /* 0x040fe40000000000 */
[C---:B------:R-:W-:Y:S02]  /*1070*/  VIADD R215, R189.reuse, 0x180 ;  /* 0x00000180bdd77836 */ /* 0x040fe40000000000 */
[----:B------:R-:W-:Y:S02]  /*1080*/  VIADD R214, R189, 0x1c0 ;  /* 0x000001c0bdd67836 */ /* 0x000fe40000000000 */
[----:B------:R-:W-:Y:S02]  /*1090*/  VIADD R196, R195, 0x26840 ;  /* 0x00026840c3c47836 */ /* 0x000fe40000000000 */
[----:B------:R-:W-:-:S02]  /*10a0*/  IMAD.IADD R8, R5, 0x1, -R8 ;  /* 0x0000000105087824 */ /* 0x000fc400078e0a08 */
[C---:B------:R-:W-:Y:S01]  /*10b0*/  @P2 VIADD R196, R198.reuse, 0xffffffc0 ;  /* 0xffffffc0c6c42836 */ /* 0x040fe20000000000 */
[----:B------:R-:W-:Y:S01]  /*10c0*/  CS2R R18, SRZ ;  /* 0x0000000000127805 */ /* 0x000fe2000001ff00 */
[----:B------:R-:W-:Y:S01]  /*10d0*/  IMAD.IADD R198, R198, 0x1, R197 ;  /* 0x00000001c6c67824 */ /* 0x000fe200078e02c5 */
[----:B------:R-:W-:Y:S01]  /*10e0*/  SHF.R.S32.HI R233, RZ, 0x1f, R207 ;  /* 0x0000001fffe97819 */ /* 0x000fe200000114cf */
[----:B------:R-:W-:Y:S01]  /*10f0*/  IMAD.MOV.U32 R208, RZ, RZ, RZ ;  /* 0x000000ffffd07224 */ /* 0x000fe200078e00ff */
[----:B------:R-:W-:Y:S01]  /*1100*/  SHF.R.S32.HI R232, RZ, 0x1f, R206 ;  /* 0x0000001fffe87819 */ /* 0x000fe200000114ce */
[----:B------:R-:W-:Y:S01]  /*1110*/  IMAD.MOV.U32 R185, RZ, RZ, RZ ;  /* 0x000000ffffb97224 */ /* 0x000fe200078e00ff */
[----:B------:R-:W-:Y:S01]  /*1120*/  SHF.R.S32.HI R231, RZ, 0x1f, R205 ;  /* 0x0000001fffe77819 */ /* 0x000fe200000114cd */
[----:B------:R-:W-:Y:S01]  /*1130*/  IMAD.MOV.U32 R22, RZ, RZ, RZ ;  /* 0x000000ffff167224 */ /* 0x000fe200078e00ff */
[----:B------:R-:W-:Y:S01]  /*1140*/  SHF.R.S32.HI R230, RZ, 0x1f, R204 ;  /* 0x0000001fffe67819 */ /* 0x000fe200000114cc */
[----:B------:R-:W-:Y:S01]  /*1150*/  IMAD.IADD R188, R23, 0x1, -R4 ;  /* 0x0000000117bc7824 */ /* 0x000fe200078e0a04 */
[----:B------:R-:W-:Y:S01]  /*1160*/  SHF.R.S32.HI R229, RZ, 0x1f, R203 ;  /* 0x0000001fffe57819 */ /* 0x000fe200000114cb */
[----:B------:R-:W-:Y:S01]  /*1170*/  IMAD.SHL.U32 R218, R190, 0x2, RZ ;  /* 0x00000002beda7824 */ /* 0x000fe200078e00ff */
[----:B------:R-:W-:Y:S01]  /*1180*/  SHF.R.S32.HI R228, RZ, 0x1f, R215 ;  /* 0x0000001fffe47819 */ /* 0x000fe200000114d7 */
[----:B------:R-:W-:Y:S01]  /*1190*/  IMAD.SHL.U32 R193, R6, 0x2, RZ ;  /* 0x0000000206c17824 */ /* 0x000fe200078e00ff */
[----:B------:R-:W-:Y:S01]  /*11a0*/  SHF.R.S32.HI R227, RZ, 0x1f, R214 ;  /* 0x0000001fffe37819 */ /* 0x000fe200000114d6 */
[----:B------:R-:W-:Y:S01]  /*11b0*/  IMAD R222, R8, 0x8, R191 ;  /* 0x0000000808de7824 */ /* 0x000fe200078e02bf */
[----:B------:R-:W-:Y:S01]  /*11c0*/  SHF.L.U64.HI R217, R190, 0x1, R217 ;  /* 0x00000001bed97819 */ /* 0x000fe200000102d9 */
[----:B------:R-:W-:Y:S01]  /*11d0*/  IMAD.IADD R197, R197, 0x1, R196 ;  /* 0x00000001c5c57824 */ /* 0x000fe200078e02c4 */
[----:B--2---:R-:W-:Y:S01]  /*11e0*/  LOP3.LUT R184, R16, 0x1, RZ, 0xfc, !PT ;  /* 0x0000000110b87812 */ /* 0x004fe200078efcff */
[----:B------:R-:W-:-:S05]  /*11f0*/  IMAD.SHL.U32 R16, R5, 0x8, RZ ;  /* 0x0000000805107824 */ /* 0x000fca00078e00ff */
[----:B------:R-:W-:-:S04]  /*1200*/  LOP3.LUT R0, R220, 0x38, R16, 0xf8, !PT ;  /* 0x00000038dc007812 */ /* 0x000fc800078ef810 */
[----:B------:R-:W-:-:S05]  /*1210*/  LOP3.LUT R219, R221, R0, R235, 0xf6, !PT ;  /* 0x00000000dddb7212 */ /* 0x000fca00078ef6eb */
[----:B------:R-:W-:-:S07]  /*1220*/  IMAD R219, R219, 0x2, R2 ;  /* 0x00000002dbdb7824 */ /* 0x000fce00078e0202 */
.L_x_3969:
[----:B01-3--:R-:W0:Y:S01]  /*1230*/  LDC.64 R4, c[0x0][0xc88] ;  /* 0x00032200ff047b82 */ /* 0x00be220000000a00 */
        /* <DEDUP_REMOVED lines=25> */
[----:B----4-:R-:W-:-:S03]  /*13d0*/  @P1 IADD3.X R7, R201, UR9, RZ, P2, !PT ;  /* 0x00000009c9071c10 */ /* 0x010fc600097fe4ff */
        /* <DEDUP_REMOVED lines=25> */
.L_x_3851:
[----:B------:R-:W-:Y:S02]  /*1570*/  IMAD.U32 R46, RZ, RZ, UR5 ;  /* 0x00000005ff2e7e24 */ /* 0x000fe4000f8e00ff */
[----:B------:R-:W-:Y:S01]  /*1580*/  IMAD.U32 R28, RZ, RZ, UR4 ;  /* 0x00000004ff1c7e24 */ /* 0x000fe2000f8e00ff */
[----:B------:R-:W-:Y:S06]  /*1590*/  @!P2 BRA `(.L_x_3852) ;  /* 0x000000000010a947 */ /* 0x000fec0003800000 */
[----:B------:R-:W-:-:S04]  /*15a0*/  IADD3 R4, P0, R200, UR8, RZ ;  /* 0x00000008c8047c10 */ /* 0x000fc8000ff1e0ff */
[----:B------:R-:W-:-:S05]  /*15b0*/  IADD3.X R5, R201, UR9, RZ, P0, !PT ;  /* 0x00000009c9057c10 */ /* 0x000fca00087fe4ff */
[----:B------:R0:W5:Y:S01]  /*15c0*/  LDG.E R28, desc[UR40][R4.64] ;  /* 0x00000028041c7981 */ /* 0x000162000c1e1900 */
[----:B------:R-:W-:Y:S05]  /*15d0*/  BRA `(.L_x_3853) ;  /* 0x0000000000107947 */ /* 0x000fea0003800000 */
.L_x_3852:
[----:B------:R-:W-:Y:S05]  /*15e0*/  @!P0 BRA `(.L_x_3853) ;  /* 0x00000000000c8947 */ /* 0x000fea0003800000 */
[----:B------:R-:W2:Y:S04]  /*15f0*/  LDG.E R5, desc[UR40][R8.64] ;  /* 0x0000002808057981 */ /* 0x000ea8000c1e1900 */
[----:B------:R-:W2:Y:S02]  /*1600*/  LDG.E R28, desc[UR40][R8.64+0x4] ;  /* 0x00000428081c7981 */ /* 0x000ea4000c1e1900 */
[----:B--2---:R-:W-:-:S07]  /*1610*/  IMAD.IADD R28, R28, 0x1, -R5 ;  /* 0x000000011c1c7824 */ /* 0x004fce00078e0a05 */
.L_x_3853:
[----:B------:R-:W-:Y:S02]  /*1620*/  ULDC.64 UR4, c[0x0][0xa10] ;  /* 0x0002840000047ab9 */ /* 0x000fe40000000a00 */
[----:B------:R-:W-:-:S04]  /*1630*/  ISETP.NE.U32.AND P0, PT, RZ, UR4, PT ;  /* 0x00000004ff007c0c */ /* 0x000fc8000bf05070 */
[----:B------:R-:W-:Y:S01]  /*1640*/  ISETP.NE.AND.EX P0, PT, RZ, UR5, PT, P0 ;  /* 0x00000005ff007c0c */ /* 0x000fe2000bf05300 */
[----:B-----5:R-:W-:Y:S01]  /*1650*/  IMAD.IADD R11, R28, 0x1, -R3 ;  /* 0x000000011c0b7824 */ /* 0x020fe200078e0a03 */
[----:B------:R-:W-:-:S11]  /*1660*/  ULDC.64 UR4, c[0x0][0xa30] ;  /* 0x00028c0000047ab9 */ /* 0x000fd60000000a00 */
[----:B0-----:R-:W0:Y:S02]  /*1670*/  @P0 LDC.64 R4, c[0x0][0xa10] ;  /* 0x00028400ff040b82 */ /* 0x001e240000000a00 */
[----:B0-----:R-:W-:-:S05]  /*1680*/  @P0 IMAD.WIDE R4, R29, 0x4, R4 ;  /* 0x000000041d040825 */ /* 0x001fca00078e0204 */
[----:B------:R-:W2:Y:S04]  /*1690*/  @P0 LDG.E R0, desc[UR40][R4.64] ;  /* 0x0000002804000981 */ /* 0x000ea8000c1e1900 */
[----:B------:R-:W2:Y:S01]  /*16a0*/  @P0 LDG.E R9, desc[UR40][R4.64+0x4] ;  /* 0x0000042804090981 */ /* 0x000ea2000c1e1900 */
[----:B------:R-:W-:Y:S01]  /*16b0*/  IMAD.MOV R44, RZ, RZ, -R11 ;  /* 0x000000ffff2c7224 */ /* 0x000fe200078e0a0b */
[----:B------:R-:W-:Y:S01]  /*16c0*/  ISETP.NE.U32.AND P1, PT, RZ, UR4, PT ;  /* 0x00000004ff007c0c */ /* 0x000fe2000bf25070 */
[----:B------:R-:W-:-:S03]  /*16d0*/  IMAD.MOV.U32 R27, RZ, RZ, R28 ;  /* 0x000000ffff1b7224 */ /* 0x000fc600078e001c */
[----:B------:R-:W-:Y:S02]  /*16e0*/  VIMNMX R44, RZ, R44, !PT ;  /* 0x0000002cff2c7248 */ /* 0x000fe40007fe0100 */
[----:B------:R-:W-:-:S13]  /*16f0*/  ISETP.NE.AND.EX P1, PT, RZ, UR5, PT, P1 ;  /* 0x00000005ff007c0c */ /* 0x000fda000bf25310 */
[----:B------:R-:W-:-:S04]  /*1700*/  @P1 IADD3 R6, P2, R200, UR4, RZ ;  /* 0x00000004c8061c10 */ /* 0x000fc8000ff5e0ff */
[----:B------:R-:W-:-:S05]  /*1710*/  @P1 IADD3.X R7, R201, UR5, RZ, P2, !PT ;  /* 0x00000005c9071c10 */ /* 0x000fca00097fe4ff */
[----:B------:R0:W5:Y:S01]  /*1720*/  @P1 LDG.E R27, desc[UR40][R6.64] ;  /* 0x00000028061b1981 */ /* 0x000162000c1e1900 */
        /* <DEDUP_REMOVED lines=14> */
[----:B------:R-:W-:Y:S02]  /*1810*/  @P0 SHF.R.S32.HI R45, RZ, 0x6, R5 ;  /* 0x00000006ff2d0819 */ /* 0x000fe40000011405 */
[----:B------:R-:W-:Y:S02]  /*1820*/  PLOP3.LUT P0, PT, PT, PT, PT, 0x80, 0x0 ;  /* 0x000000000000781c */ /* 0x000fe40003f0f070 */
        /* <DEDUP_REMOVED lines=22> */
.L_x_3856:
[----:B------:R-:W-:Y:S05]  /*1990*/  BSYNC B6 ;  /* 0x0000000000067941 */ /* 0x000fea0003800000 */
.L_x_3855:
        /* <DEDUP_REMOVED lines=20> */
.L_x_3858:
[----:B------:R-:W-:Y:S05]  /*1ae0*/  BSYNC B6 ;  /* 0x0000000000067941 */ /* 0x000fea0003800000 */
.L_x_3857:
[----:B------:R-:W-:Y:S01]  /*1af0*/  ULDC.64 UR4, c[0x0][0x9f8] ;  /* 0x00027e0000047ab9 */ /* 0x000fe20000000a00 */
[----:B------:R-:W0:Y:S01]  /*1b00*/  LDC.64 R50, c[0x0][0x300] ;  /* 0x0000c000ff327b82 */ /* 0x000e220000000a00 */
[----:B------:R-:W-:Y:S01]  /*1b10*/  ISETP.NE.U32.AND P0, PT, RZ, UR4, PT ;  /* 0x00000004ff007c0c */ /* 0x000fe2000bf05070 */
[----:B------:R-:W-:Y:S01]  /*1b20*/  IMAD.IADD R42, R31, 0x1, R28 ;  /* 0x000000011f2a7824 */ /* 0x000fe200078e021c */
[----:B------:R-:W-:Y:S02]  /*1b30*/  ULDC.64 UR6, c[0x0][0x330] ;  /* 0x0000cc0000067ab9 */ /* 0x000fe40000000a00 */
[----:B------:R-:W-:Y:S02]  /*1b40*/  ISETP.NE.AND.EX P0, PT, RZ, UR5, PT, P0 ;  /* 0x00000005ff007c0c */ /* 0x000fe4000bf05300 */
[----:B------:R-:W-:Y:S01]  /*1b50*/  SHF.R.S32.HI R17, RZ, 0x1f, R16 ;  /* 0x0000001fff117819 */ /* 0x000fe20000011410 */
[----:B------:R-:W1:Y:S08]  /*1b60*/  LDC.64 R54, c[0x0][0x3f8] ;  /* 0x0000fe00ff367b82 */ /* 0x000e700000000a00 */
[----:B------:R-:W2:Y:S02]  /*1b70*/  LDC R43, c[0x0][0x3f4] ;  /* 0x0000fd00ff2b7b82 */ /* 0x000ea40000000800 */
[----:B------:R-:W-:-:S04]  /*1b80*/  @P0 IADD3 R4, P1, R200, UR4, RZ ;  /* 0x00000004c8040c10 */ /* 0x000fc8000ff3e0ff */
[----:B------:R-:W-:Y:S01]  /*1b90*/  @P0 IADD3.X R5, R201, UR5, RZ, P1, !PT ;  /* 0x00000005c9050c10 */ /* 0x000fe20008ffe4ff */
[----:B------:R-:W-:-:S04]  /*1ba0*/  ULDC.64 UR4, c[0x0][0x308] ;  /* 0x0000c20000047ab9 */ /* 0x000fc80000000a00 */
[----:B------:R3:W4:Y:S01]  /*1bb0*/  @P0 LDG.E R29, desc[UR40][R4.64] ;  /* 0x00000028041d0981 */ /* 0x000722000c1e1900 */
[----:B------:R-:W-:Y:S01]  /*1bc0*/  SHF.R.S32.HI R28, RZ, 0x1f, R42 ;  /* 0x0000001fff1c7819 */ /* 0x000fe2000001142a */
[-C--:B0-----:R-:W-:Y:S01]  /*1bd0*/  IMAD.WIDE.U32 R6, R42, R50.reuse, RZ ;  /* 0x000000322a067225 */ /* 0x081fe200078e00ff */
[----:B------:R-:W-:Y:S01]  /*1be0*/  SHF.R.S32.HI R187, RZ, 0x1f, R186 ;  /* 0x0000001fffbb7819 */ /* 0x000fe200000114ba */
[----:B------:R-:W0:Y:S01]  /*1bf0*/  S2R R52, SR_TID.X ;  /* 0x0000000000347919 */ /* 0x000e220000002100 */
[----:B------:R-:W-:Y:S01]  /*1c00*/  SHF.L.U64.HI R49, R50, 0x6, R51 ;  /* 0x0000000632317819 */ /* 0x000fe20000010233 */
[----:B------:R-:W-:Y:S02]  /*1c10*/  IMAD R0, R28, R50, RZ ;  /* 0x000000321c007224 */ /* 0x000fe400078e02ff */
[----:B------:R-:W-:Y:S02]  /*1c20*/  IMAD.SHL.U32 R14, R188, 0x40, RZ ;  /* 0x00000040bc0e7824 */ /* 0x000fe400078e00ff */
[----:B------:R-:W-:Y:S01]  /*1c30*/  IMAD R3, R42, R51, R0 ;  /* 0x000000332a037224 */ /* 0x000fe200078e0200 */
[----:B------:R-:W-:Y:S01]  /*1c40*/  SHF.R.S32.HI R0, RZ, 0x1f, R26 ;  /* 0x0000001fff007819 */ /* 0x000fe2000001141a */
[----:B---3--:R-:W-:Y:S01]  /*1c50*/  IMAD.WIDE.U32 R4, R26, UR6, R16 ;  /* 0x000000061a047c25 */ /* 0x008fe2000f8e0010 */
[----:B--2---:R-:W-:-:S03]  /*1c60*/  ISETP.GE.AND P2, PT, R16, R43, PT ;  /* 0x0000002b1000720c */ /* 0x004fc60003f46270 */
[----:B------:R-:W-:Y:S01]  /*1c70*/  IMAD.IADD R7, R7, 0x1, R3 ;  /* 0x0000000107077824 */ /* 0x000fe200078e0203 */
[----:B------:R-:W-:Y:S01]  /*1c80*/  SEL R15, R43, RZ, P2 ;  /* 0x000000ff2b0f7207 */ /* 0x000fe20001000000 */
[----:B------:R-:W-:Y:S01]  /*1c90*/  IMAD R3, R0, UR6, RZ ;  /* 0x0000000600037c24 */ /* 0x000fe2000f8e02ff */
[----:B------:R-:W-:Y:S01]  /*1ca0*/  P2R R68, PR, RZ, 0x4 ;  /* 0x00000004ff447803 */ /* 0x000fe20000000000 */
[----:B------:R-:W-:-:S04]  /*1cb0*/  IMAD.WIDE.U32 R6, R26, UR4, R6 ;  /* 0x000000041a067c25 */ /* 0x000fc8000f8e0006 */
[----:B------:R-:W-:Y:S01]  /*1cc0*/  IMAD R33, R26, UR7, R3 ;  /* 0x000000071a217c24 */ /* 0x000fe2000f8e0203 */
[----:B------:R-:W-:Y:S01]  /*1cd0*/  ULDC.64 UR6, c[0x0][0xa08] ;  /* 0x0002820000067ab9 */ /* 0x000fe20000000a00 */
[----:B------:R-:W-:Y:S01]  /*1ce0*/  IMAD R3, R0, UR4, RZ ;  /* 0x0000000400037c24 */ /* 0x000fe2000f8e02ff */
[----:B------:R-:W-:Y:S01]  /*1cf0*/  ISETP.NE.U32.AND P0, PT, RZ, UR6, PT ;  /* 0x00000006ff007c0c */ /* 0x000fe2000bf05070 */
[----:B------:R-:W-:Y:S02]  /*1d00*/  IMAD.IADD R33, R5, 0x1, R33 ;  /* 0x0000000105217824 */ /* 0x000fe400078e0221 */
[----:B------:R-:W-:Y:S01]  /*1d10*/  IMAD R3, R26, UR5, R3 ;  /* 0x000000051a037c24 */ /* 0x000fe2000f8e0203 */
[----:B------:R-:W-:Y:S01]  /*1d20*/  ISETP.NE.AND.EX P0, PT, RZ, UR7, PT, P0 ;  /* 0x00000007ff007c0c */ /* 0x000fe2000bf05300 */
[----:B------:R-:W-:Y:S01]  /*1d30*/  ULDC.64 UR4, c[0x0][0x310] ;  /* 0x0000c40000047ab9 */ /* 0x000fe20000000a00 */
[----:B------:R-:W-:Y:S01]  /*1d40*/  ULDC.64 UR6, c[0x0][0x338] ;  /* 0x0000ce0000067ab9 */ /* 0x000fe20000000a00 */
[----:B------:R-:W-:Y:S01]  /*1d50*/  IMAD.IADD R7, R7, 0x1, R3 ;  /* 0x0000000107077824 */ /* 0x000fe200078e0203 */
[----:B------:R-:W-:Y:S01]  /*1d60*/  SHF.R.S32.HI R3, RZ, 0x1f, R23 ;  /* 0x0000001fff037819 */ /* 0x000fe20000011417 */
[----:B------:R-:W-:Y:S01]  /*1d70*/  IMAD.MOV.U32 R32, RZ, RZ, R4 ;  /* 0x000000ffff207224 */ /* 0x000fe200078e0004 */
[----:B0-----:R-:W-:Y:S01]  /*1d80*/  SHF.R.U32.HI R52, RZ, 0x7, R52 ;  /* 0x00000007ff347819 */ /* 0x001fe20000011634 */
[----:B------:R-:W0:Y:S01]  /*1d90*/  LDC.64 R4, c[0x0][0x408] ;  /* 0x00010200ff047b82 */ /* 0x000e220000000a00 */
[----:B------:R-:W-:-:S02]  /*1da0*/  IMAD.IADD R15, R16, 0x1, R15 ;  /* 0x00000001100f7824 */ /* 0x000fc400078e020f */
[----:B------:R-:W-:Y:S02]  /*1db0*/  VIADD R72, R16, 0x20 ;  /* 0x0000002010487836 */ /* 0x000fe40000000000 */
[----:B------:R-:W-:Y:S01]  /*1dc0*/  IMAD.SHL.U32 R60, R43, 0x2, RZ ;  /* 0x000000022b3c7824 */ /* 0x000fe200078e00ff */
[----:B------:R-:W-:Y:S01]  /*1dd0*/  SHF.R.S32.HI R48, RZ, 0x1f, R15 ;  /* 0x0000001fff307819 */ /* 0x000fe2000001140f */
[----:B------:R-:W-:-:S03]  /*1de0*/  VIADD R59, R52, 0x8 ;  /* 0x00000008343b7836 */ /* 0x000fc60000000000 */
[----:B------:R-:W-:-:S04]  /*1df0*/  LEA.HI R48, R48, R15, RZ, 0x3 ;  /* 0x0000000f30307211 */ /* 0x000fc800078f18ff */
[----:B------:R-:W-:-:S04]  /*1e00*/  LOP3.LUT R65, R48, 0xfffffff8, RZ, 0xc0, !PT ;  /* 0xfffffff830417812 */ /* 0x000fc800078ec0ff */
[----:B------:R-:W-:Y:S01]  /*1e10*/  SHF.R.S32.HI R71, RZ, 0x1f, R65 ;  /* 0x0000001fff477819 */ /* 0x000fe20000011441 */
[----:B0-----:R-:W-:Y:S01]  /*1e20*/  IMAD R12, R3, R4, RZ ;  /* 0x00000004030c7224 */ /* 0x001fe200078e02ff */
[C---:B------:R-:W-:Y:S01]  /*1e30*/  SHF.L.U64.HI R56, R4.reuse, 0x6, R5 ;  /* 0x0000000604387819 */ /* 0x040fe20000010205 */
[----:B------:R-:W-:Y:S02]  /*1e40*/  IMAD.SHL.U32 R57, R4, 0x40, RZ ;  /* 0x0000004004397824 */ /* 0x000fe400078e00ff */
[----:B------:R-:W-:Y:S01]  /*1e50*/  IMAD R31, R23, R5, R12 ;  /* 0x00000005171f7224 */ /* 0x000fe200078e020c */
[----:B----4-:R-:W-:Y:S02]  /*1e60*/  SHF.R.S32.HI R0, RZ, 0x1f, R29 ;  /* 0x0000001fff007819 */ /* 0x010fe4000001141d */
[----:B------:R-:W-:Y:S02]  /*1e70*/  SEL R11, R29, RZ, !P0 ;  /* 0x000000ff1d0b7207 */ /* 0x000fe40004000000 */
[----:B------:R-:W-:-:S03]  /*1e80*/  SEL R0, R0, RZ, !P0 ;  /* 0x000000ff00007207 */ /* 0x000fc60004000000 */
[----:B------:R-:W-:-:S04]  /*1e90*/  IMAD.WIDE.U32 R20, R11, UR4, R6 ;  /* 0x000000040b147c25 */ /* 0x000fc8000f8e0006 */
[C---:B------:R-:W-:Y:S02]  /*1ea0*/  IMAD R6, R0.reuse, UR6, RZ ;  /* 0x0000000600067c24 */ /* 0x040fe4000f8e02ff */
[----:B------:R-:W-:Y:S01]  /*1eb0*/  IMAD R8, R0, UR4, RZ ;  /* 0x0000000400087c24 */ /* 0x000fe2000f8e02ff */
[----:B------:R-:W-:Y:S01]  /*1ec0*/  ULDC UR4, c[0x0][0x2f4] ;  /* 0x0000bd0000047ab9 */ /* 0x000fe20000000800 */
[----:B------:R-:W-:Y:S01]  /*1ed0*/  IMAD R73, R11, UR7, R6 ;  /* 0x000000070b497c24 */ /* 0x000fe2000f8e0206 */
[----:B------:R-:W-:Y:S01]  /*1ee0*/  ISETP.GE.AND P4, PT, R16, UR4, PT ;  /* 0x0000000410007c0c */ /* 0x000fe2000bf86270 */
[----:B-1----:R-:W-:Y:S01]  /*1ef0*/  IMAD R6, R3, R54, RZ ;  /* 0x0000003603067224 */ /* 0x002fe200078e02ff */
[----:B------:R-:W-:Y:S01]  /*1f00*/  ISETP.GE.AND P3, PT, R72, UR4, PT ;  /* 0x0000000448007c0c */ /* 0x000fe2000bf66270 */
[C---:B------:R-:W-:Y:S02]  /*1f10*/  IMAD R13, R11.reuse, UR5, R8 ;  /* 0x000000050b0d7c24 */ /* 0x040fe4000f8e0208 */
[----:B------:R-:W-:-:S04]  /*1f20*/  IMAD.WIDE.U32 R32, R11, UR6, R32 ;  /* 0x000000060b207c25 */ /* 0x000fc8000f8e0020 */
[C---:B------:R-:W-:Y:S02]  /*1f30*/  IMAD R29, R23.reuse, R55, R6 ;  /* 0x00000037171d7224 */ /* 0x040fe400078e0206 */
[----:B------:R-:W-:-:S04]  /*1f40*/  IMAD.WIDE.U32 R6, R23, R54, R186 ;  /* 0x0000003617067225 */ /* 0x000fc800078e00ba */
[----:B------:R-:W-:-:S04]  /*1f50*/  IMAD.WIDE.U32 R10, R23, R54, R16 ;  /* 0x00000036170a7225 */ /* 0x000fc800078e0010 */
[----:B------:R-:W-:Y:S02]  /*1f60*/  IMAD.IADD R7, R7, 0x1, R29 ;  /* 0x0000000107077824 */ /* 0x000fe400078e021d */
[----:B------:R-:W-:Y:S01]  /*1f70*/  IMAD.IADD R11, R29, 0x1, R11 ;  /* 0x000000011d0b7824 */ /* 0x000fe200078e020b */
[----:B-----5:R-:W-:Y:S01]  /*1f80*/  SHF.R.S32.HI R29, RZ, 0x1f, R27 ;  /* 0x0000001fff1d7819 */ /* 0x020fe2000001141b */
[-C--:B------:R-:W-:Y:S02]  /*1f90*/  IMAD R0, R3, R50.reuse, RZ ;  /* 0x0000003203007224 */ /* 0x080fe400078e02ff */
[----:B------:R-:W-:-:S04]  /*1fa0*/  IMAD.WIDE.U32 R8, R23, R50, R16 ;  /* 0x0000003217087225 */ /* 0x000fc800078e0010 */
[----:B------:R-:W-:Y:S02]  /*1fb0*/  IMAD R30, R29, R54, RZ ;  /* 0x000000361d1e7224 */ /* 0x000fe400078e02ff */
[----:B------:R-:W-:Y:S01]  /*1fc0*/  IMAD R47, R23, R51, R0 ;  /* 0x00000033172f7224 */ /* 0x000fe200078e0200 */
[----:B------:R-:W-:Y:S01]  /*1fd0*/  SHF.L.U64.HI R51, R54, 0x6, R55 ;  /* 0x0000000636337819 */ /* 0x000fe20000010237 */
[----:B------:R-:W-:Y:S01]  /*1fe0*/  IMAD R63, R27, R55, R30 ;  /* 0x000000371b3f7224 */ /* 0x000fe200078e021e */
[----:B------:R-:W-:Y:S01]  /*1ff0*/  LOP3.LUT R55, R14, 0x1c0, RZ, 0xc0, !PT ;  /* 0x000001c00e377812 */ /* 0x000fe200078ec0ff */
[----:B------:R-:W-:Y:S01]  /*2000*/  IMAD R30, R29, R4, RZ ;  /* 0x000000041d1e7224 */ /* 0x000fe200078e02ff */
[----:B------:R-:W-:Y:S01]  /*2010*/  IADD3 R0, P0, R20, R8, RZ ;  /* 0x0000000814007210 */ /* 0x000fe20007f1e0ff */
[----:B------:R-:W-:Y:S01]  /*2020*/  IMAD.IADD R26, R21, 0x1, R13 ;  /* 0x00000001151a7824 */ /* 0x000fe200078e020d */
[----:B------:R-:W-:Y:S01]  /*2030*/  SHF.R.U32.HI R58, RZ, 0x3, R55 ;  /* 0x00000003ff3a7819 */ /* 0x000fe20000011637 */
[----:B------:R-:W-:Y:S01]  /*2040*/  IMAD R69, R27, R5, R30 ;  /* 0x000000051b457224 */ /* 0x000fe200078e021e */
[--C-:B------:R-:W-:Y:S01]  /*2050*/  LOP3.LUT R5, R55, 0x18, R16.reuse, 0xf8, !PT ;  /* 0x0000001837057812 */ /* 0x100fe200078ef810 */
[----:B------:R-:W-:Y:S01]  /*2060*/  IMAD.WIDE.U32 R12, R23, R4, R16 ;  /* 0x00000004170c7225 */ /* 0x000fe200078e0010 */
[----:B------:R-:W-:-:S02]  /*2070*/  IADD3.X R47, R26, R9, R47, P0, !PT ;  /* 0x000000091a2f7210 */ /* 0x000fc400007fe42f */
[----:B------:R-:W-:Y:S01]  /*2080*/  LOP3.LUT R5, R5, R58, RZ, 0x3c, !PT ;  /* 0x0000003a05057212 */ /* 0x000fe200078e3cff */
[C---:B------:R-:W-:Y:S01]  /*2090*/  IMAD.WIDE.U32 R8, R23.reuse, R4, R186 ;  /* 0x0000000417087225 */ /* 0x040fe200078e00ba */
[----:B------:R-:W-:-:S03]  /*20a0*/  IADD3 R42, P0, R23, R42, RZ ;  /* 0x0000002a172a7210 */ /* 0x000fc60007f1e0ff */
[----:B------:R-:W-:Y:S01]  /*20b0*/  IMAD R62, R192, 0x200, R5 ;  /* 0x00000200c03e7824 */ /* 0x000fe200078e0205 */
[----:B------:R-:W-:Y:S01]  /*20c0*/  LOP3.LUT R5, R55, 0x38, R48, 0xf8, !PT ;  /* 0x0000003837057812 */ /* 0x000fe200078ef830 */
[----:B------:R-:W-:Y:S02]  /*20d0*/  IMAD.IADD R9, R9, 0x1, R31 ;  /* 0x0000000109097824 */ /* 0x000fe400078e021f */
[----:B------:R-:W-:Y:S01]  /*20e0*/  IMAD.IADD R13, R31, 0x1, R13 ;  /* 0x000000011f0d7824 */ /* 0x000fe200078e020d */
[----:B------:R-:W-:Y:S01]  /*20f0*/  LOP3.LUT R5, R5, R58, RZ, 0x3c, !PT ;  /* 0x0000003a05057212 */ /* 0x000fe200078e3cff */
[----:B------:R-:W-:-:S04]  /*2100*/  IMAD.WIDE.U32 R34, R27, R54, R6 ;  /* 0x000000361b227225 */ /* 0x000fc800078e0006 */
[----:B------:R-:W-:-:S04]  /*2110*/  IMAD.WIDE.U32 R38, R27, R4, R8 ;  /* 0x000000041b267225 */ /* 0x000fc800078e0008 */
[----:B------:R-:W-:-:S04]  /*2120*/  IMAD.WIDE.U32 R36, R27, R54, R10 ;  /* 0x000000361b247225 */ /* 0x000fc800078e000a */
[----:B------:R-:W-:-:S04]  /*2130*/  IMAD.WIDE.U32 R40, R27, R4, R12 ;  /* 0x000000041b287225 */ /* 0x000fc800078e000c */
[----:B------:R-:W-:Y:S02]  /*2140*/  IMAD.IADD R61, R35, 0x1, R63 ;  /* 0x00000001233d7824 */ /* 0x000fe400078e023f */
[----:B------:R-:W-:Y:S02]  /*2150*/  IMAD.IADD R67, R39, 0x1, R69 ;  /* 0x0000000127437824 */ /* 0x000fe400078e0245 */
[----:B------:R-:W-:Y:S02]  /*2160*/  IMAD.SHL.U32 R50, R50, 0x40, RZ ;  /* 0x0000004032327824 */ /* 0x000fe400078e00ff */
[----:B------:R-:W-:Y:S02]  /*2170*/  IMAD.SHL.U32 R54, R54, 0x40, RZ ;  /* 0x0000004036367824 */ /* 0x000fe400078e00ff */
[----:B------:R-:W-:Y:S02]  /*2180*/  IMAD.X R43, R28, 0x1, R3, P0 ;  /* 0x000000011c2b7824 */ /* 0x000fe400000e0603 */
[----:B------:R-:W-:-:S02]  /*2190*/  IMAD.IADD R63, R63, 0x1, R37 ;  /* 0x000000013f3f7824 */ /* 0x000fc400078e0225 */
[----:B------:R-:W-:Y:S02]  /*21a0*/  IMAD.IADD R69, R69, 0x1, R41 ;  /* 0x0000000145457824 */ /* 0x000fe400078e0229 */
[----:B------:R-:W-:Y:S02]  /*21b0*/  IMAD R64, R192, 0x200, R5 ;  /* 0x00000200c0407824 */ /* 0x000fe400078e0205 */
[----:B------:R-:W-:-:S07]  /*21c0*/  IMAD.IADD R73, R33, 0x1, R73 ;  /* 0x0000000121497824 */ /* 0x000fce00078e0249 */
.L_x_3888:
[----:B0-----:R-:W0:Y:S01]  /*21d0*/  LDC R77, c[0x0][0x3f4] ;  /* 0x0000fd00ff4d7b82 */ /* 0x001e220000000800 */
[----:B------:R-:W-:Y:S01]  /*21e0*/  VIADD R45, R45, 0xffffffff ;  /* 0xffffffff2d2d7836 */ /* 0x000fe20000000000 */
[----:B------:R-:W-:Y:S05]  /*21f0*/  YIELD ;  /* 0x0000000000007946 */ /* 0x000fea0003800000 */
[----:B------:R-:W-:Y:S01]  /*2200*/  SHF.R.S32.HI R70, RZ, 0x1f, R45 ;  /* 0x0000001fff467819 */ /* 0x000fe2000001142d */
[----:B----4-:R-:W1:Y:S01]  /*2210*/  LDC.64 R52, c[0x0][0x2e8] ;  /* 0x0000ba00ff347b82 */ /* 0x010e620000000a00 */
[-C--:B------:R-:W-:Y:S01]  /*2220*/  IMAD R5, R49, R45.reuse, RZ ;  /* 0x0000002d31057224 */ /* 0x080fe200078e02ff */
[----:B------:R-:W-:Y:S01]  /*2230*/  BSSY B0, `(.L_x_3859) ;  /* 0x0000190000007945 */ /* 0x000fe20003800000 */
[----:B---3--:R-:W-:Y:S01]  /*2240*/  IMAD.WIDE.U32 R14, R50, R45, RZ ;  /* 0x0000002d320e7225 */ /* 0x008fe200078e00ff */
[----:B------:R-:W-:-:S03]  /*2250*/  ISETP.GT.AND P2, PT, R45, R44, PT ;  /* 0x0000002c2d00720c */ /* 0x000fc60003f44270 */
[----:B------:R-:W-:Y:S01]  /*2260*/  IMAD R5, R70, R50, R5 ;  /* 0x0000003246057224 */ /* 0x000fe200078e0205 */
[----:B------:R-:W-:Y:S01]  /*2270*/  IADD3 R4, P0, R0, R14, RZ ;  /* 0x0000000e00047210 */ /* 0x000fe20007f1e0ff */
[----:B--2---:R-:W-:Y:S02]  /*2280*/  IMAD.SHL.U32 R31, R19, 0x1000, RZ ;  /* 0x00001000131f7824 */ /* 0x004fe400078e00ff */
[----:B------:R-:W-:Y:S02]  /*2290*/  IMAD.IADD R78, R15, 0x1, R5 ;  /* 0x000000010f4e7824 */ /* 0x000fe400078e0205 */
[----:B------:R-:W-:Y:S02]  /*22a0*/  IMAD.IADD R5, R62, 0x1, R31 ;  /* 0x000000013e057824 */ /* 0x000fe400078e021f */
[----:B------:R-:W-:Y:S01]  /*22b0*/  IMAD.X R6, R78, 0x1, R47, P0 ;  /* 0x000000014e067824 */ /* 0x000fe200000e062f */
[----:B0-----:R-:W-:Y:S01]  /*22c0*/  ISETP.GE.AND P0, PT, R77, 0x1, PT ;  /* 0x000000014d00780c */ /* 0x001fe20003f06270 */
[----:B------:R-:W-:Y:S01]  /*22d0*/  IMAD R30, R5, 0x2, R2 ;  /* 0x00000002051e7824 */ /* 0x000fe200078e0202 */
[----:B-1----:R-:W-:-:S04]  /*22e0*/  LEA R12, P1, R4, R52, 0x1 ;  /* 0x00000034040c7211 */ /* 0x002fc800078208ff */
[----:B------:R-:W-:-:S07]  /*22f0*/  LEA.HI.X R13, R4, R53, R6, 0x1, P1 ;  /* 0x00000035040d7211 */ /* 0x000fce00008f0c06 */
[----:B------:R-:W-:Y:S05]  /*2300*/  @!P0 BRA `(.L_x_3860) ;  /* 0x0000001400a88947 */ /* 0x000fea0003800000 */
[----:B------:R-:W-:Y:S01]  /*2310*/  ULDC.U8 UR4, c[0x0][0x410] ;  /* 0x0001040000047ab9 */ /* 0x000fe20000000000 */
[-C--:B------:R-:W-:Y:S01]  /*2320*/  IMAD R7, R51, R45.reuse, RZ ;  /* 0x0000002d33077224 */ /* 0x080fe200078e02ff */
[----:B------:R-:W-:Y:S01]  /*2330*/  ISETP.NE.AND P0, PT, RZ, UR4, PT ;  /* 0x00000004ff007c0c */ /* 0x000fe2000bf05270 */
[----:B------:R-:W-:-:S04]  /*2340*/  IMAD.WIDE.U32 R4, R54, R45, RZ ;  /* 0x0000002d36047225 */ /* 0x000fc800078e00ff */
[----:B------:R-:W-:-:S04]  /*2350*/  IMAD R7, R70, R54, R7 ;  /* 0x0000003646077224 */ /* 0x000fc800078e0207 */
[----:B------:R-:W-:-:S04]  /*2360*/  IMAD.IADD R74, R5, 0x1, R7 ;  /* 0x00000001054a7824 */ /* 0x000fc800078e0207 */
[----:B------:R-:W-:Y:S05]  /*2370*/  @!P0 BRA `(.L_x_3861) ;  /* 0x0000000800a88947 */ /* 0x000fea0003800000 */
[----:B------:R-:W-:Y:S01]  /*2380*/  IMAD R6, R45, -0x40, R46 ;  /* 0xffffffc02d067824 */ /* 0x000fe200078e022e */
[----:B------:R-:W-:Y:S01]  /*2390*/  BSSY B1, `(.L_x_3862) ;  /* 0x000001d000017945 */ /* 0x000fe20003800000 */
[----:B------:R-:W-:Y:S02]  /*23a0*/  CS2R R8, SRZ ;  /* 0x0000000000087805 */ /* 0x000fe4000001ff00 */
[----:B------:R-:W-:Y:S02]  /*23b0*/  CS2R R28, SRZ ;  /* 0x00000000001c7805 */ /* 0x000fe4000001ff00 */
[----:B------:R-:W-:Y:S02]  /*23c0*/  CS2R R10, SRZ ;  /* 0x00000000000a7805 */ /* 0x000fe4000001ff00 */
[----:B------:R-:W-:Y:S02]  /*23d0*/  VIMNMX R6, R6, 0x40, PT ;  /* 0x0000004006067848 */ /* 0x000fe40003fe0100 */
[----:B------:R-:W-:-:S02]  /*23e0*/  CS2R R14, SRZ ;  /* 0x00000000000e7805 */ /* 0x000fc4000001ff00 */
[----:B------:R-:W-:-:S13]  /*23f0*/  ISETP.GE.AND P1, PT, R23, R6, PT ;  /* 0x000000061700720c */ /* 0x000fda0003f26270 */
[----:B------:R-:W-:Y:S05]  /*2400*/  @P1 BRA `(.L_x_3863) ;  /* 0x0000000000541947 */ /* 0x000fea0003800000 */
[----:B------:R-:W-:Y:S01]  /*2410*/  IMAD R6, R56, R45, RZ ;  /* 0x0000002d38067224 */ /* 0x000fe200078e02ff */
[----:B------:R-:W-:Y:S01]  /*2420*/  IADD3 R8, P0, R34, R4, RZ ;  /* 0x0000000422087210 */ /* 0x000fe20007f1e0ff */
[----:B------:R-:W-:Y:S01]  /*2430*/  IMAD.MOV.U32 R66, RZ, RZ, R38 ;  /* 0x000000ffff427224 */ /* 0x000fe200078e0026 */
[----:B------:R-:W-:Y:S01]  /*2440*/  ULDC.64 UR6, c[0x0][0x400] ;  /* 0x0001000000067ab9 */ /* 0x000fe20000000a00 */
[-C--:B------:R-:W-:Y:S01]  /*2450*/  IMAD R5, R70, R57.reuse, R6 ;  /* 0x0000003946057224 */ /* 0x080fe200078e0206 */
[----:B------:R-:W-:Y:S01]  /*2460*/  ULDC.64 UR4, c[0x0][0x3e8] ;  /* 0x0000fa0000047ab9 */ /* 0x000fe20000000a00 */
[----:B------:R-:W-:Y:S01]  /*2470*/  IMAD.WIDE.U32 R6, R45, R57, R66 ;  /* 0x000000392d067225 */ /* 0x000fe200078e0042 */
[----:B------:R-:W-:-:S03]  /*2480*/  CS2R R10, SRZ ;  /* 0x00000000000a7805 */ /* 0x000fc6000001ff00 */
[----:B------:R-:W-:Y:S01]  /*2490*/  IMAD.IADD R5, R7, 0x1, R5 ;  /* 0x0000000107057824 */ /* 0x000fe200078e0205 */
[----:B------:R-:W-:Y:S01]  /*24a0*/  LEA R52, P5, R6, UR6, 0x1 ;  /* 0x0000000606347c11 */ /* 0x000fe2000f8a08ff */
[----:B------:R-:W-:Y:S01]  /*24b0*/  IMAD.X R7, R74, 0x1, R61, P0 ;  /* 0x000000014a077824 */ /* 0x000fe200000e063d */
[----:B------:R-:W-:Y:S02]  /*24c0*/  LEA R4, P0, R8, UR4, 0x1 ;  /* 0x0000000408047c11 */ /* 0x000fe4000f8008ff */
[----:B------:R-:W-:Y:S02]  /*24d0*/  LEA.HI.X R53, R6, UR7, R5, 0x1, P5 ;  /* 0x0000000706357c11 */ /* 0x000fe4000a8f0c05 */
[----:B------:R-:W-:Y:S02]  /*24e0*/  LEA.HI.X R5, R8, UR5, R7, 0x1, P0 ;  /* 0x0000000508057c11 */ /* 0x000fe400080f0c07 */
[----:B------:R-:W-:Y:S02]  /*24f0*/  CS2R R8, SRZ ;  /* 0x0000000000087805 */ /* 0x000fe4000001ff00 */
[----:B------:R-:W-:-:S02]  /*2500*/  ISETP.GE.AND P5, PT, R186, R77, PT ;  /* 0x0000004dba00720c */ /* 0x000fc40003fa6270 */
[----:B------:R-:W-:-:S11]  /*2510*/  ISETP.GE.AND P0, PT, R190, R77, PT ;  /* 0x0000004dbe00720c */ /* 0x000fd60003f06270 */
[----:B------:R0:W5:Y:S04]  /*2520*/  @!P5 LDG.E.64 R28, desc[UR40][R4.64] ;  /* 0x00000028041cd981 */ /* 0x000168000c1e1b00 */
[----:B------:R0:W5:Y:S04]  /*2530*/  @!P0 LDG.E.64 R8, desc[UR40][R4.64+0x20] ;  /* 0x0000202804088981 */ /* 0x000168000c1e1b00 */
[----:B------:R0:W5:Y:S04]  /*2540*/  @!P5 LDG.E.64 R14, desc[UR40][R52.64] ;  /* 0x00000028340ed981 */ /* 0x000168000c1e1b00 */
[----:B------:R0:W5:Y:S02]  /*2550*/  @!P0 LDG.E.64 R10, desc[UR40][R52.64+0x20] ;  /* 0x00002028340a8981 */ /* 0x000164000c1e1b00 */
.L_x_3863:
[----:B------:R-:W-:Y:S05]  /*2560*/  BSYNC B1 ;  /* 0x0000000000017941 */ /* 0x000fea0003800000 */
.L_x_3862:
[----:B------:R-:W-:Y:S01]  /*2570*/  ISETP.NE.AND P0, PT, R184, 0x3, PT ;  /* 0x00000003b800780c */ /* 0x000fe20003f05270 */
[----:B0----5:R-:W-:Y:S02]  /*2580*/  IMAD.MOV.U32 R4, RZ, RZ, R8 ;  /* 0x000000ffff047224 */ /* 0x021fe400078e0008 */
[----:B------:R-:W-:Y:S02]  /*2590*/  IMAD.MOV.U32 R5, RZ, RZ, R9 ;  /* 0x000000ffff057224 */ /* 0x000fe400078e0009 */
        /* <DEDUP_REMOVED lines=13> */
[----:B------:R-:W-:Y:S06]  /*2670*/  @!P0 BRA `(.L_x_3864) ;  /* 0x0000000000048947 */ /* 0x000fec0003800000 */
[----:B------:R-:W-:Y:S01]  /*2680*/  BPT.TRAP 0x1 ;  /* 0x000000040000795c */ /* 0x000fe20000300000 */
.L_x_3864:
[----:B------:R-:W-:Y:S01]  /*2690*/  IMAD R66, R19, 0x8, R2 ;  /* 0x0000000813427824 */ /* 0x000fe200078e0202 */
[----:B------:R-:W-:Y:S01]  /*26a0*/  SHF.L.U32 R75, R185, 0x1f, RZ ;  /* 0x0000001fb94b7819 */ /* 0x000fe200000006ff */
[----:B------:R-:W-:Y:S03]  /*26b0*/  BSSY B1, `(.L_x_3865) ;  /* 0x0000003000017945 */ /* 0x000fe60003800000 */
[----:B------:R-:W0:Y:S02]  /*26c0*/  SYNCS.PHASECHK.TRANS64.TRYWAIT P5, [R66+URZ+0x28c90], R75 ;  /* 0x028c904b420075a7 */ /* 0x000e2400080a017f */
[----:B0-----:R-:W-:Y:S05]  /*26d0*/  @!P5 BRA `(.L_x_3866) ;  /* 0x0000015000c4d947 */ /* 0x001fea0003800000 */
.L_x_4154:
[----:B------:R-:W-:Y:S05]  /*26e0*/  BSYNC B1 ;  /* 0x0000000000017941 */ /* 0x000fea0003800000 */
.L_x_3865:
[----:B------:R-:W-:Y:S05]  /*26f0*/  @P1 BRA `(.L_x_3867) ;  /* 0x00000014000c1947 */ /* 0x000fea0003800000 */
[----:B------:R-:W-:Y:S04]  /*2700*/  BSSY B1, `(.L_x_3868) ;  /* 0x0000036000017945 */ /* 0x000fe80003800000 */
[----:B------:R-:W-:Y:S05]  /*2710*/  @P4 BRA `(.L_x_3869) ;  /* 0x0000000000d04947 */ /* 0x000fea0003800000 */
[----:B------:R1:W2:Y:S01]  /*2720*/  LDS.128 R4, [R30+0x22400] ;  /* 0x022400001e047984 */ /* 0x0002a20000000c00 */
[----:B------:R-:W-:Y:S01]  /*2730*/  ISETP.GE.AND P5, PT, R186, R77, PT ;  /* 0x0000004dba00720c */ /* 0x000fe20003fa6270 */
[----:B------:R-:W-:-:S12]  /*2740*/  BSSY B2, `(.L_x_3870) ;  /* 0x0000030000027945 */ /* 0x000fd80003800000 */
[----:B-1----:R-:W-:Y:S05]  /*2750*/  @P5 BRA `(.L_x_3871) ;  /* 0x0000000000b85947 */ /* 0x002fea0003800000 */
[----:B------:R-:W-:Y:S02]  /*2760*/  SHF.R.U32.HI R78, RZ, 0x10, R15 ;  /* 0x00000010ff4e7819 */ /* 0x000fe4000001160f */
[----:B------:R-:W-:Y:S02]  /*2770*/  SHF.R.U32.HI R53, RZ, 0x10, R29 ;  /* 0x00000010ff357819 */ /* 0x000fe4000001161d */
[----:B------:R-:W-:Y:S02]  /*2780*/  PRMT R78, R76, 0x5432, R78 ;  /* 0x000054324c4e7816 */ /* 0x000fe4000000004e */
[----:B------:R-:W-:Y:S01]  /*2790*/  SHF.R.U64 R74, R14, 0x10, R15 ;  /* 0x000000100e4a7819 */ /* 0x000fe2000000120f */
[----:B--2---:R-:W-:Y:S01]  /*27a0*/  IMAD.U32 R14, R6, 0x10000, RZ ;  /* 0x00010000060e7824 */ /* 0x004fe200078e00ff */
[----:B------:R-:W-:Y:S01]  /*27b0*/  PRMT R53, R52, 0x5410, R53 ;  /* 0x0000541034357816 */ /* 0x000fe20000000035 */
[----:B------:R-:W-:Y:S01]  /*27c0*/  IMAD.U32 R79, R78, 0x10000, RZ ;  /* 0x000100004e4f7824 */ /* 0x000fe200078e00ff */
[----:B------:R-:W-:Y:S01]  /*27d0*/  SHF.R.U64 R30, R28, 0x10, R29 ;  /* 0x000000101c1e7819 */ /* 0x000fe2000000121d */
[----:B------:R-:W-:Y:S01]  /*27e0*/  IMAD.U32 R28, R7, 0x10000, RZ ;  /* 0x00010000071c7824 */ /* 0x000fe200078e00ff */
[----:B------:R-:W-:Y:S01]  /*27f0*/  LOP3.LUT R15, R6, 0xffff0000, RZ, 0xc0, !PT ;  /* 0xffff0000060f7812 */ /* 0x000fe200078ec0ff */
[----:B------:R-:W-:Y:S01]  /*2800*/  IMAD.U32 R6, R5, 0x10000, RZ ;  /* 0x0001000005067824 */ /* 0x000fe200078e00ff */
[----:B------:R-:W-:Y:S01]  /*2810*/  PRMT R74, R70, 0x5432, R74 ;  /* 0x00005432464a7816 */ /* 0x000fe2000000004a */
[----:B------:R-:W-:Y:S01]  /*2820*/  IMAD.U32 R70, R53, 0x10000, RZ ;  /* 0x0001000035467824 */ /* 0x000fe200078e00ff */
[----:B------:R-:W-:Y:S01]  /*2830*/  PRMT R30, R52, 0x5432, R30 ;  /* 0x00005432341e7816 */ /* 0x000fe2000000001e */
[-C--:B------:R-:W-:Y:S01]  /*2840*/  FMUL.FTZ R83, R15, R79.reuse ;  /* 0x0000004f0f537220 */ /* 0x080fe20000410000 */
        /* <DEDUP_REMOVED lines=9> */
[----:B------:R-:W-:Y:S01]  /*28e0*/  FMUL.FTZ R81, R7, R76 ;  /* 0x0000004c07517220 */ /* 0x000fe20000410000 */
[----:B------:R-:W-:Y:S01]  /*28f0*/  LOP3.LUT R53, R53, 0xffff0000, RZ, 0xc0, !PT ;  /* 0xffff000035357812 */ /* 0x000fe200078ec0ff */
        /* <DEDUP_REMOVED lines=8> */
[----:B------:R-:W-:Y:S01]  /*2980*/  FFMA.FTZ R15, R28, R53, -R15 ;  /* 0x000000351c0f7223 */ /* 0x000fe2000001080f */
        /* <DEDUP_REMOVED lines=11> */
.L_x_3871:
[----:B------:R-:W-:Y:S05]  /*2a40*/  BSYNC B2 ;  /* 0x0000000000027941 */ /* 0x000fea0003800000 */
.L_x_3870:
[----:B--2---:R1:W-:Y:S02]  /*2a50*/  STG.E.128 desc[UR40][R12.64], R4 ;  /* 0x000000040c007986 */ /* 0x0043e4000c101d28 */
.L_x_3869:
[----:B------:R-:W-:Y:S05]  /*2a60*/  BSYNC B1 ;  /* 0x0000000000017941 */ /* 0x000fea0003800000 */
.L_x_3868:
[----:B------:R-:W-:Y:S05]  /*2a70*/  @P3 BRA `(.L_x_3867) ;  /* 0x00000010002c3947 */ /* 0x000fea0003800000 */
[----:B-1----:R-:W-:Y:S01]  /*2a80*/  IMAD.MOV.U32 R4, RZ, RZ, 0x20 ;  /* 0x00000020ff047424 */ /* 0x002fe200078e00ff */
[----:B------:R-:W-:Y:S01]  /*2a90*/  LOP3.LUT P5, RZ, R188, 0x4, RZ, 0xc0, !PT ;  /* 0x00000004bcff7812 */ /* 0x000fe200078ac0ff */
[----:B------:R-:W-:Y:S03]  /*2aa0*/  BSSY B1, `(.L_x_3872) ;  /* 0x0000035000017945 */ /* 0x000fe60003800000 */
[----:B------:R-:W-:Y:S02]  /*2ab0*/  SEL R4, R4, 0xffffffe0, !P5 ;  /* 0xffffffe004047807 */ /* 0x000fe40006800000 */
[----:B------:R-:W-:Y:S02]  /*2ac0*/  ISETP.GE.AND P5, PT, R190, R77, PT ;  /* 0x0000004dbe00720c */ /* 0x000fe40003fa6270 */
[----:B------:R-:W-:-:S05]  /*2ad0*/  IADD3 R31, R4, R62, R31 ;  /* 0x0000003e041f7210 */ /* 0x000fca0007ffe01f */
[----:B------:R-:W-:-:S06]  /*2ae0*/  IMAD R4, R31, 0x2, R2 ;  /* 0x000000021f047824 */ /* 0x000fcc00078e0202 */
[----:B------:R-:W1:Y:S01]  /*2af0*/  LDS.128 R4, [R4+0x22400] ;  /* 0x0224000004047984 */ /* 0x000e620000000c00 */
[----:B------:R-:W-:Y:S05]  /*2b00*/  @P5 BRA `(.L_x_3873) ;  /* 0x0000000000b85947 */ /* 0x000fea0003800000 */
[----:B------:R-:W-:Y:S01]  /*2b10*/  SHF.R.U64 R14, R8, 0x10, R9 ;  /* 0x00000010080e7819 */ /* 0x000fe20000001209 */
[----:B-1----:R-:W-:Y:S01]  /*2b20*/  IMAD.U32 R8, R6, 0x10000, RZ ;  /* 0x0001000006087824 */ /* 0x002fe200078e00ff */
        /* <DEDUP_REMOVED lines=17> */
[C---:B------:R-:W-:Y:S01]  /*2c40*/  FMUL.FTZ R77, R7.reuse, R31 ;  /* 0x0000001f074d7220 */ /* 0x040fe20000410000 */
[----:B------:R-:W-:Y:S01]  /*2c50*/  LOP3.LUT R52, R52, 0xffff0000, RZ, 0xc0, !PT ;  /* 0xffff000034347812 */ /* 0x000fe200078ec0ff */
[----:B------:R-:W-:Y:S01]  /*2c60*/  FMUL.FTZ R70, R7, R15 ;  /* 0x0000000f07467220 */ /* 0x000fe20000410000 */
[----:B------:R-:W-:Y:S01]  /*2c70*/  LOP3.LUT R28, R28, 0xffff0000, RZ, 0xc0, !PT ;  /* 0xffff00001c1c7812 */ /* 0x000fe200078ec0ff */
[C---:B------:R-:W-:Y:S01]  /*2c80*/  FMUL.FTZ R7, R9.reuse, R53 ;  /* 0x0000003509077220 */ /* 0x040fe20000410000 */
[----:B------:R-:W-:Y:S01]  /*2c90*/  FMUL.FTZ R9, R9, R29 ;  /* 0x0000001d09097220 */ /* 0x000fe20000410000 */
[----:B------:R-:W-:-:S02]  /*2ca0*/  IMAD.U32 R6, R5, 0x10000, RZ ;  /* 0x0001000005067824 */ /* 0x000fc400078e00ff */
[----:B------:R-:W-:Y:S01]  /*2cb0*/  FFMA.FTZ R29, R8, R29, -R7 ;  /* 0x0000001d081d7223 */ /* 0x000fe20000010807 */
[----:B------:R-:W-:Y:S02]  /*2cc0*/  IMAD.U32 R5, R4, 0x10000, RZ ;  /* 0x0001000004057824 */ /* 0x000fe400078e00ff */
[----:B------:R-:W-:Y:S01]  /*2cd0*/  FFMA.FTZ R8, R8, R53, R9 ;  /* 0x0000003508087223 */ /* 0x000fe20000010009 */
[----:B------:R-:W-:Y:S01]  /*2ce0*/  LOP3.LUT R4, R4, 0xffff0000, RZ, 0xc0, !PT ;  /* 0xffff000004047812 */ /* 0x000fe200078ec0ff */
[C---:B------:R-:W-:Y:S01]  /*2cf0*/  FMUL.FTZ R9, R11.reuse, R52 ;  /* 0x000000340b097220 */ /* 0x040fe20000410000 */
[-C--:B------:R-:W-:Y:S01]  /*2d00*/  FMUL.FTZ R11, R11, R28.reuse ;  /* 0x0000001c0b0b7220 */ /* 0x080fe20000410000 */
        /* <DEDUP_REMOVED lines=14> */
.L_x_3873:
[----:B------:R-:W-:Y:S05]  /*2df0*/  BSYNC B1 ;  /* 0x0000000000017941 */ /* 0x000fea0003800000 */
.L_x_3872:
[----:B-1----:R1:W-:Y:S01]  /*2e00*/  STG.E.128 desc[UR40][R12.64+0x40], R4 ;  /* 0x000040040c007986 */ /* 0x0023e2000c101d28 */
[----:B------:R-:W-:Y:S05]  /*2e10*/  BRA `(.L_x_3867) ;  /* 0x0000000c00447947 */ /* 0x000fea0003800000 */
.L_x_3861:
[----:B------:R-:W-:-:S05]  /*2e20*/  IMAD R5, R45, -0x40, R46 ;  /* 0xffffffc02d057824 */ /* 0x000fca00078e022e */
[----:B------:R-:W-:-:S04]  /*2e30*/  VIMNMX R6, R5, 0x40, PT ;  /* 0x0000004005067848 */ /* 0x000fc80003fe0100 */
[----:B------:R-:W-:-:S04]  /*2e40*/  ISETP.GE.AND P1, PT, R23, R6, PT ;  /* 0x000000061700720c */ /* 0x000fc80003f26270 */
[----:B------:R-:W-:-:S13]  /*2e50*/  ISETP.GE.OR P0, PT, R16, R77, P1 ;  /* 0x0000004d1000720c */ /* 0x000fda0000f06670 */
[----:B------:R-:W0:Y:S01]  /*2e60*/  @!P0 LDC.64 R12, c[0x0][0x3e8] ;  /* 0x0000fa00ff0c8b82 */ /* 0x000e220000000a00 */
[----:B------:R-:W-:Y:S01]  /*2e70*/  @!P0 IADD3 R6, P5, R36, R4, RZ ;  /* 0x0000000424068210 */ /* 0x000fe20007fbe0ff */
[----:B------:R-:W-:Y:S02]  /*2e80*/  @!P0 IMAD R4, R56, R45, RZ ;  /* 0x0000002d38048224 */ /* 0x000fe400078e02ff */
[----:B------:R-:W-:Y:S02]  /*2e90*/  @!P0 IMAD.MOV.U32 R5, RZ, RZ, R69 ;  /* 0x000000ffff058224 */ /* 0x000fe400078e0045 */
[----:B------:R-:W-:Y:S02]  /*2ea0*/  @!P0 IMAD R9, R70, R57, R4 ;  /* 0x0000003946098224 */ /* 0x000fe400078e0204 */
[----:B------:R-:W1:Y:S01]  /*2eb0*/  @!P0 LDC.64 R10, c[0x0][0x400] ;  /* 0x00010000ff0a8b82 */ /* 0x000e620000000a00 */
[----:B------:R-:W-:Y:S02]  /*2ec0*/  @!P0 IMAD.MOV.U32 R4, RZ, RZ, R40 ;  /* 0x000000ffff048224 */ /* 0x000fe400078e0028 */
[----:B------:R-:W-:-:S02]  /*2ed0*/  @!P0 IMAD.X R7, R74, 0x1, R63, P5 ;  /* 0x000000014a078824 */ /* 0x000fc400028e063f */
[----:B------:R-:W-:Y:S01]  /*2ee0*/  @!P0 IMAD.WIDE.U32 R28, R45, R57, R4 ;  /* 0x000000392d1c8225 */ /* 0x000fe200078e0004 */
[----:B------:R-:W-:-:S03]  /*2ef0*/  CS2R R4, SRZ ;  /* 0x0000000000047805 */ /* 0x000fc6000001ff00 */
[----:B------:R-:W-:Y:S01]  /*2f00*/  @!P0 IMAD.IADD R29, R9, 0x1, R29 ;  /* 0x00000001091d8824 */ /* 0x000fe200078e021d */
[----:B0-----:R-:W-:-:S04]  /*2f10*/  @!P0 LEA R12, P5, R6, R12, 0x1 ;  /* 0x0000000c060c8211 */ /* 0x001fc800078a08ff */
[----:B------:R-:W-:Y:S02]  /*2f20*/  @!P0 LEA.HI.X R13, R6, R13, R7, 0x1, P5 ;  /* 0x0000000d060d8211 */ /* 0x000fe400028f0c07 */
[----:B------:R-:W-:Y:S02]  /*2f30*/  CS2R R6, SRZ ;  /* 0x0000000000067805 */ /* 0x000fe4000001ff00 */
[C---:B-1----:R-:W-:Y:S02]  /*2f40*/  @!P0 LEA R74, P5, R28.reuse, R10, 0x1 ;  /* 0x0000000a1c4a8211 */ /* 0x042fe400078a08ff */
[----:B------:R-:W-:Y:S02]  /*2f50*/  CS2R R8, SRZ ;  /* 0x0000000000087805 */ /* 0x000fe4000001ff00 */
[----:B------:R-:W2:Y:S01]  /*2f60*/  @!P0 LDG.E.128 R4, desc[UR40][R12.64] ;  /* 0x000000280c048981 */ /* 0x000ea2000c1e1d00 */
[----:B------:R-:W-:Y:S02]  /*2f70*/  @!P0 LEA.HI.X R75, R28, R11, R29, 0x1, P5 ;  /* 0x0000000b1c4b8211 */ /* 0x000fe400028f0c1d */
[----:B------:R-:W-:-:S06]  /*2f80*/  CS2R R10, SRZ ;  /* 0x00000000000a7805 */ /* 0x000fcc000001ff00 */
[----:B------:R-:W3:Y:S01]  /*2f90*/  @!P0 LDG.E.128 R8, desc[UR40][R74.64] ;  /* 0x000000284a088981 */ /* 0x000ee2000c1e1d00 */
[----:B------:R-:W-:-:S04]  /*2fa0*/  ISETP.GE.AND P0, PT, R16, R77, PT ;  /* 0x0000004d1000720c */ /* 0x000fc80003f06270 */
[----:B------:R-:W-:Y:S02]  /*2fb0*/  P2R R70, PR, RZ, 0x1 ;  /* 0x00000001ff467803 */ /* 0x000fe40000000000 */
[----:B------:R-:W-:Y:S01]  /*2fc0*/  ISETP.NE.AND P0, PT, R184, 0x3, PT ;  /* 0x00000003b800780c */ /* 0x000fe20003f05270 */
[----:B--2---:R-:W-:Y:S02]  /*2fd0*/  IMAD.MOV.U32 R28, RZ, RZ, R4 ;  /* 0x000000ffff1c7224 */ /* 0x004fe400078e0004 */
[----:B------:R-:W-:Y:S02]  /*2fe0*/  IMAD.MOV.U32 R29, RZ, RZ, R5 ;  /* 0x000000ffff1d7224 */ /* 0x000fe400078e0005 */
[----:B------:R-:W-:Y:S01]  /*2ff0*/  IMAD.MOV.U32 R66, RZ, RZ, R7 ;  /* 0x000000ffff427224 */ /* 0x000fe200078e0007 */
[----:B------:R-:W-:Y:S01]  /*3000*/  PRMT R88, R88, 0x5410, R28 ;  /* 0x0000541058587816 */ /* 0x000fe2000000001c */
[----:B------:R-:W-:Y:S02]  /*3010*/  IMAD.MOV.U32 R30, RZ, RZ, R6 ;  /* 0x000000ffff1e7224 */ /* 0x000fe400078e0006 */
[----:B---3--:R-:W-:Y:S01]  /*3020*/  IMAD.MOV.U32 R12, RZ, RZ, R8 ;  /* 0x000000ffff0c7224 */ /* 0x008fe200078e0008 */
        /* <DEDUP_REMOVED lines=9> */
.L_x_3874:
[----:B------:R-:W-:Y:S01]  /*30c0*/  IMAD R66, R19, 0x8, R2 ;  /* 0x0000000813427824 */ /* 0x000fe200078e0202 */
[----:B------:R-:W-:Y:S01]  /*30d0*/  SHF.L.U32 R75, R185, 0x1f, RZ ;  /* 0x0000001fb94b7819 */ /* 0x000fe200000006ff */
[----:B------:R-:W0:Y:S01]  /*30e0*/  LDC R81, c[0x0][0x2f4] ;  /* 0x0000bd00ff517b82 */ /* 0x000e220000000800 */
[----:B------:R-:W-:Y:S02]  /*30f0*/  BSSY B1, `(.L_x_3875) ;  /* 0x0000003000017945 */ /* 0x000fe40003800000 */
[----:B------:R-:W1:Y:S02]  /*3100*/  SYNCS.PHASECHK.TRANS64.TRYWAIT P5, [R66+URZ+0x28c90], R75 ;  /* 0x028c904b420075a7 */ /* 0x000e6400080a017f */
[----:B-1----:R-:W-:Y:S05]  /*3110*/  @!P5 BRA `(.L_x_3876) ;  /* 0x000001480048d947 */ /* 0x002fea0003800000 */
.L_x_4155:
[----:B------:R-:W-:Y:S05]  /*3120*/  BSYNC B1 ;  /* 0x0000000000017941 */ /* 0x000fea0003800000 */
.L_x_3875:
[----:B0-----:R-:W-:Y:S01]  /*3130*/  ISETP.GE.OR P5, PT, R16, R81, P1 ;  /* 0x000000511000720c */ /* 0x001fe20000fa6670 */
[----:B------:R-:W-:Y:S01]  /*3140*/  ULDC.64 UR4, c[0x0][0x300] ;  /* 0x0000c00000047ab9 */ /* 0x000fe20000000a00 */
[----:B------:R-:W-:Y:S02]  /*3150*/  IMAD.MOV.U32 R76, RZ, RZ, R14 ;  /* 0x000000ffff4c7224 */ /* 0x000fe400078e000e */
[----:B------:R-:W-:Y:S02]  /*3160*/  IMAD R12, R3, UR4, RZ ;  /* 0x00000004030c7c24 */ /* 0x000fe4000f8e02ff */
[----:B------:R-:W-:Y:S02]  /*3170*/  IMAD.MOV.U32 R77, RZ, RZ, R78 ;  /* 0x000000ffff4d7224 */ /* 0x000fe400078e004e */
[C---:B------:R-:W-:Y:S02]  /*3180*/  IMAD R83, R23.reuse, UR5, R12 ;  /* 0x0000000517537c24 */ /* 0x040fe4000f8e020c */
[----:B------:R-:W-:-:S03]  /*3190*/  IMAD.WIDE.U32 R76, R23, UR4, R76 ;  /* 0x00000004174c7c25 */ /* 0x000fc6000f8e004c */
[----:B------:R-:W-:Y:S05]  /*31a0*/  @P5 BRA `(.L_x_3867) ;  /* 0x0000000800605947 */ /* 0x000fea0003800000 */
[----:B------:R-:W-:Y:S01]  /*31b0*/  IMAD.IADD R83, R83, 0x1, R77 ;  /* 0x0000000153537824 */ /* 0x000fe200078e024d */
[----:B------:R-:W-:Y:S01]  /*31c0*/  IADD3 R12, P5, P6, R20, R76, R65 ;  /* 0x0000004c140c7210 */ /* 0x000fe20007ebe041 */
[----:B------:R-:W-:Y:S03]  /*31d0*/  BSSY B1, `(.L_x_3877) ;  /* 0x0000073000017945 */ /* 0x000fe60003800000 */
[----:B------:R-:W-:Y:S02]  /*31e0*/  IADD3.X R13, R26, R83, R71, P5, P6 ;  /* 0x000000531a0d7210 */ /* 0x000fe40002fec447 */
[----:B------:R-:W-:Y:S02]  /*31f0*/  LEA R78, P5, R12, R52, 0x1 ;  /* 0x000000340c4e7211 */ /* 0x000fe400078a08ff */
[----:B------:R-:W-:Y:S02]  /*3200*/  ISETP.NE.AND P6, PT, R70, RZ, PT ;  /* 0x000000ff4600720c */ /* 0x000fe40003fc5270 */
[----:B------:R-:W-:Y:S01]  /*3210*/  LEA.HI.X R79, R12, R53, R13, 0x1, P5 ;  /* 0x000000350c4f7211 */ /* 0x000fe200028f0c0d */
[----:B------:R-:W-:Y:S01]  /*3220*/  IMAD.IADD R13, R81, 0x1, -R60 ;  /* 0x00000001510d7824 */ /* 0x000fe200078e0a3c */
[----:B------:R-:W-:-:S04]  /*3230*/  ISETP.NE.AND P5, PT, R68, RZ, PT ;  /* 0x000000ff4400720c */ /* 0x000fc80003fa5270 */
[----:B------:R-:W-:-:S04]  /*3240*/  SEL R13, R60, R13, !P5 ;  /* 0x0000000d3c0d7207 */ /* 0x000fc80006800000 */
[----:B------:R-:W-:-:S04]  /*3250*/  SHF.R.S32.HI R12, RZ, 0x1f, R13 ;  /* 0x0000001fff0c7819 */ /* 0x000fc8000001140d */
[----:B------:R-:W-:-:S04]  /*3260*/  LEA.HI R12, R12, R13, RZ, 0x4 ;  /* 0x0000000d0c0c7211 */ /* 0x000fc800078f20ff */
[----:B------:R-:W-:-:S04]  /*3270*/  SHF.R.S32.HI R13, RZ, 0x4, R12 ;  /* 0x00000004ff0d7819 */ /* 0x000fc8000001140c */
[----:B------:R-:W-:-:S05]  /*3280*/  LEA.HI.SX32 R13, R48, R13, 0x1d ;  /* 0x0000000d300d7211 */ /* 0x000fca00078feaff */
[----:B------:R-:W-:-:S05]  /*3290*/  IMAD.SHL.U32 R70, R13, 0x8, RZ ;  /* 0x000000080d467824 */ /* 0x000fca00078e00ff */
[----:B------:R-:W-:-:S04]  /*32a0*/  LOP3.LUT R13, R55, 0x38, R70, 0xf8, !PT ;  /* 0x00000038370d7812 */ /* 0x000fc800078ef846 */
[----:B------:R-:W-:-:S05]  /*32b0*/  LOP3.LUT R13, R13, R58, RZ, 0x3c, !PT ;  /* 0x0000003a0d0d7212 */ /* 0x000fca00078e3cff */
[----:B------:R-:W-:Y:S02]  /*32c0*/  IMAD R12, R192, 0x200, R13 ;  /* 0x00000200c00c7824 */ /* 0x000fe400078e020d */
[----:B------:R-:W-:Y:S02]  /*32d0*/  IMAD.IADD R13, R64, 0x1, R31 ;  /* 0x00000001400d7824 */ /* 0x000fe400078e021f */
[----:B------:R-:W-:Y:S02]  /*32e0*/  IMAD.IADD R31, R31, 0x1, R12 ;  /* 0x000000011f1f7824 */ /* 0x000fe400078e020c */
[--C-:B------:R-:W-:Y:S02]  /*32f0*/  IMAD R13, R13, 0x2, R2.reuse ;  /* 0x000000020d0d7824 */ /* 0x100fe400078e0202 */
[----:B------:R-:W-:-:S04]  /*3300*/  IMAD R31, R31, 0x2, R2 ;  /* 0x000000021f1f7824 */ /* 0x000fc800078e0202 */
[----:B------:R-:W0:Y:S04]  /*3310*/  LDS.128 R12, [R13+0x22400] ;  /* 0x022400000d0c7984 */ /* 0x000e280000000c00 */
[----:B------:R-:W2:Y:S01]  /*3320*/  LDS.128 R28, [R31+0x22400] ;  /* 0x022400001f1c7984 */ /* 0x000ea20000000c00 */
[----:B------:R-:W-:Y:S05]  /*3330*/  @P6 BRA `(.L_x_3878) ;  /* 0x0000000400706947 */ /* 0x000fea0003800000 */
[----:B------:R-:W-:Y:S02]  /*3340*/  SHF.R.U32.HI R80, RZ, 0x10, R5 ;  /* 0x00000010ff507819 */ /* 0x000fe40000011605 */
[----:B------:R-:W-:Y:S02]  /*3350*/  SHF.R.U32.HI R87, RZ, 0x10, R9 ;  /* 0x00000010ff577819 */ /* 0x000fe40000011609 */
[----:B------:R-:W-:Y:S01]  /*3360*/  SHF.R.U64 R74, R4, 0x10, R5 ;  /* 0x00000010044a7819 */ /* 0x000fe20000001205 */
[----:B0-----:R-:W-:Y:S01]  /*3370*/  IMAD.U32 R5, R13, 0x10000, RZ ;  /* 0x000100000d057824 */ /* 0x001fe200078e00ff */
[----:B------:R-:W-:Y:S01]  /*3380*/  SHF.R.U64 R86, R8, 0x10, R9 ;  /* 0x0000001008567819 */ /* 0x000fe20000001209 */
[----:B------:R-:W-:Y:S01]  /*3390*/  IMAD.U32 R8, R15, 0x10000, RZ ;  /* 0x000100000f087824 */ /* 0x000fe200078e00ff */
[----:B------:R-:W-:Y:S01]  /*33a0*/  PRMT R80, R92, 0x5432, R80 ;  /* 0x000054325c507816 */ /* 0x000fe20000000050 */
[----:B------:R-:W-:Y:S01]  /*33b0*/  IMAD.U32 R4, R12, 0x10000, RZ ;  /* 0x000100000c047824 */ /* 0x000fe200078e00ff */
[----:B------:R-:W-:-:S02]  /*33c0*/  PRMT R87, R82, 0x5410, R87 ;  /* 0x0000541052577816 */ /* 0x000fc40000000057 */
[----:B------:R-:W-:Y:S02]  /*33d0*/  SHF.R.U32.HI R90, RZ, 0x10, R11 ;  /* 0x00000010ff5a7819 */ /* 0x000fe4000001160b */
[----:B------:R-:W-:Y:S02]  /*33e0*/  SHF.R.U32.HI R85, RZ, 0x10, R7 ;  /* 0x00000010ff557819 */ /* 0x000fe40000011607 */
[----:B------:R-:W-:Y:S01]  /*33f0*/  SHF.R.U64 R89, R10, 0x10, R11 ;  /* 0x000000100a597819 */ /* 0x000fe2000000120b */
[----:B--2---:R-:W-:Y:S01]  /*3400*/  IMAD.U32 R11, R29, 0x10000, RZ ;  /* 0x000100001d0b7824 */ /* 0x004fe200078e00ff */
[----:B------:R-:W-:Y:S01]  /*3410*/  PRMT R74, R88, 0x5432, R74 ;  /* 0x00005432584a7816 */ /* 0x000fe2000000004a */
[----:B------:R-:W-:Y:S01]  /*3420*/  IMAD.U32 R88, R87, 0x10000, RZ ;  /* 0x0001000057587824 */ /* 0x000fe200078e00ff */
[----:B------:R-:W-:Y:S01]  /*3430*/  PRMT R86, R82, 0x5432, R86 ;  /* 0x0000543252567816 */ /* 0x000fe20000000056 */
[----:B------:R-:W-:Y:S01]  /*3440*/  IMAD.U32 R82, R80, 0x10000, RZ ;  /* 0x0001000050527824 */ /* 0x000fe200078e00ff */
[----:B------:R-:W-:Y:S01]  /*3450*/  SHF.R.U64 R84, R6, 0x10, R7 ;  /* 0x0000001006547819 */ /* 0x000fe20000001207 */
[----:B------:R-:W-:Y:S01]  /*3460*/  IMAD.U32 R10, R28, 0x10000, RZ ;  /* 0x000100001c0a7824 */ /* 0x000fe200078e00ff */
[----:B------:R-:W-:Y:S01]  /*3470*/  LOP3.LUT R6, R13, 0xffff0000, RZ, 0xc0, !PT ;  /* 0xffff00000d067812 */ /* 0x000fe200078ec0ff */
[----:B------:R-:W-:Y:S01]  /*3480*/  FMUL.FTZ R94, R11, R82 ;  /* 0x000000520b5e7220 */ /* 0x000fe20000410000 */
[----:B------:R-:W-:Y:S01]  /*3490*/  LOP3.LUT R13, R29, 0xffff0000, RZ, 0xc0, !PT ;  /* 0xffff00001d0d7812 */ /* 0x000fe200078ec0ff */
[----:B------:R-:W-:Y:S01]  /*34a0*/  IMAD.U32 R29, R31, 0x10000, RZ ;  /* 0x000100001f1d7824 */ /* 0x000fe200078e00ff */
[----:B------:R-:W-:Y:S01]  /*34b0*/  PRMT R90, R91, 0x5432, R90 ;  /* 0x000054325b5a7816 */ /* 0x000fe2000000005a */
[-C--:B------:R-:W-:Y:S01]  /*34c0*/  FFMA.FTZ R94, R5, R88.reuse, R94 ;  /* 0x00000058055e7223 */ /* 0x080fe2000001005e */
[----:B------:R-:W-:Y:S01]  /*34d0*/  LOP3.LUT R87, R87, 0xffff0000, RZ, 0xc0, !PT ;  /* 0xffff000057577812 */ /* 0x000fe200078ec0ff */
[----:B------:R-:W-:Y:S01]  /*34e0*/  IMAD.U32 R7, R14, 0x10000, RZ ;  /* 0x000100000e077824 */ /* 0x000fe200078e00ff */
[----:B------:R-:W-:Y:S01]  /*34f0*/  PRMT R85, R92, 0x5410, R85 ;  /* 0x000054105c557816 */ /* 0x000fe20000000055 */
[----:B------:R-:W-:Y:S01]  /*3500*/  FMUL.FTZ R92, R11, R88 ;  /* 0x000000580b5c7220 */ /* 0x000fe20000410000 */
[----:B------:R-:W-:Y:S01]  /*3510*/  LOP3.LUT R80, R80, 0xffff0000, RZ, 0xc0, !PT ;  /* 0xffff000050507812 */ /* 0x000fe200078ec0ff */
[----:B------:R-:W-:Y:S01]  /*3520*/  IMAD.U32 R11, R90, 0x10000, RZ ;  /* 0x000100005a0b7824 */ /* 0x000fe200078e00ff */
[----:B------:R-:W-:Y:S01]  /*3530*/  PRMT R89, R91, 0x5410, R89 ;  /* 0x000054105b597816 */ /* 0x000fe20000000059 */
[----:B------:R-:W-:Y:S01]  /*3540*/  FMUL.FTZ R91, R13, R87 ;  /* 0x000000570d5b7220 */ /* 0x000fe20000410000 */
[----:B------:R-:W-:Y:S01]  /*3550*/  FFMA.FTZ R92, R5, R82, -R92 ;  /* 0x00000052055c7223 */ /* 0x000fe2000001085c */
[-C--:B------:R-:W-:Y:S01]  /*3560*/  FMUL.FTZ R13, R13, R80.reuse ;  /* 0x000000500d0d7220 */ /* 0x080fe20000410000 */
[----:B------:R-:W-:Y:S01]  /*3570*/  IMAD.U32 R5, R85, 0x10000, RZ ;  /* 0x0001000055057824 */ /* 0x000fe200078e00ff */
[----:B------:R-:W-:Y:S01]  /*3580*/  PRMT R84, R93, 0x5432, R84 ;  /* 0x000054325d547816 */ /* 0x000fe20000000054 */
        /* <DEDUP_REMOVED lines=8> */
[----:B------:R-:W-:-:S02]  /*3610*/  IMAD.U32 R13, R86, 0x10000, RZ ;  /* 0x00010000560d7824 */ /* 0x000fc400078e00ff */
[----:B------:R-:W-:Y:S01]  /*3620*/  FFMA.FTZ R80, R8, R11, R80 ;  /* 0x0000000b08507223 */ /* 0x000fe20000010050 */
[----:B------:R-:W-:Y:S01]  /*3630*/  IMAD.U32 R5, R74, 0x10000, RZ ;  /* 0x000100004a057824 */ /* 0x000fe200078e00ff */
[----:B------:R-:W-:Y:S01]  /*3640*/  LOP3.LUT R9, R15, 0xffff0000, RZ, 0xc0, !PT ;  /* 0xffff00000f097812 */ /* 0x000fe200078ec0ff */
[C---:B------:R-:W-:Y:S01]  /*3650*/  FMUL.FTZ R8, R31.reuse, R90 ;  /* 0x0000005a1f087220 */ /* 0x040fe20000410000 */
[-C--:B------:R-:W-:Y:S01]  /*3660*/  FMUL.FTZ R88, R31, R6.reuse ;  /* 0x000000061f587220 */ /* 0x080fe20000410000 */
[----:B------:R-:W-:Y:S01]  /*3670*/  FMUL.FTZ R31, R10, R13 ;  /* 0x0000000d0a1f7220 */ /* 0x000fe20000410000 */
[----:B------:R-:W-:Y:S01]  /*3680*/  LOP3.LUT R28, R28, 0xffff0000, RZ, 0xc0, !PT ;  /* 0xffff00001c1c7812 */ /* 0x000fe200078ec0ff */
[----:B------:R-:W-:Y:S01]  /*3690*/  FMUL.FTZ R10, R10, R5 ;  /* 0x000000050a0a7220 */ /* 0x000fe20000410000 */
[----:B------:R-:W-:Y:S01]  /*36a0*/  LOP3.LUT R29, R86, 0xffff0000, RZ, 0xc0, !PT ;  /* 0xffff0000561d7812 */ /* 0x000fe200078ec0ff */
[C---:B------:R-:W-:Y:S01]  /*36b0*/  FFMA.FTZ R82, R9.reuse, R6, -R8 ;  /* 0x0000000609527223 */ /* 0x040fe20000010808 */
[----:B------:R-:W-:Y:S01]  /*36c0*/  LOP3.LUT R11, R74, 0xffff0000, RZ, 0xc0, !PT ;  /* 0xffff00004a0b7812 */ /* 0x000fe200078ec0ff */
[----:B------:R-:W-:Y:S01]  /*36d0*/  IMAD.U32 R15, R30, 0x10000, RZ ;  /* 0x000100001e0f7824 */ /* 0x000fe200078e00ff */
[----:B------:R-:W-:Y:S01]  /*36e0*/  LOP3.LUT R12, R12, 0xffff0000, RZ, 0xc0, !PT ;  /* 0xffff00000c0c7812 */ /* 0x000fe200078ec0ff */
[----:B------:R-:W-:Y:S01]  /*36f0*/  FFMA.FTZ R85, R9, R90, R88 ;  /* 0x0000005a09557223 */ /* 0x000fe20000010058 */
[----:B------:R-:W-:Y:S01]  /*3700*/  FFMA.FTZ R10, R4, R13, R10 ;  /* 0x0000000d040a7223 */ /* 0x000fe2000001000a */
[C---:B------:R-:W-:Y:S01]  /*3710*/  IMAD.U32 R6, R89.reuse, 0x10000, RZ ;  /* 0x0001000059067824 */ /* 0x040fe200078e00ff */
[----:B------:R-:W-:Y:S01]  /*3720*/  LOP3.LUT R30, R30, 0xffff0000, RZ, 0xc0, !PT ;  /* 0xffff00001e1e7812 */ /* 0x000fe200078ec0ff */
[----:B------:R-:W-:Y:S01]  /*3730*/  FMUL.FTZ R9, R28, R29 ;  /* 0x0000001d1c097220 */ /* 0x000fe20000410000 */
[----:B------:R-:W-:Y:S01]  /*3740*/  FFMA.FTZ R31, R4, R5, -R31 ;  /* 0x00000005041f7223 */ /* 0x000fe2000001081f */
[-C--:B------:R-:W-:Y:S01]  /*3750*/  FMUL.FTZ R13, R28, R11.reuse ;  /* 0x0000000b1c0d7220 */ /* 0x080fe20000410000 */
[----:B------:R-:W-:Y:S01]  /*3760*/  LOP3.LUT R89, R89, 0xffff0000, RZ, 0xc0, !PT ;  /* 0xffff000059597812 */ /* 0x000fe200078ec0ff */
[C---:B------:R-:W-:Y:S01]  /*3770*/  IMAD.U32 R4, R84.reuse, 0x10000, RZ ;  /* 0x0001000054047824 */ /* 0x040fe200078e00ff */
[----:B------:R-:W-:Y:S01]  /*3780*/  LOP3.LUT R5, R84, 0xffff0000, RZ, 0xc0, !PT ;  /* 0xffff000054057812 */ /* 0x000fe200078ec0ff */
[C---:B------:R-:W-:Y:S01]  /*3790*/  FFMA.FTZ R8, R12.reuse, R11, -R9 ;  /* 0x0000000b0c087223 */ /* 0x040fe20000010809 */
[----:B------:R-:W-:Y:S01]  /*37a0*/  FFMA.FTZ R13, R12, R29, R13 ;  /* 0x0000001d0c0d7223 */ /* 0x000fe2000001000d */
[----:B------:R-:W-:Y:S01]  /*37b0*/  LOP3.LUT R14, R14, 0xffff0000, RZ, 0xc0, !PT ;  /* 0xffff00000e0e7812 */ /* 0x000fe200078ec0ff */
        /* <DEDUP_REMOVED lines=20> */
.L_x_3878:
[----:B------:R-:W-:Y:S05]  /*3900*/  BSYNC B1 ;  /* 0x0000000000017941 */ /* 0x000fea0003800000 */
.L_x_3877:
[----:B0-----:R3:W-:Y:S01]  /*3910*/  STG.E.128 desc[UR40][R78.64], R12 ;  /* 0x0000000c4e007986 */ /* 0x0017e2000c101d28 */
[----:B------:R-:W-:-:S13]  /*3920*/  ISETP.GE.AND P5, PT, R70, R81, PT ;  /* 0x000000514600720c */ /* 0x000fda0003fa6270 */
[----:B------:R-:W-:Y:S05]  /*3930*/  @P5 BRA `(.L_x_3867) ;  /* 0x00000000007c5947 */ /* 0x000fea0003800000 */
[--C-:B------:R-:W-:Y:S02]  /*3940*/  SHF.R.S32.HI R4, RZ, 0x1f, R70.reuse ;  /* 0x0000001fff047819 */ /* 0x100fe40000011446 */
[----:B------:R-:W-:-:S04]  /*3950*/  IADD3 R70, P5, P6, R20, R76, R70 ;  /* 0x0000004c14467210 */ /* 0x000fc80007ebe046 */
[----:B------:R-:W-:Y:S02]  /*3960*/  IADD3.X R4, R26, R83, R4, P5, P6 ;  /* 0x000000531a047210 */ /* 0x000fe40002fec404 */
[----:B------:R-:W-:-:S04]  /*3970*/  LEA R52, P5, R70, R52, 0x1 ;  /* 0x0000003446347211 */ /* 0x000fc800078a08ff */
[----:B------:R-:W-:-:S05]  /*3980*/  LEA.HI.X R53, R70, R53, R4, 0x1, P5 ;  /* 0x0000003546357211 */ /* 0x000fca00028f0c04 */
[----:B--2---:R4:W-:Y:S01]  /*3990*/  STG.E.128 desc[UR40][R52.64], R28 ;  /* 0x0000001c34007986 */ /* 0x0049e2000c101d28 */
[----:B------:R-:W-:Y:S05]  /*39a0*/  BRA `(.L_x_3867) ;  /* 0x0000000000607947 */ /* 0x000fea0003800000 */
.L_x_3860:
[----:B------:R-:W-:-:S13]  /*39b0*/  ISETP.NE.AND P0, PT, R184, 0x3, PT ;  /* 0x00000003b800780c */ /* 0x000fda0003f05270 */
[----:B------:R-:W-:Y:S05]  /*39c0*/  @!P0 BRA `(.L_x_3879) ;  /* 0x0000000000048947 */ /* 0x000fea0003800000 */
[----:B------:R-:W-:Y:S01]  /*39d0*/  BPT.TRAP 0x1 ;  /* 0x000000040000795c */ /* 0x000fe20000300000 */
.L_x_3879:
[----:B------:R-:W-:Y:S01]  /*39e0*/  IMAD R66, R19, 0x8, R2 ;  /* 0x0000000813427824 */ /* 0x000fe200078e0202 */
[----:B------:R-:W-:Y:S01]  /*39f0*/  SHF.L.U32 R75, R185, 0x1f, RZ ;  /* 0x0000001fb94b7819 */ /* 0x000fe200000006ff */
[----:B------:R-:W-:Y:S01]  /*3a00*/  IMAD R4, R45, -0x40, R46 ;  /* 0xffffffc02d047824 */ /* 0x000fe200078e022e */
[----:B------:R-:W-:Y:S02]  /*3a10*/  BSSY B1, `(.L_x_3880) ;  /* 0x0000005000017945 */ /* 0x000fe40003800000 */
[----:B------:R-:W0:Y:S02]  /*3a20*/  SYNCS.PHASECHK.TRANS64.TRYWAIT P5, [R66+URZ+0x28c90], R75 ;  /* 0x028c904b420075a7 */ /* 0x000e2400080a017f */
[----:B------:R-:W-:-:S04]  /*3a30*/  VIMNMX R4, R4, 0x40, PT ;  /* 0x0000004004047848 */ /* 0x000fc80003fe0100 */
[----:B------:R-:W-:Y:S01]  /*3a40*/  ISETP.GE.AND P1, PT, R23, R4, PT ;  /* 0x000000041700720c */ /* 0x000fe20003f26270 */
[----:B0-----:R-:W-:-:S12]  /*3a50*/  @!P5 BRA `(.L_x_3881) ;  /* 0x00000140000cd947 */ /* 0x001fd80003800000 */
.L_x_4156:
[----:B------:R-:W-:Y:S05]  /*3a60*/  BSYNC B1 ;  /* 0x0000000000017941 */ /* 0x000fea0003800000 */
.L_x_3880:
[----:B------:R-:W-:Y:S05]  /*3a70*/  @P1 BRA `(.L_x_3867) ;  /* 0x00000000002c1947 */ /* 0x000fea0003800000 */
[----:B------:R-:W-:Y:S01]  /*3a80*/  @!P3 LOP3.LUT P5, RZ, R188, 0x4, RZ, 0xc0, !PT ;  /* 0x00000004bcffb812 */ /* 0x000fe200078ac0ff */
[----:B------:R-:W-:Y:S01]  /*3a90*/  @!P3 VIADD R4, R62, 0x20 ;  /* 0x000000203e04b836 */ /* 0x000fe20000000000 */
[----:B------:R-:W-:Y:S02]  /*3aa0*/  PLOP3.LUT P6, PT, PT, PT, PT, 0x8, 0x0 ;  /* 0x000000000000781c */ /* 0x000fe40003fce170 */
[----:B------:R-:W-:-:S13]  /*3ab0*/  @!P3 PLOP3.LUT P6, PT, P5, PT, PT, 0x80, 0x0 ;  /* 0x000000000000b81c */ /* 0x000fda0002fcf070 */
[----:B------:R-:W-:-:S04]  /*3ac0*/  @P6 VIADD R4, R62, 0xffffffe0 ;  /* 0xffffffe03e046836 */ /* 0x000fc80000000000 */
[----:B------:R-:W-:Y:S02]  /*3ad0*/  @!P3 IMAD.IADD R31, R31, 0x1, R4 ;  /* 0x000000011f1fb824 */ /* 0x000fe400078e0204 */
[----:B------:R-:W1:Y:S02]  /*3ae0*/  @!P4 LDS.128 R4, [R30+0x22400] ;  /* 0x022400001e04c984 */ /* 0x000e640000000c00 */
[----:B------:R-:W-:-:S06]  /*3af0*/  @!P3 IMAD R8, R31, 0x2, R2 ;  /* 0x000000021f08b824 */ /* 0x000fcc00078e0202 */
[----:B------:R-:W2:Y:S04]  /*3b00*/  @!P3 LDS.128 R8, [R8+0x22400] ;  /* 0x022400000808b984 */ /* 0x000ea80000000c00 */
[----:B-1----:R1:W-:Y:S04]  /*3b10*/  @!P4 STG.E.128 desc[UR40][R12.64], R4 ;  /* 0x000000040c00c986 */ /* 0x0023e8000c101d28 */
[----:B--2---:R1:W-:Y:S02]  /*3b20*/  @!P3 STG.E.128 desc[UR40][R12.64+0x40], R8 ;  /* 0x000040080c00b986 */ /* 0x0043e4000c101d28 */
.L_x_3867:
[----:B------:R-:W-:Y:S05]  /*3b30*/  BSYNC B0 ;  /* 0x0000000000007941 */ /* 0x000fea0003800000 */
.L_x_3859:
[----:B-1----:R-:W1:Y:S01]  /*3b40*/  S2R R4, SR_TID.X ;  /* 0x0000000000047919 */ /* 0x002e620000002100 */
[----:B------:R-:W-:Y:S01]  /*3b50*/  @!PT LDS RZ, [RZ] ;  /* 0x00000000fffff984 */ /* 0x000fe20000000800 */
[----:B------:R-:W-:Y:S01]  /*3b60*/  @!PT LDS RZ, [RZ] ;  /* 0x00000000fffff984 */ /* 0x000fe20000000800 */
[----:B------:R-:W-:Y:S01]  /*3b70*/  @!PT LDS RZ, [RZ] ;  /* 0x00000000fffff984 */ /* 0x000fe20000000800 */
[----:B------:R-:W-:Y:S01]  /*3b80*/  @!PT LDS RZ, [RZ] ;  /* 0x00000000fffff984 */ /* 0x000fe20000000800 */
[----:B------:R5:W-:Y:S06]  /*3b90*/  MEMBAR.ALL.CTA ;  /* 0x0000000000007992 */ /* 0x000bec0000008000 */
[----:B-----5:R-:W5:Y:S01]  /*3ba0*/  FENCE.VIEW.ASYNC.S ;  /* 0x00000000000073c6 */ /* 0x020f620000000000 */
[----:B------:R-:W-:Y:S05]  /*3bb0*/  WARPSYNC.ALL ;  /* 0x0000000000007948 */ /* 0x000fea0003800000 */
[----:B------:R-:W-:Y:S01]  /*3bc0*/  BSSY B0, `(.L_x_3882) ;  /* 0x0000009000007945 */ /* 0x000fe20003800000 */
[----:B-1----:R-:W-:Y:S01]  /*3bd0*/  LOP3.LUT R4, R4, 0x7f, RZ, 0xc0, !PT ;  /* 0x0000007f04047812 */ /* 0x002fe200078ec0ff */
[----:B-----5:R1:W-:Y:S03]  /*3be0*/  BAR.SYNC.DEFER_BLOCKING R59, 0x80 ;  /* 0x0002003b0000751d */ /* 0x0203e60000010000 */
[----:B------:R-:W-:-:S13]  /*3bf0*/  ISETP.NE.AND P5, PT, R4, RZ, PT ;  /* 0x000000ff0400720c */ /* 0x000fda0003fa5270 */
[----:B------:R-:W-:-:S05]  /*3c00*/  @!P5 VIADD R4, R66, 0x28ca0 ;  /* 0x00028ca04204d836 */ /* 0x000fca0000000000 */
[----:B------:R-:W-:-:S04]  /*3c10*/  @!P5 PRMT R4, RZ, 0x654, R4 ;  /* 0x00000654ff04d816 */ /* 0x000fc80000000004 */
[----:B------:R1:W-:Y:S01]  /*3c20*/  @!P5 SYNCS.ARRIVE.TRANS64.RED.A1T0 RZ, [R4+URZ], RZ ;  /* 0x000000ff04ffd9a7 */ /* 0x0003e2000810043f */
[----:B------:R-:W-:Y:S05]  /*3c30*/  @!P0 BRA `(.L_x_3883) ;  /* 0x0000000000048947 */ /* 0x000fea0003800000 */
[----:B------:R-:W-:Y:S01]  /*3c40*/  BPT.TRAP 0x1 ;  /* 0x000000040000795c */ /* 0x000fe20000300000 */
.L_x_3883:
[----:B------:R-:W-:Y:S05]  /*3c50*/  BSYNC B0 ;  /* 0x0000000000007941 */ /* 0x000fea0003800000 */
.L_x_3882:
[----:B------:R-:W5:Y:S01]  /*3c60*/  SYNCS.PHASECHK.TRANS64.TRYWAIT P0, [R66+URZ+0x28cb0], R75 ;  /* 0x028cb04b420075a7 */ /* 0x000f62000800017f */
[----:B------:R-:W-:Y:S04]  /*3c70*/  BSSY B0, `(.L_x_3884) ;  /* 0x0000002000007945 */ /* 0x000fe80003800000 */
[----:B-----5:R-:W-:Y:S05]  /*3c80*/  @!P0 BRA `(.L_x_3885) ;  /* 0x0000013c00948947 */ /* 0x020fea0003800000 */
.L_x_4157:
[----:B------:R-:W-:Y:S05]  /*3c90*/  BSYNC B0 ;  /* 0x0000000000007941 */ /* 0x000fea0003800000 */
.L_x_3884:
[----:B------:R-:W-:Y:S04]  /*3ca0*/  BSSY B0, `(.L_x_3886) ;  /* 0x0000052000007945 */ /* 0x000fe80003800000 */
[----:B------:R-:W-:Y:S05]  /*3cb0*/  @P1 BRA `(.L_x_3887) ;  /* 0x0000000400401947 */ /* 0x000fea0003800000 */
[----:B-1----:R-:W-:Y:S01]  /*3cc0*/  IMAD.WIDE R4, R45, 0x40, R42 ;  /* 0x000000402d047825 */ /* 0x002fe200078e022a */
[----:B------:R-:W-:Y:S01]  /*3cd0*/  ULDC.64 UR4, c[0x0][0x328] ;  /* 0x0000ca0000047ab9 */ /* 0x000fe20000000a00 */
[----:B------:R-:W-:Y:S02]  /*3ce0*/  LOP3.LUT P0, RZ, R188, 0x4, RZ, 0xc0, !PT ;  /* 0x00000004bcff7812 */ /* 0x000fe4000780c0ff */
[----:B------:R-:W-:Y:S02]  /*3cf0*/  IMAD R5, R5, UR4, RZ ;  /* 0x0000000405057c24 */ /* 0x000fe4000f8e02ff */
[----:B------:R-:W-:Y:S02]  /*3d00*/  IMAD.MOV.U32 R6, RZ, RZ, R32 ;  /* 0x000000ffff067224 */ /* 0x000fe400078e0020 */
[----:B------:R-:W-:Y:S02]  /*3d10*/  IMAD.MOV.U32 R7, RZ, RZ, R73 ;  /* 0x000000ffff077224 */ /* 0x000fe400078e0049 */
[----:B------:R-:W-:-:S02]  /*3d20*/  IMAD R5, R4, UR5, R5 ;  /* 0x0000000504057c24 */ /* 0x000fc4000f8e0205 */
[----:B------:R-:W-:Y:S01]  /*3d30*/  IMAD.WIDE.U32 R6, R4, UR4, R6 ;  /* 0x0000000404067c25 */ /* 0x000fe2000f8e0006 */
[----:B------:R-:W-:-:S03]  /*3d40*/  ULDC.64 UR4, c[0x0][0x318] ;  /* 0x0000c60000047ab9 */ /* 0x000fc60000000a00 */
[----:B------:R-:W-:Y:S01]  /*3d50*/  IMAD R9, R19, 0x8000, R62 ;  /* 0x0000800013097824 */ /* 0x000fe200078e023e */
[----:B---3--:R-:W-:Y:S01]  /*3d60*/  LEA R12, P1, R6, UR4, 0x1 ;  /* 0x00000004060c7c11 */ /* 0x008fe2000f8208ff */
[----:B------:R-:W-:Y:S01]  /*3d70*/  IMAD.IADD R5, R7, 0x1, R5 ;  /* 0x0000000107057824 */ /* 0x000fe200078e0205 */
[----:B------:R-:W-:Y:S01]  /*3d80*/  ULDC UR4, c[0x0][0x320] ;  /* 0x0000c80000047ab9 */ /* 0x000fe20000000800 */
[----:B------:R-:W-:Y:S02]  /*3d90*/  VIADD R4, R16, 0x40 ;  /* 0x0000004010047836 */ /* 0x000fe40000000000 */
[C---:B------:R-:W-:Y:S01]  /*3da0*/  VIADD R15, R9.reuse, 0x20 ;  /* 0x00000020090f7836 */ /* 0x040fe20000000000 */
[----:B------:R-:W-:Y:S01]  /*3db0*/  LEA.HI.X R13, R6, UR5, R5, 0x1, P1 ;  /* 0x00000005060d7c11 */ /* 0x000fe200088f0c05 */
[C---:B------:R-:W-:Y:S01]  /*3dc0*/  @P0 VIADD R15, R9.reuse, 0xffffffe0 ;  /* 0xffffffe0090f0836 */ /* 0x040fe20000000000 */
[----:B------:R-:W-:Y:S01]  /*3dd0*/  ISETP.GE.AND P1, PT, R16, UR4, PT ;  /* 0x0000000410007c0c */ /* 0x000fe2000bf26270 */
[----:B--2-4-:R-:W-:Y:S01]  /*3de0*/  IMAD R29, R9, 0x2, R2 ;  /* 0x00000002091d7824 */ /* 0x014fe200078e0202 */
[----:B------:R-:W-:Y:S01]  /*3df0*/  ISETP.GE.AND P0, PT, R4, UR4, PT ;  /* 0x0000000404007c0c */ /* 0x000fe2000bf06270 */
[----:B------:R-:W-:-:S02]  /*3e00*/  VIADD R14, R16, 0x80 ;  /* 0x00000080100e7836 */ /* 0x000fc40000000000 */
[----:B------:R-:W-:-:S08]  /*3e10*/  VIADD R28, R16, 0xc0 ;  /* 0x000000c0101c7836 */ /* 0x000fd00000000000 */
[----:B------:R-:W1:Y:S04]  /*3e20*/  @!P1 LDS.128 R4, [R29+0x400] ;  /* 0x000400001d049984 */ /* 0x000e680000000c00 */
[----:B------:R-:W2:Y:S04]  /*3e30*/  @!P0 LDS.128 R8, [R29+0x2400] ;  /* 0x002400001d088984 */ /* 0x000ea80000000c00 */
[----:B-1----:R-:W-:Y:S01]  /*3e40*/  @!P1 STG.E.128 desc[UR40][R12.64], R4 ;  /* 0x000000040c009986 */ /* 0x002fe2000c101d28 */
[----:B------:R-:W-:Y:S01]  /*3e50*/  ISETP.GE.AND P1, PT, R14, UR4, PT ;  /* 0x000000040e007c0c */ /* 0x000fe2000bf26270 */
[----:B------:R-:W-:-:S02]  /*3e60*/  VIADD R14, R16, 0x100 ;  /* 0x00000100100e7836 */ /* 0x000fc40000000000 */
[----:B--2---:R-:W-:Y:S01]  /*3e70*/  @!P0 STG.E.128 desc[UR40][R12.64+0x80], R8 ;  /* 0x000080080c008986 */ /* 0x004fe2000c101d28 */
[----:B------:R-:W-:Y:S01]  /*3e80*/  ISETP.GE.AND P0, PT, R28, UR4, PT ;  /* 0x000000041c007c0c */ /* 0x000fe2000bf06270 */
        /* <DEDUP_REMOVED lines=16> */
[----:B------:R-:W-:Y:S02]  /*3f90*/  IMAD R28, R15, 0x2, R2 ;  /* 0x000000020f1c7824 */ /* 0x000fe400078e0202 */
[----:B------:R-:W-:-:S06]  /*3fa0*/  VIADD R15, R16, 0xe0 ;  /* 0x000000e0100f7836 */ /* 0x000fcc0000000000 */
[----:B------:R-:W1:Y:S04]  /*3fb0*/  @!P1 LDS.128 R4, [R29+0xc400] ;  /* 0x00c400001d049984 */ /* 0x000e680000000c00 */
[----:B------:R-:W2:Y:S04]  /*3fc0*/  @!P0 LDS.128 R8, [R29+0xe400] ;  /* 0x00e400001d088984 */ /* 0x000ea80000000c00 */
[----:B-1----:R-:W-:Y:S01]  /*3fd0*/  @!P1 STG.E.128 desc[UR40][R12.64+0x300], R4 ;  /* 0x000300040c009986 */ /* 0x002fe2000c101d28 */
[----:B------:R-:W-:-:S03]  /*3fe0*/  ISETP.GE.AND P1, PT, R72, UR4, PT ;  /* 0x0000000448007c0c */ /* 0x000fc6000bf26270 */
        /* <DEDUP_REMOVED lines=22> */
[----:B------:R-:W-:-:S03]  /*4150*/  ISETP.GE.AND P1, PT, R14, UR4, PT ;  /* 0x000000040e007c0c */ /* 0x000fc6000bf26270 */
[----:B--2---:R-:W-:Y:S01]  /*4160*/  @!P0 STG.E.128 desc[UR40][R12.64+0x2c0], R8 ;  /* 0x0002c0080c008986 */ /* 0x004fe2000c101d28 */
[----:B------:R-:W-:-:S09]  /*4170*/  ISETP.GE.AND P0, PT, R15, UR4, PT ;  /* 0x000000040f007c0c */ /* 0x000fd2000bf06270 */
[----:B------:R-:W1:Y:S04]  /*4180*/  @!P1 LDS.128 R4, [R28+0xc400] ;  /* 0x00c400001c049984 */ /* 0x000e680000000c00 */
[----:B------:R-:W2:Y:S04]  /*4190*/  @!P0 LDS.128 R8, [R28+0xe400] ;  /* 0x00e400001c088984 */ /* 0x000ea80000000c00 */
[----:B-1----:R1:W-:Y:S04]  /*41a0*/  @!P1 STG.E.128 desc[UR40][R12.64+0x340], R4 ;  /* 0x000340040c009986 */ /* 0x0023e8000c101d28 */
[----:B--2---:R1:W-:Y:S02]  /*41b0*/  @!P0 STG.E.128 desc[UR40][R12.64+0x3c0], R8 ;  /* 0x0003c0080c008986 */ /* 0x0043e4000c101d28 */
.L_x_3887:
[----:B------:R-:W-:Y:S05]  /*41c0*/  BSYNC B0 ;  /* 0x0000000000007941 */ /* 0x000fea0003800000 */
.L_x_3886:
[----:B------:R-:W-:Y:S01]  /*41d0*/  @!PT LDS RZ, [RZ] ;  /* 0x00000000fffff984 */ /* 0x000fe20000000800 */
[----:B------:R-:W-:Y:S01]  /*41e0*/  @!PT LDS RZ, [RZ] ;  /* 0x00000000fffff984 */ /* 0x000fe20000000800 */
[----:B------:R-:W-:Y:S01]  /*41f0*/  @!PT LDS RZ, [RZ] ;  /* 0x00000000fffff984 */ /* 0x000fe20000000800 */
[----:B------:R-:W-:Y:S01]  /*4200*/  @!PT LDS RZ, [RZ] ;  /* 0x00000000fffff984 */ /* 0x000fe20000000800 */
[----:B------:R5:W-:Y:S06]  /*4210*/  MEMBAR.ALL.CTA ;  /* 0x0000000000007992 */ /* 0x000bec0000008000 */
[----:B-----5:R-:W5:Y:S01]  /*4220*/  FENCE.VIEW.ASYNC.S ;  /* 0x00000000000073c6 */ /* 0x020f620000000000 */
[----:B------:R-:W-:Y:S01]  /*4230*/  VIADD R19, R19, 0x1 ;  /* 0x0000000113137836 */ /* 0x000fe20000000000 */
[----:B-----5:R1:W-:Y:S01]  /*4240*/  BAR.SYNC.DEFER_BLOCKING R59, 0x80 ;  /* 0x0002003b0000751d */ /* 0x0203e20000010000 */
[----:B0-----:R-:W-:-:S03]  /*4250*/  @!P5 VIADD R66, R66, 0x28cc0 ;  /* 0x00028cc04242d836 */ /* 0x001fc60000000000 */
[C---:B------:R-:W-:Y:S02]  /*4260*/  ISETP.NE.AND P1, PT, R19.reuse, 0x2, PT ;  /* 0x000000021300780c */ /* 0x040fe40003f25270 */
[----:B------:R-:W-:Y:S02]  /*4270*/  PLOP3.LUT P0, PT, PT, PT, PT, 0x8, 0x0 ;  /* 0x000000000000781c */ /* 0x000fe40003f0e170 */
[----:B------:R-:W-:Y:S02]  /*4280*/  @!P5 PRMT R66, RZ, 0x654, R66 ;  /* 0x00000654ff42d816 */ /* 0x000fe40000000042 */
[----:B-1----:R-:W-:Y:S02]  /*4290*/  SEL R4, RZ, 0x1, P1 ;  /* 0x00000001ff047807 */ /* 0x002fe40000800000 */
[----:B------:R-:W-:Y:S02]  /*42a0*/  SEL R19, R19, RZ, P1 ;  /* 0x000000ff13137207 */ /* 0x000fe40000800000 */
[----:B------:R-:W-:Y:S01]  /*42b0*/  LOP3.LUT R185, R185, R4, RZ, 0x3c, !PT ;  /* 0x00000004b9b97212 */ /* 0x000fe200078e3cff */
[----:B------:R0:W-:Y:S01]  /*42c0*/  @!P5 SYNCS.ARRIVE.TRANS64.RED.A1T0 RZ, [R66+URZ], RZ ;  /* 0x000000ff42ffd9a7 */ /* 0x0001e2000810043f */
[----:B------:R-:W-:Y:S05]  /*42d0*/  @P2 BRA `(.L_x_3888) ;  /* 0xffffffdc00bc2947 */ /* 0x000fea000383ffff */
.L_x_3854:
[----:B------:R-:W2:Y:S01]  /*42e0*/  LDL R4, [R1] ;  /* 0x0000000001047983 */ /* 0x000ea20000100800 */
        /* <DEDUP_REMOVED lines=18> */
[----:B------:R-:W-:Y:S01]  /*4410*/  IMAD.MOV.U32 R119, RZ, RZ, RZ ;  /* 0x000000ffff777224 */ /* 0x000fe200078e00ff */
[----:B------:R-:W-:-:S02]  /*4420*/  CS2R R114, SRZ ;  /* 0x0000000000727805 */ /* 0x000fc4000001ff00 */
[----:B------:R-:W-:Y:S02]  /*4430*/  CS2R R116, SRZ ;  /* 0x0000000000747805 */ /* 0x000fe4000001ff00 */
        /* <DEDUP_REMOVED lines=11> */
[----:B------:R-:W-:Y:S01]  /*44f0*/  IMAD.MOV.U32 R97, RZ, RZ, RZ ;  /* 0x000000ffff617224 */ /* 0x000fe200078e00ff */
[----:B------:R-:W-:-:S02]  /*4500*/  CS2R R94, SRZ ;  /* 0x00000000005e7805 */ /* 0x000fc4000001ff00 */
[----:B------:R-:W-:Y:S01]  /*4510*/  CS2R R92, SRZ ;  /* 0x00000000005c7805 */ /* 0x000fe2000001ff00 */
[----:B------:R-:W-:Y:S01]  /*4520*/  IMAD.MOV.U32 R91, RZ, RZ, RZ ;  /* 0x000000ffff5b7224 */ /* 0x000fe200078e00ff */
[----:B------:R-:W-:Y:S02]  /*4530*/  CS2R R36, SRZ ;  /* 0x0000000000247805 */ /* 0x000fe4000001ff00 */
[----:B------:R-:W-:Y:S02]  /*4540*/  CS2R R152, SRZ ;  /* 0x0000000000987805 */ /* 0x000fe4000001ff00 */
[----:B------:R-:W-:Y:S02]  /*4550*/  CS2R R86, SRZ ;  /* 0x0000000000567805 */ /* 0x000fe4000001ff00 */
[----:B------:R-:W-:Y:S02]  /*4560*/  CS2R R156, SRZ ;  /* 0x00000000009c7805 */ /* 0x000fe4000001ff00 */
[----:B------:R-:W-:Y:S01]  /*4570*/  CS2R R82, SRZ ;  /* 0x0000000000527805 */ /* 0x000fe2000001ff00 */
[----:B------:R-:W-:Y:S01]  /*4580*/  IMAD.MOV.U32 R155, RZ, RZ, RZ ;  /* 0x000000ffff9b7224 */ /* 0x000fe200078e00ff */
[----:B------:R-:W-:-:S02]  /*4590*/  CS2R R158, SRZ ;  /* 0x00000000009e7805 */ /* 0x000fc4000001ff00 */
[----:B---3--:R-:W-:Y:S02]  /*45a0*/  CS2R R78, SRZ ;  /* 0x00000000004e7805 */ /* 0x008fe4000001ff00 */
[----:B------:R-:W-:Y:S02]  /*45b0*/  CS2R R160, SRZ ;  /* 0x0000000000a07805 */ /* 0x000fe4000001ff00 */
[----:B------:R-:W-:Y:S02]  /*45c0*/  CS2R R74, SRZ ;  /* 0x00000000004a7805 */ /* 0x000fe4000001ff00 */
[----:B------:R-:W-:Y:S01]  /*45d0*/  CS2R R162, SRZ ;  /* 0x0000000000a27805 */ /* 0x000fe2000001ff00 */
[----:B------:R-:W-:Y:S01]  /*45e0*/  IMAD.MOV.U32 R71, RZ, RZ, RZ ;  /* 0x000000ffff477224 */ /* 0x000fe200078e00ff */
        /* <DEDUP_REMOVED lines=17> */
[----:B------:R-:W-:Y:S02]  /*4700*/  CS2R R38, SRZ ;  /* 0x0000000000267805 */ /* 0x000fe4000001ff00 */
[----:B------:R-:W-:Y:S01]  /*4710*/  CS2R R180, SRZ ;  /* 0x0000000000b47805 */ /* 0x000fe2000001ff00 */
[----:B------:R-:W-:Y:S01]  /*4720*/  IMAD.MOV.U32 R35, RZ, RZ, RZ ;  /* 0x000000ffff237224 */ /* 0x000fe200078e00ff */
[----:B--2-4-:R-:W-:Y:S01]  /*4730*/  CS2R R28, SRZ ;  /* 0x00000000001c7805 */ /* 0x014fe2000001ff00 */
[----:B------:R-:W-:Y:S02]  /*4740*/  IMAD.MOV.U32 R31, RZ, RZ, RZ ;  /* 0x000000ffff1f7224 */ /* 0x000fe400078e00ff */
[----:B------:R-:W-:Y:S02]  /*4750*/  IMAD.MOV.U32 R7, RZ, RZ, RZ ;  /* 0x000000ffff077224 */ /* 0x000fe400078e00ff */
[----:B------:R-:W-:-:S02]  /*4760*/  IMAD.MOV.U32 R0, RZ, RZ, RZ ;  /* 0x000000ffff007224 */ /* 0x000fc400078e00ff */
[----:B------:R-:W-:Y:S01]  /*4770*/  IMAD.MOV.U32 R5, RZ, RZ, RZ ;  /* 0x000000ffff057224 */ /* 0x000fe200078e00ff */
[----:B------:R-:W-:Y:S01]  /*4780*/  ISETP.NE.AND P1, PT, R4, 0x1, PT ;  /* 0x000000010400780c */ /* 0x000fe20003f25270 */
[----:B------:R-:W-:-:S12]  /*4790*/  @P0 BRA `(.L_x_3890) ;  /* 0x0000000000080947 */ /* 0x000fd80003800000 */
[----:B------:R-:W0:Y:S02]  /*47a0*/  FENCE.VIEW.ASYNC.G ;  /* 0x00000000000073c6 */ /* 0x000e240000000100 */
[----:B0-----:R-:W-:Y:S06]  /*47b0*/  BAR.ARV 0xc, 0x180 ;  /* 0x0306000000007b1d */ /* 0x001fec0000002000 */
.L_x_3890:
[----:B------:R-:W-:Y:S05]  /*47c0*/  BSYNC B0 ;  /* 0x0000000000007941 */ /* 0x000fea0003800000 */
.L_x_3889:
[----:B------:R-:W-:Y:S01]  /*47d0*/  BSSY B7, `(.L_x_3891) ;  /* 0x00007a0000077945 */ /* 0x000fe20003800000 */
[----:B------:R-:W-:Y:S02]  /*47e0*/  IMAD.MOV.U32 R12, RZ, RZ, RZ ;  /* 0x000000ffff0c7224 */ /* 0x000fe400078e00ff */
[----:B------:R-:W-:Y:S01]  /*47f0*/  IMAD.MOV.U32 R154, RZ, RZ, RZ ;  /* 0x000000ffff9a7224 */ /* 0x000fe200078e00ff */
[----:B------:R-:W-:Y:S06]  /*4800*/  @!P1 BRA `(.L_x_3892) ;  /* 0x0000001800b89947 */ /* 0x000fec0003800000 */
[----:B------:R-:W-:Y:S02]  /*4810*/  ISETP.GE.AND P1, PT, R168, 0x1, PT ;  /* 0x00000001a800780c */ /* 0x000fe40003f26270 */
[----:B------:R-:W-:-:S11]  /*4820*/  PLOP3.LUT P0, PT, PT, PT, PT, 0x80, 0x0 ;  /* 0x000000000000781c */ /* 0x000fd60003f0f070 */
[----:B------:R-:W-:Y:S05]  /*4830*/  @!P1 BRA `(.L_x_3893) ;  /* 0x0000007800649947 */ /* 0x000fea0003800000 */
[----:B------:R-:W0:Y:S01]  /*4840*/  SHFL.IDX PT, R0, R213, RZ, 0x1f ;  /* 0x00001fffd5007589 */ /* 0x000e2200000e0000 */
[----:B------:R-:W-:Y:S02]  /*4850*/  ISETP.NE.AND P0, PT, R184, 0x3, PT ;  /* 0x00000003b800780c */ /* 0x000fe40003f05270 */
[----:B0-----:R-:W-:-:S04]  /*4860*/  LEA.HI R3, R0, R0, RZ, 0x1 ;  /* 0x0000000000037211 */ /* 0x001fc800078f08ff */
[----:B------:R-:W-:-:S05]  /*4870*/  LOP3.LUT R3, R3, 0x1fffe, RZ, 0xc0, !PT ;  /* 0x0001fffe03037812 */ /* 0x000fca00078ec0ff */
[----:B------:R-:W-:-:S04]  /*4880*/  IMAD.IADD R3, R0, 0x1, -R3 ;  /* 0x0000000100037824 */ /* 0x000fc800078e0a03 */
[----:B------:R-:W-:-:S04]  /*4890*/  IMAD R3, R3, 0x8000, R2 ;  /* 0x0000800003037824 */ /* 0x000fc800078e0202 */
[----:B------:R-:W-:-:S05]  /*48a0*/  VIADD R3, R3, 0x400 ;  /* 0x0000040003037836 */ /* 0x000fca0000000000 */
[----:B------:R-:W-:-:S04]  /*48b0*/  SHF.R.U32.HI R3, RZ, 0x4, R3 ;  /* 0x00000004ff037819 */ /* 0x000fc80000011603 */
[----:B------:R-:W-:-:S04]  /*48c0*/  LOP3.LUT R3, R3, 0x3fff, RZ, 0xc0, !PT ;  /* 0x00003fff03037812 */ /* 0x000fc800078ec0ff */
[----:B------:R-:W-:Y:S01]  /*48d0*/  LOP3.LUT R3, R3, 0x2000000, RZ, 0xfc, !PT ;  /* 0x0200000003037812 */ /* 0x000fe200078efcff */
[----:B------:R-:W-:Y:S06]  /*48e0*/  @!P0 BRA `(.L_x_3894) ;  /* 0x0000000000048947 */ /* 0x000fec0003800000 */
[----:B------:R-:W-:Y:S01]  /*48f0*/  BPT.TRAP 0x1 ;  /* 0x000000040000795c */ /* 0x000fe20000300000 */
.L_x_3894:
[----:B------:R-:W-:Y:S01]  /*4900*/  IMAD R13, R18, 0x8, R2 ;  /* 0x00000008120d7824 */ /* 0x000fe200078e0202 */
[----:B------:R-:W-:Y:S01]  /*4910*/  SHF.L.U32 R4, R22, 0x1f, RZ ;  /* 0x0000001f16047819 */ /* 0x000fe200000006ff */
[----:B------:R-:W-:Y:S01]  /*4920*/  VIADD R0, R2, 0x26800 ;  /* 0x0002680002007836 */ /* 0x000fe20000000000 */
[----:B------:R-:W-:Y:S01]  /*4930*/  BSSY B0, `(.L_x_3895) ;  /* 0x0000008000007945 */ /* 0x000fe20003800000 */
[----:B------:R-:W-:Y:S01]  /*4940*/  IMAD R8, R18, 0x1000, R3 ;  /* 0x0000100012087824 */ /* 0x000fe200078e0203 */
[----:B------:R-:W0:Y:S01]  /*4950*/  SYNCS.PHASECHK.TRANS64.TRYWAIT P0, [R13+URZ+0x28c50], R4 ;  /* 0x028c50040d0075a7 */ /* 0x000e22000800017f */
[----:B------:R-:W-:Y:S01]  /*4960*/  IMAD.MOV.U32 R9, RZ, RZ, 0x40000040 ;  /* 0x40000040ff097424 */ /* 0x000fe200078e00ff */
[----:B------:R-:W-:-:S04]  /*4970*/  SHF.R.U32.HI R0, RZ, 0x4, R0 ;  /* 0x00000004ff007819 */ /* 0x000fc80000011600 */
[----:B------:R-:W-:-:S04]  /*4980*/  LOP3.LUT R0, R0, 0x3fff, RZ, 0xc0, !PT ;  /* 0x00003fff00007812 */ /* 0x000fc800078ec0ff */
[----:B------:R-:W-:Y:S01]  /*4990*/  LOP3.LUT R0, R0, 0x10000, RZ, 0xfc, !PT ;  /* 0x0001000000007812 */ /* 0x000fe200078efcff */
[----:B0-----:R-:W-:Y:S06]  /*49a0*/  @!P0 BRA `(.L_x_3896) ;  /* 0x0000013000608947 */ /* 0x001fec0003800000 */
.L_x_4158:
[----:B------:R-:W-:Y:S05]  /*49b0*/  BSYNC B0 ;  /* 0x0000000000007941 */ /* 0x000fea0003800000 */
.L_x_3895:
[----:B------:R-:W-:Y:S01]  /*49c0*/  BAR.SYNC.DEFER_BLOCKING 0xe, 0x100 ;  /* 0x0384000000007b1d */ /* 0x000fe20000010000 */
[----:B0-----:R-:W-:Y:S01]  /*49d0*/  IMAD.MOV.U32 R4, RZ, RZ, R0 ;  /* 0x000000ffff047224 */ /* 0x001fe200078e0000 */
[----:B------:R-:W-:Y:S01]  /*49e0*/  R2UR UR6, R8 ;  /* 0x00000000080672ca */ /* 0x000fe200000e0000 */
[----:B------:R-:W-:Y:S01]  /*49f0*/  IMAD.MOV.U32 R5, RZ, RZ, 0x40000040 ;  /* 0x40000040ff057424 */ /* 0x000fe200078e00ff */
[----:B------:R-:W-:Y:S01]  /*4a00*/  R2UR UR7, R9 ;  /* 0x00000000090772ca */ /* 0x000fe200000e0000 */
[----:B------:R-:W-:Y:S01]  /*4a10*/  VIADD R6, R0, 0x2 ;  /* 0x0000000200067836 */ /* 0x000fe20000000000 */
[----:B------:R-:W-:Y:S01]  /*4a20*/  R2UR UR4, R4 ;  /* 0x00000000040472ca */ /* 0x000fe200000e0000 */
[C---:B------:R-:W-:Y:S01]  /*4a30*/  VIADD R4, R8.reuse, 0x80 ;  /* 0x0000008008047836 */ /* 0x040fe20000000000 */
[----:B------:R-:W-:Y:S01]  /*4a40*/  R2UR UR5, R5 ;  /* 0x00000000050572ca */ /* 0x000fe200000e0000 */
[----:B------:R-:W-:Y:S01]  /*4a50*/  IMAD.MOV.U32 R5, RZ, RZ, 0x40000040 ;  /* 0x40000040ff057424 */ /* 0x000fe200078e00ff */
[----:B------:R-:W0:Y:S01]  /*4a60*/  S2R R12, SR_TID.X ;  /* 0x00000000000c7919 */ /* 0x000e220000002100 */
[----:B------:R-:W-:Y:S01]  /*4a70*/  IMAD.MOV.U32 R7, RZ, RZ, 0x40000040 ;  /* 0x40000040ff077424 */ /* 0x000fe200078e00ff */
[----:B------:R-:W-:Y:S01]  /*4a80*/  BSSY B0, `(.L_x_3897) ;  /* 0x00000f8000007945 */ /* 0x000fe20003800000 */
[----:B------:R-:W-:-:S02]  /*4a90*/  VIADD R10, R8, 0x100 ;  /* 0x00000100080a7836 */ /* 0x000fc40000000000 */
[----:B------:R-:W-:Y:S02]  /*4aa0*/  IMAD.MOV.U32 R11, RZ, RZ, 0x40000040 ;  /* 0x40000040ff0b7424 */ /* 0x000fe400078e00ff */
[----:B------:R-:W-:Y:S01]  /*4ab0*/  IMAD.MOV.U32 R9, RZ, RZ, 0x40000040 ;  /* 0x40000040ff097424 */ /* 0x000fe200078e00ff */
[----:B-----5:R-:W-:-:S06]  /*4ac0*/  WARPGROUP.ARRIVE ;  /* 0x00000000000079c5 */ /* 0x020fcc0000000000 */
[----:B------:R-:W-:Y:S01]  /*4ad0*/  HGMMA.64x256x16.F32.BF16 R24, gdesc[UR4].tnspB, RZ, !UPT, gsb0 ;  /* 0x43e00000041879f0 */ /* 0x000fe2000c0018ff */
[----:B------:R-:W-:Y:S01]  /*4ae0*/  R2UR UR6, R4 ;  /* 0x00000000040672ca */ /* 0x000fe200000e0000 */
[----:B------:R-:W-:Y:S01]  /*4af0*/  VIADD R4, R0, 0x4 ;  /* 0x0000000400047836 */ /* 0x000fe20000000000 */
[----:B------:R-:W-:Y:S01]  /*4b00*/  R2UR UR7, R5 ;  /* 0x00000000050772ca */ /* 0x000fe200000e0000 */
[----:B------:R-:W-:Y:S01]  /*4b10*/  IMAD.MOV.U32 R5, RZ, RZ, 0x40000040 ;  /* 0x40000040ff057424 */ /* 0x000fe200078e00ff */
[----:B------:R-:W-:Y:S02]  /*4b20*/  R2UR UR4, R6 ;  /* 0x00000000060472ca */ /* 0x000fe400000e0000 */
[----:B------:R-:W-:Y:S02]  /*4b30*/  R2UR UR5, R7 ;  /* 0x00000000070572ca */ /* 0x000fe400000e0000 */
[----:B0-----:R-:W-:-:S04]  /*4b40*/  LOP3.LUT R12, R12, 0x7f, RZ, 0xc0, !PT ;  /* 0x0000007f0c0c7812 */ /* 0x001fc800078ec0ff */
[----:B------:R-:W-:Y:S01]  /*4b50*/  ISETP.NE.AND P0, PT, R12, RZ, PT ;  /* 0x000000ff0c00720c */ /* 0x000fe20003f05270 */
[----:B------:R-:W-:Y:S02]  /*4b60*/  WARPGROUP.DEPBAR.LE gsb0, 0x0 ;  /* 0x00008000000079c5 */ /* 0x000fe40000010000 */
[----:B------:R-:W-:-:S12]  /*4b70*/  WARPGROUP.ARRIVE ;  /* 0x00000000000079c5 */ /* 0x000fd80000000000 */
[----:B------:R-:W-:Y:S01]  /*4b80*/  HGMMA.64x256x16.F32.BF16 R24, gdesc[UR4].tnspB, R24, gsb0 ;  /* 0x43e00000041879f0 */ /* 0x000fe20008001818 */
[----:B------:R-:W-:Y:S01]  /*4b90*/  R2UR UR6, R10 ;  /* 0x000000000a0672ca */ /* 0x000fe200000e0000 */
[----:B------:R-:W-:Y:S01]  /*4ba0*/  VIADD R10, R8, 0x180 ;  /* 0x00000180080a7836 */ /* 0x000fe20000000000 */
[----:B------:R-:W-:Y:S01]  /*4bb0*/  R2UR UR7, R11 ;  /* 0x000000000b0772ca */ /* 0x000fe200000e0000 */
[----:B------:R-:W-:Y:S01]  /*4bc0*/  VIADD R8, R0, 0x6 ;  /* 0x0000000600087836 */ /* 0x000fe20000000000 */
[----:B------:R-:W-:Y:S01]  /*4bd0*/  R2UR UR4, R4 ;  /* 0x00000000040472ca */ /* 0x000fe200000e0000 */
[----:B------:R-:W-:Y:S01]  /*4be0*/  IMAD.MOV.U32 R11, RZ, RZ, 0x40000040 ;  /* 0x40000040ff0b7424 */ /* 0x000fe200078e00ff */
[----:B------:R-:W-:Y:S01]  /*4bf0*/  R2UR UR5, R5 ;  /* 0x00000000050572ca */ /* 0x000fe200000e0000 */
[----:B------:R-:W-:-:S05]  /*4c00*/  @!P0 VIADD R0, R13, 0x28c60 ;  /* 0x00028c600d008836 */ /* 0x000fca0000000000 */
[----:B------:R-:W-:Y:S01]  /*4c10*/  @!P0 PRMT R0, RZ, 0x654, R0 ;  /* 0x00000654ff008816 */ /* 0x000fe20000000000 */
[----:B------:R-:W-:Y:S02]  /*4c20*/  WARPGROUP.DEPBAR.LE gsb0, 0x0 ;  /* 0x00008000000079c5 */ /* 0x000fe40000010000 */
[----:B------:R-:W-:-:S12]  /*4c30*/  WARPGROUP.ARRIVE ;  /* 0x00000000000079c5 */ /* 0x000fd80000000000 */
[----:B------:R-:W-:Y:S01]  /*4c40*/  HGMMA.64x256x16.F32.BF16 R24, gdesc[UR4].tnspB, R24, gsb0 ;  /* 0x43e00000041879f0 */ /* 0x000fe20008001818 */
[----:B------:R-:W-:Y:S02]  /*4c50*/  R2UR UR6, R10 ;  /* 0x000000000a0672ca */ /* 0x000fe400000e0000 */
[----:B------:R-:W-:Y:S02]  /*4c60*/  R2UR UR7, R11 ;  /* 0x000000000b0772ca */ /* 0x000fe400000e0000 */
[----:B------:R-:W-:Y:S02]  /*4c70*/  R2UR UR4, R8 ;  /* 0x00000000080472ca */ /* 0x000fe400000e0000 */
[----:B------:R-:W-:Y:S01]  /*4c80*/  R2UR UR5, R9 ;  /* 0x00000000090572ca */ /* 0x000fe200000e0000 */
[----:B------:R-:W-:Y:S02]  /*4c90*/  WARPGROUP.DEPBAR.LE gsb0, 0x0 ;  /* 0x00008000000079c5 */ /* 0x000fe40000010000 */
[----:B------:R-:W-:-:S15]  /*4ca0*/  WARPGROUP.ARRIVE ;  /* 0x00000000000079c5 */ /* 0x000fde0000000000 */
[----:B------:R-:W-:-:S03]  /*4cb0*/  NOP ;  /* 0x0000000000007918 */ /* 0x000fc60000000000 */
[----:B------:R-:W-:Y:S03]  /*4cc0*/  HGMMA.64x256x16.F32.BF16 R24, gdesc[UR4].tnspB, R24, gsb0 ;  /* 0x43e00000041879f0 */ /* 0x000fe60008001818 */
[----:B------:R-:W-:Y:S02]  /*4cd0*/  WARPGROUP.DEPBAR.LE gsb0, 0x0 ;  /* 0x00008000000079c5 */ /* 0x000fe40000010000 */
[----:B------:R-:W-:Y:S06]  /*4ce0*/  BAR.ARV 0xf, 0x100 ;  /* 0x03c4000000007b1d */ /* 0x000fec0000002000 */
[----:B------:R0:W-:Y:S01]  /*4cf0*/  @!P0 SYNCS.ARRIVE.TRANS64.RED.A1T0 RZ, [R0+URZ], RZ ;  /* 0x000000ff00ff89a7 */ /* 0x0001e2000810043f */
[----:B------:R-:W-:-:S13]  /*4d00*/  ISETP.GE.AND P0, PT, R168, 0x41, PT ;  /* 0x00000041a800780c */ /* 0x000fda0003f06270 */
[----:B0-----:R-:W-:Y:S05]  /*4d10*/  @!P0 BRA `(.L_x_3898) ;  /* 0x0000000c00388947 */ /* 0x001fea0003800000 */
[----:B------:R-:W-:-:S07]  /*4d20*/  VIADD R182, R182, 0xfffffffe ;  /* 0xfffffffeb6b67836 */ /* 0x000fce0000000000 */
.L_x_3904:
[----:B------:R-:W-:Y:S01]  /*4d30*/  BAR.SYNC.DEFER_BLOCKING 0xe, 0x100 ;  /* 0x0384000000007b1d */ /* 0x000fe20000010000 */
[----:B------:R-:W-:Y:S01]  /*4d40*/  IMAD R11, R18, 0x40, R191 ;  /* 0x00000040120b7824 */ /* 0x000fe200078e02bf */
[----:B------:R-:W-:Y:S01]  /*4d50*/  ISETP.NE.AND P2, PT, R184, 0x3, PT ;  /* 0x00000003b800780c */ /* 0x000fe20003f45270 */
[----:B------:R-:W-:Y:S01]  /*4d60*/  VIADD R18, R18, 0x1 ;  /* 0x0000000112127836 */ /* 0x000fe20000000000 */
[C---:B------:R-:W-:Y:S01]  /*4d70*/  ISETP.GT.AND P1, PT, R182.reuse, RZ, PT ;  /* 0x000000ffb600720c */ /* 0x040fe20003f24270 */
[----:B------:R-:W-:Y:S02]  /*4d80*/  IMAD R11, R11, 0x4, R2 ;  /* 0x000000040b0b7824 */ /* 0x000fe400078e0202 */
[----:B------:R-:W-:Y:S01]  /*4d90*/  VIADD R182, R182, 0xffffffff ;  /* 0xffffffffb6b67836 */ /* 0x000fe20000000000 */
[----:B------:R-:W-:-:S04]  /*4da0*/  ISETP.NE.AND P0, PT, R18, 0x2, PT ;  /* 0x000000021200780c */ /* 0x000fc80003f05270 */
[----:B------:R-:W-:Y:S02]  /*4db0*/  SEL R13, RZ, 0x1, P0 ;  /* 0x00000001ff0d7807 */ /* 0x000fe40000000000 */
[----:B------:R-:W-:Y:S02]  /*4dc0*/  SEL R18, R18, RZ, P0 ;  /* 0x000000ff12127207 */ /* 0x000fe40000000000 */
[----:B------:R-:W-:Y:S01]  /*4dd0*/  LOP3.LUT R22, R22, R13, RZ, 0x3c, !PT ;  /* 0x0000000d16167212 */ /* 0x000fe200078e3cff */
[----:B0-----:R-:W0:Y:S04]  /*4de0*/  LDS R0, [R11+0x28800] ;  /* 0x028800000b007984 */ /* 0x001e280000000800 */
        /* <DEDUP_REMOVED lines=131> */
.L_x_3899:
[----:B------:R-:W-:Y:S01]  /*5620*/  IMAD R0, R18, 0x8, R2 ;  /* 0x0000000812007824 */ /* 0x000fe200078e0202 */
[----:B------:R-:W-:-:S04]  /*5630*/  SHF.L.U32 R11, R22, 0x1f, RZ ;  /* 0x0000001f160b7819 */ /* 0x000fc800000006ff */
[----:B------:R0:W1:Y:S01]  /*5640*/  SYNCS.PHASECHK.TRANS64.TRYWAIT P0, [R0+URZ+0x28c50], R11 ;  /* 0x028c500b000075a7 */ /* 0x000062000800017f */
[----:B------:R-:W-:Y:S05]  /*5650*/  @!P2 BRA `(.L_x_3900) ;  /* 0x000000000004a947 */ /* 0x000fea0003800000 */
[----:B------:R-:W-:Y:S01]  /*5660*/  BPT.TRAP 0x1 ;  /* 0x000000040000795c */ /* 0x000fe20000300000 */
.L_x_3900:
[----:B------:R-:W-:Y:S04]  /*5670*/  BSSY B1, `(.L_x_3901) ;  /* 0x0000004000017945 */ /* 0x000fe80003800000 */
[----:B-1----:R-:W-:Y:S05]  /*5680*/  @P0 BRA `(.L_x_3902) ;  /* 0x0000000000080947 */ /* 0x002fea0003800000 */
[----:B------:R-:W1:Y:S02]  /*5690*/  SYNCS.PHASECHK.TRANS64.TRYWAIT P0, [R0+URZ+0x28c50], R11 ;  /* 0x028c500b000075a7 */ /* 0x000e64000800017f */
[----:B-1----:R-:W-:Y:S05]  /*56a0*/  @!P0 BRA `(.L_x_3903) ;  /* 0x0000012400348947 */ /* 0x002fea0003800000 */
.L_x_3902:
[----:B------:R-:W-:Y:S05]  /*56b0*/  BSYNC B1 ;  /* 0x0000000000017941 */ /* 0x000fea0003800000 */
.L_x_3901:
[----:B01----:R-:W-:Y:S01]  /*56c0*/  VIADD R0, R2, 0x26800 ;  /* 0x0002680002007836 */ /* 0x003fe20000000000 */
[----:B------:R-:W-:Y:S01]  /*56d0*/  WARPGROUP.ARRIVE ;  /* 0x00000000000079c5 */ /* 0x000fe20000000000 */
[----:B------:R-:W-:-:S05]  /*56e0*/  IMAD R10, R18, 0x1000, R3 ;  /* 0x00001000120a7824 */ /* 0x000fca00078e0203 */
[----:B------:R-:W0:Y:S01]  /*56f0*/  S2R R14, SR_TID.X ;  /* 0x00000000000e7919 */ /* 0x000e220000002100 */
[----:B------:R-:W-:Y:S01]  /*5700*/  IMAD.MOV.U32 R11, RZ, RZ, 0x40000040 ;  /* 0x40000040ff0b7424 */ /* 0x000fe200078e00ff */
[----:B------:R-:W-:Y:S01]  /*5710*/  SHF.R.U32.HI R0, RZ, 0x4, R0 ;  /* 0x00000004ff007819 */ /* 0x000fe20000011600 */
[----:B------:R-:W-:Y:S01]  /*5720*/  IMAD.MOV.U32 R13, RZ, RZ, 0x40000040 ;  /* 0x40000040ff0d7424 */ /* 0x000fe200078e00ff */
[----:B------:R-:W-:Y:S02]  /*5730*/  R2UR UR6, R10 ;  /* 0x000000000a0672ca */ /* 0x000fe400000e0000 */
[----:B------:R-:W-:Y:S02]  /*5740*/  LOP3.LUT R0, R0, 0x3fff, RZ, 0xc0, !PT ;  /* 0x00003fff00007812 */ /* 0x000fe400078ec0ff */
[----:B------:R-:W-:Y:S01]  /*5750*/  R2UR UR7, R11 ;  /* 0x000000000b0772ca */ /* 0x000fe200000e0000 */
[----:B------:R-:W-:Y:S01]  /*5760*/  IMAD.MOV.U32 R11, RZ, RZ, 0x40000040 ;  /* 0x40000040ff0b7424 */ /* 0x000fe200078e00ff */
[----:B------:R-:W-:-:S02]  /*5770*/  LOP3.LUT R12, R0, 0x10000, RZ, 0xfc, !PT ;  /* 0x00010000000c7812 */ /* 0x000fc400078efcff */
[----:B------:R-:W-:Y:S01]  /*5780*/  R2UR UR5, R13 ;  /* 0x000000000d0572ca */ /* 0x000fe200000e0000 */
[----:B------:R-:W-:Y:S01]  /*5790*/  IMAD.MOV.U32 R13, RZ, RZ, 0x40000040 ;  /* 0x40000040ff0d7424 */ /* 0x000fe200078e00ff */
[----:B------:R-:W-:Y:S01]  /*57a0*/  R2UR UR4, R12 ;  /* 0x000000000c0472ca */ /* 0x000fe200000e0000 */
[----:B------:R-:W-:-:S12]  /*57b0*/  VIADD R12, R10, 0x80 ;  /* 0x000000800a0c7836 */ /* 0x000fd80000000000 */
[----:B------:R-:W-:Y:S01]  /*57c0*/  HGMMA.64x256x16.F32.BF16 R24, gdesc[UR4].tnspB, R24, gsb0 ;  /* 0x43e00000041879f0 */ /* 0x000fe20008001818 */
[----:B------:R-:W-:Y:S02]  /*57d0*/  R2UR UR4, R6 ;  /* 0x00000000060472ca */ /* 0x000fe400000e0000 */
[----:B------:R-:W-:Y:S02]  /*57e0*/  R2UR UR5, R7 ;  /* 0x00000000070572ca */ /* 0x000fe400000e0000 */
[----:B------:R-:W-:Y:S01]  /*57f0*/  R2UR UR6, R12 ;  /* 0x000000000c0672ca */ /* 0x000fe200000e0000 */
[----:B------:R-:W-:Y:S01]  /*5800*/  VIADD R12, R10, 0x100 ;  /* 0x000001000a0c7836 */ /* 0x000fe20000000000 */
[----:B------:R-:W-:Y:S01]  /*5810*/  R2UR UR7, R13 ;  /* 0x000000000d0772ca */ /* 0x000fe200000e0000 */
[----:B------:R-:W-:Y:S01]  /*5820*/  IMAD.MOV.U32 R13, RZ, RZ, 0x40000040 ;  /* 0x40000040ff0d7424 */ /* 0x000fe200078e00ff */
[----:B0-----:R-:W-:Y:S01]  /*5830*/  LOP3.LUT R14, R14, 0x7f, RZ, 0xc0, !PT ;  /* 0x0000007f0e0e7812 */ /* 0x001fe200078ec0ff */
[----:B------:R-:W-:-:S03]  /*5840*/  VIADD R10, R10, 0x180 ;  /* 0x000001800a0a7836 */ /* 0x000fc60000000000 */
[----:B------:R-:W-:-:S13]  /*5850*/  ISETP.NE.AND P0, PT, R14, RZ, PT ;  /* 0x000000ff0e00720c */ /* 0x000fda0003f05270 */
[----:B------:R-:W-:-:S04]  /*5860*/  @!P0 IMAD R0, R18, 0x8, R2 ;  /* 0x0000000812008824 */ /* 0x000fc800078e0202 */
[----:B------:R-:W-:-:S05]  /*5870*/  @!P0 VIADD R0, R0, 0x28c60 ;  /* 0x00028c6000008836 */ /* 0x000fca0000000000 */
[----:B------:R-:W-:Y:S01]  /*5880*/  @!P0 PRMT R0, RZ, 0x654, R0 ;  /* 0x00000654ff008816 */ /* 0x000fe20000000000 */
[----:B------:R-:W-:Y:S02]  /*5890*/  WARPGROUP.DEPBAR.LE gsb0, 0x0 ;  /* 0x00008000000079c5 */ /* 0x000fe40000010000 */
[----:B------:R-:W-:-:S06]  /*58a0*/  WARPGROUP.ARRIVE ;  /* 0x00000000000079c5 */ /* 0x000fcc0000000000 */
        /* <DEDUP_REMOVED lines=20> */
[----:B------:R-:W-:Y:S05]  /*59f0*/  @P1 BRA `(.L_x_3904) ;  /* 0xfffffff000cc1947 */ /* 0x000fea000383ffff */
.L_x_3898:
[----:B------:R-:W-:Y:S05]  /*5a00*/  BSYNC B0 ;  /* 0x0000000000007941 */ /* 0x000fea0003800000 */
.L_x_3897:
[----:B------:R-:W-:Y:S01]  /*5a10*/  BAR.SYNC.DEFER_BLOCKING 0xe, 0x100 ;  /* 0x0384000000007b1d */ /* 0x000fe20000010000 */
[C---:B------:R-:W-:Y:S01]  /*5a20*/  IMAD R3, R18.reuse, 0x40, R191 ;  /* 0x0000004012037824 */ /* 0x040fe200078e02bf */
[----:B------:R-:W-:Y:S01]  /*5a30*/  PLOP3.LUT P0, PT, PT, PT, PT, 0x8, 0x0 ;  /* 0x000000000000781c */ /* 0x000fe20003f0e170 */
[----:B------:R-:W-:Y:S01]  /*5a40*/  VIADD R18, R18, 0x1 ;  /* 0x0000000112127836 */ /* 0x000fe20000000000 */
[----:B------:R-:W-:Y:S01]  /*5a50*/  CS2R R20, SRZ ;  /* 0x0000000000147805 */ /* 0x000fe2000001ff00 */
[----:B------:R-:W-:-:S03]  /*5a60*/  IMAD R3, R3, 0x4, R2 ;  /* 0x0000000403037824 */ /* 0x000fc600078e0202 */
        /* <DEDUP_REMOVED lines=9> */
[----:B------:R-:W-:Y:S01]  /*5b00*/  FMUL.FTZ R154, R24, R0 ;  /* 0x00000000189a7220 */ /* 0x000fe20000410000 */
[-C--:B-1----:R-:W-:Y:S01]  /*5b10*/  FMUL.FTZ R9, R58, R2.reuse ;  /* 0x000000023a097220 */ /* 0x082fe20000410000 */
        /* <DEDUP_REMOVED lines=125> */
.L_x_3892:
[----:B------:R-:W-:Y:S02]  /*62f0*/  ISETP.GE.AND P1, PT, R168, 0x1, PT ;  /* 0x00000001a800780c */ /* 0x000fe40003f26270 */
[----:B------:R-:W-:-:S11]  /*6300*/  PLOP3.LUT P0, PT, PT, PT, PT, 0x80, 0x0 ;  /* 0x000000000000781c */ /* 0x000fd60003f0f070 */
[----:B------:R-:W-:Y:S05]  /*6310*/  @!P1 BRA `(.L_x_3893) ;  /* 0x0000005c00ac9947 */ /* 0x000fea0003800000 */
[----:B------:R-:W0:Y:S01]  /*6320*/  SHFL.IDX PT, R0, R213, RZ, 0x1f ;  /* 0x00001fffd5007589 */ /* 0x000e2200000e0000 */
[----:B------:R-:W-:Y:S01]  /*6330*/  BSSY B6, `(.L_x_3905) ;  /* 0x000001b000067945 */ /* 0x000fe20003800000 */
[----:B0-----:R-:W-:-:S04]  /*6340*/  LEA.HI R3, R0, R0, RZ, 0x1 ;  /* 0x0000000000037211 */ /* 0x001fc800078f08ff */
[----:B------:R-:W-:-:S05]  /*6350*/  LOP3.LUT R3, R3, 0x1fffe, RZ, 0xc0, !PT ;  /* 0x0001fffe03037812 */ /* 0x000fca00078ec0ff */
[----:B------:R-:W-:Y:S02]  /*6360*/  IMAD.IADD R3, R0, 0x1, -R3 ;  /* 0x0000000100037824 */ /* 0x000fe400078e0a03 */
[----:B------:R-:W-:Y:S02]  /*6370*/  VIADD R0, R2, 0x26800 ;  /* 0x0002680002007836 */ /* 0x000fe40000000000 */
[----:B------:R-:W-:-:S03]  /*6380*/  IMAD R3, R3, 0x8000, R2 ;  /* 0x0000800003037824 */ /* 0x000fc600078e0202 */
[----:B------:R-:W-:Y:S01]  /*6390*/  LOP3.LUT P0, RZ, R0, 0x3ff, RZ, 0xc0, !PT ;  /* 0x000003ff00ff7812 */ /* 0x000fe2000780c0ff */
[----:B------:R-:W-:-:S05]  /*63a0*/  VIADD R3, R3, 0x400 ;  /* 0x0000040003037836 */ /* 0x000fca0000000000 */
[----:B------:R-:W-:-:S04]  /*63b0*/  SHF.R.U32.HI R3, RZ, 0x4, R3 ;  /* 0x00000004ff037819 */ /* 0x000fc80000011603 */
[----:B------:R-:W-:-:S03]  /*63c0*/  LOP3.LUT R56, R3, 0x3fff, RZ, 0xc0, !PT ;  /* 0x00003fff03387812 */ /* 0x000fc600078ec0ff */
        /* <DEDUP_REMOVED lines=17> */
.L_x_3906:
[----:B------:R-:W-:Y:S05]  /*64e0*/  BSYNC B6 ;  /* 0x0000000000067941 */ /* 0x000fea0003800000 */
.L_x_3905:
        /* <DEDUP_REMOVED lines=12> */
.L_x_3910:
[----:B-1----:R1:W2:Y:S02]  /*65b0*/  SYNCS.PHASECHK.TRANS64.TRYWAIT P0, [R2+URZ+0x28c00], R3 ;  /* 0x028c0003020075a7 */ /* 0x0022a4000800017f */
[----:B--2---:R-:W-:Y:S05]  /*65c0*/  @!P0 NANOSLEEP.SYNCS 0x989680 ;  /* 0x009896800000895d */ /* 0x004fea0003900000 */
[----:B------:R-:W2:Y:S02]  /*65d0*/  @!P0 SYNCS.PHASECHK.TRANS64 P0, [R2+URZ+0x28c00], R3 ;  /* 0x028c0003020085a7 */ /* 0x000ea4000800007f */
[----:B--2---:R-:W-:Y:S05]  /*65e0*/  @!P0 BRA `(.L_x_3910) ;  /* 0xfffffffc00f08947 */ /* 0x004fea000383ffff */
.L_x_3909:
[----:B------:R-:W-:Y:S05]  /*65f0*/  BSYNC B0 ;  /* 0x0000000000007941 */ /* 0x000fea0003800000 */
.L_x_3908:
[----:B------:R-:W-:Y:S05]  /*6600*/  BRA `(.L_x_3911) ;  /* 0x0000002000787947 */ /* 0x000fea0003800000 */
.L_x_3907:
[----:B-----5:R-:W-:Y:S01]  /*6610*/  SHF.R.S32.HI R0, RZ, 0x1f, R27 ;  /* 0x0000001fff007819 */ /* 0x020fe2000001141b */
[----:B------:R-:W-:Y:S01]  /*6620*/  VIADD R3, R2, 0x20400 ;  /* 0x0002040002037836 */ /* 0x000fe20000000000 */
[----:B------:R-:W-:Y:S01]  /*6630*/  ULDC.64 UR4, c[0x0][0x3f8] ;  /* 0x0000fe0000047ab9 */ /* 0x000fe20000000a00 */
[----:B------:R-:W-:Y:S01]  /*6640*/  ULDC.64 UR6, c[0x0][0x408] ;  /* 0x0001020000067ab9 */ /* 0x000fe20000000a00 */
[----:B------:R-:W-:Y:S01]  /*6650*/  IMAD.WIDE.U32 R4, R27, UR4, RZ ;  /* 0x000000041b047c25 */ /* 0x000fe2000f8e00ff */
[----:B------:R-:W-:Y:S01]  /*6660*/  BSSY B6, `(.L_x_3912) ;  /* 0x0000020000067945 */ /* 0x000fe20003800000 */
[----:B------:R-:W-:Y:S02]  /*6670*/  LOP3.LUT P0, RZ, R3, 0x3ff, RZ, 0xc0, !PT ;  /* 0x000003ff03ff7812 */ /* 0x000fe4000780c0ff */
[C---:B------:R-:W-:Y:S02]  /*6680*/  IMAD R6, R0.reuse, UR4, RZ ;  /* 0x0000000400067c24 */ /* 0x040fe4000f8e02ff */
[----:B------:R-:W-:-:S02]  /*6690*/  IMAD R0, R0, UR6, RZ ;  /* 0x0000000600007c24 */ /* 0x000fc4000f8e02ff */
        /* <DEDUP_REMOVED lines=28> */
.L_x_3913:
[----:B------:R-:W-:Y:S05]  /*6860*/  BSYNC B6 ;  /* 0x0000000000067941 */ /* 0x000fea0003800000 */
.L_x_3912:
        /* <DEDUP_REMOVED lines=11> */
.L_x_4164:
[----:B------:R-:W-:Y:S01]  /*6920*/  ULDC UR4, c[0x0][0x448] ;  /* 0x0001120000047ab9 */ /* 0x000fe20000000800 */
[----:B------:R-:W-:Y:S01]  /*6930*/  LEA.HI R5, R208, R208, RZ, 0x1 ;  /* 0x000000d0d0057211 */ /* 0x000fe200078f08ff */
[----:B------:R-:W-:Y:S01]  /*6940*/  IMAD R24, R24, UR4, RZ ;  /* 0x0000000418187c24 */ /* 0x000fe2000f8e02ff */
[----:B------:R-:W-:Y:S01]  /*6950*/  BSSY B1, `(.L_x_3917) ;  /* 0x000001e000017945 */ /* 0x000fe20003800000 */
[----:B------:R-:W-:Y:S01]  /*6960*/  IMAD.SHL.U32 R12, R188, 0x40, RZ ;  /* 0x00000040bc0c7824 */ /* 0x000fe200078e00ff */
[----:B------:R-:W-:Y:S02]  /*6970*/  LOP3.LUT R5, R5, 0xfffffffe, RZ, 0xc0, !PT ;  /* 0xfffffffe05057812 */ /* 0x000fe400078ec0ff */
[----:B------:R-:W-:Y:S02]  /*6980*/  CS2R R8, SRZ ;  /* 0x0000000000087805 */ /* 0x000fe4000001ff00 */
[----:B------:R-:W-:Y:S02]  /*6990*/  ISETP.GE.AND P0, PT, R6, R24, PT ;  /* 0x000000180600720c */ /* 0x000fe40003f06270 */
[----:B------:R-:W-:-:S02]  /*69a0*/  CS2R R6, SRZ ;  /* 0x0000000000067805 */ /* 0x000fc4000001ff00 */
[----:B------:R-:W-:Y:S01]  /*69b0*/  LOP3.LUT R31, R12, 0x1c0, RZ, 0xc0, !PT ;  /* 0x000001c00c1f7812 */ /* 0x000fe200078ec0ff */
[----:B------:R-:W-:Y:S01]  /*69c0*/  IMAD.IADD R5, R208, 0x1, -R5 ;  /* 0x00000001d0057824 */ /* 0x000fe200078e0a05 */
[----:B------:R-:W-:Y:S02]  /*69d0*/  CS2R R10, SRZ ;  /* 0x00000000000a7805 */ /* 0x000fe4000001ff00 */
[----:B------:R-:W-:Y:S02]  /*69e0*/  CS2R R12, SRZ ;  /* 0x00000000000c7805 */ /* 0x000fe4000001ff00 */
[----:B------:R-:W-:-:S03]  /*69f0*/  SHF.L.U32 R5, R5, 0x1f, RZ ;  /* 0x0000001f05057819 */ /* 0x000fc600000006ff */
[----:B------:R-:W-:Y:S05]  /*6a00*/  @P0 BRA `(.L_x_3918) ;  /* 0x0000000000480947 */ /* 0x000fea0003800000 */
[----:B------:R-:W-:Y:S01]  /*6a10*/  ULDC UR4, c[0x0][0x3f4] ;  /* 0x0000fd0000047ab9 */ /* 0x000fe20000000800 */
[----:B--2---:R-:W-:Y:S01]  /*6a20*/  IMAD.MOV.U32 R6, RZ, RZ, R3 ;  /* 0x000000ffff067224 */ /* 0x004fe200078e0003 */
[----:B------:R-:W-:Y:S01]  /*6a30*/  ISETP.GE.AND P3, PT, R190, UR4, PT ;  /* 0x00000004be007c0c */ /* 0x000fe2000bf66270 */
[----:B-1----:R-:W-:Y:S01]  /*6a40*/  IMAD.MOV.U32 R7, RZ, RZ, R0 ;  /* 0x000000ffff077224 */ /* 0x002fe200078e0000 */
[----:B------:R-:W-:Y:S01]  /*6a50*/  ISETP.GE.AND P2, PT, R186, UR4, PT ;  /* 0x00000004ba007c0c */ /* 0x000fe2000bf46270 */
[----:B---3--:R-:W-:Y:S01]  /*6a60*/  IMAD.MOV.U32 R15, RZ, RZ, R4 ;  /* 0x000000ffff0f7224 */ /* 0x008fe200078e0004 */
[----:B------:R-:W-:-:S09]  /*6a70*/  CS2R R10, SRZ ;  /* 0x00000000000a7805 */ /* 0x000fd2000001ff00 */
[-C--:B0-----:R-:W-:Y:S02]  /*6a80*/  @!P3 IADD3 R26, P0, R3, R218.reuse, RZ ;  /* 0x000000da031ab210 */ /* 0x081fe40007f1e0ff */
[----:B----4-:R-:W-:Y:S01]  /*6a90*/  @!P3 IADD3 R28, P1, R14, R218, RZ ;  /* 0x000000da0e1cb210 */ /* 0x010fe20007f3e0ff */
[----:B------:R-:W-:Y:S01]  /*6aa0*/  @!P2 IMAD.WIDE R20, R186, 0x2, R6 ;  /* 0x00000002ba14a825 */ /* 0x000fe200078e0206 */
[----:B------:R-:W-:-:S03]  /*6ab0*/  CS2R R6, SRZ ;  /* 0x0000000000067805 */ /* 0x000fc6000001ff00 */
[----:B------:R-:W-:Y:S01]  /*6ac0*/  @!P2 IMAD.WIDE R14, R186, 0x2, R14 ;  /* 0x00000002ba0ea825 */ /* 0x000fe200078e020e */
[----:B------:R0:W5:Y:S03]  /*6ad0*/  @!P2 LD.E.64 R8, desc[UR40][R20.64] ;  /* 0x000000281408a980 */ /* 0x000166000c101b00 */
[--C-:B------:R-:W-:Y:S01]  /*6ae0*/  @!P3 IMAD.X R27, R0, 0x1, R217.reuse, P0 ;  /* 0x00000001001bb824 */ /* 0x100fe200000e06d9 */
[----:B------:R0:W5:Y:S01]  /*6af0*/  @!P2 LD.E.64 R12, desc[UR40][R14.64] ;  /* 0x000000280e0ca980 */ /* 0x000162000c101b00 */
[----:B------:R-:W-:-:S03]  /*6b00*/  @!P3 IMAD.X R29, R4, 0x1, R217, P1 ;  /* 0x00000001041db824 */ /* 0x000fc600008e06d9 */
[----:B------:R0:W5:Y:S04]  /*6b10*/  @!P3 LD.E.64 R6, desc[UR40][R26.64] ;  /* 0x000000281a06b980 */ /* 0x000168000c101b00 */
[----:B------:R0:W5:Y:S02]  /*6b20*/  @!P3 LD.E.64 R10, desc[UR40][R28.64] ;  /* 0x000000281c0ab980 */ /* 0x000164000c101b00 */
.L_x_3918:
[----:B------:R-:W-:Y:S05]  /*6b30*/  BSYNC B1 ;  /* 0x0000000000017941 */ /* 0x000fea0003800000 */
.L_x_3917:
[----:B------:R-:W0:Y:S01]  /*6b40*/  SYNCS.PHASECHK.TRANS64.TRYWAIT P0, [R2+URZ+0x28c00], R5 ;  /* 0x028c0005020075a7 */ /* 0x000e22000800017f */
[----:B--2---:R-:W-:Y:S01]  /*6b50*/  LOP3.LUT R3, R31, 0x18, R16, 0xf8, !PT ;  /* 0x000000181f037812 */ /* 0x004fe200078ef810 */
[----:B-1----:R-:W-:Y:S01]  /*6b60*/  IMAD R0, R25, -0x40, R24 ;  /* 0xffffffc019007824 */ /* 0x002fe200078e0218 */
[----:B---3--:R-:W-:Y:S01]  /*6b70*/  SHF.R.U32.HI R4, RZ, 0x3, R31 ;  /* 0x00000003ff047819 */ /* 0x008fe2000001161f */
[--C-:B0---45:R-:W-:Y:S01]  /*6b80*/  IMAD.MOV.U32 R14, RZ, RZ, R9.reuse ;  /* 0x000000ffff0e7224 */ /* 0x131fe200078e0009 */
[--C-:B------:R-:W-:Y:S01]  /*6b90*/  SHF.R.U64 R24, R8, 0x10, R9.reuse ;  /* 0x0000001008187819 */ /* 0x100fe20000001209 */
[----:B------:R-:W-:Y:S01]  /*6ba0*/  BSSY B1, `(.L_x_3919) ;  /* 0x000001d000017945 */ /* 0x000fe20003800000 */
[----:B------:R-:W-:Y:S01]  /*6bb0*/  LOP3.LUT R29, R3, R4, RZ, 0x3c, !PT ;  /* 0x00000004031d7212 */ /* 0x000fe200078e3cff */
[----:B------:R-:W-:Y:S01]  /*6bc0*/  IMAD.MOV.U32 R3, RZ, RZ, R8 ;  /* 0x000000ffff037224 */ /* 0x000fe200078e0008 */
[----:B------:R-:W-:Y:S01]  /*6bd0*/  SHF.R.U32.HI R27, RZ, 0x10, R9 ;  /* 0x00000010ff1b7819 */ /* 0x000fe20000011609 */
[----:B------:R-:W-:Y:S01]  /*6be0*/  IMAD.MOV.U32 R4, RZ, RZ, R6 ;  /* 0x000000ffff047224 */ /* 0x000fe200078e0006 */
[----:B------:R-:W-:Y:S01]  /*6bf0*/  SHF.R.U64 R25, R6, 0x10, R7 ;  /* 0x0000001006197819 */ /* 0x000fe20000001207 */
[----:B------:R-:W-:Y:S01]  /*6c00*/  IMAD R29, R192, 0x200, R29 ;  /* 0x00000200c01d7824 */ /* 0x000fe200078e021d */
[----:B------:R-:W-:Y:S01]  /*6c10*/  PRMT R28, R3, 0x5410, R24 ;  /* 0x00005410031c7816 */ /* 0x000fe20000000018 */
[--C-:B------:R-:W-:Y:S01]  /*6c20*/  IMAD.MOV.U32 R8, RZ, RZ, R7.reuse ;  /* 0x000000ffff087224 */ /* 0x100fe200078e0007 */
[----:B------:R-:W-:Y:S01]  /*6c30*/  SHF.R.U32.HI R21, RZ, 0x10, R7 ;  /* 0x00000010ff157819 */ /* 0x000fe20000011607 */
[----:B------:R-:W-:Y:S01]  /*6c40*/  IMAD.MOV.U32 R9, RZ, RZ, R12 ;  /* 0x000000ffff097224 */ /* 0x000fe200078e000c */
[--C-:B------:R-:W-:Y:S01]  /*6c50*/  SHF.R.U64 R20, R12, 0x10, R13.reuse ;  /* 0x000000100c147819 */ /* 0x100fe2000000120d */
[----:B------:R-:W-:Y:S01]  /*6c60*/  IMAD R3, R29, 0x2, R2 ;  /* 0x000000021d037824 */ /* 0x000fe200078e0202 */
[----:B------:R-:W-:Y:S01]  /*6c70*/  VIMNMX R35, R0, 0x40, PT ;  /* 0x0000004000237848 */ /* 0x000fe20003fe0100 */
[--C-:B------:R-:W-:Y:S01]  /*6c80*/  IMAD.MOV.U32 R15, RZ, RZ, R13.reuse ;  /* 0x000000ffff0f7224 */ /* 0x100fe200078e000d */
[----:B------:R-:W-:Y:S01]  /*6c90*/  SHF.R.U32.HI R12, RZ, 0x10, R13 ;  /* 0x00000010ff0c7819 */ /* 0x000fe2000001160d */
[----:B------:R-:W-:Y:S01]  /*6ca0*/  IMAD.MOV.U32 R6, RZ, RZ, R10 ;  /* 0x000000ffff067224 */ /* 0x000fe200078e000a */
[--C-:B------:R-:W-:Y:S01]  /*6cb0*/  SHF.R.U64 R13, R10, 0x10, R11.reuse ;  /* 0x000000100a0d7819 */ /* 0x100fe2000000120b */
[----:B------:R-:W-:Y:S01]  /*6cc0*/  IMAD.MOV.U32 R7, RZ, RZ, R11 ;  /* 0x000000ffff077224 */ /* 0x000fe200078e000b */
[----:B------:R-:W-:Y:S01]  /*6cd0*/  PRMT R29, R4, 0x5410, R25 ;  /* 0x00005410041d7816 */ /* 0x000fe20000000019 */
[C---:B------:R-:W-:Y:S01]  /*6ce0*/  VIADD R4, R3.reuse, 0x20400 ;  /* 0x0002040003047836 */ /* 0x040fe20000000000 */
[----:B------:R-:W-:Y:S01]  /*6cf0*/  SHF.R.U32.HI R10, RZ, 0x10, R11 ;  /* 0x00000010ff0a7819 */ /* 0x000fe2000001160b */
[----:B------:R-:W-:Y:S01]  /*6d00*/  VIADD R0, R3, 0x20440 ;  /* 0x0002044003007836 */ /* 0x000fe20000000000 */
[----:B------:R-:W-:-:S02]  /*6d10*/  LOP3.LUT P2, RZ, R188, 0x4, RZ, 0xc0, !PT ;  /* 0x00000004bcff7812 */ /* 0x000fc4000784c0ff */
[----:B------:R-:W-:Y:S02]  /*6d20*/  ISETP.GE.AND P1, PT, R23, R35, PT ;  /* 0x000000231700720c */ /* 0x000fe40003f26270 */
[----:B------:R-:W-:Y:S02]  /*6d30*/  PRMT R27, R14, 0x5410, R27 ;  /* 0x000054100e1b7816 */ /* 0x000fe4000000001b */
[----:B------:R-:W-:Y:S02]  /*6d40*/  PRMT R30, R8, 0x5410, R21 ;  /* 0x00005410081e7816 */ /* 0x000fe40000000015 */
[----:B------:R-:W-:Y:S01]  /*6d50*/  PRMT R31, R9, 0x5410, R20 ;  /* 0x00005410091f7816 */ /* 0x000fe20000000014 */
[----:B------:R-:W-:Y:S06]  /*6d60*/  @!P0 BRA `(.L_x_3920) ;  /* 0x0000011000088947 */ /* 0x000fec0003800000 */
.L_x_4165:
[----:B------:R-:W-:Y:S05]  /*6d70*/  BSYNC B1 ;  /* 0x0000000000017941 */ /* 0x000fea0003800000 */
.L_x_3919:
[----:B------:R-:W-:Y:S01]  /*6d80*/  BSSY B1, `(.L_x_3921) ;  /* 0x0000059000017945 */ /* 0x000fe20003800000 */
[----:B------:R-:W-:Y:S01]  /*6d90*/  PRMT R32, R15, 0x5410, R12 ;  /* 0x000054100f207816 */ /* 0x000fe2000000000c */
[----:B------:R-:W-:Y:S01]  /*6da0*/  @P2 VIADD R0, R4, 0xffffffc0 ;  /* 0xffffffc004002836 */ /* 0x000fe20000000000 */
[----:B------:R-:W-:Y:S02]  /*6db0*/  PRMT R33, R6, 0x5410, R13 ;  /* 0x0000541006217816 */ /* 0x000fe4000000000d */
[----:B------:R-:W-:Y:S01]  /*6dc0*/  PRMT R34, R7, 0x5410, R10 ;  /* 0x0000541007227816 */ /* 0x000fe2000000000a */
[----:B------:R-:W-:Y:S06]  /*6dd0*/  @P1 BRA `(.L_x_3922) ;  /* 0x00000004004c1947 */ /* 0x000fec0003800000 */
[----:B0-----:R-:W0:Y:S01]  /*6de0*/  LDC R5, c[0x0][0x3f4] ;  /* 0x0000fd00ff057b82 */ /* 0x001e220000000800 */
[----:B------:R-:W-:Y:S01]  /*6df0*/  BSSY B2, `(.L_x_3923) ;  /* 0x000002a000027945 */ /* 0x000fe20003800000 */
[-C--:B0-----:R-:W-:Y:S02]  /*6e00*/  ISETP.GE.AND P0, PT, R186, R5.reuse, PT ;  /* 0x00000005ba00720c */ /* 0x081fe40003f06270 */
[----:B------:R-:W-:-:S11]  /*6e10*/  ISETP.GE.AND P1, PT, R190, R5, PT ;  /* 0x00000005be00720c */ /* 0x000fd60003f26270 */
[----:B------:R-:W-:Y:S05]  /*6e20*/  @P0 BRA `(.L_x_3924) ;  /* 0x0000000000980947 */ /* 0x000fea0003800000 */
        /* <DEDUP_REMOVED lines=38> */
.L_x_3924:
[----:B------:R-:W-:Y:S05]  /*7090*/  BSYNC B2 ;  /* 0x0000000000027941 */ /* 0x000fea0003800000 */
.L_x_3923:
        /* <DEDUP_REMOVED lines=39> */
.L_x_3922:
[----:B------:R-:W-:Y:S05]  /*7310*/  BSYNC B1 ;  /* 0x0000000000017941 */ /* 0x000fea0003800000 */
.L_x_3921:
[----:B------:R-:W-:-:S13]  /*7320*/  ISETP.GE.AND P0, PT, R226, R35, PT ;  /* 0x00000023e200720c */ /* 0x000fda0003f06270 */
[----:B------:R-:W-:Y:S05]  /*7330*/  @P0 BRA `(.L_x_3925) ;  /* 0x0000001400080947 */ /* 0x000fea0003800000 */
[----:B01----:R-:W0:Y:S01]  /*7340*/  LDC R5, c[0x0][0x3f4] ;  /* 0x0000fd00ff057b82 */ /* 0x003e220000000800 */
        /* <DEDUP_REMOVED lines=9> */
[----:B------:R-:W-:Y:S02]  /*73e0*/  IMAD.U32 R24, R32, 0x10000, RZ ;  /* 0x0001000020187824 */ /* 0x000fe400078e00ff */
        /* <DEDUP_REMOVED lines=13> */
[-C--:B------:R-:W-:Y:S01]  /*74c0*/  FFMA.FTZ R5, R21, R9.reuse, -R12 ;  /* 0x0000000915057223 */ /* 0x080fe2000001080c */
[----:B------:R-:W-:Y:S01]  /*74d0*/  IMAD.U32 R20, R27, 0x10000, RZ ;  /* 0x000100001b147824 */ /* 0x000fe200078e00ff */
[----:B------:R-:W-:Y:S01]  /*74e0*/  LOP3.LUT R7, R7, 0xffff0000, RZ, 0xc0, !PT ;  /* 0xffff000007077812 */ /* 0x000fe200078ec0ff */
[----:B------:R-:W-:Y:S01]  /*74f0*/  FFMA.FTZ R8, R31, R9, R8 ;  /* 0x000000091f087223 */ /* 0x000fe20000010008 */
[----:B------:R-:W-:Y:S01]  /*7500*/  LOP3.LUT R21, R32, 0xffff0000, RZ, 0xc0, !PT ;  /* 0xffff000020157812 */ /* 0x000fe200078ec0ff */
[-C--:B------:R-:W-:Y:S01]  /*7510*/  FMUL.FTZ R9, R24, R6.reuse ;  /* 0x0000000618097220 */ /* 0x080fe20000410000 */
[----:B------:R-:W-:Y:S01]  /*7520*/  LOP3.LUT R27, R27, 0xffff0000, RZ, 0xc0, !PT ;  /* 0xffff00001b1b7812 */ /* 0x000fe200078ec0ff */
[C---:B------:R-:W-:Y:S01]  /*7530*/  FMUL.FTZ R13, R20.reuse, R6 ;  /* 0x00000006140d7220 */ /* 0x040fe20000410000 */
[----:B------:R-:W-:Y:S01]  /*7540*/  F2FP.BF16.F32.PACK_AB R4, R15, R4 ;  /* 0x000000040f04723e */ /* 0x000fe200000010ff */
[-C--:B------:R-:W-:Y:S01]  /*7550*/  FMUL.FTZ R12, R21, R7.reuse ;  /* 0x00000007150c7220 */ /* 0x080fe20000410000 */
[-C--:B------:R-:W-:Y:S01]  /*7560*/  FFMA.FTZ R6, R20, R10.reuse, -R9 ;  /* 0x0000000a14067223 */ /* 0x080fe20000010809 */
[C---:B------:R-:W-:Y:S01]  /*7570*/  FMUL.FTZ R14, R27.reuse, R7 ;  /* 0x000000071b0e7220 */ /* 0x040fe20000410000 */
[----:B------:R-:W-:Y:S01]  /*7580*/  FFMA.FTZ R13, R24, R10, R13 ;  /* 0x0000000a180d7223 */ /* 0x000fe2000001000d */
[----:B------:R-:W-:Y:S01]  /*7590*/  FFMA.FTZ R7, R27, R11, -R12 ;  /* 0x0000000b1b077223 */ /* 0x000fe2000001080c */
[----:B------:R-:W-:Y:S01]  /*75a0*/  F2FP.BF16.F32.PACK_AB R5, R8, R5 ;  /* 0x000000050805723e */ /* 0x000fe200000010ff */
[----:B------:R-:W-:-:S02]  /*75b0*/  FFMA.FTZ R14, R21, R11, R14 ;  /* 0x0000000b150e7223 */ /* 0x000fc4000001000e */
[----:B------:R-:W-:-:S03]  /*75c0*/  F2FP.BF16.F32.PACK_AB R6, R13, R6 ;  /* 0x000000060d06723e */ /* 0x000fc600000010ff */
[----:B------:R-:W-:-:S05]  /*75d0*/  F2FP.BF16.F32.PACK_AB R7, R14, R7 ;  /* 0x000000070e07723e */ /* 0x000fca00000010ff */
[----:B------:R0:W-:Y:S02]  /*75e0*/  STS.128 [R3+0x21400], R4 ;  /* 0x0214000403007388 */ /* 0x0001e40000000c00 */
.L_x_3927:
[----:B------:R-:W-:Y:S05]  /*75f0*/  BSYNC B1 ;  /* 0x0000000000017941 */ /* 0x000fea0003800000 */
.L_x_3926:
[----:B------:R-:W-:Y:S05]  /*7600*/  @P1 BRA `(.L_x_3925) ;  /* 0x0000001000541947 */ /* 0x000fea0003800000 */
[----:B0-----:R-:W0:Y:S01]  /*7610*/  LDS.128 R4, [R0+0x1000] ;  /* 0x0010000000047984 */ /* 0x001e220000000c00 */
[C---:B------:R-:W-:Y:S01]  /*7620*/  IMAD.U32 R15, R33.reuse, 0x10000, RZ ;  /* 0x00010000210f7824 */ /* 0x040fe200078e00ff */
[----:B------:R-:W-:Y:S01]  /*7630*/  LOP3.LUT R24, R33, 0xffff0000, RZ, 0xc0, !PT ;  /* 0xffff000021187812 */ /* 0x000fe200078ec0ff */
        /* <DEDUP_REMOVED lines=16> */
[----:B------:R-:W-:Y:S01]  /*7740*/  FMUL.FTZ R11, R24, R5 ;  /* 0x00000005180b7220 */ /* 0x000fe20000410000 */
[----:B------:R-:W-:-:S02]  /*7750*/  IMAD.U32 R15, R30, 0x10000, RZ ;  /* 0x000100001e0f7824 */ /* 0x000fc400078e00ff */
[----:B------:R-:W-:Y:S01]  /*7760*/  FMUL.FTZ R13, R20, R5 ;  /* 0x00000005140d7220 */ /* 0x000fe20000410000 */
[----:B------:R-:W-:Y:S01]  /*7770*/  LOP3.LUT R30, R30, 0xffff0000, RZ, 0xc0, !PT ;  /* 0xffff00001e1e7812 */ /* 0x000fe200078ec0ff */
[----:B------:R-:W-:Y:S01]  /*7780*/  FFMA.FTZ R5, R20, R8, -R11 ;  /* 0x0000000814057223 */ /* 0x000fe2000001080b */
[----:B------:R-:W-:Y:S01]  /*7790*/  FMUL.FTZ R12, R21, R6 ;  /* 0x00000006150c7220 */ /* 0x000fe20000410000 */
[----:B------:R-:W-:Y:S01]  /*77a0*/  FFMA.FTZ R8, R24, R8, R13 ;  /* 0x0000000818087223 */ /* 0x000fe2000001000d */
        /* <DEDUP_REMOVED lines=13> */
.L_x_3915:
        /* <DEDUP_REMOVED lines=8> */
.L_x_4171:
[----:B------:R-:W-:Y:S01]  /*7900*/  ULDC UR4, c[0x0][0x448] ;  /* 0x0001120000047ab9 */ /* 0x000fe20000000800 */
[----:B------:R-:W0:Y:S01]  /*7910*/  LDC R47, c[0x0][0x3f4] ;  /* 0x0000fd00ff2f7b82 */ /* 0x000e220000000800 */
[----:B------:R-:W-:Y:S01]  /*7920*/  IMAD R0, R24, UR4, RZ ;  /* 0x0000000418007c24 */ /* 0x000fe2000f8e02ff */
[----:B------:R-:W-:Y:S01]  /*7930*/  LEA.HI R3, R208, R208, RZ, 0x1 ;  /* 0x000000d0d0037211 */ /* 0x000fe200078f08ff */
[----:B------:R-:W-:Y:S01]  /*7940*/  BSSY B1, `(.L_x_3929) ;  /* 0x0000013000017945 */ /* 0x000fe20003800000 */
[----:B---3--:R-:W-:Y:S01]  /*7950*/  IMAD.MOV.U32 R15, RZ, RZ, R5 ;  /* 0x000000ffff0f7224 */ /* 0x008fe200078e0005 */
[----:B------:R-:W-:Y:S02]  /*7960*/  CS2R R4, SRZ ;  /* 0x0000000000047805 */ /* 0x000fe4000001ff00 */
[----:B------:R-:W-:Y:S02]  /*7970*/  ISETP.GE.AND P0, PT, R6, R0, PT ;  /* 0x000000000600720c */ /* 0x000fe40003f06270 */
[----:B------:R-:W-:-:S02]  /*7980*/  CS2R R6, SRZ ;  /* 0x0000000000067805 */ /* 0x000fc4000001ff00 */
[----:B------:R-:W-:Y:S02]  /*7990*/  LOP3.LUT R3, R3, 0xfffffffe, RZ, 0xc0, !PT ;  /* 0xfffffffe03037812 */ /* 0x000fe400078ec0ff */
[----:B------:R-:W-:Y:S02]  /*79a0*/  CS2R R8, SRZ ;  /* 0x0000000000087805 */ /* 0x000fe4000001ff00 */
[----:B------:R-:W-:Y:S01]  /*79b0*/  CS2R R10, SRZ ;  /* 0x00000000000a7805 */ /* 0x000fe2000001ff00 */
[----:B------:R-:W-:-:S05]  /*79c0*/  IMAD.IADD R3, R208, 0x1, -R3 ;  /* 0x00000001d0037824 */ /* 0x000fca00078e0a03 */
[----:B------:R-:W-:Y:S01]  /*79d0*/  SHF.L.U32 R21, R3, 0x1f, RZ ;  /* 0x0000001f03157819 */ /* 0x000fe200000006ff */
[----:B------:R-:W-:Y:S06]  /*79e0*/  @P0 BRA `(.L_x_3930) ;  /* 0x0000000000200947 */ /* 0x000fec0003800000 */
[----:B------:R-:W-:Y:S01]  /*79f0*/  ULDC UR4, c[0x0][0x3f4] ;  /* 0x0000fd0000047ab9 */ /* 0x000fe20000000800 */
[----:B------:R-:W-:Y:S02]  /*7a00*/  CS2R R4, SRZ ;  /* 0x0000000000047805 */ /* 0x000fe4000001ff00 */
[----:B------:R-:W-:-:S13]  /*7a10*/  ISETP.GE.AND P0, PT, R16, UR4, PT ;  /* 0x0000000410007c0c */ /* 0x000fda000bf06270 */
[----:B------:R-:W-:Y:S05]  /*7a20*/  @P0 BRA `(.L_x_3930) ;  /* 0x0000000000100947 */ /* 0x000fea0003800000 */
[----:B------:R-:W-:-:S04]  /*7a30*/  IMAD.WIDE R12, R16, 0x2, R12 ;  /* 0x00000002100c7825 */ /* 0x000fc800078e020c */
[----:B----4-:R-:W-:Y:S01]  /*7a40*/  IMAD.WIDE R14, R16, 0x2, R14 ;  /* 0x00000002100e7825 */ /* 0x010fe200078e020e */
[----:B------:R1:W5:Y:S04]  /*7a50*/  LD.E.128 R4, desc[UR40][R12.64] ;  /* 0x000000280c047980 */ /* 0x000368000c101d00 */
[----:B------:R1:W5:Y:S02]  /*7a60*/  LD.E.128 R8, desc[UR40][R14.64] ;  /* 0x000000280e087980 */ /* 0x000364000c101d00 */
.L_x_3930:
[----:B------:R-:W-:Y:S05]  /*7a70*/  BSYNC B1 ;  /* 0x0000000000017941 */ /* 0x000fea0003800000 */
.L_x_3929:
[----:B------:R-:W2:Y:S01]  /*7a80*/  SYNCS.PHASECHK.TRANS64.TRYWAIT P1, [R2+URZ+0x28c00], R21 ;  /* 0x028c0015020075a7 */ /* 0x000ea2000802017f */
[----:B------:R-:W-:Y:S01]  /*7a90*/  IMAD R0, R25, -0x40, R0 ;  /* 0xffffffc019007824 */ /* 0x000fe200078e0200 */
[--C-:B-----5:R-:W-:Y:S01]  /*7aa0*/  SHF.R.U64 R24, R4, 0x10, R5.reuse ;  /* 0x0000001004187819 */ /* 0x120fe20000001205 */
[----:B------:R-:W-:Y:S01]  /*7ab0*/  IMAD.MOV.U32 R3, RZ, RZ, R4 ;  /* 0x000000ffff037224 */ /* 0x000fe200078e0004 */
[--C-:B------:R-:W-:Y:S01]  /*7ac0*/  SHF.R.U32.HI R27, RZ, 0x10, R5.reuse ;  /* 0x00000010ff1b7819 */ /* 0x100fe20000011605 */
[----:B-1----:R-:W-:Y:S01]  /*7ad0*/  IMAD.MOV.U32 R12, RZ, RZ, R5 ;  /* 0x000000ffff0c7224 */ /* 0x002fe200078e0005 */
[--C-:B------:R-:W-:Y:S01]  /*7ae0*/  SHF.R.U64 R25, R6, 0x10, R7.reuse ;  /* 0x0000001006197819 */ /* 0x100fe20000001207 */
[----:B------:R-:W-:Y:S01]  /*7af0*/  IMAD.MOV.U32 R4, RZ, RZ, R6 ;  /* 0x000000ffff047224 */ /* 0x000fe200078e0006 */
[--C-:B------:R-:W-:Y:S01]  /*7b00*/  SHF.R.U32.HI R20, RZ, 0x10, R7.reuse ;  /* 0x00000010ff147819 */ /* 0x100fe20000011607 */
[----:B------:R-:W-:Y:S01]  /*7b10*/  IMAD.MOV.U32 R5, RZ, RZ, R7 ;  /* 0x000000ffff057224 */ /* 0x000fe200078e0007 */
[--C-:B------:R-:W-:Y:S01]  /*7b20*/  SHF.R.U64 R15, R8, 0x10, R9.reuse ;  /* 0x00000010080f7819 */ /* 0x100fe20000001209 */
[----:B------:R-:W-:Y:S01]  /*7b30*/  IMAD.MOV.U32 R6, RZ, RZ, R8 ;  /* 0x000000ffff067224 */ /* 0x000fe200078e0008 */
[--C-:B----4-:R-:W-:Y:S01]  /*7b40*/  SHF.R.U32.HI R14, RZ, 0x10, R9.reuse ;  /* 0x00000010ff0e7819 */ /* 0x110fe20000011609 */
[----:B------:R-:W-:Y:S01]  /*7b50*/  IMAD.MOV.U32 R7, RZ, RZ, R9 ;  /* 0x000000ffff077224 */ /* 0x000fe200078e0009 */
[----:B0-----:R-:W-:Y:S01]  /*7b60*/  ISETP.GE.AND P0, PT, R16, R47, PT ;  /* 0x0000002f1000720c */ /* 0x001fe20003f06270 */
[----:B------:R-:W-:Y:S01]  /*7b70*/  IMAD.MOV.U32 R8, RZ, RZ, R10 ;  /* 0x000000ffff087224 */ /* 0x000fe200078e000a */
[----:B------:R-:W-:Y:S01]  /*7b80*/  VIMNMX R0, R0, 0x40, PT ;  /* 0x0000004000007848 */ /* 0x000fe20003fe0100 */
[--C-:B------:R-:W-:Y:S01]  /*7b90*/  IMAD.MOV.U32 R9, RZ, RZ, R11.reuse ;  /* 0x000000ffff097224 */ /* 0x100fe200078e000b */
[--C-:B------:R-:W-:Y:S01]  /*7ba0*/  SHF.R.U64 R13, R10, 0x10, R11.reuse ;  /* 0x000000100a0d7819 */ /* 0x100fe2000000120b */
[----:B------:R-:W-:Y:S01]  /*7bb0*/  BSSY B1, `(.L_x_3931) ;  /* 0x000000d000017945 */ /* 0x000fe20003800000 */
[----:B------:R-:W-:-:S02]  /*7bc0*/  SHF.R.U32.HI R10, RZ, 0x10, R11 ;  /* 0x00000010ff0a7819 */ /* 0x000fc4000001160b */
[-C--:B------:R-:W-:Y:S02]  /*7bd0*/  ISETP.GE.OR P2, PT, R23, R0.reuse, P0 ;  /* 0x000000001700720c */ /* 0x080fe40000746670 */
[----:B------:R-:W-:Y:S02]  /*7be0*/  PRMT R38, R3, 0x5410, R24 ;  /* 0x0000541003267816 */ /* 0x000fe40000000018 */
[----:B------:R-:W-:Y:S02]  /*7bf0*/  ISETP.GE.OR P0, PT, R226, R0, P0 ;  /* 0x00000000e200720c */ /* 0x000fe40000706670 */
[----:B------:R-:W-:Y:S02]  /*7c00*/  PRMT R0, R12, 0x5410, R27 ;  /* 0x000054100c007816 */ /* 0x000fe4000000001b */
[----:B------:R-:W-:Y:S02]  /*7c10*/  PRMT R40, R4, 0x5410, R25 ;  /* 0x0000541004287816 */ /* 0x000fe40000000019 */
[----:B------:R-:W-:-:S02]  /*7c20*/  PRMT R3, R5, 0x5410, R20 ;  /* 0x0000541005037816 */ /* 0x000fc40000000014 */
[----:B------:R-:W-:Y:S02]  /*7c30*/  PRMT R42, R6, 0x5410, R15 ;  /* 0x00005410062a7816 */ /* 0x000fe4000000000f */
[----:B------:R-:W-:Y:S02]  /*7c40*/  PRMT R43, R7, 0x5410, R14 ;  /* 0x00005410072b7816 */ /* 0x000fe4000000000e */
[----:B------:R-:W-:Y:S02]  /*7c50*/  PRMT R44, R8, 0x5410, R13 ;  /* 0x00005410082c7816 */ /* 0x000fe4000000000d */
[----:B------:R-:W-:Y:S01]  /*7c60*/  PRMT R45, R9, 0x5410, R10 ;  /* 0x00005410092d7816 */ /* 0x000fe2000000000a */
[----:B--2---:R-:W-:Y:S06]  /*7c70*/  @!P1 BRA `(.L_x_3932) ;  /* 0x0000010000d09947 */ /* 0x004fec0003800000 */
.L_x_4172:
[----:B------:R-:W-:Y:S05]  /*7c80*/  BSYNC B1 ;  /* 0x0000000000017941 */ /* 0x000fea0003800000 */
.L_x_3931:
[----:B------:R-:W-:Y:S04]  /*7c90*/  BSSY B1, `(.L_x_3933) ;  /* 0x000005a000017945 */ /* 0x000fe80003800000 */
[----:B------:R-:W-:Y:S05]  /*7ca0*/  @P2 BRA `(.L_x_3934) ;  /* 0x0000000400602947 */ /* 0x000fea0003800000 */
[----:B------:R-:W-:Y:S01]  /*7cb0*/  IMAD.SHL.U32 R4, R188, 0x40, RZ ;  /* 0x00000040bc047824 */ /* 0x000fe200078e00ff */
[----:B------:R-:W-:Y:S01]  /*7cc0*/  LOP3.LUT R31, R42, 0xffff0000, RZ, 0xc0, !PT ;  /* 0xffff00002a1f7812 */ /* 0x000fe200078ec0ff */
[----:B------:R-:W-:Y:S02]  /*7cd0*/  IMAD.IADD R6, R16, 0x1, R47 ;  /* 0x0000000110067824 */ /* 0x000fe400078e022f */
[----:B------:R-:W-:Y:S01]  /*7ce0*/  IMAD.U32 R29, R42, 0x10000, RZ ;  /* 0x000100002a1d7824 */ /* 0x000fe200078e00ff */
[----:B------:R-:W-:Y:S01]  /*7cf0*/  LOP3.LUT R7, R4, 0x1c0, RZ, 0xc0, !PT ;  /* 0x000001c004077812 */ /* 0x000fe200078ec0ff */
[----:B------:R-:W-:-:S03]  /*7d00*/  IMAD.U32 R27, R38, 0x10000, RZ ;  /* 0x00010000261b7824 */ /* 0x000fc600078e00ff */
[----:B------:R-:W-:Y:S02]  /*7d10*/  SHF.R.U32.HI R9, RZ, 0x3, R7 ;  /* 0x00000003ff097819 */ /* 0x000fe40000011607 */
[C---:B------:R-:W-:Y:S02]  /*7d20*/  LOP3.LUT R6, R7.reuse, 0x38, R6, 0xf8, !PT ;  /* 0x0000003807067812 */ /* 0x040fe400078ef806 */
[----:B------:R-:W-:Y:S02]  /*7d30*/  LOP3.LUT R4, R7, 0x38, R16, 0xf8, !PT ;  /* 0x0000003807047812 */ /* 0x000fe400078ef810 */
[-C--:B------:R-:W-:Y:S02]  /*7d40*/  LOP3.LUT R7, R6, R9.reuse, RZ, 0x3c, !PT ;  /* 0x0000000906077212 */ /* 0x080fe400078e3cff */
[----:B------:R-:W-:-:S03]  /*7d50*/  LOP3.LUT R5, R4, R9, RZ, 0x3c, !PT ;  /* 0x0000000904057212 */ /* 0x000fc600078e3cff */
[C---:B------:R-:W-:Y:S02]  /*7d60*/  IMAD R9, R192.reuse, 0x200, R7 ;  /* 0x00000200c0097824 */ /* 0x040fe400078e0207 */
[----:B------:R-:W-:Y:S02]  /*7d70*/  IMAD R5, R192, 0x200, R5 ;  /* 0x00000200c0057824 */ /* 0x000fe400078e0205 */
[--C-:B------:R-:W-:Y:S02]  /*7d80*/  IMAD R36, R9, 0x2, R2.reuse ;  /* 0x0000000209247824 */ /* 0x100fe400078e0202 */
[----:B------:R-:W-:-:S03]  /*7d90*/  IMAD R34, R5, 0x2, R2 ;  /* 0x0000000205227824 */ /* 0x000fc600078e0202 */
[----:B------:R-:W1:Y:S04]  /*7da0*/  LDS.128 R8, [R36+0x20400] ;  /* 0x0204000024087984 */ /* 0x000e680000000c00 */
[----:B------:R-:W2:Y:S01]  /*7db0*/  LDS.128 R4, [R34+0x20400] ;  /* 0x0204000022047984 */ /* 0x000ea20000000c00 */
[C---:B-1----:R-:W-:Y:S01]  /*7dc0*/  IMAD.U32 R20, R8.reuse, 0x10000, RZ ;  /* 0x0001000008147824 */ /* 0x042fe200078e00ff */
[----:B------:R-:W-:Y:S01]  /*7dd0*/  LOP3.LUT R8, R8, 0xffff0000, RZ, 0xc0, !PT ;  /* 0xffff000008087812 */ /* 0x000fe200078ec0ff */
[C---:B------:R-:W-:Y:S01]  /*7de0*/  IMAD.U32 R24, R10.reuse, 0x10000, RZ ;  /* 0x000100000a187824 */ /* 0x040fe200078e00ff */
[----:B------:R-:W-:Y:S01]  /*7df0*/  LOP3.LUT R10, R10, 0xffff0000, RZ, 0xc0, !PT ;  /* 0xffff00000a0a7812 */ /* 0x000fe200078ec0ff */
[----:B--2---:R-:W-:Y:S02]  /*7e00*/  IMAD.U32 R12, R4, 0x10000, RZ ;  /* 0x00010000040c7824 */ /* 0x004fe400078e00ff */
[C---:B------:R-:W-:Y:S01]  /*7e10*/  FMUL.FTZ R33, R20.reuse, R29 ;  /* 0x0000001d14217220 */ /* 0x040fe20000410000 */
[----:B------:R-:W-:Y:S01]  /*7e20*/  FMUL.FTZ R35, R20, R27 ;  /* 0x0000001b14237220 */ /* 0x000fe20000410000 */
[----:B------:R-:W-:Y:S01]  /*7e30*/  LOP3.LUT R4, R4, 0xffff0000, RZ, 0xc0, !PT ;  /* 0xffff000004047812 */ /* 0x000fe200078ec0ff */
[----:B------:R-:W-:Y:S01]  /*7e40*/  FMUL.FTZ R37, R8, R31 ;  /* 0x0000001f08257220 */ /* 0x000fe20000410000 */
[----:B------:R-:W-:Y:S01]  /*7e50*/  FFMA.FTZ R20, R12, R27, -R33 ;  /* 0x0000001b0c147223 */ /* 0x000fe20000010821 */
[----:B------:R-:W-:Y:S01]  /*7e60*/  LOP3.LUT R27, R38, 0xffff0000, RZ, 0xc0, !PT ;  /* 0xffff0000261b7812 */ /* 0x000fe200078ec0ff */
[----:B------:R-:W-:-:S02]  /*7e70*/  IMAD.U32 R33, R44, 0x10000, RZ ;  /* 0x000100002c217824 */ /* 0x000fc400078e00ff */
[----:B------:R-:W-:Y:S01]  /*7e80*/  FFMA.FTZ R26, R12, R29, R35 ;  /* 0x0000001d0c1a7223 */ /* 0x000fe20000010023 */
[----:B------:R-:W-:Y:S01]  /*7e90*/  IMAD.U32 R29, R40, 0x10000, RZ ;  /* 0x00010000281d7824 */ /* 0x000fe200078e00ff */
[----:B------:R-:W-:Y:S01]  /*7ea0*/  LOP3.LUT R35, R44, 0xffff0000, RZ, 0xc0, !PT ;  /* 0xffff00002c237812 */ /* 0x000fe200078ec0ff */
[-C--:B------:R-:W-:Y:S01]  /*7eb0*/  FMUL.FTZ R39, R8, R27.reuse ;  /* 0x0000001b08277220 */ /* 0x080fe20000410000 */
[----:B------:R-:W-:Y:S01]  /*7ec0*/  FFMA.FTZ R37, R4, R27, -R37 ;  /* 0x0000001b04257223 */ /* 0x000fe20000010825 */
[----:B------:R-:W-:Y:S02]  /*7ed0*/  IMAD.U32 R14, R6, 0x10000, RZ ;  /* 0x00010000060e7824 */ /* 0x000fe400078e00ff */
[C---:B------:R-:W-:Y:S01]  /*7ee0*/  FMUL.FTZ R27, R24.reuse, R33 ;  /* 0x00000021181b7220 */ /* 0x040fe20000410000 */
[----:B------:R-:W-:Y:S01]  /*7ef0*/  FMUL.FTZ R24, R24, R29 ;  /* 0x0000001d18187220 */ /* 0x000fe20000410000 */
[----:B------:R-:W-:Y:S01]  /*7f00*/  LOP3.LUT R6, R6, 0xffff0000, RZ, 0xc0, !PT ;  /* 0xffff000006067812 */ /* 0x000fe200078ec0ff */
[----:B------:R-:W-:Y:S01]  /*7f10*/  FFMA.FTZ R39, R4, R31, R39 ;  /* 0x0000001f04277223 */ /* 0x000fe20000010027 */
[----:B------:R-:W-:Y:S01]  /*7f20*/  FFMA.FTZ R29, R14, R29, -R27 ;  /* 0x0000001d0e1d7223 */ /* 0x000fe2000001081b */
[----:B------:R-:W-:Y:S01]  /*7f30*/  LOP3.LUT R27, R40, 0xffff0000, RZ, 0xc0, !PT ;  /* 0xffff0000281b7812 */ /* 0x000fe200078ec0ff */
[----:B0-----:R-:W-:-:S02]  /*7f40*/  IMAD.U32 R21, R9, 0x10000, RZ ;  /* 0x0001000009157824 */ /* 0x001fc400078e00ff */
[----:B------:R-:W-:Y:S01]  /*7f50*/  FMUL.FTZ R31, R10, R35 ;  /* 0x000000230a1f7220 */ /* 0x000fe20000410000 */
[----:B------:R-:W-:Y:S02]  /*7f60*/  IMAD.U32 R12, R43, 0x10000, RZ ;  /* 0x000100002b0c7824 */ /* 0x000fe400078e00ff */
[----:B------:R-:W-:Y:S01]  /*7f70*/  FFMA.FTZ R33, R14, R33, R24 ;  /* 0x000000210e217223 */ /* 0x000fe20000010018 */
[-C--:B------:R-:W-:Y:S01]  /*7f80*/  FMUL.FTZ R41, R10, R27.reuse ;  /* 0x0000001b0a297220 */ /* 0x080fe20000410000 */
[----:B------:R-:W-:Y:S02]  /*7f90*/  IMAD.U32 R25, R11, 0x10000, RZ ;  /* 0x000100000b197824 */ /* 0x000fe400078e00ff */
[----:B------:R-:W-:Y:S01]  /*7fa0*/  FFMA.FTZ R28, R6, R27, -R31 ;  /* 0x0000001b061c7223 */ /* 0x000fe2000001081f */
[----:B------:R-:W-:Y:S02]  /*7fb0*/  IMAD.U32 R4, R0, 0x10000, RZ ;  /* 0x0001000000047824 */ /* 0x000fe400078e00ff */
[----:B------:R-:W-:Y:S01]  /*7fc0*/  FMUL.FTZ R14, R21, R12 ;  /* 0x0000000c150e7220 */ /* 0x000fe20000410000 */
[----:B------:R-:W-:-:S02]  /*7fd0*/  IMAD.U32 R10, R45, 0x10000, RZ ;  /* 0x000100002d0a7824 */ /* 0x000fc400078e00ff */
[----:B------:R-:W-:Y:S01]  /*7fe0*/  FFMA.FTZ R30, R6, R35, R41 ;  /* 0x00000023061e7223 */ /* 0x000fe20000010029 */
[----:B------:R-:W-:Y:S02]  /*7ff0*/  IMAD.U32 R8, R3, 0x10000, RZ ;  /* 0x0001000003087824 */ /* 0x000fe400078e00ff */
[----:B------:R-:W-:Y:S01]  /*8000*/  FMUL.FTZ R21, R21, R4 ;  /* 0x0000000415157220 */ /* 0x000fe20000410000 */
[----:B------:R-:W-:Y:S02]  /*8010*/  IMAD.U32 R13, R5, 0x10000, RZ ;  /* 0x00010000050d7824 */ /* 0x000fe400078e00ff */
[----:B------:R-:W-:Y:S01]  /*8020*/  FMUL.FTZ R6, R25, R10 ;  /* 0x0000000a19067220 */ /* 0x000fe20000410000 */
[----:B------:R-:W-:Y:S02]  /*8030*/  IMAD.U32 R15, R7, 0x10000, RZ ;  /* 0x00010000070f7824 */ /* 0x000fe400078e00ff */
[----:B------:R-:W-:Y:S01]  /*8040*/  FMUL.FTZ R24, R25, R8 ;  /* 0x0000000819187220 */ /* 0x000fe20000410000 */
[----:B------:R-:W-:Y:S01]  /*8050*/  FFMA.FTZ R21, R13, R12, R21 ;  /* 0x0000000c0d157223 */ /* 0x000fe20000010015 */
[----:B------:R-:W-:Y:S01]  /*8060*/  LOP3.LUT R9, R9, 0xffff0000, RZ, 0xc0, !PT ;  /* 0xffff000009097812 */ /* 0x000fe200078ec0ff */
[----:B------:R-:W-:Y:S01]  /*8070*/  FFMA.FTZ R25, R15, R8, -R6 ;  /* 0x000000080f197223 */ /* 0x000fe20000010806 */
[----:B------:R-:W-:Y:S01]  /*8080*/  LOP3.LUT R11, R11, 0xffff0000, RZ, 0xc0, !PT ;  /* 0xffff00000b0b7812 */ /* 0x000fe200078ec0ff */
[----:B------:R-:W-:Y:S01]  /*8090*/  FFMA.FTZ R14, R13, R4, -R14 ;  /* 0x000000040d0e7223 */ /* 0x000fe2000001080e */
[----:B------:R-:W-:Y:S01]  /*80a0*/  LOP3.LUT R8, R43, 0xffff0000, RZ, 0xc0, !PT ;  /* 0xffff00002b087812 */ /* 0x000fe200078ec0ff */
[----:B------:R-:W-:Y:S01]  /*80b0*/  FFMA.FTZ R15, R15, R10, R24 ;  /* 0x0000000a0f0f7223 */ /* 0x000fe20000010018 */
[----:B------:R-:W-:-:S02]  /*80c0*/  LOP3.LUT R12, R45, 0xffff0000, RZ, 0xc0, !PT ;  /* 0xffff00002d0c7812 */ /* 0x000fc400078ec0ff */
[----:B------:R-:W-:Y:S01]  /*80d0*/  LOP3.LUT R4, R0, 0xffff0000, RZ, 0xc0, !PT ;  /* 0xffff000000047812 */ /* 0x000fe200078ec0ff */
[----:B------:R-:W-:Y:S01]  /*80e0*/  FMUL.FTZ R10, R9, R8 ;  /* 0x00000008090a7220 */ /* 0x000fe20000410000 */
[----:B------:R-:W-:Y:S01]  /*80f0*/  LOP3.LUT R6, R3, 0xffff0000, RZ, 0xc0, !PT ;  /* 0xffff000003067812 */ /* 0x000fe200078ec0ff */
[----:B------:R-:W-:Y:S01]  /*8100*/  FMUL.FTZ R32, R11, R12 ;  /* 0x0000000c0b207220 */ /* 0x000fe20000410000 */
[----:B------:R-:W-:Y:S01]  /*8110*/  LOP3.LUT R5, R5, 0xffff0000, RZ, 0xc0, !PT ;  /* 0xffff000005057812 */ /* 0x000fe200078ec0ff */
[----:B------:R-:W-:Y:S01]  /*8120*/  FMUL.FTZ R13, R9, R4 ;  /* 0x00000004090d7220 */ /* 0x000fe20000410000 */
[----:B------:R-:W-:Y:S01]  /*8130*/  LOP3.LUT R7, R7, 0xffff0000, RZ, 0xc0, !PT ;  /* 0xffff000007077812 */ /* 0x000fe200078ec0ff */
[----:B------:R-:W-:Y:S02]  /*8140*/  FMUL.FTZ R11, R11, R6 ;  /* 0x000000060b0b7220 */ /* 0x000fe40000410000 */
[C---:B------:R-:W-:Y:S01]  /*8150*/  FFMA.FTZ R9, R5.reuse, R4, -R10 ;  /* 0x0000000405097223 */ /* 0x040fe2000001080a */
[----:B------:R-:W-:Y:S01]  /*8160*/  FFMA.FTZ R24, R5, R8, R13 ;  /* 0x0000000805187223 */ /* 0x000fe2000001000d */
[C---:B------:R-:W-:Y:S01]  /*8170*/  FFMA.FTZ R32, R7.reuse, R6, -R32 ;  /* 0x0000000607207223 */ /* 0x040fe20000010820 */
        /* <DEDUP_REMOVED lines=11> */
.L_x_3934:
[----:B------:R-:W-:Y:S05]  /*8230*/  BSYNC B1 ;  /* 0x0000000000017941 */ /* 0x000fea0003800000 */
.L_x_3933:
[----:B------:R-:W-:Y:S05]  /*8240*/  @P0 BRA `(.L_x_3925) ;  /* 0x0000000400440947 */ /* 0x000fea0003800000 */
[----:B------:R-:W-:Y:S01]  /*8250*/  IMAD.IADD R47, R16, 0x1, R47 ;  /* 0x00000001102f7824 */ /* 0x000fe200078e022f */
[----:B------:R-:W-:Y:S01]  /*8260*/  LOP3.LUT R35, R0, 0xffff0000, RZ, 0xc0, !PT ;  /* 0xffff000000237812 */ /* 0x000fe200078ec0ff */
[C---:B------:R-:W-:Y:S01]  /*8270*/  IMAD.U32 R29, R42.reuse, 0x10000, RZ ;  /* 0x000100002a1d7824 */ /* 0x040fe200078e00ff */
[----:B------:R-:W-:Y:S01]  /*8280*/  LOP3.LUT R42, R42, 0xffff0000, RZ, 0xc0, !PT ;  /* 0xffff00002a2a7812 */ /* 0x000fe200078ec0ff */
[----:B------:R-:W-:Y:S01]  /*8290*/  IMAD.U32 R27, R38, 0x10000, RZ ;  /* 0x00010000261b7824 */ /* 0x000fe200078e00ff */
[----:B-1----:R-:W-:Y:S01]  /*82a0*/  LOP3.LUT R4, R220, 0x38, R47, 0xf8, !PT ;  /* 0x00000038dc047812 */ /* 0x002fe200078ef82f */
[----:B------:R-:W-:Y:S01]  /*82b0*/  IMAD.U32 R34, R43, 0x10000, RZ ;  /* 0x000100002b227824 */ /* 0x000fe200078e00ff */
[----:B------:R-:W-:Y:S01]  /*82c0*/  LOP3.LUT R38, R38, 0xffff0000, RZ, 0xc0, !PT ;  /* 0xffff000026267812 */ /* 0x000fe200078ec0ff */
[----:B------:R-:W-:Y:S01]  /*82d0*/  IMAD.U32 R32, R0, 0x10000, RZ ;  /* 0x0001000000207824 */ /* 0x000fe200078e00ff */
[----:B------:R-:W-:Y:S01]  /*82e0*/  LOP3.LUT R4, R4, R235, RZ, 0x3c, !PT ;  /* 0x000000eb04047212 */ /* 0x000fe200078e3cff */
[C---:B------:R-:W-:Y:S01]  /*82f0*/  IMAD.U32 R33, R44.reuse, 0x10000, RZ ;  /* 0x000100002c217824 */ /* 0x040fe200078e00ff */
[----:B------:R-:W-:Y:S01]  /*8300*/  LOP3.LUT R44, R44, 0xffff0000, RZ, 0xc0, !PT ;  /* 0xffff00002c2c7812 */ /* 0x000fe200078ec0ff */
[C---:B------:R-:W-:Y:S01]  /*8310*/  IMAD.U32 R31, R40.reuse, 0x10000, RZ ;  /* 0x00010000281f7824 */ /* 0x040fe200078e00ff */
[----:B------:R-:W-:Y:S01]  /*8320*/  LOP3.LUT R40, R40, 0xffff0000, RZ, 0xc0, !PT ;  /* 0xffff000028287812 */ /* 0x000fe200078ec0ff */
[----:B------:R-:W-:Y:S01]  /*8330*/  IMAD.IADD R9, R221, 0x1, R4 ;  /* 0x00000001dd097824 */ /* 0x000fe200078e0204 */
[----:B------:R-:W-:Y:S01]  /*8340*/  LOP3.LUT R43, R43, 0xffff0000, RZ, 0xc0, !PT ;  /* 0xffff00002b2b7812 */ /* 0x000fe200078ec0ff */
[----:B------:R-:W1:Y:S02]  /*8350*/  LDS.128 R4, [R219+0x20400] ;  /* 0x02040000db047984 */ /* 0x000e640000000c00 */
[----:B------:R-:W-:-:S05]  /*8360*/  IMAD R12, R9, 0x2, R2 ;  /* 0x00000002090c7824 */ /* 0x000fca00078e0202 */
[----:B------:R-:W0:Y:S01]  /*8370*/  LDS.128 R8, [R12+0x20400] ;  /* 0x020400000c087984 */ /* 0x000e220000000c00 */
        /* <DEDUP_REMOVED lines=22> */
[----:B------:R-:W-:Y:S01]  /*84e0*/  FFMA.FTZ R13, R42, R4, R13 ;  /* 0x000000042a0d7223 */ /* 0x000fe2000001000d */
[-C--:B------:R-:W-:Y:S01]  /*84f0*/  FMUL.FTZ R4, R33, R25.reuse ;  /* 0x0000001921047220 */ /* 0x080fe20000410000 */
[----:B------:R-:W-:Y:S01]  /*8500*/  LOP3.LUT R10, R10, 0xffff0000, RZ, 0xc0, !PT ;  /* 0xffff00000a0a7812 */ /* 0x000fe200078ec0ff */
[-C--:B------:R-:W-:Y:S01]  /*8510*/  FFMA.FTZ R27, R32, R14.reuse, -R27 ;  /* 0x0000000e201b7223 */ /* 0x080fe2000001081b */
[----:B------:R-:W-:Y:S01]  /*8520*/  FFMA.FTZ R29, R34, R14, R29 ;  /* 0x0000000e221d7223 */ /* 0x000fe2000001001d */
[C---:B------:R-:W-:Y:S01]  /*8530*/  FMUL.FTZ R14, R31.reuse, R25 ;  /* 0x000000191f0e7220 */ /* 0x040fe20000410000 */
[----:B------:R-:W-:Y:S01]  /*8540*/  FFMA.FTZ R8, R31, R15, -R4 ;  /* 0x0000000f1f087223 */ /* 0x000fe20000010804 */
[----:B------:R-:W-:-:S02]  /*8550*/  IMAD.U32 R26, R11, 0x10000, RZ ;  /* 0x000100000b1a7824 */ /* 0x000fc400078e00ff */
[-C--:B------:R-:W-:Y:S01]  /*8560*/  FMUL.FTZ R25, R44, R10.reuse ;  /* 0x0000000a2c197220 */ /* 0x080fe20000410000 */
[----:B------:R-:W-:Y:S02]  /*8570*/  IMAD.U32 R24, R45, 0x10000, RZ ;  /* 0x000100002d187824 */ /* 0x000fe400078e00ff */
[----:B------:R-:W-:Y:S01]  /*8580*/  FMUL.FTZ R31, R40, R10 ;  /* 0x0000000a281f7220 */ /* 0x000fe20000410000 */
[----:B------:R-:W-:Y:S01]  /*8590*/  IMAD.U32 R4, R3, 0x10000, RZ ;  /* 0x0001000003047824 */ /* 0x000fe200078e00ff */
[----:B------:R-:W-:Y:S01]  /*85a0*/  LOP3.LUT R11, R11, 0xffff0000, RZ, 0xc0, !PT ;  /* 0xffff00000b0b7812 */ /* 0x000fe200078ec0ff */
[----:B------:R-:W-:Y:S01]  /*85b0*/  FFMA.FTZ R10, R33, R15, R14 ;  /* 0x0000000f210a7223 */ /* 0x000fe2000001000e */
[----:B------:R-:W-:Y:S01]  /*85c0*/  LOP3.LUT R45, R45, 0xffff0000, RZ, 0xc0, !PT ;  /* 0xffff00002d2d7812 */ /* 0x000fe200078ec0ff */
[-C--:B------:R-:W-:Y:S01]  /*85d0*/  FMUL.FTZ R15, R24, R26.reuse ;  /* 0x0000001a180f7220 */ /* 0x080fe20000410000 */
        /* <DEDUP_REMOVED lines=24> */
.L_x_3925:
[----:B------:R-:W-:Y:S05]  /*8760*/  BSYNC B0 ;  /* 0x0000000000007941 */ /* 0x000fea0003800000 */
.L_x_3914:
[----:B------:R-:W-:Y:S01]  /*8770*/  @!PT LDS RZ, [RZ] ;  /* 0x00000000fffff984 */ /* 0x000fe20000000800 */
[----:B------:R-:W-:Y:S01]  /*8780*/  @!PT LDS RZ, [RZ] ;  /* 0x00000000fffff984 */ /* 0x000fe20000000800 */
[----:B------:R-:W-:Y:S01]  /*8790*/  @!PT LDS RZ, [RZ] ;  /* 0x00000000fffff984 */ /* 0x000fe20000000800 */
[----:B------:R-:W-:Y:S01]  /*87a0*/  @!PT LDS RZ, [RZ] ;  /* 0x00000000fffff984 */ /* 0x000fe20000000800 */
[----:B------:R4:W-:Y:S06]  /*87b0*/  MEMBAR.ALL.CTA ;  /* 0x0000000000007992 */ /* 0x0009ec0000008000 */
[----:B----4-:R-:W4:Y:S01]  /*87c0*/  FENCE.VIEW.ASYNC.S ;  /* 0x00000000000073c6 */ /* 0x010f220000000000 */
[----:B------:R-:W-:Y:S05]  /*87d0*/  WARPSYNC.ALL ;  /* 0x0000000000007948 */ /* 0x000fea0003800000 */
[----:B----4-:R-:W-:Y:S06]  /*87e0*/  BAR.SYNC.DEFER_BLOCKING 0xd, 0x80 ;  /* 0x0342000000007b1d */ /* 0x010fec0000010000 */
.L_x_3911:
[----:B------:R-:W-:-:S13]  /*87f0*/  ISETP.NE.AND P0, PT, R184, 0x3, PT ;  /* 0x00000003b800780c */ /* 0x000fda0003f05270 */
[----:B------:R-:W-:Y:S05]  /*8800*/  @!P0 BRA `(.L_x_3935) ;  /* 0x0000000000048947 */ /* 0x000fea0003800000 */
[----:B------:R-:W-:Y:S01]  /*8810*/  BPT.TRAP 0x1 ;  /* 0x000000040000795c */ /* 0x000fe20000300000 */
.L_x_3935:
[----:B------:R-:W-:Y:S01]  /*8820*/  IMAD R15, R18, 0x8, R2 ;  /* 0x00000008120f7824 */ /* 0x000fe200078e0202 */
[----:B------:R-:W-:-:S04]  /*8830*/  SHF.L.U32 R58, R22, 0x1f, RZ ;  /* 0x0000001f163a7819 */ /* 0x000fc800000006ff */
[----:B------:R4:W0:Y:S01]  /*8840*/  SYNCS.PHASECHK.TRANS64.TRYWAIT P1, [R15+URZ+0x28c30], R58 ;  /* 0x028c303a0f0075a7 */ /* 0x000822000802017f */
[----:B------:R-:W-:Y:S05]  /*8850*/  @!P0 BRA `(.L_x_3936) ;  /* 0x0000000000048947 */ /* 0x000fea0003800000 */
[----:B------:R-:W-:Y:S01]  /*8860*/  BPT.TRAP 0x1 ;  /* 0x000000040000795c */ /* 0x000fe20000300000 */
.L_x_3936:
[C---:B-12---:R-:W-:Y:S02]  /*8870*/  VIADD R0, R2.reuse, 0x22400 ;  /* 0x0002240002007836 */ /* 0x046fe40000000000 */
[----:B0-----:R-:W-:-:S03]  /*8880*/  VIADD R3, R2, 0x20400 ;  /* 0x0002040002037836 */ /* 0x001fc60000000000 */
[----:B------:R-:W-:Y:S02]  /*8890*/  SHF.R.U32.HI R0, RZ, 0x4, R0 ;  /* 0x00000004ff007819 */ /* 0x000fe40000011600 */
[----:B------:R-:W-:Y:S02]  /*88a0*/  SHF.R.U32.HI R3, RZ, 0x4, R3 ;  /* 0x00000004ff037819 */ /* 0x000fe40000011603 */
[----:B------:R-:W-:Y:S02]  /*88b0*/  LOP3.LUT R0, R0, 0x3fff, RZ, 0xc0, !PT ;  /* 0x00003fff00007812 */ /* 0x000fe400078ec0ff */
[----:B------:R-:W-:Y:S02]  /*88c0*/  LOP3.LUT R3, R3, 0x3fff, RZ, 0xc0, !PT ;  /* 0x00003fff03037812 */ /* 0x000fe400078ec0ff */
[----:B------:R-:W-:Y:S01]  /*88d0*/  LOP3.LUT R0, R0, 0x10000, RZ, 0xfc, !PT ;  /* 0x0001000000007812 */ /* 0x000fe200078efcff */
[----:B------:R-:W-:Y:S06]  /*88e0*/  @P1 BRA `(.L_x_3937) ;  /* 0x0000000000081947 */ /* 0x000fec0003800000 */
[----:B------:R-:W0:Y:S02]  /*88f0*/  SYNCS.PHASECHK.TRANS64.TRYWAIT P1, [R15+URZ+0x28c30], R58 ;  /* 0x028c303a0f0075a7 */ /* 0x000e24000802017f */
[----:B0-----:R-:W-:Y:S05]  /*8900*/  @!P1 BRA `(.L_x_3938) ;  /* 0x000000f400c09947 */ /* 0x001fea0003800000 */
.L_x_3937:
[----:B---3--:R-:W-:Y:S01]  /*8910*/  IMAD R10, R18, 0x200, R0 ;  /* 0x00000200120a7824 */ /* 0x008fe200078e0200 */
[----:B------:R-:W-:Y:S01]  /*8920*/  LOP3.LUT R4, R3, 0x10000, RZ, 0xfc, !PT ;  /* 0x0001000003047812 */ /* 0x000fe200078efcff */
[----:B------:R-:W-:Y:S01]  /*8930*/  IMAD.MOV.U32 R5, RZ, RZ, 0x40000040 ;  /* 0x40000040ff057424 */ /* 0x000fe200078e00ff */
[----:B------:R-:W-:Y:S05]  /*8940*/  WARPSYNC.ALL ;  /* 0x0000000000007948 */ /* 0x000fea0003800000 */
[----:B------:R-:W-:Y:S01]  /*8950*/  IMAD.MOV.U32 R11, RZ, RZ, 0x40000040 ;  /* 0x40000040ff0b7424 */ /* 0x000fe200078e00ff */
[C---:B------:R-:W-:Y:S01]  /*8960*/  R2UR UR4, R4.reuse ;  /* 0x00000000040472ca */ /* 0x040fe200000e0000 */
[----:B-----5:R-:W-:Y:S01]  /*8970*/  WARPGROUP.ARRIVE ;  /* 0x00000000000079c5 */ /* 0x020fe20000000000 */
[----:B------:R-:W-:Y:S01]  /*8980*/  R2UR UR5, R5 ;  /* 0x00000000050572ca */ /* 0x000fe200000e0000 */
[----:B------:R-:W-:Y:S01]  /*8990*/  VIADD R8, R4, 0x2 ;  /* 0x0000000204087836 */ /* 0x000fe20000000000 */
[C---:B------:R-:W-:Y:S01]  /*89a0*/  R2UR UR6, R10.reuse ;  /* 0x000000000a0672ca */ /* 0x040fe200000e0000 */
[----:B------:R-:W-:Y:S01]  /*89b0*/  VIADD R6, R10, 0x2 ;  /* 0x000000020a067836 */ /* 0x000fe20000000000 */
[----:B------:R-:W-:Y:S01]  /*89c0*/  R2UR UR7, R11 ;  /* 0x000000000b0772ca */ /* 0x000fe200000e0000 */
[----:B------:R-:W-:Y:S01]  /*89d0*/  IMAD.MOV.U32 R9, RZ, RZ, 0x40000040 ;  /* 0x40000040ff097424 */ /* 0x000fe200078e00ff */
[----:B------:R-:W1:Y:S01]  /*89e0*/  S2R R60, SR_TID.X ;  /* 0x00000000003c7919 */ /* 0x000e620000002100 */
[----:B------:R-:W-:-:S02]  /*89f0*/  IMAD.MOV.U32 R7, RZ, RZ, 0x40000040 ;  /* 0x40000040ff077424 */ /* 0x000fc400078e00ff */
[C---:B------:R-:W-:Y:S02]  /*8a00*/  VIADD R12, R10.reuse, 0x4 ;  /* 0x000000040a0c7836 */ /* 0x040fe40000000000 */
[----:B------:R-:W-:Y:S02]  /*8a10*/  IMAD.MOV.U32 R13, RZ, RZ, 0x40000040 ;  /* 0x40000040ff0d7424 */ /* 0x000fe400078e00ff */
[----:B------:R-:W-:Y:S02]  /*8a20*/  VIADD R10, R10, 0x6 ;  /* 0x000000060a0a7836 */ /* 0x000fe40000000000 */
[----:B------:R-:W-:Y:S02]  /*8a30*/  IMAD.MOV.U32 R5, RZ, RZ, 0x40000040 ;  /* 0x40000040ff057424 */ /* 0x000fe400078e00ff */
[----:B------:R-:W-:Y:S01]  /*8a40*/  HGMMA.64x64x16.F32.BF16 R24, gdesc[UR4], RZ, !UPT, gsb0 ;  /* 0x00e00000041879f0 */ /* 0x000fe2000c0018ff */
[----:B------:R-:W-:Y:S01]  /*8a50*/  R2UR UR4, R8 ;  /* 0x00000000080472ca */ /* 0x000fe200000e0000 */
[----:B------:R-:W-:Y:S01]  /*8a60*/  IMAD.MOV.U32 R11, RZ, RZ, 0x40000040 ;  /* 0x40000040ff0b7424 */ /* 0x000fe200078e00ff */
[----:B------:R-:W-:-:S02]  /*8a70*/  R2UR UR5, R9 ;  /* 0x00000000090572ca */ /* 0x000fc400000e0000 */
[----:B------:R-:W-:Y:S01]  /*8a80*/  R2UR UR6, R6 ;  /* 0x00000000060672ca */ /* 0x000fe200000e0000 */
[C---:B------:R-:W-:Y:S01]  /*8a90*/  VIADD R6, R4.reuse, 0x4 ;  /* 0x0000000404067836 */ /* 0x040fe20000000000 */
[----:B------:R-:W-:Y:S01]  /*8aa0*/  R2UR UR7, R7 ;  /* 0x00000000070772ca */ /* 0x000fe200000e0000 */
[----:B------:R-:W-:Y:S02]  /*8ab0*/  IMAD.MOV.U32 R7, RZ, RZ, 0x40000040 ;  /* 0x40000040ff077424 */ /* 0x000fe400078e00ff */
[----:B------:R-:W-:Y:S01]  /*8ac0*/  VIADD R4, R4, 0x6 ;  /* 0x0000000604047836 */ /* 0x000fe20000000000 */
[----:B-1----:R-:W-:Y:S01]  /*8ad0*/  LOP3.LUT R60, R60, 0x7f, RZ, 0xc0, !PT ;  /* 0x0000007f3c3c7812 */ /* 0x002fe200078ec0ff */
[----:B------:R-:W-:Y:S02]  /*8ae0*/  WARPGROUP.DEPBAR.LE gsb0, 0x0 ;  /* 0x00008000000079c5 */ /* 0x000fe40000010000 */
[----:B------:R-:W-:-:S06]  /*8af0*/  WARPGROUP.ARRIVE ;  /* 0x00000000000079c5 */ /* 0x000fcc0000000000 */
[----:B------:R-:W-:Y:S01]  /*8b00*/  HGMMA.64x64x16.F32.BF16 R24, gdesc[UR4], R24, gsb0 ;  /* 0x00e00000041879f0 */ /* 0x000fe20008001818 */
[----:B------:R-:W-:Y:S02]  /*8b10*/  R2UR UR4, R6 ;  /* 0x00000000060472ca */ /* 0x000fe400000e0000 */
[----:B------:R-:W-:Y:S02]  /*8b20*/  R2UR UR5, R7 ;  /* 0x00000000070572ca */ /* 0x000fe400000e0000 */
[----:B------:R-:W-:Y:S02]  /*8b30*/  R2UR UR6, R12 ;  /* 0x000000000c0672ca */ /* 0x000fe400000e0000 */
[----:B------:R-:W-:Y:S01]  /*8b40*/  R2UR UR7, R13 ;  /* 0x000000000d0772ca */ /* 0x000fe200000e0000 */
[----:B------:R-:W-:Y:S02]  /*8b50*/  WARPGROUP.DEPBAR.LE gsb0, 0x0 ;  /* 0x00008000000079c5 */ /* 0x000fe40000010000 */
[----:B------:R-:W-:-:S10]  /*8b60*/  WARPGROUP.ARRIVE ;  /* 0x00000000000079c5 */ /* 0x000fd40000000000 */
[----:B------:R-:W-:Y:S01]  /*8b70*/  HGMMA.64x64x16.F32.BF16 R24, gdesc[UR4], R24, gsb0 ;  /* 0x00e00000041879f0 */ /* 0x000fe20008001818 */
[----:B------:R-:W-:Y:S02]  /*8b80*/  R2UR UR4, R4 ;  /* 0x00000000040472ca */ /* 0x000fe400000e0000 */
[----:B------:R-:W-:Y:S02]  /*8b90*/  R2UR UR5, R5 ;  /* 0x00000000050572ca */ /* 0x000fe400000e0000 */
[----:B------:R-:W-:Y:S01]  /*8ba0*/  R2UR UR6, R10 ;  /* 0x000000000a0672ca */ /* 0x000fe200000e0000 */
[----:B------:R-:W-:Y:S01]  /*8bb0*/  IMAD R10, R182, -0x40, R168 ;  /* 0xffffffc0b60a7824 */ /* 0x000fe200078e02a8 */
[----:B------:R-:W-:-:S04]  /*8bc0*/  R2UR UR7, R11 ;  /* 0x000000000b0772ca */ /* 0x000fc800000e0000 */
[----:B------:R-:W-:-:S04]  /*8bd0*/  IADD3 R10, -R193, 0x40, R10 ;  /* 0x00000040c10a7810 */ /* 0x000fc80007ffe10a */
[C---:B------:R-:W-:Y:S02]  /*8be0*/  ISETP.GT.AND P5, PT, R10.reuse, RZ, PT ;  /* 0x000000ff0a00720c */ /* 0x040fe40003fa4270 */
[C---:B------:R-:W-:Y:S02]  /*8bf0*/  ISETP.GT.AND P4, PT, R10.reuse, 0x1, PT ;  /* 0x000000010a00780c */ /* 0x040fe40003f84270 */
[C---:B------:R-:W-:Y:S02]  /*8c00*/  ISETP.GT.AND P3, PT, R10.reuse, 0x8, PT ;  /* 0x000000080a00780c */ /* 0x040fe40003f64270 */
[C---:B------:R-:W-:Y:S02]  /*8c10*/  ISETP.GT.AND P2, PT, R10.reuse, 0x9, PT ;  /* 0x000000090a00780c */ /* 0x040fe40003f44270 */
[C---:B------:R-:W-:Y:S02]  /*8c20*/  ISETP.GT.AND P1, PT, R10.reuse, 0x10, PT ;  /* 0x000000100a00780c */ /* 0x040fe40003f24270 */
[----:B------:R-:W-:Y:S01]  /*8c30*/  ISETP.GT.AND P6, PT, R10, 0x11, PT ;  /* 0x000000110a00780c */ /* 0x000fe20003fc4270 */
[----:B------:R-:W-:-:S02]  /*8c40*/  WARPGROUP.DEPBAR.LE gsb0, 0x0 ;  /* 0x00008000000079c5 */ /* 0x000fc40000010000 */
[----:B------:R-:W-:-:S06]  /*8c50*/  WARPGROUP.ARRIVE ;  /* 0x00000000000079c5 */ /* 0x000fcc0000000000 */
[----:B------:R-:W-:Y:S01]  /*8c60*/  HGMMA.64x64x16.F32.BF16 R24, gdesc[UR4], R24, gsb0 ;  /* 0x00e00000041879f0 */ /* 0x000fe20008001818 */
[----:B------:R-:W-:Y:S02]  /*8c70*/  ULDC UR4, c[0x0][0x988] ;  /* 0x0002620000047ab9 */ /* 0x000fe40000000800 */
        /* <DEDUP_REMOVED lines=51> */
[----:B------:R-:W-:Y:S02]  /*8fb0*/  FMNMX.FTZ R10, R11, R27, !PT ;  /* 0x0000001b0b0a7209 */ /* 0x000fe40007810000 */
[----:B------:R-:W-:-:S02]  /*8fc0*/  FMNMX.FTZ R14, R53, R12, !PT ;  /* 0x0000000c350e7209 */ /* 0x000fc40007810000 */
[----:B------:R-:W-:Y:S02]  /*8fd0*/  FMNMX.FTZ R10, R21, R10, !PT ;  /* 0x0000000a150a7209 */ /* 0x000fe40007810000 */
[----:B------:R-:W-:Y:S01]  /*8fe0*/  FSEL R45, R46, -INF , P1 ;  /* 0xff8000002e2d7808 */ /* 0x000fe20000800000 */
[----:B------:R-:W1:Y:S01]  /*8ff0*/  SHFL.BFLY PT, R3, R14, 0x2, 0x1f ;  /* 0x0c401f000e037f89 */ /* 0x000e6200000e0000 */
[----:B------:R-:W-:Y:S02]  /*9000*/  FMNMX.FTZ R10, R31, R10, !PT ;  /* 0x0000000a1f0a7209 */ /* 0x000fe40007810000 */
[----:B------:R-:W-:Y:S02]  /*9010*/  FSEL R47, R47, -INF , P6 ;  /* 0xff8000002f2f7808 */ /* 0x000fe40003000000 */
[----:B------:R-:W-:Y:S02]  /*9020*/  FMNMX.FTZ R10, R33, R10, !PT ;  /* 0x0000000a210a7209 */ /* 0x000fe40007810000 */
[----:B------:R-:W-:-:S02]  /*9030*/  FSEL R49, R50, -INF , P5 ;  /* 0xff80000032317808 */ /* 0x000fc40002800000 */
[----:B------:R-:W-:Y:S02]  /*9040*/  FMNMX.FTZ R10, R35, R10, !PT ;  /* 0x0000000a230a7209 */ /* 0x000fe40007810000 */
[----:B------:R-:W-:Y:S02]  /*9050*/  FSEL R51, R51, -INF , P4 ;  /* 0xff80000033337808 */ /* 0x000fe40002000000 */
[----:B------:R-:W-:Y:S01]  /*9060*/  FMNMX.FTZ R12, R37, R10, !PT ;  /* 0x0000000a250c7209 */ /* 0x000fe20007810000 */
[----:B------:R-:W-:Y:S01]  /*9070*/  IMAD.U32 R10, RZ, RZ, UR4 ;  /* 0x00000004ff0a7e24 */ /* 0x000fe2000f8e00ff */
[----:B------:R-:W-:Y:S02]  /*9080*/  FSEL R55, R55, -INF , P2 ;  /* 0xff80000037377808 */ /* 0x000fe40001000000 */
[----:B------:R-:W-:-:S04]  /*9090*/  FMNMX.FTZ R12, R39, R12, !PT ;  /* 0x0000000c270c7209 */ /* 0x000fc80007810000 */
[----:B------:R-:W-:Y:S02]  /*90a0*/  FMNMX.FTZ R12, R41, R12, !PT ;  /* 0x0000000c290c7209 */ /* 0x000fe40007810000 */
[----:B-1----:R-:W-:Y:S02]  /*90b0*/  FMNMX.FTZ R20, R14, R3, !PT ;  /* 0x000000030e147209 */ /* 0x002fe40007810000 */
[----:B------:R-:W-:-:S03]  /*90c0*/  FMNMX.FTZ R12, R43, R12, !PT ;  /* 0x0000000c2b0c7209 */ /* 0x000fc60007810000 */
[----:B------:R-:W1:Y:S01]  /*90d0*/  SHFL.BFLY PT, R3, R20, 0x1, 0x1f ;  /* 0x0c201f0014037f89 */ /* 0x000e6200000e0000 */
[----:B------:R-:W-:-:S04]  /*90e0*/  FMNMX.FTZ R12, R45, R12, !PT ;  /* 0x0000000c2d0c7209 */ /* 0x000fc80007810000 */
[----:B------:R-:W-:-:S04]  /*90f0*/  FMNMX.FTZ R12, R47, R12, !PT ;  /* 0x0000000c2f0c7209 */ /* 0x000fc80007810000 */
[----:B------:R-:W-:-:S04]  /*9100*/  FMNMX.FTZ R12, R49, R12, !PT ;  /* 0x0000000c310c7209 */ /* 0x000fc80007810000 */
[----:B------:R-:W-:Y:S02]  /*9110*/  FMNMX.FTZ R12, R51, R12, !PT ;  /* 0x0000000c330c7209 */ /* 0x000fe40007810000 */
[----:B-1----:R-:W-:-:S04]  /*9120*/  FMNMX.FTZ R3, R20, R3, !PT ;  /* 0x0000000314037209 */ /* 0x002fc80007810000 */
[C---:B------:R-:W-:Y:S01]  /*9130*/  FSETP.NEU.FTZ.AND P1, PT, R3.reuse, -INF , PT ;  /* 0xff8000000300780b */ /* 0x040fe20003f3d000 */
[----:B------:R-:W-:-:S05]  /*9140*/  FMUL.FTZ R14, R3, R10 ;  /* 0x0000000a030e7220 */ /* 0x000fca0000410000 */
[----:B------:R-:W-:-:S05]  /*9150*/  FSEL R20, R14, RZ, P1 ;  /* 0x000000ff0e147208 */ /* 0x000fca0000800000 */
[-CC-:B------:R-:W-:Y:S01]  /*9160*/  FFMA.FTZ R14, R13, R10.reuse, -R20.reuse ;  /* 0x0000000a0d0e7223 */ /* 0x180fe20000010814 */
[----:B------:R-:W-:Y:S01]  /*9170*/  FSEL R13, R54, -INF , P3 ;  /* 0xff800000360d7808 */ /* 0x000fe20001800000 */
        /* <DEDUP_REMOVED lines=9> */
[-CC-:B------:R-:W-:Y:S01]  /*9210*/  FFMA.FTZ R65, R65, R10.reuse, -R20.reuse ;  /* 0x0000000a41417223 */ /* 0x180fe20000010814 */
[----:B------:R-:W1:Y:S01]  /*9220*/  MUFU.EX2 R81, R24 ;  /* 0x0000001800517308 */ /* 0x000e620000000800 */
[-CC-:B------:R-:W-:Y:S01]  /*9230*/  FFMA.FTZ R67, R67, R10.reuse, -R20.reuse ;  /* 0x0000000a43437223 */ /* 0x180fe20000010814 */
[----:B------:R-:W2:Y:S01]  /*9240*/  SHFL.BFLY PT, R25, R12, 0x2, 0x1f ;  /* 0x0c401f000c197f89 */ /* 0x000ea200000e0000 */
[-CC-:B------:R-:W-:Y:S01]  /*9250*/  FFMA.FTZ R69, R69, R10.reuse, -R20.reuse ;  /* 0x0000000a45457223 */ /* 0x180fe20000010814 */
[-CC-:B------:R-:W-:Y:S01]  /*9260*/  FFMA.FTZ R71, R71, R10.reuse, -R20.reuse ;  /* 0x0000000a47477223 */ /* 0x180fe20000010814 */
[-CC-:B------:R-:W-:Y:S01]  /*9270*/  FFMA.FTZ R73, R73, R10.reuse, -R20.reuse ;  /* 0x0000000a49497223 */ /* 0x180fe20000010814 */
[-CC-:B------:R-:W-:Y:S01]  /*9280*/  FFMA.FTZ R75, R75, R10.reuse, -R20.reuse ;  /* 0x0000000a4b4b7223 */ /* 0x180fe20000010814 */
[-CC-:B------:R-:W-:Y:S01]  /*9290*/  FFMA.FTZ R77, R77, R10.reuse, -R20.reuse ;  /* 0x0000000a4d4d7223 */ /* 0x180fe20000010814 */
[----:B------:R-:W3:Y:S01]  /*92a0*/  MUFU.EX2 R57, R57 ;  /* 0x0000003900397308 */ /* 0x000ee20000000800 */
[-CC-:B------:R-:W-:Y:S01]  /*92b0*/  FFMA.FTZ R79, R79, R10.reuse, -R20.reuse ;  /* 0x0000000a4f4f7223 */ /* 0x180fe20000010814 */
[----:B------:R-:W-:-:S06]  /*92c0*/  FFMA.FTZ R20, R53, R10, -R20 ;  /* 0x0000000a35147223 */ /* 0x000fcc0000010814 */
[----:B------:R-:W0:Y:S01]  /*92d0*/  MUFU.EX2 R154, R29 ;  /* 0x0000001d009a7308 */ /* 0x000e220000000800 */
[----:B-1----:R-:W-:Y:S01]  /*92e0*/  FADD.FTZ R40, R152, R81 ;  /* 0x0000005198287221 */ /* 0x002fe20000010000 */
[----:B------:R-:W-:-:S06]  /*92f0*/  F2FP.BF16.F32.PACK_AB R152, R81, R152 ;  /* 0x000000985198723e */ /* 0x000fcc00000010ff */
[----:B------:R-:W1:Y:S01]  /*9300*/  MUFU.EX2 R59, R59 ;  /* 0x0000003b003b7308 */ /* 0x000e620000000800 */
[----:B--2---:R-:W-:-:S05]  /*9310*/  FMNMX.FTZ R25, R12, R25, !PT ;  /* 0x000000190c197209 */ /* 0x004fca0007810000 */
[----:B------:R-:W2:Y:S02]  /*9320*/  SHFL.BFLY PT, R14, R25, 0x1, 0x1f ;  /* 0x0c201f00190e7f89 */ /* 0x000ea400000e0000 */
[----:B------:R-:W4:Y:S08]  /*9330*/  MUFU.EX2 R156, R61 ;  /* 0x0000003d009c7308 */ /* 0x000f300000000800 */
[----:B------:R-:W-:Y:S08]  /*9340*/  MUFU.EX2 R63, R63 ;  /* 0x0000003f003f7308 */ /* 0x000ff00000000800 */
[----:B------:R-:W-:Y:S01]  /*9350*/  MUFU.EX2 R158, R65 ;  /* 0x00000041009e7308 */ /* 0x000fe20000000800 */
[----:B--2---:R-:W-:-:S07]  /*9360*/  FMNMX.FTZ R14, R25, R14, !PT ;  /* 0x0000000e190e7209 */ /* 0x004fce0007810000 */
[----:B------:R-:W-:Y:S01]  /*9370*/  MUFU.EX2 R67, R67 ;  /* 0x0000004300437308 */ /* 0x000fe20000000800 */
[C---:B------:R-:W-:Y:S01]  /*9380*/  FSETP.NEU.FTZ.AND P1, PT, R14.reuse, -INF , PT ;  /* 0xff8000000e00780b */ /* 0x040fe20003f3d000 */
[----:B------:R-:W-:-:S06]  /*9390*/  FMUL.FTZ R25, R14, R10 ;  /* 0x0000000a0e197220 */ /* 0x000fcc0000410000 */
[----:B------:R-:W-:Y:S01]  /*93a0*/  MUFU.EX2 R160, R69 ;  /* 0x0000004500a07308 */ /* 0x000fe20000000800 */
[----:B------:R-:W-:Y:S01]  /*93b0*/  FSEL R26, R25, RZ, P1 ;  /* 0x000000ff191a7208 */ /* 0x000fe20000800000 */
[----:B---3--:R-:W-:Y:S01]  /*93c0*/  FADD.FTZ R25, R57, R40 ;  /* 0x0000002839197221 */ /* 0x008fe20000010000 */
[----:B------:R-:W-:-:S03]  /*93d0*/  ISETP.NE.AND P1, PT, R60, RZ, PT ;  /* 0x000000ff3c00720c */ /* 0x000fc60003f25270 */
        /* <DEDUP_REMOVED lines=9> */
[----:B0-----:R-:W-:Y:S01]  /*9470*/  FADD.FTZ R42, R154, R25 ;  /* 0x000000199a2a7221 */ /* 0x001fe20000010000 */
[-CC-:B------:R-:W-:Y:S01]  /*9480*/  FFMA.FTZ R41, R41, R10.reuse, -R26.reuse ;  /* 0x0000000a29297223 */ /* 0x180fe2000001081a */
[----:B------:R-:W-:Y:S01]  /*9490*/  FFMA.FTZ R43, R43, R10, -R26 ;  /* 0x0000000a2b2b7223 */ /* 0x000fe2000001081a */
[----:B------:R1:W0:Y:S01]  /*94a0*/  MUFU.EX2 R28, R27 ;  /* 0x0000001b001c7308 */ /* 0x0002220000000800 */
[----:B--2---:R-:W-:-:S02]  /*94b0*/  @!P1 VIADD R11, R15, 0x28c40 ;  /* 0x00028c400f0b9836 */ /* 0x004fc40000000000 */
[-CC-:B------:R-:W-:Y:S01]  /*94c0*/  FFMA.FTZ R45, R45, R10.reuse, -R26.reuse ;  /* 0x0000000a2d2d7223 */ /* 0x180fe2000001081a */
[-CC-:B------:R-:W-:Y:S01]  /*94d0*/  FFMA.FTZ R47, R47, R10.reuse, -R26.reuse ;  /* 0x0000000a2f2f7223 */ /* 0x180fe2000001081a */
[-CC-:B------:R-:W-:Y:S01]  /*94e0*/  FFMA.FTZ R49, R49, R10.reuse, -R26.reuse ;  /* 0x0000000a31317223 */ /* 0x180fe2000001081a */
[-CC-:B------:R-:W-:Y:S01]  /*94f0*/  FFMA.FTZ R51, R51, R10.reuse, -R26.reuse ;  /* 0x0000000a33337223 */ /* 0x180fe2000001081a */
[----:B------:R-:W-:Y:S01]  /*9500*/  @!P1 PRMT R11, RZ, 0x654, R11 ;  /* 0x00000654ff0b9816 */ /* 0x000fe2000000000b */
[-C--:B------:R-:W-:Y:S01]  /*9510*/  FFMA.FTZ R13, R13, R10.reuse, -R26 ;  /* 0x0000000a0d0d7223 */ /* 0x080fe2000001081a */
[----:B------:R-:W2:Y:S01]  /*9520*/  MUFU.EX2 R21, R21 ;  /* 0x0000001500157308 */ /* 0x000ea20000000800 */
[----:B-1----:R-:W-:Y:S01]  /*9530*/  FADD.FTZ R27, R59, R42 ;  /* 0x0000002a3b1b7221 */ /* 0x002fe20000010000 */
[----:B------:R1:W-:Y:S01]  /*9540*/  @!P1 SYNCS.ARRIVE.TRANS64.RED.A1T0 RZ, [R11+URZ], RZ ;  /* 0x000000ff0bff99a7 */ /* 0x0003e2000810043f */
[----:B------:R-:W-:Y:S01]  /*9550*/  FFMA.FTZ R26, R55, R10, -R26 ;  /* 0x0000000a371a7223 */ /* 0x000fe2000001081a */
[----:B------:R-:W-:Y:S01]  /*9560*/  F2FP.BF16.F32.PACK_AB R154, R154, R57 ;  /* 0x000000399a9a723e */ /* 0x000fe200000010ff */
[C---:B----4-:R-:W-:Y:S01]  /*9570*/  FADD.FTZ R44, R156.reuse, R27 ;  /* 0x0000001b9c2c7221 */ /* 0x050fe20000010000 */
[----:B------:R-:W-:-:S02]  /*9580*/  F2FP.BF16.F32.PACK_AB R156, R156, R59 ;  /* 0x0000003b9c9c723e */ /* 0x000fc400000010ff */
[----:B------:R-:W3:Y:S01]  /*9590*/  MUFU.EX2 R30, R31 ;  /* 0x0000001f001e7308 */ /* 0x000ee20000000800 */
[----:B0-----:R-:W-:Y:S01]  /*95a0*/  FADD.FTZ R40, R153, R28 ;  /* 0x0000001c99287221 */ /* 0x001fe20000010000 */
[----:B------:R-:W-:-:S06]  /*95b0*/  F2FP.BF16.F32.PACK_AB R153, R28, R153 ;  /* 0x000000991c99723e */ /* 0x000fcc00000010ff */
[----:B------:R-:W1:Y:S01]  /*95c0*/  MUFU.EX2 R33, R33 ;  /* 0x0000002100217308 */ /* 0x000e620000000800 */
[----:B--2---:R-:W-:-:S07]  /*95d0*/  FADD.FTZ R25, R21, R40 ;  /* 0x0000002815197221 */ /* 0x004fce0000010000 */
[----:B------:R-:W0:Y:S01]  /*95e0*/  MUFU.EX2 R32, R35 ;  /* 0x0000002300207308 */ /* 0x000e220000000800 */
[C---:B---3--:R-:W-:Y:S01]  /*95f0*/  FADD.FTZ R42, R30.reuse, R25 ;  /* 0x000000191e2a7221 */ /* 0x048fe20000010000 */
[----:B------:R-:W-:Y:S01]  /*9600*/  FADD.FTZ R25, R63, R44 ;  /* 0x0000002c3f197221 */ /* 0x000fe20000010000 */
[----:B------:R-:W-:Y:S01]  /*9610*/  F2FP.BF16.F32.PACK_AB R155, R30, R21 ;  /* 0x000000151e9b723e */ /* 0x000fe200000010ff */
[----:B------:R-:W-:Y:S02]  /*9620*/  BAR.SYNC.DEFER_BLOCKING 0xf, 0x100 ;  /* 0x03c4000000007b1d */ /* 0x000fe40000010000 */
[C---:B------:R-:W-:Y:S01]  /*9630*/  FADD.FTZ R44, R158.reuse, R25 ;  /* 0x000000199e2c7221 */ /* 0x040fe20000010000 */
[----:B------:R-:W-:Y:S01]  /*9640*/  F2FP.BF16.F32.PACK_AB R158, R158, R63 ;  /* 0x0000003f9e9e723e */ /* 0x000fe200000010ff */
[----:B-1----:R-:W-:Y:S02]  /*9650*/  FADD.FTZ R11, R33, R42 ;  /* 0x0000002a210b7221 */ /* 0x002fe40000010000 */
[----:B------:R-:W1:Y:S01]  /*9660*/  MUFU.EX2 R37, R37 ;  /* 0x0000002500257308 */ /* 0x000e620000000800 */
[----:B------:R-:W-:-:S04]  /*9670*/  FADD.FTZ R25, R67, R44 ;  /* 0x0000002c43197221 */ /* 0x000fc80000010000 */
[C---:B------:R-:W-:Y:S01]  /*9680*/  FADD.FTZ R44, R160.reuse, R25 ;  /* 0x00000019a02c7221 */ /* 0x040fe20000010000 */
[----:B------:R-:W-:Y:S01]  /*9690*/  F2FP.BF16.F32.PACK_AB R160, R160, R67 ;  /* 0x00000043a0a0723e */ /* 0x000fe200000010ff */
[C---:B0-----:R-:W-:Y:S01]  /*96a0*/  FADD.FTZ R42, R32.reuse, R11 ;  /* 0x0000000b202a7221 */ /* 0x041fe20000010000 */
[----:B------:R-:W0:Y:S01]  /*96b0*/  MUFU.EX2 R34, R39 ;  /* 0x0000002700227308 */ /* 0x000e220000000800 */
[----:B------:R-:W-:-:S07]  /*96c0*/  F2FP.BF16.F32.PACK_AB R157, R32, R33 ;  /* 0x00000021209d723e */ /* 0x000fce00000010ff */
[----:B------:R-:W2:Y:S01]  /*96d0*/  MUFU.EX2 R41, R41 ;  /* 0x0000002900297308 */ /* 0x000ea20000000800 */
[----:B-1----:R-:W-:Y:S01]  /*96e0*/  FADD.FTZ R11, R37, R42 ;  /* 0x0000002a250b7221 */ /* 0x002fe20000010000 */
[----:B------:R1:W-:Y:S06]  /*96f0*/  STSM.16.M88.4 [R195+0x26800], R152 ;  /* 0x02680098c3007844 */ /* 0x0003ec0000000200 */
[----:B------:R-:W3:Y:S01]  /*9700*/  MUFU.EX2 R36, R43 ;  /* 0x0000002b00247308 */ /* 0x000ee20000000800 */
[C---:B0-----:R-:W-:Y:S01]  /*9710*/  FADD.FTZ R42, R34.reuse, R11 ;  /* 0x0000000b222a7221 */ /* 0x041fe20000010000 */
[----:B------:R-:W-:-:S05]  /*9720*/  F2FP.BF16.F32.PACK_AB R159, R34, R37 ;  /* 0x00000025229f723e */ /* 0x000fca00000010ff */
[----:B------:R1:W-:Y:S01]  /*9730*/  STSM.16.M88.4 [R198], R156 ;  /* 0x0000009cc6007844 */ /* 0x0003e20000000200 */
        /* <DEDUP_REMOVED lines=8> */
[----:B--2---:R-:W-:-:S07]  /*97c0*/  FADD.FTZ R21, R45, R28 ;  /* 0x0000001c2d157221 */ /* 0x004fce0000010000 */
[----:B------:R-:W-:Y:S01]  /*97d0*/  MUFU.EX2 R75, R75 ;  /* 0x0000004b004b7308 */ /* 0x000fe20000000800 */
[C---:B---3--:R-:W-:Y:S01]  /*97e0*/  F2FP.BF16.F32.PACK_AB R162, R12.reuse, R71 ;  /* 0x000000470ca2723e */ /* 0x048fe200000010ff */
[----:B------:R-:W-:-:S06]  /*97f0*/  FADD.FTZ R12, R12, R11 ;  /* 0x0000000b0c0c7221 */ /* 0x000fcc0000010000 */
[----:B------:R-:W2:Y:S01]  /*9800*/  MUFU.EX2 R24, R77 ;  /* 0x0000004d00187308 */ /* 0x000ea20000000800 */
[C---:B0-----:R-:W-:Y:S01]  /*9810*/  F2FP.BF16.F32.PACK_AB R163, R38.reuse, R45 ;  /* 0x0000002d26a3723e */ /* 0x041fe200000010ff */
[----:B------:R-:W-:-:S04]  /*9820*/  FADD.FTZ R38, R38, R21 ;  /* 0x0000001526267221 */ /* 0x000fc80000010000 */
[----:B------:R1:W-:Y:S02]  /*9830*/  STSM.16.M88.4 [R196], R160 ;  /* 0x000000a0c4007844 */ /* 0x0003e40000000200 */
[----:B------:R-:W-:Y:S08]  /*9840*/  MUFU.EX2 R49, R49 ;  /* 0x0000003100317308 */ /* 0x000ff00000000800 */
[----:B------:R-:W0:Y:S01]  /*9850*/  MUFU.EX2 R40, R51 ;  /* 0x0000003300287308 */ /* 0x000e220000000800 */
[----:B--2---:R-:W-:Y:S01]  /*9860*/  F2FP.BF16.F32.PACK_AB R164, R24, R75 ;  /* 0x0000004b18a4723e */ /* 0x004fe200000010ff */
[----:B------:R-:W-:-:S04]  /*9870*/  FADD.FTZ R75, R75, R12 ;  /* 0x0000000c4b4b7221 */ /* 0x000fc80000010000 */
[----:B------:R-:W-:Y:S02]  /*9880*/  FADD.FTZ R24, R24, R75 ;  /* 0x0000004b18187221 */ /* 0x000fe40000010000 */
[----:B------:R-:W2:Y:S08]  /*9890*/  MUFU.EX2 R79, R79 ;  /* 0x0000004f004f7308 */ /* 0x000eb00000000800 */
[----:B------:R-:W3:Y:S01]  /*98a0*/  MUFU.EX2 R20, R20 ;  /* 0x0000001400147308 */ /* 0x000ee20000000800 */
[----:B0-----:R-:W-:Y:S01]  /*98b0*/  F2FP.BF16.F32.PACK_AB R165, R40, R49 ;  /* 0x0000003128a5723e */ /* 0x001fe200000010ff */
[----:B------:R-:W-:-:S04]  /*98c0*/  FADD.FTZ R49, R49, R38 ;  /* 0x0000002631317221 */ /* 0x000fc80000010000 */
[----:B------:R-:W-:Y:S02]  /*98d0*/  FADD.FTZ R40, R40, R49 ;  /* 0x0000003128287221 */ /* 0x000fe40000010000 */
[----:B------:R-:W-:Y:S01]  /*98e0*/  MUFU.EX2 R13, R13 ;  /* 0x0000000d000d7308 */ /* 0x000fe20000000800 */
[----:B--2---:R-:W-:-:S07]  /*98f0*/  FADD.FTZ R11, R79, R24 ;  /* 0x000000184f0b7221 */ /* 0x004fce0000010000 */
[----:B------:R-:W0:Y:S01]  /*9900*/  MUFU.EX2 R26, R26 ;  /* 0x0000001a001a7308 */ /* 0x000e220000000800 */
[C---:B---3--:R-:W-:Y:S01]  /*9910*/  F2FP.BF16.F32.PACK_AB R166, R20.reuse, R79 ;  /* 0x0000004f14a6723e */ /* 0x048fe200000010ff */
[----:B------:R-:W-:Y:S01]  /*9920*/  FADD.FTZ R11, R20, R11 ;  /* 0x0000000b140b7221 */ /* 0x000fe20000010000 */
[----:B0-----:R-:W-:Y:S01]  /*9930*/  F2FP.BF16.F32.PACK_AB R167, R26, R13 ;  /* 0x0000000d1aa7723e */ /* 0x001fe200000010ff */
[----:B------:R-:W-:-:S04]  /*9940*/  FADD.FTZ R13, R13, R40 ;  /* 0x000000280d0d7221 */ /* 0x000fc80000010000 */
[----:B------:R1:W-:Y:S01]  /*9950*/  STSM.16.M88.4 [R197], R164 ;  /* 0x000000a4c5007844 */ /* 0x0003e20000000200 */
[----:B------:R-:W-:Y:S01]  /*9960*/  FADD.FTZ R12, R26, R13 ;  /* 0x0000000d1a0c7221 */ /* 0x000fe20000010000 */
[----:B------:R-:W-:Y:S06]  /*9970*/  @!P0 BRA `(.L_x_3939) ;  /* 0x0000000000048947 */ /* 0x000fec0003800000 */
[----:B------:R-:W-:Y:S01]  /*9980*/  BPT.TRAP 0x1 ;  /* 0x000000040000795c */ /* 0x000fe20000300000 */
.L_x_3939:
[----:B------:R0:W2:Y:S01]  /*9990*/  SYNCS.PHASECHK.TRANS64.TRYWAIT P2, [R15+URZ+0x28c50], R58 ;  /* 0x028c503a0f0075a7 */ /* 0x0000a2000804017f */
[----:B------:R-:W-:Y:S05]  /*99a0*/  @!P0 BRA `(.L_x_3940) ;  /* 0x0000000000048947 */ /* 0x000fea0003800000 */
[----:B------:R-:W-:Y:S01]  /*99b0*/  BPT.TRAP 0x1 ;  /* 0x000000040000795c */ /* 0x000fe20000300000 */
.L_x_3940:
[----:B------:R-:W-:Y:S01]  /*99c0*/  LOP3.LUT R13, R56, 0x2000000, RZ, 0xfc, !PT ;  /* 0x02000000380d7812 */ /* 0x000fe200078efcff */
[----:B------:R-:W-:Y:S01]  /*99d0*/  ULDC UR36, c[0x0][0x988] ;  /* 0x0002620000247ab9 */ /* 0x000fe20000000800 */
[----:B------:R-:W-:Y:S01]  /*99e0*/  BSSY B0, `(.L_x_3941) ;  /* 0x0000006000007945 */ /* 0x000fe20003800000 */
[----:B------:R-:W-:Y:S02]  /*99f0*/  IMAD.MOV.U32 R21, RZ, RZ, 0x40000040 ;  /* 0x40000040ff157424 */ /* 0x000fe400078e00ff */
[----:B------:R-:W-:Y:S01]  /*9a00*/  IMAD R20, R18, 0x1000, R13 ;  /* 0x0000100012147824 */ /* 0x000fe200078e020d */
[----:B--2---:R-:W-:Y:S06]  /*9a10*/  @P2 BRA `(.L_x_3942) ;  /* 0x0000000000082947 */ /* 0x004fec0003800000 */
[----:B------:R-:W2:Y:S02]  /*9a20*/  SYNCS.PHASECHK.TRANS64.TRYWAIT P2, [R15+URZ+0x28c50], R58 ;  /* 0x028c503a0f0075a7 */ /* 0x000ea4000804017f */
[----:B--2---:R-:W-:Y:S05]  /*9a30*/  @!P2 BRA `(.L_x_3943) ;  /* 0x000000e40088a947 */ /* 0x004fea0003800000 */
.L_x_3942:
[----:B------:R-:W-:Y:S05]  /*9a40*/  BSYNC B0 ;  /* 0x0000000000007941 */ /* 0x000fea0003800000 */
.L_x_3941:
[----:B------:R-:W-:Y:S01]  /*9a50*/  R2UR UR6, R20 ;  /* 0x00000000140672ca */ /* 0x000fe200000e0000 */
[----:B0-2---:R-:W-:Y:S01]  /*9a60*/  WARPGROUP.ARRIVE ;  /* 0x00000000000079c5 */ /* 0x005fe20000000000 */
[----:B------:R-:W-:Y:S01]  /*9a70*/  R2UR UR7, R21 ;  /* 0x00000000150772ca */ /* 0x000fe200000e0000 */
[----:B------:R-:W-:Y:S01]  /*9a80*/  IMAD.MOV.U32 R21, RZ, RZ, 0x40000040 ;  /* 0x40000040ff157424 */ /* 0x000fe200078e00ff */
[----:B------:R-:W-:Y:S01]  /*9a90*/  ISETP.GE.AND P2, PT, R168, 0x41, PT ;  /* 0x00000041a800780c */ /* 0x000fe20003f46270 */
[----:B------:R-:W-:Y:S01]  /*9aa0*/  @!P1 VIADD R15, R15, 0x28c60 ;  /* 0x00028c600f0f9836 */ /* 0x000fe20000000000 */
[----:B------:R-:W-:Y:S04]  /*9ab0*/  BSSY B0, `(.L_x_3944) ;  /* 0x00001c9000007945 */ /* 0x000fe80003800000 */
[----:B------:R-:W-:-:S05]  /*9ac0*/  @!P1 PRMT R15, RZ, 0x654, R15 ;  /* 0x00000654ff0f9816 */ /* 0x000fca000000000f */
[----:B------:R-:W-:Y:S03]  /*9ad0*/  HGMMA.64x256x16.F32.BF16 R24, R152, gdesc[UR4].tnspB, RZ, !UPT, gsb0 ;  /* 0x43e0000498187df0 */ /* 0x000fe6000c0018ff */
[----:B------:R-:W-:Y:S02]  /*9ae0*/  WARPGROUP.DEPBAR.LE gsb0, 0x0 ;  /* 0x00008000000079c5 */ /* 0x000fe40000010000 */
[----:B-1----:R-:W-:Y:S01]  /*9af0*/  VIADD R152, R20, 0x80 ;  /* 0x0000008014987836 */ /* 0x002fe20000000000 */
[----:B------:R-:W-:Y:S01]  /*9b00*/  WARPGROUP.ARRIVE ;  /* 0x00000000000079c5 */ /* 0x000fe20000000000 */
[----:B------:R-:W-:-:S03]  /*9b10*/  IMAD.MOV.U32 R153, RZ, RZ, 0x40000040 ;  /* 0x40000040ff997424 */ /* 0x000fc600078e00ff */
[----:B------:R-:W-:Y:S01]  /*9b20*/  R2UR UR6, R152 ;  /* 0x00000000980672ca */ /* 0x000fe200000e0000 */
[C---:B------:R-:W-:Y:S01]  /*9b30*/  VIADD R152, R20.reuse, 0x100 ;  /* 0x0000010014987836 */ /* 0x040fe20000000000 */
[----:B------:R-:W-:Y:S01]  /*9b40*/  R2UR UR7, R153 ;  /* 0x00000000990772ca */ /* 0x000fe200000e0000 */
[----:B------:R-:W-:Y:S02]  /*9b50*/  IMAD.MOV.U32 R153, RZ, RZ, 0x40000040 ;  /* 0x40000040ff997424 */ /* 0x000fe400078e00ff */
[----:B------:R-:W-:-:S13]  /*9b60*/  VIADD R20, R20, 0x180 ;  /* 0x0000018014147836 */ /* 0x000fda0000000000 */
[----:B------:R-:W-:Y:S01]  /*9b70*/  HGMMA.64x256x16.F32.BF16 R24, R156, gdesc[UR4].tnspB, R24, gsb0 ;  /* 0x43e000049c187df0 */ /* 0x000fe20008001818 */
[----:B------:R-:W-:Y:S02]  /*9b80*/  R2UR UR6, R152 ;  /* 0x00000000980672ca */ /* 0x000fe400000e0000 */
[----:B------:R-:W-:Y:S01]  /*9b90*/  R2UR UR7, R153 ;  /* 0x00000000990772ca */ /* 0x000fe200000e0000 */
[----:B------:R-:W-:Y:S02]  /*9ba0*/  WARPGROUP.DEPBAR.LE gsb0, 0x0 ;  /* 0x00008000000079c5 */ /* 0x000fe40000010000 */
[----:B------:R-:W-:-:S15]  /*9bb0*/  WARPGROUP.ARRIVE ;  /* 0x00000000000079c5 */ /* 0x000fde0000000000 */
[----:B------:R-:W-:-:S07]  /*9bc0*/  NOP ;  /* 0x0000000000007918 */ /* 0x000fce0000000000 */
[----:B------:R-:W-:Y:S01]  /*9bd0*/  HGMMA.64x256x16.F32.BF16 R24, R160, gdesc[UR4].tnspB, R24, gsb0 ;  /* 0x43e00004a0187df0 */ /* 0x000fe20008001818 */
[----:B------:R-:W-:Y:S02]  /*9be0*/  R2UR UR6, R20 ;  /* 0x00000000140672ca */ /* 0x000fe400000e0000 */
[----:B------:R-:W-:Y:S01]  /*9bf0*/  R2UR UR7, R21 ;  /* 0x00000000150772ca */ /* 0x000fe200000e0000 */
[----:B------:R-:W-:Y:S02]  /*9c00*/  WARPGROUP.DEPBAR.LE gsb0, 0x0 ;  /* 0x00008000000079c5 */ /* 0x000fe40000010000 */
[----:B------:R-:W-:-:S15]  /*9c10*/  WARPGROUP.ARRIVE ;  /* 0x00000000000079c5 */ /* 0x000fde0000000000 */
[----:B------:R-:W-:-:S07]  /*9c20*/  NOP ;  /* 0x0000000000007918 */ /* 0x000fce0000000000 */
        /* <DEDUP_REMOVED lines=11> */
[----:B------:R-:W-:Y:S05]  /*9ce0*/  @!P2 BRA `(.L_x_3945) ;  /* 0x000000180094a947 */ /* 0x000fea0003800000 */
[----:B0-----:R-:W-:Y:S02]  /*9cf0*/  VIADD R15, R182, 0xfffffffe ;  /* 0xfffffffeb60f7836 */ /* 0x001fe40000000000 */
[----:B------:R-:W-:Y:S02]  /*9d00*/  IMAD.MOV.U32 R21, RZ, RZ, R14 ;  /* 0x000000ffff157224 */ /* 0x000fe400078e000e */
[----:B------:R-:W-:Y:S02]  /*9d10*/  IMAD.MOV.U32 R225, RZ, RZ, R3 ;  /* 0x000000ffffe17224 */ /* 0x000fe400078e0003 */
[----:B------:R-:W-:-:S07]  /*9d20*/  IMAD.MOV.U32 R224, RZ, RZ, R18 ;  /* 0x000000ffffe07224 */ /* 0x000fce00078e0012 */
.L_x_3956:
[----:B------:R-:W-:Y:S01]  /*9d30*/  VIADD R18, R224, 0x1 ;  /* 0x00000001e0127836 */ /* 0x000fe20000000000 */
[C---:B------:R-:W-:Y:S01]  /*9d40*/  ISETP.GT.AND P2, PT, R15.reuse, RZ, PT ;  /* 0x000000ff0f00720c */ /* 0x040fe20003f44270 */
[----:B------:R-:W-:-:S03]  /*9d50*/  VIADD R15, R15, 0xffffffff ;  /* 0xffffffff0f0f7836 */ /* 0x000fc60000000000 */
[----:B------:R-:W-:-:S04]  /*9d60*/  ISETP.NE.AND P3, PT, R18, 0x2, PT ;  /* 0x000000021200780c */ /* 0x000fc80003f65270 */
[----:B------:R-:W-:Y:S02]  /*9d70*/  SEL R3, RZ, 0x1, P3 ;  /* 0x00000001ff037807 */ /* 0x000fe40001800000 */
[----:B------:R-:W-:Y:S02]  /*9d80*/  SEL R18, R18, RZ, P3 ;  /* 0x000000ff12127207 */ /* 0x000fe40001800000 */
[----:B------:R-:W-:Y:S01]  /*9d90*/  LOP3.LUT R22, R22, R3, RZ, 0x3c, !PT ;  /* 0x0000000316167212 */ /* 0x000fe200078e3cff */
[----:B-1----:R-:W-:Y:S06]  /*9da0*/  @!P0 BRA `(.L_x_3946) ;  /* 0x0000000000048947 */ /* 0x002fec0003800000 */
[----:B------:R-:W-:Y:S01]  /*9db0*/  BPT.TRAP 0x1 ;  /* 0x000000040000795c */ /* 0x000fe20000300000 */
.L_x_3946:
[----:B------:R-:W-:Y:S01]  /*9dc0*/  IMAD R216, R18, 0x8, R2 ;  /* 0x0000000812d87824 */ /* 0x000fe200078e0202 */
[----:B------:R-:W-:-:S04]  /*9dd0*/  SHF.L.U32 R20, R22, 0x1f, RZ ;  /* 0x0000001f16147819 */ /* 0x000fc800000006ff */
[----:B------:R0:W1:Y:S01]  /*9de0*/  SYNCS.PHASECHK.TRANS64.TRYWAIT P3, [R216+URZ+0x28c30], R20 ;  /* 0x028c3014d80075a7 */ /* 0x000062000806017f */
[----:B------:R-:W-:Y:S05]  /*9df0*/  @!P0 BRA `(.L_x_3947) ;  /* 0x0000000000048947 */ /* 0x000fea0003800000 */
[----:B------:R-:W-:Y:S01]  /*9e00*/  BPT.TRAP 0x1 ;  /* 0x000000040000795c */ /* 0x000fe20000300000 */
.L_x_3947:
[----:B------:R-:W-:Y:S01]  /*9e10*/  VIADD R3, R2, 0x20400 ;  /* 0x0002040002037836 */ /* 0x000fe20000000000 */
[----:B------:R-:W-:Y:S01]  /*9e20*/  BSSY B1, `(.L_x_3948) ;  /* 0x0000009000017945 */ /* 0x000fe20003800000 */
[----:B------:R-:W-:Y:S02]  /*9e30*/  IMAD R156, R18, 0x200, R0 ;  /* 0x00000200129c7824 */ /* 0x000fe400078e0200 */
[----:B------:R-:W-:Y:S01]  /*9e40*/  IMAD.MOV.U32 R157, RZ, RZ, 0x40000040 ;  /* 0x40000040ff9d7424 */ /* 0x000fe200078e00ff */
[----:B------:R-:W-:-:S04]  /*9e50*/  SHF.R.U32.HI R3, RZ, 0x4, R3 ;  /* 0x00000004ff037819 */ /* 0x000fc80000011603 */
[----:B------:R-:W-:-:S04]  /*9e60*/  LOP3.LUT R3, R3, 0x3fff, RZ, 0xc0, !PT ;  /* 0x00003fff03037812 */ /* 0x000fc800078ec0ff */
[----:B------:R-:W-:Y:S01]  /*9e70*/  LOP3.LUT R152, R3, 0x10000, RZ, 0xfc, !PT ;  /* 0x0001000003987812 */ /* 0x000fe200078efcff */
[----:B-1----:R-:W-:Y:S06]  /*9e80*/  @P3 BRA `(.L_x_3949) ;  /* 0x0000000000083947 */ /* 0x002fec0003800000 */
[----:B------:R-:W1:Y:S02]  /*9e90*/  SYNCS.PHASECHK.TRANS64.TRYWAIT P3, [R216+URZ+0x28c30], R20 ;  /* 0x028c3014d80075a7 */ /* 0x000e64000806017f */
[----:B-1----:R-:W-:Y:S05]  /*9ea0*/  @!P3 BRA `(.L_x_3950) ;  /* 0x000000e00080b947 */ /* 0x002fea0003800000 */
.L_x_3949:
[----:B------:R-:W-:Y:S05]  /*9eb0*/  BSYNC B1 ;  /* 0x0000000000017941 */ /* 0x000fea0003800000 */
.L_x_3948:
[----:B------:R-:W-:Y:S01]  /*9ec0*/  IMAD.MOV.U32 R153, RZ, RZ, 0x40000040 ;  /* 0x40000040ff997424 */ /* 0x000fe200078e00ff */
[----:B------:R-:W-:Y:S01]  /*9ed0*/  R2UR UR4, R152 ;  /* 0x00000000980472ca */ /* 0x000fe200000e0000 */
[C---:B------:R-:W-:Y:S01]  /*9ee0*/  VIADD R154, R156.reuse, 0x2 ;  /* 0x000000029c9a7836 */ /* 0x040fe20000000000 */
[C---:B------:R-:W-:Y:S01]  /*9ef0*/  R2UR UR6, R156.reuse ;  /* 0x000000009c0672ca */ /* 0x040fe200000e0000 */
[C---:B------:R-:W-:Y:S01]  /*9f00*/  VIADD R152, R156.reuse, 0x4 ;  /* 0x000000049c987836 */ /* 0x040fe20000000000 */
[----:B------:R-:W-:Y:S01]  /*9f10*/  R2UR UR7, R157 ;  /* 0x000000009d0772ca */ /* 0x000fe200000e0000 */
[----:B------:R-:W-:Y:S01]  /*9f20*/  VIADD R156, R156, 0x6 ;  /* 0x000000069c9c7836 */ /* 0x000fe20000000000 */
[----:B------:R-:W-:Y:S01]  /*9f30*/  R2UR UR5, R153 ;  /* 0x00000000990572ca */ /* 0x000fe200000e0000 */
[----:B------:R-:W-:Y:S01]  /*9f40*/  IMAD.MOV.U32 R155, RZ, RZ, 0x40000040 ;  /* 0x40000040ff9b7424 */ /* 0x000fe200078e00ff */
[----:B------:R-:W-:Y:S01]  /*9f50*/  R2UR UR10, R154 ;  /* 0x000000009a0a72ca */ /* 0x000fe200000e0000 */
[----:B------:R-:W-:Y:S01]  /*9f60*/  IMAD.MOV.U32 R157, RZ, RZ, 0x40000040 ;  /* 0x40000040ff9d7424 */ /* 0x000fe200078e00ff */
[----:B------:R-:W-:-:S02]  /*9f70*/  R2UR UR14, R152 ;  /* 0x00000000980e72ca */ /* 0x000fc400000e0000 */
[----:B------:R-:W-:Y:S02]  /*9f80*/  R2UR UR11, R155 ;  /* 0x000000009b0b72ca */ /* 0x000fe400000e0000 */
[----:B------:R-:W-:Y:S02]  /*9f90*/  R2UR UR15, R153 ;  /* 0x00000000990f72ca */ /* 0x000fe400000e0000 */
[----:B------:R-:W-:Y:S02]  /*9fa0*/  R2UR UR18, R156 ;  /* 0x000000009c1272ca */ /* 0x000fe400000e0000 */
[----:B------:R-:W-:Y:S02]  /*9fb0*/  R2UR UR19, R157 ;  /* 0x000000009d1372ca */ /* 0x000fe400000e0000 */
[----:B------:R-:W-:Y:S01]  /*9fc0*/  WARPGROUP.ARRIVE ;  /* 0x00000000000079c5 */ /* 0x000fe20000000000 */
[----:B------:R-:W-:Y:S02]  /*9fd0*/  R2UR UR8, R8 ;  /* 0x00000000080872ca */ /* 0x000fe400000e0000 */
[----:B------:R-:W-:-:S02]  /*9fe0*/  R2UR UR9, R9 ;  /* 0x00000000090972ca */ /* 0x000fc400000e0000 */
[----:B------:R-:W-:Y:S01]  /*9ff0*/  R2UR UR12, R6 ;  /* 0x00000000060c72ca */ /* 0x000fe200000e0000 */
[----:B------:R-:W-:Y:S01]  /*a000*/  HGMMA.64x64x16.F32.BF16 R152, gdesc[UR4], RZ, !UPT, gsb0 ;  /* 0x00e00000049879f0 */ /* 0x000fe2000c0018ff */
[----:B------:R-:W-:Y:S02]  /*a010*/  R2UR UR13, R7 ;  /* 0x00000000070d72ca */ /* 0x000fe400000e0000 */
[----:B------:R-:W-:Y:S02]  /*a020*/  R2UR UR16, R4 ;  /* 0x00000000041072ca */ /* 0x000fe400000e0000 */
[----:B------:R-:W-:Y:S01]  /*a030*/  R2UR UR17, R5 ;  /* 0x00000000051172ca */ /* 0x000fe200000e0000 */
        /* <DEDUP_REMOVED lines=26> */
[----:B------:R-:W2:Y:S02]  /*a1e0*/  SHFL.BFLY PT, R10, R3, 0x2, 0x1f ;  /* 0x0c401f00030a7f89 */ /* 0x000ea400000e0000 */
[----:B--2---:R-:W-:-:S05]  /*a1f0*/  FMNMX.FTZ R3, R3, R10, !PT ;  /* 0x0000000a03037209 */ /* 0x004fca0007810000 */
[----:B------:R-:W2:Y:S02]  /*a200*/  SHFL.BFLY PT, R10, R3, 0x1, 0x1f ;  /* 0x0c201f00030a7f89 */ /* 0x000ea400000e0000 */
[----:B--2---:R-:W-:Y:S01]  /*a210*/  FMNMX.FTZ R3, R3, R10, !PT ;  /* 0x0000000a03037209 */ /* 0x004fe20007810000 */
[----:B------:R-:W-:-:S04]  /*a220*/  IMAD.U32 R10, RZ, RZ, UR36 ;  /* 0x00000024ff0a7e24 */ /* 0x000fc8000f8e00ff */
[C---:B------:R-:W-:Y:S01]  /*a230*/  FMUL.FTZ R14, R3.reuse, R10 ;  /* 0x0000000a030e7220 */ /* 0x040fe20000410000 */
[----:B------:R-:W-:-:S03]  /*a240*/  FADD.FTZ R225, -R3, R225 ;  /* 0x000000e103e17221 */ /* 0x000fc60000010100 */
        /* <DEDUP_REMOVED lines=17> */
[----:B------:R-:W-:Y:S01]  /*a360*/  FMUL.FTZ R225, R225, R10 ;  /* 0x0000000ae1e17220 */ /* 0x000fe20000410000 */
[----:B------:R-:W-:Y:S02]  /*a370*/  MUFU.EX2 R152, R152 ;  /* 0x0000009800987308 */ /* 0x000fe40000000800 */
[----:B------:R-:W-:-:S04]  /*a380*/  @!P1 PRMT R14, RZ, 0x654, R14 ;  /* 0x00000654ff0e9816 */ /* 0x000fc8000000000e */
[----:B------:R2:W-:Y:S02]  /*a390*/  @!P1 SYNCS.ARRIVE.TRANS64.RED.A1T0 RZ, [R14+URZ], RZ ;  /* 0x000000ff0eff99a7 */ /* 0x0005e4000810043f */
[----:B------:R-:W3:Y:S01]  /*a3a0*/  MUFU.EX2 R225, R225 ;  /* 0x000000e100e17308 */ /* 0x000ee20000000800 */
[----:B--2---:R-:W-:-:S07]  /*a3b0*/  IMAD.MOV R14, RZ, RZ, -R194 ;  /* 0x000000ffff0e7224 */ /* 0x004fce00078e0ac2 */
[----:B------:R-:W2:Y:S01]  /*a3c0*/  MUFU.EX2 R153, R153 ;  /* 0x0000009900997308 */ /* 0x000ea20000000800 */
[----:B------:R-:W-:Y:S02]  /*a3d0*/  ISETP.NE.AND P3, PT, R193, R14, PT ;  /* 0x0000000ec100720c */ /* 0x000fe40003f65270 */
[----:B------:R-:W-:-:S05]  /*a3e0*/  FMNMX.FTZ R14, R154, R21, !PT ;  /* 0x000000159a0e7209 */ /* 0x000fca0007810000 */
[----:B------:R-:W4:Y:S01]  /*a3f0*/  MUFU.EX2 R156, R156 ;  /* 0x0000009c009c7308 */ /* 0x000f220000000800 */
[----:B---3--:R-:W-:Y:S01]  /*a400*/  FFMA.FTZ R11, R225, R11, R152 ;  /* 0x0000000be10b7223 */ /* 0x008fe20000010098 */
[-C--:B------:R-:W-:Y:S01]  /*a410*/  FMUL.FTZ R24, R24, R225.reuse ;  /* 0x000000e118187220 */ /* 0x080fe20000410000 */
[-C--:B------:R-:W-:Y:S01]  /*a420*/  FMUL.FTZ R25, R25, R225.reuse ;  /* 0x000000e119197220 */ /* 0x080fe20000410000 */
[-C--:B------:R-:W-:Y:S01]  /*a430*/  FMUL.FTZ R28, R28, R225.reuse ;  /* 0x000000e11c1c7220 */ /* 0x080fe20000410000 */
[-C--:B------:R-:W-:Y:S01]  /*a440*/  FMUL.FTZ R29, R29, R225.reuse ;  /* 0x000000e11d1d7220 */ /* 0x080fe20000410000 */
[-C--:B------:R-:W-:Y:S01]  /*a450*/  FMUL.FTZ R32, R32, R225.reuse ;  /* 0x000000e120207220 */ /* 0x080fe20000410000 */
[-C--:B------:R-:W-:Y:S01]  /*a460*/  FMUL.FTZ R33, R33, R225.reuse ;  /* 0x000000e121217220 */ /* 0x080fe20000410000 */
[-C--:B------:R-:W-:Y:S01]  /*a470*/  FMUL.FTZ R36, R36, R225.reuse ;  /* 0x000000e124247220 */ /* 0x080fe20000410000 */
[----:B------:R-:W-:Y:S02]  /*a480*/  @!P3 IMAD R237, R224, 0x40, R191 ;  /* 0x00000040e0edb824 */ /* 0x000fe400078e02bf */
[C---:B--2---:R-:W-:Y:S01]  /*a490*/  FADD.FTZ R11, R153.reuse, R11 ;  /* 0x0000000b990b7221 */ /* 0x044fe20000010000 */
[----:B------:R-:W-:Y:S01]  /*a4a0*/  F2FP.BF16.F32.PACK_AB R152, R153, R152 ;  /* 0x000000989998723e */ /* 0x000fe200000010ff */
[-C--:B------:R-:W-:Y:S01]  /*a4b0*/  FMUL.FTZ R37, R37, R225.reuse ;  /* 0x000000e125257220 */ /* 0x080fe20000410000 */
[----:B------:R-:W-:Y:S01]  /*a4c0*/  @!P3 IMAD R153, R237, 0x4, R2 ;  /* 0x00000004ed99b824 */ /* 0x000fe200078e0202 */
[----:B------:R-:W-:Y:S01]  /*a4d0*/  FMNMX.FTZ R237, R155, R14, !PT ;  /* 0x0000000e9bed7209 */ /* 0x000fe20007810000 */
[-C--:B------:R-:W-:Y:S01]  /*a4e0*/  FMUL.FTZ R40, R40, R225.reuse ;  /* 0x000000e128287220 */ /* 0x080fe20000410000 */
[-C--:B------:R-:W-:Y:S01]  /*a4f0*/  FMUL.FTZ R41, R41, R225.reuse ;  /* 0x000000e129297220 */ /* 0x080fe20000410000 */
[----:B------:R-:W-:Y:S01]  /*a500*/  FMUL.FTZ R44, R44, R225 ;  /* 0x000000e12c2c7220 */ /* 0x000fe20000410000 */
[----:B------:R-:W-:Y:S01]  /*a510*/  FMNMX.FTZ R14, R158, R237, !PT ;  /* 0x000000ed9e0e7209 */ /* 0x000fe20007810000 */
[-C--:B------:R-:W-:Y:S01]  /*a520*/  FMUL.FTZ R45, R45, R225.reuse ;  /* 0x000000e12d2d7220 */ /* 0x080fe20000410000 */
[-C--:B------:R-:W-:Y:S01]  /*a530*/  FMUL.FTZ R48, R48, R225.reuse ;  /* 0x000000e130307220 */ /* 0x080fe20000410000 */
[-C--:B------:R-:W-:Y:S01]  /*a540*/  FMUL.FTZ R49, R49, R225.reuse ;  /* 0x000000e131317220 */ /* 0x080fe20000410000 */
        /* <DEDUP_REMOVED lines=59> */
[----:B------:R-:W3:Y:S01]  /*a900*/  MUFU.EX2 R157, R157 ;  /* 0x0000009d009d7308 */ /* 0x000ee20000000800 */
[----:B----4-:R-:W-:-:S07]  /*a910*/  FADD.FTZ R236, R156, R11 ;  /* 0x0000000b9cec7221 */ /* 0x010fce0000010000 */
[----:B------:R-:W-:Y:S01]  /*a920*/  MUFU.EX2 R160, R160 ;  /* 0x000000a000a07308 */ /* 0x000fe20000000800 */
[----:B--2---:R-:W-:-:S04]  /*a930*/  FMNMX.FTZ R225, R175, R14, !PT ;  /* 0x0000000eafe17209 */ /* 0x004fc80007810000 */
[----:B------:R-:W-:-:S03]  /*a940*/  FMNMX.FTZ R14, R178, R225, !PT ;  /* 0x000000e1b20e7209 */ /* 0x000fc60007810000 */
[----:B------:R-:W-:Y:S01]  /*a950*/  MUFU.EX2 R161, R161 ;  /* 0x000000a100a17308 */ /* 0x000fe20000000800 */
[----:B------:R-:W-:Y:S01]  /*a960*/  FMNMX.FTZ R225, R179, R14, !PT ;  /* 0x0000000eb3e17209 */ /* 0x000fe20007810000 */
[----:B---3--:R-:W-:-:S03]  /*a970*/  FADD.FTZ R11, R157, R236 ;  /* 0x000000ec9d0b7221 */ /* 0x008fc60000010000 */
[----:B------:R-:W-:-:S03]  /*a980*/  FMNMX.FTZ R14, R182, R225, !PT ;  /* 0x000000e1b60e7209 */ /* 0x000fc60007810000 */
[----:B------:R-:W-:Y:S01]  /*a990*/  MUFU.EX2 R164, R164 ;  /* 0x000000a400a47308 */ /* 0x000fe20000000800 */
[----:B------:R-:W-:-:S05]  /*a9a0*/  FMNMX.FTZ R14, R183, R14, !PT ;  /* 0x0000000eb70e7209 */ /* 0x000fca0007810000 */
[----:B------:R-:W2:Y:S02]  /*a9b0*/  SHFL.BFLY PT, R224, R14, 0x2, 0x1f ;  /* 0x0c401f000ee07f89 */ /* 0x000ea400000e0000 */
[----:B------:R-:W-:Y:S08]  /*a9c0*/  MUFU.EX2 R165, R165 ;  /* 0x000000a500a57308 */ /* 0x000ff00000000800 */
[----:B------:R-:W-:Y:S08]  /*a9d0*/  MUFU.EX2 R168, R168 ;  /* 0x000000a800a87308 */ /* 0x000ff00000000800 */
[----:B------:R-:W-:Y:S01]  /*a9e0*/  MUFU.EX2 R169, R169 ;  /* 0x000000a900a97308 */ /* 0x000fe20000000800 */
[----:B--2---:R-:W-:-:S07]  /*a9f0*/  FMNMX.FTZ R14, R14, R224, !PT ;  /* 0x000000e00e0e7209 */ /* 0x004fce0007810000 */
[----:B------:R-:W-:Y:S01]  /*aa00*/  MUFU.EX2 R172, R172 ;  /* 0x000000ac00ac7308 */ /* 0x000fe20000000800 */
[----:B------:R-:W2:Y:S07]  /*aa10*/  SHFL.BFLY PT, R224, R14, 0x1, 0x1f ;  /* 0x0c201f000ee07f89 */ /* 0x000eae00000e0000 */
[----:B------:R-:W-:Y:S08]  /*aa20*/  MUFU.EX2 R173, R173 ;  /* 0x000000ad00ad7308 */ /* 0x000ff00000000800 */
[----:B------:R-:W-:Y:S08]  /*aa30*/  MUFU.EX2 R176, R176 ;  /* 0x000000b000b07308 */ /* 0x000ff00000000800 */
[----:B------:R-:W-:Y:S01]  /*aa40*/  MUFU.EX2 R177, R177 ;  /* 0x000000b100b17308 */ /* 0x000fe20000000800 */
[----:B--2---:R-:W-:-:S05]  /*aa50*/  FMNMX.FTZ R14, R14, R224, !PT ;  /* 0x000000e00e0e7209 */ /* 0x004fca0007810000 */
[----:B------:R-:W-:Y:S02]  /*aa60*/  FADD.FTZ R21, -R14, R21 ;  /* 0x000000150e157221 */ /* 0x000fe40000010100 */
[----:B------:R-:W-:Y:S02]  /*aa70*/  MUFU.EX2 R180, R180 ;  /* 0x000000b400b47308 */ /* 0x000fe40000000800 */
[----:B------:R-:W-:-:S06]  /*aa80*/  FMUL.FTZ R21, R21, R10 ;  /* 0x0000000a15157220 */ /* 0x000fcc0000410000 */
[----:B------:R-:W2:Y:S02]  /*aa90*/  MUFU.EX2 R21, R21 ;  /* 0x0000001500157308 */ /* 0x000ea40000000800 */
        /* <DEDUP_REMOVED lines=38> */
[----:B------:R2:W3:Y:S01]  /*ad00*/  MUFU.EX2 R153, R154 ;  /* 0x0000009a00997308 */ /* 0x0004e20000000800 */
        /* <DEDUP_REMOVED lines=8> */
[----:B--2---:R-:W-:Y:S01]  /*ad90*/  F2FP.BF16.F32.PACK_AB R154, R157, R156 ;  /* 0x0000009c9d9a723e */ /* 0x004fe200000010ff */
[----:B------:R-:W-:Y:S01]  /*ada0*/  FADD.FTZ R156, R160, R11 ;  /* 0x0000000ba09c7221 */ /* 0x000fe20000010000 */
[-C--:B------:R-:W-:Y:S01]  /*adb0*/  FMUL.FTZ R78, R78, R21.reuse ;  /* 0x000000154e4e7220 */ /* 0x080fe20000410000 */
[-C--:B------:R-:W-:Y:S01]  /*adc0*/  FMUL.FTZ R79, R79, R21.reuse ;  /* 0x000000154f4f7220 */ /* 0x080fe20000410000 */
[----:B------:R-:W-:Y:S01]  /*add0*/  FMUL.FTZ R82, R82, R21 ;  /* 0x0000001552527220 */ /* 0x000fe20000410000 */
[C---:B------:R-:W-:Y:S01]  /*ade0*/  FADD.FTZ R11, R161.reuse, R156 ;  /* 0x0000009ca10b7221 */ /* 0x040fe20000010000 */
[----:B------:R-:W-:Y:S01]  /*adf0*/  F2FP.BF16.F32.PACK_AB R156, R161, R160 ;  /* 0x000000a0a19c723e */ /* 0x000fe200000010ff */
[----:B------:R2:W4:Y:S01]  /*ae00*/  MUFU.EX2 R181, R158 ;  /* 0x0000009e00b57308 */ /* 0x0005220000000800 */
[----:B---3--:R-:W-:Y:S01]  /*ae10*/  FFMA.FTZ R12, R21, R12, R153 ;  /* 0x0000000c150c7223 */ /* 0x008fe20000010099 */
[----:B------:R-:W-:Y:S01]  /*ae20*/  F2FP.BF16.F32.PACK_AB R153, R155, R153 ;  /* 0x000000999b99723e */ /* 0x000fe200000010ff */
[-C--:B------:R-:W-:Y:S01]  /*ae30*/  FMUL.FTZ R83, R83, R21.reuse ;  /* 0x0000001553537220 */ /* 0x080fe20000410000 */
[-C--:B------:R-:W-:Y:S01]  /*ae40*/  FMUL.FTZ R86, R86, R21.reuse ;  /* 0x0000001556567220 */ /* 0x080fe20000410000 */
[----:B------:R-:W-:Y:S01]  /*ae50*/  FADD.FTZ R12, R155, R12 ;  /* 0x0000000c9b0c7221 */ /* 0x000fe20000010000 */
[-C--:B------:R-:W-:Y:S01]  /*ae60*/  FMUL.FTZ R87, R87, R21.reuse ;  /* 0x0000001557577220 */ /* 0x080fe20000410000 */
[-C--:B------:R-:W-:Y:S01]  /*ae70*/  FMUL.FTZ R90, R90, R21.reuse ;  /* 0x000000155a5a7220 */ /* 0x080fe20000410000 */
[----:B------:R-:W3:Y:S01]  /*ae80*/  MUFU.EX2 R159, R159 ;  /* 0x0000009f009f7308 */ /* 0x000ee20000000800 */
[----:B--2---:R-:W-:Y:S01]  /*ae90*/  FADD.FTZ R158, R164, R11 ;  /* 0x0000000ba49e7221 */ /* 0x004fe20000010000 */
[-C--:B------:R-:W-:Y:S01]  /*aea0*/  FMUL.FTZ R91, R91, R21.reuse ;  /* 0x000000155b5b7220 */ /* 0x080fe20000410000 */
[-C--:B------:R-:W-:Y:S01]  /*aeb0*/  FMUL.FTZ R94, R94, R21.reuse ;  /* 0x000000155e5e7220 */ /* 0x080fe20000410000 */
[-C--:B------:R-:W-:Y:S01]  /*aec0*/  FMUL.FTZ R95, R95, R21.reuse ;  /* 0x000000155f5f7220 */ /* 0x080fe20000410000 */
[C---:B------:R-:W-:Y:S01]  /*aed0*/  FADD.FTZ R11, R165.reuse, R158 ;  /* 0x0000009ea50b7221 */ /* 0x040fe20000010000 */
[----:B------:R-:W-:Y:S01]  /*aee0*/  F2FP.BF16.F32.PACK_AB R158, R165, R164 ;  /* 0x000000a4a59e723e */ /* 0x000fe200000010ff */
[-C--:B------:R-:W-:Y:S01]  /*aef0*/  FMUL.FTZ R98, R98, R21.reuse ;  /* 0x0000001562627220 */ /* 0x080fe20000410000 */
[----:B------:R2:W5:Y:S01]  /*af00*/  MUFU.EX2 R225, R162 ;  /* 0x000000a200e17308 */ /* 0x0005620000000800 */
[----:B----4-:R-:W-:Y:S01]  /*af10*/  FADD.FTZ R12, R181, R12 ;  /* 0x0000000cb50c7221 */ /* 0x010fe20000010000 */
[----:B------:R-:W-:Y:S01]  /*af20*/  FADD.FTZ R160, R168, R11 ;  /* 0x0000000ba8a07221 */ /* 0x000fe20000010000 */
[-C--:B------:R-:W-:Y:S01]  /*af30*/  FMUL.FTZ R99, R99, R21.reuse ;  /* 0x0000001563637220 */ /* 0x080fe20000410000 */
[-C--:B------:R-:W-:Y:S01]  /*af40*/  FMUL.FTZ R102, R102, R21.reuse ;  /* 0x0000001566667220 */ /* 0x080fe20000410000 */
[----:B------:R-:W-:Y:S01]  /*af50*/  FMUL.FTZ R103, R103, R21 ;  /* 0x0000001567677220 */ /* 0x000fe20000410000 */
[C---:B------:R-:W-:Y:S01]  /*af60*/  FADD.FTZ R11, R169.reuse, R160 ;  /* 0x000000a0a90b7221 */ /* 0x040fe20000010000 */
[----:B------:R-:W-:Y:S01]  /*af70*/  F2FP.BF16.F32.PACK_AB R160, R169, R168 ;  /* 0x000000a8a9a0723e */ /* 0x000fe200000010ff */
[----:B------:R-:W4:Y:S01]  /*af80*/  MUFU.EX2 R163, R163 ;  /* 0x000000a300a37308 */ /* 0x000f220000000800 */
[C---:B---3--:R-:W-:Y:S01]  /*af90*/  FADD.FTZ R12, R159.reuse, R12 ;  /* 0x0000000c9f0c7221 */ /* 0x048fe20000010000 */
[----:B------:R-:W-:Y:S01]  /*afa0*/  F2FP.BF16.F32.PACK_AB R155, R159, R181 ;  /* 0x000000b59f9b723e */ /* 0x000fe200000010ff */
[----:B------:R-:W-:Y:S01]  /*afb0*/  BAR.SYNC.DEFER_BLOCKING 0xf, 0x100 ;  /* 0x03c4000000007b1d */ /* 0x000fe20000010000 */
[----:B--2---:R-:W-:Y:S01]  /*afc0*/  FADD.FTZ R162, R172, R11 ;  /* 0x0000000baca27221 */ /* 0x004fe20000010000 */
[-C--:B------:R-:W-:Y:S01]  /*afd0*/  FMUL.FTZ R106, R106, R21.reuse ;  /* 0x000000156a6a7220 */ /* 0x080fe20000410000 */
[-C--:B------:R-:W-:Y:S01]  /*afe0*/  FMUL.FTZ R107, R107, R21.reuse ;  /* 0x000000156b6b7220 */ /* 0x080fe20000410000 */
[-C--:B------:R-:W-:Y:S01]  /*aff0*/  FMUL.FTZ R110, R110, R21.reuse ;  /* 0x000000156e6e7220 */ /* 0x080fe20000410000 */
[----:B------:R-:W-:Y:S01]  /*b000*/  FADD.FTZ R11, R173, R162 ;  /* 0x000000a2ad0b7221 */ /* 0x000fe20000010000 */
[----:B------:R-:W2:Y:S01]  /*b010*/  MUFU.EX2 R224, R224 ;  /* 0x000000e000e07308 */ /* 0x000ea20000000800 */
[----:B-----5:R-:W-:Y:S01]  /*b020*/  FADD.FTZ R12, R225, R12 ;  /* 0x0000000ce10c7221 */ /* 0x020fe20000010000 */
[----:B------:R-:W-:Y:S01]  /*b030*/  F2FP.BF16.F32.PACK_AB R162, R173, R172 ;  /* 0x000000acada2723e */ /* 0x000fe200000010ff */
[----:B------:R-:W-:Y:S01]  /*b040*/  FADD.FTZ R164, R176, R11 ;  /* 0x0000000bb0a47221 */ /* 0x000fe20000010000 */
[-C--:B------:R-:W-:Y:S01]  /*b050*/  FMUL.FTZ R111, R111, R21.reuse ;  /* 0x000000156f6f7220 */ /* 0x080fe20000410000 */
[-C--:B------:R-:W-:Y:S01]  /*b060*/  FMUL.FTZ R114, R114, R21.reuse ;  /* 0x0000001572727220 */ /* 0x080fe20000410000 */
[-C--:B------:R-:W-:Y:S01]  /*b070*/  FMUL.FTZ R115, R115, R21.reuse ;  /* 0x0000001573737220 */ /* 0x080fe20000410000 */
[----:B------:R-:W-:Y:S01]  /*b080*/  FADD.FTZ R11, R177, R164 ;  /* 0x000000a4b10b7221 */ /* 0x000fe20000010000 */
[----:B------:R-:W3:Y:S01]  /*b090*/  MUFU.EX2 R167, R167 ;  /* 0x000000a700a77308 */ /* 0x000ee20000000800 */
[----:B----4-:R-:W-:Y:S01]  /*b0a0*/  FADD.FTZ R157, R163, R12 ;  /* 0x0000000ca39d7221 */ /* 0x010fe20000010000 */
[----:B------:R-:W-:Y:S01]  /*b0b0*/  F2FP.BF16.F32.PACK_AB R164, R177, R176 ;  /* 0x000000b0b1a4723e */ /* 0x000fe200000010ff */
[----:B------:R-:W-:Y:S01]  /*b0c0*/  FADD.FTZ R11, R180, R11 ;  /* 0x0000000bb40b7221 */ /* 0x000fe20000010000 */
[-C--:B------:R-:W-:Y:S01]  /*b0d0*/  FMUL.FTZ R118, R118, R21.reuse ;  /* 0x0000001576767220 */ /* 0x080fe20000410000 */
[-C--:B------:R-:W-:Y:S01]  /*b0e0*/  FMUL.FTZ R119, R119, R21.reuse ;  /* 0x0000001577777220 */ /* 0x080fe20000410000 */
[----:B------:R-:W-:Y:S01]  /*b0f0*/  FMUL.FTZ R122, R122, R21 ;  /* 0x000000157a7a7220 */ /* 0x000fe20000410000 */
[----:B------:R-:W-:Y:S01]  /*b100*/  FADD.FTZ R11, R166, R11 ;  /* 0x0000000ba60b7221 */ /* 0x000fe20000010000 */
[----:B------:R-:W4:Y:S01]  /*b110*/  MUFU.EX2 R161, R170 ;  /* 0x000000aa00a17308 */ /* 0x000f220000000800 */
[----:B--2---:R-:W-:Y:S01]  /*b120*/  FADD.FTZ R168, R224, R157 ;  /* 0x0000009de0a87221 */ /* 0x004fe20000010000 */
[----:B------:R-:W-:Y:S01]  /*b130*/  F2FP.BF16.F32.PACK_AB R157, R163, R225 ;  /* 0x000000e1a39d723e */ /* 0x000fe200000010ff */
[----:B------:R2:W-:Y:S01]  /*b140*/  STSM.16.M88.4 [R195+0x26800], R152 ;  /* 0x02680098c3007844 */ /* 0x0005e20000000200 */
[----:B------:R-:W-:Y:S01]  /*b150*/  F2FP.BF16.F32.PACK_AB R166, R166, R180 ;  /* 0x000000b4a6a6723e */ /* 0x000fe200000010ff */
[-C--:B------:R-:W-:Y:S01]  /*b160*/  FMUL.FTZ R123, R123, R21.reuse ;  /* 0x000000157b7b7220 */ /* 0x080fe20000410000 */
[-C--:B------:R-:W-:Y:S01]  /*b170*/  FMUL.FTZ R126, R126, R21.reuse ;  /* 0x000000157e7e7220 */ /* 0x080fe20000410000 */
[-C--:B------:R-:W-:Y:S01]  /*b180*/  FMUL.FTZ R127, R127, R21.reuse ;  /* 0x000000157f7f7220 */ /* 0x080fe20000410000 */
[----:B------:R-:W5:Y:S01]  /*b190*/  MUFU.EX2 R171, R171 ;  /* 0x000000ab00ab7308 */ /* 0x000f620000000800 */
        /* <DEDUP_REMOVED lines=8> */
[----:B----4-:R-:W-:Y:S01]  /*b220*/  FADD.FTZ R168, R161, R168 ;  /* 0x000000a8a1a87221 */ /* 0x010fe20000010000 */
[-C--:B------:R-:W-:Y:S01]  /*b230*/  FMUL.FTZ R142, R142, R21.reuse ;  /* 0x000000158e8e7220 */ /* 0x080fe20000410000 */
[-C--:B------:R-:W-:Y:S01]  /*b240*/  FMUL.FTZ R143, R143, R21.reuse ;  /* 0x000000158f8f7220 */ /* 0x080fe20000410000 */
[-C--:B------:R-:W-:Y:S01]  /*b250*/  FMUL.FTZ R146, R146, R21.reuse ;  /* 0x0000001592927220 */ /* 0x080fe20000410000 */
[-C--:B------:R-:W-:Y:S01]  /*b260*/  FMUL.FTZ R147, R147, R21.reuse ;  /* 0x0000001593937220 */ /* 0x080fe20000410000 */
[-C--:B------:R-:W-:Y:S01]  /*b270*/  FMUL.FTZ R150, R150, R21.reuse ;  /* 0x0000001596967220 */ /* 0x080fe20000410000 */
[----:B------:R-:W-:Y:S01]  /*b280*/  FMUL.FTZ R151, R151, R21 ;  /* 0x0000001597977220 */ /* 0x000fe20000410000 */
[----:B------:R-:W4:Y:S01]  /*b290*/  MUFU.EX2 R175, R175 ;  /* 0x000000af00af7308 */ /* 0x000f220000000800 */
[C---:B-----5:R-:W-:Y:S01]  /*b2a0*/  FADD.FTZ R159, R171.reuse, R168 ;  /* 0x000000a8ab9f7221 */ /* 0x060fe20000010000 */
[----:B------:R-:W-:-:S06]  /*b2b0*/  F2FP.BF16.F32.PACK_AB R161, R171, R161 ;  /* 0x000000a1aba1723e */ /* 0x000fcc00000010ff */
[----:B------:R-:W5:Y:S01]  /*b2c0*/  MUFU.EX2 R165, R178 ;  /* 0x000000b200a57308 */ /* 0x000f620000000800 */
[----:B---3--:R-:W-:Y:S01]  /*b2d0*/  FADD.FTZ R168, R174, R159 ;  /* 0x0000009faea87221 */ /* 0x008fe20000010000 */
[----:B------:R-:W-:-:S05]  /*b2e0*/  F2FP.BF16.F32.PACK_AB R159, R167, R224 ;  /* 0x000000e0a79f723e */ /* 0x000fca00000010ff */
[----:B------:R2:W-:Y:S01]  /*b2f0*/  STSM.16.M88.4 [R198], R156 ;  /* 0x0000009cc6007844 */ /* 0x0005e20000000200 */
[----:B------:R-:W3:Y:S01]  /*b300*/  MUFU.EX2 R12, R179 ;  /* 0x000000b3000c7308 */ /* 0x000ee20000000800 */
[----:B----4-:R-:W-:-:S07]  /*b310*/  FADD.FTZ R168, R175, R168 ;  /* 0x000000a8afa87221 */ /* 0x010fce0000010000 */
[----:B------:R-:W4:Y:S01]  /*b320*/  MUFU.EX2 R182, R182 ;  /* 0x000000b600b67308 */ /* 0x000f220000000800 */
[----:B-----5:R-:W-:-:S07]  /*b330*/  FADD.FTZ R163, R165, R168 ;  /* 0x000000a8a5a37221 */ /* 0x020fce0000010000 */
[----:B------:R-:W5:Y:S01]  /*b340*/  MUFU.EX2 R183, R183 ;  /* 0x000000b700b77308 */ /* 0x000f620000000800 */
[C---:B---3--:R-:W-:Y:S01]  /*b350*/  FADD.FTZ R167, R12.reuse, R163 ;  /* 0x000000a30ca77221 */ /* 0x048fe20000010000 */
[----:B------:R-:W-:Y:S02]  /*b360*/  F2FP.BF16.F32.PACK_AB R163, R175, R174 ;  /* 0x000000aeafa3723e */ /* 0x000fe400000010ff */
[----:B------:R-:W-:-:S03]  /*b370*/  F2FP.BF16.F32.PACK_AB R165, R12, R165 ;  /* 0x000000a50ca5723e */ /* 0x000fc600000010ff */
[----:B------:R2:W-:Y:S01]  /*b380*/  STSM.16.M88.4 [R196], R160 ;  /* 0x000000a0c4007844 */ /* 0x0005e20000000200 */
[----:B----4-:R-:W-:Y:S01]  /*b390*/  FADD.FTZ R168, R182, R167 ;  /* 0x000000a7b6a87221 */ /* 0x010fe20000010000 */
[----:B-----5:R-:W-:-:S03]  /*b3a0*/  F2FP.BF16.F32.PACK_AB R167, R183, R182 ;  /* 0x000000b6b7a7723e */ /* 0x020fc600000010ff */
[----:B------:R-:W-:Y:S02]  /*b3b0*/  FADD.FTZ R12, R183, R168 ;  /* 0x000000a8b70c7221 */ /* 0x000fe40000010000 */
[----:B------:R2:W-:Y:S01]  /*b3c0*/  STSM.16.M88.4 [R197], R164 ;  /* 0x000000a4c5007844 */ /* 0x0005e20000000200 */
[----:B------:R-:W-:Y:S05]  /*b3d0*/  @!P0 BRA `(.L_x_3951) ;  /* 0x0000000000048947 */ /* 0x000fea0003800000 */
[----:B------:R-:W-:Y:S01]  /*b3e0*/  BPT.TRAP 0x1 ;  /* 0x000000040000795c */ /* 0x000fe20000300000 */
.L_x_3951:
[----:B------:R3:W4:Y:S01]  /*b3f0*/  SYNCS.PHASECHK.TRANS64.TRYWAIT P3, [R216+URZ+0x28c50], R20 ;  /* 0x028c5014d80075a7 */ /* 0x000722000806017f */
[----:B------:R-:W-:Y:S05]  /*b400*/  @!P0 BRA `(.L_x_3952) ;  /* 0x0000000000048947 */ /* 0x000fea0003800000 */
[----:B------:R-:W-:Y:S01]  /*b410*/  BPT.TRAP 0x1 ;  /* 0x000000040000795c */ /* 0x000fe20000300000 */
.L_x_3952:
[----:B------:R-:W-:Y:S04]  /*b420*/  BSSY B1, `(.L_x_3953) ;  /* 0x0000004000017945 */ /* 0x000fe80003800000 */
[----:B----4-:R-:W-:Y:S05]  /*b430*/  @P3 BRA `(.L_x_3954) ;  /* 0x0000000000083947 */ /* 0x010fea0003800000 */
[----:B------:R-:W4:Y:S02]  /*b440*/  SYNCS.PHASECHK.TRANS64.TRYWAIT P3, [R216+URZ+0x28c50], R20 ;  /* 0x028c5014d80075a7 */ /* 0x000f24000806017f */
[----:B----4-:R-:W-:Y:S05]  /*b450*/  @!P3 BRA `(.L_x_3955) ;  /* 0x000000cc0028b947 */ /* 0x010fea0003800000 */
.L_x_3954:
[----:B------:R-:W-:Y:S05]  /*b460*/  BSYNC B1 ;  /* 0x0000000000017941 */ /* 0x000fea0003800000 */
.L_x_3953:
[----:B01-34-:R-:W-:Y:S01]  /*b470*/  IMAD R20, R18, 0x1000, R13 ;  /* 0x0000100012147824 */ /* 0x01bfe200078e020d */
[----:B------:R-:W-:Y:S01]  /*b480*/  WARPGROUP.ARRIVE ;  /* 0x00000000000079c5 */ /* 0x000fe20000000000 */
[----:B------:R-:W-:Y:S02]  /*b490*/  IMAD.MOV.U32 R21, RZ, RZ, 0x40000040 ;  /* 0x40000040ff157424 */ /* 0x000fe400078e00ff */
[----:B------:R-:W-:Y:S01]  /*b4a0*/  @!P1 VIADD R216, R216, 0x28c60 ;  /* 0x00028c60d8d89836 */ /* 0x000fe20000000000 */
[----:B------:R-:W-:Y:S01]  /*b4b0*/  R2UR UR6, R20 ;  /* 0x00000000140672ca */ /* 0x000fe200000e0000 */
[----:B------:R-:W-:Y:S01]  /*b4c0*/  IMAD.MOV.U32 R225, RZ, RZ, R3 ;  /* 0x000000ffffe17224 */ /* 0x000fe200078e0003 */
[----:B------:R-:W-:Y:S01]  /*b4d0*/  R2UR UR7, R21 ;  /* 0x00000000150772ca */ /* 0x000fe200000e0000 */
[----:B------:R-:W-:Y:S01]  /*b4e0*/  IMAD.MOV.U32 R21, RZ, RZ, 0x40000040 ;  /* 0x40000040ff157424 */ /* 0x000fe200078e00ff */
[----:B------:R-:W-:Y:S01]  /*b4f0*/  @!P1 PRMT R216, RZ, 0x654, R216 ;  /* 0x00000654ffd89816 */ /* 0x000fe200000000d8 */
[----:B------:R-:W-:-:S10]  /*b500*/  IMAD.MOV.U32 R224, RZ, RZ, R18 ;  /* 0x000000ffffe07224 */ /* 0x000fd400078e0012 */
[----:B------:R-:W-:Y:S03]  /*b510*/  HGMMA.64x256x16.F32.BF16 R24, R152, gdesc[UR4].tnspB, R24, gsb0 ;  /* 0x43e0000498187df0 */ /* 0x000fe60008001818 */
[----:B------:R-:W-:Y:S02]  /*b520*/  WARPGROUP.DEPBAR.LE gsb0, 0x0 ;  /* 0x00008000000079c5 */ /* 0x000fe40000010000 */
[----:B--2---:R-:W-:Y:S01]  /*b530*/  VIADD R152, R20, 0x80 ;  /* 0x0000008014987836 */ /* 0x004fe20000000000 */
        /* <DEDUP_REMOVED lines=16> */
[----:B------:R-:W-:Y:S01]  /*b640*/  IMAD.MOV.U32 R21, RZ, RZ, R14 ;  /* 0x000000ffff157224 */ /* 0x000fe200078e000e */
[----:B------:R-:W-:Y:S02]  /*b650*/  WARPGROUP.DEPBAR.LE gsb0, 0x0 ;  /* 0x00008000000079c5 */ /* 0x000fe40000010000 */
[----:B------:R-:W-:-:S15]  /*b660*/  WARPGROUP.ARRIVE ;  /* 0x00000000000079c5 */ /* 0x000fde0000000000 */
[----:B------:R-:W-:-:S06]  /*b670*/  NOP ;  /* 0x0000000000007918 */ /* 0x000fcc0000000000 */
        /* <DEDUP_REMOVED lines=12> */
.L_x_3945:
[----:B------:R-:W-:Y:S05]  /*b740*/  BSYNC B0 ;  /* 0x0000000000007941 */ /* 0x000fea0003800000 */
.L_x_3944:
[----:B------:R-:W2:Y:S01]  /*b750*/  SHFL.BFLY PT, R0, R11, 0x2, 0x1f ;  /* 0x0c401f000b007f89 */ /* 0x000ea200000e0000 */
[----:B------:R-:W-:Y:S02]  /*b760*/  IMAD.MOV R6, RZ, RZ, -R194 ;  /* 0x000000ffff067224 */ /* 0x000fe400078e0ac2 */
[----:B------:R-:W-:Y:S01]  /*b770*/  IMAD.MOV.U32 R21, RZ, RZ, -0x800000 ;  /* 0xff800000ff157424 */ /* 0x000fe200078e00ff */
[----:B------:R-:W3:Y:S01]  /*b780*/  SHFL.BFLY PT, R7, R12, 0x2, 0x1f ;  /* 0x0c401f000c077f89 */ /* 0x000ee200000e0000 */
[----:B------:R-:W-:Y:S01]  /*b790*/  IMAD.MOV.U32 R20, RZ, RZ, -0x800000 ;  /* 0xff800000ff147424 */ /* 0x000fe200078e00ff */
[----:B------:R-:W-:Y:S08]  /*b7a0*/  BAR.ARV 0x8, 0x100 ;  /* 0x0204000000007b1d */ /* 0x000ff00000002000 */
[----:B------:R-:W-:Y:S01]  /*b7b0*/  BAR.SYNC.DEFER_BLOCKING 0xf, 0x100 ;  /* 0x03c4000000007b1d */ /* 0x000fe20000010000 */
[----:B------:R-:W-:Y:S01]  /*b7c0*/  ISETP.NE.AND P0, PT, R193, R6, PT ;  /* 0x00000006c100720c */ /* 0x000fe20003f05270 */
[----:B------:R-:W-:-:S02]  /*b7d0*/  IMAD.MOV.U32 R6, RZ, RZ, RZ ;  /* 0x000000ffff067224 */ /* 0x000fc400078e00ff */
[----:B------:R-:W-:Y:S02]  /*b7e0*/  VIADD R208, R208, 0x1 ;  /* 0x00000001d0d07836 */ /* 0x000fe40000000000 */
[----:B--2---:R-:W-:Y:S01]  /*b7f0*/  FADD.FTZ R4, R0, R11 ;  /* 0x0000000b00047221 */ /* 0x004fe20000010000 */
[----:B---3--:R-:W-:-:S04]  /*b800*/  FADD.FTZ R7, R7, R12 ;  /* 0x0000000c07077221 */ /* 0x008fc80000010000 */
[----:B------:R-:W2:Y:S04]  /*b810*/  SHFL.BFLY PT, R5, R4, 0x1, 0x1f ;  /* 0x0c201f0004057f89 */ /* 0x000ea800000e0000 */
[----:B------:R-:W3:Y:S01]  /*b820*/  SHFL.BFLY PT, R0, R7, 0x1, 0x1f ;  /* 0x0c201f0007007f89 */ /* 0x000ee200000e0000 */
[----:B--2---:R-:W-:Y:S01]  /*b830*/  FADD.FTZ R13, R4, R5 ;  /* 0x00000005040d7221 */ /* 0x004fe20000010000 */
[----:B------:R-:W-:Y:S02]  /*b840*/  IMAD.MOV.U32 R5, RZ, RZ, RZ ;  /* 0x000000ffff057224 */ /* 0x000fe400078e00ff */
[C---:B------:R-:W-:Y:S02]  /*b850*/  VIADD R4, R18.reuse, 0x1 ;  /* 0x0000000112047836 */ /* 0x040fe40000000000 */
[----:B---3--:R-:W-:Y:S01]  /*b860*/  FADD.FTZ R0, R7, R0 ;  /* 0x0000000007007221 */ /* 0x008fe20000010000 */
[----:B------:R-:W-:Y:S01]  /*b870*/  FSETP.NE.FTZ.AND P2, PT, R13, RZ, PT ;  /* 0x000000ff0d00720b */ /* 0x000fe20003f55000 */
[----:B------:R-:W-:Y:S01]  /*b880*/  @!P0 IMAD R7, R18, 0x40, R191 ;  /* 0x0000004012078824 */ /* 0x000fe200078e02bf */
[----:B------:R-:W-:-:S02]  /*b890*/  ISETP.NE.AND P1, PT, R4, 0x2, PT ;  /* 0x000000020400780c */ /* 0x000fc40003f25270 */
[----:B------:R-:W-:Y:S01]  /*b8a0*/  FSETP.NE.FTZ.AND P3, PT, R0, RZ, PT ;  /* 0x000000ff0000720b */ /* 0x000fe20003f75000 */
[----:B------:R-:W-:Y:S01]  /*b8b0*/  @!P0 IMAD R7, R7, 0x4, R2 ;  /* 0x0000000407078824 */ /* 0x000fe200078e0202 */
[----:B------:R-:W-:-:S04]  /*b8c0*/  SEL R9, RZ, 0x1, P1 ;  /* 0x00000001ff097807 */ /* 0x000fc80000800000 */
[----:B------:R-:W-:-:S03]  /*b8d0*/  LOP3.LUT R22, R22, R9, RZ, 0x3c, !PT ;  /* 0x0000000916167212 */ /* 0x000fc600078e3cff */
[----:B------:R-:W2:Y:S01]  /*b8e0*/  @P2 MUFU.RCP R5, R13 ;  /* 0x0000000d00052308 */ /* 0x000ea20000001000 */
[----:B------:R-:W-:-:S03]  /*b8f0*/  @P2 FMUL.FTZ R18, R10, 0.69314718246459960938 ;  /* 0x3f3172180a122820 */ /* 0x000fc60000410000 */
[----:B------:R-:W-:-:S04]  /*b900*/  @P3 FMUL.FTZ R10, R10, 0.69314718246459960938 ;  /* 0x3f3172180a0a3820 */ /* 0x000fc80000410000 */
[----:B------:R-:W3:Y:S08]  /*b910*/  @P3 MUFU.RCP R6, R0 ;  /* 0x0000000000063308 */ /* 0x000ef00000001000 */
[----:B------:R4:W5:Y:S01]  /*b920*/  @P2 MUFU.LG2 R2, R13 ;  /* 0x0000000d00022308 */ /* 0x0009620000000c00 */
[-C--:B--2---:R-:W-:Y:S01]  /*b930*/  FMUL.FTZ R154, R24, R5.reuse ;  /* 0x00000005189a7220 */ /* 0x084fe20000410000 */
[----:B------:R2:W-:Y:S01]  /*b940*/  @!P0 STS [R7+0x28800], R5 ;  /* 0x0288000507008388 */ /* 0x0005e20000000800 */
[-C--:B------:R-:W-:Y:S01]  /*b950*/  FMUL.FTZ R12, R25, R5.reuse ;  /* 0x00000005190c7220 */ /* 0x080fe20000410000 */
[-C--:B------:R-:W-:Y:S01]  /*b960*/  FMUL.FTZ R181, R32, R5.reuse ;  /* 0x0000000520b57220 */ /* 0x080fe20000410000 */
[-C--:B------:R-:W-:Y:S01]  /*b970*/  FMUL.FTZ R180, R36, R5.reuse ;  /* 0x0000000524b47220 */ /* 0x080fe20000410000 */
[-C--:B------:R-:W-:Y:S01]  /*b980*/  FMUL.FTZ R178, R40, R5.reuse ;  /* 0x0000000528b27220 */ /* 0x080fe20000410000 */
[-C--:B------:R-:W-:Y:S01]  /*b990*/  FMUL.FTZ R28, R28, R5.reuse ;  /* 0x000000051c1c7220 */ /* 0x080fe20000410000 */
[----:B------:R1:W0:Y:S01]  /*b9a0*/  @P3 MUFU.LG2 R24, R0 ;  /* 0x0000000000183308 */ /* 0x0002220000000c00 */
[----:B---3--:R3:W-:Y:S01]  /*b9b0*/  @!P0 STS [R7+0x28820], R6 ;  /* 0x0288200607008388 */ /* 0x0087e20000000800 */
[-C--:B------:R-:W-:Y:S01]  /*b9c0*/  FMUL.FTZ R9, R58, R6.reuse ;  /* 0x000000063a097220 */ /* 0x080fe20000410000 */
[-C--:B----4-:R-:W-:Y:S01]  /*b9d0*/  FMUL.FTZ R13, R66, R6.reuse ;  /* 0x00000006420d7220 */ /* 0x090fe20000410000 */
[-C--:B------:R-:W-:Y:S01]  /*b9e0*/  FMUL.FTZ R8, R29, R5.reuse ;  /* 0x000000051d087220 */ /* 0x080fe20000410000 */
[-C--:B------:R-:W-:Y:S01]  /*b9f0*/  FMUL.FTZ R179, R33, R5.reuse ;  /* 0x0000000521b37220 */ /* 0x080fe20000410000 */
[-C--:B------:R-:W-:Y:S01]  /*ba00*/  FMUL.FTZ R177, R37, R5.reuse ;  /* 0x0000000525b17220 */ /* 0x080fe20000410000 */
[-C--:B------:R-:W-:Y:S01]  /*ba10*/  FMUL.FTZ R32, R41, R5.reuse ;  /* 0x0000000529207220 */ /* 0x080fe20000410000 */
[-C--:B------:R-:W-:Y:S01]  /*ba20*/  FMUL.FTZ R176, R44, R5.reuse ;  /* 0x000000052cb07220 */ /* 0x080fe20000410000 */
[-C--:B-1----:R-:W-:Y:S01]  /*ba30*/  FMUL.FTZ R0, R27, R6.reuse ;  /* 0x000000061b007220 */ /* 0x082fe20000410000 */
[----:B-----5:R-:W-:Y:S01]  /*ba40*/  @P2 FMUL.FTZ R25, R2, 0.69314718246459960938 ;  /* 0x3f31721802192820 */ /* 0x020fe20000410000 */
[-C--:B------:R-:W-:Y:S01]  /*ba50*/  FMUL.FTZ R174, R45, R5.reuse ;  /* 0x000000052dae7220 */ /* 0x080fe20000410000 */
        /* <DEDUP_REMOVED lines=56> */
[----:B------:R-:W-:Y:S01]  /*bde0*/  @P2 FFMA.FTZ R21, R18, R3, R25 ;  /* 0x0000000312152223 */ /* 0x000fe20000010019 */
[----:B------:R-:W-:Y:S01]  /*bdf0*/  PLOP3.LUT P0, PT, PT, PT, PT, 0x8, 0x0 ;  /* 0x000000000000781c */ /* 0x000fe20003f0e170 */
[-C--:B--2---:R-:W-:Y:S01]  /*be00*/  FMUL.FTZ R5, R26, R6.reuse ;  /* 0x000000061a057220 */ /* 0x084fe20000410000 */
[-C--:B---3--:R-:W-:Y:S01]  /*be10*/  FMUL.FTZ R7, R30, R6.reuse ;  /* 0x000000061e077220 */ /* 0x088fe20000410000 */
        /* <DEDUP_REMOVED lines=57> */
[----:B------:R-:W-:Y:S01]  /*c1b0*/  SEL R18, R4, RZ, P1 ;  /* 0x000000ff04127207 */ /* 0x000fe20000800000 */
[----:B------:R-:W-:Y:S06]  /*c1c0*/  BAR.ARV 0xe, 0x100 ;  /* 0x0384000000007b1d */ /* 0x000fec0000002000 */
.L_x_3893:
[----:B------:R-:W-:Y:S05]  /*c1d0*/  BSYNC B7 ;  /* 0x0000000000077941 */ /* 0x000fea0003800000 */
.L_x_3891:
[----:B------:R-:W0:Y:S08]  /*c1e0*/  S2UR UR5, SR_CgaCtaId ;  /* 0x00000000000579c3 */ /* 0x000e300000008800 */
[----:B------:R-:W-:Y:S06]  /*c1f0*/  BAR.SYNC.DEFER_BLOCKING 0x5, 0x180 ;  /* 0x0146000000007b1d */ /* 0x000fec0000010000 */
[----:B------:R-:W-:Y:S01]  /*c200*/  UMOV UR4, 0x400 ;  /* 0x0000040000047882 */ /* 0x000fe20000000000 */
[----:B------:R-:W-:Y:S01]  /*c210*/  BSSY B0, `(.L_x_3957) ;  /* 0x00002d8000007945 */ /* 0x000fe20003800000 */
[----:B0-----:R-:W-:-:S06]  /*c220*/  ULEA UR4, UR5, UR4, 0x18 ;  /* 0x0000000405047291 */ /* 0x001fcc000f8ec03f */
[----:B------:R-:W-:-:S05]  /*c230*/  IMAD.U32 R2, RZ, RZ, UR4 ;  /* 0x00000004ff027e24 */ /* 0x000fca000f8e00ff */
[----:B-----5:R0:W1:Y:S01]  /*c240*/  LDS.128 R24, [R2+0x28cd0] ;  /* 0x028cd00002187984 */ /* 0x0200620000000c00 */
        /* <DEDUP_REMOVED lines=20> */
[----:B------:R-:W-:Y:S02]  /*c390*/  MOV R44, R2 ;  /* 0x00000002002c7202 */ /* 0x000fe40000000f00 */
[----:B--2---:R-:W-:-:S02]  /*c3a0*/  MOV R45, R3 ;  /* 0x00000003002d7202 */ /* 0x004fc40000000f00 */
[----:B------:R-:W-:Y:S02]  /*c3b0*/  F2FP.BF16.F32.PACK_AB R41, R99, R41 ;  /* 0x000000296329723e */ /* 0x000fe400000010ff */
[----:B------:R-:W-:Y:S01]  /*c3c0*/  F2FP.BF16.F32.PACK_AB R43, R103, R102 ;  /* 0x00000066672b723e */ /* 0x000fe200000010ff */
[----:B------:R-:W-:Y:S01]  /*c3d0*/  IMAD.WIDE R48, R223, 0x2, R44 ;  /* 0x00000002df307825 */ /* 0x000fe200078e022c */
[----:B------:R-:W-:Y:S02]  /*c3e0*/  F2FP.BF16.F32.PACK_AB R105, R58, R106 ;  /* 0x0000006a3a69723e */ /* 0x000fe400000010ff */
[----:B------:R-:W-:Y:S02]  /*c3f0*/  F2FP.BF16.F32.PACK_AB R112, R113, R112 ;  /* 0x000000707170723e */ /* 0x000fe400000010ff */
[C---:B------:R-:W-:Y:S02]  /*c400*/  LOP3.LUT R53, R48.reuse, 0x380, RZ, 0xc0, !PT ;  /* 0x0000038030357812 */ /* 0x040fe400078ec0ff */
[----:B------:R-:W-:-:S02]  /*c410*/  IADD3 R0, P1, R48, 0x20, RZ ;  /* 0x0000002030007810 */ /* 0x000fc40007f3e0ff */
[----:B------:R-:W-:Y:S02]  /*c420*/  SHF.R.U64 R53, R53, 0x3, RZ ;  /* 0x0000000335357819 */ /* 0x000fe400000012ff */
[C---:B------:R-:W-:Y:S02]  /*c430*/  IADD3 R3, P0, R48.reuse, 0x40, RZ ;  /* 0x0000004030037810 */ /* 0x040fe40007f1e0ff */
[----:B------:R-:W-:Y:S01]  /*c440*/  LOP3.LUT R52, R53, R48, RZ, 0x3c, !PT ;  /* 0x0000003035347212 */ /* 0x000fe200078e3cff */
[--C-:B------:R-:W-:Y:S01]  /*c450*/  IMAD.MOV.U32 R53, RZ, RZ, R49.reuse ;  /* 0x000000ffff357224 */ /* 0x100fe200078e0031 */
[----:B------:R-:W-:Y:S01]  /*c460*/  IADD3 R10, P4, R48, 0x60, RZ ;  /* 0x00000060300a7810 */ /* 0x000fe20007f9e0ff */
[----:B------:R-:W-:Y:S01]  /*c470*/  IMAD.X R31, RZ, RZ, R49, P0 ;  /* 0x000000ffff1f7224 */ /* 0x000fe200000e0631 */
[----:B------:R-:W-:Y:S02]  /*c480*/  LOP3.LUT R183, R0, 0x380, RZ, 0xc0, !PT ;  /* 0x0000038000b77812 */ /* 0x000fe400078ec0ff */
[----:B------:R-:W-:-:S02]  /*c490*/  LOP3.LUT R30, R3, 0x380, RZ, 0xc0, !PT ;  /* 0x00000380031e7812 */ /* 0x000fc400078ec0ff */
[----:B------:R-:W-:Y:S01]  /*c4a0*/  MOV R12, R52 ;  /* 0x00000034000c7202 */ /* 0x000fe20000000f00 */
[----:B------:R-:W-:Y:S01]  /*c4b0*/  BAR.SYNC.DEFER_BLOCKING 0x1, 0x100 ;  /* 0x0044000000007b1d */ /* 0x000fe20000010000 */
[----:B------:R-:W-:Y:S01]  /*c4c0*/  LOP3.LUT R225, R10, 0x380, RZ, 0xc0, !PT ;  /* 0x000003800ae17812 */ /* 0x000fe200078ec0ff */
[--C-:B------:R-:W-:Y:S01]  /*c4d0*/  IMAD.X R53, RZ, RZ, R49.reuse, P4 ;  /* 0x000000ffff357224 */ /* 0x100fe200020e0631 */
[----:B------:R-:W-:Y:S02]  /*c4e0*/  SHF.R.U64 R183, R183, 0x3, RZ ;  /* 0x00000003b7b77819 */ /* 0x000fe400000012ff */
[----:B------:R-:W-:Y:S02]  /*c4f0*/  IADD3 R60, P6, R48, 0x2020, RZ ;  /* 0x00002020303c7810 */ /* 0x000fe40007fde0ff */
[----:B------:R-:W-:Y:S02]  /*c500*/  SHF.R.U64 R30, R30, 0x3, RZ ;  /* 0x000000031e1e7819 */ /* 0x000fe400000012ff */
[----:B------:R-:W-:Y:S01]  /*c510*/  IADD3 R56, P3, R48, 0x2000, RZ ;  /* 0x0000200030387810 */ /* 0x000fe20007f7e0ff */
[----:B------:R-:W-:Y:S01]  /*c520*/  IMAD.X R61, RZ, RZ, R49, P6 ;  /* 0x000000ffff3d7224 */ /* 0x000fe200030e0631 */
[----:B------:R-:W-:-:S02]  /*c530*/  SHF.R.U64 R225, R225, 0x3, RZ ;  /* 0x00000003e1e17819 */ /* 0x000fc400000012ff */
[----:B------:R-:W-:Y:S01]  /*c540*/  IADD3 R8, P5, R48, 0x2040, RZ ;  /* 0x0000204030087810 */ /* 0x000fe20007fbe0ff */
[--C-:B------:R-:W-:Y:S01]  /*c550*/  IMAD.X R57, RZ, RZ, R49.reuse, P3 ;  /* 0x000000ffff397224 */ /* 0x100fe200018e0631 */
[----:B------:R-:W-:Y:S02]  /*c560*/  LOP3.LUT R30, R30, R3, RZ, 0x3c, !PT ;  /* 0x000000031e1e7212 */ /* 0x000fe400078e3cff */
[----:B------:R-:W-:Y:S01]  /*c570*/  LOP3.LUT R52, R225, R10, RZ, 0x3c, !PT ;  /* 0x0000000ae1347212 */ /* 0x000fe200078e3cff */
[----:B------:R-:W-:Y:S01]  /*c580*/  IMAD.X R65, RZ, RZ, R49, P5 ;  /* 0x000000ffff417224 */ /* 0x000fe200028e0631 */
[----:B------:R-:W-:Y:S02]  /*c590*/  LOP3.LUT R3, R56, 0x380, RZ, 0xc0, !PT ;  /* 0x0000038038037812 */ /* 0x000fe400078ec0ff */
[----:B------:R-:W-:Y:S02]  /*c5a0*/  LOP3.LUT R225, R8, 0x380, RZ, 0xc0, !PT ;  /* 0x0000038008e17812 */ /* 0x000fe400078ec0ff */
[C---:B------:R-:W-:Y:S01]  /*c5b0*/  IADD3 R68, P2, R48.reuse, 0x2060, RZ ;  /* 0x0000206030447810 */ /* 0x040fe20007f5e0ff */
[----:B------:R2:W-:Y:S01]  /*c5c0*/  STSM.16.M88.4 [R12], R4 ;  /* 0x000000040c007844 */ /* 0x0005e20000000200 */
[----:B------:R-:W-:-:S02]  /*c5d0*/  IADD3 R42, P0, R48, 0x4020, RZ ;  /* 0x00004020302a7810 */ /* 0x000fc40007f1e0ff */
[----:B------:R-:W-:Y:S01]  /*c5e0*/  SHF.R.U64 R3, R3, 0x3, RZ ;  /* 0x0000000303037819 */ /* 0x000fe200000012ff */
[--C-:B------:R-:W-:Y:S01]  /*c5f0*/  IMAD.X R69, RZ, RZ, R49.reuse, P2 ;  /* 0x000000ffff457224 */ /* 0x100fe200010e0631 */
[----:B------:R-:W-:Y:S01]  /*c600*/  SHF.R.U64 R225, R225, 0x3, RZ ;  /* 0x00000003e1e17819 */ /* 0x000fe200000012ff */
[--C-:B------:R-:W-:Y:S01]  /*c610*/  IMAD.X R77, RZ, RZ, R49.reuse, P0 ;  /* 0x000000ffff4d7224 */ /* 0x100fe200000e0631 */
[----:B------:R-:W-:Y:S02]  /*c620*/  IADD3 R70, P4, R48, 0x4040, RZ ;  /* 0x0000404030467810 */ /* 0x000fe40007f9e0ff */
[----:B------:R-:W-:Y:S02]  /*c630*/  LOP3.LUT R237, R68, 0x380, RZ, 0xc0, !PT ;  /* 0x0000038044ed7812 */ /* 0x000fe400078ec0ff */
[----:B------:R-:W-:Y:S01]  /*c640*/  LOP3.LUT R56, R3, R56, RZ, 0x3c, !PT ;  /* 0x0000003803387212 */ /* 0x000fe200078e3cff */
[----:B------:R-:W-:Y:S01]  /*c650*/  IMAD.X R81, RZ, RZ, R49, P4 ;  /* 0x000000ffff517224 */ /* 0x000fe200020e0631 */
[----:B------:R-:W-:-:S02]  /*c660*/  LOP3.LUT R64, R225, R8, RZ, 0x3c, !PT ;  /* 0x00000008e1407212 */ /* 0x000fc400078e3cff */
[----:B------:R-:W-:Y:S01]  /*c670*/  LOP3.LUT R225, R70, 0x380, RZ, 0xc0, !PT ;  /* 0x0000038046e17812 */ /* 0x000fe200078ec0ff */
[--C-:B--2---:R-:W-:Y:S01]  /*c680*/  IMAD.X R7, RZ, RZ, R49.reuse, P1 ;  /* 0x000000ffff077224 */ /* 0x104fe200008e0631 */
[----:B------:R-:W-:Y:S02]  /*c690*/  LOP3.LUT R6, R183, R0, RZ, 0x3c, !PT ;  /* 0x00000000b7067212 */ /* 0x000fe400078e3cff */
[----:B------:R-:W-:Y:S02]  /*c6a0*/  LOP3.LUT R183, R60, 0x380, RZ, 0xc0, !PT ;  /* 0x000003803cb77812 */ /* 0x000fe400078ec0ff */
[----:B------:R-:W-:Y:S02]  /*c6b0*/  IADD3 R28, P1, R48, 0x4000, RZ ;  /* 0x00004000301c7810 */ /* 0x000fe40007f3e0ff */
[----:B------:R-:W-:Y:S02]  /*c6c0*/  SHF.R.U64 R183, R183, 0x3, RZ ;  /* 0x00000003b7b77819 */ /* 0x000fe400000012ff */
[----:B------:R-:W-:Y:S01]  /*c6d0*/  LOP3.LUT R3, R28, 0x380, RZ, 0xc0, !PT ;  /* 0x000003801c037812 */ /* 0x000fe200078ec0ff */
[----:B------:R-:W-:Y:S01]  /*c6e0*/  IMAD.X R73, RZ, RZ, R49, P1 ;  /* 0x000000ffff497224 */ /* 0x000fe200008e0631 */
[----:B------:R-:W-:-:S02]  /*c6f0*/  LOP3.LUT R60, R183, R60, RZ, 0x3c, !PT ;  /* 0x0000003cb73c7212 */ /* 0x000fc400078e3cff */
[----:B------:R-:W-:Y:S02]  /*c700*/  LOP3.LUT R183, R42, 0x380, RZ, 0xc0, !PT ;  /* 0x000003802ab77812 */ /* 0x000fe400078ec0ff */
[----:B------:R-:W-:Y:S02]  /*c710*/  SHF.R.U64 R237, R237, 0x3, RZ ;  /* 0x00000003eded7819 */ /* 0x000fe400000012ff */
[C---:B------:R-:W-:Y:S02]  /*c720*/  IADD3 R34, P3, R48.reuse, 0x4060, RZ ;  /* 0x0000406030227810 */ /* 0x040fe40007f7e0ff */
[----:B------:R-:W-:Y:S02]  /*c730*/  SHF.R.U64 R183, R183, 0x3, RZ ;  /* 0x00000003b7b77819 */ /* 0x000fe400000012ff */
[----:B------:R-:W-:Y:S01]  /*c740*/  IADD3 R14, P5, R48, 0x6020, RZ ;  /* 0x00006020300e7810 */ /* 0x000fe20007fbe0ff */
[----:B------:R-:W-:Y:S01]  /*c750*/  IMAD.X R85, RZ, RZ, R49, P3 ;  /* 0x000000ffff557224 */ /* 0x000fe200018e0631 */
[----:B------:R-:W-:-:S02]  /*c760*/  SHF.R.U64 R3, R3, 0x3, RZ ;  /* 0x0000000303037819 */ /* 0x000fc400000012ff */
[C---:B------:R-:W-:Y:S01]  /*c770*/  IADD3 R4, P6, R48.reuse, 0x6000, RZ ;  /* 0x0000600030047810 */ /* 0x040fe20007fde0ff */
[--C-:B------:R-:W-:Y:S01]  /*c780*/  IMAD.X R111, RZ, RZ, R49.reuse, P5 ;  /* 0x000000ffff6f7224 */ /* 0x100fe200028e0631 */
[----:B------:R-:W-:Y:S02]  /*c790*/  SHF.R.U64 R225, R225, 0x3, RZ ;  /* 0x00000003e1e17819 */ /* 0x000fe400000012ff */
[----:B-1----:R-:W-:Y:S01]  /*c7a0*/  IADD3 R24, P2, R48, 0x6040, RZ ;  /* 0x0000604030187810 */ /* 0x002fe20007f5e0ff */
[--C-:B------:R-:W-:Y:S01]  /*c7b0*/  IMAD.X R89, RZ, RZ, R49.reuse, P6 ;  /* 0x000000ffff597224 */ /* 0x100fe200030e0631 */
[----:B------:R-:W-:Y:S02]  /*c7c0*/  LOP3.LUT R68, R237, R68, RZ, 0x3c, !PT ;  /* 0x00000044ed447212 */ /* 0x000fe400078e3cff */
[----:B------:R-:W-:Y:S01]  /*c7d0*/  LOP3.LUT R237, R34, 0x380, RZ, 0xc0, !PT ;  /* 0x0000038022ed7812 */ /* 0x000fe200078ec0ff */
[----:B------:R-:W-:Y:S01]  /*c7e0*/  IMAD.X R5, RZ, RZ, R49, P2 ;  /* 0x000000ffff057224 */ /* 0x000fe200010e0631 */
[----:B------:R-:W-:-:S02]  /*c7f0*/  LOP3.LUT R76, R183, R42, RZ, 0x3c, !PT ;  /* 0x0000002ab74c7212 */ /* 0x000fc400078e3cff */
[----:B------:R-:W-:Y:S02]  /*c800*/  LOP3.LUT R72, R3, R28, RZ, 0x3c, !PT ;  /* 0x0000001c03487212 */ /* 0x000fe400078e3cff */
[----:B------:R-:W-:Y:S02]  /*c810*/  LOP3.LUT R183, R14, 0x380, RZ, 0xc0, !PT ;  /* 0x000003800eb77812 */ /* 0x000fe400078ec0ff */
[----:B------:R-:W-:Y:S02]  /*c820*/  LOP3.LUT R80, R225, R70, RZ, 0x3c, !PT ;  /* 0x00000046e1507212 */ /* 0x000fe400078e3cff */
[----:B------:R-:W-:Y:S02]  /*c830*/  LOP3.LUT R3, R4, 0x380, RZ, 0xc0, !PT ;  /* 0x0000038004037812 */ /* 0x000fe400078ec0ff */
[----:B------:R-:W-:Y:S02]  /*c840*/  LOP3.LUT R225, R24, 0x380, RZ, 0xc0, !PT ;  /* 0x0000038018e17812 */ /* 0x000fe400078ec0ff */
[----:B------:R-:W-:-:S02]  /*c850*/  SHF.R.U64 R237, R237, 0x3, RZ ;  /* 0x00000003eded7819 */ /* 0x000fc400000012ff */
[----:B------:R-:W-:Y:S02]  /*c860*/  IADD3 R12, P1, R48, 0x6060, RZ ;  /* 0x00006060300c7810 */ /* 0x000fe40007f3e0ff */
[----:B------:R-:W-:Y:S02]  /*c870*/  SHF.R.U64 R183, R183, 0x3, RZ ;  /* 0x00000003b7b77819 */ /* 0x000fe400000012ff */
[----:B------:R-:W-:Y:S01]  /*c880*/  SHF.R.U64 R3, R3, 0x3, RZ ;  /* 0x0000000303037819 */ /* 0x000fe200000012ff */
[----:B------:R-:W-:Y:S01]  /*c890*/  IMAD.X R49, RZ, RZ, R49, P1 ;  /* 0x000000ffff317224 */ /* 0x000fe200008e0631 */
[----:B------:R-:W-:Y:S02]  /*c8a0*/  SHF.R.U64 R225, R225, 0x3, RZ ;  /* 0x00000003e1e17819 */ /* 0x000fe400000012ff */
[----:B------:R-:W-:Y:S02]  /*c8b0*/  LOP3.LUT R84, R237, R34, RZ, 0x3c, !PT ;  /* 0x00000022ed547212 */ /* 0x000fe400078e3cff */
[----:B------:R-:W-:-:S02]  /*c8c0*/  LOP3.LUT R237, R12, 0x380, RZ, 0xc0, !PT ;  /* 0x000003800ced7812 */ /* 0x000fc400078ec0ff */
[----:B------:R-:W-:Y:S02]  /*c8d0*/  LOP3.LUT R110, R183, R14, RZ, 0x3c, !PT ;  /* 0x0000000eb76e7212 */ /* 0x000fe400078e3cff */
[----:B------:R-:W-:Y:S02]  /*c8e0*/  LOP3.LUT R88, R3, R4, RZ, 0x3c, !PT ;  /* 0x0000000403587212 */ /* 0x000fe400078e3cff */
[----:B------:R-:W-:Y:S02]  /*c8f0*/  MOV R14, R30 ;  /* 0x0000001e000e7202 */ /* 0x000fe40000000f00 */
[----:B------:R-:W-:Y:S01]  /*c900*/  LOP3.LUT R4, R225, R24, RZ, 0x3c, !PT ;  /* 0x00000018e1047212 */ /* 0x000fe200078e3cff */
[----:B------:R-:W-:Y:S01]  /*c910*/  IMAD.MOV.U32 R24, RZ, RZ, RZ ;  /* 0x000000ffff187224 */ /* 0x000fe200078e00ff */
[----:B------:R-:W-:Y:S02]  /*c920*/  MOV R3, R6 ;  /* 0x0000000600037202 */ /* 0x000fe40000000f00 */
[----:B------:R-:W-:-:S02]  /*c930*/  F2FP.BF16.F32.PACK_AB R28, R179, R181 ;  /* 0x000000b5b31c723e */ /* 0x000fc400000010ff */
[----:B------:R-:W-:Y:S02]  /*c940*/  F2FP.BF16.F32.PACK_AB R30, R177, R180 ;  /* 0x000000b4b11e723e */ /* 0x000fe400000010ff */
[----:B------:R-:W-:Y:S02]  /*c950*/  F2FP.BF16.F32.PACK_AB R31, R39, R38 ;  /* 0x00000026271f723e */ /* 0x000fe400000010ff */
[----:B------:R-:W-:Y:S02]  /*c960*/  F2FP.BF16.F32.PACK_AB R34, R174, R176 ;  /* 0x000000b0ae22723e */ /* 0x000fe400000010ff */
[----:B------:R-:W-:Y:S01]  /*c970*/  SHF.R.U64 R237, R237, 0x3, RZ ;  /* 0x00000003eded7819 */ /* 0x000fe200000012ff */
[----:B------:R-:W-:Y:S01]  /*c980*/  STSM.16.M88.4 [R3], R28 ;  /* 0x0000001c03007844 */ /* 0x000fe20000000200 */
[----:B------:R-:W-:Y:S02]  /*c990*/  MOV R0, R4 ;  /* 0x0000000400007202 */ /* 0x000fe40000000f00 */
[----:B------:R-:W-:Y:S01]  /*c9a0*/  MOV R52, R52 ;  /* 0x0000003400347202 */ /* 0x000fe20000000f00 */
[----:B------:R1:W-:Y:S01]  /*c9b0*/  STSM.16.M88.4 [R14], R32 ;  /* 0x000000200e007844 */ /* 0x0003e20000000200 */
[----:B------:R-:W-:-:S02]  /*c9c0*/  F2FP.BF16.F32.PACK_AB R4, R172, R175 ;  /* 0x000000afac04723e */ /* 0x000fc400000010ff */
[----:B------:R-:W-:Y:S02]  /*c9d0*/  F2FP.BF16.F32.PACK_AB R5, R51, R50 ;  /* 0x000000323305723e */ /* 0x000fe400000010ff */
[----:B------:R-:W-:Y:S02]  /*c9e0*/  F2FP.BF16.F32.PACK_AB R6, R170, R173 ;  /* 0x000000adaa06723e */ /* 0x000fe400000010ff */
[----:B------:R-:W-:Y:S02]  /*c9f0*/  F2FP.BF16.F32.PACK_AB R7, R55, R54 ;  /* 0x000000363707723e */ /* 0x000fe400000010ff */
[----:B------:R-:W-:Y:S02]  /*ca00*/  LOP3.LUT R48, R237, R12, RZ, 0x3c, !PT ;  /* 0x0000000ced307212 */ /* 0x000fe400078e3cff */
[----:B------:R-:W-:Y:S01]  /*ca10*/  MOV R56, R56 ;  /* 0x0000003800387202 */ /* 0x000fe20000000f00 */
[----:B------:R2:W-:Y:S01]  /*ca20*/  STSM.16.M88.4 [R52], R4 ;  /* 0x0000000434007844 */ /* 0x0005e20000000200 */
[----:B------:R-:W-:-:S02]  /*ca30*/  F2FP.BF16.F32.PACK_AB R8, R167, R171 ;  /* 0x000000aba708723e */ /* 0x000fc400000010ff */
[----:B------:R-:W-:Y:S02]  /*ca40*/  F2FP.BF16.F32.PACK_AB R10, R165, R169 ;  /* 0x000000a9a50a723e */ /* 0x000fe400000010ff */
[----:B------:R-:W-:Y:S02]  /*ca50*/  MOV R60, R60 ;  /* 0x0000003c003c7202 */ /* 0x000fe40000000f00 */
[----:B------:R-:W-:Y:S01]  /*ca60*/  F2FP.BF16.F32.PACK_AB R12, R163, R166 ;  /* 0x000000a6a30c723e */ /* 0x000fe200000010ff */
[----:B------:R-:W-:Y:S01]  /*ca70*/  STSM.16.M88.4 [R56], R8 ;  /* 0x0000000838007844 */ /* 0x000fe20000000200 */
[----:B-1----:R-:W-:Y:S02]  /*ca80*/  F2FP.BF16.F32.PACK_AB R14, R161, R164 ;  /* 0x000000a4a10e723e */ /* 0x002fe400000010ff */
[----:B------:R-:W-:Y:S02]  /*ca90*/  MOV R64, R64 ;  /* 0x0000004000407202 */ /* 0x000fe40000000f00 */
        /* <DEDUP_REMOVED lines=8> */
[----:B------:R-:W-:Y:S02]  /*cb20*/  F2FP.BF16.F32.PACK_AB R33, R83, R82 ;  /* 0x000000525321723e */ /* 0x000fe400000010ff */
[----:B------:R-:W-:-:S02]  /*cb30*/  F2FP.BF16.F32.PACK_AB R34, R152, R156 ;  /* 0x0000009c9822723e */ /* 0x000fc400000010ff */
[----:B------:R-:W-:Y:S02]  /*cb40*/  F2FP.BF16.F32.PACK_AB R35, R87, R86 ;  /* 0x000000565723723e */ /* 0x000fe400000010ff */
[----:B------:R-:W-:Y:S02]  /*cb50*/  MOV R72, R72 ;  /* 0x0000004800487202 */ /* 0x000fe40000000f00 */
[----:B------:R-:W-:Y:S01]  /*cb60*/  F2FP.BF16.F32.PACK_AB R38, R93, R92 ;  /* 0x0000005c5d26723e */ /* 0x000fe200000010ff */
[----:B------:R-:W-:Y:S01]  /*cb70*/  STSM.16.M88.4 [R68], R32 ;  /* 0x0000002044007844 */ /* 0x000fe20000000200 */
[----:B------:R-:W-:Y:S02]  /*cb80*/  F2FP.BF16.F32.PACK_AB R39, R95, R94 ;  /* 0x0000005e5f27723e */ /* 0x000fe400000010ff */
[----:B------:R-:W-:Y:S02]  /*cb90*/  MOV R76, R76 ;  /* 0x0000004c004c7202 */ /* 0x000fe40000000f00 */
[----:B------:R-:W-:Y:S01]  /*cba0*/  F2FP.BF16.F32.PACK_AB R42, R101, R100 ;  /* 0x00000064652a723e */ /* 0x000fe200000010ff */
[----:B------:R-:W-:Y:S01]  /*cbb0*/  STSM.16.M88.4 [R72], R36 ;  /* 0x0000002448007844 */ /* 0x000fe20000000200 */
[----:B------:R-:W-:-:S02]  /*cbc0*/  MOV R80, R80 ;  /* 0x0000005000507202 */ /* 0x000fc40000000f00 */
[----:B------:R-:W-:Y:S01]  /*cbd0*/  F2FP.BF16.F32.PACK_AB R106, R109, R108 ;  /* 0x0000006c6d6a723e */ /* 0x000fe200000010ff */
[----:B------:R-:W-:Y:S01]  /*cbe0*/  STSM.16.M88.4 [R76], R40 ;  /* 0x000000284c007844 */ /* 0x000fe20000000200 */
[----:B------:R-:W-:Y:S02]  /*cbf0*/  F2FP.BF16.F32.PACK_AB R107, R62, R107 ;  /* 0x0000006b3e6b723e */ /* 0x000fe400000010ff */
[----:B------:R-:W-:Y:S02]  /*cc00*/  F2FP.BF16.F32.PACK_AB R113, R66, R114 ;  /* 0x000000724271723e */ /* 0x000fe400000010ff */
[----:B------:R-:W-:Y:S01]  /*cc10*/  F2FP.BF16.F32.PACK_AB R120, R121, R120 ;  /* 0x000000787978723e */ /* 0x000fe200000010ff */
[----:B------:R-:W-:Y:S01]  /*cc20*/  STSM.16.M88.4 [R80], R104 ;  /* 0x0000006850007844 */ /* 0x000fe20000000200 */
[----:B------:R-:W-:Y:S02]  /*cc30*/  MOV R84, R84 ;  /* 0x0000005400547202 */ /* 0x000fe40000000f00 */
[----:B------:R-:W-:-:S02]  /*cc40*/  F2FP.BF16.F32.PACK_AB R114, R117, R116 ;  /* 0x000000747572723e */ /* 0x000fc400000010ff */
[----:B------:R-:W-:Y:S02]  /*cc50*/  F2FP.BF16.F32.PACK_AB R115, R119, R115 ;  /* 0x000000737773723e */ /* 0x000fe400000010ff */
[----:B------:R-:W-:Y:S02]  /*cc60*/  F2FP.BF16.F32.PACK_AB R121, R123, R122 ;  /* 0x0000007a7b79723e */ /* 0x000fe400000010ff */
[----:B------:R-:W-:Y:S01]  /*cc70*/  F2FP.BF16.F32.PACK_AB R128, R129, R128 ;  /* 0x000000808180723e */ /* 0x000fe200000010ff */
[----:B------:R-:W-:Y:S01]  /*cc80*/  STSM.16.M88.4 [R84], R112 ;  /* 0x0000007054007844 */ /* 0x000fe20000000200 */
[----:B------:R-:W-:Y:S02]  /*cc90*/  MOV R88, R88 ;  /* 0x0000005800587202 */ /* 0x000fe40000000f00 */
[----:B------:R-:W-:Y:S02]  /*cca0*/  F2FP.BF16.F32.PACK_AB R122, R125, R124 ;  /* 0x0000007c7d7a723e */ /* 0x000fe400000010ff */
[----:B------:R-:W-:-:S02]  /*ccb0*/  F2FP.BF16.F32.PACK_AB R123, R127, R126 ;  /* 0x0000007e7f7b723e */ /* 0x000fc400000010ff */
[----:B------:R-:W-:Y:S02]  /*ccc0*/  F2FP.BF16.F32.PACK_AB R129, R131, R130 ;  /* 0x000000828381723e */ /* 0x000fe400000010ff */
[----:B------:R-:W-:Y:S01]  /*ccd0*/  F2FP.BF16.F32.PACK_AB R136, R137, R136 ;  /* 0x000000888988723e */ /* 0x000fe200000010ff */
[----:B------:R-:W-:Y:S01]  /*cce0*/  STSM.16.M88.4 [R88], R120 ;  /* 0x0000007858007844 */ /* 0x000fe20000000200 */
[----:B------:R-:W-:Y:S02]  /*ccf0*/  ISETP.NE.U32.AND P0, PT, RZ, UR4, PT ;  /* 0x00000004ff007c0c */ /* 0x000fe4000bf05070 */
[----:B--2---:R-:W-:Y:S02]  /*cd00*/  IADD3 R6, P1, R200, UR4, RZ ;  /* 0x00000004c8067c10 */ /* 0x004fe4000ff3e0ff */
[----:B------:R-:W-:Y:S02]  /*cd10*/  MOV R110, R110 ;  /* 0x0000006e006e7202 */ /* 0x000fe40000000f00 */
[----:B------:R-:W-:-:S02]  /*cd20*/  F2FP.BF16.F32.PACK_AB R130, R133, R132 ;  /* 0x000000848582723e */ /* 0x000fc400000010ff */
[----:B------:R-:W-:Y:S02]  /*cd30*/  F2FP.BF16.F32.PACK_AB R131, R135, R134 ;  /* 0x000000868783723e */ /* 0x000fe400000010ff */
[----:B------:R-:W-:Y:S02]  /*cd40*/  F2FP.BF16.F32.PACK_AB R137, R139, R138 ;  /* 0x0000008a8b89723e */ /* 0x000fe400000010ff */
[----:B------:R-:W-:Y:S01]  /*cd50*/  F2FP.BF16.F32.PACK_AB R144, R145, R144 ;  /* 0x000000909190723e */ /* 0x000fe200000010ff */
[----:B------:R-:W-:Y:S01]  /*cd60*/  STSM.16.M88.4 [R110], R128 ;  /* 0x000000806e007844 */ /* 0x000fe20000000200 */
[----:B------:R-:W-:Y:S02]  /*cd70*/  F2FP.BF16.F32.PACK_AB R138, R141, R140 ;  /* 0x0000008c8d8a723e */ /* 0x000fe400000010ff */
[----:B------:R-:W-:Y:S02]  /*cd80*/  F2FP.BF16.F32.PACK_AB R139, R143, R142 ;  /* 0x0000008e8f8b723e */ /* 0x000fe400000010ff */
[----:B------:R-:W-:-:S02]  /*cd90*/  F2FP.BF16.F32.PACK_AB R145, R147, R146 ;  /* 0x000000929391723e */ /* 0x000fc400000010ff */
[----:B------:R-:W-:Y:S01]  /*cda0*/  MOV R48, R48 ;  /* 0x0000003000307202 */ /* 0x000fe20000000f00 */
[----:B------:R1:W-:Y:S01]  /*cdb0*/  STSM.16.M88.4 [R0], R136 ;  /* 0x0000008800007844 */ /* 0x0003e20000000200 */
[----:B------:R-:W-:Y:S02]  /*cdc0*/  F2FP.BF16.F32.PACK_AB R146, R149, R148 ;  /* 0x000000949592723e */ /* 0x000fe400000010ff */
[----:B------:R-:W-:Y:S02]  /*cdd0*/  F2FP.BF16.F32.PACK_AB R147, R151, R150 ;  /* 0x000000969793723e */ /* 0x000fe400000010ff */
        /* <DEDUP_REMOVED lines=9> */
[----:B-1----:R-:W-:Y:S01]  /*ce70*/  IMAD.U32 R0, RZ, RZ, UR4 ;  /* 0x00000004ff007e24 */ /* 0x002fe2000f8e00ff */
[----:B------:R-:W-:Y:S01]  /*ce80*/  @P6 IADD3.X R201, R201, UR5, RZ, P4, !PT ;  /* 0x00000005c9c96c10 */ /* 0x000fe2000a7fe4ff */
[----:B------:R1:W5:Y:S01]  /*ce90*/  @P0 LDG.E R24, desc[UR40][R6.64] ;  /* 0x0000002806180981 */ /* 0x000362000c1e1900 */
[----:B------:R-:W-:-:S03]  /*cea0*/  IMAD R5, R211, 0x40, R189 ;  /* 0x00000040d3057824 */ /* 0x000fc600078e02bd */
[----:B------:R1:W5:Y:S01]  /*ceb0*/  @P6 LDG.E R0, desc[UR40][R200.64] ;  /* 0x00000028c8006981 */ /* 0x000362000c1e1900 */
[----:B------:R-:W-:-:S03]  /*cec0*/  IMAD.WIDE R4, R5, 0x2, R44 ;  /* 0x0000000205047825 */ /* 0x000fc600078e022c */
[C---:B------:R-:W-:Y:S02]  /*ced0*/  IADD3 R9, P1, R4.reuse, 0x1000, RZ ;  /* 0x0000100004097810 */ /* 0x040fe40007f3e0ff */
[C---:B------:R-:W-:Y:S02]  /*cee0*/  IADD3 R13, P2, R4.reuse, 0x2000, RZ ;  /* 0x00002000040d7810 */ /* 0x040fe40007f5e0ff */
[C---:B------:R-:W-:Y:S02]  /*cef0*/  IADD3 R29, P3, R4.reuse, 0x3000, RZ ;  /* 0x00003000041d7810 */ /* 0x040fe40007f7e0ff */
[----:B------:R-:W-:Y:S02]  /*cf00*/  IADD3 R33, P4, R4, 0x4000, RZ ;  /* 0x0000400004217810 */ /* 0x000fe40007f9e0ff */
        /* <DEDUP_REMOVED lines=8> */
[----:B------:R-:W-:Y:S02]  /*cf90*/  IADD3 R37, P5, R4, 0x5000, RZ ;  /* 0x0000500004257810 */ /* 0x000fe40007fbe0ff */
        /* <DEDUP_REMOVED lines=8> */
[----:B------:R-:W-:-:S02]  /*d020*/  P2R R10, PR, RZ, 0x20 ;  /* 0x00000020ff0a7803 */ /* 0x000fc40000000000 */
[C---:B------:R-:W-:Y:S02]  /*d030*/  IADD3 R41, P1, R4.reuse, 0x6000, RZ ;  /* 0x0000600004297810 */ /* 0x040fe40007f3e0ff */
[C---:B------:R-:W-:Y:S02]  /*d040*/  IADD3 R45, P2, R4.reuse, 0x7000, RZ ;  /* 0x00007000042d7810 */ /* 0x040fe40007f5e0ff */
[C---:B------:R-:W-:Y:S02]  /*d050*/  IADD3 R49, P3, R4.reuse, 0x8000, RZ ;  /* 0x0000800004317810 */ /* 0x040fe40007f7e0ff */
[C---:B------:R-:W-:Y:S02]  /*d060*/  IADD3 R53, P4, R4.reuse, 0x9000, RZ ;  /* 0x0000900004357810 */ /* 0x040fe40007f9e0ff */
[----:B------:R-:W-:Y:S02]  /*d070*/  IADD3 R57, P5, R4, 0xa000, RZ ;  /* 0x0000a00004397810 */ /* 0x000fe40007fbe0ff */
[----:B------:R-:W-:-:S02]  /*d080*/  LOP3.LUT R36, R37, 0x380, RZ, 0xc0, !PT ;  /* 0x0000038025247812 */ /* 0x000fc400078ec0ff */
[----:B------:R-:W-:Y:S02]  /*d090*/  LOP3.LUT R40, R41, 0x380, RZ, 0xc0, !PT ;  /* 0x0000038029287812 */ /* 0x000fe400078ec0ff */
[----:B------:R-:W-:Y:S02]  /*d0a0*/  LOP3.LUT R44, R45, 0x380, RZ, 0xc0, !PT ;  /* 0x000003802d2c7812 */ /* 0x000fe400078ec0ff */
[----:B--2---:R-:W-:Y:S02]  /*d0b0*/  LOP3.LUT R48, R49, 0x380, RZ, 0xc0, !PT ;  /* 0x0000038031307812 */ /* 0x004fe400078ec0ff */
[----:B------:R-:W-:Y:S02]  /*d0c0*/  LOP3.LUT R52, R53, 0x380, RZ, 0xc0, !PT ;  /* 0x0000038035347812 */ /* 0x000fe400078ec0ff */
[----:B------:R-:W-:Y:S02]  /*d0d0*/  LOP3.LUT R56, R57, 0x380, RZ, 0xc0, !PT ;  /* 0x0000038039387812 */ /* 0x000fe400078ec0ff */
[----:B------:R-:W-:-:S02]  /*d0e0*/  SHF.R.U64 R36, R36, 0x3, RZ ;  /* 0x0000000324247819 */ /* 0x000fc400000012ff */
[----:B------:R-:W-:Y:S02]  /*d0f0*/  SHF.R.U64 R40, R40, 0x3, RZ ;  /* 0x0000000328287819 */ /* 0x000fe400000012ff */
[----:B------:R-:W-:Y:S02]  /*d100*/  SHF.R.U64 R44, R44, 0x3, RZ ;  /* 0x000000032c2c7819 */ /* 0x000fe400000012ff */
[----:B------:R-:W-:Y:S02]  /*d110*/  SHF.R.U64 R48, R48, 0x3, RZ ;  /* 0x0000000330307819 */ /* 0x000fe400000012ff */
[----:B------:R-:W-:Y:S02]  /*d120*/  SHF.R.U64 R52, R52, 0x3, RZ ;  /* 0x0000000334347819 */ /* 0x000fe400000012ff */
[----:B------:R-:W-:Y:S02]  /*d130*/  SHF.R.U64 R56, R56, 0x3, RZ ;  /* 0x0000000338387819 */ /* 0x000fe400000012ff */
[----:B------:R-:W-:-:S02]  /*d140*/  LOP3.LUT R36, R36, R37, RZ, 0x3c, !PT ;  /* 0x0000002524247212 */ /* 0x000fc400078e3cff */
[----:B------:R-:W-:Y:S02]  /*d150*/  LOP3.LUT R40, R40, R41, RZ, 0x3c, !PT ;  /* 0x0000002928287212 */ /* 0x000fe400078e3cff */
[----:B------:R-:W-:Y:S02]  /*d160*/  LOP3.LUT R44, R44, R45, RZ, 0x3c, !PT ;  /* 0x0000002d2c2c7212 */ /* 0x000fe400078e3cff */
[----:B------:R-:W-:Y:S02]  /*d170*/  LOP3.LUT R48, R48, R49, RZ, 0x3c, !PT ;  /* 0x0000003130307212 */ /* 0x000fe400078e3cff */
[----:B------:R-:W-:Y:S02]  /*d180*/  LOP3.LUT R52, R52, R53, RZ, 0x3c, !PT ;  /* 0x0000003534347212 */ /* 0x000fe400078e3cff */
[----:B------:R-:W-:Y:S01]  /*d190*/  LOP3.LUT R56, R56, R57, RZ, 0x3c, !PT ;  /* 0x0000003938387212 */ /* 0x000fe200078e3cff */
[----:B-1----:R-:W-:Y:S06]  /*d1a0*/  @P6 BRA `(.L_x_3959) ;  /* 0x0000000000106947 */ /* 0x002fec0003800000 */
[----:B------:R-:W-:Y:S05]  /*d1b0*/  @!P0 BRA `(.L_x_3959) ;  /* 0x00000000000c8947 */ /* 0x000fea0003800000 */
[----:B------:R-:W2:Y:S04]  /*d1c0*/  LDG.E R3, desc[UR40][R6.64] ;  /* 0x0000002806037981 */ /* 0x000ea8000c1e1900 */
[----:B-----5:R-:W2:Y:S02]  /*d1d0*/  LDG.E R0, desc[UR40][R6.64+0x4] ;  /* 0x0000042806007981 */ /* 0x020ea4000c1e1900 */
[----:B--2---:R-:W-:-:S07]  /*d1e0*/  IMAD.IADD R0, R0, 0x1, -R3 ;  /* 0x0000000100007824 */ /* 0x004fce00078e0a03 */
.L_x_3959:
[----:B------:R-:W1:Y:S01]  /*d1f0*/  SHFL.IDX PT, R3, R213, RZ, 0x1f ;  /* 0x00001fffd5037589 */ /* 0x000e6200000e0000 */
[----:B------:R-:W-:Y:S01]  /*d200*/  ISETP.NE.AND P6, PT, R10, RZ, PT ;  /* 0x000000ff0a00720c */ /* 0x000fe20003fc5270 */
[--C-:B------:R-:W-:Y:S01]  /*d210*/  IMAD.X R57, RZ, RZ, R5.reuse, P5 ;  /* 0x000000ffff397224 */ /* 0x100fe200028e0605 */
[C---:B------:R-:W-:Y:S01]  /*d220*/  LOP3.LUT R7, R4.reuse, 0x380, RZ, 0xc0, !PT ;  /* 0x0000038004077812 */ /* 0x040fe200078ec0ff */
[--C-:B------:R-:W-:Y:S01]  /*d230*/  IMAD.X R41, RZ, RZ, R5.reuse, P1 ;  /* 0x000000ffff297224 */ /* 0x100fe200008e0605 */
[C---:B------:R-:W-:Y:S01]  /*d240*/  IADD3 R65, P1, R4.reuse, 0xc000, RZ ;  /* 0x0000c00004417810 */ /* 0x040fe20007f3e0ff */
[--C-:B------:R-:W-:Y:S01]  /*d250*/  IMAD.X R37, RZ, RZ, R5.reuse, P6 ;  /* 0x000000ffff257224 */ /* 0x100fe200030e0605 */
[C---:B------:R-:W-:Y:S01]  /*d260*/  IADD3 R61, P6, R4.reuse, 0xb000, RZ ;  /* 0x0000b000043d7810 */ /* 0x040fe20007fde0ff */
[--C-:B------:R-:W-:Y:S01]  /*d270*/  IMAD.X R45, RZ, RZ, R5.reuse, P2 ;  /* 0x000000ffff2d7224 */ /* 0x100fe200010e0605 */
[C---:B------:R-:W-:Y:S01]  /*d280*/  IADD3 R69, P2, R4.reuse, 0xd000, RZ ;  /* 0x0000d00004457810 */ /* 0x040fe20007f5e0ff */
[--C-:B------:R-:W-:Y:S01]  /*d290*/  IMAD.X R49, RZ, RZ, R5.reuse, P3 ;  /* 0x000000ffff317224 */ /* 0x100fe200018e0605 */
[C---:B------:R-:W-:Y:S01]  /*d2a0*/  IADD3 R73, P3, R4.reuse, 0xe000, RZ ;  /* 0x0000e00004497810 */ /* 0x040fe20007f7e0ff */
[----:B------:R-:W-:Y:S01]  /*d2b0*/  IMAD.X R53, RZ, RZ, R5, P4 ;  /* 0x000000ffff357224 */ /* 0x000fe200020e0605 */
[----:B------:R-:W-:-:S02]  /*d2c0*/  IADD3 R10, P4, R4, 0xf000, RZ ;  /* 0x0000f000040a7810 */ /* 0x000fc40007f9e0ff */
[----:B------:R-:W-:Y:S02]  /*d2d0*/  LOP3.LUT R60, R61, 0x380, RZ, 0xc0, !PT ;  /* 0x000003803d3c7812 */ /* 0x000fe400078ec0ff */
[----:B------:R-:W-:Y:S01]  /*d2e0*/  LOP3.LUT R64, R65, 0x380, RZ, 0xc0, !PT ;  /* 0x0000038041407812 */ /* 0x000fe200078ec0ff */
[----:B------:R-:W-:Y:S01]  /*d2f0*/  IMAD.X R77, RZ, RZ, R5, P4 ;  /* 0x000000ffff4d7224 */ /* 0x000fe200020e0605 */
[----:B------:R-:W-:Y:S02]  /*d300*/  LOP3.LUT R68, R69, 0x380, RZ, 0xc0, !PT ;  /* 0x0000038045447812 */ /* 0x000fe400078ec0ff */
[----:B------:R-:W-:Y:S02]  /*d310*/  LOP3.LUT R72, R73, 0x380, RZ, 0xc0, !PT ;  /* 0x0000038049487812 */ /* 0x000fe400078ec0ff */
[----:B------:R-:W-:Y:S02]  /*d320*/  SHF.R.U64 R60, R60, 0x3, RZ ;  /* 0x000000033c3c7819 */ /* 0x000fe400000012ff */
[----:B-1----:R-:W-:-:S02]  /*d330*/  ISETP.NE.AND P5, PT, R3, RZ, PT ;  /* 0x000000ff0300720c */ /* 0x002fc40003fa5270 */
[----:B------:R-:W-:Y:S02]  /*d340*/  LOP3.LUT R3, R10, 0x380, RZ, 0xc0, !PT ;  /* 0x000003800a037812 */ /* 0x000fe400078ec0ff */
[----:B------:R-:W-:Y:S02]  /*d350*/  SHF.R.U64 R64, R64, 0x3, RZ ;  /* 0x0000000340407819 */ /* 0x000fe400000012ff */
[----:B------:R-:W-:Y:S02]  /*d360*/  SHF.R.U64 R68, R68, 0x3, RZ ;  /* 0x0000000344447819 */ /* 0x000fe400000012ff */
[----:B------:R-:W-:Y:S02]  /*d370*/  SHF.R.U64 R72, R72, 0x3, RZ ;  /* 0x0000000348487819 */ /* 0x000fe400000012ff */
[----:B------:R-:W-:Y:S02]  /*d380*/  SHF.R.U64 R7, R7, 0x3, RZ ;  /* 0x0000000307077819 */ /* 0x000fe400000012ff */
[----:B------:R-:W-:-:S02]  /*d390*/  SHF.R.U64 R3, R3, 0x3, RZ ;  /* 0x0000000303037819 */ /* 0x000fc400000012ff */
        /* <DEDUP_REMOVED lines=9> */
[----:B------:R-:W-:Y:S01]  /*d430*/  IMAD.MOV.U32 R7, RZ, RZ, R5 ;  /* 0x000000ffff077224 */ /* 0x000fe200078e0005 */
[----:B------:R-:W-:-:S02]  /*d440*/  LOP3.LUT R76, R3, R10, RZ, 0x3c, !PT ;  /* 0x0000000a034c7212 */ /* 0x000fc400078e3cff */
[----:B------:R-:W-:Y:S02]  /*d450*/  SHF.R.S32.HI R80, RZ, 0x1f, R199 ;  /* 0x0000001fff507819 */ /* 0x000fe400000114c7 */
[----:B------:R-:W-:Y:S02]  /*d460*/  SEL R83, R202, RZ, !P0 ;  /* 0x000000ffca537207 */ /* 0x000fe40004000000 */
[----:B------:R-:W-:Y:S02]  /*d470*/  SEL R212, R212, RZ, !P0 ;  /* 0x000000ffd4d47207 */ /* 0x000fe40004000000 */
[----:B-----5:R-:W-:Y:S01]  /*d480*/  SHF.R.S32.HI R81, RZ, 0x1f, R24 ;  /* 0x0000001fff517819 */ /* 0x020fe20000011418 */
[----:B------:R-:W-:Y:S06]  /*d490*/  @P5 BRA `(.L_x_3960) ;  /* 0x0000000000b85947 */ /* 0x000fec0003800000 */
[----:B------:R-:W1:Y:S01]  /*d4a0*/  LDC R31, c[0x0][0xbe8] ;  /* 0x0002fa00ff1f7b82 */ /* 0x000e620000000800 */
[----:B------:R-:W-:Y:S01]  /*d4b0*/  ULDC.64 UR4, c[0x0][0xb90] ;  /* 0x0002e40000047ab9 */ /* 0x000fe20000000a00 */
[----:B------:R-:W-:Y:S02]  /*d4c0*/  IMAD R30, R209, 0x40, R222 ;  /* 0x00000040d11e7824 */ /* 0x000fe400078e02de */
[----:B------:R-:W-:Y:S02]  /*d4d0*/  IMAD R10, R80, UR4, RZ ;  /* 0x00000004500a7c24 */ /* 0x000fe4000f8e02ff */
[----:B------:R-:W-:Y:S02]  /*d4e0*/  IMAD.MOV.U32 R4, RZ, RZ, R24 ;  /* 0x000000ffff047224 */ /* 0x000fe400078e0018 */
[----:B------:R-:W-:Y:S02]  /*d4f0*/  IMAD R11, R199, UR5, R10 ;  /* 0x00000005c70b7c24 */ /* 0x000fe4000f8e020a */
[----:B------:R-:W-:-:S02]  /*d500*/  IMAD.MOV.U32 R5, RZ, RZ, R81 ;  /* 0x000000ffff057224 */ /* 0x000fc400078e0051 */
[----:B------:R-:W-:Y:S02]  /*d510*/  IMAD.MOV R34, RZ, RZ, -R194 ;  /* 0x000000ffff227224 */ /* 0x000fe400078e0ac2 */
[----:B------:R-:W-:Y:S01]  /*d520*/  IMAD.WIDE.U32 R4, R199, UR4, R4 ;  /* 0x00000004c7047c25 */ /* 0x000fe2000f8e0004 */
[----:B------:R-:W-:-:S03]  /*d530*/  ULDC.64 UR4, c[0x0][0xb98] ;  /* 0x0002e60000047ab9 */ /* 0x000fc60000000a00 */
[----:B------:R-:W-:Y:S02]  /*d540*/  IMAD.IADD R5, R5, 0x1, R11 ;  /* 0x0000000105057824 */ /* 0x000fe400078e020b */
[----:B------:R-:W-:Y:S02]  /*d550*/  IMAD R35, R209, 0x40, R191 ;  /* 0x00000040d1237824 */ /* 0x000fe400078e02bf */
[----:B------:R-:W-:Y:S01]  /*d560*/  IMAD.WIDE.U32 R4, R83, UR4, R4 ;  /* 0x0000000453047c25 */ /* 0x000fe2000f8e0004 */
[----:B-1----:R-:W-:-:S13]  /*d570*/  ISETP.NE.AND P0, PT, R31, 0x1, PT ;  /* 0x000000011f00780c */ /* 0x002fda0003f05270 */
[----:B------:R-:W1:Y:S08]  /*d580*/  @P0 LDC R3, c[0x0][0xbec] ;  /* 0x0002fb00ff030b82 */ /* 0x000e700000000800 */
[----:B------:R-:W2:Y:S01]  /*d590*/  @P0 LDC R15, c[0x0][0xbf0] ;  /* 0x0002fc00ff0f0b82 */ /* 0x000ea20000000800 */
[----:B-1----:R-:W-:-:S04]  /*d5a0*/  @P0 IMAD.HI.U32 R10, R30, R3, RZ ;  /* 0x000000031e0a0227 */ /* 0x002fc800078e00ff */
[----:B------:R-:W-:Y:S01]  /*d5b0*/  IMAD.MOV.U32 R3, RZ, RZ, R30 ;  /* 0x000000ffff037224 */ /* 0x000fe200078e001e */
[----:B--2---:R-:W-:Y:S01]  /*d5c0*/  @P0 SHF.R.U32.HI R3, RZ, R15, R10 ;  /* 0x0000000fff030219 */ /* 0x004fe2000001160a */
[----:B------:R-:W-:-:S03]  /*d5d0*/  IMAD R10, R212, UR4, RZ ;  /* 0x00000004d40a7c24 */ /* 0x000fc6000f8e02ff */
[--C-:B------:R-:W-:Y:S01]  /*d5e0*/  SHF.R.S32.HI R15, RZ, 0x1f, R3.reuse ;  /* 0x0000001fff0f7819 */ /* 0x100fe20000011403 */
[----:B------:R-:W-:Y:S01]  /*d5f0*/  IMAD.MOV R14, RZ, RZ, -R3 ;  /* 0x000000ffff0e7224 */ /* 0x000fe200078e0a03 */
[----:B------:R-:W-:Y:S01]  /*d600*/  IADD3 R4, P0, R3, R4, RZ ;  /* 0x0000000403047210 */ /* 0x000fe20007f1e0ff */
[----:B------:R-:W-:Y:S01]  /*d610*/  IMAD R10, R83, UR5, R10 ;  /* 0x00000005530a7c24 */ /* 0x000fe2000f8e020a */
[----:B------:R-:W-:Y:S01]  /*d620*/  ULDC.64 UR4, c[0x0][0xb88] ;  /* 0x0002e20000047ab9 */ /* 0x000fe20000000a00 */
[----:B------:R-:W-:Y:S02]  /*d630*/  IMAD R11, R31, R14, R30 ;  /* 0x0000000e1f0b7224 */ /* 0x000fe400078e021e */
[----:B------:R-:W-:Y:S01]  /*d640*/  IMAD R30, R0, R31, RZ ;  /* 0x0000001f001e7224 */ /* 0x000fe200078e02ff */
[----:B------:R-:W-:Y:S02]  /*d650*/  IADD3.X R5, R15, R5, R10, P0, !PT ;  /* 0x000000050f057210 */ /* 0x000fe400007fe40a */
[----:B------:R-:W-:Y:S01]  /*d660*/  SHF.R.S32.HI R3, RZ, 0x1f, R11 ;  /* 0x0000001fff037819 */ /* 0x000fe2000001140b */
[----:B------:R-:W-:-:S04]  /*d670*/  IMAD.WIDE.U32 R4, R11, UR4, R4 ;  /* 0x000000040b047c25 */ /* 0x000fc8000f8e0004 */
[----:B------:R-:W-:-:S04]  /*d680*/  IMAD R10, R3, UR4, RZ ;  /* 0x00000004030a7c24 */ /* 0x000fc8000f8e02ff */
[----:B------:R-:W-:Y:S01]  /*d690*/  IMAD R3, R11, UR5, R10 ;  /* 0x000000050b037c24 */ /* 0x000fe2000f8e020a */
[----:B------:R-:W-:Y:S02]  /*d6a0*/  ULDC.64 UR4, c[0x0][0xb50] ;  /* 0x0002d40000047ab9 */ /* 0x000fe40000000a00 */
[----:B------:R-:W-:Y:S01]  /*d6b0*/  LEA R14, P0, R4, UR4, 0x2 ;  /* 0x00000004040e7c11 */ /* 0x000fe2000f8010ff */
[----:B------:R-:W-:-:S04]  /*d6c0*/  IMAD.IADD R3, R5, 0x1, R3 ;  /* 0x0000000105037824 */ /* 0x000fc800078e0203 */
[----:B------:R-:W-:Y:S01]  /*d6d0*/  SHFL.IDX PT, R10, R14, 0x1, 0x1c1f ;  /* 0x003c1f000e0a7f89 */ /* 0x000fe200000e0000 */
[----:B------:R-:W-:Y:S01]  /*d6e0*/  LEA.HI.X R15, R4, UR5, R3, 0x2, P0 ;  /* 0x00000005040f7c11 */ /* 0x000fe200080f1403 */
[----:B------:R-:W-:Y:S01]  /*d6f0*/  VIADD R3, R35, 0x8 ;  /* 0x0000000823037836 */ /* 0x000fe20000000000 */
[----:B------:R-:W-:Y:S01]  /*d700*/  ISETP.NE.AND P0, PT, R193, R34, PT ;  /* 0x00000022c100720c */ /* 0x000fe20003f05270 */
[----:B------:R-:W-:Y:S03]  /*d710*/  SHFL.IDX PT, R4, R14, RZ, 0x1c1f ;  /* 0x001c1fff0e047589 */ /* 0x000fe600000e0000 */
[-C--:B------:R-:W-:Y:S01]  /*d720*/  ISETP.GE.OR P1, PT, R35, R30.reuse, P0 ;  /* 0x0000001e2300720c */ /* 0x080fe20000726670 */
[----:B------:R-:W1:Y:S01]  /*d730*/  SHFL.IDX PT, R5, R15, RZ, 0x1c1f ;  /* 0x001c1fff0f057589 */ /* 0x000e6200000e0000 */
[----:B------:R-:W-:-:S03]  /*d740*/  ISETP.GE.OR P0, PT, R3, R30, P0 ;  /* 0x0000001e0300720c */ /* 0x000fc60000706670 */
[----:B------:R-:W2:Y:S08]  /*d750*/  SHFL.IDX PT, R11, R15, 0x1, 0x1c1f ;  /* 0x003c1f000f0b7f89 */ /* 0x000eb000000e0000 */
[----:B-1----:R1:W-:Y:S04]  /*d760*/  @!P1 ST.E desc[UR40][R4.64], R21 ;  /* 0x0000001504009985 */ /* 0x0023e8000c101928 */
[----:B--2---:R1:W-:Y:S02]  /*d770*/  @!P0 ST.E desc[UR40][R10.64], R20 ;  /* 0x000000140a008985 */ /* 0x0043e4000c101928 */
.L_x_3960:
[----:B------:R-:W2:Y:S01]  /*d780*/  LDC R85, c[0x0][0xbe8] ;  /* 0x0002fa00ff557b82 */ /* 0x000ea20000000800 */
[----:B------:R-:W-:Y:S01]  /*d790*/  ULDC.64 UR4, c[0x0][0xaa0] ;  /* 0x0002a80000047ab9 */ /* 0x000fe20000000a00 */
[----:B-1----:R-:W5:Y:S01]  /*d7a0*/  LD.E.128 R4, desc[UR40][R6.64] ;  /* 0x0000002806047980 */ /* 0x002f62000c101d00 */
[----:B------:R-:W-:-:S03]  /*d7b0*/  IMAD R3, R81, UR4, RZ ;  /* 0x0000000451037c24 */ /* 0x000fc6000f8e02ff */
[----:B------:R-:W5:Y:S02]  /*d7c0*/  LD.E.128 R8, desc[UR40][R8.64] ;  /* 0x0000002808087980 */ /* 0x000f64000c101d00 */
[----:B------:R-:W1:Y:S02]  /*d7d0*/  LDC R88, c[0x0][0xac8] ;  /* 0x0002b200ff587b82 */ /* 0x000e640000000800 */
[----:B------:R-:W5:Y:S04]  /*d7e0*/  LD.E.128 R12, desc[UR40][R12.64] ;  /* 0x000000280c0c7980 */ /* 0x000f68000c101d00 */
[----:B------:R-:W5:Y:S04]  /*d7f0*/  LD.E.128 R28, desc[UR40][R28.64] ;  /* 0x000000281c1c7980 */ /* 0x000f68000c101d00 */
[----:B------:R-:W5:Y:S04]  /*d800*/  LD.E.128 R32, desc[UR40][R32.64] ;  /* 0x0000002820207980 */ /* 0x000f68000c101d00 */
[----:B------:R-:W5:Y:S01]  /*d810*/  LD.E.128 R36, desc[UR40][R36.64] ;  /* 0x0000002824247980 */ /* 0x000f62000c101d00 */
[----:B--2---:R-:W-:Y:S01]  /*d820*/  ISETP.NE.AND P1, PT, R85, 0x1, PT ;  /* 0x000000015500780c */ /* 0x004fe20003f25270 */
[----:B------:R-:W-:-:S02]  /*d830*/  IMAD R3, R24, UR5, R3 ;  /* 0x0000000518037c24 */ /* 0x000fc4000f8e0203 */
[----:B------:R-:W5:Y:S01]  /*d840*/  LD.E.128 R40, desc[UR40][R40.64] ;  /* 0x0000002828287980 */ /* 0x000f62000c101d00 */
[----:B------:R-:W-:Y:S01]  /*d850*/  IMAD.WIDE.U32 R20, R24, UR4, RZ ;  /* 0x0000000418147c25 */ /* 0x000fe2000f8e00ff */
[----:B------:R-:W-:Y:S02]  /*d860*/  ULDC.64 UR4, c[0x0][0xae8] ;  /* 0x0002ba0000047ab9 */ /* 0x000fe40000000a00 */
[----:B------:R-:W5:Y:S04]  /*d870*/  LD.E.128 R44, desc[UR40][R44.64] ;  /* 0x000000282c2c7980 */ /* 0x000f68000c101d00 */
[----:B------:R-:W5:Y:S02]  /*d880*/  LD.E.128 R48, desc[UR40][R48.64] ;  /* 0x0000002830307980 */ /* 0x000f64000c101d00 */
[----:B------:R-:W2:Y:S01]  /*d890*/  @P1 LDC R81, c[0x0][0xbec] ;  /* 0x0002fb00ff511b82 */ /* 0x000ea20000000800 */
[----:B------:R-:W-:Y:S01]  /*d8a0*/  IMAD.IADD R21, R21, 0x1, R3 ;  /* 0x0000000115157824 */ /* 0x000fe200078e0203 */
[----:B------:R-:W5:Y:S01]  /*d8b0*/  LD.E.128 R52, desc[UR40][R52.64] ;  /* 0x0000002834347980 */ /* 0x000f62000c101d00 */
[----:B------:R-:W-:-:S03]  /*d8c0*/  IMAD R24, R80, UR4, RZ ;  /* 0x0000000450187c24 */ /* 0x000fc6000f8e02ff */
[----:B------:R-:W5:Y:S02]  /*d8d0*/  LD.E.128 R56, desc[UR40][R56.64] ;  /* 0x0000002838387980 */ /* 0x000f64000c101d00 */
[----:B------:R-:W3:Y:S01]  /*d8e0*/  @P1 LDC R87, c[0x0][0xbf0] ;  /* 0x0002fc00ff571b82 */ /* 0x000ee20000000800 */
[C---:B------:R-:W-:Y:S01]  /*d8f0*/  IMAD R3, R199.reuse, UR5, R24 ;  /* 0x00000005c7037c24 */ /* 0x040fe2000f8e0218 */
[----:B------:R-:W5:Y:S01]  /*d900*/  LD.E.128 R60, desc[UR40][R60.64] ;  /* 0x000000283c3c7980 */ /* 0x000f62000c101d00 */
[----:B------:R-:W-:Y:S01]  /*d910*/  IMAD.WIDE.U32 R20, R199, UR4, R20 ;  /* 0x00000004c7147c25 */ /* 0x000fe2000f8e0014 */
[----:B------:R-:W-:Y:S02]  /*d920*/  ULDC.64 UR4, c[0x0][0xaf0] ;  /* 0x0002bc0000047ab9 */ /* 0x000fe40000000a00 */
[----:B------:R-:W5:Y:S01]  /*d930*/  LD.E.128 R64, desc[UR40][R64.64] ;  /* 0x0000002840407980 */ /* 0x000f62000c101d00 */
[----:B------:R-:W-:Y:S02]  /*d940*/  IMAD R24, R210, 0x20, R211 ;  /* 0x00000020d2187824 */ /* 0x000fe400078e02d3 */
[----:B------:R-:W-:Y:S01]  /*d950*/  IMAD.IADD R21, R21, 0x1, R3 ;  /* 0x0000000115157824 */ /* 0x000fe200078e0203 */
[----:B------:R-:W5:Y:S01]  /*d960*/  LD.E.128 R68, desc[UR40][R68.64] ;  /* 0x0000002844447980 */ /* 0x000f62000c101d00 */
[----:B------:R-:W-:-:S02]  /*d970*/  IMAD R3, R212, UR4, RZ ;  /* 0x00000004d4037c24 */ /* 0x000fc4000f8e02ff */
[----:B------:R-:W-:Y:S01]  /*d980*/  IMAD R82, R209, 0x40, R24 ;  /* 0x00000040d1527824 */ /* 0x000fe200078e0218 */
[----:B-1----:R-:W-:Y:S01]  /*d990*/  ISETP.GE.AND P0, PT, R207, R88, PT ;  /* 0x00000058cf00720c */ /* 0x002fe20003f06270 */
[C---:B------:R-:W-:Y:S01]  /*d9a0*/  IMAD R3, R83.reuse, UR5, R3 ;  /* 0x0000000553037c24 */ /* 0x040fe2000f8e0203 */
[----:B------:R-:W5:Y:S01]  /*d9b0*/  LD.E.128 R72, desc[UR40][R72.64] ;  /* 0x0000002848487980 */ /* 0x000f62000c101d00 */
[----:B------:R-:W-:-:S03]  /*d9c0*/  IMAD.WIDE.U32 R20, R83, UR4, R20 ;  /* 0x0000000453147c25 */ /* 0x000fc6000f8e0014 */
[----:B------:R-:W5:Y:S01]  /*d9d0*/  LD.E.128 R76, desc[UR40][R76.64] ;  /* 0x000000284c4c7980 */ /* 0x000f62000c101d00 */
[----:B--2---:R-:W-:Y:S01]  /*d9e0*/  @P1 IMAD.HI.U32 R24, R82, R81, RZ ;  /* 0x0000005152181227 */ /* 0x004fe200078e00ff */
[----:B------:R-:W-:Y:S01]  /*d9f0*/  SEL R80, RZ, 0xffffffff, P0 ;  /* 0xffffffffff507807 */ /* 0x000fe20000000000 */
[----:B------:R-:W-:Y:S01]  /*da00*/  ULDC.64 UR4, c[0x0][0xae0] ;  /* 0x0002b80000047ab9 */ /* 0x000fe20000000a00 */
[-C--:B------:R-:W-:Y:S01]  /*da10*/  ISETP.GE.AND P0, PT, R206, R88.reuse, PT ;  /* 0x00000058ce00720c */ /* 0x080fe20003f06270 */
[----:B------:R-:W-:Y:S01]  /*da20*/  IMAD.IADD R21, R21, 0x1, R3 ;  /* 0x0000000115157824 */ /* 0x000fe200078e0203 */
[----:B------:R-:W-:Y:S01]  /*da30*/  @!PT LDS RZ, [RZ] ;  /* 0x00000000fffff984 */ /* 0x000fe20000000800 */
[----:B------:R-:W-:Y:S01]  /*da40*/  @!PT LDS RZ, [RZ] ;  /* 0x00000000fffff984 */ /* 0x000fe20000000800 */
[----:B------:R-:W-:Y:S01]  /*da50*/  @!PT LDS RZ, [RZ] ;  /* 0x00000000fffff984 */ /* 0x000fe20000000800 */
[----:B------:R-:W-:Y:S01]  /*da60*/  @!PT LDS RZ, [RZ] ;  /* 0x00000000fffff984 */ /* 0x000fe20000000800 */
[----:B------:R1:W-:Y:S06]  /*da70*/  MEMBAR.ALL.CTA ;  /* 0x0000000000007992 */ /* 0x0003ec0000008000 */
[----:B-1----:R-:W1:Y:S01]  /*da80*/  FENCE.VIEW.ASYNC.S ;  /* 0x00000000000073c6 */ /* 0x002e620000000000 */
[----:B------:R-:W-:Y:S01]  /*da90*/  IMAD.MOV.U32 R3, RZ, RZ, R82 ;  /* 0x000000ffff037224 */ /* 0x000fe200078e0052 */
[----:B---3--:R-:W-:Y:S01]  /*daa0*/  @P1 SHF.R.U32.HI R3, RZ, R87, R24 ;  /* 0x00000057ff031219 */ /* 0x008fe20000011618 */
[----:B------:R-:W-:Y:S01]  /*dab0*/  IMAD.SHL.U32 R83, R80, 0x2, RZ ;  /* 0x0000000250537824 */ /* 0x000fe200078e00ff */
[-C--:B------:R-:W-:Y:S01]  /*dac0*/  ISETP.GE.AND P1, PT, R189, R88.reuse, PT ;  /* 0x00000058bd00720c */ /* 0x080fe20003f26270 */
[----:B------:R-:W-:Y:S01]  /*dad0*/  IMAD R92, R0, R85, RZ ;  /* 0x00000055005c7224 */ /* 0x000fe200078e02ff */
[----:B------:R-:W-:Y:S01]  /*dae0*/  SEL R80, RZ, 0xffffffff, P0 ;  /* 0xffffffffff507807 */ /* 0x000fe20000000000 */
[----:B------:R-:W-:Y:S01]  /*daf0*/  IMAD.MOV R81, RZ, RZ, -R3 ;  /* 0x000000ffff517224 */ /* 0x000fe200078e0a03 */
[----:B------:R-:W-:Y:S01]  /*db00*/  SEL R24, RZ, 0x1, P1 ;  /* 0x00000001ff187807 */ /* 0x000fe20000800000 */
[----:B------:R-:W-:Y:S01]  /*db10*/  IMAD.WIDE.U32 R20, R3, UR4, R20 ;  /* 0x0000000403147c25 */ /* 0x000fe2000f8e0014 */
[-C--:B------:R-:W-:Y:S01]  /*db20*/  ISETP.GE.AND P0, PT, R205, R88.reuse, PT ;  /* 0x00000058cd00720c */ /* 0x080fe20003f06270 */
[----:B------:R-:W-:Y:S01]  /*db30*/  BSSY B1, `(.L_x_3961) ;  /* 0x000004a000017945 */ /* 0x000fe20003800000 */
[----:B------:R-:W-:Y:S01]  /*db40*/  LOP3.LUT R24, R83, 0x2, R24, 0xe2, !PT ;  /* 0x0000000253187812 */ /* 0x000fe200078ee218 */
[----:B------:R-:W-:Y:S01]  /*db50*/  IMAD.SHL.U32 R83, R80, 0x4, RZ ;  /* 0x0000000450537824 */ /* 0x000fe200078e00ff */
[----:B------:R-:W-:Y:S01]  /*db60*/  SEL R80, RZ, 0xffffffff, P0 ;  /* 0xffffffffff507807 */ /* 0x000fe20000000000 */
[----:B------:R-:W-:Y:S01]  /*db70*/  IMAD R81, R85, R81, R82 ;  /* 0x0000005155517224 */ /* 0x000fe200078e0252 */
[-C--:B------:R-:W-:Y:S01]  /*db80*/  ISETP.GE.AND P0, PT, R204, R88.reuse, PT ;  /* 0x00000058cc00720c */ /* 0x080fe20003f06270 */
[----:B------:R-:W-:Y:S01]  /*db90*/  IMAD R91, R209, 0x40, R211 ;  /* 0x00000040d15b7824 */ /* 0x000fe200078e02d3 */
[----:B------:R-:W-:Y:S01]  /*dba0*/  SHF.R.S32.HI R82, RZ, 0x1f, R3 ;  /* 0x0000001fff527819 */ /* 0x000fe20000011403 */
[----:B------:R-:W-:Y:S01]  /*dbb0*/  VIADD R0, R2, 0x28c20 ;  /* 0x00028c2002007836 */ /* 0x000fe20000000000 */
[----:B------:R-:W-:Y:S01]  /*dbc0*/  LOP3.LUT R24, R83, 0x4, R24, 0xe2, !PT ;  /* 0x0000000453187812 */ /* 0x000fe200078ee218 */
[----:B------:R-:W-:Y:S01]  /*dbd0*/  IMAD.SHL.U32 R83, R80, 0x8, RZ ;  /* 0x0000000850537824 */ /* 0x000fe200078e00ff */
[----:B------:R-:W-:Y:S01]  /*dbe0*/  SEL R80, RZ, 0xffffffff, P0 ;  /* 0xffffffffff507807 */ /* 0x000fe20000000000 */
[----:B------:R-:W-:Y:S01]  /*dbf0*/  IMAD R82, R82, UR4, RZ ;  /* 0x0000000452527c24 */ /* 0x000fe2000f8e02ff */
[----:B------:R-:W-:-:S02]  /*dc00*/  ISETP.GE.AND P0, PT, R203, R88, PT ;  /* 0x00000058cb00720c */ /* 0x000fc40003f06270 */
[----:B------:R-:W-:Y:S01]  /*dc10*/  LOP3.LUT R24, R83, 0x8, R24, 0xe2, !PT ;  /* 0x0000000853187812 */ /* 0x000fe200078ee218 */
[----:B------:R-:W-:Y:S01]  /*dc20*/  IMAD.SHL.U32 R87, R80, 0x10, RZ ;  /* 0x0000001050577824 */ /* 0x000fe200078e00ff */
[----:B------:R-:W-:Y:S01]  /*dc30*/  SHF.R.S32.HI R80, RZ, 0x1f, R81 ;  /* 0x0000001fff507819 */ /* 0x000fe20000011451 */
[----:B------:R-:W-:Y:S01]  /*dc40*/  IMAD R83, R3, UR5, R82 ;  /* 0x0000000503537c24 */ /* 0x000fe2000f8e0252 */
[----:B------:R-:W-:Y:S01]  /*dc50*/  ULDC.64 UR4, c[0x0][0xad8] ;  /* 0x0002b60000047ab9 */ /* 0x000fe20000000a00 */
[----:B------:R-:W-:Y:S02]  /*dc60*/  SEL R3, RZ, 0xffffffff, P0 ;  /* 0xffffffffff037807 */ /* 0x000fe40000000000 */
[----:B------:R-:W-:Y:S01]  /*dc70*/  IMAD.IADD R21, R21, 0x1, R83 ;  /* 0x0000000115157824 */ /* 0x000fe200078e0253 */
[----:B------:R-:W-:Y:S01]  /*dc80*/  ISETP.GE.AND P1, PT, R91, R92, PT ;  /* 0x0000005c5b00720c */ /* 0x000fe20003f26270 */
[----:B------:R-:W-:Y:S01]  /*dc90*/  IMAD R80, R80, UR4, RZ ;  /* 0x0000000450507c24 */ /* 0x000fe2000f8e02ff */
[----:B------:R-:W-:Y:S01]  /*dca0*/  LOP3.LUT R24, R87, 0x10, R24, 0xe2, !PT ;  /* 0x0000001057187812 */ /* 0x000fe200078ee218 */
[----:B------:R-:W-:Y:S01]  /*dcb0*/  IMAD.WIDE.U32 R20, R81, UR4, R20 ;  /* 0x0000000451147c25 */ /* 0x000fe2000f8e0014 */
[----:B------:R-:W-:-:S02]  /*dcc0*/  ISETP.GE.AND P0, PT, R215, R88, PT ;  /* 0x00000058d700720c */ /* 0x000fc40003f06270 */
[----:B------:R-:W-:Y:S01]  /*dcd0*/  PRMT R0, RZ, 0x654, R0 ;  /* 0x00000654ff007816 */ /* 0x000fe20000000000 */
[----:B------:R-:W-:Y:S01]  /*dce0*/  IMAD R83, R81, UR5, R80 ;  /* 0x0000000551537c24 */ /* 0x000fe2000f8e0250 */
[----:B------:R-:W-:Y:S01]  /*dcf0*/  ULDC.64 UR4, c[0x0][0xa80] ;  /* 0x0002a00000047ab9 */ /* 0x000fe20000000a00 */
[----:B------:R-:W-:Y:S01]  /*dd00*/  IMAD.SHL.U32 R3, R3, 0x20, RZ ;  /* 0x0000002003037824 */ /* 0x000fe200078e00ff */
[----:B------:R-:W-:Y:S01]  /*dd10*/  LEA R89, P2, R20, UR4, 0x1 ;  /* 0x0000000414597c11 */ /* 0x000fe2000f8408ff */
[----:B------:R-:W-:Y:S01]  /*dd20*/  IMAD.IADD R21, R21, 0x1, R83 ;  /* 0x0000000115157824 */ /* 0x000fe200078e0253 */
[----:B-1----:R1:W-:Y:S02]  /*dd30*/  SYNCS.ARRIVE.TRANS64.RED.A1T0 RZ, [R0+URZ], RZ ;  /* 0x000000ff00ff79a7 */ /* 0x0023e4000810043f */
[----:B------:R-:W-:Y:S01]  /*dd40*/  LOP3.LUT R24, R3, 0x20, R24, 0xe2, !PT ;  /* 0x0000002003187812 */ /* 0x000fe200078ee218 */
[----:B------:R1:W2:Y:S01]  /*dd50*/  SHFL.IDX PT, R80, R89, RZ, 0x181f ;  /* 0x00181fff59507589 */ /* 0x0002a200000e0000 */
[----:B------:R-:W-:-:S02]  /*dd60*/  SEL R3, RZ, 0x40, P0 ;  /* 0x00000040ff037807 */ /* 0x000fc40000000000 */
[----:B------:R-:W-:Y:S02]  /*dd70*/  ISETP.GE.AND P0, PT, R214, R88, PT ;  /* 0x00000058d600720c */ /* 0x000fe40003f06270 */
[----:B------:R-:W-:Y:S02]  /*dd80*/  LEA.HI.X R90, R20, UR5, R21, 0x1, P2 ;  /* 0x00000005145a7c11 */ /* 0x000fe400090f0c15 */
[----:B------:R-:W-:Y:S02]  /*dd90*/  LOP3.LUT R3, R24, R3, RZ, 0xfc, !PT ;  /* 0x0000000318037212 */ /* 0x000fe400078efcff */
[----:B------:R-:W-:Y:S01]  /*dda0*/  SEL R24, RZ, 0x80, P0 ;  /* 0x00000080ff187807 */ /* 0x000fe20000000000 */
[----:B------:R1:W3:Y:S03]  /*ddb0*/  SHFL.IDX PT, R81, R90, RZ, 0x181f ;  /* 0x00181fff5a517589 */ /* 0x0002e600000e0000 */
[----:B------:R-:W-:Y:S01]  /*ddc0*/  LOP3.LUT R24, R3, R24, RZ, 0xfc, !PT ;  /* 0x0000001803187212 */ /* 0x000fe200078efcff */
[----:B------:R-:W-:Y:S06]  /*ddd0*/  @P1 BRA `(.L_x_3962) ;  /* 0x00000000007c1947 */ /* 0x000fec0003800000 */
[-C--:B------:R-:W-:Y:S02]  /*dde0*/  ISETP.GE.AND P1, PT, R207, R88.reuse, PT ;  /* 0x00000058cf00720c */ /* 0x080fe40003f26270 */
[-C--:B------:R-:W-:Y:S02]  /*ddf0*/  ISETP.GE.AND P0, PT, R189, R88.reuse, PT ;  /* 0x00000058bd00720c */ /* 0x080fe40003f06270 */
[-C--:B------:R-:W-:Y:S02]  /*de00*/  ISETP.GE.AND P5, PT, R206, R88.reuse, PT ;  /* 0x00000058ce00720c */ /* 0x080fe40003fa6270 */
[----:B------:R-:W-:-:S07]  /*de10*/  ISETP.GE.AND P3, PT, R205, R88, PT ;  /* 0x00000058cd00720c */ /* 0x000fce0003f66270 */
[----:B--2---:R-:W-:Y:S02]  /*de20*/  @!P1 LEA R82, P2, R207, R80, 0x1 ;  /* 0x00000050cf529211 */ /* 0x004fe400078408ff */
[----:B---3--:R-:W-:Y:S02]  /*de30*/  @!P0 IMAD.WIDE R20, R189, 0x2, R80 ;  /* 0x00000002bd148825 */ /* 0x008fe400078e0250 */
[----:B------:R-:W-:Y:S02]  /*de40*/  @!P1 LEA.HI.X R83, R207, R81, R233, 0x1, P2 ;  /* 0x00000051cf539211 */ /* 0x000fe400010f0ce9 */
[----:B------:R-:W-:Y:S01]  /*de50*/  ISETP.GE.AND P2, PT, R204, R88, PT ;  /* 0x00000058cc00720c */ /* 0x000fe20003f46270 */
[----:B-----5:R2:W-:Y:S01]  /*de60*/  @!P0 ST.E.128 desc[UR40][R20.64], R4 ;  /* 0x0000000414008985 */ /* 0x0205e2000c101d28 */
[----:B------:R-:W-:Y:S02]  /*de70*/  @!P5 LEA R84, P4, R206, R80, 0x1 ;  /* 0x00000050ce54d211 */ /* 0x000fe400078808ff */
[----:B------:R-:W-:Y:S01]  /*de80*/  LOP3.LUT P0, RZ, R3, 0x40, RZ, 0xc0, !PT ;  /* 0x0000004003ff7812 */ /* 0x000fe2000780c0ff */
[----:B------:R3:W-:Y:S01]  /*de90*/  @!P1 ST.E.128 desc[UR40][R82.64], R12 ;  /* 0x0000000c52009985 */ /* 0x0007e2000c101d28 */
[----:B------:R-:W-:-:S02]  /*dea0*/  ISETP.GE.AND P1, PT, R203, R88, PT ;  /* 0x00000058cb00720c */ /* 0x000fc40003f26270 */
[-C--:B------:R-:W-:Y:S02]  /*deb0*/  @!P5 LEA.HI.X R85, R206, R81.reuse, R232, 0x1, P4 ;  /* 0x00000051ce55d211 */ /* 0x080fe400020f0ce8 */
[----:B------:R-:W-:Y:S02]  /*dec0*/  LOP3.LUT P4, RZ, R24, 0x80, RZ, 0xc0, !PT ;  /* 0x0000008018ff7812 */ /* 0x000fe4000788c0ff */
[CC--:B------:R-:W-:Y:S01]  /*ded0*/  @!P3 LEA R86, P6, R205.reuse, R80.reuse, 0x1 ;  /* 0x00000050cd56b211 */ /* 0x0c0fe200078c08ff */
[----:B------:R4:W-:Y:S03]  /*dee0*/  @!P5 ST.E.128 desc[UR40][R84.64], R32 ;  /* 0x000000205400d985 */ /* 0x0009e6000c101d28 */
[----:B------:R-:W-:Y:S02]  /*def0*/  @!P3 LEA.HI.X R87, R205, R81, R231, 0x1, P6 ;  /* 0x00000051cd57b211 */ /* 0x000fe400030f0ce7 */
[----:B--2---:R-:W-:-:S03]  /*df00*/  @!P2 LEA R4, P5, R204, R80, 0x1 ;  /* 0x00000050cc04a211 */ /* 0x004fc600078a08ff */
[----:B------:R4:W-:Y:S01]  /*df10*/  @!P3 ST.E.128 desc[UR40][R86.64], R40 ;  /* 0x000000285600b985 */ /* 0x0009e2000c101d28 */
[-C--:B------:R-:W-:Y:S02]  /*df20*/  @!P1 LEA R6, P6, R203, R80.reuse, 0x1 ;  /* 0x00000050cb069211 */ /* 0x080fe400078c08ff */
[-C--:B---3--:R-:W-:Y:S02]  /*df30*/  @P0 LEA R12, P3, R215, R80.reuse, 0x1 ;  /* 0x00000050d70c0211 */ /* 0x088fe400078608ff */
        /* <DEDUP_REMOVED lines=9> */
.L_x_3962:
[----:B------:R-:W-:Y:S05]  /*dfd0*/  BSYNC B1 ;  /* 0x0000000000017941 */ /* 0x000fea0003800000 */
.L_x_3961:
[----:B-1----:R-:W-:Y:S01]  /*dfe0*/  VIADD R0, R91, 0x20 ;  /* 0x000000205b007836 */ /* 0x002fe20000000000 */
[----:B----45:R1:W4:Y:S04]  /*dff0*/  SHFL.IDX PT, R7, R90, 0x1, 0x181f ;  /* 0x00381f005a077f89 */ /* 0x03032800000e0000 */
[----:B------:R-:W-:Y:S01]  /*e000*/  ISETP.GE.AND P0, PT, R0, R92, PT ;  /* 0x0000005c0000720c */ /* 0x000fe20003f06270 */
[----:B------:R1:W0:-:S12]  /*e010*/  SHFL.IDX PT, R6, R89, 0x1, 0x181f ;  /* 0x00381f0059067f89 */ /* 0x00021800000e0000 */
[----:B-1----:R-:W-:Y:S05]  /*e020*/  @P0 BRA `(.L_x_3963) ;  /* 0x0000000c00d80947 */ /* 0x002fea0003800000 */
[-C--:B------:R-:W-:Y:S02]  /*e030*/  ISETP.GE.AND P5, PT, R207, R88.reuse, PT ;  /* 0x00000058cf00720c */ /* 0x080fe40003fa6270 */
[-C--:B------:R-:W-:Y:S02]  /*e040*/  ISETP.GE.AND P6, PT, R189, R88.reuse, PT ;  /* 0x00000058bd00720c */ /* 0x080fe40003fc6270 */
[-C--:B------:R-:W-:Y:S02]  /*e050*/  ISETP.GE.AND P3, PT, R206, R88.reuse, PT ;  /* 0x00000058ce00720c */ /* 0x080fe40003f66270 */
[-C--:B------:R-:W-:Y:S02]  /*e060*/  ISETP.GE.AND P2, PT, R205, R88.reuse, PT ;  /* 0x00000058cd00720c */ /* 0x080fe40003f46270 */
[-C--:B------:R-:W-:Y:S02]  /*e070*/  ISETP.GE.AND P1, PT, R204, R88.reuse, PT ;  /* 0x00000058cc00720c */ /* 0x080fe40003f26270 */
[----:B------:R-:W-:-:S03]  /*e080*/  ISETP.GE.AND P0, PT, R203, R88, PT ;  /* 0x00000058cb00720c */ /* 0x000fc60003f06270 */
[-C--:B0-----:R-:W-:Y:S02]  /*e090*/  @!P5 LEA R12, P4, R207, R6.reuse, 0x1 ;  /* 0x00000006cf0cd211 */ /* 0x081fe400078808ff */
[----:B----4-:R-:W-:Y:S02]  /*e0a0*/  @!P6 IMAD.WIDE R4, R189, 0x2, R6 ;  /* 0x00000002bd04e825 */ /* 0x010fe400078e0206 */
[----:B------:R-:W-:Y:S02]  /*e0b0*/  @!P5 LEA.HI.X R13, R207, R7, R233, 0x1, P4 ;  /* 0x00000007cf0dd211 */ /* 0x000fe400020f0ce9 */
[----:B------:R-:W-:Y:S01]  /*e0c0*/  LOP3.LUT P4, RZ, R3, 0x40, RZ, 0xc0, !PT ;  /* 0x0000004003ff7812 */ /* 0x000fe2000788c0ff */
[----:B------:R0:W-:Y:S01]  /*e0d0*/  @!P6 ST.E.128 desc[UR40][R4.64], R8 ;  /* 0x000000080400e985 */ /* 0x0001e2000c101d28 */
[----:B------:R-:W-:-:S03]  /*e0e0*/  @!P3 LEA R14, P6, R206, R6, 0x1 ;  /* 0x00000006ce0eb211 */ /* 0x000fc600078c08ff */
[----:B------:R1:W-:Y:S01]  /*e0f0*/  @!P5 ST.E.128 desc[UR40][R12.64], R28 ;  /* 0x0000001c0c00d985 */ /* 0x0003e2000c101d28 */
[-C--:B------:R-:W-:Y:S02]  /*e100*/  @!P3 LEA.HI.X R15, R206, R7.reuse, R232, 0x1, P6 ;  /* 0x00000007ce0fb211 */ /* 0x080fe400030f0ce8 */
[-C--:B------:R-:W-:Y:S02]  /*e110*/  @!P2 LEA R20, P5, R205, R6.reuse, 0x1 ;  /* 0x00000006cd14a211 */ /* 0x080fe400078a08ff */
[CC--:B------:R-:W-:Y:S01]  /*e120*/  @!P1 LEA R32, P6, R204.reuse, R6.reuse, 0x1 ;  /* 0x00000006cc209211 */ /* 0x0c0fe200078c08ff */
[----:B------:R1:W-:Y:S01]  /*e130*/  @!P3 ST.E.128 desc[UR40][R14.64], R36 ;  /* 0x000000240e00b985 */ /* 0x0003e2000c101d28 */
[----:B------:R-:W-:Y:S02]  /*e140*/  @!P0 LEA R34, P3, R203, R6, 0x1 ;  /* 0x00000006cb228211 */ /* 0x000fe400078608ff */
[-C--:B------:R-:W-:Y:S02]  /*e150*/  @!P2 LEA.HI.X R21, R205, R7.reuse, R231, 0x1, P5 ;  /* 0x00000007cd15a211 */ /* 0x080fe400028f0ce7 */
[----:B------:R-:W-:-:S02]  /*e160*/  @!P1 LEA.HI.X R33, R204, R7, R230, 0x1, P6 ;  /* 0x00000007cc219211 */ /* 0x000fc400030f0ce6 */
[----:B------:R-:W-:Y:S01]  /*e170*/  @!P0 LEA.HI.X R35, R203, R7, R229, 0x1, P3 ;  /* 0x00000007cb238211 */ /* 0x000fe200018f0ce5 */
[----:B------:R1:W-:Y:S01]  /*e180*/  @!P2 ST.E.128 desc[UR40][R20.64], R44 ;  /* 0x0000002c1400a985 */ /* 0x0003e2000c101d28 */
[----:B0-----:R-:W-:-:S03]  /*e190*/  @P4 LEA R4, P5, R215, R6, 0x1 ;  /* 0x00000006d7044211 */ /* 0x001fc600078a08ff */
[----:B------:R1:W-:Y:S01]  /*e1a0*/  @!P1 ST.E.128 desc[UR40][R32.64], R52 ;  /* 0x0000003420009985 */ /* 0x0003e2000c101d28 */
[----:B------:R-:W-:-:S03]  /*e1b0*/  @P4 LEA.HI.X R5, R215, R7, R228, 0x1, P5 ;  /* 0x00000007d7054211 */ /* 0x000fc600028f0ce4 */
[----:B------:R1:W-:Y:S01]  /*e1c0*/  @!P0 ST.E.128 desc[UR40][R34.64], R60 ;  /* 0x0000003c22008985 */ /* 0x0003e2000c101d28 */
[----:B------:R-:W-:-:S03]  /*e1d0*/  LOP3.LUT P0, RZ, R24, 0x80, RZ, 0xc0, !PT ;  /* 0x0000008018ff7812 */ /* 0x000fc6000780c0ff */
[----:B------:R1:W-:Y:S10]  /*e1e0*/  @P4 ST.E.128 desc[UR40][R4.64], R68 ;  /* 0x0000004404004985 */ /* 0x0003f4000c101d28 */
[----:B------:R-:W-:Y:S05]  /*e1f0*/  @!P0 BRA `(.L_x_3963) ;  /* 0x0000000c00648947 */ /* 0x000fea0003800000 */
[----:B-1----:R-:W-:-:S04]  /*e200*/  LEA R4, P0, R214, R6, 0x1 ;  /* 0x00000006d6047211 */ /* 0x002fc800078008ff */
[----:B------:R-:W-:-:S05]  /*e210*/  LEA.HI.X R5, R214, R7, R227, 0x1, P0 ;  /* 0x00000007d6057211 */ /* 0x000fca00000f0ce3 */
[----:B------:R0:W-:Y:S01]  /*e220*/  ST.E.128 desc[UR40][R4.64], R76 ;  /* 0x0000004c04007985 */ /* 0x0001e2000c101d28 */
[----:B------:R-:W-:Y:S05]  /*e230*/  BRA `(.L_x_3963) ;  /* 0x0000000c00547947 */ /* 0x000fea0003800000 */
.L_x_3958:
        /* <DEDUP_REMOVED lines=16> */
[----:B------:R-:W-:Y:S01]  /*e340*/  ISETP.GE.AND P2, PT, R234, 0x40, PT ;  /* 0x00000040ea00780c */ /* 0x000fe20003f46270 */
[----:B------:R-:W-:-:S12]  /*e350*/  @P1 BRA `(.L_x_3964) ;  /* 0x0000000000101947 */ /* 0x000fd80003800000 */
[----:B------:R-:W-:Y:S05]  /*e360*/  @!P0 BRA `(.L_x_3964) ;  /* 0x00000000000c8947 */ /* 0x000fea0003800000 */
[----:B------:R-:W4:Y:S04]  /*e370*/  LDG.E R7, desc[UR40][R4.64] ;  /* 0x0000002804077981 */ /* 0x000f28000c1e1900 */
[----:B-----5:R-:W4:Y:S02]  /*e380*/  LDG.E R0, desc[UR40][R4.64+0x4] ;  /* 0x0000042804007981 */ /* 0x020f24000c1e1900 */
[----:B----4-:R-:W-:-:S07]  /*e390*/  IMAD.IADD R0, R0, 0x1, -R7 ;  /* 0x0000000100007824 */ /* 0x010fce00078e0a07 */
.L_x_3964:
[----:B------:R-:W-:Y:S01]  /*e3a0*/  BSSY B1, `(.L_x_3965) ;  /* 0x000002e000017945 */ /* 0x000fe20003800000 */
[----:B------:R-:W-:Y:S02]  /*e3b0*/  SHF.R.S32.HI R13, RZ, 0x1f, R199 ;  /* 0x0000001fff0d7819 */ /* 0x000fe400000114c7 */
[----:B------:R-:W-:Y:S02]  /*e3c0*/  SEL R15, R202, RZ, !P0 ;  /* 0x000000ffca0f7207 */ /* 0x000fe40004000000 */
[----:B------:R-:W-:Y:S02]  /*e3d0*/  SEL R212, R212, RZ, !P0 ;  /* 0x000000ffd4d47207 */ /* 0x000fe40004000000 */
[----:B-----5:R-:W-:Y:S01]  /*e3e0*/  SHF.R.S32.HI R10, RZ, 0x1f, R3 ;  /* 0x0000001fff0a7819 */ /* 0x020fe20000011403 */
[----:B------:R-:W-:Y:S06]  /*e3f0*/  @P2 BRA `(.L_x_3966) ;  /* 0x0000000000a02947 */ /* 0x000fec0003800000 */
[----:B---3--:R-:W3:Y:S01]  /*e400*/  S2R R4, SR_TID.X ;  /* 0x0000000000047919 */ /* 0x008ee20000002100 */
[----:B------:R-:W4:Y:S02]  /*e410*/  LDC R11, c[0x0][0xbe8] ;  /* 0x0002fa00ff0b7b82 */ /* 0x000f240000000800 */
[----:B----4-:R-:W-:Y:S02]  /*e420*/  IMAD R5, R0, R11, RZ ;  /* 0x0000000b00057224 */ /* 0x010fe400078e02ff */
[----:B---3--:R-:W-:-:S04]  /*e430*/  IMAD R4, R209, 0x40, R4 ;  /* 0x00000040d1047824 */ /* 0x008fc800078e0204 */
        /* <DEDUP_REMOVED lines=10> */
[----:B------:R-:W3:Y:S08]  /*e4e0*/  @P0 LDC R9, c[0x0][0xbec] ;  /* 0x0002fb00ff090b82 */ /* 0x000ef00000000800 */
[----:B------:R-:W4:Y:S01]  /*e4f0*/  @P0 LDC R21, c[0x0][0xbf0] ;  /* 0x0002fc00ff150b82 */ /* 0x000f220000000800 */
[----:B---3--:R-:W-:-:S04]  /*e500*/  @P0 IMAD.HI.U32 R6, R12, R9, RZ ;  /* 0x000000090c060227 */ /* 0x008fc800078e00ff */
[----:B------:R-:W-:Y:S01]  /*e510*/  IMAD R9, R199, UR5, R8 ;  /* 0x00000005c7097c24 */ /* 0x000fe2000f8e0208 */
[----:B------:R-:W-:Y:S01]  /*e520*/  ULDC.64 UR4, c[0x0][0xb98] ;  /* 0x0002e60000047ab9 */ /* 0x000fe20000000a00 */
[----:B----4-:R-:W-:Y:S02]  /*e530*/  @P0 SHF.R.U32.HI R7, RZ, R21, R6 ;  /* 0x00000015ff070219 */ /* 0x010fe40000011606 */
        /* <DEDUP_REMOVED lines=20> */
.L_x_3966:
[----:B------:R-:W-:Y:S05]  /*e680*/  BSYNC B1 ;  /* 0x0000000000017941 */ /* 0x000fea0003800000 */
.L_x_3965:
[----:B--2---:R-:W-:Y:S01]  /*e690*/  ISETP.NE.AND P0, PT, R29, 0x1, PT ;  /* 0x000000011d00780c */ /* 0x004fe20003f05270 */
[----:B-1----:R-:W1:Y:S01]  /*e6a0*/  LDC R24, c[0x0][0xac8] ;  /* 0x0002b200ff187b82 */ /* 0x002e620000000800 */
[----:B------:R-:W-:Y:S01]  /*e6b0*/  ULDC.64 UR4, c[0x0][0xaa0] ;  /* 0x0002a80000047ab9 */ /* 0x000fe20000000a00 */
[----:B------:R-:W-:Y:S01]  /*e6c0*/  IMAD R31, R0, R29, RZ ;  /* 0x0000001d001f7224 */ /* 0x000fe200078e02ff */
[----:B------:R-:W-:Y:S01]  /*e6d0*/  BSSY B1, `(.L_x_3967) ;  /* 0x0000067000017945 */ /* 0x000fe20003800000 */
[----:B----4-:R-:W-:Y:S02]  /*e6e0*/  IMAD R6, R10, UR4, RZ ;  /* 0x000000040a067c24 */ /* 0x010fe4000f8e02ff */
[----:B---3--:R-:W-:-:S04]  /*e6f0*/  IMAD.WIDE.U32 R4, R3, UR4, RZ ;  /* 0x0000000403047c25 */ /* 0x008fc8000f8e00ff */
[----:B------:R-:W-:Y:S01]  /*e700*/  IMAD R3, R3, UR5, R6 ;  /* 0x0000000503037c24 */ /* 0x000fe2000f8e0206 */
[----:B------:R-:W-:Y:S01]  /*e710*/  ULDC.64 UR4, c[0x0][0xae8] ;  /* 0x0002ba0000047ab9 */ /* 0x000fe20000000a00 */
[----:B------:R-:W2:Y:S01]  /*e720*/  @P0 LDC R7, c[0x0][0xbec] ;  /* 0x0002fb00ff070b82 */ /* 0x000ea20000000800 */
[----:B------:R-:W-:Y:S02]  /*e730*/  IMAD R6, R13, UR4, RZ ;  /* 0x000000040d067c24 */ /* 0x000fe4000f8e02ff */
[----:B------:R-:W-:Y:S02]  /*e740*/  IMAD.IADD R5, R5, 0x1, R3 ;  /* 0x0000000105057824 */ /* 0x000fe400078e0203 */
[C---:B------:R-:W-:Y:S02]  /*e750*/  IMAD R3, R199.reuse, UR5, R6 ;  /* 0x00000005c7037c24 */ /* 0x040fe4000f8e0206 */
[----:B------:R-:W-:Y:S01]  /*e760*/  IMAD.WIDE.U32 R4, R199, UR4, R4 ;  /* 0x00000004c7047c25 */ /* 0x000fe2000f8e0004 */
[----:B------:R-:W3:Y:S01]  /*e770*/  @P0 LDC R9, c[0x0][0xbf0] ;  /* 0x0002fc00ff090b82 */ /* 0x000ee20000000800 */
[----:B------:R-:W-:-:S02]  /*e780*/  ULDC.64 UR4, c[0x0][0xaf0] ;  /* 0x0002bc0000047ab9 */ /* 0x000fc40000000a00 */
[----:B------:R-:W-:Y:S01]  /*e790*/  IMAD R6, R210, 0x20, R211 ;  /* 0x00000020d2067824 */ /* 0x000fe200078e02d3 */
[-C--:B-1----:R-:W-:Y:S01]  /*e7a0*/  ISETP.GE.AND P1, PT, R207, R24.reuse, PT ;  /* 0x00000018cf00720c */ /* 0x082fe20003f26270 */
[----:B------:R-:W-:Y:S01]  /*e7b0*/  IMAD.IADD R5, R5, 0x1, R3 ;  /* 0x0000000105057824 */ /* 0x000fe200078e0203 */
[-C--:B------:R-:W-:Y:S01]  /*e7c0*/  ISETP.GE.AND P2, PT, R189, R24.reuse, PT ;  /* 0x00000018bd00720c */ /* 0x080fe20003f46270 */
[----:B------:R-:W-:Y:S01]  /*e7d0*/  IMAD R3, R212, UR4, RZ ;  /* 0x00000004d4037c24 */ /* 0x000fe2000f8e02ff */
[----:B------:R-:W-:Y:S01]  /*e7e0*/  SEL R10, RZ, 0xffffffff, P1 ;  /* 0xffffffffff0a7807 */ /* 0x000fe20000800000 */
[----:B------:R-:W-:Y:S01]  /*e7f0*/  IMAD R8, R209, 0x40, R6 ;  /* 0x00000040d1087824 */ /* 0x000fe200078e0206 */
[----:B------:R-:W-:Y:S01]  /*e800*/  ISETP.GE.AND P1, PT, R205, R24, PT ;  /* 0x00000018cd00720c */ /* 0x000fe20003f26270 */
[C---:B------:R-:W-:Y:S02]  /*e810*/  IMAD R3, R15.reuse, UR5, R3 ;  /* 0x000000050f037c24 */ /* 0x040fe4000f8e0203 */
[----:B------:R-:W-:Y:S01]  /*e820*/  IMAD.WIDE.U32 R4, R15, UR4, R4 ;  /* 0x000000040f047c25 */ /* 0x000fe2000f8e0004 */
[----:B------:R-:W-:Y:S01]  /*e830*/  SEL R11, RZ, 0xffffffff, P1 ;  /* 0xffffffffff0b7807 */ /* 0x000fe20000800000 */
[----:B------:R-:W-:-:S02]  /*e840*/  ULDC.64 UR4, c[0x0][0xae0] ;  /* 0x0002b80000047ab9 */ /* 0x000fc40000000a00 */
[----:B--2---:R-:W-:Y:S01]  /*e850*/  @P0 IMAD.HI.U32 R6, R8, R7, RZ ;  /* 0x0000000708060227 */ /* 0x004fe200078e00ff */
[----:B------:R-:W-:Y:S02]  /*e860*/  SEL R7, RZ, 0x1, P2 ;  /* 0x00000001ff077807 */ /* 0x000fe40001000000 */
[-C--:B------:R-:W-:Y:S01]  /*e870*/  ISETP.GE.AND P2, PT, R206, R24.reuse, PT ;  /* 0x00000018ce00720c */ /* 0x080fe20003f46270 */
[----:B------:R-:W-:Y:S02]  /*e880*/  IMAD.SHL.U32 R10, R10, 0x2, RZ ;  /* 0x000000020a0a7824 */ /* 0x000fe400078e00ff */
[----:B------:R-:W-:Y:S02]  /*e890*/  IMAD.IADD R5, R5, 0x1, R3 ;  /* 0x0000000105057824 */ /* 0x000fe400078e0203 */
[----:B------:R-:W-:Y:S01]  /*e8a0*/  IMAD.MOV.U32 R3, RZ, RZ, R8 ;  /* 0x000000ffff037224 */ /* 0x000fe200078e0008 */
[----:B---3--:R-:W-:Y:S01]  /*e8b0*/  @P0 SHF.R.U32.HI R3, RZ, R9, R6 ;  /* 0x00000009ff030219 */ /* 0x008fe20000011606 */
[----:B------:R-:W-:Y:S01]  /*e8c0*/  IMAD.SHL.U32 R11, R11, 0x8, RZ ;  /* 0x000000080b0b7824 */ /* 0x000fe200078e00ff */
[----:B------:R-:W-:Y:S01]  /*e8d0*/  LOP3.LUT R9, R10, 0x2, R7, 0xe2, !PT ;  /* 0x000000020a097812 */ /* 0x000fe200078ee207 */
[----:B------:R-:W-:Y:S01]  /*e8e0*/  IMAD R30, R209, 0x40, R211 ;  /* 0x00000040d11e7824 */ /* 0x000fe200078e02d3 */
[----:B------:R-:W-:Y:S01]  /*e8f0*/  SEL R10, RZ, 0xffffffff, P2 ;  /* 0xffffffffff0a7807 */ /* 0x000fe20001000000 */
[--C-:B------:R-:W-:Y:S01]  /*e900*/  IMAD.MOV R7, RZ, RZ, -R3.reuse ;  /* 0x000000ffff077224 */ /* 0x100fe200078e0a03 */
[----:B------:R-:W-:Y:S01]  /*e910*/  SHF.R.S32.HI R6, RZ, 0x1f, R3 ;  /* 0x0000001fff067819 */ /* 0x000fe20000011403 */
[----:B------:R-:W-:Y:S01]  /*e920*/  IMAD.WIDE.U32 R4, R3, UR4, R4 ;  /* 0x0000000403047c25 */ /* 0x000fe2000f8e0004 */
[----:B------:R-:W-:-:S02]  /*e930*/  ISETP.GE.AND P0, PT, R204, R24, PT ;  /* 0x00000018cc00720c */ /* 0x000fc40003f06270 */
[-C--:B------:R-:W-:Y:S01]  /*e940*/  ISETP.GE.AND P2, PT, R214, R24.reuse, PT ;  /* 0x00000018d600720c */ /* 0x080fe20003f46270 */
[----:B------:R-:W-:Y:S02]  /*e950*/  IMAD.SHL.U32 R10, R10, 0x4, RZ ;  /* 0x000000040a0a7824 */ /* 0x000fe400078e00ff */
[----:B------:R-:W-:Y:S02]  /*e960*/  IMAD R6, R6, UR4, RZ ;  /* 0x0000000406067c24 */ /* 0x000fe4000f8e02ff */
[----:B------:R-:W-:Y:S01]  /*e970*/  IMAD R7, R29, R7, R8 ;  /* 0x000000071d077224 */ /* 0x000fe200078e0208 */
[----:B------:R-:W-:Y:S01]  /*e980*/  LOP3.LUT R0, R10, 0x4, R9, 0xe2, !PT ;  /* 0x000000040a007812 */ /* 0x000fe200078ee209 */
[----:B------:R-:W-:Y:S01]  /*e990*/  IMAD R9, R3, UR5, R6 ;  /* 0x0000000503097c24 */ /* 0x000fe2000f8e0206 */
[----:B------:R-:W-:Y:S01]  /*e9a0*/  SEL R6, RZ, 0xffffffff, P0 ;  /* 0xffffffffff067807 */ /* 0x000fe20000000000 */
[----:B------:R-:W-:Y:S01]  /*e9b0*/  ULDC.64 UR4, c[0x0][0xad8] ;  /* 0x0002b60000047ab9 */ /* 0x000fe20000000a00 */
[----:B------:R-:W-:Y:S01]  /*e9c0*/  LOP3.LUT R3, R11, 0x8, R0, 0xe2, !PT ;  /* 0x000000080b037812 */ /* 0x000fe200078ee200 */
[----:B------:R-:W-:Y:S01]  /*e9d0*/  IMAD.IADD R5, R5, 0x1, R9 ;  /* 0x0000000105057824 */ /* 0x000fe200078e0209 */
[----:B------:R-:W-:Y:S01]  /*e9e0*/  SHF.R.S32.HI R0, RZ, 0x1f, R7 ;  /* 0x0000001fff007819 */ /* 0x000fe20000011407 */
[----:B------:R-:W-:Y:S01]  /*e9f0*/  IMAD.SHL.U32 R6, R6, 0x10, RZ ;  /* 0x0000001006067824 */ /* 0x000fe200078e00ff */
[----:B------:R-:W-:Y:S01]  /*ea00*/  ISETP.GE.AND P0, PT, R203, R24, PT ;  /* 0x00000018cb00720c */ /* 0x000fe20003f06270 */
[----:B------:R-:W-:-:S03]  /*ea10*/  IMAD.WIDE.U32 R4, R7, UR4, R4 ;  /* 0x0000000407047c25 */ /* 0x000fc6000f8e0004 */
[----:B------:R-:W-:Y:S01]  /*ea20*/  SEL R8, RZ, 0xffffffff, P0 ;  /* 0xffffffffff087807 */ /* 0x000fe20000000000 */
[----:B------:R-:W-:Y:S01]  /*ea30*/  IMAD R0, R0, UR4, RZ ;  /* 0x0000000400007c24 */ /* 0x000fe2000f8e02ff */
[----:B------:R-:W-:Y:S02]  /*ea40*/  ISETP.GE.AND P0, PT, R215, R24, PT ;  /* 0x00000018d700720c */ /* 0x000fe40003f06270 */
[----:B------:R-:W-:Y:S01]  /*ea50*/  LOP3.LUT R6, R6, 0x10, R3, 0xe2, !PT ;  /* 0x0000001006067812 */ /* 0x000fe200078ee203 */
[----:B------:R-:W-:Y:S01]  /*ea60*/  IMAD R3, R7, UR5, R0 ;  /* 0x0000000507037c24 */ /* 0x000fe2000f8e0200 */
[----:B------:R-:W-:Y:S01]  /*ea70*/  SEL R7, RZ, 0x40, P0 ;  /* 0x00000040ff077807 */ /* 0x000fe20000000000 */
[----:B------:R-:W-:Y:S01]  /*ea80*/  IMAD.SHL.U32 R9, R8, 0x20, RZ ;  /* 0x0000002008097824 */ /* 0x000fe200078e00ff */
[----:B------:R-:W-:Y:S01]  /*ea90*/  ISETP.GE.AND P0, PT, R30, R31, PT ;  /* 0x0000001f1e00720c */ /* 0x000fe20003f06270 */
[----:B------:R-:W-:Y:S01]  /*eaa0*/  ULDC.64 UR4, c[0x0][0xa80] ;  /* 0x0002a00000047ab9 */ /* 0x000fe20000000a00 */
[----:B------:R-:W-:Y:S01]  /*eab0*/  IMAD.IADD R3, R5, 0x1, R3 ;  /* 0x0000000105037824 */ /* 0x000fe200078e0203 */
[----:B------:R-:W-:-:S02]  /*eac0*/  LEA R20, P1, R4, UR4, 0x1 ;  /* 0x0000000404147c11 */ /* 0x000fc4000f8208ff */
[----:B------:R-:W-:Y:S02]  /*ead0*/  LOP3.LUT R6, R9, 0x20, R6, 0xe2, !PT ;  /* 0x0000002009067812 */ /* 0x000fe400078ee206 */
[----:B------:R-:W-:Y:S02]  /*eae0*/  LEA.HI.X R3, R4, UR5, R3, 0x1, P1 ;  /* 0x0000000504037c11 */ /* 0x000fe400088f0c03 */
[----:B------:R-:W-:Y:S02]  /*eaf0*/  LOP3.LUT R21, R6, R7, RZ, 0xfc, !PT ;  /* 0x0000000706157212 */ /* 0x000fe400078efcff */
[----:B------:R-:W-:Y:S01]  /*eb00*/  SEL R0, RZ, 0x80, P2 ;  /* 0x00000080ff007807 */ /* 0x000fe20001000000 */
[----:B------:R1:W2:Y:S03]  /*eb10*/  SHFL.IDX PT, R6, R20, RZ, 0x181f ;  /* 0x00181fff14067589 */ /* 0x0002a600000e0000 */
[----:B------:R-:W-:Y:S01]  /*eb20*/  LOP3.LUT R28, R21, R0, RZ, 0xfc, !PT ;  /* 0x00000000151c7212 */ /* 0x000fe200078efcff */
[----:B------:R1:W3:Y:S01]  /*eb30*/  SHFL.IDX PT, R7, R3, RZ, 0x181f ;  /* 0x00181fff03077589 */ /* 0x0002e200000e0000 */
[----:B------:R-:W-:Y:S05]  /*eb40*/  @P0 BRA `(.L_x_3968) ;  /* 0x00000000007c0947 */ /* 0x000fea0003800000 */
[-C--:B------:R-:W-:Y:S02]  /*eb50*/  ISETP.GE.AND P2, PT, R207, R24.reuse, PT ;  /* 0x00000018cf00720c */ /* 0x080fe40003f46270 */
[-C--:B------:R-:W-:Y:S02]  /*eb60*/  ISETP.GE.AND P1, PT, R189, R24.reuse, PT ;  /* 0x00000018bd00720c */ /* 0x080fe40003f26270 */
[-C--:B------:R-:W-:Y:S02]  /*eb70*/  ISETP.GE.AND P5, PT, R206, R24.reuse, PT ;  /* 0x00000018ce00720c */ /* 0x080fe40003fa6270 */
[----:B------:R-:W-:-:S07]  /*eb80*/  ISETP.GE.AND P3, PT, R205, R24, PT ;  /* 0x00000018cd00720c */ /* 0x000fce0003f66270 */
[-C--:B--2---:R-:W-:Y:S02]  /*eb90*/  @!P2 LEA R8, P0, R207, R6.reuse, 0x1 ;  /* 0x00000006cf08a211 */ /* 0x084fe400078008ff */
[----:B---3--:R-:W-:Y:S02]  /*eba0*/  @!P1 IMAD.WIDE R4, R189, 0x2, R6 ;  /* 0x00000002bd049825 */ /* 0x008fe400078e0206 */
[----:B------:R-:W-:Y:S02]  /*ebb0*/  @!P2 LEA.HI.X R9, R207, R7, R233, 0x1, P0 ;  /* 0x00000007cf09a211 */ /* 0x000fe400000f0ce9 */
[----:B------:R-:W-:Y:S01]  /*ebc0*/  @!P5 LEA R10, P4, R206, R6, 0x1 ;  /* 0x00000006ce0ad211 */ /* 0x000fe200078808ff */
[----:B------:R-:W-:Y:S01]  /*ebd0*/  @!P1 ST.E.128 desc[UR40][R4.64], RZ ;  /* 0x000000ff04009985 */ /* 0x000fe2000c101d28 */
[-C--:B------:R-:W-:Y:S02]  /*ebe0*/  ISETP.GE.AND P1, PT, R203, R24.reuse, PT ;  /* 0x00000018cb00720c */ /* 0x080fe40003f26270 */
[----:B------:R-:W-:Y:S01]  /*ebf0*/  LOP3.LUT P0, RZ, R21, 0x40, RZ, 0xc0, !PT ;  /* 0x0000004015ff7812 */ /* 0x000fe2000780c0ff */
[----:B------:R2:W-:Y:S01]  /*ec00*/  @!P2 ST.E.128 desc[UR40][R8.64], RZ ;  /* 0x000000ff0800a985 */ /* 0x0005e2000c101d28 */
[----:B------:R-:W-:-:S02]  /*ec10*/  ISETP.GE.AND P2, PT, R204, R24, PT ;  /* 0x00000018cc00720c */ /* 0x000fc40003f46270 */
[-C--:B------:R-:W-:Y:S02]  /*ec20*/  @!P5 LEA.HI.X R11, R206, R7.reuse, R232, 0x1, P4 ;  /* 0x00000007ce0bd211 */ /* 0x080fe400020f0ce8 */
[----:B------:R-:W-:Y:S02]  /*ec30*/  LOP3.LUT P4, RZ, R28, 0x80, RZ, 0xc0, !PT ;  /* 0x000000801cff7812 */ /* 0x000fe4000788c0ff */
[CC--:B------:R-:W-:Y:S01]  /*ec40*/  @!P3 LEA R12, P6, R205.reuse, R6.reuse, 0x1 ;  /* 0x00000006cd0cb211 */ /* 0x0c0fe200078c08ff */
[----:B------:R4:W-:Y:S03]  /*ec50*/  @!P5 ST.E.128 desc[UR40][R10.64], RZ ;  /* 0x000000ff0a00d985 */ /* 0x0009e6000c101d28 */
[----:B------:R-:W-:Y:S02]  /*ec60*/  @!P3 LEA.HI.X R13, R205, R7, R231, 0x1, P6 ;  /* 0x00000007cd0db211 */ /* 0x000fe400030f0ce7 */
[----:B--2---:R-:W-:-:S02]  /*ec70*/  @!P1 LEA R8, P6, R203, R6, 0x1 ;  /* 0x00000006cb089211 */ /* 0x004fc400078c08ff */
[CC--:B------:R-:W-:Y:S01]  /*ec80*/  @!P2 LEA R4, P5, R204.reuse, R6.reuse, 0x1 ;  /* 0x00000006cc04a211 */ /* 0x0c0fe200078a08ff */
        /* <DEDUP_REMOVED lines=11> */
.L_x_3968:
[----:B------:R-:W-:Y:S05]  /*ed40*/  BSYNC B1 ;  /* 0x0000000000017941 */ /* 0x000fea0003800000 */
.L_x_3967:
[----:B------:R-:W-:Y:S01]  /*ed50*/  VIADD R0, R30, 0x20 ;  /* 0x000000201e007836 */ /* 0x000fe20000000000 */
[----:B---34-:R3:W4:Y:S04]  /*ed60*/  SHFL.IDX PT, R7, R3, 0x1, 0x181f ;  /* 0x00381f0003077f89 */ /* 0x01872800000e0000 */
[----:B------:R-:W-:Y:S01]  /*ed70*/  ISETP.GE.AND P0, PT, R0, R31, PT ;  /* 0x0000001f0000720c */ /* 0x000fe20003f06270 */
[----:B--2---:R3:W2:-:S12]  /*ed80*/  SHFL.IDX PT, R6, R20, 0x1, 0x181f ;  /* 0x00381f0014067f89 */ /* 0x00469800000e0000 */
[----:B---3--:R-:W-:Y:S05]  /*ed90*/  @P0 BRA `(.L_x_3963) ;  /* 0x00000000007c0947 */ /* 0x008fea0003800000 */
[-C--:B------:R-:W-:Y:S02]  /*eda0*/  ISETP.GE.AND P6, PT, R189, R24.reuse, PT ;  /* 0x00000018bd00720c */ /* 0x080fe40003fc6270 */
[-C--:B------:R-:W-:Y:S02]  /*edb0*/  ISETP.GE.AND P5, PT, R207, R24.reuse, PT ;  /* 0x00000018cf00720c */ /* 0x080fe40003fa6270 */
[-C--:B------:R-:W-:Y:S02]  /*edc0*/  ISETP.GE.AND P4, PT, R206, R24.reuse, PT ;  /* 0x00000018ce00720c */ /* 0x080fe40003f86270 */
[-C--:B------:R-:W-:Y:S02]  /*edd0*/  ISETP.GE.AND P3, PT, R205, R24.reuse, PT ;  /* 0x00000018cd00720c */ /* 0x080fe40003f66270 */
[-C--:B------:R-:W-:Y:S02]  /*ede0*/  ISETP.GE.AND P2, PT, R204, R24.reuse, PT ;  /* 0x00000018cc00720c */ /* 0x080fe40003f46270 */
[----:B------:R-:W-:-:S03]  /*edf0*/  ISETP.GE.AND P1, PT, R203, R24, PT ;  /* 0x00000018cb00720c */ /* 0x000fc60003f26270 */
[----:B--2-4-:R-:W-:Y:S02]  /*ee00*/  @!P6 IMAD.WIDE R4, R189, 0x2, R6 ;  /* 0x00000002bd04e825 */ /* 0x014fe400078e0206 */
[----:B------:R-:W-:-:S03]  /*ee10*/  @!P5 LEA R8, P0, R207, R6, 0x1 ;  /* 0x00000006cf08d211 */ /* 0x000fc600078008ff */
[----:B------:R2:W-:Y:S01]  /*ee20*/  @!P6 ST.E.128 desc[UR40][R4.64], RZ ;  /* 0x000000ff0400e985 */ /* 0x0005e2000c101d28 */
[CC--:B------:R-:W-:Y:S02]  /*ee30*/  @!P4 LEA R10, P6, R206.reuse, R6.reuse, 0x1 ;  /* 0x00000006ce0ac211 */ /* 0x0c0fe400078c08ff */
[-C--:B------:R-:W-:Y:S02]  /*ee40*/  @!P5 LEA.HI.X R9, R207, R7.reuse, R233, 0x1, P0 ;  /* 0x00000007cf09d211 */ /* 0x080fe400000f0ce9 */
[----:B------:R-:W-:Y:S02]  /*ee50*/  LOP3.LUT P0, RZ, R21, 0x40, RZ, 0xc0, !PT ;  /* 0x0000004015ff7812 */ /* 0x000fe4000780c0ff */
[----:B------:R-:W-:Y:S01]  /*ee60*/  @!P4 LEA.HI.X R11, R206, R7, R232, 0x1, P6 ;  /* 0x00000007ce0bc211 */ /* 0x000fe200030f0ce8 */
[----:B------:R3:W-:Y:S01]  /*ee70*/  @!P5 ST.E.128 desc[UR40][R8.64], RZ ;  /* 0x000000ff0800d985 */ /* 0x0007e2000c101d28 */
[----:B------:R-:W-:Y:S02]  /*ee80*/  LOP3.LUT P6, RZ, R28, 0x80, RZ, 0xc0, !PT ;  /* 0x000000801cff7812 */ /* 0x000fe400078cc0ff */
[-C--:B------:R-:W-:Y:S01]  /*ee90*/  @!P3 LEA R12, P5, R205, R6.reuse, 0x1 ;  /* 0x00000006cd0cb211 */ /* 0x080fe200078a08ff */
[----:B------:R3:W-:Y:S01]  /*eea0*/  @!P4 ST.E.128 desc[UR40][R10.64], RZ ;  /* 0x000000ff0a00c985 */ /* 0x0007e2000c101d28 */
[----:B------:R-:W-:-:S02]  /*eeb0*/  @!P2 LEA R14, P4, R204, R6, 0x1 ;  /* 0x00000006cc0ea211 */ /* 0x000fc400078808ff */
[-C--:B------:R-:W-:Y:S02]  /*eec0*/  @!P3 LEA.HI.X R13, R205, R7.reuse, R231, 0x1, P5 ;  /* 0x00000007cd0db211 */ /* 0x080fe400028f0ce7 */
[-C--:B--2---:R-:W-:Y:S02]  /*eed0*/  @!P1 LEA R4, P5, R203, R6.reuse, 0x1 ;  /* 0x00000006cb049211 */ /* 0x084fe400078a08ff */
[-C--:B------:R-:W-:Y:S01]  /*eee0*/  @!P2 LEA.HI.X R15, R204, R7.reuse, R230, 0x1, P4 ;  /* 0x00000007cc0fa211 */ /* 0x080fe200020f0ce6 */
[----:B------:R3:W-:Y:S01]  /*eef0*/  @!P3 ST.E.128 desc[UR40][R12.64], RZ ;  /* 0x000000ff0c00b985 */ /* 0x0007e2000c101d28 */
[-C--:B-1----:R-:W-:Y:S02]  /*ef00*/  @P0 LEA R20, P3, R215, R6.reuse, 0x1 ;  /* 0x00000006d7140211 */ /* 0x082fe400078608ff */
[----:B------:R-:W-:Y:S01]  /*ef10*/  @P6 LEA R6, P4, R214, R6, 0x1 ;  /* 0x00000006d6066211 */ /* 0x000fe200078808ff */
[----:B------:R3:W-:Y:S01]  /*ef20*/  @!P2 ST.E.128 desc[UR40][R14.64], RZ ;  /* 0x000000ff0e00a985 */ /* 0x0007e2000c101d28 */
[----:B------:R-:W-:-:S02]  /*ef30*/  @!P1 LEA.HI.X R5, R203, R7, R229, 0x1, P5 ;  /* 0x00000007cb059211 */ /* 0x000fc400028f0ce5 */
[-C--:B------:R-:W-:Y:S02]  /*ef40*/  @P0 LEA.HI.X R21, R215, R7.reuse, R228, 0x1, P3 ;  /* 0x00000007d7150211 */ /* 0x080fe400018f0ce4 */
[----:B------:R-:W-:Y:S01]  /*ef50*/  @P6 LEA.HI.X R7, R214, R7, R227, 0x1, P4 ;  /* 0x00000007d6076211 */ /* 0x000fe200020f0ce3 */
[----:B------:R3:W-:Y:S04]  /*ef60*/  @!P1 ST.E.128 desc[UR40][R4.64], RZ ;  /* 0x000000ff04009985 */ /* 0x0007e8000c101d28 */
[----:B------:R3:W-:Y:S04]  /*ef70*/  @P0 ST.E.128 desc[UR40][R20.64], RZ ;  /* 0x000000ff14000985 */ /* 0x0007e8000c101d28 */
[----:B------:R3:W-:Y:S02]  /*ef80*/  @P6 ST.E.128 desc[UR40][R6.64], RZ ;  /* 0x000000ff06006985 */ /* 0x0007e4000c101d28 */
.L_x_3963:
[----:B------:R-:W-:Y:S05]  /*ef90*/  BSYNC B0 ;  /* 0x0000000000007941 */ /* 0x000fea0003800000 */
.L_x_3957:
[----:B------:R-:W-:Y:S02]  /*efa0*/  ULDC UR4, c[0x0][0xc3c] ;  /* 0x00030f0000047ab9 */ /* 0x000fe40000000800 */
[----:B------:R-:W-:-:S13]  /*efb0*/  ISETP.GE.AND P0, PT, R27, UR4, PT ;  /* 0x000000041b007c0c */ /* 0x000fda000bf06270 */
[----:B------:R-:W-:Y:S05]  /*efc0*/  @!P0 BRA `(.L_x_3969) ;  /* 0xffffff2000988947 */ /* 0x000fea000383ffff */
[----:B------:R-:W-:Y:S05]  /*efd0*/  BRA `(.L_x_3850) ;  /* 0x00000088007c7947 */ /* 0x000fea0003800000 */
.L_x_3848:
[----:B------:R-:W-:-:S08]  /*efe0*/  NOP ;  /* 0x0000000000007918 */ /* 0x000fd00000000000 */
[----:B------:R-:W0:-:S00]  /*eff0*/  USETMAXREG.DEALLOC.CTAPOOL 0x18 ;  /* 0x00000018000079c8 */ /* 0x000e0000080e0500 */
        /* <DEDUP_REMOVED lines=16> */
.L_x_3970:
        /* <DEDUP_REMOVED lines=42> */
.L_x_3976:
        /* <DEDUP_REMOVED lines=12> */
.L_x_3975:
[----:B------:R-:W-:Y:S05]  /*f460*/  BSYNC B0 ;  /* 0x0000000000007941 */ /* 0x000fea0003800000 */
.L_x_3974:
        /* <DEDUP_REMOVED lines=22> */
.L_x_3972:
        /* <DEDUP_REMOVED lines=16> */
.L_x_3977:
        /* <DEDUP_REMOVED lines=25> */
.L_x_3973:
[----:B------:R-:W-:Y:S02]  /*f860*/  IMAD.MOV.U32 R17, RZ, RZ, RZ ;  /* 0x000000ffff117224 */ /* 0x000fe400078e00ff */
[----:B------:R-:W-:Y:S02]  /*f870*/  IMAD.U32 R16, RZ, RZ, UR6 ;  /* 0x00000006ff107e24 */ /* 0x000fe4000f8e00ff */
[----:B------:R-:W-:-:S07]  /*f880*/  IMAD.MOV.U32 R18, RZ, RZ, RZ ;  /* 0x000000ffff127224 */ /* 0x000fce00078e00ff */
.L_x_3978:
[----:B------:R-:W-:-:S13]  /*f890*/  ISETP.NE.AND P0, PT, R5, RZ, PT ;  /* 0x000000ff0500720c */ /* 0x000fda0003f05270 */
[----:B------:R-:W0:Y:S01]  /*f8a0*/  @!P0 S2R R3, SR_CgaCtaId ;  /* 0x0000000000038919 */ /* 0x000e220000008800 */
[----:B------:R-:W-:-:S04]  /*f8b0*/  @!P0 MOV R0, 0x400 ;  /* 0x0000040000008802 */ /* 0x000fc80000000f00 */
[----:B0-----:R-:W-:-:S05]  /*f8c0*/  @!P0 LEA R0, R3, R0, 0x18 ;  /* 0x0000000003008211 */ /* 0x001fca00078ec0ff */
[----:B------:R2:W-:Y:S01]  /*f8d0*/  @!P0 STS.128 [R0+0x28cd0], R16 ;  /* 0x028cd01000008388 */ /* 0x0005e20000000c00 */
[----:B------:R-:W-:Y:S06]  /*f8e0*/  BAR.ARV 0x5, 0x180 ;  /* 0x0146000000007b1d */ /* 0x000fec0000002000 */
.L_x_3971:
[----:B--2---:R-:W-:Y:S01]  /*f8f0*/  IMAD.MOV.U32 R0, RZ, RZ, 0x1 ;  /* 0x00000001ff007424 */ /* 0x004fe200078e00ff */
[----:B------:R2:W-:Y:S01]  /*f900*/  STL [R1+0x38], RZ ;  /* 0x000038ff01007387 */ /* 0x0005e20000100800 */
[----:B------:R-:W-:Y:S02]  /*f910*/  ULDC UR4, c[0x0][0xc3c] ;  /* 0x00030f0000047ab9 */ /* 0x000fe40000000800 */
[----:B-1----:R-:W-:Y:S01]  /*f920*/  ISETP.GE.AND P0, PT, R19, UR4, PT ;  /* 0x0000000413007c0c */ /* 0x002fe2000bf06270 */
[----:B------:R2:W-:Y:S04]  /*f930*/  STL [R1+0x14], R0 ;  /* 0x0000140001007387 */ /* 0x0005e80000100800 */
[----:B------:R2:W-:Y:S08]  /*f940*/  STL [R1+0x8], RZ ;  /* 0x000008ff01007387 */ /* 0x0005f00000100800 */
[----:B--2---:R-:W-:Y:S05]  /*f950*/  @P0 BRA `(.L_x_3979) ;  /* 0x0000007c00340947 */ /* 0x004fea0003800000 */
[----:B------:R-:W1:Y:S01]  /*f960*/  S2R R5, SR_TID.X ;  /* 0x0000000000057919 */ /* 0x000e620000002100 */
[----:B------:R-:W2:Y:S01]  /*f970*/  S2UR UR5, SR_CgaCtaId ;  /* 0x00000000000579c3 */ /* 0x000ea20000008800 */
[----:B------:R-:W-:Y:S01]  /*f980*/  UMOV UR4, 0x400 ;  /* 0x0000040000047882 */ /* 0x000fe20000000000 */
[----:B------:R-:W-:Y:S01]  /*f990*/  BSSY B8, `(.L_x_3979) ;  /* 0x00007c9000087945 */ /* 0x000fe20003800000 */
[----:B------:R-:W-:Y:S01]  /*f9a0*/  ULDC.64 UR38, c[0x0][0x198] ;  /* 0x0000660000267ab9 */ /* 0x000fe20000000a00 */
[----:B------:R-:W-:Y:S01]  /*f9b0*/  ULDC UR36, c[0x0][0xc] ;  /* 0x0000030000247ab9 */ /* 0x000fe20000000800 */
[----:B--2---:R-:W-:Y:S01]  /*f9c0*/  ULEA UR4, UR5, UR4, 0x18 ;  /* 0x0000000405047291 */ /* 0x004fe2000f8ec03f */
[C---:B-1----:R-:W-:Y:S01]  /*f9d0*/  IMAD.SHL.U32 R0, R5.reuse, 0x8, RZ ;  /* 0x0000000805007824 */ /* 0x042fe200078e00ff */
[----:B------:R-:W-:-:S04]  /*f9e0*/  LOP3.LUT R4, R5, 0x7f, RZ, 0xc0, !PT ;  /* 0x0000007f05047812 */ /* 0x000fc800078ec0ff */
[----:B0-----:R-:W-:-:S04]  /*f9f0*/  LOP3.LUT R2, R0, 0x1f8, RZ, 0xc0, !PT ;  /* 0x000001f800027812 */ /* 0x001fc800078ec0ff */
        /* <DEDUP_REMOVED lines=13> */
[----:B------:R0:W-:Y:S04]  /*fad0*/  STL [R1+0xc], RZ ;  /* 0x00000cff01007387 */ /* 0x0001e80000100800 */
[----:B------:R0:W-:Y:S04]  /*fae0*/  STL [R1+0x18], R0 ;  /* 0x0000180001007387 */ /* 0x0001e80000100800 */
[----:B------:R0:W-:Y:S02]  /*faf0*/  STL [R1+0x38], RZ ;  /* 0x000038ff01007387 */ /* 0x0001e40000100800 */
.L_x_4143:
[----:B01----:R-:W0:Y:S02]  /*fb00*/  LDC.64 R2, c[0x0][0xc88] ;  /* 0x00032200ff027b82 */ /* 0x003e240000000a00 */
[----:B0-----:R-:W-:-:S05]  /*fb10*/  IMAD.WIDE R2, R19, 0x4, R2 ;  /* 0x0000000413027825 */ /* 0x001fca00078e0202 */
[----:B--2---:R-:W2:Y:S01]  /*fb20*/  LDG.E R13, desc[UR40][R2.64] ;  /* 0x00000028020d7981 */ /* 0x004ea2000c1e1900 */
[----:B------:R-:W-:Y:S05]  /*fb30*/  YIELD ;  /* 0x0000000000007946 */ /* 0x000fea0003800000 */
[----:B------:R-:W-:Y:S01]  /*fb40*/  ULDC.64 UR4, c[0x0][0xa28] ;  /* 0x00028a0000047ab9 */ /* 0x000fe20000000a00 */
[----:B------:R-:W-:Y:S01]  /*fb50*/  IMAD.MOV.U32 R0, RZ, RZ, RZ ;  /* 0x000000ffff007224 */ /* 0x000fe200078e00ff */
[----:B------:R-:W-:Y:S01]  /*fb60*/  ISETP.NE.U32.AND P0, PT, RZ, UR4, PT ;  /* 0x00000004ff007c0c */ /* 0x000fe2000bf05070 */
[----:B------:R-:W-:Y:S01]  /*fb70*/  ULDC.64 UR10, c[0x0][0xa18] ;  /* 0x00028600000a7ab9 */ /* 0x000fe20000000a00 */
        /* <DEDUP_REMOVED lines=9> */
[----:B------:R0:W-:Y:S01]  /*fc10*/  STL [R1+0x48], R4 ;  /* 0x0000480401007387 */ /* 0x0001e20000100800 */
[----:B------:R-:W-:Y:S02]  /*fc20*/  ISETP.NE.U32.AND P2, PT, RZ, UR4, PT ;  /* 0x00000004ff007c0c */ /* 0x000fe4000bf45070 */
[----:B------:R-:W-:Y:S01]  /*fc30*/  SHF.L.U64.HI R14, R13, 0x2, R4 ;  /* 0x000000020d0e7819 */ /* 0x000fe20000010204 */
[----:B-----5:R1:W5:Y:S01]  /*fc40*/  @P0 LDG.E R0, desc[UR40][R2.64] ;  /* 0x0000002802000981 */ /* 0x020362000c1e1900 */
[----:B------:R-:W-:Y:S01]  /*fc50*/  ISETP.NE.AND.EX P2, PT, RZ, UR5, PT, P2 ;  /* 0x00000005ff007c0c */ /* 0x000fe2000bf45320 */
[----:B------:R-:W-:Y:S01]  /*fc60*/  IMAD.MOV.U32 R12, RZ, RZ, RZ ;  /* 0x000000ffff0c7224 */ /* 0x000fe200078e00ff */
[----:B------:R-:W-:Y:S01]  /*fc70*/  ISETP.NE.U32.AND P3, PT, RZ, UR10, PT ;  /* 0x0000000aff007c0c */ /* 0x000fe2000bf65070 */
[----:B------:R-:W-:Y:S01]  /*fc80*/  STL [R1], R15 ;  /* 0x0000000f01007387 */ /* 0x000fe20000100800 */
[----:B------:R-:W-:-:S02]  /*fc90*/  ISETP.NE.U32.AND P0, PT, RZ, UR6, PT ;  /* 0x00000006ff007c0c */ /* 0x000fc4000bf05070 */
[C---:B0-----:R-:W-:Y:S01]  /*fca0*/  IADD3 R4, P4, R15.reuse, UR4, RZ ;  /* 0x000000040f047c10 */ /* 0x041fe2000ff9e0ff */
[----:B------:R-:W-:Y:S01]  /*fcb0*/  STL [R1+0x20], R14 ;  /* 0x0000200e01007387 */ /* 0x000fe20000100800 */
[----:B------:R-:W-:Y:S02]  /*fcc0*/  ISETP.NE.AND.EX P3, PT, RZ, UR11, PT, P3 ;  /* 0x0000000bff007c0c */ /* 0x000fe4000bf65330 */
[----:B-1----:R-:W-:Y:S02]  /*fcd0*/  CS2R R2, SRZ ;  /* 0x0000000000027805 */ /* 0x002fe4000001ff00 */
[C---:B------:R-:W-:Y:S02]  /*fce0*/  IADD3.X R5, R14.reuse, UR5, RZ, P4, !PT ;  /* 0x000000050e057c10 */ /* 0x040fe4000a7fe4ff */
[----:B------:R-:W-:Y:S02]  /*fcf0*/  IADD3 R6, P4, R15, UR8, RZ ;  /* 0x000000080f067c10 */ /* 0x000fe4000ff9e0ff */
[----:B------:R-:W-:Y:S01]  /*fd00*/  ISETP.NE.U32.AND P1, PT, RZ, UR8, PT ;  /* 0x00000008ff007c0c */ /* 0x000fe2000bf25070 */
[----:B------:R-:W2:Y:S01]  /*fd10*/  @P2 LDG.E R2, desc[UR40][R4.64] ;  /* 0x0000002804022981 */ /* 0x000ea2000c1e1900 */
[----:B------:R-:W-:Y:S01]  /*fd20*/  IADD3.X R7, R14, UR9, RZ, P4, !PT ;  /* 0x000000090e077c10 */ /* 0x000fe2000a7fe4ff */
[----:B------:R-:W-:Y:S01]  /*fd30*/  ULDC UR4, c[0x0][0x288] ;  /* 0x0000a20000047ab9 */ /* 0x000fe20000000800 */
[----:B------:R-:W-:-:S02]  /*fd40*/  ISETP.NE.AND.EX P0, PT, RZ, UR7, PT, P0 ;  /* 0x00000007ff007c0c */ /* 0x000fc4000bf05300 */
[----:B------:R-:W-:Y:S02]  /*fd50*/  ISETP.NE.AND.EX P1, PT, RZ, UR9, PT, P1 ;  /* 0x00000009ff007c0c */ /* 0x000fe4000bf25310 */
[C---:B------:R-:W-:Y:S02]  /*fd60*/  @P3 IADD3 R10, P4, R15.reuse, UR10, RZ ;  /* 0x0000000a0f0a3c10 */ /* 0x040fe4000ff9e0ff */
[----:B------:R-:W-:Y:S02]  /*fd70*/  IADD3 R8, P5, R15, UR6, RZ ;  /* 0x000000060f087c10 */ /* 0x000fe4000ffbe0ff */
[C---:B------:R-:W-:Y:S02]  /*fd80*/  @P3 IADD3.X R11, R14.reuse, UR11, RZ, P4, !PT ;  /* 0x0000000b0e0b3c10 */ /* 0x040fe4000a7fe4ff */
[----:B------:R-:W-:-:S05]  /*fd90*/  IADD3.X R9, R14, UR7, RZ, P5, !PT ;  /* 0x000000070e097c10 */ /* 0x000fca000affe4ff */
[----:B------:R-:W5:Y:S04]  /*fda0*/  @P0 LDG.E R12, desc[UR40][R8.64] ;  /* 0x00000028080c0981 */ /* 0x000f68000c1e1900 */
        /* <DEDUP_REMOVED lines=11> */
[----:B------:R-:W-:-:S03]  /*fe60*/  ULDC UR5, c[0x0][0x348] ;  /* 0x0000d20000057ab9 */ /* 0x000fc60000000800 */
[----:B0-----:R-:W-:Y:S01]  /*fe70*/  IMAD.U32 R10, RZ, RZ, UR4 ;  /* 0x00000004ff0a7e24 */ /* 0x001fe2000f8e00ff */
[----:B--2---:R0:W-:Y:S02]  /*fe80*/  STL [R1+0x50], R2 ;  /* 0x0000500201007387 */ /* 0x0041e40000100800 */
[----:B0-----:R-:W-:Y:S01]  /*fe90*/  IMAD.U32 R2, RZ, RZ, UR5 ;  /* 0x00000005ff027e24 */ /* 0x001fe2000f8e00ff */
[----:B------:R-:W-:Y:S06]  /*fea0*/  @P3 BRA `(.L_x_3980) ;  /* 0x0000000000143947 */ /* 0x000fec0003800000 */
[----:B------:R-:W-:Y:S05]  /*feb0*/  @!P2 BRA `(.L_x_3980) ;  /* 0x000000000010a947 */ /* 0x000fea0003800000 */
[----:B------:R-:W2:Y:S04]  /*fec0*/  LDG.E R11, desc[UR40][R4.64] ;  /* 0x00000028040b7981 */ /* 0x000ea8000c1e1900 */
[----:B------:R-:W2:Y:S02]  /*fed0*/  LDG.E R4, desc[UR40][R4.64+0x4] ;  /* 0x0000042804047981 */ /* 0x000ea4000c1e1900 */
[----:B--2---:R-:W-:-:S05]  /*fee0*/  IMAD.IADD R4, R4, 0x1, -R11 ;  /* 0x0000000104047824 */ /* 0x004fca00078e0a0b */
[----:B------:R0:W-:Y:S02]  /*fef0*/  STL [R1+0x50], R4 ;  /* 0x0000500401007387 */ /* 0x0001e40000100800 */
.L_x_3980:
[----:B0----5:R-:W-:Y:S01]  /*ff00*/  IMAD.IADD R4, R12, 0x1, R0 ;  /* 0x000000010c047824 */ /* 0x021fe200078e0200 */
[----:B------:R-:W-:Y:S01]  /*ff10*/  ULDC.64 UR4, c[0x0][0xa20] ;  /* 0x0002880000047ab9 */ /* 0x000fe20000000a00 */
[----:B------:R0:W-:Y:S01]  /*ff20*/  STL [R1+0x10], R13 ;  /* 0x0000100d01007387 */ /* 0x0001e20000100800 */
[----:B------:R-:W-:-:S03]  /*ff30*/  ISETP.NE.U32.AND P2, PT, RZ, UR4, PT ;  /* 0x00000004ff007c0c */ /* 0x000fc6000bf45070 */
[----:B------:R0:W-:Y:S01]  /*ff40*/  STL [R1+0x24], R4 ;  /* 0x0000240401007387 */ /* 0x0001e20000100800 */
[----:B------:R-:W-:-:S13]  /*ff50*/  ISETP.NE.AND.EX P2, PT, RZ, UR5, PT, P2 ;  /* 0x00000005ff007c0c */ /* 0x000fda000bf45320 */
[----:B0-----:R-:W-:Y:S05]  /*ff60*/  @!P2 BRA `(.L_x_3981) ;  /* 0x000000000010a947 */ /* 0x001fea0003800000 */
[----:B------:R-:W-:-:S04]  /*ff70*/  IADD3 R10, P0, R15, UR4, RZ ;  /* 0x000000040f0a7c10 */ /* 0x000fc8000ff1e0ff */
[----:B------:R-:W-:-:S05]  /*ff80*/  IADD3.X R11, R14, UR5, RZ, P0, !PT ;  /* 0x000000050e0b7c10 */ /* 0x000fca00087fe4ff */
[----:B------:R0:W5:Y:S01]  /*ff90*/  LDG.E R10, desc[UR40][R10.64] ;  /* 0x000000280a0a7981 */ /* 0x000162000c1e1900 */
[----:B------:R-:W-:Y:S05]  /*ffa0*/  BRA `(.L_x_3982) ;  /* 0x0000000000107947 */ /* 0x000fea0003800000 */
.L_x_3981:
[----:B------:R-:W-:Y:S05]  /*ffb0*/  @!P0 BRA `(.L_x_3982) ;  /* 0x00000000000c8947 */ /* 0x000fea0003800000 */
[----:B------:R-:W2:Y:S04]  /*ffc0*/  LDG.E R10, desc[UR40][R8.64] ;  /* 0x00000028080a7981 */ /* 0x000ea8000c1e1900 */
[----:B------:R-:W2:Y:S02]  /*ffd0*/  LDG.E R8, desc[UR40][R8.64+0x4] ;  /* 0x0000042808087981 */ /* 0x000ea4000c1e1900 */
[----:B--2---:R-:W-:-:S07]  /*ffe0*/  IMAD.IADD R10, R8, 0x1, -R10 ;  /* 0x00000001080a7824 */ /* 0x004fce00078e0a0a */
.L_x_3982:
[----:B-----5:R-:W-:Y:S02]  /*fff0*/  IMAD.IADD R10, R10, 0x1, -R0 ;  /* 0x000000010a0a7824 */ /* 0x020fe400078e0a00 */
[----:B------:R-:W2:Y:S04]  /*10000*/  @P1 LDG.E R0, desc[UR40][R6.64] ;  /* 0x0000002806001981 */ /* 0x000ea8000c1e1900 */
[----:B------:R-:W2:Y:S01]  /*10010*/  @P1 LDG.E R6, desc[UR40][R6.64+0x4] ;  /* 0x0000042806061981 */ /* 0x000ea2000c1e1900 */
[----:B------:R-:W-:Y:S01]  /*10020*/  IMAD.MOV R5, RZ, RZ, -R10 ;  /* 0x000000ffff057224 */ /* 0x000fe200078e0a0a */
[----:B------:R-:W-:Y:S04]  /*10030*/  BSSY B0, `(.L_x_3983) ;  /* 0x00001c6000007945 */ /* 0x000fe80003800000 */
[----:B------:R-:W-:Y:S01]  /*10040*/  VIMNMX R5, RZ, R5, !PT ;  /* 0x00000005ff057248 */ /* 0x000fe20007fe0100 */
[----:B--2---:R-:W-:-:S04]  /*10050*/  @P1 IMAD.IADD R2, R6, 0x1, -R0 ;  /* 0x0000000106021824 */ /* 0x004fc800078e0a00 */
[----:B------:R-:W-:-:S04]  /*10060*/  IMAD.IADD R4, R10, 0x1, R2 ;  /* 0x000000010a047824 */ /* 0x000fc800078e0202 */
[----:B------:R-:W-:Y:S01]  /*10070*/  VIADD R0, R4, 0x3f ;  /* 0x0000003f04007836 */ /* 0x000fe20000000000 */
[----:B------:R1:W-:Y:S04]  /*10080*/  STL [R1+0x4c], R4 ;  /* 0x00004c0401007387 */ /* 0x0003e80000100800 */
[----:B-1----:R-:W-:-:S04]  /*10090*/  SHF.R.S32.HI R4, RZ, 0x1f, R0 ;  /* 0x0000001fff047819 */ /* 0x002fc80000011400 */
[----:B------:R-:W-:-:S04]  /*100a0*/  LEA.HI R0, R4, R0, RZ, 0x6 ;  /* 0x0000000004007211 */ /* 0x000fc800078f30ff */
[----:B------:R-:W-:Y:S02]  /*100b0*/  LOP3.LUT R4, R0, 0xffffffc0, RZ, 0xc0, !PT ;  /* 0xffffffc000047812 */ /* 0x000fe400078ec0ff */
[----:B------:R-:W-:Y:S02]  /*100c0*/  SHF.R.S32.HI R0, RZ, 0x6, R0 ;  /* 0x00000006ff007819 */ /* 0x000fe40000011400 */
[----:B------:R-:W-:-:S03]  /*100d0*/  VIADDMNMX R2, R4, -R10, R2, PT ;  /* 0x8000000a04027246 */ /* 0x000fc60003800102 */
[----:B------:R1:W-:Y:S01]  /*100e0*/  STL [R1+0x30], R0 ;  /* 0x0000300001007387 */ /* 0x0003e20000100800 */
[----:B------:R-:W-:-:S13]  /*100f0*/  ISETP.GT.AND P0, PT, R2, R5, PT ;  /* 0x000000050200720c */ /* 0x000fda0003f04270 */
[----:B------:R-:W-:Y:S01]  /*10100*/  @P0 VIADD R4, R2, 0x3f ;  /* 0x0000003f02040836 */ /* 0x000fe20000000000 */
[----:B------:R-:W-:-:S04]  /*10110*/  SHF.R.U32.HI R2, RZ, 0x6, R5 ;  /* 0x00000006ff027819 */ /* 0x000fc80000011605 */
[----:B------:R-:W-:Y:S01]  /*10120*/  @P0 SHF.R.S32.HI R5, RZ, 0x1f, R4 ;  /* 0x0000001fff050819 */ /* 0x000fe20000011404 */
[----:B------:R-:W-:-:S03]  /*10130*/  IMAD.MOV.U32 R8, RZ, RZ, R2 ;  /* 0x000000ffff087224 */ /* 0x000fc600078e0002 */
[----:B------:R-:W-:-:S04]  /*10140*/  @P0 LEA.HI R4, R5, R4, RZ, 0x6 ;  /* 0x0000000405040211 */ /* 0x000fc800078f30ff */
[----:B------:R-:W-:Y:S02]  /*10150*/  @P0 SHF.R.S32.HI R8, RZ, 0x6, R4 ;  /* 0x00000006ff080819 */ /* 0x000fe40000011404 */
[----:B------:R-:W-:Y:S02]  /*10160*/  PLOP3.LUT P0, PT, PT, PT, PT, 0x80, 0x0 ;  /* 0x000000000000781c */ /* 0x000fe40003f0f070 */
[----:B------:R-:W-:-:S13]  /*10170*/  ISETP.GT.AND P2, PT, R8, R2, PT ;  /* 0x000000020800720c */ /* 0x000fda0003f44270 */
[----:B-1----:R-:W-:Y:S05]  /*10180*/  @!P2 BRA `(.L_x_3984) ;  /* 0x0000001800c0a947 */ /* 0x002fea0003800000 */
[----:B------:R-:W-:Y:S01]  /*10190*/  UMOV UR4, 0xffffffff ;  /* 0xffffffff00047882 */ /* 0x000fe20000000000 */
[----:B------:R-:W-:Y:S02]  /*101a0*/  SEL R0, R13, RZ, !P1 ;  /* 0x000000ff0d007207 */ /* 0x000fe40004800000 */
[----:B------:R-:W-:Y:S05]  /*101b0*/  BRA.DIV UR4, `(.L_x_3985) ;  /* 0x0000007e04e47947 */ /* 0x000fea000b800000 */
[----:B------:R-:W1:Y:S02]  /*101c0*/  S2R R4, SR_TID.X ;  /* 0x0000000000047919 */ /* 0x000e640000002100 */
[----:B-1----:R-:W-:-:S04]  /*101d0*/  SHF.R.U32.HI R4, RZ, 0x5, R4 ;  /* 0x00000005ff047819 */ /* 0x002fc80000011604 */
[----:B------:R-:W-:-:S05]  /*101e0*/  LOP3.LUT R4, R4, 0x3, RZ, 0xc0, !PT ;  /* 0x0000000304047812 */ /* 0x000fca00078ec0ff */
[----:B------:R1:W2:Y:S02]  /*101f0*/  SHFL.IDX PT, R14, R4, RZ, 0x1f ;  /* 0x00001fff040e7589 */ /* 0x0002a400000e0000 */
.L_x_4175:
[----:B--2---:R-:W-:Y:S02]  /*10200*/  ISETP.NE.AND P0, PT, R14, RZ, PT ;  /* 0x000000ff0e00720c */ /* 0x004fe40003f05270 */
[----:B------:R-:W-:-:S11]  /*10210*/  PLOP3.LUT P6, PT, PT, PT, PT, 0x8, 0x0 ;  /* 0x000000000000781c */ /* 0x000fd60003fce170 */
[----:B------:R-:W-:Y:S05]  /*10220*/  @P0 BRA `(.L_x_3986) ;  /* 0x00000000000c0947 */ /* 0x000fea0003800000 */
[----:B------:R-:W-:-:S03]  /*10230*/  UMOV UR4, 0xffffffff ;  /* 0xffffffff00047882 */ /* 0x000fc60000000000 */
[----:B------:R-:W-:Y:S05]  /*10240*/  BRA.DIV UR4, `(.L_x_3987) ;  /* 0x0000007e04f47947 */ /* 0x000fea000b800000 */
[----:B------:R-:W-:-:S13]  /*10250*/  ELECT P6, URZ, PT ;  /* 0x00000000003f782f */ /* 0x000fda00038c0000 */
.L_x_3986:
        /* <DEDUP_REMOVED lines=10> */
.L_x_4178:
[----:B------:R-:W-:Y:S05]  /*10300*/  BSYNC B1 ;  /* 0x0000000000017941 */ /* 0x000fea0003800000 */
.L_x_3988:
[----:B------:R-:W-:Y:S04]  /*10310*/  BSSY B1, `(.L_x_3990) ;  /* 0x00000bf000017945 */ /* 0x000fe80003800000 */
[----:B------:R-:W-:Y:S05]  /*10320*/  @!P6 BRA `(.L_x_3991) ;  /* 0x0000000800f4e947 */ /* 0x000fea0003800000 */
[----:B-1----:R-:W2:Y:S04]  /*10330*/  LDL R5, [R1+0x4] ;  /* 0x0000040001057983 */ /* 0x002ea80000100800 */
[----:B------:R-:W3:Y:S01]  /*10340*/  LDL R7, [R1+0x18] ;  /* 0x0000180001077983 */ /* 0x000ee20000100800 */
[----:B------:R-:W1:Y:S01]  /*10350*/  S2R R6, SR_TID.X ;  /* 0x0000000000067919 */ /* 0x000e620000002100 */
[----:B--2---:R-:W-:Y:S02]  /*10360*/  IMAD.MOV.U32 R9, RZ, RZ, R5 ;  /* 0x000000ffff097224 */ /* 0x004fe400078e0005 */
[----:B------:R-:W2:Y:S01]  /*10370*/  LDL R5, [R1+0xc] ;  /* 0x00000c0001057983 */ /* 0x000ea20000100800 */
[----:B-1----:R-:W-:Y:S01]  /*10380*/  LOP3.LUT R6, R6, 0x7f, RZ, 0xc0, !PT ;  /* 0x0000007f06067812 */ /* 0x002fe200078ec0ff */
[----:B------:R-:W-:Y:S03]  /*10390*/  BSSY B2, `(.L_x_3992) ;  /* 0x0000006000027945 */ /* 0x000fe60003800000 */
[----:B------:R-:W-:Y:S01]  /*103a0*/  ISETP.NE.AND P1, PT, R6, RZ, PT ;  /* 0x000000ff0600720c */ /* 0x000fe20003f25270 */
[----:B--2---:R-:W-:Y:S01]  /*103b0*/  IMAD R5, R5, 0x8, R9 ;  /* 0x0000000805057824 */ /* 0x004fe200078e0209 */
[----:B---3--:R-:W-:-:S04]  /*103c0*/  SHF.L.U32 R9, R7, 0x1f, RZ ;  /* 0x0000001f07097819 */ /* 0x008fc800000006ff */
[----:B------:R-:W1:Y:S02]  /*103d0*/  SYNCS.PHASECHK.TRANS64.TRYWAIT P0, [R5+URZ+0x28ca0], R9 ;  /* 0x028ca009050075a7 */ /* 0x000e64000800017f */
[----:B-1----:R-:W-:Y:S05]  /*103e0*/  @!P0 BRA `(.L_x_3993) ;  /* 0x0000007c00c48947 */ /* 0x002fea0003800000 */
.L_x_4179:
[----:B------:R-:W-:Y:S05]  /*103f0*/  BSYNC B2 ;  /* 0x0000000000027941 */ /* 0x000fea0003800000 */
.L_x_3992:
        /* <DEDUP_REMOVED lines=9> */
.L_x_3995:
[----:B------:R-:W-:Y:S05]  /*10490*/  BSYNC B2 ;  /* 0x0000000000027941 */ /* 0x000fea0003800000 */
.L_x_3994:
[----:B------:R-:W2:Y:S04]  /*104a0*/  LDL R7, [R1+0x4] ;  /* 0x0000040001077983 */ /* 0x000ea80000100800 */
[----:B------:R-:W2:Y:S01]  /*104b0*/  LDL R6, [R1+0xc] ;  /* 0x00000c0001067983 */ /* 0x000ea20000100800 */
        /* <DEDUP_REMOVED lines=12> */
.L_x_3996:
        /* <DEDUP_REMOVED lines=13> */
.L_x_4180:
[----:B------:R-:W-:Y:S05]  /*10650*/  BSYNC B2 ;  /* 0x0000000000027941 */ /* 0x000fea0003800000 */
.L_x_3997:
[----:B------:R-:W-:Y:S01]  /*10660*/  BSSY B2, `(.L_x_3999) ;  /* 0x000000b000027945 */ /* 0x000fe20003800000 */
[----:B------:R-:W-:Y:S02]  /*10670*/  IMAD.MOV.U32 R10, RZ, RZ, 0x0 ;  /* 0x00000000ff0a7424 */ /* 0x000fe400078e00ff */
[----:B0-----:R-:W-:Y:S01]  /*10680*/  IMAD.MOV.U32 R11, RZ, RZ, 0x12f00000 ;  /* 0x12f00000ff0b7424 */ /* 0x001fe200078e00ff */
        /* <DEDUP_REMOVED lines=8> */
.L_x_4000:
[----:B------:R-:W-:Y:S05]  /*10710*/  BSYNC B2 ;  /* 0x0000000000027941 */ /* 0x000fea0003800000 */
.L_x_3999:
[----:B------:R-:W3:Y:S04]  /*10720*/  LDL R7, [R1+0x4] ;  /* 0x0000040001077983 */ /* 0x000ee80000100800 */
[----:B------:R-:W3:Y:S01]  /*10730*/  LDL R6, [R1+0xc] ;  /* 0x00000c0001067983 */ /* 0x000ee20000100800 */
        /* <DEDUP_REMOVED lines=9> */
.L_x_4001:
        /* <DEDUP_REMOVED lines=15> */
.L_x_4002:
        /* <DEDUP_REMOVED lines=15> */
.L_x_4003:
        /* <DEDUP_REMOVED lines=15> */
.L_x_4004:
        /* <DEDUP_REMOVED lines=15> */
.L_x_4005:
        /* <DEDUP_REMOVED lines=15> */
.L_x_4006:
        /* <DEDUP_REMOVED lines=15> */
.L_x_4007:
        /* <DEDUP_REMOVED lines=15> */
.L_x_4008:
        /* <DEDUP_REMOVED lines=10> */
.L_x_3991:
[----:B------:R-:W-:Y:S05]  /*10f00*/  BSYNC B1 ;  /* 0x0000000000017941 */ /* 0x000fea0003800000 */
.L_x_3990:
[----:B------:R-:W2:Y:S04]  /*10f10*/  LDL.LU R9, [R1+0xc] ;  /* 0x00000c0001097983 */ /* 0x000ea80000300800 */
[----:B------:R-:W3:Y:S01]  /*10f20*/  LDL.LU R7, [R1+0x18] ;  /* 0x0000180001077983 */ /* 0x000ee20000300800 */
[----:B-1----:R-:W-:Y:S01]  /*10f30*/  VIADD R4, R8, 0xfffffffe ;  /* 0xfffffffe08047836 */ /* 0x002fe20000000000 */
[----:B------:R-:W-:-:S04]  /*10f40*/  PLOP3.LUT P0, PT, PT, PT, PT, 0x8, 0x0 ;  /* 0x000000000000781c */ /* 0x000fc80003f0e170 */
[----:B------:R-:W-:Y:S01]  /*10f50*/  ISETP.GE.AND P2, PT, R4, R2, PT ;  /* 0x000000020400720c */ /* 0x000fe20003f46270 */
[----:B--2---:R-:W-:-:S05]  /*10f60*/  VIADD R5, R9, 0x1 ;  /* 0x0000000109057836 */ /* 0x004fca0000000000 */
[----:B------:R-:W-:-:S04]  /*10f70*/  ISETP.NE.AND P1, PT, R5, 0x2, PT ;  /* 0x000000020500780c */ /* 0x000fc80003f25270 */
[----:B------:R-:W-:Y:S02]  /*10f80*/  SEL R6, RZ, 0x1, P1 ;  /* 0x00000001ff067807 */ /* 0x000fe40000800000 */
[----:B------:R-:W-:Y:S02]  /*10f90*/  SEL R5, R5, RZ, P1 ;  /* 0x000000ff05057207 */ /* 0x000fe40000800000 */
[----:B---3--:R-:W-:-:S03]  /*10fa0*/  LOP3.LUT R7, R7, R6, RZ, 0x3c, !PT ;  /* 0x0000000607077212 */ /* 0x008fc600078e3cff */
[----:B------:R1:W-:Y:S04]  /*10fb0*/  STL [R1+0xc], R5 ;  /* 0x00000c0501007387 */ /* 0x0003e80000100800 */
[----:B------:R1:W-:Y:S01]  /*10fc0*/  STL [R1+0x18], R7 ;  /* 0x0000180701007387 */ /* 0x0003e20000100800 */
[----:B------:R-:W-:Y:S05]  /*10fd0*/  @!P2 BRA `(.L_x_3984) ;  /* 0x0000000c002ca947 */ /* 0x000fea0003800000 */
.L_x_4028:
[----:B------:R-:W-:Y:S05]  /*10fe0*/  YIELD ;  /* 0x0000000000007946 */ /* 0x000fea0003800000 */
[----:B------:R-:W-:Y:S04]  /*10ff0*/  BSSY B1, `(.L_x_4009) ;  /* 0x00000bd000017945 */ /* 0x000fe80003800000 */
[----:B--2---:R-:W-:Y:S05]  /*11000*/  @!P6 BRA `(.L_x_4010) ;  /* 0x0000000800ece947 */ /* 0x004fea0003800000 */
[----:B------:R-:W2:Y:S04]  /*11010*/  LDL R8, [R1+0x4] ;  /* 0x0000040001087983 */ /* 0x000ea80000100800 */
[----:B-1----:R-:W2:Y:S04]  /*11020*/  LDL R5, [R1+0xc] ;  /* 0x00000c0001057983 */ /* 0x002ea80000100800 */
[----:B------:R-:W3:Y:S01]  /*11030*/  LDL R6, [R1+0x18] ;  /* 0x0000180001067983 */ /* 0x000ee20000100800 */
[----:B------:R-:W1:Y:S01]  /*11040*/  S2R R7, SR_TID.X ;  /* 0x0000000000077919 */ /* 0x000e620000002100 */
[----:B------:R-:W-:Y:S01]  /*11050*/  BSSY B2, `(.L_x_4011) ;  /* 0x0000007000027945 */ /* 0x000fe20003800000 */
[----:B-1----:R-:W-:-:S04]  /*11060*/  LOP3.LUT R7, R7, 0x7f, RZ, 0xc0, !PT ;  /* 0x0000007f07077812 */ /* 0x002fc800078ec0ff */
[----:B------:R-:W-:Y:S01]  /*11070*/  ISETP.NE.AND P2, PT, R7, RZ, PT ;  /* 0x000000ff0700720c */ /* 0x000fe20003f45270 */
[----:B--2---:R-:W-:Y:S01]  /*11080*/  IMAD R5, R5, 0x8, R8 ;  /* 0x0000000805057824 */ /* 0x004fe200078e0208 */
[----:B---3--:R-:W-:-:S04]  /*11090*/  SHF.L.U32 R6, R6, 0x1f, RZ ;  /* 0x0000001f06067819 */ /* 0x008fc800000006ff */
[----:B------:R-:W1:Y:S02]  /*110a0*/  SYNCS.PHASECHK.TRANS64.TRYWAIT P1, [R5+URZ+0x28ca0], R6 ;  /* 0x028ca006050075a7 */ /* 0x000e64000802017f */
[----:B-1----:R-:W-:Y:S05]  /*110b0*/  @!P1 BRA `(.L_x_4012) ;  /* 0x0000007000b89947 */ /* 0x002fea0003800000 */
.L_x_4181:
[----:B------:R-:W-:Y:S05]  /*110c0*/  BSYNC B2 ;  /* 0x0000000000027941 */ /* 0x000fea0003800000 */
.L_x_4011:
        /* <DEDUP_REMOVED lines=9> */
.L_x_4014:
[----:B------:R-:W-:Y:S05]  /*11160*/  BSYNC B2 ;  /* 0x0000000000027941 */ /* 0x000fea0003800000 */
.L_x_4013:
[----:B------:R-:W2:Y:S04]  /*11170*/  LDL R8, [R1+0x4] ;  /* 0x0000040001087983 */ /* 0x000ea80000100800 */
[----:B------:R-:W2:Y:S01]  /*11180*/  LDL R7, [R1+0xc] ;  /* 0x00000c0001077983 */ /* 0x000ea20000100800 */
        /* <DEDUP_REMOVED lines=9> */
[----:B------:R-:W-:Y:S02]  /*11220*/  IMAD R8, R4, 0x40, R3 ;  /* 0x0000004004087824 */ /* 0x000fe400078e0203 */
[----:B------:R-:W-:-:S08]  /*11230*/  VIADD R7, R7, 0x22400 ;  /* 0x0002240007077836 */ /* 0x000fd00000000000 */
.L_x_4015:
        /* <DEDUP_REMOVED lines=13> */
.L_x_4182:
[----:B------:R-:W-:Y:S05]  /*11310*/  BSYNC B2 ;  /* 0x0000000000027941 */ /* 0x000fea0003800000 */
.L_x_4016:
[----:B------:R-:W-:Y:S01]  /*11320*/  BSSY B2, `(.L_x_4018) ;  /* 0x000000b000027945 */ /* 0x000fe20003800000 */
[----:B------:R-:W-:Y:S02]  /*11330*/  IMAD.MOV.U32 R10, RZ, RZ, 0x0 ;  /* 0x00000000ff0a7424 */ /* 0x000fe400078e00ff */
[----:B0-----:R-:W-:Y:S01]  /*11340*/  IMAD.MOV.U32 R11, RZ, RZ, 0x12f00000 ;  /* 0x12f00000ff0b7424 */ /* 0x001fe200078e00ff */
[----:B------:R-:W-:Y:S06]  /*11350*/  @P2 BRA `(.L_x_4019) ;  /* 0x00000000001c2947 */ /* 0x000fec0003800000 */
[----:B------:R-:W0:Y:S01]  /*11360*/  S2R R7, SR_TID.X ;  /* 0x0000000000077919 */ /* 0x000e220000002100 */
[----:B-12---:R-:W-:-:S04]  /*11370*/  IMAD.MOV.U32 R6, RZ, RZ, 0x10000 ;  /* 0x00010000ff067424 */ /* 0x006fc800078e00ff */
[----:B------:R3:W-:Y:S01]  /*11380*/  SYNCS.ARRIVE.TRANS64 RZ, [R5+URZ+0x28cb0], R6 ;  /* 0x028cb00605ff79a7 */ /* 0x0007e2000800003f */
[----:B0-----:R-:W-:-:S04]  /*11390*/  LOP3.LUT R7, R7, 0x1f, RZ, 0xc0, !PT ;  /* 0x0000001f07077812 */ /* 0x001fc800078ec0ff */
[----:B------:R-:W-:-:S13]  /*113a0*/  ISETP.NE.AND P1, PT, R7, RZ, PT ;  /* 0x000000ff0700720c */ /* 0x000fda0003f25270 */
[----:B---3--:R-:W-:Y:S05]  /*113b0*/  @!P1 BRA `(.L_x_4019) ;  /* 0x0000000000049947 */ /* 0x008fea0003800000 */
[----:B------:R-:W-:Y:S01]  /*113c0*/  BPT.TRAP 0x1 ;  /* 0x000000040000795c */ /* 0x000fe20000300000 */
.L_x_4019:
[----:B------:R-:W-:Y:S05]  /*113d0*/  BSYNC B2 ;  /* 0x0000000000027941 */ /* 0x000fea0003800000 */
.L_x_4018:
[----:B------:R-:W3:Y:S04]  /*113e0*/  LDL R7, [R1+0x4] ;  /* 0x0000040001077983 */ /* 0x000ee80000100800 */
[----:B-12---:R-:W3:Y:S01]  /*113f0*/  LDL R6, [R1+0xc] ;  /* 0x00000c0001067983 */ /* 0x006ee20000100800 */
[----:B------:R-:W-:Y:S01]  /*11400*/  R2UR UR10, R12 ;  /* 0x000000000c0a72ca */ /* 0x000fe200000e0000 */
[----:B------:R-:W-:Y:S01]  /*11410*/  UIADD3 UR4, UP0, UR38, 0x670, URZ ;  /* 0x0000067026047890 */ /* 0x000fe2000ff1e03f */
[----:B------:R-:W-:Y:S01]  /*11420*/  R2UR UR6, R10 ;  /* 0x000000000a0672ca */ /* 0x000fe200000e0000 */
[----:B------:R-:W-:Y:S01]  /*11430*/  VIADD R5, R5, 0x28cb0 ;  /* 0x00028cb005057836 */ /* 0x000fe20000000000 */
[----:B------:R-:W-:Y:S01]  /*11440*/  R2UR UR7, R11 ;  /* 0x000000000b0772ca */ /* 0x000fe200000e0000 */
[----:B------:R-:W-:Y:S01]  /*11450*/  UIADD3.X UR5, URZ, UR39, URZ, UP0, !UPT ;  /* 0x000000273f057290 */ /* 0x000fe200087fe43f */
[----:B------:R-:W-:Y:S01]  /*11460*/  PLOP3.LUT P1, PT, PT, PT, PT, 0x80, 0x0 ;  /* 0x000000000000781c */ /* 0x000fe20003f2f070 */
[----:B---3--:R-:W-:-:S04]  /*11470*/  IMAD R6, R6, 0x10000, R7 ;  /* 0x0001000006067824 */ /* 0x008fc800078e0207 */
[----:B------:R-:W-:-:S08]  /*11480*/  VIADD R7, R6, 0x400 ;  /* 0x0000040006077836 */ /* 0x000fd00000000000 */
.L_x_4020:
        /* <DEDUP_REMOVED lines=15> */
.L_x_4021:
        /* <DEDUP_REMOVED lines=15> */
.L_x_4022:
        /* <DEDUP_REMOVED lines=15> */
.L_x_4023:
        /* <DEDUP_REMOVED lines=15> */
.L_x_4024:
        /* <DEDUP_REMOVED lines=15> */
.L_x_4025:
        /* <DEDUP_REMOVED lines=15> */
.L_x_4026:
        /* <DEDUP_REMOVED lines=15> */
.L_x_4027:
        /* <DEDUP_REMOVED lines=10> */
.L_x_4010:
[----:B------:R-:W-:Y:S05]  /*11bc0*/  BSYNC B1 ;  /* 0x0000000000017941 */ /* 0x000fea0003800000 */
.L_x_4009:
[----:B------:R-:W2:Y:S04]  /*11bd0*/  LDL.LU R9, [R1+0xc] ;  /* 0x00000c0001097983 */ /* 0x000ea80000300800 */
[----:B-1----:R-:W3:Y:S01]  /*11be0*/  LDL.LU R7, [R1+0x18] ;  /* 0x0000180001077983 */ /* 0x002ee20000300800 */
[C---:B------:R-:W-:Y:S01]  /*11bf0*/  ISETP.GT.AND P2, PT, R4.reuse, R2, PT ;  /* 0x000000020400720c */ /* 0x040fe20003f44270 */
[----:B------:R-:W-:Y:S02]  /*11c00*/  VIADD R4, R4, 0xffffffff ;  /* 0xffffffff04047836 */ /* 0x000fe40000000000 */
[----:B--2---:R-:W-:-:S05]  /*11c10*/  VIADD R5, R9, 0x1 ;  /* 0x0000000109057836 */ /* 0x004fca0000000000 */
[----:B------:R-:W-:-:S04]  /*11c20*/  ISETP.NE.AND P1, PT, R5, 0x2, PT ;  /* 0x000000020500780c */ /* 0x000fc80003f25270 */
[----:B------:R-:W-:Y:S02]  /*11c30*/  SEL R6, RZ, 0x1, P1 ;  /* 0x00000001ff067807 */ /* 0x000fe40000800000 */
[----:B------:R-:W-:Y:S02]  /*11c40*/  SEL R5, R5, RZ, P1 ;  /* 0x000000ff05057207 */ /* 0x000fe40000800000 */
[----:B---3--:R-:W-:-:S05]  /*11c50*/  LOP3.LUT R7, R7, R6, RZ, 0x3c, !PT ;  /* 0x0000000607077212 */ /* 0x008fca00078e3cff */
[----:B------:R2:W-:Y:S04]  /*11c60*/  STL [R1+0x18], R7 ;  /* 0x0000180701007387 */ /* 0x0005e80000100800 */
[----:B------:R2:W-:Y:S01]  /*11c70*/  STL [R1+0xc], R5 ;  /* 0x00000c0501007387 */ /* 0x0005e20000100800 */
[----:B------:R-:W-:Y:S05]  /*11c80*/  @P2 BRA `(.L_x_4028) ;  /* 0xfffffff000d42947 */ /* 0x000fea000383ffff */
.L_x_3984:
[----:B------:R-:W-:Y:S05]  /*11c90*/  BSYNC B0 ;  /* 0x0000000000007941 */ /* 0x000fea0003800000 */
.L_x_3983:
[----:B-12---:R-:W2:Y:S01]  /*11ca0*/  LDL R5, [R1+0x4c] ;  /* 0x00004c0001057983 */ /* 0x006ea20000100800 */
[----:B------:R-:W-:Y:S05]  /*11cb0*/  @!P0 WARPSYNC.ALL ;  /* 0x0000000000008948 */ /* 0x000fea0003800000 */
[----:B------:R-:W-:Y:S06]  /*11cc0*/  @!P0 BAR.SYNC.DEFER_BLOCKING 0xc, 0x180 ;  /* 0x0306000000008b1d */ /* 0x000fec0000010000 */
[----:B------:R-:W-:Y:S01]  /*11cd0*/  BSSY B7, `(.L_x_4029) ;  /* 0x00004f2000077945 */ /* 0x000fe20003800000 */
[----:B--2---:R-:W-:-:S13]  /*11ce0*/  ISETP.GT.AND P0, PT, R5, RZ, PT ;  /* 0x000000ff0500720c */ /* 0x004fda0003f04270 */
[----:B------:R-:W-:Y:S05]  /*11cf0*/  @P0 BRA `(.L_x_4030) ;  /* 0x0000000000440947 */ /* 0x000fea0003800000 */
        /* <DEDUP_REMOVED lines=17> */
.L_x_4030:
        /* <DEDUP_REMOVED lines=21> */
.L_x_4033:
[----:B------:R-:W-:Y:S05]  /*11f60*/  BSYNC B6 ;  /* 0x0000000000067941 */ /* 0x000fea0003800000 */
.L_x_4032:
        /* <DEDUP_REMOVED lines=21> */
.L_x_4036:
        /* <DEDUP_REMOVED lines=16> */
.L_x_4035:
[----:B------:R-:W-:Y:S05]  /*121c0*/  BSYNC B6 ;  /* 0x0000000000067941 */ /* 0x000fea0003800000 */
.L_x_4034:
        /* <DEDUP_REMOVED lines=26> */
.L_x_4185:
        /* <DEDUP_REMOVED lines=11> */
.L_x_4188:
        /* <DEDUP_REMOVED lines=25> */
.L_x_4040:
[----:B------:R-:W3:Y:S04]  /*125b0*/  LDL R7, [R1+0x4] ;  /* 0x0000040001077983 */ /* 0x000ee80000100800 */
[----:B-12---:R-:W3:Y:S04]  /*125c0*/  LDL R0, [R1+0x8] ;  /* 0x0000080001007983 */ /* 0x006ee80000100800 */
[----:B------:R-:W2:Y:S01]  /*125d0*/  LDL R2, [R1+0x14] ;  /* 0x0000140001027983 */ /* 0x000ea20000100800 */
[----:B---3--:R-:W-:Y:S01]  /*125e0*/  IMAD R0, R0, 0x8, R7 ;  /* 0x0000000800007824 */ /* 0x008fe200078e0207 */
[----:B--2---:R-:W-:-:S04]  /*125f0*/  SHF.L.U32 R2, R2, 0x1f, RZ ;  /* 0x0000001f02027819 */ /* 0x004fc800000006ff */
[----:B------:R-:W1:Y:S02]  /*12600*/  SYNCS.PHASECHK.TRANS64.TRYWAIT P0, [R0+URZ+0x28c40], R2 ;  /* 0x028c4002000075a7 */ /* 0x000e64000800017f */
[----:B-1----:R-:W-:Y:S05]  /*12610*/  @!P0 BRA `(.L_x_4041) ;  /* 0x0000005c00dc8947 */ /* 0x002fea0003800000 */
.L_x_4189:
        /* <DEDUP_REMOVED lines=11> */
.L_x_4042:
[----:B------:R-:W2:Y:S04]  /*126d0*/  LDL R6, [R1+0x4] ;  /* 0x0000040001067983 */ /* 0x000ea80000100800 */
[----:B------:R-:W2:Y:S04]  /*126e0*/  LDL R5, [R1+0x8] ;  /* 0x0000080001057983 */ /* 0x000ea80000100800 */
[----:B------:R-:W3:Y:S04]  /*126f0*/  LDL R7, [R1+0x58] ;  /* 0x0000580001077983 */ /* 0x000ee80000100800 */
[----:B------:R-:W4:Y:S04]  /*12700*/  LDL R4, [R1+0x24] ;  /* 0x0000240001047983 */ /* 0x000f280000100800 */
[----:B------:R-:W5:Y:S04]  /*12710*/  LDL R3, [R1] ;  /* 0x0000000001037983 */ /* 0x000f680000100800 */
[----:B-1----:R-:W5:Y:S01]  /*12720*/  LDL.LU R2, [R1+0x1c] ;  /* 0x00001c0001027983 */ /* 0x002f620000300800 */
[----:B------:R-:W-:-:S02]  /*12730*/  R2UR UR9, R0 ;  /* 0x00000000000972ca */ /* 0x000fc400000e0000 */
[----:B------:R-:W-:Y:S01]  /*12740*/  PLOP3.LUT P0, PT, PT, PT, PT, 0x80, 0x0 ;  /* 0x000000000000781c */ /* 0x000fe20003f0f070 */
[----:B------:R-:W-:Y:S01]  /*12750*/  UIADD3 UR6, UP0, UR38, 0x370, URZ ;  /* 0x0000037026067890 */ /* 0x000fe2000ff1e03f */
[----:B------:R-:W-:-:S03]  /*12760*/  R2UR UR12, R18 ;  /* 0x00000000120c72ca */ /* 0x000fc600000e0000 */
[----:B------:R-:W-:-:S06]  /*12770*/  UIADD3.X UR7, URZ, UR39, URZ, UP0, !UPT ;  /* 0x000000273f077290 */ /* 0x000fcc00087fe43f */
[----:B------:R-:W-:Y:S01]  /*12780*/  UIADD3 UR9, UR9, 0x28c30, URZ ;  /* 0x00028c3009097890 */ /* 0x000fe2000fffe03f */
[----:B------:R-:W-:Y:S01]  /*12790*/  UMOV UR5, 0x14f00000 ;  /* 0x14f0000000057882 */ /* 0x000fe20000000000 */
[----:B------:R-:W-:Y:S01]  /*127a0*/  UMOV UR10, URZ ;  /* 0x0000003f000a7c82 */ /* 0x000fe20008000000 */
[----:B--2---:R-:W-:Y:S01]  /*127b0*/  IMAD R0, R5, 0x2000, R6 ;  /* 0x0000200005007824 */ /* 0x004fe200078e0206 */
[----:B---3--:R-:W-:-:S04]  /*127c0*/  R2UR UR11, R7 ;  /* 0x00000000070b72ca */ /* 0x008fc800000e0000 */
[----:B------:R-:W-:Y:S02]  /*127d0*/  R2UR UR8, R0 ;  /* 0x00000000000872ca */ /* 0x000fe400000e0000 */
[----:B----4-:R-:W-:Y:S02]  /*127e0*/  R2UR UR4, R4 ;  /* 0x00000000040472ca */ /* 0x010fe400000e0000 */
[----:B-----5:R-:W-:Y:S02]  /*127f0*/  R2UR UR13, R3 ;  /* 0x00000000030d72ca */ /* 0x020fe400000e0000 */
[----:B------:R-:W-:-:S07]  /*12800*/  LOP3.LUT R2, R2, 0xfffffffe, RZ, 0xc0, !PT ;  /* 0xfffffffe02027812 */ /* 0x000fce00078ec0ff */
[----:B------:R-:W-:Y:S02]  /*12810*/  UIADD3 UR8, UR8, 0x22400, URZ ;  /* 0x0002240008087890 */ /* 0x000fe4000fffe03f */
[----:B------:R-:W-:Y:S01]  /*12820*/  ULEA UR11, UR11, UR4, 0x6 ;  /* 0x000000040b0b7291 */ /* 0x000fe2000f8e303f */
[----:B------:R-:W-:Y:S02]  /*12830*/  @P0 LOP3.LUT R2, R2, 0x1, RZ, 0xfc, !PT ;  /* 0x0000000102020812 */ /* 0x000fe400078efcff */
[----:B------:R-:W-:-:S03]  /*12840*/  UMOV UR4, 0x0 ;  /* 0x0000000000047882 */ /* 0x000fc60000000000 */
[----:B------:R2:W-:Y:S03]  /*12850*/  STL [R1+0x1c], R2 ;  /* 0x00001c0201007387 */ /* 0x0005e60000100800 */
[----:B------:R2:W-:Y:S01]  /*12860*/  UTMALDG.4D [UR8], [UR6], desc[UR4] ;  /* 0x00000408060075b4 */ /* 0x0005e20008019000 */
[----:B------:R-:W-:Y:S02]  /*12870*/  NOP ;  /* 0x0000000000007918 */ /* 0x000fe40000000000 */
.L_x_4038:
[----:B--2---:R-:W2:Y:S04]  /*12880*/  LDL R2, [R1+0x4] ;  /* 0x0000040001027983 */ /* 0x004ea80000100800 */
        /* <DEDUP_REMOVED lines=42> */
.L_x_4044:
[----:B------:R-:W-:Y:S05]  /*12b30*/  BSYNC B6 ;  /* 0x0000000000067941 */ /* 0x000fea0003800000 */
.L_x_4043:
        /* <DEDUP_REMOVED lines=91> */
.L_x_4198:
        /* <DEDUP_REMOVED lines=11> */
.L_x_4046:
        /* <DEDUP_REMOVED lines=19> */
.L_x_4199:
[----:B------:R-:W-:Y:S05]  /*132d0*/  BSYNC B0 ;  /* 0x0000000000007941 */ /* 0x000fea0003800000 */
.L_x_4047:
[----:B0-----:R-:W2:Y:S01]  /*132e0*/  LDL R2, [R1+0x1c] ;  /* 0x00001c0001027983 */ /* 0x001ea20000100800 */
[----:B------:R-:W-:Y:S01]  /*132f0*/  BSSY B0, `(.L_x_4049) ;  /* 0x00000a3000007945 */ /* 0x000fe20003800000 */
[----:B--2---:R-:W-:-:S13]  /*13300*/  LOP3.LUT P0, RZ, R2, 0x1, RZ, 0xc0, !PT ;  /* 0x0000000102ff7812 */ /* 0x004fda000780c0ff */
        /* <DEDUP_REMOVED lines=13> */
.L_x_4200:
[----:B------:R-:W-:Y:S05]  /*133e0*/  BSYNC B1 ;  /* 0x0000000000017941 */ /* 0x000fea0003800000 */
.L_x_4051:
        /* <DEDUP_REMOVED lines=9> */
.L_x_4054:
[----:B------:R-:W-:Y:S05]  /*13480*/  BSYNC B1 ;  /* 0x0000000000017941 */ /* 0x000fea0003800000 */
.L_x_4053:
        /* <DEDUP_REMOVED lines=14> */
.L_x_4055:
        /* <DEDUP_REMOVED lines=16> */
.L_x_4056:
        /* <DEDUP_REMOVED lines=16> */
.L_x_4057:
        /* <DEDUP_REMOVED lines=16> */
.L_x_4058:
        /* <DEDUP_REMOVED lines=16> */
.L_x_4059:
        /* <DEDUP_REMOVED lines=16> */
.L_x_4060:
        /* <DEDUP_REMOVED lines=16> */
.L_x_4061:
        /* <DEDUP_REMOVED lines=16> */
.L_x_4062:
        /* <DEDUP_REMOVED lines=11> */
.L_x_4050:
[----:B------:R-:W-:Y:S05]  /*13d20*/  BSYNC B0 ;  /* 0x0000000000007941 */ /* 0x000fea0003800000 */
.L_x_4049:
        /* <DEDUP_REMOVED lines=18> */
[----:B--2---:R-:W-:Y:S01]  /*13e50*/  LOP3.LUT P2, RZ, R5, 0x1, RZ, 0xc0, !PT ;  /* 0x0000000105ff7812 */ /* 0x004fe2000784c0ff */
        /* <DEDUP_REMOVED lines=32> */
.L_x_4069:
        /* <DEDUP_REMOVED lines=9> */
.L_x_4201:
[----:B------:R-:W-:Y:S05]  /*140f0*/  BSYNC B3 ;  /* 0x0000000000037941 */ /* 0x000fea0003800000 */
.L_x_4070:
        /* <DEDUP_REMOVED lines=9> */
.L_x_4073:
[----:B------:R-:W-:Y:S05]  /*14190*/  BSYNC B3 ;  /* 0x0000000000037941 */ /* 0x000fea0003800000 */
.L_x_4072:
        /* <DEDUP_REMOVED lines=14> */
.L_x_4074:
        /* <DEDUP_REMOVED lines=14> */
.L_x_4202:
[----:B------:R-:W-:Y:S05]  /*14360*/  BSYNC B3 ;  /* 0x0000000000037941 */ /* 0x000fea0003800000 */
.L_x_4075:
        /* <DEDUP_REMOVED lines=11> */
.L_x_4078:
[----:B------:R-:W-:Y:S05]  /*14420*/  BSYNC B3 ;  /* 0x0000000000037941 */ /* 0x000fea0003800000 */
.L_x_4077:
        /* <DEDUP_REMOVED lines=11> */
.L_x_4079:
        /* <DEDUP_REMOVED lines=16> */
.L_x_4080:
        /* <DEDUP_REMOVED lines=16> */
.L_x_4081:
        /* <DEDUP_REMOVED lines=16> */
.L_x_4082:
        /* <DEDUP_REMOVED lines=16> */
.L_x_4083:
        /* <DEDUP_REMOVED lines=16> */
.L_x_4084:
        /* <DEDUP_REMOVED lines=16> */
.L_x_4085:
        /* <DEDUP_REMOVED lines=16> */
.L_x_4086:
        /* <DEDUP_REMOVED lines=11> */
.L_x_4068:
[----:B------:R-:W-:Y:S05]  /*14c90*/  BSYNC B1 ;  /* 0x0000000000017941 */ /* 0x000fea0003800000 */
.L_x_4067:
[----:B------:R-:W2:Y:S02]  /*14ca0*/  LDL.LU R4, [R1+0x30] ;  /* 0x0000300001047983 */ /* 0x000ea40000300800 */
[----:B--2---:R-:W-:-:S07]  /*14cb0*/  VIADD R0, R4, 0xfffffffd ;  /* 0xfffffffd04007836 */ /* 0x004fce0000000000 */
.L_x_4066:
[----:B------:R-:W-:Y:S05]  /*14cc0*/  BSYNC B2 ;  /* 0x0000000000027941 */ /* 0x000fea0003800000 */
.L_x_4065:
[----:B------:R-:W2:Y:S01]  /*14cd0*/  LDL.LU R2, [R1+0x2c] ;  /* 0x00002c0001027983 */ /* 0x000ea20000300800 */
[----:B------:R-:W-:-:S05]  /*14ce0*/  IMAD.MOV R6, RZ, RZ, -R6 ;  /* 0x000000ffff067224 */ /* 0x000fca00078e0a06 */
[----:B--2---:R-:W-:-:S13]  /*14cf0*/  ISETP.NE.AND P0, PT, R2, R6, PT ;  /* 0x000000060200720c */ /* 0x004fda0003f05270 */
[----:B------:R-:W-:Y:S05]  /*14d00*/  @!P0 BRA `(.L_x_4064) ;  /* 0x0000001c00488947 */ /* 0x000fea0003800000 */
.L_x_4127:
[----:B------:R-:W2:Y:S04]  /*14d10*/  LDL R4, [R1+0x1c] ;  /* 0x00001c0001047983 */ /* 0x000ea80000100800 */
[----:B0-----:R-:W0:Y:S04]  /*14d20*/  LDL.LU R3, [R1+0x8] ;  /* 0x0000080001037983 */ /* 0x001e280000300800 */
[----:B------:R-:W3:Y:S01]  /*14d30*/  LDL.LU R2, [R1+0x14] ;  /* 0x0000140001027983 */ /* 0x000ee20000300800 */
[----:B------:R-:W-:Y:S05]  /*14d40*/  YIELD ;  /* 0x0000000000007946 */ /* 0x000fea0003800000 */
[----:B------:R-:W-:Y:S01]  /*14d50*/  BSSY B1, `(.L_x_4087) ;  /* 0x00000e2000017945 */ /* 0x000fe20003800000 */
[----:B--2---:R-:W-:Y:S01]  /*14d60*/  LOP3.LUT P1, RZ, R4, 0x1, RZ, 0xc0, !PT ;  /* 0x0000000104ff7812 */ /* 0x004fe2000782c0ff */
[----:B0-----:R-:W-:-:S05]  /*14d70*/  VIADD R7, R3, 0x1 ;  /* 0x0000000103077836 */ /* 0x001fca0000000000 */
[----:B------:R-:W-:-:S04]  /*14d80*/  ISETP.NE.AND P0, PT, R7, 0x2, PT ;  /* 0x000000020700780c */ /* 0x000fc80003f05270 */
[----:B------:R-:W-:Y:S02]  /*14d90*/  SEL R6, RZ, 0x1, P0 ;  /* 0x00000001ff067807 */ /* 0x000fe40000000000 */
[----:B------:R-:W-:Y:S02]  /*14da0*/  SEL R7, R7, RZ, P0 ;  /* 0x000000ff07077207 */ /* 0x000fe40000000000 */
[----:B---3--:R-:W-:Y:S01]  /*14db0*/  LOP3.LUT R6, R2, R6, RZ, 0x3c, !PT ;  /* 0x0000000602067212 */ /* 0x008fe200078e3cff */
        /* <DEDUP_REMOVED lines=26> */
.L_x_4089:
        /* <DEDUP_REMOVED lines=9> */
.L_x_4203:
[----:B------:R-:W-:Y:S05]  /*14ff0*/  BSYNC B2 ;  /* 0x0000000000027941 */ /* 0x000fea0003800000 */
.L_x_4090:
        /* <DEDUP_REMOVED lines=9> */
.L_x_4093:
[----:B------:R-:W-:Y:S05]  /*15090*/  BSYNC B2 ;  /* 0x0000000000027941 */ /* 0x000fea0003800000 */
.L_x_4092:
        /* <DEDUP_REMOVED lines=13> */
.L_x_4094:
        /* <DEDUP_REMOVED lines=14> */
.L_x_4204:
[----:B------:R-:W-:Y:S05]  /*15250*/  BSYNC B2 ;  /* 0x0000000000027941 */ /* 0x000fea0003800000 */
.L_x_4095:
        /* <DEDUP_REMOVED lines=11> */
.L_x_4098:
[----:B------:R-:W-:Y:S05]  /*15310*/  BSYNC B2 ;  /* 0x0000000000027941 */ /* 0x000fea0003800000 */
.L_x_4097:
        /* <DEDUP_REMOVED lines=10> */
.L_x_4099:
        /* <DEDUP_REMOVED lines=16> */
.L_x_4100:
        /* <DEDUP_REMOVED lines=16> */
.L_x_4101:
        /* <DEDUP_REMOVED lines=16> */
.L_x_4102:
        /* <DEDUP_REMOVED lines=16> */
.L_x_4103:
        /* <DEDUP_REMOVED lines=16> */
.L_x_4104:
        /* <DEDUP_REMOVED lines=16> */
.L_x_4105:
        /* <DEDUP_REMOVED lines=16> */
.L_x_4106:
        /* <DEDUP_REMOVED lines=11> */
.L_x_4088:
[----:B------:R-:W-:Y:S05]  /*15b70*/  BSYNC B1 ;  /* 0x0000000000017941 */ /* 0x000fea0003800000 */
.L_x_4087:
[----:B------:R-:W2:Y:S01]  /*15b80*/  LDL R2, [R1+0x1c] ;  /* 0x00001c0001027983 */ /* 0x000ea20000100800 */
[----:B------:R-:W-:Y:S01]  /*15b90*/  VIADD R7, R7, 0x1 ;  /* 0x0000000107077836 */ /* 0x000fe20000000000 */
[----:B------:R-:W-:Y:S04]  /*15ba0*/  BSSY B1, `(.L_x_4107) ;  /* 0x00000e5000017945 */ /* 0x000fe80003800000 */
[----:B------:R-:W-:-:S04]  /*15bb0*/  ISETP.NE.AND P0, PT, R7, 0x2, PT ;  /* 0x000000020700780c */ /* 0x000fc80003f05270 */
[----:B------:R-:W-:Y:S02]  /*15bc0*/  SEL R9, R7, RZ, P0 ;  /* 0x000000ff07097207 */ /* 0x000fe40000000000 */
[----:B--2---:R-:W-:Y:S02]  /*15bd0*/  LOP3.LUT P2, RZ, R2, 0x1, RZ, 0xc0, !PT ;  /* 0x0000000102ff7812 */ /* 0x004fe4000784c0ff */
[----:B------:R-:W-:-:S04]  /*15be0*/  SEL R2, RZ, 0x1, P0 ;  /* 0x00000001ff027807 */ /* 0x000fc80000000000 */
[----:B-----5:R-:W-:-:S05]  /*15bf0*/  LOP3.LUT R8, R6, R2, RZ, 0x3c, !PT ;  /* 0x0000000206087212 */ /* 0x020fca00078e3cff */
        /* <DEDUP_REMOVED lines=28> */
.L_x_4109:
        /* <DEDUP_REMOVED lines=9> */
.L_x_4205:
[----:B------:R-:W-:Y:S05]  /*15e50*/  BSYNC B2 ;  /* 0x0000000000027941 */ /* 0x000fea0003800000 */
.L_x_4110:
        /* <DEDUP_REMOVED lines=9> */
.L_x_4113:
[----:B------:R-:W-:Y:S05]  /*15ef0*/  BSYNC B2 ;  /* 0x0000000000027941 */ /* 0x000fea0003800000 */
.L_x_4112:
        /* <DEDUP_REMOVED lines=14> */
.L_x_4114:
        /* <DEDUP_REMOVED lines=14> */
.L_x_4206:
[----:B------:R-:W-:Y:S05]  /*160c0*/  BSYNC B2 ;  /* 0x0000000000027941 */ /* 0x000fea0003800000 */
.L_x_4115:
        /* <DEDUP_REMOVED lines=11> */
.L_x_4118:
[----:B------:R-:W-:Y:S05]  /*16180*/  BSYNC B2 ;  /* 0x0000000000027941 */ /* 0x000fea0003800000 */
.L_x_4117:
        /* <DEDUP_REMOVED lines=11> */
.L_x_4119:
        /* <DEDUP_REMOVED lines=16> */
.L_x_4120:
        /* <DEDUP_REMOVED lines=16> */
.L_x_4121:
        /* <DEDUP_REMOVED lines=16> */
.L_x_4122:
        /* <DEDUP_REMOVED lines=16> */
.L_x_4123:
        /* <DEDUP_REMOVED lines=16> */
.L_x_4124:
        /* <DEDUP_REMOVED lines=16> */
.L_x_4125:
        /* <DEDUP_REMOVED lines=16> */
.L_x_4126:
        /* <DEDUP_REMOVED lines=11> */
.L_x_4108:
[----:B------:R-:W-:Y:S05]  /*169f0*/  BSYNC B1 ;  /* 0x0000000000017941 */ /* 0x000fea0003800000 */
.L_x_4107:
[C---:B------:R-:W-:Y:S01]  /*16a00*/  ISETP.GT.AND P0, PT, R0.reuse, 0x1, PT ;  /* 0x000000010000780c */ /* 0x040fe20003f04270 */
[----:B------:R-:W-:-:S12]  /*16a10*/  VIADD R0, R0, 0xfffffffe ;  /* 0xfffffffe00007836 */ /* 0x000fd80000000000 */
[----:B------:R-:W-:Y:S05]  /*16a20*/  @P0 BRA `(.L_x_4127) ;  /* 0xffffffe000b80947 */ /* 0x000fea000383ffff */
.L_x_4064:
[----:B------:R-:W-:Y:S05]  /*16a30*/  BSYNC B0 ;  /* 0x0000000000007941 */ /* 0x000fea0003800000 */
.L_x_4063:
        /* <DEDUP_REMOVED lines=12> */
[----:B-1----:R-:W1:Y:S01]  /*16b00*/  S2R R3, SR_LANEID ;  /* 0x0000000000037919 */ /* 0x002e620000000000 */
        /* <DEDUP_REMOVED lines=8> */
[----:B0-----:R-:W0:Y:S01]  /*16b90*/  POPC R7, R6 ;  /* 0x0000000600077309 */ /* 0x001e220000000000 */
[----:B--2---:R-:W0:Y:S02]  /*16ba0*/  SHFL.IDX PT, R4, R3, R4, 0x1f ;  /* 0x00001f0403047589 */ /* 0x004e2400000e0000 */
[----:B0-----:R-:W-:-:S07]  /*16bb0*/  IADD3 R16, R4, UR36, R7 ;  /* 0x0000002404107c10 */ /* 0x001fce000fffe007 */
.L_x_4129:
[----:B------:R-:W-:Y:S05]  /*16bc0*/  BSYNC B0 ;  /* 0x0000000000007941 */ /* 0x000fea0003800000 */
.L_x_4128:
[----:B------:R-:W-:-:S05]  /*16bd0*/  SEL R0, R0, RZ, P0 ;  /* 0x000000ff00007207 */ /* 0x000fca0000000000 */
[----:B------:R2:W-:Y:S02]  /*16be0*/  STL [R1+0x8], R0 ;  /* 0x0000080001007387 */ /* 0x0005e40000100800 */
.L_x_4031:
[----:B------:R-:W-:Y:S05]  /*16bf0*/  BSYNC B7 ;  /* 0x0000000000077941 */ /* 0x000fea0003800000 */
.L_x_4029:
[----:B--2---:R-:W2:Y:S02]  /*16c00*/  LDL R0, [R1+0x1c] ;  /* 0x00001c0001007983 */ /* 0x004ea40000100800 */
[----:B--2---:R-:W-:-:S13]  /*16c10*/  LOP3.LUT P0, RZ, R0, 0x2, RZ, 0xc0, !PT ;  /* 0x0000000200ff7812 */ /* 0x004fda000780c0ff */
[----:B------:R-:W-:Y:S05]  /*16c20*/  @!P0 BRA `(.L_x_4130) ;  /* 0x0000000000288947 */ /* 0x000fea0003800000 */
[----:B------:R-:W-:Y:S05]  /*16c30*/  WARPSYNC.ALL ;  /* 0x0000000000007948 */ /* 0x000fea0003800000 */
[----:B------:R-:W2:Y:S08]  /*16c40*/  S2UR UR5, SR_CgaCtaId ;  /* 0x00000000000579c3 */ /* 0x000eb00000008800 */
[----:B------:R-:W-:Y:S06]  /*16c50*/  BAR.SYNC.DEFER_BLOCKING 0x5, 0x180 ;  /* 0x0146000000007b1d */ /* 0x000fec0000010000 */
[----:B------:R-:W-:-:S02]  /*16c60*/  UMOV UR4, 0x400 ;  /* 0x0000040000047882 */ /* 0x000fc40000000000 */
[----:B--2---:R-:W-:-:S06]  /*16c70*/  ULEA UR4, UR5, UR4, 0x18 ;  /* 0x0000000405047291 */ /* 0x004fcc000f8ec03f */
[----:B------:R-:W-:-:S05]  /*16c80*/  IMAD.U32 R0, RZ, RZ, UR4 ;  /* 0x00000004ff007e24 */ /* 0x000fca000f8e00ff */
[----:B------:R2:W3:Y:S04]  /*16c90*/  LDS.128 R16, [R0+0x28cd0] ;  /* 0x028cd00000107984 */ /* 0x0004e80000000c00 */
[----:B------:R2:W-:Y:S01]  /*16ca0*/  STL [R1+0x4], R0 ;  /* 0x0000040001007387 */ /* 0x0005e20000100800 */
[----:B------:R-:W-:Y:S06]  /*16cb0*/  BAR.ARV 0x4, 0x180 ;  /* 0x0106000000007b1d */ /* 0x000fec0000002000 */
[----:B------:R-:W-:Y:S05]  /*16cc0*/  BRA `(.L_x_4131) ;  /* 0x0000000800487947 */ /* 0x000fea0003800000 */
.L_x_4130:
        /* <DEDUP_REMOVED lines=8> */
[----:B-1----:R-:W0:Y:S02]  /*16d50*/  @!P1 LDC.64 R2, c[0x0][0xc80] ;  /* 0x00032000ff029b82 */ /* 0x002e240000000a00 */
        /* <DEDUP_REMOVED lines=27> */
.L_x_4216:
[----:B------:R-:W-:Y:S02]  /*16f10*/  ULDC UR4, c[0x0][0xc38] ;  /* 0x00030e0000047ab9 */ /* 0x000fe40000000800 */
[----:B0-----:R-:W-:-:S04]  /*16f20*/  IMAD.U32 R16, RZ, RZ, UR4 ;  /* 0x00000004ff107e24 */ /* 0x001fc8000f8e00ff */
[----:B--2---:R-:W-:-:S04]  /*16f30*/  IMAD R6, R6, R16, RZ ;  /* 0x0000001006067224 */ /* 0x004fc800078e02ff */
[----:B------:R-:W-:-:S05]  /*16f40*/  IMAD.IADD R4, R4, 0x1, R6 ;  /* 0x0000000104047824 */ /* 0x000fca00078e0206 */
[----:B-1----:R-:W-:-:S13]  /*16f50*/  ISETP.GT.AND P6, PT, R4, R0, PT ;  /* 0x000000000400720c */ /* 0x002fda0003fc4270 */
[----:B------:R-:W-:Y:S05]  /*16f60*/  @P6 BRA `(.L_x_4133) ;  /* 0x00000000009c6947 */ /* 0x000fea0003800000 */
.L_x_4138:
        /* <DEDUP_REMOVED lines=14> */
.L_x_4136:
[----:B------:R-:W-:Y:S05]  /*17050*/  BSYNC B0 ;  /* 0x0000000000007941 */ /* 0x000fea0003800000 */
.L_x_4135:
        /* <DEDUP_REMOVED lines=18> */
.L_x_4224:
[----:B------:R-:W-:Y:S02]  /*17180*/  ULDC UR4, c[0x0][0xc38] ;  /* 0x00030e0000047ab9 */ /* 0x000fe40000000800 */
[----:B------:R-:W-:-:S04]  /*17190*/  IMAD.U32 R16, RZ, RZ, UR4 ;  /* 0x00000004ff107e24 */ /* 0x000fc8000f8e00ff */
[----:B-1----:R-:W-:-:S04]  /*171a0*/  IMAD R6, R6, R16, RZ ;  /* 0x0000001006067224 */ /* 0x002fc800078e02ff */
[----:B------:R-:W-:-:S05]  /*171b0*/  IMAD.IADD R4, R6, 0x1, R4 ;  /* 0x0000000106047824 */ /* 0x000fca00078e0204 */
[----:B------:R-:W-:-:S13]  /*171c0*/  ISETP.GT.AND P6, PT, R4, R0, PT ;  /* 0x000000000400720c */ /* 0x000fda0003fc4270 */
[----:B------:R-:W-:Y:S05]  /*171d0*/  @!P6 BRA `(.L_x_4138) ;  /* 0xfffffffc0064e947 */ /* 0x000fea000383ffff */
.L_x_4133:
        /* <DEDUP_REMOVED lines=8> */
.L_x_4228:
[----:B------:R-:W-:Y:S01]  /*17260*/  ISETP.NE.AND P0, PT, R5, RZ, PT ;  /* 0x000000ff0500720c */ /* 0x000fe20003f05270 */
[----:B-1----:R-:W-:-:S12]  /*17270*/  IMAD.MOV.U32 R2, RZ, RZ, RZ ;  /* 0x000000ffff027224 */ /* 0x002fd800078e00ff */
[----:B------:R-:W-:Y:S05]  /*17280*/  @!P0 BRA `(.L_x_4140) ;  /* 0x0000000000108947 */ /* 0x000fea0003800000 */
[----:B------:R-:W-:Y:S01]  /*17290*/  UMOV UR4, 0xffffffff ;  /* 0xffffffff00047882 */ /* 0x000fe20000000000 */
[----:B------:R-:W-:Y:S02]  /*172a0*/  VIADD R12, R4, 0xffffffff ;  /* 0xffffffff040c7836 */ /* 0x000fe40000000000 */
[----:B------:R-:W-:Y:S05]  /*172b0*/  BRA.DIV UR4, `(.L_x_4141) ;  /* 0x00000026040c7947 */ /* 0x000fea000b800000 */
[----:B------:R1:W3:Y:S02]  /*172c0*/  SHFL.IDX PT, R2, R3, R12, 0x1f ;  /* 0x00001f0c03027589 */ /* 0x0002e400000e0000 */
.L_x_4140:
        /* <DEDUP_REMOVED lines=31> */
.L_x_4134:
[----:B------:R-:W-:Y:S01]  /*174c0*/  UMOV UR4, URZ ;  /* 0x0000003f00047c82 */ /* 0x000fe20008000000 */
[----:B------:R-:W-:Y:S01]  /*174d0*/  UMOV UR5, URZ ;  /* 0x0000003f00057c82 */ /* 0x000fe20008000000 */
[----:B------:R-:W-:Y:S01]  /*174e0*/  ULDC UR6, c[0x0][0xc3c] ;  /* 0x00030f0000067ab9 */ /* 0x000fe20000000800 */
[----:B------:R-:W-:Y:S02]  /*174f0*/  IMAD.MOV.U32 R16, RZ, RZ, R0 ;  /* 0x000000ffff107224 */ /* 0x000fe400078e0000 */
[----:B------:R-:W-:Y:S02]  /*17500*/  IMAD.U32 R17, RZ, RZ, UR4 ;  /* 0x00000004ff117e24 */ /* 0x000fe4000f8e00ff */
[----:B------:R-:W-:Y:S02]  /*17510*/  IMAD.U32 R18, RZ, RZ, UR5 ;  /* 0x00000005ff127e24 */ /* 0x000fe4000f8e00ff */
[----:B------:R-:W-:-:S07]  /*17520*/  IMAD.U32 R19, RZ, RZ, UR6 ;  /* 0x00000006ff137e24 */ /* 0x000fce000f8e00ff */
.L_x_4142:
[----:B------:R0:W2:Y:S01]  /*17530*/  LDL R3, [R1+0x4] ;  /* 0x0000040001037983 */ /* 0x0000a20000100800 */
[----:B------:R-:W1:Y:S01]  /*17540*/  S2R R0, SR_TID.X ;  /* 0x0000000000007919 */ /* 0x000e620000002100 */
[----:B------:R-:W-:Y:S05]  /*17550*/  WARPSYNC.ALL ;  /* 0x0000000000007948 */ /* 0x000fea0003800000 */
[----:B-1----:R-:W-:Y:S01]  /*17560*/  LOP3.LUT R0, R0, 0x1f, RZ, 0xc0, !PT ;  /* 0x0000001f00007812 */ /* 0x002fe200078ec0ff */
        /* <DEDUP_REMOVED lines=8> */
.L_x_4131:
[----:B------:R-:W-:Y:S02]  /*175f0*/  ULDC UR4, c[0x0][0xc3c] ;  /* 0x00030f0000047ab9 */ /* 0x000fe40000000800 */
[----:B---3--:R-:W-:-:S13]  /*17600*/  ISETP.GE.AND P0, PT, R19, UR4, PT ;  /* 0x0000000413007c0c */ /* 0x008fda000bf06270 */
[----:B------:R-:W-:Y:S05]  /*17610*/  @!P0 BRA `(.L_x_4143) ;  /* 0xffffff8400388947 */ /* 0x000fea000383ffff */
[----:B------:R-:W-:Y:S05]  /*17620*/  BSYNC B8 ;  /* 0x0000000000087941 */ /* 0x000fea0003800000 */
.L_x_3979:
        /* <DEDUP_REMOVED lines=12> */
.L_x_4231:
[----:B------:R-:W-:Y:S05]  /*176f0*/  BSYNC B0 ;  /* 0x0000000000007941 */ /* 0x000fea0003800000 */
.L_x_4144:
[----:B------:R-:W-:-:S03]  /*17700*/  UMOV UR4, 0xffffffff ;  /* 0xffffffff00047882 */ /* 0x000fc60000000000 */
[----:B------:R-:W-:Y:S05]  /*17710*/  BRA.DIV UR4, `(.L_x_4146) ;  /* 0x0000002204307947 */ /* 0x000fea000b800000 */
[----:B------:R-:W1:Y:S02]  /*17720*/  S2R R2, SR_TID.X ;  /* 0x0000000000027919 */ /* 0x000e640000002100 */
[----:B-1----:R-:W-:-:S04]  /*17730*/  SHF.R.U32.HI R2, RZ, 0x5, R2 ;  /* 0x00000005ff027819 */ /* 0x002fc80000011602 */
[----:B------:R-:W-:-:S05]  /*17740*/  LOP3.LUT R2, R2, 0x3, RZ, 0xc0, !PT ;  /* 0x0000000302027812 */ /* 0x000fca00078ec0ff */
[----:B------:R1:W2:Y:S02]  /*17750*/  SHFL.IDX PT, R14, R2, RZ, 0x1f ;  /* 0x00001fff020e7589 */ /* 0x0002a400000e0000 */
.L_x_4234:
[----:B--2---:R-:W-:-:S13]  /*17760*/  ISETP.NE.AND P0, PT, R14, RZ, PT ;  /* 0x000000ff0e00720c */ /* 0x004fda0003f05270 */
[----:B------:R-:W-:Y:S05]  /*17770*/  @P0 BRA `(.L_x_3850) ;  /* 0x0000000000940947 */ /* 0x000fea0003800000 */
[----:B------:R-:W-:-:S03]  /*17780*/  UMOV UR4, 0xffffffff ;  /* 0xffffffff00047882 */ /* 0x000fc60000000000 */
[----:B------:R-:W-:Y:S05]  /*17790*/  BRA.DIV UR4, `(.L_x_4147) ;  /* 0x0000002204447947 */ /* 0x000fea000b800000 */
[----:B------:R-:W-:-:S13]  /*177a0*/  ELECT P6, URZ, PT ;  /* 0x00000000003f782f */ /* 0x000fda00038c0000 */
.L_x_4237:
[----:B------:R-:W-:Y:S05]  /*177b0*/  @!P6 BRA `(.L_x_3850) ;  /* 0x000000000084e947 */ /* 0x000fea0003800000 */
[----:B-1----:R-:W2:Y:S02]  /*177c0*/  LDL.LU R2, [R1+0x60] ;  /* 0x0000600001027983 */ /* 0x002ea40000300800 */
[----:B--2---:R-:W-:-:S04]  /*177d0*/  LOP3.LUT R2, R2, 0x2, RZ, 0xfc, !PT ;  /* 0x0000000202027812 */ /* 0x004fc800078efcff */
[----:B------:R-:W-:-:S13]  /*177e0*/  ISETP.NE.AND P2, PT, R2, 0x3, PT ;  /* 0x000000030200780c */ /* 0x000fda0003f45270 */
[----:B------:R-:W-:Y:S05]  /*177f0*/  @!P2 BRA `(.L_x_4148) ;  /* 0x000000000004a947 */ /* 0x000fea0003800000 */
[----:B------:R-:W-:Y:S01]  /*17800*/  BPT.TRAP 0x1 ;  /* 0x000000040000795c */ /* 0x000fe20000300000 */
.L_x_4148:
        /* <DEDUP_REMOVED lines=14> */
.L_x_4238:
[----:B------:R-:W1:Y:S02]  /*178f0*/  SYNCS.PHASECHK.TRANS64.TRYWAIT P0, [R7+URZ], R2 ;  /* 0x00000002070075a7 */ /* 0x000e64000800017f */
[----:B-1----:R-:W-:Y:S05]  /*17900*/  @!P0 BRA `(.L_x_4150) ;  /* 0x00000020001c8947 */ /* 0x002fea0003800000 */
.L_x_4239:
[----:B------:R-:W-:Y:S05]  /*17910*/  @!P2 BRA `(.L_x_4151) ;  /* 0x000000000004a947 */ /* 0x000fea0003800000 */
[----:B------:R-:W-:Y:S01]  /*17920*/  BPT.TRAP 0x1 ;  /* 0x000000040000795c */ /* 0x000fe20000300000 */
.L_x_4151:
[----:B------:R-:W2:Y:S01]  /*17930*/  LDL.LU R4, [R1+0x8] ;  /* 0x0000080001047983 */ /* 0x000ea20000300800 */
[----:B------:R-:W-:-:S04]  /*17940*/  VIADD R0, R0, 0x28c60 ;  /* 0x00028c6000007836 */ /* 0x000fc80000000000 */
[----:B--2---:R-:W-:-:S04]  /*17950*/  IMAD R4, R4, 0x8, R0 ;  /* 0x0000000804047824 */ /* 0x004fc800078e0200 */
[----:B------:R-:W2:Y:S02]  /*17960*/  SYNCS.PHASECHK.TRANS64.TRYWAIT P0, [R4+URZ], R5 ;  /* 0x00000005040075a7 */ /* 0x000ea4000800017f */
[----:B--2---:R-:W-:Y:S05]  /*17970*/  @!P0 BRA `(.L_x_4152) ;  /* 0x0000002000148947 */ /* 0x004fea0003800000 */
.L_x_4240:
[----:B------:R-:W-:-:S07]  /*17980*/  IMAD R3, R3, 0x8, R0 ;  /* 0x0000000803037824 */ /* 0x000fce00078e0200 */
.L_x_4153:
[----:B---3--:R3:W4:Y:S02]  /*17990*/  SYNCS.PHASECHK.TRANS64.TRYWAIT P0, [R3+URZ], R2 ;  /* 0x00000002030075a7 */ /* 0x008724000800017f */
[----:B----4-:R-:W-:Y:S05]  /*179a0*/  @!P0 NANOSLEEP.SYNCS 0x989680 ;  /* 0x009896800000895d */ /* 0x010fea0003900000 */
[----:B------:R-:W4:Y:S02]  /*179b0*/  @!P0 SYNCS.PHASECHK.TRANS64 P0, [R3+URZ], R2 ;  /* 0x00000002030085a7 */ /* 0x000f24000800007f */
[----:B----4-:R-:W-:Y:S05]  /*179c0*/  @!P0 BRA `(.L_x_4153) ;  /* 0xfffffffc00f08947 */ /* 0x010fea000383ffff */
.L_x_3850:
[----:B------:R-:W-:Y:S05]  /*179d0*/  BSYNC B9 ;  /* 0x0000000000097941 */ /* 0x000fea0003800000 */
.L_x_3847:
[----:B------:R-:W-:Y:S05]  /*179e0*/  EXIT ;  /* 0x000000000000794d */ /* 0x000fea0003800000 */
.L_x_3866:
[----:B0-----:R0:W1:Y:S02]  /*179f0*/  SYNCS.PHASECHK.TRANS64.TRYWAIT P5, [R66+URZ+0x28c90], R75 ;  /* 0x028c904b420075a7 */ /* 0x00106400080a017f */
[----:B-1----:R-:W-:Y:S05]  /*17a00*/  @!P5 NANOSLEEP.SYNCS 0x989680 ;  /* 0x009896800000d95d */ /* 0x002fea0003900000 */
[----:B------:R-:W1:Y:S02]  /*17a10*/  @!P5 SYNCS.PHASECHK.TRANS64 P5, [R66+URZ+0x28c90], R75 ;  /* 0x028c904b4200d5a7 */ /* 0x000e6400080a007f */
[----:B-1----:R-:W-:Y:S05]  /*17a20*/  @!P5 BRA `(.L_x_3866) ;  /* 0xfffffffc00f0d947 */ /* 0x002fea000383ffff */
[----:B------:R-:W-:Y:S05]  /*17a30*/  BRA `(.L_x_4154) ;  /* 0xfffffeac00287947 */ /* 0x000fea000383ffff */
.L_x_3876:
[----:B-1----:R1:W2:Y:S02]  /*17a40*/  SYNCS.PHASECHK.TRANS64.TRYWAIT P5, [R66+URZ+0x28c90], R75 ;  /* 0x028c904b420075a7 */ /* 0x0022a400080a017f */
[----:B--2---:R-:W-:Y:S05]  /*17a50*/  @!P5 NANOSLEEP.SYNCS 0x989680 ;  /* 0x009896800000d95d */ /* 0x004fea0003900000 */
[----:B------:R-:W2:Y:S02]  /*17a60*/  @!P5 SYNCS.PHASECHK.TRANS64 P5, [R66+URZ+0x28c90], R75 ;  /* 0x028c904b4200d5a7 */ /* 0x000ea400080a007f */
[----:B--2---:R-:W-:Y:S05]  /*17a70*/  @!P5 BRA `(.L_x_3876) ;  /* 0xfffffffc00f0d947 */ /* 0x004fea000383ffff */
[----:B------:R-:W-:Y:S05]  /*17a80*/  BRA `(.L_x_4155) ;  /* 0xfffffeb400a47947 */ /* 0x000fea000383ffff */
.L_x_3881:
[----:B0-----:R0:W1:Y:S02]  /*17a90*/  SYNCS.PHASECHK.TRANS64.TRYWAIT P5, [R66+URZ+0x28c90], R75 ;  /* 0x028c904b420075a7 */ /* 0x00106400080a017f */
[----:B-1----:R-:W-:Y:S05]  /*17aa0*/  @!P5 NANOSLEEP.SYNCS 0x989680 ;  /* 0x009896800000d95d */ /* 0x002fea0003900000 */
[----:B------:R-:W1:Y:S02]  /*17ab0*/  @!P5 SYNCS.PHASECHK.TRANS64 P5, [R66+URZ+0x28c90], R75 ;  /* 0x028c904b4200d5a7 */ /* 0x000e6400080a007f */
[----:B-1----:R-:W-:Y:S05]  /*17ac0*/  @!P5 BRA `(.L_x_3881) ;  /* 0xfffffffc00f0d947 */ /* 0x002fea000383ffff */
[----:B------:R-:W-:Y:S05]  /*17ad0*/  BRA `(.L_x_4156) ;  /* 0xfffffebc00e07947 */ /* 0x000fea000383ffff */
.L_x_3885:
[----:B------:R0:W0:Y:S02]  /*17ae0*/  SYNCS.PHASECHK.TRANS64.TRYWAIT P0, [R66+URZ+0x28cb0], R75 ;  /* 0x028cb04b420075a7 */ /* 0x000024000800017f */
[----:B0-----:R-:W-:Y:S05]  /*17af0*/  @!P0 NANOSLEEP.SYNCS 0x989680 ;  /* 0x009896800000895d */ /* 0x001fea0003900000 */
[----:B------:R-:W0:Y:S02]  /*17b00*/  @!P0 SYNCS.PHASECHK.TRANS64 P0, [R66+URZ+0x28cb0], R75 ;  /* 0x028cb04b420085a7 */ /* 0x000e24000800007f */
[----:B0-----:R-:W-:Y:S05]  /*17b10*/  @!P0 BRA `(.L_x_3885) ;  /* 0xfffffffc00f08947 */ /* 0x001fea000383ffff */
[----:B------:R-:W-:Y:S05]  /*17b20*/  BRA `(.L_x_4157) ;  /* 0xfffffec000587947 */ /* 0x000fea000383ffff */
.L_x_3896:
[----:B0-----:R0:W1:Y:S02]  /*17b30*/  SYNCS.PHASECHK.TRANS64.TRYWAIT P0, [R13+URZ+0x28c50], R4 ;  /* 0x028c50040d0075a7 */ /* 0x001064000800017f */
[----:B-1----:R-:W-:Y:S05]  /*17b40*/  @!P0 NANOSLEEP.SYNCS 0x989680 ;  /* 0x009896800000895d */ /* 0x002fea0003900000 */
[----:B------:R-:W1:Y:S02]  /*17b50*/  @!P0 SYNCS.PHASECHK.TRANS64 P0, [R13+URZ+0x28c50], R4 ;  /* 0x028c50040d0085a7 */ /* 0x000e64000800007f */
[----:B-1----:R-:W-:Y:S05]  /*17b60*/  @!P0 BRA `(.L_x_3896) ;  /* 0xfffffffc00f08947 */ /* 0x002fea000383ffff */
[----:B------:R-:W-:Y:S05]  /*17b70*/  BRA `(.L_x_4158) ;  /* 0xfffffecc008c7947 */ /* 0x000fea000383ffff */
.L_x_3903:
[----:B-1----:R1:W2:Y:S02]  /*17b80*/  SYNCS.PHASECHK.TRANS64.TRYWAIT P0, [R0+URZ+0x28c50], R11 ;  /* 0x028c500b000075a7 */ /* 0x0022a4000800017f */
[----:B--2---:R-:W-:Y:S05]  /*17b90*/  @!P0 NANOSLEEP.SYNCS 0x989680 ;  /* 0x009896800000895d */ /* 0x004fea0003900000 */
[----:B------:R-:W2:Y:S02]  /*17ba0*/  @!P0 SYNCS.PHASECHK.TRANS64 P0, [R0+URZ+0x28c50], R11 ;  /* 0x028c500b000085a7 */ /* 0x000ea4000800007f */
[----:B--2---:R-:W-:Y:S05]  /*17bb0*/  @!P0 BRA `(.L_x_3903) ;  /* 0xfffffffc00f08947 */ /* 0x004fea000383ffff */
[----:B------:R-:W-:Y:S05]  /*17bc0*/  BRA `(.L_x_3902) ;  /* 0xfffffed800b87947 */ /* 0x000fea000383ffff */
.L_x_3916:
        /* <DEDUP_REMOVED lines=8> */
.L_x_4160:
[----:B------:R-:W-:Y:S05]  /*17c50*/  BSYNC B1 ;  /* 0x0000000000017941 */ /* 0x000fea0003800000 */
.L_x_4159:
        /* <DEDUP_REMOVED lines=8> */
.L_x_4161:
[----:B------:R-:W-:Y:S02]  /*17ce0*/  IMAD.MOV.U32 R13, RZ, RZ, R29 ;  /* 0x000000ffff0d7224 */ /* 0x000fe400078e001d */
[----:B------:R-:W-:-:S07]  /*17cf0*/  IMAD.MOV.U32 R3, RZ, RZ, R14 ;  /* 0x000000ffff037224 */ /* 0x000fce00078e000e */
[----:B------:R-:W-:Y:S05]  /*17d00*/  WARPSYNC.COLLECTIVE R15, `(.L_x_4162) ;  /* 0x000000000f087348 */ /* 0x000fea0003c00000 */
[----:B------:R0:W1:Y:S02]  /*17d10*/  SHFL.IDX P6, R14, R13, R12, R11 ;  /* 0x0000000c0d0e7389 */ /* 0x00006400000c000b */
[----:B01----:R-:W-:Y:S01]  /*17d20*/  ENDCOLLECTIVE ;  /* 0x000000000000791b */ /* 0x003fe20003800000 */
.L_x_4162:
[----:B------:R-:W-:Y:S02]  /*17d30*/  IMAD.MOV.U32 R13, RZ, RZ, R28 ;  /* 0x000000ffff0d7224 */ /* 0x000fe400078e001c */
[----:B------:R-:W-:-:S07]  /*17d40*/  IMAD.MOV.U32 R4, RZ, RZ, R14 ;  /* 0x000000ffff047224 */ /* 0x000fce00078e000e */
[----:B------:R-:W-:Y:S05]  /*17d50*/  WARPSYNC.COLLECTIVE R15, `(.L_x_4163) ;  /* 0x000000000f087348 */ /* 0x000fea0003c00000 */
[----:B------:R0:W1:Y:S02]  /*17d60*/  SHFL.IDX P6, R14, R13, R12, R11 ;  /* 0x0000000c0d0e7389 */ /* 0x00006400000c000b */
[----:B01----:R-:W-:Y:S01]  /*17d70*/  ENDCOLLECTIVE ;  /* 0x000000000000791b */ /* 0x003fe20003800000 */
.L_x_4163:
[----:B------:R-:W-:Y:S05]  /*17d80*/  BRA `(.L_x_4164) ;  /* 0xfffffee800e47947 */ /* 0x000fea000383ffff */
.L_x_3920:
[----:B0-----:R0:W1:Y:S02]  /*17d90*/  SYNCS.PHASECHK.TRANS64.TRYWAIT P0, [R2+URZ+0x28c00], R5 ;  /* 0x028c0005020075a7 */ /* 0x001064000800017f */
[----:B-1----:R-:W-:Y:S05]  /*17da0*/  @!P0 NANOSLEEP.SYNCS 0x989680 ;  /* 0x009896800000895d */ /* 0x002fea0003900000 */
[----:B------:R-:W1:Y:S02]  /*17db0*/  @!P0 SYNCS.PHASECHK.TRANS64 P0, [R2+URZ+0x28c00], R5 ;  /* 0x028c0005020085a7 */ /* 0x000e64000800007f */
[----:B-1----:R-:W-:Y:S05]  /*17dc0*/  @!P0 BRA `(.L_x_3920) ;  /* 0xfffffffc00f08947 */ /* 0x002fea000383ffff */
[----:B------:R-:W-:Y:S05]  /*17dd0*/  BRA `(.L_x_4165) ;  /* 0xfffffeec00e47947 */ /* 0x000fea000383ffff */
.L_x_3928:
        /* <DEDUP_REMOVED lines=8> */
.L_x_4167:
[----:B------:R-:W-:Y:S05]  /*17e60*/  BSYNC B1 ;  /* 0x0000000000017941 */ /* 0x000fea0003800000 */
.L_x_4166:
        /* <DEDUP_REMOVED lines=8> */
.L_x_4168:
[----:B------:R-:W-:Y:S02]  /*17ef0*/  IMAD.MOV.U32 R13, RZ, RZ, R29 ;  /* 0x000000ffff0d7224 */ /* 0x000fe400078e001d */
[----:B------:R-:W-:-:S07]  /*17f00*/  IMAD.MOV.U32 R0, RZ, RZ, R14 ;  /* 0x000000ffff007224 */ /* 0x000fce00078e000e */
[----:B------:R-:W-:Y:S05]  /*17f10*/  WARPSYNC.COLLECTIVE R15, `(.L_x_4169) ;  /* 0x000000000f087348 */ /* 0x000fea0003c00000 */
[----:B------:R0:W1:Y:S02]  /*17f20*/  SHFL.IDX P6, R14, R13, R12, R11 ;  /* 0x0000000c0d0e7389 */ /* 0x00006400000c000b */
[----:B01----:R-:W-:Y:S01]  /*17f30*/  ENDCOLLECTIVE ;  /* 0x000000000000791b */ /* 0x003fe20003800000 */
.L_x_4169:
[----:B------:R-:W-:Y:S02]  /*17f40*/  IMAD.MOV.U32 R13, RZ, RZ, R28 ;  /* 0x000000ffff0d7224 */ /* 0x000fe400078e001c */
[----:B------:R-:W-:-:S07]  /*17f50*/  IMAD.MOV.U32 R5, RZ, RZ, R14 ;  /* 0x000000ffff057224 */ /* 0x000fce00078e000e */
[----:B------:R-:W-:Y:S05]  /*17f60*/  WARPSYNC.COLLECTIVE R15, `(.L_x_4170) ;  /* 0x000000000f087348 */ /* 0x000fea0003c00000 */
[----:B------:R0:W1:Y:S02]  /*17f70*/  SHFL.IDX P6, R14, R13, R12, R11 ;  /* 0x0000000c0d0e7389 */ /* 0x00006400000c000b */
[----:B01----:R-:W-:Y:S01]  /*17f80*/  ENDCOLLECTIVE ;  /* 0x000000000000791b */ /* 0x003fe20003800000 */
.L_x_4170:
[----:B------:R-:W-:Y:S02]  /*17f90*/  IMAD.MOV.U32 R12, RZ, RZ, R0 ;  /* 0x000000ffff0c7224 */ /* 0x000fe400078e0000 */
[----:B------:R-:W-:Y:S01]  /*17fa0*/  IMAD.MOV.U32 R13, RZ, RZ, R3 ;  /* 0x000000ffff0d7224 */ /* 0x000fe200078e0003 */
[----:B------:R-:W-:Y:S06]  /*17fb0*/  BRA `(.L_x_4171) ;  /* 0xfffffef800507947 */ /* 0x000fec000383ffff */
.L_x_3932:
[----:B0-----:R0:W1:Y:S02]  /*17fc0*/  SYNCS.PHASECHK.TRANS64.TRYWAIT P1, [R2+URZ+0x28c00], R21 ;  /* 0x028c0015020075a7 */ /* 0x001064000802017f */
[----:B-1----:R-:W-:Y:S05]  /*17fd0*/  @!P1 NANOSLEEP.SYNCS 0x989680 ;  /* 0x009896800000995d */ /* 0x002fea0003900000 */
[----:B------:R-:W1:Y:S02]  /*17fe0*/  @!P1 SYNCS.PHASECHK.TRANS64 P1, [R2+URZ+0x28c00], R21 ;  /* 0x028c0015020095a7 */ /* 0x000e64000802007f */
[----:B-1----:R-:W-:Y:S05]  /*17ff0*/  @!P1 BRA `(.L_x_3932) ;  /* 0xfffffffc00f09947 */ /* 0x002fea000383ffff */
[----:B------:R-:W-:Y:S05]  /*18000*/  BRA `(.L_x_4172) ;  /* 0xfffffefc001c7947 */ /* 0x000fea000383ffff */
.L_x_3938:
[----:B0-----:R0:W1:Y:S02]  /*18010*/  SYNCS.PHASECHK.TRANS64.TRYWAIT P1, [R15+URZ+0x28c30], R58 ;  /* 0x028c303a0f0075a7 */ /* 0x001064000802017f */
[----:B-1----:R-:W-:Y:S05]  /*18020*/  @!P1 NANOSLEEP.SYNCS 0x989680 ;  /* 0x009896800000995d */ /* 0x002fea0003900000 */
[----:B------:R-:W1:Y:S02]  /*18030*/  @!P1 SYNCS.PHASECHK.TRANS64 P1, [R15+URZ+0x28c30], R58 ;  /* 0x028c303a0f0095a7 */ /* 0x000e64000802007f */
[----:B-1----:R-:W-:Y:S05]  /*18040*/  @!P1 BRA `(.L_x_3938) ;  /* 0xfffffffc00f09947 */ /* 0x002fea000383ffff */
[----:B------:R-:W-:Y:S05]  /*18050*/  BRA `(.L_x_3937) ;  /* 0xffffff08002c7947 */ /* 0x000fea000383ffff */
.L_x_3943:
[----:B--2---:R2:W3:Y:S02]  /*18060*/  SYNCS.PHASECHK.TRANS64.TRYWAIT P2, [R15+URZ+0x28c50], R58 ;  /* 0x028c503a0f0075a7 */ /* 0x0044e4000804017f */
[----:B---3--:R-:W-:Y:S05]  /*18070*/  @!P2 NANOSLEEP.SYNCS 0x989680 ;  /* 0x009896800000a95d */ /* 0x008fea0003900000 */
[----:B------:R-:W3:Y:S02]  /*18080*/  @!P2 SYNCS.PHASECHK.TRANS64 P2, [R15+URZ+0x28c50], R58 ;  /* 0x028c503a0f00a5a7 */ /* 0x000ee4000804007f */
[----:B---3--:R-:W-:Y:S05]  /*18090*/  @!P2 BRA `(.L_x_3943) ;  /* 0xfffffffc00f0a947 */ /* 0x008fea000383ffff */
[----:B------:R-:W-:Y:S05]  /*180a0*/  BRA `(.L_x_3942) ;  /* 0xffffff1800647947 */ /* 0x000fea000383ffff */
.L_x_3950:
[----:B-1----:R1:W2:Y:S02]  /*180b0*/  SYNCS.PHASECHK.TRANS64.TRYWAIT P3, [R216+URZ+0x28c30], R20 ;  /* 0x028c3014d80075a7 */ /* 0x0022a4000806017f */
[----:B--2---:R-:W-:Y:S05]  /*180c0*/  @!P3 NANOSLEEP.SYNCS 0x989680 ;  /* 0x009896800000b95d */ /* 0x004fea0003900000 */
[----:B------:R-:W2:Y:S02]  /*180d0*/  @!P3 SYNCS.PHASECHK.TRANS64 P3, [R216+URZ+0x28c30], R20 ;  /* 0x028c3014d800b5a7 */ /* 0x000ea4000806007f */
[----:B--2---:R-:W-:Y:S05]  /*180e0*/  @!P3 BRA `(.L_x_3950) ;  /* 0xfffffffc00f0b947 */ /* 0x004fea000383ffff */
[----:B------:R-:W-:Y:S05]  /*180f0*/  BRA `(.L_x_3949) ;  /* 0xffffff1c006c7947 */ /* 0x000fea000383ffff */
.L_x_3955:
[----:B----4-:R4:W0:Y:S02]  /*18100*/  SYNCS.PHASECHK.TRANS64.TRYWAIT P3, [R216+URZ+0x28c50], R20 ;  /* 0x028c5014d80075a7 */ /* 0x010824000806017f */
[----:B0-----:R-:W-:Y:S05]  /*18110*/  @!P3 NANOSLEEP.SYNCS 0x989680 ;  /* 0x009896800000b95d */ /* 0x001fea0003900000 */
[----:B------:R-:W0:Y:S02]  /*18120*/  @!P3 SYNCS.PHASECHK.TRANS64 P3, [R216+URZ+0x28c50], R20 ;  /* 0x028c5014d800b5a7 */ /* 0x000e24000806007f */
[----:B0-----:R-:W-:Y:S05]  /*18130*/  @!P3 BRA `(.L_x_3955) ;  /* 0xfffffffc00f0b947 */ /* 0x001fea000383ffff */
[----:B------:R-:W-:Y:S05]  /*18140*/  BRA `(.L_x_3954) ;  /* 0xffffff3000c47947 */ /* 0x000fea000383ffff */
.L_x_3985:
        /* <DEDUP_REMOVED lines=11> */
.L_x_4174:
[----:B------:R-:W-:Y:S05]  /*18200*/  BSYNC B1 ;  /* 0x0000000000017941 */ /* 0x000fea0003800000 */
.L_x_4173:
[----:B------:R-:W-:Y:S05]  /*18210*/  BRA `(.L_x_4175) ;  /* 0xffffff7c00f87947 */ /* 0x000fea000383ffff */
.L_x_3987:
[----:B------:R-:W-:Y:S01]  /*18220*/  BSSY B1, `(.L_x_4176) ;  /* 0x0000006000017945 */ /* 0x000fe20003800000 */
[----:B------:R-:W-:-:S07]  /*18230*/  IMAD.MOV.U32 R15, RZ, RZ, -0x1 ;  /* 0xffffffffff0f7424 */ /* 0x000fce00078e00ff */
[----:B01----:R-:W-:Y:S05]  /*18240*/  WARPSYNC.COLLECTIVE R15, `(.L_x_4177) ;  /* 0x000000000f0c7348 */ /* 0x003fea0003c00000 */
[----:B------:R-:W-:Y:S02]  /*18250*/  ELECT P6, UR62, PT ;  /* 0x00000000003e782f */ /* 0x000fe400038c0000 */
[----:B------:R-:W-:Y:S01]  /*18260*/  MOV R14, UR62 ;  /* 0x0000003e000e7c02 */ /* 0x000fe20008000f00 */
[----:B01----:R-:W-:Y:S10]  /*18270*/  ENDCOLLECTIVE ;  /* 0x000000000000791b */ /* 0x003ff40003800000 */
.L_x_4177:
[----:B------:R-:W-:Y:S05]  /*18280*/  BSYNC B1 ;  /* 0x0000000000017941 */ /* 0x000fea0003800000 */
.L_x_4176:
[----:B------:R-:W-:Y:S05]  /*18290*/  BRA `(.L_x_3986) ;  /* 0xffffff7c00f07947 */ /* 0x000fea000383ffff */
.L_x_3989:
[----:B-1----:R-:W2:Y:S02]  /*182a0*/  LDL R5, [R1+0x4] ;  /* 0x0000040001057983 */ /* 0x002ea40000100800 */
[----:B--2---:R1:W2:Y:S02]  /*182b0*/  SYNCS.PHASECHK.TRANS64.TRYWAIT P0, [R5+URZ+0x28c20], R4 ;  /* 0x028c2004050075a7 */ /* 0x0042a4000800017f */
[----:B--2---:R-:W-:Y:S05]  /*182c0*/  @!P0 NANOSLEEP.SYNCS 0x989680 ;  /* 0x009896800000895d */ /* 0x004fea0003900000 */
[----:B------:R-:W2:Y:S02]  /*182d0*/  @!P0 SYNCS.PHASECHK.TRANS64 P0, [R5+URZ+0x28c20], R4 ;  /* 0x028c2004050085a7 */ /* 0x000ea4000800007f */
[----:B--2---:R-:W-:Y:S05]  /*182e0*/  @!P0 BRA `(.L_x_3989) ;  /* 0xfffffffc00ec8947 */ /* 0x004fea000383ffff */
[----:B------:R-:W-:Y:S05]  /*182f0*/  BRA `(.L_x_4178) ;  /* 0xffffff8000007947 */ /* 0x000fea000383ffff */
.L_x_3993:
[----:B-1----:R1:W2:Y:S02]  /*18300*/  SYNCS.PHASECHK.TRANS64.TRYWAIT P0, [R5+URZ+0x28ca0], R9 ;  /* 0x028ca009050075a7 */ /* 0x0022a4000800017f */
[----:B--2---:R-:W-:Y:S05]  /*18310*/  @!P0 NANOSLEEP.SYNCS 0x989680 ;  /* 0x009896800000895d */ /* 0x004fea0003900000 */
[----:B------:R-:W2:Y:S02]  /*18320*/  @!P0 SYNCS.PHASECHK.TRANS64 P0, [R5+URZ+0x28ca0], R9 ;  /* 0x028ca009050085a7 */ /* 0x000ea4000800007f */
[----:B--2---:R-:W-:Y:S05]  /*18330*/  @!P0 BRA `(.L_x_3993) ;  /* 0xfffffffc00f08947 */ /* 0x004fea000383ffff */
[----:B------:R-:W-:Y:S05]  /*18340*/  BRA `(.L_x_4179) ;  /* 0xffffff8000287947 */ /* 0x000fea000383ffff */
.L_x_3998:
[----:B--2---:R2:W3:Y:S02]  /*18350*/  SYNCS.PHASECHK.TRANS64.TRYWAIT P0, [R5+URZ+0x28cc0], R9 ;  /* 0x028cc009050075a7 */ /* 0x0044e4000800017f */
[----:B---3--:R-:W-:Y:S05]  /*18360*/  @!P0 NANOSLEEP.SYNCS 0x989680 ;  /* 0x009896800000895d */ /* 0x008fea0003900000 */
[----:B------:R-:W3:Y:S02]  /*18370*/  @!P0 SYNCS.PHASECHK.TRANS64 P0, [R5+URZ+0x28cc0], R9 ;  /* 0x028cc009050085a7 */ /* 0x000ee4000800007f */
[----:B---3--:R-:W-:Y:S05]  /*18380*/  @!P0 BRA `(.L_x_3998) ;  /* 0xfffffffc00f08947 */ /* 0x008fea000383ffff */
[----:B------:R-:W-:Y:S05]  /*18390*/  BRA `(.L_x_4180) ;  /* 0xffffff8000ac7947 */ /* 0x000fea000383ffff */
.L_x_4012:
[----:B-1----:R1:W2:Y:S02]  /*183a0*/  SYNCS.PHASECHK.TRANS64.TRYWAIT P1, [R5+URZ+0x28ca0], R6 ;  /* 0x028ca006050075a7 */ /* 0x0022a4000802017f */
[----:B--2---:R-:W-:Y:S05]  /*183b0*/  @!P1 NANOSLEEP.SYNCS 0x989680 ;  /* 0x009896800000995d */ /* 0x004fea0003900000 */
[----:B------:R-:W2:Y:S02]  /*183c0*/  @!P1 SYNCS.PHASECHK.TRANS64 P1, [R5+URZ+0x28ca0], R6 ;  /* 0x028ca006050095a7 */ /* 0x000ea4000802007f */
[----:B--2---:R-:W-:Y:S05]  /*183d0*/  @!P1 BRA `(.L_x_4012) ;  /* 0xfffffffc00f09947 */ /* 0x004fea000383ffff */
[----:B------:R-:W-:Y:S05]  /*183e0*/  BRA `(.L_x_4181) ;  /* 0xffffff8c00347947 */ /* 0x000fea000383ffff */
.L_x_4017:
[----:B--2---:R2:W3:Y:S02]  /*183f0*/  SYNCS.PHASECHK.TRANS64.TRYWAIT P1, [R5+URZ+0x28cc0], R6 ;  /* 0x028cc006050075a7 */ /* 0x0044e4000802017f */
[----:B---3--:R-:W-:Y:S05]  /*18400*/  @!P1 NANOSLEEP.SYNCS 0x989680 ;  /* 0x009896800000995d */ /* 0x008fea0003900000 */
[----:B------:R-:W3:Y:S02]  /*18410*/  @!P1 SYNCS.PHASECHK.TRANS64 P1, [R5+URZ+0x28cc0], R6 ;  /* 0x028cc006050095a7 */ /* 0x000ee4000802007f */
[----:B---3--:R-:W-:Y:S05]  /*18420*/  @!P1 BRA `(.L_x_4017) ;  /* 0xfffffffc00f09947 */ /* 0x008fea000383ffff */
[----:B------:R-:W-:Y:S05]  /*18430*/  BRA `(.L_x_4182) ;  /* 0xffffff8c00b47947 */ /* 0x000fea000383ffff */
.L_x_4037:
        /* <DEDUP_REMOVED lines=11> */
.L_x_4184:
[----:B------:R-:W-:Y:S05]  /*184f0*/  BSYNC B0 ;  /* 0x0000000000007941 */ /* 0x000fea0003800000 */
.L_x_4183:
[----:B------:R-:W-:Y:S05]  /*18500*/  BRA `(.L_x_4185) ;  /* 0xffffff9c00987947 */ /* 0x000fea000383ffff */
.L_x_4039:
[----:B------:R-:W-:Y:S01]  /*18510*/  BSSY B0, `(.L_x_4186) ;  /* 0x0000006000007945 */ /* 0x000fe20003800000 */
[----:B------:R-:W-:-:S07]  /*18520*/  IMAD.MOV.U32 R15, RZ, RZ, -0x1 ;  /* 0xffffffffff0f7424 */ /* 0x000fce00078e00ff */
[----:B01----:R-:W-:Y:S05]  /*18530*/  WARPSYNC.COLLECTIVE R15, `(.L_x_4187) ;  /* 0x000000000f0c7348 */ /* 0x003fea0003c00000 */
[----:B------:R-:W-:Y:S02]  /*18540*/  ELECT P6, UR62, PT ;  /* 0x00000000003e782f */ /* 0x000fe400038c0000 */
[----:B------:R-:W-:Y:S01]  /*18550*/  MOV R14, UR62 ;  /* 0x0000003e000e7c02 */ /* 0x000fe20008000f00 */
[----:B01----:R-:W-:Y:S10]  /*18560*/  ENDCOLLECTIVE ;  /* 0x000000000000791b */ /* 0x003ff40003800000 */
.L_x_4187:
[----:B------:R-:W-:Y:S05]  /*18570*/  BSYNC B0 ;  /* 0x0000000000007941 */ /* 0x000fea0003800000 */
.L_x_4186:
[----:B------:R-:W-:Y:S05]  /*18580*/  BRA `(.L_x_4188) ;  /* 0xffffff9c00a47947 */ /* 0x000fea000383ffff */
.L_x_4041:
[----:B-1----:R1:W2:Y:S02]  /*18590*/  SYNCS.PHASECHK.TRANS64.TRYWAIT P0, [R0+URZ+0x28c40], R2 ;  /* 0x028c4002000075a7 */ /* 0x0022a4000800017f */
[----:B--2---:R-:W-:Y:S05]  /*185a0*/  @!P0 NANOSLEEP.SYNCS 0x989680 ;  /* 0x009896800000895d */ /* 0x004fea0003900000 */
[----:B------:R-:W2:Y:S02]  /*185b0*/  @!P0 SYNCS.PHASECHK.TRANS64 P0, [R0+URZ+0x28c40], R2 ;  /* 0x028c4002000085a7 */ /* 0x000ea4000800007f */
[----:B--2---:R-:W-:Y:S05]  /*185c0*/  @!P0 BRA `(.L_x_4041) ;  /* 0xfffffffc00f08947 */ /* 0x004fea000383ffff */
[----:B------:R-:W-:Y:S05]  /*185d0*/  BRA `(.L_x_4189) ;  /* 0xffffffa000107947 */ /* 0x000fea000383ffff */
.L_x_4045:
        /* <DEDUP_REMOVED lines=12> */
.L_x_4190:
[----:B------:R-:W-:Y:S02]  /*186a0*/  IMAD.MOV.U32 R13, RZ, RZ, R3 ;  /* 0x000000ffff0d7224 */ /* 0x000fe400078e0003 */
[----:B------:R-:W-:-:S07]  /*186b0*/  IMAD.MOV.U32 R4, RZ, RZ, R14 ;  /* 0x000000ffff047224 */ /* 0x000fce00078e000e */
[----:B------:R-:W-:Y:S05]  /*186c0*/  WARPSYNC.COLLECTIVE R15, `(.L_x_4191) ;  /* 0x000000000f087348 */ /* 0x000fea0003c00000 */
[----:B------:R0:W1:Y:S02]  /*186d0*/  SHFL.IDX P6, R14, R13, R12, R11 ;  /* 0x0000000c0d0e7389 */ /* 0x00006400000c000b */
[----:B01----:R-:W-:Y:S01]  /*186e0*/  ENDCOLLECTIVE ;  /* 0x000000000000791b */ /* 0x003fe20003800000 */
.L_x_4191:
[----:B------:R-:W-:Y:S02]  /*186f0*/  IMAD.MOV.U32 R13, RZ, RZ, R2 ;  /* 0x000000ffff0d7224 */ /* 0x000fe400078e0002 */
[----:B------:R-:W-:Y:S02]  /*18700*/  IMAD.MOV.U32 R12, RZ, RZ, 0x1 ;  /* 0x00000001ff0c7424 */ /* 0x000fe400078e00ff */
[----:B------:R-:W-:-:S07]  /*18710*/  IMAD.MOV.U32 R5, RZ, RZ, R14 ;  /* 0x000000ffff057224 */ /* 0x000fce00078e000e */
[----:B------:R-:W-:Y:S05]  /*18720*/  WARPSYNC.COLLECTIVE R15, `(.L_x_4192) ;  /* 0x000000000f087348 */ /* 0x000fea0003c00000 */
[----:B------:R0:W1:Y:S02]  /*18730*/  SHFL.IDX P6, R14, R13, R12, R11 ;  /* 0x0000000c0d0e7389 */ /* 0x00006400000c000b */
[----:B01----:R-:W-:Y:S01]  /*18740*/  ENDCOLLECTIVE ;  /* 0x000000000000791b */ /* 0x003fe20003800000 */
.L_x_4192:
        /* <DEDUP_REMOVED lines=10> */
.L_x_4193:
        /* <DEDUP_REMOVED lines=11> */
.L_x_4194:
        /* <DEDUP_REMOVED lines=10> */
.L_x_4195:
        /* <DEDUP_REMOVED lines=12> */
.L_x_4196:
        /* <DEDUP_REMOVED lines=14> */
.L_x_4197:
[----:B------:R-:W-:Y:S01]  /*18ae0*/  IMAD.MOV.U32 R3, RZ, RZ, R14 ;  /* 0x000000ffff037224 */ /* 0x000fe200078e000e */
[----:B------:R-:W-:Y:S06]  /*18af0*/  BRA `(.L_x_4198) ;  /* 0xffffffa4007c7947 */ /* 0x000fec000383ffff */
.L_x_4048:
[----:B0-----:R-:W2:Y:S02]  /*18b00*/  LDL R2, [R1+0x4] ;  /* 0x0000040001027983 */ /* 0x001ea40000100800 */
[----:B--2---:R0:W1:Y:S02]  /*18b10*/  SYNCS.PHASECHK.TRANS64.TRYWAIT P0, [R2+URZ+0x28c20], R0 ;  /* 0x028c2000020075a7 */ /* 0x004064000800017f */
[----:B-1----:R-:W-:Y:S05]  /*18b20*/  @!P0 NANOSLEEP.SYNCS 0x989680 ;  /* 0x009896800000895d */ /* 0x002fea0003900000 */
[----:B------:R-:W1:Y:S02]  /*18b30*/  @!P0 SYNCS.PHASECHK.TRANS64 P0, [R2+URZ+0x28c20], R0 ;  /* 0x028c2000020085a7 */ /* 0x000e64000800007f */
[----:B-1----:R-:W-:Y:S05]  /*18b40*/  @!P0 BRA `(.L_x_4048) ;  /* 0xfffffffc00ec8947 */ /* 0x002fea000383ffff */
[----:B------:R-:W-:Y:S05]  /*18b50*/  BRA `(.L_x_4199) ;  /* 0xffffffa400dc7947 */ /* 0x000fea000383ffff */
.L_x_4052:
[----:B0-----:R0:W1:Y:S02]  /*18b60*/  SYNCS.PHASECHK.TRANS64.TRYWAIT P0, [R3+URZ+0x28c60], R0 ;  /* 0x028c6000030075a7 */ /* 0x001064000800017f */
[----:B-1----:R-:W-:Y:S05]  /*18b70*/  @!P0 NANOSLEEP.SYNCS 0x989680 ;  /* 0x009896800000895d */ /* 0x002fea0003900000 */
[----:B------:R-:W1:Y:S02]  /*18b80*/  @!P0 SYNCS.PHASECHK.TRANS64 P0, [R3+URZ+0x28c60], R0 ;  /* 0x028c6000030085a7 */ /* 0x000e64000800007f */
[----:B-1----:R-:W-:Y:S05]  /*18b90*/  @!P0 BRA `(.L_x_4052) ;  /* 0xfffffffc00f08947 */ /* 0x002fea000383ffff */
[----:B------:R-:W-:Y:S05]  /*18ba0*/  BRA `(.L_x_4200) ;  /* 0xffffffa8000c7947 */ /* 0x000fea000383ffff */
.L_x_4071:
[----:B-1----:R1:W2:Y:S02]  /*18bb0*/  SYNCS.PHASECHK.TRANS64.TRYWAIT P0, [R3+URZ+0x28c40], R2 ;  /* 0x028c4002030075a7 */ /* 0x0022a4000800017f */
[----:B--2---:R-:W-:Y:S05]  /*18bc0*/  @!P0 NANOSLEEP.SYNCS 0x989680 ;  /* 0x009896800000895d */ /* 0x004fea0003900000 */
[----:B------:R-:W2:Y:S02]  /*18bd0*/  @!P0 SYNCS.PHASECHK.TRANS64 P0, [R3+URZ+0x28c40], R2 ;  /* 0x028c4002030085a7 */ /* 0x000ea4000800007f */
[----:B--2---:R-:W-:Y:S05]  /*18be0*/  @!P0 BRA `(.L_x_4071) ;  /* 0xfffffffc00f08947 */ /* 0x004fea000383ffff */
[----:B------:R-:W-:Y:S05]  /*18bf0*/  BRA `(.L_x_4201) ;  /* 0xffffffb4003c7947 */ /* 0x000fea000383ffff */
.L_x_4076:
[----:B0-----:R0:W2:Y:S02]  /*18c00*/  SYNCS.PHASECHK.TRANS64.TRYWAIT P0, [R3+URZ+0x28c60], R2 ;  /* 0x028c6002030075a7 */ /* 0x0010a4000800017f */
[----:B--2---:R-:W-:Y:S05]  /*18c10*/  @!P0 NANOSLEEP.SYNCS 0x989680 ;  /* 0x009896800000895d */ /* 0x004fea0003900000 */
[----:B------:R-:W2:Y:S02]  /*18c20*/  @!P0 SYNCS.PHASECHK.TRANS64 P0, [R3+URZ+0x28c60], R2 ;  /* 0x028c6002030085a7 */ /* 0x000ea4000800007f */
[----:B--2---:R-:W-:Y:S05]  /*18c30*/  @!P0 BRA `(.L_x_4076) ;  /* 0xfffffffc00f08947 */ /* 0x004fea000383ffff */
[----:B------:R-:W-:Y:S05]  /*18c40*/  BRA `(.L_x_4202) ;  /* 0xffffffb400c47947 */ /* 0x000fea000383ffff */
.L_x_4091:
[----:B0-----:R0:W1:Y:S02]  /*18c50*/  SYNCS.PHASECHK.TRANS64.TRYWAIT P0, [R4+URZ+0x28c40], R2 ;  /* 0x028c4002040075a7 */ /* 0x001064000800017f */
[----:B-1----:R-:W-:Y:S05]  /*18c60*/  @!P0 NANOSLEEP.SYNCS 0x989680 ;  /* 0x009896800000895d */ /* 0x002fea0003900000 */
[----:B------:R-:W1:Y:S02]  /*18c70*/  @!P0 SYNCS.PHASECHK.TRANS64 P0, [R4+URZ+0x28c40], R2 ;  /* 0x028c4002040085a7 */ /* 0x000e64000800007f */
[----:B-1----:R-:W-:Y:S05]  /*18c80*/  @!P0 BRA `(.L_x_4091) ;  /* 0xfffffffc00f08947 */ /* 0x002fea000383ffff */
[----:B------:R-:W-:Y:S05]  /*18c90*/  BRA `(.L_x_4203) ;  /* 0xffffffc000d47947 */ /* 0x000fea000383ffff */
.L_x_4096:
[----:B-1----:R1:W2:Y:S02]  /*18ca0*/  SYNCS.PHASECHK.TRANS64.TRYWAIT P0, [R4+URZ+0x28c60], R2 ;  /* 0x028c6002040075a7 */ /* 0x0022a4000800017f */
[----:B--2---:R-:W-:Y:S05]  /*18cb0*/  @!P0 NANOSLEEP.SYNCS 0x989680 ;  /* 0x009896800000895d */ /* 0x004fea0003900000 */
[----:B------:R-:W2:Y:S02]  /*18cc0*/  @!P0 SYNCS.PHASECHK.TRANS64 P0, [R4+URZ+0x28c60], R2 ;  /* 0x028c6002040085a7 */ /* 0x000ea4000800007f */
[----:B--2---:R-:W-:Y:S05]  /*18cd0*/  @!P0 BRA `(.L_x_4096) ;  /* 0xfffffffc00f08947 */ /* 0x004fea000383ffff */
[----:B------:R-:W-:Y:S05]  /*18ce0*/  BRA `(.L_x_4204) ;  /* 0xffffffc400587947 */ /* 0x000fea000383ffff */
.L_x_4111:
[----:B-1----:R1:W2:Y:S02]  /*18cf0*/  SYNCS.PHASECHK.TRANS64.TRYWAIT P0, [R4+URZ+0x28c40], R2 ;  /* 0x028c4002040075a7 */ /* 0x0022a4000800017f */
[----:B--2---:R-:W-:Y:S05]  /*18d00*/  @!P0 NANOSLEEP.SYNCS 0x989680 ;  /* 0x009896800000895d */ /* 0x004fea0003900000 */
[----:B------:R-:W2:Y:S02]  /*18d10*/  @!P0 SYNCS.PHASECHK.TRANS64 P0, [R4+URZ+0x28c40], R2 ;  /* 0x028c4002040085a7 */ /* 0x000ea4000800007f */
[----:B--2---:R-:W-:Y:S05]  /*18d20*/  @!P0 BRA `(.L_x_4111) ;  /* 0xfffffffc00f08947 */ /* 0x004fea000383ffff */
[----:B------:R-:W-:Y:S05]  /*18d30*/  BRA `(.L_x_4205) ;  /* 0xffffffd000447947 */ /* 0x000fea000383ffff */
.L_x_4116:
[----:B0-----:R0:W2:Y:S02]  /*18d40*/  SYNCS.PHASECHK.TRANS64.TRYWAIT P0, [R4+URZ+0x28c60], R2 ;  /* 0x028c6002040075a7 */ /* 0x0010a4000800017f */
[----:B--2---:R-:W-:Y:S05]  /*18d50*/  @!P0 NANOSLEEP.SYNCS 0x989680 ;  /* 0x009896800000895d */ /* 0x004fea0003900000 */
[----:B------:R-:W2:Y:S02]  /*18d60*/  @!P0 SYNCS.PHASECHK.TRANS64 P0, [R4+URZ+0x28c60], R2 ;  /* 0x028c6002040085a7 */ /* 0x000ea4000800007f */
[----:B--2---:R-:W-:Y:S05]  /*18d70*/  @!P0 BRA `(.L_x_4116) ;  /* 0xfffffffc00f08947 */ /* 0x004fea000383ffff */
[----:B------:R-:W-:Y:S05]  /*18d80*/  BRA `(.L_x_4206) ;  /* 0xffffffd000cc7947 */ /* 0x000fea000383ffff */
.L_x_4132:
[----:B------:R-:W-:Y:S01]  /*18d90*/  BSSY B0, `(.L_x_4207) ;  /* 0x0000008000007945 */ /* 0x000fe20003800000 */
[----:B------:R-:W-:Y:S02]  /*18da0*/  IMAD.MOV.U32 R13, RZ, RZ, R16 ;  /* 0x000000ffff0d7224 */ /* 0x000fe400078e0010 */
[----:B------:R-:W-:Y:S02]  /*18db0*/  IMAD.MOV.U32 R12, RZ, RZ, RZ ;  /* 0x000000ffff0c7224 */ /* 0x000fe400078e00ff */
[----:B------:R-:W-:Y:S02]  /*18dc0*/  IMAD.MOV.U32 R11, RZ, RZ, 0x1f ;  /* 0x0000001fff0b7424 */ /* 0x000fe400078e00ff */
[----:B------:R-:W-:-:S07]  /*18dd0*/  IMAD.MOV.U32 R15, RZ, RZ, -0x1 ;  /* 0xffffffffff0f7424 */ /* 0x000fce00078e00ff */
[----:B-1---5:R-:W-:Y:S05]  /*18de0*/  WARPSYNC.COLLECTIVE R15, `(.L_x_4208) ;  /* 0x000000000f087348 */ /* 0x022fea0003c00000 */
[----:B------:R0:W2:Y:S02]  /*18df0*/  SHFL.IDX P6, R14, R13, R12, R11 ;  /* 0x0000000c0d0e7389 */ /* 0x0000a400000c000b */
[----:B012--5:R-:W-:Y:S01]  /*18e00*/  ENDCOLLECTIVE ;  /* 0x000000000000791b */ /* 0x027fe20003800000 */
.L_x_4208:
[----:B------:R-:W-:Y:S05]  /*18e10*/  BSYNC B0 ;  /* 0x0000000000007941 */ /* 0x000fea0003800000 */
.L_x_4207:
        /* <DEDUP_REMOVED lines=9> */
.L_x_4209:
        /* <DEDUP_REMOVED lines=18> */
.L_x_4210:
        /* <DEDUP_REMOVED lines=8> */
.L_x_4211:
        /* <DEDUP_REMOVED lines=8> */
.L_x_4212:
        /* <DEDUP_REMOVED lines=8> */
.L_x_4213:
        /* <DEDUP_REMOVED lines=8> */
.L_x_4214:
        /* <DEDUP_REMOVED lines=9> */
.L_x_4215:
[----:B------:R-:W-:Y:S01]  /*19260*/  IMAD.MOV.U32 R6, RZ, RZ, R14 ;  /* 0x000000ffff067224 */ /* 0x000fe200078e000e */
[----:B------:R-:W-:Y:S06]  /*19270*/  BRA `(.L_x_4216) ;  /* 0xffffffdc00247947 */ /* 0x000fec000383ffff */
.L_x_4137:
        /* <DEDUP_REMOVED lines=8> */
.L_x_4218:
[----:B------:R-:W-:Y:S05]  /*19300*/  BSYNC B0 ;  /* 0x0000000000007941 */ /* 0x000fea0003800000 */
.L_x_4217:
        /* <DEDUP_REMOVED lines=9> */
.L_x_4219:
        /* <DEDUP_REMOVED lines=8> */
.L_x_4220:
        /* <DEDUP_REMOVED lines=8> */
.L_x_4221:
        /* <DEDUP_REMOVED lines=8> */
.L_x_4222:
        /* <DEDUP_REMOVED lines=9> */
.L_x_4223:
[----:B------:R-:W-:Y:S01]  /*195b0*/  IMAD.MOV.U32 R6, RZ, RZ, R14 ;  /* 0x000000ffff067224 */ /* 0x000fe200078e000e */
[----:B------:R-:W-:Y:S06]  /*195c0*/  BRA `(.L_x_4224) ;  /* 0xffffffd800ec7947 */ /* 0x000fec000383ffff */
.L_x_4139:
[----:B------:R-:W-:Y:S01]  /*195d0*/  BSSY B0, `(.L_x_4225) ;  /* 0x0000006000007945 */ /* 0x000fe20003800000 */
[----:B------:R-:W-:Y:S01]  /*195e0*/  PLOP3.LUT P6, PT, P6, PT, PT, 0x8, 0x0 ;  /* 0x000000000000781c */ /* 0x000fe200037ce170 */
[----:B------:R-:W-:-:S12]  /*195f0*/  IMAD.MOV.U32 R15, RZ, RZ, -0x1 ;  /* 0xffffffffff0f7424 */ /* 0x000fd800078e00ff */
[----:B0----5:R-:W-:Y:S05]  /*19600*/  WARPSYNC.COLLECTIVE R15, `(.L_x_4226) ;  /* 0x000000000f087348 */ /* 0x021fea0003c00000 */
[----:B------:R-:W-:Y:S01]  /*19610*/  VOTE.ANY R14, PT, P6 ;  /* 0x00000000000e7806 */ /* 0x000fe200030e0100 */
[----:B0----5:R-:W-:Y:S06]  /*19620*/  ENDCOLLECTIVE ;  /* 0x000000000000791b */ /* 0x021fec0003800000 */
.L_x_4226:
[----:B------:R-:W-:Y:S05]  /*19630*/  BSYNC B0 ;  /* 0x0000000000007941 */ /* 0x000fea0003800000 */
.L_x_4225:
        /* <DEDUP_REMOVED lines=9> */
.L_x_4227:
[----:B------:R-:W-:Y:S01]  /*196d0*/  IMAD.MOV.U32 R17, RZ, RZ, R14 ;  /* 0x000000ffff117224 */ /* 0x000fe200078e000e */
[----:B------:R-:W-:Y:S06]  /*196e0*/  BRA `(.L_x_4228) ;  /* 0xffffffd800dc7947 */ /* 0x000fec000383ffff */
.L_x_4141:
[----:B------:R-:W-:Y:S01]  /*196f0*/  BSSY B0, `(.L_x_4229) ;  /* 0x0000007000007945 */ /* 0x000fe20003800000 */
[----:B------:R-:W-:Y:S02]  /*19700*/  IMAD.MOV.U32 R13, RZ, RZ, R3 ;  /* 0x000000ffff0d7224 */ /* 0x000fe400078e0003 */
[----:B------:R-:W-:Y:S02]  /*19710*/  IMAD.MOV.U32 R11, RZ, RZ, 0x1f ;  /* 0x0000001fff0b7424 */ /* 0x000fe400078e00ff */
[----:B------:R-:W-:-:S07]  /*19720*/  IMAD.MOV.U32 R15, RZ, RZ, -0x1 ;  /* 0xffffffffff0f7424 */ /* 0x000fce00078e00ff */
[----:B0-2--5:R-:W-:Y:S05]  /*19730*/  WARPSYNC.COLLECTIVE R15, `(.L_x_4230) ;  /* 0x000000000f087348 */ /* 0x025fea0003c00000 */
[----:B------:R1:W3:Y:S02]  /*19740*/  SHFL.IDX P6, R14, R13, R12, R11 ;  /* 0x0000000c0d0e7389 */ /* 0x0002e400000c000b */
[----:B0123-5:R-:W-:Y:S01]  /*19750*/  ENDCOLLECTIVE ;  /* 0x000000000000791b */ /* 0x02ffe20003800000 */
.L_x_4230:
[----:B------:R-:W-:Y:S05]  /*19760*/  BSYNC B0 ;  /* 0x0000000000007941 */ /* 0x000fea0003800000 */
.L_x_4229:
[----:B------:R-:W-:Y:S01]  /*19770*/  IMAD.MOV.U32 R2, RZ, RZ, R14 ;  /* 0x000000ffff027224 */ /* 0x000fe200078e000e */
[----:B------:R-:W-:Y:S06]  /*19780*/  BRA `(.L_x_4140) ;  /* 0xffffffd800d07947 */ /* 0x000fec000383ffff */
.L_x_4145:
[----:B0-----:R0:W1:Y:S02]  /*19790*/  SYNCS.PHASECHK.TRANS64.TRYWAIT P0, [R0+URZ+0x28c20], R3 ;  /* 0x028c2003000075a7 */ /* 0x001064000800017f */
[----:B-1----:R-:W-:Y:S05]  /*197a0*/  @!P0 NANOSLEEP.SYNCS 0x989680 ;  /* 0x009896800000895d */ /* 0x002fea0003900000 */
[----:B------:R-:W1:Y:S02]  /*197b0*/  @!P0 SYNCS.PHASECHK.TRANS64 P0, [R0+URZ+0x28c20], R3 ;  /* 0x028c2003000085a7 */ /* 0x000e64000800007f */
[----:B-1----:R-:W-:Y:S05]  /*197c0*/  @!P0 BRA `(.L_x_4145) ;  /* 0xfffffffc00f08947 */ /* 0x002fea000383ffff */
[----:B------:R-:W-:Y:S05]  /*197d0*/  BRA `(.L_x_4231) ;  /* 0xffffffdc00c47947 */ /* 0x000fea000383ffff */
.L_x_4146:
        /* <DEDUP_REMOVED lines=8> */
[----:B0----5:R-:W-:Y:S05]  /*19860*/  WARPSYNC.COLLECTIVE R15, `(.L_x_4233) ;  /* 0x000000000f087348 */ /* 0x021fea0003c00000 */
[----:B------:R1:W2:Y:S02]  /*19870*/  SHFL.IDX P6, R14, R13, R12, R11 ;  /* 0x0000000c0d0e7389 */ /* 0x0002a400000c000b */
[----:B012--5:R-:W-:Y:S01]  /*19880*/  ENDCOLLECTIVE ;  /* 0x000000000000791b */ /* 0x027fe20003800000 */
.L_x_4233:
[----:B------:R-:W-:Y:S05]  /*19890*/  BSYNC B0 ;  /* 0x0000000000007941 */ /* 0x000fea0003800000 */
.L_x_4232:
[----:B------:R-:W-:Y:S05]  /*198a0*/  BRA `(.L_x_4234) ;  /* 0xffffffdc00ac7947 */ /* 0x000fea000383ffff */
.L_x_4147:
[----:B------:R-:W-:Y:S01]  /*198b0*/  BSSY B0, `(.L_x_4235) ;  /* 0x0000006000007945 */ /* 0x000fe20003800000 */
[----:B------:R-:W-:-:S07]  /*198c0*/  IMAD.MOV.U32 R15, RZ, RZ, -0x1 ;  /* 0xffffffffff0f7424 */ /* 0x000fce00078e00ff */
[----:B01---5:R-:W-:Y:S05]  /*198d0*/  WARPSYNC.COLLECTIVE R15, `(.L_x_4236) ;  /* 0x000000000f0c7348 */ /* 0x023fea0003c00000 */
[----:B------:R-:W-:Y:S02]  /*198e0*/  ELECT P6, UR62, PT ;  /* 0x00000000003e782f */ /* 0x000fe400038c0000 */
[----:B------:R-:W-:Y:S01]  /*198f0*/  MOV R14, UR62 ;  /* 0x0000003e000e7c02 */ /* 0x000fe20008000f00 */
[----:B01---5:R-:W-:Y:S10]  /*19900*/  ENDCOLLECTIVE ;  /* 0x000000000000791b */ /* 0x023ff40003800000 */
.L_x_4236:
[----:B------:R-:W-:Y:S05]  /*19910*/  BSYNC B0 ;  /* 0x0000000000007941 */ /* 0x000fea0003800000 */
.L_x_4235:
[----:B------:R-:W-:Y:S05]  /*19920*/  BRA `(.L_x_4237) ;  /* 0xffffffdc00a07947 */ /* 0x000fea000383ffff */
.L_x_4149:
[----:B0-----:R0:W1:Y:S02]  /*19930*/  SYNCS.PHASECHK.TRANS64.TRYWAIT P0, [R6+URZ], R5 ;  /* 0x00000005060075a7 */ /* 0x001064000800017f */
[----:B-1----:R-:W-:Y:S05]  /*19940*/  @!P0 NANOSLEEP.SYNCS 0x989680 ;  /* 0x009896800000895d */ /* 0x002fea0003900000 */
[----:B------:R-:W1:Y:S02]  /*19950*/  @!P0 SYNCS.PHASECHK.TRANS64 P0, [R6+URZ], R5 ;  /* 0x00000005060085a7 */ /* 0x000e64000800007f */
[----:B-1----:R-:W-:Y:S05]  /*19960*/  @!P0 BRA `(.L_x_4149) ;  /* 0xfffffffc00f08947 */ /* 0x002fea000383ffff */
[----:B------:R-:W-:Y:S05]  /*19970*/  BRA `(.L_x_4238) ;  /* 0xffffffdc00dc7947 */ /* 0x000fea000383ffff */
.L_x_4150:
[----:B-1----:R1:W2:Y:S02]  /*19980*/  SYNCS.PHASECHK.TRANS64.TRYWAIT P0, [R7+URZ], R2 ;  /* 0x00000002070075a7 */ /* 0x0022a4000800017f */
[----:B--2---:R-:W-:Y:S05]  /*19990*/  @!P0 NANOSLEEP.SYNCS 0x989680 ;  /* 0x009896800000895d */ /* 0x004fea0003900000 */
[----:B------:R-:W2:Y:S02]  /*199a0*/  @!P0 SYNCS.PHASECHK.TRANS64 P0, [R7+URZ], R2 ;  /* 0x00000002070085a7 */ /* 0x000ea4000800007f */
[----:B--2---:R-:W-:Y:S05]  /*199b0*/  @!P0 BRA `(.L_x_4150) ;  /* 0xfffffffc00f08947 */ /* 0x004fea000383ffff */
[----:B------:R-:W-:Y:S05]  /*199c0*/  BRA `(.L_x_4239) ;  /* 0xffffffdc00d07947 */ /* 0x000fea000383ffff */
.L_x_4152:
[----:B--2---:R2:W3:Y:S02]  /*199d0*/  SYNCS.PHASECHK.TRANS64.TRYWAIT P0, [R4+URZ], R5 ;  /* 0x00000005040075a7 */ /* 0x0044e4000800017f */
[----:B---3--:R-:W-:Y:S05]  /*199e0*/  @!P0 NANOSLEEP.SYNCS 0x989680 ;  /* 0x009896800000895d */ /* 0x008fea0003900000 */
[----:B------:R-:W3:Y:S02]  /*199f0*/  @!P0 SYNCS.PHASECHK.TRANS64 P0, [R4+URZ], R5 ;  /* 0x00000005040085a7 */ /* 0x000ee4000800007f */
[----:B---3--:R-:W-:Y:S05]  /*19a00*/  @!P0 BRA `(.L_x_4152) ;  /* 0xfffffffc00f08947 */ /* 0x008fea000383ffff */
[----:B------:R-:W-:Y:S05]  /*19a10*/  BRA `(.L_x_4240) ;  /* 0xffffffdc00d87947 */ /* 0x000fea000383ffff */
.L_x_4241:
        /* <DEDUP_REMOVED lines=14> */
.L_x_15119:


//--------------------- .text._ZN7cutlass13device_kernelIN5flash11enable_sm90INS1_16FlashAttnFwdSm90INS1_25CollectiveMainloopFwdSm90ILi2EN4cute5tupleIJNS5_1CILi1EEES8_S8_EEENS6_IJNS7_ILi64EEESA_SA_EEELi512ENS_10bfloat16_tEfNS_4arch4Sm90ELb0ELb0ELb0ELb1ELb0ELb0ELb1ELb0ELb0ELb1ELb0ELb0EEENS1_21CollectiveEpilogueFwdINS6_IJSA_NS7_ILi512EEESA_EEES9_SC_SE_Li256ELb1ELb1ELb0ELb0EEENS1_36VarlenDynamicPersistentTileSchedulerILi64ELi64ELi256ELi128ELb0ELb1ELb1ELb0ELb1ELb1EEEEEEEEEvNT_6ParamsE --------------------------
	.section	.text._ZN7cutlass13device_kernelIN5flash11enable_sm90INS1_16FlashAttnFwdSm90INS1_25CollectiveMainloopFwdSm90ILi2EN4cute5tupleIJNS5_1CILi1EEES8_S8_EEENS6_IJNS7_ILi64EEESA_SA_EEELi512ENS_10bfloat16_tEfNS_4arch4Sm90ELb0ELb0ELb0ELb1ELb0ELb0ELb1ELb0ELb0ELb1ELb0ELb0EEENS1_21CollectiveEpilogueFwdINS6_IJSA_NS7_ILi512EEESA_EEES9_SC_SE_Li256ELb1ELb1ELb0ELb0EEENS1_36VarlenDynamicPersistentTileSchedulerILi64ELi64ELi256ELi128ELb0ELb1ELb1ELb0ELb1ELb1EEEEEEEEEvNT_6ParamsE,"ax",@progbits
	.align	128
.text._ZN7cutlass13device_kernelIN5flash11enable_sm90INS1_16FlashAttnFwdSm90INS1_25CollectiveMainloopFwdSm90ILi2EN4cute5tupleIJNS5_1CILi1EEES8_S8_EEENS6_IJNS7_ILi64EEESA_SA_EEELi512ENS_10bfloat16_tEfNS_4arch4Sm90ELb0ELb0ELb0ELb1ELb0ELb0ELb1ELb0ELb0ELb1ELb0ELb0EEENS1_21CollectiveEpilogueFwdINS6_IJSA_NS7_ILi512EEESA_EEES9_SC_SE_Li256ELb1ELb1ELb0ELb0EEENS1_36VarlenDynamicPersistentTileSchedulerILi64ELi64ELi256ELi128ELb0ELb1ELb1ELb0ELb1ELb1EEEEEEEEEvNT_6ParamsE:
        .type           _ZN7cutlass13device_kernelIN5flash11enable_sm90INS1_16FlashAttnFwdSm90INS1_25CollectiveMainloopFwdSm90ILi2EN4cute5tupleIJNS5_1CILi1EEES8_S8_EEENS6_IJNS7_ILi64EEESA_SA_EEELi512ENS_10bfloat16_tEfNS_4arch4Sm90ELb0ELb0ELb0ELb1ELb0ELb0ELb1ELb0ELb0ELb1ELb0ELb0EEENS1_21CollectiveEpilogueFwdINS6_IJSA_NS7_ILi512EEESA_EEES9_SC_SE_Li256ELb1ELb1ELb0ELb0EEENS1_36VarlenDynamicPersistentTileSchedulerILi64ELi64ELi256ELi128ELb0ELb1ELb1ELb0ELb1ELb1EEEEEEEEEvNT_6ParamsE,@function
        .size           _ZN7cutlass13device_kernelIN5flash11enable_sm90INS1_16FlashAttnFwdSm90INS1_25CollectiveMainloopFwdSm90ILi2EN4cute5tupleIJNS5_1CILi1EEES8_S8_EEENS6_IJNS7_ILi64EEESA_SA_EEELi512ENS_10bfloat16_tEfNS_4arch4Sm90ELb0ELb0ELb0ELb1ELb0ELb0ELb1ELb0ELb0ELb1ELb0ELb0EEENS1_21CollectiveEpilogueFwdINS6_IJSA_NS7_ILi512EEESA_EEES9_SC_SE_Li256ELb1ELb1ELb0ELb0EEENS1_36VarlenDynamicPersistentTileSchedulerILi64ELi64ELi256ELi128ELb0ELb1ELb1ELb0ELb1ELb1EEEEEEEEEvNT_6ParamsE,(.L_x_15120 - _ZN7cutlass13device_kernelIN5flash11enable_sm90INS1_16FlashAttnFwdSm90INS1_25CollectiveMainloopFwdSm90ILi2EN4cute5tupleIJNS5_1CILi1EEES8_S8_EEENS6_IJNS7_ILi64EEESA_SA_EEELi512ENS_10bfloat16_tEfNS_4arch4Sm90ELb0ELb0ELb0ELb1ELb0ELb0ELb1ELb0ELb0ELb1ELb0ELb0EEENS1_21CollectiveEpilogueFwdINS6_IJSA_NS7_ILi512EEESA_EEES9_SC_SE_Li256ELb1ELb1ELb0ELb0EEENS1_36VarlenDynamicPersistentTileSchedulerILi64ELi64ELi256ELi128ELb0ELb1ELb1ELb0ELb1ELb1EEEEEEEEEvNT_6ParamsE)
        .other          _ZN7cutlass13device_kernelIN5flash11enable_sm90INS1_16FlashAttnFwdSm90INS1_25CollectiveMainloopFwdSm90ILi2EN4cute5tupleIJNS5_1CILi1EEES8_S8_EEENS6_IJNS7_ILi64EEESA_SA_EEELi512ENS_10bfloat16_tEfNS_4arch4Sm90ELb0ELb0ELb0ELb1ELb0ELb0ELb1ELb0ELb0ELb1ELb0ELb0EEENS1_21CollectiveEpilogueFwdINS6_IJSA_NS7_ILi512EEESA_EEES9_SC_SE_Li256ELb1ELb1ELb0ELb0EEENS1_36VarlenDynamicPersistentTileSchedulerILi64ELi64ELi256ELi128ELb0ELb1ELb1ELb0ELb1ELb1EEEEEEEEEvNT_6ParamsE,@"STO_CUDA_ENTRY STV_DEFAULT"
_ZN7cutlass13device_kernelIN5flash11enable_sm90INS1_16FlashAttnFwdSm90INS1_25CollectiveMainloopFwdSm90ILi2EN4cute5tupleIJNS5_1CILi1EEES8_S8_EEENS6_IJNS7_ILi64EEESA_SA_EEELi512ENS_10bfloat16_tEfNS_4arch4Sm90ELb0ELb0ELb0ELb1ELb0ELb0ELb1ELb0ELb0ELb1ELb0ELb0EEENS1_21CollectiveEpilogueFwdINS6_IJSA_NS7_ILi512EEESA_EEES9_SC_SE_Li256ELb1ELb1ELb0ELb0EEENS1_36VarlenDynamicPersistentTileSchedulerILi64ELi64ELi256ELi128ELb0ELb1ELb1ELb0ELb1ELb1EEEEEEEEEvNT_6ParamsE:
        /* <DEDUP_REMOVED lines=17> */
.L_x_4243:
[----:B------:R-:W-:Y:S05]  /*0110*/  BSYNC B0 ;  /* 0x0000000000007941 */ /* 0x000fea0003800000 */
.L_x_4242:
        /* <DEDUP_REMOVED lines=39> */
.L_x_4244:
        /* <DEDUP_REMOVED lines=22> */
.L_x_4245:
        /* <DEDUP_REMOVED lines=18> */
.L_x_4246:
        /* <DEDUP_REMOVED lines=22> */
.L_x_4247:
        /* <DEDUP_REMOVED lines=22> */
.L_x_4248:
[----:B------:R-:W-:Y:S01]  /*08d0*/  ISETP.NE.AND P0, PT, R3, RZ, PT ;  /* 0x000000ff0300720c */ /* 0x000fe20003f05270 */
[----:B------:R-:W-:Y:S01]  /*08e0*/  NOP ;  /* 0x0000000000007918 */ /* 0x000fe20000000000 */
[----:B------:R-:W-:Y:S01]  /*08f0*/  ULDC.64 UR38, c[0x0][0x208] ;  /* 0x0000820000267ab9 */ /* 0x000fe20000000a00 */
[----:B01234-:R-:W-:Y:S10]  /*0900*/  BAR.SYNC.DEFER_BLOCKING 0x0 ;  /* 0x0000000000007b1d */ /* 0x01fff40000010000 */
[----:B------:R-:W-:Y:S05]  /*0910*/  @!P0 BRA `(.L_x_4249) ;  /* 0x000000b000808947 */ /* 0x000fea0003800000 */
.L_x_4250:
        /* <DEDUP_REMOVED lines=23> */
[----:B------:R-:W-:Y:S01]  /*0a90*/  IMAD.MOV.U32 R193, RZ, RZ, RZ ;  /* 0x000000ffffc17224 */ /* 0x000fe200078e00ff */
[----:B------:R-:W-:Y:S01]  /*0aa0*/  SHF.R.S32.HI R0, RZ, 0x1f, R199 ;  /* 0x0000001fff007819 */ /* 0x000fe200000114c7 */
[----:B------:R-:W-:-:S03]  /*0ab0*/  UMOV UR36, URZ ;  /* 0x0000003f00247c82 */ /* 0x000fc60008000000 */
[CC--:B------:R-:W-:Y:S02]  /*0ac0*/  LEA.HI R2, R0.reuse, R199.reuse, RZ, 0x4 ;  /* 0x000000c700027211 */ /* 0x0c0fe400078f20ff */
[CC--:B------:R-:W-:Y:S02]  /*0ad0*/  LEA.HI R5, R0.reuse, R199.reuse, RZ, 0x5 ;  /* 0x000000c700057211 */ /* 0x0c0fe400078f28ff */
[----:B------:R-:W-:Y:S02]  /*0ae0*/  SHF.R.S32.HI R3, RZ, 0x4, R2 ;  /* 0x00000004ff037819 */ /* 0x000fe40000011402 */
[----:B------:R-:W-:Y:S02]  /*0af0*/  LEA.HI R7, R0, R199, RZ, 0x2 ;  /* 0x000000c700077211 */ /* 0x000fe400078f10ff */
[----:B------:R-:W-:Y:S02]  /*0b00*/  LEA.HI R4, R2, R3, RZ, 0x1 ;  /* 0x0000000302047211 */ /* 0x000fe400078f08ff */
[----:B------:R-:W-:-:S02]  /*0b10*/  SHF.R.S32.HI R11, RZ, 0x5, R5 ;  /* 0x00000005ff0b7819 */ /* 0x000fc40000011405 */
[----:B------:R-:W-:Y:S02]  /*0b20*/  LOP3.LUT R4, R4, 0x1ffffffe, RZ, 0xc0, !PT ;  /* 0x1ffffffe04047812 */ /* 0x000fe400078ec0ff */
[----:B------:R-:W-:Y:S02]  /*0b30*/  SHF.R.S32.HI R6, RZ, 0x1f, R5 ;  /* 0x0000001fff067819 */ /* 0x000fe40000011405 */
        /* <DEDUP_REMOVED lines=36> */
[----:B------:R-:W-:Y:S01]  /*0d80*/  IMAD.MOV.U32 R11, RZ, RZ, R15 ;  /* 0x000000ffff0b7224 */ /* 0x000fe200078e000f */
[----:B------:R-:W-:Y:S01]  /*0d90*/  LEA.HI R4, R4, R5, RZ, 0x3 ;  /* 0x0000000504047211 */ /* 0x000fe200078f18ff */
[----:B------:R-:W-:Y:S01]  /*0da0*/  IMAD.SHL.U32 R18, R13, 0x2, RZ ;  /* 0x000000020d127824 */ /* 0x000fe200078e00ff */
[----:B------:R-:W-:-:S02]  /*0db0*/  LOP3.LUT R9, R2, 0x8, R9, 0xf8, !PT ;  /* 0x0000000802097812 */ /* 0x000fc400078ef809 */
[----:B------:R-:W-:Y:S02]  /*0dc0*/  SHF.R.U32.HI R2, RZ, 0x3, R2 ;  /* 0x00000003ff027819 */ /* 0x000fe40000011602 */
[----:B------:R-:W-:Y:S02]  /*0dd0*/  R2P PR, R7, 0x6 ;  /* 0x0000000607007804 */ /* 0x000fe40000000000 */
[----:B------:R-:W-:Y:S02]  /*0de0*/  LOP3.LUT R9, R9, R2, RZ, 0x3c, !PT ;  /* 0x0000000209097212 */ /* 0x000fe400078e3cff */
[----:B------:R-:W-:Y:S02]  /*0df0*/  LOP3.LUT R2, R0, 0xfffffff8, RZ, 0xc0, !PT ;  /* 0xfffffff800027812 */ /* 0x000fe400078ec0ff */
[----:B------:R-:W-:Y:S01]  /*0e00*/  LOP3.LUT R4, R4, 0xfffffff8, RZ, 0xc0, !PT ;  /* 0xfffffff804047812 */ /* 0x000fe200078ec0ff */
[----:B------:R-:W-:Y:S01]  /*0e10*/  IMAD.IADD R8, R8, 0x1, R9 ;  /* 0x0000000108087824 */ /* 0x000fe200078e0209 */
[----:B------:R-:W-:Y:S01]  /*0e20*/  LEA.HI R3, R3, R194, RZ, 0x1 ;  /* 0x000000c203037211 */ /* 0x000fe200078f08ff */
[----:B------:R-:W-:Y:S01]  /*0e30*/  IMAD.IADD R191, R199, 0x1, -R2 ;  /* 0x00000001c7bf7824 */ /* 0x000fe200078e0a02 */
[----:B------:R-:W-:Y:S01]  /*0e40*/  SHF.R.S32.HI R6, RZ, 0x5, R6 ;  /* 0x00000005ff067819 */ /* 0x000fe20000011406 */
[----:B------:R-:W-:Y:S01]  /*0e50*/  IMAD.IADD R17, R5, 0x1, -R4 ;  /* 0x0000000105117824 */ /* 0x000fe200078e0a04 */
[----:B------:R-:W-:Y:S01]  /*0e60*/  LEA R22, R8, UR37, 0x1 ;  /* 0x0000002508167c11 */ /* 0x000fe2000f8e08ff */
[----:B------:R-:W-:Y:S01]  /*0e70*/  IMAD.SHL.U32 R16, R191, 0x8, RZ ;  /* 0x00000008bf107824 */ /* 0x000fe200078e00ff */
[----:B------:R-:W-:Y:S01]  /*0e80*/  LOP3.LUT R3, R3, 0xfffffe, RZ, 0xc0, !PT ;  /* 0x00fffffe03037812 */ /* 0x000fe200078ec0ff */
[----:B------:R-:W-:Y:S01]  /*0e90*/  IMAD R17, R6, 0x10, R17 ;  /* 0x0000001006117824 */ /* 0x000fe200078e0211 */
[----:B------:R-:W-:Y:S01]  /*0ea0*/  SEL R184, R184, 0xffffffe0, !P1 ;  /* 0xffffffe0b8b87807 */ /* 0x000fe20004800000 */
[----:B------:R-:W-:Y:S01]  /*0eb0*/  VIADD R185, R22, 0x36400 ;  /* 0x0003640016b97836 */ /* 0x000fe20000000000 */
[----:B------:R-:W-:Y:S01]  /*0ec0*/  SHF.R.S32.HI R192, RZ, 0x3, R0 ;  /* 0x00000003ffc07819 */ /* 0x000fe20000011400 */
[----:B------:R-:W-:-:S02]  /*0ed0*/  VIADD R190, R16, 0x40 ;  /* 0x0000004010be7836 */ /* 0x000fc40000000000 */
[C---:B------:R-:W-:Y:S02]  /*0ee0*/  VIADD R189, R16.reuse, 0x80 ;  /* 0x0000008010bd7836 */ /* 0x040fe40000000000 */
        /* <DEDUP_REMOVED lines=12> */
[----:B------:R-:W-:Y:S01]  /*0fb0*/  IMAD.IADD R3, R194, 0x1, -R3 ;  /* 0x00000001c2037824 */ /* 0x000fe200078e0a03 */
[----:B------:R-:W-:Y:S01]  /*0fc0*/  SHF.R.S32.HI R200, RZ, 0x1f, R195 ;  /* 0x0000001fffc87819 */ /* 0x000fe200000114c3 */
[----:B------:R-:W-:-:S02]  /*0fd0*/  @P2 VIADD R23, R185, 0xffffffc0 ;  /* 0xffffffc0b9172836 */ /* 0x000fc40000000000 */
[----:B------:R-:W-:Y:S02]  /*0fe0*/  IMAD.IADD R185, R185, 0x1, R184 ;  /* 0x00000001b9b97824 */ /* 0x000fe400078e02b8 */
[----:B------:R-:W-:Y:S02]  /*0ff0*/  IMAD.MOV.U32 R2, RZ, RZ, RZ ;  /* 0x000000ffff027224 */ /* 0x000fe400078e00ff */
[----:B------:R-:W-:Y:S02]  /*1000*/  IMAD.SHL.U32 R19, R3, 0x100, RZ ;  /* 0x0000010003137824 */ /* 0x000fe400078e00ff */
[----:B------:R-:W-:Y:S02]  /*1010*/  IMAD R197, R10, 0x8, R17 ;  /* 0x000000080ac57824 */ /* 0x000fe400078e0211 */
[----:B------:R-:W-:-:S07]  /*1020*/  IMAD.IADD R184, R184, 0x1, R23 ;  /* 0x00000001b8b87824 */ /* 0x000fce00078e0217 */
.L_x_4289:
        /* <DEDUP_REMOVED lines=15> */
[----:B-1----:R-:W-:-:S04]  /*1120*/  IMAD.U32 R6, RZ, RZ, UR8 ;  /* 0x00000008ff067e24 */ /* 0x002fc8000f8e00ff */
[----:B---3--:R-:W-:Y:S01]  /*1130*/  IMAD.U32 R7, RZ, RZ, UR9 ;  /* 0x00000009ff077e24 */ /* 0x008fe2000f8e00ff */
        /* <DEDUP_REMOVED lines=17> */
[----:B------:R-:W-:Y:S05]  /*1250*/  @P0 BRA `(.L_x_4251) ;  /* 0x00000000002c0947 */ /* 0x000fea0003800000 */
        /* <DEDUP_REMOVED lines=11> */
.L_x_4251:
[----:B0-----:R-:W2:Y:S01]  /*1310*/  LDL R4, [R1] ;  /* 0x0000000001047983 */ /* 0x001ea20000100800 */
[----:B-----5:R-:W-:Y:S01]  /*1320*/  IMAD.IADD R152, R152, 0x1, -R3 ;  /* 0x0000000198987824 */ /* 0x020fe200078e0a03 */
[----:B------:R-:W-:Y:S02]  /*1330*/  CS2R R150, SRZ ;  /* 0x0000000000967805 */ /* 0x000fe4000001ff00 */
[----:B------:R-:W-:Y:S02]  /*1340*/  CS2R R148, SRZ ;  /* 0x0000000000947805 */ /* 0x000fe4000001ff00 */
[----:B------:R-:W-:Y:S01]  /*1350*/  CS2R R146, SRZ ;  /* 0x0000000000927805 */ /* 0x000fe2000001ff00 */
[----:B------:R-:W-:Y:S01]  /*1360*/  VIADD R0, R152, 0x3f ;  /* 0x0000003f98007836 */ /* 0x000fe20000000000 */
[----:B------:R-:W-:Y:S02]  /*1370*/  CS2R R144, SRZ ;  /* 0x0000000000907805 */ /* 0x000fe4000001ff00 */
[----:B------:R-:W-:-:S02]  /*1380*/  CS2R R142, SRZ ;  /* 0x00000000008e7805 */ /* 0x000fc4000001ff00 */
[----:B------:R-:W-:Y:S02]  /*1390*/  CS2R R140, SRZ ;  /* 0x00000000008c7805 */ /* 0x000fe4000001ff00 */
[----:B------:R-:W-:Y:S02]  /*13a0*/  CS2R R138, SRZ ;  /* 0x00000000008a7805 */ /* 0x000fe4000001ff00 */
[----:B------:R-:W-:Y:S02]  /*13b0*/  SHF.R.S32.HI R3, RZ, 0x1f, R0 ;  /* 0x0000001fff037819 */ /* 0x000fe40000011400 */
[----:B------:R-:W-:Y:S02]  /*13c0*/  CS2R R136, SRZ ;  /* 0x0000000000887805 */ /* 0x000fe4000001ff00 */
[----:B------:R-:W-:Y:S02]  /*13d0*/  CS2R R134, SRZ ;  /* 0x0000000000867805 */ /* 0x000fe4000001ff00 */
[----:B------:R-:W-:-:S02]  /*13e0*/  CS2R R132, SRZ ;  /* 0x0000000000847805 */ /* 0x000fc4000001ff00 */
[----:B------:R-:W-:Y:S01]  /*13f0*/  LEA.HI R3, R3, R0, RZ, 0x6 ;  /* 0x0000000003037211 */ /* 0x000fe200078f30ff */
[----:B------:R-:W-:Y:S01]  /*1400*/  IMAD.MOV.U32 R0, RZ, RZ, RZ ;  /* 0x000000ffff007224 */ /* 0x000fe200078e00ff */
        /* <DEDUP_REMOVED lines=56> */
[----:B------:R-:W-:-:S02]  /*1790*/  SHF.R.S32.HI R177, RZ, 0x6, R3 ;  /* 0x00000006ffb17819 */ /* 0x000fc40000011403 */
[----:B--2---:R-:W-:Y:S01]  /*17a0*/  ISETP.NE.AND P0, PT, R4, 0x1, PT ;  /* 0x000000010400780c */ /* 0x004fe20003f05270 */
[----:B------:R-:W-:-:S12]  /*17b0*/  IMAD.MOV.U32 R4, RZ, RZ, RZ ;  /* 0x000000ffff047224 */ /* 0x000fd800078e00ff */
[----:B------:R-:W-:Y:S05]  /*17c0*/  @!P0 BRA `(.L_x_4252) ;  /* 0x0000001400d48947 */ /* 0x000fea0003800000 */
[----:B------:R-:W-:Y:S02]  /*17d0*/  ISETP.GE.AND P1, PT, R152, 0x1, PT ;  /* 0x000000019800780c */ /* 0x000fe40003f26270 */
[----:B------:R-:W-:-:S11]  /*17e0*/  PLOP3.LUT P0, PT, PT, PT, PT, 0x80, 0x0 ;  /* 0x000000000000781c */ /* 0x000fd60003f0f070 */
[----:B------:R-:W-:Y:S05]  /*17f0*/  @!P1 BRA `(.L_x_4253) ;  /* 0x0000007000c89947 */ /* 0x000fea0003800000 */
        /* <DEDUP_REMOVED lines=56> */
[----:B------:R-:W-:-:S07]  /*1b80*/  VIADD R177, R177, 0xfffffffe ;  /* 0xfffffffeb1b17836 */ /* 0x000fce0000000000 */
.L_x_4255:
        /* <DEDUP_REMOVED lines=171> */
.L_x_4254:
[----:B------:R-:W-:Y:S01]  /*2640*/  BAR.SYNC.DEFER_BLOCKING 0xe, 0x100 ;  /* 0x0384000000007b1d */ /* 0x000fe20000010000 */
[----:B------:R-:W-:Y:S01]  /*2650*/  IMAD.U32 R6, RZ, RZ, UR36 ;  /* 0x00000024ff067e24 */ /* 0x000fe2000f8e00ff */
[----:B------:R-:W-:Y:S01]  /*2660*/  UIADD3 UR36, UR36, 0x1, URZ ;  /* 0x0000000124247890 */ /* 0x000fe2000fffe03f */
[----:B------:R-:W-:Y:S02]  /*2670*/  PLOP3.LUT P0, PT, PT, PT, PT, 0x8, 0x0 ;  /* 0x000000000000781c */ /* 0x000fe40003f0e170 */
        /* <DEDUP_REMOVED lines=138> */
.L_x_4252:
        /* <DEDUP_REMOVED lines=32> */
.L_x_4256:
        /* <DEDUP_REMOVED lines=8> */
.L_x_4434:
[----:B------:R-:W-:Y:S05]  /*31a0*/  @P0 BRA `(.L_x_4258) ;  /* 0x0000000000040947 */ /* 0x000fea0003800000 */
[----:B------:R-:W-:Y:S01]  /*31b0*/  BPT.TRAP 0x1 ;  /* 0x000000040000795c */ /* 0x000fe20000300000 */
.L_x_4258:
[----:B------:R-:W-:Y:S01]  /*31c0*/  IMAD.U32 R4, RZ, RZ, UR36 ;  /* 0x00000024ff047e24 */ /* 0x000fe2000f8e00ff */
[----:B------:R-:W-:-:S04]  /*31d0*/  SHF.L.U32 R5, R2, 0x1f, RZ ;  /* 0x0000001f02057819 */ /* 0x000fc800000006ff */
[----:B------:R-:W-:-:S04]  /*31e0*/  LEA R4, R4, UR37, 0x3 ;  /* 0x0000002504047c11 */ /* 0x000fc8000f8e18ff */
[----:B------:R1:W2:Y:S01]  /*31f0*/  SYNCS.PHASECHK.TRANS64.TRYWAIT P1, [R4+URZ+0x38830], R5 ;  /* 0x03883005040075a7 */ /* 0x0002a2000802017f */
[----:B------:R-:W-:Y:S05]  /*3200*/  @P0 BRA `(.L_x_4259) ;  /* 0x0000000000040947 */ /* 0x000fea0003800000 */
[----:B------:R-:W-:Y:S01]  /*3210*/  BPT.TRAP 0x1 ;  /* 0x000000040000795c */ /* 0x000fe20000300000 */
.L_x_4259:
[----:B--2---:R-:W-:Y:S05]  /*3220*/  @P1 BRA `(.L_x_4260) ;  /* 0x0000000000081947 */ /* 0x004fea0003800000 */
[----:B------:R-:W2:Y:S02]  /*3230*/  SYNCS.PHASECHK.TRANS64.TRYWAIT P1, [R4+URZ+0x38830], R5 ;  /* 0x03883005040075a7 */ /* 0x000ea4000802017f */
[----:B--2---:R-:W-:Y:S05]  /*3240*/  @!P1 BRA `(.L_x_4261) ;  /* 0x0000010400b89947 */ /* 0x004fea0003800000 */
.L_x_4260:
        /* <DEDUP_REMOVED lines=40> */
.L_x_4435:
[----:B------:R-:W-:Y:S05]  /*34d0*/  @P0 BRA `(.L_x_4263) ;  /* 0x0000000000040947 */ /* 0x000fea0003800000 */
[----:B------:R-:W-:Y:S01]  /*34e0*/  BPT.TRAP 0x1 ;  /* 0x000000040000795c */ /* 0x000fe20000300000 */
.L_x_4263:
[----:B------:R3:W4:Y:S01]  /*34f0*/  SYNCS.PHASECHK.TRANS64.TRYWAIT P1, [R4+URZ+0x38850], R5 ;  /* 0x03885005040075a7 */ /* 0x000722000802017f */
[----:B------:R-:W-:Y:S05]  /*3500*/  @P0 BRA `(.L_x_4264) ;  /* 0x0000000000040947 */ /* 0x000fea0003800000 */
[----:B------:R-:W-:Y:S01]  /*3510*/  BPT.TRAP 0x1 ;  /* 0x000000040000795c */ /* 0x000fe20000300000 */
.L_x_4264:
[----:B----4-:R-:W-:Y:S05]  /*3520*/  @P1 BRA `(.L_x_4265) ;  /* 0x0000000000081947 */ /* 0x010fea0003800000 */
[----:B------:R-:W4:Y:S02]  /*3530*/  SYNCS.PHASECHK.TRANS64.TRYWAIT P1, [R4+URZ+0x38850], R5 ;  /* 0x03885005040075a7 */ /* 0x000f24000802017f */
[----:B----4-:R-:W-:Y:S05]  /*3540*/  @!P1 BRA `(.L_x_4266) ;  /* 0x0000010400249947 */ /* 0x010fea0003800000 */
.L_x_4265:
[----:B------:R-:W-:Y:S01]  /*3550*/  UIADD3 UR4, UR37, 0x400, URZ ;  /* 0x0000040025047890 */ /* 0x000fe2000fffe03f */
[----:B------:R-:W-:Y:S01]  /*3560*/  WARPGROUP.ARRIVE ;  /* 0x00000000000079c5 */ /* 0x000fe20000000000 */
[----:B------:R-:W-:-:S05]  /*3570*/  UIADD3 UR5, UR37, 0x26400, URZ ;  /* 0x0002640025057890 */ /* 0x000fca000fffe03f */
[----:B0-----:R-:W0:Y:S01]  /*3580*/  S2R R3, SR_TID.X ;  /* 0x0000000000037919 */ /* 0x001e220000002100 */
[----:B------:R-:W-:Y:S02]  /*3590*/  USHF.R.U32.HI UR4, URZ, 0x4, UR4 ;  /* 0x000000043f047899 */ /* 0x000fe40008011604 */
[----:B------:R-:W-:Y:S01]  /*35a0*/  USHF.R.U32.HI UR5, URZ, 0x4, UR5 ;  /* 0x000000043f057899 */ /* 0x000fe20008011605 */
[----:B------:R-:W5:Y:S01]  /*35b0*/  S2R R57, SR_TID.X ;  /* 0x0000000000397919 */ /* 0x000f620000002100 */
[----:B------:R-:W-:Y:S02]  /*35c0*/  ULOP3.LUT UR4, UR4, 0x3fff, URZ, 0xc0, !UPT ;  /* 0x00003fff04047892 */ /* 0x000fe4000f8ec03f */
[----:B------:R-:W-:Y:S02]  /*35d0*/  ULOP3.LUT UR5, UR5, 0x3fff, URZ, 0xc0, !UPT ;  /* 0x00003fff05057892 */ /* 0x000fe4000f8ec03f */
[----:B------:R-:W-:Y:S02]  /*35e0*/  ULOP3.LUT UR4, UR4, 0x10000, URZ, 0xfc, !UPT ;  /* 0x0001000004047892 */ /* 0x000fe4000f8efc3f */
[----:B------:R-:W-:-:S02]  /*35f0*/  ULOP3.LUT UR6, UR5, 0x10000, URZ, 0xfc, !UPT ;  /* 0x0001000005067892 */ /* 0x000fc4000f8efc3f */
[----:B------:R-:W-:Y:S01]  /*3600*/  ULEA UR5, UR36, UR4, 0xc ;  /* 0x0000000424057291 */ /* 0x000fe2000f8e603f */
[----:B------:R-:W-:Y:S01]  /*3610*/  UMOV UR21, 0x40000040 ;  /* 0x4000004000157882 */ /* 0x000fe20000000000 */
[----:B------:R-:W-:Y:S01]  /*3620*/  UMOV UR23, 0x40000040 ;  /* 0x4000004000177882 */ /* 0x000fe20000000000 */
[----:B------:R-:W-:Y:S02]  /*3630*/  UIADD3 UR14, UR6, 0x800, URZ ;  /* 0x00000800060e7890 */ /* 0x000fe4000fffe03f */
[----:B------:R-:W-:Y:S02]  /*3640*/  UMOV UR20, UR6 ;  /* 0x0000000600147c82 */ /* 0x000fe40008000000 */
[----:B------:R-:W-:Y:S01]  /*3650*/  UMOV UR22, UR5 ;  /* 0x0000000500167c82 */ /* 0x000fe20008000000 */
[----:B------:R-:W-:Y:S01]  /*3660*/  UIADD3 UR15, UR5, 0x800, URZ ;  /* 0x00000800050f7890 */ /* 0x000fe2000fffe03f */
[----:B------:R-:W-:Y:S01]  /*3670*/  HGMMA.64x64x16.F32.BF16 R24, gdesc[UR20], R24, gsb0 ;  /* 0x00e00000141879f0 */ /* 0x000fe20008001818 */
[----:B------:R-:W-:-:S02]  /*3680*/  UIADD3 UR20, UR6, 0x2, URZ ;  /* 0x0000000206147890 */ /* 0x000fc4000fffe03f */
[----:B------:R-:W-:Y:S01]  /*3690*/  UIADD3 UR22, UR5, 0x2, URZ ;  /* 0x0000000205167890 */ /* 0x000fe2000fffe03f */
[----:B------:R-:W-:Y:S01]  /*36a0*/  UMOV UR21, 0x40000040 ;  /* 0x4000004000157882 */ /* 0x000fe20000000000 */
[----:B------:R-:W-:Y:S01]  /*36b0*/  UMOV UR23, 0x40000040 ;  /* 0x4000004000177882 */ /* 0x000fe20000000000 */
[----:B0-----:R-:W-:Y:S02]  /*36c0*/  SHF.R.U32.HI R3, RZ, 0x7, R3 ;  /* 0x00000007ff037819 */ /* 0x001fe40000011603 */
[----:B-----5:R-:W-:-:S04]  /*36d0*/  LOP3.LUT R57, R57, 0x7f, RZ, 0xc0, !PT ;  /* 0x0000007f39397812 */ /* 0x020fc800078ec0ff */
[----:B------:R-:W0:Y:S02]  /*36e0*/  SHFL.IDX PT, R3, R3, RZ, 0x1f ;  /* 0x00001fff03037589 */ /* 0x000e2400000e0000 */
[----:B0-----:R-:W-:Y:S01]  /*36f0*/  R2UR UR7, R3 ;  /* 0x00000000030772ca */ /* 0x001fe200000e0000 */
[----:B------:R-:W-:-:S05]  /*3700*/  IMAD R3, R177, -0x40, R152 ;  /* 0xffffffc0b1037824 */ /* 0x000fca00078e0298 */
[----:B------:R-:W-:-:S04]  /*3710*/  IADD3 R3, -R18, 0x40, R3 ;  /* 0x0000004012037810 */ /* 0x000fc80007ffe103 */
[C---:B------:R-:W-:Y:S02]  /*3720*/  ISETP.GT.AND P5, PT, R3.reuse, RZ, PT ;  /* 0x000000ff0300720c */ /* 0x040fe40003fa4270 */
[C---:B------:R-:W-:Y:S01]  /*3730*/  ISETP.GT.AND P4, PT, R3.reuse, 0x1, PT ;  /* 0x000000010300780c */ /* 0x040fe20003f84270 */
[----:B------:R-:W-:Y:S01]  /*3740*/  UISETP.GT.AND UP0, UPT, UR7, 0x7f, UPT ;  /* 0x0000007f0700788c */ /* 0x000fe2000bf04270 */
[C---:B------:R-:W-:Y:S02]  /*3750*/  ISETP.GT.AND P3, PT, R3.reuse, 0x8, PT ;  /* 0x000000080300780c */ /* 0x040fe40003f64270 */
[----:B------:R-:W-:Y:S01]  /*3760*/  UMOV UR7, 0x4 ;  /* 0x0000000400077882 */ /* 0x000fe20000000000 */
[----:B------:R-:W-:Y:S01]  /*3770*/  USEL UR11, URZ, 0x2, !UP0 ;  /* 0x000000023f0b7887 */ /* 0x000fe2000c000000 */
[C---:B------:R-:W-:Y:S01]  /*3780*/  ISETP.GT.AND P2, PT, R3.reuse, 0x9, PT ;  /* 0x000000090300780c */ /* 0x040fe20003f44270 */
[----:B------:R-:W-:Y:S01]  /*3790*/  USEL UR10, UR7, 0x2, UP0 ;  /* 0x00000002070a7887 */ /* 0x000fe20008000000 */
[C---:B------:R-:W-:Y:S01]  /*37a0*/  ISETP.GT.AND P1, PT, R3.reuse, 0x10, PT ;  /* 0x000000100300780c */ /* 0x040fe20003f24270 */
[----:B------:R-:W-:Y:S01]  /*37b0*/  USEL UR7, UR7, 0x6, !UP0 ;  /* 0x0000000607077887 */ /* 0x000fe2000c000000 */
[----:B------:R-:W-:Y:S01]  /*37c0*/  ISETP.GT.AND P6, PT, R3, 0x11, PT ;  /* 0x000000110300780c */ /* 0x000fe20003fc4270 */
[----:B------:R-:W-:-:S02]  /*37d0*/  WARPGROUP.DEPBAR.LE gsb0, 0x0 ;  /* 0x00008000000079c5 */ /* 0x000fc40000010000 */
        /* <DEDUP_REMOVED lines=212> */
[----:B------:R-:W-:Y:S01]  /*4520*/  ULDC UR11, c[0x0][0xa80] ;  /* 0x0002a000000b7ab9 */ /* 0x000fe20000000800 */
        /* <DEDUP_REMOVED lines=28> */
[----:B------:R-:W-:-:S04]  /*46f0*/  ULOP3.LUT UR7, UR44, 0x2000000, URZ, 0xfc, !UPT ;  /* 0x020000002c077892 */ /* 0x000fc8000f8efc3f */
[----:B------:R-:W-:-:S07]  /*4700*/  ULEA UR10, UR36, UR7, 0xc ;  /* 0x00000007240a7291 */ /* 0x000fce000f8e603f */
[----:B------:R-:W-:Y:S01]  /*4710*/  UMOV UR14, UR10 ;  /* 0x0000000a000e7c82 */ /* 0x000fe20008000000 */
[----:B------:R-:W-:Y:S02]  /*4720*/  WARPGROUP.DEPBAR.LE gsb0, 0x0 ;  /* 0x00008000000079c5 */ /* 0x000fe40000010000 */
[----:B------:R-:W-:-:S06]  /*4730*/  WARPGROUP.ARRIVE ;  /* 0x00000000000079c5 */ /* 0x000fcc0000000000 */
[----:B------:R-:W-:Y:S03]  /*4740*/  HGMMA.64x64x16.F32.BF16 R24, gdesc[UR20], R24, gsb0 ;  /* 0x00e00000141879f0 */ /* 0x000fe60008001818 */
[----:B------:R-:W-:Y:S02]  /*4750*/  WARPGROUP.DEPBAR.LE gsb0, 0x0 ;  /* 0x00008000000079c5 */ /* 0x000fe40000010000 */
[----:B------:R-:W-:Y:S02]  /*4760*/  FSEL R24, R24, -INF , P5 ;  /* 0xff80000018187808 */ /* 0x000fe40002800000 */
[----:B------:R-:W-:Y:S02]  /*4770*/  FSEL R25, R25, -INF , P4 ;  /* 0xff80000019197808 */ /* 0x000fe40002000000 */
[----:B------:R-:W-:Y:S02]  /*4780*/  FSEL R28, R28, -INF , P3 ;  /* 0xff8000001c1c7808 */ /* 0x000fe40001800000 */
[----:B-1234-:R-:W-:-:S02]  /*4790*/  FMNMX.FTZ R5, R24, R25, !PT ;  /* 0x0000001918057209 */ /* 0x01efc40007810000 */
        /* <DEDUP_REMOVED lines=48> */
[----:B------:R-:W-:Y:S02]  /*4aa0*/  FSEL R46, R46, -INF , P1 ;  /* 0xff8000002e2e7808 */ /* 0x000fe40000800000 */
[----:B------:R-:W-:Y:S01]  /*4ab0*/  FSEL R47, R47, -INF , P6 ;  /* 0xff8000002f2f7808 */ /* 0x000fe20003000000 */
[----:B------:R-:W0:Y:S01]  /*4ac0*/  SHFL.BFLY PT, R6, R7, 0x2, 0x1f ;  /* 0x0c401f0007067f89 */ /* 0x000e2200000e0000 */
[----:B------:R-:W-:Y:S02]  /*4ad0*/  FSEL R50, R50, -INF , P5 ;  /* 0xff80000032327808 */ /* 0x000fe40002800000 */
[----:B------:R-:W-:Y:S02]  /*4ae0*/  FSEL R51, R51, -INF , P4 ;  /* 0xff80000033337808 */ /* 0x000fe40002000000 */
[----:B------:R-:W-:Y:S02]  /*4af0*/  FSEL R54, R54, -INF , P3 ;  /* 0xff80000036367808 */ /* 0x000fe40001800000 */
[----:B------:R-:W-:-:S02]  /*4b00*/  FSEL R55, R55, -INF , P2 ;  /* 0xff80000037377808 */ /* 0x000fc40001000000 */
[----:B------:R-:W-:Y:S02]  /*4b10*/  ISETP.GE.AND P2, PT, R152, 0x41, PT ;  /* 0x000000419800780c */ /* 0x000fe40003f46270 */
[----:B0-----:R-:W-:Y:S02]  /*4b20*/  FMNMX.FTZ R8, R7, R6, !PT ;  /* 0x0000000607087209 */ /* 0x001fe40007810000 */
[----:B------:R-:W-:-:S03]  /*4b30*/  FMNMX.FTZ R6, R30, R3, !PT ;  /* 0x000000031e067209 */ /* 0x000fc60007810000 */
[----:B------:R-:W0:Y:S01]  /*4b40*/  SHFL.BFLY PT, R5, R8, 0x1, 0x1f ;  /* 0x0c201f0008057f89 */ /* 0x000e2200000e0000 */
        /* <DEDUP_REMOVED lines=33> */
[----:B------:R-:W0:Y:S01]  /*4d60*/  MUFU.EX2 R7, R7 ;  /* 0x0000000700077308 */ /* 0x000e220000000800 */
[----:B------:R-:W1:Y:S07]  /*4d70*/  SHFL.BFLY PT, R14, R5, 0x2, 0x1f ;  /* 0x0c401f00050e7f89 */ /* 0x000e6e00000e0000 */
[----:B------:R-:W-:Y:S08]  /*4d80*/  MUFU.EX2 R8, R28 ;  /* 0x0000001c00087308 */ /* 0x000ff00000000800 */
[----:B------:R-:W2:Y:S01]  /*4d90*/  MUFU.EX2 R9, R9 ;  /* 0x0000000900097308 */ /* 0x000ea20000000800 */
[----:B0-----:R-:W-:Y:S01]  /*4da0*/  F2FP.BF16.F32.PACK_AB R156, R7, R6 ;  /* 0x00000006079c723e */ /* 0x001fe200000010ff */
[----:B------:R-:W-:-:S06]  /*4db0*/  FADD.FTZ R7, R6, R7 ;  /* 0x0000000706077221 */ /* 0x000fcc0000010000 */
[----:B------:R-:W-:Y:S01]  /*4dc0*/  MUFU.EX2 R10, R10 ;  /* 0x0000000a000a7308 */ /* 0x000fe20000000800 */
[----:B-1----:R-:W-:Y:S01]  /*4dd0*/  FMNMX.FTZ R24, R5, R14, !PT ;  /* 0x0000000e05187209 */ /* 0x002fe20007810000 */
[----:B------:R-:W-:-:S04]  /*4de0*/  FFMA.FTZ R14, R40, UR11, -R56 ;  /* 0x0000000b280e7c23 */ /* 0x000fc80008010838 */
[----:B------:R-:W0:Y:S02]  /*4df0*/  SHFL.BFLY PT, R5, R24, 0x1, 0x1f ;  /* 0x0c201f0018057f89 */ /* 0x000e2400000e0000 */
        /* <DEDUP_REMOVED lines=9> */
[----:B------:R-:W-:Y:S02]  /*4e90*/  FADD.FTZ R11, R11, R10 ;  /* 0x0000000a0b0b7221 */ /* 0x000fe40000010000 */
[----:B------:R-:W-:Y:S01]  /*4ea0*/  MUFU.EX2 R14, R14 ;  /* 0x0000000e000e7308 */ /* 0x000fe20000000800 */
[C---:B------:R-:W-:Y:S01]  /*4eb0*/  FSETP.NEU.FTZ.AND P1, PT, R5.reuse, -INF , PT ;  /* 0xff8000000500780b */ /* 0x040fe20003f3d000 */
[----:B------:R-:W-:-:S05]  /*4ec0*/  FMUL.FTZ R24, R5, UR11 ;  /* 0x0000000b05187c20 */ /* 0x000fca0008410000 */
[----:B------:R-:W-:Y:S01]  /*4ed0*/  FSEL R25, R24, RZ, P1 ;  /* 0x000000ff18197208 */ /* 0x000fe20000800000 */
[----:B------:R-:W0:Y:S01]  /*4ee0*/  MUFU.EX2 R15, R15 ;  /* 0x0000000f000f7308 */ /* 0x000e220000000800 */
[----:B------:R-:W-:Y:S02]  /*4ef0*/  ISETP.NE.AND P1, PT, R57, RZ, PT ;  /* 0x000000ff3900720c */ /* 0x000fe40003f25270 */
[----:B--2---:R-:W-:Y:S01]  /*4f00*/  F2FP.BF16.F32.PACK_AB R162, R13, R12 ;  /* 0x0000000c0da2723e */ /* 0x004fe200000010ff */
[--C-:B------:R-:W-:Y:S01]  /*4f10*/  FFMA.FTZ R173, R26, UR11, -R25.reuse ;  /* 0x0000000b1aad7c23 */ /* 0x100fe20008010819 */
        /* <DEDUP_REMOVED lines=8> */
[----:B------:R-:W-:Y:S01]  /*4fa0*/  FFMA.FTZ R183, R43, UR11, -R25 ;  /* 0x0000000b2bb77c23 */ /* 0x000fe20008010819 */
[----:B------:R-:W-:-:S02]  /*4fb0*/  @!P1 VIADD R24, R4, 0x38840 ;  /* 0x0003884004189836 */ /* 0x000fc40000000000 */
[--C-:B------:R-:W-:Y:S01]  /*4fc0*/  FFMA.FTZ R207, R46, UR11, -R25.reuse ;  /* 0x0000000b2ecf7c23 */ /* 0x100fe20008010819 */
[--C-:B------:R-:W-:Y:S01]  /*4fd0*/  FFMA.FTZ R208, R47, UR11, -R25.reuse ;  /* 0x0000000b2fd07c23 */ /* 0x100fe20008010819 */
[--C-:B------:R-:W-:Y:S01]  /*4fe0*/  FFMA.FTZ R209, R50, UR11, -R25.reuse ;  /* 0x0000000b32d17c23 */ /* 0x100fe20008010819 */
[--C-:B------:R-:W-:Y:S01]  /*4ff0*/  FFMA.FTZ R210, R51, UR11, -R25.reuse ;  /* 0x0000000b33d27c23 */ /* 0x100fe20008010819 */
[----:B------:R-:W-:Y:S01]  /*5000*/  @!P1 PRMT R24, RZ, 0x654, R24 ;  /* 0x00000654ff189816 */ /* 0x000fe20000000018 */
[--C-:B------:R-:W-:Y:S01]  /*5010*/  FFMA.FTZ R211, R54, UR11, -R25.reuse ;  /* 0x0000000b36d37c23 */ /* 0x100fe20008010819 */
[----:B------:R-:W-:Y:S01]  /*5020*/  FFMA.FTZ R212, R55, UR11, -R25 ;  /* 0x0000000b37d47c23 */ /* 0x000fe20008010819 */
[----:B------:R-:W-:Y:S01]  /*5030*/  MUFU.EX2 R173, R173 ;  /* 0x000000ad00ad7308 */ /* 0x000fe20000000800 */
[----:B------:R1:W-:Y:S01]  /*5040*/  @!P1 SYNCS.ARRIVE.TRANS64.RED.A1T0 RZ, [R24+URZ], RZ ;  /* 0x000000ff18ff99a7 */ /* 0x0003e2000810043f */
[----:B0-----:R-:W-:Y:S01]  /*5050*/  F2FP.BF16.F32.PACK_AB R164, R15, R14 ;  /* 0x0000000e0fa4723e */ /* 0x001fe200000010ff */
[----:B------:R-:W-:Y:S01]  /*5060*/  FADD.FTZ R12, R12, R11 ;  /* 0x0000000b0c0c7221 */ /* 0x000fe20000010000 */
[----:B------:R-:W-:-:S03]  /*5070*/  @!P1 VIADD R4, R4, 0x38860 ;  /* 0x0003886004049836 */ /* 0x000fc60000000000 */
[----:B------:R-:W-:Y:S01]  /*5080*/  FADD.FTZ R13, R13, R12 ;  /* 0x0000000c0d0d7221 */ /* 0x000fe20000010000 */
[----:B------:R-:W0:Y:S01]  /*5090*/  MUFU.EX2 R174, R174 ;  /* 0x000000ae00ae7308 */ /* 0x000e220000000800 */
[----:B------:R-:W-:Y:S02]  /*50a0*/  @!P1 PRMT R4, RZ, 0x654, R4 ;  /* 0x00000654ff049816 */ /* 0x000fe40000000004 */
        /* <DEDUP_REMOVED lines=49> */
[----:B------:R-:W-:Y:S08]  /*53c0*/  MUFU.EX2 R211, R211 ;  /* 0x000000d300d37308 */ /* 0x000ff00000000800 */
[----:B------:R-:W3:Y:S01]  /*53d0*/  MUFU.EX2 R212, R212 ;  /* 0x000000d400d47308 */ /* 0x000ee20000000800 */
[----:B--2---:R-:W-:Y:S01]  /*53e0*/  F2FP.BF16.F32.PACK_AB R169, R210, R209 ;  /* 0x000000d1d2a9723e */ /* 0x004fe200000010ff */
[----:B------:R-:W-:-:S04]  /*53f0*/  FADD.FTZ R209, R209, R208 ;  /* 0x000000d0d1d17221 */ /* 0x000fc80000010000 */
[----:B------:R-:W-:Y:S01]  /*5400*/  FADD.FTZ R210, R210, R209 ;  /* 0x000000d1d2d27221 */ /* 0x000fe20000010000 */
[----:B---3--:R-:W-:-:S03]  /*5410*/  F2FP.BF16.F32.PACK_AB R171, R212, R211 ;  /* 0x000000d3d4ab723e */ /* 0x008fc600000010ff */
[----:B------:R-:W-:Y:S02]  /*5420*/  FADD.FTZ R211, R211, R210 ;  /* 0x000000d2d3d37221 */ /* 0x000fe40000010000 */
[----:B------:R0:W-:Y:S01]  /*5430*/  STSM.16.M88.4 [R184], R168 ;  /* 0x000000a8b8007844 */ /* 0x0001e20000000200 */
[----:B-1----:R-:W-:Y:S01]  /*5440*/  WARPGROUP.ARRIVE ;  /* 0x00000000000079c5 */ /* 0x002fe20000000000 */
[----:B------:R-:W-:-:S05]  /*5450*/  FADD.FTZ R6, R212, R211 ;  /* 0x000000d3d4067221 */ /* 0x000fca0000010000 */
[----:B------:R-:W-:Y:S01]  /*5460*/  HGMMA.64x256x16.F32.BF16 R24, R156, gdesc[UR12].tnspB, RZ, !UPT, gsb0 ;  /* 0x43e0000c9c187df0 */ /* 0x000fe2000c0018ff */
        /* <DEDUP_REMOVED lines=12> */
[----:B------:R-:W-:Y:S01]  /*5530*/  HGMMA.64x256x16.F32.BF16 R24, R164, gdesc[UR12].tnspB, R24, gsb0 ;  /* 0x43e0000ca4187df0 */ /* 0x000fe20008001818 */
[----:B------:R-:W-:Y:S01]  /*5540*/  UMOV UR14, UR10 ;  /* 0x0000000a000e7c82 */ /* 0x000fe20008000000 */
        /* <DEDUP_REMOVED lines=21> */
.L_x_4276:
[----:B------:R-:W-:Y:S01]  /*56a0*/  UIADD3 UR36, UR24, 0x1, URZ ;  /* 0x0000000118247890 */ /* 0x000fe2000fffe03f */
[C---:B------:R-:W-:Y:S01]  /*56b0*/  ISETP.GT.AND P2, PT, R7.reuse, RZ, PT ;  /* 0x000000ff0700720c */ /* 0x040fe20003f44270 */
[----:B------:R-:W-:Y:S02]  /*56c0*/  VIADD R7, R7, 0xffffffff ;  /* 0xffffffff07077836 */ /* 0x000fe40000000000 */
[----:B------:R-:W-:-:S04]  /*56d0*/  UISETP.NE.AND UP0, UPT, UR36, 0x2, UPT ;  /* 0x000000022400788c */ /* 0x000fc8000bf05270 */
[----:B------:R-:W-:Y:S02]  /*56e0*/  USEL UR5, URZ, 0x1, UP0 ;  /* 0x000000013f057887 */ /* 0x000fe40008000000 */
[----:B------:R-:W-:-:S04]  /*56f0*/  USEL UR36, UR36, URZ, UP0 ;  /* 0x0000003f24247287 */ /* 0x000fc80008000000 */
[----:B------:R-:W-:Y:S01]  /*5700*/  LOP3.LUT R2, R2, UR5, RZ, 0x3c, !PT ;  /* 0x0000000502027c12 */ /* 0x000fe2000f8e3cff */
[----:B0-----:R-:W-:Y:S07]  /*5710*/  @P0 BRA `(.L_x_4268) ;  /* 0x0000000000040947 */ /* 0x001fee0003800000 */
[----:B------:R-:W-:Y:S01]  /*5720*/  BPT.TRAP 0x1 ;  /* 0x000000040000795c */ /* 0x000fe20000300000 */
.L_x_4268:
[----:B------:R-:W-:Y:S01]  /*5730*/  ULEA UR5, UR36, UR37, 0x3 ;  /* 0x0000002524057291 */ /* 0x000fe2000f8e183f */
[----:B------:R-:W-:-:S08]  /*5740*/  SHF.L.U32 R3, R2, 0x1f, RZ ;  /* 0x0000001f02037819 */ /* 0x000fd000000006ff */
[----:B------:R0:W1:Y:S01]  /*5750*/  SYNCS.PHASECHK.TRANS64.TRYWAIT P3, [UR5+0x38830], R3 ;  /* 0x03883003ff0075a7 */ /* 0x0000620008060145 */
[----:B------:R-:W-:Y:S05]  /*5760*/  @P0 BRA `(.L_x_4269) ;  /* 0x0000000000040947 */ /* 0x000fea0003800000 */
[----:B------:R-:W-:Y:S01]  /*5770*/  BPT.TRAP 0x1 ;  /* 0x000000040000795c */ /* 0x000fe20000300000 */
.L_x_4269:
[----:B-1----:R-:W-:Y:S05]  /*5780*/  @P3 BRA `(.L_x_4270) ;  /* 0x0000000000083947 */ /* 0x002fea0003800000 */
[----:B------:R-:W1:Y:S02]  /*5790*/  SYNCS.PHASECHK.TRANS64.TRYWAIT P3, [UR5+0x38830], R3 ;  /* 0x03883003ff0075a7 */ /* 0x000e640008060145 */
[----:B-1----:R-:W-:Y:S05]  /*57a0*/  @!P3 BRA `(.L_x_4271) ;  /* 0x000000e000a0b947 */ /* 0x002fea0003800000 */
.L_x_4270:
        /* <DEDUP_REMOVED lines=28> */
.L_x_4272:
[----:B------:R2:W3:Y:S01]  /*5970*/  SYNCS.PHASECHK.TRANS64.TRYWAIT P3, [UR5+0x38850], R3 ;  /* 0x03885003ff0075a7 */ /* 0x0004e20008060145 */
[----:B------:R-:W-:Y:S05]  /*5980*/  @P0 BRA `(.L_x_4273) ;  /* 0x0000000000040947 */ /* 0x000fea0003800000 */
[----:B------:R-:W-:Y:S01]  /*5990*/  BPT.TRAP 0x1 ;  /* 0x000000040000795c */ /* 0x000fe20000300000 */
.L_x_4273:
[----:B---3--:R-:W-:Y:S05]  /*59a0*/  @P3 BRA `(.L_x_4274) ;  /* 0x0000000000083947 */ /* 0x008fea0003800000 */
[----:B------:R-:W3:Y:S02]  /*59b0*/  SYNCS.PHASECHK.TRANS64.TRYWAIT P3, [UR5+0x38850], R3 ;  /* 0x03885003ff0075a7 */ /* 0x000ee40008060145 */
[----:B---3--:R-:W-:Y:S05]  /*59c0*/  @!P3 BRA `(.L_x_4275) ;  /* 0x000000e00030b947 */ /* 0x008fea0003800000 */
.L_x_4274:
[----:B------:R-:W-:Y:S01]  /*59d0*/  UIADD3 UR10, UR37, 0x26400, URZ ;  /* 0x00026400250a7890 */ /* 0x000fe2000fffe03f */
[----:B------:R-:W-:Y:S01]  /*59e0*/  WARPGROUP.ARRIVE ;  /* 0x00000000000079c5 */ /* 0x000fe20000000000 */
[----:B------:R-:W-:-:S05]  /*59f0*/  UIADD3 UR15, UR6, 0x4, URZ ;  /* 0x00000004060f7890 */ /* 0x000fca000fffe03f */
[----:B------:R-:W3:Y:S01]  /*5a00*/  S2R R5, SR_TID.X ;  /* 0x0000000000057919 */ /* 0x000ee20000002100 */
[----:B------:R-:W-:Y:S02]  /*5a10*/  USHF.R.U32.HI UR10, URZ, 0x4, UR10 ;  /* 0x000000043f0a7899 */ /* 0x000fe4000801160a */
[----:B------:R-:W-:Y:S02]  /*5a20*/  UIADD3 UR11, UR6, 0x200, URZ ;  /* 0x00000200060b7890 */ /* 0x000fe4000fffe03f */
[----:B------:R-:W-:Y:S02]  /*5a30*/  ULOP3.LUT UR18, UR10, 0x3fff, URZ, 0xc0, !UPT ;  /* 0x00003fff0a127892 */ /* 0x000fe4000f8ec03f */
[----:B------:R-:W-:Y:S02]  /*5a40*/  UIADD3 UR14, UR6, 0x6, URZ ;  /* 0x00000006060e7890 */ /* 0x000fe4000fffe03f */
        /* <DEDUP_REMOVED lines=263> */
[----:B------:R-:W-:-:S07]  /*6ac0*/  ULEA UR10, UR36, UR7, 0xc ;  /* 0x00000007240a7291 */ /* 0x000fce000f8e603f */
[----:B------:R-:W-:Y:S01]  /*6ad0*/  UMOV UR14, UR10 ;  /* 0x0000000a000e7c82 */ /* 0x000fe20008000000 */
        /* <DEDUP_REMOVED lines=29> */
[----:B0-----:R-:W-:-:S05]  /*6cb0*/  FMNMX.FTZ R3, R11, R12, !PT ;  /* 0x0000000c0b037209 */ /* 0x001fca0007810000 */
[C---:B------:R-:W-:Y:S01]  /*6cc0*/  FADD.FTZ R10, -R3.reuse, R8 ;  /* 0x00000008030a7221 */ /* 0x040fe20000010100 */
[----:B------:R-:W-:Y:S01]  /*6cd0*/  FMNMX.FTZ R8, R166, R5, !PT ;  /* 0x00000005a6087209 */ /* 0x000fe20007810000 */
[----:B------:R-:W-:Y:S02]  /*6ce0*/  FMUL.FTZ R208, R3, UR11 ;  /* 0x0000000b03d07c20 */ /* 0x000fe40008410000 */
[----:B------:R-:W-:Y:S01]  /*6cf0*/  FMUL.FTZ R9, R10, UR11 ;  /* 0x0000000b0a097c20 */ /* 0x000fe20008410000 */
[----:B------:R-:W-:Y:S01]  /*6d00*/  FMNMX.FTZ R5, R167, R8, !PT ;  /* 0x00000008a7057209 */ /* 0x000fe20007810000 */
[--C-:B------:R-:W-:Y:S01]  /*6d10*/  FFMA.FTZ R152, R152, UR11, -R208.reuse ;  /* 0x0000000b98987c23 */ /* 0x100fe200080108d0 */
[--C-:B------:R-:W-:Y:S01]  /*6d20*/  FFMA.FTZ R11, R153, UR11, -R208.reuse ;  /* 0x0000000b990b7c23 */ /* 0x100fe200080108d0 */
[--C-:B------:R-:W-:Y:S01]  /*6d30*/  FFMA.FTZ R153, R181, UR11, -R208.reuse ;  /* 0x0000000bb5997c23 */ /* 0x100fe200080108d0 */
        /* <DEDUP_REMOVED lines=11> */
[----:B------:R1:W-:Y:S01]  /*6df0*/  MUFU.EX2 R8, R152 ;  /* 0x0000009800087308 */ /* 0x0003e20000000800 */
        /* <DEDUP_REMOVED lines=9> */
[-C--:B0-----:R-:W-:Y:S01]  /*6e90*/  FMUL.FTZ R24, R24, R9.reuse ;  /* 0x0000000918187220 */ /* 0x081fe20000410000 */
[-C--:B------:R-:W-:Y:S01]  /*6ea0*/  FMUL.FTZ R25, R25, R9.reuse ;  /* 0x0000000919197220 */ /* 0x080fe20000410000 */
[----:B------:R-:W-:Y:S01]  /*6eb0*/  FMUL.FTZ R28, R28, R9 ;  /* 0x000000091c1c7220 */ /* 0x000fe20000410000 */
[----:B------:R-:W-:Y:S01]  /*6ec0*/  FMNMX.FTZ R12, R182, R5, !PT ;  /* 0x00000005b60c7209 */ /* 0x000fe20007810000 */
[-C--:B------:R-:W-:Y:S01]  /*6ed0*/  FMUL.FTZ R29, R29, R9.reuse ;  /* 0x000000091d1d7220 */ /* 0x080fe20000410000 */
[-C--:B------:R-:W-:Y:S01]  /*6ee0*/  FMUL.FTZ R32, R32, R9.reuse ;  /* 0x0000000920207220 */ /* 0x080fe20000410000 */
[----:B------:R-:W-:Y:S01]  /*6ef0*/  MUFU.EX2 R10, R156 ;  /* 0x0000009c000a7308 */ /* 0x000fe20000000800 */
[----:B------:R-:W-:Y:S01]  /*6f00*/  FMNMX.FTZ R5, R183, R12, !PT ;  /* 0x0000000cb7057209 */ /* 0x000fe20007810000 */
[----:B------:R-:W-:Y:S01]  /*6f10*/  FFMA.FTZ R12, R160, UR11, -R208 ;  /* 0x0000000ba00c7c23 */ /* 0x000fe200080108d0 */
[-C--:B------:R-:W-:Y:S01]  /*6f20*/  FMUL.FTZ R33, R33, R9.reuse ;  /* 0x0000000921217220 */ /* 0x080fe20000410000 */
[-C--:B------:R-:W-:Y:S01]  /*6f30*/  FMUL.FTZ R36, R36, R9.reuse ;  /* 0x0000000924247220 */ /* 0x080fe20000410000 */
[-C--:B------:R-:W-:Y:S01]  /*6f40*/  FMUL.FTZ R37, R37, R9.reuse ;  /* 0x0000000925257220 */ /* 0x080fe20000410000 */
[----:B-1----:R-:W0:Y:S01]  /*6f50*/  SHFL.BFLY PT, R152, R5, 0x2, 0x1f ;  /* 0x0c401f0005987f89 */ /* 0x002e2200000e0000 */
        /* <DEDUP_REMOVED lines=23> */
[----:B0-----:R-:W-:Y:S01]  /*70d0*/  FMNMX.FTZ R152, R5, R152, !PT ;  /* 0x0000009805987209 */ /* 0x001fe20007810000 */
[-C--:B------:R-:W-:Y:S01]  /*70e0*/  FMUL.FTZ R80, R80, R9.reuse ;  /* 0x0000000950507220 */ /* 0x080fe20000410000 */
        /* <DEDUP_REMOVED lines=8> */
[----:B------:R-:W2:Y:S01]  /*7170*/  MUFU.EX2 R21, R21 ;  /* 0x0000001500157308 */ /* 0x000ea20000000800 */
        /* <DEDUP_REMOVED lines=23> */
[----:B------:R-:W-:Y:S01]  /*72f0*/  FADD.FTZ R152, -R5, R207 ;  /* 0x000000cf05987221 */ /* 0x000fe20000010100 */
[----:B------:R-:W-:Y:S01]  /*7300*/  MUFU.EX2 R168, R168 ;  /* 0x000000a800a87308 */ /* 0x000fe20000000800 */
[-C--:B------:R-:W-:Y:S01]  /*7310*/  FMUL.FTZ R132, R132, R9.reuse ;  /* 0x0000000984847220 */ /* 0x080fe20000410000 */
[-C--:B------:R-:W-:Y:S01]  /*7320*/  FMUL.FTZ R133, R133, R9.reuse ;  /* 0x0000000985857220 */ /* 0x080fe20000410000 */
[----:B------:R-:W-:Y:S01]  /*7330*/  FMUL.FTZ R181, R152, UR11 ;  /* 0x0000000b98b57c20 */ /* 0x000fe20008410000 */
[----:B------:R-:W-:Y:S01]  /*7340*/  FMUL.FTZ R152, R5, UR11 ;  /* 0x0000000b05987c20 */ /* 0x000fe20008410000 */
[-C--:B------:R-:W-:Y:S01]  /*7350*/  FMUL.FTZ R136, R136, R9.reuse ;  /* 0x0000000988887220 */ /* 0x080fe20000410000 */
[-C--:B------:R-:W-:Y:S01]  /*7360*/  FMUL.FTZ R137, R137, R9.reuse ;  /* 0x0000000989897220 */ /* 0x080fe20000410000 */
[----:B------:R-:W-:Y:S01]  /*7370*/  FMUL.FTZ R140, R140, R9 ;  /* 0x000000098c8c7220 */ /* 0x000fe20000410000 */
[----:B------:R0:W-:Y:S01]  /*7380*/  MUFU.EX2 R207, R153 ;  /* 0x0000009900cf7308 */ /* 0x0001e20000000800 */
[--C-:B------:R-:W-:Y:S01]  /*7390*/  FFMA.FTZ R180, R154, UR11, -R152.reuse ;  /* 0x0000000b9ab47c23 */ /* 0x100fe20008010898 */
[----:B------:R-:W-:Y:S01]  /*73a0*/  FFMA.FTZ R217, R179, UR11, -R152 ;  /* 0x0000000bb3d97c23 */ /* 0x000fe20008010898 */
[----:B------:R-:W-:-:S02]  /*73b0*/  IMAD.U32 R179, RZ, RZ, UR5 ;  /* 0x00000005ffb37e24 */ /* 0x000fc4000f8e00ff */
[--C-:B------:R-:W-:Y:S01]  /*73c0*/  FFMA.FTZ R209, R155, UR11, -R152.reuse ;  /* 0x0000000b9bd17c23 */ /* 0x100fe20008010898 */
[----:B------:R-:W-:Y:S02]  /*73d0*/  IMAD.U32 R154, RZ, RZ, UR24 ;  /* 0x00000018ff9a7e24 */ /* 0x000fe4000f8e00ff */
[--C-:B------:R-:W-:Y:S01]  /*73e0*/  FFMA.FTZ R208, R158, UR11, -R152.reuse ;  /* 0x0000000b9ed07c23 */ /* 0x100fe20008010898 */
[--C-:B------:R-:W-:Y:S01]  /*73f0*/  FFMA.FTZ R211, R159, UR11, -R152.reuse ;  /* 0x0000000b9fd37c23 */ /* 0x100fe20008010898 */
[----:B------:R-:W1:Y:S01]  /*7400*/  MUFU.EX2 R181, R181 ;  /* 0x000000b500b57308 */ /* 0x000e620000000800 */
[----:B0-----:R-:W-:Y:S02]  /*7410*/  IMAD.MOV R153, RZ, RZ, -R19 ;  /* 0x000000ffff997224 */ /* 0x001fe400078e0a13 */
[--C-:B------:R-:W-:Y:S01]  /*7420*/  FFMA.FTZ R210, R162, UR11, -R152.reuse ;  /* 0x0000000ba2d27c23 */ /* 0x100fe20008010898 */
[--C-:B------:R-:W-:Y:S01]  /*7430*/  FFMA.FTZ R213, R163, UR11, -R152.reuse ;  /* 0x0000000ba3d57c23 */ /* 0x100fe20008010898 */
[--C-:B------:R-:W-:Y:S01]  /*7440*/  FFMA.FTZ R212, R166, UR11, -R152.reuse ;  /* 0x0000000ba6d47c23 */ /* 0x100fe20008010898 */
[----:B------:R-:W-:Y:S01]  /*7450*/  FFMA.FTZ R215, R167, UR11, -R152 ;  /* 0x0000000ba7d77c23 */ /* 0x000fe20008010898 */
[----:B------:R-:W-:Y:S01]  /*7460*/  ISETP.NE.AND P3, PT, R18, R153, PT ;  /* 0x000000991200720c */ /* 0x000fe20003f65270 */
[----:B------:R-:W-:-:S02]  /*7470*/  @!P1 VIADD R153, R179, 0x38840 ;  /* 0x00038840b3999836 */ /* 0x000fc40000000000 */
[--C-:B------:R-:W-:Y:S01]  /*7480*/  FFMA.FTZ R170, R170, UR11, -R152.reuse ;  /* 0x0000000baaaa7c23 */ /* 0x100fe20008010898 */
[--C-:B------:R-:W-:Y:S01]  /*7490*/  FFMA.FTZ R171, R171, UR11, -R152.reuse ;  /* 0x0000000babab7c23 */ /* 0x100fe20008010898 */
[--C-:B------:R-:W-:Y:S01]  /*74a0*/  FFMA.FTZ R174, R174, UR11, -R152.reuse ;  /* 0x0000000baeae7c23 */ /* 0x100fe20008010898 */
[--C-:B------:R-:W-:Y:S01]  /*74b0*/  FFMA.FTZ R175, R175, UR11, -R152.reuse ;  /* 0x0000000bafaf7c23 */ /* 0x100fe20008010898 */
[----:B------:R-:W-:Y:S01]  /*74c0*/  @!P1 PRMT R153, RZ, 0x654, R153 ;  /* 0x00000654ff999816 */ /* 0x000fe20000000099 */
[--C-:B------:R-:W-:Y:S01]  /*74d0*/  FFMA.FTZ R178, R178, UR11, -R152.reuse ;  /* 0x0000000bb2b27c23 */ /* 0x100fe20008010898 */
[--C-:B------:R-:W-:Y:S01]  /*74e0*/  FFMA.FTZ R182, R182, UR11, -R152.reuse ;  /* 0x0000000bb6b67c23 */ /* 0x100fe20008010898 */
[----:B------:R-:W-:Y:S01]  /*74f0*/  FFMA.FTZ R183, R183, UR11, -R152 ;  /* 0x0000000bb7b77c23 */ /* 0x000fe20008010898 */
[----:B------:R0:W-:Y:S01]  /*7500*/  @!P1 SYNCS.ARRIVE.TRANS64.RED.A1T0 RZ, [R153+URZ], RZ ;  /* 0x000000ff99ff99a7 */ /* 0x0001e2000810043f */
[----:B------:R-:W-:Y:S01]  /*7510*/  MUFU.EX2 R180, R180 ;  /* 0x000000b400b47308 */ /* 0x000fe20000000800 */
[----:B------:R-:W-:Y:S01]  /*7520*/  F2FP.BF16.F32.PACK_AB R152, R11, R8 ;  /* 0x000000080b98723e */ /* 0x000fe200000010ff */
[----:B------:R-:W-:Y:S01]  /*7530*/  @!P3 IMAD R154, R154, 0x40, R17 ;  /* 0x000000409a9ab824 */ /* 0x000fe200078e0211 */
[----:B--2---:R-:W-:Y:S01]  /*7540*/  F2FP.BF16.F32.PACK_AB R158, R21, R14 ;  /* 0x0000000e159e723e */ /* 0x004fe200000010ff */
[-C--:B-1----:R-:W-:Y:S01]  /*7550*/  FMUL.FTZ R26, R26, R181.reuse ;  /* 0x000000b51a1a7220 */ /* 0x082fe20000410000 */
[----:B------:R-:W-:Y:S01]  /*7560*/  F2FP.BF16.F32.PACK_AB R160, R169, R20 ;  /* 0x00000014a9a0723e */ /* 0x000fe200000010ff */
[-C--:B------:R-:W-:Y:S01]  /*7570*/  FMUL.FTZ R27, R27, R181.reuse ;  /* 0x000000b51b1b7220 */ /* 0x080fe20000410000 */
[----:B------:R-:W-:Y:S01]  /*7580*/  @!P3 LEA R154, R154, UR37, 0x2 ;  /* 0x000000259a9abc11 */ /* 0x000fe2000f8e10ff */
[----:B------:R-:W0:Y:S01]  /*7590*/  MUFU.EX2 R209, R209 ;  /* 0x000000d100d17308 */ /* 0x000e220000000800 */
[-C--:B------:R-:W-:Y:S01]  /*75a0*/  FMUL.FTZ R30, R30, R181.reuse ;  /* 0x000000b51e1e7220 */ /* 0x080fe20000410000 */
[-C--:B------:R-:W-:Y:S01]  /*75b0*/  FMUL.FTZ R31, R31, R181.reuse ;  /* 0x000000b51f1f7220 */ /* 0x080fe20000410000 */
[-C--:B------:R-:W-:Y:S01]  /*75c0*/  FMUL.FTZ R34, R34, R181.reuse ;  /* 0x000000b522227220 */ /* 0x080fe20000410000 */
[----:B------:R-:W-:Y:S01]  /*75d0*/  @!P3 STS [R154+0x38400], R9 ;  /* 0x038400099a00b388 */ /* 0x000fe20000000800 */
[-C--:B------:R-:W-:Y:S01]  /*75e0*/  FMUL.FTZ R35, R35, R181.reuse ;  /* 0x000000b523237220 */ /* 0x080fe20000410000 */
[-C--:B------:R-:W-:Y:S01]  /*75f0*/  FMUL.FTZ R38, R38, R181.reuse ;  /* 0x000000b526267220 */ /* 0x080fe20000410000 */
[-C--:B------:R-:W-:Y:S01]  /*7600*/  FMUL.FTZ R39, R39, R181.reuse ;  /* 0x000000b527277220 */ /* 0x080fe20000410000 */
[----:B------:R1:W-:Y:S01]  /*7610*/  @!P3 STS [R154+0x38420], R181 ;  /* 0x038420b59a00b388 */ /* 0x0003e20000000800 */
        /* <DEDUP_REMOVED lines=8> */
[----:B------:R-:W2:Y:S01]  /*76a0*/  MUFU.EX2 R211, R211 ;  /* 0x000000d300d37308 */ /* 0x000ea20000000800 */
[----:B0-----:R-:W-:Y:S01]  /*76b0*/  F2FP.BF16.F32.PACK_AB R153, R209, R180 ;  /* 0x000000b4d199723e */ /* 0x001fe200000010ff */
[-C--:B------:R-:W-:Y:S01]  /*76c0*/  FMUL.FTZ R55, R55, R181.reuse ;  /* 0x000000b537377220 */ /* 0x080fe20000410000 */
[----:B-1----:R-:W-:Y:S01]  /*76d0*/  F2FP.BF16.F32.PACK_AB R154, R13, R10 ;  /* 0x0000000a0d9a723e */ /* 0x002fe200000010ff */
        /* <DEDUP_REMOVED lines=13> */
[----:B--2---:R-:W-:Y:S01]  /*77b0*/  F2FP.BF16.F32.PACK_AB R155, R211, R208 ;  /* 0x000000d0d39b723e */ /* 0x004fe200000010ff */
[----:B------:R-:W-:Y:S01]  /*77c0*/  BAR.SYNC.DEFER_BLOCKING 0xf, 0x100 ;  /* 0x03c4000000007b1d */ /* 0x000fe20000010000 */
        /* <DEDUP_REMOVED lines=21> */
[----:B------:R-:W0:Y:S01]  /*7920*/  MUFU.EX2 R173, R173 ;  /* 0x000000ad00ad7308 */ /* 0x000e220000000800 */
        /* <DEDUP_REMOVED lines=8> */
[----:B-1----:R-:W-:Y:S01]  /*79b0*/  F2FP.BF16.F32.PACK_AB R159, R215, R212 ;  /* 0x000000d4d79f723e */ /* 0x002fe200000010ff */
        /* <DEDUP_REMOVED lines=8> */
[----:B------:R-:W-:Y:S01]  /*7a40*/  FMUL.FTZ R141, R141, R9 ;  /* 0x000000098d8d7220 */ /* 0x000fe20000410000 */
[-C--:B------:R-:W-:Y:S01]  /*7a50*/  FMUL.FTZ R142, R142, R181.reuse ;  /* 0x000000b58e8e7220 */ /* 0x080fe20000410000 */
[----:B------:R-:W-:Y:S01]  /*7a60*/  FMUL.FTZ R143, R143, R181 ;  /* 0x000000b58f8f7220 */ /* 0x000fe20000410000 */
[-C--:B------:R-:W-:Y:S01]  /*7a70*/  FMUL.FTZ R144, R144, R9.reuse ;  /* 0x0000000990907220 */ /* 0x080fe20000410000 */
[----:B------:R-:W-:Y:S01]  /*7a80*/  FMUL.FTZ R145, R145, R9 ;  /* 0x0000000991917220 */ /* 0x000fe20000410000 */
[-C--:B------:R-:W-:Y:S01]  /*7a90*/  FMUL.FTZ R146, R146, R181.reuse ;  /* 0x000000b592927220 */ /* 0x080fe20000410000 */
[----:B------:R-:W-:Y:S01]  /*7aa0*/  MUFU.EX2 R174, R174 ;  /* 0x000000ae00ae7308 */ /* 0x000fe20000000800 */
[----:B------:R-:W-:Y:S01]  /*7ab0*/  FMUL.FTZ R147, R147, R181 ;  /* 0x000000b593937220 */ /* 0x000fe20000410000 */
[-C--:B------:R-:W-:Y:S01]  /*7ac0*/  FMUL.FTZ R148, R148, R9.reuse ;  /* 0x0000000994947220 */ /* 0x080fe20000410000 */
[----:B------:R-:W-:Y:S01]  /*7ad0*/  FMUL.FTZ R149, R149, R9 ;  /* 0x0000000995957220 */ /* 0x000fe20000410000 */
[-C--:B------:R-:W-:Y:S01]  /*7ae0*/  FMUL.FTZ R150, R150, R181.reuse ;  /* 0x000000b596967220 */ /* 0x080fe20000410000 */
[----:B------:R-:W-:Y:S01]  /*7af0*/  FMUL.FTZ R151, R151, R181 ;  /* 0x000000b597977220 */ /* 0x000fe20000410000 */
[----:B------:R0:W-:Y:S01]  /*7b00*/  STSM.16.M88.4 [R22+0x36400], R152 ;  /* 0x0364009816007844 */ /* 0x0001e20000000200 */
[----:B------:R-:W-:Y:S01]  /*7b10*/  FFMA.FTZ R4, R9, R4, R8 ;  /* 0x0000000409047223 */ /* 0x000fe20000010008 */
[----:B------:R-:W2:Y:S01]  /*7b20*/  MUFU.EX2 R175, R175 ;  /* 0x000000af00af7308 */ /* 0x000ea20000000800 */
[----:B-1----:R-:W-:Y:S01]  /*7b30*/  F2FP.BF16.F32.PACK_AB R161, R171, R170 ;  /* 0x000000aaaba1723e */ /* 0x002fe200000010ff */
        /* <DEDUP_REMOVED lines=12> */
[----:B------:R-:W-:Y:S01]  /*7c00*/  FADD.FTZ R211, R211, R208 ;  /* 0x000000d0d3d37221 */ /* 0x000fe20000010000 */
[----:B------:R-:W1:Y:S01]  /*7c10*/  MUFU.EX2 R177, R177 ;  /* 0x000000b100b17308 */ /* 0x000e620000000800 */
[----:B--2---:R-:W-:Y:S01]  /*7c20*/  F2FP.BF16.F32.PACK_AB R163, R175, R174 ;  /* 0x000000aeafa3723e */ /* 0x004fe200000010ff */
[----:B------:R-:W-:Y:S01]  /*7c30*/  FADD.FTZ R12, R12, R13 ;  /* 0x0000000d0c0c7221 */ /* 0x000fe20000010000 */
[----:B------:R-:W-:-:S03]  /*7c40*/  FADD.FTZ R210, R210, R211 ;  /* 0x000000d3d2d27221 */ /* 0x000fc60000010000 */
[----:B------:R0:W-:Y:S01]  /*7c50*/  STSM.16.M88.4 [R23], R160 ;  /* 0x000000a017007844 */ /* 0x0001e20000000200 */
[----:B------:R-:W-:Y:S01]  /*7c60*/  FADD.FTZ R15, R15, R12 ;  /* 0x0000000c0f0f7221 */ /* 0x000fe20000010000 */
[----:B------:R-:W2:Y:S01]  /*7c70*/  MUFU.EX2 R176, R176 ;  /* 0x000000b000b07308 */ /* 0x000ea20000000800 */
[----:B------:R-:W-:Y:S02]  /*7c80*/  FADD.FTZ R213, R213, R210 ;  /* 0x000000d2d5d57221 */ /* 0x000fe40000010000 */
[----:B------:R-:W-:Y:S02]  /*7c90*/  FADD.FTZ R14, R14, R15 ;  /* 0x0000000f0e0e7221 */ /* 0x000fe40000010000 */
[----:B------:R-:W-:Y:S02]  /*7ca0*/  FADD.FTZ R212, R212, R213 ;  /* 0x000000d5d4d47221 */ /* 0x000fe40000010000 */
[----:B------:R-:W-:Y:S01]  /*7cb0*/  FADD.FTZ R21, R21, R14 ;  /* 0x0000000e15157221 */ /* 0x000fe20000010000 */
[----:B------:R-:W-:Y:S01]  /*7cc0*/  MUFU.EX2 R178, R178 ;  /* 0x000000b200b27308 */ /* 0x000fe20000000800 */
[----:B-1----:R-:W-:Y:S01]  /*7cd0*/  F2FP.BF16.F32.PACK_AB R164, R177, R172 ;  /* 0x000000acb1a4723e */ /* 0x002fe200000010ff */
[----:B------:R-:W-:Y:S01]  /*7ce0*/  FADD.FTZ R215, R215, R212 ;  /* 0x000000d4d7d77221 */ /* 0x000fe20000010000 */
[----:B------:R-:W-:-:S03]  /*7cf0*/  FADD.FTZ R20, R20, R21 ;  /* 0x0000001514147221 */ /* 0x000fc60000010000 */
[----:B------:R-:W-:Y:S01]  /*7d00*/  FADD.FTZ R170, R170, R215 ;  /* 0x000000d7aaaa7221 */ /* 0x000fe20000010000 */
[----:B------:R-:W-:Y:S01]  /*7d10*/  FADD.FTZ R169, R169, R20 ;  /* 0x00000014a9a97221 */ /* 0x000fe20000010000 */
[----:B------:R-:W1:Y:S01]  /*7d20*/  MUFU.EX2 R217, R217 ;  /* 0x000000d900d97308 */ /* 0x000e620000000800 */
[----:B--2---:R-:W-:Y:S01]  /*7d30*/  F2FP.BF16.F32.PACK_AB R166, R207, R176 ;  /* 0x000000b0cfa6723e */ /* 0x004fe200000010ff */
[----:B------:R-:W-:Y:S01]  /*7d40*/  FADD.FTZ R171, R171, R170 ;  /* 0x000000aaabab7221 */ /* 0x000fe20000010000 */
[----:B------:R-:W-:-:S03]  /*7d50*/  FADD.FTZ R168, R168, R169 ;  /* 0x000000a9a8a87221 */ /* 0x000fc60000010000 */
[----:B------:R-:W-:Y:S01]  /*7d60*/  FADD.FTZ R174, R174, R171 ;  /* 0x000000abaeae7221 */ /* 0x000fe20000010000 */
[----:B------:R-:W-:Y:S01]  /*7d70*/  FADD.FTZ R173, R173, R168 ;  /* 0x000000a8adad7221 */ /* 0x000fe20000010000 */
[----:B------:R-:W2:Y:S02]  /*7d80*/  MUFU.EX2 R182, R182 ;  /* 0x000000b600b67308 */ /* 0x000ea40000000800 */
[----:B------:R-:W-:Y:S01]  /*7d90*/  FADD.FTZ R175, R175, R174 ;  /* 0x000000aeafaf7221 */ /* 0x000fe20000010000 */
[----:B------:R-:W-:-:S04]  /*7da0*/  FADD.FTZ R172, R172, R173 ;  /* 0x000000adacac7221 */ /* 0x000fc80000010000 */
[----:B------:R-:W-:Y:S01]  /*7db0*/  FADD.FTZ R177, R177, R172 ;  /* 0x000000acb1b17221 */ /* 0x000fe20000010000 */
[----:B------:R-:W3:Y:S01]  /*7dc0*/  MUFU.EX2 R183, R183 ;  /* 0x000000b700b77308 */ /* 0x000ee20000000800 */
[----:B-1----:R-:W-:Y:S01]  /*7dd0*/  F2FP.BF16.F32.PACK_AB R165, R217, R178 ;  /* 0x000000b2d9a5723e */ /* 0x002fe200000010ff */
[----:B------:R-:W-:Y:S01]  /*7de0*/  FADD.FTZ R178, R178, R175 ;  /* 0x000000afb2b27221 */ /* 0x000fe20000010000 */
[----:B------:R-:W-:-:S03]  /*7df0*/  FADD.FTZ R4, R176, R177 ;  /* 0x000000b1b0047221 */ /* 0x000fc60000010000 */
[----:B------:R-:W-:Y:S01]  /*7e00*/  FADD.FTZ R217, R217, R178 ;  /* 0x000000b2d9d97221 */ /* 0x000fe20000010000 */
[----:B------:R-:W-:Y:S01]  /*7e10*/  FADD.FTZ R4, R207, R4 ;  /* 0x00000004cf047221 */ /* 0x000fe20000010000 */
[----:B------:R-:W-:Y:S02]  /*7e20*/  IMAD.MOV.U32 R207, RZ, RZ, R5 ;  /* 0x000000ffffcf7224 */ /* 0x000fe400078e0005 */
[----:B--2---:R-:W-:Y:S01]  /*7e30*/  FADD.FTZ R6, R182, R217 ;  /* 0x000000d9b6067221 */ /* 0x004fe20000010000 */
[----:B---3--:R-:W-:-:S03]  /*7e40*/  F2FP.BF16.F32.PACK_AB R167, R183, R182 ;  /* 0x000000b6b7a7723e */ /* 0x008fc600000010ff */
[----:B------:R-:W-:Y:S02]  /*7e50*/  FADD.FTZ R6, R183, R6 ;  /* 0x00000006b7067221 */ /* 0x000fe40000010000 */
[----:B------:R0:W-:Y:S01]  /*7e60*/  STSM.16.M88.4 [R184], R164 ;  /* 0x000000a4b8007844 */ /* 0x0001e20000000200 */
[----:B------:R-:W-:-:S06]  /*7e70*/  WARPGROUP.ARRIVE ;  /* 0x00000000000079c5 */ /* 0x000fcc0000000000 */
        /* <DEDUP_REMOVED lines=30> */
[----:B------:R-:W-:Y:S05]  /*8060*/  @P2 BRA `(.L_x_4276) ;  /* 0xffffffd4008c2947 */ /* 0x000fea000383ffff */
.L_x_4267:
[----:B------:R-:W1:Y:S01]  /*8070*/  SHFL.BFLY PT, R7, R4, 0x2, 0x1f ;  /* 0x0c401f0004077f89 */ /* 0x000e6200000e0000 */
[----:B------:R-:W-:Y:S02]  /*8080*/  IMAD.MOV.U32 R8, RZ, RZ, RZ ;  /* 0x000000ffff087224 */ /* 0x000fe400078e00ff */
[----:B------:R-:W-:Y:S01]  /*8090*/  IMAD.U32 R13, RZ, RZ, UR11 ;  /* 0x0000000bff0d7e24 */ /* 0x000fe2000f8e00ff */
[----:B------:R-:W2:Y:S01]  /*80a0*/  SHFL.BFLY PT, R11, R6, 0x2, 0x1f ;  /* 0x0c401f00060b7f89 */ /* 0x000ea200000e0000 */
[----:B------:R-:W-:Y:S01]  /*80b0*/  VIADD R193, R193, 0x1 ;  /* 0x00000001c1c17836 */ /* 0x000fe20000000000 */
[----:B------:R-:W-:Y:S08]  /*80c0*/  BAR.ARV 0x8, 0x100 ;  /* 0x0204000000007b1d */ /* 0x000ff00000002000 */
[----:B------:R-:W-:Y:S01]  /*80d0*/  BAR.SYNC.DEFER_BLOCKING 0xf, 0x100 ;  /* 0x03c4000000007b1d */ /* 0x000fe20000010000 */
[----:B-1----:R-:W-:Y:S01]  /*80e0*/  FADD.FTZ R0, R7, R4 ;  /* 0x0000000407007221 */ /* 0x002fe20000010000 */
[----:B------:R-:W-:-:S02]  /*80f0*/  IMAD.MOV R7, RZ, RZ, -R19 ;  /* 0x000000ffff077224 */ /* 0x000fc400078e0a13 */
[----:B------:R-:W-:Y:S02]  /*8100*/  IMAD.MOV.U32 R4, RZ, RZ, -0x800000 ;  /* 0xff800000ff047424 */ /* 0x000fe400078e00ff */
[----:B--2---:R-:W-:Y:S01]  /*8110*/  FADD.FTZ R11, R11, R6 ;  /* 0x000000060b0b7221 */ /* 0x004fe20000010000 */
[----:B------:R-:W1:Y:S01]  /*8120*/  SHFL.BFLY PT, R9, R0, 0x1, 0x1f ;  /* 0x0c201f0000097f89 */ /* 0x000e6200000e0000 */
[----:B------:R-:W-:Y:S01]  /*8130*/  ISETP.NE.AND P0, PT, R18, R7, PT ;  /* 0x000000071200720c */ /* 0x000fe20003f05270 */
[----:B------:R-:W-:Y:S02]  /*8140*/  IMAD.MOV.U32 R6, RZ, RZ, RZ ;  /* 0x000000ffff067224 */ /* 0x000fe400078e00ff */
[----:B------:R-:W2:Y:S01]  /*8150*/  SHFL.BFLY PT, R10, R11, 0x1, 0x1f ;  /* 0x0c201f000b0a7f89 */ /* 0x000ea200000e0000 */
[----:B-1----:R-:W-:Y:S01]  /*8160*/  FADD.FTZ R9, R0, R9 ;  /* 0x0000000900097221 */ /* 0x002fe20000010000 */
[----:B------:R-:W-:Y:S01]  /*8170*/  IMAD.U32 R0, RZ, RZ, UR36 ;  /* 0x00000024ff007e24 */ /* 0x000fe2000f8e00ff */
[----:B------:R-:W-:Y:S01]  /*8180*/  UIADD3 UR36, UR36, 0x1, URZ ;  /* 0x0000000124247890 */ /* 0x000fe2000fffe03f */
[----:B--2---:R-:W-:-:S02]  /*8190*/  FADD.FTZ R7, R11, R10 ;  /* 0x0000000a0b077221 */ /* 0x004fc40000010000 */
[----:B------:R-:W-:-:S04]  /*81a0*/  FSETP.NE.FTZ.AND P1, PT, R9, RZ, PT ;  /* 0x000000ff0900720b */ /* 0x000fc80003f35000 */
[----:B------:R-:W-:Y:S01]  /*81b0*/  @!P0 IMAD R0, R0, 0x40, R17 ;  /* 0x0000004000008824 */ /* 0x000fe200078e0211 */
[----:B------:R-:W-:Y:S01]  /*81c0*/  UISETP.NE.AND UP0, UPT, UR36, 0x2, UPT ;  /* 0x000000022400788c */ /* 0x000fe2000bf05270 */
[----:B------:R-:W-:Y:S01]  /*81d0*/  IMAD.U32 R10, RZ, RZ, UR11 ;  /* 0x0000000bff0a7e24 */ /* 0x000fe2000f8e00ff */
[----:B------:R-:W-:Y:S02]  /*81e0*/  FSETP.NE.FTZ.AND P2, PT, R7, RZ, PT ;  /* 0x000000ff0700720b */ /* 0x000fe40003f55000 */
[----:B------:R-:W-:Y:S01]  /*81f0*/  @!P0 LEA R11, R0, UR37, 0x2 ;  /* 0x00000025000b8c11 */ /* 0x000fe2000f8e10ff */
[----:B------:R-:W-:Y:S01]  /*8200*/  USEL UR4, URZ, 0x1, UP0 ;  /* 0x000000013f047887 */ /* 0x000fe20008000000 */
[----:B------:R-:W-:Y:S01]  /*8210*/  IMAD.MOV.U32 R0, RZ, RZ, -0x800000 ;  /* 0xff800000ff007424 */ /* 0x000fe200078e00ff */
[----:B------:R-:W-:Y:S01]  /*8220*/  USEL UR36, UR36, URZ, UP0 ;  /* 0x0000003f24247287 */ /* 0x000fe20008000000 */
[----:B------:R-:W1:Y:S03]  /*8230*/  @P1 MUFU.RCP R8, R9 ;  /* 0x0000000900081308 */ /* 0x000e660000001000 */
[----:B------:R-:W-:-:S05]  /*8240*/  LOP3.LUT R2, R2, UR4, RZ, 0x3c, !PT ;  /* 0x0000000402027c12 */ /* 0x000fca000f8e3cff */
[----:B------:R-:W2:Y:S08]  /*8250*/  @P2 MUFU.RCP R6, R7 ;  /* 0x0000000700062308 */ /* 0x000eb00000001000 */
[----:B------:R-:W3:Y:S01]  /*8260*/  @P1 MUFU.LG2 R9, R9 ;  /* 0x0000000900091308 */ /* 0x000ee20000000c00 */
[----:B-1----:R1:W-:Y:S01]  /*8270*/  @!P0 STS [R11+0x38400], R8 ;  /* 0x038400080b008388 */ /* 0x0023e20000000800 */
[-C--:B------:R-:W-:Y:S01]  /*8280*/  FMUL.FTZ R176, R24, R8.reuse ;  /* 0x0000000818b07220 */ /* 0x080fe20000410000 */
[-C--:B------:R-:W-:Y:S01]  /*8290*/  FMUL.FTZ R175, R28, R8.reuse ;  /* 0x000000081caf7220 */ /* 0x080fe20000410000 */
[-C--:B------:R-:W-:Y:S01]  /*82a0*/  FMUL.FTZ R12, R25, R8.reuse ;  /* 0x00000008190c7220 */ /* 0x080fe20000410000 */
[-C--:B------:R-:W-:Y:S01]  /*82b0*/  FMUL.FTZ R14, R29, R8.reuse ;  /* 0x000000081d0e7220 */ /* 0x080fe20000410000 */
[-C--:B------:R-:W-:Y:S01]  /*82c0*/  FMUL.FTZ R174, R32, R8.reuse ;  /* 0x0000000820ae7220 */ /* 0x080fe20000410000 */
[-C--:B------:R-:W-:Y:S01]  /*82d0*/  FMUL.FTZ R171, R33, R8.reuse ;  /* 0x0000000821ab7220 */ /* 0x080fe20000410000 */
[----:B------:R-:W4:Y:S01]  /*82e0*/  @P2 MUFU.LG2 R7, R7 ;  /* 0x0000000700072308 */ /* 0x000f220000000c00 */
[----:B--2---:R2:W-:Y:S01]  /*82f0*/  @!P0 STS [R11+0x38420], R6 ;  /* 0x038420060b008388 */ /* 0x0045e20000000800 */
        /* <DEDUP_REMOVED lines=58> */
[----:B-1----:R-:W-:Y:S01]  /*86a0*/  @P1 FMUL.FTZ R8, R10, 0.69314718246459960938 ;  /* 0x3f3172180a081820 */ /* 0x002fe20000410000 */
[----:B--2---:R-:W-:Y:S01]  /*86b0*/  @P2 FMUL.FTZ R11, R13, 0.69314718246459960938 ;  /* 0x3f3172180d0b2820 */ /* 0x004fe20000410000 */
[----:B---3--:R-:W-:Y:S01]  /*86c0*/  @P1 FMUL.FTZ R9, R9, 0.69314718246459960938 ;  /* 0x3f31721809091820 */ /* 0x008fe20000410000 */
[----:B----4-:R-:W-:Y:S01]  /*86d0*/  @P2 FMUL.FTZ R10, R7, 0.69314718246459960938 ;  /* 0x3f317218070a2820 */ /* 0x010fe20000410000 */
        /* <DEDUP_REMOVED lines=68> */
.L_x_4253:
        /* <DEDUP_REMOVED lines=38> */
[C---:B------:R-:W-:Y:S02]  /*8d80*/  IADD3 R207, P3, R122.reuse, 0x2000, RZ ;  /* 0x000020007acf7810 */ /* 0x040fe40007f7e0ff */
[C---:B------:R-:W-:Y:S01]  /*8d90*/  IADD3 R181, P0, R122.reuse, 0x40, RZ ;  /* 0x000000407ab57810 */ /* 0x040fe20007f1e0ff */
[--C-:B------:R-:W-:Y:S01]  /*8da0*/  IMAD.X R21, RZ, RZ, R123.reuse, P1 ;  /* 0x000000ffff157224 */ /* 0x100fe200008e067b */
[C---:B------:R-:W-:Y:S01]  /*8db0*/  IADD3 R183, P4, R122.reuse, 0x60, RZ ;  /* 0x000000607ab77810 */ /* 0x040fe20007f9e0ff */
[--C-:B------:R-:W-:Y:S01]  /*8dc0*/  IMAD.X R41, RZ, RZ, R123.reuse, P3 ;  /* 0x000000ffff297224 */ /* 0x100fe200018e067b */
[C---:B------:R-:W-:Y:S01]  /*8dd0*/  IADD3 R209, P6, R122.reuse, 0x2020, RZ ;  /* 0x000020207ad17810 */ /* 0x040fe20007fde0ff */
[--C-:B------:R-:W-:Y:S01]  /*8de0*/  IMAD.X R33, RZ, RZ, R123.reuse, P0 ;  /* 0x000000ffff217224 */ /* 0x100fe200000e067b */
[----:B------:R-:W-:Y:S01]  /*8df0*/  LOP3.LUT R20, R177, 0x380, RZ, 0xc0, !PT ;  /* 0x00000380b1147812 */ /* 0x000fe200078ec0ff */
[--C-:B------:R-:W-:Y:S01]  /*8e00*/  IMAD.X R37, RZ, RZ, R123.reuse, P4 ;  /* 0x000000ffff257224 */ /* 0x100fe200020e067b */
[----:B------:R-:W-:Y:S01]  /*8e10*/  LOP3.LUT R40, R207, 0x380, RZ, 0xc0, !PT ;  /* 0x00000380cf287812 */ /* 0x000fe200078ec0ff */
[----:B------:R-:W-:Y:S01]  /*8e20*/  IMAD.X R45, RZ, RZ, R123, P6 ;  /* 0x000000ffff2d7224 */ /* 0x000fe200030e067b */
[C---:B------:R-:W-:Y:S01]  /*8e30*/  LOP3.LUT R7, R122.reuse, 0x380, RZ, 0xc0, !PT ;  /* 0x000003807a077812 */ /* 0x040fe200078ec0ff */
[----:B------:R-:W-:Y:S01]  /*8e40*/  ULDC.64 UR8, c[0x0][0xd00] ;  /* 0x0003400000087ab9 */ /* 0x000fe20000000a00 */
[C---:B------:R-:W-:Y:S01]  /*8e50*/  IADD3 R213, P2, R122.reuse, 0x2060, RZ ;  /* 0x000020607ad57810 */ /* 0x040fe20007f5e0ff */
[----:B------:R-:W-:Y:S01]  /*8e60*/  UIMAD.WIDE UR8, UR40, 0x4, UR8 ;  /* 0x00000004280878a5 */ /* 0x000fe2000f8e0208 */
[----:B------:R-:W-:-:S02]  /*8e70*/  IADD3 R211, P5, R122, 0x2040, RZ ;  /* 0x000020407ad37810 */ /* 0x000fc40007fbe0ff */
[----:B------:R-:W-:Y:S01]  /*8e80*/  IADD3 R215, P1, R122, 0x4000, RZ ;  /* 0x000040007ad77810 */ /* 0x000fe20007f3e0ff */
[--C-:B------:R-:W-:Y:S01]  /*8e90*/  IMAD.X R95, RZ, RZ, R123.reuse, P2 ;  /* 0x000000ffff5f7224 */ /* 0x100fe200010e067b */
[----:B------:R-:W-:Y:S01]  /*8ea0*/  LOP3.LUT R36, R183, 0x380, RZ, 0xc0, !PT ;  /* 0x00000380b7247812 */ /* 0x000fe200078ec0ff */
[--C-:B------:R-:W-:Y:S01]  /*8eb0*/  IMAD.X R91, RZ, RZ, R123.reuse, P5 ;  /* 0x000000ffff5b7224 */ /* 0x100fe200028e067b */
[----:B------:R-:W-:Y:S01]  /*8ec0*/  SHF.R.U64 R20, R20, 0x3, RZ ;  /* 0x0000000314147819 */ /* 0x000fe200000012ff */
[--C-:B------:R-:W-:Y:S01]  /*8ed0*/  IMAD.X R99, RZ, RZ, R123.reuse, P1 ;  /* 0x000000ffff637224 */ /* 0x100fe200008e067b */
[----:B------:R-:W-:Y:S02]  /*8ee0*/  IADD3 R8, P0, R122, 0x4020, RZ ;  /* 0x000040207a087810 */ /* 0x000fe40007f1e0ff */
[----:B------:R-:W-:Y:S02]  /*8ef0*/  LOP3.LUT R32, R181, 0x380, RZ, 0xc0, !PT ;  /* 0x00000380b5207812 */ /* 0x000fe400078ec0ff */
[----:B------:R-:W-:Y:S01]  /*8f00*/  SHF.R.U64 R40, R40, 0x3, RZ ;  /* 0x0000000328287819 */ /* 0x000fe200000012ff */
[----:B------:R-:W-:Y:S01]  /*8f10*/  IMAD.X R103, RZ, RZ, R123, P0 ;  /* 0x000000ffff677224 */ /* 0x000fe200000e067b */
[----:B------:R-:W-:-:S02]  /*8f20*/  IADD3 R10, P6, R122, 0x6000, RZ ;  /* 0x000060007a0a7810 */ /* 0x000fc40007fde0ff */
[----:B------:R-:W-:Y:S02]  /*8f30*/  SHF.R.U64 R7, R7, 0x3, RZ ;  /* 0x0000000307077819 */ /* 0x000fe400000012ff */
[----:B------:R-:W-:Y:S01]  /*8f40*/  SHF.R.U64 R36, R36, 0x3, RZ ;  /* 0x0000000324247819 */ /* 0x000fe200000012ff */
[--C-:B------:R-:W-:Y:S01]  /*8f50*/  IMAD.X R115, RZ, RZ, R123.reuse, P6 ;  /* 0x000000ffff737224 */ /* 0x100fe200030e067b */
[----:B------:R-:W-:Y:S02]  /*8f60*/  LOP3.LUT R20, R20, R177, RZ, 0x3c, !PT ;  /* 0x000000b114147212 */ /* 0x000fe400078e3cff */
[C---:B------:R-:W-:Y:S02]  /*8f70*/  IADD3 R26, P3, R122.reuse, 0x4060, RZ ;  /* 0x000040607a1a7810 */ /* 0x040fe40007f7e0ff */
[----:B------:R-:W-:Y:S02]  /*8f80*/  IADD3 R6, P2, R122, 0x6040, RZ ;  /* 0x000060407a067810 */ /* 0x000fe40007f5e0ff */
[----:B------:R-:W-:Y:S01]  /*8f90*/  SHF.R.U64 R32, R32, 0x3, RZ ;  /* 0x0000000320207819 */ /* 0x000fe200000012ff */
[----:B------:R-:W-:Y:S01]  /*8fa0*/  IMAD.X R111, RZ, RZ, R123, P3 ;  /* 0x000000ffff6f7224 */ /* 0x000fe200018e067b */
[----:B------:R-:W-:-:S02]  /*8fb0*/  LOP3.LUT R40, R40, R207, RZ, 0x3c, !PT ;  /* 0x000000cf28287212 */ /* 0x000fc400078e3cff */
[----:B------:R-:W-:Y:S02]  /*8fc0*/  LOP3.LUT R177, R8, 0x380, RZ, 0xc0, !PT ;  /* 0x0000038008b17812 */ /* 0x000fe400078ec0ff */
[C---:B------:R-:W-:Y:S02]  /*8fd0*/  IADD3 R30, P4, R122.reuse, 0x4040, RZ ;  /* 0x000040407a1e7810 */ /* 0x040fe40007f9e0ff */
[C---:B------:R-:W-:Y:S02]  /*8fe0*/  IADD3 R3, P5, R122.reuse, 0x6020, RZ ;  /* 0x000060207a037810 */ /* 0x040fe40007fbe0ff */
[----:B------:R-:W-:Y:S01]  /*8ff0*/  IADD3 R5, P1, R122, 0x6060, RZ ;  /* 0x000060607a057810 */ /* 0x000fe20007f3e0ff */
[--C-:B------:R-:W-:Y:S01]  /*9000*/  IMAD.X R107, RZ, RZ, R123.reuse, P4 ;  /* 0x000000ffff6b7224 */ /* 0x100fe200020e067b */
[----:B------:R-:W-:Y:S01]  /*9010*/  LOP3.LUT R207, R10, 0x380, RZ, 0xc0, !PT ;  /* 0x000003800acf7812 */ /* 0x000fe200078ec0ff */
        /* <DEDUP_REMOVED lines=8> */
[----:B------:R-:W-:Y:S02]  /*90a0*/  SHF.R.U64 R177, R177, 0x3, RZ ;  /* 0x00000003b1b17819 */ /* 0x000fe400000012ff */
[----:B------:R-:W-:Y:S02]  /*90b0*/  LOP3.LUT R27, R6, 0x380, RZ, 0xc0, !PT ;  /* 0x00000380061b7812 */ /* 0x000fe400078ec0ff */
[----:B------:R-:W-:Y:S02]  /*90c0*/  LOP3.LUT R90, R211, 0x380, RZ, 0xc0, !PT ;  /* 0x00000380d35a7812 */ /* 0x000fe400078ec0ff */
[----:B------:R-:W-:-:S02]  /*90d0*/  LOP3.LUT R181, R30, 0x380, RZ, 0xc0, !PT ;  /* 0x000003801eb57812 */ /* 0x000fc400078ec0ff */
[----:B------:R-:W-:Y:S02]  /*90e0*/  SHF.R.U64 R207, R207, 0x3, RZ ;  /* 0x00000003cfcf7819 */ /* 0x000fe400000012ff */
[----:B------:R-:W-:Y:S02]  /*90f0*/  LOP3.LUT R94, R213, 0x380, RZ, 0xc0, !PT ;  /* 0x00000380d55e7812 */ /* 0x000fe400078ec0ff */
[----:B------:R-:W-:Y:S02]  /*9100*/  MOV R122, R122 ;  /* 0x0000007a007a7202 */ /* 0x000fe40000000f00 */
[----:B------:R-:W-:Y:S02]  /*9110*/  LOP3.LUT R98, R215, 0x380, RZ, 0xc0, !PT ;  /* 0x00000380d7627812 */ /* 0x000fe400078ec0ff */
[----:B------:R-:W-:Y:S01]  /*9120*/  SHF.R.U64 R44, R44, 0x3, RZ ;  /* 0x000000032c2c7819 */ /* 0x000fe200000012ff */
[----:B------:R0:W-:Y:S01]  /*9130*/  STSM.16.M88.4 [R122], R12 ;  /* 0x0000000c7a007844 */ /* 0x0001e20000000200 */
[----:B------:R-:W-:-:S02]  /*9140*/  SHF.R.U64 R183, R183, 0x3, RZ ;  /* 0x00000003b7b77819 */ /* 0x000fc400000012ff */
[----:B------:R-:W-:Y:S02]  /*9150*/  LOP3.LUT R102, R177, R8, RZ, 0x3c, !PT ;  /* 0x00000008b1667212 */ /* 0x000fe400078e3cff */
[----:B------:R-:W-:Y:S02]  /*9160*/  SHF.R.U64 R27, R27, 0x3, RZ ;  /* 0x000000031b1b7819 */ /* 0x000fe400000012ff */
[----:B------:R-:W-:Y:S02]  /*9170*/  SHF.R.U64 R90, R90, 0x3, RZ ;  /* 0x000000035a5a7819 */ /* 0x000fe400000012ff */
[----:B------:R-:W-:Y:S02]  /*9180*/  SHF.R.U64 R181, R181, 0x3, RZ ;  /* 0x00000003b5b57819 */ /* 0x000fe400000012ff */
[----:B------:R-:W-:Y:S02]  /*9190*/  LOP3.LUT R114, R207, R10, RZ, 0x3c, !PT ;  /* 0x0000000acf727212 */ /* 0x000fe400078e3cff */
[----:B------:R-:W-:-:S02]  /*91a0*/  LOP3.LUT R8, R3, 0x380, RZ, 0xc0, !PT ;  /* 0x0000038003087812 */ /* 0x000fc400078ec0ff */
[----:B------:R-:W-:Y:S02]  /*91b0*/  SHF.R.U64 R94, R94, 0x3, RZ ;  /* 0x000000035e5e7819 */ /* 0x000fe400000012ff */
[----:B------:R-:W-:Y:S02]  /*91c0*/  LOP3.LUT R10, R5, 0x380, RZ, 0xc0, !PT ;  /* 0x00000380050a7812 */ /* 0x000fe400078ec0ff */
[----:B------:R-:W-:Y:S02]  /*91d0*/  SHF.R.U64 R98, R98, 0x3, RZ ;  /* 0x0000000362627819 */ /* 0x000fe400000012ff */
[----:B------:R-:W-:Y:S02]  /*91e0*/  LOP3.LUT R44, R44, R209, RZ, 0x3c, !PT ;  /* 0x000000d12c2c7212 */ /* 0x000fe400078e3cff */
[----:B------:R-:W-:Y:S02]  /*91f0*/  LOP3.LUT R110, R183, R26, RZ, 0x3c, !PT ;  /* 0x0000001ab76e7212 */ /* 0x000fe400078e3cff */
[----:B------:R-:W-:-:S02]  /*9200*/  LOP3.LUT R6, R27, R6, RZ, 0x3c, !PT ;  /* 0x000000061b067212 */ /* 0x000fc400078e3cff */
[----:B------:R-:W-:Y:S02]  /*9210*/  MOV R21, R20 ;  /* 0x0000001400157202 */ /* 0x000fe40000000f00 */
[----:B0-----:R-:W-:Y:S02]  /*9220*/  F2FP.BF16.F32.PACK_AB R12, R171, R174 ;  /* 0x000000aeab0c723e */ /* 0x001fe400000010ff */
[----:B------:R-:W-:Y:S02]  /*9230*/  F2FP.BF16.F32.PACK_AB R13, R35, R34 ;  /* 0x00000022230d723e */ /* 0x000fe400000010ff */
[----:B------:R-:W-:Y:S02]  /*9240*/  F2FP.BF16.F32.PACK_AB R14, R163, R173 ;  /* 0x000000ada30e723e */ /* 0x000fe400000010ff */
[----:B------:R-:W-:Y:S02]  /*9250*/  F2FP.BF16.F32.PACK_AB R15, R39, R38 ;  /* 0x00000026270f723e */ /* 0x000fe400000010ff */
[----:B------:R-:W-:-:S02]  /*9260*/  LOP3.LUT R90, R90, R211, RZ, 0x3c, !PT ;  /* 0x000000d35a5a7212 */ /* 0x000fc400078e3cff */
[----:B------:R-:W-:Y:S01]  /*9270*/  LOP3.LUT R106, R181, R30, RZ, 0x3c, !PT ;  /* 0x0000001eb56a7212 */ /* 0x000fe200078e3cff */
[----:B------:R-:W-:Y:S01]  /*9280*/  STSM.16.M88.4 [R21], R12 ;  /* 0x0000000c15007844 */ /* 0x000fe20000000200 */
[----:B------:R-:W-:Y:S02]  /*9290*/  SHF.R.U64 R8, R8, 0x3, RZ ;  /* 0x0000000308087819 */ /* 0x000fe400000012ff */
[----:B------:R-:W-:Y:S02]  /*92a0*/  MOV R32, R32 ;  /* 0x0000002000207202 */ /* 0x000fe40000000f00 */
[----:B------:R-:W-:Y:S02]  /*92b0*/  F2FP.BF16.F32.PACK_AB R26, R28, R161 ;  /* 0x000000a11c1a723e */ /* 0x000fe400000010ff */
[----:B------:R-:W-:Y:S02]  /*92c0*/  F2FP.BF16.F32.PACK_AB R27, R47, R46 ;  /* 0x0000002e2f1b723e */ /* 0x000fe400000010ff */
[----:B------:R-:W-:-:S02]  /*92d0*/  LOP3.LUT R94, R94, R213, RZ, 0x3c, !PT ;  /* 0x000000d55e5e7212 */ /* 0x000fc400078e3cff */
[----:B------:R-:W-:Y:S01]  /*92e0*/  SHF.R.U64 R10, R10, 0x3, RZ ;  /* 0x000000030a0a7819 */ /* 0x000fe200000012ff */
[----:B------:R-:W-:Y:S01]  /*92f0*/  STSM.16.M88.4 [R32], R24 ;  /* 0x0000001820007844 */ /* 0x000fe20000000200 */
[----:B------:R-:W-:Y:S02]  /*9300*/  MOV R36, R36 ;  /* 0x0000002400247202 */ /* 0x000fe40000000f00 */
[----:B------:R-:W-:Y:S02]  /*9310*/  F2FP.BF16.F32.PACK_AB R28, R49, R153 ;  /* 0x00000099311c723e */ /* 0x000fe400000010ff */
[----:B------:R-:W-:Y:S02]  /*9320*/  F2FP.BF16.F32.PACK_AB R30, R53, R52 ;  /* 0x00000034351e723e */ /* 0x000fe400000010ff */
[----:B------:R-:W-:Y:S02]  /*9330*/  LOP3.LUT R98, R98, R215, RZ, 0x3c, !PT ;  /* 0x000000d762627212 */ /* 0x000fe400078e3cff */
[----:B------:R-:W-:Y:S01]  /*9340*/  MOV R40, R40 ;  /* 0x0000002800287202 */ /* 0x000fe20000000f00 */
[----:B------:R-:W-:Y:S01]  /*9350*/  STSM.16.M88.4 [R36], R28 ;  /* 0x0000001c24007844 */ /* 0x000fe20000000200 */
[----:B------:R-:W-:-:S02]  /*9360*/  MOV R44, R44 ;  /* 0x0000002c002c7202 */ /* 0x000fc40000000f00 */
[----:B------:R-:W-:Y:S01]  /*9370*/  F2FP.BF16.F32.PACK_AB R73, R75, R74 ;  /* 0x0000004a4b49723e */ /* 0x000fe200000010ff */
[----:B------:R-:W-:Y:S01]  /*9380*/  STSM.16.M88.4 [R40], R56 ;  /* 0x0000003828007844 */ /* 0x000fe20000000200 */
[----:B------:R-:W-:Y:S02]  /*9390*/  F2FP.BF16.F32.PACK_AB R80, R81, R80 ;  /* 0x000000505150723e */ /* 0x000fe400000010ff */
[----:B------:R-:W-:Y:S01]  /*93a0*/  LOP3.LUT R118, R8, R3, RZ, 0x3c, !PT ;  /* 0x0000000308767212 */ /* 0x000fe200078e3cff */
[----:B------:R-:W-:Y:S01]  /*93b0*/  STSM.16.M88.4 [R44], R64 ;  /* 0x000000402c007844 */ /* 0x000fe20000000200 */
[----:B------:R-:W-:Y:S02]  /*93c0*/  MOV R20, R90 ;  /* 0x0000005a00147202 */ /* 0x000fe40000000f00 */
[----:B------:R-:W-:Y:S02]  /*93d0*/  F2FP.BF16.F32.PACK_AB R74, R77, R76 ;  /* 0x0000004c4d4a723e */ /* 0x000fe400000010ff */
[----:B------:R-:W-:-:S02]  /*93e0*/  F2FP.BF16.F32.PACK_AB R75, R79, R78 ;  /* 0x0000004e4f4b723e */ /* 0x000fc400000010ff */
[----:B------:R-:W-:Y:S02]  /*93f0*/  F2FP.BF16.F32.PACK_AB R81, R83, R82 ;  /* 0x000000525351723e */ /* 0x000fe400000010ff */
[----:B------:R-:W-:Y:S01]  /*9400*/  LOP3.LUT R8, R10, R5, RZ, 0x3c, !PT ;  /* 0x000000050a087212 */ /* 0x000fe200078e3cff */
[----:B------:R-:W-:Y:S01]  /*9410*/  STSM.16.M88.4 [R20], R72 ;  /* 0x0000004814007844 */ /* 0x000fe20000000200 */
[----:B------:R-:W-:Y:S02]  /*9420*/  MOV R94, R94 ;  /* 0x0000005e005e7202 */ /* 0x000fe40000000f00 */
[----:B------:R-:W-:Y:S02]  /*9430*/  F2FP.BF16.F32.PACK_AB R82, R85, R84 ;  /* 0x000000545552723e */ /* 0x000fe400000010ff */
[----:B------:R-:W-:Y:S02]  /*9440*/  F2FP.BF16.F32.PACK_AB R83, R87, R86 ;  /* 0x000000565753723e */ /* 0x000fe400000010ff */
[----:B------:R-:W-:-:S02]  /*9450*/  F2FP.BF16.F32.PACK_AB R88, R89, R88 ;  /* 0x000000585958723e */ /* 0x000fc400000010ff */
[----:B------:R-:W-:Y:S01]  /*9460*/  MOV R5, R98 ;  /* 0x0000006200057202 */ /* 0x000fe20000000f00 */
[----:B------:R-:W-:Y:S01]  /*9470*/  STSM.16.M88.4 [R94], R80 ;  /* 0x000000505e007844 */ /* 0x000fe20000000200 */
[----:B------:R-:W-:Y:S02]  /*9480*/  F2FP.BF16.F32.PACK_AB R89, R48, R42 ;  /* 0x0000002a3059723e */ /* 0x000fe400000010ff */
[----:B------:R-:W-:Y:S02]  /*9490*/  F2FP.BF16.F32.PACK_AB R90, R93, R92 ;  /* 0x0000005c5d5a723e */ /* 0x000fe400000010ff */
[----:B------:R-:W-:Y:S02]  /*94a0*/  F2FP.BF16.F32.PACK_AB R91, R154, R50 ;  /* 0x000000329a5b723e */ /* 0x000fe400000010ff */
[----:B------:R-:W-:Y:S02]  /*94b0*/  F2FP.BF16.F32.PACK_AB R96, R97, R96 ;  /* 0x000000606160723e */ /* 0x000fe400000010ff */
[----:B------:R-:W-:Y:S01]  /*94c0*/  MOV R102, R102 ;  /* 0x0000006600667202 */ /* 0x000fe20000000f00 */
[----:B------:R-:W-:Y:S01]  /*94d0*/  STSM.16.M88.4 [R5], R88 ;  /* 0x0000005805007844 */ /* 0x000fe20000000200 */
[----:B------:R-:W-:-:S02]  /*94e0*/  MOV R3, R106 ;  /* 0x0000006a00037202 */ /* 0x000fc40000000f00 */
[----:B------:R-:W-:Y:S02]  /*94f0*/  F2FP.BF16.F32.PACK_AB R97, R156, R155 ;  /* 0x0000009b9c61723e */ /* 0x000fe400000010ff */
[----:B------:R-:W-:Y:S02]  /*9500*/  F2FP.BF16.F32.PACK_AB R98, R101, R100 ;  /* 0x000000646562723e */ /* 0x000fe400000010ff */
[----:B------:R-:W-:Y:S02]  /*9510*/  F2FP.BF16.F32.PACK_AB R99, R158, R157 ;  /* 0x0000009d9e63723e */ /* 0x000fe400000010ff */
[----:B------:R-:W-:Y:S02]  /*9520*/  F2FP.BF16.F32.PACK_AB R104, R105, R104 ;  /* 0x000000686968723e */ /* 0x000fe400000010ff */
[----:B------:R-:W-:Y:S01]  /*9530*/  F2FP.BF16.F32.PACK_AB R105, R160, R159 ;  /* 0x0000009fa069723e */ /* 0x000fe200000010ff */
[----:B------:R-:W-:Y:S01]  /*9540*/  STSM.16.M88.4 [R102], R96 ;  /* 0x0000006066007844 */ /* 0x000fe20000000200 */
[----:B------:R-:W-:-:S02]  /*9550*/  F2FP.BF16.F32.PACK_AB R106, R109, R108 ;  /* 0x0000006c6d6a723e */ /* 0x000fc400000010ff */
[----:B------:R-:W-:Y:S02]  /*9560*/  F2FP.BF16.F32.PACK_AB R107, R164, R162 ;  /* 0x000000a2a46b723e */ /* 0x000fe400000010ff */
[----:B------:R-:W-:Y:S02]  /*9570*/  F2FP.BF16.F32.PACK_AB R165, R166, R165 ;  /* 0x000000a5a6a5723e */ /* 0x000fe400000010ff */
[----:B------:R-:W-:Y:S01]  /*9580*/  MOV R110, R110 ;  /* 0x0000006e006e7202 */ /* 0x000fe20000000f00 */
[----:B------:R0:W-:Y:S01]  /*9590*/  STSM.16.M88.4 [R3], R104 ;  /* 0x0000006803007844 */ /* 0x0001e20000000200 */
        /* <DEDUP_REMOVED lines=17> */
[----:B------:R-:W-:Y:S01]  /*96b0*/  F2FP.BF16.F32.PACK_AB R144, R145, R144 ;  /* 0x000000909190723e */ /* 0x000fe200000010ff */
[----:B------:R1:W-:Y:S01]  /*96c0*/  STSM.16.M88.4 [R118], R128 ;  /* 0x0000008076007844 */ /* 0x0003e20000000200 */
[----:B------:R-:W-:Y:S01]  /*96d0*/  MOV R10, R6 ;  /* 0x00000006000a7202 */ /* 0x000fe20000000f00 */
[----:B------:R-:W-:Y:S01]  /*96e0*/  IMAD.U32 R6, RZ, RZ, UR8 ;  /* 0x00000008ff067e24 */ /* 0x000fe2000f8e00ff */
[----:B------:R-:W-:Y:S01]  /*96f0*/  F2FP.BF16.F32.PACK_AB R138, R141, R140 ;  /* 0x0000008c8d8a723e */ /* 0x000fe200000010ff */
[----:B------:R-:W-:Y:S01]  /*9700*/  IMAD.U32 R7, RZ, RZ, UR9 ;  /* 0x00000009ff077e24 */ /* 0x000fe2000f8e00ff */
[----:B------:R-:W-:Y:S01]  /*9710*/  F2FP.BF16.F32.PACK_AB R139, R143, R142 ;  /* 0x0000008e8f8b723e */ /* 0x000fe200000010ff */
[----:B------:R-:W-:Y:S01]  /*9720*/  ULDC.64 UR8, c[0x0][0xd08] ;  /* 0x0003420000087ab9 */ /* 0x000fe20000000a00 */
[----:B------:R-:W-:Y:S02]  /*9730*/  F2FP.BF16.F32.PACK_AB R145, R147, R146 ;  /* 0x000000929391723e */ /* 0x000fe400000010ff */
[----:B------:R-:W-:Y:S01]  /*9740*/  MOV R8, R8 ;  /* 0x0000000800087202 */ /* 0x000fe20000000f00 */
[----:B------:R1:W-:Y:S01]  /*9750*/  STSM.16.M88.4 [R10], R136 ;  /* 0x000000880a007844 */ /* 0x0003e20000000200 */
[----:B------:R-:W-:-:S02]  /*9760*/  F2FP.BF16.F32.PACK_AB R146, R149, R148 ;  /* 0x000000949592723e */ /* 0x000fc400000010ff */
        /* <DEDUP_REMOVED lines=25> */
[----:B------:R-:W-:Y:S02]  /*9900*/  LOP3.LUT R24, R25, 0x380, RZ, 0xc0, !PT ;  /* 0x0000038019187812 */ /* 0x000fe400078ec0ff */
        /* <DEDUP_REMOVED lines=18> */
[----:B-1----:R-:W-:-:S14]  /*9a30*/  @P6 BRA `(.L_x_4279) ;  /* 0x0000000000106947 */ /* 0x002fdc0003800000 */
[----:B------:R-:W-:Y:S05]  /*9a40*/  @!P0 BRA `(.L_x_4279) ;  /* 0x00000000000c8947 */ /* 0x000fea0003800000 */
[----:B------:R-:W2:Y:S04]  /*9a50*/  LDG.E R8, desc[UR38][R6.64] ;  /* 0x0000002606087981 */ /* 0x000ea8000c1e1900 */
[----:B-----5:R-:W2:Y:S02]  /*9a60*/  LDG.E R3, desc[UR38][R6.64+0x4] ;  /* 0x0000042606037981 */ /* 0x020ea4000c1e1900 */
[----:B--2---:R-:W-:-:S07]  /*9a70*/  IMAD.IADD R3, R3, 0x1, -R8 ;  /* 0x0000000103037824 */ /* 0x004fce00078e0a08 */
.L_x_4279:
        /* <DEDUP_REMOVED lines=79> */
[----:B0-----:R-:W-:-:S13]  /*9f70*/  ISETP.NE.AND P0, PT, R10, 0x1, PT ;  /* 0x000000010a00780c */ /* 0x001fda0003f05270 */
        /* <DEDUP_REMOVED lines=8> */
[----:B------:R-:W-:Y:S02]  /*a000*/  IMAD.U32 R14, RZ, RZ, UR10 ;  /* 0x0000000aff0e7e24 */ /* 0x000fe4000f8e00ff */
[----:B-----5:R-:W-:Y:S01]  /*a010*/  IMAD R10, R3, R10, RZ ;  /* 0x0000000a030a7224 */ /* 0x020fe200078e02ff */
[----:B------:R-:W-:Y:S02]  /*a020*/  SHF.R.S32.HI R8, RZ, 0x1f, R5 ;  /* 0x0000001fff087819 */ /* 0x000fe40000011405 */
[----:B------:R-:W-:Y:S01]  /*a030*/  IADD3.X R7, R7, UR9, R14, P0, !PT ;  /* 0x0000000907077c10 */ /* 0x000fe200087fe40e */
[----:B------:R-:W-:Y:S02]  /*a040*/  ULDC.64 UR8, c[0x0][0xc88] ;  /* 0x0003220000087ab9 */ /* 0x000fe40000000a00 */
[----:B------:R-:W-:-:S02]  /*a050*/  IMAD R8, R8, UR8, RZ ;  /* 0x0000000808087c24 */ /* 0x000fc4000f8e02ff */
[----:B------:R-:W-:-:S04]  /*a060*/  IMAD.WIDE.U32 R6, R5, UR8, R6 ;  /* 0x0000000805067c25 */ /* 0x000fc8000f8e0006 */
[----:B------:R-:W-:Y:S01]  /*a070*/  IMAD R5, R5, UR9, R8 ;  /* 0x0000000905057c24 */ /* 0x000fe2000f8e0208 */
[----:B------:R-:W-:Y:S02]  /*a080*/  ULDC.64 UR8, c[0x0][0xc50] ;  /* 0x0003140000087ab9 */ /* 0x000fe40000000a00 */
[----:B------:R-:W-:Y:S01]  /*a090*/  LEA R14, P0, R6, UR8, 0x2 ;  /* 0x00000008060e7c11 */ /* 0x000fe2000f8010ff */
[----:B------:R-:W-:-:S04]  /*a0a0*/  IMAD.IADD R5, R7, 0x1, R5 ;  /* 0x0000000107057824 */ /* 0x000fc800078e0205 */
[----:B------:R-:W-:Y:S01]  /*a0b0*/  SHFL.IDX PT, R8, R14, 0x1, 0x1c1f ;  /* 0x003c1f000e087f89 */ /* 0x000fe200000e0000 */
[----:B------:R-:W-:Y:S01]  /*a0c0*/  LEA.HI.X R15, R6, UR9, R5, 0x2, P0 ;  /* 0x00000009060f7c11 */ /* 0x000fe200080f1405 */
[----:B------:R-:W-:Y:S02]  /*a0d0*/  IMAD.MOV R5, RZ, RZ, -R19 ;  /* 0x000000ffff057224 */ /* 0x000fe400078e0a13 */
[----:B------:R-:W-:Y:S03]  /*a0e0*/  SHFL.IDX PT, R6, R14, RZ, 0x1c1f ;  /* 0x001c1fff0e067589 */ /* 0x000fe600000e0000 */
[----:B------:R-:W-:Y:S01]  /*a0f0*/  ISETP.NE.AND P0, PT, R18, R5, PT ;  /* 0x000000051200720c */ /* 0x000fe20003f05270 */
[----:B------:R-:W0:Y:S01]  /*a100*/  SHFL.IDX PT, R7, R15, RZ, 0x1c1f ;  /* 0x001c1fff0f077589 */ /* 0x000e2200000e0000 */
[C---:B------:R-:W-:Y:S02]  /*a110*/  VIADD R5, R21.reuse, 0x8 ;  /* 0x0000000815057836 */ /* 0x040fe40000000000 */
[-C--:B------:R-:W-:Y:S01]  /*a120*/  ISETP.GE.OR P1, PT, R21, R10.reuse, P0 ;  /* 0x0000000a1500720c */ /* 0x080fe20000726670 */
[----:B------:R-:W1:Y:S02]  /*a130*/  SHFL.IDX PT, R9, R15, 0x1, 0x1c1f ;  /* 0x003c1f000f097f89 */ /* 0x000e6400000e0000 */
[----:B------:R-:W-:-:S10]  /*a140*/  ISETP.GE.OR P0, PT, R5, R10, P0 ;  /* 0x0000000a0500720c */ /* 0x000fd40000706670 */
[----:B0-----:R0:W-:Y:S04]  /*a150*/  @!P1 ST.E desc[UR38][R6.64], R0 ;  /* 0x0000000006009985 */ /* 0x0011e8000c101926 */
[----:B-1----:R0:W-:Y:S02]  /*a160*/  @!P0 ST.E desc[UR38][R8.64], R4 ;  /* 0x0000000408008985 */ /* 0x0021e4000c101926 */
.L_x_4280:
        /* <DEDUP_REMOVED lines=85> */
[----:B-----5:R-:W-:Y:S01]  /*a6c0*/  IMAD R89, R3, R82, RZ ;  /* 0x0000005203597224 */ /* 0x020fe200078e02ff */
[----:B------:R-:W-:Y:S01]  /*a6d0*/  ISETP.GE.AND P0, PT, R195, UR12, PT ;  /* 0x0000000cc3007c0c */ /* 0x000fe2000bf06270 */
[----:B------:R-:W-:Y:S01]  /*a6e0*/  IMAD.U32 R3, RZ, RZ, UR42 ;  /* 0x0000002aff037e24 */ /* 0x000fe2000f8e00ff */
[----:B------:R-:W-:Y:S01]  /*a6f0*/  LOP3.LUT R10, R10, R21, RZ, 0xfc, !PT ;  /* 0x000000150a0a7212 */ /* 0x000fe200078efcff */
[----:B------:R-:W-:Y:S01]  /*a700*/  IMAD.IADD R9, R9, 0x1, R83 ;  /* 0x0000000109097824 */ /* 0x000fe200078e0253 */
[----:B------:R-:W-:Y:S01]  /*a710*/  UIADD3 UR4, UR37, 0x38820, URZ ;  /* 0x0003882025047890 */ /* 0x000fe2000fffe03f */
[----:B------:R-:W-:Y:S01]  /*a720*/  IMAD R21, R81, UR9, R0 ;  /* 0x0000000951157c24 */ /* 0x000fe2000f8e0200 */
[----:B------:R-:W-:Y:S01]  /*a730*/  BSSY B1, `(.L_x_4281) ;  /* 0x000002e000017945 */ /* 0x000fe20003800000 */
[----:B------:R-:W-:Y:S01]  /*a740*/  IMAD R0, R3, 0x40, R192 ;  /* 0x0000004003007824 */ /* 0x000fe200078e02c0 */
[----:B------:R-:W-:Y:S01]  /*a750*/  SEL R3, RZ, 0x80, P0 ;  /* 0x00000080ff037807 */ /* 0x000fe20000000000 */
[----:B------:R-:W-:Y:S01]  /*a760*/  IMAD.WIDE.U32 R8, R81, UR8, R8 ;  /* 0x0000000851087c25 */ /* 0x000fe2000f8e0008 */
[----:B------:R-:W-:Y:S01]  /*a770*/  ULDC.64 UR8, c[0x0][0xb80] ;  /* 0x0002e00000087ab9 */ /* 0x000fe20000000a00 */
[----:B------:R-:W-:Y:S01]  /*a780*/  UPRMT UR4, URZ, 0x654, UR4 ;  /* 0x000006543f047896 */ /* 0x000fe20008000004 */
        /* <DEDUP_REMOVED lines=13> */
[-C--:B-1----:R-:W-:Y:S02]  /*a860*/  @!P1 LEA R80, P2, R190, R20.reuse, 0x1 ;  /* 0x00000014be509211 */ /* 0x082fe400078408ff */
        /* <DEDUP_REMOVED lines=26> */
.L_x_4282:
[----:B------:R-:W-:Y:S05]  /*aa10*/  BSYNC B1 ;  /* 0x0000000000017941 */ /* 0x000fea0003800000 */
.L_x_4281:
        /* <DEDUP_REMOVED lines=24> */
[-C--:B------:R-:W-:Y:S02]  /*aba0*/  @!P0 LEA R12, P3, R186, R6.reuse, 0x1 ;  /* 0x00000006ba0c8211 */ /* 0x080fe400078608ff */
        /* <DEDUP_REMOVED lines=13> */
.L_x_4278:
        /* <DEDUP_REMOVED lines=33> */
.L_x_4284:
        /* <DEDUP_REMOVED lines=46> */
.L_x_4286:
[----:B------:R-:W-:Y:S05]  /*b170*/  BSYNC B1 ;  /* 0x0000000000017941 */ /* 0x000fea0003800000 */
.L_x_4285:
        /* <DEDUP_REMOVED lines=60> */
[----:B------:R-:W-:Y:S01]  /*b540*/  LOP3.LUT R10, R15, 0x10, R10, 0xe2, !PT ;  /* 0x000000100f0a7812 */ /* 0x000fe200078ee20a */
[----:B------:R-:W-:-:S02]  /*b550*/  IMAD.IADD R5, R5, 0x1, R9 ;  /* 0x0000000105057824 */ /* 0x000fc400078e0209 */
[----:B------:R-:W-:Y:S02]  /*b560*/  IMAD R0, R3, UR8, RZ ;  /* 0x0000000803007c24 */ /* 0x000fe4000f8e02ff */
[----:B------:R-:W-:Y:S02]  /*b570*/  IMAD.U32 R9, RZ, RZ, UR42 ;  /* 0x0000002aff097e24 */ /* 0x000fe4000f8e00ff */
[----:B------:R-:W-:Y:S02]  /*b580*/  IMAD R3, R7, UR9, R0 ;  /* 0x0000000907037c24 */ /* 0x000fe4000f8e0200 */
[----:B------:R-:W-:Y:S02]  /*b590*/  IMAD R0, R9, 0x40, R192 ;  /* 0x0000004009007824 */ /* 0x000fe400078e02c0 */
[----:B------:R-:W-:Y:S02]  /*b5a0*/  IMAD.SHL.U32 R15, R8, 0x20, RZ ;  /* 0x00000020080f7824 */ /* 0x000fe400078e00ff */
[----:B------:R-:W-:Y:S01]  /*b5b0*/  IMAD.WIDE.U32 R4, R7, UR8, R4 ;  /* 0x0000000807047c25 */ /* 0x000fe2000f8e0004 */
[----:B------:R-:W-:Y:S01]  /*b5c0*/  SEL R7, RZ, 0x40, P0 ;  /* 0x00000040ff077807 */ /* 0x000fe20000000000 */
[----:B------:R-:W-:Y:S01]  /*b5d0*/  ULDC.64 UR8, c[0x0][0xb80] ;  /* 0x0002e00000087ab9 */ /* 0x000fe20000000a00 */
[----:B------:R-:W-:Y:S01]  /*b5e0*/  ISETP.GE.AND P0, PT, R0, R27, PT ;  /* 0x0000001b0000720c */ /* 0x000fe20003f06270 */
[----:B------:R-:W-:Y:S01]  /*b5f0*/  IMAD.IADD R3, R5, 0x1, R3 ;  /* 0x0000000105037824 */ /* 0x000fe200078e0203 */
[----:B------:R-:W-:-:S02]  /*b600*/  LOP3.LUT R6, R15, 0x20, R10, 0xe2, !PT ;  /* 0x000000200f067812 */ /* 0x000fc400078ee20a */
[----:B------:R-:W-:Y:S02]  /*b610*/  LEA R10, P1, R4, UR8, 0x1 ;  /* 0x00000008040a7c11 */ /* 0x000fe4000f8208ff */
[----:B------:R-:W-:Y:S02]  /*b620*/  LOP3.LUT R24, R6, R7, RZ, 0xfc, !PT ;  /* 0x0000000706187212 */ /* 0x000fe400078efcff */
[----:B------:R-:W-:Y:S01]  /*b630*/  LEA.HI.X R3, R4, UR9, R3, 0x1, P1 ;  /* 0x0000000904037c11 */ /* 0x000fe200088f0c03 */
[----:B------:R0:W1:Y:S01]  /*b640*/  SHFL.IDX PT, R6, R10, RZ, 0x181f ;  /* 0x00181fff0a067589 */ /* 0x00006200000e0000 */
[----:B------:R-:W-:-:S03]  /*b650*/  SEL R5, RZ, 0x80, P2 ;  /* 0x00000080ff057807 */ /* 0x000fc60001000000 */
[----:B------:R0:W2:Y:S01]  /*b660*/  SHFL.IDX PT, R7, R3, RZ, 0x181f ;  /* 0x00181fff03077589 */ /* 0x0000a200000e0000 */
[----:B------:R-:W-:Y:S01]  /*b670*/  LOP3.LUT R25, R24, R5, RZ, 0xfc, !PT ;  /* 0x0000000518197212 */ /* 0x000fe200078efcff */
[----:B------:R-:W-:Y:S06]  /*b680*/  @P0 BRA `(.L_x_4288) ;  /* 0x00000000007c0947 */ /* 0x000fec0003800000 */
[----:B------:R-:W-:Y:S02]  /*b690*/  ISETP.GE.AND P2, PT, R190, UR14, PT ;  /* 0x0000000ebe007c0c */ /* 0x000fe4000bf46270 */
[----:B------:R-:W-:Y:S02]  /*b6a0*/  ISETP.GE.AND P1, PT, R16, UR14, PT ;  /* 0x0000000e10007c0c */ /* 0x000fe4000bf26270 */
[----:B------:R-:W-:Y:S02]  /*b6b0*/  ISETP.GE.AND P5, PT, R189, UR14, PT ;  /* 0x0000000ebd007c0c */ /* 0x000fe4000bfa6270 */
[----:B------:R-:W-:-:S07]  /*b6c0*/  ISETP.GE.AND P3, PT, R188, UR14, PT ;  /* 0x0000000ebc007c0c */ /* 0x000fce000bf66270 */
[-C--:B-1----:R-:W-:Y:S02]  /*b6d0*/  @!P2 LEA R8, P0, R190, R6.reuse, 0x1 ;  /* 0x00000006be08a211 */ /* 0x082fe400078008ff */
        /* <DEDUP_REMOVED lines=26> */
.L_x_4288:
[----:B------:R-:W-:Y:S05]  /*b880*/  BSYNC B1 ;  /* 0x0000000000017941 */ /* 0x000fea0003800000 */
.L_x_4287:
        /* <DEDUP_REMOVED lines=10> */
[-C--:B-1----:R-:W-:Y:S02]  /*b930*/  @!P2 LEA R8, P0, R190, R6.reuse, 0x1 ;  /* 0x00000006be08a211 */ /* 0x082fe400078008ff */
        /* <DEDUP_REMOVED lines=25> */
.L_x_4283:
[----:B------:R-:W-:Y:S05]  /*bad0*/  BSYNC B0 ;  /* 0x0000000000007941 */ /* 0x000fea0003800000 */
.L_x_4277:
[----:B------:R-:W-:Y:S02]  /*bae0*/  ULDC UR4, c[0x0][0xd3c] ;  /* 0x00034f0000047ab9 */ /* 0x000fe40000000800 */
[----:B------:R-:W-:-:S13]  /*baf0*/  ISETP.GE.AND P0, PT, R11, UR4, PT ;  /* 0x000000040b007c0c */ /* 0x000fda000bf06270 */
[----:B------:R-:W-:Y:S05]  /*bb00*/  @!P0 BRA `(.L_x_4289) ;  /* 0xffffff5400488947 */ /* 0x000fea000383ffff */
[----:B------:R-:W-:Y:S05]  /*bb10*/  EXIT ;  /* 0x000000000000794d */ /* 0x000fea0003800000 */
.L_x_4249:
        /* <DEDUP_REMOVED lines=18> */
.L_x_4290:
        /* <DEDUP_REMOVED lines=42> */
.L_x_4296:
        /* <DEDUP_REMOVED lines=12> */
.L_x_4295:
[----:B------:R-:W-:Y:S05]  /*bfa0*/  BSYNC B0 ;  /* 0x0000000000007941 */ /* 0x000fea0003800000 */
.L_x_4294:
        /* <DEDUP_REMOVED lines=22> */
.L_x_4292:
        /* <DEDUP_REMOVED lines=16> */
.L_x_4297:
        /* <DEDUP_REMOVED lines=25> */
.L_x_4293:
[----:B------:R-:W-:Y:S02]  /*c3a0*/  IMAD.MOV.U32 R17, RZ, RZ, RZ ;  /* 0x000000ffff117224 */ /* 0x000fe400078e00ff */
[----:B------:R-:W-:Y:S02]  /*c3b0*/  IMAD.U32 R16, RZ, RZ, UR6 ;  /* 0x00000006ff107e24 */ /* 0x000fe4000f8e00ff */
[----:B------:R-:W-:-:S07]  /*c3c0*/  IMAD.MOV.U32 R18, RZ, RZ, RZ ;  /* 0x000000ffff127224 */ /* 0x000fce00078e00ff */
.L_x_4298:
[----:B------:R-:W-:-:S13]  /*c3d0*/  ISETP.NE.AND P0, PT, R5, RZ, PT ;  /* 0x000000ff0500720c */ /* 0x000fda0003f05270 */
[----:B------:R-:W0:Y:S01]  /*c3e0*/  @!P0 S2R R3, SR_CgaCtaId ;  /* 0x0000000000038919 */ /* 0x000e220000008800 */
[----:B------:R-:W-:-:S04]  /*c3f0*/  @!P0 MOV R0, 0x400 ;  /* 0x0000040000008802 */ /* 0x000fc80000000f00 */
[----:B0-----:R-:W-:-:S05]  /*c400*/  @!P0 LEA R0, R3, R0, 0x18 ;  /* 0x0000000003008211 */ /* 0x001fca00078ec0ff */
[----:B------:R0:W-:Y:S01]  /*c410*/  @!P0 STS.128 [R0+0x388d0], R16 ;  /* 0x0388d01000008388 */ /* 0x0001e20000000c00 */
[----:B------:R-:W-:Y:S06]  /*c420*/  BAR.ARV 0x5, 0x180 ;  /* 0x0146000000007b1d */ /* 0x000fec0000002000 */
.L_x_4291:
        /* <DEDUP_REMOVED lines=29> */
[----:B------:R-:W-:Y:S01]  /*c600*/  STL [R1+0x5c], RZ ;  /* 0x00005cff01007387 */ /* 0x000fe20000100800 */
[----:B0-----:R-:W-:-:S03]  /*c610*/  LOP3.LUT R4, R0, 0x40, RZ, 0xfc, !PT ;  /* 0x0000004000047812 */ /* 0x001fc600078efcff */
[----:B------:R0:W-:Y:S01]  /*c620*/  STL [R1+0x18], R2 ;  /* 0x0000180201007387 */ /* 0x0001e20000100800 */
[C---:B------:R-:W-:Y:S02]  /*c630*/  LOP3.LUT R4, R0.reuse, 0x100, RZ, 0xfc, !PT ;  /* 0x0000010000047812 */ /* 0x040fe400078efcff */
[C---:B-1----:R-:W-:Y:S01]  /*c640*/  LOP3.LUT R3, R0.reuse, 0x80, RZ, 0xfc, !PT ;  /* 0x0000008000037812 */ /* 0x042fe200078efcff */
[----:B------:R1:W-:Y:S01]  /*c650*/  STL [R1+0xc], RZ ;  /* 0x00000cff01007387 */ /* 0x0003e20000100800 */
[C---:B------:R-:W-:Y:S02]  /*c660*/  LOP3.LUT R3, R0.reuse, 0x140, RZ, 0xfc, !PT ;  /* 0x0000014000037812 */ /* 0x040fe400078efcff */
[C---:B0-----:R-:W-:Y:S02]  /*c670*/  LOP3.LUT R2, R0.reuse, 0xc0, RZ, 0xfc, !PT ;  /* 0x000000c000027812 */ /* 0x041fe400078efcff */
[C---:B------:R-:W-:Y:S02]  /*c680*/  LOP3.LUT R2, R0.reuse, 0x180, RZ, 0xfc, !PT ;  /* 0x0000018000027812 */ /* 0x040fe400078efcff */
[----:B-1----:R-:W-:-:S07]  /*c690*/  LOP3.LUT R0, R0, 0x1c0, RZ, 0xfc, !PT ;  /* 0x000001c000007812 */ /* 0x002fce00078efcff */
.L_x_4423:
[----:B01----:R-:W0:Y:S02]  /*c6a0*/  LDC.64 R2, c[0x0][0xd88] ;  /* 0x00036200ff027b82 */ /* 0x003e240000000a00 */
[----:B0-----:R-:W-:-:S05]  /*c6b0*/  IMAD.WIDE R2, R19, 0x4, R2 ;  /* 0x0000000413027825 */ /* 0x001fca00078e0202 */
[----:B--2---:R-:W2:Y:S01]  /*c6c0*/  LDG.E R11, desc[UR38][R2.64] ;  /* 0x00000026020b7981 */ /* 0x004ea2000c1e1900 */
        /* <DEDUP_REMOVED lines=17> */
[----:B------:R1:W5:Y:S01]  /*c7e0*/  @P0 LDG.E R0, desc[UR38][R2.64] ;  /* 0x0000002602000981 */ /* 0x000362000c1e1900 */
        /* <DEDUP_REMOVED lines=35> */
.L_x_4300:
        /* <DEDUP_REMOVED lines=12> */
.L_x_4301:
[----:B------:R-:W-:Y:S05]  /*cae0*/  @!P0 BRA `(.L_x_4302) ;  /* 0x00000000000c8947 */ /* 0x000fea0003800000 */
[----:B------:R-:W2:Y:S04]  /*caf0*/  LDG.E R6, desc[UR38][R4.64] ;  /* 0x0000002604067981 */ /* 0x000ea8000c1e1900 */
[----:B------:R-:W2:Y:S02]  /*cb00*/  LDG.E R4, desc[UR38][R4.64+0x4] ;  /* 0x0000042604047981 */ /* 0x000ea4000c1e1900 */
[----:B--2---:R-:W-:-:S07]  /*cb10*/  IMAD.IADD R6, R4, 0x1, -R6 ;  /* 0x0000000104067824 */ /* 0x004fce00078e0a06 */
.L_x_4302:
        /* <DEDUP_REMOVED lines=20> */
[----:B---3--:R-:W2:Y:S04]  /*cc60*/  @P0 ATOMG.E.ADD.STRONG.GPU PT, R2, desc[UR38][R4.64], R2 ;  /* 0x00000002040209a8 */ /* 0x008ea800081ee1e6 */
[----:B--2---:R2:W3:Y:S02]  /*cc70*/  SHFL.IDX PT, R2, R2, R0, 0x1f ;  /* 0x00001f0002027589 */ /* 0x0044e400000e0000 */
[----:B--2---:R-:W2:Y:S02]  /*cc80*/  S2R R0, SR_LTMASK ;  /* 0x0000000000007919 */ /* 0x004ea40000003900 */
[----:B--2---:R-:W-:-:S06]  /*cc90*/  LOP3.LUT R0, R0, UR4, RZ, 0xc0, !PT ;  /* 0x0000000400007c12 */ /* 0x004fcc000f8ec0ff */
[----:B------:R-:W3:Y:S02]  /*cca0*/  POPC R0, R0 ;  /* 0x0000000000007309 */ /* 0x000ee40000000000 */
[----:B---3--:R-:W-:Y:S01]  /*ccb0*/  IADD3 R16, R2, UR36, R0 ;  /* 0x0000002402107c10 */ /* 0x008fe2000fffe000 */
[----:B------:R-:W-:Y:S06]  /*ccc0*/  BRA `(.L_x_4305) ;  /* 0x0000005c00987947 */ /* 0x000fec0003800000 */
.L_x_4304:
        /* <DEDUP_REMOVED lines=21> */
.L_x_4307:
[----:B------:R-:W-:Y:S05]  /*ce20*/  BSYNC B6 ;  /* 0x0000000000067941 */ /* 0x000fea0003800000 */
.L_x_4306:
        /* <DEDUP_REMOVED lines=21> */
.L_x_4310:
        /* <DEDUP_REMOVED lines=16> */
.L_x_4309:
[----:B------:R-:W-:Y:S05]  /*d080*/  BSYNC B6 ;  /* 0x0000000000067941 */ /* 0x000fea0003800000 */
.L_x_4308:
        /* <DEDUP_REMOVED lines=26> */
.L_x_4438:
        /* <DEDUP_REMOVED lines=11> */
.L_x_4441:
        /* <DEDUP_REMOVED lines=25> */
.L_x_4314:
[----:B------:R-:W3:Y:S04]  /*d470*/  LDL R7, [R1+0x4] ;  /* 0x0000040001077983 */ /* 0x000ee80000100800 */
[----:B-12---:R-:W3:Y:S04]  /*d480*/  LDL R0, [R1+0xc] ;  /* 0x00000c0001007983 */ /* 0x006ee80000100800 */
[----:B------:R-:W2:Y:S01]  /*d490*/  LDL R2, [R1+0x18] ;  /* 0x0000180001027983 */ /* 0x000ea20000100800 */
[----:B---3--:R-:W-:Y:S01]  /*d4a0*/  IMAD R0, R0, 0x8, R7 ;  /* 0x0000000800007824 */ /* 0x008fe200078e0207 */
[----:B--2---:R-:W-:-:S04]  /*d4b0*/  SHF.L.U32 R2, R2, 0x1f, RZ ;  /* 0x0000001f02027819 */ /* 0x004fc800000006ff */
[----:B------:R-:W1:Y:S02]  /*d4c0*/  SYNCS.PHASECHK.TRANS64.TRYWAIT P0, [R0+URZ+0x38840], R2 ;  /* 0x03884002000075a7 */ /* 0x000e64000800017f */
[----:B-1----:R-:W-:Y:S05]  /*d4d0*/  @!P0 BRA `(.L_x_4315) ;  /* 0x0000006400d88947 */ /* 0x002fea0003800000 */
.L_x_4442:
        /* <DEDUP_REMOVED lines=11> */
.L_x_4316:
        /* <DEDUP_REMOVED lines=27> */
.L_x_4312:
[----:B-1----:R-:W3:Y:S04]  /*d740*/  LDL R0, [R1+0x4] ;  /* 0x0000040001007983 */ /* 0x002ee80000100800 */
[----:B------:R-:W4:Y:S04]  /*d750*/  LDL.LU R4, [R1+0x24] ;  /* 0x0000240001047983 */ /* 0x000f280000300800 */
[----:B------:R-:W5:Y:S04]  /*d760*/  LDL.LU R3, [R1+0x40] ;  /* 0x0000400001037983 */ /* 0x000f680000300800 */
[----:B--2---:R-:W2:Y:S01]  /*d770*/  LDL R2, [R1+0x28] ;  /* 0x0000280001027983 */ /* 0x004ea20000100800 */
[----:B------:R-:W-:Y:S05]  /*d780*/  WARPSYNC.ALL ;  /* 0x0000000000007948 */ /* 0x000fea0003800000 */
[----:B------:R-:W-:Y:S01]  /*d790*/  ULDC.64 UR4, c[0x0][0xaf8] ;  /* 0x0002be0000047ab9 */ /* 0x000fe20000000a00 */
[----:B------:R-:W-:Y:S01]  /*d7a0*/  BSSY B6, `(.L_x_4317) ;  /* 0x000001f000067945 */ /* 0x000fe20003800000 */
[----:B------:R-:W-:Y:S01]  /*d7b0*/  BAR.SYNC.DEFER_BLOCKING 0x8, 0x100 ;  /* 0x0204000000007b1d */ /* 0x000fe20000010000 */
[----:B------:R-:W-:-:S04]  /*d7c0*/  ISETP.NE.U32.AND P0, PT, RZ, UR4, PT ;  /* 0x00000004ff007c0c */ /* 0x000fc8000bf05070 */
[----:B------:R-:W-:Y:S01]  /*d7d0*/  ISETP.NE.AND.EX P0, PT, RZ, UR5, PT, P0 ;  /* 0x00000005ff007c0c */ /* 0x000fe2000bf05300 */
[----:B---3--:R-:W-:-:S05]  /*d7e0*/  VIADD R0, R0, 0x20400 ;  /* 0x0002040000007836 */ /* 0x008fca0000000000 */
[----:B------:R-:W-:Y:S02]  /*d7f0*/  LOP3.LUT P1, RZ, R0, 0x3ff, RZ, 0xc0, !PT ;  /* 0x000003ff00ff7812 */ /* 0x000fe4000782c0ff */
[----:B----4-:R-:W-:Y:S02]  /*d800*/  SEL R0, R4, RZ, !P0 ;  /* 0x000000ff04007207 */ /* 0x010fe40004000000 */
[----:B-----5:R-:W-:-:S03]  /*d810*/  SEL R3, R3, RZ, !P0 ;  /* 0x000000ff03037207 */ /* 0x020fc60004000000 */
[----:B------:R1:W-:Y:S01]  /*d820*/  STL [R1+0x34], R0 ;  /* 0x0000340001007387 */ /* 0x0003e20000100800 */
[----:B--2---:R-:W-:-:S03]  /*d830*/  SHF.R.S32.HI R2, RZ, 0x1f, R2 ;  /* 0x0000001fff027819 */ /* 0x004fc60000011402 */
[----:B------:R2:W-:Y:S01]  /*d840*/  STL [R1+0x54], R3 ;  /* 0x0000540301007387 */ /* 0x0005e20000100800 */
[----:B-1----:R-:W-:-:S05]  /*d850*/  SHF.R.S32.HI R0, RZ, 0x1f, R18 ;  /* 0x0000001fff007819 */ /* 0x002fca0000011412 */
        /* <DEDUP_REMOVED lines=19> */
.L_x_4318:
[----:B------:R-:W-:Y:S05]  /*d990*/  BSYNC B6 ;  /* 0x0000000000067941 */ /* 0x000fea0003800000 */
.L_x_4317:
[----:B------:R-:W3:Y:S01]  /*d9a0*/  LDL R4, [R1+0x40] ;  /* 0x0000400001047983 */ /* 0x000ee20000100800 */
[----:B------:R-:W1:Y:S01]  /*d9b0*/  LDC R7, c[0x0][0x448] ;  /* 0x00011200ff077b82 */ /* 0x000e620000000800 */
[----:B------:R-:W-:Y:S01]  /*d9c0*/  ULDC.64 UR4, c[0x0][0x298] ;  /* 0x0000a60000047ab9 */ /* 0x000fe20000000a00 */
[----:B------:R-:W-:Y:S01]  /*d9d0*/  ULDC.64 UR6, c[0x0][0x280] ;  /* 0x0000a00000067ab9 */ /* 0x000fe20000000a00 */
[----:B------:R-:W4:Y:S04]  /*d9e0*/  LDL R10, [R1+0x28] ;  /* 0x00002800010a7983 */ /* 0x000f280000100800 */
[----:B------:R-:W4:Y:S01]  /*d9f0*/  LDL R9, [R1+0x50] ;  /* 0x0000500001097983 */ /* 0x000f220000100800 */
[----:B--2---:R-:W2:Y:S01]  /*da00*/  S2R R2, SR_TID.X ;  /* 0x0000000000027919 */ /* 0x004ea20000002100 */
[----:B------:R-:W0:Y:S02]  /*da10*/  S2R R0, SR_TID.X ;  /* 0x0000000000007919 */ /* 0x000e240000002100 */
[----:B------:R-:W4:Y:S04]  /*da20*/  LDL R8, [R1+0x54] ;  /* 0x0000540001087983 */ /* 0x000f280000100800 */
[----:B------:R-:W4:Y:S01]  /*da30*/  LDL R6, [R1+0x34] ;  /* 0x0000340001067983 */ /* 0x000f220000100800 */
[----:B-1----:R-:W-:-:S13]  /*da40*/  ISETP.NE.AND P0, PT, R7, 0x1, PT ;  /* 0x000000010700780c */ /* 0x002fda0003f05270 */
[----:B------:R-:W1:Y:S01]  /*da50*/  @P0 LDC R3, c[0x0][0x450] ;  /* 0x00011400ff030b82 */ /* 0x000e620000000800 */
[----:B--2---:R-:W-:-:S04]  /*da60*/  LOP3.LUT R2, R2, 0x7f, RZ, 0xc0, !PT ;  /* 0x0000007f02027812 */ /* 0x004fc800078ec0ff */
[----:B------:R-:W-:Y:S01]  /*da70*/  SHF.R.U32.HI R2, RZ, 0x3, R2 ;  /* 0x00000003ff027819 */ /* 0x000fe20000011602 */
[----:B0-----:R-:W-:-:S05]  /*da80*/  IMAD.SHL.U32 R0, R0, 0x10, RZ ;  /* 0x0000001000007824 */ /* 0x001fca00078e00ff */
[----:B------:R-:W-:Y:S02]  /*da90*/  LOP3.LUT R0, R2, 0x70, R0, 0xf8, !PT ;  /* 0x0000007002007812 */ /* 0x000fe400078ef800 */
[----:B------:R-:W0:Y:S03]  /*daa0*/  @P0 LDC R2, c[0x0][0x44c] ;  /* 0x00011300ff020b82 */ /* 0x000e260000000800 */
[----:B------:R-:W-:-:S04]  /*dab0*/  IMAD R5, R17, 0x40, R0 ;  /* 0x0000004011057824 */ /* 0x000fc800078e0200 */
[----:B------:R-:W-:Y:S01]  /*dac0*/  IMAD.MOV.U32 R0, RZ, RZ, R5 ;  /* 0x000000ffff007224 */ /* 0x000fe200078e0005 */
[----:B------:R2:W-:Y:S01]  /*dad0*/  STL [R1+0x24], R5 ;  /* 0x0000240501007387 */ /* 0x0005e20000100800 */
[----:B0-----:R-:W-:-:S05]  /*dae0*/  @P0 IMAD.HI.U32 R2, R5, R2, RZ ;  /* 0x0000000205020227 */ /* 0x001fca00078e00ff */
[----:B-1----:R-:W-:Y:S01]  /*daf0*/  @P0 SHF.R.U32.HI R0, RZ, R3, R2 ;  /* 0x00000003ff000219 */ /* 0x002fe20000011602 */
[----:B---3--:R-:W-:-:S04]  /*db00*/  IMAD R2, R4, UR4, RZ ;  /* 0x0000000404027c24 */ /* 0x008fc8000f8e02ff */
[C---:B----4-:R-:W-:Y:S02]  /*db10*/  IMAD R4, R10.reuse, UR5, R2 ;  /* 0x000000050a047c24 */ /* 0x050fe4000f8e0202 */
[----:B------:R-:W-:Y:S01]  /*db20*/  IMAD.WIDE.U32 R2, R10, UR4, RZ ;  /* 0x000000040a027c25 */ /* 0x000fe2000f8e00ff */
[----:B------:R-:W-:-:S03]  /*db30*/  ULDC.64 UR4, c[0x0][0x2d8] ;  /* 0x0000b60000047ab9 */ /* 0x000fc60000000a00 */
[----:B------:R-:W-:Y:S02]  /*db40*/  IMAD.IADD R3, R3, 0x1, R4 ;  /* 0x0000000103037824 */ /* 0x000fe400078e0204 */
[----:B------:R-:W-:Y:S02]  /*db50*/  IMAD R4, R9, UR4, RZ ;  /* 0x0000000409047c24 */ /* 0x000fe4000f8e02ff */
[----:B------:R0:W5:Y:S01]  /*db60*/  LDL R9, [R1+0x14] ;  /* 0x0000140001097983 */ /* 0x0001620000100800 */
[----:B------:R-:W-:-:S04]  /*db70*/  IMAD.WIDE.U32 R2, R18, UR4, R2 ;  /* 0x0000000412027c25 */ /* 0x000fc8000f8e0002 */
[----:B------:R-:W-:Y:S01]  /*db80*/  IMAD R4, R18, UR5, R4 ;  /* 0x0000000512047c24 */ /* 0x000fe2000f8e0204 */
[----:B------:R-:W-:-:S03]  /*db90*/  ULDC.64 UR4, c[0x0][0x2e0] ;  /* 0x0000b80000047ab9 */ /* 0x000fc60000000a00 */
[----:B------:R-:W-:Y:S02]  /*dba0*/  IMAD.IADD R3, R3, 0x1, R4 ;  /* 0x0000000103037824 */ /* 0x000fe400078e0204 */
[----:B------:R-:W-:Y:S02]  /*dbb0*/  IMAD R4, R8, UR4, RZ ;  /* 0x0000000408047c24 */ /* 0x000fe4000f8e02ff */
[----:B------:R-:W1:Y:S01]  /*dbc0*/  S2R R8, SR_TID.X ;  /* 0x0000000000087919 */ /* 0x000e620000002100 */
[----:B------:R-:W-:-:S04]  /*dbd0*/  IMAD.WIDE.U32 R2, R6, UR4, R2 ;  /* 0x0000000406027c25 */ /* 0x000fc8000f8e0002 */
        /* <DEDUP_REMOVED lines=8> */
[----:B------:R-:W-:-:S04]  /*dc60*/  IMAD.MOV R0, RZ, RZ, -R0 ;  /* 0x000000ffff007224 */ /* 0x000fc800078e0a00 */
[----:B------:R-:W-:-:S05]  /*dc70*/  IMAD R0, R7, R0, R5 ;  /* 0x0000000007007224 */ /* 0x000fca00078e0205 */
[----:B------:R-:W-:Y:S01]  /*dc80*/  SHF.R.S32.HI R6, RZ, 0x1f, R0 ;  /* 0x0000001fff067819 */ /* 0x000fe20000011400 */
[----:B------:R-:W-:Y:S02]  /*dc90*/  IMAD.IADD R3, R3, 0x1, R4 ;  /* 0x0000000103037824 */ /* 0x000fe400078e0204 */
[----:B-1----:R-:W-:Y:S02]  /*dca0*/  IMAD.SHL.U32 R10, R8, 0x8, RZ ;  /* 0x00000008080a7824 */ /* 0x002fe400078e00ff */
[----:B------:R-:W-:Y:S02]  /*dcb0*/  IMAD R6, R6, UR4, RZ ;  /* 0x0000000406067c24 */ /* 0x000fe4000f8e02ff */
[----:B--2---:R-:W-:Y:S01]  /*dcc0*/  IMAD.WIDE.U32 R4, R0, UR4, R2 ;  /* 0x0000000400047c25 */ /* 0x004fe2000f8e0002 */
[----:B------:R-:W-:Y:S01]  /*dcd0*/  LOP3.LUT R10, R10, 0x38, RZ, 0xc0, !PT ;  /* 0x000000380a0a7812 */ /* 0x000fe200078ec0ff */
[----:B------:R-:W-:Y:S02]  /*dce0*/  ULDC UR4, c[0x0][0x2b8] ;  /* 0x0000ae0000047ab9 */ /* 0x000fe40000000800 */
[----:B------:R-:W-:Y:S01]  /*dcf0*/  IMAD R0, R0, UR5, R6 ;  /* 0x0000000500007c24 */ /* 0x000fe2000f8e0206 */
[----:B------:R-:W-:-:S03]  /*dd00*/  LEA R3, P1, R4, UR6, 0x1 ;  /* 0x0000000604037c11 */ /* 0x000fc6000f8208ff */
[----:B------:R-:W-:Y:S01]  /*dd10*/  IMAD.IADD R0, R5, 0x1, R0 ;  /* 0x0000000105007824 */ /* 0x000fe200078e0200 */
[----:B------:R-:W-:Y:S01]  /*dd20*/  ISETP.GE.AND P0, PT, R10, UR4, PT ;  /* 0x000000040a007c0c */ /* 0x000fe2000bf06270 */
[----:B------:R-:W-:Y:S01]  /*dd30*/  UMOV UR4, 0xffffffff ;  /* 0xffffffff00047882 */ /* 0x000fe20000000000 */
[----:B------:R-:W-:Y:S02]  /*dd40*/  LOP3.LUT R8, R8, 0x7f, RZ, 0xc0, !PT ;  /* 0x0000007f08087812 */ /* 0x000fe400078ec0ff */
[----:B------:R-:W-:Y:S02]  /*dd50*/  LEA.HI.X R2, R4, UR7, R0, 0x1, P1 ;  /* 0x0000000704027c11 */ /* 0x000fe400088f0c00 */
[----:B------:R-:W-:Y:S01]  /*dd60*/  SHF.R.U32.HI R8, RZ, 0x3, R8 ;  /* 0x00000003ff087819 */ /* 0x000fe20000011608 */
[----:B0-----:R-:W-:Y:S06]  /*dd70*/  BRA.DIV UR4, `(.L_x_4319) ;  /* 0x0000005e04c47947 */ /* 0x001fec000b800000 */
[----:B------:R-:W2:Y:S01]  /*dd80*/  LDL R6, [R1+0x38] ;  /* 0x0000380001067983 */ /* 0x000ea20000100800 */
[----:B------:R-:W-:-:S03]  /*dd90*/  IMAD R17, R17, 0x40, R8 ;  /* 0x0000004011117824 */ /* 0x000fc600078e0208 */
[----:B------:R-:W0:Y:S04]  /*dda0*/  SHFL.IDX PT, R5, R3, RZ, 0x181f ;  /* 0x00181fff03057589 */ /* 0x000e2800000e0000 */
[----:B------:R-:W1:Y:S01]  /*ddb0*/  SHFL.IDX PT, R4, R2, RZ, 0x181f ;  /* 0x00181fff02047589 */ /* 0x000e6200000e0000 */
[----:B--2---:R-:W-:-:S03]  /*ddc0*/  IMAD R0, R6, R7, RZ ;  /* 0x0000000706007224 */ /* 0x004fc600078e02ff */
[----:B------:R-:W-:Y:S01]  /*ddd0*/  SHFL.IDX PT, R6, R2, 0x1, 0x181f ;  /* 0x00381f0002067f89 */ /* 0x000fe200000e0000 */
[C---:B------:R-:W-:Y:S01]  /*dde0*/  VIADD R7, R17.reuse, 0x10 ;  /* 0x0000001011077836 */ /* 0x040fe20000000000 */
[----:B------:R-:W-:-:S04]  /*ddf0*/  ISETP.GE.AND P1, PT, R17, R0, PT ;  /* 0x000000001100720c */ /* 0x000fc80003f26270 */
[----:B------:R2:W-:Y:S09]  /*de00*/  STL [R1+0x4c], R7 ;  /* 0x00004c0701007387 */ /* 0x0005f20000100800 */
[----:B0-----:R-:W-:-:S05]  /*de10*/  @!P1 LEA R5, P2, R10, R5, 0x1 ;  /* 0x000000050a059211 */ /* 0x001fca00078408ff */
[----:B-1----:R-:W-:-:S05]  /*de20*/  @!P1 IMAD.X R4, RZ, RZ, R4, P2 ;  /* 0x000000ffff049224 */ /* 0x002fca00010e0604 */
        /* <DEDUP_REMOVED lines=25> */
.L_x_4451:
[----:B------:R1:W5:Y:S01]  /*dfc0*/  LDL R8, [R1+0x4] ;  /* 0x0000040001087983 */ /* 0x0003620000100800 */
[----:B0-----:R-:W-:-:S05]  /*dfd0*/  VIADD R2, R17, 0x30 ;  /* 0x0000003011027836 */ /* 0x001fca0000000000 */
        /* <DEDUP_REMOVED lines=10> */
.L_x_4320:
[----:B------:R-:W2:Y:S01]  /*e080*/  LDL R0, [R1+0x4] ;  /* 0x0000040001007983 */ /* 0x000ea20000100800 */
[----:B------:R-:W-:Y:S02]  /*e090*/  PLOP3.LUT P1, PT, P1, P0, PT, 0xa2, 0x0 ;  /* 0x000000000000781c */ /* 0x000fe40000f21472 */
[----:B--2---:R-:W-:-:S08]  /*e0a0*/  @P0 R2UR P1, UR4, R0 ;  /* 0x00000000000402ca */ /* 0x004fd00000020000 */
[----:B------:R-:W-:-:S05]  /*e0b0*/  @P0 PLOP3.LUT P0, PT, P1, PT, PT, 0x80, 0x0 ;  /* 0x000000000000081c */ /* 0x000fca0000f0f070 */
[----:B------:R-:W-:Y:S01]  /*e0c0*/  @!P1 SYNCS.ARRIVE.TRANS64.RED.A0T1 RZ, [UR4+0x38800], RZ ;  /* 0x038800ffffff99a7 */ /* 0x000fe20008200404 */
[----:B------:R-:W-:Y:S07]  /*e0d0*/  @!P1 ARRIVES.LDGSTSBAR.64.TRANSCNT [UR4+0x38800] ;  /* 0x03880000ff0099b0 */ /* 0x000fee0008000a84 */
[----:B------:R-:W-:Y:S05]  /*e0e0*/  @P0 BRA.U.ANY `(.L_x_4320) ;  /* 0xfffffffd00e40947 */ /* 0x000fea000393ffff */
[----:B------:R-:W-:Y:S01]  /*e0f0*/  NOP ;  /* 0x0000000000007918 */ /* 0x000fe20000000000 */
[----:B-1----:R-:W2:Y:S01]  /*e100*/  LDL.LU R2, [R1+0x40] ;  /* 0x0000400001027983 */ /* 0x002ea20000300800 */
[----:B------:R-:W-:Y:S01]  /*e110*/  ULDC.64 UR4, c[0x0][0x398] ;  /* 0x0000e60000047ab9 */ /* 0x000fe20000000a00 */
[----:B------:R0:W-:Y:S02]  /*e120*/  SYNCS.ARRIVE.TRANS64.A1T0 RZ, [R0+URZ+0x38800], RZ ;  /* 0x038800ff00ff79a7 */ /* 0x0001e4000810003f */
[----:B------:R-:W3:Y:S01]  /*e130*/  LDL.LU R3, [R1+0x28] ;  /* 0x0000280001037983 */ /* 0x000ee20000300800 */
[----:B------:R-:W-:Y:S01]  /*e140*/  BSSY B6, `(.L_x_4321) ;  /* 0x000001a000067945 */ /* 0x000fe20003800000 */
[----:B0-----:R-:W-:-:S05]  /*e150*/  VIADD R0, R0, 0x26400 ;  /* 0x0002640000007836 */ /* 0x001fca0000000000 */
[----:B------:R-:W-:Y:S01]  /*e160*/  LOP3.LUT P0, RZ, R0, 0x3ff, RZ, 0xc0, !PT ;  /* 0x000003ff00ff7812 */ /* 0x000fe2000780c0ff */
[----:B--2---:R-:W-:-:S04]  /*e170*/  IMAD R2, R2, UR4, RZ ;  /* 0x0000000402027c24 */ /* 0x004fc8000f8e02ff */
[C---:B---3--:R-:W-:Y:S02]  /*e180*/  IMAD R2, R3.reuse, UR5, R2 ;  /* 0x0000000503027c24 */ /* 0x048fe4000f8e0202 */
[----:B------:R-:W-:-:S04]  /*e190*/  IMAD.WIDE.U32 R4, R3, UR4, RZ ;  /* 0x0000000403047c25 */ /* 0x000fc8000f8e00ff */
[----:B------:R-:W-:Y:S01]  /*e1a0*/  IMAD.IADD R0, R5, 0x1, R2 ;  /* 0x0000000105007824 */ /* 0x000fe200078e0202 */
[----:B------:R0:W-:Y:S04]  /*e1b0*/  STL.64 [R1+0x40], R4 ;  /* 0x0000400401007387 */ /* 0x0001e80000100a00 */
        /* <DEDUP_REMOVED lines=13> */
[----:B-----5:R-:W-:Y:S02]  /*e290*/  IMAD.MOV.U32 R8, RZ, RZ, 0x70 ;  /* 0x00000070ff087424 */ /* 0x020fe400078e00ff */
[----:B------:R-:W-:Y:S02]  /*e2a0*/  IMAD.MOV.U32 R12, RZ, RZ, 0x1 ;  /* 0x00000001ff0c7424 */ /* 0x000fe400078e00ff */
[----:B------:R-:W-:-:S07]  /*e2b0*/  IMAD.MOV.U32 R13, RZ, RZ, RZ ;  /* 0x000000ffff0d7224 */ /* 0x000fce00078e00ff */
[----:B------:R-:W-:-:S07]  /*e2c0*/  LEPC R20, `(.L_x_4322) ;  /* 0x000000001014794e */ /* 0x000fce0000000000 */
[----:B0-----:R-:W-:Y:S05]  /*e2d0*/  CALL.ABS.NOINC R2 ;  /* 0x0000000002007343 */ /* 0x001fea0003c00000 */
.L_x_4322:
[----:B------:R-:W-:Y:S05]  /*e2e0*/  BSYNC B6 ;  /* 0x0000000000067941 */ /* 0x000fea0003800000 */
.L_x_4321:
[----:B------:R-:W2:Y:S01]  /*e2f0*/  LDL.LU R6, [R1+0x28] ;  /* 0x0000280001067983 */ /* 0x000ea20000300800 */
[----:B------:R-:W1:Y:S01]  /*e300*/  LDC R7, c[0x0][0x448] ;  /* 0x00011200ff077b82 */ /* 0x000e620000000800 */
[----:B------:R-:W-:Y:S02]  /*e310*/  ULDC.64 UR4, c[0x0][0x3d8] ;  /* 0x0000f60000047ab9 */ /* 0x000fe40000000a00 */
[----:B------:R-:W2:Y:S04]  /*e320*/  LDL.LU.64 R2, [R1+0x40] ;  /* 0x0000400001027983 */ /* 0x000ea80000300a00 */
[----:B0-----:R-:W3:Y:S04]  /*e330*/  LDL.LU R0, [R1+0x50] ;  /* 0x0000500001007983 */ /* 0x001ee80000300800 */
[----:B------:R-:W4:Y:S04]  /*e340*/  LDL.LU R5, [R1+0x54] ;  /* 0x0000540001057983 */ /* 0x000f280000300800 */
[----:B------:R-:W4:Y:S01]  /*e350*/  LDL.LU R4, [R1+0x34] ;  /* 0x0000340001047983 */ /* 0x000f220000300800 */
[----:B-1----:R-:W-:Y:S01]  /*e360*/  ISETP.NE.AND P0, PT, R7, 0x1, PT ;  /* 0x000000010700780c */ /* 0x002fe20003f05270 */
[----:B--2---:R-:W-:-:S02]  /*e370*/  IMAD.MOV.U32 R3, RZ, RZ, R6 ;  /* 0x000000ffff037224 */ /* 0x004fc400078e0006 */
[----:B------:R-:W2:Y:S01]  /*e380*/  LDL.LU R6, [R1+0x24] ;  /* 0x0000240001067983 */ /* 0x000ea20000300800 */
[----:B---3--:R-:W-:-:S03]  /*e390*/  IMAD R0, R0, UR4, RZ ;  /* 0x0000000400007c24 */ /* 0x008fc6000f8e02ff */
[----:B------:R-:W3:Y:S01]  /*e3a0*/  LDL.LU R9, [R1+0x8] ;  /* 0x0000080001097983 */ /* 0x000ee20000300800 */
[----:B------:R-:W-:-:S04]  /*e3b0*/  IMAD.WIDE.U32 R2, R18, UR4, R2 ;  /* 0x0000000412027c25 */ /* 0x000fc8000f8e0002 */
[----:B------:R-:W-:Y:S01]  /*e3c0*/  IMAD R0, R18, UR5, R0 ;  /* 0x0000000512007c24 */ /* 0x000fe2000f8e0200 */
[----:B------:R-:W-:-:S03]  /*e3d0*/  ULDC.64 UR4, c[0x0][0x3e0] ;  /* 0x0000f80000047ab9 */ /* 0x000fc60000000a00 */
[----:B------:R-:W-:Y:S02]  /*e3e0*/  IMAD.IADD R3, R3, 0x1, R0 ;  /* 0x0000000103037824 */ /* 0x000fe400078e0200 */
[----:B----4-:R-:W-:Y:S02]  /*e3f0*/  IMAD R0, R5, UR4, RZ ;  /* 0x0000000405007c24 */ /* 0x010fe4000f8e02ff */
[C---:B------:R-:W-:Y:S01]  /*e400*/  IMAD.WIDE.U32 R2, R4.reuse, UR4, R2 ;  /* 0x0000000404027c25 */ /* 0x040fe2000f8e0002 */
[----:B------:R-:W0:Y:S03]  /*e410*/  @P0 LDC R5, c[0x0][0x450] ;  /* 0x00011400ff050b82 */ /* 0x000e260000000800 */
[----:B------:R-:W-:Y:S01]  /*e420*/  IMAD R0, R4, UR5, R0 ;  /* 0x0000000504007c24 */ /* 0x000fe2000f8e0200 */
[----:B-----5:R-:W1:Y:S01]  /*e430*/  S2R R8, SR_TID.X ;  /* 0x0000000000087919 */ /* 0x020e620000002100 */
[----:B------:R-:W-:-:S02]  /*e440*/  ULDC.64 UR4, c[0x0][0x3d0] ;  /* 0x0000f40000047ab9 */ /* 0x000fc40000000a00 */
[----:B------:R-:W-:Y:S02]  /*e450*/  IMAD.IADD R3, R3, 0x1, R0 ;  /* 0x0000000103037824 */ /* 0x000fe400078e0200 */
[----:B------:R-:W2:Y:S01]  /*e460*/  @P0 LDC R0, c[0x0][0x44c] ;  /* 0x00011300ff000b82 */ /* 0x000ea20000000800 */
[----:B-1----:R-:W-:-:S05]  /*e470*/  IMAD.SHL.U32 R8, R8, 0x8, RZ ;  /* 0x0000000808087824 */ /* 0x002fca00078e00ff */
[----:B------:R-:W-:-:S04]  /*e480*/  LOP3.LUT R8, R8, 0x38, RZ, 0xc0, !PT ;  /* 0x0000003808087812 */ /* 0x000fc800078ec0ff */
[C---:B------:R-:W-:Y:S02]  /*e490*/  LOP3.LUT R11, R8.reuse, 0x80, RZ, 0xfc, !PT ;  /* 0x00000080080b7812 */ /* 0x040fe400078efcff */
[----:B------:R-:W-:Y:S01]  /*e4a0*/  LOP3.LUT R8, R8, 0x40, RZ, 0xfc, !PT ;  /* 0x0000004008087812 */ /* 0x000fe200078efcff */
[----:B--2---:R-:W-:-:S04]  /*e4b0*/  @P0 IMAD.HI.U32 R0, R6, R0, RZ ;  /* 0x0000000006000227 */ /* 0x004fc800078e00ff */
[----:B------:R-:W-:Y:S01]  /*e4c0*/  IMAD.MOV.U32 R4, RZ, RZ, R6 ;  /* 0x000000ffff047224 */ /* 0x000fe200078e0006 */
[----:B0-----:R-:W-:-:S05]  /*e4d0*/  @P0 SHF.R.U32.HI R4, RZ, R5, R0 ;  /* 0x00000005ff040219 */ /* 0x001fca0000011600 */
[----:B------:R-:W-:-:S04]  /*e4e0*/  IMAD.MOV R0, RZ, RZ, -R4 ;  /* 0x000000ffff007224 */ /* 0x000fc800078e0a04 */
[----:B------:R-:W-:Y:S02]  /*e4f0*/  IMAD R0, R7, R0, R6 ;  /* 0x0000000007007224 */ /* 0x000fe400078e0206 */
[----:B------:R-:W0:Y:S01]  /*e500*/  S2R R6, SR_TID.X ;  /* 0x0000000000067919 */ /* 0x000e220000002100 */
        /* <DEDUP_REMOVED lines=10> */
[----:B------:R-:W-:-:S03]  /*e5b0*/  ULDC.64 UR4, c[0x0][0x390] ;  /* 0x0000e40000047ab9 */ /* 0x000fc60000000a00 */
[----:B------:R-:W-:Y:S01]  /*e5c0*/  IMAD.IADD R4, R3, 0x1, R0 ;  /* 0x0000000103047824 */ /* 0x000fe200078e0200 */
[----:B------:R-:W-:Y:S01]  /*e5d0*/  LEA R0, P0, R2, UR4, 0x1 ;  /* 0x0000000402007c11 */ /* 0x000fe2000f8008ff */
[----:B0-----:R-:W-:Y:S01]  /*e5e0*/  IMAD.SHL.U32 R10, R6, 0x8, RZ ;  /* 0x00000008060a7824 */ /* 0x001fe200078e00ff */
[----:B------:R-:W-:Y:S02]  /*e5f0*/  ULDC UR4, c[0x0][0x3b8] ;  /* 0x0000ee0000047ab9 */ /* 0x000fe40000000800 */
[----:B------:R-:W-:Y:S02]  /*e600*/  ISETP.GE.AND P1, PT, R8, UR4, PT ;  /* 0x0000000408007c0c */ /* 0x000fe4000bf26270 */
[----:B------:R-:W0:Y:S01]  /*e610*/  S2R R8, SR_TID.X ;  /* 0x0000000000087919 */ /* 0x000e220000002100 */
[----:B------:R-:W-:-:S04]  /*e620*/  LOP3.LUT R10, R10, 0x38, RZ, 0xc0, !PT ;  /* 0x000000380a0a7812 */ /* 0x000fc800078ec0ff */
[----:B------:R-:W-:Y:S02]  /*e630*/  ISETP.GE.AND P3, PT, R10, UR4, PT ;  /* 0x000000040a007c0c */ /* 0x000fe4000bf66270 */
[----:B------:R-:W-:Y:S02]  /*e640*/  ISETP.GE.AND P2, PT, R11, UR4, PT ;  /* 0x000000040b007c0c */ /* 0x000fe4000bf46270 */
[----:B---3--:R-:W-:-:S09]  /*e650*/  LOP3.LUT R9, R9, 0xfffffff7, RZ, 0xc0, !PT ;  /* 0xfffffff709097812 */ /* 0x008fd200078ec0ff */
[----:B------:R-:W-:-:S04]  /*e660*/  @P3 LOP3.LUT R9, R9, 0x8, RZ, 0xfc, !PT ;  /* 0x0000000809093812 */ /* 0x000fc800078efcff */
[----:B------:R-:W-:-:S04]  /*e670*/  LOP3.LUT R9, R9, 0xfffffffd, RZ, 0xc0, !PT ;  /* 0xfffffffd09097812 */ /* 0x000fc800078ec0ff */
[----:B------:R-:W-:-:S04]  /*e680*/  @P2 LOP3.LUT R9, R9, 0x2, RZ, 0xfc, !PT ;  /* 0x0000000209092812 */ /* 0x000fc800078efcff */
[----:B------:R-:W-:Y:S01]  /*e690*/  LOP3.LUT R9, R9, 0xfffffffb, RZ, 0xc0, !PT ;  /* 0xfffffffb09097812 */ /* 0x000fe200078ec0ff */
[----:B0-----:R-:W-:-:S03]  /*e6a0*/  IMAD.SHL.U32 R8, R8, 0x8, RZ ;  /* 0x0000000808087824 */ /* 0x001fc600078e00ff */
[----:B------:R-:W-:Y:S02]  /*e6b0*/  @P1 LOP3.LUT R9, R9, 0x4, RZ, 0xfc, !PT ;  /* 0x0000000409091812 */ /* 0x000fe400078efcff */
[----:B------:R-:W-:-:S03]  /*e6c0*/  LOP3.LUT R8, R8, 0x38, RZ, 0xc0, !PT ;  /* 0x0000003808087812 */ /* 0x000fc600078ec0ff */
[----:B------:R0:W-:Y:S02]  /*e6d0*/  STL [R1+0x8], R9 ;  /* 0x0000080901007387 */ /* 0x0001e40000100800 */
[C---:B0-----:R-:W-:Y:S02]  /*e6e0*/  LOP3.LUT R9, R8.reuse, 0x100, RZ, 0xfc, !PT ;  /* 0x0000010008097812 */ /* 0x041fe400078efcff */
[----:B------:R-:W-:-:S04]  /*e6f0*/  LOP3.LUT R8, R8, 0xc0, RZ, 0xfc, !PT ;  /* 0x000000c008087812 */ /* 0x000fc800078efcff */
[----:B------:R-:W-:Y:S01]  /*e700*/  ISETP.GE.AND P5, PT, R8, UR4, PT ;  /* 0x0000000408007c0c */ /* 0x000fe2000bfa6270 */
[----:B------:R-:W-:Y:S01]  /*e710*/  IMAD.SHL.U32 R8, R6, 0x8, RZ ;  /* 0x0000000806087824 */ /* 0x000fe200078e00ff */
[----:B------:R-:W-:Y:S01]  /*e720*/  LEA.HI.X R4, R2, UR5, R4, 0x1, P0 ;  /* 0x0000000502047c11 */ /* 0x000fe200080f0c04 */
[----:B------:R-:W-:Y:S01]  /*e730*/  IMAD.SHL.U32 R6, R6, 0x8, RZ ;  /* 0x0000000806067824 */ /* 0x000fe200078e00ff */
[----:B------:R-:W-:Y:S02]  /*e740*/  SEL R5, RZ, 0x1, P3 ;  /* 0x00000001ff057807 */ /* 0x000fe40001800000 */
[----:B------:R-:W-:Y:S02]  /*e750*/  LOP3.LUT R8, R8, 0x38, RZ, 0xc0, !PT ;  /* 0x0000003808087812 */ /* 0x000fe400078ec0ff */
[----:B------:R-:W-:Y:S02]  /*e760*/  SEL R3, RZ, 0x4, P2 ;  /* 0x00000004ff037807 */ /* 0x000fe40001000000 */
[----:B------:R-:W-:-:S02]  /*e770*/  SEL R2, RZ, 0x2, P1 ;  /* 0x00000002ff027807 */ /* 0x000fc40000800000 */
[----:B------:R-:W-:Y:S02]  /*e780*/  ISETP.GE.AND P0, PT, R9, UR4, PT ;  /* 0x0000000409007c0c */ /* 0x000fe4000bf06270 */
[----:B------:R-:W-:Y:S02]  /*e790*/  LOP3.LUT R9, R8, 0x180, RZ, 0xfc, !PT ;  /* 0x0000018008097812 */ /* 0x000fe400078efcff */
[----:B------:R-:W-:Y:S02]  /*e7a0*/  LOP3.LUT R6, R6, 0x38, RZ, 0xc0, !PT ;  /* 0x0000003806067812 */ /* 0x000fe400078ec0ff */
[----:B------:R-:W-:Y:S02]  /*e7b0*/  IADD3 R2, R3, R2, R5 ;  /* 0x0000000203027210 */ /* 0x000fe40007ffe005 */
[----:B------:R-:W-:Y:S02]  /*e7c0*/  SEL R5, RZ, 0x10, P0 ;  /* 0x00000010ff057807 */ /* 0x000fe40000000000 */
[----:B------:R-:W-:-:S02]  /*e7d0*/  SEL R3, RZ, 0x8, P5 ;  /* 0x00000008ff037807 */ /* 0x000fc40002800000 */
[----:B------:R-:W-:Y:S02]  /*e7e0*/  ISETP.GE.AND P1, PT, R9, UR4, PT ;  /* 0x0000000409007c0c */ /* 0x000fe4000bf26270 */
[C---:B------:R-:W-:Y:S02]  /*e7f0*/  LOP3.LUT R8, R6.reuse, 0x140, RZ, 0xfc, !PT ;  /* 0x0000014006087812 */ /* 0x040fe400078efcff */
[----:B------:R-:W-:Y:S02]  /*e800*/  IADD3 R2, R5, R2, R3 ;  /* 0x0000000205027210 */ /* 0x000fe40007ffe003 */
[----:B------:R-:W-:Y:S02]  /*e810*/  SEL R5, RZ, 0x40, P1 ;  /* 0x00000040ff057807 */ /* 0x000fe40000800000 */
[----:B------:R-:W-:Y:S02]  /*e820*/  LOP3.LUT R6, R6, 0x1c0, RZ, 0xfc, !PT ;  /* 0x000001c006067812 */ /* 0x000fe400078efcff */
[----:B------:R-:W-:-:S02]  /*e830*/  ISETP.GE.AND P1, PT, R8, UR4, PT ;  /* 0x0000000408007c0c */ /* 0x000fc4000bf26270 */
[----:B------:R-:W-:Y:S02]  /*e840*/  ISETP.GE.AND P2, PT, R6, UR4, PT ;  /* 0x0000000406007c0c */ /* 0x000fe4000bf46270 */
[----:B------:R-:W-:Y:S01]  /*e850*/  SEL R3, RZ, 0x20, P1 ;  /* 0x00000020ff037807 */ /* 0x000fe20000800000 */
[----:B------:R-:W-:Y:S01]  /*e860*/  UMOV UR4, 0xffffffff ;  /* 0xffffffff00047882 */ /* 0x000fe20000000000 */
[----:B------:R-:W-:Y:S02]  /*e870*/  SEL R6, RZ, 0x80, P2 ;  /* 0x00000080ff067807 */ /* 0x000fe40001000000 */
[----:B------:R-:W-:-:S05]  /*e880*/  IADD3 R5, R5, R2, R3 ;  /* 0x0000000205057210 */ /* 0x000fca0007ffe003 */
[----:B------:R-:W-:Y:S01]  /*e890*/  IMAD.IADD R6, R5, 0x1, R6 ;  /* 0x0000000105067824 */ /* 0x000fe200078e0206 */
[----:B------:R-:W-:Y:S06]  /*e8a0*/  BRA.DIV UR4, `(.L_x_4323) ;  /* 0x0000005a04487947 */ /* 0x000fec000b800000 */
[----:B------:R-:W2:Y:S04]  /*e8b0*/  LDL.LU R8, [R1+0x8] ;  /* 0x0000080001087983 */ /* 0x000ea80000300800 */
[----:B------:R-:W3:Y:S04]  /*e8c0*/  LDL.LU R3, [R1+0x38] ;  /* 0x0000380001037983 */ /* 0x000ee80000300800 */
[----:B------:R-:W4:Y:S04]  /*e8d0*/  LDL.LU R2, [R1+0x4c] ;  /* 0x00004c0001027983 */ /* 0x000f280000300800 */
[----:B------:R-:W5:Y:S04]  /*e8e0*/  LDL R11, [R1+0x14] ;  /* 0x00001400010b7983 */ /* 0x000f680000100800 */
[----:B------:R-:W5:Y:S04]  /*e8f0*/  LDL.LU R15, [R1+0x58] ;  /* 0x00005800010f7983 */ /* 0x000f680000300800 */
[----:B------:R-:W-:Y:S04]  /*e900*/  SHFL.IDX PT, R14, R0, 0x1, 0x181f ;  /* 0x00381f00000e7f89 */ /* 0x000fe800000e0000 */
[----:B------:R-:W-:Y:S01]  /*e910*/  SHFL.IDX PT, R9, R4, 0x1, 0x181f ;  /* 0x00381f0004097f89 */ /* 0x000fe200000e0000 */
[----:B--2---:R-:W-:-:S02]  /*e920*/  IMAD.MOV.U32 R12, RZ, RZ, R8 ;  /* 0x000000ffff0c7224 */ /* 0x004fc400078e0008 */
[----:B---3--:R-:W-:Y:S02]  /*e930*/  IMAD R7, R3, R7, RZ ;  /* 0x0000000703077224 */ /* 0x008fe400078e02ff */
[----:B------:R-:W0:Y:S03]  /*e940*/  S2R R3, SR_TID.X ;  /* 0x0000000000037919 */ /* 0x000e260000002100 */
[-C--:B------:R-:W-:Y:S02]  /*e950*/  ISETP.GE.AND P2, PT, R17, R7.reuse, PT ;  /* 0x000000071100720c */ /* 0x080fe40003f46270 */
[----:B------:R-:W-:Y:S02]  /*e960*/  LOP3.LUT R12, R12, 0xfffffbff, RZ, 0xc0, !PT ;  /* 0xfffffbff0c0c7812 */ /* 0x000fe400078ec0ff */
[----:B----4-:R-:W-:Y:S02]  /*e970*/  ISETP.GE.AND P3, PT, R2, R7, PT ;  /* 0x000000070200720c */ /* 0x010fe40003f66270 */
[----:B------:R-:W-:-:S04]  /*e980*/  @P1 LOP3.LUT R12, R12, 0x400, RZ, 0xfc, !PT ;  /* 0x000004000c0c1812 */ /* 0x000fc800078efcff */
[----:B------:R-:W-:-:S03]  /*e990*/  LOP3.LUT P1, RZ, R12, 0x8, RZ, 0xc0, !PT ;  /* 0x000000080cff7812 */ /* 0x000fc6000782c0ff */
[----:B------:R-:W-:Y:S02]  /*e9a0*/  @!P2 LOP3.LUT R2, R5, 0x40, RZ, 0xc0, !PT ;  /* 0x000000400502a812 */ /* 0x000fe400078ec0ff */
[C---:B------:R-:W-:Y:S02]  /*e9b0*/  LOP3.LUT P4, RZ, R12.reuse, 0x2, RZ, 0xc0, !PT ;  /* 0x000000020cff7812 */ /* 0x040fe4000788c0ff */
[----:B------:R-:W-:Y:S02]  /*e9c0*/  LOP3.LUT R12, R12, 0xfffffeff, RZ, 0xc0, !PT ;  /* 0xfffffeff0c0c7812 */ /* 0x000fe400078ec0ff */
[----:B------:R-:W-:Y:S02]  /*e9d0*/  @!P2 SHF.R.U32.HI R2, RZ, 0x2, R2 ;  /* 0x00000002ff02a819 */ /* 0x000fe40000011602 */
[----:B------:R-:W-:Y:S02]  /*e9e0*/  @P3 LOP3.LUT R12, R12, 0x100, RZ, 0xfc, !PT ;  /* 0x000001000c0c3812 */ /* 0x000fe400078efcff */
[----:B------:R-:W-:-:S02]  /*e9f0*/  @!P2 ISETP.NE.U32.AND P3, PT, R2, RZ, PT ;  /* 0x000000ff0200a20c */ /* 0x000fc40003f65070 */
[----:B------:R-:W-:Y:S02]  /*ea00*/  @!P2 LOP3.LUT R2, R6, 0x80, RZ, 0xc0, !PT ;  /* 0x000000800602a812 */ /* 0x000fe400078ec0ff */
[----:B------:R-:W-:Y:S02]  /*ea10*/  LOP3.LUT R12, R12, 0xffffffdf, RZ, 0xc0, !PT ;  /* 0xffffffdf0c0c7812 */ /* 0x000fe400078ec0ff */
[----:B------:R-:W-:Y:S01]  /*ea20*/  @!P2 SHF.R.U32.HI R2, RZ, 0x3, R2 ;  /* 0x00000003ff02a819 */ /* 0x000fe20000011602 */
[----:B0-----:R-:W-:Y:S02]  /*ea30*/  IMAD.SHL.U32 R13, R3, 0x8, RZ ;  /* 0x00000008030d7824 */ /* 0x001fe400078e00ff */
[----:B------:R-:W0:Y:S04]  /*ea40*/  SHFL.IDX PT, R3, R0, RZ, 0x181f ;  /* 0x00181fff00037589 */ /* 0x000e2800000e0000 */
[----:B------:R-:W-:-:S02]  /*ea50*/  @P3 LOP3.LUT R12, R12, 0x20, RZ, 0xfc, !PT ;  /* 0x000000200c0c3812 */ /* 0x000fc400078efcff */
[----:B------:R-:W-:Y:S02]  /*ea60*/  @!P2 ISETP.NE.U32.AND P3, PT, R2, RZ, PT ;  /* 0x000000ff0200a20c */ /* 0x000fe40003f65070 */
[----:B------:R-:W1:Y:S01]  /*ea70*/  SHFL.IDX PT, R2, R4, RZ, 0x181f ;  /* 0x00181fff04027589 */ /* 0x000e6200000e0000 */
[----:B------:R-:W-:Y:S02]  /*ea80*/  LOP3.LUT R13, R13, 0x38, RZ, 0xc0, !PT ;  /* 0x000000380d0d7812 */ /* 0x000fe400078ec0ff */
[----:B------:R-:W-:Y:S02]  /*ea90*/  LOP3.LUT R12, R12, 0xfffffdff, RZ, 0xc0, !PT ;  /* 0xfffffdff0c0c7812 */ /* 0x000fe400078ec0ff */
[----:B0-----:R-:W-:-:S05]  /*eaa0*/  @!P2 LEA R3, P6, R13, R3, 0x1 ;  /* 0x000000030d03a211 */ /* 0x001fca00078c08ff */
[----:B-1----:R-:W-:-:S05]  /*eab0*/  @!P2 IMAD.X R2, RZ, RZ, R2, P6 ;  /* 0x000000ffff02a224 */ /* 0x002fca00030e0602 */
[-C--:B------:R-:W-:Y:S02]  /*eac0*/  @!P2 LOP3.LUT R3, R3, R2.reuse, RZ, 0x3c, !PT ;  /* 0x000000020303a212 */ /* 0x080fe400078e3cff */
[----:B------:R-:W-:Y:S02]  /*ead0*/  @P3 LOP3.LUT R12, R12, 0x200, RZ, 0xfc, !PT ;  /* 0x000002000c0c3812 */ /* 0x000fe400078efcff */
[C---:B------:R-:W-:Y:S02]  /*eae0*/  @!P2 LOP3.LUT R2, R3.reuse, R2, RZ, 0x3c, !PT ;  /* 0x000000020302a212 */ /* 0x040fe400078e3cff */
[C---:B------:R-:W-:Y:S02]  /*eaf0*/  LOP3.LUT P6, RZ, R12.reuse, 0x4, RZ, 0xc0, !PT ;  /* 0x000000040cff7812 */ /* 0x040fe400078cc0ff */
[----:B------:R-:W-:Y:S02]  /*eb00*/  @!P2 LOP3.LUT R3, R3, R2, RZ, 0x3c, !PT ;  /* 0x000000020303a212 */ /* 0x000fe400078e3cff */
[----:B------:R-:W-:-:S03]  /*eb10*/  LOP3.LUT P3, RZ, R12, 0x20, RZ, 0xc0, !PT ;  /* 0x000000200cff7812 */ /* 0x000fc6000786c0ff */
[----:B-----5:R-:W-:Y:S01]  /*eb20*/  @!P2 LDGSTS.E.BYPASS.LTC128B.128 [R11+0x26400], desc[UR38][R2.64], !P1 ;  /* 0x26400000020bafae */ /* 0x020fe2000c901d66 */
[----:B------:R-:W-:-:S05]  /*eb30*/  LOP3.LUT P1, RZ, R12, 0x400, RZ, 0xc0, !PT ;  /* 0x000004000cff7812 */ /* 0x000fca000782c0ff */
[----:B------:R-:W-:Y:S04]  /*eb40*/  @!P2 LDGSTS.E.BYPASS.LTC128B.128 [R11+0x28400], desc[UR38][R2.64+0x80], !P6 ;  /* 0x28400080020bafae */ /* 0x000fe8000f101d66 */
[----:B------:R-:W-:Y:S04]  /*eb50*/  @!P2 LDGSTS.E.BYPASS.LTC128B.128 [R11+0x2a400], desc[UR38][R2.64+0x100], !P4 ;  /* 0x2a400100020bafae */ /* 0x000fe8000e101d66 */
[----:B------:R-:W-:Y:S04]  /*eb60*/  @!P2 LDGSTS.E.BYPASS.LTC128B.128 [R11+0x2c400], desc[UR38][R2.64+0x180], !P5 ;  /* 0x2c400180020bafae */ /* 0x000fe8000e901d66 */
[----:B------:R-:W-:Y:S04]  /*eb70*/  @!P2 LDGSTS.E.BYPASS.LTC128B.128 [R11+0x2e400], desc[UR38][R2.64+0x200], !P0 ;  /* 0x2e400200020bafae */ /* 0x000fe8000c101d66 */
[----:B------:R-:W-:Y:S04]  /*eb80*/  @!P2 LDGSTS.E.BYPASS.LTC128B.128 [R11+0x30400], desc[UR38][R2.64+0x280], !P1 ;  /* 0x30400280020bafae */ /* 0x000fe8000c901d66 */
[----:B------:R-:W-:Y:S01]  /*eb90*/  @!P2 LDGSTS.E.BYPASS.LTC128B.128 [R11+0x32400], desc[UR38][R2.64+0x300], P3 ;  /* 0x32400300020bafae */ /* 0x000fe20009901d66 */
[----:B------:R-:W-:-:S13]  /*eba0*/  LOP3.LUT P3, RZ, R12, 0x200, RZ, 0xc0, !PT ;  /* 0x000002000cff7812 */ /* 0x000fda000786c0ff */
[----:B------:R0:W-:Y:S01]  /*ebb0*/  @!P2 LDGSTS.E.BYPASS.LTC128B.128 [R11+0x34400], desc[UR38][R2.64+0x380], P3 ;  /* 0x34400380020bafae */ /* 0x0001e20009901d66 */
[----:B------:R-:W-:-:S13]  /*ebc0*/  LOP3.LUT P3, RZ, R12, 0x100, RZ, 0xc0, !PT ;  /* 0x000001000cff7812 */ /* 0x000fda000786c0ff */
[----:B------:R-:W-:-:S05]  /*ebd0*/  @!P3 LEA R10, P2, R13, R14, 0x1 ;  /* 0x0000000e0d0ab211 */ /* 0x000fca00078408ff */
[----:B------:R-:W-:Y:S01]  /*ebe0*/  @!P3 IMAD.X R9, RZ, RZ, R9, P2 ;  /* 0x000000ffff09b224 */ /* 0x000fe200010e0609 */
[----:B------:R-:W-:Y:S02]  /*ebf0*/  LOP3.LUT P2, RZ, R12, 0x8, RZ, 0xc0, !PT ;  /* 0x000000080cff7812 */ /* 0x000fe4000784c0ff */
[----:B------:R-:W-:Y:S01]  /*ec00*/  @!P3 LOP3.LUT R8, R5, 0x40, RZ, 0xc0, !PT ;  /* 0x000000400508b812 */ /* 0x000fe200078ec0ff */
[----:B0-----:R-:W-:Y:S02]  /*ec10*/  @!P3 IMAD.MOV.U32 R2, RZ, RZ, R10 ;  /* 0x000000ffff02b224 */ /* 0x001fe400078e000a */
        /* <DEDUP_REMOVED lines=12> */
[----:B------:R-:W-:-:S03]  /*ece0*/  @!P3 ISETP.NE.U32.AND P2, PT, R8, RZ, PT ;  /* 0x000000ff0800b20c */ /* 0x000fc60003f45070 */
[----:B------:R-:W-:Y:S10]  /*ecf0*/  SHFL.IDX PT, R10, R4, 0x2, 0x181f ;  /* 0x00581f00040a7f89 */ /* 0x000ff400000e0000 */
[----:B------:R0:W-:Y:S01]  /*ed00*/  @!P3 LDGSTS.E.BYPASS.LTC128B.128 [R11+0x34c00], desc[UR38][R2.64+0x380], P2 ;  /* 0x34c00380020bbfae */ /* 0x0001e20009101d66 */
[----:B------:R-:W-:-:S03]  /*ed10*/  ISETP.GE.AND P2, PT, R15, R7, PT ;  /* 0x000000070f00720c */ /* 0x000fc60003f46270 */
[----:B0-----:R-:W0:Y:S01]  /*ed20*/  SHFL.IDX PT, R3, R0, 0x2, 0x181f ;  /* 0x00581f0000037f89 */ /* 0x001e2200000e0000 */
[----:B------:R-:W-:-:S04]  /*ed30*/  LOP3.LUT R12, R12, 0xffffff7f, RZ, 0xc0, !PT ;  /* 0xffffff7f0c0c7812 */ /* 0x000fc800078ec0ff */
[----:B------:R-:W-:-:S05]  /*ed40*/  @P6 LOP3.LUT R12, R12, 0x80, RZ, 0xfc, !PT ;  /* 0x000000800c0c6812 */ /* 0x000fca00078efcff */
[----:B------:R-:W-:Y:S02]  /*ed50*/  @!P2 LOP3.LUT R2, R5, 0x40, RZ, 0xc0, !PT ;  /* 0x000000400502a812 */ /* 0x000fe400078ec0ff */
[----:B------:R-:W-:Y:S02]  /*ed60*/  LOP3.LUT P3, RZ, R12, 0x8, RZ, 0xc0, !PT ;  /* 0x000000080cff7812 */ /* 0x000fe4000786c0ff */
[----:B------:R-:W-:Y:S02]  /*ed70*/  @!P2 SHF.R.U32.HI R9, RZ, 0x2, R2 ;  /* 0x00000002ff09a819 */ /* 0x000fe40000011602 */
[----:B0-----:R-:W-:-:S05]  /*ed80*/  @!P2 LEA R8, P6, R13, R3, 0x1 ;  /* 0x000000030d08a211 */ /* 0x001fca00078c08ff */
[----:B------:R-:W-:Y:S01]  /*ed90*/  @!P2 IMAD.X R3, RZ, RZ, R10, P6 ;  /* 0x000000ffff03a224 */ /* 0x000fe200030e060a */
[----:B------:R-:W-:Y:S01]  /*eda0*/  LOP3.LUT P6, RZ, R12, 0x80, RZ, 0xc0, !PT ;  /* 0x000000800cff7812 */ /* 0x000fe200078cc0ff */
[----:B------:R-:W-:Y:S01]  /*edb0*/  @!P2 IMAD.MOV.U32 R2, RZ, RZ, R8 ;  /* 0x000000ffff02a224 */ /* 0x000fe200078e0008 */
[----:B------:R-:W-:-:S04]  /*edc0*/  @!P2 LOP3.LUT R8, R6, 0x80, RZ, 0xc0, !PT ;  /* 0x000000800608a812 */ /* 0x000fc800078ec0ff */
[----:B------:R-:W-:Y:S01]  /*edd0*/  @!P2 SHF.R.U32.HI R8, RZ, 0x3, R8 ;  /* 0x00000003ff08a819 */ /* 0x000fe20000011608 */
[----:B------:R0:W-:Y:S03]  /*ede0*/  @!P2 LDGSTS.E.BYPASS.LTC128B.128 [R11+0x27400], desc[UR38][R2.64], !P3 ;  /* 0x27400000020bafae */ /* 0x0001e6000d901d66 */
[----:B------:R-:W-:-:S03]  /*edf0*/  @!P2 ISETP.NE.U32.AND P3, PT, R8, RZ, PT ;  /* 0x000000ff0800a20c */ /* 0x000fc60003f65070 */
[----:B------:R0:W-:Y:S01]  /*ee00*/  @!P2 LDGSTS.E.BYPASS.LTC128B.128 [R11+0x29400], desc[UR38][R2.64+0x80], !P6 ;  /* 0x29400080020bafae */ /* 0x0001e2000f101d66 */
[----:B------:R-:W-:-:S03]  /*ee10*/  @!P2 ISETP.NE.U32.AND P6, PT, R9, RZ, PT ;  /* 0x000000ff0900a20c */ /* 0x000fc60003fc5070 */
[----:B------:R0:W-:Y:S04]  /*ee20*/  @!P2 LDGSTS.E.BYPASS.LTC128B.128 [R11+0x2b400], desc[UR38][R2.64+0x100], !P4 ;  /* 0x2b400100020bafae */ /* 0x0001e8000e101d66 */
[----:B------:R0:W-:Y:S04]  /*ee30*/  @!P2 LDGSTS.E.BYPASS.LTC128B.128 [R11+0x2d400], desc[UR38][R2.64+0x180], !P5 ;  /* 0x2d400180020bafae */ /* 0x0001e8000e901d66 */
[----:B------:R0:W-:Y:S04]  /*ee40*/  @!P2 LDGSTS.E.BYPASS.LTC128B.128 [R11+0x2f400], desc[UR38][R2.64+0x200], !P0 ;  /* 0x2f400200020bafae */ /* 0x0001e8000c101d66 */
[----:B------:R0:W-:Y:S04]  /*ee50*/  @!P2 LDGSTS.E.BYPASS.LTC128B.128 [R11+0x31400], desc[UR38][R2.64+0x280], !P1 ;  /* 0x31400280020bafae */ /* 0x0001e8000c901d66 */
[----:B------:R0:W-:Y:S04]  /*ee60*/  @!P2 LDGSTS.E.BYPASS.LTC128B.128 [R11+0x33400], desc[UR38][R2.64+0x300], P6 ;  /* 0x33400300020bafae */ /* 0x0001e8000b101d66 */
[----:B------:R0:W-:Y:S04]  /*ee70*/  STL [R1+0x8], R12 ;  /* 0x0000080c01007387 */ /* 0x0001e80000100800 */
[----:B------:R0:W-:Y:S04]  /*ee80*/  @!P2 LDGSTS.E.BYPASS.LTC128B.128 [R11+0x35400], desc[UR38][R2.64+0x380], P3 ;  /* 0x35400380020bafae */ /* 0x0001e80009901d66 */
[----:B------:R-:W1:Y:S04]  /*ee90*/  SHFL.IDX PT, R4, R4, 0x3, 0x181f ;  /* 0x00781f0004047f89 */ /* 0x000e6800000e0000 */
[----:B------:R-:W2:Y:S02]  /*eea0*/  SHFL.IDX PT, R0, R0, 0x3, 0x181f ;  /* 0x00781f0000007f89 */ /* 0x000ea400000e0000 */
.L_x_4461:
[----:B0-----:R-:W3:Y:S01]  /*eeb0*/  LDL.LU R2, [R1+0x60] ;  /* 0x0000600001027983 */ /* 0x001ee20000300800 */
[----:B------:R-:W-:Y:S01]  /*eec0*/  BSSY B0, `(.L_x_4324) ;  /* 0x000001e000007945 */ /* 0x000fe20003800000 */
[----:B---3--:R-:W-:-:S13]  /*eed0*/  ISETP.GE.AND P2, PT, R2, R7, PT ;  /* 0x000000070200720c */ /* 0x008fda0003f46270 */
[----:B------:R-:W-:Y:S05]  /*eee0*/  @P2 BRA `(.L_x_4325) ;  /* 0x00000000006c2947 */ /* 0x000fea0003800000 */
[----:B------:R-:W3:Y:S04]  /*eef0*/  LDL R3, [R1+0x8] ;  /* 0x0000080001037983 */ /* 0x000ee80000100800 */
[----:B------:R-:W4:Y:S01]  /*ef00*/  LDL R8, [R1+0x14] ;  /* 0x0000140001087983 */ /* 0x000f220000100800 */
[----:B------:R-:W-:Y:S02]  /*ef10*/  LOP3.LUT R5, R5, 0x40, RZ, 0xc0, !PT ;  /* 0x0000004005057812 */ /* 0x000fe400078ec0ff */
[----:B------:R-:W-:Y:S01]  /*ef20*/  LOP3.LUT R6, R6, 0x80, RZ, 0xc0, !PT ;  /* 0x0000008006067812 */ /* 0x000fe200078ec0ff */
[----:B------:R-:W0:Y:S01]  /*ef30*/  S2R R2, SR_TID.X ;  /* 0x0000000000027919 */ /* 0x000e220000002100 */
[----:B------:R-:W-:Y:S02]  /*ef40*/  SHF.R.U32.HI R5, RZ, 0x2, R5 ;  /* 0x00000002ff057819 */ /* 0x000fe40000011605 */
[----:B------:R-:W-:Y:S01]  /*ef50*/  SHF.R.U32.HI R6, RZ, 0x3, R6 ;  /* 0x00000003ff067819 */ /* 0x000fe20000011606 */
[----:B0-----:R-:W-:-:S05]  /*ef60*/  IMAD.SHL.U32 R2, R2, 0x8, RZ ;  /* 0x0000000802027824 */ /* 0x001fca00078e00ff */
[----:B------:R-:W-:-:S04]  /*ef70*/  LOP3.LUT R2, R2, 0x38, RZ, 0xc0, !PT ;  /* 0x0000003802027812 */ /* 0x000fc800078ec0ff */
[----:B--2---:R-:W-:Y:S02]  /*ef80*/  LEA R2, P2, R2, R0, 0x1 ;  /* 0x0000000002027211 */ /* 0x004fe400078408ff */
[C---:B---3--:R-:W-:Y:S02]  /*ef90*/  LOP3.LUT P6, RZ, R3.reuse, 0x8, RZ, 0xc0, !PT ;  /* 0x0000000803ff7812 */ /* 0x048fe400078cc0ff */
[C---:B------:R-:W-:Y:S02]  /*efa0*/  LOP3.LUT P4, RZ, R3.reuse, 0x4, RZ, 0xc0, !PT ;  /* 0x0000000403ff7812 */ /* 0x040fe4000788c0ff */
[----:B------:R-:W-:Y:S01]  /*efb0*/  LOP3.LUT P3, RZ, R3, 0x2, RZ, 0xc0, !PT ;  /* 0x0000000203ff7812 */ /* 0x000fe2000786c0ff */
[----:B-1----:R-:W-:Y:S01]  /*efc0*/  IMAD.X R3, RZ, RZ, R4, P2 ;  /* 0x000000ffff037224 */ /* 0x002fe200010e0604 */
[----:B------:R-:W-:-:S07]  /*efd0*/  ISETP.NE.U32.AND P2, PT, R5, RZ, PT ;  /* 0x000000ff0500720c */ /* 0x000fce0003f45070 */
[----:B------:R-:W-:Y:S01]  /*efe0*/  @!PT LDS RZ, [RZ] ;  /* 0x00000000fffff984 */ /* 0x000fe20000000800 */
[----:B------:R-:W-:Y:S01]  /*eff0*/  @!PT LDS RZ, [RZ] ;  /* 0x00000000fffff984 */ /* 0x000fe20000000800 */
[----:B------:R-:W-:Y:S01]  /*f000*/  @!PT LDS RZ, [RZ] ;  /* 0x00000000fffff984 */ /* 0x000fe20000000800 */
[----:B----4-:R0:W-:Y:S04]  /*f010*/  LDGSTS.E.BYPASS.LTC128B.128 [R8+0x27c00], desc[UR38][R2.64], !P6 ;  /* 0x27c0000002087fae */ /* 0x0101e8000f101d66 */
        /* <DEDUP_REMOVED lines=8> */
.L_x_4325:
[----:B------:R-:W-:Y:S05]  /*f0a0*/  BSYNC B0 ;  /* 0x0000000000007941 */ /* 0x000fea0003800000 */
.L_x_4324:
[----:B--2---:R2:W5:Y:S01]  /*f0b0*/  LDL R0, [R1+0x4] ;  /* 0x0000040001007983 */ /* 0x0045620000100800 */
[----:B------:R-:W-:Y:S01]  /*f0c0*/  PLOP3.LUT P0, PT, PT, PT, PT, 0x80, 0x0 ;  /* 0x000000000000781c */ /* 0x000fe20003f0f070 */
[----:B------:R-:W-:-:S12]  /*f0d0*/  NOP ;  /* 0x0000000000007918 */ /* 0x000fd80000000000 */
.L_x_4326:
[----:B0-----:R-:W3:Y:S01]  /*f0e0*/  LDL R2, [R1+0x4] ;  /* 0x0000040001027983 */ /* 0x001ee20000100800 */
[----:B------:R-:W-:Y:S02]  /*f0f0*/  PLOP3.LUT P1, PT, P1, P0, PT, 0xa2, 0x0 ;  /* 0x000000000000781c */ /* 0x000fe40000f21472 */
[----:B---3--:R-:W-:-:S08]  /*f100*/  @P0 R2UR P1, UR4, R2 ;  /* 0x00000000020402ca */ /* 0x008fd00000020000 */
[----:B------:R-:W-:-:S05]  /*f110*/  @P0 PLOP3.LUT P0, PT, P1, PT, PT, 0x80, 0x0 ;  /* 0x000000000000081c */ /* 0x000fca0000f0f070 */
[----:B------:R-:W-:Y:S01]  /*f120*/  @!P1 SYNCS.ARRIVE.TRANS64.RED.A0T1 RZ, [UR4+0x38810], RZ ;  /* 0x038810ffffff99a7 */ /* 0x000fe20008200404 */
[----:B------:R-:W-:Y:S07]  /*f130*/  @!P1 ARRIVES.LDGSTSBAR.64.TRANSCNT [UR4+0x38810] ;  /* 0x03881000ff0099b0 */ /* 0x000fee0008000a84 */
[----:B------:R-:W-:Y:S05]  /*f140*/  @P0 BRA.U.ANY `(.L_x_4326) ;  /* 0xfffffffd00e40947 */ /* 0x000fea000393ffff */
[----:B------:R-:W3:Y:S02]  /*f150*/  LDL.LU R3, [R1+0x5c] ;  /* 0x00005c0001037983 */ /* 0x000ee40000300800 */
[----:B---3--:R-:W-:-:S05]  /*f160*/  VIADD R3, R3, 0x1 ;  /* 0x0000000103037836 */ /* 0x008fca0000000000 */
[----:B------:R0:W-:Y:S01]  /*f170*/  STL [R1+0x5c], R3 ;  /* 0x00005c0301007387 */ /* 0x0001e20000100800 */
[----:B-----5:R-:W-:-:S04]  /*f180*/  LEA.HI R0, R3, R3, RZ, 0x1 ;  /* 0x0000000303007211 */ /* 0x020fc800078f08ff */
[----:B------:R-:W-:-:S05]  /*f190*/  LOP3.LUT R0, R0, 0xfffffffe, RZ, 0xc0, !PT ;  /* 0xfffffffe00007812 */ /* 0x000fca00078ec0ff */
[----:B------:R-:W-:-:S05]  /*f1a0*/  IMAD.IADD R0, R3, 0x1, -R0 ;  /* 0x0000000103007824 */ /* 0x000fca00078e0a00 */
[----:B------:R-:W-:Y:S01]  /*f1b0*/  SHF.L.U32 R0, R0, 0x1f, RZ ;  /* 0x0000001f00007819 */ /* 0x000fe200000006ff */
[----:B------:R-:W-:Y:S01]  /*f1c0*/  NOP ;  /* 0x0000000000007918 */ /* 0x000fe20000000000 */
[----:B------:R0:W-:Y:S01]  /*f1d0*/  SYNCS.ARRIVE.TRANS64.A1T0 RZ, [R2+URZ+0x38810], RZ ;  /* 0x038810ff02ff79a7 */ /* 0x0001e2000810003f */
[----:B------:R-:W-:Y:S01]  /*f1e0*/  BSSY B0, `(.L_x_4327) ;  /* 0x0000003000007945 */ /* 0x000fe20003800000 */
[----:B------:R-:W3:Y:S03]  /*f1f0*/  SYNCS.PHASECHK.TRANS64.TRYWAIT P0, [R2+URZ+0x38820], R0 ;  /* 0x03882000020075a7 */ /* 0x000ee6000800017f */
[----:B0--3--:R-:W-:Y:S05]  /*f200*/  @!P0 BRA `(.L_x_4328) ;  /* 0x0000005800d48947 */ /* 0x009fea0003800000 */
.L_x_4462:
[----:B------:R-:W-:Y:S05]  /*f210*/  BSYNC B0 ;  /* 0x0000000000007941 */ /* 0x000fea0003800000 */
.L_x_4327:
[----:B0-----:R-:W3:Y:S01]  /*f220*/  LDL R2, [R1+0x8] ;  /* 0x0000080001027983 */ /* 0x001ee20000100800 */
[----:B------:R-:W-:Y:S01]  /*f230*/  BSSY B0, `(.L_x_4329) ;  /* 0x00000a3000007945 */ /* 0x000fe20003800000 */
[----:B---3--:R-:W-:-:S13]  /*f240*/  LOP3.LUT P0, RZ, R2, 0x1, RZ, 0xc0, !PT ;  /* 0x0000000102ff7812 */ /* 0x008fda000780c0ff */
[----:B------:R-:W-:Y:S05]  /*f250*/  @!P0 BRA `(.L_x_4330) ;  /* 0x0000000800808947 */ /* 0x000fea0003800000 */
[----:B------:R-:W3:Y:S04]  /*f260*/  LDL R3, [R1+0x4] ;  /* 0x0000040001037983 */ /* 0x000ee80000100800 */
[----:B-1----:R-:W4:Y:S01]  /*f270*/  LDL R4, [R1+0x18] ;  /* 0x0000180001047983 */ /* 0x002f220000100800 */
[----:B------:R-:W0:Y:S01]  /*f280*/  S2R R2, SR_TID.X ;  /* 0x0000000000027919 */ /* 0x000e220000002100 */
[----:B---3--:R-:W-:Y:S02]  /*f290*/  IMAD.MOV.U32 R5, RZ, RZ, R3 ;  /* 0x000000ffff057224 */ /* 0x008fe400078e0003 */
[----:B------:R-:W3:Y:S01]  /*f2a0*/  LDL R3, [R1+0xc] ;  /* 0x00000c0001037983 */ /* 0x000ee20000100800 */
[----:B----4-:R-:W-:Y:S01]  /*f2b0*/  SHF.L.U32 R0, R4, 0x1f, RZ ;  /* 0x0000001f04007819 */ /* 0x010fe200000006ff */
[----:B------:R-:W-:Y:S01]  /*f2c0*/  BSSY B1, `(.L_x_4331) ;  /* 0x0000006000017945 */ /* 0x000fe20003800000 */
[----:B0-----:R-:W-:-:S04]  /*f2d0*/  LOP3.LUT R2, R2, 0x7f, RZ, 0xc0, !PT ;  /* 0x0000007f02027812 */ /* 0x001fc800078ec0ff */
[----:B------:R-:W-:Y:S01]  /*f2e0*/  ISETP.NE.AND P1, PT, R2, RZ, PT ;  /* 0x000000ff0200720c */ /* 0x000fe20003f25270 */
[----:B---3--:R-:W-:-:S04]  /*f2f0*/  IMAD R3, R3, 0x8, R5 ;  /* 0x0000000803037824 */ /* 0x008fc800078e0205 */
[----:B------:R-:W0:Y:S02]  /*f300*/  SYNCS.PHASECHK.TRANS64.TRYWAIT P0, [R3+URZ+0x38860], R0 ;  /* 0x03886000030075a7 */ /* 0x000e24000800017f */
[----:B0-----:R-:W-:Y:S06]  /*f310*/  @!P0 BRA `(.L_x_4332) ;  /* 0x0000005800a88947 */ /* 0x001fec0003800000 */
.L_x_4463:
[----:B------:R-:W-:Y:S05]  /*f320*/  BSYNC B1 ;  /* 0x0000000000017941 */ /* 0x000fea0003800000 */
.L_x_4331:
[----:B------:R-:W-:Y:S04]  /*f330*/  BSSY B1, `(.L_x_4333) ;  /* 0x0000009000017945 */ /* 0x000fe80003800000 */
[----:B------:R-:W-:Y:S05]  /*f340*/  @P1 BRA `(.L_x_4334) ;  /* 0x00000000001c1947 */ /* 0x000fea0003800000 */
[----:B------:R-:W1:Y:S01]  /*f350*/  S2R R2, SR_TID.X ;  /* 0x0000000000027919 */ /* 0x000e620000002100 */
[----:B0-----:R-:W-:-:S04]  /*f360*/  IMAD.MOV.U32 R0, RZ, RZ, 0x10000 ;  /* 0x00010000ff007424 */ /* 0x001fc800078e00ff */
[----:B------:R3:W-:Y:S01]  /*f370*/  SYNCS.ARRIVE.TRANS64 RZ, [R3+URZ+0x38850], R0 ;  /* 0x0388500003ff79a7 */ /* 0x0007e2000800003f */
[----:B-1----:R-:W-:-:S04]  /*f380*/  LOP3.LUT R2, R2, 0x1f, RZ, 0xc0, !PT ;  /* 0x0000001f02027812 */ /* 0x002fc800078ec0ff */
[----:B------:R-:W-:-:S13]  /*f390*/  ISETP.NE.AND P0, PT, R2, RZ, PT ;  /* 0x000000ff0200720c */ /* 0x000fda0003f05270 */
[----:B---3--:R-:W-:Y:S05]  /*f3a0*/  @!P0 BRA `(.L_x_4334) ;  /* 0x0000000000048947 */ /* 0x008fea0003800000 */
[----:B------:R-:W-:Y:S01]  /*f3b0*/  BPT.TRAP 0x1 ;  /* 0x000000040000795c */ /* 0x000fe20000300000 */
.L_x_4334:
[----:B------:R-:W-:Y:S05]  /*f3c0*/  BSYNC B1 ;  /* 0x0000000000017941 */ /* 0x000fea0003800000 */
.L_x_4333:
[----:B------:R-:W3:Y:S04]  /*f3d0*/  LDL R5, [R1+0x4] ;  /* 0x0000040001057983 */ /* 0x000ee80000100800 */
[----:B------:R-:W3:Y:S04]  /*f3e0*/  LDL R2, [R1+0xc] ;  /* 0x00000c0001027983 */ /* 0x000ee80000100800 */
[----:B------:R-:W4:Y:S04]  /*f3f0*/  LDL R4, [R1+0x20] ;  /* 0x0000200001047983 */ /* 0x000f280000100800 */
[----:B0-----:R-:W4:Y:S01]  /*f400*/  LDL R0, [R1+0x64] ;  /* 0x0000640001007983 */ /* 0x001f220000100800 */
[----:B------:R-:W-:Y:S01]  /*f410*/  UIADD3 UR4, UP0, UR40, 0x470, URZ ;  /* 0x0000047028047890 */ /* 0x000fe2000ff1e03f */
[----:B------:R-:W-:Y:S01]  /*f420*/  VIADD R3, R3, 0x38850 ;  /* 0x0003885003037836 */ /* 0x000fe20000000000 */
[----:B------:R-:W-:Y:S01]  /*f430*/  PLOP3.LUT P0, PT, PT, PT, PT, 0x80, 0x0 ;  /* 0x000000000000781c */ /* 0x000fe20003f0f070 */
[----:B------:R-:W-:Y:S01]  /*f440*/  UMOV UR6, 0x0 ;  /* 0x0000000000067882 */ /* 0x000fe20000000000 */
[----:B------:R-:W-:Y:S01]  /*f450*/  UIADD3.X UR5, URZ, UR41, URZ, UP0, !UPT ;  /* 0x000000293f057290 */ /* 0x000fe200087fe43f */
[----:B------:R-:W-:Y:S01]  /*f460*/  UMOV UR7, 0x14f00000 ;  /* 0x14f0000000077882 */ /* 0x000fe20000000000 */
[----:B------:R-:W-:Y:S01]  /*f470*/  UMOV UR10, URZ ;  /* 0x0000003f000a7c82 */ /* 0x000fe20008000000 */
[----:B---3--:R-:W-:-:S02]  /*f480*/  IMAD R2, R2, 0x10000, R5 ;  /* 0x0001000002027824 */ /* 0x008fc400078e0205 */
[----:B----4-:R-:W-:Y:S02]  /*f490*/  IMAD R0, R0, 0x40, R4 ;  /* 0x0000004000007824 */ /* 0x010fe400078e0204 */
[----:B------:R-:W-:-:S07]  /*f4a0*/  VIADD R4, R2, 0x400 ;  /* 0x0000040002047836 */ /* 0x000fce0000000000 */
.L_x_4335:
[----:B------:R-:W3:Y:S01]  /*f4b0*/  LDL R5, [R1] ;  /* 0x0000000001057983 */ /* 0x000ee20000100800 */
[----:B------:R-:W-:-:S13]  /*f4c0*/  @P0 ELECT P1, URZ, PT ;  /* 0x00000000003f082f */ /* 0x000fda0003820000 */
[----:B------:R-:W-:Y:S02]  /*f4d0*/  @P1 R2UR UR12, R18 ;  /* 0x00000000120c12ca */ /* 0x000fe400000e0000 */
[----:B------:R-:W-:Y:S02]  /*f4e0*/  @P1 R2UR UR11, R0 ;  /* 0x00000000000b12ca */ /* 0x000fe400000e0000 */
[----:B------:R-:W-:Y:S02]  /*f4f0*/  @P1 R2UR UR9, R3 ;  /* 0x00000000030912ca */ /* 0x000fe400000e0000 */
[----:B------:R-:W-:Y:S02]  /*f500*/  @P1 R2UR UR8, R4 ;  /* 0x00000000040812ca */ /* 0x000fe400000e0000 */
[----:B------:R-:W-:Y:S02]  /*f510*/  @P1 PLOP3.LUT P0, PT, P1, PT, PT, 0x8, 0x0 ;  /* 0x000000000000181c */ /* 0x000fe40000f0e170 */
[----:B---3--:R-:W-:-:S02]  /*f520*/  @P1 R2UR UR13, R5 ;  /* 0x00000000050d12ca */ /* 0x008fc400000e0000 */
        /* <DEDUP_REMOVED lines=8> */
.L_x_4336:
        /* <DEDUP_REMOVED lines=16> */
.L_x_4337:
        /* <DEDUP_REMOVED lines=16> */
.L_x_4338:
        /* <DEDUP_REMOVED lines=16> */
.L_x_4339:
        /* <DEDUP_REMOVED lines=16> */
.L_x_4340:
        /* <DEDUP_REMOVED lines=16> */
.L_x_4341:
        /* <DEDUP_REMOVED lines=16> */
.L_x_4342:
        /* <DEDUP_REMOVED lines=11> */
.L_x_4330:
[----:B------:R-:W-:Y:S05]  /*fc60*/  BSYNC B0 ;  /* 0x0000000000007941 */ /* 0x000fea0003800000 */
.L_x_4329:
[----:B-1----:R-:W3:Y:S01]  /*fc70*/  LDL.LU R4, [R1+0x48] ;  /* 0x0000480001047983 */ /* 0x002ee20000300800 */
[----:B------:R-:W-:Y:S01]  /*fc80*/  BSSY B0, `(.L_x_4343) ;  /* 0x00002cf000007945 */ /* 0x000fe20003800000 */
[----:B---3--:R-:W-:-:S13]  /*fc90*/  ISETP.GE.AND P0, PT, R4, 0x41, PT ;  /* 0x000000410400780c */ /* 0x008fda0003f06270 */
[----:B------:R-:W-:Y:S05]  /*fca0*/  @!P0 BRA `(.L_x_4344) ;  /* 0x0000002c00308947 */ /* 0x000fea0003800000 */
[----:B------:R-:W3:Y:S01]  /*fcb0*/  LDL R4, [R1+0x30] ;  /* 0x0000300001047983 */ /* 0x000ee20000100800 */
[----:B------:R-:W-:Y:S01]  /*fcc0*/  IMAD.MOV.U32 R0, RZ, RZ, 0x1 ;  /* 0x00000001ff007424 */ /* 0x000fe200078e00ff */
[----:B------:R-:W-:Y:S01]  /*fcd0*/  BSSY B2, `(.L_x_4345) ;  /* 0x00000f3000027945 */ /* 0x000fe20003800000 */
[----:B---3--:R-:W-:-:S05]  /*fce0*/  IMAD.MOV R6, RZ, RZ, -R4 ;  /* 0x000000ffff067224 */ /* 0x008fca00078e0a04 */
[----:B------:R-:W-:-:S05]  /*fcf0*/  VIADDMNMX R6, R6, R0, 0xffffffff, !PT ;  /* 0xffffffff06067446 */ /* 0x000fca0007800100 */
[----:B------:R-:W-:-:S05]  /*fd00*/  IMAD.IADD R0, R4, 0x1, R6 ;  /* 0x0000000104007824 */ /* 0x000fca00078e0206 */
[----:B------:R-:W-:-:S04]  /*fd10*/  LOP3.LUT R0, R0, 0x1, RZ, 0xc0, !PT ;  /* 0x0000000100007812 */ /* 0x000fc800078ec0ff */
[----:B------:R-:W-:Y:S01]  /*fd20*/  ISETP.NE.U32.AND P0, PT, R0, 0x1, PT ;  /* 0x000000010000780c */ /* 0x000fe20003f05070 */
[----:B------:R-:W-:-:S12]  /*fd30*/  VIADD R0, R4, 0xfffffffe ;  /* 0xfffffffe04007836 */ /* 0x000fd80000000000 */
[----:B------:R-:W-:Y:S05]  /*fd40*/  @P0 BRA `(.L_x_4346) ;  /* 0x0000000c00ac0947 */ /* 0x000fea0003800000 */
[----:B------:R-:W3:Y:S04]  /*fd50*/  LDL R5, [R1+0x8] ;  /* 0x0000080001057983 */ /* 0x000ee80000100800 */
[----:B------:R-:W4:Y:S04]  /*fd60*/  LDL.LU R4, [R1+0xc] ;  /* 0x00000c0001047983 */ /* 0x000f280000300800 */
[----:B------:R-:W5:Y:S01]  /*fd70*/  LDL.LU R7, [R1+0x18] ;  /* 0x0000180001077983 */ /* 0x000f620000300800 */
[----:B------:R-:W-:Y:S01]  /*fd80*/  BSSY B1, `(.L_x_4347) ;  /* 0x00000e5000017945 */ /* 0x000fe20003800000 */
[----:B---3--:R-:W-:Y:S01]  /*fd90*/  LOP3.LUT P2, RZ, R5, 0x1, RZ, 0xc0, !PT ;  /* 0x0000000105ff7812 */ /* 0x008fe2000784c0ff */
[----:B----4-:R-:W-:-:S05]  /*fda0*/  VIADD R2, R4, 0x1 ;  /* 0x0000000104027836 */ /* 0x010fca0000000000 */
[----:B------:R-:W-:-:S04]  /*fdb0*/  ISETP.NE.AND P0, PT, R2, 0x2, PT ;  /* 0x000000020200780c */ /* 0x000fc80003f05270 */
[----:B------:R-:W-:Y:S02]  /*fdc0*/  SEL R3, RZ, 0x1, P0 ;  /* 0x00000001ff037807 */ /* 0x000fe40000000000 */
[----:B------:R-:W-:Y:S02]  /*fdd0*/  SEL R8, R2, RZ, P0 ;  /* 0x000000ff02087207 */ /* 0x000fe40000000000 */
[----:B-----5:R-:W-:-:S05]  /*fde0*/  LOP3.LUT R7, R7, R3, RZ, 0x3c, !PT ;  /* 0x0000000307077212 */ /* 0x020fca00078e3cff */
[----:B------:R0:W-:Y:S04]  /*fdf0*/  STL [R1+0x18], R7 ;  /* 0x0000180701007387 */ /* 0x0001e80000100800 */
[----:B------:R0:W-:Y:S01]  /*fe00*/  STL [R1+0xc], R8 ;  /* 0x00000c0801007387 */ /* 0x0001e20000100800 */
[----:B------:R-:W-:Y:S05]  /*fe10*/  @!P2 BRA `(.L_x_4348) ;  /* 0x0000000c006ca947 */ /* 0x000fea0003800000 */
[----:B------:R-:W-:Y:S02]  /*fe20*/  ULDC.64 UR4, c[0x0][0x418] ;  /* 0x0001060000047ab9 */ /* 0x000fe40000000a00 */
[----:B------:R-:W-:-:S04]  /*fe30*/  ISETP.NE.U32.AND P0, PT, RZ, UR4, PT ;  /* 0x00000004ff007c0c */ /* 0x000fc8000bf05070 */
[----:B------:R-:W-:-:S13]  /*fe40*/  ISETP.NE.AND.EX P0, PT, RZ, UR5, PT, P0 ;  /* 0x00000005ff007c0c */ /* 0x000fda000bf05300 */
[----:B------:R-:W-:Y:S05]  /*fe50*/  @!P0 BRA `(.L_x_4349) ;  /* 0x0000000000508947 */ /* 0x000fea0003800000 */
[----:B------:R-:W3:Y:S01]  /*fe60*/  LDL R10, [R1+0x1c] ;  /* 0x00001c00010a7983 */ /* 0x000ee20000100800 */
[----:B------:R-:W1:Y:S01]  /*fe70*/  LDC R5, c[0x0][0x43c] ;  /* 0x00010f00ff057b82 */ /* 0x000e620000000800 */
[----:B------:R-:W-:Y:S02]  /*fe80*/  ULDC.64 UR6, c[0x0][0x428] ;  /* 0x00010a0000067ab9 */ /* 0x000fe40000000a00 */
[----:B------:R-:W4:Y:S01]  /*fe90*/  LDL R9, [R1+0x10] ;  /* 0x0000100001097983 */ /* 0x000f220000100800 */
        /* <DEDUP_REMOVED lines=14> */
[----:B------:R-:W3:Y:S04]  /*ff80*/  LDG.E R2, desc[UR38][R4.64] ;  /* 0x0000002604027981 */ /* 0x000ee8000c1e1900 */
[----:B---3--:R1:W-:Y:S02]  /*ff90*/  STL [R1], R2 ;  /* 0x0000000201007387 */ /* 0x0083e40000100800 */
.L_x_4349:
[----:B-1----:R-:W3:Y:S01]  /*ffa0*/  LDL R2, [R1+0x4] ;  /* 0x0000040001027983 */ /* 0x002ee20000100800 */
[----:B------:R-:W1:Y:S02]  /*ffb0*/  S2R R3, SR_TID.X ;  /* 0x0000000000037919 */ /* 0x000e640000002100 */
[----:B-1----:R-:W-:Y:S01]  /*ffc0*/  LOP3.LUT R4, R3, 0x7f, RZ, 0xc0, !PT ;  /* 0x0000007f03047812 */ /* 0x002fe200078ec0ff */
[----:B------:R-:W-:Y:S03]  /*ffd0*/  BSSY B3, `(.L_x_4350) ;  /* 0x0000006000037945 */ /* 0x000fe60003800000 */
[----:B------:R-:W-:Y:S01]  /*ffe0*/  ISETP.NE.AND P1, PT, R4, RZ, PT ;  /* 0x000000ff0400720c */ /* 0x000fe20003f25270 */
[----:B---3--:R-:W-:Y:S01]  /*fff0*/  IMAD R3, R8, 0x8, R2 ;  /* 0x0000000808037824 */ /* 0x008fe200078e0202 */
[----:B------:R-:W-:-:S04]  /*10000*/  SHF.L.U32 R2, R7, 0x1f, RZ ;  /* 0x0000001f07027819 */ /* 0x000fc800000006ff */
[----:B------:R-:W1:Y:S02]  /*10010*/  SYNCS.PHASECHK.TRANS64.TRYWAIT P0, [R3+URZ+0x38840], R2 ;  /* 0x03884002030075a7 */ /* 0x000e64000800017f */
[----:B-1----:R-:W-:Y:S05]  /*10020*/  @!P0 BRA `(.L_x_4351) ;  /* 0x0000004c00788947 */ /* 0x002fea0003800000 */
.L_x_4464:
[----:B------:R-:W-:Y:S05]  /*10030*/  BSYNC B3 ;  /* 0x0000000000037941 */ /* 0x000fea0003800000 */
.L_x_4350:
[----:B------:R-:W-:Y:S04]  /*10040*/  BSSY B3, `(.L_x_4352) ;  /* 0x0000009000037945 */ /* 0x000fe80003800000 */
[----:B------:R-:W-:Y:S05]  /*10050*/  @P1 BRA `(.L_x_4353) ;  /* 0x00000000001c1947 */ /* 0x000fea0003800000 */
[----:B------:R-:W3:Y:S02]  /*10060*/  S2R R4, SR_TID.X ;  /* 0x0000000000047919 */ /* 0x000ee40000002100 */
[----:B---3--:R-:W-:Y:S01]  /*10070*/  LOP3.LUT R5, R4, 0x1f, RZ, 0xc0, !PT ;  /* 0x0000001f04057812 */ /* 0x008fe200078ec0ff */
[----:B------:R-:W-:-:S03]  /*10080*/  IMAD.MOV.U32 R4, RZ, RZ, 0x2000 ;  /* 0x00002000ff047424 */ /* 0x000fc600078e00ff */
[----:B------:R-:W-:Y:S01]  /*10090*/  ISETP.NE.AND P0, PT, R5, RZ, PT ;  /* 0x000000ff0500720c */ /* 0x000fe20003f05270 */
[----:B------:R3:W-:-:S12]  /*100a0*/  SYNCS.ARRIVE.TRANS64 RZ, [R3+URZ+0x38830], R4 ;  /* 0x0388300403ff79a7 */ /* 0x0007d8000800003f */
[----:B---3--:R-:W-:Y:S05]  /*100b0*/  @!P0 BRA `(.L_x_4353) ;  /* 0x0000000000048947 */ /* 0x008fea0003800000 */
[----:B------:R-:W-:Y:S01]  /*100c0*/  BPT.TRAP 0x1 ;  /* 0x000000040000795c */ /* 0x000fe20000300000 */
.L_x_4353:
[----:B------:R-:W-:Y:S05]  /*100d0*/  BSYNC B3 ;  /* 0x0000000000037941 */ /* 0x000fea0003800000 */
.L_x_4352:
[----:B0-----:R-:W3:Y:S04]  /*100e0*/  LDL R8, [R1+0x4] ;  /* 0x0000040001087983 */ /* 0x001ee80000100800 */
[----:B------:R-:W3:Y:S04]  /*100f0*/  LDL R4, [R1+0xc] ;  /* 0x00000c0001047983 */ /* 0x000ee80000100800 */
[----:B------:R-:W4:Y:S01]  /*10100*/  LDL R5, [R1+0x20] ;  /* 0x0000200001057983 */ /* 0x000f220000100800 */
        /* <DEDUP_REMOVED lines=8> */
[----:B----4-:R-:W-:Y:S02]  /*10190*/  IMAD R0, R0, 0x40, R5 ;  /* 0x0000004000007824 */ /* 0x010fe400078e0205 */
[----:B------:R-:W-:Y:S02]  /*101a0*/  VIADD R4, R4, 0x22400 ;  /* 0x0002240004047836 */ /* 0x000fe40000000000 */
[----:B------:R-:W-:-:S07]  /*101b0*/  VIADD R5, R3, 0x38830 ;  /* 0x0003883003057836 */ /* 0x000fce0000000000 */
.L_x_4354:
        /* <DEDUP_REMOVED lines=11> */
[----:B------:R-:W0:Y:S01]  /*10270*/  SYNCS.PHASECHK.TRANS64.TRYWAIT P0, [R3+URZ+0x38860], R2 ;  /* 0x03886002030075a7 */ /* 0x000e22000800017f */
[----:B------:R-:W-:Y:S04]  /*10280*/  BSSY B3, `(.L_x_4355) ;  /* 0x0000002000037945 */ /* 0x000fe80003800000 */
[----:B0-----:R-:W-:Y:S05]  /*10290*/  @!P0 BRA `(.L_x_4356) ;  /* 0x0000004800f08947 */ /* 0x001fea0003800000 */
.L_x_4465:
[----:B------:R-:W-:Y:S05]  /*102a0*/  BSYNC B3 ;  /* 0x0000000000037941 */ /* 0x000fea0003800000 */
.L_x_4355:
[----:B------:R-:W-:Y:S01]  /*102b0*/  BSSY B3, `(.L_x_4357) ;  /* 0x000000b000037945 */ /* 0x000fe20003800000 */
[----:B------:R-:W-:Y:S02]  /*102c0*/  IMAD.MOV.U32 R8, RZ, RZ, 0x0 ;  /* 0x00000000ff087424 */ /* 0x000fe400078e00ff */
[----:B------:R-:W-:Y:S01]  /*102d0*/  IMAD.MOV.U32 R9, RZ, RZ, 0x14f00000 ;  /* 0x14f00000ff097424 */ /* 0x000fe200078e00ff */
[----:B------:R-:W-:Y:S06]  /*102e0*/  @P1 BRA `(.L_x_4358) ;  /* 0x00000000001c1947 */ /* 0x000fec0003800000 */
[----:B------:R-:W3:Y:S01]  /*102f0*/  S2R R4, SR_TID.X ;  /* 0x0000000000047919 */ /* 0x000ee20000002100 */
[----:B01----:R-:W-:-:S04]  /*10300*/  IMAD.MOV.U32 R2, RZ, RZ, 0x10000 ;  /* 0x00010000ff027424 */ /* 0x003fc800078e00ff */
[----:B------:R4:W-:Y:S01]  /*10310*/  SYNCS.ARRIVE.TRANS64 RZ, [R3+URZ+0x38850], R2 ;  /* 0x0388500203ff79a7 */ /* 0x0009e2000800003f */
[----:B---3--:R-:W-:-:S04]  /*10320*/  LOP3.LUT R4, R4, 0x1f, RZ, 0xc0, !PT ;  /* 0x0000001f04047812 */ /* 0x008fc800078ec0ff */
[----:B------:R-:W-:-:S13]  /*10330*/  ISETP.NE.AND P0, PT, R4, RZ, PT ;  /* 0x000000ff0400720c */ /* 0x000fda0003f05270 */
[----:B----4-:R-:W-:Y:S05]  /*10340*/  @!P0 BRA `(.L_x_4358) ;  /* 0x0000000000048947 */ /* 0x010fea0003800000 */
[----:B------:R-:W-:Y:S01]  /*10350*/  BPT.TRAP 0x1 ;  /* 0x000000040000795c */ /* 0x000fe20000300000 */
.L_x_4358:
[----:B------:R-:W-:Y:S05]  /*10360*/  BSYNC B3 ;  /* 0x0000000000037941 */ /* 0x000fea0003800000 */
.L_x_4357:
[----:B------:R-:W3:Y:S04]  /*10370*/  LDL R4, [R1+0x4] ;  /* 0x0000040001047983 */ /* 0x000ee80000100800 */
[----:B01----:R-:W3:Y:S01]  /*10380*/  LDL R2, [R1+0xc] ;  /* 0x00000c0001027983 */ /* 0x003ee20000100800 */
        /* <DEDUP_REMOVED lines=9> */
.L_x_4359:
        /* <DEDUP_REMOVED lines=16> */
.L_x_4360:
        /* <DEDUP_REMOVED lines=16> */
.L_x_4361:
        /* <DEDUP_REMOVED lines=16> */
.L_x_4362:
        /* <DEDUP_REMOVED lines=16> */
.L_x_4363:
        /* <DEDUP_REMOVED lines=16> */
.L_x_4364:
        /* <DEDUP_REMOVED lines=16> */
.L_x_4365:
        /* <DEDUP_REMOVED lines=16> */
.L_x_4366:
        /* <DEDUP_REMOVED lines=10> */
[----:B-1----:R-:W-:Y:S05]  /*10bc0*/  @P0 BRA.U.ANY `(.L_x_4366) ;  /* 0xfffffffd00d40947 */ /* 0x002fea000393ffff */
.L_x_4348:
[----:B------:R-:W-:Y:S05]  /*10bd0*/  BSYNC B1 ;  /* 0x0000000000017941 */ /* 0x000fea0003800000 */
.L_x_4347:
[----:B------:R-:W3:Y:S02]  /*10be0*/  LDL.LU R4, [R1+0x30] ;  /* 0x0000300001047983 */ /* 0x000ee40000300800 */
[----:B---3--:R-:W-:-:S07]  /*10bf0*/  VIADD R0, R4, 0xfffffffd ;  /* 0xfffffffd04007836 */ /* 0x008fce0000000000 */
.L_x_4346:
[----:B------:R-:W-:Y:S05]  /*10c00*/  BSYNC B2 ;  /* 0x0000000000027941 */ /* 0x000fea0003800000 */
.L_x_4345:
[----:B------:R-:W3:Y:S01]  /*10c10*/  LDL.LU R2, [R1+0x2c] ;  /* 0x00002c0001027983 */ /* 0x000ee20000300800 */
[----:B------:R-:W-:-:S05]  /*10c20*/  IMAD.MOV R6, RZ, RZ, -R6 ;  /* 0x000000ffff067224 */ /* 0x000fca00078e0a06 */
[----:B---3--:R-:W-:-:S13]  /*10c30*/  ISETP.NE.AND P0, PT, R2, R6, PT ;  /* 0x000000060200720c */ /* 0x008fda0003f05270 */
[----:B------:R-:W-:Y:S05]  /*10c40*/  @!P0 BRA `(.L_x_4344) ;  /* 0x0000001c00488947 */ /* 0x000fea0003800000 */
.L_x_4407:
[----:B------:R-:W3:Y:S04]  /*10c50*/  LDL R4, [R1+0x8] ;  /* 0x0000080001047983 */ /* 0x000ee80000100800 */
[----:B0-----:R-:W0:Y:S04]  /*10c60*/  LDL.LU R3, [R1+0xc] ;  /* 0x00000c0001037983 */ /* 0x001e280000300800 */
[----:B------:R-:W4:Y:S01]  /*10c70*/  LDL.LU R2, [R1+0x18] ;  /* 0x0000180001027983 */ /* 0x000f220000300800 */
[----:B------:R-:W-:Y:S05]  /*10c80*/  YIELD ;  /* 0x0000000000007946 */ /* 0x000fea0003800000 */
        /* <DEDUP_REMOVED lines=13> */
[----:B------:R-:W3:Y:S01]  /*10d60*/  LDL R9, [R1+0x1c] ;  /* 0x00001c0001097983 */ /* 0x000ee20000100800 */
[----:B------:R-:W0:Y:S01]  /*10d70*/  LDC R8, c[0x0][0x43c] ;  /* 0x00010f00ff087b82 */ /* 0x000e220000000800 */
        /* <DEDUP_REMOVED lines=18> */
.L_x_4369:
[----:B0-----:R-:W3:Y:S01]  /*10ea0*/  LDL R2, [R1+0x4] ;  /* 0x0000040001027983 */ /* 0x001ee20000100800 */
[----:B------:R-:W0:Y:S01]  /*10eb0*/  S2R R3, SR_TID.X ;  /* 0x0000000000037919 */ /* 0x000e220000002100 */
[----:B------:R-:W-:Y:S01]  /*10ec0*/  BSSY B2, `(.L_x_4370) ;  /* 0x0000007000027945 */ /* 0x000fe20003800000 */
[----:B0-----:R-:W-:-:S04]  /*10ed0*/  LOP3.LUT R3, R3, 0x7f, RZ, 0xc0, !PT ;  /* 0x0000007f03037812 */ /* 0x001fc800078ec0ff */
[----:B------:R-:W-:Y:S01]  /*10ee0*/  ISETP.NE.AND P1, PT, R3, RZ, PT ;  /* 0x000000ff0300720c */ /* 0x000fe20003f25270 */
[----:B---3--:R-:W-:Y:S01]  /*10ef0*/  IMAD R4, R7, 0x8, R2 ;  /* 0x0000000807047824 */ /* 0x008fe200078e0202 */
[----:B------:R-:W-:-:S04]  /*10f00*/  SHF.L.U32 R2, R6, 0x1f, RZ ;  /* 0x0000001f06027819 */ /* 0x000fc800000006ff */
[----:B------:R-:W0:Y:S02]  /*10f10*/  SYNCS.PHASECHK.TRANS64.TRYWAIT P0, [R4+URZ+0x38840], R2 ;  /* 0x03884002040075a7 */ /* 0x000e24000800017f */
[----:B0-----:R-:W-:Y:S05]  /*10f20*/  @!P0 BRA `(.L_x_4371) ;  /* 0x0000003c00e08947 */ /* 0x001fea0003800000 */
.L_x_4466:
[----:B------:R-:W-:Y:S05]  /*10f30*/  BSYNC B2 ;  /* 0x0000000000027941 */ /* 0x000fea0003800000 */
.L_x_4370:
        /* <DEDUP_REMOVED lines=9> */
.L_x_4373:
[----:B------:R-:W-:Y:S05]  /*10fd0*/  BSYNC B2 ;  /* 0x0000000000027941 */ /* 0x000fea0003800000 */
.L_x_4372:
        /* <DEDUP_REMOVED lines=13> */
.L_x_4374:
        /* <DEDUP_REMOVED lines=11> */
[----:B------:R-:W1:Y:S01]  /*11160*/  SYNCS.PHASECHK.TRANS64.TRYWAIT P0, [R4+URZ+0x38860], R2 ;  /* 0x03886002040075a7 */ /* 0x000e62000800017f */
[----:B------:R-:W-:Y:S04]  /*11170*/  BSSY B2, `(.L_x_4375) ;  /* 0x0000002000027945 */ /* 0x000fe80003800000 */
[----:B-1----:R-:W-:Y:S05]  /*11180*/  @!P0 BRA `(.L_x_4376) ;  /* 0x0000003c005c8947 */ /* 0x002fea0003800000 */
.L_x_4467:
[----:B------:R-:W-:Y:S05]  /*11190*/  BSYNC B2 ;  /* 0x0000000000027941 */ /* 0x000fea0003800000 */
.L_x_4375:
        /* <DEDUP_REMOVED lines=11> */
.L_x_4378:
[----:B------:R-:W-:Y:S05]  /*11250*/  BSYNC B2 ;  /* 0x0000000000027941 */ /* 0x000fea0003800000 */
.L_x_4377:
        /* <DEDUP_REMOVED lines=10> */
.L_x_4379:
        /* <DEDUP_REMOVED lines=16> */
.L_x_4380:
        /* <DEDUP_REMOVED lines=16> */
.L_x_4381:
        /* <DEDUP_REMOVED lines=16> */
.L_x_4382:
        /* <DEDUP_REMOVED lines=16> */
.L_x_4383:
        /* <DEDUP_REMOVED lines=16> */
.L_x_4384:
        /* <DEDUP_REMOVED lines=16> */
.L_x_4385:
        /* <DEDUP_REMOVED lines=16> */
.L_x_4386:
        /* <DEDUP_REMOVED lines=11> */
.L_x_4368:
[----:B------:R-:W-:Y:S05]  /*11ab0*/  BSYNC B1 ;  /* 0x0000000000017941 */ /* 0x000fea0003800000 */
.L_x_4367:
        /* <DEDUP_REMOVED lines=36> */
.L_x_4389:
[----:B-1----:R-:W3:Y:S01]  /*11d00*/  LDL R2, [R1+0x4] ;  /* 0x0000040001027983 */ /* 0x002ee20000100800 */
[----:B------:R-:W1:Y:S01]  /*11d10*/  S2R R3, SR_TID.X ;  /* 0x0000000000037919 */ /* 0x000e620000002100 */
[----:B------:R-:W-:Y:S01]  /*11d20*/  BSSY B2, `(.L_x_4390) ;  /* 0x0000007000027945 */ /* 0x000fe20003800000 */
[----:B-1----:R-:W-:-:S04]  /*11d30*/  LOP3.LUT R3, R3, 0x7f, RZ, 0xc0, !PT ;  /* 0x0000007f03037812 */ /* 0x002fc800078ec0ff */
[----:B------:R-:W-:Y:S01]  /*11d40*/  ISETP.NE.AND P1, PT, R3, RZ, PT ;  /* 0x000000ff0300720c */ /* 0x000fe20003f25270 */
[----:B---3--:R-:W-:Y:S01]  /*11d50*/  IMAD R4, R9, 0x8, R2 ;  /* 0x0000000809047824 */ /* 0x008fe200078e0202 */
[----:B------:R-:W-:-:S04]  /*11d60*/  SHF.L.U32 R2, R8, 0x1f, RZ ;  /* 0x0000001f08027819 */ /* 0x000fc800000006ff */
[----:B------:R-:W1:Y:S02]  /*11d70*/  SYNCS.PHASECHK.TRANS64.TRYWAIT P0, [R4+URZ+0x38840], R2 ;  /* 0x03884002040075a7 */ /* 0x000e64000800017f */
[----:B-1----:R-:W-:Y:S05]  /*11d80*/  @!P0 BRA `(.L_x_4391) ;  /* 0x0000003000708947 */ /* 0x002fea0003800000 */
.L_x_4468:
[----:B------:R-:W-:Y:S05]  /*11d90*/  BSYNC B2 ;  /* 0x0000000000027941 */ /* 0x000fea0003800000 */
.L_x_4390:
        /* <DEDUP_REMOVED lines=9> */
.L_x_4393:
[----:B------:R-:W-:Y:S05]  /*11e30*/  BSYNC B2 ;  /* 0x0000000000027941 */ /* 0x000fea0003800000 */
.L_x_4392:
        /* <DEDUP_REMOVED lines=14> */
.L_x_4394:
        /* <DEDUP_REMOVED lines=14> */
.L_x_4469:
[----:B------:R-:W-:Y:S05]  /*12000*/  BSYNC B2 ;  /* 0x0000000000027941 */ /* 0x000fea0003800000 */
.L_x_4395:
        /* <DEDUP_REMOVED lines=11> */
.L_x_4398:
[----:B------:R-:W-:Y:S05]  /*120c0*/  BSYNC B2 ;  /* 0x0000000000027941 */ /* 0x000fea0003800000 */
.L_x_4397:
[----:B------:R-:W3:Y:S04]  /*120d0*/  LDL R8, [R1+0x4] ;  /* 0x0000040001087983 */ /* 0x000ee80000100800 */
        /* <DEDUP_REMOVED lines=10> */
.L_x_4399:
        /* <DEDUP_REMOVED lines=16> */
.L_x_4400:
        /* <DEDUP_REMOVED lines=16> */
.L_x_4401:
        /* <DEDUP_REMOVED lines=16> */
.L_x_4402:
        /* <DEDUP_REMOVED lines=16> */
.L_x_4403:
        /* <DEDUP_REMOVED lines=16> */
.L_x_4404:
        /* <DEDUP_REMOVED lines=16> */
.L_x_4405:
        /* <DEDUP_REMOVED lines=16> */
.L_x_4406:
        /* <DEDUP_REMOVED lines=11> */
.L_x_4388:
[----:B------:R-:W-:Y:S05]  /*12930*/  BSYNC B1 ;  /* 0x0000000000017941 */ /* 0x000fea0003800000 */
.L_x_4387:
[C---:B------:R-:W-:Y:S01]  /*12940*/  ISETP.GT.AND P0, PT, R0.reuse, 0x1, PT ;  /* 0x000000010000780c */ /* 0x040fe20003f04270 */
[----:B------:R-:W-:-:S12]  /*12950*/  VIADD R0, R0, 0xfffffffe ;  /* 0xfffffffe00007836 */ /* 0x000fd80000000000 */
[----:B------:R-:W-:Y:S05]  /*12960*/  @P0 BRA `(.L_x_4407) ;  /* 0xffffffe000b80947 */ /* 0x000fea000383ffff */
.L_x_4344:
[----:B------:R-:W-:Y:S05]  /*12970*/  BSYNC B0 ;  /* 0x0000000000007941 */ /* 0x000fea0003800000 */
.L_x_4343:
[----:B------:R-:W3:Y:S04]  /*12980*/  LDL.LU R4, [R1+0xc] ;  /* 0x00000c0001047983 */ /* 0x000ee80000300800 */
[----:B------:R-:W4:Y:S01]  /*12990*/  LDL.LU R3, [R1+0x18] ;  /* 0x0000180001037983 */ /* 0x000f220000300800 */
[----:B------:R-:W1:Y:S01]  /*129a0*/  S2R R2, SR_TID.X ;  /* 0x0000000000027919 */ /* 0x000e620000002100 */
[----:B------:R-:W-:Y:S01]  /*129b0*/  BSSY B0, `(.L_x_4408) ;  /* 0x0000015000007945 */ /* 0x000fe20003800000 */
[----:B-1----:R-:W-:-:S04]  /*129c0*/  LOP3.LUT R2, R2, 0x7f, RZ, 0xc0, !PT ;  /* 0x0000007f02027812 */ /* 0x002fc800078ec0ff */
[----:B------:R-:W-:Y:S01]  /*129d0*/  ISETP.NE.AND P1, PT, R2, RZ, PT ;  /* 0x000000ff0200720c */ /* 0x000fe20003f25270 */
[----:B---3--:R-:W-:-:S05]  /*129e0*/  VIADD R0, R4, 0x1 ;  /* 0x0000000104007836 */ /* 0x008fca0000000000 */
[----:B------:R-:W-:-:S04]  /*129f0*/  ISETP.NE.AND P0, PT, R0, 0x2, PT ;  /* 0x000000020000780c */ /* 0x000fc80003f05270 */
[----:B------:R-:W-:-:S04]  /*12a00*/  SEL R2, RZ, 0x1, P0 ;  /* 0x00000001ff027807 */ /* 0x000fc80000000000 */
[----:B----4-:R-:W-:-:S05]  /*12a10*/  LOP3.LUT R3, R3, R2, RZ, 0x3c, !PT ;  /* 0x0000000203037212 */ /* 0x010fca00078e3cff */
[----:B------:R1:W-:Y:S01]  /*12a20*/  STL [R1+0x18], R3 ;  /* 0x0000180301007387 */ /* 0x0003e20000100800 */
[----:B------:R-:W-:Y:S05]  /*12a30*/  @P1 BRA `(.L_x_4409) ;  /* 0x0000000000301947 */ /* 0x000fea0003800000 */
[----:B-1----:R-:W1:Y:S01]  /*12a40*/  S2R R3, SR_LANEID ;  /* 0x0000000000037919 */ /* 0x002e620000000000 */
[----:B------:R-:W-:Y:S01]  /*12a50*/  VOTEU.ANY UR4, UPT, PT ;  /* 0x0000000000047886 */ /* 0x000fe200038e0100 */
[----:B------:R-:W3:Y:S01]  /*12a60*/  LDC.64 R4, c[0x0][0xd60] ;  /* 0x00035800ff047b82 */ /* 0x000ee20000000a00 */
[----:B------:R-:W1:Y:S02]  /*12a70*/  FLO.U32 R2, UR4 ;  /* 0x0000000400027d00 */ /* 0x000e6400080e0000 */
[----:B-1----:R-:W-:-:S06]  /*12a80*/  ISETP.EQ.U32.AND P1, PT, R2, R3, PT ;  /* 0x000000030200720c */ /* 0x002fcc0003f22070 */
[----:B------:R-:W3:Y:S07]  /*12a90*/  POPC R3, UR4 ;  /* 0x0000000400037d09 */ /* 0x000eee0008000000 */
[----:B---3--:R-:W3:Y:S04]  /*12aa0*/  @P1 ATOMG.E.ADD.STRONG.GPU PT, R3, desc[UR38][R4.64], R3 ;  /* 0x00000003040319a8 */ /* 0x008ee800081ee1e6 */
[----:B---3--:R1:W3:Y:S02]  /*12ab0*/  SHFL.IDX PT, R3, R3, R2, 0x1f ;  /* 0x00001f0203037589 */ /* 0x0082e400000e0000 */
[----:B-1----:R-:W1:Y:S02]  /*12ac0*/  S2R R2, SR_LTMASK ;  /* 0x0000000000027919 */ /* 0x002e640000003900 */
[----:B-1----:R-:W-:-:S06]  /*12ad0*/  LOP3.LUT R2, R2, UR4, RZ, 0xc0, !PT ;  /* 0x0000000402027c12 */ /* 0x002fcc000f8ec0ff */
[----:B------:R-:W3:Y:S02]  /*12ae0*/  POPC R2, R2 ;  /* 0x0000000200027309 */ /* 0x000ee40000000000 */
[----:B---3--:R-:W-:-:S07]  /*12af0*/  IADD3 R16, R3, UR36, R2 ;  /* 0x0000002403107c10 */ /* 0x008fce000fffe002 */
.L_x_4409:
[----:B------:R-:W-:Y:S05]  /*12b00*/  BSYNC B0 ;  /* 0x0000000000007941 */ /* 0x000fea0003800000 */
.L_x_4408:
[----:B------:R-:W-:-:S05]  /*12b10*/  SEL R0, R0, RZ, P0 ;  /* 0x000000ff00007207 */ /* 0x000fca0000000000 */
[----:B------:R3:W-:Y:S02]  /*12b20*/  STL [R1+0xc], R0 ;  /* 0x00000c0001007387 */ /* 0x0007e40000100800 */
.L_x_4305:
[----:B------:R-:W-:Y:S05]  /*12b30*/  BSYNC B7 ;  /* 0x0000000000077941 */ /* 0x000fea0003800000 */
.L_x_4303:
[----:B---3--:R-:W3:Y:S02]  /*12b40*/  LDL R0, [R1+0x8] ;  /* 0x0000080001007983 */ /* 0x008ee40000100800 */
[----:B---3--:R-:W-:-:S13]  /*12b50*/  LOP3.LUT P0, RZ, R0, 0x40, RZ, 0xc0, !PT ;  /* 0x0000004000ff7812 */ /* 0x008fda000780c0ff */
[----:B------:R-:W-:Y:S05]  /*12b60*/  @!P0 BRA `(.L_x_4410) ;  /* 0x0000000000288947 */ /* 0x000fea0003800000 */
[----:B------:R-:W-:Y:S05]  /*12b70*/  WARPSYNC.ALL ;  /* 0x0000000000007948 */ /* 0x000fea0003800000 */
[----:B------:R-:W3:Y:S08]  /*12b80*/  S2UR UR5, SR_CgaCtaId ;  /* 0x00000000000579c3 */ /* 0x000ef00000008800 */
[----:B------:R-:W-:Y:S06]  /*12b90*/  BAR.SYNC.DEFER_BLOCKING 0x5, 0x180 ;  /* 0x0146000000007b1d */ /* 0x000fec0000010000 */
[----:B------:R-:W-:-:S02]  /*12ba0*/  UMOV UR4, 0x400 ;  /* 0x0000040000047882 */ /* 0x000fc40000000000 */
[----:B---3--:R-:W-:-:S06]  /*12bb0*/  ULEA UR4, UR5, UR4, 0x18 ;  /* 0x0000000405047291 */ /* 0x008fcc000f8ec03f */
[----:B------:R-:W-:-:S05]  /*12bc0*/  IMAD.U32 R0, RZ, RZ, UR4 ;  /* 0x00000004ff007e24 */ /* 0x000fca000f8e00ff */
[----:B------:R3:W4:Y:S04]  /*12bd0*/  LDS.128 R16, [R0+0x388d0] ;  /* 0x0388d00000107984 */ /* 0x0007280000000c00 */
[----:B------:R3:W-:Y:S01]  /*12be0*/  STL [R1+0x4], R0 ;  /* 0x0000040001007387 */ /* 0x0007e20000100800 */
[----:B------:R-:W-:Y:S06]  /*12bf0*/  BAR.ARV 0x4, 0x180 ;  /* 0x0106000000007b1d */ /* 0x000fec0000002000 */
[----:B------:R-:W-:Y:S05]  /*12c00*/  BRA `(.L_x_4411) ;  /* 0x0000000800487947 */ /* 0x000fea0003800000 */
.L_x_4410:
[----:B------:R-:W0:Y:S01]  /*12c10*/  S2R R0, SR_TID.X ;  /* 0x0000000000007919 */ /* 0x000e220000002100 */
[----:B------:R-:W-:Y:S01]  /*12c20*/  UMOV UR4, 0xffffffff ;  /* 0xffffffff00047882 */ /* 0x000fe20000000000 */
[----:B01----:R-:W-:-:S04]  /*12c30*/  LOP3.LUT R7, R0, 0x1f, RZ, 0xc0, !PT ;  /* 0x0000001f00077812 */ /* 0x003fc800078ec0ff */
        /* <DEDUP_REMOVED lines=13> */
[----:B------:R-:W-:Y:S01]  /*12d10*/  SHFL.IDX PT, R4, R16, 0x1, 0x1f ;  /* 0x00201f0010047f89 */ /* 0x000fe200000e0000 */
[----:B0-----:R-:W-:Y:S02]  /*12d20*/  IMAD.MOV.U32 R2, RZ, RZ, RZ ;  /* 0x000000ffff027224 */ /* 0x001fe400078e00ff */
[----:B---3--:R-:W-:Y:S01]  /*12d30*/  @!P1 IMAD.MOV.U32 R2, RZ, RZ, R3 ;  /* 0x000000ffff029224 */ /* 0x008fe200078e0003 */
        /* <DEDUP_REMOVED lines=17> */
.L_x_4479:
[----:B------:R-:W-:Y:S02]  /*12e50*/  ULDC UR4, c[0x0][0xd38] ;  /* 0x00034e0000047ab9 */ /* 0x000fe40000000800 */
[----:B------:R-:W-:-:S04]  /*12e60*/  IMAD.U32 R16, RZ, RZ, UR4 ;  /* 0x00000004ff107e24 */ /* 0x000fc8000f8e00ff */
[----:B-1----:R-:W-:-:S04]  /*12e70*/  IMAD R6, R6, R16, RZ ;  /* 0x0000001006067224 */ /* 0x002fc800078e02ff */
[----:B------:R-:W-:-:S05]  /*12e80*/  IMAD.IADD R4, R4, 0x1, R6 ;  /* 0x0000000104047824 */ /* 0x000fca00078e0206 */
[----:B------:R-:W-:-:S13]  /*12e90*/  ISETP.GT.AND P6, PT, R4, R0, PT ;  /* 0x000000000400720c */ /* 0x000fda0003fc4270 */
[----:B------:R-:W-:Y:S05]  /*12ea0*/  @P6 BRA `(.L_x_4413) ;  /* 0x00000000009c6947 */ /* 0x000fea0003800000 */
.L_x_4418:
[----:B------:R-:W1:Y:S01]  /*12eb0*/  LDC R2, c[0x0][0xd3c] ;  /* 0x00034f00ff027b82 */ /* 0x000e620000000800 */
[----:B------:R-:W-:-:S05]  /*12ec0*/  VIADD R19, R19, 0x1f ;  /* 0x0000001f13137836 */ /* 0x000fca0000000000 */
[----:B-1----:R-:W-:-:S13]  /*12ed0*/  ISETP.GE.AND P6, PT, R19, R2, PT ;  /* 0x000000021300720c */ /* 0x002fda0003fc6270 */
        /* <DEDUP_REMOVED lines=11> */
.L_x_4416:
[----:B------:R-:W-:Y:S05]  /*12f90*/  BSYNC B0 ;  /* 0x0000000000007941 */ /* 0x000fea0003800000 */
.L_x_4415:
[----:B------:R-:W-:-:S03]  /*12fa0*/  UMOV UR4, 0xffffffff ;  /* 0xffffffff00047882 */ /* 0x000fc60000000000 */
[----:B------:R-:W-:Y:S05]  /*12fb0*/  BRA.DIV UR4, `(.L_x_4417) ;  /* 0x0000002604487947 */ /* 0x000fea000b800000 */
        /* <DEDUP_REMOVED lines=16> */
.L_x_4487:
[----:B------:R-:W-:Y:S02]  /*130c0*/  ULDC UR4, c[0x0][0xd38] ;  /* 0x00034e0000047ab9 */ /* 0x000fe40000000800 */
[----:B------:R-:W-:-:S04]  /*130d0*/  IMAD.U32 R16, RZ, RZ, UR4 ;  /* 0x00000004ff107e24 */ /* 0x000fc8000f8e00ff */
[----:B-1----:R-:W-:-:S04]  /*130e0*/  IMAD R6, R6, R16, RZ ;  /* 0x0000001006067224 */ /* 0x002fc800078e02ff */
[----:B------:R-:W-:-:S05]  /*130f0*/  IMAD.IADD R4, R6, 0x1, R4 ;  /* 0x0000000106047824 */ /* 0x000fca00078e0204 */
[----:B------:R-:W-:-:S13]  /*13100*/  ISETP.GT.AND P6, PT, R4, R0, PT ;  /* 0x000000000400720c */ /* 0x000fda0003fc4270 */
[----:B------:R-:W-:Y:S05]  /*13110*/  @!P6 BRA `(.L_x_4418) ;  /* 0xfffffffc0064e947 */ /* 0x000fea000383ffff */
.L_x_4413:
[----:B------:R-:W-:Y:S01]  /*13120*/  IMAD.IADD R6, R4, 0x1, -R6 ;  /* 0x0000000104067824 */ /* 0x000fe200078e0a06 */
[----:B------:R-:W-:-:S03]  /*13130*/  UMOV UR4, 0xffffffff ;  /* 0xffffffff00047882 */ /* 0x000fc60000000000 */
[----:B------:R-:W-:-:S05]  /*13140*/  IMAD R4, R3, R16, R6 ;  /* 0x0000001003047224 */ /* 0x000fca00078e0206 */
[----:B------:R-:W-:Y:S01]  /*13150*/  ISETP.GT.AND P6, PT, R4, R0, PT ;  /* 0x000000000400720c */ /* 0x000fe20003fc4270 */
[----:B------:R-:W-:-:S12]  /*13160*/  BRA.DIV UR4, `(.L_x_4419) ;  /* 0x0000002604b47947 */ /* 0x000fd8000b800000 */
[----:B------:R-:W-:-:S04]  /*13170*/  VOTE.ANY R5, PT, !P6 ;  /* 0x0000000000057806 */ /* 0x000fc800070e0100 */
[----:B------:R-:W1:Y:S02]  /*13180*/  POPC R4, R5 ;  /* 0x0000000500047309 */ /* 0x000e640000000000 */
[----:B-1----:R1:W3:Y:S02]  /*13190*/  SHFL.IDX PT, R17, R2, R4, 0x1f ;  /* 0x00001f0402117589 */ /* 0x0022e400000e0000 */
.L_x_4491:
[----:B------:R-:W-:Y:S01]  /*131a0*/  ISETP.NE.AND P0, PT, R5, RZ, PT ;  /* 0x000000ff0500720c */ /* 0x000fe20003f05270 */
[----:B-1----:R-:W-:-:S12]  /*131b0*/  IMAD.MOV.U32 R2, RZ, RZ, RZ ;  /* 0x000000ffff027224 */ /* 0x002fd800078e00ff */
[----:B------:R-:W-:Y:S05]  /*131c0*/  @!P0 BRA `(.L_x_4420) ;  /* 0x0000000000108947 */ /* 0x000fea0003800000 */
[----:B------:R-:W-:Y:S01]  /*131d0*/  UMOV UR4, 0xffffffff ;  /* 0xffffffff00047882 */ /* 0x000fe20000000000 */
[----:B------:R-:W-:Y:S02]  /*131e0*/  VIADD R12, R4, 0xffffffff ;  /* 0xffffffff040c7836 */ /* 0x000fe40000000000 */
[----:B------:R-:W-:Y:S05]  /*131f0*/  BRA.DIV UR4, `(.L_x_4421) ;  /* 0x0000002604d87947 */ /* 0x000fea000b800000 */
[----:B------:R1:W4:Y:S02]  /*13200*/  SHFL.IDX PT, R2, R3, R12, 0x1f ;  /* 0x00001f0c03027589 */ /* 0x00032400000e0000 */
.L_x_4420:
[----:B---3--:R-:W-:Y:S01]  /*13210*/  IABS R5, R17 ;  /* 0x0000001100057213 */ /* 0x008fe20000000000 */
[----:B----4-:R-:W-:Y:S02]  /*13220*/  IMAD R16, R2, R16, R6 ;  /* 0x0000001002107224 */ /* 0x010fe400078e0206 */
[----:B------:R-:W-:Y:S01]  /*13230*/  IMAD.IADD R19, R4, 0x1, R19 ;  /* 0x0000000104137824 */ /* 0x000fe200078e0213 */
[----:B------:R-:W3:Y:S01]  /*13240*/  I2F.RP R2, R5 ;  /* 0x0000000500027306 */ /* 0x000ee20000209400 */
[----:B------:R-:W-:-:S07]  /*13250*/  IMAD.IADD R0, R0, 0x1, -R16 ;  /* 0x0000000100007824 */ /* 0x000fce00078e0a10 */
[----:B---3--:R-:W3:Y:S02]  /*13260*/  MUFU.RCP R2, R2 ;  /* 0x0000000200027308 */ /* 0x008ee40000001000 */
[----:B---3--:R-:W-:-:S06]  /*13270*/  VIADD R2, R2, 0xffffffe ;  /* 0x0ffffffe02027836 */ /* 0x008fcc0000000000 */
        /* <DEDUP_REMOVED lines=24> */
.L_x_4414:
[----:B------:R-:W-:Y:S01]  /*13400*/  UMOV UR4, URZ ;  /* 0x0000003f00047c82 */ /* 0x000fe20008000000 */
[----:B------:R-:W-:Y:S01]  /*13410*/  UMOV UR5, URZ ;  /* 0x0000003f00057c82 */ /* 0x000fe20008000000 */
[----:B------:R-:W-:Y:S01]  /*13420*/  ULDC UR6, c[0x0][0xd3c] ;  /* 0x00034f0000067ab9 */ /* 0x000fe20000000800 */
[----:B------:R-:W-:Y:S02]  /*13430*/  IMAD.MOV.U32 R16, RZ, RZ, R0 ;  /* 0x000000ffff107224 */ /* 0x000fe400078e0000 */
[----:B------:R-:W-:Y:S02]  /*13440*/  IMAD.U32 R17, RZ, RZ, UR4 ;  /* 0x00000004ff117e24 */ /* 0x000fe4000f8e00ff */
[----:B------:R-:W-:Y:S02]  /*13450*/  IMAD.U32 R18, RZ, RZ, UR5 ;  /* 0x00000005ff127e24 */ /* 0x000fe4000f8e00ff */
[----:B------:R-:W-:-:S07]  /*13460*/  IMAD.U32 R19, RZ, RZ, UR6 ;  /* 0x00000006ff137e24 */ /* 0x000fce000f8e00ff */
.L_x_4422:
[----:B0-----:R0:W3:Y:S01]  /*13470*/  LDL R3, [R1+0x4] ;  /* 0x0000040001037983 */ /* 0x0010e20000100800 */
[----:B------:R-:W1:Y:S01]  /*13480*/  S2R R0, SR_TID.X ;  /* 0x0000000000007919 */ /* 0x000e620000002100 */
[----:B------:R-:W-:Y:S05]  /*13490*/  WARPSYNC.ALL ;  /* 0x0000000000007948 */ /* 0x000fea0003800000 */
[----:B-1----:R-:W-:Y:S01]  /*134a0*/  LOP3.LUT R0, R0, 0x1f, RZ, 0xc0, !PT ;  /* 0x0000001f00007812 */ /* 0x002fe200078ec0ff */
[----:B------:R-:W-:Y:S03]  /*134b0*/  BAR.SYNC.DEFER_BLOCKING 0x4, 0x180 ;  /* 0x0106000000007b1d */ /* 0x000fe60000010000 */
[----:B------:R-:W-:-:S13]  /*134c0*/  ISETP.NE.AND P0, PT, R0, RZ, PT ;  /* 0x000000ff0000720c */ /* 0x000fda0003f05270 */
[----:B------:R-:W3:Y:S01]  /*134d0*/  @!P0 S2R R0, SR_CgaCtaId ;  /* 0x0000000000008919 */ /* 0x000ee20000008800 */
[----:B------:R-:W-:-:S04]  /*134e0*/  @!P0 MOV R2, 0x400 ;  /* 0x0000040000028802 */ /* 0x000fc80000000f00 */
[----:B---3--:R-:W-:-:S05]  /*134f0*/  @!P0 LEA R3, R0, R2, 0x18 ;  /* 0x0000000200038211 */ /* 0x008fca00078ec0ff */
[----:B------:R0:W-:Y:S04]  /*13500*/  @!P0 STS.128 [R3+0x388d0], R16 ;  /* 0x0388d01003008388 */ /* 0x0001e80000000c00 */
[----:B------:R0:W-:Y:S01]  /*13510*/  @!P0 STL [R1+0x4], R3 ;  /* 0x0000040301008387 */ /* 0x0001e20000100800 */
[----:B------:R-:W-:Y:S06]  /*13520*/  BAR.ARV 0x5, 0x180 ;  /* 0x0146000000007b1d */ /* 0x000fec0000002000 */
.L_x_4411:
[----:B------:R-:W-:Y:S02]  /*13530*/  ULDC UR4, c[0x0][0xd3c] ;  /* 0x00034f0000047ab9 */ /* 0x000fe40000000800 */
[----:B----4-:R-:W-:-:S13]  /*13540*/  ISETP.GE.AND P0, PT, R19, UR4, PT ;  /* 0x0000000413007c0c */ /* 0x010fda000bf06270 */
[----:B------:R-:W-:Y:S05]  /*13550*/  @!P0 BRA `(.L_x_4423) ;  /* 0xffffff9000508947 */ /* 0x000fea000383ffff */
[----:B------:R-:W-:Y:S05]  /*13560*/  BSYNC B8 ;  /* 0x0000000000087941 */ /* 0x000fea0003800000 */
.L_x_4299:
[----:B---3--:R-:W3:Y:S01]  /*13570*/  LDL.LU R0, [R1+0x5c] ;  /* 0x00005c0001007983 */ /* 0x008ee20000300800 */
[----:B------:R-:W-:Y:S01]  /*13580*/  BSSY B0, `(.L_x_4424) ;  /* 0x000000b000007945 */ /* 0x000fe20003800000 */
[----:B------:R-:W4:Y:S01]  /*13590*/  S2R R5, SR_CgaCtaId ;  /* 0x0000000000057919 */ /* 0x000f220000008800 */
[----:B---3--:R-:W-:-:S05]  /*135a0*/  VIADD R0, R0, 0x1 ;  /* 0x0000000100007836 */ /* 0x008fca0000000000 */
[----:B------:R-:W-:-:S04]  /*135b0*/  LEA.HI R2, R0, R0, RZ, 0x1 ;  /* 0x0000000000027211 */ /* 0x000fc800078f08ff */
[----:B01----:R-:W-:Y:S02]  /*135c0*/  LOP3.LUT R3, R2, 0xfffffffe, RZ, 0xc0, !PT ;  /* 0xfffffffe02037812 */ /* 0x003fe400078ec0ff */
[----:B------:R-:W-:-:S03]  /*135d0*/  MOV R2, 0x400 ;  /* 0x0000040000027802 */ /* 0x000fc60000000f00 */
[----:B------:R-:W-:Y:S01]  /*135e0*/  IMAD.IADD R0, R0, 0x1, -R3 ;  /* 0x0000000100007824 */ /* 0x000fe200078e0a03 */
[----:B----4-:R-:W-:-:S04]  /*135f0*/  LEA R9, R5, R2, 0x18 ;  /* 0x0000000205097211 */ /* 0x010fc800078ec0ff */
[----:B------:R-:W-:-:S04]  /*13600*/  SHF.L.U32 R0, R0, 0x1f, RZ ;  /* 0x0000001f00007819 */ /* 0x000fc800000006ff */
[----:B------:R-:W0:Y:S02]  /*13610*/  SYNCS.PHASECHK.TRANS64.TRYWAIT P0, [R9+URZ+0x38820], R0 ;  /* 0x03882000090075a7 */ /* 0x000e24000800017f */
[----:B0-----:R-:W-:Y:S05]  /*13620*/  @!P0 BRA `(.L_x_4425) ;  /* 0x0000002000f48947 */ /* 0x001fea0003800000 */
.L_x_4494:
[----:B------:R-:W-:Y:S05]  /*13630*/  BSYNC B0 ;  /* 0x0000000000007941 */ /* 0x000fea0003800000 */
.L_x_4424:
[----:B------:R-:W-:-:S03]  /*13640*/  UMOV UR4, 0xffffffff ;  /* 0xffffffff00047882 */ /* 0x000fc60000000000 */
[----:B------:R-:W-:Y:S05]  /*13650*/  BRA.DIV UR4, `(.L_x_4426) ;  /* 0x0000002204fc7947 */ /* 0x000fea000b800000 */
[----:B0-----:R-:W0:Y:S02]  /*13660*/  S2R R0, SR_TID.X ;  /* 0x0000000000007919 */ /* 0x001e240000002100 */
[----:B0-----:R-:W-:-:S04]  /*13670*/  SHF.R.U32.HI R0, RZ, 0x5, R0 ;  /* 0x00000005ff007819 */ /* 0x001fc80000011600 */
[----:B------:R-:W-:-:S05]  /*13680*/  LOP3.LUT R0, R0, 0x3, RZ, 0xc0, !PT ;  /* 0x0000000300007812 */ /* 0x000fca00078ec0ff */
[----:B------:R0:W1:Y:S02]  /*13690*/  SHFL.IDX PT, R14, R0, RZ, 0x1f ;  /* 0x00001fff000e7589 */ /* 0x00006400000e0000 */
.L_x_4497:
[----:B-1----:R-:W-:Y:S01]  /*136a0*/  ISETP.NE.AND P0, PT, R14, RZ, PT ;  /* 0x000000ff0e00720c */ /* 0x002fe20003f05270 */
[----:B------:R-:W-:-:S12]  /*136b0*/  BSSY B0, `(.L_x_4427) ;  /* 0x0000020000007945 */ /* 0x000fd80003800000 */
[----:B------:R-:W-:Y:S05]  /*136c0*/  @P0 BRA `(.L_x_4428) ;  /* 0x0000000000780947 */ /* 0x000fea0003800000 */
[----:B------:R-:W-:-:S03]  /*136d0*/  UMOV UR4, 0xffffffff ;  /* 0xffffffff00047882 */ /* 0x000fc60000000000 */
[----:B------:R-:W-:Y:S05]  /*136e0*/  BRA.DIV UR4, `(.L_x_4429) ;  /* 0x00000026040c7947 */ /* 0x000fea000b800000 */
[----:B------:R-:W-:-:S13]  /*136f0*/  ELECT P6, URZ, PT ;  /* 0x00000000003f782f */ /* 0x000fda00038c0000 */
.L_x_4500:
[----:B------:R-:W-:Y:S05]  /*13700*/  @!P6 BRA `(.L_x_4428) ;  /* 0x000000000068e947 */ /* 0x000fea0003800000 */
[----:B------:R-:W3:Y:S04]  /*13710*/  LDL R2, [R1+0xc] ;  /* 0x00000c0001027983 */ /* 0x000ee80000100800 */
[----:B------:R-:W4:Y:S01]  /*13720*/  LDL.LU R6, [R1+0x18] ;  /* 0x0000180001067983 */ /* 0x000f220000300800 */
[----:B0-----:R-:W-:-:S04]  /*13730*/  VIADD R0, R9, 0x38840 ;  /* 0x0003884009007836 */ /* 0x001fc80000000000 */
[C---:B---3--:R-:W-:Y:S02]  /*13740*/  IMAD R5, R2.reuse, 0x8, R0 ;  /* 0x0000000802057824 */ /* 0x048fe400078e0200 */
[----:B------:R-:W-:Y:S01]  /*13750*/  VIADD R2, R2, 0x1 ;  /* 0x0000000102027836 */ /* 0x000fe20000000000 */
[----:B----4-:R-:W-:-:S04]  /*13760*/  SHF.L.U32 R4, R6, 0x1f, RZ ;  /* 0x0000001f06047819 */ /* 0x010fc800000006ff */
[----:B------:R-:W-:Y:S01]  /*13770*/  ISETP.NE.AND P1, PT, R2, 0x2, PT ;  /* 0x000000020200780c */ /* 0x000fe20003f25270 */
[----:B------:R-:W0:Y:S03]  /*13780*/  SYNCS.PHASECHK.TRANS64.TRYWAIT P0, [R5+URZ], R4 ;  /* 0x00000004050075a7 */ /* 0x000e26000800017f */
[----:B------:R-:W-:-:S04]  /*13790*/  SEL R3, RZ, 0x1, P1 ;  /* 0x00000001ff037807 */ /* 0x000fc80000800000 */
[----:B------:R-:W-:Y:S02]  /*137a0*/  LOP3.LUT R6, R6, R3, RZ, 0x3c, !PT ;  /* 0x0000000306067212 */ /* 0x000fe400078e3cff */
[----:B------:R-:W-:Y:S02]  /*137b0*/  SEL R3, R2, RZ, P1 ;  /* 0x000000ff02037207 */ /* 0x000fe40000800000 */
[----:B------:R-:W-:-:S03]  /*137c0*/  SHF.L.U32 R2, R6, 0x1f, RZ ;  /* 0x0000001f06027819 */ /* 0x000fc600000006ff */
[----:B------:R-:W-:Y:S01]  /*137d0*/  IMAD R7, R3, 0x8, R0 ;  /* 0x0000000803077824 */ /* 0x000fe200078e0200 */
[----:B0-----:R-:W-:Y:S06]  /*137e0*/  @!P0 BRA `(.L_x_4430) ;  /* 0x0000002000ec8947 */ /* 0x001fec0003800000 */
.L_x_4501:
[----:B------:R-:W0:Y:S01]  /*137f0*/  LDL.LU R6, [R1+0xc] ;  /* 0x00000c0001067983 */ /* 0x000e220000300800 */
[----:B------:R-:W1:Y:S01]  /*13800*/  SYNCS.PHASECHK.TRANS64.TRYWAIT P0, [R7+URZ], R2 ;  /* 0x00000002070075a7 */ /* 0x000e62000800017f */
[----:B------:R-:W-:-:S04]  /*13810*/  VIADD R0, R9, 0x38860 ;  /* 0x0003886009007836 */ /* 0x000fc80000000000 */
[----:B0-----:R-:W-:Y:S01]  /*13820*/  IMAD R5, R6, 0x8, R0 ;  /* 0x0000000806057824 */ /* 0x001fe200078e0200 */
[----:B-1----:R-:W-:Y:S06]  /*13830*/  @!P0 BRA `(.L_x_4431) ;  /* 0x0000002000ec8947 */ /* 0x002fec0003800000 */
.L_x_4502:
[----:B------:R-:W1:Y:S02]  /*13840*/  SYNCS.PHASECHK.TRANS64.TRYWAIT P0, [R5+URZ], R4 ;  /* 0x00000004050075a7 */ /* 0x000e64000800017f */
[----:B-1----:R-:W-:Y:S05]  /*13850*/  @!P0 BRA `(.L_x_4432) ;  /* 0x0000002000f88947 */ /* 0x002fea0003800000 */
.L_x_4503:
[----:B------:R-:W-:-:S07]  /*13860*/  IMAD R3, R3, 0x8, R0 ;  /* 0x0000000803037824 */ /* 0x000fce00078e0200 */
.L_x_4433:
[----:B---3--:R3:W4:Y:S02]  /*13870*/  SYNCS.PHASECHK.TRANS64.TRYWAIT P0, [R3+URZ], R2 ;  /* 0x00000002030075a7 */ /* 0x008724000800017f */
[----:B----4-:R-:W-:Y:S05]  /*13880*/  @!P0 NANOSLEEP.SYNCS 0x989680 ;  /* 0x009896800000895d */ /* 0x010fea0003900000 */
[----:B------:R-:W4:Y:S02]  /*13890*/  @!P0 SYNCS.PHASECHK.TRANS64 P0, [R3+URZ], R2 ;  /* 0x00000002030085a7 */ /* 0x000f24000800007f */
[----:B----4-:R-:W-:Y:S05]  /*138a0*/  @!P0 BRA `(.L_x_4433) ;  /* 0xfffffffc00f08947 */ /* 0x010fea000383ffff */
.L_x_4428:
[----:B------:R-:W-:Y:S05]  /*138b0*/  BSYNC B0 ;  /* 0x0000000000007941 */ /* 0x000fea0003800000 */
.L_x_4427:
[----:B------:R-:W-:Y:S05]  /*138c0*/  EXIT ;  /* 0x000000000000794d */ /* 0x000fea0003800000 */
.L_x_4257:
[----:B0-----:R-:W-:-:S04]  /*138d0*/  IMAD.U32 R0, RZ, RZ, UR37 ;  /* 0x00000025ff007e24 */ /* 0x001fc8000f8e00ff */
[----:B------:R0:W1:Y:S03]  /*138e0*/  SYNCS.PHASECHK.TRANS64.TRYWAIT P1, [R0+URZ+0x38800], R3 ;  /* 0x03880003000075a7 */ /* 0x000066000802017f */
[----:B-1----:R-:W-:Y:S05]  /*138f0*/  @!P1 NANOSLEEP.SYNCS 0x989680 ;  /* 0x009896800000995d */ /* 0x002fea0003900000 */
[----:B------:R-:W1:Y:S02]  /*13900*/  @!P1 SYNCS.PHASECHK.TRANS64 P1, [R0+URZ+0x38800], R3 ;  /* 0x03880003000095a7 */ /* 0x000e64000802007f */
[----:B-1----:R-:W-:Y:S05]  /*13910*/  @!P1 BRA `(.L_x_4257) ;  /* 0xfffffffc00ec9947 */ /* 0x002fea000383ffff */
[----:B------:R-:W-:Y:S05]  /*13920*/  BRA `(.L_x_4434) ;  /* 0xfffffef8001c7947 */ /* 0x000fea000383ffff */
.L_x_4261:
[----:B--2---:R2:W3:Y:S02]  /*13930*/  SYNCS.PHASECHK.TRANS64.TRYWAIT P1, [R4+URZ+0x38830], R5 ;  /* 0x03883005040075a7 */ /* 0x0044e4000802017f */
[----:B---3--:R-:W-:Y:S05]  /*13940*/  @!P1 NANOSLEEP.SYNCS 0x989680 ;  /* 0x009896800000995d */ /* 0x008fea0003900000 */
[----:B------:R-:W3:Y:S02]  /*13950*/  @!P1 SYNCS.PHASECHK.TRANS64 P1, [R4+URZ+0x38830], R5 ;  /* 0x03883005040095a7 */ /* 0x000ee4000802007f */
[----:B---3--:R-:W-:Y:S05]  /*13960*/  @!P1 BRA `(.L_x_4261) ;  /* 0xfffffffc00f09947 */ /* 0x008fea000383ffff */
[----:B------:R-:W-:Y:S05]  /*13970*/  BRA `(.L_x_4260) ;  /* 0xfffffef800347947 */ /* 0x000fea000383ffff */
.L_x_4262:
[----:B0-----:R-:W-:-:S04]  /*13980*/  IMAD.U32 R6, RZ, RZ, UR37 ;  /* 0x00000025ff067e24 */ /* 0x001fc8000f8e00ff */
[----:B------:R0:W3:Y:S03]  /*13990*/  SYNCS.PHASECHK.TRANS64.TRYWAIT P1, [R6+URZ+0x38810], R3 ;  /* 0x03881003060075a7 */ /* 0x0000e6000802017f */
[----:B---3--:R-:W-:Y:S05]  /*139a0*/  @!P1 NANOSLEEP.SYNCS 0x989680 ;  /* 0x009896800000995d */ /* 0x008fea0003900000 */
[----:B------:R-:W3:Y:S02]  /*139b0*/  @!P1 SYNCS.PHASECHK.TRANS64 P1, [R6+URZ+0x38810], R3 ;  /* 0x03881003060095a7 */ /* 0x000ee4000802007f */
[----:B---3--:R-:W-:Y:S05]  /*139c0*/  @!P1 BRA `(.L_x_4262) ;  /* 0xfffffffc00ec9947 */ /* 0x008fea000383ffff */
[----:B------:R-:W-:Y:S05]  /*139d0*/  BRA `(.L_x_4435) ;  /* 0xfffffef800bc7947 */ /* 0x000fea000383ffff */
.L_x_4266:
[----:B----4-:R4:W0:Y:S02]  /*139e0*/  SYNCS.PHASECHK.TRANS64.TRYWAIT P1, [R4+URZ+0x38850], R5 ;  /* 0x03885005040075a7 */ /* 0x010824000802017f */
[----:B0-----:R-:W-:Y:S05]  /*139f0*/  @!P1 NANOSLEEP.SYNCS 0x989680 ;  /* 0x009896800000995d */ /* 0x001fea0003900000 */
[----:B------:R-:W0:Y:S02]  /*13a00*/  @!P1 SYNCS.PHASECHK.TRANS64 P1, [R4+URZ+0x38850], R5 ;  /* 0x03885005040095a7 */ /* 0x000e24000802007f */
[----:B0-----:R-:W-:Y:S05]  /*13a10*/  @!P1 BRA `(.L_x_4266) ;  /* 0xfffffffc00f09947 */ /* 0x001fea000383ffff */
[----:B------:R-:W-:Y:S05]  /*13a20*/  BRA `(.L_x_4265) ;  /* 0xfffffef800c87947 */ /* 0x000fea000383ffff */
.L_x_4271:
[----:B-1----:R-:W-:-:S04]  /*13a30*/  IMAD.U32 R10, RZ, RZ, UR5 ;  /* 0x00000005ff0a7e24 */ /* 0x002fc8000f8e00ff */
[----:B------:R1:W2:Y:S03]  /*13a40*/  SYNCS.PHASECHK.TRANS64.TRYWAIT P3, [R10+URZ+0x38830], R3 ;  /* 0x038830030a0075a7 */ /* 0x0002a6000806017f */
[----:B--2---:R-:W-:Y:S05]  /*13a50*/  @!P3 NANOSLEEP.SYNCS 0x989680 ;  /* 0x009896800000b95d */ /* 0x004fea0003900000 */
[----:B------:R-:W2:Y:S02]  /*13a60*/  @!P3 SYNCS.PHASECHK.TRANS64 P3, [R10+URZ+0x38830], R3 ;  /* 0x038830030a00b5a7 */ /* 0x000ea4000806007f */
[----:B--2---:R-:W-:Y:S05]  /*13a70*/  @!P3 BRA `(.L_x_4271) ;  /* 0xfffffffc00ecb947 */ /* 0x004fea000383ffff */
[----:B------:R-:W-:Y:S05]  /*13a80*/  BRA `(.L_x_4270) ;  /* 0xffffff1c00487947 */ /* 0x000fea000383ffff */
.L_x_4275:
[----:B-1----:R-:W-:-:S04]  /*13a90*/  IMAD.U32 R10, RZ, RZ, UR5 ;  /* 0x00000005ff0a7e24 */ /* 0x002fc8000f8e00ff */
[----:B------:R1:W3:Y:S03]  /*13aa0*/  SYNCS.PHASECHK.TRANS64.TRYWAIT P3, [R10+URZ+0x38850], R3 ;  /* 0x038850030a0075a7 */ /* 0x0002e6000806017f */
[----:B---3--:R-:W-:Y:S05]  /*13ab0*/  @!P3 NANOSLEEP.SYNCS 0x989680 ;  /* 0x009896800000b95d */ /* 0x008fea0003900000 */
[----:B------:R-:W3:Y:S02]  /*13ac0*/  @!P3 SYNCS.PHASECHK.TRANS64 P3, [R10+URZ+0x38850], R3 ;  /* 0x038850030a00b5a7 */ /* 0x000ee4000806007f */
[----:B---3--:R-:W-:Y:S05]  /*13ad0*/  @!P3 BRA `(.L_x_4275) ;  /* 0xfffffffc00ecb947 */ /* 0x008fea000383ffff */
[----:B------:R-:W-:Y:S05]  /*13ae0*/  BRA `(.L_x_4274) ;  /* 0xffffff1c00b87947 */ /* 0x000fea000383ffff */
.L_x_4311:
        /* <DEDUP_REMOVED lines=11> */
.L_x_4437:
[----:B------:R-:W-:Y:S05]  /*13ba0*/  BSYNC B0 ;  /* 0x0000000000007941 */ /* 0x000fea0003800000 */
.L_x_4436:
[----:B------:R-:W-:Y:S05]  /*13bb0*/  BRA `(.L_x_4438) ;  /* 0xffffff94009c7947 */ /* 0x000fea000383ffff */
.L_x_4313:
[----:B------:R-:W-:Y:S01]  /*13bc0*/  BSSY B0, `(.L_x_4439) ;  /* 0x0000006000007945 */ /* 0x000fe20003800000 */
[----:B------:R-:W-:-:S07]  /*13bd0*/  IMAD.MOV.U32 R15, RZ, RZ, -0x1 ;  /* 0xffffffffff0f7424 */ /* 0x000fce00078e00ff */
[----:B01----:R-:W-:Y:S05]  /*13be0*/  WARPSYNC.COLLECTIVE R15, `(.L_x_4440) ;  /* 0x000000000f0c7348 */ /* 0x003fea0003c00000 */
[----:B------:R-:W-:Y:S02]  /*13bf0*/  ELECT P6, UR62, PT ;  /* 0x00000000003e782f */ /* 0x000fe400038c0000 */
[----:B------:R-:W-:Y:S01]  /*13c00*/  MOV R14, UR62 ;  /* 0x0000003e000e7c02 */ /* 0x000fe20008000f00 */
[----:B01----:R-:W-:Y:S10]  /*13c10*/  ENDCOLLECTIVE ;  /* 0x000000000000791b */ /* 0x003ff40003800000 */
.L_x_4440:
[----:B------:R-:W-:Y:S05]  /*13c20*/  BSYNC B0 ;  /* 0x0000000000007941 */ /* 0x000fea0003800000 */
.L_x_4439:
[----:B------:R-:W-:Y:S05]  /*13c30*/  BRA `(.L_x_4441) ;  /* 0xffffff9400a87947 */ /* 0x000fea000383ffff */
.L_x_4315:
[----:B-1----:R1:W2:Y:S02]  /*13c40*/  SYNCS.PHASECHK.TRANS64.TRYWAIT P0, [R0+URZ+0x38840], R2 ;  /* 0x03884002000075a7 */ /* 0x0022a4000800017f */
[----:B--2---:R-:W-:Y:S05]  /*13c50*/  @!P0 NANOSLEEP.SYNCS 0x989680 ;  /* 0x009896800000895d */ /* 0x004fea0003900000 */
[----:B------:R-:W2:Y:S02]  /*13c60*/  @!P0 SYNCS.PHASECHK.TRANS64 P0, [R0+URZ+0x38840], R2 ;  /* 0x03884002000085a7 */ /* 0x000ea4000800007f */
[----:B--2---:R-:W-:Y:S05]  /*13c70*/  @!P0 BRA `(.L_x_4315) ;  /* 0xfffffffc00f08947 */ /* 0x004fea000383ffff */
[----:B------:R-:W-:Y:S05]  /*13c80*/  BRA `(.L_x_4442) ;  /* 0xffffff9800147947 */ /* 0x000fea000383ffff */
.L_x_4319:
[----:B------:R0:W5:Y:S01]  /*13c90*/  LDL R6, [R1+0x38] ;  /* 0x0000380001067983 */ /* 0x0001620000100800 */
[----:B------:R-:W-:Y:S02]  /*13ca0*/  IMAD.MOV.U32 R13, RZ, RZ, R2 ;  /* 0x000000ffff0d7224 */ /* 0x000fe400078e0002 */
[----:B------:R-:W-:Y:S02]  /*13cb0*/  IMAD.MOV.U32 R12, RZ, RZ, RZ ;  /* 0x000000ffff0c7224 */ /* 0x000fe400078e00ff */
[----:B------:R-:W-:Y:S02]  /*13cc0*/  IMAD.MOV.U32 R11, RZ, RZ, 0x181f ;  /* 0x0000181fff0b7424 */ /* 0x000fe400078e00ff */
[----:B------:R-:W-:Y:S02]  /*13cd0*/  IMAD.MOV.U32 R15, RZ, RZ, -0x1 ;  /* 0xffffffffff0f7424 */ /* 0x000fe400078e00ff */
[----:B0-----:R-:W-:-:S07]  /*13ce0*/  IMAD R17, R17, 0x40, R8 ;  /* 0x0000004011117824 */ /* 0x001fce00078e0208 */
[----:B-----5:R-:W-:Y:S05]  /*13cf0*/  WARPSYNC.COLLECTIVE R15, `(.L_x_4443) ;  /* 0x000000000f087348 */ /* 0x020fea0003c00000 */
[----:B------:R0:W1:Y:S02]  /*13d00*/  SHFL.IDX P6, R14, R13, R12, R11 ;  /* 0x0000000c0d0e7389 */ /* 0x00006400000c000b */
[----:B01---5:R-:W-:Y:S01]  /*13d10*/  ENDCOLLECTIVE ;  /* 0x000000000000791b */ /* 0x023fe20003800000 */
.L_x_4443:
[----:B------:R-:W-:Y:S02]  /*13d20*/  IMAD.MOV.U32 R13, RZ, RZ, R3 ;  /* 0x000000ffff0d7224 */ /* 0x000fe400078e0003 */
[----:B------:R-:W-:-:S07]  /*13d30*/  IMAD.MOV.U32 R4, RZ, RZ, R14 ;  /* 0x000000ffff047224 */ /* 0x000fce00078e000e */
[----:B------:R-:W-:Y:S05]  /*13d40*/  WARPSYNC.COLLECTIVE R15, `(.L_x_4444) ;  /* 0x000000000f087348 */ /* 0x000fea0003c00000 */
[----:B------:R0:W1:Y:S02]  /*13d50*/  SHFL.IDX P6, R14, R13, R12, R11 ;  /* 0x0000000c0d0e7389 */ /* 0x00006400000c000b */
[----:B01----:R-:W-:Y:S01]  /*13d60*/  ENDCOLLECTIVE ;  /* 0x000000000000791b */ /* 0x003fe20003800000 */
.L_x_4444:
[----:B------:R-:W-:Y:S02]  /*13d70*/  IMAD.MOV.U32 R13, RZ, RZ, R2 ;  /* 0x000000ffff0d7224 */ /* 0x000fe400078e0002 */
[----:B------:R-:W-:Y:S02]  /*13d80*/  IMAD.MOV.U32 R12, RZ, RZ, 0x1 ;  /* 0x00000001ff0c7424 */ /* 0x000fe400078e00ff */
[----:B------:R-:W-:-:S07]  /*13d90*/  IMAD.MOV.U32 R5, RZ, RZ, R14 ;  /* 0x000000ffff057224 */ /* 0x000fce00078e000e */
[----:B------:R-:W-:Y:S05]  /*13da0*/  WARPSYNC.COLLECTIVE R15, `(.L_x_4445) ;  /* 0x000000000f087348 */ /* 0x000fea0003c00000 */
[----:B------:R0:W1:Y:S02]  /*13db0*/  SHFL.IDX P6, R14, R13, R12, R11 ;  /* 0x0000000c0d0e7389 */ /* 0x00006400000c000b */
[----:B01----:R-:W-:Y:S01]  /*13dc0*/  ENDCOLLECTIVE ;  /* 0x000000000000791b */ /* 0x003fe20003800000 */
.L_x_4445:
[----:B------:R-:W-:Y:S02]  /*13dd0*/  IMAD.MOV.U32 R13, RZ, RZ, R3 ;  /* 0x000000ffff0d7224 */ /* 0x000fe400078e0003 */
[----:B------:R-:W-:Y:S02]  /*13de0*/  IMAD R0, R6, R7, RZ ;  /* 0x0000000706007224 */ /* 0x000fe400078e02ff */
[----:B------:R-:W-:-:S07]  /*13df0*/  IMAD.MOV.U32 R6, RZ, RZ, R14 ;  /* 0x000000ffff067224 */ /* 0x000fce00078e000e */
[----:B------:R-:W-:Y:S05]  /*13e00*/  WARPSYNC.COLLECTIVE R15, `(.L_x_4446) ;  /* 0x000000000f087348 */ /* 0x000fea0003c00000 */
[----:B------:R0:W1:Y:S02]  /*13e10*/  SHFL.IDX P6, R14, R13, R12, R11 ;  /* 0x0000000c0d0e7389 */ /* 0x00006400000c000b */
[----:B01----:R-:W-:Y:S01]  /*13e20*/  ENDCOLLECTIVE ;  /* 0x000000000000791b */ /* 0x003fe20003800000 */
.L_x_4446:
[C---:B------:R-:W-:Y:S01]  /*13e30*/  ISETP.GE.AND P1, PT, R17.reuse, R0, PT ;  /* 0x000000001100720c */ /* 0x040fe20003f26270 */
[----:B------:R-:W-:-:S05]  /*13e40*/  VIADD R7, R17, 0x10 ;  /* 0x0000001011077836 */ /* 0x000fca0000000000 */
[----:B------:R0:W-:Y:S07]  /*13e50*/  STL [R1+0x4c], R7 ;  /* 0x00004c0701007387 */ /* 0x0001ee0000100800 */
[----:B------:R-:W-:Y:S01]  /*13e60*/  @!P1 LEA R5, P2, R10, R5, 0x1 ;  /* 0x000000050a059211 */ /* 0x000fe200078408ff */
[----:B------:R-:W-:Y:S02]  /*13e70*/  IMAD.MOV.U32 R13, RZ, RZ, R2 ;  /* 0x000000ffff0d7224 */ /* 0x000fe400078e0002 */
[----:B------:R-:W-:-:S02]  /*13e80*/  IMAD.MOV.U32 R12, RZ, RZ, 0x2 ;  /* 0x00000002ff0c7424 */ /* 0x000fc400078e00ff */
[----:B------:R-:W-:-:S05]  /*13e90*/  @!P1 IMAD.X R4, RZ, RZ, R4, P2 ;  /* 0x000000ffff049224 */ /* 0x000fca00010e0604 */
[----:B------:R-:W-:-:S04]  /*13ea0*/  @!P1 LOP3.LUT R5, R5, R4, RZ, 0x3c, !PT ;  /* 0x0000000405059212 */ /* 0x000fc800078e3cff */
[----:B------:R-:W-:-:S04]  /*13eb0*/  @!P1 LOP3.LUT R4, R5, R4, RZ, 0x3c, !PT ;  /* 0x0000000405049212 */ /* 0x000fc800078e3cff */
[----:B------:R-:W-:-:S05]  /*13ec0*/  @!P1 LOP3.LUT R5, R5, R4, RZ, 0x3c, !PT ;  /* 0x0000000405059212 */ /* 0x000fca00078e3cff */
[----:B------:R-:W-:Y:S01]  /*13ed0*/  @!PT LDS RZ, [RZ] ;  /* 0x00000000fffff984 */ /* 0x000fe20000000800 */
[----:B------:R-:W-:Y:S01]  /*13ee0*/  @!PT LDS RZ, [RZ] ;  /* 0x00000000fffff984 */ /* 0x000fe20000000800 */
[----:B------:R-:W-:Y:S01]  /*13ef0*/  @!PT LDS RZ, [RZ] ;  /* 0x00000000fffff984 */ /* 0x000fe20000000800 */
[----:B------:R1:W-:Y:S01]  /*13f00*/  @!P1 LDGSTS.E.BYPASS.LTC128B.128 [R9+0x20400], desc[UR38][R4.64], !P0 ;  /* 0x2040000004099fae */ /* 0x0003e2000c101d66 */
[----:B------:R-:W-:Y:S01]  /*13f10*/  ISETP.GE.AND P1, PT, R7, R0, PT ;  /* 0x000000000700720c */ /* 0x000fe20003f26270 */
[----:B0-----:R-:W-:-:S05]  /*13f20*/  VIADD R7, R17, 0x20 ;  /* 0x0000002011077836 */ /* 0x001fca0000000000 */
[----:B------:R0:W-:Y:S01]  /*13f30*/  STL [R1+0x58], R7 ;  /* 0x0000580701007387 */ /* 0x0001e20000100800 */
[----:B-1----:R-:W-:-:S07]  /*13f40*/  IMAD.MOV.U32 R4, RZ, RZ, R14 ;  /* 0x000000ffff047224 */ /* 0x002fce00078e000e */
[----:B0-----:R-:W-:Y:S05]  /*13f50*/  WARPSYNC.COLLECTIVE R15, `(.L_x_4447) ;  /* 0x000000000f087348 */ /* 0x001fea0003c00000 */
[----:B------:R1:W2:Y:S02]  /*13f60*/  SHFL.IDX P6, R14, R13, R12, R11 ;  /* 0x0000000c0d0e7389 */ /* 0x0002a400000c000b */
[----:B012---:R-:W-:Y:S01]  /*13f70*/  ENDCOLLECTIVE ;  /* 0x000000000000791b */ /* 0x007fe20003800000 */
.L_x_4447:
        /* <DEDUP_REMOVED lines=10> */
.L_x_4448:
        /* <DEDUP_REMOVED lines=11> */
.L_x_4449:
        /* <DEDUP_REMOVED lines=14> */
.L_x_4450:
[----:B------:R-:W-:Y:S01]  /*141b0*/  IMAD.MOV.U32 R3, RZ, RZ, R14 ;  /* 0x000000ffff037224 */ /* 0x000fe200078e000e */
[----:B------:R-:W-:Y:S06]  /*141c0*/  BRA `(.L_x_4451) ;  /* 0xffffff9c007c7947 */ /* 0x000fec000383ffff */
.L_x_4323:
[----:B------:R-:W2:Y:S04]  /*141d0*/  LDL.LU R12, [R1+0x38] ;  /* 0x00003800010c7983 */ /* 0x000ea80000300800 */
[----:B------:R-:W3:Y:S04]  /*141e0*/  LDL.LU R11, [R1+0x4c] ;  /* 0x00004c00010b7983 */ /* 0x000ee80000300800 */
[----:B------:R-:W4:Y:S04]  /*141f0*/  LDL.LU R9, [R1+0x58] ;  /* 0x0000580001097983 */ /* 0x000f280000300800 */
[----:B------:R-:W5:Y:S01]  /*14200*/  LDL.LU R8, [R1+0x8] ;  /* 0x0000080001087983 */ /* 0x000f620000300800 */
[----:B------:R-:W-:Y:S01]  /*14210*/  BSSY B0, `(.L_x_4452) ;  /* 0x0000017000007945 */ /* 0x000fe20003800000 */
[----:B------:R-:W-:-:S02]  /*14220*/  IMAD.MOV.U32 R13, RZ, RZ, R4 ;  /* 0x000000ffff0d7224 */ /* 0x000fc400078e0004 */
[----:B------:R-:W-:Y:S02]  /*14230*/  IMAD.MOV.U32 R15, RZ, RZ, -0x1 ;  /* 0xffffffffff0f7424 */ /* 0x000fe400078e00ff */
[----:B--2---:R-:W-:Y:S02]  /*14240*/  IMAD R7, R12, R7, RZ ;  /* 0x000000070c077224 */ /* 0x004fe400078e02ff */
[----:B------:R-:W-:-:S03]  /*14250*/  IMAD.MOV.U32 R12, RZ, RZ, RZ ;  /* 0x000000ffff0c7224 */ /* 0x000fc600078e00ff */
[-C--:B------:R-:W-:Y:S02]  /*14260*/  ISETP.GE.AND P2, PT, R17, R7.reuse, PT ;  /* 0x000000071100720c */ /* 0x080fe40003f46270 */
[-C--:B---3--:R-:W-:Y:S01]  /*14270*/  ISETP.GE.AND P3, PT, R11, R7.reuse, PT ;  /* 0x000000070b00720c */ /* 0x088fe20003f66270 */
[----:B------:R-:W-:Y:S01]  /*14280*/  IMAD.MOV.U32 R11, RZ, RZ, 0x181f ;  /* 0x0000181fff0b7424 */ /* 0x000fe200078e00ff */
[----:B----4-:R-:W-:Y:S02]  /*14290*/  ISETP.GE.AND P4, PT, R9, R7, PT ;  /* 0x000000070900720c */ /* 0x010fe40003f86270 */
[----:B-----5:R-:W-:-:S07]  /*142a0*/  LOP3.LUT R8, R8, 0xffffffdf, RZ, 0xc0, !PT ;  /* 0xffffffdf08087812 */ /* 0x020fce00078ec0ff */
[----:B------:R-:W-:-:S04]  /*142b0*/  @!P2 LOP3.LUT R2, R5, 0x40, RZ, 0xc0, !PT ;  /* 0x000000400502a812 */ /* 0x000fc800078ec0ff */
[----:B------:R-:W-:-:S04]  /*142c0*/  @!P2 SHF.R.U32.HI R2, RZ, 0x2, R2 ;  /* 0x00000002ff02a819 */ /* 0x000fc80000011602 */
[----:B------:R-:W-:Y:S02]  /*142d0*/  @!P2 ISETP.NE.U32.AND P6, PT, R2, RZ, PT ;  /* 0x000000ff0200a20c */ /* 0x000fe40003fc5070 */
[----:B------:R-:W-:-:S04]  /*142e0*/  @!P2 LOP3.LUT R2, R6, 0x80, RZ, 0xc0, !PT ;  /* 0x000000800602a812 */ /* 0x000fc800078ec0ff */
[----:B------:R-:W-:-:S07]  /*142f0*/  @!P2 SHF.R.U32.HI R2, RZ, 0x3, R2 ;  /* 0x00000003ff02a819 */ /* 0x000fce0000011602 */
[----:B------:R-:W-:Y:S02]  /*14300*/  @P6 LOP3.LUT R8, R8, 0x20, RZ, 0xfc, !PT ;  /* 0x0000002008086812 */ /* 0x000fe400078efcff */
[----:B------:R-:W-:Y:S02]  /*14310*/  @!P2 ISETP.NE.U32.AND P6, PT, R2, RZ, PT ;  /* 0x000000ff0200a20c */ /* 0x000fe40003fc5070 */
[----:B------:R-:W-:-:S11]  /*14320*/  LOP3.LUT R8, R8, 0xffffffef, RZ, 0xc0, !PT ;  /* 0xffffffef08087812 */ /* 0x000fd600078ec0ff */
[----:B------:R-:W-:-:S05]  /*14330*/  @P6 LOP3.LUT R8, R8, 0x10, RZ, 0xfc, !PT ;  /* 0x0000001008086812 */ /* 0x000fca00078efcff */
[----:B------:R0:W-:Y:S02]  /*14340*/  STL [R1+0x8], R8 ;  /* 0x0000080801007387 */ /* 0x0001e40000100800 */
[----:B0-----:R-:W-:Y:S05]  /*14350*/  WARPSYNC.COLLECTIVE R15, `(.L_x_4453) ;  /* 0x000000000f087348 */ /* 0x001fea0003c00000 */
[----:B------:R1:W2:Y:S02]  /*14360*/  SHFL.IDX P6, R14, R13, R12, R11 ;  /* 0x0000000c0d0e7389 */ /* 0x0002a400000c000b */
[----:B012---:R-:W-:Y:S01]  /*14370*/  ENDCOLLECTIVE ;  /* 0x000000000000791b */ /* 0x007fe20003800000 */
.L_x_4453:
[----:B------:R-:W-:Y:S05]  /*14380*/  BSYNC B0 ;  /* 0x0000000000007941 */ /* 0x000fea0003800000 */
.L_x_4452:
[----:B------:R0:W-:Y:S04]  /*14390*/  STL [R1+0x68], R7 ;  /* 0x0000680701007387 */ /* 0x0001e80000100800 */
[----:B0-----:R0:W5:Y:S04]  /*143a0*/  LDL.LU R7, [R1+0x8] ;  /* 0x0000080001077983 */ /* 0x0011680000300800 */
[----:B------:R0:W5:Y:S01]  /*143b0*/  LDL R17, [R1+0x14] ;  /* 0x0000140001117983 */ /* 0x0001620000100800 */
[----:B------:R-:W-:Y:S02]  /*143c0*/  IMAD.MOV.U32 R13, RZ, RZ, R0 ;  /* 0x000000ffff0d7224 */ /* 0x000fe400078e0000 */
[----:B------:R-:W-:-:S02]  /*143d0*/  IMAD.MOV.U32 R12, RZ, RZ, RZ ;  /* 0x000000ffff0c7224 */ /* 0x000fc400078e00ff */
[----:B------:R-:W-:Y:S02]  /*143e0*/  IMAD.MOV.U32 R11, RZ, RZ, 0x181f ;  /* 0x0000181fff0b7424 */ /* 0x000fe400078e00ff */
[----:B------:R-:W-:Y:S02]  /*143f0*/  IMAD.MOV.U32 R15, RZ, RZ, -0x1 ;  /* 0xffffffffff0f7424 */ /* 0x000fe400078e00ff */
[----:B0-----:R-:W-:-:S07]  /*14400*/  IMAD.MOV.U32 R2, RZ, RZ, R14 ;  /* 0x000000ffff027224 */ /* 0x001fce00078e000e */
[----:B-----5:R-:W-:Y:S05]  /*14410*/  WARPSYNC.COLLECTIVE R15, `(.L_x_4454) ;  /* 0x000000000f087348 */ /* 0x020fea0003c00000 */
[----:B------:R0:W1:Y:S02]  /*14420*/  SHFL.IDX P6, R14, R13, R12, R11 ;  /* 0x0000000c0d0e7389 */ /* 0x00006400000c000b */
[----:B01---5:R-:W-:Y:S01]  /*14430*/  ENDCOLLECTIVE ;  /* 0x000000000000791b */ /* 0x023fe20003800000 */
.L_x_4454:
[----:B------:R-:W-:Y:S02]  /*14440*/  IMAD.MOV.U32 R13, RZ, RZ, R4 ;  /* 0x000000ffff0d7224 */ /* 0x000fe400078e0004 */
[----:B------:R-:W-:Y:S02]  /*14450*/  IMAD.MOV.U32 R12, RZ, RZ, 0x1 ;  /* 0x00000001ff0c7424 */ /* 0x000fe400078e00ff */
[----:B------:R-:W-:-:S05]  /*14460*/  IMAD.MOV.U32 R3, RZ, RZ, R14 ;  /* 0x000000ffff037224 */ /* 0x000fca00078e000e */
[----:B------:R-:W-:-:S05]  /*14470*/  @!P2 LEA R3, P6, R10, R3, 0x1 ;  /* 0x000000030a03a211 */ /* 0x000fca00078c08ff */
[----:B------:R-:W-:-:S05]  /*14480*/  @!P2 IMAD.X R2, RZ, RZ, R2, P6 ;  /* 0x000000ffff02a224 */ /* 0x000fca00030e0602 */
[----:B------:R-:W-:-:S04]  /*14490*/  @!P2 LOP3.LUT R3, R3, R2, RZ, 0x3c, !PT ;  /* 0x000000020303a212 */ /* 0x000fc800078e3cff */
[----:B------:R-:W-:-:S04]  /*144a0*/  @!P2 LOP3.LUT R2, R3, R2, RZ, 0x3c, !PT ;  /* 0x000000020302a212 */ /* 0x000fc800078e3cff */
[----:B------:R-:W-:Y:S02]  /*144b0*/  @!P2 LOP3.LUT R3, R3, R2, RZ, 0x3c, !PT ;  /* 0x000000020303a212 */ /* 0x000fe400078e3cff */
[----:B------:R-:W-:-:S04]  /*144c0*/  LOP3.LUT R7, R7, 0xffff7fff, RZ, 0xc0, !PT ;  /* 0xffff7fff07077812 */ /* 0x000fc800078ec0ff */
[----:B------:R-:W-:-:S04]  /*144d0*/  @P0 LOP3.LUT R7, R7, 0x8000, RZ, 0xfc, !PT ;  /* 0x0000800007070812 */ /* 0x000fc800078efcff */
[C---:B------:R-:W-:Y:S02]  /*144e0*/  LOP3.LUT P0, RZ, R7.reuse, 0x8, RZ, 0xc0, !PT ;  /* 0x0000000807ff7812 */ /* 0x040fe4000780c0ff */
[----:B------:R-:W-:-:S04]  /*144f0*/  LOP3.LUT R7, R7, 0xffffbfff, RZ, 0xc0, !PT ;  /* 0xffffbfff07077812 */ /* 0x000fc800078ec0ff */
[----:B------:R-:W-:-:S04]  /*14500*/  @P1 LOP3.LUT R7, R7, 0x4000, RZ, 0xfc, !PT ;  /* 0x0000400007071812 */ /* 0x000fc800078efcff */
[C---:B------:R-:W-:Y:S02]  /*14510*/  LOP3.LUT P1, RZ, R7.reuse, 0x4, RZ, 0xc0, !PT ;  /* 0x0000000407ff7812 */ /* 0x040fe4000782c0ff */
[----:B------:R-:W-:Y:S01]  /*14520*/  LOP3.LUT R7, R7, 0xffffdfff, RZ, 0xc0, !PT ;  /* 0xffffdfff07077812 */ /* 0x000fe200078ec0ff */
[----:B------:R-:W-:Y:S01]  /*14530*/  @!PT LDS RZ, [RZ] ;  /* 0x00000000fffff984 */ /* 0x000fe20000000800 */
[----:B------:R-:W-:Y:S01]  /*14540*/  @!PT LDS RZ, [RZ] ;  /* 0x00000000fffff984 */ /* 0x000fe20000000800 */
[----:B------:R-:W-:Y:S01]  /*14550*/  @!PT LDS RZ, [RZ] ;  /* 0x00000000fffff984 */ /* 0x000fe20000000800 */
[----:B------:R0:W-:Y:S03]  /*14560*/  @!P2 LDGSTS.E.BYPASS.LTC128B.128 [R17+0x26400], desc[UR38][R2.64], !P0 ;  /* 0x264000000211afae */ /* 0x0001e6000c101d66 */
[----:B------:R-:W-:-:S04]  /*14570*/  @P3 LOP3.LUT R7, R7, 0x2000, RZ, 0xfc, !PT ;  /* 0x0000200007073812 */ /* 0x000fc800078efcff */
[C---:B------:R-:W-:Y:S02]  /*14580*/  LOP3.LUT P3, RZ, R7.reuse, 0x2, RZ, 0xc0, !PT ;  /* 0x0000000207ff7812 */ /* 0x040fe4000786c0ff */
[----:B------:R-:W-:Y:S01]  /*14590*/  LOP3.LUT R7, R7, 0xfffffbff, RZ, 0xc0, !PT ;  /* 0xfffffbff07077812 */ /* 0x000fe200078ec0ff */
[----:B------:R0:W-:Y:S03]  /*145a0*/  @!P2 LDGSTS.E.BYPASS.LTC128B.128 [R17+0x28400], desc[UR38][R2.64+0x80], !P1 ;  /* 0x284000800211afae */ /* 0x0001e6000c901d66 */
[----:B------:R-:W-:-:S04]  /*145b0*/  @P4 LOP3.LUT R7, R7, 0x400, RZ, 0xfc, !PT ;  /* 0x0000040007074812 */ /* 0x000fc800078efcff */
[C---:B------:R-:W-:Y:S02]  /*145c0*/  LOP3.LUT P0, RZ, R7.reuse, 0x8000, RZ, 0xc0, !PT ;  /* 0x0000800007ff7812 */ /* 0x040fe4000780c0ff */
[C---:B------:R-:W-:Y:S01]  /*145d0*/  LOP3.LUT P1, RZ, R7.reuse, 0x4000, RZ, 0xc0, !PT ;  /* 0x0000400007ff7812 */ /* 0x040fe2000782c0ff */
[----:B------:R0:W-:Y:S01]  /*145e0*/  @!P2 LDGSTS.E.BYPASS.LTC128B.128 [R17+0x2a400], desc[UR38][R2.64+0x100], !P3 ;  /* 0x2a4001000211afae */ /* 0x0001e2000d901d66 */
[C---:B------:R-:W-:Y:S02]  /*145f0*/  LOP3.LUT P6, RZ, R7.reuse, 0x20, RZ, 0xc0, !PT ;  /* 0x0000002007ff7812 */ /* 0x040fe400078cc0ff */
[C---:B------:R-:W-:Y:S01]  /*14600*/  LOP3.LUT P3, RZ, R7.reuse, 0x2000, RZ, 0xc0, !PT ;  /* 0x0000200007ff7812 */ /* 0x040fe2000786c0ff */
[----:B------:R0:W-:Y:S01]  /*14610*/  @!P2 LDGSTS.E.BYPASS.LTC128B.128 [R17+0x2c400], desc[UR38][R2.64+0x180], !P5 ;  /* 0x2c4001800211afae */ /* 0x0001e2000e901d66 */
[C---:B------:R-:W-:Y:S02]  /*14620*/  LOP3.LUT P4, RZ, R7.reuse, 0x10, RZ, 0xc0, !PT ;  /* 0x0000001007ff7812 */ /* 0x040fe4000788c0ff */
[----:B------:R-:W-:-:S03]  /*14630*/  LOP3.LUT R7, R7, 0xfffff7ff, RZ, 0xc0, !PT ;  /* 0xfffff7ff07077812 */ /* 0x000fc600078ec0ff */
[----:B------:R0:W-:Y:S01]  /*14640*/  @!P2 LDGSTS.E.BYPASS.LTC128B.128 [R17+0x2e400], desc[UR38][R2.64+0x200], !P0 ;  /* 0x2e4002000211afae */ /* 0x0001e2000c101d66 */
[----:B------:R-:W-:-:S03]  /*14650*/  @P5 LOP3.LUT R7, R7, 0x800, RZ, 0xfc, !PT ;  /* 0x0000080007075812 */ /* 0x000fc600078efcff */
[----:B------:R0:W-:Y:S01]  /*14660*/  @!P2 LDGSTS.E.BYPASS.LTC128B.128 [R17+0x30400], desc[UR38][R2.64+0x280], !P1 ;  /* 0x304002800211afae */ /* 0x0001e2000c901d66 */
[----:B------:R-:W-:Y:S02]  /*14670*/  LOP3.LUT P5, RZ, R7, 0x4, RZ, 0xc0, !PT ;  /* 0x0000000407ff7812 */ /* 0x000fe400078ac0ff */
[----:B------:R-:W-:Y:S01]  /*14680*/  @!P3 LOP3.LUT R8, R5, 0x40, RZ, 0xc0, !PT ;  /* 0x000000400508b812 */ /* 0x000fe200078ec0ff */
[----:B------:R0:W-:Y:S01]  /*14690*/  @!P2 LDGSTS.E.BYPASS.LTC128B.128 [R17+0x32400], desc[UR38][R2.64+0x300], P6 ;  /* 0x324003000211afae */ /* 0x0001e2000b101d66 */
[----:B------:R-:W-:Y:S02]  /*146a0*/  LOP3.LUT R7, R7, 0xffffefff, RZ, 0xc0, !PT ;  /* 0xffffefff07077812 */ /* 0x000fe400078ec0ff */
[----:B------:R-:W-:-:S07]  /*146b0*/  @!P3 SHF.R.U32.HI R8, RZ, 0x2, R8 ;  /* 0x00000002ff08b819 */ /* 0x000fce0000011608 */
[----:B0-----:R-:W-:Y:S05]  /*146c0*/  WARPSYNC.COLLECTIVE R15, `(.L_x_4455) ;  /* 0x000000000f087348 */ /* 0x001fea0003c00000 */
[----:B------:R1:W2:Y:S02]  /*146d0*/  SHFL.IDX P6, R14, R13, R12, R11 ;  /* 0x0000000c0d0e7389 */ /* 0x0002a400000c000b */
[----:B012---:R-:W-:Y:S01]  /*146e0*/  ENDCOLLECTIVE ;  /* 0x000000000000791b */ /* 0x007fe20003800000 */
.L_x_4455:
[----:B------:R-:W-:Y:S01]  /*146f0*/  @!PT LDS RZ, [RZ] ;  /* 0x00000000fffff984 */ /* 0x000fe20000000800 */
[----:B------:R-:W-:Y:S01]  /*14700*/  @!PT LDS RZ, [RZ] ;  /* 0x00000000fffff984 */ /* 0x000fe20000000800 */
[----:B------:R-:W-:Y:S01]  /*14710*/  @!PT LDS RZ, [RZ] ;  /* 0x00000000fffff984 */ /* 0x000fe20000000800 */
[----:B------:R0:W-:Y:S01]  /*14720*/  @!P2 LDGSTS.E.BYPASS.LTC128B.128 [R17+0x34400], desc[UR38][R2.64+0x380], P4 ;  /* 0x344003800211afae */ /* 0x0001e2000a101d66 */
[----:B------:R-:W-:Y:S02]  /*14730*/  @!P3 ISETP.NE.U32.AND P2, PT, R8, RZ, PT ;  /* 0x000000ff0800b20c */ /* 0x000fe40003f45070 */
[----:B------:R-:W-:Y:S02]  /*14740*/  @P5 LOP3.LUT R7, R7, 0x1000, RZ, 0xfc, !PT ;  /* 0x0000100007075812 */ /* 0x000fe400078efcff */
[----:B------:R-:W-:Y:S02]  /*14750*/  @!P3 LOP3.LUT R8, R6, 0x80, RZ, 0xc0, !PT ;  /* 0x000000800608b812 */ /* 0x000fe400078ec0ff */
[C---:B------:R-:W-:Y:S02]  /*14760*/  LOP3.LUT P5, RZ, R7.reuse, 0x8, RZ, 0xc0, !PT ;  /* 0x0000000807ff7812 */ /* 0x040fe400078ac0ff */
[----:B------:R-:W-:Y:S01]  /*14770*/  LOP3.LUT R7, R7, 0xffffffdf, RZ, 0xc0, !PT ;  /* 0xffffffdf07077812 */ /* 0x000fe200078ec0ff */
[----:B------:R-:W-:Y:S01]  /*14780*/  IMAD.MOV.U32 R13, RZ, RZ, R0 ;  /* 0x000000ffff0d7224 */ /* 0x000fe200078e0000 */
[----:B------:R-:W-:-:S03]  /*14790*/  @!P3 SHF.R.U32.HI R8, RZ, 0x3, R8 ;  /* 0x00000003ff08b819 */ /* 0x000fc60000011608 */
[----:B------:R-:W-:Y:S02]  /*147a0*/  @P2 LOP3.LUT R7, R7, 0x20, RZ, 0xfc, !PT ;  /* 0x0000002007072812 */ /* 0x000fe400078efcff */
[----:B------:R-:W-:Y:S02]  /*147b0*/  @!P3 ISETP.NE.U32.AND P4, PT, R8, RZ, PT ;  /* 0x000000ff0800b20c */ /* 0x000fe40003f85070 */
[----:B------:R-:W1:Y:S01]  /*147c0*/  S2R R8, SR_TID.X ;  /* 0x0000000000087919 */ /* 0x000e620000002100 */
[----:B0-----:R-:W-:-:S10]  /*147d0*/  IMAD.MOV.U32 R9, RZ, RZ, R14 ;  /* 0x000000ffff097224 */ /* 0x001fd400078e000e */
[----:B-1----:R-:W-:Y:S05]  /*147e0*/  WARPSYNC.COLLECTIVE R15, `(.L_x_4456) ;  /* 0x000000000f087348 */ /* 0x002fea0003c00000 */
[----:B------:R0:W2:Y:S02]  /*147f0*/  SHFL.IDX P6, R14, R13, R12, R11 ;  /* 0x0000000c0d0e7389 */ /* 0x0000a400000c000b */
[----:B012---:R-:W-:Y:S01]  /*14800*/  ENDCOLLECTIVE ;  /* 0x000000000000791b */ /* 0x007fe20003800000 */
.L_x_4456:
[----:B------:R-:W-:Y:S02]  /*14810*/  IMAD.MOV.U32 R13, RZ, RZ, R4 ;  /* 0x000000ffff0d7224 */ /* 0x000fe400078e0004 */
[----:B------:R-:W-:Y:S01]  /*14820*/  IMAD.MOV.U32 R12, RZ, RZ, 0x2 ;  /* 0x00000002ff0c7424 */ /* 0x000fe200078e00ff */
[----:B------:R-:W-:Y:S02]  /*14830*/  @!P3 LEA R10, P2, R10, R14, 0x1 ;  /* 0x0000000e0a0ab211 */ /* 0x000fe400078408ff */
[----:B------:R-:W-:-:S03]  /*14840*/  LOP3.LUT P6, RZ, R7, 0x20, RZ, 0xc0, !PT ;  /* 0x0000002007ff7812 */ /* 0x000fc600078cc0ff */
[----:B------:R-:W-:Y:S01]  /*14850*/  @!P3 IMAD.X R9, RZ, RZ, R9, P2 ;  /* 0x000000ffff09b224 */ /* 0x000fe200010e0609 */
[----:B------:R-:W-:Y:S01]  /*14860*/  LOP3.LUT P2, RZ, R7, 0x2, RZ, 0xc0, !PT ;  /* 0x0000000207ff7812 */ /* 0x000fe2000784c0ff */
[----:B------:R-:W-:Y:S02]  /*14870*/  @!P3 IMAD.MOV.U32 R2, RZ, RZ, R10 ;  /* 0x000000ffff02b224 */ /* 0x000fe400078e000a */
[----:B------:R-:W-:-:S05]  /*14880*/  @!P3 IMAD.MOV.U32 R3, RZ, RZ, R9 ;  /* 0x000000ffff03b224 */ /* 0x000fca00078e0009 */
[----:B------:R-:W-:Y:S01]  /*14890*/  @!PT LDS RZ, [RZ] ;  /* 0x00000000fffff984 */ /* 0x000fe20000000800 */
[----:B------:R-:W-:Y:S01]  /*148a0*/  @!PT LDS RZ, [RZ] ;  /* 0x00000000fffff984 */ /* 0x000fe20000000800 */
[----:B------:R-:W-:Y:S01]  /*148b0*/  @!PT LDS RZ, [RZ] ;  /* 0x00000000fffff984 */ /* 0x000fe20000000800 */
[----:B------:R0:W-:Y:S01]  /*148c0*/  @!P3 LDGSTS.E.BYPASS.LTC128B.128 [R17+0x26c00], desc[UR38][R2.64], !P5 ;  /* 0x26c000000211bfae */ /* 0x0001e2000e901d66 */
[----:B------:R-:W-:-:S13]  /*148d0*/  LOP3.LUT P5, RZ, R7, 0x1000, RZ, 0xc0, !PT ;  /* 0x0000100007ff7812 */ /* 0x000fda00078ac0ff */
[----:B------:R0:W-:Y:S01]  /*148e0*/  @!P3 LDGSTS.E.BYPASS.LTC128B.128 [R17+0x28c00], desc[UR38][R2.64+0x80], !P5 ;  /* 0x28c000800211bfae */ /* 0x0001e2000e901d66 */
[C---:B------:R-:W-:Y:S02]  /*148f0*/  LOP3.LUT P5, RZ, R7.reuse, 0x800, RZ, 0xc0, !PT ;  /* 0x0000080007ff7812 */ /* 0x040fe400078ac0ff */
[----:B------:R-:W-:Y:S01]  /*14900*/  LOP3.LUT R7, R7, 0xffffff7f, RZ, 0xc0, !PT ;  /* 0xffffff7f07077812 */ /* 0x000fe200078ec0ff */
[----:B------:R0:W-:Y:S03]  /*14910*/  @!P3 LDGSTS.E.BYPASS.LTC128B.128 [R17+0x2ac00], desc[UR38][R2.64+0x100], !P2 ;  /* 0x2ac001000211bfae */ /* 0x0001e6000d101d66 */
[----:B------:R-:W-:-:S04]  /*14920*/  @P2 LOP3.LUT R7, R7, 0x80, RZ, 0xfc, !PT ;  /* 0x0000008007072812 */ /* 0x000fc800078efcff */
[C---:B------:R-:W-:Y:S02]  /*14930*/  LOP3.LUT P2, RZ, R7.reuse, 0x4, RZ, 0xc0, !PT ;  /* 0x0000000407ff7812 */ /* 0x040fe4000784c0ff */
[----:B------:R-:W-:Y:S01]  /*14940*/  LOP3.LUT R7, R7, 0xfffffeff, RZ, 0xc0, !PT ;  /* 0xfffffeff07077812 */ /* 0x000fe200078ec0ff */
[----:B------:R0:W-:Y:S04]  /*14950*/  @!P3 LDGSTS.E.BYPASS.LTC128B.128 [R17+0x2cc00], desc[UR38][R2.64+0x180], !P5 ;  /* 0x2cc001800211bfae */ /* 0x0001e8000e901d66 */
[----:B------:R0:W-:Y:S04]  /*14960*/  @!P3 LDGSTS.E.BYPASS.LTC128B.128 [R17+0x2ec00], desc[UR38][R2.64+0x200], !P0 ;  /* 0x2ec002000211bfae */ /* 0x0001e8000c101d66 */
[----:B------:R0:W-:Y:S02]  /*14970*/  @!P3 LDGSTS.E.BYPASS.LTC128B.128 [R17+0x30c00], desc[UR38][R2.64+0x280], !P1 ;  /* 0x30c002800211bfae */ /* 0x0001e4000c901d66 */
[----:B------:R-:W-:-:S02]  /*14980*/  @P2 LOP3.LUT R7, R7, 0x100, RZ, 0xfc, !PT ;  /* 0x0000010007072812 */ /* 0x000fc400078efcff */
[----:B------:R0:W-:Y:S02]  /*14990*/  @!P3 LDGSTS.E.BYPASS.LTC128B.128 [R17+0x32c00], desc[UR38][R2.64+0x300], P6 ;  /* 0x32c003000211bfae */ /* 0x0001e4000b101d66 */
[----:B------:R-:W-:-:S13]  /*149a0*/  LOP3.LUT P2, RZ, R7, 0x8, RZ, 0xc0, !PT ;  /* 0x0000000807ff7812 */ /* 0x000fda000784c0ff */
[----:B0-----:R-:W-:Y:S05]  /*149b0*/  WARPSYNC.COLLECTIVE R15, `(.L_x_4457) ;  /* 0x000000000f087348 */ /* 0x001fea0003c00000 */
[----:B------:R1:W2:Y:S02]  /*149c0*/  SHFL.IDX P6, R14, R13, R12, R11 ;  /* 0x0000000c0d0e7389 */ /* 0x0002a400000c000b */
[----:B012---:R-:W-:Y:S01]  /*149d0*/  ENDCOLLECTIVE ;  /* 0x000000000000791b */ /* 0x007fe20003800000 */
.L_x_4457:
[----:B------:R-:W-:Y:S01]  /*149e0*/  LOP3.LUT R7, R7, 0xfffffdff, RZ, 0xc0, !PT ;  /* 0xfffffdff07077812 */ /* 0x000fe200078ec0ff */
[----:B------:R-:W-:Y:S01]  /*149f0*/  @!PT LDS RZ, [RZ] ;  /* 0x00000000fffff984 */ /* 0x000fe20000000800 */
[----:B------:R-:W-:Y:S01]  /*14a00*/  @!PT LDS RZ, [RZ] ;  /* 0x00000000fffff984 */ /* 0x000fe20000000800 */
[----:B------:R-:W-:Y:S01]  /*14a10*/  @!PT LDS RZ, [RZ] ;  /* 0x00000000fffff984 */ /* 0x000fe20000000800 */
[----:B------:R0:W-:Y:S03]  /*14a20*/  @!P3 LDGSTS.E.BYPASS.LTC128B.128 [R17+0x34c00], desc[UR38][R2.64+0x380], P4 ;  /* 0x34c003800211bfae */ /* 0x0001e6000a101d66 */
[----:B------:R-:W-:Y:S01]  /*14a30*/  @P2 LOP3.LUT R7, R7, 0x200, RZ, 0xfc, !PT ;  /* 0x0000020007072812 */ /* 0x000fe200078efcff */
[----:B------:R-:W-:-:S03]  /*14a40*/  IMAD.MOV.U32 R13, RZ, RZ, R0 ;  /* 0x000000ffff0d7224 */ /* 0x000fc600078e0000 */
[----:B------:R-:W-:Y:S01]  /*14a50*/  LOP3.LUT P4, RZ, R7, 0x400, RZ, 0xc0, !PT ;  /* 0x0000040007ff7812 */ /* 0x000fe2000788c0ff */
[----:B------:R0:W-:Y:S01]  /*14a60*/  STL [R1+0x8], R7 ;  /* 0x0000080701007387 */ /* 0x0001e20000100800 */
[----:B------:R-:W-:-:S11]  /*14a70*/  IMAD.MOV.U32 R10, RZ, RZ, R14 ;  /* 0x000000ffff0a7224 */ /* 0x000fd600078e000e */
[----:B0-----:R-:W-:Y:S05]  /*14a80*/  WARPSYNC.COLLECTIVE R15, `(.L_x_4458) ;  /* 0x000000000f087348 */ /* 0x001fea0003c00000 */
[----:B------:R1:W2:Y:S02]  /*14a90*/  SHFL.IDX P6, R14, R13, R12, R11 ;  /* 0x0000000c0d0e7389 */ /* 0x0002a400000c000b */
[----:B012---:R-:W-:Y:S01]  /*14aa0*/  ENDCOLLECTIVE ;  /* 0x000000000000791b */ /* 0x007fe20003800000 */
.L_x_4458:
[----:B------:R-:W-:-:S04]  /*14ab0*/  @!P4 LOP3.LUT R2, R5, 0x40, RZ, 0xc0, !PT ;  /* 0x000000400502c812 */ /* 0x000fc800078ec0ff */
[----:B------:R-:W-:Y:S01]  /*14ac0*/  @!P4 SHF.R.U32.HI R9, RZ, 0x2, R2 ;  /* 0x00000002ff09c819 */ /* 0x000fe20000011602 */
[----:B------:R-:W-:Y:S01]  /*14ad0*/  IMAD.SHL.U32 R15, R8, 0x8, RZ ;  /* 0x00000008080f7824 */ /* 0x000fe200078e00ff */
[----:B------:R-:W-:-:S04]  /*14ae0*/  @!P4 LOP3.LUT R8, R6, 0x80, RZ, 0xc0, !PT ;  /* 0x000000800608c812 */ /* 0x000fc800078ec0ff */
[----:B------:R-:W-:Y:S02]  /*14af0*/  @!P4 SHF.R.U32.HI R8, RZ, 0x3, R8 ;  /* 0x00000003ff08c819 */ /* 0x000fe40000011608 */
[----:B------:R-:W-:Y:S02]  /*14b00*/  LOP3.LUT R15, R15, 0x38, RZ, 0xc0, !PT ;  /* 0x000000380f0f7812 */ /* 0x000fe400078ec0ff */
[----:B------:R-:W-:Y:S01]  /*14b10*/  @!P4 ISETP.NE.U32.AND P3, PT, R8, RZ, PT ;  /* 0x000000ff0800c20c */ /* 0x000fe20003f65070 */
[----:B------:R-:W-:Y:S01]  /*14b20*/  IMAD.MOV.U32 R3, RZ, RZ, R14 ;  /* 0x000000ffff037224 */ /* 0x000fe200078e000e */
[----:B------:R-:W-:-:S04]  /*14b30*/  @!P4 ISETP.NE.U32.AND P6, PT, R9, RZ, PT ;  /* 0x000000ff0900c20c */ /* 0x000fc80003fc5070 */
[----:B------:R-:W-:-:S05]  /*14b40*/  @!P4 LEA R8, P2, R15, R3, 0x1 ;  /* 0x000000030f08c211 */ /* 0x000fca00078408ff */
[----:B------:R-:W-:Y:S01]  /*14b50*/  @!P4 IMAD.X R3, RZ, RZ, R10, P2 ;  /* 0x000000ffff03c224 */ /* 0x000fe200010e060a */
[----:B------:R-:W-:Y:S01]  /*14b60*/  LOP3.LUT P2, RZ, R7, 0x200, RZ, 0xc0, !PT ;  /* 0x0000020007ff7812 */ /* 0x000fe2000784c0ff */
[----:B------:R-:W-:-:S12]  /*14b70*/  @!P4 IMAD.MOV.U32 R2, RZ, RZ, R8 ;  /* 0x000000ffff02c224 */ /* 0x000fd800078e0008 */
[----:B------:R-:W-:Y:S01]  /*14b80*/  @!PT LDS RZ, [RZ] ;  /* 0x00000000fffff984 */ /* 0x000fe20000000800 */
[----:B------:R-:W-:Y:S01]  /*14b90*/  @!PT LDS RZ, [RZ] ;  /* 0x00000000fffff984 */ /* 0x000fe20000000800 */
[----:B------:R-:W-:Y:S01]  /*14ba0*/  @!PT LDS RZ, [RZ] ;  /* 0x00000000fffff984 */ /* 0x000fe20000000800 */
[----:B------:R0:W-:Y:S01]  /*14bb0*/  @!P4 LDGSTS.E.BYPASS.LTC128B.128 [R17+0x27400], desc[UR38][R2.64], !P2 ;  /* 0x274000000211cfae */ /* 0x0001e2000d101d66 */
[----:B------:R-:W-:-:S13]  /*14bc0*/  LOP3.LUT P2, RZ, R7, 0x100, RZ, 0xc0, !PT ;  /* 0x0000010007ff7812 */ /* 0x000fda000784c0ff */
[----:B------:R0:W-:Y:S01]  /*14bd0*/  @!P4 LDGSTS.E.BYPASS.LTC128B.128 [R17+0x29400], desc[UR38][R2.64+0x80], !P2 ;  /* 0x294000800211cfae */ /* 0x0001e2000d101d66 */
[----:B------:R-:W-:-:S03]  /*14be0*/  LOP3.LUT P2, RZ, R7, 0x80, RZ, 0xc0, !PT ;  /* 0x0000008007ff7812 */ /* 0x000fc6000784c0ff */
[----:B------:R0:W5:Y:S01]  /*14bf0*/  LDL.LU R7, [R1+0x68] ;  /* 0x0000680001077983 */ /* 0x0001620000300800 */
[----:B------:R-:W-:Y:S02]  /*14c00*/  IMAD.MOV.U32 R13, RZ, RZ, R4 ;  /* 0x000000ffff0d7224 */ /* 0x000fe400078e0004 */
[----:B------:R-:W-:Y:S02]  /*14c10*/  IMAD.MOV.U32 R12, RZ, RZ, 0x3 ;  /* 0x00000003ff0c7424 */ /* 0x000fe400078e00ff */
[----:B------:R-:W-:-:S05]  /*14c20*/  IMAD.MOV.U32 R15, RZ, RZ, -0x1 ;  /* 0xffffffffff0f7424 */ /* 0x000fca00078e00ff */
[----:B------:R0:W-:Y:S04]  /*14c30*/  @!P4 LDGSTS.E.BYPASS.LTC128B.128 [R17+0x2b400], desc[UR38][R2.64+0x100], !P2 ;  /* 0x2b4001000211cfae */ /* 0x0001e8000d101d66 */
[----:B------:R0:W-:Y:S04]  /*14c40*/  @!P4 LDGSTS.E.BYPASS.LTC128B.128 [R17+0x2d400], desc[UR38][R2.64+0x180], !P5 ;  /* 0x2d4001800211cfae */ /* 0x0001e8000e901d66 */
[----:B------:R0:W-:Y:S04]  /*14c50*/  @!P4 LDGSTS.E.BYPASS.LTC128B.128 [R17+0x2f400], desc[UR38][R2.64+0x200], !P0 ;  /* 0x2f4002000211cfae */ /* 0x0001e8000c101d66 */
[----:B------:R0:W-:Y:S04]  /*14c60*/  @!P4 LDGSTS.E.BYPASS.LTC128B.128 [R17+0x31400], desc[UR38][R2.64+0x280], !P1 ;  /* 0x314002800211cfae */ /* 0x0001e8000c901d66 */
[----:B------:R0:W-:Y:S02]  /*14c70*/  @!P4 LDGSTS.E.BYPASS.LTC128B.128 [R17+0x33400], desc[UR38][R2.64+0x300], P6 ;  /* 0x334003000211cfae */ /* 0x0001e4000b101d66 */
[----:B0----5:R-:W-:Y:S05]  /*14c80*/  WARPSYNC.COLLECTIVE R15, `(.L_x_4459) ;  /* 0x000000000f087348 */ /* 0x021fea0003c00000 */
[----:B------:R1:W2:Y:S02]  /*14c90*/  SHFL.IDX P6, R14, R13, R12, R11 ;  /* 0x0000000c0d0e7389 */ /* 0x0002a400000c000b */
[----:B012--5:R-:W-:Y:S01]  /*14ca0*/  ENDCOLLECTIVE ;  /* 0x000000000000791b */ /* 0x027fe20003800000 */
.L_x_4459:
[----:B------:R-:W-:Y:S01]  /*14cb0*/  @!PT LDS RZ, [RZ] ;  /* 0x00000000fffff984 */ /* 0x000fe20000000800 */
[----:B------:R-:W-:Y:S01]  /*14cc0*/  @!PT LDS RZ, [RZ] ;  /* 0x00000000fffff984 */ /* 0x000fe20000000800 */
[----:B------:R-:W-:Y:S01]  /*14cd0*/  @!PT LDS RZ, [RZ] ;  /* 0x00000000fffff984 */ /* 0x000fe20000000800 */
[----:B------:R0:W-:Y:S01]  /*14ce0*/  @!P4 LDGSTS.E.BYPASS.LTC128B.128 [R17+0x35400], desc[UR38][R2.64+0x380], P3 ;  /* 0x354003800211cfae */ /* 0x0001e20009901d66 */
[----:B------:R-:W-:Y:S02]  /*14cf0*/  IMAD.MOV.U32 R13, RZ, RZ, R0 ;  /* 0x000000ffff0d7224 */ /* 0x000fe400078e0000 */
[----:B------:R-:W-:-:S07]  /*14d00*/  IMAD.MOV.U32 R4, RZ, RZ, R14 ;  /* 0x000000ffff047224 */ /* 0x000fce00078e000e */
[----:B0-----:R-:W-:Y:S05]  /*14d10*/  WARPSYNC.COLLECTIVE R15, `(.L_x_4460) ;  /* 0x000000000f087348 */ /* 0x001fea0003c00000 */
[----:B------:R1:W2:Y:S02]  /*14d20*/  SHFL.IDX P6, R14, R13, R12, R11 ;  /* 0x0000000c0d0e7389 */ /* 0x0002a400000c000b */
[----:B012---:R-:W-:Y:S01]  /*14d30*/  ENDCOLLECTIVE ;  /* 0x000000000000791b */ /* 0x007fe20003800000 */
.L_x_4460:
[----:B------:R-:W-:Y:S01]  /*14d40*/  IMAD.MOV.U32 R0, RZ, RZ, R14 ;  /* 0x000000ffff007224 */ /* 0x000fe200078e000e */
[----:B------:R-:W-:Y:S06]  /*14d50*/  BRA `(.L_x_4461) ;  /* 0xffffffa000547947 */ /* 0x000fec000383ffff */
.L_x_4328:
[----:B0-----:R-:W3:Y:S02]  /*14d60*/  LDL R2, [R1+0x4] ;  /* 0x0000040001027983 */ /* 0x001ee40000100800 */
[----:B---3--:R0:W3:Y:S02]  /*14d70*/  SYNCS.PHASECHK.TRANS64.TRYWAIT P0, [R2+URZ+0x38820], R0 ;  /* 0x03882000020075a7 */ /* 0x0080e4000800017f */
[----:B---3--:R-:W-:Y:S05]  /*14d80*/  @!P0 NANOSLEEP.SYNCS 0x989680 ;  /* 0x009896800000895d */ /* 0x008fea0003900000 */
[----:B------:R-:W3:Y:S02]  /*14d90*/  @!P0 SYNCS.PHASECHK.TRANS64 P0, [R2+URZ+0x38820], R0 ;  /* 0x03882000020085a7 */ /* 0x000ee4000800007f */
[----:B---3--:R-:W-:Y:S05]  /*14da0*/  @!P0 BRA `(.L_x_4328) ;  /* 0xfffffffc00ec8947 */ /* 0x008fea000383ffff */
[----:B------:R-:W-:Y:S05]  /*14db0*/  BRA `(.L_x_4462) ;  /* 0xffffffa400147947 */ /* 0x000fea000383ffff */
.L_x_4332:
[----:B0-----:R0:W1:Y:S02]  /*14dc0*/  SYNCS.PHASECHK.TRANS64.TRYWAIT P0, [R3+URZ+0x38860], R0 ;  /* 0x03886000030075a7 */ /* 0x001064000800017f */
[----:B-1----:R-:W-:Y:S05]  /*14dd0*/  @!P0 NANOSLEEP.SYNCS 0x989680 ;  /* 0x009896800000895d */ /* 0x002fea0003900000 */
[----:B------:R-:W1:Y:S02]  /*14de0*/  @!P0 SYNCS.PHASECHK.TRANS64 P0, [R3+URZ+0x38860], R0 ;  /* 0x03886000030085a7 */ /* 0x000e64000800007f */
[----:B-1----:R-:W-:Y:S05]  /*14df0*/  @!P0 BRA `(.L_x_4332) ;  /* 0xfffffffc00f08947 */ /* 0x002fea000383ffff */
[----:B------:R-:W-:Y:S05]  /*14e00*/  BRA `(.L_x_4463) ;  /* 0xffffffa400447947 */ /* 0x000fea000383ffff */
.L_x_4351:
[----:B-1----:R1:W3:Y:S02]  /*14e10*/  SYNCS.PHASECHK.TRANS64.TRYWAIT P0, [R3+URZ+0x38840], R2 ;  /* 0x03884002030075a7 */ /* 0x0022e4000800017f */
[----:B---3--:R-:W-:Y:S05]  /*14e20*/  @!P0 NANOSLEEP.SYNCS 0x989680 ;  /* 0x009896800000895d */ /* 0x008fea0003900000 */
[----:B------:R-:W3:Y:S02]  /*14e30*/  @!P0 SYNCS.PHASECHK.TRANS64 P0, [R3+URZ+0x38840], R2 ;  /* 0x03884002030085a7 */ /* 0x000ee4000800007f */
[----:B---3--:R-:W-:Y:S05]  /*14e40*/  @!P0 BRA `(.L_x_4351) ;  /* 0xfffffffc00f08947 */ /* 0x008fea000383ffff */
[----:B------:R-:W-:Y:S05]  /*14e50*/  BRA `(.L_x_4464) ;  /* 0xffffffb000747947 */ /* 0x000fea000383ffff */
.L_x_4356:
[----:B0-----:R0:W3:Y:S02]  /*14e60*/  SYNCS.PHASECHK.TRANS64.TRYWAIT P0, [R3+URZ+0x38860], R2 ;  /* 0x03886002030075a7 */ /* 0x0010e4000800017f */
[----:B---3--:R-:W-:Y:S05]  /*14e70*/  @!P0 NANOSLEEP.SYNCS 0x989680 ;  /* 0x009896800000895d */ /* 0x008fea0003900000 */
[----:B------:R-:W3:Y:S02]  /*14e80*/  @!P0 SYNCS.PHASECHK.TRANS64 P0, [R3+URZ+0x38860], R2 ;  /* 0x03886002030085a7 */ /* 0x000ee4000800007f */
[----:B---3--:R-:W-:Y:S05]  /*14e90*/  @!P0 BRA `(.L_x_4356) ;  /* 0xfffffffc00f08947 */ /* 0x008fea000383ffff */
[----:B------:R-:W-:Y:S05]  /*14ea0*/  BRA `(.L_x_4465) ;  /* 0xffffffb000fc7947 */ /* 0x000fea000383ffff */
.L_x_4371:
[----:B0-----:R0:W1:Y:S02]  /*14eb0*/  SYNCS.PHASECHK.TRANS64.TRYWAIT P0, [R4+URZ+0x38840], R2 ;  /* 0x03884002040075a7 */ /* 0x001064000800017f */
[----:B-1----:R-:W-:Y:S05]  /*14ec0*/  @!P0 NANOSLEEP.SYNCS 0x989680 ;  /* 0x009896800000895d */ /* 0x002fea0003900000 */
[----:B------:R-:W1:Y:S02]  /*14ed0*/  @!P0 SYNCS.PHASECHK.TRANS64 P0, [R4+URZ+0x38840], R2 ;  /* 0x03884002040085a7 */ /* 0x000e64000800007f */
[----:B-1----:R-:W-:Y:S05]  /*14ee0*/  @!P0 BRA `(.L_x_4371) ;  /* 0xfffffffc00f08947 */ /* 0x002fea000383ffff */
[----:B------:R-:W-:Y:S05]  /*14ef0*/  BRA `(.L_x_4466) ;  /* 0xffffffc0000c7947 */ /* 0x000fea000383ffff */
.L_x_4376:
[----:B-1----:R1:W3:Y:S02]  /*14f00*/  SYNCS.PHASECHK.TRANS64.TRYWAIT P0, [R4+URZ+0x38860], R2 ;  /* 0x03886002040075a7 */ /* 0x0022e4000800017f */
[----:B---3--:R-:W-:Y:S05]  /*14f10*/  @!P0 NANOSLEEP.SYNCS 0x989680 ;  /* 0x009896800000895d */ /* 0x008fea0003900000 */
[----:B------:R-:W3:Y:S02]  /*14f20*/  @!P0 SYNCS.PHASECHK.TRANS64 P0, [R4+URZ+0x38860], R2 ;  /* 0x03886002040085a7 */ /* 0x000ee4000800007f */
[----:B---3--:R-:W-:Y:S05]  /*14f30*/  @!P0 BRA `(.L_x_4376) ;  /* 0xfffffffc00f08947 */ /* 0x008fea000383ffff */
[----:B------:R-:W-:Y:S05]  /*14f40*/  BRA `(.L_x_4467) ;  /* 0xffffffc000907947 */ /* 0x000fea000383ffff */
.L_x_4391:
[----:B-1----:R1:W3:Y:S02]  /*14f50*/  SYNCS.PHASECHK.TRANS64.TRYWAIT P0, [R4+URZ+0x38840], R2 ;  /* 0x03884002040075a7 */ /* 0x0022e4000800017f */
[----:B---3--:R-:W-:Y:S05]  /*14f60*/  @!P0 NANOSLEEP.SYNCS 0x989680 ;  /* 0x009896800000895d */ /* 0x008fea0003900000 */
[----:B------:R-:W3:Y:S02]  /*14f70*/  @!P0 SYNCS.PHASECHK.TRANS64 P0, [R4+URZ+0x38840], R2 ;  /* 0x03884002040085a7 */ /* 0x000ee4000800007f */
[----:B---3--:R-:W-:Y:S05]  /*14f80*/  @!P0 BRA `(.L_x_4391) ;  /* 0xfffffffc00f08947 */ /* 0x008fea000383ffff */
[----:B------:R-:W-:Y:S05]  /*14f90*/  BRA `(.L_x_4468) ;  /* 0xffffffcc007c7947 */ /* 0x000fea000383ffff */
.L_x_4396:
[----:B0-----:R0:W3:Y:S02]  /*14fa0*/  SYNCS.PHASECHK.TRANS64.TRYWAIT P0, [R4+URZ+0x38860], R2 ;  /* 0x03886002040075a7 */ /* 0x0010e4000800017f */
[----:B---3--:R-:W-:Y:S05]  /*14fb0*/  @!P0 NANOSLEEP.SYNCS 0x989680 ;  /* 0x009896800000895d */ /* 0x008fea0003900000 */
[----:B------:R-:W3:Y:S02]  /*14fc0*/  @!P0 SYNCS.PHASECHK.TRANS64 P0, [R4+URZ+0x38860], R2 ;  /* 0x03886002040085a7 */ /* 0x000ee4000800007f */
[----:B---3--:R-:W-:Y:S05]  /*14fd0*/  @!P0 BRA `(.L_x_4396) ;  /* 0xfffffffc00f08947 */ /* 0x008fea000383ffff */
[----:B------:R-:W-:Y:S05]  /*14fe0*/  BRA `(.L_x_4469) ;  /* 0xffffffd000047947 */ /* 0x000fea000383ffff */
.L_x_4412:
[----:B------:R-:W-:Y:S01]  /*14ff0*/  BSSY B0, `(.L_x_4470) ;  /* 0x0000008000007945 */ /* 0x000fe20003800000 */
[----:B------:R-:W-:Y:S02]  /*15000*/  IMAD.MOV.U32 R13, RZ, RZ, R16 ;  /* 0x000000ffff0d7224 */ /* 0x000fe400078e0010 */
[----:B------:R-:W-:Y:S02]  /*15010*/  IMAD.MOV.U32 R12, RZ, RZ, RZ ;  /* 0x000000ffff0c7224 */ /* 0x000fe400078e00ff */
[----:B------:R-:W-:Y:S02]  /*15020*/  IMAD.MOV.U32 R11, RZ, RZ, 0x1f ;  /* 0x0000001fff0b7424 */ /* 0x000fe400078e00ff */
[----:B------:R-:W-:-:S07]  /*15030*/  IMAD.MOV.U32 R15, RZ, RZ, -0x1 ;  /* 0xffffffffff0f7424 */ /* 0x000fce00078e00ff */
[----:B--2---:R-:W-:Y:S05]  /*15040*/  WARPSYNC.COLLECTIVE R15, `(.L_x_4471) ;  /* 0x000000000f087348 */ /* 0x004fea0003c00000 */
[----:B------:R0:W1:Y:S02]  /*15050*/  SHFL.IDX P6, R14, R13, R12, R11 ;  /* 0x0000000c0d0e7389 */ /* 0x00006400000c000b */
[----:B012---:R-:W-:Y:S01]  /*15060*/  ENDCOLLECTIVE ;  /* 0x000000000000791b */ /* 0x007fe20003800000 */
.L_x_4471:
[----:B------:R-:W-:Y:S05]  /*15070*/  BSYNC B0 ;  /* 0x0000000000007941 */ /* 0x000fea0003800000 */
.L_x_4470:
        /* <DEDUP_REMOVED lines=9> */
.L_x_4472:
        /* <DEDUP_REMOVED lines=18> */
.L_x_4473:
        /* <DEDUP_REMOVED lines=8> */
.L_x_4474:
        /* <DEDUP_REMOVED lines=8> */
.L_x_4475:
        /* <DEDUP_REMOVED lines=8> */
.L_x_4476:
        /* <DEDUP_REMOVED lines=8> */
.L_x_4477:
        /* <DEDUP_REMOVED lines=9> */
.L_x_4478:
[----:B------:R-:W-:Y:S01]  /*154c0*/  IMAD.MOV.U32 R6, RZ, RZ, R14 ;  /* 0x000000ffff067224 */ /* 0x000fe200078e000e */
[----:B------:R-:W-:Y:S06]  /*154d0*/  BRA `(.L_x_4479) ;  /* 0xffffffd8005c7947 */ /* 0x000fec000383ffff */
.L_x_4417:
[----:B------:R-:W-:Y:S01]  /*154e0*/  BSSY B0, `(.L_x_4480) ;  /* 0x0000008000007945 */ /* 0x000fe20003800000 */
[----:B-----5:R-:W-:Y:S02]  /*154f0*/  IMAD.MOV.U32 R13, RZ, RZ, R2 ;  /* 0x000000ffff0d7224 */ /* 0x020fe400078e0002 */
[----:B------:R-:W-:Y:S02]  /*15500*/  IMAD.MOV.U32 R12, RZ, RZ, 0x1 ;  /* 0x00000001ff0c7424 */ /* 0x000fe400078e00ff */
[----:B------:R-:W-:Y:S02]  /*15510*/  IMAD.MOV.U32 R11, RZ, RZ, RZ ;  /* 0x000000ffff0b7224 */ /* 0x000fe400078e00ff */
[----:B------:R-:W-:-:S07]  /*15520*/  IMAD.MOV.U32 R15, RZ, RZ, -0x1 ;  /* 0xffffffffff0f7424 */ /* 0x000fce00078e00ff */
[----:B0-2---:R-:W-:Y:S05]  /*15530*/  WARPSYNC.COLLECTIVE R15, `(.L_x_4481) ;  /* 0x000000000f087348 */ /* 0x005fea0003c00000 */
[----:B------:R1:W3:Y:S02]  /*15540*/  SHFL.UP P6, R14, R13, R12, R11 ;  /* 0x0400000c0d0e7389 */ /* 0x0002e400000c000b */
[----:B0123--:R-:W-:Y:S01]  /*15550*/  ENDCOLLECTIVE ;  /* 0x000000000000791b */ /* 0x00ffe20003800000 */
.L_x_4481:
[----:B------:R-:W-:Y:S05]  /*15560*/  BSYNC B0 ;  /* 0x0000000000007941 */ /* 0x000fea0003800000 */
.L_x_4480:
[----:B------:R-:W-:Y:S02]  /*15570*/  IMAD.MOV.U32 R3, RZ, RZ, R14 ;  /* 0x000000ffff037224 */ /* 0x000fe400078e000e */
[----:B------:R-:W-:Y:S02]  /*15580*/  IMAD.MOV.U32 R12, RZ, RZ, 0x2 ;  /* 0x00000002ff0c7424 */ /* 0x000fe400078e00ff */
[----:B------:R-:W-:Y:S01]  /*15590*/  IMAD.MOV.U32 R11, RZ, RZ, RZ ;  /* 0x000000ffff0b7224 */ /* 0x000fe200078e00ff */
[----:B------:R-:W-:Y:S01]  /*155a0*/  SEL R3, R3, RZ, P1 ;  /* 0x000000ff03037207 */ /* 0x000fe20000800000 */
[----:B------:R-:W-:-:S04]  /*155b0*/  IMAD.MOV.U32 R15, RZ, RZ, -0x1 ;  /* 0xffffffffff0f7424 */ /* 0x000fc800078e00ff */
[----:B------:R-:W-:-:S04]  /*155c0*/  IMAD.IADD R3, R2, 0x1, R3 ;  /* 0x0000000102037824 */ /* 0x000fc800078e0203 */
[----:B------:R-:W-:-:S07]  /*155d0*/  IMAD.MOV.U32 R13, RZ, RZ, R3 ;  /* 0x000000ffff0d7224 */ /* 0x000fce00078e0003 */
[----:B------:R-:W-:Y:S05]  /*155e0*/  WARPSYNC.COLLECTIVE R15, `(.L_x_4482) ;  /* 0x000000000f087348 */ /* 0x000fea0003c00000 */
[----:B------:R0:W1:Y:S02]  /*155f0*/  SHFL.UP P6, R14, R13, R12, R11 ;  /* 0x0400000c0d0e7389 */ /* 0x00006400000c000b */
[----:B01----:R-:W-:Y:S01]  /*15600*/  ENDCOLLECTIVE ;  /* 0x000000000000791b */ /* 0x003fe20003800000 */
.L_x_4482:
        /* <DEDUP_REMOVED lines=8> */
.L_x_4483:
        /* <DEDUP_REMOVED lines=8> */
.L_x_4484:
        /* <DEDUP_REMOVED lines=8> */
.L_x_4485:
        /* <DEDUP_REMOVED lines=9> */
.L_x_4486:
[----:B------:R-:W-:Y:S01]  /*15820*/  IMAD.MOV.U32 R6, RZ, RZ, R14 ;  /* 0x000000ffff067224 */ /* 0x000fe200078e000e */
[----:B------:R-:W-:Y:S06]  /*15830*/  BRA `(.L_x_4487) ;  /* 0xffffffd800207947 */ /* 0x000fec000383ffff */
.L_x_4419:
[----:B------:R-:W-:Y:S01]  /*15840*/  BSSY B0, `(.L_x_4488) ;  /* 0x0000006000007945 */ /* 0x000fe20003800000 */
[----:B------:R-:W-:Y:S01]  /*15850*/  PLOP3.LUT P6, PT, P6, PT, PT, 0x8, 0x0 ;  /* 0x000000000000781c */ /* 0x000fe200037ce170 */
[----:B------:R-:W-:-:S12]  /*15860*/  IMAD.MOV.U32 R15, RZ, RZ, -0x1 ;  /* 0xffffffffff0f7424 */ /* 0x000fd800078e00ff */
[----:B0-2---:R-:W-:Y:S05]  /*15870*/  WARPSYNC.COLLECTIVE R15, `(.L_x_4489) ;  /* 0x000000000f087348 */ /* 0x005fea0003c00000 */
[----:B------:R-:W-:Y:S01]  /*15880*/  VOTE.ANY R14, PT, P6 ;  /* 0x00000000000e7806 */ /* 0x000fe200030e0100 */
[----:B0-2---:R-:W-:Y:S06]  /*15890*/  ENDCOLLECTIVE ;  /* 0x000000000000791b */ /* 0x005fec0003800000 */
.L_x_4489:
[----:B------:R-:W-:Y:S05]  /*158a0*/  BSYNC B0 ;  /* 0x0000000000007941 */ /* 0x000fea0003800000 */
.L_x_4488:
        /* <DEDUP_REMOVED lines=9> */
.L_x_4490:
[----:B------:R-:W-:Y:S01]  /*15940*/  IMAD.MOV.U32 R17, RZ, RZ, R14 ;  /* 0x000000ffff117224 */ /* 0x000fe200078e000e */
[----:B------:R-:W-:Y:S06]  /*15950*/  BRA `(.L_x_4491) ;  /* 0xffffffd800107947 */ /* 0x000fec000383ffff */
.L_x_4421:
[----:B------:R-:W-:Y:S01]  /*15960*/  BSSY B0, `(.L_x_4492) ;  /* 0x0000007000007945 */ /* 0x000fe20003800000 */
[----:B------:R-:W-:Y:S02]  /*15970*/  IMAD.MOV.U32 R13, RZ, RZ, R3 ;  /* 0x000000ffff0d7224 */ /* 0x000fe400078e0003 */
[----:B------:R-:W-:Y:S02]  /*15980*/  IMAD.MOV.U32 R11, RZ, RZ, 0x1f ;  /* 0x0000001fff0b7424 */ /* 0x000fe400078e00ff */
[----:B------:R-:W-:-:S07]  /*15990*/  IMAD.MOV.U32 R15, RZ, RZ, -0x1 ;  /* 0xffffffffff0f7424 */ /* 0x000fce00078e00ff */
[----:B0-23--:R-:W-:Y:S05]  /*159a0*/  WARPSYNC.COLLECTIVE R15, `(.L_x_4493) ;  /* 0x000000000f087348 */ /* 0x00dfea0003c00000 */
[----:B------:R1:W4:Y:S02]  /*159b0*/  SHFL.IDX P6, R14, R13, R12, R11 ;  /* 0x0000000c0d0e7389 */ /* 0x00032400000c000b */
[----:B01234-:R-:W-:Y:S01]  /*159c0*/  ENDCOLLECTIVE ;  /* 0x000000000000791b */ /* 0x01ffe20003800000 */
.L_x_4493:
[----:B------:R-:W-:Y:S05]  /*159d0*/  BSYNC B0 ;  /* 0x0000000000007941 */ /* 0x000fea0003800000 */
.L_x_4492:
[----:B------:R-:W-:Y:S01]  /*159e0*/  IMAD.MOV.U32 R2, RZ, RZ, R14 ;  /* 0x000000ffff027224 */ /* 0x000fe200078e000e */
[----:B------:R-:W-:Y:S06]  /*159f0*/  BRA `(.L_x_4420) ;  /* 0xffffffd800047947 */ /* 0x000fec000383ffff */
.L_x_4425:
[----:B0-----:R0:W1:Y:S02]  /*15a00*/  SYNCS.PHASECHK.TRANS64.TRYWAIT P0, [R9+URZ+0x38820], R0 ;  /* 0x03882000090075a7 */ /* 0x001064000800017f */
[----:B-1----:R-:W-:Y:S05]  /*15a10*/  @!P0 NANOSLEEP.SYNCS 0x989680 ;  /* 0x009896800000895d */ /* 0x002fea0003900000 */
[----:B------:R-:W1:Y:S02]  /*15a20*/  @!P0 SYNCS.PHASECHK.TRANS64 P0, [R9+URZ+0x38820], R0 ;  /* 0x03882000090085a7 */ /* 0x000e64000800007f */
[----:B-1----:R-:W-:Y:S05]  /*15a30*/  @!P0 BRA `(.L_x_4425) ;  /* 0xfffffffc00f08947 */ /* 0x002fea000383ffff */
[----:B------:R-:W-:Y:S05]  /*15a40*/  BRA `(.L_x_4494) ;  /* 0xffffffd800f87947 */ /* 0x000fea000383ffff */
.L_x_4426:
        /* <DEDUP_REMOVED lines=11> */
.L_x_4496:
[----:B------:R-:W-:Y:S05]  /*15b00*/  BSYNC B0 ;  /* 0x0000000000007941 */ /* 0x000fea0003800000 */
.L_x_4495:
[----:B------:R-:W-:Y:S05]  /*15b10*/  BRA `(.L_x_4497) ;  /* 0xffffffd800e07947 */ /* 0x000fea000383ffff */
.L_x_4429:
[----:B------:R-:W-:Y:S01]  /*15b20*/  BSSY B1, `(.L_x_4498) ;  /* 0x0000006000017945 */ /* 0x000fe20003800000 */
[----:B------:R-:W-:-:S07]  /*15b30*/  IMAD.MOV.U32 R15, RZ, RZ, -0x1 ;  /* 0xffffffffff0f7424 */ /* 0x000fce00078e00ff */
[----:B0-2---:R-:W-:Y:S05]  /*15b40*/  WARPSYNC.COLLECTIVE R15, `(.L_x_4499) ;  /* 0x000000000f0c7348 */ /* 0x005fea0003c00000 */
[----:B------:R-:W-:Y:S02]  /*15b50*/  ELECT P6, UR62, PT ;  /* 0x00000000003e782f */ /* 0x000fe400038c0000 */
[----:B------:R-:W-:Y:S01]  /*15b60*/  MOV R14, UR62 ;  /* 0x0000003e000e7c02 */ /* 0x000fe20008000f00 */
[----:B0-2---:R-:W-:Y:S10]  /*15b70*/  ENDCOLLECTIVE ;  /* 0x000000000000791b */ /* 0x005ff40003800000 */
.L_x_4499:
[----:B------:R-:W-:Y:S05]  /*15b80*/  BSYNC B1 ;  /* 0x0000000000017941 */ /* 0x000fea0003800000 */
.L_x_4498:
[----:B------:R-:W-:Y:S05]  /*15b90*/  BRA `(.L_x_4500) ;  /* 0xffffffd800d87947 */ /* 0x000fea000383ffff */
.L_x_4430:
[----:B0-----:R0:W1:Y:S02]  /*15ba0*/  SYNCS.PHASECHK.TRANS64.TRYWAIT P0, [R5+URZ], R4 ;  /* 0x00000004050075a7 */ /* 0x001064000800017f */
[----:B-1----:R-:W-:Y:S05]  /*15bb0*/  @!P0 NANOSLEEP.SYNCS 0x989680 ;  /* 0x009896800000895d */ /* 0x002fea0003900000 */
[----:B------:R-:W1:Y:S02]  /*15bc0*/  @!P0 SYNCS.PHASECHK.TRANS64 P0, [R5+URZ], R4 ;  /* 0x00000004050085a7 */ /* 0x000e64000800007f */
[----:B-1----:R-:W-:Y:S05]  /*15bd0*/  @!P0 BRA `(.L_x_4430) ;  /* 0xfffffffc00f08947 */ /* 0x002fea000383ffff */
[----:B------:R-:W-:Y:S05]  /*15be0*/  BRA `(.L_x_4501) ;  /* 0xffffffdc00007947 */ /* 0x000fea000383ffff */
.L_x_4431:
[----:B0-----:R0:W1:Y:S02]  /*15bf0*/  SYNCS.PHASECHK.TRANS64.TRYWAIT P0, [R7+URZ], R2 ;  /* 0x00000002070075a7 */ /* 0x001064000800017f */
[----:B-1----:R-:W-:Y:S05]  /*15c00*/  @!P0 NANOSLEEP.SYNCS 0x989680 ;  /* 0x009896800000895d */ /* 0x002fea0003900000 */
[----:B------:R-:W1:Y:S02]  /*15c10*/  @!P0 SYNCS.PHASECHK.TRANS64 P0, [R7+URZ], R2 ;  /* 0x00000002070085a7 */ /* 0x000e64000800007f */
[----:B-1----:R-:W-:Y:S05]  /*15c20*/  @!P0 BRA `(.L_x_4431) ;  /* 0xfffffffc00f08947 */ /* 0x002fea000383ffff */
[----:B------:R-:W-:Y:S05]  /*15c30*/  BRA `(.L_x_4502) ;  /* 0xffffffdc00007947 */ /* 0x000fea000383ffff */
.L_x_4432:
[----:B-1----:R1:W3:Y:S02]  /*15c40*/  SYNCS.PHASECHK.TRANS64.TRYWAIT P0, [R5+URZ], R4 ;  /* 0x00000004050075a7 */ /* 0x0022e4000800017f */
[----:B---3--:R-:W-:Y:S05]  /*15c50*/  @!P0 NANOSLEEP.SYNCS 0x989680 ;  /* 0x009896800000895d */ /* 0x008fea0003900000 */
[----:B------:R-:W3:Y:S02]  /*15c60*/  @!P0 SYNCS.PHASECHK.TRANS64 P0, [R5+URZ], R4 ;  /* 0x00000004050085a7 */ /* 0x000ee4000800007f */
[----:B---3--:R-:W-:Y:S05]  /*15c70*/  @!P0 BRA `(.L_x_4432) ;  /* 0xfffffffc00f08947 */ /* 0x008fea000383ffff */
[----:B------:R-:W-:Y:S05]  /*15c80*/  BRA `(.L_x_4503) ;  /* 0xffffffd800f47947 */ /* 0x000fea000383ffff */
.L_x_4504:
        /* <DEDUP_REMOVED lines=15> */
.L_x_15120:


//--------------------- .text._ZN7cutlass13device_kernelIN5flash11enable_sm90INS1_16FlashAttnFwdSm90INS1_25CollectiveMainloopFwdSm90ILi2EN4cute5tupleIJNS5_1CILi1EEES8_S8_EEENS6_IJNS7_ILi64EEESA_SA_EEELi512ENS_10bfloat16_tEfNS_4arch4Sm90ELb0ELb0ELb0ELb1ELb0ELb1ELb1ELb0ELb0ELb1ELb0ELb0EEENS1_21CollectiveEpilogueFwdINS6_IJSA_NS7_ILi512EEESA_EEES9_SC_SE_Li256ELb1ELb1ELb0ELb0EEENS1_36VarlenDynamicPersistentTileSchedulerILi64ELi64ELi256ELi128ELb0ELb1ELb1ELb0ELb1ELb1EEEEEEEEEvNT_6ParamsE --------------------------
	.section	.text._ZN7cutlass13device_kernelIN5flash11enable_sm90INS1_16FlashAttnFwdSm90INS1_25CollectiveMainloopFwdSm90ILi2EN4cute5tupleIJNS5_1CILi1EEES8_S8_EEENS6_IJNS7_ILi64EEESA_SA_EEELi512ENS_10bfloat16_tEfNS_4arch4Sm90ELb0ELb0ELb0ELb1ELb0ELb1ELb1ELb0ELb0ELb1ELb0ELb0EEENS1_21CollectiveEpilogueFwdINS6_IJSA_NS7_ILi512EEESA_EEES9_SC_SE_Li256ELb1ELb1ELb0ELb0EEENS1_36VarlenDynamicPersistentTileSchedulerILi64ELi64ELi256ELi128ELb0ELb1ELb1ELb0ELb1ELb1EEEEEEEEEvNT_6ParamsE,"ax",@progbits
	.align	128
.text._ZN7cutlass13device_kernelIN5flash11enable_sm90INS1_16FlashAttnFwdSm90INS1_25CollectiveMainloopFwdSm90ILi2EN4cute5tupleIJNS5_1CILi1EEES8_S8_EEENS6_IJNS7_ILi64EEESA_SA_EEELi512ENS_10bfloat16_tEfNS_4arch4Sm90ELb0ELb0ELb0ELb1ELb0ELb1ELb1ELb0ELb0ELb1ELb0ELb0EEENS1_21CollectiveEpilogueFwdINS6_IJSA_NS7_ILi512EEESA_EEES9_SC_SE_Li256ELb1ELb1ELb0ELb0EEENS1_36VarlenDynamicPersistentTileSchedulerILi64ELi64ELi256ELi128ELb0ELb1ELb1ELb0ELb1ELb1EEEEEEEEEvNT_6ParamsE:
        .type           _ZN7cutlass13device_kernelIN5flash11enable_sm90INS1_16FlashAttnFwdSm90INS1_25CollectiveMainloopFwdSm90ILi2EN4cute5tupleIJNS5_1CILi1EEES8_S8_EEENS6_IJNS7_ILi64EEESA_SA_EEELi512ENS_10bfloat16_tEfNS_4arch4Sm90ELb0ELb0ELb0ELb1ELb0ELb1ELb1ELb0ELb0ELb1ELb0ELb0EEENS1_21CollectiveEpilogueFwdINS6_IJSA_NS7_ILi512EEESA_EEES9_SC_SE_Li256ELb1ELb1ELb0ELb0EEENS1_36VarlenDynamicPersistentTileSchedulerILi64ELi64ELi256ELi128ELb0ELb1ELb1ELb0ELb1ELb1EEEEEEEEEvNT_6ParamsE,@function
        .size           _ZN7cutlass13device_kernelIN5flash11enable_sm90INS1_16FlashAttnFwdSm90INS1_25CollectiveMainloopFwdSm90ILi2EN4cute5tupleIJNS5_1CILi1EEES8_S8_EEENS6_IJNS7_ILi64EEESA_SA_EEELi512ENS_10bfloat16_tEfNS_4arch4Sm90ELb0ELb0ELb0ELb1ELb0ELb1ELb1ELb0ELb0ELb1ELb0ELb0EEENS1_21CollectiveEpilogueFwdINS6_IJSA_NS7_ILi512EEESA_EEES9_SC_SE_Li256ELb1ELb1ELb0ELb0EEENS1_36VarlenDynamicPersistentTileSchedulerILi64ELi64ELi256ELi128ELb0ELb1ELb1ELb0ELb1ELb1EEEEEEEEEvNT_6ParamsE,(.L_x_15121 - _ZN7cutlass13device_kernelIN5flash11enable_sm90INS1_16FlashAttnFwdSm90INS1_25CollectiveMainloopFwdSm90ILi2EN4cute5tupleIJNS5_1CILi1EEES8_S8_EEENS6_IJNS7_ILi64EEESA_SA_EEELi512ENS_10bfloat16_tEfNS_4arch4Sm90ELb0ELb0ELb0ELb1ELb0ELb1ELb1ELb0ELb0ELb1ELb0ELb0EEENS1_21CollectiveEpilogueFwdINS6_IJSA_NS7_ILi512EEESA_EEES9_SC_SE_Li256ELb1ELb1ELb0ELb0EEENS1_36VarlenDynamicPersistentTileSchedulerILi64ELi64ELi256ELi128ELb0ELb1ELb1ELb0ELb1ELb1EEEEEEEEEvNT_6ParamsE)
        .other          _ZN7cutlass13device_kernelIN5flash11enable_sm90INS1_16FlashAttnFwdSm90INS1_25CollectiveMainloopFwdSm90ILi2EN4cute5tupleIJNS5_1CILi1EEES8_S8_EEENS6_IJNS7_ILi64EEESA_SA_EEELi512ENS_10bfloat16_tEfNS_4arch4Sm90ELb0ELb0ELb0ELb1ELb0ELb1ELb1ELb0ELb0ELb1ELb0ELb0EEENS1_21CollectiveEpilogueFwdINS6_IJSA_NS7_ILi512EEESA_EEES9_SC_SE_Li256ELb1ELb1ELb0ELb0EEENS1_36VarlenDynamicPersistentTileSchedulerILi64ELi64ELi256ELi128ELb0ELb1ELb1ELb0ELb1ELb1EEEEEEEEEvNT_6ParamsE,@"STO_CUDA_ENTRY STV_DEFAULT"
_ZN7cutlass13device_kernelIN5flash11enable_sm90INS1_16FlashAttnFwdSm90INS1_25CollectiveMainloopFwdSm90ILi2EN4cute5tupleIJNS5_1CILi1EEES8_S8_EEENS6_IJNS7_ILi64EEESA_SA_EEELi512ENS_10bfloat16_tEfNS_4arch4Sm90ELb0ELb0ELb0ELb1ELb0ELb1ELb1ELb0ELb0ELb1ELb0ELb0EEENS1_21CollectiveEpilogueFwdINS6_IJSA_NS7_ILi512EEESA_EEES9_SC_SE_Li256ELb1ELb1ELb0ELb0EEENS1_36VarlenDynamicPersistentTileSchedulerILi64ELi64ELi256ELi128ELb0ELb1ELb1ELb0ELb1ELb1EEEEEEEEEvNT_6ParamsE:
        /* <DEDUP_REMOVED lines=23> */
.L_x_4506:
[----:B------:R-:W-:Y:S05]  /*0170*/  BSYNC B0 ;  /* 0x0000000000007941 */ /* 0x000fea0003800000 */
.L_x_4505:
        /* <DEDUP_REMOVED lines=14> */
[----:B-1----:R0:W-:Y:S01]  /*0260*/  STL [R1+0x4], R3 ;  /* 0x0000040301007387 */ /* 0x0021e20000100800 */
        /* <DEDUP_REMOVED lines=24> */
.L_x_4507:
        /* <DEDUP_REMOVED lines=22> */
.L_x_4508:
        /* <DEDUP_REMOVED lines=18> */
.L_x_4509:
        /* <DEDUP_REMOVED lines=22> */
.L_x_4510:
        /* <DEDUP_REMOVED lines=22> */
.L_x_4511:
        /* <DEDUP_REMOVED lines=9> */
.L_x_4514:
        /* <DEDUP_REMOVED lines=25> */
[----:B------:R-:W-:Y:S02]  /*0b50*/  LEA.HI R6, R0, R15, RZ, 0x4 ;  /* 0x0000000f00067211 */ /* 0x000fe400078f20ff */
[----:B------:R-:W-:Y:S02]  /*0b60*/  LOP3.LUT R4, R3, 0xffffff80, RZ, 0xc0, !PT ;  /* 0xffffff8003047812 */ /* 0x000fe400078ec0ff */
[----:B------:R-:W-:-:S03]  /*0b70*/  LOP3.LUT R5, R6, 0xfffffff0, RZ, 0xc0, !PT ;  /* 0xfffffff006057812 */ /* 0x000fc600078ec0ff */
[C---:B------:R-:W-:Y:S01]  /*0b80*/  IMAD.IADD R4, R15.reuse, 0x1, -R4 ;  /* 0x000000010f047824 */ /* 0x040fe200078e0a04 */
[----:B------:R-:W-:Y:S01]  /*0b90*/  LEA.HI R7, R0, R15, RZ, 0x5 ;  /* 0x0000000f00077211 */ /* 0x000fe200078f28ff */
[----:B------:R-:W-:Y:S01]  /*0ba0*/  IMAD.IADD R9, R15, 0x1, -R5 ;  /* 0x000000010f097824 */ /* 0x000fe200078e0a05 */
[----:B------:R-:W-:Y:S02]  /*0bb0*/  SHF.R.S32.HI R11, RZ, 0x4, R6 ;  /* 0x00000004ff0b7819 */ /* 0x000fe40000011406 */
[----:B------:R-:W-:Y:S02]  /*0bc0*/  SHF.R.S32.HI R5, RZ, 0x1f, R4 ;  /* 0x0000001fff057819 */ /* 0x000fe40000011404 */
[--C-:B------:R-:W-:Y:S02]  /*0bd0*/  SHF.R.S32.HI R192, RZ, 0x5, R7.reuse ;  /* 0x00000005ffc07819 */ /* 0x100fe40000011407 */
[----:B------:R-:W-:Y:S02]  /*0be0*/  SHF.R.S32.HI R13, RZ, 0x1f, R7 ;  /* 0x0000001fff0d7819 */ /* 0x000fe40000011407 */
[----:B------:R-:W-:-:S02]  /*0bf0*/  SHF.R.S32.HI R8, RZ, 0x1f, R9 ;  /* 0x0000001fff087819 */ /* 0x000fc40000011409 */
[----:B------:R-:W-:Y:S02]  /*0c00*/  LEA.HI R7, R6, R11, RZ, 0x1 ;  /* 0x0000000b06077211 */ /* 0x000fe400078f08ff */
[----:B------:R-:W-:Y:S02]  /*0c10*/  LEA.HI R6, R5, R4, RZ, 0x2 ;  /* 0x0000000405067211 */ /* 0x000fe400078f10ff */
[----:B------:R-:W-:Y:S02]  /*0c20*/  LEA.HI R10, R8, R9, RZ, 0x3 ;  /* 0x00000009080a7211 */ /* 0x000fe400078f18ff */
[----:B------:R-:W-:Y:S02]  /*0c30*/  LOP3.LUT R14, R7, 0x1ffffffe, RZ, 0xc0, !PT ;  /* 0x1ffffffe070e7812 */ /* 0x000fe400078ec0ff */
[--C-:B------:R-:W-:Y:S02]  /*0c40*/  SHF.R.S32.HI R7, RZ, 0x2, R6.reuse ;  /* 0x00000002ff077819 */ /* 0x100fe40000011406 */
[----:B------:R-:W-:Y:S01]  /*0c50*/  SHF.R.S32.HI R8, RZ, 0x1f, R6 ;  /* 0x0000001fff087819 */ /* 0x000fe20000011406 */
[----:B------:R-:W-:-:S03]  /*0c60*/  IMAD.IADD R14, R11, 0x1, -R14 ;  /* 0x000000010b0e7824 */ /* 0x000fc600078e0a0e */
[----:B------:R-:W-:Y:S02]  /*0c70*/  LEA.HI R8, R8, R7, RZ, 0x3 ;  /* 0x0000000708087211 */ /* 0x000fe400078f18ff */
[----:B------:R-:W-:Y:S02]  /*0c80*/  LEA.HI R5, R5, R4, RZ, 0x5 ;  /* 0x0000000405057211 */ /* 0x000fe400078f28ff */
[----:B------:R-:W-:Y:S02]  /*0c90*/  LOP3.LUT R8, R8, 0xfffffff8, RZ, 0xc0, !PT ;  /* 0xfffffff808087812 */ /* 0x000fe400078ec0ff */
[----:B------:R-:W-:Y:S02]  /*0ca0*/  LOP3.LUT R11, R6, 0x7ffffffc, RZ, 0xc0, !PT ;  /* 0x7ffffffc060b7812 */ /* 0x000fe400078ec0ff */
[----:B------:R-:W-:Y:S01]  /*0cb0*/  SHF.R.S32.HI R5, RZ, 0x5, R5 ;  /* 0x00000005ff057819 */ /* 0x000fe20000011405 */
[----:B------:R-:W-:Y:S02]  /*0cc0*/  IMAD.IADD R8, R7, 0x1, -R8 ;  /* 0x0000000107087824 */ /* 0x000fe400078e0a08 */
[----:B------:R-:W-:Y:S01]  /*0cd0*/  IMAD.IADD R11, R4, 0x1, -R11 ;  /* 0x00000001040b7824 */ /* 0x000fe200078e0a0b */
[----:B------:R-:W-:Y:S01]  /*0ce0*/  LEA.HI R4, R0, R15, RZ, 0x2 ;  /* 0x0000000f00047211 */ /* 0x000fe200078f10ff */
[----:B------:R-:W-:Y:S01]  /*0cf0*/  IMAD R191, R5, 0x10, R8 ;  /* 0x0000001005bf7824 */ /* 0x000fe200078e0208 */
[----:B------:R-:W-:-:S02]  /*0d00*/  LEA.HI R13, R13, R192, RZ, 0x2 ;  /* 0x000000c00d0d7211 */ /* 0x000fc400078f10ff */
[----:B------:R-:W-:Y:S02]  /*0d10*/  LOP3.LUT R12, R10, 0xfffffff8, RZ, 0xc0, !PT ;  /* 0xfffffff80a0c7812 */ /* 0x000fe400078ec0ff */
[----:B------:R-:W-:Y:S02]  /*0d20*/  LOP3.LUT R5, R4, 0xfffffffc, RZ, 0xc0, !PT ;  /* 0xfffffffc04057812 */ /* 0x000fe400078ec0ff */
[----:B------:R-:W-:Y:S01]  /*0d30*/  SHF.R.S32.HI R224, RZ, 0x7, R3 ;  /* 0x00000007ffe07819 */ /* 0x000fe20000011403 */
[----:B------:R-:W-:Y:S01]  /*0d40*/  IMAD.IADD R12, R9, 0x1, -R12 ;  /* 0x00000001090c7824 */ /* 0x000fe200078e0a0c */
[----:B------:R-:W-:Y:S01]  /*0d50*/  LOP3.LUT R13, R13, 0x3ffffc, RZ, 0xc0, !PT ;  /* 0x003ffffc0d0d7812 */ /* 0x000fe200078ec0ff */
[----:B------:R-:W-:Y:S01]  /*0d60*/  IMAD.IADD R5, R15, 0x1, -R5 ;  /* 0x000000010f057824 */ /* 0x000fe200078e0a05 */
[----:B------:R-:W-:Y:S01]  /*0d70*/  LEA.HI R0, R0, R15, RZ, 0x3 ;  /* 0x0000000f00007211 */ /* 0x000fe200078f18ff */
[----:B------:R-:W-:Y:S02]  /*0d80*/  IMAD R16, R224, 0x100, R9 ;  /* 0x00000100e0107824 */ /* 0x000fe400078e0209 */
[----:B------:R-:W-:Y:S01]  /*0d90*/  IMAD.IADD R13, R192, 0x1, -R13 ;  /* 0x00000001c00d7824 */ /* 0x000fe200078e0a0d */
[----:B------:R-:W-:Y:S01]  /*0da0*/  SHF.R.S32.HI R222, RZ, 0x3, R0 ;  /* 0x00000003ffde7819 */ /* 0x000fe20000011400 */
[----:B------:R-:W-:Y:S01]  /*0db0*/  IMAD.SHL.U32 R9, R12, 0x40, RZ ;  /* 0x000000400c097824 */ /* 0x000fe200078e00ff */
[----:B------:R-:W-:-:S02]  /*0dc0*/  LOP3.LUT R221, R0, 0xfffffff8, RZ, 0xc0, !PT ;  /* 0xfffffff800dd7812 */ /* 0x000fc400078ec0ff */
[----:B------:R-:W-:Y:S02]  /*0dd0*/  SHF.R.S32.HI R22, RZ, 0x2, R4 ;  /* 0x00000002ff167819 */ /* 0x000fe40000011404 */
[----:B------:R-:W-:Y:S01]  /*0de0*/  LEA.HI R0, R5, R5, RZ, 0x1 ;  /* 0x0000000505007211 */ /* 0x000fe200078f08ff */
[----:B------:R-:W-:Y:S01]  /*0df0*/  IMAD R13, R13, 0x10, R16 ;  /* 0x000000100d0d7824 */ /* 0x000fe200078e0210 */
[----:B------:R-:W-:Y:S01]  /*0e00*/  LOP3.LUT R9, R9, 0x1c0, RZ, 0xc0, !PT ;  /* 0x000001c009097812 */ /* 0x000fe200078ec0ff */
[----:B------:R-:W-:Y:S01]  /*0e10*/  IMAD.SHL.U32 R14, R14, 0x8, RZ ;  /* 0x000000080e0e7824 */ /* 0x000fe200078e00ff */
[----:B------:R-:W-:Y:S01]  /*0e20*/  LOP3.LUT R0, R0, 0x1ffffffe, RZ, 0xc0, !PT ;  /* 0x1ffffffe00007812 */ /* 0x000fe200078ec0ff */
[----:B------:R-:W-:Y:S02]  /*0e30*/  IMAD.SHL.U32 R10, R10, 0x40, RZ ;  /* 0x000000400a0a7824 */ /* 0x000fe400078e00ff */
[----:B------:R-:W-:Y:S02]  /*0e40*/  VIADD R234, R22, 0x20 ;  /* 0x0000002016ea7836 */ /* 0x000fe40000000000 */
[--C-:B------:R-:W-:Y:S01]  /*0e50*/  IMAD.U32 R233, R13, 0x40, R14.reuse ;  /* 0x000000400de97824 */ /* 0x100fe200078e000e */
[----:B------:R-:W-:Y:S01]  /*0e60*/  LOP3.LUT R14, R9, 0x8, R14, 0xf8, !PT ;  /* 0x00000008090e7812 */ /* 0x000fe200078ef80e */
[C---:B------:R-:W-:Y:S01]  /*0e70*/  IMAD.SHL.U32 R16, R5.reuse, 0x8, RZ ;  /* 0x0000000805107824 */ /* 0x040fe200078e00ff */
[----:B------:R-:W-:Y:S01]  /*0e80*/  SHF.R.U32.HI R9, RZ, 0x3, R9 ;  /* 0x00000003ff097819 */ /* 0x000fe20000011609 */
[C---:B------:R-:W-:Y:S01]  /*0e90*/  IMAD.IADD R0, R5.reuse, 0x1, -R0 ;  /* 0x0000000105007824 */ /* 0x040fe200078e0a00 */
[----:B------:R-:W-:Y:S01]  /*0ea0*/  LOP3.LUT R7, R10, 0x7ffffe00, RZ, 0xc0, !PT ;  /* 0x7ffffe000a077812 */ /* 0x000fe200078ec0ff */
[----:B------:R-:W-:Y:S01]  /*0eb0*/  IMAD.SHL.U32 R184, R5, 0x4, RZ ;  /* 0x0000000405b87824 */ /* 0x000fe200078e00ff */
[----:B------:R-:W-:-:S02]  /*0ec0*/  SHF.R.S32.HI R5, RZ, 0x1f, R234 ;  /* 0x0000001fff057819 */ /* 0x000fc400000114ea */
[----:B------:R-:W-:Y:S01]  /*0ed0*/  LOP3.LUT R14, R14, R9, RZ, 0x3c, !PT ;  /* 0x000000090e0e7212 */ /* 0x000fe200078e3cff */
[----:B------:R-:W-:Y:S01]  /*0ee0*/  IMAD R7, R192, 0x400, R7 ;  /* 0x00000400c0077824 */ /* 0x000fe200078e0207 */
[----:B------:R-:W-:Y:S01]  /*0ef0*/  LEA.HI R5, R5, R234, RZ, 0x3 ;  /* 0x000000ea05057211 */ /* 0x000fe200078f18ff */
[----:B------:R-:W-:Y:S01]  /*0f00*/  IMAD.SHL.U32 R230, R234, 0x40, RZ ;  /* 0x00000040eae67824 */ /* 0x000fe200078e00ff */
[----:B------:R-:W-:Y:S01]  /*0f10*/  R2P PR, R12, 0x6 ;  /* 0x000000060c007804 */ /* 0x000fe20000000000 */
[----:B------:R-:W-:Y:S01]  /*0f20*/  IMAD.IADD R7, R7, 0x1, R14 ;  /* 0x0000000107077824 */ /* 0x000fe200078e020e */
[----:B------:R-:W-:Y:S01]  /*0f30*/  LEA.HI R3, R3, R224, RZ, 0x1 ;  /* 0x000000e003037211 */ /* 0x000fe200078f08ff */
[----:B------:R-:W-:Y:S01]  /*0f40*/  IMAD.IADD R221, R15, 0x1, -R221 ;  /* 0x000000010fdd7824 */ /* 0x000fe200078e0add */
[----:B------:R-:W-:Y:S01]  /*0f50*/  SHF.R.S32.HI R9, RZ, 0x1f, R4 ;  /* 0x0000001fff097819 */ /* 0x000fe20000011404 */
[----:B------:R-:W-:Y:S01]  /*0f60*/  IMAD.SHL.U32 R5, R5, 0x40, RZ ;  /* 0x0000004005057824 */ /* 0x000fe200078e00ff */
[----:B------:R-:W-:Y:S01]  /*0f70*/  LOP3.LUT R230, R230, 0x1c0, RZ, 0xc0, !PT ;  /* 0x000001c0e6e67812 */ /* 0x000fe200078ec0ff */
[----:B------:R-:W-:Y:S01]  /*0f80*/  IMAD R195, R7, 0x2, R2 ;  /* 0x0000000207c37824 */ /* 0x000fe200078e0202 */
[----:B------:R-:W-:Y:S01]  /*0f90*/  LOP3.LUT R3, R3, 0xfffffe, RZ, 0xc0, !PT ;  /* 0x00fffffe03037812 */ /* 0x000fe200078ec0ff */
[----:B------:R-:W-:Y:S01]  /*0fa0*/  IMAD.MOV.U32 R208, RZ, RZ, 0x20 ;  /* 0x00000020ffd07424 */ /* 0x000fe200078e00ff */
[----:B------:R-:W-:Y:S01]  /*0fb0*/  LEA.HI R9, R9, R22, RZ, 0x3 ;  /* 0x0000001609097211 */ /* 0x000fe200078f18ff */
[----:B------:R-:W-:Y:S01]  /*0fc0*/  IMAD.SHL.U32 R189, R221, 0x8, RZ ;  /* 0x00000008ddbd7824 */ /* 0x000fe200078e00ff */
[----:B------:R-:W-:Y:S01]  /*0fd0*/  LOP3.LUT R4, R230, 0x38, R16, 0xf8, !PT ;  /* 0x00000038e6047812 */ /* 0x000fe200078ef810 */
[----:B------:R-:W-:Y:S01]  /*0fe0*/  VIADD R190, R184, 0x10 ;  /* 0x00000010b8be7836 */ /* 0x000fe20000000000 */
[----:B------:R-:W-:Y:S01]  /*0ff0*/  SHF.R.U32.HI R6, RZ, 0x3, R230 ;  /* 0x00000003ff067819 */ /* 0x000fe200000116e6 */
[----:B------:R-:W-:Y:S01]  /*1000*/  VIADD R209, R195, 0x36400 ;  /* 0x00036400c3d17836 */ /* 0x000fe20000000000 */
[----:B------:R-:W-:Y:S01]  /*1010*/  LOP3.LUT R231, R5, 0xfffffe00, RZ, 0xc0, !PT ;  /* 0xfffffe0005e77812 */ /* 0x000fe200078ec0ff */
[----:B------:R-:W-:Y:S01]  /*1020*/  IMAD.IADD R3, R224, 0x1, -R3 ;  /* 0x00000001e0037824 */ /* 0x000fe200078e0a03 */
[----:B------:R-:W-:Y:S01]  /*1030*/  SEL R208, R208, 0xffffffe0, !P1 ;  /* 0xffffffe0d0d07807 */ /* 0x000fe20004800000 */
[----:B------:R-:W-:Y:S01]  /*1040*/  VIADD R218, R189, 0x40 ;  /* 0x00000040bdda7836 */ /* 0x000fe20000000000 */
[----:B------:R-:W-:Y:S01]  /*1050*/  LOP3.LUT R9, R9, 0xfffffff8, RZ, 0xc0, !PT ;  /* 0xfffffff809097812 */ /* 0x000fe200078ec0ff */
[----:B------:R-:W-:Y:S01]  /*1060*/  VIADD R217, R189, 0x80 ;  /* 0x00000080bdd97836 */ /* 0x000fe20000000000 */
[----:B------:R-:W-:Y:S01]  /*1070*/  LOP3.LUT R229, R231, R4, R6, 0xf6, !PT ;  /* 0x00000004e7e57212 */ /* 0x000fe200078ef606 */
[C---:B------:R-:W-:Y:S01]  /*1080*/  VIADD R216, R189.reuse, 0xc0 ;  /* 0x000000c0bdd87836 */ /* 0x040fe20000000000 */
[----:B------:R-:W-:Y:S01]  /*1090*/  SHF.R.S32.HI R227, RZ, 0x1f, R190 ;  /* 0x0000001fffe37819 */ /* 0x000fe200000114be */
[----:B------:R-:W-:-:S02]  /*10a0*/  VIADD R215, R189, 0x100 ;  /* 0x00000100bdd77836 */ /* 0x000fc40000000000 */
[C---:B------:R-:W-:Y:S02]  /*10b0*/  VIADD R214, R189.reuse, 0x140 ;  /* 0x00000140bdd67836 */ /* 0x040fe40000000000 */
[C---:B------:R-:W-:Y:S02]  /*10c0*/  VIADD R226, R189.reuse, 0x180 ;  /* 0x00000180bde27836 */ /* 0x040fe40000000000 */
[----:B------:R-:W-:Y:S02]  /*10d0*/  VIADD R225, R189, 0x1c0 ;  /* 0x000001c0bde17836 */ /* 0x000fe40000000000 */
[----:B------:R-:W-:Y:S02]  /*10e0*/  VIADD R196, R195, 0x36440 ;  /* 0x00036440c3c47836 */ /* 0x000fe40000000000 */
[----:B------:R-:W-:Y:S01]  /*10f0*/  @P2 VIADD R196, R209, 0xffffffc0 ;  /* 0xffffffc0d1c42836 */ /* 0x000fe20000000000 */
[----:B------:R-:W-:Y:S01]  /*1100*/  SHF.R.S32.HI R8, RZ, 0x1f, R218 ;  /* 0x0000001fff087819 */ /* 0x000fe200000114da */
[----:B------:R-:W-:Y:S01]  /*1110*/  IMAD.SHL.U32 R194, R3, 0x100, RZ ;  /* 0x0000010003c27824 */ /* 0x000fe200078e00ff */
[----:B------:R-:W-:Y:S01]  /*1120*/  SHF.R.S32.HI R3, RZ, 0x1f, R217 ;  /* 0x0000001fff037819 */ /* 0x000fe200000114d9 */
        /* <DEDUP_REMOVED lines=10> */
[C---:B------:R-:W-:Y:S01]  /*11d0*/  IMAD.SHL.U32 R228, R190.reuse, 0x2, RZ ;  /* 0x00000002bee47824 */ /* 0x040fe200078e00ff */
[----:B------:R-:W-:Y:S01]  /*11e0*/  SHF.L.U64.HI R227, R190, 0x1, R227 ;  /* 0x00000001bee37819 */ /* 0x000fe200000102e3 */
[----:B------:R-:W-:-:S02]  /*11f0*/  IMAD.SHL.U32 R193, R11, 0x2, RZ ;  /* 0x000000020bc17824 */ /* 0x000fc400078e00ff */
[----:B------:R-:W-:Y:S02]  /*1200*/  IMAD R229, R229, 0x2, R2 ;  /* 0x00000002e5e57824 */ /* 0x000fe400078e0202 */
[----:B------:R-:W-:Y:S02]  /*1210*/  IMAD R232, R0, 0x8, R191 ;  /* 0x0000000800e87824 */ /* 0x000fe400078e02bf */
[----:B------:R-:W-:Y:S01]  /*1220*/  IMAD.IADD R208, R208, 0x1, R196 ;  /* 0x00000001d0d07824 */ /* 0x000fe200078e02c4 */
[----:B--2---:R-:W-:Y:S02]  /*1230*/  LOP3.LUT R187, R18, 0x1, RZ, 0xfc, !PT ;  /* 0x0000000112bb7812 */ /* 0x004fe400078efcff */
[----:B------:R-:W-:-:S07]  /*1240*/  CS2R R18, SRZ ;  /* 0x0000000000127805 */ /* 0x000fce000001ff00 */
.L_x_4628:
        /* <DEDUP_REMOVED lines=42> */
[----:B01----:R-:W-:Y:S06]  /*14f0*/  @P1 BRA `(.L_x_4516) ;  /* 0x0000000000241947 */ /* 0x003fec0003800000 */
        /* <DEDUP_REMOVED lines=9> */
.L_x_4516:
[----:B------:R-:W-:Y:S02]  /*1590*/  IMAD.U32 R46, RZ, RZ, UR5 ;  /* 0x00000005ff2e7e24 */ /* 0x000fe4000f8e00ff */
[----:B------:R-:W-:Y:S01]  /*15a0*/  IMAD.U32 R28, RZ, RZ, UR4 ;  /* 0x00000004ff1c7e24 */ /* 0x000fe2000f8e00ff */
[----:B------:R-:W-:Y:S06]  /*15b0*/  @!P2 BRA `(.L_x_4517) ;  /* 0x000000000010a947 */ /* 0x000fec0003800000 */
[----:B------:R-:W-:-:S04]  /*15c0*/  IADD3 R4, P0, R211, UR8, RZ ;  /* 0x00000008d3047c10 */ /* 0x000fc8000ff1e0ff */
[----:B------:R-:W-:-:S05]  /*15d0*/  IADD3.X R5, R212, UR9, RZ, P0, !PT ;  /* 0x00000009d4057c10 */ /* 0x000fca00087fe4ff */
[----:B------:R0:W5:Y:S01]  /*15e0*/  LDG.E R28, desc[UR40][R4.64] ;  /* 0x00000028041c7981 */ /* 0x000162000c1e1900 */
[----:B------:R-:W-:Y:S05]  /*15f0*/  BRA `(.L_x_4518) ;  /* 0x0000000000107947 */ /* 0x000fea0003800000 */
.L_x_4517:
[----:B------:R-:W-:Y:S05]  /*1600*/  @!P0 BRA `(.L_x_4518) ;  /* 0x00000000000c8947 */ /* 0x000fea0003800000 */
[----:B------:R-:W2:Y:S04]  /*1610*/  LDG.E R5, desc[UR40][R8.64] ;  /* 0x0000002808057981 */ /* 0x000ea8000c1e1900 */
[----:B------:R-:W2:Y:S02]  /*1620*/  LDG.E R28, desc[UR40][R8.64+0x4] ;  /* 0x00000428081c7981 */ /* 0x000ea4000c1e1900 */
[----:B--2---:R-:W-:-:S07]  /*1630*/  IMAD.IADD R28, R28, 0x1, -R5 ;  /* 0x000000011c1c7824 */ /* 0x004fce00078e0a05 */
.L_x_4518:
        /* <DEDUP_REMOVED lines=55> */
.L_x_4521:
[----:B------:R-:W-:Y:S05]  /*19b0*/  BSYNC B6 ;  /* 0x0000000000067941 */ /* 0x000fea0003800000 */
.L_x_4520:
        /* <DEDUP_REMOVED lines=20> */
.L_x_4523:
[----:B------:R-:W-:Y:S05]  /*1b00*/  BSYNC B6 ;  /* 0x0000000000067941 */ /* 0x000fea0003800000 */
.L_x_4522:
        /* <DEDUP_REMOVED lines=14> */
[CC--:B0-----:R-:W-:Y:S01]  /*1bf0*/  IMAD.WIDE.U32 R6, R31.reuse, R50.reuse, RZ ;  /* 0x000000321f067225 */ /* 0x0c1fe200078e00ff */
        /* <DEDUP_REMOVED lines=30> */
[----:B------:R-:W-:Y:S01]  /*1de0*/  VIADD R59, R42, 0x8 ;  /* 0x000000082a3b7836 */ /* 0x000fe20000000000 */
[----:B------:R-:W-:Y:S01]  /*1df0*/  SHF.R.S32.HI R48, RZ, 0x1f, R15 ;  /* 0x0000001fff307819 */ /* 0x000fe2000001140f */
[----:B------:R-:W-:-:S03]  /*1e00*/  IMAD.SHL.U32 R60, R43, 0x2, RZ ;  /* 0x000000022b3c7824 */ /* 0x000fc600078e00ff */
        /* <DEDUP_REMOVED lines=62> */
.L_x_4553:
        /* <DEDUP_REMOVED lines=57> */
.L_x_4528:
[----:B------:R-:W-:Y:S05]  /*2580*/  BSYNC B1 ;  /* 0x0000000000017941 */ /* 0x000fea0003800000 */
.L_x_4527:
        /* <DEDUP_REMOVED lines=18> */
.L_x_4529:
[----:B------:R-:W-:Y:S01]  /*26b0*/  IMAD R66, R19, 0x8, R2 ;  /* 0x0000000813427824 */ /* 0x000fe200078e0202 */
[----:B------:R-:W-:Y:S01]  /*26c0*/  SHF.L.U32 R75, R186, 0x1f, RZ ;  /* 0x0000001fba4b7819 */ /* 0x000fe200000006ff */
[----:B------:R-:W-:Y:S03]  /*26d0*/  BSSY B1, `(.L_x_4530) ;  /* 0x0000003000017945 */ /* 0x000fe60003800000 */
[----:B------:R-:W0:Y:S02]  /*26e0*/  SYNCS.PHASECHK.TRANS64.TRYWAIT P5, [R66+URZ+0x38890], R75 ;  /* 0x0388904b420075a7 */ /* 0x000e2400080a017f */
[----:B0-----:R-:W-:Y:S05]  /*26f0*/  @!P5 BRA `(.L_x_4531) ;  /* 0x000001940040d947 */ /* 0x001fea0003800000 */
.L_x_4819:
[----:B------:R-:W-:Y:S05]  /*2700*/  BSYNC B1 ;  /* 0x0000000000017941 */ /* 0x000fea0003800000 */
.L_x_4530:
        /* <DEDUP_REMOVED lines=53> */
.L_x_4536:
[----:B------:R-:W-:Y:S05]  /*2a60*/  BSYNC B2 ;  /* 0x0000000000027941 */ /* 0x000fea0003800000 */
.L_x_4535:
[----:B--2---:R1:W-:Y:S02]  /*2a70*/  STG.E.128 desc[UR40][R12.64], R4 ;  /* 0x000000040c007986 */ /* 0x0043e4000c101d28 */
.L_x_4534:
[----:B------:R-:W-:Y:S05]  /*2a80*/  BSYNC B1 ;  /* 0x0000000000017941 */ /* 0x000fea0003800000 */
.L_x_4533:
        /* <DEDUP_REMOVED lines=56> */
.L_x_4538:
[----:B------:R-:W-:Y:S05]  /*2e10*/  BSYNC B1 ;  /* 0x0000000000017941 */ /* 0x000fea0003800000 */
.L_x_4537:
[----:B-1----:R1:W-:Y:S01]  /*2e20*/  STG.E.128 desc[UR40][R12.64+0x40], R4 ;  /* 0x000040040c007986 */ /* 0x0023e2000c101d28 */
[----:B------:R-:W-:Y:S05]  /*2e30*/  BRA `(.L_x_4532) ;  /* 0x0000000c00447947 */ /* 0x000fea0003800000 */
.L_x_4526:
        /* <DEDUP_REMOVED lines=42> */
.L_x_4539:
[----:B------:R-:W-:Y:S01]  /*30e0*/  IMAD R66, R19, 0x8, R2 ;  /* 0x0000000813427824 */ /* 0x000fe200078e0202 */
[----:B------:R-:W-:Y:S01]  /*30f0*/  SHF.L.U32 R75, R186, 0x1f, RZ ;  /* 0x0000001fba4b7819 */ /* 0x000fe200000006ff */
[----:B------:R-:W0:Y:S01]  /*3100*/  LDC R81, c[0x0][0x2f4] ;  /* 0x0000bd00ff517b82 */ /* 0x000e220000000800 */
[----:B------:R-:W-:Y:S02]  /*3110*/  BSSY B1, `(.L_x_4540) ;  /* 0x0000003000017945 */ /* 0x000fe40003800000 */
[----:B------:R-:W1:Y:S02]  /*3120*/  SYNCS.PHASECHK.TRANS64.TRYWAIT P5, [R66+URZ+0x38890], R75 ;  /* 0x0388904b420075a7 */ /* 0x000e6400080a017f */
[----:B-1----:R-:W-:Y:S05]  /*3130*/  @!P5 BRA `(.L_x_4541) ;  /* 0x0000018800c4d947 */ /* 0x002fea0003800000 */
.L_x_4820:
[----:B------:R-:W-:Y:S05]  /*3140*/  BSYNC B1 ;  /* 0x0000000000017941 */ /* 0x000fea0003800000 */
.L_x_4540:
        /* <DEDUP_REMOVED lines=125> */
.L_x_4543:
[----:B------:R-:W-:Y:S05]  /*3920*/  BSYNC B1 ;  /* 0x0000000000017941 */ /* 0x000fea0003800000 */
.L_x_4542:
        /* <DEDUP_REMOVED lines=10> */
.L_x_4525:
[----:B------:R-:W-:-:S13]  /*39d0*/  ISETP.NE.AND P0, PT, R187, 0x3, PT ;  /* 0x00000003bb00780c */ /* 0x000fda0003f05270 */
[----:B------:R-:W-:Y:S05]  /*39e0*/  @!P0 BRA `(.L_x_4544) ;  /* 0x0000000000048947 */ /* 0x000fea0003800000 */
[----:B------:R-:W-:Y:S01]  /*39f0*/  BPT.TRAP 0x1 ;  /* 0x000000040000795c */ /* 0x000fe20000300000 */
.L_x_4544:
        /* <DEDUP_REMOVED lines=8> */
.L_x_4821:
[----:B------:R-:W-:Y:S05]  /*3a80*/  BSYNC B1 ;  /* 0x0000000000017941 */ /* 0x000fea0003800000 */
.L_x_4545:
        /* <DEDUP_REMOVED lines=12> */
.L_x_4532:
[----:B------:R-:W-:Y:S05]  /*3b50*/  BSYNC B0 ;  /* 0x0000000000007941 */ /* 0x000fea0003800000 */
.L_x_4524:
        /* <DEDUP_REMOVED lines=17> */
.L_x_4548:
[----:B------:R-:W-:Y:S05]  /*3c70*/  BSYNC B0 ;  /* 0x0000000000007941 */ /* 0x000fea0003800000 */
.L_x_4547:
[----:B------:R-:W5:Y:S01]  /*3c80*/  SYNCS.PHASECHK.TRANS64.TRYWAIT P0, [R66+URZ+0x388b0], R75 ;  /* 0x0388b04b420075a7 */ /* 0x000f62000800017f */
[----:B------:R-:W-:Y:S04]  /*3c90*/  BSSY B0, `(.L_x_4549) ;  /* 0x0000002000007945 */ /* 0x000fe80003800000 */
[----:B-----5:R-:W-:Y:S05]  /*3ca0*/  @!P0 BRA `(.L_x_4550) ;  /* 0x0000018000108947 */ /* 0x020fea0003800000 */
.L_x_4822:
[----:B------:R-:W-:Y:S05]  /*3cb0*/  BSYNC B0 ;  /* 0x0000000000007941 */ /* 0x000fea0003800000 */
.L_x_4549:
        /* <DEDUP_REMOVED lines=82> */
.L_x_4552:
[----:B------:R-:W-:Y:S05]  /*41e0*/  BSYNC B0 ;  /* 0x0000000000007941 */ /* 0x000fea0003800000 */
.L_x_4551:
        /* <DEDUP_REMOVED lines=17> */
.L_x_4519:
[----:B------:R-:W2:Y:S01]  /*4300*/  LDL R4, [R1+0x4] ;  /* 0x0000040001047983 */ /* 0x000ea20000100800 */
        /* <DEDUP_REMOVED lines=41> */
[----:B---3--:R-:W-:Y:S02]  /*45a0*/  CS2R R78, SRZ ;  /* 0x00000000004e7805 */ /* 0x008fe4000001ff00 */
[----:B------:R-:W-:Y:S02]  /*45b0*/  CS2R R156, SRZ ;  /* 0x00000000009c7805 */ /* 0x000fe4000001ff00 */
[----:B------:R-:W-:-:S02]  /*45c0*/  CS2R R74, SRZ ;  /* 0x00000000004a7805 */ /* 0x000fc4000001ff00 */
[----:B------:R-:W-:Y:S01]  /*45d0*/  CS2R R158, SRZ ;  /* 0x00000000009e7805 */ /* 0x000fe2000001ff00 */
[----:B------:R-:W-:Y:S01]  /*45e0*/  IMAD.MOV.U32 R71, RZ, RZ, RZ ;  /* 0x000000ffff477224 */ /* 0x000fe200078e00ff */
        /* <DEDUP_REMOVED lines=19> */
[----:B------:R-:W-:Y:S01]  /*4720*/  CS2R R178, SRZ ;  /* 0x0000000000b27805 */ /* 0x000fe2000001ff00 */
[----:B------:R-:W-:Y:S01]  /*4730*/  IMAD.MOV.U32 R35, RZ, RZ, RZ ;  /* 0x000000ffff237224 */ /* 0x000fe200078e00ff */
[----:B--2-4-:R-:W-:Y:S01]  /*4740*/  CS2R R28, SRZ ;  /* 0x00000000001c7805 */ /* 0x014fe2000001ff00 */
[----:B------:R-:W-:Y:S01]  /*4750*/  IMAD.MOV.U32 R31, RZ, RZ, RZ ;  /* 0x000000ffff1f7224 */ /* 0x000fe200078e00ff */
[----:B------:R-:W-:Y:S01]  /*4760*/  CS2R R6, SRZ ;  /* 0x0000000000067805 */ /* 0x000fe2000001ff00 */
[----:B------:R-:W-:-:S02]  /*4770*/  IMAD.MOV.U32 R0, RZ, RZ, RZ ;  /* 0x000000ffff007224 */ /* 0x000fc400078e00ff */
[----:B------:R-:W-:Y:S01]  /*4780*/  IMAD.MOV.U32 R5, RZ, RZ, RZ ;  /* 0x000000ffff057224 */ /* 0x000fe200078e00ff */
[----:B------:R-:W-:Y:S01]  /*4790*/  ISETP.NE.AND P1, PT, R4, 0x1, PT ;  /* 0x000000010400780c */ /* 0x000fe20003f25270 */
[----:B------:R-:W-:-:S12]  /*47a0*/  @P0 BRA `(.L_x_4555) ;  /* 0x0000000000080947 */ /* 0x000fd80003800000 */
[----:B------:R-:W1:Y:S02]  /*47b0*/  FENCE.VIEW.ASYNC.G ;  /* 0x00000000000073c6 */ /* 0x000e640000000100 */
[----:B-1----:R-:W-:Y:S06]  /*47c0*/  BAR.ARV 0xc, 0x180 ;  /* 0x0306000000007b1d */ /* 0x002fec0000002000 */
.L_x_4555:
[----:B------:R-:W-:Y:S05]  /*47d0*/  BSYNC B0 ;  /* 0x0000000000007941 */ /* 0x000fea0003800000 */
.L_x_4554:
[----:B------:R-:W-:Y:S01]  /*47e0*/  BSSY B7, `(.L_x_4556) ;  /* 0x0000aa5000077945 */ /* 0x000fe20003800000 */
[----:B------:R-:W-:Y:S02]  /*47f0*/  IMAD.MOV.U32 R8, RZ, RZ, RZ ;  /* 0x000000ffff087224 */ /* 0x000fe400078e00ff */
[----:B------:R-:W-:Y:S01]  /*4800*/  IMAD.MOV.U32 R10, RZ, RZ, RZ ;  /* 0x000000ffff0a7224 */ /* 0x000fe200078e00ff */
[----:B------:R-:W-:Y:S06]  /*4810*/  @!P1 BRA `(.L_x_4557) ;  /* 0x0000001800409947 */ /* 0x000fec0003800000 */
[----:B------:R-:W-:Y:S02]  /*4820*/  ISETP.GE.AND P1, PT, R168, 0x1, PT ;  /* 0x00000001a800780c */ /* 0x000fe40003f26270 */
[----:B------:R-:W-:-:S11]  /*4830*/  PLOP3.LUT P0, PT, PT, PT, PT, 0x80, 0x0 ;  /* 0x000000000000781c */ /* 0x000fd60003f0f070 */
[----:B------:R-:W-:Y:S05]  /*4840*/  @!P1 BRA `(.L_x_4558) ;  /* 0x000000a800789947 */ /* 0x000fea0003800000 */
[----:B------:R-:W1:Y:S01]  /*4850*/  SHFL.IDX PT, R0, R224, RZ, 0x1f ;  /* 0x00001fffe0007589 */ /* 0x000e6200000e0000 */
[----:B------:R-:W-:Y:S01]  /*4860*/  IMAD.MOV.U32 R9, RZ, RZ, 0x40000040 ;  /* 0x40000040ff097424 */ /* 0x000fe200078e00ff */
[----:B------:R-:W-:Y:S01]  /*4870*/  ISETP.GE.AND P0, PT, R168, 0x41, PT ;  /* 0x00000041a800780c */ /* 0x000fe20003f06270 */
[----:B------:R-:W-:Y:S01]  /*4880*/  IMAD.MOV.U32 R11, RZ, RZ, 0x40000040 ;  /* 0x40000040ff0b7424 */ /* 0x000fe200078e00ff */
[----:B------:R-:W-:Y:S01]  /*4890*/  BAR.SYNC.DEFER_BLOCKING 0xe, 0x100 ;  /* 0x0384000000007b1d */ /* 0x000fe20000010000 */
[----:B------:R-:W-:Y:S01]  /*48a0*/  IMAD.MOV.U32 R7, RZ, RZ, 0x40000040 ;  /* 0x40000040ff077424 */ /* 0x000fe200078e00ff */
[----:B------:R-:W-:Y:S01]  /*48b0*/  R2UR UR5, R9 ;  /* 0x00000000090572ca */ /* 0x000fe200000e0000 */
[----:B------:R-:W-:Y:S01]  /*48c0*/  IMAD.MOV.U32 R5, RZ, RZ, 0x40000040 ;  /* 0x40000040ff057424 */ /* 0x000fe200078e00ff */
[----:B------:R-:W-:Y:S01]  /*48d0*/  R2UR UR7, R11 ;  /* 0x000000000b0772ca */ /* 0x000fe200000e0000 */
[----:B------:R-:W-:Y:S01]  /*48e0*/  IMAD.MOV.U32 R13, RZ, RZ, 0x40000040 ;  /* 0x40000040ff0d7424 */ /* 0x000fe200078e00ff */
[----:B------:R-:W-:Y:S01]  /*48f0*/  BSSY B0, `(.L_x_4559) ;  /* 0x00000f5000007945 */ /* 0x000fe20003800000 */
[----:B------:R-:W-:Y:S01]  /*4900*/  IMAD.MOV.U32 R11, RZ, RZ, 0x40000040 ;  /* 0x40000040ff0b7424 */ /* 0x000fe200078e00ff */
[----:B------:R-:W2:Y:S01]  /*4910*/  S2R R20, SR_TID.X ;  /* 0x0000000000147919 */ /* 0x000ea20000002100 */
[----:B-1----:R-:W-:-:S04]  /*4920*/  LEA.HI R3, R0, R0, RZ, 0x1 ;  /* 0x0000000000037211 */ /* 0x002fc800078f08ff */
[----:B------:R-:W-:Y:S01]  /*4930*/  LOP3.LUT R3, R3, 0x1fffe, RZ, 0xc0, !PT ;  /* 0x0001fffe03037812 */ /* 0x000fe200078ec0ff */
[----:B0----5:R-:W-:-:S04]  /*4940*/  WARPGROUP.ARRIVE ;  /* 0x00000000000079c5 */ /* 0x021fc80000000000 */
[----:B------:R-:W-:Y:S02]  /*4950*/  IMAD.IADD R3, R0, 0x1, -R3 ;  /* 0x0000000100037824 */ /* 0x000fe400078e0a03 */
[----:B------:R-:W-:Y:S02]  /*4960*/  VIADD R0, R2, 0x36400 ;  /* 0x0003640002007836 */ /* 0x000fe40000000000 */
[----:B------:R-:W-:-:S03]  /*4970*/  IMAD R3, R3, 0x8000, R2 ;  /* 0x0000800003037824 */ /* 0x000fc600078e0202 */
[----:B------:R-:W-:Y:S01]  /*4980*/  SHF.R.U32.HI R0, RZ, 0x4, R0 ;  /* 0x00000004ff007819 */ /* 0x000fe20000011600 */
[----:B------:R-:W-:-:S03]  /*4990*/  VIADD R3, R3, 0x400 ;  /* 0x0000040003037836 */ /* 0x000fc60000000000 */
[----:B------:R-:W-:Y:S02]  /*49a0*/  LOP3.LUT R0, R0, 0x3fff, RZ, 0xc0, !PT ;  /* 0x00003fff00007812 */ /* 0x000fe400078ec0ff */
[----:B------:R-:W-:Y:S02]  /*49b0*/  SHF.R.U32.HI R3, RZ, 0x4, R3 ;  /* 0x00000004ff037819 */ /* 0x000fe40000011603 */
[----:B------:R-:W-:Y:S02]  /*49c0*/  LOP3.LUT R8, R0, 0x10000, RZ, 0xfc, !PT ;  /* 0x0001000000087812 */ /* 0x000fe400078efcff */
[----:B------:R-:W-:Y:S02]  /*49d0*/  LOP3.LUT R3, R3, 0x3fff, RZ, 0xc0, !PT ;  /* 0x00003fff03037812 */ /* 0x000fe400078ec0ff */
[C---:B------:R-:W-:Y:S01]  /*49e0*/  R2UR UR4, R8.reuse ;  /* 0x00000000080472ca */ /* 0x040fe200000e0000 */
[----:B------:R-:W-:Y:S01]  /*49f0*/  VIADD R6, R8, 0x2 ;  /* 0x0000000208067836 */ /* 0x000fe20000000000 */
[----:B------:R-:W-:-:S02]  /*4a00*/  LOP3.LUT R21, R3, 0x2000000, RZ, 0xfc, !PT ;  /* 0x0200000003157812 */ /* 0x000fc400078efcff */
[----:B--2---:R-:W-:-:S03]  /*4a10*/  LOP3.LUT R20, R20, 0x7f, RZ, 0xc0, !PT ;  /* 0x0000007f14147812 */ /* 0x004fc600078ec0ff */
[----:B------:R-:W-:Y:S01]  /*4a20*/  IMAD R10, R18, 0x1000, R21 ;  /* 0x00001000120a7824 */ /* 0x000fe200078e0215 */
[----:B------:R-:W-:-:S03]  /*4a30*/  ISETP.NE.AND P2, PT, R20, RZ, PT ;  /* 0x000000ff1400720c */ /* 0x000fc60003f45270 */
[C---:B------:R-:W-:Y:S01]  /*4a40*/  VIADD R4, R10.reuse, 0x80 ;  /* 0x000000800a047836 */ /* 0x040fe20000000000 */
[C---:B------:R-:W-:Y:S01]  /*4a50*/  R2UR UR6, R10.reuse ;  /* 0x000000000a0672ca */ /* 0x040fe200000e0000 */
[----:B------:R-:W-:-:S08]  /*4a60*/  VIADD R12, R10, 0x100 ;  /* 0x000001000a0c7836 */ /* 0x000fd00000000000 */
[----:B------:R-:W-:-:S04]  /*4a70*/  @!P2 IMAD R0, R18, 0x8, R2 ;  /* 0x000000081200a824 */ /* 0x000fc800078e0202 */
[----:B------:R-:W-:Y:S01]  /*4a80*/  HGMMA.64x256x16.F32.BF16 R24, gdesc[UR4].tnspB, RZ, !UPT, gsb0 ;  /* 0x43e00000041879f0 */ /* 0x000fe2000c0018ff */
[----:B------:R-:W-:Y:S01]  /*4a90*/  R2UR UR4, R6 ;  /* 0x00000000060472ca */ /* 0x000fe200000e0000 */
[----:B------:R-:W-:Y:S01]  /*4aa0*/  @!P2 VIADD R0, R0, 0x38860 ;  /* 0x000388600000a836 */ /* 0x000fe20000000000 */
[----:B------:R-:W-:Y:S02]  /*4ab0*/  R2UR UR5, R7 ;  /* 0x00000000070572ca */ /* 0x000fe400000e0000 */
[----:B------:R-:W-:Y:S01]  /*4ac0*/  R2UR UR6, R4 ;  /* 0x00000000040672ca */ /* 0x000fe200000e0000 */
[----:B------:R-:W-:Y:S01]  /*4ad0*/  VIADD R4, R8, 0x4 ;  /* 0x0000000408047836 */ /* 0x000fe20000000000 */
[----:B------:R-:W-:Y:S01]  /*4ae0*/  R2UR UR7, R5 ;  /* 0x00000000050772ca */ /* 0x000fe200000e0000 */
[----:B------:R-:W-:Y:S01]  /*4af0*/  IMAD.MOV.U32 R5, RZ, RZ, 0x40000040 ;  /* 0x40000040ff057424 */ /* 0x000fe200078e00ff */
[----:B------:R-:W-:Y:S01]  /*4b00*/  @!P2 PRMT R0, RZ, 0x654, R0 ;  /* 0x00000654ff00a816 */ /* 0x000fe20000000000 */
[----:B------:R-:W-:-:S02]  /*4b10*/  WARPGROUP.DEPBAR.LE gsb0, 0x0 ;  /* 0x00008000000079c5 */ /* 0x000fc40000010000 */
[----:B------:R-:W-:-:S15]  /*4b20*/  WARPGROUP.ARRIVE ;  /* 0x00000000000079c5 */ /* 0x000fde0000000000 */
[----:B------:R-:W-:-:S01]  /*4b30*/  NOP ;  /* 0x0000000000007918 */ /* 0x000fc20000000000 */
[----:B------:R-:W-:Y:S01]  /*4b40*/  HGMMA.64x256x16.F32.BF16 R24, gdesc[UR4].tnspB, R24, gsb0 ;  /* 0x43e00000041879f0 */ /* 0x000fe20008001818 */
[----:B------:R-:W-:Y:S02]  /*4b50*/  R2UR UR4, R4 ;  /* 0x00000000040472ca */ /* 0x000fe400000e0000 */
[----:B------:R-:W-:Y:S02]  /*4b60*/  R2UR UR5, R5 ;  /* 0x00000000050572ca */ /* 0x000fe400000e0000 */
[----:B------:R-:W-:Y:S01]  /*4b70*/  R2UR UR6, R12 ;  /* 0x000000000c0672ca */ /* 0x000fe200000e0000 */
[----:B------:R-:W-:Y:S01]  /*4b80*/  VIADD R12, R10, 0x180 ;  /* 0x000001800a0c7836 */ /* 0x000fe20000000000 */
[----:B------:R-:W-:Y:S01]  /*4b90*/  R2UR UR7, R13 ;  /* 0x000000000d0772ca */ /* 0x000fe200000e0000 */
[----:B------:R-:W-:Y:S02]  /*4ba0*/  VIADD R10, R8, 0x6 ;  /* 0x00000006080a7836 */ /* 0x000fe40000000000 */
[----:B------:R-:W-:Y:S01]  /*4bb0*/  IMAD.MOV.U32 R13, RZ, RZ, 0x40000040 ;  /* 0x40000040ff0d7424 */ /* 0x000fe200078e00ff */
[----:B------:R-:W-:-:S02]  /*4bc0*/  WARPGROUP.DEPBAR.LE gsb0, 0x0 ;  /* 0x00008000000079c5 */ /* 0x000fc40000010000 */
[----:B------:R-:W-:-:S15]  /*4bd0*/  WARPGROUP.ARRIVE ;  /* 0x00000000000079c5 */ /* 0x000fde0000000000 */
        /* <DEDUP_REMOVED lines=12> */
[----:B------:R-:W-:Y:S05]  /*4ca0*/  @!P0 BRA `(.L_x_4560) ;  /* 0x0000000800e48947 */ /* 0x000fea0003800000 */
[----:B------:R-:W-:-:S07]  /*4cb0*/  VIADD R180, R180, 0xfffffffe ;  /* 0xfffffffeb4b47836 */ /* 0x000fce0000000000 */
.L_x_4561:
[----:B------:R-:W-:Y:S01]  /*4cc0*/  BAR.SYNC.DEFER_BLOCKING 0xe, 0x100 ;  /* 0x0384000000007b1d */ /* 0x000fe20000010000 */
[----:B------:R-:W-:Y:S01]  /*4cd0*/  IMAD R3, R18, 0x40, R191 ;  /* 0x0000004012037824 */ /* 0x000fe200078e02bf */
[----:B------:R-:W-:Y:S01]  /*4ce0*/  R2UR UR4, R8 ;  /* 0x00000000080472ca */ /* 0x000fe200000e0000 */
[----:B------:R-:W-:Y:S01]  /*4cf0*/  VIADD R18, R18, 0x1 ;  /* 0x0000000112127836 */ /* 0x000fe20000000000 */
[----:B------:R-:W-:Y:S01]  /*4d00*/  R2UR UR5, R9 ;  /* 0x00000000090572ca */ /* 0x000fe200000e0000 */
[----:B------:R-:W-:Y:S01]  /*4d10*/  IMAD R3, R3, 0x4, R2 ;  /* 0x0000000403037824 */ /* 0x000fe200078e0202 */
[----:B------:R-:W-:Y:S01]  /*4d20*/  ISETP.GT.AND P1, PT, R180, RZ, PT ;  /* 0x000000ffb400720c */ /* 0x000fe20003f24270 */
[----:B------:R-:W-:Y:S01]  /*4d30*/  IMAD.MOV.U32 R13, RZ, RZ, 0x40000040 ;  /* 0x40000040ff0d7424 */ /* 0x000fe200078e00ff */
[----:B------:R-:W-:Y:S01]  /*4d40*/  ISETP.NE.AND P0, PT, R18, 0x2, PT ;  /* 0x000000021200780c */ /* 0x000fe20003f05270 */
[----:B------:R-:W-:Y:S02]  /*4d50*/  IMAD.MOV.U32 R15, RZ, RZ, 0x40000040 ;  /* 0x40000040ff0f7424 */ /* 0x000fe400078e00ff */
[----:B------:R-:W-:Y:S01]  /*4d60*/  VIADD R180, R180, 0xffffffff ;  /* 0xffffffffb4b47836 */ /* 0x000fe20000000000 */
[----:B------:R-:W-:-:S02]  /*4d70*/  SEL R18, R18, RZ, P0 ;  /* 0x000000ff12127207 */ /* 0x000fc40000000000 */
[----:B------:R-:W-:Y:S01]  /*4d80*/  R2UR UR7, R13 ;  /* 0x000000000d0772ca */ /* 0x000fe200000e0000 */
[----:B------:R-:W-:Y:S02]  /*4d90*/  IMAD.MOV.U32 R13, RZ, RZ, 0x40000040 ;  /* 0x40000040ff0d7424 */ /* 0x000fe400078e00ff */
[----:B------:R-:W-:-:S05]  /*4da0*/  IMAD R12, R18, 0x1000, R21 ;  /* 0x00001000120c7824 */ /* 0x000fca00078e0215 */
[----:B------:R-:W-:Y:S01]  /*4db0*/  R2UR UR6, R12 ;  /* 0x000000000c0672ca */ /* 0x000fe200000e0000 */
        /* <DEDUP_REMOVED lines=130> */
[----:B------:R-:W-:-:S02]  /*55e0*/  VIADD R14, R12, 0x80 ;  /* 0x000000800c0e7836 */ /* 0x000fc40000000000 */
[----:B------:R-:W-:-:S03]  /*55f0*/  @!P2 IMAD R0, R18, 0x8, R2 ;  /* 0x000000081200a824 */ /* 0x000fc600078e0202 */
[----:B------:R-:W-:Y:S01]  /*5600*/  WARPGROUP.ARRIVE ;  /* 0x00000000000079c5 */ /* 0x000fe20000000000 */
[----:B------:R-:W-:-:S05]  /*5610*/  @!P2 VIADD R0, R0, 0x38860 ;  /* 0x000388600000a836 */ /* 0x000fca0000000000 */
[----:B------:R-:W-:Y:S01]  /*5620*/  HGMMA.64x256x16.F32.BF16 R24, gdesc[UR4].tnspB, R24, gsb0 ;  /* 0x43e00000041879f0 */ /* 0x000fe20008001818 */
[----:B------:R-:W-:Y:S02]  /*5630*/  R2UR UR4, R6 ;  /* 0x00000000060472ca */ /* 0x000fe400000e0000 */
[----:B------:R-:W-:Y:S02]  /*5640*/  R2UR UR5, R7 ;  /* 0x00000000070572ca */ /* 0x000fe400000e0000 */
[----:B------:R-:W-:Y:S01]  /*5650*/  R2UR UR6, R14 ;  /* 0x000000000e0672ca */ /* 0x000fe200000e0000 */
[C---:B------:R-:W-:Y:S01]  /*5660*/  VIADD R14, R12.reuse, 0x100 ;  /* 0x000001000c0e7836 */ /* 0x040fe20000000000 */
[----:B------:R-:W-:Y:S01]  /*5670*/  R2UR UR7, R15 ;  /* 0x000000000f0772ca */ /* 0x000fe200000e0000 */
[----:B------:R-:W-:Y:S01]  /*5680*/  IMAD.MOV.U32 R15, RZ, RZ, 0x40000040 ;  /* 0x40000040ff0f7424 */ /* 0x000fe200078e00ff */
[----:B------:R-:W-:Y:S01]  /*5690*/  @!P2 PRMT R0, RZ, 0x654, R0 ;  /* 0x00000654ff00a816 */ /* 0x000fe20000000000 */
[----:B------:R-:W-:Y:S01]  /*56a0*/  VIADD R12, R12, 0x180 ;  /* 0x000001800c0c7836 */ /* 0x000fe20000000000 */
        /* <DEDUP_REMOVED lines=21> */
[----:B------:R0:W-:Y:S02]  /*5800*/  @!P2 SYNCS.ARRIVE.TRANS64.RED.A1T0 RZ, [R0+URZ], RZ ;  /* 0x000000ff00ffa9a7 */ /* 0x0001e4000810043f */
[----:B0-----:R-:W-:-:S04]  /*5810*/  SEL R0, RZ, 0x1, P0 ;  /* 0x00000001ff007807 */ /* 0x001fc80000000000 */
[----:B------:R-:W-:Y:S01]  /*5820*/  LOP3.LUT R23, R23, R0, RZ, 0x3c, !PT ;  /* 0x0000000017177212 */ /* 0x000fe200078e3cff */
[----:B------:R-:W-:Y:S06]  /*5830*/  @P1 BRA `(.L_x_4561) ;  /* 0xfffffff400201947 */ /* 0x000fec000383ffff */
.L_x_4560:
[----:B------:R-:W-:Y:S05]  /*5840*/  BSYNC B0 ;  /* 0x0000000000007941 */ /* 0x000fea0003800000 */
.L_x_4559:
[----:B------:R-:W-:Y:S01]  /*5850*/  BAR.SYNC.DEFER_BLOCKING 0xe, 0x100 ;  /* 0x0384000000007b1d */ /* 0x000fe20000010000 */
[C---:B------:R-:W-:Y:S01]  /*5860*/  IMAD R3, R18.reuse, 0x40, R191 ;  /* 0x0000004012037824 */ /* 0x040fe200078e02bf */
[----:B------:R-:W-:Y:S01]  /*5870*/  PLOP3.LUT P0, PT, PT, PT, PT, 0x8, 0x0 ;  /* 0x000000000000781c */ /* 0x000fe20003f0e170 */
[----:B------:R-:W-:Y:S02]  /*5880*/  VIADD R18, R18, 0x1 ;  /* 0x0000000112127836 */ /* 0x000fe40000000000 */
        /* <DEDUP_REMOVED lines=11> */
[----:B-1----:R-:W-:Y:S01]  /*5940*/  FMUL.FTZ R33, R42, R2 ;  /* 0x000000022a217220 */ /* 0x002fe20000410000 */
        /* <DEDUP_REMOVED lines=125> */
.L_x_4557:
[----:B------:R-:W-:Y:S02]  /*6120*/  ISETP.GE.AND P1, PT, R168, 0x1, PT ;  /* 0x00000001a800780c */ /* 0x000fe40003f26270 */
[----:B------:R-:W-:-:S11]  /*6130*/  PLOP3.LUT P0, PT, PT, PT, PT, 0x80, 0x0 ;  /* 0x000000000000781c */ /* 0x000fd60003f0f070 */
[----:B------:R-:W-:Y:S05]  /*6140*/  @!P1 BRA `(.L_x_4558) ;  /* 0x0000009000389947 */ /* 0x000fea0003800000 */
[----:B------:R-:W1:Y:S01]  /*6150*/  SHFL.IDX PT, R0, R224, RZ, 0x1f ;  /* 0x00001fffe0007589 */ /* 0x000e6200000e0000 */
[----:B------:R-:W-:Y:S01]  /*6160*/  BSSY B6, `(.L_x_4562) ;  /* 0x000001b000067945 */ /* 0x000fe20003800000 */
[----:B-1----:R-:W-:-:S04]  /*6170*/  LEA.HI R3, R0, R0, RZ, 0x1 ;  /* 0x0000000000037211 */ /* 0x002fc800078f08ff */
        /* <DEDUP_REMOVED lines=13> */
[----:B------:R1:W2:Y:S01]  /*6250*/  LDC.64 R14, c[0x4][R0] ;  /* 0x01000000000e7b82 */ /* 0x0002a20000000a00 */
        /* <DEDUP_REMOVED lines=8> */
[----:B-1----:R-:W-:-:S07]  /*62e0*/  IMAD.MOV.U32 R13, RZ, RZ, RZ ;  /* 0x000000ffff0d7224 */ /* 0x002fce00078e00ff */
[----:B------:R-:W-:-:S07]  /*62f0*/  LEPC R20, `(.L_x_4563) ;  /* 0x000000001014794e */ /* 0x000fce0000000000 */
[----:B0-2--5:R-:W-:Y:S05]  /*6300*/  CALL.ABS.NOINC R14 ;  /* 0x000000000e007343 */ /* 0x025fea0003c00000 */
.L_x_4563:
[----:B------:R-:W-:Y:S05]  /*6310*/  BSYNC B6 ;  /* 0x0000000000067941 */ /* 0x000fea0003800000 */
.L_x_4562:
[----:B------:R-:W-:Y:S02]  /*6320*/  ULDC UR4, c[0x0][0x3f4] ;  /* 0x0000fd0000047ab9 */ /* 0x000fe40000000800 */
[----:B------:R-:W-:-:S13]  /*6330*/  ISETP.LT.AND P0, PT, RZ, UR4, PT ;  /* 0x00000004ff007c0c */ /* 0x000fda000bf01270 */
[----:B------:R-:W-:Y:S05]  /*6340*/  @P0 BRA `(.L_x_4564) ;  /* 0x00000000003c0947 */ /* 0x000fea0003800000 */
[----:B------:R-:W-:-:S04]  /*6350*/  LEA.HI R0, R219, R219, RZ, 0x1 ;  /* 0x000000dbdb007211 */ /* 0x000fc800078f08ff */
[----:B------:R-:W-:-:S05]  /*6360*/  LOP3.LUT R0, R0, 0xfffffffe, RZ, 0xc0, !PT ;  /* 0xfffffffe00007812 */ /* 0x000fca00078ec0ff */
[----:B------:R-:W-:-:S05]  /*6370*/  IMAD.IADD R12, R219, 0x1, -R0 ;  /* 0x00000001db0c7824 */ /* 0x000fca00078e0a00 */
[----:B------:R-:W-:-:S04]  /*6380*/  SHF.L.U32 R3, R12, 0x1f, RZ ;  /* 0x0000001f0c037819 */ /* 0x000fc800000006ff */
[----:B------:R1:W2:Y:S03]  /*6390*/  SYNCS.PHASECHK.TRANS64.TRYWAIT P0, [R2+URZ+0x38800], R3 ;  /* 0x03880003020075a7 */ /* 0x0002a6000800017f */
[----:B--2---:R-:W-:Y:S05]  /*63a0*/  @!P0 NANOSLEEP.SYNCS 0x989680 ;  /* 0x009896800000895d */ /* 0x004fea0003900000 */
[----:B------:R-:W2:Y:S01]  /*63b0*/  @!P0 SYNCS.PHASECHK.TRANS64 P0, [R2+URZ+0x38800], R3 ;  /* 0x03880003020085a7 */ /* 0x000ea2000800007f */
[----:B------:R-:W-:Y:S04]  /*63c0*/  BSSY B0, `(.L_x_4565) ;  /* 0x0000006000007945 */ /* 0x000fe80003800000 */
[----:B--2---:R-:W-:Y:S05]  /*63d0*/  @P0 BRA `(.L_x_4566) ;  /* 0x0000000000100947 */ /* 0x004fea0003800000 */
.L_x_4567:
[----:B--2---:R2:W3:Y:S02]  /*63e0*/  SYNCS.PHASECHK.TRANS64.TRYWAIT P0, [R2+URZ+0x38800], R3 ;  /* 0x03880003020075a7 */ /* 0x0044e4000800017f */
[----:B---3--:R-:W-:Y:S05]  /*63f0*/  @!P0 NANOSLEEP.SYNCS 0x989680 ;  /* 0x009896800000895d */ /* 0x008fea0003900000 */
[----:B------:R-:W3:Y:S02]  /*6400*/  @!P0 SYNCS.PHASECHK.TRANS64 P0, [R2+URZ+0x38800], R3 ;  /* 0x03880003020085a7 */ /* 0x000ee4000800007f */
[----:B---3--:R-:W-:Y:S05]  /*6410*/  @!P0 BRA `(.L_x_4567) ;  /* 0xfffffffc00f08947 */ /* 0x008fea000383ffff */
.L_x_4566:
[----:B------:R-:W-:Y:S05]  /*6420*/  BSYNC B0 ;  /* 0x0000000000007941 */ /* 0x000fea0003800000 */
.L_x_4565:
[----:B------:R-:W-:Y:S05]  /*6430*/  BRA `(.L_x_4568) ;  /* 0x00000020007c7947 */ /* 0x000fea0003800000 */
.L_x_4564:
        /* <DEDUP_REMOVED lines=36> */
[----:B0-2---:R-:W-:Y:S05]  /*6680*/  CALL.ABS.NOINC R14 ;  /* 0x000000000e007343 */ /* 0x005fea0003c00000 */
.L_x_4570:
[----:B------:R-:W-:Y:S05]  /*6690*/  BSYNC B6 ;  /* 0x0000000000067941 */ /* 0x000fea0003800000 */
.L_x_4569:
[----:B------:R-:W-:Y:S01]  /*66a0*/  ULDC.U8 UR4, c[0x0][0x410] ;  /* 0x0001040000047ab9 */ /* 0x000fe20000000000 */
[----:B------:R-:W-:Y:S01]  /*66b0*/  BSSY B0, `(.L_x_4571) ;  /* 0x00001ef000007945 */ /* 0x000fe20003800000 */
[----:B------:R-:W-:Y:S01]  /*66c0*/  ISETP.NE.AND P0, PT, RZ, UR4, PT ;  /* 0x00000004ff007c0c */ /* 0x000fe2000bf05270 */
[----:B------:R-:W-:-:S12]  /*66d0*/  IMAD R6, R25, 0x40, R22 ;  /* 0x0000004019067824 */ /* 0x000fd800078e0216 */
[----:B------:R-:W-:Y:S05]  /*66e0*/  @!P0 BRA `(.L_x_4572) ;  /* 0x0000000c00f08947 */ /* 0x000fea0003800000 */
[----:B------:R-:W-:-:S03]  /*66f0*/  UMOV UR4, 0xffffffff ;  /* 0xffffffff00047882 */ /* 0x000fc60000000000 */
[----:B------:R-:W-:Y:S05]  /*6700*/  BRA.DIV UR4, `(.L_x_4573) ;  /* 0x00000156048c7947 */ /* 0x000fea000b800000 */
[----:B------:R1:W2:Y:S04]  /*6710*/  SHFL.IDX PT, R0, R27, RZ, 0x1c1f ;  /* 0x001c1fff1b007589 */ /* 0x0002a800000e0000 */
[----:B------:R1:W3:Y:S04]  /*6720*/  SHFL.IDX PT, R3, R26, RZ, 0x1c1f ;  /* 0x001c1fff1a037589 */ /* 0x0002e800000e0000 */
[----:B------:R1:W4:Y:S04]  /*6730*/  SHFL.IDX PT, R4, R29, RZ, 0x1c1f ;  /* 0x001c1fff1d047589 */ /* 0x00032800000e0000 */
[----:B------:R1:W0:Y:S02]  /*6740*/  SHFL.IDX PT, R14, R28, RZ, 0x1c1f ;  /* 0x001c1fff1c0e7589 */ /* 0x00022400000e0000 */
.L_x_4828:
[----:B------:R-:W-:Y:S01]  /*6750*/  ULDC UR4, c[0x0][0x448] ;  /* 0x0001120000047ab9 */ /* 0x000fe20000000800 */
[----:B------:R-:W-:Y:S01]  /*6760*/  LEA.HI R5, R219, R219, RZ, 0x1 ;  /* 0x000000dbdb057211 */ /* 0x000fe200078f08ff */
[----:B------:R-:W-:Y:S01]  /*6770*/  IMAD R24, R24, UR4, RZ ;  /* 0x0000000418187c24 */ /* 0x000fe2000f8e02ff */
[----:B------:R-:W-:Y:S01]  /*6780*/  BSSY B1, `(.L_x_4574) ;  /* 0x000001e000017945 */ /* 0x000fe20003800000 */
[----:B------:R-:W-:Y:S02]  /*6790*/  CS2R R8, SRZ ;  /* 0x0000000000087805 */ /* 0x000fe4000001ff00 */
[----:B------:R-:W-:Y:S01]  /*67a0*/  LOP3.LUT R12, R5, 0xfffffffe, RZ, 0xc0, !PT ;  /* 0xfffffffe050c7812 */ /* 0x000fe200078ec0ff */
[----:B------:R-:W-:Y:S01]  /*67b0*/  IMAD.SHL.U32 R5, R188, 0x40, RZ ;  /* 0x00000040bc057824 */ /* 0x000fe200078e00ff */
[----:B------:R-:W-:Y:S02]  /*67c0*/  ISETP.GE.AND P0, PT, R6, R24, PT ;  /* 0x000000180600720c */ /* 0x000fe40003f06270 */
[----:B------:R-:W-:-:S02]  /*67d0*/  CS2R R6, SRZ ;  /* 0x0000000000067805 */ /* 0x000fc4000001ff00 */
[----:B------:R-:W-:Y:S01]  /*67e0*/  CS2R R10, SRZ ;  /* 0x00000000000a7805 */ /* 0x000fe2000001ff00 */
[----:B------:R-:W-:Y:S01]  /*67f0*/  IMAD.IADD R12, R219, 0x1, -R12 ;  /* 0x00000001db0c7824 */ /* 0x000fe200078e0a0c */
[----:B------:R-:W-:Y:S02]  /*6800*/  LOP3.LUT R13, R5, 0x1c0, RZ, 0xc0, !PT ;  /* 0x000001c0050d7812 */ /* 0x000fe400078ec0ff */
[----:B------:R-:W-:Y:S02]  /*6810*/  CS2R R20, SRZ ;  /* 0x0000000000147805 */ /* 0x000fe4000001ff00 */
[----:B------:R-:W-:-:S03]  /*6820*/  SHF.L.U32 R5, R12, 0x1f, RZ ;  /* 0x0000001f0c057819 */ /* 0x000fc600000006ff */
[----:B------:R-:W-:Y:S05]  /*6830*/  @P0 BRA `(.L_x_4575) ;  /* 0x0000000000480947 */ /* 0x000fea0003800000 */
[----:B------:R-:W-:Y:S01]  /*6840*/  ULDC UR4, c[0x0][0x3f4] ;  /* 0x0000fd0000047ab9 */ /* 0x000fe20000000800 */
[----:B---3--:R-:W-:Y:S01]  /*6850*/  IMAD.MOV.U32 R6, RZ, RZ, R3 ;  /* 0x000000ffff067224 */ /* 0x008fe200078e0003 */
[----:B------:R-:W-:Y:S01]  /*6860*/  ISETP.GE.AND P3, PT, R190, UR4, PT ;  /* 0x00000004be007c0c */ /* 0x000fe2000bf66270 */
[----:B--2---:R-:W-:Y:S01]  /*6870*/  IMAD.MOV.U32 R7, RZ, RZ, R0 ;  /* 0x000000ffff077224 */ /* 0x004fe200078e0000 */
[----:B------:R-:W-:Y:S01]  /*6880*/  ISETP.GE.AND P2, PT, R184, UR4, PT ;  /* 0x00000004b8007c0c */ /* 0x000fe2000bf46270 */
[----:B----4-:R-:W-:Y:S01]  /*6890*/  IMAD.MOV.U32 R15, RZ, RZ, R4 ;  /* 0x000000ffff0f7224 */ /* 0x010fe200078e0004 */
[----:B------:R-:W-:-:S09]  /*68a0*/  CS2R R10, SRZ ;  /* 0x00000000000a7805 */ /* 0x000fd2000001ff00 */
[-C--:B-1----:R-:W-:Y:S02]  /*68b0*/  @!P3 IADD3 R28, P0, R3, R228.reuse, RZ ;  /* 0x000000e4031cb210 */ /* 0x082fe40007f1e0ff */
[----:B0-----:R-:W-:Y:S01]  /*68c0*/  @!P3 IADD3 R30, P1, R14, R228, RZ ;  /* 0x000000e40e1eb210 */ /* 0x001fe20007f3e0ff */
        /* <DEDUP_REMOVED lines=9> */
.L_x_4575:
[----:B------:R-:W-:Y:S05]  /*6960*/  BSYNC B1 ;  /* 0x0000000000017941 */ /* 0x000fea0003800000 */
.L_x_4574:
[----:B------:R-:W0:Y:S01]  /*6970*/  SYNCS.PHASECHK.TRANS64.TRYWAIT P0, [R2+URZ+0x38800], R5 ;  /* 0x03880005020075a7 */ /* 0x000e22000800017f */
[----:B---3--:R-:W-:Y:S01]  /*6980*/  LOP3.LUT R3, R13, 0x18, R16, 0xf8, !PT ;  /* 0x000000180d037812 */ /* 0x008fe200078ef810 */
[----:B--2---:R-:W-:Y:S01]  /*6990*/  IMAD R0, R25, -0x40, R24 ;  /* 0xffffffc019007824 */ /* 0x004fe200078e0218 */
[----:B----4-:R-:W-:Y:S01]  /*69a0*/  SHF.R.U32.HI R4, RZ, 0x3, R13 ;  /* 0x00000003ff047819 */ /* 0x010fe2000001160d */
[--C-:B-----5:R-:W-:Y:S01]  /*69b0*/  IMAD.MOV.U32 R13, RZ, RZ, R9.reuse ;  /* 0x000000ffff0d7224 */ /* 0x120fe200078e0009 */
[----:B01----:R-:W-:Y:S01]  /*69c0*/  SHF.R.U64 R26, R8, 0x10, R9 ;  /* 0x00000010081a7819 */ /* 0x003fe20000001209 */
[----:B------:R-:W-:Y:S01]  /*69d0*/  BSSY B1, `(.L_x_4576) ;  /* 0x000001d000017945 */ /* 0x000fe20003800000 */
[----:B------:R-:W-:Y:S01]  /*69e0*/  LOP3.LUT R29, R3, R4, RZ, 0x3c, !PT ;  /* 0x00000004031d7212 */ /* 0x000fe200078e3cff */
[----:B------:R-:W-:Y:S01]  /*69f0*/  IMAD.MOV.U32 R3, RZ, RZ, R8 ;  /* 0x000000ffff037224 */ /* 0x000fe200078e0008 */
[--C-:B------:R-:W-:Y:S01]  /*6a00*/  SHF.R.U64 R27, R6, 0x10, R7.reuse ;  /* 0x00000010061b7819 */ /* 0x100fe20000001207 */
[----:B------:R-:W-:Y:S01]  /*6a10*/  IMAD.MOV.U32 R4, RZ, RZ, R6 ;  /* 0x000000ffff047224 */ /* 0x000fe200078e0006 */
[--C-:B------:R-:W-:Y:S01]  /*6a20*/  SHF.R.U32.HI R25, RZ, 0x10, R7.reuse ;  /* 0x00000010ff197819 */ /* 0x100fe20000011607 */
[----:B------:R-:W-:Y:S01]  /*6a30*/  IMAD.MOV.U32 R8, RZ, RZ, R7 ;  /* 0x000000ffff087224 */ /* 0x000fe200078e0007 */
[--C-:B------:R-:W-:Y:S01]  /*6a40*/  SHF.R.U64 R15, R10, 0x10, R11.reuse ;  /* 0x000000100a0f7819 */ /* 0x100fe2000000120b */
[----:B------:R-:W-:Y:S01]  /*6a50*/  IMAD.MOV.U32 R6, RZ, RZ, R10 ;  /* 0x000000ffff067224 */ /* 0x000fe200078e000a */
[--C-:B------:R-:W-:Y:S01]  /*6a60*/  SHF.R.U32.HI R10, RZ, 0x10, R11.reuse ;  /* 0x00000010ff0a7819 */ /* 0x100fe2000001160b */
[----:B------:R-:W-:Y:S01]  /*6a70*/  IMAD.MOV.U32 R7, RZ, RZ, R11 ;  /* 0x000000ffff077224 */ /* 0x000fe200078e000b */
[----:B------:R-:W-:Y:S01]  /*6a80*/  SHF.R.U32.HI R24, RZ, 0x10, R9 ;  /* 0x00000010ff187819 */ /* 0x000fe20000011609 */
[----:B------:R-:W-:Y:S01]  /*6a90*/  IMAD R11, R192, 0x200, R29 ;  /* 0x00000200c00b7824 */ /* 0x000fe200078e021d */
[----:B------:R-:W-:Y:S01]  /*6aa0*/  PRMT R29, R3, 0x5410, R26 ;  /* 0x00005410031d7816 */ /* 0x000fe2000000001a */
[----:B------:R-:W-:Y:S01]  /*6ab0*/  IMAD.MOV.U32 R9, RZ, RZ, R20 ;  /* 0x000000ffff097224 */ /* 0x000fe200078e0014 */
[--C-:B------:R-:W-:Y:S01]  /*6ac0*/  SHF.R.U64 R20, R20, 0x10, R21.reuse ;  /* 0x0000001014147819 */ /* 0x100fe20000001215 */
[----:B------:R-:W-:Y:S01]  /*6ad0*/  IMAD R3, R11, 0x2, R2 ;  /* 0x000000020b037824 */ /* 0x000fe200078e0202 */
[----:B------:R-:W-:Y:S01]  /*6ae0*/  VIMNMX R37, R0, 0x40, PT ;  /* 0x0000004000257848 */ /* 0x000fe20003fe0100 */
        /* <DEDUP_REMOVED lines=11> */
.L_x_4829:
[----:B------:R-:W-:Y:S05]  /*6ba0*/  BSYNC B1 ;  /* 0x0000000000017941 */ /* 0x000fea0003800000 */
.L_x_4576:
        /* <DEDUP_REMOVED lines=49> */
.L_x_4581:
[----:B------:R-:W-:Y:S05]  /*6ec0*/  BSYNC B2 ;  /* 0x0000000000027941 */ /* 0x000fea0003800000 */
.L_x_4580:
        /* <DEDUP_REMOVED lines=39> */
.L_x_4579:
[----:B------:R-:W-:Y:S05]  /*7140*/  BSYNC B1 ;  /* 0x0000000000017941 */ /* 0x000fea0003800000 */
.L_x_4578:
        /* <DEDUP_REMOVED lines=22> */
[C---:B------:R-:W-:Y:S01]  /*72b0*/  FMUL.FTZ R15, R20.reuse, R4 ;  /* 0x00000004140f7220 */ /* 0x040fe20000410000 */
        /* <DEDUP_REMOVED lines=11> */
[C---:B------:R-:W-:Y:S01]  /*7370*/  FMUL.FTZ R13, R24.reuse, R6 ;  /* 0x00000006180d7220 */ /* 0x040fe20000410000 */
[C---:B------:R-:W-:Y:S01]  /*7380*/  FMUL.FTZ R14, R33.reuse, R7 ;  /* 0x00000007210e7220 */ /* 0x040fe20000410000 */
[-C--:B------:R-:W-:Y:S01]  /*7390*/  FFMA.FTZ R20, R33, R11.reuse, R20 ;  /* 0x0000000b21147223 */ /* 0x080fe20000010014 */
[-C--:B------:R-:W-:Y:S01]  /*73a0*/  FFMA.FTZ R6, R24, R10.reuse, -R9 ;  /* 0x0000000a18067223 */ /* 0x080fe20000010809 */
[----:B------:R-:W-:Y:S01]  /*73b0*/  FFMA.FTZ R13, R26, R10, R13 ;  /* 0x0000000a1a0d7223 */ /* 0x000fe2000001000d */
[----:B------:R-:W-:Y:S01]  /*73c0*/  FFMA.FTZ R7, R21, R11, -R14 ;  /* 0x0000000b15077223 */ /* 0x000fe2000001080e */
[----:B------:R-:W-:-:S02]  /*73d0*/  F2FP.BF16.F32.PACK_AB R4, R15, R4 ;  /* 0x000000040f04723e */ /* 0x000fc400000010ff */
[----:B------:R-:W-:Y:S02]  /*73e0*/  F2FP.BF16.F32.PACK_AB R5, R8, R5 ;  /* 0x000000050805723e */ /* 0x000fe400000010ff */
[----:B------:R-:W-:Y:S02]  /*73f0*/  F2FP.BF16.F32.PACK_AB R6, R13, R6 ;  /* 0x000000060d06723e */ /* 0x000fe400000010ff */
[----:B------:R-:W-:-:S05]  /*7400*/  F2FP.BF16.F32.PACK_AB R7, R20, R7 ;  /* 0x000000071407723e */ /* 0x000fca00000010ff */
[----:B------:R0:W-:Y:S02]  /*7410*/  STS.128 [R3+0x21400], R4 ;  /* 0x0214000403007388 */ /* 0x0001e40000000c00 */
.L_x_4584:
[----:B------:R-:W-:Y:S05]  /*7420*/  BSYNC B1 ;  /* 0x0000000000017941 */ /* 0x000fea0003800000 */
.L_x_4583:
        /* <DEDUP_REMOVED lines=18> */
[----:B------:R-:W-:Y:S01]  /*7550*/  FFMA.FTZ R4, R13, R3, -R14 ;  /* 0x000000030d047223 */ /* 0x000fe2000001080e */
[C---:B------:R-:W-:Y:S01]  /*7560*/  FMUL.FTZ R13, R24.reuse, R5 ;  /* 0x00000005180d7220 */ /* 0x040fe20000410000 */
[----:B------:R-:W-:Y:S01]  /*7570*/  LOP3.LUT R7, R7, 0xffff0000, RZ, 0xc0, !PT ;  /* 0xffff000007077812 */ /* 0x000fe200078ec0ff */
[-C--:B------:R-:W-:Y:S01]  /*7580*/  FFMA.FTZ R5, R24, R8.reuse, -R11 ;  /* 0x0000000818057223 */ /* 0x080fe2000001080b */
[----:B------:R-:W-:Y:S01]  /*7590*/  FFMA.FTZ R3, R15, R3, R20 ;  /* 0x000000030f037223 */ /* 0x000fe20000010014 */
[C---:B------:R-:W-:Y:S01]  /*75a0*/  LOP3.LUT R24, R31.reuse, 0xffff0000, RZ, 0xc0, !PT ;  /* 0xffff00001f187812 */ /* 0x040fe200078ec0ff */
[----:B------:R-:W-:Y:S02]  /*75b0*/  IMAD.U32 R15, R31, 0x10000, RZ ;  /* 0x000100001f0f7824 */ /* 0x000fe400078e00ff */
[----:B------:R-:W-:Y:S01]  /*75c0*/  FFMA.FTZ R8, R34, R8, R13 ;  /* 0x0000000822087223 */ /* 0x000fe2000001000d */
        /* <DEDUP_REMOVED lines=14> */
.L_x_4572:
[----:B------:R-:W-:-:S03]  /*76b0*/  UMOV UR4, 0xffffffff ;  /* 0xffffffff00047882 */ /* 0x000fc60000000000 */
[----:B------:R-:W-:Y:S05]  /*76c0*/  BRA.DIV UR4, `(.L_x_4585) ;  /* 0x0000014a04207947 */ /* 0x000fea000b800000 */
[----:B------:R-:W1:Y:S04]  /*76d0*/  SHFL.IDX PT, R3, R27, RZ, 0x1c1f ;  /* 0x001c1fff1b037589 */ /* 0x000e6800000e0000 */
[----:B------:R-:W2:Y:S04]  /*76e0*/  SHFL.IDX PT, R0, R26, RZ, 0x1c1f ;  /* 0x001c1fff1a007589 */ /* 0x000ea800000e0000 */
[----:B------:R3:W4:Y:S04]  /*76f0*/  SHFL.IDX PT, R5, R29, RZ, 0x1c1f ;  /* 0x001c1fff1d057589 */ /* 0x00072800000e0000 */
[----:B------:R3:W0:Y:S01]  /*7700*/  SHFL.IDX PT, R14, R28, RZ, 0x1c1f ;  /* 0x001c1fff1c0e7589 */ /* 0x00062200000e0000 */
[----:B-1----:R-:W-:-:S02]  /*7710*/  IMAD.MOV.U32 R21, RZ, RZ, R3 ;  /* 0x000000ffff157224 */ /* 0x002fc400078e0003 */
[----:B--23--:R-:W-:-:S07]  /*7720*/  IMAD.MOV.U32 R20, RZ, RZ, R0 ;  /* 0x000000ffff147224 */ /* 0x00cfce00078e0000 */
.L_x_4835:
[----:B------:R-:W-:Y:S01]  /*7730*/  ULDC UR4, c[0x0][0x448] ;  /* 0x0001120000047ab9 */ /* 0x000fe20000000800 */
[----:B------:R-:W1:Y:S01]  /*7740*/  LDC R45, c[0x0][0x3f4] ;  /* 0x0000fd00ff2d7b82 */ /* 0x000e620000000800 */
[----:B------:R-:W-:Y:S01]  /*7750*/  IMAD R0, R24, UR4, RZ ;  /* 0x0000000418007c24 */ /* 0x000fe2000f8e02ff */
[----:B------:R-:W-:Y:S01]  /*7760*/  LEA.HI R3, R219, R219, RZ, 0x1 ;  /* 0x000000dbdb037211 */ /* 0x000fe200078f08ff */
[----:B------:R-:W-:Y:S01]  /*7770*/  BSSY B1, `(.L_x_4586) ;  /* 0x0000013000017945 */ /* 0x000fe20003800000 */
[----:B----4-:R-:W-:Y:S01]  /*7780*/  IMAD.MOV.U32 R15, RZ, RZ, R5 ;  /* 0x000000ffff0f7224 */ /* 0x010fe200078e0005 */
        /* <DEDUP_REMOVED lines=14> */
[----:B0-----:R-:W-:Y:S01]  /*7870*/  IMAD.WIDE R14, R16, 0x2, R14 ;  /* 0x00000002100e7825 */ /* 0x001fe200078e020e */
[----:B------:R2:W5:Y:S04]  /*7880*/  LD.E.128 R4, desc[UR40][R20.64] ;  /* 0x0000002814047980 */ /* 0x000568000c101d00 */
[----:B------:R2:W5:Y:S02]  /*7890*/  LD.E.128 R8, desc[UR40][R14.64] ;  /* 0x000000280e087980 */ /* 0x000564000c101d00 */
.L_x_4587:
[----:B------:R-:W-:Y:S05]  /*78a0*/  BSYNC B1 ;  /* 0x0000000000017941 */ /* 0x000fea0003800000 */
.L_x_4586:
[----:B------:R-:W3:Y:S01]  /*78b0*/  SYNCS.PHASECHK.TRANS64.TRYWAIT P1, [R2+URZ+0x38800], R13 ;  /* 0x0388000d020075a7 */ /* 0x000ee2000802017f */
[----:B------:R-:W-:Y:S01]  /*78c0*/  IMAD R0, R25, -0x40, R0 ;  /* 0xffffffc019007824 */ /* 0x000fe200078e0200 */
[--C-:B-----5:R-:W-:Y:S01]  /*78d0*/  SHF.R.U64 R26, R4, 0x10, R5.reuse ;  /* 0x00000010041a7819 */ /* 0x120fe20000001205 */
[----:B------:R-:W-:Y:S01]  /*78e0*/  IMAD.MOV.U32 R3, RZ, RZ, R4 ;  /* 0x000000ffff037224 */ /* 0x000fe200078e0004 */
[--C-:B------:R-:W-:Y:S01]  /*78f0*/  SHF.R.U32.HI R27, RZ, 0x10, R5.reuse ;  /* 0x00000010ff1b7819 */ /* 0x100fe20000011605 */
[----:B0-2---:R-:W-:Y:S01]  /*7900*/  IMAD.MOV.U32 R14, RZ, RZ, R5 ;  /* 0x000000ffff0e7224 */ /* 0x005fe200078e0005 */
        /* <DEDUP_REMOVED lines=8> */
[----:B-1----:R-:W-:Y:S01]  /*7990*/  ISETP.GE.AND P0, PT, R16, R45, PT ;  /* 0x0000002d1000720c */ /* 0x002fe20003f06270 */
[----:B------:R-:W-:Y:S01]  /*79a0*/  IMAD.MOV.U32 R8, RZ, RZ, R10 ;  /* 0x000000ffff087224 */ /* 0x000fe200078e000a */
[----:B------:R-:W-:Y:S01]  /*79b0*/  VIMNMX R29, R0, 0x40, PT ;  /* 0x00000040001d7848 */ /* 0x000fe20003fe0100 */
[--C-:B------:R-:W-:Y:S01]  /*79c0*/  IMAD.MOV.U32 R9, RZ, RZ, R11.reuse ;  /* 0x000000ffff097224 */ /* 0x100fe200078e000b */
[--C-:B------:R-:W-:Y:S01]  /*79d0*/  SHF.R.U64 R15, R10, 0x10, R11.reuse ;  /* 0x000000100a0f7819 */ /* 0x100fe2000000120b */
[----:B------:R-:W-:Y:S01]  /*79e0*/  BSSY B1, `(.L_x_4588) ;  /* 0x000000d000017945 */ /* 0x000fe20003800000 */
[----:B------:R-:W-:-:S02]  /*79f0*/  SHF.R.U32.HI R10, RZ, 0x10, R11 ;  /* 0x00000010ff0a7819 */ /* 0x000fc4000001160b */
[----:B------:R-:W-:Y:S02]  /*7a00*/  PRMT R39, R3, 0x5410, R26 ;  /* 0x0000541003277816 */ /* 0x000fe4000000001a */
[-C--:B------:R-:W-:Y:S02]  /*7a10*/  ISETP.GE.OR P2, PT, R22, R29.reuse, P0 ;  /* 0x0000001d1600720c */ /* 0x080fe40000746670 */
        /* <DEDUP_REMOVED lines=8> */
[----:B---3--:R-:W-:Y:S06]  /*7aa0*/  @!P1 BRA `(.L_x_4589) ;  /* 0x0000014400a09947 */ /* 0x008fec0003800000 */
.L_x_4836:
[----:B------:R-:W-:Y:S05]  /*7ab0*/  BSYNC B1 ;  /* 0x0000000000017941 */ /* 0x000fea0003800000 */
.L_x_4588:
[----:B------:R-:W-:Y:S04]  /*7ac0*/  BSSY B1, `(.L_x_4590) ;  /* 0x000005a000017945 */ /* 0x000fe80003800000 */
[----:B------:R-:W-:Y:S05]  /*7ad0*/  @P2 BRA `(.L_x_4591) ;  /* 0x0000000400602947 */ /* 0x000fea0003800000 */
[----:B------:R-:W-:Y:S01]  /*7ae0*/  IMAD.SHL.U32 R4, R188, 0x40, RZ ;  /* 0x00000040bc047824 */ /* 0x000fe200078e00ff */
[C---:B------:R-:W-:Y:S01]  /*7af0*/  LOP3.LUT R27, R41.reuse, 0xffff0000, RZ, 0xc0, !PT ;  /* 0xffff0000291b7812 */ /* 0x040fe200078ec0ff */
        /* <DEDUP_REMOVED lines=14> */
[----:B------:R-:W0:Y:S01]  /*7be0*/  LDS.128 R4, [R36+0x20400] ;  /* 0x0204000024047984 */ /* 0x000e220000000c00 */
[C---:B-1----:R-:W-:Y:S01]  /*7bf0*/  IMAD.U32 R21, R8.reuse, 0x10000, RZ ;  /* 0x0001000008157824 */ /* 0x042fe200078e00ff */
[----:B------:R-:W-:Y:S01]  /*7c00*/  LOP3.LUT R8, R8, 0xffff0000, RZ, 0xc0, !PT ;  /* 0xffff000008087812 */ /* 0x000fe200078ec0ff */
[C---:B------:R-:W-:Y:S01]  /*7c10*/  IMAD.U32 R25, R10.reuse, 0x10000, RZ ;  /* 0x000100000a197824 */ /* 0x040fe200078e00ff */
[----:B------:R-:W-:Y:S01]  /*7c20*/  LOP3.LUT R10, R10, 0xffff0000, RZ, 0xc0, !PT ;  /* 0xffff00000a0a7812 */ /* 0x000fe200078ec0ff */
[----:B0-----:R-:W-:Y:S02]  /*7c30*/  IMAD.U32 R13, R4, 0x10000, RZ ;  /* 0x00010000040d7824 */ /* 0x001fe400078e00ff */
[C---:B------:R-:W-:Y:S01]  /*7c40*/  FMUL.FTZ R32, R21.reuse, R30 ;  /* 0x0000001e15207220 */ /* 0x040fe20000410000 */
[-C--:B------:R-:W-:Y:S01]  /*7c50*/  FMUL.FTZ R34, R21, R28.reuse ;  /* 0x0000001c15227220 */ /* 0x080fe20000410000 */
[----:B------:R-:W-:Y:S01]  /*7c60*/  LOP3.LUT R21, R39, 0xffff0000, RZ, 0xc0, !PT ;  /* 0xffff000027157812 */ /* 0x000fe200078ec0ff */
[----:B------:R-:W-:Y:S01]  /*7c70*/  FMUL.FTZ R29, R8, R27 ;  /* 0x0000001b081d7220 */ /* 0x000fe20000410000 */
[----:B------:R-:W-:Y:S01]  /*7c80*/  LOP3.LUT R4, R4, 0xffff0000, RZ, 0xc0, !PT ;  /* 0xffff000004047812 */ /* 0x000fe200078ec0ff */
[----:B------:R-:W-:Y:S01]  /*7c90*/  FFMA.FTZ R31, R13, R28, -R32 ;  /* 0x0000001c0d1f7223 */ /* 0x000fe20000010820 */
[----:B------:R-:W-:-:S02]  /*7ca0*/  IMAD.U32 R32, R43, 0x10000, RZ ;  /* 0x000100002b207824 */ /* 0x000fc400078e00ff */
[----:B------:R-:W-:Y:S01]  /*7cb0*/  FFMA.FTZ R34, R13, R30, R34 ;  /* 0x0000001e0d227223 */ /* 0x000fe20000010022 */
[----:B------:R-:W-:Y:S02]  /*7cc0*/  IMAD.U32 R28, R40, 0x10000, RZ ;  /* 0x00010000281c7824 */ /* 0x000fe400078e00ff */
[-C--:B------:R-:W-:Y:S01]  /*7cd0*/  FMUL.FTZ R13, R8, R21.reuse ;  /* 0x00000015080d7220 */ /* 0x080fe20000410000 */
[----:B------:R-:W-:Y:S01]  /*7ce0*/  FFMA.FTZ R30, R4, R21, -R29 ;  /* 0x00000015041e7223 */ /* 0x000fe2000001081d */
[----:B------:R-:W-:Y:S01]  /*7cf0*/  FMUL.FTZ R8, R25, R32 ;  /* 0x0000002019087220 */ /* 0x000fe20000410000 */
[C---:B------:R-:W-:Y:S01]  /*7d00*/  IMAD.U32 R15, R6.reuse, 0x10000, RZ ;  /* 0x00010000060f7824 */ /* 0x040fe200078e00ff */
[----:B------:R-:W-:Y:S01]  /*7d10*/  LOP3.LUT R29, R43, 0xffff0000, RZ, 0xc0, !PT ;  /* 0xffff00002b1d7812 */ /* 0x000fe200078ec0ff */
[-C--:B------:R-:W-:Y:S01]  /*7d20*/  FMUL.FTZ R25, R25, R28.reuse ;  /* 0x0000001c19197220 */ /* 0x080fe20000410000 */
[----:B------:R-:W-:Y:S01]  /*7d30*/  LOP3.LUT R6, R6, 0xffff0000, RZ, 0xc0, !PT ;  /* 0xffff000006067812 */ /* 0x000fe200078ec0ff */
[C---:B------:R-:W-:Y:S01]  /*7d40*/  FFMA.FTZ R28, R15.reuse, R28, -R8 ;  /* 0x0000001c0f1c7223 */ /* 0x040fe20000010808 */
[----:B------:R-:W-:Y:S01]  /*7d50*/  LOP3.LUT R21, R40, 0xffff0000, RZ, 0xc0, !PT ;  /* 0xffff000028157812 */ /* 0x000fe200078ec0ff */
[----:B------:R-:W-:Y:S01]  /*7d60*/  FFMA.FTZ R32, R15, R32, R25 ;  /* 0x000000200f207223 */ /* 0x000fe20000010019 */
[----:B------:R-:W-:-:S02]  /*7d70*/  IMAD.U32 R24, R9, 0x10000, RZ ;  /* 0x0001000009187824 */ /* 0x000fc400078e00ff */
[----:B------:R-:W-:Y:S01]  /*7d80*/  FMUL.FTZ R15, R10, R29 ;  /* 0x0000001d0a0f7220 */ /* 0x000fe20000410000 */
[----:B------:R-:W-:Y:S02]  /*7d90*/  IMAD.U32 R25, R42, 0x10000, RZ ;  /* 0x000100002a197824 */ /* 0x000fe400078e00ff */
[----:B------:R-:W-:Y:S01]  /*7da0*/  FFMA.FTZ R27, R4, R27, R13 ;  /* 0x0000001b041b7223 */ /* 0x000fe2000001000d */
[----:B------:R-:W-:Y:S02]  /*7db0*/  IMAD.U32 R14, R5, 0x10000, RZ ;  /* 0x00010000050e7824 */ /* 0x000fe400078e00ff */
[-C--:B------:R-:W-:Y:S01]  /*7dc0*/  FMUL.FTZ R37, R10, R21.reuse ;  /* 0x000000150a257220 */ /* 0x080fe20000410000 */
[----:B------:R-:W-:Y:S02]  /*7dd0*/  IMAD.U32 R13, R0, 0x10000, RZ ;  /* 0x00010000000d7824 */ /* 0x000fe400078e00ff */
[----:B------:R-:W-:Y:S01]  /*7de0*/  FFMA.FTZ R35, R6, R21, -R15 ;  /* 0x0000001506237223 */ /* 0x000fe2000001080f */
[----:B------:R-:W-:Y:S01]  /*7df0*/  FMUL.FTZ R33, R24, R25 ;  /* 0x0000001918217220 */ /* 0x000fe20000410000 */
[----:B------:R-:W-:-:S02]  /*7e00*/  IMAD.U32 R26, R11, 0x10000, RZ ;  /* 0x000100000b1a7824 */ /* 0x000fc400078e00ff */
[----:B------:R-:W-:Y:S01]  /*7e10*/  FMUL.FTZ R24, R24, R13 ;  /* 0x0000000d18187220 */ /* 0x000fe20000410000 */
[----:B------:R-:W-:Y:S02]  /*7e20*/  IMAD.U32 R21, R44, 0x10000, RZ ;  /* 0x000100002c157824 */ /* 0x000fe400078e00ff */
[----:B------:R-:W-:Y:S01]  /*7e30*/  FFMA.FTZ R37, R6, R29, R37 ;  /* 0x0000001d06257223 */ /* 0x000fe20000010025 */
[----:B------:R-:W-:Y:S02]  /*7e40*/  IMAD.U32 R15, R3, 0x10000, RZ ;  /* 0x00010000030f7824 */ /* 0x000fe400078e00ff */
[----:B------:R-:W-:Y:S01]  /*7e50*/  FFMA.FTZ R33, R14, R13, -R33 ;  /* 0x0000000d0e217223 */ /* 0x000fe20000010821 */
[----:B------:R-:W-:Y:S01]  /*7e60*/  IMAD.U32 R20, R7, 0x10000, RZ ;  /* 0x0001000007147824 */ /* 0x000fe200078e00ff */
[----:B------:R-:W-:Y:S01]  /*7e70*/  LOP3.LUT R9, R9, 0xffff0000, RZ, 0xc0, !PT ;  /* 0xffff000009097812 */ /* 0x000fe200078ec0ff */
[C---:B------:R-:W-:Y:S01]  /*7e80*/  FMUL.FTZ R29, R26.reuse, R21 ;  /* 0x000000151a1d7220 */ /* 0x040fe20000410000 */
[----:B------:R-:W-:Y:S01]  /*7e90*/  LOP3.LUT R11, R11, 0xffff0000, RZ, 0xc0, !PT ;  /* 0xffff00000b0b7812 */ /* 0x000fe200078ec0ff */
[----:B------:R-:W-:Y:S01]  /*7ea0*/  FMUL.FTZ R13, R26, R15 ;  /* 0x0000000f1a0d7220 */ /* 0x000fe20000410000 */
[----:B------:R-:W-:Y:S01]  /*7eb0*/  LOP3.LUT R8, R42, 0xffff0000, RZ, 0xc0, !PT ;  /* 0xffff00002a087812 */ /* 0x000fe200078ec0ff */
[----:B------:R-:W-:Y:S01]  /*7ec0*/  FFMA.FTZ R24, R14, R25, R24 ;  /* 0x000000190e187223 */ /* 0x000fe20000010018 */
[----:B------:R-:W-:Y:S01]  /*7ed0*/  LOP3.LUT R10, R44, 0xffff0000, RZ, 0xc0, !PT ;  /* 0xffff00002c0a7812 */ /* 0x000fe200078ec0ff */
[----:B------:R-:W-:Y:S01]  /*7ee0*/  FFMA.FTZ R29, R20, R15, -R29 ;  /* 0x0000000f141d7223 */ /* 0x000fe2000001081d */
        /* <DEDUP_REMOVED lines=8> */
[----:B------:R-:W-:Y:S01]  /*7f70*/  FMUL.FTZ R11, R11, R6 ;  /* 0x000000060b0b7220 */ /* 0x000fe20000410000 */
[----:B------:R-:W-:Y:S01]  /*7f80*/  FFMA.FTZ R14, R5, R4, -R14 ;  /* 0x00000004050e7223 */ /* 0x000fe2000001080e */
[----:B------:R-:W-:Y:S01]  /*7f90*/  F2FP.BF16.F32.PACK_AB R4, R30, R31 ;  /* 0x0000001f1e04723e */ /* 0x000fe200000010ff */
        /* <DEDUP_REMOVED lines=8> */
[----:B------:R1:W-:Y:S01]  /*8020*/  STS.128 [R36+0x20400], R4 ;  /* 0x0204000424007388 */ /* 0x0003e20000000c00 */
[----:B------:R-:W-:Y:S02]  /*8030*/  F2FP.BF16.F32.PACK_AB R9, R9, R24 ;  /* 0x000000180909723e */ /* 0x000fe400000010ff */
[----:B------:R-:W-:-:S05]  /*8040*/  F2FP.BF16.F32.PACK_AB R11, R26, R13 ;  /* 0x0000000d1a0b723e */ /* 0x000fca00000010ff */
[----:B------:R1:W-:Y:S02]  /*8050*/  STS.128 [R38+0x20400], R8 ;  /* 0x0204000826007388 */ /* 0x0003e40000000c00 */
.L_x_4591:
[----:B------:R-:W-:Y:S05]  /*8060*/  BSYNC B1 ;  /* 0x0000000000017941 */ /* 0x000fea0003800000 */
.L_x_4590:
[----:B------:R-:W-:Y:S05]  /*8070*/  @P0 BRA `(.L_x_4582) ;  /* 0x0000000400480947 */ /* 0x000fea0003800000 */
[----:B------:R-:W-:Y:S01]  /*8080*/  IMAD.IADD R45, R16, 0x1, R45 ;  /* 0x00000001102d7824 */ /* 0x000fe200078e022d */
[----:B-1----:R-:W-:Y:S01]  /*8090*/  SHF.R.U32.HI R5, RZ, 0x3, R230 ;  /* 0x00000003ff057819 */ /* 0x002fe200000116e6 */
[C---:B------:R-:W-:Y:S01]  /*80a0*/  IMAD.U32 R30, R41.reuse, 0x10000, RZ ;  /* 0x00010000291e7824 */ /* 0x040fe200078e00ff */
[----:B------:R-:W-:Y:S01]  /*80b0*/  LOP3.LUT R32, R41, 0xffff0000, RZ, 0xc0, !PT ;  /* 0xffff000029207812 */ /* 0x000fe200078ec0ff */
[----:B------:R-:W-:Y:S01]  /*80c0*/  IMAD.U32 R28, R39, 0x10000, RZ ;  /* 0x00010000271c7824 */ /* 0x000fe200078e00ff */
[----:B------:R-:W-:Y:S01]  /*80d0*/  LOP3.LUT R4, R230, 0x38, R45, 0xf8, !PT ;  /* 0x00000038e6047812 */ /* 0x000fe200078ef82d */
[----:B------:R-:W-:Y:S01]  /*80e0*/  IMAD.U32 R37, R0, 0x10000, RZ ;  /* 0x0001000000257824 */ /* 0x000fe200078e00ff */
[----:B------:R-:W-:Y:S02]  /*80f0*/  LOP3.LUT R41, R44, 0xffff0000, RZ, 0xc0, !PT ;  /* 0xffff00002c297812 */ /* 0x000fe400078ec0ff */
[----:B------:R-:W-:-:S05]  /*8100*/  LOP3.LUT R4, R4, R5, RZ, 0x3c, !PT ;  /* 0x0000000504047212 */ /* 0x000fca00078e3cff */
[----:B------:R-:W-:Y:S02]  /*8110*/  IMAD.IADD R9, R231, 0x1, R4 ;  /* 0x00000001e7097824 */ /* 0x000fe400078e0204 */
[----:B------:R-:W1:Y:S02]  /*8120*/  LDS.128 R4, [R229+0x20400] ;  /* 0x02040000e5047984 */ /* 0x000e640000000c00 */
[----:B0-----:R-:W-:-:S05]  /*8130*/  IMAD R13, R9, 0x2, R2 ;  /* 0x00000002090d7824 */ /* 0x001fca00078e0202 */
        /* <DEDUP_REMOVED lines=15> */
[----:B------:R-:W-:Y:S01]  /*8230*/  LOP3.LUT R24, R39, 0xffff0000, RZ, 0xc0, !PT ;  /* 0xffff000027187812 */ /* 0x000fe200078ec0ff */
[----:B------:R-:W-:Y:S01]  /*8240*/  FMUL.FTZ R33, R32, R8 ;  /* 0x0000000820217220 */ /* 0x000fe20000410000 */
[----:B------:R-:W-:-:S02]  /*8250*/  IMAD.U32 R39, R42, 0x10000, RZ ;  /* 0x000100002a277824 */ /* 0x000fc400078e00ff */
[-C--:B------:R-:W-:Y:S01]  /*8260*/  FFMA.FTZ R29, R28, R14.reuse, -R29 ;  /* 0x0000000e1c1d7223 */ /* 0x080fe2000001081d */
[----:B------:R-:W-:Y:S01]  /*8270*/  FFMA.FTZ R31, R30, R14, R31 ;  /* 0x0000000e1e1f7223 */ /* 0x000fe2000001001f */
[C---:B------:R-:W-:Y:S01]  /*8280*/  FMUL.FTZ R35, R24.reuse, R8 ;  /* 0x0000000818237220 */ /* 0x040fe20000410000 */
[-C--:B------:R-:W-:Y:S01]  /*8290*/  FFMA.FTZ R8, R24, R4.reuse, -R33 ;  /* 0x0000000418087223 */ /* 0x080fe20000010821 */
[-C--:B------:R-:W-:Y:S01]  /*82a0*/  FMUL.FTZ R24, R39, R25.reuse ;  /* 0x0000001927187220 */ /* 0x080fe20000410000 */
[----:B------:R-:W-:Y:S01]  /*82b0*/  FMUL.FTZ R28, R37, R25 ;  /* 0x00000019251c7220 */ /* 0x000fe20000410000 */
[----:B------:R-:W-:Y:S02]  /*82c0*/  IMAD.U32 R26, R10, 0x10000, RZ ;  /* 0x000100000a1a7824 */ /* 0x000fe400078e00ff */
[----:B------:R-:W-:Y:S01]  /*82d0*/  FFMA.FTZ R14, R32, R4, R35 ;  /* 0x00000004200e7223 */ /* 0x000fe20000010023 */
[----:B------:R-:W-:Y:S01]  /*82e0*/  IMAD.U32 R30, R43, 0x10000, RZ ;  /* 0x000100002b1e7824 */ /* 0x000fe200078e00ff */
[----:B------:R-:W-:Y:S01]  /*82f0*/  LOP3.LUT R10, R10, 0xffff0000, RZ, 0xc0, !PT ;  /* 0xffff00000a0a7812 */ /* 0x000fe200078ec0ff */
[----:B------:R-:W-:-:S02]  /*8300*/  IMAD.U32 R4, R40, 0x10000, RZ ;  /* 0x0001000028047824 */ /* 0x000fc400078e00ff */
[-C--:B------:R-:W-:Y:S01]  /*8310*/  FFMA.FTZ R24, R37, R15.reuse, -R24 ;  /* 0x0000000f25187223 */ /* 0x080fe20000010818 */
[----:B------:R-:W-:Y:S01]  /*8320*/  FFMA.FTZ R28, R39, R15, R28 ;  /* 0x0000000f271c7223 */ /* 0x000fe2000001001c */
[----:B------:R-:W-:Y:S01]  /*8330*/  LOP3.LUT R40, R40, 0xffff0000, RZ, 0xc0, !PT ;  /* 0xffff000028287812 */ /* 0x000fe200078ec0ff */
[-C--:B------:R-:W-:Y:S01]  /*8340*/  FMUL.FTZ R15, R30, R26.reuse ;  /* 0x0000001a1e0f7220 */ /* 0x080fe20000410000 */
[----:B------:R-:W-:Y:S01]  /*8350*/  LOP3.LUT R32, R43, 0xffff0000, RZ, 0xc0, !PT ;  /* 0xffff00002b207812 */ /* 0x000fe200078ec0ff */
[----:B------:R-:W-:Y:S02]  /*8360*/  IMAD.U32 R27, R11, 0x10000, RZ ;  /* 0x000100000b1b7824 */ /* 0x000fe400078e00ff */
[----:B------:R-:W-:Y:S01]  /*8370*/  FMUL.FTZ R25, R4, R26 ;  /* 0x0000001a04197220 */ /* 0x000fe20000410000 */
[----:B------:R-:W-:Y:S02]  /*8380*/  IMAD.U32 R39, R44, 0x10000, RZ ;  /* 0x000100002c277824 */ /* 0x000fe400078e00ff */
[----:B------:R-:W-:Y:S01]  /*8390*/  FFMA.FTZ R15, R4, R20, -R15 ;  /* 0x00000014040f7223 */ /* 0x000fe2000001080f */
[-C--:B------:R-:W-:Y:S01]  /*83a0*/  FMUL.FTZ R33, R32, R10.reuse ;  /* 0x0000000a20217220 */ /* 0x080fe20000410000 */
[----:B------:R-:W-:Y:S01]  /*83b0*/  FMUL.FTZ R35, R40, R10 ;  /* 0x0000000a28237220 */ /* 0x000fe20000410000 */
[----:B------:R-:W-:-:S02]  /*83c0*/  IMAD.U32 R37, R3, 0x10000, RZ ;  /* 0x0001000003257824 */ /* 0x000fc400078e00ff */
[-C--:B------:R-:W-:Y:S01]  /*83d0*/  FMUL.FTZ R4, R39, R27.reuse ;  /* 0x0000001b27047220 */ /* 0x080fe20000410000 */
[----:B------:R-:W-:Y:S01]  /*83e0*/  FFMA.FTZ R10, R30, R20, R25 ;  /* 0x000000141e0a7223 */ /* 0x000fe20000010019 */
[-C--:B------:R-:W-:Y:S01]  /*83f0*/  FFMA.FTZ R20, R40, R6.reuse, -R33 ;  /* 0x0000000628147223 */ /* 0x080fe20000010821 */
[----:B------:R-:W-:Y:S01]  /*8400*/  FFMA.FTZ R35, R32, R6, R35 ;  /* 0x0000000620237223 */ /* 0x000fe20000010023 */
[C---:B------:R-:W-:Y:S01]  /*8410*/  FMUL.FTZ R6, R37.reuse, R27 ;  /* 0x0000001b25067220 */ /* 0x040fe20000410000 */
[-C--:B------:R-:W-:Y:S01]  /*8420*/  FFMA.FTZ R25, R37, R21.reuse, -R4 ;  /* 0x0000001525197223 */ /* 0x080fe20000010804 */
[----:B------:R-:W-:Y:S02]  /*8430*/  LOP3.LUT R37, R42, 0xffff0000, RZ, 0xc0, !PT ;  /* 0xffff00002a257812 */ /* 0x000fe400078ec0ff */
[----:B------:R-:W-:Y:S01]  /*8440*/  LOP3.LUT R11, R11, 0xffff0000, RZ, 0xc0, !PT ;  /* 0xffff00000b0b7812 */ /* 0x000fe200078ec0ff */
[----:B------:R-:W-:Y:S01]  /*8450*/  FFMA.FTZ R21, R39, R21, R6 ;  /* 0x0000001527157223 */ /* 0x000fe20000010006 */
[----:B------:R-:W-:Y:S01]  /*8460*/  LOP3.LUT R27, R0, 0xffff0000, RZ, 0xc0, !PT ;  /* 0xffff0000001b7812 */ /* 0x000fe200078ec0ff */
[----:B------:R-:W-:Y:S01]  /*8470*/  FMUL.FTZ R0, R37, R9 ;  /* 0x0000000925007220 */ /* 0x000fe20000410000 */
[----:B------:R-:W-:Y:S01]  /*8480*/  LOP3.LUT R33, R3, 0xffff0000, RZ, 0xc0, !PT ;  /* 0xffff000003217812 */ /* 0x000fe200078ec0ff */
[----:B------:R-:W-:Y:S01]  /*8490*/  FMUL.FTZ R6, R41, R11 ;  /* 0x0000000b29067220 */ /* 0x000fe20000410000 */
[----:B------:R-:W-:Y:S01]  /*84a0*/  F2FP.BF16.F32.PACK_AB R10, R35, R10 ;  /* 0x0000000a230a723e */ /* 0x000fe200000010ff */
[C---:B------:R-:W-:Y:S01]  /*84b0*/  FMUL.FTZ R4, R27.reuse, R9 ;  /* 0x000000091b047220 */ /* 0x040fe20000410000 */
[----:B------:R-:W-:Y:S01]  /*84c0*/  FFMA.FTZ R3, R27, R5, -R0 ;  /* 0x000000051b037223 */ /* 0x000fe20000010800 */
[C---:B------:R-:W-:Y:S01]  /*84d0*/  FMUL.FTZ R26, R33.reuse, R11 ;  /* 0x0000000b211a7220 */ /* 0x040fe20000410000 */
        /* <DEDUP_REMOVED lines=9> */
[----:B------:R3:W-:Y:S01]  /*8570*/  STS.128 [R229+0x20400], R4 ;  /* 0x02040004e5007388 */ /* 0x0007e20000000c00 */
[----:B------:R-:W-:-:S05]  /*8580*/  F2FP.BF16.F32.PACK_AB R11, R26, R21 ;  /* 0x000000151a0b723e */ /* 0x000fca00000010ff */
[----:B------:R3:W-:Y:S02]  /*8590*/  STS.128 [R13+0x20400], R8 ;  /* 0x020400080d007388 */ /* 0x0007e40000000c00 */
.L_x_4582:
[----:B------:R-:W-:Y:S05]  /*85a0*/  BSYNC B0 ;  /* 0x0000000000007941 */ /* 0x000fea0003800000 */
.L_x_4571:
        /* <DEDUP_REMOVED lines=8> */
.L_x_4568:
[----:B------:R-:W-:-:S13]  /*8630*/  ISETP.NE.AND P0, PT, R187, 0x3, PT ;  /* 0x00000003bb00780c */ /* 0x000fda0003f05270 */
[----:B------:R-:W-:Y:S05]  /*8640*/  @!P0 BRA `(.L_x_4592) ;  /* 0x0000000000048947 */ /* 0x000fea0003800000 */
[----:B------:R-:W-:Y:S01]  /*8650*/  BPT.TRAP 0x1 ;  /* 0x000000040000795c */ /* 0x000fe20000300000 */
.L_x_4592:
[----:B------:R-:W-:Y:S01]  /*8660*/  IMAD R20, R18, 0x8, R2 ;  /* 0x0000000812147824 */ /* 0x000fe200078e0202 */
[----:B0--3--:R-:W-:-:S04]  /*8670*/  SHF.L.U32 R13, R23, 0x1f, RZ ;  /* 0x0000001f170d7819 */ /* 0x009fc800000006ff */
[----:B------:R0:W3:Y:S01]  /*8680*/  SYNCS.PHASECHK.TRANS64.TRYWAIT P1, [R20+URZ+0x38830], R13 ;  /* 0x0388300d140075a7 */ /* 0x0000e2000802017f */
[----:B------:R-:W-:Y:S05]  /*8690*/  @!P0 BRA `(.L_x_4593) ;  /* 0x0000000000048947 */ /* 0x000fea0003800000 */
[----:B------:R-:W-:Y:S01]  /*86a0*/  BPT.TRAP 0x1 ;  /* 0x000000040000795c */ /* 0x000fe20000300000 */
.L_x_4593:
[C---:B-12---:R-:W-:Y:S02]  /*86b0*/  VIADD R0, R2.reuse, 0x22400 ;  /* 0x0002240002007836 */ /* 0x046fe40000000000 */
[----:B------:R-:W-:-:S03]  /*86c0*/  VIADD R3, R2, 0x20400 ;  /* 0x0002040002037836 */ /* 0x000fc60000000000 */
[----:B------:R-:W-:Y:S02]  /*86d0*/  SHF.R.U32.HI R0, RZ, 0x4, R0 ;  /* 0x00000004ff007819 */ /* 0x000fe40000011600 */
[----:B------:R-:W-:Y:S02]  /*86e0*/  SHF.R.U32.HI R3, RZ, 0x4, R3 ;  /* 0x00000004ff037819 */ /* 0x000fe40000011603 */
[----:B------:R-:W-:Y:S02]  /*86f0*/  LOP3.LUT R0, R0, 0x3fff, RZ, 0xc0, !PT ;  /* 0x00003fff00007812 */ /* 0x000fe400078ec0ff */
[----:B------:R-:W-:Y:S02]  /*8700*/  LOP3.LUT R8, R3, 0x3fff, RZ, 0xc0, !PT ;  /* 0x00003fff03087812 */ /* 0x000fe400078ec0ff */
[----:B------:R-:W-:Y:S01]  /*8710*/  LOP3.LUT R3, R0, 0x10000, RZ, 0xfc, !PT ;  /* 0x0001000000037812 */ /* 0x000fe200078efcff */
[----:B---3--:R-:W-:Y:S06]  /*8720*/  @P1 BRA `(.L_x_4594) ;  /* 0x0000000000081947 */ /* 0x008fec0003800000 */
[----:B------:R-:W1:Y:S02]  /*8730*/  SYNCS.PHASECHK.TRANS64.TRYWAIT P1, [R20+URZ+0x38830], R13 ;  /* 0x0388300d140075a7 */ /* 0x000e64000802017f */
[----:B-1----:R-:W-:Y:S05]  /*8740*/  @!P1 BRA `(.L_x_4595) ;  /* 0x00000138008c9947 */ /* 0x002fea0003800000 */
.L_x_4594:
[----:B------:R-:W-:Y:S01]  /*8750*/  IMAD R10, R18, 0x200, R3 ;  /* 0x00000200120a7824 */ /* 0x000fe200078e0203 */
        /* <DEDUP_REMOVED lines=12> */
[----:B------:R-:W-:Y:S01]  /*8820*/  BSSY B0, `(.L_x_4596) ;  /* 0x0000024000007945 */ /* 0x000fe20003800000 */
        /* <DEDUP_REMOVED lines=14> */
[----:B------:R-:W-:Y:S02]  /*8910*/  WARPGROUP.DEPBAR.LE gsb0, 0x0 ;  /* 0x00008000000079c5 */ /* 0x000fe40000010000 */
[----:B------:R-:W-:-:S07]  /*8920*/  WARPGROUP.ARRIVE ;  /* 0x00000000000079c5 */ /* 0x000fce0000000000 */
        /* <DEDUP_REMOVED lines=10> */
[----:B------:R-:W-:Y:S02]  /*89d0*/  R2UR UR6, R10 ;  /* 0x000000000a0672ca */ /* 0x000fe400000e0000 */
[----:B------:R-:W-:Y:S02]  /*89e0*/  R2UR UR7, R11 ;  /* 0x000000000b0772ca */ /* 0x000fe400000e0000 */
[----:B------:R-:W-:Y:S01]  /*89f0*/  SHF.L.U32 R11, R12, 0x1f, RZ ;  /* 0x0000001f0c0b7819 */ /* 0x000fe200000006ff */
[----:B------:R-:W-:-:S02]  /*8a00*/  WARPGROUP.DEPBAR.LE gsb0, 0x0 ;  /* 0x00008000000079c5 */ /* 0x000fc40000010000 */
[----:B------:R-:W-:-:S08]  /*8a10*/  WARPGROUP.ARRIVE ;  /* 0x00000000000079c5 */ /* 0x000fd00000000000 */
[----:B------:R-:W-:Y:S03]  /*8a20*/  HGMMA.64x64x16.F32.BF16 R24, gdesc[UR4], R24, gsb0 ;  /* 0x00e00000041879f0 */ /* 0x000fe60008001818 */
[----:B------:R-:W-:Y:S02]  /*8a30*/  WARPGROUP.DEPBAR.LE gsb0, 0x0 ;  /* 0x00008000000079c5 */ /* 0x000fe40000010000 */
[----:B------:R-:W2:Y:S02]  /*8a40*/  SYNCS.PHASECHK.TRANS64.TRYWAIT P1, [R2+URZ+0x38810], R11 ;  /* 0x0388100b020075a7 */ /* 0x000ea4000802017f */
[----:B--2---:R-:W-:Y:S05]  /*8a50*/  @!P1 BRA `(.L_x_4597) ;  /* 0x0000013400dc9947 */ /* 0x004fea0003800000 */
.L_x_4837:
[----:B------:R-:W-:Y:S05]  /*8a60*/  BSYNC B0 ;  /* 0x0000000000007941 */ /* 0x000fea0003800000 */
.L_x_4596:
[----:B------:R-:W-:Y:S05]  /*8a70*/  @!P0 BRA `(.L_x_4598) ;  /* 0x0000000000048947 */ /* 0x000fea0003800000 */
[----:B------:R-:W-:Y:S01]  /*8a80*/  BPT.TRAP 0x1 ;  /* 0x000000040000795c */ /* 0x000fe20000300000 */
.L_x_4598:
[----:B------:R3:W4:Y:S01]  /*8a90*/  SYNCS.PHASECHK.TRANS64.TRYWAIT P1, [R20+URZ+0x38850], R13 ;  /* 0x0388500d140075a7 */ /* 0x000722000802017f */
[----:B------:R-:W-:Y:S05]  /*8aa0*/  @!P0 BRA `(.L_x_4599) ;  /* 0x0000000000048947 */ /* 0x000fea0003800000 */
[----:B------:R-:W-:Y:S01]  /*8ab0*/  BPT.TRAP 0x1 ;  /* 0x000000040000795c */ /* 0x000fe20000300000 */
.L_x_4599:
[C---:B------:R-:W-:Y:S01]  /*8ac0*/  VIADD R0, R2.reuse, 0x400 ;  /* 0x0000040002007836 */ /* 0x040fe20000000000 */
[----:B------:R-:W-:Y:S01]  /*8ad0*/  BSSY B0, `(.L_x_4600) ;  /* 0x000000a000007945 */ /* 0x000fe20003800000 */
[----:B------:R-:W-:-:S03]  /*8ae0*/  VIADD R10, R2, 0x26400 ;  /* 0x00026400020a7836 */ /* 0x000fc60000000000 */
[----:B------:R-:W-:Y:S02]  /*8af0*/  SHF.R.U32.HI R0, RZ, 0x4, R0 ;  /* 0x00000004ff007819 */ /* 0x000fe40000011600 */
[----:B------:R-:W-:Y:S02]  /*8b00*/  SHF.R.U32.HI R10, RZ, 0x4, R10 ;  /* 0x00000004ff0a7819 */ /* 0x000fe4000001160a */
[----:B------:R-:W-:Y:S02]  /*8b10*/  LOP3.LUT R0, R0, 0x3fff, RZ, 0xc0, !PT ;  /* 0x00003fff00007812 */ /* 0x000fe400078ec0ff */
[----:B--2---:R-:W-:Y:S02]  /*8b20*/  LOP3.LUT R11, R10, 0x3fff, RZ, 0xc0, !PT ;  /* 0x00003fff0a0b7812 */ /* 0x004fe400078ec0ff */
[----:B------:R-:W-:Y:S01]  /*8b30*/  LOP3.LUT R10, R0, 0x10000, RZ, 0xfc, !PT ;  /* 0x00010000000a7812 */ /* 0x000fe200078efcff */
[----:B----4-:R-:W-:Y:S06]  /*8b40*/  @P1 BRA `(.L_x_4601) ;  /* 0x0000000000081947 */ /* 0x010fec0003800000 */
[----:B------:R-:W2:Y:S02]  /*8b50*/  SYNCS.PHASECHK.TRANS64.TRYWAIT P1, [R20+URZ+0x38850], R13 ;  /* 0x0388500d140075a7 */ /* 0x000ea4000802017f */
[----:B--2---:R-:W-:Y:S05]  /*8b60*/  @!P1 BRA `(.L_x_4602) ;  /* 0x0000013400ac9947 */ /* 0x004fea0003800000 */
.L_x_4601:
[----:B------:R-:W-:Y:S05]  /*8b70*/  BSYNC B0 ;  /* 0x0000000000007941 */ /* 0x000fea0003800000 */
.L_x_4600:
[----:B------:R-:W-:Y:S01]  /*8b80*/  LOP3.LUT R0, R11, 0x10000, RZ, 0xfc, !PT ;  /* 0x000100000b007812 */ /* 0x000fe200078efcff */
[----:B------:R-:W-:Y:S01]  /*8b90*/  IMAD R12, R18, 0x1000, R10 ;  /* 0x00001000120c7824 */ /* 0x000fe200078e020a */
[----:B------:R-:W-:Y:S05]  /*8ba0*/  WARPSYNC.ALL ;  /* 0x0000000000007948 */ /* 0x000fea0003800000 */
[----:B------:R-:W-:Y:S01]  /*8bb0*/  IMAD.MOV.U32 R14, RZ, RZ, R0 ;  /* 0x000000ffff0e7224 */ /* 0x000fe200078e0000 */
[----:B------:R-:W-:Y:S01]  /*8bc0*/  R2UR UR6, R12 ;  /* 0x000000000c0672ca */ /* 0x000fe200000e0000 */
[----:B------:R-:W-:Y:S01]  /*8bd0*/  IMAD.MOV.U32 R15, RZ, RZ, 0x40000040 ;  /* 0x40000040ff0f7424 */ /* 0x000fe200078e00ff */
[----:B------:R-:W-:Y:S01]  /*8be0*/  WARPGROUP.ARRIVE ;  /* 0x00000000000079c5 */ /* 0x000fe20000000000 */
[----:B0123--:R-:W-:Y:S01]  /*8bf0*/  IMAD.MOV.U32 R13, RZ, RZ, 0x40000040 ;  /* 0x40000040ff0d7424 */ /* 0x00ffe200078e00ff */
        /* <DEDUP_REMOVED lines=9> */
[----:B------:R-:W-:Y:S01]  /*8c90*/  VIADD R62, R12, 0x800 ;  /* 0x000008000c3e7836 */ /* 0x000fe20000000000 */
[----:B------:R-:W1:Y:S01]  /*8ca0*/  S2R R65, SR_TID.X ;  /* 0x0000000000417919 */ /* 0x000e620000002100 */
[----:B------:R-:W-:-:S02]  /*8cb0*/  VIADD R60, R0, 0x800 ;  /* 0x00000800003c7836 */ /* 0x000fc40000000000 */
[----:B------:R-:W-:Y:S02]  /*8cc0*/  IMAD.MOV.U32 R57, RZ, RZ, 0xa00 ;  /* 0x00000a00ff397424 */ /* 0x000fe400078e00ff */
[----:B------:R-:W-:Y:S02]  /*8cd0*/  IMAD.MOV.U32 R61, RZ, RZ, 0x40000040 ;  /* 0x40000040ff3d7424 */ /* 0x000fe400078e00ff */
[----:B------:R-:W-:Y:S01]  /*8ce0*/  HGMMA.64x64x16.F32.BF16 R24, gdesc[UR4], R24, gsb0 ;  /* 0x00e00000041879f0 */ /* 0x000fe20008001818 */
[----:B------:R-:W-:Y:S01]  /*8cf0*/  R2UR UR4, R58 ;  /* 0x000000003a0472ca */ /* 0x000fe200000e0000 */
[----:B------:R-:W-:Y:S01]  /*8d00*/  VIADD R58, R0, 0x4 ;  /* 0x00000004003a7836 */ /* 0x000fe20000000000 */
[----:B------:R-:W-:Y:S01]  /*8d10*/  R2UR UR5, R59 ;  /* 0x000000003b0572ca */ /* 0x000fe200000e0000 */
[----:B------:R-:W-:Y:S01]  /*8d20*/  IMAD.MOV.U32 R59, RZ, RZ, 0x40000040 ;  /* 0x40000040ff3b7424 */ /* 0x000fe200078e00ff */
[----:B------:R-:W-:Y:S01]  /*8d30*/  R2UR UR6, R14 ;  /* 0x000000000e0672ca */ /* 0x000fe200000e0000 */
[----:B------:R-:W-:Y:S01]  /*8d40*/  VIADD R14, R12, 0x4 ;  /* 0x000000040c0e7836 */ /* 0x000fe20000000000 */
[----:B------:R-:W-:Y:S01]  /*8d50*/  R2UR UR7, R15 ;  /* 0x000000000f0772ca */ /* 0x000fe200000e0000 */
[----:B------:R-:W-:-:S02]  /*8d60*/  IMAD.MOV.U32 R15, RZ, RZ, 0x40000040 ;  /* 0x40000040ff0f7424 */ /* 0x000fc400078e00ff */
[----:B------:R-:W-:Y:S01]  /*8d70*/  IMAD.MOV.U32 R63, RZ, RZ, 0x40000040 ;  /* 0x40000040ff3f7424 */ /* 0x000fe200078e00ff */
[----:B0-----:R-:W-:Y:S02]  /*8d80*/  SHF.R.U32.HI R21, RZ, 0x7, R21 ;  /* 0x00000007ff157819 */ /* 0x001fe40000011615 */
[----:B-1----:R-:W-:-:S03]  /*8d90*/  LOP3.LUT R65, R65, 0x7f, RZ, 0xc0, !PT ;  /* 0x0000007f41417812 */ /* 0x002fc600078ec0ff */
[----:B------:R0:W1:Y:S02]  /*8da0*/  SHFL.IDX PT, R11, R21, RZ, 0x1f ;  /* 0x00001fff150b7589 */ /* 0x00006400000e0000 */
[----:B0-----:R-:W-:Y:S01]  /*8db0*/  IMAD.MOV.U32 R21, RZ, RZ, 0x4 ;  /* 0x00000004ff157424 */ /* 0x001fe200078e00ff */
[----:B-1----:R-:W-:-:S04]  /*8dc0*/  ISETP.GT.AND P1, PT, R11, 0x7f, PT ;  /* 0x0000007f0b00780c */ /* 0x002fc80003f24270 */
[----:B------:R-:W-:Y:S02]  /*8dd0*/  SEL R11, RZ, 0x2, !P1 ;  /* 0x00000002ff0b7807 */ /* 0x000fe40004800000 */
[C---:B------:R-:W-:Y:S02]  /*8de0*/  SEL R13, R21.reuse, 0x2, P1 ;  /* 0x00000002150d7807 */ /* 0x040fe40000800000 */
[----:B------:R-:W-:Y:S02]  /*8df0*/  SEL R21, R21, 0x6, !P1 ;  /* 0x0000000615157807 */ /* 0x000fe40004800000 */
[----:B------:R-:W-:-:S04]  /*8e00*/  SEL R57, R57, 0x980, P1 ;  /* 0x0000098039397807 */ /* 0x000fc80000800000 */
[----:B------:R-:W-:Y:S01]  /*8e10*/  LOP3.LUT R57, R57, 0xa00, RZ, 0xc0, !PT ;  /* 0x00000a0039397812 */ /* 0x000fe200078ec0ff */
[----:B------:R-:W-:Y:S02]  /*8e20*/  WARPGROUP.DEPBAR.LE gsb0, 0x0 ;  /* 0x00008000000079c5 */ /* 0x000fe40000010000 */
[----:B------:R-:W-:-:S06]  /*8e30*/  WARPGROUP.ARRIVE ;  /* 0x00000000000079c5 */ /* 0x000fcc0000000000 */
        /* <DEDUP_REMOVED lines=8> */
[----:B------:R-:W-:Y:S01]  /*8ec0*/  IMAD.MOV.U32 R15, RZ, RZ, 0x40000040 ;  /* 0x40000040ff0f7424 */ /* 0x000fe200078e00ff */
[----:B------:R-:W-:Y:S02]  /*8ed0*/  WARPGROUP.DEPBAR.LE gsb0, 0x0 ;  /* 0x00008000000079c5 */ /* 0x000fe40000010000 */
[----:B------:R-:W-:-:S09]  /*8ee0*/  WARPGROUP.ARRIVE ;  /* 0x00000000000079c5 */ /* 0x000fd20000000000 */
        /* <DEDUP_REMOVED lines=134> */
[----:B------:R-:W-:Y:S01]  /*9750*/  IMAD.IADD R58, R11, 0x1, R62 ;  /* 0x000000010b3a7824 */ /* 0x000fe200078e023e */
[----:B------:R-:W-:Y:S01]  /*9760*/  R2UR UR5, R59 ;  /* 0x000000003b0572ca */ /* 0x000fe200000e0000 */
[----:B------:R-:W-:Y:S01]  /*9770*/  IMAD.MOV.U32 R59, RZ, RZ, 0x40000040 ;  /* 0x40000040ff3b7424 */ /* 0x000fe200078e00ff */
[----:B------:R-:W-:Y:S01]  /*9780*/  R2UR UR6, R14 ;  /* 0x000000000e0672ca */ /* 0x000fe200000e0000 */
[----:B------:R-:W-:Y:S01]  /*9790*/  IMAD.IADD R14, R11, 0x1, R60 ;  /* 0x000000010b0e7824 */ /* 0x000fe200078e023c */
[----:B------:R-:W-:Y:S01]  /*97a0*/  R2UR UR7, R15 ;  /* 0x000000000f0772ca */ /* 0x000fe200000e0000 */
[----:B------:R-:W-:Y:S01]  /*97b0*/  IMAD.MOV.U32 R15, RZ, RZ, 0x40000040 ;  /* 0x40000040ff0f7424 */ /* 0x000fe200078e00ff */
[----:B------:R-:W-:Y:S02]  /*97c0*/  WARPGROUP.DEPBAR.LE gsb0, 0x0 ;  /* 0x00008000000079c5 */ /* 0x000fe40000010000 */
[----:B------:R-:W-:-:S09]  /*97d0*/  WARPGROUP.ARRIVE ;  /* 0x00000000000079c5 */ /* 0x000fd20000000000 */
[----:B------:R-:W-:Y:S01]  /*97e0*/  HGMMA.64x64x16.F32.BF16 R24, gdesc[UR4], R24, gsb0 ;  /* 0x00e00000041879f0 */ /* 0x000fe20008001818 */
[----:B------:R-:W-:Y:S01]  /*97f0*/  R2UR UR6, R58 ;  /* 0x000000003a0672ca */ /* 0x000fe200000e0000 */
[--C-:B------:R-:W-:Y:S01]  /*9800*/  IMAD.IADD R58, R62, 0x1, R13.reuse ;  /* 0x000000013e3a7824 */ /* 0x100fe200078e020d */
        /* <DEDUP_REMOVED lines=21> */
[----:B------:R-:W-:Y:S01]  /*9960*/  IMAD.MOV.U32 R14, RZ, RZ, 0x28 ;  /* 0x00000028ff0e7424 */ /* 0x000fe200078e00ff */
[----:B------:R-:W-:Y:S02]  /*9970*/  R2UR UR5, R15 ;  /* 0x000000000f0572ca */ /* 0x000fe400000e0000 */
[----:B------:R-:W-:Y:S02]  /*9980*/  R2UR UR6, R58 ;  /* 0x000000003a0672ca */ /* 0x000fe400000e0000 */
[----:B------:R-:W-:Y:S01]  /*9990*/  R2UR UR7, R59 ;  /* 0x000000003b0772ca */ /* 0x000fe200000e0000 */
[----:B------:R-:W-:Y:S01]  /*99a0*/  IMAD.MOV.U32 R59, RZ, RZ, 0x40000040 ;  /* 0x40000040ff3b7424 */ /* 0x000fe200078e00ff */
[----:B------:R-:W-:-:S04]  /*99b0*/  SEL R14, R14, 0x26, P1 ;  /* 0x000000260e0e7807 */ /* 0x000fc80000800000 */
[----:B------:R-:W-:-:S04]  /*99c0*/  LOP3.LUT R15, R14, 0x6, RZ, 0xc0, !PT ;  /* 0x000000060e0f7812 */ /* 0x000fc800078ec0ff */
[CC--:B------:R-:W-:Y:S02]  /*99d0*/  IADD3 R58, R15.reuse, R57.reuse, R0 ;  /* 0x000000390f3a7210 */ /* 0x0c0fe40007ffe000 */
[----:B------:R-:W-:Y:S01]  /*99e0*/  IADD3 R14, R15, R57, R12 ;  /* 0x000000390f0e7210 */ /* 0x000fe20007ffe00c */
[----:B------:R-:W-:Y:S02]  /*99f0*/  IMAD.MOV.U32 R15, RZ, RZ, 0x40000040 ;  /* 0x40000040ff0f7424 */ /* 0x000fe400078e00ff */
[----:B------:R-:W-:-:S05]  /*9a00*/  IMAD.MOV.U32 R57, RZ, RZ, 0xc00 ;  /* 0x00000c00ff397424 */ /* 0x000fca00078e00ff */
        /* <DEDUP_REMOVED lines=12> */
[C---:B------:R-:W-:Y:S02]  /*9ad0*/  IMAD.IADD R62, R11.reuse, 0x1, R58 ;  /* 0x000000010b3e7824 */ /* 0x040fe400078e023a */
[----:B------:R-:W-:-:S02]  /*9ae0*/  IMAD.IADD R60, R11, 0x1, R14 ;  /* 0x000000010b3c7824 */ /* 0x000fc400078e020e */
[----:B------:R-:W-:Y:S01]  /*9af0*/  IMAD.MOV.U32 R15, RZ, RZ, 0x40000040 ;  /* 0x40000040ff0f7424 */ /* 0x000fe200078e00ff */
[----:B------:R-:W-:Y:S02]  /*9b00*/  WARPGROUP.DEPBAR.LE gsb0, 0x0 ;  /* 0x00008000000079c5 */ /* 0x000fe40000010000 */
[----:B------:R-:W-:-:S06]  /*9b10*/  WARPGROUP.ARRIVE ;  /* 0x00000000000079c5 */ /* 0x000fcc0000000000 */
        /* <DEDUP_REMOVED lines=8> */
[----:B------:R-:W-:Y:S02]  /*9ba0*/  IMAD.MOV.U32 R63, RZ, RZ, 0x40000040 ;  /* 0x40000040ff3f7424 */ /* 0x000fe400078e00ff */
[----:B------:R-:W-:-:S02]  /*9bb0*/  IMAD.IADD R14, R21, 0x1, R14 ;  /* 0x00000001150e7824 */ /* 0x000fc400078e020e */
[----:B------:R-:W-:Y:S01]  /*9bc0*/  IMAD.IADD R58, R21, 0x1, R58 ;  /* 0x00000001153a7824 */ /* 0x000fe200078e023a */
[----:B------:R-:W-:Y:S02]  /*9bd0*/  WARPGROUP.DEPBAR.LE gsb0, 0x0 ;  /* 0x00008000000079c5 */ /* 0x000fe40000010000 */
[----:B------:R-:W-:-:S06]  /*9be0*/  WARPGROUP.ARRIVE ;  /* 0x00000000000079c5 */ /* 0x000fcc0000000000 */
[----:B------:R-:W-:Y:S01]  /*9bf0*/  HGMMA.64x64x16.F32.BF16 R24, gdesc[UR4], R24, gsb0 ;  /* 0x00e00000041879f0 */ /* 0x000fe20008001818 */
[----:B------:R-:W-:Y:S02]  /*9c00*/  R2UR UR4, R60 ;  /* 0x000000003c0472ca */ /* 0x000fe400000e0000 */
[----:B------:R-:W-:Y:S01]  /*9c10*/  R2UR UR5, R61 ;  /* 0x000000003d0572ca */ /* 0x000fe200000e0000 */
[----:B------:R-:W-:Y:S01]  /*9c20*/  IMAD.MOV.U32 R61, RZ, RZ, 0x40000040 ;  /* 0x40000040ff3d7424 */ /* 0x000fe200078e00ff */
[----:B------:R-:W-:Y:S02]  /*9c30*/  R2UR UR6, R62 ;  /* 0x000000003e0672ca */ /* 0x000fe400000e0000 */
        /* <DEDUP_REMOVED lines=48> */
[----:B------:R-:W-:Y:S01]  /*9f40*/  R2UR UR4, R60 ;  /* 0x000000003c0472ca */ /* 0x000fe200000e0000 */
[----:B------:R-:W-:Y:S01]  /*9f50*/  VIADD R60, R12, 0xe00 ;  /* 0x00000e000c3c7836 */ /* 0x000fe20000000000 */
[----:B------:R-:W-:Y:S02]  /*9f60*/  R2UR UR5, R61 ;  /* 0x000000003d0572ca */ /* 0x000fe400000e0000 */
        /* <DEDUP_REMOVED lines=17> */
[----:B------:R-:W-:Y:S01]  /*a080*/  IMAD.MOV.U32 R15, RZ, RZ, 0x40000040 ;  /* 0x40000040ff0f7424 */ /* 0x000fe200078e00ff */
        /* <DEDUP_REMOVED lines=8> */
[----:B------:R-:W-:Y:S01]  /*a110*/  IMAD.IADD R14, R11, 0x1, R58 ;  /* 0x000000010b0e7824 */ /* 0x000fe200078e023a */
[----:B------:R-:W-:Y:S01]  /*a120*/  R2UR UR7, R15 ;  /* 0x000000000f0772ca */ /* 0x000fe200000e0000 */
        /* <DEDUP_REMOVED lines=17> */
[----:B------:R-:W-:-:S04]  /*a240*/  LOP3.LUT R13, R13, 0x1e00, RZ, 0xc0, !PT ;  /* 0x00001e000d0d7812 */ /* 0x000fc800078ec0ff */
[----:B------:R-:W-:Y:S01]  /*a250*/  IADD3 R12, R11, R13, R12 ;  /* 0x0000000d0b0c7210 */ /* 0x000fe20007ffe00c */
[----:B------:R-:W-:Y:S02]  /*a260*/  WARPGROUP.DEPBAR.LE gsb0, 0x0 ;  /* 0x00008000000079c5 */ /* 0x000fe40000010000 */
[----:B------:R-:W-:-:S06]  /*a270*/  WARPGROUP.ARRIVE ;  /* 0x00000000000079c5 */ /* 0x000fcc0000000000 */
[----:B------:R-:W-:Y:S01]  /*a280*/  HGMMA.64x64x16.F32.BF16 R24, gdesc[UR4], R24, gsb0 ;  /* 0x00e00000041879f0 */ /* 0x000fe20008001818 */
[----:B------:R-:W-:Y:S02]  /*a290*/  R2UR UR4, R62 ;  /* 0x000000003e0472ca */ /* 0x000fe400000e0000 */
[----:B------:R-:W-:Y:S02]  /*a2a0*/  R2UR UR5, R63 ;  /* 0x000000003f0572ca */ /* 0x000fe400000e0000 */
[----:B------:R-:W-:Y:S01]  /*a2b0*/  R2UR UR6, R14 ;  /* 0x000000000e0672ca */ /* 0x000fe200000e0000 */
[----:B------:R-:W-:Y:S01]  /*a2c0*/  IMAD.IADD R14, R21, 0x1, R58 ;  /* 0x00000001150e7824 */ /* 0x000fe200078e023a */
[----:B------:R-:W-:Y:S01]  /*a2d0*/  R2UR UR7, R15 ;  /* 0x000000000f0772ca */ /* 0x000fe200000e0000 */
[----:B------:R-:W-:Y:S02]  /*a2e0*/  IMAD.IADD R58, R21, 0x1, R60 ;  /* 0x00000001153a7824 */ /* 0x000fe400078e023c */
[----:B------:R-:W-:Y:S01]  /*a2f0*/  IMAD.MOV.U32 R15, RZ, RZ, 0x40000040 ;  /* 0x40000040ff0f7424 */ /* 0x000fe200078e00ff */
[----:B------:R-:W-:-:S02]  /*a300*/  WARPGROUP.DEPBAR.LE gsb0, 0x0 ;  /* 0x00008000000079c5 */ /* 0x000fc40000010000 */
[----:B------:R-:W-:-:S07]  /*a310*/  WARPGROUP.ARRIVE ;  /* 0x00000000000079c5 */ /* 0x000fce0000000000 */
[----:B------:R-:W-:Y:S01]  /*a320*/  HGMMA.64x64x16.F32.BF16 R24, gdesc[UR4], R24, gsb0 ;  /* 0x00e00000041879f0 */ /* 0x000fe20008001818 */
[----:B------:R-:W-:Y:S02]  /*a330*/  R2UR UR4, R14 ;  /* 0x000000000e0472ca */ /* 0x000fe400000e0000 */
[----:B------:R-:W-:Y:S01]  /*a340*/  R2UR UR5, R15 ;  /* 0x000000000f0572ca */ /* 0x000fe200000e0000 */
[----:B------:R-:W-:Y:S01]  /*a350*/  IMAD.MOV.U32 R15, RZ, RZ, 0x40000040 ;  /* 0x40000040ff0f7424 */ /* 0x000fe200078e00ff */
[----:B------:R-:W-:Y:S02]  /*a360*/  R2UR UR6, R58 ;  /* 0x000000003a0672ca */ /* 0x000fe400000e0000 */
[----:B------:R-:W-:Y:S02]  /*a370*/  R2UR UR7, R59 ;  /* 0x000000003b0772ca */ /* 0x000fe400000e0000 */
[----:B------:R-:W-:Y:S01]  /*a380*/  IADD3 R14, R11, R13, R0 ;  /* 0x0000000d0b0e7210 */ /* 0x000fe20007ffe000 */
[----:B------:R-:W-:Y:S01]  /*a390*/  IMAD.MOV.U32 R13, RZ, RZ, 0x40000040 ;  /* 0x40000040ff0d7424 */ /* 0x000fe200078e00ff */
[----:B------:R-:W-:-:S02]  /*a3a0*/  WARPGROUP.DEPBAR.LE gsb0, 0x0 ;  /* 0x00008000000079c5 */ /* 0x000fc40000010000 */
[----:B------:R-:W-:-:S07]  /*a3b0*/  WARPGROUP.ARRIVE ;  /* 0x00000000000079c5 */ /* 0x000fce0000000000 */
        /* <DEDUP_REMOVED lines=70> */
[----:B------:R-:W-:Y:S02]  /*a820*/  FMNMX.FTZ R11, R26, R27, !PT ;  /* 0x0000001b1a0b7209 */ /* 0x000fe40007810000 */
[----:B------:R-:W-:Y:S01]  /*a830*/  FSEL R48, R47, -INF , P6 ;  /* 0xff8000002f307808 */ /* 0x000fe20003000000 */
[----:B------:R-:W0:Y:S01]  /*a840*/  SHFL.BFLY PT, R12, R15, 0x2, 0x1f ;  /* 0x0c401f000f0c7f89 */ /* 0x000e2200000e0000 */
[----:B------:R-:W-:Y:S02]  /*a850*/  FMNMX.FTZ R11, R30, R11, !PT ;  /* 0x0000000b1e0b7209 */ /* 0x000fe40007810000 */
[----:B------:R-:W-:Y:S02]  /*a860*/  FSEL R50, R50, -INF , P5 ;  /* 0xff80000032327808 */ /* 0x000fe40002800000 */
[----:B------:R-:W-:Y:S02]  /*a870*/  FMNMX.FTZ R11, R14, R11, !PT ;  /* 0x0000000b0e0b7209 */ /* 0x000fe40007810000 */
[----:B------:R-:W-:-:S02]  /*a880*/  FSEL R54, R54, -INF , P3 ;  /* 0xff80000036367808 */ /* 0x000fc40001800000 */
[----:B------:R-:W-:Y:S02]  /*a890*/  FMNMX.FTZ R11, R34, R11, !PT ;  /* 0x0000000b220b7209 */ /* 0x000fe40007810000 */
[----:B------:R-:W-:Y:S02]  /*a8a0*/  FSEL R78, R55, -INF , P2 ;  /* 0xff800000374e7808 */ /* 0x000fe40001000000 */
[----:B------:R-:W-:Y:S02]  /*a8b0*/  FMNMX.FTZ R11, R36, R11, !PT ;  /* 0x0000000b240b7209 */ /* 0x000fe40007810000 */
[----:B------:R-:W-:Y:S02]  /*a8c0*/  ISETP.GE.AND P2, PT, R168, 0x41, PT ;  /* 0x00000041a800780c */ /* 0x000fe40003f46270 */
[----:B------:R-:W-:Y:S01]  /*a8d0*/  FMNMX.FTZ R13, R38, R11, !PT ;  /* 0x0000000b260d7209 */ /* 0x000fe20007810000 */
[----:B------:R-:W-:-:S03]  /*a8e0*/  IMAD.U32 R11, RZ, RZ, UR4 ;  /* 0x00000004ff0b7e24 */ /* 0x000fc6000f8e00ff */
[----:B------:R-:W-:Y:S02]  /*a8f0*/  FMNMX.FTZ R13, R40, R13, !PT ;  /* 0x0000000d280d7209 */ /* 0x000fe40007810000 */
[----:B0-----:R-:W-:Y:S02]  /*a900*/  FMNMX.FTZ R21, R15, R12, !PT ;  /* 0x0000000c0f157209 */ /* 0x001fe40007810000 */
[----:B------:R-:W-:-:S03]  /*a910*/  FMNMX.FTZ R13, R42, R13, !PT ;  /* 0x0000000d2a0d7209 */ /* 0x000fc60007810000 */
[----:B------:R-:W0:Y:S01]  /*a920*/  SHFL.BFLY PT, R12, R21, 0x1, 0x1f ;  /* 0x0c201f00150c7f89 */ /* 0x000e2200000e0000 */
[----:B------:R-:W-:-:S04]  /*a930*/  FMNMX.FTZ R13, R44, R13, !PT ;  /* 0x0000000d2c0d7209 */ /* 0x000fc80007810000 */
[----:B------:R-:W-:-:S04]  /*a940*/  FMNMX.FTZ R13, R46, R13, !PT ;  /* 0x0000000d2e0d7209 */ /* 0x000fc80007810000 */
[----:B------:R-:W-:-:S04]  /*a950*/  FMNMX.FTZ R13, R48, R13, !PT ;  /* 0x0000000d300d7209 */ /* 0x000fc80007810000 */
[----:B------:R-:W-:Y:S02]  /*a960*/  FMNMX.FTZ R13, R50, R13, !PT ;  /* 0x0000000d320d7209 */ /* 0x000fe40007810000 */
[----:B0-----:R-:W-:-:S04]  /*a970*/  FMNMX.FTZ R12, R21, R12, !PT ;  /* 0x0000000c150c7209 */ /* 0x001fc80007810000 */
        /* <DEDUP_REMOVED lines=24> */
[----:B------:R-:W-:Y:S01]  /*ab00*/  FFMA.FTZ R199, R80, R11, -R15 ;  /* 0x0000000b50c77223 */ /* 0x000fe2000001080f */
[----:B------:R1:W-:Y:S08]  /*ab10*/  MUFU.EX2 R29, R25 ;  /* 0x00000019001d7308 */ /* 0x0003f00000000800 */
[----:B------:R-:W-:Y:S01]  /*ab20*/  MUFU.EX2 R31, R31 ;  /* 0x0000001f001f7308 */ /* 0x000fe20000000800 */
[----:B-1----:R-:W-:-:S05]  /*ab30*/  IMAD.MOV.U32 R25, RZ, RZ, 0x40000040 ;  /* 0x40000040ff197424 */ /* 0x002fca00078e00ff */
[----:B------:R-:W-:Y:S02]  /*ab40*/  R2UR UR11, R25 ;  /* 0x00000000190b72ca */ /* 0x000fe400000e0000 */
[----:B------:R-:W1:Y:S01]  /*ab50*/  MUFU.EX2 R58, R58 ;  /* 0x0000003a003a7308 */ /* 0x000e620000000800 */
[----:B0-----:R-:W-:-:S07]  /*ab60*/  FMNMX.FTZ R28, R13, R28, !PT ;  /* 0x0000001c0d1c7209 */ /* 0x001fce0007810000 */
[----:B------:R-:W-:Y:S01]  /*ab70*/  MUFU.EX2 R32, R32 ;  /* 0x0000002000207308 */ /* 0x000fe20000000800 */
[----:B------:R-:W0:Y:S07]  /*ab80*/  SHFL.BFLY PT, R21, R28, 0x1, 0x1f ;  /* 0x0c201f001c157f89 */ /* 0x000e2e00000e0000 */
[----:B------:R-:W2:Y:S01]  /*ab90*/  MUFU.EX2 R33, R60 ;  /* 0x0000003c00217308 */ /* 0x000ea20000000800 */
[----:B-1----:R-:W-:-:S07]  /*aba0*/  F2FP.BF16.F32.PACK_AB R154, R58, R31 ;  /* 0x0000001f3a9a723e */ /* 0x002fce00000010ff */
[----:B------:R-:W-:Y:S08]  /*abb0*/  MUFU.EX2 R62, R62 ;  /* 0x0000003e003e7308 */ /* 0x000ff00000000800 */
[----:B------:R-:W1:Y:S01]  /*abc0*/  MUFU.EX2 R35, R64 ;  /* 0x0000004000237308 */ /* 0x000e620000000800 */
[----:B0-----:R-:W-:Y:S01]  /*abd0*/  FMNMX.FTZ R21, R28, R21, !PT ;  /* 0x000000151c157209 */ /* 0x001fe20007810000 */
[----:B------:R-:W-:Y:S01]  /*abe0*/  FADD.FTZ R28, R152, R29 ;  /* 0x0000001d981c7221 */ /* 0x000fe20000010000 */
[----:B------:R-:W-:-:S02]  /*abf0*/  F2FP.BF16.F32.PACK_AB R152, R29, R152 ;  /* 0x000000981d98723e */ /* 0x000fc400000010ff */
[C---:B------:R-:W-:Y:S01]  /*ac00*/  FSETP.NEU.FTZ.AND P1, PT, R21.reuse, -INF , PT ;  /* 0xff8000001500780b */ /* 0x040fe20003f3d000 */
[----:B------:R-:W-:Y:S01]  /*ac10*/  FMUL.FTZ R13, R21, R11 ;  /* 0x0000000b150d7220 */ /* 0x000fe20000410000 */
[----:B------:R-:W-:Y:S01]  /*ac20*/  FADD.FTZ R37, R31, R28 ;  /* 0x0000001c1f257221 */ /* 0x000fe20000010000 */
[----:B------:R-:W-:Y:S01]  /*ac30*/  MUFU.EX2 R169, R169 ;  /* 0x000000a900a97308 */ /* 0x000fe20000000800 */
[----:B--2---:R-:W-:Y:S02]  /*ac40*/  F2FP.BF16.F32.PACK_AB R156, R33, R32 ;  /* 0x00000020219c723e */ /* 0x004fe400000010ff */
[----:B------:R-:W-:Y:S01]  /*ac50*/  FSEL R15, R13, RZ, P1 ;  /* 0x000000ff0d0f7208 */ /* 0x000fe20000800000 */
[----:B------:R-:W-:Y:S01]  /*ac60*/  FADD.FTZ R37, R58, R37 ;  /* 0x000000253a257221 */ /* 0x000fe20000010000 */
[----:B------:R-:W-:-:S03]  /*ac70*/  ISETP.NE.AND P1, PT, R65, RZ, PT ;  /* 0x000000ff4100720c */ /* 0x000fc60003f25270 */
        /* <DEDUP_REMOVED lines=9> */
[----:B------:R-:W-:Y:S01]  /*ad10*/  FFMA.FTZ R177, R42, R11, -R15 ;  /* 0x0000000b2ab17223 */ /* 0x000fe2000001080f */
[----:B------:R-:W-:-:S02]  /*ad20*/  @!P1 VIADD R13, R20, 0x38840 ;  /* 0x00038840140d9836 */ /* 0x000fc40000000000 */
[-CC-:B------:R-:W-:Y:S01]  /*ad30*/  FFMA.FTZ R178, R44, R11.reuse, -R15.reuse ;  /* 0x0000000b2cb27223 */ /* 0x180fe2000001080f */
[-CC-:B------:R-:W-:Y:S01]  /*ad40*/  FFMA.FTZ R179, R46, R11.reuse, -R15.reuse ;  /* 0x0000000b2eb37223 */ /* 0x180fe2000001080f */
[-CC-:B------:R-:W-:Y:S01]  /*ad50*/  FFMA.FTZ R181, R48, R11.reuse, -R15.reuse ;  /* 0x0000000b30b57223 */ /* 0x180fe2000001080f */
[----:B------:R-:W0:Y:S01]  /*ad60*/  MUFU.EX2 R27, R27 ;  /* 0x0000001b001b7308 */ /* 0x000e220000000800 */
[-CC-:B------:R-:W-:Y:S01]  /*ad70*/  FFMA.FTZ R182, R50, R11.reuse, -R15.reuse ;  /* 0x0000000b32b67223 */ /* 0x180fe2000001080f */
[-CC-:B------:R-:W-:Y:S01]  /*ad80*/  FFMA.FTZ R183, R24, R11.reuse, -R15.reuse ;  /* 0x0000000b18b77223 */ /* 0x180fe2000001080f */
[-CC-:B------:R-:W-:Y:S01]  /*ad90*/  FFMA.FTZ R197, R54, R11.reuse, -R15.reuse ;  /* 0x0000000b36c57223 */ /* 0x180fe2000001080f */
[----:B------:R-:W-:Y:S01]  /*ada0*/  FFMA.FTZ R201, R78, R11, -R15 ;  /* 0x0000000b4ec97223 */ /* 0x000fe2000001080f */
[----:B------:R-:W-:Y:S02]  /*adb0*/  IMAD.MOV.U32 R15, RZ, RZ, 0x40000040 ;  /* 0x40000040ff0f7424 */ /* 0x000fe400078e00ff */
[----:B------:R-:W-:Y:S01]  /*adc0*/  FADD.FTZ R28, R32, R37 ;  /* 0x00000025201c7221 */ /* 0x000fe20000010000 */
[----:B-1----:R-:W-:Y:S01]  /*add0*/  F2FP.BF16.F32.PACK_AB R158, R35, R62 ;  /* 0x0000003e239e723e */ /* 0x002fe200000010ff */
[----:B------:R-:W1:Y:S01]  /*ade0*/  MUFU.EX2 R30, R30 ;  /* 0x0000001e001e7308 */ /* 0x000e620000000800 */
[----:B------:R-:W-:Y:S01]  /*adf0*/  @!P1 VIADD R20, R20, 0x38860 ;  /* 0x0003886014149836 */ /* 0x000fe20000000000 */
[----:B------:R-:W-:Y:S01]  /*ae00*/  R2UR UR7, R15 ;  /* 0x000000000f0772ca */ /* 0x000fe200000e0000 */
[----:B------:R-:W-:-:S03]  /*ae10*/  FADD.FTZ R25, R33, R28 ;  /* 0x0000001c21197221 */ /* 0x000fc60000010000 */
[----:B------:R-:W-:Y:S01]  /*ae20*/  @!P1 PRMT R20, RZ, 0x654, R20 ;  /* 0x00000654ff149816 */ /* 0x000fe20000000014 */
[----:B------:R-:W-:Y:S01]  /*ae30*/  FADD.FTZ R198, R62, R25 ;  /* 0x000000193ec67221 */ /* 0x000fe20000010000 */
[----:B------:R2:W3:Y:S01]  /*ae40*/  MUFU.EX2 R155, R14 ;  /* 0x0000000e009b7308 */ /* 0x0004e20000000800 */
[----:B0-----:R-:W-:Y:S01]  /*ae50*/  FADD.FTZ R15, R26, R27 ;  /* 0x0000001b1a0f7221 */ /* 0x001fe20000010000 */
[----:B------:R-:W-:Y:S01]  /*ae60*/  F2FP.BF16.F32.PACK_AB R153, R27, R26 ;  /* 0x0000001a1b99723e */ /* 0x000fe200000010ff */
[----:B------:R-:W-:-:S05]  /*ae70*/  FADD.FTZ R198, R35, R198 ;  /* 0x000000c623c67221 */ /* 0x000fca0000010000 */
[----:B------:R-:W0:Y:S01]  /*ae80*/  MUFU.EX2 R34, R34 ;  /* 0x0000002200227308 */ /* 0x000e220000000800 */
[----:B--2---:R-:W-:Y:S02]  /*ae90*/  @!P1 PRMT R14, RZ, 0x654, R13 ;  /* 0x00000654ff0e9816 */ /* 0x004fe4000000000d */
[----:B------:R-:W-:Y:S02]  /*aea0*/  LOP3.LUT R13, R56, 0x2000000, RZ, 0xfc, !PT ;  /* 0x02000000380d7812 */ /* 0x000fe400078efcff */
[----:B------:R2:W-:Y:S03]  /*aeb0*/  @!P1 SYNCS.ARRIVE.TRANS64.RED.A1T0 RZ, [R14+URZ], RZ ;  /* 0x000000ff0eff99a7 */ /* 0x0005e6000810043f */
[----:B------:R-:W4:Y:S01]  /*aec0*/  MUFU.EX2 R157, R36 ;  /* 0x00000024009d7308 */ /* 0x000f220000000800 */
[----:B--2---:R-:W-:-:S07]  /*aed0*/  IMAD R14, R18, 0x1000, R13 ;  /* 0x00001000120e7824 */ /* 0x004fce00078e020d */
[----:B------:R-:W2:Y:S01]  /*aee0*/  MUFU.EX2 R159, R38 ;  /* 0x00000026009f7308 */ /* 0x000ea20000000800 */
[C---:B------:R-:W-:Y:S01]  /*aef0*/  VIADD R24, R14.reuse, 0x80 ;  /* 0x000000800e187836 */ /* 0x040fe20000000000 */
[----:B------:R-:W-:-:S04]  /*af00*/  R2UR UR6, R14 ;  /* 0x000000000e0672ca */ /* 0x000fc800000e0000 */
[----:B------:R-:W-:Y:S01]  /*af10*/  R2UR UR10, R24 ;  /* 0x00000000180a72ca */ /* 0x000fe200000e0000 */
[----:B-1----:R-:W-:Y:S01]  /*af20*/  FADD.FTZ R24, R30, R15 ;  /* 0x0000000f1e187221 */ /* 0x002fe20000010000 */
[----:B------:R-:W1:Y:S03]  /*af30*/  MUFU.EX2 R176, R176 ;  /* 0x000000b000b07308 */ /* 0x000e660000000800 */
[C---:B---3--:R-:W-:Y:S01]  /*af40*/  FADD.FTZ R15, R155.reuse, R24 ;  /* 0x000000189b0f7221 */ /* 0x048fe20000010000 */
[----:B------:R-:W-:Y:S01]  /*af50*/  F2FP.BF16.F32.PACK_AB R155, R155, R30 ;  /* 0x0000001e9b9b723e */ /* 0x000fe200000010ff */
[----:B------:R-:W-:Y:S02]  /*af60*/  BAR.SYNC.DEFER_BLOCKING 0xf, 0x100 ;  /* 0x03c4000000007b1d */ /* 0x000fe40000010000 */
[----:B0-----:R-:W-:Y:S01]  /*af70*/  FADD.FTZ R24, R34, R15 ;  /* 0x0000000f22187221 */ /* 0x001fe20000010000 */
[----:B------:R-:W-:-:S03]  /*af80*/  IMAD.MOV.U32 R15, RZ, RZ, 0x40000040 ;  /* 0x40000040ff0f7424 */ /* 0x000fc600078e00ff */
[----:B------:R-:W0:Y:S01]  /*af90*/  MUFU.EX2 R170, R170 ;  /* 0x000000aa00aa7308 */ /* 0x000e220000000800 */
[C---:B----4-:R-:W-:Y:S01]  /*afa0*/  FADD.FTZ R24, R157.reuse, R24 ;  /* 0x000000189d187221 */ /* 0x050fe20000010000 */
[----:B------:R-:W-:-:S03]  /*afb0*/  F2FP.BF16.F32.PACK_AB R157, R157, R34 ;  /* 0x000000229d9d723e */ /* 0x000fc600000010ff */
[----:B--2---:R-:W-:Y:S01]  /*afc0*/  FADD.FTZ R200, R159, R24 ;  /* 0x000000189fc87221 */ /* 0x004fe20000010000 */
[C---:B-1----:R-:W-:Y:S02]  /*afd0*/  F2FP.BF16.F32.PACK_AB R159, R176.reuse, R159 ;  /* 0x0000009fb09f723e */ /* 0x042fe400000010ff */
[----:B------:R-:W-:Y:S01]  /*afe0*/  MUFU.EX2 R171, R171 ;  /* 0x000000ab00ab7308 */ /* 0x000fe20000000800 */
[----:B------:R-:W-:-:S07]  /*aff0*/  FADD.FTZ R200, R176, R200 ;  /* 0x000000c8b0c87221 */ /* 0x000fce0000010000 */
[----:B------:R-:W1:Y:S01]  /*b000*/  MUFU.EX2 R172, R172 ;  /* 0x000000ac00ac7308 */ /* 0x000e620000000800 */
[----:B0-----:R-:W-:Y:S01]  /*b010*/  F2FP.BF16.F32.PACK_AB R160, R170, R169 ;  /* 0x000000a9aaa0723e */ /* 0x001fe200000010ff */
[----:B------:R0:W-:Y:S01]  /*b020*/  STSM.16.M88.4 [R195+0x36400], R152 ;  /* 0x03640098c3007844 */ /* 0x0001e20000000200 */
[----:B------:R-:W-:-:S03]  /*b030*/  FADD.FTZ R169, R169, R198 ;  /* 0x000000c6a9a97221 */ /* 0x000fc60000010000 */
[----:B------:R2:W-:Y:S01]  /*b040*/  STSM.16.M88.4 [R209], R156 ;  /* 0x0000009cd1007844 */ /* 0x0005e20000000200 */
[----:B------:R-:W-:Y:S01]  /*b050*/  FADD.FTZ R170, R170, R169 ;  /* 0x000000a9aaaa7221 */ /* 0x000fe20000010000 */
[----:B------:R-:W-:Y:S08]  /*b060*/  MUFU.EX2 R177, R177 ;  /* 0x000000b100b17308 */ /* 0x000ff00000000800 */
[----:B------:R-:W3:Y:S01]  /*b070*/  MUFU.EX2 R178, R178 ;  /* 0x000000b200b27308 */ /* 0x000ee20000000800 */
[----:B-1----:R-:W-:Y:S01]  /*b080*/  F2FP.BF16.F32.PACK_AB R162, R172, R171 ;  /* 0x000000abaca2723e */ /* 0x002fe200000010ff */
[----:B------:R-:W-:-:S04]  /*b090*/  FADD.FTZ R171, R171, R170 ;  /* 0x000000aaabab7221 */ /* 0x000fc80000010000 */
[----:B------:R-:W-:Y:S02]  /*b0a0*/  FADD.FTZ R172, R172, R171 ;  /* 0x000000abacac7221 */ /* 0x000fe40000010000 */
[----:B------:R-:W1:Y:S08]  /*b0b0*/  MUFU.EX2 R179, R179 ;  /* 0x000000b300b37308 */ /* 0x000e700000000800 */
[----:B------:R-:W4:Y:S01]  /*b0c0*/  MUFU.EX2 R181, R181 ;  /* 0x000000b500b57308 */ /* 0x000f220000000800 */
[----:B---3--:R-:W-:Y:S01]  /*b0d0*/  F2FP.BF16.F32.PACK_AB R161, R178, R177 ;  /* 0x000000b1b2a1723e */ /* 0x008fe200000010ff */
[----:B------:R-:W-:-:S04]  /*b0e0*/  FADD.FTZ R177, R177, R200 ;  /* 0x000000c8b1b17221 */ /* 0x000fc80000010000 */
[----:B------:R-:W-:Y:S02]  /*b0f0*/  FADD.FTZ R178, R178, R177 ;  /* 0x000000b1b2b27221 */ /* 0x000fe40000010000 */
[----:B------:R-:W-:Y:S02]  /*b100*/  MUFU.EX2 R173, R173 ;  /* 0x000000ad00ad7308 */ /* 0x000fe40000000800 */
[----:B-1----:R-:W-:-:S06]  /*b110*/  FADD.FTZ R178, R179, R178 ;  /* 0x000000b2b3b27221 */ /* 0x002fcc0000010000 */
[----:B------:R-:W1:Y:S01]  /*b120*/  MUFU.EX2 R174, R174 ;  /* 0x000000ae00ae7308 */ /* 0x000e620000000800 */
[C---:B----4-:R-:W-:Y:S01]  /*b130*/  F2FP.BF16.F32.PACK_AB R163, R181.reuse, R179 ;  /* 0x000000b3b5a3723e */ /* 0x050fe200000010ff */
[----:B------:R-:W-:-:S04]  /*b140*/  FADD.FTZ R181, R181, R178 ;  /* 0x000000b2b5b57221 */ /* 0x000fc80000010000 */
[----:B------:R2:W-:Y:S02]  /*b150*/  STSM.16.M88.4 [R196], R160 ;  /* 0x000000a0c4007844 */ /* 0x0005e40000000200 */
[----:B------:R-:W3:Y:S08]  /*b160*/  MUFU.EX2 R175, R175 ;  /* 0x000000af00af7308 */ /* 0x000ef00000000800 */
[----:B------:R-:W4:Y:S01]  /*b170*/  MUFU.EX2 R199, R199 ;  /* 0x000000c700c77308 */ /* 0x000f220000000800 */
[----:B-1----:R-:W-:Y:S01]  /*b180*/  F2FP.BF16.F32.PACK_AB R164, R174, R173 ;  /* 0x000000adaea4723e */ /* 0x002fe200000010ff */
[----:B------:R-:W-:-:S04]  /*b190*/  FADD.FTZ R173, R173, R172 ;  /* 0x000000acadad7221 */ /* 0x000fc80000010000 */
[----:B------:R-:W-:Y:S02]  /*b1a0*/  FADD.FTZ R174, R174, R173 ;  /* 0x000000adaeae7221 */ /* 0x000fe40000010000 */
[----:B------:R-:W-:Y:S02]  /*b1b0*/  MUFU.EX2 R182, R182 ;  /* 0x000000b600b67308 */ /* 0x000fe40000000800 */
[----:B---3--:R-:W-:-:S06]  /*b1c0*/  FADD.FTZ R174, R175, R174 ;  /* 0x000000aeafae7221 */ /* 0x008fcc0000010000 */
[----:B------:R-:W1:Y:S01]  /*b1d0*/  MUFU.EX2 R183, R183 ;  /* 0x000000b700b77308 */ /* 0x000e620000000800 */
[C---:B----4-:R-:W-:Y:S01]  /*b1e0*/  F2FP.BF16.F32.PACK_AB R166, R199.reuse, R175 ;  /* 0x000000afc7a6723e */ /* 0x050fe200000010ff */
[----:B------:R-:W-:-:S06]  /*b1f0*/  FADD.FTZ R199, R199, R174 ;  /* 0x000000aec7c77221 */ /* 0x000fcc0000010000 */
[----:B------:R-:W3:Y:S08]  /*b200*/  MUFU.EX2 R197, R197 ;  /* 0x000000c500c57308 */ /* 0x000ef00000000800 */
[----:B------:R-:W4:Y:S01]  /*b210*/  MUFU.EX2 R201, R201 ;  /* 0x000000c900c97308 */ /* 0x000f220000000800 */
[----:B-1----:R-:W-:Y:S01]  /*b220*/  F2FP.BF16.F32.PACK_AB R165, R183, R182 ;  /* 0x000000b6b7a5723e */ /* 0x002fe200000010ff */
[----:B------:R-:W-:-:S04]  /*b230*/  FADD.FTZ R182, R182, R181 ;  /* 0x000000b5b6b67221 */ /* 0x000fc80000010000 */
[----:B------:R-:W-:-:S04]  /*b240*/  FADD.FTZ R182, R183, R182 ;  /* 0x000000b6b7b67221 */ /* 0x000fc80000010000 */
[----:B---3--:R-:W-:Y:S01]  /*b250*/  FADD.FTZ R182, R197, R182 ;  /* 0x000000b6c5b67221 */ /* 0x008fe20000010000 */
[----:B----4-:R-:W-:-:S03]  /*b260*/  F2FP.BF16.F32.PACK_AB R167, R201, R197 ;  /* 0x000000c5c9a7723e */ /* 0x010fc600000010ff */
[----:B------:R-:W-:Y:S02]  /*b270*/  FADD.FTZ R201, R201, R182 ;  /* 0x000000b6c9c97221 */ /* 0x000fe40000010000 */
[----:B------:R2:W-:Y:S01]  /*b280*/  STSM.16.M88.4 [R208], R164 ;  /* 0x000000a4d0007844 */ /* 0x0005e20000000200 */
[----:B------:R-:W-:-:S06]  /*b290*/  WARPGROUP.ARRIVE ;  /* 0x00000000000079c5 */ /* 0x000fcc0000000000 */
[----:B------:R-:W-:Y:S03]  /*b2a0*/  HGMMA.64x256x16.F32.BF16 R24, R152, gdesc[UR4].tnspB, RZ, !UPT, gsb0 ;  /* 0x43e0000498187df0 */ /* 0x000fe6000c0018ff */
[----:B------:R-:W-:Y:S02]  /*b2b0*/  WARPGROUP.DEPBAR.LE gsb0, 0x0 ;  /* 0x00008000000079c5 */ /* 0x000fe40000010000 */
[----:B------:R-:W-:Y:S01]  /*b2c0*/  WARPGROUP.ARRIVE ;  /* 0x00000000000079c5 */ /* 0x000fe20000000000 */
[C---:B0-----:R-:W-:Y:S02]  /*b2d0*/  VIADD R152, R14.reuse, 0x100 ;  /* 0x000001000e987836 */ /* 0x041fe40000000000 */
[----:B------:R-:W-:Y:S02]  /*b2e0*/  IMAD.MOV.U32 R153, RZ, RZ, 0x40000040 ;  /* 0x40000040ff997424 */ /* 0x000fe400078e00ff */
[----:B------:R-:W-:-:S15]  /*b2f0*/  VIADD R14, R14, 0x180 ;  /* 0x000001800e0e7836 */ /* 0x000fde0000000000 */
[----:B------:R-:W-:-:S03]  /*b300*/  NOP ;  /* 0x0000000000007918 */ /* 0x000fc60000000000 */
        /* <DEDUP_REMOVED lines=24> */
[----:B------:R-:W-:Y:S02]  /*b490*/  VIADD R15, R180, 0xfffffffe ;  /* 0xfffffffeb40f7836 */ /* 0x000fe40000000000 */
[----:B------:R-:W-:Y:S02]  /*b4a0*/  IMAD.MOV.U32 R200, RZ, RZ, R21 ;  /* 0x000000ffffc87224 */ /* 0x000fe400078e0015 */
[----:B------:R-:W-:Y:S02]  /*b4b0*/  IMAD.MOV.U32 R197, RZ, RZ, R12 ;  /* 0x000000ffffc57224 */ /* 0x000fe400078e000c */
[----:B------:R-:W-:-:S07]  /*b4c0*/  IMAD.MOV.U32 R198, RZ, RZ, R18 ;  /* 0x000000ffffc67224 */ /* 0x000fce00078e0012 */
.L_x_4615:
[----:B------:R-:W-:Y:S01]  /*b4d0*/  VIADD R18, R198, 0x1 ;  /* 0x00000001c6127836 */ /* 0x000fe20000000000 */
[C---:B------:R-:W-:Y:S01]  /*b4e0*/  ISETP.GT.AND P2, PT, R15.reuse, RZ, PT ;  /* 0x000000ff0f00720c */ /* 0x040fe20003f44270 */
[----:B------:R-:W-:-:S03]  /*b4f0*/  VIADD R15, R15, 0xffffffff ;  /* 0xffffffff0f0f7836 */ /* 0x000fc60000000000 */
[----:B------:R-:W-:-:S04]  /*b500*/  ISETP.NE.AND P3, PT, R18, 0x2, PT ;  /* 0x000000021200780c */ /* 0x000fc80003f65270 */
[----:B------:R-:W-:Y:S02]  /*b510*/  SEL R12, RZ, 0x1, P3 ;  /* 0x00000001ff0c7807 */ /* 0x000fe40001800000 */
[----:B------:R-:W-:Y:S02]  /*b520*/  SEL R18, R18, RZ, P3 ;  /* 0x000000ff12127207 */ /* 0x000fe40001800000 */
[----:B------:R-:W-:Y:S01]  /*b530*/  LOP3.LUT R23, R23, R12, RZ, 0x3c, !PT ;  /* 0x0000000c17177212 */ /* 0x000fe200078e3cff */
[----:B---3--:R-:W-:Y:S06]  /*b540*/  @!P0 BRA `(.L_x_4605) ;  /* 0x0000000000048947 */ /* 0x008fec0003800000 */
[----:B------:R-:W-:Y:S01]  /*b550*/  BPT.TRAP 0x1 ;  /* 0x000000040000795c */ /* 0x000fe20000300000 */
.L_x_4605:
[----:B------:R-:W-:Y:S01]  /*b560*/  IMAD R14, R18, 0x8, R2 ;  /* 0x00000008120e7824 */ /* 0x000fe200078e0202 */
[----:B------:R-:W-:-:S04]  /*b570*/  SHF.L.U32 R11, R23, 0x1f, RZ ;  /* 0x0000001f170b7819 */ /* 0x000fc800000006ff */
[----:B------:R0:W1:Y:S01]  /*b580*/  SYNCS.PHASECHK.TRANS64.TRYWAIT P3, [R14+URZ+0x38830], R11 ;  /* 0x0388300b0e0075a7 */ /* 0x000062000806017f */
[----:B------:R-:W-:Y:S05]  /*b590*/  @!P0 BRA `(.L_x_4606) ;  /* 0x0000000000048947 */ /* 0x000fea0003800000 */
[----:B------:R-:W-:Y:S01]  /*b5a0*/  BPT.TRAP 0x1 ;  /* 0x000000040000795c */ /* 0x000fe20000300000 */
.L_x_4606:
[----:B------:R-:W-:Y:S01]  /*b5b0*/  VIADD R12, R2, 0x20400 ;  /* 0x00020400020c7836 */ /* 0x000fe20000000000 */
[----:B------:R-:W-:Y:S01]  /*b5c0*/  BSSY B1, `(.L_x_4607) ;  /* 0x0000009000017945 */ /* 0x000fe20003800000 */
[----:B------:R-:W-:Y:S02]  /*b5d0*/  IMAD R154, R18, 0x200, R3 ;  /* 0x00000200129a7824 */ /* 0x000fe400078e0203 */
[----:B------:R-:W-:Y:S01]  /*b5e0*/  IMAD.MOV.U32 R155, RZ, RZ, 0x40000040 ;  /* 0x40000040ff9b7424 */ /* 0x000fe200078e00ff */
[----:B------:R-:W-:-:S04]  /*b5f0*/  SHF.R.U32.HI R12, RZ, 0x4, R12 ;  /* 0x00000004ff0c7819 */ /* 0x000fc8000001160c */
[----:B------:R-:W-:-:S04]  /*b600*/  LOP3.LUT R12, R12, 0x3fff, RZ, 0xc0, !PT ;  /* 0x00003fff0c0c7812 */ /* 0x000fc800078ec0ff */
[----:B--2---:R-:W-:Y:S01]  /*b610*/  LOP3.LUT R20, R12, 0x10000, RZ, 0xfc, !PT ;  /* 0x000100000c147812 */ /* 0x004fe200078efcff */
[----:B-1----:R-:W-:Y:S06]  /*b620*/  @P3 BRA `(.L_x_4608) ;  /* 0x0000000000083947 */ /* 0x002fec0003800000 */
[----:B------:R-:W1:Y:S02]  /*b630*/  SYNCS.PHASECHK.TRANS64.TRYWAIT P3, [R14+URZ+0x38830], R11 ;  /* 0x0388300b0e0075a7 */ /* 0x000e64000806017f */
[----:B-1----:R-:W-:Y:S05]  /*b640*/  @!P3 BRA `(.L_x_4609) ;  /* 0x0000010c0008b947 */ /* 0x002fea0003800000 */
.L_x_4608:
[----:B------:R-:W-:Y:S05]  /*b650*/  BSYNC B1 ;  /* 0x0000000000017941 */ /* 0x000fea0003800000 */
.L_x_4607:
        /* <DEDUP_REMOVED lines=14> */
[----:B------:R-:W-:Y:S01]  /*b740*/  WARPGROUP.ARRIVE ;  /* 0x00000000000079c5 */ /* 0x000fe20000000000 */
[----:B------:R-:W-:Y:S02]  /*b750*/  R2UR UR8, R4 ;  /* 0x00000000040872ca */ /* 0x000fe400000e0000 */
[----:B------:R-:W-:Y:S02]  /*b760*/  R2UR UR9, R5 ;  /* 0x00000000050972ca */ /* 0x000fe400000e0000 */
[----:B------:R-:W-:Y:S01]  /*b770*/  R2UR UR14, R20 ;  /* 0x00000000140e72ca */ /* 0x000fe200000e0000 */
[----:B------:R-:W-:Y:S01]  /*b780*/  HGMMA.64x64x16.F32.BF16 R152, gdesc[UR4], RZ, !UPT, gsb0 ;  /* 0x00e00000049879f0 */ /* 0x000fe2000c0018ff */
[----:B------:R-:W-:-:S02]  /*b790*/  R2UR UR15, R21 ;  /* 0x00000000150f72ca */ /* 0x000fc400000e0000 */
[----:B------:R-:W-:Y:S02]  /*b7a0*/  R2UR UR12, R6 ;  /* 0x00000000060c72ca */ /* 0x000fe400000e0000 */
        /* <DEDUP_REMOVED lines=13> */
[----:B------:R-:W-:Y:S05]  /*b880*/  @!P0 BRA `(.L_x_4610) ;  /* 0x0000000000048947 */ /* 0x000fea0003800000 */
[----:B------:R-:W-:Y:S01]  /*b890*/  BPT.TRAP 0x1 ;  /* 0x000000040000795c */ /* 0x000fe20000300000 */
.L_x_4610:
[----:B------:R2:W3:Y:S01]  /*b8a0*/  SYNCS.PHASECHK.TRANS64.TRYWAIT P3, [R14+URZ+0x38850], R11 ;  /* 0x0388500b0e0075a7 */ /* 0x0004e2000806017f */
[----:B------:R-:W-:Y:S05]  /*b8b0*/  @!P0 BRA `(.L_x_4611) ;  /* 0x0000000000048947 */ /* 0x000fea0003800000 */
[----:B------:R-:W-:Y:S01]  /*b8c0*/  BPT.TRAP 0x1 ;  /* 0x000000040000795c */ /* 0x000fe20000300000 */
.L_x_4611:
[----:B------:R-:W-:Y:S04]  /*b8d0*/  BSSY B1, `(.L_x_4612) ;  /* 0x0000004000017945 */ /* 0x000fe80003800000 */
[----:B---3--:R-:W-:Y:S05]  /*b8e0*/  @P3 BRA `(.L_x_4613) ;  /* 0x0000000000083947 */ /* 0x008fea0003800000 */
[----:B------:R-:W3:Y:S02]  /*b8f0*/  SYNCS.PHASECHK.TRANS64.TRYWAIT P3, [R14+URZ+0x38850], R11 ;  /* 0x0388500b0e0075a7 */ /* 0x000ee4000806017f */
[----:B---3--:R-:W-:Y:S05]  /*b900*/  @!P3 BRA `(.L_x_4614) ;  /* 0x00000108006cb947 */ /* 0x008fea0003800000 */
.L_x_4613:
[----:B------:R-:W-:Y:S05]  /*b910*/  BSYNC B1 ;  /* 0x0000000000017941 */ /* 0x000fea0003800000 */
.L_x_4612:
[----:B0123--:R-:W-:Y:S01]  /*b920*/  VIADD R11, R2, 0x26400 ;  /* 0x00026400020b7836 */ /* 0x00ffe20000000000 */
[----:B------:R-:W-:Y:S01]  /*b930*/  WARPGROUP.ARRIVE ;  /* 0x00000000000079c5 */ /* 0x000fe20000000000 */
[----:B------:R-:W-:-:S05]  /*b940*/  VIADD R204, R0, 0x6 ;  /* 0x0000000600cc7836 */ /* 0x000fca0000000000 */
[----:B------:R-:W0:Y:S01]  /*b950*/  S2R R12, SR_TID.X ;  /* 0x00000000000c7919 */ /* 0x000e220000002100 */
[----:B------:R-:W-:Y:S01]  /*b960*/  VIADD R20, R0, 0x200 ;  /* 0x0000020000147836 */ /* 0x000fe20000000000 */
[----:B------:R-:W-:Y:S01]  /*b970*/  SHF.R.U32.HI R11, RZ, 0x4, R11 ;  /* 0x00000004ff0b7819 */ /* 0x000fe2000001160b */
[----:B------:R-:W-:Y:S02]  /*b980*/  IMAD R202, R18, 0x1000, R10 ;  /* 0x0000100012ca7824 */ /* 0x000fe400078e020a */
[----:B------:R-:W-:Y:S01]  /*b990*/  IMAD.MOV.U32 R203, RZ, RZ, 0x40000040 ;  /* 0x40000040ffcb7424 */ /* 0x000fe200078e00ff */
[----:B------:R-:W-:Y:S01]  /*b9a0*/  LOP3.LUT R11, R11, 0x3fff, RZ, 0xc0, !PT ;  /* 0x00003fff0b0b7812 */ /* 0x000fe200078ec0ff */
[----:B------:R-:W-:Y:S01]  /*b9b0*/  IMAD.MOV.U32 R207, RZ, RZ, 0x40000040 ;  /* 0x40000040ffcf7424 */ /* 0x000fe200078e00ff */
[C---:B------:R-:W-:Y:S01]  /*b9c0*/  R2UR UR6, R202.reuse ;  /* 0x00000000ca0672ca */ /* 0x040fe200000e0000 */
[----:B------:R-:W-:Y:S01]  /*b9d0*/  IMAD.MOV.U32 R205, RZ, RZ, 0x40000040 ;  /* 0x40000040ffcd7424 */ /* 0x000fe200078e00ff */
[----:B------:R-:W-:Y:S01]  /*b9e0*/  LOP3.LUT R0, R11, 0x10000, RZ, 0xfc, !PT ;  /* 0x000100000b007812 */ /* 0x000fe200078efcff */
[----:B------:R-:W-:Y:S01]  /*b9f0*/  IMAD.MOV.U32 R21, RZ, RZ, 0x40000040 ;  /* 0x40000040ff157424 */ /* 0x000fe200078e00ff */
[----:B------:R-:W-:Y:S01]  /*ba00*/  R2UR UR7, R203 ;  /* 0x00000000cb0772ca */ /* 0x000fe200000e0000 */
[----:B------:R-:W-:Y:S01]  /*ba10*/  VIADD R203, R202, 0x800 ;  /* 0x00000800cacb7836 */ /* 0x000fe20000000000 */
[----:B------:R-:W-:Y:S01]  /*ba20*/  R2UR UR5, R207 ;  /* 0x00000000cf0572ca */ /* 0x000fe200000e0000 */
[----:B------:R-:W-:-:S02]  /*ba30*/  IMAD.MOV.U32 R206, RZ, RZ, R0 ;  /* 0x000000ffffce7224 */ /* 0x000fc400078e0000 */
[----:B------:R-:W-:-:S03]  /*ba40*/  IMAD.MOV.U32 R207, RZ, RZ, 0x40000040 ;  /* 0x40000040ffcf7424 */ /* 0x000fc600078e00ff */
[----:B------:R-:W-:Y:S01]  /*ba50*/  R2UR UR4, R206 ;  /* 0x00000000ce0472ca */ /* 0x000fe200000e0000 */
[----:B------:R-:W-:Y:S01]  /*ba60*/  VIADD R206, R0, 0x2 ;  /* 0x0000000200ce7836 */ /* 0x000fe20000000000 */
[----:B0-----:R-:W-:-:S11]  /*ba70*/  SHF.R.U32.HI R12, RZ, 0x7, R12 ;  /* 0x00000007ff0c7819 */ /* 0x001fd6000001160c */
[----:B------:R-:W-:Y:S01]  /*ba80*/  HGMMA.64x64x16.F32.BF16 R152, gdesc[UR4], R152, gsb0 ;  /* 0x00e00000049879f0 */ /* 0x000fe20008001898 */
[----:B------:R-:W-:Y:S01]  /*ba90*/  R2UR UR4, R206 ;  /* 0x00000000ce0472ca */ /* 0x000fe200000e0000 */
[----:B------:R-:W-:Y:S01]  /*baa0*/  VIADD R206, R202, 0x2 ;  /* 0x00000002cace7836 */ /* 0x000fe20000000000 */
[----:B------:R-:W-:Y:S01]  /*bab0*/  R2UR UR5, R207 ;  /* 0x00000000cf0572ca */ /* 0x000fe200000e0000 */
[----:B------:R-:W-:Y:S01]  /*bac0*/  IMAD.MOV.U32 R207, RZ, RZ, 0x40000040 ;  /* 0x40000040ffcf7424 */ /* 0x000fe200078e00ff */
[----:B------:R-:W0:Y:S02]  /*bad0*/  SHFL.IDX PT, R11, R12, RZ, 0x1f ;  /* 0x00001fff0c0b7589 */ /* 0x000e2400000e0000 */
[----:B------:R-:W-:Y:S01]  /*bae0*/  R2UR UR6, R206 ;  /* 0x00000000ce0672ca */ /* 0x000fe200000e0000 */
[----:B------:R-:W-:Y:S01]  /*baf0*/  VIADD R206, R0, 0x4 ;  /* 0x0000000400ce7836 */ /* 0x000fe20000000000 */
[----:B------:R-:W-:Y:S01]  /*bb00*/  R2UR UR7, R207 ;  /* 0x00000000cf0772ca */ /* 0x000fe200000e0000 */
[----:B------:R-:W-:Y:S01]  /*bb10*/  IMAD.MOV.U32 R207, RZ, RZ, 0x40000040 ;  /* 0x40000040ffcf7424 */ /* 0x000fe200078e00ff */
[----:B0-----:R-:W-:-:S04]  /*bb20*/  ISETP.GT.AND P3, PT, R11, 0x7f, PT ;  /* 0x0000007f0b00780c */ /* 0x001fc80003f64270 */
[----:B------:R-:W-:Y:S01]  /*bb30*/  SEL R12, RZ, 0x2, !P3 ;  /* 0x00000002ff0c7807 */ /* 0x000fe20005800000 */
[----:B------:R-:W-:Y:S02]  /*bb40*/  WARPGROUP.DEPBAR.LE gsb0, 0x0 ;  /* 0x00008000000079c5 */ /* 0x000fe40000010000 */
[----:B------:R-:W-:-:S06]  /*bb50*/  WARPGROUP.ARRIVE ;  /* 0x00000000000079c5 */ /* 0x000fcc0000000000 */
[----:B------:R-:W-:Y:S01]  /*bb60*/  HGMMA.64x64x16.F32.BF16 R152, gdesc[UR4], R152, gsb0 ;  /* 0x00e00000049879f0 */ /* 0x000fe20008001898 */
[----:B------:R-:W-:Y:S01]  /*bb70*/  R2UR UR4, R206 ;  /* 0x00000000ce0472ca */ /* 0x000fe200000e0000 */
[----:B------:R-:W-:Y:S01]  /*bb80*/  VIADD R206, R202, 0x4 ;  /* 0x00000004cace7836 */ /* 0x000fe20000000000 */
[----:B------:R-:W-:Y:S01]  /*bb90*/  R2UR UR5, R207 ;  /* 0x00000000cf0572ca */ /* 0x000fe200000e0000 */
[----:B------:R-:W-:-:S03]  /*bba0*/  IMAD.MOV.U32 R207, RZ, RZ, 0x40000040 ;  /* 0x40000040ffcf7424 */ /* 0x000fc600078e00ff */
[----:B------:R-:W-:Y:S01]  /*bbb0*/  R2UR UR6, R206 ;  /* 0x00000000ce0672ca */ /* 0x000fe200000e0000 */
[----:B------:R-:W-:Y:S01]  /*bbc0*/  IMAD.MOV.U32 R206, RZ, RZ, 0x28 ;  /* 0x00000028ffce7424 */ /* 0x000fe200078e00ff */
[----:B------:R-:W-:Y:S01]  /*bbd0*/  R2UR UR7, R207 ;  /* 0x00000000cf0772ca */ /* 0x000fe200000e0000 */
[----:B------:R-:W-:-:S03]  /*bbe0*/  IMAD.MOV.U32 R207, RZ, RZ, 0xa00 ;  /* 0x00000a00ffcf7424 */ /* 0x000fc600078e00ff */
[----:B------:R-:W-:Y:S02]  /*bbf0*/  SEL R206, R206, 0x26, P3 ;  /* 0x00000026cece7807 */ /* 0x000fe40001800000 */
[----:B------:R-:W-:Y:S02]  /*bc00*/  SEL R207, R207, 0x980, P3 ;  /* 0x00000980cfcf7807 */ /* 0x000fe40001800000 */
[----:B------:R-:W-:Y:S02]  /*bc10*/  LOP3.LUT R206, R206, 0x6, RZ, 0xc0, !PT ;  /* 0x00000006cece7812 */ /* 0x000fe400078ec0ff */
[----:B------:R-:W-:Y:S01]  /*bc20*/  LOP3.LUT R207, R207, 0xa00, RZ, 0xc0, !PT ;  /* 0x00000a00cfcf7812 */ /* 0x000fe200078ec0ff */
        /* <DEDUP_REMOVED lines=8> */
[----:B------:R-:W-:Y:S01]  /*bcb0*/  VIADD R204, R0, 0x800 ;  /* 0x0000080000cc7836 */ /* 0x000fe20000000000 */
[----:B------:R-:W-:Y:S01]  /*bcc0*/  R2UR UR7, R205 ;  /* 0x00000000cd0772ca */ /* 0x000fe200000e0000 */
[----:B------:R-:W-:-:S05]  /*bcd0*/  IMAD.MOV.U32 R205, RZ, RZ, 0x4 ;  /* 0x00000004ffcd7424 */ /* 0x000fca00078e00ff */
[----:B------:R-:W-:Y:S01]  /*bce0*/  SEL R11, R205, 0x2, P3 ;  /* 0x00000002cd0b7807 */ /* 0x000fe20001800000 */
        /* <DEDUP_REMOVED lines=150> */
[----:B------:R-:W-:Y:S02]  /*c650*/  R2UR UR4, R20 ;  /* 0x00000000140472ca */ /* 0x000fe400000e0000 */
[----:B------:R-:W-:Y:S01]  /*c660*/  R2UR UR5, R21 ;  /* 0x00000000150572ca */ /* 0x000fe200000e0000 */
[----:B------:R-:W-:Y:S01]  /*c670*/  VIADD R21, R0, 0xa00 ;  /* 0x00000a0000157836 */ /* 0x000fe20000000000 */
[----:B------:R-:W-:Y:S01]  /*c680*/  SEL R20, R205, 0x6, !P3 ;  /* 0x00000006cd147807 */ /* 0x000fe20005800000 */
[----:B------:R-:W-:-:S04]  /*c690*/  IMAD.MOV.U32 R205, RZ, RZ, 0x40000040 ;  /* 0x40000040ffcd7424 */ /* 0x000fc800078e00ff */
[----:B------:R-:W-:Y:S01]  /*c6a0*/  IMAD.IADD R204, R204, 0x1, R20 ;  /* 0x00000001cccc7824 */ /* 0x000fe200078e0214 */
[----:B------:R-:W-:Y:S02]  /*c6b0*/  WARPGROUP.DEPBAR.LE gsb0, 0x0 ;  /* 0x00008000000079c5 */ /* 0x000fe40000010000 */
[----:B------:R-:W-:-:S06]  /*c6c0*/  WARPGROUP.ARRIVE ;  /* 0x00000000000079c5 */ /* 0x000fcc0000000000 */
[----:B------:R-:W-:Y:S01]  /*c6d0*/  HGMMA.64x64x16.F32.BF16 R152, gdesc[UR4], R152, gsb0 ;  /* 0x00e00000049879f0 */ /* 0x000fe20008001898 */
[----:B------:R-:W-:Y:S01]  /*c6e0*/  R2UR UR4, R204 ;  /* 0x00000000cc0472ca */ /* 0x000fe200000e0000 */
[----:B------:R-:W-:Y:S01]  /*c6f0*/  IMAD.IADD R204, R203, 0x1, R20 ;  /* 0x00000001cbcc7824 */ /* 0x000fe200078e0214 */
[----:B------:R-:W-:Y:S01]  /*c700*/  R2UR UR5, R205 ;  /* 0x00000000cd0572ca */ /* 0x000fe200000e0000 */
[----:B------:R-:W-:Y:S02]  /*c710*/  IMAD.MOV.U32 R205, RZ, RZ, 0x40000040 ;  /* 0x40000040ffcd7424 */ /* 0x000fe400078e00ff */
[----:B------:R-:W-:Y:S01]  /*c720*/  VIADD R203, R202, 0xa00 ;  /* 0x00000a00cacb7836 */ /* 0x000fe20000000000 */
[----:B------:R-:W-:Y:S02]  /*c730*/  R2UR UR6, R204 ;  /* 0x00000000cc0672ca */ /* 0x000fe400000e0000 */
[----:B------:R-:W-:Y:S01]  /*c740*/  R2UR UR7, R205 ;  /* 0x00000000cd0772ca */ /* 0x000fe200000e0000 */
[----:B------:R-:W-:Y:S01]  /*c750*/  IMAD.MOV.U32 R205, RZ, RZ, 0x40000040 ;  /* 0x40000040ffcd7424 */ /* 0x000fe200078e00ff */
[----:B------:R-:W-:-:S02]  /*c760*/  IADD3 R204, R206, R207, R0 ;  /* 0x000000cfcecc7210 */ /* 0x000fc40007ffe000 */
[----:B------:R-:W-:Y:S01]  /*c770*/  IADD3 R206, R206, R207, R202 ;  /* 0x000000cfcece7210 */ /* 0x000fe20007ffe0ca */
        /* <DEDUP_REMOVED lines=37> */
[----:B------:R-:W-:Y:S02]  /*c9d0*/  IMAD.MOV.U32 R205, RZ, RZ, 0x40000040 ;  /* 0x40000040ffcd7424 */ /* 0x000fe400078e00ff */
[----:B------:R-:W-:Y:S01]  /*c9e0*/  VIADD R21, R0, 0xc00 ;  /* 0x00000c0000157836 */ /* 0x000fe20000000000 */
[----:B------:R-:W-:Y:S02]  /*c9f0*/  WARPGROUP.DEPBAR.LE gsb0, 0x0 ;  /* 0x00008000000079c5 */ /* 0x000fe40000010000 */
[----:B------:R-:W-:-:S07]  /*ca00*/  WARPGROUP.ARRIVE ;  /* 0x00000000000079c5 */ /* 0x000fce0000000000 */
        /* <DEDUP_REMOVED lines=71> */
[----:B------:R-:W-:Y:S02]  /*ce80*/  R2UR UR6, R206 ;  /* 0x00000000ce0672ca */ /* 0x000fe400000e0000 */
[----:B------:R-:W-:Y:S01]  /*ce90*/  R2UR UR7, R207 ;  /* 0x00000000cf0772ca */ /* 0x000fe200000e0000 */
[----:B------:R-:W-:Y:S02]  /*cea0*/  WARPGROUP.DEPBAR.LE gsb0, 0x0 ;  /* 0x00008000000079c5 */ /* 0x000fe40000010000 */
[----:B------:R-:W-:-:S10]  /*ceb0*/  WARPGROUP.ARRIVE ;  /* 0x00000000000079c5 */ /* 0x000fd40000000000 */
        /* <DEDUP_REMOVED lines=15> */
[----:B------:R-:W-:Y:S02]  /*cfb0*/  IMAD.MOV.U32 R205, RZ, RZ, 0x40000040 ;  /* 0x40000040ffcd7424 */ /* 0x000fe400078e00ff */
[----:B------:R-:W-:Y:S01]  /*cfc0*/  IMAD.MOV.U32 R11, RZ, RZ, 0x1000 ;  /* 0x00001000ff0b7424 */ /* 0x000fe200078e00ff */
[----:B------:R-:W-:Y:S01]  /*cfd0*/  R2UR UR6, R204 ;  /* 0x00000000cc0672ca */ /* 0x000fe200000e0000 */
[----:B------:R-:W-:Y:S01]  /*cfe0*/  IMAD.IADD R204, R20, 0x1, R21 ;  /* 0x0000000114cc7824 */ /* 0x000fe200078e0215 */
[----:B------:R-:W-:Y:S01]  /*cff0*/  R2UR UR7, R205 ;  /* 0x00000000cd0772ca */ /* 0x000fe200000e0000 */
[----:B------:R-:W-:Y:S01]  /*d000*/  IMAD.IADD R20, R203, 0x1, R20 ;  /* 0x00000001cb147824 */ /* 0x000fe200078e0214 */
[----:B------:R-:W-:Y:S01]  /*d010*/  SEL R11, R11, 0xf80, P3 ;  /* 0x00000f800b0b7807 */ /* 0x000fe20001800000 */
[----:B------:R-:W-:-:S02]  /*d020*/  IMAD.MOV.U32 R205, RZ, RZ, 0x40000040 ;  /* 0x40000040ffcd7424 */ /* 0x000fc400078e00ff */
[----:B------:R-:W-:Y:S01]  /*d030*/  IMAD.MOV.U32 R21, RZ, RZ, 0x40000040 ;  /* 0x40000040ff157424 */ /* 0x000fe200078e00ff */
[----:B------:R-:W-:Y:S01]  /*d040*/  LOP3.LUT R11, R11, 0x1e00, RZ, 0xc0, !PT ;  /* 0x00001e000b0b7812 */ /* 0x000fe200078ec0ff */
        /* <DEDUP_REMOVED lines=9> */
[----:B------:R-:W-:Y:S02]  /*d0e0*/  R2UR UR4, R20 ;  /* 0x00000000140472ca */ /* 0x000fe400000e0000 */
[----:B------:R-:W-:Y:S01]  /*d0f0*/  R2UR UR5, R21 ;  /* 0x00000000150572ca */ /* 0x000fe200000e0000 */
[----:B------:R-:W-:Y:S01]  /*d100*/  IMAD.MOV.U32 R21, RZ, RZ, 0x40000040 ;  /* 0x40000040ff157424 */ /* 0x000fe200078e00ff */
[----:B------:R-:W-:Y:S01]  /*d110*/  IADD3 R20, R203, R11, R0 ;  /* 0x0000000bcb147210 */ /* 0x000fe20007ffe000 */
[----:B------:R-:W-:Y:S01]  /*d120*/  IMAD.MOV.U32 R203, RZ, RZ, 0x40000040 ;  /* 0x40000040ffcb7424 */ /* 0x000fe200078e00ff */
[----:B------:R-:W-:-:S02]  /*d130*/  WARPGROUP.DEPBAR.LE gsb0, 0x0 ;  /* 0x00008000000079c5 */ /* 0x000fc40000010000 */
[----:B------:R-:W-:-:S07]  /*d140*/  WARPGROUP.ARRIVE ;  /* 0x00000000000079c5 */ /* 0x000fce0000000000 */
[----:B------:R-:W-:Y:S01]  /*d150*/  HGMMA.64x64x16.F32.BF16 R152, gdesc[UR4], R152, gsb0 ;  /* 0x00e00000049879f0 */ /* 0x000fe20008001898 */
[----:B------:R-:W-:Y:S01]  /*d160*/  R2UR UR4, R20 ;  /* 0x00000000140472ca */ /* 0x000fe200000e0000 */
[----:B------:R-:W-:Y:S01]  /*d170*/  IMAD R20, R18, 0x1000, R13 ;  /* 0x0000100012147824 */ /* 0x000fe200078e020d */
        /* <DEDUP_REMOVED lines=8> */
[----:B------:R-:W-:Y:S01]  /*d200*/  ULDC UR4, c[0x0][0xa80] ;  /* 0x0002a00000047ab9 */ /* 0x000fe20000000800 */
[----:B------:R-:W-:Y:S01]  /*d210*/  R2UR UR6, R20 ;  /* 0x00000000140672ca */ /* 0x000fe200000e0000 */
[----:B------:R-:W-:Y:S02]  /*d220*/  WARPGROUP.DEPBAR.LE gsb0, 0x0 ;  /* 0x00008000000079c5 */ /* 0x000fe40000010000 */
        /* <DEDUP_REMOVED lines=31> */
[----:B------:R-:W-:-:S03]  /*d420*/  FMNMX.FTZ R21, R183, R21, !PT ;  /* 0x00000015b7157209 */ /* 0x000fc60007810000 */
[----:B------:R-:W0:Y:S04]  /*d430*/  SHFL.BFLY PT, R11, R12, 0x2, 0x1f ;  /* 0x0c401f000c0b7f89 */ /* 0x000e2800000e0000 */
[----:B------:R-:W1:Y:S01]  /*d440*/  SHFL.BFLY PT, R205, R21, 0x2, 0x1f ;  /* 0x0c401f0015cd7f89 */ /* 0x000e6200000e0000 */
[----:B0-----:R-:W-:Y:S02]  /*d450*/  FMNMX.FTZ R12, R12, R11, !PT ;  /* 0x0000000b0c0c7209 */ /* 0x001fe40007810000 */
[----:B-1----:R-:W-:-:S03]  /*d460*/  FMNMX.FTZ R21, R21, R205, !PT ;  /* 0x000000cd15157209 */ /* 0x002fc60007810000 */
[----:B------:R-:W0:Y:S02]  /*d470*/  SHFL.BFLY PT, R11, R12, 0x1, 0x1f ;  /* 0x0c201f000c0b7f89 */ /* 0x000e2400000e0000 */
[----:B0-----:R-:W-:Y:S01]  /*d480*/  FMNMX.FTZ R12, R12, R11, !PT ;  /* 0x0000000b0c0c7209 */ /* 0x001fe20007810000 */
[----:B------:R-:W-:-:S04]  /*d490*/  IMAD.U32 R11, RZ, RZ, UR4 ;  /* 0x00000004ff0b7e24 */ /* 0x000fc8000f8e00ff */
[C---:B------:R-:W-:Y:S01]  /*d4a0*/  FMUL.FTZ R203, R12.reuse, R11 ;  /* 0x0000000b0ccb7220 */ /* 0x040fe20000410000 */
[----:B------:R-:W-:-:S03]  /*d4b0*/  FADD.FTZ R197, -R12, R197 ;  /* 0x000000c50cc57221 */ /* 0x000fc60000010100 */
[-CC-:B------:R-:W-:Y:S01]  /*d4c0*/  FFMA.FTZ R204, R156, R11.reuse, -R203.reuse ;  /* 0x0000000b9ccc7223 */ /* 0x180fe200000108cb */
[-CC-:B------:R-:W-:Y:S01]  /*d4d0*/  FFMA.FTZ R156, R160, R11.reuse, -R203.reuse ;  /* 0x0000000ba09c7223 */ /* 0x180fe200000108cb */
[-CC-:B------:R-:W-:Y:S01]  /*d4e0*/  FFMA.FTZ R160, R164, R11.reuse, -R203.reuse ;  /* 0x0000000ba4a07223 */ /* 0x180fe200000108cb */
[-C--:B------:R-:W-:Y:S01]  /*d4f0*/  FMUL.FTZ R197, R197, R11.reuse ;  /* 0x0000000bc5c57220 */ /* 0x080fe20000410000 */
[----:B------:R-:W0:Y:S01]  /*d500*/  SHFL.BFLY PT, R164, R21, 0x1, 0x1f ;  /* 0x0c201f0015a47f89 */ /* 0x000e2200000e0000 */
[-CC-:B------:R-:W-:Y:S01]  /*d510*/  FFMA.FTZ R152, R152, R11.reuse, -R203.reuse ;  /* 0x0000000b98987223 */ /* 0x180fe200000108cb */
[-CC-:B------:R-:W-:Y:S01]  /*d520*/  FFMA.FTZ R153, R153, R11.reuse, -R203.reuse ;  /* 0x0000000b99997223 */ /* 0x180fe200000108cb */
[----:B------:R1:W2:Y:S01]  /*d530*/  MUFU.EX2 R202, R197 ;  /* 0x000000c500ca7308 */ /* 0x0002a20000000800 */
        /* <DEDUP_REMOVED lines=8> */
[-CC-:B-1----:R-:W-:Y:S01]  /*d5c0*/  FFMA.FTZ R197, R165, R11.reuse, -R203.reuse ;  /* 0x0000000ba5c57223 */ /* 0x182fe200000108cb */
[-CC-:B------:R-:W-:Y:S01]  /*d5d0*/  FFMA.FTZ R177, R177, R11.reuse, -R203.reuse ;  /* 0x0000000bb1b17223 */ /* 0x180fe200000108cb */
[-CC-:B------:R-:W-:Y:S01]  /*d5e0*/  FFMA.FTZ R180, R180, R11.reuse, -R203.reuse ;  /* 0x0000000bb4b47223 */ /* 0x180fe200000108cb */
[----:B------:R-:W-:-:S04]  /*d5f0*/  FFMA.FTZ R181, R181, R11, -R203 ;  /* 0x0000000bb5b57223 */ /* 0x000fc800000108cb */
[----:B------:R-:W-:Y:S01]  /*d600*/  MUFU.EX2 R153, R153 ;  /* 0x0000009900997308 */ /* 0x000fe20000000800 */
[-C--:B--2---:R-:W-:Y:S01]  /*d610*/  FMUL.FTZ R24, R24, R202.reuse ;  /* 0x000000ca18187220 */ /* 0x084fe20000410000 */
[-C--:B------:R-:W-:Y:S01]  /*d620*/  FMUL.FTZ R25, R25, R202.reuse ;  /* 0x000000ca19197220 */ /* 0x080fe20000410000 */
[-C--:B------:R-:W-:Y:S01]  /*d630*/  FMUL.FTZ R28, R28, R202.reuse ;  /* 0x000000ca1c1c7220 */ /* 0x080fe20000410000 */
[----:B------:R-:W-:Y:S01]  /*d640*/  FMUL.FTZ R29, R29, R202 ;  /* 0x000000ca1d1d7220 */ /* 0x000fe20000410000 */
[----:B0-----:R-:W-:Y:S01]  /*d650*/  FMNMX.FTZ R21, R21, R164, !PT ;  /* 0x000000a415157209 */ /* 0x001fe20007810000 */
[-C--:B------:R-:W-:Y:S01]  /*d660*/  FMUL.FTZ R32, R32, R202.reuse ;  /* 0x000000ca20207220 */ /* 0x080fe20000410000 */
[-C--:B------:R-:W-:Y:S01]  /*d670*/  FMUL.FTZ R33, R33, R202.reuse ;  /* 0x000000ca21217220 */ /* 0x080fe20000410000 */
[----:B------:R-:W-:Y:S01]  /*d680*/  MUFU.EX2 R204, R204 ;  /* 0x000000cc00cc7308 */ /* 0x000fe20000000800 */
[-C--:B------:R-:W-:Y:S01]  /*d690*/  FMUL.FTZ R36, R36, R202.reuse ;  /* 0x000000ca24247220 */ /* 0x080fe20000410000 */
[C---:B------:R-:W-:Y:S01]  /*d6a0*/  FADD.FTZ R164, -R21.reuse, R200 ;  /* 0x000000c815a47221 */ /* 0x040fe20000010100 */
[-C--:B------:R-:W-:Y:S01]  /*d6b0*/  FMUL.FTZ R205, R21, R11.reuse ;  /* 0x0000000b15cd7220 */ /* 0x080fe20000410000 */
[-C--:B------:R-:W-:Y:S01]  /*d6c0*/  FMUL.FTZ R37, R37, R202.reuse ;  /* 0x000000ca25257220 */ /* 0x080fe20000410000 */
[----:B------:R-:W-:Y:S01]  /*d6d0*/  FMUL.FTZ R40, R40, R202 ;  /* 0x000000ca28287220 */ /* 0x000fe20000410000 */
[-C--:B------:R-:W-:Y:S01]  /*d6e0*/  FMUL.FTZ R164, R164, R11.reuse ;  /* 0x0000000ba4a47220 */ /* 0x080fe20000410000 */
[-CC-:B------:R-:W-:Y:S01]  /*d6f0*/  FFMA.FTZ R154, R154, R11.reuse, -R205.reuse ;  /* 0x0000000b9a9a7223 */ /* 0x180fe200000108cd */
[-CC-:B------:R-:W-:Y:S01]  /*d700*/  FFMA.FTZ R206, R155, R11.reuse, -R205.reuse ;  /* 0x0000000b9bce7223 */ /* 0x180fe200000108cd */
[-CC-:B------:R-:W-:Y:S01]  /*d710*/  FFMA.FTZ R155, R158, R11.reuse, -R205.reuse ;  /* 0x0000000b9e9b7223 */ /* 0x180fe200000108cd */
[-CC-:B------:R-:W-:Y:S01]  /*d720*/  FFMA.FTZ R158, R162, R11.reuse, -R205.reuse ;  /* 0x0000000ba29e7223 */ /* 0x180fe200000108cd */
[----:B------:R-:W-:Y:S01]  /*d730*/  IMAD.MOV R162, RZ, RZ, -R194 ;  /* 0x000000ffffa27224 */ /* 0x000fe200078e0ac2 */
[----:B------:R-:W0:Y:S01]  /*d740*/  MUFU.EX2 R164, R164 ;  /* 0x000000a400a47308 */ /* 0x000e220000000800 */
[-CC-:B------:R-:W-:Y:S01]  /*d750*/  FFMA.FTZ R165, R159, R11.reuse, -R205.reuse ;  /* 0x0000000b9fa57223 */ /* 0x180fe200000108cd */
[-CC-:B------:R-:W-:Y:S01]  /*d760*/  FFMA.FTZ R159, R163, R11.reuse, -R205.reuse ;  /* 0x0000000ba39f7223 */ /* 0x180fe200000108cd */
[----:B------:R-:W-:Y:S01]  /*d770*/  FFMA.FTZ R200, R166, R11, -R205 ;  /* 0x0000000ba6c87223 */ /* 0x000fe200000108cd */
[----:B------:R-:W-:Y:S01]  /*d780*/  ISETP.NE.AND P3, PT, R193, R162, PT ;  /* 0x000000a2c100720c */ /* 0x000fe20003f65270 */
[----:B------:R-:W-:-:S02]  /*d790*/  @!P1 VIADD R162, R14, 0x38840 ;  /* 0x000388400ea29836 */ /* 0x000fc40000000000 */
[-CC-:B------:R-:W-:Y:S01]  /*d7a0*/  FFMA.FTZ R203, R167, R11.reuse, -R205.reuse ;  /* 0x0000000ba7cb7223 */ /* 0x180fe200000108cd */
[-CC-:B------:R-:W-:Y:S01]  /*d7b0*/  FFMA.FTZ R170, R170, R11.reuse, -R205.reuse ;  /* 0x0000000baaaa7223 */ /* 0x180fe200000108cd */
[----:B------:R-:W1:Y:S01]  /*d7c0*/  MUFU.EX2 R154, R154 ;  /* 0x0000009a009a7308 */ /* 0x000e620000000800 */
[-CC-:B------:R-:W-:Y:S01]  /*d7d0*/  FFMA.FTZ R171, R171, R11.reuse, -R205.reuse ;  /* 0x0000000babab7223 */ /* 0x180fe200000108cd */
[----:B------:R-:W-:Y:S01]  /*d7e0*/  @!P1 PRMT R162, RZ, 0x654, R162 ;  /* 0x00000654ffa29816 */ /* 0x000fe200000000a2 */
[-CC-:B------:R-:W-:Y:S01]  /*d7f0*/  FFMA.FTZ R174, R174, R11.reuse, -R205.reuse ;  /* 0x0000000baeae7223 */ /* 0x180fe200000108cd */
[-CC-:B------:R-:W-:Y:S01]  /*d800*/  FFMA.FTZ R175, R175, R11.reuse, -R205.reuse ;  /* 0x0000000bafaf7223 */ /* 0x180fe200000108cd */
[-CC-:B------:R-:W-:Y:S01]  /*d810*/  FFMA.FTZ R178, R178, R11.reuse, -R205.reuse ;  /* 0x0000000bb2b27223 */ /* 0x180fe200000108cd */
[----:B------:R2:W-:Y:S01]  /*d820*/  @!P1 SYNCS.ARRIVE.TRANS64.RED.A1T0 RZ, [R162+URZ], RZ ;  /* 0x000000ffa2ff99a7 */ /* 0x0005e2000810043f */
[----:B------:R-:W-:Y:S01]  /*d830*/  FFMA.FTZ R179, R179, R11, -R205 ;  /* 0x0000000bb3b37223 */ /* 0x000fe200000108cd */
[----:B------:R-:W3:Y:S01]  /*d840*/  MUFU.EX2 R206, R206 ;  /* 0x000000ce00ce7308 */ /* 0x000ee20000000800 */
[----:B------:R-:W-:-:S02]  /*d850*/  @!P3 IMAD R163, R198, 0x40, R191 ;  /* 0x00000040c6a3b824 */ /* 0x000fc400078e02bf */
[-C--:B0-----:R-:W-:Y:S01]  /*d860*/  FMUL.FTZ R26, R26, R164.reuse ;  /* 0x000000a41a1a7220 */ /* 0x081fe20000410000 */
[-C--:B------:R-:W-:Y:S01]  /*d870*/  FMUL.FTZ R27, R27, R164.reuse ;  /* 0x000000a41b1b7220 */ /* 0x080fe20000410000 */
[-C--:B------:R-:W-:Y:S01]  /*d880*/  FMUL.FTZ R30, R30, R164.reuse ;  /* 0x000000a41e1e7220 */ /* 0x080fe20000410000 */
[----:B------:R-:W-:Y:S02]  /*d890*/  @!P3 IMAD R163, R163, 0x4, R2 ;  /* 0x00000004a3a3b824 */ /* 0x000fe400078e0202 */
[-CC-:B--2---:R-:W-:Y:S01]  /*d8a0*/  FFMA.FTZ R162, R182, R11.reuse, -R205.reuse ;  /* 0x0000000bb6a27223 */ /* 0x184fe200000108cd */
[----:B------:R-:W-:Y:S01]  /*d8b0*/  FFMA.FTZ R205, R183, R11, -R205 ;  /* 0x0000000bb7cd7223 */ /* 0x000fe200000108cd */
[----:B------:R-:W0:Y:S01]  /*d8c0*/  MUFU.EX2 R155, R155 ;  /* 0x0000009b009b7308 */ /* 0x000e220000000800 */
[----:B-1----:R-:W-:Y:S01]  /*d8d0*/  FFMA.FTZ R201, R164, R201, R154 ;  /* 0x000000c9a4c97223 */ /* 0x002fe2000001009a */
[----:B------:R-:W-:Y:S01]  /*d8e0*/  @!P3 STS [R163+0x38400], R202 ;  /* 0x038400caa300b388 */ /* 0x000fe20000000800 */
[-C--:B------:R-:W-:Y:S01]  /*d8f0*/  FMUL.FTZ R31, R31, R164.reuse ;  /* 0x000000a41f1f7220 */ /* 0x080fe20000410000 */
[-C--:B------:R-:W-:Y:S01]  /*d900*/  FMUL.FTZ R34, R34, R164.reuse ;  /* 0x000000a422227220 */ /* 0x080fe20000410000 */
[-C--:B------:R-:W-:Y:S01]  /*d910*/  FMUL.FTZ R35, R35, R164.reuse ;  /* 0x000000a423237220 */ /* 0x080fe20000410000 */
[----:B------:R1:W-:Y:S01]  /*d920*/  @!P3 STS [R163+0x38420], R164 ;  /* 0x038420a4a300b388 */ /* 0x0003e20000000800 */
        /* <DEDUP_REMOVED lines=10> */
[----:B0-----:R-:W-:Y:S01]  /*d9d0*/  FADD.FTZ R201, R155, R201 ;  /* 0x000000c99bc97221 */ /* 0x001fe20000010000 */
[----:B-1----:R-:W-:Y:S01]  /*d9e0*/  FFMA.FTZ R163, R202, R199, R152 ;  /* 0x000000c7caa37223 */ /* 0x002fe20000010098 */
[----:B------:R-:W-:Y:S01]  /*d9f0*/  F2FP.BF16.F32.PACK_AB R152, R153, R152 ;  /* 0x000000989998723e */ /* 0x000fe200000010ff */
[-C--:B------:R-:W-:Y:S01]  /*da00*/  FMUL.FTZ R51, R51, R164.reuse ;  /* 0x000000a433337220 */ /* 0x080fe20000410000 */
[----:B------:R-:W-:Y:S01]  /*da10*/  FMUL.FTZ R54, R54, R164 ;  /* 0x000000a436367220 */ /* 0x000fe20000410000 */
[----:B------:R-:W-:Y:S01]  /*da20*/  FADD.FTZ R163, R153, R163 ;  /* 0x000000a399a37221 */ /* 0x000fe20000010000 */
[----:B------:R-:W-:Y:S01]  /*da30*/  F2FP.BF16.F32.PACK_AB R153, R206, R154 ;  /* 0x0000009ace99723e */ /* 0x000fe200000010ff */
[----:B------:R-:W0:Y:S01]  /*da40*/  MUFU.EX2 R157, R157 ;  /* 0x0000009d009d7308 */ /* 0x000e220000000800 */
[C---:B--2---:R-:W-:Y:S01]  /*da50*/  FADD.FTZ R201, R165.reuse, R201 ;  /* 0x000000c9a5c97221 */ /* 0x044fe20000010000 */
[----:B------:R-:W-:Y:S01]  /*da60*/  FADD.FTZ R163, R204, R163 ;  /* 0x000000a3cca37221 */ /* 0x000fe20000010000 */
[----:B------:R-:W-:Y:S01]  /*da70*/  F2FP.BF16.F32.PACK_AB R155, R165, R155 ;  /* 0x0000009ba59b723e */ /* 0x000fe200000010ff */
[-C--:B------:R-:W-:Y:S01]  /*da80*/  FMUL.FTZ R55, R55, R164.reuse ;  /* 0x000000a437377220 */ /* 0x080fe20000410000 */
[-C--:B------:R-:W-:Y:S01]  /*da90*/  FMUL.FTZ R58, R58, R164.reuse ;  /* 0x000000a43a3a7220 */ /* 0x080fe20000410000 */
[-C--:B------:R-:W-:Y:S01]  /*daa0*/  FMUL.FTZ R59, R59, R164.reuse ;  /* 0x000000a43b3b7220 */ /* 0x080fe20000410000 */
[-C--:B------:R-:W-:Y:S01]  /*dab0*/  FMUL.FTZ R62, R62, R164.reuse ;  /* 0x000000a43e3e7220 */ /* 0x080fe20000410000 */
[----:B------:R-:W1:Y:S01]  /*dac0*/  MUFU.EX2 R156, R156 ;  /* 0x0000009c009c7308 */ /* 0x000e620000000800 */
[----:B---3--:R-:W-:Y:S01]  /*dad0*/  FADD.FTZ R182, R158, R201 ;  /* 0x000000c99eb67221 */ /* 0x008fe20000010000 */
[-C--:B------:R-:W-:Y:S01]  /*dae0*/  FMUL.FTZ R63, R63, R164.reuse ;  /* 0x000000a43f3f7220 */ /* 0x080fe20000410000 */
[-C--:B------:R-:W-:Y:S01]  /*daf0*/  FMUL.FTZ R66, R66, R164.reuse ;  /* 0x000000a442427220 */ /* 0x080fe20000410000 */
[-C--:B------:R-:W-:Y:S01]  /*db00*/  FMUL.FTZ R67, R67, R164.reuse ;  /* 0x000000a443437220 */ /* 0x080fe20000410000 */
[-C--:B------:R-:W-:Y:S01]  /*db10*/  FMUL.FTZ R70, R70, R164.reuse ;  /* 0x000000a446467220 */ /* 0x080fe20000410000 */
[-C--:B------:R-:W-:Y:S01]  /*db20*/  FMUL.FTZ R71, R71, R164.reuse ;  /* 0x000000a447477220 */ /* 0x080fe20000410000 */
[----:B------:R-:W-:Y:S01]  /*db30*/  FMUL.FTZ R74, R74, R164 ;  /* 0x000000a44a4a7220 */ /* 0x000fe20000410000 */
[----:B------:R-:W2:Y:S01]  /*db40*/  MUFU.EX2 R161, R161 ;  /* 0x000000a100a17308 */ /* 0x000ea20000000800 */
[C---:B0-----:R-:W-:Y:S01]  /*db50*/  FADD.FTZ R163, R157.reuse, R163 ;  /* 0x000000a39da37221 */ /* 0x041fe20000010000 */
[----:B------:R-:W-:Y:S01]  /*db60*/  F2FP.BF16.F32.PACK_AB R154, R157, R204 ;  /* 0x000000cc9d9a723e */ /* 0x000fe200000010ff */
[----:B------:R-:W-:Y:S01]  /*db70*/  BAR.SYNC.DEFER_BLOCKING 0xf, 0x100 ;  /* 0x03c4000000007b1d */ /* 0x000fe20000010000 */
[-C--:B------:R-:W-:Y:S01]  /*db80*/  FMUL.FTZ R75, R75, R164.reuse ;  /* 0x000000a44b4b7220 */ /* 0x080fe20000410000 */
[-C--:B------:R-:W-:Y:S01]  /*db90*/  FMUL.FTZ R78, R78, R164.reuse ;  /* 0x000000a44e4e7220 */ /* 0x080fe20000410000 */
[-C--:B------:R-:W-:Y:S01]  /*dba0*/  FMUL.FTZ R79, R79, R164.reuse ;  /* 0x000000a44f4f7220 */ /* 0x080fe20000410000 */
[-C--:B------:R-:W-:Y:S01]  /*dbb0*/  FMUL.FTZ R82, R82, R164.reuse ;  /* 0x000000a452527220 */ /* 0x080fe20000410000 */
[-C--:B------:R-:W-:Y:S01]  /*dbc0*/  FMUL.FTZ R83, R83, R164.reuse ;  /* 0x000000a453537220 */ /* 0x080fe20000410000 */
[----:B------:R-:W0:Y:S01]  /*dbd0*/  MUFU.EX2 R159, R159 ;  /* 0x0000009f009f7308 */ /* 0x000e220000000800 */
[----:B-1----:R-:W-:Y:S01]  /*dbe0*/  FADD.FTZ R163, R156, R163 ;  /* 0x000000a39ca37221 */ /* 0x002fe20000010000 */
[-C--:B------:R-:W-:Y:S01]  /*dbf0*/  FMUL.FTZ R86, R86, R164.reuse ;  /* 0x000000a456567220 */ /* 0x080fe20000410000 */
[-C--:B------:R-:W-:Y:S01]  /*dc00*/  FMUL.FTZ R87, R87, R164.reuse ;  /* 0x000000a457577220 */ /* 0x080fe20000410000 */
[-C--:B------:R-:W-:Y:S01]  /*dc10*/  FMUL.FTZ R90, R90, R164.reuse ;  /* 0x000000a45a5a7220 */ /* 0x080fe20000410000 */
[-C--:B------:R-:W-:Y:S01]  /*dc20*/  FMUL.FTZ R91, R91, R164.reuse ;  /* 0x000000a45b5b7220 */ /* 0x080fe20000410000 */
[-C--:B------:R-:W-:Y:S01]  /*dc30*/  FMUL.FTZ R94, R94, R164.reuse ;  /* 0x000000a45e5e7220 */ /* 0x080fe20000410000 */
[----:B------:R-:W-:Y:S01]  /*dc40*/  FMUL.FTZ R95, R95, R164 ;  /* 0x000000a45f5f7220 */ /* 0x000fe20000410000 */
[----:B------:R-:W1:Y:S01]  /*dc50*/  MUFU.EX2 R160, R160 ;  /* 0x000000a000a07308 */ /* 0x000e620000000800 */
[C---:B--2---:R-:W-:Y:S01]  /*dc60*/  FADD.FTZ R198, R161.reuse, R163 ;  /* 0x000000a3a1c67221 */ /* 0x044fe20000010000 */
[----:B------:R-:W-:Y:S01]  /*dc70*/  F2FP.BF16.F32.PACK_AB R156, R161, R156 ;  /* 0x0000009ca19c723e */ /* 0x000fe200000010ff */
        /* <DEDUP_REMOVED lines=8> */
[-C--:B------:R-:W-:Y:S01]  /*dd00*/  FMUL.FTZ R107, R107, R164.reuse ;  /* 0x000000a46b6b7220 */ /* 0x080fe20000410000 */
[-C--:B------:R-:W-:Y:S01]  /*dd10*/  FMUL.FTZ R110, R110, R164.reuse ;  /* 0x000000a46e6e7220 */ /* 0x080fe20000410000 */
[-C--:B------:R-:W-:Y:S01]  /*dd20*/  FMUL.FTZ R111, R111, R164.reuse ;  /* 0x000000a46f6f7220 */ /* 0x080fe20000410000 */
[-C--:B------:R-:W-:Y:S01]  /*dd30*/  FMUL.FTZ R114, R114, R164.reuse ;  /* 0x000000a472727220 */ /* 0x080fe20000410000 */
[-C--:B------:R-:W-:Y:S01]  /*dd40*/  FMUL.FTZ R115, R115, R164.reuse ;  /* 0x000000a473737220 */ /* 0x080fe20000410000 */
[----:B------:R-:W-:Y:S01]  /*dd50*/  MUFU.EX2 R200, R200 ;  /* 0x000000c800c87308 */ /* 0x000fe20000000800 */
[----:B-1----:R-:W-:Y:S01]  /*dd60*/  FADD.FTZ R198, R160, R198 ;  /* 0x000000c6a0c67221 */ /* 0x002fe20000010000 */
[-C--:B------:R-:W-:Y:S01]  /*dd70*/  FMUL.FTZ R118, R118, R164.reuse ;  /* 0x000000a476767220 */ /* 0x080fe20000410000 */
[-C--:B------:R-:W-:Y:S01]  /*dd80*/  FMUL.FTZ R119, R119, R164.reuse ;  /* 0x000000a477777220 */ /* 0x080fe20000410000 */
[-C--:B------:R-:W-:Y:S01]  /*dd90*/  FMUL.FTZ R122, R122, R164.reuse ;  /* 0x000000a47a7a7220 */ /* 0x080fe20000410000 */
[-C--:B------:R-:W-:Y:S01]  /*dda0*/  FMUL.FTZ R123, R123, R164.reuse ;  /* 0x000000a47b7b7220 */ /* 0x080fe20000410000 */
[-C--:B------:R-:W-:Y:S01]  /*ddb0*/  FMUL.FTZ R126, R126, R164.reuse ;  /* 0x000000a47e7e7220 */ /* 0x080fe20000410000 */
[----:B------:R-:W-:Y:S01]  /*ddc0*/  FMUL.FTZ R127, R127, R164 ;  /* 0x000000a47f7f7220 */ /* 0x000fe20000410000 */
[----:B------:R-:W0:Y:S01]  /*ddd0*/  MUFU.EX2 R203, R203 ;  /* 0x000000cb00cb7308 */ /* 0x000e220000000800 */
[----:B--2---:R-:W-:Y:S01]  /*dde0*/  F2FP.BF16.F32.PACK_AB R158, R197, R160 ;  /* 0x000000a0c59e723e */ /* 0x004fe200000010ff */
        /* <DEDUP_REMOVED lines=78> */
[----:B------:R-:W0:Y:S01]  /*e2d0*/  MUFU.EX2 R177, R177 ;  /* 0x000000b100b17308 */ /* 0x000e220000000800 */
[----:B-1----:R-:W-:Y:S01]  /*e2e0*/  F2FP.BF16.F32.PACK_AB R163, R175, R174 ;  /* 0x000000aeafa3723e */ /* 0x002fe200000010ff */
[----:B------:R-:W-:Y:S01]  /*e2f0*/  FMUL.FTZ R149, R149, R202 ;  /* 0x000000ca95957220 */ /* 0x000fe20000410000 */
[----:B------:R1:W-:Y:S01]  /*e300*/  STSM.16.M88.4 [R195+0x36400], R152 ;  /* 0x03640098c3007844 */ /* 0x0003e20000000200 */
[----:B------:R-:W-:Y:S01]  /*e310*/  FADD.FTZ R182, R200, R182 ;  /* 0x000000b6c8b67221 */ /* 0x000fe20000010000 */
[----:B------:R-:W-:Y:S01]  /*e320*/  FADD.FTZ R197, R197, R198 ;  /* 0x000000c6c5c57221 */ /* 0x000fe20000010000 */
[----:B------:R-:W-:Y:S01]  /*e330*/  @!P1 VIADD R14, R14, 0x38860 ;  /* 0x000388600e0e9836 */ /* 0x000fe20000000000 */
[----:B------:R3:W-:Y:S01]  /*e340*/  STSM.16.M88.4 [R209], R156 ;  /* 0x0000009cd1007844 */ /* 0x0007e20000000200 */
[----:B------:R-:W-:Y:S01]  /*e350*/  MUFU.EX2 R180, R180 ;  /* 0x000000b400b47308 */ /* 0x000fe20000000800 */
[----:B------:R-:W-:Y:S01]  /*e360*/  FADD.FTZ R203, R203, R182 ;  /* 0x000000b6cbcb7221 */ /* 0x000fe20000010000 */
[----:B------:R-:W-:Y:S01]  /*e370*/  FADD.FTZ R168, R168, R197 ;  /* 0x000000c5a8a87221 */ /* 0x000fe20000010000 */
[----:B------:R-:W-:Y:S01]  /*e380*/  @!P1 PRMT R14, RZ, 0x654, R14 ;  /* 0x00000654ff0e9816 */ /* 0x000fe2000000000e */
[----:B------:R-:W-:-:S02]  /*e390*/  IMAD.MOV.U32 R198, RZ, RZ, R18 ;  /* 0x000000ffffc67224 */ /* 0x000fc400078e0012 */
[----:B------:R-:W-:Y:S01]  /*e3a0*/  FADD.FTZ R170, R170, R203 ;  /* 0x000000cbaaaa7221 */ /* 0x000fe20000010000 */
[----:B------:R-:W-:Y:S01]  /*e3b0*/  FADD.FTZ R169, R169, R168 ;  /* 0x000000a8a9a97221 */ /* 0x000fe20000010000 */
[----:B------:R-:W-:Y:S01]  /*e3c0*/  IMAD.MOV.U32 R200, RZ, RZ, R21 ;  /* 0x000000ffffc87224 */ /* 0x000fe200078e0015 */
[----:B------:R-:W2:Y:S01]  /*e3d0*/  MUFU.EX2 R181, R181 ;  /* 0x000000b500b57308 */ /* 0x000ea20000000800 */
[----:B0-----:R-:W-:Y:S01]  /*e3e0*/  F2FP.BF16.F32.PACK_AB R164, R177, R176 ;  /* 0x000000b0b1a4723e */ /* 0x001fe200000010ff */
[----:B------:R-:W-:Y:S01]  /*e3f0*/  FADD.FTZ R171, R171, R170 ;  /* 0x000000aaabab7221 */ /* 0x000fe20000010000 */
[----:B------:R-:W-:-:S03]  /*e400*/  IMAD.MOV.U32 R197, RZ, RZ, R12 ;  /* 0x000000ffffc57224 */ /* 0x000fc600078e000c */
[----:B------:R-:W-:Y:S02]  /*e410*/  FADD.FTZ R174, R174, R171 ;  /* 0x000000abaeae7221 */ /* 0x000fe40000010000 */
[----:B------:R-:W-:Y:S02]  /*e420*/  MUFU.EX2 R178, R178 ;  /* 0x000000b200b27308 */ /* 0x000fe40000000800 */
[----:B------:R-:W-:-:S06]  /*e430*/  FADD.FTZ R175, R175, R174 ;  /* 0x000000aeafaf7221 */ /* 0x000fcc0000010000 */
[----:B------:R-:W0:Y:S01]  /*e440*/  MUFU.EX2 R179, R179 ;  /* 0x000000b300b37308 */ /* 0x000e220000000800 */
[----:B--2---:R-:W-:-:S07]  /*e450*/  F2FP.BF16.F32.PACK_AB R166, R181, R180 ;  /* 0x000000b4b5a6723e */ /* 0x004fce00000010ff */
[----:B------:R2:W4:Y:S08]  /*e460*/  MUFU.EX2 R183, R162 ;  /* 0x000000a200b77308 */ /* 0x0005300000000800 */
[----:B------:R-:W5:Y:S01]  /*e470*/  MUFU.EX2 R201, R205 ;  /* 0x000000cd00c97308 */ /* 0x000f620000000800 */
[----:B--2---:R-:W-:Y:S01]  /*e480*/  F2FP.BF16.F32.PACK_AB R162, R173, R172 ;  /* 0x000000acada2723e */ /* 0x004fe200000010ff */
[----:B------:R-:W-:Y:S01]  /*e490*/  FADD.FTZ R172, R172, R169 ;  /* 0x000000a9acac7221 */ /* 0x000fe20000010000 */
[----:B0-----:R-:W-:Y:S01]  /*e4a0*/  F2FP.BF16.F32.PACK_AB R165, R179, R178 ;  /* 0x000000b2b3a5723e */ /* 0x001fe200000010ff */
[----:B------:R-:W-:-:S02]  /*e4b0*/  FADD.FTZ R178, R178, R175 ;  /* 0x000000afb2b27221 */ /* 0x000fc40000010000 */
[----:B------:R3:W-:Y:S01]  /*e4c0*/  STSM.16.M88.4 [R196], R160 ;  /* 0x000000a0c4007844 */ /* 0x0007e20000000200 */
[----:B------:R-:W-:Y:S01]  /*e4d0*/  FADD.FTZ R173, R173, R172 ;  /* 0x000000acadad7221 */ /* 0x000fe20000010000 */
[----:B------:R-:W-:-:S03]  /*e4e0*/  FADD.FTZ R178, R179, R178 ;  /* 0x000000b2b3b27221 */ /* 0x000fc60000010000 */
[----:B------:R-:W-:Y:S01]  /*e4f0*/  FADD.FTZ R176, R176, R173 ;  /* 0x000000adb0b07221 */ /* 0x000fe20000010000 */
[----:B----4-:R-:W-:-:S03]  /*e500*/  FADD.FTZ R178, R183, R178 ;  /* 0x000000b2b7b27221 */ /* 0x010fc60000010000 */
[----:B------:R-:W-:Y:S01]  /*e510*/  FADD.FTZ R177, R177, R176 ;  /* 0x000000b0b1b17221 */ /* 0x000fe20000010000 */
[C---:B-----5:R-:W-:Y:S01]  /*e520*/  F2FP.BF16.F32.PACK_AB R167, R201.reuse, R183 ;  /* 0x000000b7c9a7723e */ /* 0x060fe200000010ff */
[----:B------:R-:W-:Y:S02]  /*e530*/  FADD.FTZ R201, R201, R178 ;  /* 0x000000b2c9c97221 */ /* 0x000fe40000010000 */
[----:B------:R-:W-:Y:S02]  /*e540*/  FADD.FTZ R180, R180, R177 ;  /* 0x000000b1b4b47221 */ /* 0x000fe40000010000 */
[----:B------:R3:W-:Y:S01]  /*e550*/  STSM.16.M88.4 [R208], R164 ;  /* 0x000000a4d0007844 */ /* 0x0007e20000000200 */
[----:B------:R-:W-:Y:S01]  /*e560*/  WARPGROUP.ARRIVE ;  /* 0x00000000000079c5 */ /* 0x000fe20000000000 */
[----:B------:R-:W-:-:S05]  /*e570*/  FADD.FTZ R199, R181, R180 ;  /* 0x000000b4b5c77221 */ /* 0x000fca0000010000 */
[----:B------:R-:W-:Y:S03]  /*e580*/  HGMMA.64x256x16.F32.BF16 R24, R152, gdesc[UR4].tnspB, R24, gsb0 ;  /* 0x43e0000498187df0 */ /* 0x000fe60008001818 */
[----:B------:R-:W-:Y:S02]  /*e590*/  WARPGROUP.DEPBAR.LE gsb0, 0x0 ;  /* 0x00008000000079c5 */ /* 0x000fe40000010000 */
[----:B-1----:R-:W-:Y:S01]  /*e5a0*/  VIADD R152, R20, 0x80 ;  /* 0x0000008014987836 */ /* 0x002fe20000000000 */
[----:B------:R-:W-:Y:S01]  /*e5b0*/  WARPGROUP.ARRIVE ;  /* 0x00000000000079c5 */ /* 0x000fe20000000000 */
[----:B------:R-:W-:-:S03]  /*e5c0*/  IMAD.MOV.U32 R153, RZ, RZ, 0x40000040 ;  /* 0x40000040ff997424 */ /* 0x000fc600078e00ff */
[----:B------:R-:W-:Y:S01]  /*e5d0*/  R2UR UR6, R152 ;  /* 0x00000000980672ca */ /* 0x000fe200000e0000 */
[----:B------:R-:W-:Y:S01]  /*e5e0*/  VIADD R152, R20, 0x100 ;  /* 0x0000010014987836 */ /* 0x000fe20000000000 */
[----:B------:R-:W-:Y:S01]  /*e5f0*/  R2UR UR7, R153 ;  /* 0x00000000990772ca */ /* 0x000fe200000e0000 */
[----:B------:R-:W-:-:S15]  /*e600*/  IMAD.MOV.U32 R153, RZ, RZ, 0x40000040 ;  /* 0x40000040ff997424 */ /* 0x000fde00078e00ff */
[----:B------:R-:W-:Y:S01]  /*e610*/  HGMMA.64x256x16.F32.BF16 R24, R156, gdesc[UR4].tnspB, R24, gsb0 ;  /* 0x43e000049c187df0 */ /* 0x000fe20008001818 */
[----:B------:R-:W-:Y:S01]  /*e620*/  R2UR UR6, R152 ;  /* 0x00000000980672ca */ /* 0x000fe200000e0000 */
[----:B------:R-:W-:Y:S01]  /*e630*/  VIADD R152, R20, 0x180 ;  /* 0x0000018014987836 */ /* 0x000fe20000000000 */
[----:B------:R-:W-:Y:S01]  /*e640*/  R2UR UR7, R153 ;  /* 0x00000000990772ca */ /* 0x000fe200000e0000 */
[----:B------:R-:W-:Y:S01]  /*e650*/  IMAD.MOV.U32 R153, RZ, RZ, 0x40000040 ;  /* 0x40000040ff997424 */ /* 0x000fe200078e00ff */
[----:B------:R-:W-:Y:S02]  /*e660*/  WARPGROUP.DEPBAR.LE gsb0, 0x0 ;  /* 0x00008000000079c5 */ /* 0x000fe40000010000 */
[----:B------:R-:W-:-:S15]  /*e670*/  WARPGROUP.ARRIVE ;  /* 0x00000000000079c5 */ /* 0x000fde0000000000 */
[----:B------:R-:W-:-:S06]  /*e680*/  NOP ;  /* 0x0000000000007918 */ /* 0x000fcc0000000000 */
        /* <DEDUP_REMOVED lines=18> */
.L_x_4604:
[----:B------:R-:W-:Y:S05]  /*e7b0*/  BSYNC B0 ;  /* 0x0000000000007941 */ /* 0x000fea0003800000 */
.L_x_4603:
[----:B------:R-:W0:Y:S01]  /*e7c0*/  SHFL.BFLY PT, R0, R199, 0x2, 0x1f ;  /* 0x0c401f00c7007f89 */ /* 0x000e2200000e0000 */
[----:B------:R-:W-:Y:S02]  /*e7d0*/  IMAD.MOV.U32 R173, RZ, RZ, -0x800000 ;  /* 0xff800000ffad7424 */ /* 0x000fe400078e00ff */
[----:B------:R-:W-:Y:S01]  /*e7e0*/  IMAD.MOV.U32 R174, RZ, RZ, -0x800000 ;  /* 0xff800000ffae7424 */ /* 0x000fe200078e00ff */
[----:B------:R-:W1:Y:S01]  /*e7f0*/  SHFL.BFLY PT, R4, R201, 0x2, 0x1f ;  /* 0x0c401f00c9047f89 */ /* 0x000e6200000e0000 */
[----:B------:R-:W-:Y:S01]  /*e800*/  VIADD R219, R219, 0x1 ;  /* 0x00000001dbdb7836 */ /* 0x000fe20000000000 */
[----:B------:R-:W-:Y:S08]  /*e810*/  BAR.ARV 0x8, 0x100 ;  /* 0x0204000000007b1d */ /* 0x000ff00000002000 */
[----:B------:R-:W-:Y:S01]  /*e820*/  BAR.SYNC.DEFER_BLOCKING 0xf, 0x100 ;  /* 0x03c4000000007b1d */ /* 0x000fe20000010000 */
[----:B0-----:R-:W-:Y:S01]  /*e830*/  FADD.FTZ R3, R0, R199 ;  /* 0x000000c700037221 */ /* 0x001fe20000010000 */
[----:B-1----:R-:W-:-:S04]  /*e840*/  FADD.FTZ R6, R4, R201 ;  /* 0x000000c904067221 */ /* 0x002fc80000010000 */
[----:B------:R-:W0:Y:S01]  /*e850*/  SHFL.BFLY PT, R0, R3, 0x1, 0x1f ;  /* 0x0c201f0003007f89 */ /* 0x000e2200000e0000 */
[----:B------:R-:W-:-:S03]  /*e860*/  IMAD.MOV R4, RZ, RZ, -R194 ;  /* 0x000000ffff047224 */ /* 0x000fc600078e0ac2 */
[----:B------:R-:W1:Y:S02]  /*e870*/  SHFL.BFLY PT, R5, R6, 0x1, 0x1f ;  /* 0x0c201f0006057f89 */ /* 0x000e6400000e0000 */
[----:B------:R-:W-:-:S13]  /*e880*/  ISETP.NE.AND P0, PT, R193, R4, PT ;  /* 0x00000004c100720c */ /* 0x000fda0003f05270 */
[----:B------:R-:W-:-:S04]  /*e890*/  @!P0 IMAD R7, R18, 0x40, R191 ;  /* 0x0000004012078824 */ /* 0x000fc800078e02bf */
[----:B------:R-:W-:Y:S02]  /*e8a0*/  @!P0 IMAD R7, R7, 0x4, R2 ;  /* 0x0000000407078824 */ /* 0x000fe400078e0202 */
[----:B0-----:R-:W-:Y:S01]  /*e8b0*/  FADD.FTZ R9, R3, R0 ;  /* 0x0000000003097221 */ /* 0x001fe20000010000 */
[----:B------:R-:W-:Y:S02]  /*e8c0*/  VIADD R3, R18, 0x1 ;  /* 0x0000000112037836 */ /* 0x000fe40000000000 */
[----:B-1----:R-:W-:Y:S02]  /*e8d0*/  FADD.FTZ R0, R6, R5 ;  /* 0x0000000506007221 */ /* 0x002fe40000010000 */
[----:B------:R-:W-:Y:S02]  /*e8e0*/  FSETP.NE.FTZ.AND P2, PT, R9, RZ, PT ;  /* 0x000000ff0900720b */ /* 0x000fe40003f55000 */
[----:B------:R-:W-:Y:S02]  /*e8f0*/  CS2R R4, SRZ ;  /* 0x0000000000047805 */ /* 0x000fe4000001ff00 */
[----:B------:R-:W-:-:S02]  /*e900*/  ISETP.NE.AND P1, PT, R3, 0x2, PT ;  /* 0x000000020300780c */ /* 0x000fc40003f25270 */
[----:B------:R-:W-:Y:S02]  /*e910*/  FSETP.NE.FTZ.AND P3, PT, R0, RZ, PT ;  /* 0x000000ff0000720b */ /* 0x000fe40003f75000 */
[----:B------:R-:W-:-:S04]  /*e920*/  SEL R6, RZ, 0x1, P1 ;  /* 0x00000001ff067807 */ /* 0x000fc80000800000 */
[----:B------:R-:W-:Y:S01]  /*e930*/  LOP3.LUT R23, R23, R6, RZ, 0x3c, !PT ;  /* 0x0000000617177212 */ /* 0x000fe200078e3cff */
[----:B------:R-:W0:Y:S01]  /*e940*/  @P2 MUFU.RCP R5, R9 ;  /* 0x0000000900052308 */ /* 0x000e220000001000 */
[----:B------:R-:W-:-:S05]  /*e950*/  @P2 FMUL.FTZ R18, R11, 0.69314718246459960938 ;  /* 0x3f3172180b122820 */ /* 0x000fca0000410000 */
[----:B--2---:R-:W-:Y:S02]  /*e960*/  @P3 FMUL.FTZ R20, R11, 0.69314718246459960938 ;  /* 0x3f3172180b143820 */ /* 0x004fe40000410000 */
[----:B------:R-:W1:Y:S08]  /*e970*/  @P3 MUFU.RCP R4, R0 ;  /* 0x0000000000043308 */ /* 0x000e700000001000 */
[----:B------:R-:W2:Y:S01]  /*e980*/  @P2 MUFU.LG2 R2, R9 ;  /* 0x0000000900022308 */ /* 0x000ea20000000c00 */
[-C--:B0-----:R-:W-:Y:S01]  /*e990*/  FMUL.FTZ R10, R24, R5.reuse ;  /* 0x00000005180a7220 */ /* 0x081fe20000410000 */
[----:B------:R0:W-:Y:S01]  /*e9a0*/  @!P0 STS [R7+0x38400], R5 ;  /* 0x0384000507008388 */ /* 0x0001e20000000800 */
[-C--:B------:R-:W-:Y:S01]  /*e9b0*/  FMUL.FTZ R8, R25, R5.reuse ;  /* 0x0000000519087220 */ /* 0x080fe20000410000 */
[-C--:B------:R-:W-:Y:S01]  /*e9c0*/  FMUL.FTZ R177, R33, R5.reuse ;  /* 0x0000000521b17220 */ /* 0x080fe20000410000 */
[-C--:B------:R-:W-:Y:S01]  /*e9d0*/  FMUL.FTZ R179, R32, R5.reuse ;  /* 0x0000000520b37220 */ /* 0x080fe20000410000 */
[-C--:B------:R-:W-:Y:S01]  /*e9e0*/  FMUL.FTZ R178, R36, R5.reuse ;  /* 0x0000000524b27220 */ /* 0x080fe20000410000 */
[-C--:B------:R-:W-:Y:S01]  /*e9f0*/  FMUL.FTZ R28, R28, R5.reuse ;  /* 0x000000051c1c7220 */ /* 0x080fe20000410000 */
[----:B------:R4:W5:Y:S01]  /*ea00*/  @P3 MUFU.LG2 R24, R0 ;  /* 0x0000000000183308 */ /* 0x0009620000000c00 */
[----:B-1----:R1:W-:Y:S01]  /*ea10*/  @!P0 STS [R7+0x38420], R4 ;  /* 0x0384200407008388 */ /* 0x0023e20000000800 */
[-C--:B------:R-:W-:Y:S01]  /*ea20*/  FMUL.FTZ R33, R42, R4.reuse ;  /* 0x000000042a217220 */ /* 0x080fe20000410000 */
[-C--:B------:R-:W-:Y:S01]  /*ea30*/  FMUL.FTZ R6, R29, R5.reuse ;  /* 0x000000051d067220 */ /* 0x080fe20000410000 */
[-C--:B------:R-:W-:Y:S01]  /*ea40*/  FMUL.FTZ R175, R37, R5.reuse ;  /* 0x0000000525af7220 */ /* 0x080fe20000410000 */
[-C--:B------:R-:W-:Y:S01]  /*ea50*/  FMUL.FTZ R176, R40, R5.reuse ;  /* 0x0000000528b07220 */ /* 0x080fe20000410000 */
[-C--:B------:R-:W-:Y:S01]  /*ea60*/  FMUL.FTZ R32, R41, R5.reuse ;  /* 0x0000000529207220 */ /* 0x080fe20000410000 */
[-C--:B------:R-:W-:Y:S01]  /*ea70*/  FMUL.FTZ R172, R44, R5.reuse ;  /* 0x000000052cac7220 */ /* 0x080fe20000410000 */
[-C--:B------:R-:W-:Y:S01]  /*ea80*/  FMUL.FTZ R170, R45, R5.reuse ;  /* 0x000000052daa7220 */ /* 0x080fe20000410000 */
[-C--:B----4-:R-:W-:Y:S01]  /*ea90*/  FMUL.FTZ R0, R27, R4.reuse ;  /* 0x000000041b007220 */ /* 0x090fe20000410000 */
[----:B--2---:R-:W-:Y:S01]  /*eaa0*/  @P2 FMUL.FTZ R25, R2, 0.69314718246459960938 ;  /* 0x3f31721802192820 */ /* 0x004fe20000410000 */
[-C--:B------:R-:W-:Y:S01]  /*eab0*/  FMUL.FTZ R171, R48, R5.reuse ;  /* 0x0000000530ab7220 */ /* 0x080fe20000410000 */
[-C--:B---3--:R-:W-:Y:S01]  /*eac0*/  FMUL.FTZ R167, R49, R5.reuse ;  /* 0x0000000531a77220 */ /* 0x088fe20000410000 */
[-C--:B------:R-:W-:Y:S01]  /*ead0*/  FMUL.FTZ R169, R52, R5.reuse ;  /* 0x0000000534a97220 */ /* 0x080fe20000410000 */
[-C--:B------:R-:W-:Y:S01]  /*eae0*/  FMUL.FTZ R165, R53, R5.reuse ;  /* 0x0000000535a57220 */ /* 0x080fe20000410000 */
[-C--:B------:R-:W-:Y:S01]  /*eaf0*/  FMUL.FTZ R166, R56, R5.reuse ;  /* 0x0000000538a67220 */ /* 0x080fe20000410000 */
[-C--:B------:R-:W-:Y:S01]  /*eb00*/  FMUL.FTZ R163, R57, R5.reuse ;  /* 0x0000000539a37220 */ /* 0x080fe20000410000 */
[----:B-----5:R-:W-:Y:S01]  /*eb10*/  @P3 FMUL.FTZ R27, R24, 0.69314718246459960938 ;  /* 0x3f317218181b3820 */ /* 0x020fe20000410000 */
        /* <DEDUP_REMOVED lines=46> */
[----:B------:R-:W-:Y:S01]  /*ee00*/  FMUL.FTZ R42, R107, R4 ;  /* 0x000000046b2a7220 */ /* 0x000fe20000410000 */
[----:B------:R-:W-:Y:S01]  /*ee10*/  @P2 FFMA.FTZ R173, R18, R12, R25 ;  /* 0x0000000c12ad2223 */ /* 0x000fe20000010019 */
[----:B------:R-:W-:Y:S01]  /*ee20*/  PLOP3.LUT P0, PT, PT, PT, PT, 0x8, 0x0 ;  /* 0x000000000000781c */ /* 0x000fe20003f0e170 */
[-C--:B0-----:R-:W-:Y:S01]  /*ee30*/  FMUL.FTZ R5, R26, R4.reuse ;  /* 0x000000041a057220 */ /* 0x081fe20000410000 */
        /* <DEDUP_REMOVED lines=63> */
.L_x_4558:
[----:B------:R-:W-:Y:S05]  /*f230*/  BSYNC B7 ;  /* 0x0000000000077941 */ /* 0x000fea0003800000 */
.L_x_4556:
[----:B------:R-:W1:Y:S08]  /*f240*/  S2UR UR5, SR_CgaCtaId ;  /* 0x00000000000579c3 */ /* 0x000e700000008800 */
[----:B------:R-:W-:Y:S06]  /*f250*/  BAR.SYNC.DEFER_BLOCKING 0x5, 0x180 ;  /* 0x0146000000007b1d */ /* 0x000fec0000010000 */
[----:B------:R-:W-:Y:S01]  /*f260*/  UMOV UR4, 0x400 ;  /* 0x0000040000047882 */ /* 0x000fe20000000000 */
[----:B------:R-:W-:Y:S01]  /*f270*/  BSSY B0, `(.L_x_4616) ;  /* 0x00002e1000007945 */ /* 0x000fe20003800000 */
[----:B-1----:R-:W-:-:S06]  /*f280*/  ULEA UR4, UR5, UR4, 0x18 ;  /* 0x0000000405047291 */ /* 0x002fcc000f8ec03f */
[----:B------:R-:W-:-:S05]  /*f290*/  IMAD.U32 R2, RZ, RZ, UR4 ;  /* 0x00000004ff027e24 */ /* 0x000fca000f8e00ff */
[----:B-----5:R1:W2:Y:S01]  /*f2a0*/  LDS.128 R24, [R2+0x388d0] ;  /* 0x0388d00002187984 */ /* 0x0202a20000000c00 */
[----:B------:R-:W-:Y:S06]  /*f2b0*/  BAR.ARV 0x4, 0x180 ;  /* 0x0106000000007b1d */ /* 0x000fec0000002000 */
[----:B------:R-:W-:Y:S05]  /*f2c0*/  @P0 BRA `(.L_x_4617) ;  /* 0x0000002000000947 */ /* 0x000fea0003800000 */
[----:B------:R-:W3:Y:S01]  /*f2d0*/  S2R R3, SR_SWINHI ;  /* 0x0000000000037919 */ /* 0x000ee20000002f00 */
        /* <DEDUP_REMOVED lines=18> */
[----:B---3--:R-:W-:-:S02]  /*f400*/  MOV R21, R3 ;  /* 0x0000000300157202 */ /* 0x008fc40000000f00 */
        /* <DEDUP_REMOVED lines=8> */
[C---:B------:R-:W-:Y:S01]  /*f490*/  IADD3 R0, P1, R40.reuse, 0x20, RZ ;  /* 0x0000002028007810 */ /* 0x040fe20007f3e0ff */
[--C-:B------:R-:W-:Y:S01]  /*f4a0*/  IMAD.X R31, RZ, RZ, R41.reuse, P0 ;  /* 0x000000ffff1f7224 */ /* 0x100fe200000e0629 */
[----:B------:R-:W-:Y:S01]  /*f4b0*/  LOP3.LUT R44, R45, R40, RZ, 0x3c, !PT ;  /* 0x000000282d2c7212 */ /* 0x000fe200078e3cff */
[----:B------:R-:W-:Y:S01]  /*f4c0*/  IMAD.MOV.U32 R45, RZ, RZ, R41 ;  /* 0x000000ffff2d7224 */ /* 0x000fe200078e0029 */
[----:B------:R-:W-:Y:S02]  /*f4d0*/  IADD3 R10, P4, R40, 0x60, RZ ;  /* 0x00000060280a7810 */ /* 0x000fe40007f9e0ff */
[----:B------:R-:W-:Y:S02]  /*f4e0*/  LOP3.LUT R30, R3, 0x380, RZ, 0xc0, !PT ;  /* 0x00000380031e7812 */ /* 0x000fe400078ec0ff */
[----:B------:R-:W-:-:S02]  /*f4f0*/  LOP3.LUT R181, R0, 0x380, RZ, 0xc0, !PT ;  /* 0x0000038000b57812 */ /* 0x000fc400078ec0ff */
[----:B------:R-:W-:Y:S02]  /*f500*/  LOP3.LUT R183, R10, 0x380, RZ, 0xc0, !PT ;  /* 0x000003800ab77812 */ /* 0x000fe400078ec0ff */
[----:B------:R-:W-:Y:S01]  /*f510*/  MOV R12, R44 ;  /* 0x0000002c000c7202 */ /* 0x000fe20000000f00 */
[----:B------:R-:W-:Y:S01]  /*f520*/  BAR.SYNC.DEFER_BLOCKING 0x1, 0x100 ;  /* 0x0044000000007b1d */ /* 0x000fe20000010000 */
[----:B------:R-:W-:Y:S01]  /*f530*/  SHF.R.U64 R30, R30, 0x3, RZ ;  /* 0x000000031e1e7819 */ /* 0x000fe200000012ff */
[--C-:B------:R-:W-:Y:S01]  /*f540*/  IMAD.X R45, RZ, RZ, R41.reuse, P4 ;  /* 0x000000ffff2d7224 */ /* 0x100fe200020e0629 */
[C---:B------:R-:W-:Y:S02]  /*f550*/  IADD3 R48, P3, R40.reuse, 0x2000, RZ ;  /* 0x0000200028307810 */ /* 0x040fe40007f7e0ff */
[----:B------:R-:W-:Y:S02]  /*f560*/  SHF.R.U64 R181, R181, 0x3, RZ ;  /* 0x00000003b5b57819 */ /* 0x000fe400000012ff */
[----:B------:R-:W-:Y:S01]  /*f570*/  SHF.R.U64 R183, R183, 0x3, RZ ;  /* 0x00000003b7b77819 */ /* 0x000fe200000012ff */
[----:B------:R-:W-:Y:S01]  /*f580*/  IMAD.X R49, RZ, RZ, R41, P3 ;  /* 0x000000ffff317224 */ /* 0x000fe200018e0629 */
[----:B------:R-:W-:-:S02]  /*f590*/  IADD3 R52, P6, R40, 0x2020, RZ ;  /* 0x0000202028347810 */ /* 0x000fc40007fde0ff */
[----:B------:R-:W-:Y:S02]  /*f5a0*/  IADD3 R8, P5, R40, 0x2040, RZ ;  /* 0x0000204028087810 */ /* 0x000fe40007fbe0ff */
[----:B------:R-:W-:Y:S01]  /*f5b0*/  LOP3.LUT R30, R30, R3, RZ, 0x3c, !PT ;  /* 0x000000031e1e7212 */ /* 0x000fe200078e3cff */
[--C-:B------:R-:W-:Y:S01]  /*f5c0*/  IMAD.X R53, RZ, RZ, R41.reuse, P6 ;  /* 0x000000ffff357224 */ /* 0x100fe200030e0629 */
[----:B------:R-:W-:Y:S01]  /*f5d0*/  LOP3.LUT R44, R183, R10, RZ, 0x3c, !PT ;  /* 0x0000000ab72c7212 */ /* 0x000fe200078e3cff */
[----:B------:R-:W-:Y:S01]  /*f5e0*/  IMAD.X R57, RZ, RZ, R41, P5 ;  /* 0x000000ffff397224 */ /* 0x000fe200028e0629 */
[----:B------:R-:W-:Y:S02]  /*f5f0*/  LOP3.LUT R3, R48, 0x380, RZ, 0xc0, !PT ;  /* 0x0000038030037812 */ /* 0x000fe400078ec0ff */
[----:B------:R-:W-:Y:S02]  /*f600*/  LOP3.LUT R183, R8, 0x380, RZ, 0xc0, !PT ;  /* 0x0000038008b77812 */ /* 0x000fe400078ec0ff */
[----:B------:R-:W-:-:S02]  /*f610*/  IADD3 R60, P2, R40, 0x2060, RZ ;  /* 0x00002060283c7810 */ /* 0x000fc40007f5e0ff */
[----:B------:R-:W-:Y:S01]  /*f620*/  SHF.R.U64 R3, R3, 0x3, RZ ;  /* 0x0000000303037819 */ /* 0x000fe200000012ff */
[----:B------:R3:W-:Y:S01]  /*f630*/  STSM.16.M88.4 [R12], R4 ;  /* 0x000000040c007844 */ /* 0x0007e20000000200 */
[----:B------:R-:W-:Y:S01]  /*f640*/  SHF.R.U64 R183, R183, 0x3, RZ ;  /* 0x00000003b7b77819 */ /* 0x000fe200000012ff */
[--C-:B------:R-:W-:Y:S01]  /*f650*/  IMAD.X R61, RZ, RZ, R41.reuse, P2 ;  /* 0x000000ffff3d7224 */ /* 0x100fe200010e0629 */
[C---:B------:R-:W-:Y:S02]  /*f660*/  IADD3 R62, P0, R40.reuse, 0x4020, RZ ;  /* 0x00004020283e7810 */ /* 0x040fe40007f1e0ff */
[----:B0-----:R-:W-:Y:S02]  /*f670*/  IADD3 R66, P4, R40, 0x4040, RZ ;  /* 0x0000404028427810 */ /* 0x001fe40007f9e0ff */
[----:B------:R-:W-:Y:S01]  /*f680*/  LOP3.LUT R197, R60, 0x380, RZ, 0xc0, !PT ;  /* 0x000003803cc57812 */ /* 0x000fe200078ec0ff */
[--C-:B------:R-:W-:Y:S01]  /*f690*/  IMAD.X R69, RZ, RZ, R41.reuse, P0 ;  /* 0x000000ffff457224 */ /* 0x100fe200000e0629 */
[----:B------:R-:W-:Y:S01]  /*f6a0*/  LOP3.LUT R48, R3, R48, RZ, 0x3c, !PT ;  /* 0x0000003003307212 */ /* 0x000fe200078e3cff */
[----:B------:R-:W-:Y:S01]  /*f6b0*/  IMAD.X R73, RZ, RZ, R41, P4 ;  /* 0x000000ffff497224 */ /* 0x000fe200020e0629 */
[----:B------:R-:W-:-:S02]  /*f6c0*/  LOP3.LUT R56, R183, R8, RZ, 0x3c, !PT ;  /* 0x00000008b7387212 */ /* 0x000fc400078e3cff */
[----:B------:R-:W-:Y:S02]  /*f6d0*/  LOP3.LUT R183, R66, 0x380, RZ, 0xc0, !PT ;  /* 0x0000038042b77812 */ /* 0x000fe400078ec0ff */
[----:B------:R-:W-:Y:S01]  /*f6e0*/  SHF.R.U64 R197, R197, 0x3, RZ ;  /* 0x00000003c5c57819 */ /* 0x000fe200000012ff */
[----:B---3--:R-:W-:Y:S01]  /*f6f0*/  IMAD.X R7, RZ, RZ, R41, P1 ;  /* 0x000000ffff077224 */ /* 0x008fe200008e0629 */
[----:B------:R-:W-:Y:S02]  /*f700*/  LOP3.LUT R6, R181, R0, RZ, 0x3c, !PT ;  /* 0x00000000b5067212 */ /* 0x000fe400078e3cff */
[----:B------:R-:W-:Y:S02]  /*f710*/  LOP3.LUT R181, R52, 0x380, RZ, 0xc0, !PT ;  /* 0x0000038034b57812 */ /* 0x000fe400078ec0ff */
[----:B------:R-:W-:Y:S02]  /*f720*/  IADD3 R34, P1, R40, 0x4000, RZ ;  /* 0x0000400028227810 */ /* 0x000fe40007f3e0ff */
[----:B------:R-:W-:-:S02]  /*f730*/  SHF.R.U64 R181, R181, 0x3, RZ ;  /* 0x00000003b5b57819 */ /* 0x000fc400000012ff */
[----:B------:R-:W-:Y:S01]  /*f740*/  LOP3.LUT R3, R34, 0x380, RZ, 0xc0, !PT ;  /* 0x0000038022037812 */ /* 0x000fe200078ec0ff */
[--C-:B------:R-:W-:Y:S01]  /*f750*/  IMAD.X R65, RZ, RZ, R41.reuse, P1 ;  /* 0x000000ffff417224 */ /* 0x100fe200008e0629 */
[----:B------:R-:W-:Y:S02]  /*f760*/  LOP3.LUT R52, R181, R52, RZ, 0x3c, !PT ;  /* 0x00000034b5347212 */ /* 0x000fe400078e3cff */
[----:B------:R-:W-:Y:S02]  /*f770*/  LOP3.LUT R181, R62, 0x380, RZ, 0xc0, !PT ;  /* 0x000003803eb57812 */ /* 0x000fe400078ec0ff */
[C---:B------:R-:W-:Y:S02]  /*f780*/  IADD3 R58, P3, R40.reuse, 0x4060, RZ ;  /* 0x00004060283a7810 */ /* 0x040fe40007f7e0ff */
[----:B------:R-:W-:Y:S02]  /*f790*/  SHF.R.U64 R3, R3, 0x3, RZ ;  /* 0x0000000303037819 */ /* 0x000fe400000012ff */
[----:B------:R-:W-:Y:S01]  /*f7a0*/  IADD3 R4, P6, R40, 0x6000, RZ ;  /* 0x0000600028047810 */ /* 0x000fe20007fde0ff */
[----:B------:R-:W-:Y:S01]  /*f7b0*/  IMAD.X R77, RZ, RZ, R41, P3 ;  /* 0x000000ffff4d7224 */ /* 0x000fe200018e0629 */
[----:B------:R-:W-:-:S02]  /*f7c0*/  SHF.R.U64 R181, R181, 0x3, RZ ;  /* 0x00000003b5b57819 */ /* 0x000fc400000012ff */
[----:B------:R-:W-:Y:S01]  /*f7d0*/  SHF.R.U64 R183, R183, 0x3, RZ ;  /* 0x00000003b7b77819 */ /* 0x000fe200000012ff */
[--C-:B------:R-:W-:Y:S01]  /*f7e0*/  IMAD.X R81, RZ, RZ, R41.reuse, P6 ;  /* 0x000000ffff517224 */ /* 0x100fe200030e0629 */
[C---:B--2---:R-:W-:Y:S02]  /*f7f0*/  IADD3 R24, P5, R40.reuse, 0x6020, RZ ;  /* 0x0000602028187810 */ /* 0x044fe40007fbe0ff */
[----:B------:R-:W-:Y:S02]  /*f800*/  IADD3 R28, P2, R40, 0x6040, RZ ;  /* 0x00006040281c7810 */ /* 0x000fe40007f5e0ff */
[----:B------:R-:W-:Y:S01]  /*f810*/  LOP3.LUT R60, R197, R60, RZ, 0x3c, !PT ;  /* 0x0000003cc53c7212 */ /* 0x000fe200078e3cff */
[--C-:B------:R-:W-:Y:S01]  /*f820*/  IMAD.X R85, RZ, RZ, R41.reuse, P5 ;  /* 0x000000ffff557224 */ /* 0x100fe200028e0629 */
[----:B------:R-:W-:Y:S01]  /*f830*/  LOP3.LUT R197, R58, 0x380, RZ, 0xc0, !PT ;  /* 0x000003803ac57812 */ /* 0x000fe200078ec0ff */
[----:B------:R-:W-:Y:S01]  /*f840*/  IMAD.X R5, RZ, RZ, R41, P2 ;  /* 0x000000ffff057224 */ /* 0x000fe200010e0629 */
[----:B------:R-:W-:-:S02]  /*f850*/  LOP3.LUT R64, R3, R34, RZ, 0x3c, !PT ;  /* 0x0000002203407212 */ /* 0x000fc400078e3cff */
[----:B------:R-:W-:Y:S02]  /*f860*/  LOP3.LUT R68, R181, R62, RZ, 0x3c, !PT ;  /* 0x0000003eb5447212 */ /* 0x000fe400078e3cff */
[----:B------:R-:W-:Y:S02]  /*f870*/  LOP3.LUT R72, R183, R66, RZ, 0x3c, !PT ;  /* 0x00000042b7487212 */ /* 0x000fe400078e3cff */
[----:B------:R-:W-:Y:S02]  /*f880*/  LOP3.LUT R3, R4, 0x380, RZ, 0xc0, !PT ;  /* 0x0000038004037812 */ /* 0x000fe400078ec0ff */
        /* <DEDUP_REMOVED lines=12> */
[----:B------:R-:W-:Y:S02]  /*f950*/  LOP3.LUT R4, R183, R28, RZ, 0x3c, !PT ;  /* 0x0000001cb7047212 */ /* 0x000fe400078e3cff */
[----:B------:R-:W-:Y:S02]  /*f960*/  MOV R24, R30 ;  /* 0x0000001e00187202 */ /* 0x000fe40000000f00 */
[----:B------:R-:W-:Y:S02]  /*f970*/  SHF.R.U64 R197, R197, 0x3, RZ ;  /* 0x00000003c5c57819 */ /* 0x000fe400000012ff */
[----:B------:R-:W-:-:S02]  /*f980*/  MOV R3, R6 ;  /* 0x0000000600037202 */ /* 0x000fc40000000f00 */
[----:B------:R-:W-:Y:S02]  /*f990*/  F2FP.BF16.F32.PACK_AB R28, R177, R179 ;  /* 0x000000b3b11c723e */ /* 0x000fe400000010ff */
[----:B------:R-:W-:Y:S02]  /*f9a0*/  F2FP.BF16.F32.PACK_AB R30, R175, R178 ;  /* 0x000000b2af1e723e */ /* 0x000fe400000010ff */
[----:B------:R-:W-:Y:S02]  /*f9b0*/  F2FP.BF16.F32.PACK_AB R31, R39, R38 ;  /* 0x00000026271f723e */ /* 0x000fe400000010ff */
[----:B------:R-:W-:Y:S02]  /*f9c0*/  F2FP.BF16.F32.PACK_AB R34, R170, R172 ;  /* 0x000000acaa22723e */ /* 0x000fe400000010ff */
[----:B------:R-:W-:Y:S01]  /*f9d0*/  MOV R0, R4 ;  /* 0x0000000400007202 */ /* 0x000fe20000000f00 */
[----:B------:R-:W-:Y:S01]  /*f9e0*/  STSM.16.M88.4 [R3], R28 ;  /* 0x0000001c03007844 */ /* 0x000fe20000000200 */
[----:B------:R-:W-:-:S02]  /*f9f0*/  MOV R44, R44 ;  /* 0x0000002c002c7202 */ /* 0x000fc40000000f00 */
[----:B------:R-:W-:Y:S01]  /*fa00*/  F2FP.BF16.F32.PACK_AB R4, R167, R171 ;  /* 0x000000aba704723e */ /* 0x000fe200000010ff */
[----:B------:R0:W-:Y:S01]  /*fa10*/  STSM.16.M88.4 [R24], R32 ;  /* 0x0000002018007844 */ /* 0x0001e20000000200 */
        /* <DEDUP_REMOVED lines=8> */
[----:B------:R-:W-:Y:S01]  /*faa0*/  MOV R52, R52 ;  /* 0x0000003400347202 */ /* 0x000fe20000000f00 */
[----:B0-----:R-:W-:Y:S01]  /*fab0*/  IMAD.MOV.U32 R24, RZ, RZ, RZ ;  /* 0x000000ffff187224 */ /* 0x001fe200078e00ff */
[----:B------:R-:W-:Y:S01]  /*fac0*/  F2FP.BF16.F32.PACK_AB R12, R159, R162 ;  /* 0x000000a29f0c723e */ /* 0x000fe200000010ff */
[----:B------:R-:W-:Y:S01]  /*fad0*/  STSM.16.M88.4 [R48], R8 ;  /* 0x0000000830007844 */ /* 0x000fe20000000200 */
        /* <DEDUP_REMOVED lines=17> */
[----:B------:R-:W-:-:S02]  /*fbf0*/  MOV R68, R68 ;  /* 0x0000004400447202 */ /* 0x000fc40000000f00 */
[----:B------:R-:W-:Y:S01]  /*fc00*/  F2FP.BF16.F32.PACK_AB R112, R113, R112 ;  /* 0x000000707170723e */ /* 0x000fe200000010ff */
[----:B------:R-:W-:Y:S01]  /*fc10*/  STSM.16.M88.4 [R64], R36 ;  /* 0x0000002440007844 */ /* 0x000fe20000000200 */
[----:B------:R-:W-:Y:S02]  /*fc20*/  MOV R72, R72 ;  /* 0x0000004800487202 */ /* 0x000fe40000000f00 */
[----:B------:R-:W-:Y:S01]  /*fc30*/  F2FP.BF16.F32.PACK_AB R106, R109, R108 ;  /* 0x0000006c6d6a723e */ /* 0x000fe200000010ff */
[----:B------:R-:W-:Y:S01]  /*fc40*/  STSM.16.M88.4 [R68], R96 ;  /* 0x0000006044007844 */ /* 0x000fe20000000200 */
[----:B------:R-:W-:Y:S02]  /*fc50*/  F2FP.BF16.F32.PACK_AB R107, R111, R107 ;  /* 0x0000006b6f6b723e */ /* 0x000fe400000010ff */
[----:B------:R-:W-:Y:S02]  /*fc60*/  F2FP.BF16.F32.PACK_AB R113, R115, R114 ;  /* 0x000000727371723e */ /* 0x000fe400000010ff */
[----:B------:R-:W-:Y:S01]  /*fc70*/  F2FP.BF16.F32.PACK_AB R120, R121, R120 ;  /* 0x000000787978723e */ /* 0x000fe200000010ff */
[----:B------:R-:W-:Y:S01]  /*fc80*/  STSM.16.M88.4 [R72], R104 ;  /* 0x0000006848007844 */ /* 0x000fe20000000200 */
[----:B------:R-:W-:-:S02]  /*fc90*/  MOV R76, R76 ;  /* 0x0000004c004c7202 */ /* 0x000fc40000000f00 */
[----:B------:R-:W-:Y:S02]  /*fca0*/  F2FP.BF16.F32.PACK_AB R114, R117, R116 ;  /* 0x000000747572723e */ /* 0x000fe400000010ff */
        /* <DEDUP_REMOVED lines=10> */
[----:B------:R-:W-:Y:S02]  /*fd50*/  ISETP.NE.U32.AND P0, PT, RZ, UR4, PT ;  /* 0x00000004ff007c0c */ /* 0x000fe4000bf05070 */
[----:B--2---:R-:W-:Y:S02]  /*fd60*/  IADD3 R4, P1, R211, UR4, RZ ;  /* 0x00000004d3047c10 */ /* 0x004fe4000ff3e0ff */
[----:B------:R-:W-:-:S02]  /*fd70*/  MOV R84, R84 ;  /* 0x0000005400547202 */ /* 0x000fc40000000f00 */
[----:B------:R-:W-:Y:S02]  /*fd80*/  F2FP.BF16.F32.PACK_AB R130, R133, R132 ;  /* 0x000000848582723e */ /* 0x000fe400000010ff */
[----:B------:R-:W-:Y:S02]  /*fd90*/  F2FP.BF16.F32.PACK_AB R131, R135, R134 ;  /* 0x000000868783723e */ /* 0x000fe400000010ff */
[----:B------:R-:W-:Y:S02]  /*fda0*/  F2FP.BF16.F32.PACK_AB R137, R139, R138 ;  /* 0x0000008a8b89723e */ /* 0x000fe400000010ff */
[----:B------:R-:W-:Y:S01]  /*fdb0*/  F2FP.BF16.F32.PACK_AB R144, R145, R144 ;  /* 0x000000909190723e */ /* 0x000fe200000010ff */
[----:B------:R-:W-:Y:S01]  /*fdc0*/  STSM.16.M88.4 [R84], R128 ;  /* 0x0000008054007844 */ /* 0x000fe20000000200 */
[----:B------:R-:W-:Y:S02]  /*fdd0*/  F2FP.BF16.F32.PACK_AB R138, R141, R140 ;  /* 0x0000008c8d8a723e */ /* 0x000fe400000010ff */
[----:B------:R-:W-:-:S02]  /*fde0*/  F2FP.BF16.F32.PACK_AB R139, R143, R142 ;  /* 0x0000008e8f8b723e */ /* 0x000fc400000010ff */
[----:B------:R-:W-:Y:S02]  /*fdf0*/  F2FP.BF16.F32.PACK_AB R145, R147, R146 ;  /* 0x000000929391723e */ /* 0x000fe400000010ff */
        /* <DEDUP_REMOVED lines=13> */
[----:B0-----:R-:W-:Y:S01]  /*fed0*/  IMAD.U32 R0, RZ, RZ, UR4 ;  /* 0x00000004ff007e24 */ /* 0x001fe2000f8e00ff */
        /* <DEDUP_REMOVED lines=33> */
[----:B--2---:R-:W-:Y:S02]  /*100f0*/  LOP3.LUT R40, R41, 0x380, RZ, 0xc0, !PT ;  /* 0x0000038029287812 */ /* 0x004fe400078ec0ff */
[----:B------:R-:W-:Y:S02]  /*10100*/  LOP3.LUT R44, R45, 0x380, RZ, 0xc0, !PT ;  /* 0x000003802d2c7812 */ /* 0x000fe400078ec0ff */
[----:B------:R-:W-:Y:S02]  /*10110*/  LOP3.LUT R48, R49, 0x380, RZ, 0xc0, !PT ;  /* 0x0000038031307812 */ /* 0x000fe400078ec0ff */
        /* <DEDUP_REMOVED lines=14> */
[----:B0-----:R-:W-:Y:S06]  /*10200*/  @P6 BRA `(.L_x_4618) ;  /* 0x0000000000106947 */ /* 0x001fec0003800000 */
[----:B------:R-:W-:Y:S05]  /*10210*/  @!P0 BRA `(.L_x_4618) ;  /* 0x00000000000c8947 */ /* 0x000fea0003800000 */
[----:B------:R-:W2:Y:S04]  /*10220*/  LDG.E R3, desc[UR40][R4.64] ;  /* 0x0000002804037981 */ /* 0x000ea8000c1e1900 */
[----:B-----5:R-:W2:Y:S02]  /*10230*/  LDG.E R0, desc[UR40][R4.64+0x4] ;  /* 0x0000042804007981 */ /* 0x020ea4000c1e1900 */
[----:B--2---:R-:W-:-:S07]  /*10240*/  IMAD.IADD R0, R0, 0x1, -R3 ;  /* 0x0000000100007824 */ /* 0x004fce00078e0a03 */
.L_x_4618:
[----:B------:R-:W0:Y:S01]  /*10250*/  SHFL.IDX PT, R3, R224, RZ, 0x1f ;  /* 0x00001fffe0037589 */ /* 0x000e2200000e0000 */
        /* <DEDUP_REMOVED lines=19> */
[----:B0-----:R-:W-:-:S02]  /*10390*/  ISETP.NE.AND P5, PT, R3, RZ, PT ;  /* 0x000000ff0300720c */ /* 0x001fc40003fa5270 */
        /* <DEDUP_REMOVED lines=14> */
[----:B------:R-:W-:Y:S02]  /*10480*/  LOP3.LUT R20, R5, R20, RZ, 0x3c, !PT ;  /* 0x0000001405147212 */ /* 0x000fe400078e3cff */
[----:B------:R-:W-:-:S02]  /*10490*/  LOP3.LUT R76, R3, R4, RZ, 0x3c, !PT ;  /* 0x00000004034c7212 */ /* 0x000fc400078e3cff */
[----:B------:R-:W-:Y:S02]  /*104a0*/  SHF.R.S32.HI R80, RZ, 0x1f, R210 ;  /* 0x0000001fff507819 */ /* 0x000fe400000114d2 */
[----:B------:R-:W-:Y:S02]  /*104b0*/  SEL R213, R213, RZ, !P0 ;  /* 0x000000ffd5d57207 */ /* 0x000fe40004000000 */
[----:B------:R-:W-:Y:S02]  /*104c0*/  SEL R223, R223, RZ, !P0 ;  /* 0x000000ffdfdf7207 */ /* 0x000fe40004000000 */
[----:B-----5:R-:W-:Y:S01]  /*104d0*/  SHF.R.S32.HI R81, RZ, 0x1f, R24 ;  /* 0x0000001fff517819 */ /* 0x020fe20000011418 */
[----:B------:R-:W-:Y:S06]  /*104e0*/  @P5 BRA `(.L_x_4619) ;  /* 0x0000000000b85947 */ /* 0x000fec0003800000 */
[----:B------:R-:W0:Y:S01]  /*104f0*/  LDC R15, c[0x0][0xce8] ;  /* 0x00033a00ff0f7b82 */ /* 0x000e220000000800 */
[----:B------:R-:W-:Y:S01]  /*10500*/  IMAD R31, R220, 0x40, R232 ;  /* 0x00000040dc1f7824 */ /* 0x000fe200078e02e8 */
[----:B------:R-:W-:Y:S01]  /*10510*/  ULDC.64 UR4, c[0x0][0xc90] ;  /* 0x0003240000047ab9 */ /* 0x000fe20000000a00 */
[----:B------:R-:W-:Y:S02]  /*10520*/  IMAD.MOV.U32 R4, RZ, RZ, R24 ;  /* 0x000000ffff047224 */ /* 0x000fe400078e0018 */
[----:B------:R-:W-:Y:S02]  /*10530*/  IMAD R3, R80, UR4, RZ ;  /* 0x0000000450037c24 */ /* 0x000fe4000f8e02ff */
[----:B------:R-:W-:Y:S02]  /*10540*/  IMAD.MOV.U32 R5, RZ, RZ, R81 ;  /* 0x000000ffff057224 */ /* 0x000fe400078e0051 */
[----:B------:R-:W-:Y:S02]  /*10550*/  IMAD R7, R210, UR5, R3 ;  /* 0x00000005d2077c24 */ /* 0x000fe4000f8e0203 */
[----:B------:R-:W-:-:S02]  /*10560*/  IMAD.MOV.U32 R3, RZ, RZ, R31 ;  /* 0x000000ffff037224 */ /* 0x000fc400078e001f */
[----:B------:R-:W-:Y:S01]  /*10570*/  IMAD.WIDE.U32 R4, R210, UR4, R4 ;  /* 0x00000004d2047c25 */ /* 0x000fe2000f8e0004 */
[----:B------:R-:W-:-:S03]  /*10580*/  ULDC.64 UR4, c[0x0][0xc98] ;  /* 0x0003260000047ab9 */ /* 0x000fc60000000a00 */
[----:B------:R-:W-:Y:S02]  /*10590*/  IMAD.IADD R5, R5, 0x1, R7 ;  /* 0x0000000105057824 */ /* 0x000fe400078e0207 */
[----:B------:R-:W-:Y:S02]  /*105a0*/  IMAD.MOV R30, RZ, RZ, -R194 ;  /* 0x000000ffff1e7224 */ /* 0x000fe400078e0ac2 */
[----:B------:R-:W-:Y:S01]  /*105b0*/  IMAD.WIDE.U32 R4, R213, UR4, R4 ;  /* 0x00000004d5047c25 */ /* 0x000fe2000f8e0004 */
[----:B0-----:R-:W-:-:S03]  /*105c0*/  ISETP.NE.AND P0, PT, R15, 0x1, PT ;  /* 0x000000010f00780c */ /* 0x001fc60003f05270 */
[----:B------:R-:W-:-:S10]  /*105d0*/  IMAD R14, R0, R15, RZ ;  /* 0x0000000f000e7224 */ /* 0x000fd400078e02ff */
[----:B------:R-:W0:Y:S08]  /*105e0*/  @P0 LDC R6, c[0x0][0xcec] ;  /* 0x00033b00ff060b82 */ /* 0x000e300000000800 */
[----:B------:R-:W2:Y:S01]  /*105f0*/  @P0 LDC R11, c[0x0][0xcf0] ;  /* 0x00033c00ff0b0b82 */ /* 0x000ea20000000800 */
[----:B0-----:R-:W-:-:S05]  /*10600*/  @P0 IMAD.HI.U32 R6, R31, R6, RZ ;  /* 0x000000061f060227 */ /* 0x001fca00078e00ff */
        /* <DEDUP_REMOVED lines=8> */
[----:B------:R-:W-:Y:S01]  /*10690*/  IMAD R31, R220, 0x40, R191 ;  /* 0x00000040dc1f7824 */ /* 0x000fe200078e02bf */
        /* <DEDUP_REMOVED lines=14> */
[----:B------:R-:W0:Y:S01]  /*10780*/  SHFL.IDX PT, R5, R11, RZ, 0x1c1f ;  /* 0x001c1fff0b057589 */ /* 0x000e2200000e0000 */
[----:B------:R-:W-:-:S03]  /*10790*/  ISETP.GE.OR P0, PT, R3, R14, P0 ;  /* 0x0000000e0300720c */ /* 0x000fc60000706670 */
[----:B------:R-:W2:Y:S08]  /*107a0*/  SHFL.IDX PT, R7, R11, 0x1, 0x1c1f ;  /* 0x003c1f000b077f89 */ /* 0x000eb000000e0000 */
[----:B0-----:R0:W-:Y:S04]  /*107b0*/  @!P1 ST.E desc[UR40][R4.64], R173 ;  /* 0x000000ad04009985 */ /* 0x0011e8000c101928 */
[----:B--2---:R0:W-:Y:S02]  /*107c0*/  @!P0 ST.E desc[UR40][R6.64], R174 ;  /* 0x000000ae06008985 */ /* 0x0041e4000c101928 */
.L_x_4619:
[----:B------:R-:W2:Y:S01]  /*107d0*/  LDC R85, c[0x0][0xce8] ;  /* 0x00033a00ff557b82 */ /* 0x000ea20000000800 */
[----:B------:R-:W-:Y:S01]  /*107e0*/  ULDC.64 UR4, c[0x0][0xba0] ;  /* 0x0002e80000047ab9 */ /* 0x000fe20000000a00 */
[----:B0-----:R0:W5:Y:S01]  /*107f0*/  LD.E.128 R4, desc[UR40][R20.64] ;  /* 0x0000002814047980 */ /* 0x001162000c101d00 */
[----:B------:R-:W-:-:S03]  /*10800*/  IMAD R3, R81, UR4, RZ ;  /* 0x0000000451037c24 */ /* 0x000fc6000f8e02ff */
[----:B------:R-:W5:Y:S02]  /*10810*/  LD.E.128 R8, desc[UR40][R8.64] ;  /* 0x0000002808087980 */ /* 0x000f64000c101d00 */
[----:B------:R-:W3:Y:S01]  /*10820*/  LDC R88, c[0x0][0xbc8] ;  /* 0x0002f200ff587b82 */ /* 0x000ee20000000800 */
[C---:B------:R-:W-:Y:S01]  /*10830*/  IMAD R3, R24.reuse, UR5, R3 ;  /* 0x0000000518037c24 */ /* 0x040fe2000f8e0203 */
[----:B------:R-:W5:Y:S04]  /*10840*/  LD.E.128 R12, desc[UR40][R12.64] ;  /* 0x000000280c0c7980 */ /* 0x000f68000c101d00 */
[----:B------:R-:W5:Y:S04]  /*10850*/  LD.E.128 R28, desc[UR40][R28.64] ;  /* 0x000000281c1c7980 */ /* 0x000f68000c101d00 */
[----:B------:R-:W5:Y:S04]  /*10860*/  LD.E.128 R32, desc[UR40][R32.64] ;  /* 0x0000002820207980 */ /* 0x000f68000c101d00 */
[----:B------:R-:W5:Y:S01]  /*10870*/  LD.E.128 R36, desc[UR40][R36.64] ;  /* 0x0000002824247980 */ /* 0x000f62000c101d00 */
[----:B--2---:R-:W-:Y:S01]  /*10880*/  ISETP.NE.AND P1, PT, R85, 0x1, PT ;  /* 0x000000015500780c */ /* 0x004fe20003f25270 */
[----:B0-----:R-:W-:Y:S01]  /*10890*/  IMAD.WIDE.U32 R20, R24, UR4, RZ ;  /* 0x0000000418147c25 */ /* 0x001fe2000f8e00ff */
[----:B------:R-:W-:Y:S01]  /*108a0*/  ULDC.64 UR4, c[0x0][0xbe8] ;  /* 0x0002fa0000047ab9 */ /* 0x000fe20000000a00 */
[----:B------:R-:W5:Y:S02]  /*108b0*/  LD.E.128 R40, desc[UR40][R40.64] ;  /* 0x0000002828287980 */ /* 0x000f64000c101d00 */
[----:B------:R-:W-:-:S02]  /*108c0*/  IMAD.IADD R21, R21, 0x1, R3 ;  /* 0x0000000115157824 */ /* 0x000fc400078e0203 */
[----:B------:R-:W5:Y:S04]  /*108d0*/  LD.E.128 R44, desc[UR40][R44.64] ;  /* 0x000000282c2c7980 */ /* 0x000f68000c101d00 */
[----:B------:R-:W5:Y:S02]  /*108e0*/  LD.E.128 R48, desc[UR40][R48.64] ;  /* 0x0000002830307980 */ /* 0x000f64000c101d00 */
[----:B------:R-:W0:Y:S01]  /*108f0*/  @P1 LDC R83, c[0x0][0xcec] ;  /* 0x00033b00ff531b82 */ /* 0x000e220000000800 */
[----:B------:R-:W-:Y:S01]  /*10900*/  IMAD R3, R80, UR4, RZ ;  /* 0x0000000450037c24 */ /* 0x000fe2000f8e02ff */
[----:B------:R-:W5:Y:S04]  /*10910*/  LD.E.128 R52, desc[UR40][R52.64] ;  /* 0x0000002834347980 */ /* 0x000f68000c101d00 */
[----:B------:R-:W5:Y:S02]  /*10920*/  LD.E.128 R56, desc[UR40][R56.64] ;  /* 0x0000002838387980 */ /* 0x000f64000c101d00 */
[----:B------:R-:W2:Y:S01]  /*10930*/  @P1 LDC R87, c[0x0][0xcf0] ;  /* 0x00033c00ff571b82 */ /* 0x000ea20000000800 */
[C---:B------:R-:W-:Y:S01]  /*10940*/  IMAD R3, R210.reuse, UR5, R3 ;  /* 0x00000005d2037c24 */ /* 0x040fe2000f8e0203 */
[----:B------:R-:W5:Y:S01]  /*10950*/  LD.E.128 R60, desc[UR40][R60.64] ;  /* 0x000000283c3c7980 */ /* 0x000f62000c101d00 */
[----:B------:R-:W-:Y:S01]  /*10960*/  IMAD.WIDE.U32 R20, R210, UR4, R20 ;  /* 0x00000004d2147c25 */ /* 0x000fe2000f8e0014 */
[----:B------:R-:W-:-:S02]  /*10970*/  ULDC.64 UR4, c[0x0][0xbf0] ;  /* 0x0002fc0000047ab9 */ /* 0x000fc40000000a00 */
[----:B------:R-:W5:Y:S01]  /*10980*/  LD.E.128 R64, desc[UR40][R64.64] ;  /* 0x0000002840407980 */ /* 0x000f62000c101d00 */
[----:B------:R-:W-:Y:S02]  /*10990*/  IMAD.IADD R21, R21, 0x1, R3 ;  /* 0x0000000115157824 */ /* 0x000fe400078e0203 */
[----:B------:R-:W-:Y:S01]  /*109a0*/  IMAD R3, R221, 0x20, R222 ;  /* 0x00000020dd037824 */ /* 0x000fe200078e02de */
[----:B------:R-:W5:Y:S01]  /*109b0*/  LD.E.128 R68, desc[UR40][R68.64] ;  /* 0x0000002844447980 */ /* 0x000f62000c101d00 */
[----:B------:R-:W-:Y:S02]  /*109c0*/  IMAD R24, R223, UR4, RZ ;  /* 0x00000004df187c24 */ /* 0x000fe4000f8e02ff */
[----:B------:R-:W-:Y:S01]  /*109d0*/  IMAD R82, R220, 0x40, R3 ;  /* 0x00000040dc527824 */ /* 0x000fe200078e0203 */
[----:B---3--:R-:W-:Y:S01]  /*109e0*/  ISETP.GE.AND P0, PT, R218, R88, PT ;  /* 0x00000058da00720c */ /* 0x008fe20003f06270 */
[----:B------:R-:W-:Y:S01]  /*109f0*/  IMAD R81, R213, UR5, R24 ;  /* 0x00000005d5517c24 */ /* 0x000fe2000f8e0218 */
[----:B------:R-:W5:Y:S01]  /*10a00*/  LD.E.128 R72, desc[UR40][R72.64] ;  /* 0x0000002848487980 */ /* 0x000f62000c101d00 */
[----:B0-----:R-:W-:Y:S01]  /*10a10*/  @P1 IMAD.HI.U32 R24, R82, R83, RZ ;  /* 0x0000005352181227 */ /* 0x001fe200078e00ff */
[----:B------:R-:W-:-:S02]  /*10a20*/  SEL R80, RZ, 0xffffffff, P0 ;  /* 0xffffffffff507807 */ /* 0x000fc40000000000 */
[----:B------:R-:W5:Y:S01]  /*10a30*/  LD.E.128 R76, desc[UR40][R76.64] ;  /* 0x000000284c4c7980 */ /* 0x000f62000c101d00 */
[----:B------:R-:W-:Y:S01]  /*10a40*/  IMAD.MOV.U32 R3, RZ, RZ, R82 ;  /* 0x000000ffff037224 */ /* 0x000fe200078e0052 */
[-C--:B------:R-:W-:Y:S01]  /*10a50*/  ISETP.GE.AND P0, PT, R217, R88.reuse, PT ;  /* 0x00000058d900720c */ /* 0x080fe20003f06270 */
[----:B------:R-:W-:Y:S01]  /*10a60*/  IMAD.SHL.U32 R83, R80, 0x2, RZ ;  /* 0x0000000250537824 */ /* 0x000fe200078e00ff */
[----:B--2---:R-:W-:Y:S01]  /*10a70*/  @P1 SHF.R.U32.HI R3, RZ, R87, R24 ;  /* 0x00000057ff031219 */ /* 0x004fe20000011618 */
[----:B------:R-:W-:Y:S01]  /*10a80*/  IMAD.WIDE.U32 R20, R213, UR4, R20 ;  /* 0x00000004d5147c25 */ /* 0x000fe2000f8e0014 */
[-C--:B------:R-:W-:Y:S01]  /*10a90*/  ISETP.GE.AND P1, PT, R189, R88.reuse, PT ;  /* 0x00000058bd00720c */ /* 0x080fe20003f26270 */
[----:B------:R-:W-:Y:S01]  /*10aa0*/  ULDC.64 UR4, c[0x0][0xbe0] ;  /* 0x0002f80000047ab9 */ /* 0x000fe20000000a00 */
[----:B------:R-:W-:Y:S01]  /*10ab0*/  SEL R80, RZ, 0xffffffff, P0 ;  /* 0xffffffffff507807 */ /* 0x000fe20000000000 */
[----:B------:R-:W-:Y:S01]  /*10ac0*/  IMAD.IADD R21, R21, 0x1, R81 ;  /* 0x0000000115157824 */ /* 0x000fe200078e0251 */
[----:B------:R-:W-:Y:S01]  /*10ad0*/  SEL R24, RZ, 0x1, P1 ;  /* 0x00000001ff187807 */ /* 0x000fe20000800000 */
[----:B------:R-:W-:Y:S01]  /*10ae0*/  IMAD.MOV R81, RZ, RZ, -R3 ;  /* 0x000000ffff517224 */ /* 0x000fe200078e0a03 */
[-C--:B------:R-:W-:Y:S01]  /*10af0*/  ISETP.GE.AND P0, PT, R216, R88.reuse, PT ;  /* 0x00000058d800720c */ /* 0x080fe20003f06270 */
[----:B------:R-:W-:Y:S01]  /*10b00*/  @!PT LDS RZ, [RZ] ;  /* 0x00000000fffff984 */ /* 0x000fe20000000800 */
[----:B------:R-:W-:Y:S01]  /*10b10*/  @!PT LDS RZ, [RZ] ;  /* 0x00000000fffff984 */ /* 0x000fe20000000800 */
[----:B------:R-:W-:Y:S01]  /*10b20*/  @!PT LDS RZ, [RZ] ;  /* 0x00000000fffff984 */ /* 0x000fe20000000800 */
[----:B------:R-:W-:Y:S01]  /*10b30*/  @!PT LDS RZ, [RZ] ;  /* 0x00000000fffff984 */ /* 0x000fe20000000800 */
[----:B------:R0:W-:Y:S06]  /*10b40*/  MEMBAR.ALL.CTA ;  /* 0x0000000000007992 */ /* 0x0001ec0000008000 */
[----:B0-----:R-:W0:Y:S01]  /*10b50*/  FENCE.VIEW.ASYNC.S ;  /* 0x00000000000073c6 */ /* 0x001e220000000000 */
[----:B------:R-:W-:Y:S01]  /*10b60*/  LOP3.LUT R24, R83, 0x2, R24, 0xe2, !PT ;  /* 0x0000000253187812 */ /* 0x000fe200078ee218 */
[----:B------:R-:W-:Y:S01]  /*10b70*/  IMAD.SHL.U32 R83, R80, 0x4, RZ ;  /* 0x0000000450537824 */ /* 0x000fe200078e00ff */
[----:B------:R-:W-:Y:S01]  /*10b80*/  SEL R80, RZ, 0xffffffff, P0 ;  /* 0xffffffffff507807 */ /* 0x000fe20000000000 */
[----:B------:R-:W-:Y:S01]  /*10b90*/  IMAD R81, R85, R81, R82 ;  /* 0x0000005155517224 */ /* 0x000fe200078e0252 */
[-C--:B------:R-:W-:Y:S01]  /*10ba0*/  ISETP.GE.AND P0, PT, R215, R88.reuse, PT ;  /* 0x00000058d700720c */ /* 0x080fe20003f06270 */
[----:B------:R-:W-:Y:S01]  /*10bb0*/  IMAD.WIDE.U32 R20, R3, UR4, R20 ;  /* 0x0000000403147c25 */ /* 0x000fe2000f8e0014 */
[----:B------:R-:W-:Y:S01]  /*10bc0*/  SHF.R.S32.HI R82, RZ, 0x1f, R3 ;  /* 0x0000001fff527819 */ /* 0x000fe20000011403 */
[----:B------:R-:W-:Y:S01]  /*10bd0*/  BSSY B1, `(.L_x_4620) ;  /* 0x0000049000017945 */ /* 0x000fe20003800000 */
[----:B------:R-:W-:Y:S01]  /*10be0*/  LOP3.LUT R24, R83, 0x4, R24, 0xe2, !PT ;  /* 0x0000000453187812 */ /* 0x000fe200078ee218 */
[----:B------:R-:W-:Y:S01]  /*10bf0*/  IMAD.SHL.U32 R83, R80, 0x8, RZ ;  /* 0x0000000850537824 */ /* 0x000fe200078e00ff */
[----:B------:R-:W-:Y:S01]  /*10c00*/  SEL R80, RZ, 0xffffffff, P0 ;  /* 0xffffffffff507807 */ /* 0x000fe20000000000 */
[----:B------:R-:W-:Y:S01]  /*10c10*/  IMAD R82, R82, UR4, RZ ;  /* 0x0000000452527c24 */ /* 0x000fe2000f8e02ff */
[-C--:B------:R-:W-:Y:S01]  /*10c20*/  ISETP.GE.AND P0, PT, R214, R88.reuse, PT ;  /* 0x00000058d600720c */ /* 0x080fe20003f06270 */
[----:B------:R-:W-:Y:S01]  /*10c30*/  IMAD R92, R0, R85, RZ ;  /* 0x00000055005c7224 */ /* 0x000fe200078e02ff */
[----:B------:R-:W-:Y:S01]  /*10c40*/  LOP3.LUT R24, R83, 0x8, R24, 0xe2, !PT ;  /* 0x0000000853187812 */ /* 0x000fe200078ee218 */
[----:B------:R-:W-:Y:S01]  /*10c50*/  IMAD.SHL.U32 R87, R80, 0x10, RZ ;  /* 0x0000001050577824 */ /* 0x000fe200078e00ff */
[----:B------:R-:W-:Y:S01]  /*10c60*/  SHF.R.S32.HI R80, RZ, 0x1f, R81 ;  /* 0x0000001fff507819 */ /* 0x000fe20000011451 */
[----:B------:R-:W-:Y:S01]  /*10c70*/  IMAD R83, R3, UR5, R82 ;  /* 0x0000000503537c24 */ /* 0x000fe2000f8e0252 */
[----:B------:R-:W-:Y:S01]  /*10c80*/  ULDC.64 UR4, c[0x0][0xbd8] ;  /* 0x0002f60000047ab9 */ /* 0x000fe20000000a00 */
[----:B------:R-:W-:Y:S01]  /*10c90*/  SEL R3, RZ, 0xffffffff, P0 ;  /* 0xffffffffff037807 */ /* 0x000fe20000000000 */
[----:B------:R-:W-:Y:S01]  /*10ca0*/  IMAD R91, R220, 0x40, R222 ;  /* 0x00000040dc5b7824 */ /* 0x000fe200078e02de */
[----:B------:R-:W-:Y:S01]  /*10cb0*/  LOP3.LUT R24, R87, 0x10, R24, 0xe2, !PT ;  /* 0x0000001057187812 */ /* 0x000fe200078ee218 */
[----:B------:R-:W-:Y:S01]  /*10cc0*/  IMAD.IADD R21, R21, 0x1, R83 ;  /* 0x0000000115157824 */ /* 0x000fe200078e0253 */
[----:B------:R-:W-:Y:S01]  /*10cd0*/  ISETP.GE.AND P0, PT, R226, R88, PT ;  /* 0x00000058e200720c */ /* 0x000fe20003f06270 */
[----:B------:R-:W-:Y:S01]  /*10ce0*/  IMAD R80, R80, UR4, RZ ;  /* 0x0000000450507c24 */ /* 0x000fe2000f8e02ff */
[----:B------:R-:W-:Y:S01]  /*10cf0*/  ISETP.GE.AND P1, PT, R91, R92, PT ;  /* 0x0000005c5b00720c */ /* 0x000fe20003f26270 */
[----:B------:R-:W-:Y:S01]  /*10d00*/  IMAD.WIDE.U32 R20, R81, UR4, R20 ;  /* 0x0000000451147c25 */ /* 0x000fe2000f8e0014 */
[----:B------:R-:W-:-:S02]  /*10d10*/  SHF.R.S32.HI R93, RZ, 0x1f, R215 ;  /* 0x0000001fff5d7819 */ /* 0x000fc400000114d7 */
[----:B------:R-:W-:Y:S01]  /*10d20*/  SHF.R.S32.HI R94, RZ, 0x1f, R216 ;  /* 0x0000001fff5e7819 */ /* 0x000fe200000114d8 */
[----:B------:R-:W-:Y:S01]  /*10d30*/  IMAD R83, R81, UR5, R80 ;  /* 0x0000000551537c24 */ /* 0x000fe2000f8e0250 */
[----:B------:R-:W-:Y:S01]  /*10d40*/  ULDC.64 UR4, c[0x0][0xb80] ;  /* 0x0002e00000047ab9 */ /* 0x000fe20000000a00 */
[----:B------:R-:W-:Y:S01]  /*10d50*/  IMAD.SHL.U32 R3, R3, 0x20, RZ ;  /* 0x0000002003037824 */ /* 0x000fe200078e00ff */
[----:B------:R-:W-:Y:S01]  /*10d60*/  LEA R89, P2, R20, UR4, 0x1 ;  /* 0x0000000414597c11 */ /* 0x000fe2000f8408ff */
[----:B------:R-:W-:Y:S01]  /*10d70*/  IMAD.IADD R21, R21, 0x1, R83 ;  /* 0x0000000115157824 */ /* 0x000fe200078e0253 */
[----:B------:R-:W-:Y:S01]  /*10d80*/  SHF.R.S32.HI R95, RZ, 0x1f, R217 ;  /* 0x0000001fff5f7819 */ /* 0x000fe200000114d9 */
[----:B------:R-:W-:Y:S01]  /*10d90*/  VIADD R0, R2, 0x38820 ;  /* 0x0003882002007836 */ /* 0x000fe20000000000 */
[----:B------:R-:W-:Y:S01]  /*10da0*/  LOP3.LUT R24, R3, 0x20, R24, 0xe2, !PT ;  /* 0x0000002003187812 */ /* 0x000fe200078ee218 */
[----:B0-----:R0:W2:Y:S01]  /*10db0*/  SHFL.IDX PT, R80, R89, RZ, 0x181f ;  /* 0x00181fff59507589 */ /* 0x0010a200000e0000 */
[----:B------:R-:W-:-:S02]  /*10dc0*/  SEL R3, RZ, 0x40, P0 ;  /* 0x00000040ff037807 */ /* 0x000fc40000000000 */
[----:B------:R-:W-:Y:S02]  /*10dd0*/  ISETP.GE.AND P0, PT, R225, R88, PT ;  /* 0x00000058e100720c */ /* 0x000fe40003f06270 */
[----:B------:R-:W-:Y:S02]  /*10de0*/  LEA.HI.X R90, R20, UR5, R21, 0x1, P2 ;  /* 0x00000005145a7c11 */ /* 0x000fe400090f0c15 */
[----:B------:R-:W-:Y:S02]  /*10df0*/  PRMT R0, RZ, 0x654, R0 ;  /* 0x00000654ff007816 */ /* 0x000fe40000000000 */
[----:B------:R-:W-:Y:S01]  /*10e00*/  LOP3.LUT R3, R24, R3, RZ, 0xfc, !PT ;  /* 0x0000000318037212 */ /* 0x000fe200078efcff */
[----:B------:R0:W3:Y:S01]  /*10e10*/  SHFL.IDX PT, R81, R90, RZ, 0x181f ;  /* 0x00181fff5a517589 */ /* 0x0000e200000e0000 */
[----:B------:R-:W-:Y:S01]  /*10e20*/  SEL R24, RZ, 0x80, P0 ;  /* 0x00000080ff187807 */ /* 0x000fe20000000000 */
[----:B------:R0:W-:Y:S01]  /*10e30*/  SYNCS.ARRIVE.TRANS64.RED.A1T0 RZ, [R0+URZ], RZ ;  /* 0x000000ff00ff79a7 */ /* 0x0001e2000810043f */
[----:B------:R-:W-:-:S02]  /*10e40*/  SHF.R.S32.HI R96, RZ, 0x1f, R218 ;  /* 0x0000001fff607819 */ /* 0x000fc400000114da */
[----:B------:R-:W-:Y:S01]  /*10e50*/  LOP3.LUT R24, R3, R24, RZ, 0xfc, !PT ;  /* 0x0000001803187212 */ /* 0x000fe200078efcff */
[----:B------:R-:W-:Y:S06]  /*10e60*/  @P1 BRA `(.L_x_4621) ;  /* 0x00000000007c1947 */ /* 0x000fec0003800000 */
[-C--:B------:R-:W-:Y:S02]  /*10e70*/  ISETP.GE.AND P1, PT, R218, R88.reuse, PT ;  /* 0x00000058da00720c */ /* 0x080fe40003f26270 */
[-C--:B------:R-:W-:Y:S02]  /*10e80*/  ISETP.GE.AND P0, PT, R189, R88.reuse, PT ;  /* 0x00000058bd00720c */ /* 0x080fe40003f06270 */
[-C--:B------:R-:W-:Y:S02]  /*10e90*/  ISETP.GE.AND P5, PT, R217, R88.reuse, PT ;  /* 0x00000058d900720c */ /* 0x080fe40003fa6270 */
[----:B------:R-:W-:-:S07]  /*10ea0*/  ISETP.GE.AND P3, PT, R216, R88, PT ;  /* 0x00000058d800720c */ /* 0x000fce0003f66270 */
[C---:B--2---:R-:W-:Y:S02]  /*10eb0*/  @!P1 LEA R82, P2, R218.reuse, R80, 0x1 ;  /* 0x00000050da529211 */ /* 0x044fe400078408ff */
        /* <DEDUP_REMOVED lines=26> */
.L_x_4621:
[----:B------:R-:W-:Y:S05]  /*11060*/  BSYNC B1 ;  /* 0x0000000000017941 */ /* 0x000fea0003800000 */
.L_x_4620:
[----:B0-----:R-:W-:Y:S01]  /*11070*/  VIADD R0, R91, 0x20 ;  /* 0x000000205b007836 */ /* 0x001fe20000000000 */
[----:B----45:R0:W4:Y:S04]  /*11080*/  SHFL.IDX PT, R7, R90, 0x1, 0x181f ;  /* 0x00381f005a077f89 */ /* 0x03012800000e0000 */
[----:B------:R-:W-:Y:S01]  /*11090*/  ISETP.GE.AND P0, PT, R0, R92, PT ;  /* 0x0000005c0000720c */ /* 0x000fe20003f06270 */
[----:B------:R0:W0:-:S12]  /*110a0*/  SHFL.IDX PT, R6, R89, 0x1, 0x181f ;  /* 0x00381f0059067f89 */ /* 0x00001800000e0000 */
[----:B------:R-:W-:Y:S05]  /*110b0*/  @P0 BRA `(.L_x_4622) ;  /* 0x0000000c00f00947 */ /* 0x000fea0003800000 */
[-C--:B------:R-:W-:Y:S02]  /*110c0*/  ISETP.GE.AND P5, PT, R218, R88.reuse, PT ;  /* 0x00000058da00720c */ /* 0x080fe40003fa6270 */
[-C--:B------:R-:W-:Y:S02]  /*110d0*/  ISETP.GE.AND P6, PT, R189, R88.reuse, PT ;  /* 0x00000058bd00720c */ /* 0x080fe40003fc6270 */
[-C--:B------:R-:W-:Y:S02]  /*110e0*/  ISETP.GE.AND P3, PT, R217, R88.reuse, PT ;  /* 0x00000058d900720c */ /* 0x080fe40003f66270 */
[-C--:B------:R-:W-:Y:S02]  /*110f0*/  ISETP.GE.AND P2, PT, R216, R88.reuse, PT ;  /* 0x00000058d800720c */ /* 0x080fe40003f46270 */
[-C--:B------:R-:W-:Y:S02]  /*11100*/  ISETP.GE.AND P1, PT, R215, R88.reuse, PT ;  /* 0x00000058d700720c */ /* 0x080fe40003f26270 */
[----:B------:R-:W-:-:S03]  /*11110*/  ISETP.GE.AND P0, PT, R214, R88, PT ;  /* 0x00000058d600720c */ /* 0x000fc60003f06270 */
[CC--:B0-----:R-:W-:Y:S02]  /*11120*/  @!P5 LEA R12, P4, R218.reuse, R6.reuse, 0x1 ;  /* 0x00000006da0cd211 */ /* 0x0c1fe400078808ff */
        /* <DEDUP_REMOVED lines=26> */
.L_x_4617:
[----:B------:R-:W3:Y:S01]  /*112d0*/  S2R R0, SR_TID.X ;  /* 0x0000000000007919 */ /* 0x000ee20000002100 */
[----:B------:R-:W-:Y:S01]  /*112e0*/  ULDC.64 UR4, c[0x0][0xd00] ;  /* 0x0003400000047ab9 */ /* 0x000fe20000000a00 */
[----:B------:R-:W-:Y:S01]  /*112f0*/  IMAD.MOV.U32 R3, RZ, RZ, RZ ;  /* 0x000000ffff037224 */ /* 0x000fe200078e00ff */
[----:B------:R-:W-:Y:S01]  /*11300*/  ISETP.NE.U32.AND P0, PT, RZ, UR4, PT ;  /* 0x00000004ff007c0c */ /* 0x000fe2000bf05070 */
[----:B------:R-:W4:Y:S01]  /*11310*/  LDC R21, c[0x0][0xce8] ;  /* 0x00033a00ff157b82 */ /* 0x000f220000000800 */
[----:B------:R-:W-:Y:S02]  /*11320*/  IADD3 R4, P1, R211, UR4, RZ ;  /* 0x00000004d3047c10 */ /* 0x000fe4000ff3e0ff */
[----:B------:R-:W-:Y:S02]  /*11330*/  ISETP.NE.AND.EX P0, PT, RZ, UR5, PT, P0 ;  /* 0x00000005ff007c0c */ /* 0x000fe4000bf05300 */
[----:B------:R-:W-:Y:S01]  /*11340*/  IADD3.X R5, R212, UR5, RZ, P1, !PT ;  /* 0x00000005d4057c10 */ /* 0x000fe20008ffe4ff */
[----:B------:R-:W-:-:S02]  /*11350*/  ULDC.64 UR4, c[0x0][0xd08] ;  /* 0x0003420000047ab9 */ /* 0x000fc40000000a00 */
[----:B------:R-:W-:-:S04]  /*11360*/  ISETP.NE.U32.AND P1, PT, RZ, UR4, PT ;  /* 0x00000004ff007c0c */ /* 0x000fc8000bf25070 */
[----:B------:R-:W-:-:S04]  /*11370*/  ISETP.NE.AND.EX P1, PT, RZ, UR5, PT, P1 ;  /* 0x00000005ff007c0c */ /* 0x000fc8000bf25310 */
[----:B------:R0:W5:Y:S09]  /*11380*/  @P0 LDG.E R3, desc[UR40][R4.64] ;  /* 0x0000002804030981 */ /* 0x000172000c1e1900 */
[----:B------:R-:W-:Y:S01]  /*11390*/  @P1 IADD3 R6, P2, R211, UR4, RZ ;  /* 0x00000004d3061c10 */ /* 0x000fe2000ff5e0ff */
[----:B------:R-:W-:Y:S01]  /*113a0*/  ULDC UR4, c[0x0][0xb88] ;  /* 0x0002e20000047ab9 */ /* 0x000fe20000000800 */
[----:B---3--:R-:W-:-:S02]  /*113b0*/  VIADD R8, R0, 0xffffff80 ;  /* 0xffffff8000087836 */ /* 0x008fc40000000000 */
[----:B------:R-:W-:Y:S01]  /*113c0*/  @P1 IADD3.X R7, R212, UR5, RZ, P2, !PT ;  /* 0x00000005d4071c10 */ /* 0x000fe200097fe4ff */
[----:B------:R-:W-:-:S06]  /*113d0*/  IMAD.U32 R0, RZ, RZ, UR4 ;  /* 0x00000004ff007e24 */ /* 0x000fcc000f8e00ff */
[----:B------:R0:W5:Y:S01]  /*113e0*/  @P1 LDG.E R0, desc[UR40][R6.64] ;  /* 0x0000002806001981 */ /* 0x000162000c1e1900 */
[----:B------:R-:W-:Y:S01]  /*113f0*/  ISETP.GE.AND P2, PT, R8, 0x40, PT ;  /* 0x000000400800780c */ /* 0x000fe20003f46270 */
[----:B------:R-:W-:-:S12]  /*11400*/  @P1 BRA `(.L_x_4623) ;  /* 0x0000000000101947 */ /* 0x000fd80003800000 */
[----:B------:R-:W-:Y:S05]  /*11410*/  @!P0 BRA `(.L_x_4623) ;  /* 0x00000000000c8947 */ /* 0x000fea0003800000 */
[----:B0-----:R-:W3:Y:S04]  /*11420*/  LDG.E R7, desc[UR40][R4.64] ;  /* 0x0000002804077981 */ /* 0x001ee8000c1e1900 */
[----:B-----5:R-:W3:Y:S02]  /*11430*/  LDG.E R0, desc[UR40][R4.64+0x4] ;  /* 0x0000042804007981 */ /* 0x020ee4000c1e1900 */
[----:B---3--:R-:W-:-:S07]  /*11440*/  IMAD.IADD R0, R0, 0x1, -R7 ;  /* 0x0000000100007824 */ /* 0x008fce00078e0a07 */
.L_x_4623:
[----:B------:R-:W-:Y:S01]  /*11450*/  BSSY B1, `(.L_x_4624) ;  /* 0x000002e000017945 */ /* 0x000fe20003800000 */
[----:B------:R-:W-:Y:S02]  /*11460*/  SHF.R.S32.HI R12, RZ, 0x1f, R210 ;  /* 0x0000001fff0c7819 */ /* 0x000fe400000114d2 */
[----:B------:R-:W-:Y:S02]  /*11470*/  SEL R213, R213, RZ, !P0 ;  /* 0x000000ffd5d57207 */ /* 0x000fe40004000000 */
[----:B------:R-:W-:Y:S02]  /*11480*/  SEL R223, R223, RZ, !P0 ;  /* 0x000000ffdfdf7207 */ /* 0x000fe40004000000 */
[----:B-----5:R-:W-:Y:S01]  /*11490*/  SHF.R.S32.HI R10, RZ, 0x1f, R3 ;  /* 0x0000001fff0a7819 */ /* 0x020fe20000011403 */
[----:B------:R-:W-:Y:S06]  /*114a0*/  @P2 BRA `(.L_x_4625) ;  /* 0x0000000000a02947 */ /* 0x000fec0003800000 */
[----:B0-----:R-:W0:Y:S01]  /*114b0*/  S2R R4, SR_TID.X ;  /* 0x0000000000047919 */ /* 0x001e220000002100 */
[----:B------:R-:W3:Y:S02]  /*114c0*/  LDC R11, c[0x0][0xce8] ;  /* 0x00033a00ff0b7b82 */ /* 0x000ee40000000800 */
[----:B---3--:R-:W-:Y:S02]  /*114d0*/  IMAD R5, R0, R11, RZ ;  /* 0x0000000b00057224 */ /* 0x008fe400078e02ff */
[----:B0-----:R-:W-:-:S04]  /*114e0*/  IMAD R4, R220, 0x40, R4 ;  /* 0x00000040dc047824 */ /* 0x001fc800078e0204 */
        /* <DEDUP_REMOVED lines=14> */
[----:B------:R-:W3:Y:S01]  /*115d0*/  @P0 LDC R15, c[0x0][0xcf0] ;  /* 0x00033c00ff0f0b82 */ /* 0x000ee20000000800 */
[----:B------:R-:W-:-:S04]  /*115e0*/  IMAD.WIDE.U32 R4, R213, UR4, R4 ;  /* 0x00000004d5047c25 */ /* 0x000fc8000f8e0004 */
[----:B0-----:R-:W-:-:S05]  /*115f0*/  @P0 IMAD.HI.U32 R6, R8, R13, RZ ;  /* 0x0000000d08060227 */ /* 0x001fca00078e00ff */
        /* <DEDUP_REMOVED lines=19> */
.L_x_4625:
[----:B------:R-:W-:Y:S05]  /*11730*/  BSYNC B1 ;  /* 0x0000000000017941 */ /* 0x000fea0003800000 */
.L_x_4624:
[----:B----4-:R-:W-:Y:S01]  /*11740*/  ISETP.NE.AND P0, PT, R21, 0x1, PT ;  /* 0x000000011500780c */ /* 0x010fe20003f05270 */
[----:B--2---:R-:W2:Y:S01]  /*11750*/  LDC R24, c[0x0][0xbc8] ;  /* 0x0002f200ff187b82 */ /* 0x004ea20000000800 */
[----:B------:R-:W-:Y:S01]  /*11760*/  ULDC.64 UR4, c[0x0][0xba0] ;  /* 0x0002e80000047ab9 */ /* 0x000fe20000000a00 */
[----:B0--3--:R-:W-:Y:S01]  /*11770*/  IMAD R7, R221, 0x20, R222 ;  /* 0x00000020dd077824 */ /* 0x009fe200078e02de */
[----:B------:R-:W-:Y:S01]  /*11780*/  BSSY B1, `(.L_x_4626) ;  /* 0x000006b000017945 */ /* 0x000fe20003800000 */
[----:B------:R-:W-:Y:S01]  /*11790*/  IMAD R6, R10, UR4, RZ ;  /* 0x000000040a067c24 */ /* 0x000fe2000f8e02ff */
[----:B------:R-:W-:Y:S01]  /*117a0*/  SHF.R.S32.HI R31, RZ, 0x1f, R215 ;  /* 0x0000001fff1f7819 */ /* 0x000fe200000114d7 */
[C---:B------:R-:W-:Y:S01]  /*117b0*/  IMAD.WIDE.U32 R4, R3.reuse, UR4, RZ ;  /* 0x0000000403047c25 */ /* 0x040fe2000f8e00ff */
[----:B------:R-:W-:Y:S02]  /*117c0*/  SHF.R.S32.HI R32, RZ, 0x1f, R216 ;  /* 0x0000001fff207819 */ /* 0x000fe400000114d8 */
[----:B------:R-:W-:Y:S01]  /*117d0*/  SHF.R.S32.HI R33, RZ, 0x1f, R217 ;  /* 0x0000001fff217819 */ /* 0x000fe200000114d9 */
[----:B------:R-:W-:Y:S01]  /*117e0*/  IMAD R3, R3, UR5, R6 ;  /* 0x0000000503037c24 */ /* 0x000fe2000f8e0206 */
[----:B------:R-:W-:Y:S01]  /*117f0*/  ULDC.64 UR4, c[0x0][0xbe8] ;  /* 0x0002fa0000047ab9 */ /* 0x000fe20000000a00 */
[----:B------:R-:W0:Y:S01]  /*11800*/  @P0 LDC R9, c[0x0][0xcec] ;  /* 0x00033b00ff090b82 */ /* 0x000e220000000800 */
[----:B------:R-:W-:Y:S01]  /*11810*/  IMAD R8, R220, 0x40, R7 ;  /* 0x00000040dc087824 */ /* 0x000fe200078e0207 */
[----:B------:R-:W-:Y:S01]  /*11820*/  SHF.R.S32.HI R34, RZ, 0x1f, R218 ;  /* 0x0000001fff227819 */ /* 0x000fe200000114da */
[----:B------:R-:W-:-:S02]  /*11830*/  IMAD.IADD R5, R5, 0x1, R3 ;  /* 0x0000000105057824 */ /* 0x000fc400078e0203 */
[----:B------:R-:W-:Y:S02]  /*11840*/  IMAD R3, R12, UR4, RZ ;  /* 0x000000040c037c24 */ /* 0x000fe4000f8e02ff */
[C---:B------:R-:W-:Y:S01]  /*11850*/  IMAD.WIDE.U32 R4, R210.reuse, UR4, R4 ;  /* 0x00000004d2047c25 */ /* 0x040fe2000f8e0004 */
[----:B------:R-:W3:Y:S03]  /*11860*/  @P0 LDC R11, c[0x0][0xcf0] ;  /* 0x00033c00ff0b0b82 */ /* 0x000ee60000000800 */
[----:B------:R-:W-:Y:S01]  /*11870*/  IMAD R3, R210, UR5, R3 ;  /* 0x00000005d2037c24 */ /* 0x000fe2000f8e0203 */
[-C--:B--2---:R-:W-:Y:S01]  /*11880*/  ISETP.GE.AND P1, PT, R218, R24.reuse, PT ;  /* 0x00000018da00720c */ /* 0x084fe20003f26270 */
[----:B------:R-:W-:Y:S01]  /*11890*/  ULDC.64 UR4, c[0x0][0xbf0] ;  /* 0x0002fc0000047ab9 */ /* 0x000fe20000000a00 */
[-C--:B------:R-:W-:Y:S01]  /*118a0*/  ISETP.GE.AND P2, PT, R189, R24.reuse, PT ;  /* 0x00000018bd00720c */ /* 0x080fe20003f46270 */
[----:B------:R-:W-:Y:S01]  /*118b0*/  IMAD.IADD R5, R5, 0x1, R3 ;  /* 0x0000000105057824 */ /* 0x000fe200078e0203 */
[----:B------:R-:W-:Y:S01]  /*118c0*/  SEL R10, RZ, 0xffffffff, P1 ;  /* 0xffffffffff0a7807 */ /* 0x000fe20000800000 */
[----:B------:R-:W-:Y:S01]  /*118d0*/  IMAD R3, R223, UR4, RZ ;  /* 0x00000004df037c24 */ /* 0x000fe2000f8e02ff */
[----:B------:R-:W-:Y:S01]  /*118e0*/  SEL R7, RZ, 0x1, P2 ;  /* 0x00000001ff077807 */ /* 0x000fe20001000000 */
[----:B------:R-:W-:Y:S01]  /*118f0*/  IMAD.WIDE.U32 R4, R213, UR4, R4 ;  /* 0x00000004d5047c25 */ /* 0x000fe2000f8e0004 */
[----:B------:R-:W-:-:S02]  /*11900*/  ISETP.GE.AND P2, PT, R217, R24, PT ;  /* 0x00000018d900720c */ /* 0x000fc40003f46270 */
[----:B------:R-:W-:Y:S01]  /*11910*/  ISETP.GE.AND P1, PT, R216, R24, PT ;  /* 0x00000018d800720c */ /* 0x000fe20003f26270 */
[----:B------:R-:W-:Y:S01]  /*11920*/  IMAD R3, R213, UR5, R3 ;  /* 0x00000005d5037c24 */ /* 0x000fe2000f8e0203 */
[----:B------:R-:W-:Y:S01]  /*11930*/  ULDC.64 UR4, c[0x0][0xbe0] ;  /* 0x0002f80000047ab9 */ /* 0x000fe20000000a00 */
[----:B0-----:R-:W-:-:S04]  /*11940*/  @P0 IMAD.HI.U32 R6, R8, R9, RZ ;  /* 0x0000000908060227 */ /* 0x001fc800078e00ff */
[----:B------:R-:W-:Y:S02]  /*11950*/  IMAD.SHL.U32 R10, R10, 0x2, RZ ;  /* 0x000000020a0a7824 */ /* 0x000fe400078e00ff */
[----:B------:R-:W-:Y:S02]  /*11960*/  IMAD.IADD R5, R5, 0x1, R3 ;  /* 0x0000000105057824 */ /* 0x000fe400078e0203 */
[----:B------:R-:W-:Y:S01]  /*11970*/  IMAD.MOV.U32 R3, RZ, RZ, R8 ;  /* 0x000000ffff037224 */ /* 0x000fe200078e0008 */
[----:B---3--:R-:W-:Y:S01]  /*11980*/  @P0 SHF.R.U32.HI R3, RZ, R11, R6 ;  /* 0x0000000bff030219 */ /* 0x008fe20000011606 */
[----:B------:R-:W-:Y:S01]  /*11990*/  IMAD R29, R0, R21, RZ ;  /* 0x00000015001d7224 */ /* 0x000fe200078e02ff */
[----:B------:R-:W-:Y:S01]  /*119a0*/  LOP3.LUT R9, R10, 0x2, R7, 0xe2, !PT ;  /* 0x000000020a097812 */ /* 0x000fe200078ee207 */
[----:B------:R-:W-:Y:S01]  /*119b0*/  IMAD R30, R220, 0x40, R222 ;  /* 0x00000040dc1e7824 */ /* 0x000fe200078e02de */
[----:B------:R-:W-:Y:S01]  /*119c0*/  SEL R10, RZ, 0xffffffff, P2 ;  /* 0xffffffffff0a7807 */ /* 0x000fe20001000000 */
[--C-:B------:R-:W-:Y:S01]  /*119d0*/  IMAD.MOV R7, RZ, RZ, -R3.reuse ;  /* 0x000000ffff077224 */ /* 0x100fe200078e0a03 */
[----:B------:R-:W-:Y:S01]  /*119e0*/  SHF.R.S32.HI R6, RZ, 0x1f, R3 ;  /* 0x0000001fff067819 */ /* 0x000fe20000011403 */
[----:B------:R-:W-:Y:S01]  /*119f0*/  IMAD.WIDE.U32 R4, R3, UR4, R4 ;  /* 0x0000000403047c25 */ /* 0x000fe2000f8e0004 */
[----:B------:R-:W-:-:S02]  /*11a00*/  SEL R11, RZ, 0xffffffff, P1 ;  /* 0xffffffffff0b7807 */ /* 0x000fc40000800000 */
[-C--:B------:R-:W-:Y:S01]  /*11a10*/  ISETP.GE.AND P0, PT, R215, R24.reuse, PT ;  /* 0x00000018d700720c */ /* 0x080fe20003f06270 */
[----:B------:R-:W-:Y:S01]  /*11a20*/  IMAD.SHL.U32 R10, R10, 0x4, RZ ;  /* 0x000000040a0a7824 */ /* 0x000fe200078e00ff */
[-C--:B------:R-:W-:Y:S01]  /*11a30*/  ISETP.GE.AND P2, PT, R225, R24.reuse, PT ;  /* 0x00000018e100720c */ /* 0x080fe20003f46270 */
[----:B------:R-:W-:Y:S02]  /*11a40*/  IMAD R6, R6, UR4, RZ ;  /* 0x0000000406067c24 */ /* 0x000fe4000f8e02ff */
[----:B------:R-:W-:Y:S01]  /*11a50*/  IMAD.SHL.U32 R11, R11, 0x8, RZ ;  /* 0x000000080b0b7824 */ /* 0x000fe200078e00ff */
[----:B------:R-:W-:Y:S01]  /*11a60*/  LOP3.LUT R0, R10, 0x4, R9, 0xe2, !PT ;  /* 0x000000040a007812 */ /* 0x000fe200078ee209 */
[----:B------:R-:W-:Y:S02]  /*11a70*/  IMAD R7, R21, R7, R8 ;  /* 0x0000000715077224 */ /* 0x000fe400078e0208 */
        /* <DEDUP_REMOVED lines=32> */
[CC--:B--2---:R-:W-:Y:S02]  /*11c80*/  @!P2 LEA R8, P0, R218.reuse, R6.reuse, 0x1 ;  /* 0x00000006da08a211 */ /* 0x0c4fe400078008ff */
        /* <DEDUP_REMOVED lines=26> */
.L_x_4627:
[----:B------:R-:W-:Y:S05]  /*11e30*/  BSYNC B1 ;  /* 0x0000000000017941 */ /* 0x000fea0003800000 */
.L_x_4626:
        /* <DEDUP_REMOVED lines=14> */
[-C--:B------:R-:W-:Y:S02]  /*11f20*/  @!P4 LEA R10, P6, R217, R6.reuse, 0x1 ;  /* 0x00000006d90ac211 */ /* 0x080fe400078c08ff */
        /* <DEDUP_REMOVED lines=12> */
[-C--:B0-----:R-:W-:Y:S02]  /*11ff0*/  @P0 LEA R20, P3, R226, R6.reuse, 0x1 ;  /* 0x00000006e2140211 */ /* 0x081fe400078608ff */
        /* <DEDUP_REMOVED lines=8> */
.L_x_4622:
[----:B------:R-:W-:Y:S05]  /*12080*/  BSYNC B0 ;  /* 0x0000000000007941 */ /* 0x000fea0003800000 */
.L_x_4616:
[----:B------:R-:W-:Y:S02]  /*12090*/  ULDC UR4, c[0x0][0xd3c] ;  /* 0x00034f0000047ab9 */ /* 0x000fe40000000800 */
[----:B------:R-:W-:-:S13]  /*120a0*/  ISETP.GE.AND P0, PT, R27, UR4, PT ;  /* 0x000000041b007c0c */ /* 0x000fda000bf06270 */
[----:B------:R-:W-:Y:S05]  /*120b0*/  @!P0 BRA `(.L_x_4628) ;  /* 0xfffffef000648947 */ /* 0x000fea000383ffff */
[----:B------:R-:W-:Y:S05]  /*120c0*/  BRA `(.L_x_4515) ;  /* 0x0000009800c47947 */ /* 0x000fea0003800000 */
.L_x_4513:
        /* <DEDUP_REMOVED lines=18> */
.L_x_4629:
        /* <DEDUP_REMOVED lines=42> */
.L_x_4635:
        /* <DEDUP_REMOVED lines=12> */
.L_x_4634:
[----:B------:R-:W-:Y:S05]  /*12550*/  BSYNC B0 ;  /* 0x0000000000007941 */ /* 0x000fea0003800000 */
.L_x_4633:
        /* <DEDUP_REMOVED lines=22> */
.L_x_4631:
        /* <DEDUP_REMOVED lines=16> */
.L_x_4636:
        /* <DEDUP_REMOVED lines=25> */
.L_x_4632:
[----:B------:R-:W-:Y:S02]  /*12950*/  IMAD.MOV.U32 R17, RZ, RZ, RZ ;  /* 0x000000ffff117224 */ /* 0x000fe400078e00ff */
[----:B------:R-:W-:Y:S02]  /*12960*/  IMAD.U32 R16, RZ, RZ, UR6 ;  /* 0x00000006ff107e24 */ /* 0x000fe4000f8e00ff */
[----:B------:R-:W-:-:S07]  /*12970*/  IMAD.MOV.U32 R18, RZ, RZ, RZ ;  /* 0x000000ffff127224 */ /* 0x000fce00078e00ff */
.L_x_4637:
[----:B------:R-:W-:-:S13]  /*12980*/  ISETP.NE.AND P0, PT, R5, RZ, PT ;  /* 0x000000ff0500720c */ /* 0x000fda0003f05270 */
[----:B------:R-:W0:Y:S01]  /*12990*/  @!P0 S2R R3, SR_CgaCtaId ;  /* 0x0000000000038919 */ /* 0x000e220000008800 */
[----:B------:R-:W-:-:S04]  /*129a0*/  @!P0 MOV R0, 0x400 ;  /* 0x0000040000008802 */ /* 0x000fc80000000f00 */
[----:B0-----:R-:W-:-:S05]  /*129b0*/  @!P0 LEA R0, R3, R0, 0x18 ;  /* 0x0000000003008211 */ /* 0x001fca00078ec0ff */
[----:B------:R2:W-:Y:S01]  /*129c0*/  @!P0 STS.128 [R0+0x388d0], R16 ;  /* 0x0388d01000008388 */ /* 0x0005e20000000c00 */
[----:B------:R-:W-:Y:S06]  /*129d0*/  BAR.ARV 0x5, 0x180 ;  /* 0x0146000000007b1d */ /* 0x000fec0000002000 */
.L_x_4630:
        /* <DEDUP_REMOVED lines=31> */
[----:B------:R-:W-:Y:S01]  /*12bd0*/  STL [R1+0x20], R2 ;  /* 0x0000200201007387 */ /* 0x000fe20000100800 */
[C---:B------:R-:W-:Y:S02]  /*12be0*/  LOP3.LUT R4, R0.reuse, 0x100, RZ, 0xfc, !PT ;  /* 0x0000010000047812 */ /* 0x040fe400078efcff */
[C---:B-1----:R-:W-:Y:S01]  /*12bf0*/  LOP3.LUT R3, R0.reuse, 0x80, RZ, 0xfc, !PT ;  /* 0x0000008000037812 */ /* 0x042fe200078efcff */
[----:B------:R-:W-:Y:S01]  /*12c00*/  STL [R1+0x10], RZ ;  /* 0x000010ff01007387 */ /* 0x000fe20000100800 */
[----:B------:R-:W-:-:S03]  /*12c10*/  LOP3.LUT R3, R0, 0x140, RZ, 0xfc, !PT ;  /* 0x0000014000037812 */ /* 0x000fc600078efcff */
[----:B------:R-:W-:Y:S04]  /*12c20*/  STL [R1+0xc], RZ ;  /* 0x00000cff01007387 */ /* 0x000fe80000100800 */
[----:B------:R0:W-:Y:S02]  /*12c30*/  STL [R1+0x1c], R2 ;  /* 0x00001c0201007387 */ /* 0x0001e40000100800 */
[C---:B0-----:R-:W-:Y:S02]  /*12c40*/  LOP3.LUT R2, R0.reuse, 0xc0, RZ, 0xfc, !PT ;  /* 0x000000c000027812 */ /* 0x041fe400078efcff */
[C---:B------:R-:W-:Y:S02]  /*12c50*/  LOP3.LUT R2, R0.reuse, 0x180, RZ, 0xfc, !PT ;  /* 0x0000018000027812 */ /* 0x040fe400078efcff */
[----:B------:R-:W-:-:S07]  /*12c60*/  LOP3.LUT R0, R0, 0x1c0, RZ, 0xfc, !PT ;  /* 0x000001c000007812 */ /* 0x000fce00078efcff */
.L_x_4808:
[----:B01----:R-:W0:Y:S02]  /*12c70*/  LDC.64 R2, c[0x0][0xd88] ;  /* 0x00036200ff027b82 */ /* 0x003e240000000a00 */
[----:B0-----:R-:W-:-:S05]  /*12c80*/  IMAD.WIDE R2, R19, 0x4, R2 ;  /* 0x0000000413027825 */ /* 0x001fca00078e0202 */
[----:B--2---:R-:W2:Y:S01]  /*12c90*/  LDG.E R15, desc[UR40][R2.64] ;  /* 0x00000028020f7981 */ /* 0x004ea2000c1e1900 */
[----:B------:R-:W-:Y:S05]  /*12ca0*/  YIELD ;  /* 0x0000000000007946 */ /* 0x000fea0003800000 */
[----:B------:R-:W-:Y:S01]  /*12cb0*/  ULDC.64 UR4, c[0x0][0xb20] ;  /* 0x0002c80000047ab9 */ /* 0x000fe20000000a00 */
[----:B---3--:R-:W-:Y:S01]  /*12cc0*/  IMAD.MOV.U32 R0, RZ, RZ, RZ ;  /* 0x000000ffff007224 */ /* 0x008fe200078e00ff */
[----:B------:R-:W-:Y:S02]  /*12cd0*/  ISETP.NE.U32.AND P0, PT, RZ, UR4, PT ;  /* 0x00000004ff007c0c */ /* 0x000fe4000bf05070 */
[----:B------:R-:W-:Y:S01]  /*12ce0*/  CS2R R8, SRZ ;  /* 0x0000000000087805 */ /* 0x000fe2000001ff00 */
[----:B------:R-:W-:Y:S01]  /*12cf0*/  ULDC.64 UR10, c[0x0][0xb10] ;  /* 0x0002c400000a7ab9 */ /* 0x000fe20000000a00 */
        /* <DEDUP_REMOVED lines=20> */
[----:B------:R-:W-:Y:S02]  /*12e40*/  ISETP.NE.U32.AND P1, PT, RZ, UR8, PT ;  /* 0x00000008ff007c0c */ /* 0x000fe4000bf25070 */
[----:B-1----:R-:W-:-:S02]  /*12e50*/  IADD3 R2, P4, R14, UR4, RZ ;  /* 0x000000040e027c10 */ /* 0x002fc4000ff9e0ff */
[----:B------:R-:W-:Y:S02]  /*12e60*/  ISETP.NE.AND.EX P0, PT, RZ, UR7, PT, P0 ;  /* 0x00000007ff007c0c */ /* 0x000fe4000bf05300 */
[C---:B------:R-:W-:Y:S02]  /*12e70*/  IADD3.X R3, R13.reuse, UR5, RZ, P4, !PT ;  /* 0x000000050d037c10 */ /* 0x040fe4000a7fe4ff */
[C---:B0-----:R-:W-:Y:S02]  /*12e80*/  IADD3 R4, P4, R14.reuse, UR8, RZ ;  /* 0x000000080e047c10 */ /* 0x041fe4000ff9e0ff */
[----:B------:R-:W-:Y:S01]  /*12e90*/  ISETP.NE.AND.EX P1, PT, RZ, UR9, PT, P1 ;  /* 0x00000009ff007c0c */ /* 0x000fe2000bf25310 */
[----:B------:R-:W2:Y:S01]  /*12ea0*/  @P2 LDG.E R8, desc[UR40][R2.64] ;  /* 0x0000002802082981 */ /* 0x000ea2000c1e1900 */
[----:B------:R-:W-:Y:S01]  /*12eb0*/  IADD3.X R5, R13, UR9, RZ, P4, !PT ;  /* 0x000000090d057c10 */ /* 0x000fe2000a7fe4ff */
[----:B------:R-:W-:Y:S01]  /*12ec0*/  ULDC UR4, c[0x0][0x288] ;  /* 0x0000a20000047ab9 */ /* 0x000fe20000000800 */
[----:B------:R-:W-:-:S02]  /*12ed0*/  @P3 IADD3 R10, P4, R14, UR10, RZ ;  /* 0x0000000a0e0a3c10 */ /* 0x000fc4000ff9e0ff */
[----:B------:R-:W-:Y:S02]  /*12ee0*/  IADD3 R6, P5, R14, UR6, RZ ;  /* 0x000000060e067c10 */ /* 0x000fe4000ffbe0ff */
[C---:B------:R-:W-:Y:S02]  /*12ef0*/  @P3 IADD3.X R11, R13.reuse, UR11, RZ, P4, !PT ;  /* 0x0000000b0d0b3c10 */ /* 0x040fe4000a7fe4ff */
[----:B------:R-:W-:-:S03]  /*12f00*/  IADD3.X R7, R13, UR7, RZ, P5, !PT ;  /* 0x000000070d077c10 */ /* 0x000fc6000affe4ff */
        /* <DEDUP_REMOVED lines=22> */
.L_x_4639:
[----:B------:R-:W-:Y:S01]  /*13070*/  IMAD.MOV.U32 R11, RZ, RZ, R15 ;  /* 0x000000ffff0b7224 */ /* 0x000fe200078e000f */
[----:B------:R-:W-:Y:S01]  /*13080*/  ULDC.64 UR4, c[0x0][0xb18] ;  /* 0x0002c60000047ab9 */ /* 0x000fe20000000a00 */
[----:B0----5:R-:W-:Y:S01]  /*13090*/  IMAD.IADD R2, R12, 0x1, R0 ;  /* 0x000000010c027824 */ /* 0x021fe200078e0200 */
        /* <DEDUP_REMOVED lines=9> */
.L_x_4640:
[----:B------:R-:W-:Y:S05]  /*13130*/  @!P0 BRA `(.L_x_4641) ;  /* 0x00000000000c8947 */ /* 0x000fea0003800000 */
[----:B------:R-:W2:Y:S04]  /*13140*/  LDG.E R8, desc[UR40][R6.64] ;  /* 0x0000002806087981 */ /* 0x000ea8000c1e1900 */
[----:B------:R-:W2:Y:S02]  /*13150*/  LDG.E R6, desc[UR40][R6.64+0x4] ;  /* 0x0000042806067981 */ /* 0x000ea4000c1e1900 */
[----:B--2---:R-:W-:-:S07]  /*13160*/  IMAD.IADD R8, R6, 0x1, -R8 ;  /* 0x0000000106087824 */ /* 0x004fce00078e0a08 */
.L_x_4641:
[----:B0-----:R-:W2:Y:S01]  /*13170*/  @P1 LDG.E R2, desc[UR40][R4.64] ;  /* 0x0000002804021981 */ /* 0x001ea2000c1e1900 */
[----:B-----5:R-:W-:-:S03]  /*13180*/  IMAD.IADD R0, R8, 0x1, -R0 ;  /* 0x0000000108007824 */ /* 0x020fc600078e0a00 */
[----:B------:R-:W2:Y:S01]  /*13190*/  @P1 LDG.E R4, desc[UR40][R4.64+0x4] ;  /* 0x0000042804041981 */ /* 0x000ea2000c1e1900 */
[----:B------:R-:W-:Y:S01]  /*131a0*/  BSSY B0, `(.L_x_4642) ;  /* 0x00001c7000007945 */ /* 0x000fe20003800000 */
        /* <DEDUP_REMOVED lines=10> */
[----:B------:R-:W-:Y:S02]  /*13250*/  ISETP.GT.AND P0, PT, R10, R2, PT ;  /* 0x000000020a00720c */ /* 0x000fe40003f04270 */
[----:B------:R-:W-:-:S11]  /*13260*/  SHF.R.U32.HI R2, RZ, 0x6, R2 ;  /* 0x00000006ff027819 */ /* 0x000fd60000011602 */
[----:B------:R-:W-:-:S05]  /*13270*/  @P0 VIADD R10, R10, 0x3f ;  /* 0x0000003f0a0a0836 */ /* 0x000fca0000000000 */
[----:B------:R-:W-:-:S04]  /*13280*/  @P0 SHF.R.S32.HI R0, RZ, 0x1f, R10 ;  /* 0x0000001fff000819 */ /* 0x000fc8000001140a */
[----:B------:R-:W-:Y:S02]  /*13290*/  @P0 LEA.HI R10, R0, R10, RZ, 0x6 ;  /* 0x0000000a000a0211 */ /* 0x000fe400078f30ff */
[----:B------:R-:W-:Y:S01]  /*132a0*/  SHF.R.S32.HI R0, RZ, 0x6, R3 ;  /* 0x00000006ff007819 */ /* 0x000fe20000011403 */
[----:B------:R-:W-:Y:S01]  /*132b0*/  IMAD.MOV.U32 R7, RZ, RZ, R2 ;  /* 0x000000ffff077224 */ /* 0x000fe200078e0002 */
[----:B------:R-:W-:-:S03]  /*132c0*/  @P0 SHF.R.S32.HI R7, RZ, 0x6, R10 ;  /* 0x00000006ff070819 */ /* 0x000fc6000001140a */
[----:B------:R0:W-:Y:S01]  /*132d0*/  STL [R1+0x3c], R0 ;  /* 0x00003c0001007387 */ /* 0x0001e20000100800 */
[----:B------:R-:W-:Y:S02]  /*132e0*/  ISETP.GT.AND P2, PT, R7, R2, PT ;  /* 0x000000020700720c */ /* 0x000fe40003f44270 */
[----:B------:R-:W-:-:S11]  /*132f0*/  PLOP3.LUT P0, PT, PT, PT, PT, 0x80, 0x0 ;  /* 0x000000000000781c */ /* 0x000fd60003f0f070 */
        /* <DEDUP_REMOVED lines=8> */
.L_x_4840:
[----:B-1----:R-:W-:Y:S02]  /*13380*/  ISETP.NE.AND P0, PT, R14, RZ, PT ;  /* 0x000000ff0e00720c */ /* 0x002fe40003f05270 */
[----:B------:R-:W-:-:S11]  /*13390*/  PLOP3.LUT P6, PT, PT, PT, PT, 0x8, 0x0 ;  /* 0x000000000000781c */ /* 0x000fd60003fce170 */
[----:B------:R-:W-:Y:S05]  /*133a0*/  @P0 BRA `(.L_x_4645) ;  /* 0x00000000000c0947 */ /* 0x000fea0003800000 */
[----:B------:R-:W-:-:S03]  /*133b0*/  UMOV UR4, 0xffffffff ;  /* 0xffffffff00047882 */ /* 0x000fc60000000000 */
[----:B------:R-:W-:Y:S05]  /*133c0*/  BRA.DIV UR4, `(.L_x_4646) ;  /* 0x0000009204047947 */ /* 0x000fea000b800000 */
[----:B------:R-:W-:-:S13]  /*133d0*/  ELECT P6, URZ, PT ;  /* 0x00000000003f782f */ /* 0x000fda00038c0000 */
.L_x_4645:
        /* <DEDUP_REMOVED lines=10> */
.L_x_4843:
[----:B------:R-:W-:Y:S05]  /*13480*/  BSYNC B1 ;  /* 0x0000000000017941 */ /* 0x000fea0003800000 */
.L_x_4647:
[----:B------:R-:W-:Y:S04]  /*13490*/  BSSY B1, `(.L_x_4649) ;  /* 0x00000bf000017945 */ /* 0x000fe80003800000 */
[----:B------:R-:W-:Y:S05]  /*134a0*/  @!P6 BRA `(.L_x_4650) ;  /* 0x0000000800f4e947 */ /* 0x000fea0003800000 */
[----:B0-----:R-:W2:Y:S04]  /*134b0*/  LDL R4, [R1+0x4] ;  /* 0x0000040001047983 */ /* 0x001ea80000100800 */
[----:B------:R-:W3:Y:S01]  /*134c0*/  LDL R6, [R1+0x20] ;  /* 0x0000200001067983 */ /* 0x000ee20000100800 */
[----:B------:R-:W0:Y:S01]  /*134d0*/  S2R R5, SR_TID.X ;  /* 0x0000000000057919 */ /* 0x000e220000002100 */
[----:B--2---:R-:W-:Y:S02]  /*134e0*/  IMAD.MOV.U32 R8, RZ, RZ, R4 ;  /* 0x000000ffff087224 */ /* 0x004fe400078e0004 */
[----:B------:R-:W2:Y:S01]  /*134f0*/  LDL R4, [R1+0x10] ;  /* 0x0000100001047983 */ /* 0x000ea20000100800 */
[----:B0-----:R-:W-:Y:S01]  /*13500*/  LOP3.LUT R5, R5, 0x7f, RZ, 0xc0, !PT ;  /* 0x0000007f05057812 */ /* 0x001fe200078ec0ff */
[----:B------:R-:W-:Y:S03]  /*13510*/  BSSY B2, `(.L_x_4651) ;  /* 0x0000006000027945 */ /* 0x000fe60003800000 */
[----:B------:R-:W-:Y:S01]  /*13520*/  ISETP.NE.AND P1, PT, R5, RZ, PT ;  /* 0x000000ff0500720c */ /* 0x000fe20003f25270 */
[----:B--2---:R-:W-:Y:S01]  /*13530*/  IMAD R4, R4, 0x8, R8 ;  /* 0x0000000804047824 */ /* 0x004fe200078e0208 */
[----:B---3--:R-:W-:-:S04]  /*13540*/  SHF.L.U32 R8, R6, 0x1f, RZ ;  /* 0x0000001f06087819 */ /* 0x008fc800000006ff */
[----:B------:R-:W0:Y:S02]  /*13550*/  SYNCS.PHASECHK.TRANS64.TRYWAIT P0, [R4+URZ+0x388a0], R8 ;  /* 0x0388a008040075a7 */ /* 0x000e24000800017f */
[----:B0-----:R-:W-:Y:S05]  /*13560*/  @!P0 BRA `(.L_x_4652) ;  /* 0x0000008c00d48947 */ /* 0x001fea0003800000 */
.L_x_4844:
[----:B------:R-:W-:Y:S05]  /*13570*/  BSYNC B2 ;  /* 0x0000000000027941 */ /* 0x000fea0003800000 */
.L_x_4651:
        /* <DEDUP_REMOVED lines=9> */
.L_x_4654:
[----:B------:R-:W-:Y:S05]  /*13610*/  BSYNC B2 ;  /* 0x0000000000027941 */ /* 0x000fea0003800000 */
.L_x_4653:
        /* <DEDUP_REMOVED lines=14> */
.L_x_4655:
        /* <DEDUP_REMOVED lines=13> */
.L_x_4845:
[----:B------:R-:W-:Y:S05]  /*137d0*/  BSYNC B2 ;  /* 0x0000000000027941 */ /* 0x000fea0003800000 */
.L_x_4656:
        /* <DEDUP_REMOVED lines=11> */
.L_x_4659:
[----:B------:R-:W-:Y:S05]  /*13890*/  BSYNC B2 ;  /* 0x0000000000027941 */ /* 0x000fea0003800000 */
.L_x_4658:
[----:B------:R-:W2:Y:S04]  /*138a0*/  LDL R6, [R1+0x4] ;  /* 0x0000040001067983 */ /* 0x000ea80000100800 */
[----:B------:R-:W2:Y:S01]  /*138b0*/  LDL R5, [R1+0x10] ;  /* 0x0000100001057983 */ /* 0x000ea20000100800 */
[----:B------:R-:W-:Y:S01]  /*138c0*/  R2UR UR10, R12 ;  /* 0x000000000c0a72ca */ /* 0x000fe200000e0000 */
[----:B------:R-:W-:Y:S01]  /*138d0*/  UIADD3 UR4, UP0, UR38, 0x670, URZ ;  /* 0x0000067026047890 */ /* 0x000fe2000ff1e03f */
[----:B------:R-:W-:Y:S01]  /*138e0*/  R2UR UR6, R10 ;  /* 0x000000000a0672ca */ /* 0x000fe200000e0000 */
[----:B01----:R-:W-:Y:S01]  /*138f0*/  VIADD R4, R4, 0x388b0 ;  /* 0x000388b004047836 */ /* 0x003fe20000000000 */
[----:B------:R-:W-:Y:S01]  /*13900*/  R2UR UR7, R11 ;  /* 0x000000000b0772ca */ /* 0x000fe200000e0000 */
[----:B------:R-:W-:Y:S01]  /*13910*/  UIADD3.X UR5, URZ, UR39, URZ, UP0, !UPT ;  /* 0x000000273f057290 */ /* 0x000fe200087fe43f */
[----:B------:R-:W-:Y:S01]  /*13920*/  PLOP3.LUT P0, PT, PT, PT, PT, 0x80, 0x0 ;  /* 0x000000000000781c */ /* 0x000fe20003f0f070 */
[----:B--2---:R-:W-:-:S04]  /*13930*/  IMAD R5, R5, 0x10000, R6 ;  /* 0x0001000005057824 */ /* 0x004fc800078e0206 */
[----:B------:R-:W-:-:S08]  /*13940*/  VIADD R6, R5, 0x400 ;  /* 0x0000040005067836 */ /* 0x000fd00000000000 */
.L_x_4660:
        /* <DEDUP_REMOVED lines=15> */
.L_x_4661:
        /* <DEDUP_REMOVED lines=15> */
.L_x_4662:
        /* <DEDUP_REMOVED lines=15> */
.L_x_4663:
        /* <DEDUP_REMOVED lines=15> */
.L_x_4664:
        /* <DEDUP_REMOVED lines=15> */
.L_x_4665:
        /* <DEDUP_REMOVED lines=15> */
.L_x_4666:
        /* <DEDUP_REMOVED lines=15> */
.L_x_4667:
        /* <DEDUP_REMOVED lines=10> */
.L_x_4650:
[----:B------:R-:W-:Y:S05]  /*14080*/  BSYNC B1 ;  /* 0x0000000000017941 */ /* 0x000fea0003800000 */
.L_x_4649:
[----:B------:R-:W2:Y:S04]  /*14090*/  LDL.LU R8, [R1+0x10] ;  /* 0x0000100001087983 */ /* 0x000ea80000300800 */
[----:B------:R-:W3:Y:S01]  /*140a0*/  LDL.LU R6, [R1+0x20] ;  /* 0x0000200001067983 */ /* 0x000ee20000300800 */
[----:B0-----:R-:W-:Y:S01]  /*140b0*/  VIADD R3, R7, 0xfffffffe ;  /* 0xfffffffe07037836 */ /* 0x001fe20000000000 */
        /* <DEDUP_REMOVED lines=10> */
.L_x_4687:
[----:B------:R-:W-:Y:S05]  /*14160*/  YIELD ;  /* 0x0000000000007946 */ /* 0x000fea0003800000 */
[----:B------:R-:W-:Y:S04]  /*14170*/  BSSY B1, `(.L_x_4668) ;  /* 0x00000bd000017945 */ /* 0x000fe80003800000 */
[----:B-1----:R-:W-:Y:S05]  /*14180*/  @!P6 BRA `(.L_x_4669) ;  /* 0x0000000800ece947 */ /* 0x002fea0003800000 */
[----:B------:R-:W2:Y:S04]  /*14190*/  LDL R7, [R1+0x4] ;  /* 0x0000040001077983 */ /* 0x000ea80000100800 */
[----:B0-----:R-:W2:Y:S04]  /*141a0*/  LDL R4, [R1+0x10] ;  /* 0x0000100001047983 */ /* 0x001ea80000100800 */
[----:B------:R-:W3:Y:S01]  /*141b0*/  LDL R5, [R1+0x20] ;  /* 0x0000200001057983 */ /* 0x000ee20000100800 */
[----:B------:R-:W0:Y:S01]  /*141c0*/  S2R R6, SR_TID.X ;  /* 0x0000000000067919 */ /* 0x000e220000002100 */
[----:B------:R-:W-:Y:S01]  /*141d0*/  BSSY B2, `(.L_x_4670) ;  /* 0x0000007000027945 */ /* 0x000fe20003800000 */
[----:B0-----:R-:W-:-:S04]  /*141e0*/  LOP3.LUT R6, R6, 0x7f, RZ, 0xc0, !PT ;  /* 0x0000007f06067812 */ /* 0x001fc800078ec0ff */
[----:B------:R-:W-:Y:S01]  /*141f0*/  ISETP.NE.AND P2, PT, R6, RZ, PT ;  /* 0x000000ff0600720c */ /* 0x000fe20003f45270 */
[----:B--2---:R-:W-:Y:S01]  /*14200*/  IMAD R4, R4, 0x8, R7 ;  /* 0x0000000804047824 */ /* 0x004fe200078e0207 */
[----:B---3--:R-:W-:-:S04]  /*14210*/  SHF.L.U32 R5, R5, 0x1f, RZ ;  /* 0x0000001f05057819 */ /* 0x008fc800000006ff */
[----:B------:R-:W0:Y:S02]  /*14220*/  SYNCS.PHASECHK.TRANS64.TRYWAIT P1, [R4+URZ+0x388a0], R5 ;  /* 0x0388a005040075a7 */ /* 0x000e24000802017f */
[----:B0-----:R-:W-:Y:S05]  /*14230*/  @!P1 BRA `(.L_x_4671) ;  /* 0x0000008000c89947 */ /* 0x001fea0003800000 */
.L_x_4846:
[----:B------:R-:W-:Y:S05]  /*14240*/  BSYNC B2 ;  /* 0x0000000000027941 */ /* 0x000fea0003800000 */
.L_x_4670:
        /* <DEDUP_REMOVED lines=9> */
.L_x_4673:
[----:B------:R-:W-:Y:S05]  /*142e0*/  BSYNC B2 ;  /* 0x0000000000027941 */ /* 0x000fea0003800000 */
.L_x_4672:
        /* <DEDUP_REMOVED lines=13> */
.L_x_4674:
        /* <DEDUP_REMOVED lines=13> */
.L_x_4847:
[----:B------:R-:W-:Y:S05]  /*14490*/  BSYNC B2 ;  /* 0x0000000000027941 */ /* 0x000fea0003800000 */
.L_x_4675:
        /* <DEDUP_REMOVED lines=11> */
.L_x_4678:
[----:B------:R-:W-:Y:S05]  /*14550*/  BSYNC B2 ;  /* 0x0000000000027941 */ /* 0x000fea0003800000 */
.L_x_4677:
        /* <DEDUP_REMOVED lines=11> */
.L_x_4679:
        /* <DEDUP_REMOVED lines=15> */
.L_x_4680:
        /* <DEDUP_REMOVED lines=15> */
.L_x_4681:
        /* <DEDUP_REMOVED lines=15> */
.L_x_4682:
        /* <DEDUP_REMOVED lines=15> */
.L_x_4683:
        /* <DEDUP_REMOVED lines=15> */
.L_x_4684:
        /* <DEDUP_REMOVED lines=15> */
.L_x_4685:
        /* <DEDUP_REMOVED lines=15> */
.L_x_4686:
        /* <DEDUP_REMOVED lines=10> */
.L_x_4669:
[----:B------:R-:W-:Y:S05]  /*14d40*/  BSYNC B1 ;  /* 0x0000000000017941 */ /* 0x000fea0003800000 */
.L_x_4668:
[----:B------:R-:W2:Y:S04]  /*14d50*/  LDL.LU R8, [R1+0x10] ;  /* 0x0000100001087983 */ /* 0x000ea80000300800 */
[----:B0-----:R-:W3:Y:S01]  /*14d60*/  LDL.LU R6, [R1+0x20] ;  /* 0x0000200001067983 */ /* 0x001ee20000300800 */
        /* <DEDUP_REMOVED lines=10> */
.L_x_4643:
[----:B------:R-:W-:Y:S05]  /*14e10*/  BSYNC B0 ;  /* 0x0000000000007941 */ /* 0x000fea0003800000 */
.L_x_4642:
[----:B01----:R-:W2:Y:S01]  /*14e20*/  LDL R4, [R1+0x64] ;  /* 0x0000640001047983 */ /* 0x003ea20000100800 */
[----:B------:R-:W-:Y:S05]  /*14e30*/  @!P0 WARPSYNC.ALL ;  /* 0x0000000000008948 */ /* 0x000fea0003800000 */
[----:B------:R-:W-:Y:S06]  /*14e40*/  @!P0 BAR.SYNC.DEFER_BLOCKING 0xc, 0x180 ;  /* 0x0306000000008b1d */ /* 0x000fec0000010000 */
[----:B------:R-:W-:Y:S01]  /*14e50*/  BSSY B7, `(.L_x_4688) ;  /* 0x00005fa000077945 */ /* 0x000fe20003800000 */
[----:B--2---:R-:W-:-:S13]  /*14e60*/  ISETP.GT.AND P0, PT, R4, RZ, PT ;  /* 0x000000ff0400720c */ /* 0x004fda0003f04270 */
        /* <DEDUP_REMOVED lines=16> */
[----:B-1----:R-:W-:Y:S01]  /*14f70*/  IADD3 R16, R2, UR36, R0 ;  /* 0x0000002402107c10 */ /* 0x002fe2000fffe000 */
[----:B------:R-:W-:Y:S06]  /*14f80*/  BRA `(.L_x_4690) ;  /* 0x0000005c00987947 */ /* 0x000fec0003800000 */
.L_x_4689:
        /* <DEDUP_REMOVED lines=21> */
.L_x_4692:
[----:B------:R-:W-:Y:S05]  /*150e0*/  BSYNC B6 ;  /* 0x0000000000067941 */ /* 0x000fea0003800000 */
.L_x_4691:
        /* <DEDUP_REMOVED lines=21> */
.L_x_4695:
        /* <DEDUP_REMOVED lines=16> */
.L_x_4694:
[----:B------:R-:W-:Y:S05]  /*15340*/  BSYNC B6 ;  /* 0x0000000000067941 */ /* 0x000fea0003800000 */
.L_x_4693:
        /* <DEDUP_REMOVED lines=26> */
.L_x_4850:
        /* <DEDUP_REMOVED lines=11> */
.L_x_4853:
        /* <DEDUP_REMOVED lines=25> */
.L_x_4699:
[----:B------:R-:W2:Y:S04]  /*15730*/  LDL R7, [R1+0x4] ;  /* 0x0000040001077983 */ /* 0x000ea80000100800 */
[----:B01----:R-:W2:Y:S04]  /*15740*/  LDL R0, [R1+0xc] ;  /* 0x00000c0001007983 */ /* 0x003ea80000100800 */
[----:B------:R-:W3:Y:S01]  /*15750*/  LDL R2, [R1+0x1c] ;  /* 0x00001c0001027983 */ /* 0x000ee20000100800 */
[----:B--2---:R-:W-:Y:S01]  /*15760*/  IMAD R0, R0, 0x8, R7 ;  /* 0x0000000800007824 */ /* 0x004fe200078e0207 */
[----:B---3--:R-:W-:-:S04]  /*15770*/  SHF.L.U32 R2, R2, 0x1f, RZ ;  /* 0x0000001f02027819 */ /* 0x008fc800000006ff */
[----:B------:R-:W0:Y:S02]  /*15780*/  SYNCS.PHASECHK.TRANS64.TRYWAIT P0, [R0+URZ+0x38840], R2 ;  /* 0x03884002000075a7 */ /* 0x000e24000800017f */
[----:B0-----:R-:W-:Y:S05]  /*15790*/  @!P0 BRA `(.L_x_4700) ;  /* 0x0000006c00ec8947 */ /* 0x001fea0003800000 */
.L_x_4854:
[----:B------:R-:W1:Y:S02]  /*157a0*/  S2R R3, SR_TID.X ;  /* 0x0000000000037919 */ /* 0x000e640000002100 */
        /* <DEDUP_REMOVED lines=10> */
.L_x_4701:
[----:B------:R-:W2:Y:S04]  /*15850*/  LDL R6, [R1+0x4] ;  /* 0x0000040001067983 */ /* 0x000ea80000100800 */
[----:B------:R-:W2:Y:S04]  /*15860*/  LDL R5, [R1+0xc] ;  /* 0x00000c0001057983 */ /* 0x000ea80000100800 */
[----:B------:R-:W3:Y:S04]  /*15870*/  LDL R7, [R1+0x6c] ;  /* 0x00006c0001077983 */ /* 0x000ee80000100800 */
[----:B------:R-:W4:Y:S04]  /*15880*/  LDL R4, [R1+0x28] ;  /* 0x0000280001047983 */ /* 0x000f280000100800 */
[----:B------:R-:W5:Y:S04]  /*15890*/  LDL R3, [R1] ;  /* 0x0000000001037983 */ /* 0x000f680000100800 */
[----:B0-----:R-:W5:Y:S01]  /*158a0*/  LDL.LU R2, [R1+0x8] ;  /* 0x0000080001027983 */ /* 0x001f620000300800 */
        /* <DEDUP_REMOVED lines=21> */
.L_x_4697:
[----:B0-----:R-:W2:Y:S04]  /*15a00*/  LDL R0, [R1+0x4] ;  /* 0x0000040001007983 */ /* 0x001ea80000100800 */
[----:B------:R-:W3:Y:S04]  /*15a10*/  LDL.LU R4, [R1+0x2c] ;  /* 0x00002c0001047983 */ /* 0x000ee80000300800 */
[----:B------:R-:W4:Y:S04]  /*15a20*/  LDL.LU R3, [R1+0x48] ;  /* 0x0000480001037983 */ /* 0x000f280000300800 */
[----:B-1----:R-:W5:Y:S01]  /*15a30*/  LDL R2, [R1+0x30] ;  /* 0x0000300001027983 */ /* 0x002f620000100800 */
[----:B------:R-:W-:Y:S05]  /*15a40*/  WARPSYNC.ALL ;  /* 0x0000000000007948 */ /* 0x000fea0003800000 */
[----:B------:R-:W-:Y:S01]  /*15a50*/  ULDC.64 UR4, c[0x0][0xaf8] ;  /* 0x0002be0000047ab9 */ /* 0x000fe20000000a00 */
[----:B------:R-:W-:Y:S01]  /*15a60*/  BSSY B6, `(.L_x_4702) ;  /* 0x000001f000067945 */ /* 0x000fe20003800000 */
[----:B------:R-:W-:Y:S01]  /*15a70*/  BAR.SYNC.DEFER_BLOCKING 0x8, 0x100 ;  /* 0x0204000000007b1d */ /* 0x000fe20000010000 */
[----:B------:R-:W-:-:S04]  /*15a80*/  ISETP.NE.U32.AND P0, PT, RZ, UR4, PT ;  /* 0x00000004ff007c0c */ /* 0x000fc8000bf05070 */
[----:B------:R-:W-:Y:S01]  /*15a90*/  ISETP.NE.AND.EX P0, PT, RZ, UR5, PT, P0 ;  /* 0x00000005ff007c0c */ /* 0x000fe2000bf05300 */
[----:B--2---:R-:W-:-:S05]  /*15aa0*/  VIADD R0, R0, 0x20400 ;  /* 0x0002040000007836 */ /* 0x004fca0000000000 */
[----:B------:R-:W-:Y:S02]  /*15ab0*/  LOP3.LUT P1, RZ, R0, 0x3ff, RZ, 0xc0, !PT ;  /* 0x000003ff00ff7812 */ /* 0x000fe4000782c0ff */
[----:B---3--:R-:W-:Y:S02]  /*15ac0*/  SEL R0, R4, RZ, !P0 ;  /* 0x000000ff04007207 */ /* 0x008fe40004000000 */
[----:B----4-:R-:W-:-:S03]  /*15ad0*/  SEL R3, R3, RZ, !P0 ;  /* 0x000000ff03037207 */ /* 0x010fc60004000000 */
[----:B------:R0:W-:Y:S01]  /*15ae0*/  STL [R1+0x38], R0 ;  /* 0x0000380001007387 */ /* 0x0001e20000100800 */
[----:B-----5:R-:W-:-:S03]  /*15af0*/  SHF.R.S32.HI R2, RZ, 0x1f, R2 ;  /* 0x0000001fff027819 */ /* 0x020fc60000011402 */
[----:B------:R1:W-:Y:S01]  /*15b00*/  STL [R1+0x58], R3 ;  /* 0x0000580301007387 */ /* 0x0003e20000100800 */
[----:B0-----:R-:W-:-:S05]  /*15b10*/  SHF.R.S32.HI R0, RZ, 0x1f, R18 ;  /* 0x0000001fff007819 */ /* 0x001fca0000011412 */
        /* <DEDUP_REMOVED lines=19> */
.L_x_4703:
[----:B------:R-:W-:Y:S05]  /*15c50*/  BSYNC B6 ;  /* 0x0000000000067941 */ /* 0x000fea0003800000 */
.L_x_4702:
[----:B------:R-:W2:Y:S01]  /*15c60*/  LDL R4, [R1+0x48] ;  /* 0x0000480001047983 */ /* 0x000ea20000100800 */
[----:B------:R-:W0:Y:S01]  /*15c70*/  LDC R7, c[0x0][0x448] ;  /* 0x00011200ff077b82 */ /* 0x000e220000000800 */
[----:B------:R-:W-:Y:S01]  /*15c80*/  ULDC.64 UR4, c[0x0][0x298] ;  /* 0x0000a60000047ab9 */ /* 0x000fe20000000a00 */
[----:B------:R-:W-:Y:S01]  /*15c90*/  ULDC.64 UR6, c[0x0][0x280] ;  /* 0x0000a00000067ab9 */ /* 0x000fe20000000a00 */
[----:B------:R-:W3:Y:S04]  /*15ca0*/  LDL R10, [R1+0x30] ;  /* 0x00003000010a7983 */ /* 0x000ee80000100800 */
[----:B------:R-:W4:Y:S01]  /*15cb0*/  LDL R9, [R1+0x54] ;  /* 0x0000540001097983 */ /* 0x000f220000100800 */
[----:B-1----:R-:W1:Y:S01]  /*15cc0*/  S2R R2, SR_TID.X ;  /* 0x0000000000027919 */ /* 0x002e620000002100 */
[----:B------:R-:W1:Y:S02]  /*15cd0*/  S2R R0, SR_TID.X ;  /* 0x0000000000007919 */ /* 0x000e640000002100 */
[----:B------:R-:W4:Y:S04]  /*15ce0*/  LDL R8, [R1+0x58] ;  /* 0x0000580001087983 */ /* 0x000f280000100800 */
[----:B------:R-:W4:Y:S01]  /*15cf0*/  LDL R6, [R1+0x38] ;  /* 0x0000380001067983 */ /* 0x000f220000100800 */
[----:B0-----:R-:W-:-:S13]  /*15d00*/  ISETP.NE.AND P0, PT, R7, 0x1, PT ;  /* 0x000000010700780c */ /* 0x001fda0003f05270 */
[----:B------:R-:W0:Y:S01]  /*15d10*/  @P0 LDC R3, c[0x0][0x450] ;  /* 0x00011400ff030b82 */ /* 0x000e220000000800 */
[----:B-1----:R-:W-:-:S04]  /*15d20*/  LOP3.LUT R2, R2, 0x7f, RZ, 0xc0, !PT ;  /* 0x0000007f02027812 */ /* 0x002fc800078ec0ff */
[----:B------:R-:W-:Y:S01]  /*15d30*/  SHF.R.U32.HI R2, RZ, 0x3, R2 ;  /* 0x00000003ff027819 */ /* 0x000fe20000011602 */
[----:B------:R-:W-:-:S05]  /*15d40*/  IMAD.SHL.U32 R0, R0, 0x10, RZ ;  /* 0x0000001000007824 */ /* 0x000fca00078e00ff */
[----:B------:R-:W-:Y:S02]  /*15d50*/  LOP3.LUT R0, R2, 0x70, R0, 0xf8, !PT ;  /* 0x0000007002007812 */ /* 0x000fe400078ef800 */
[----:B------:R-:W1:Y:S03]  /*15d60*/  @P0 LDC R2, c[0x0][0x44c] ;  /* 0x00011300ff020b82 */ /* 0x000e660000000800 */
[----:B------:R-:W-:-:S04]  /*15d70*/  IMAD R5, R17, 0x40, R0 ;  /* 0x0000004011057824 */ /* 0x000fc800078e0200 */
[----:B------:R-:W-:Y:S01]  /*15d80*/  IMAD.MOV.U32 R0, RZ, RZ, R5 ;  /* 0x000000ffff007224 */ /* 0x000fe200078e0005 */
[----:B------:R4:W-:Y:S01]  /*15d90*/  STL [R1+0x2c], R5 ;  /* 0x00002c0501007387 */ /* 0x0009e20000100800 */
[----:B-1----:R-:W-:-:S05]  /*15da0*/  @P0 IMAD.HI.U32 R2, R5, R2, RZ ;  /* 0x0000000205020227 */ /* 0x002fca00078e00ff */
[----:B0-----:R-:W-:Y:S01]  /*15db0*/  @P0 SHF.R.U32.HI R0, RZ, R3, R2 ;  /* 0x00000003ff000219 */ /* 0x001fe20000011602 */
[----:B--2---:R-:W-:-:S04]  /*15dc0*/  IMAD R2, R4, UR4, RZ ;  /* 0x0000000404027c24 */ /* 0x004fc8000f8e02ff */
[C---:B---3--:R-:W-:Y:S02]  /*15dd0*/  IMAD R4, R10.reuse, UR5, R2 ;  /* 0x000000050a047c24 */ /* 0x048fe4000f8e0202 */
[----:B------:R-:W-:Y:S01]  /*15de0*/  IMAD.WIDE.U32 R2, R10, UR4, RZ ;  /* 0x000000040a027c25 */ /* 0x000fe2000f8e00ff */
[----:B------:R-:W-:-:S03]  /*15df0*/  ULDC.64 UR4, c[0x0][0x2d8] ;  /* 0x0000b60000047ab9 */ /* 0x000fc60000000a00 */
[----:B------:R-:W-:Y:S02]  /*15e00*/  IMAD.IADD R3, R3, 0x1, R4 ;  /* 0x0000000103037824 */ /* 0x000fe400078e0204 */
[----:B----4-:R-:W-:Y:S02]  /*15e10*/  IMAD R4, R9, UR4, RZ ;  /* 0x0000000409047c24 */ /* 0x010fe4000f8e02ff */
        /* <DEDUP_REMOVED lines=22> */
[----:B------:R-:W-:Y:S01]  /*15f80*/  IMAD.WIDE.U32 R4, R0, UR4, R2 ;  /* 0x0000000400047c25 */ /* 0x000fe2000f8e0002 */
        /* <DEDUP_REMOVED lines=47> */
.L_x_4863:
        /* <DEDUP_REMOVED lines=12> */
.L_x_4705:
        /* <DEDUP_REMOVED lines=38> */
.L_x_4707:
[----:B------:R-:W-:Y:S05]  /*165a0*/  BSYNC B6 ;  /* 0x0000000000067941 */ /* 0x000fea0003800000 */
.L_x_4706:
        /* <DEDUP_REMOVED lines=21> */
[----:B------:R-:W-:-:S03]  /*16700*/  ULDC.64 UR4, c[0x0][0x3d0] ;  /* 0x0000f40000047ab9 */ /* 0x000fc60000000a00 */
[----:B------:R-:W2:Y:S01]  /*16710*/  @P0 LDC R4, c[0x0][0x44c] ;  /* 0x00011300ff040b82 */ /* 0x000ea20000000800 */
[----:B------:R-:W-:Y:S02]  /*16720*/  IMAD.IADD R3, R3, 0x1, R0 ;  /* 0x0000000103037824 */ /* 0x000fe400078e0200 */
        /* <DEDUP_REMOVED lines=20> */
[----:B------:R-:W-:Y:S02]  /*16870*/  ULDC.64 UR4, c[0x0][0x390] ;  /* 0x0000e40000047ab9 */ /* 0x000fe40000000a00 */
[----:B------:R-:W-:Y:S01]  /*16880*/  LEA R0, P0, R2, UR4, 0x1 ;  /* 0x0000000402007c11 */ /* 0x000fe2000f8008ff */
[----:B------:R-:W-:Y:S01]  /*16890*/  ULDC UR4, c[0x0][0x3b8] ;  /* 0x0000ee0000047ab9 */ /* 0x000fe20000000800 */
[----:B0-----:R-:W-:Y:S01]  /*168a0*/  IMAD.SHL.U32 R10, R6, 0x8, RZ ;  /* 0x00000008060a7824 */ /* 0x001fe200078e00ff */
[----:B------:R-:W-:Y:S02]  /*168b0*/  ISETP.GE.AND P1, PT, R8, UR4, PT ;  /* 0x0000000408007c0c */ /* 0x000fe4000bf26270 */
[----:B------:R-:W0:Y:S02]  /*168c0*/  S2R R8, SR_TID.X ;  /* 0x0000000000087919 */ /* 0x000e240000002100 */
        /* <DEDUP_REMOVED lines=11> */
[----:B------:R0:W-:Y:S01]  /*16980*/  STL [R1+0x8], R9 ;  /* 0x0000080901007387 */ /* 0x0001e20000100800 */
[----:B------:R-:W-:Y:S01]  /*16990*/  IMAD.IADD R4, R3, 0x1, R4 ;  /* 0x0000000103047824 */ /* 0x000fe200078e0204 */
        /* <DEDUP_REMOVED lines=37> */
[----:B---3--:R-:W-:-:S05]  /*16bf0*/  IMAD R7, R3, R7, RZ ;  /* 0x0000000703077224 */ /* 0x008fca00078e02ff */
        /* <DEDUP_REMOVED lines=8> */
[----:B------:R-:W-:Y:S01]  /*16c80*/  @!P2 SHF.R.U32.HI R2, RZ, 0x2, R2 ;  /* 0x00000002ff02a819 */ /* 0x000fe20000011602 */
[----:B------:R-:W0:Y:S01]  /*16c90*/  S2R R3, SR_TID.X ;  /* 0x0000000000037919 */ /* 0x000e220000002100 */
[----:B------:R-:W-:Y:S02]  /*16ca0*/  @P3 LOP3.LUT R12, R12, 0x100, RZ, 0xfc, !PT ;  /* 0x000001000c0c3812 */ /* 0x000fe400078efcff */
[----:B------:R-:W-:-:S02]  /*16cb0*/  @!P2 ISETP.NE.U32.AND P3, PT, R2, RZ, PT ;  /* 0x000000ff0200a20c */ /* 0x000fc40003f65070 */
[----:B------:R-:W-:Y:S02]  /*16cc0*/  @!P2 LOP3.LUT R2, R6, 0x80, RZ, 0xc0, !PT ;  /* 0x000000800602a812 */ /* 0x000fe400078ec0ff */
[----:B------:R-:W-:Y:S02]  /*16cd0*/  LOP3.LUT R12, R12, 0xffffffdf, RZ, 0xc0, !PT ;  /* 0xffffffdf0c0c7812 */ /* 0x000fe400078ec0ff */
[----:B------:R-:W-:-:S07]  /*16ce0*/  @!P2 SHF.R.U32.HI R2, RZ, 0x3, R2 ;  /* 0x00000003ff02a819 */ /* 0x000fce0000011602 */
[----:B------:R-:W-:Y:S02]  /*16cf0*/  @P3 LOP3.LUT R12, R12, 0x20, RZ, 0xfc, !PT ;  /* 0x000000200c0c3812 */ /* 0x000fe400078efcff */
[----:B------:R-:W-:Y:S02]  /*16d00*/  @!P2 ISETP.NE.U32.AND P3, PT, R2, RZ, PT ;  /* 0x000000ff0200a20c */ /* 0x000fe40003f65070 */
[----:B------:R-:W1:Y:S04]  /*16d10*/  SHFL.IDX PT, R2, R0, RZ, 0x181f ;  /* 0x00181fff00027589 */ /* 0x000e6800000e0000 */
[----:B------:R-:W2:Y:S01]  /*16d20*/  SHFL.IDX PT, R8, R4, RZ, 0x181f ;  /* 0x00181fff04087589 */ /* 0x000ea200000e0000 */
[----:B0-----:R-:W-:-:S05]  /*16d30*/  IMAD.SHL.U32 R13, R3, 0x8, RZ ;  /* 0x00000008030d7824 */ /* 0x001fca00078e00ff */
[----:B------:R-:W-:-:S04]  /*16d40*/  LOP3.LUT R13, R13, 0x38, RZ, 0xc0, !PT ;  /* 0x000000380d0d7812 */ /* 0x000fc800078ec0ff */
[----:B-1----:R-:W-:-:S05]  /*16d50*/  @!P2 LEA R3, P6, R13, R2, 0x1 ;  /* 0x000000020d03a211 */ /* 0x002fca00078c08ff */
[----:B--2---:R-:W-:Y:S01]  /*16d60*/  @!P2 IMAD.X R2, RZ, RZ, R8, P6 ;  /* 0x000000ffff02a224 */ /* 0x004fe200030e0608 */
[----:B------:R-:W-:-:S04]  /*16d70*/  LOP3.LUT R12, R12, 0xfffffdff, RZ, 0xc0, !PT ;  /* 0xfffffdff0c0c7812 */ /* 0x000fc800078ec0ff */
        /* <DEDUP_REMOVED lines=36> */
[----:B------:R-:W-:-:S03]  /*16fc0*/  ISETP.GE.AND P2, PT, R10, R7, PT ;  /* 0x000000070a00720c */ /* 0x000fc60003f46270 */
[----:B------:R-:W-:Y:S04]  /*16fd0*/  SHFL.IDX PT, R10, R4, 0x2, 0x181f ;  /* 0x00581f00040a7f89 */ /* 0x000fe800000e0000 */
[----:B0-----:R-:W0:Y:S01]  /*16fe0*/  SHFL.IDX PT, R3, R0, 0x2, 0x181f ;  /* 0x00581f0000037f89 */ /* 0x001e2200000e0000 */
[----:B------:R-:W-:-:S04]  /*16ff0*/  LOP3.LUT R12, R12, 0xffffff7f, RZ, 0xc0, !PT ;  /* 0xffffff7f0c0c7812 */ /* 0x000fc800078ec0ff */
[----:B------:R-:W-:Y:S02]  /*17000*/  @P6 LOP3.LUT R12, R12, 0x80, RZ, 0xfc, !PT ;  /* 0x000000800c0c6812 */ /* 0x000fe400078efcff */
        /* <DEDUP_REMOVED lines=22> */
.L_x_4873:
        /* <DEDUP_REMOVED lines=31> */
.L_x_4710:
[----:B------:R-:W-:Y:S05]  /*17360*/  BSYNC B0 ;  /* 0x0000000000007941 */ /* 0x000fea0003800000 */
.L_x_4709:
[----:B--2---:R2:W5:Y:S01]  /*17370*/  LDL R0, [R1+0x4] ;  /* 0x0000040001007983 */ /* 0x0045620000100800 */
[----:B------:R-:W-:Y:S01]  /*17380*/  PLOP3.LUT P0, PT, PT, PT, PT, 0x80, 0x0 ;  /* 0x000000000000781c */ /* 0x000fe20003f0f070 */
[----:B------:R-:W-:-:S12]  /*17390*/  NOP ;  /* 0x0000000000007918 */ /* 0x000fd80000000000 */
.L_x_4711:
        /* <DEDUP_REMOVED lines=19> */
.L_x_4874:
[----:B------:R-:W-:Y:S05]  /*174d0*/  BSYNC B0 ;  /* 0x0000000000007941 */ /* 0x000fea0003800000 */
.L_x_4712:
        /* <DEDUP_REMOVED lines=16> */
.L_x_4875:
[----:B------:R-:W-:Y:S05]  /*175e0*/  BSYNC B1 ;  /* 0x0000000000017941 */ /* 0x000fea0003800000 */
.L_x_4716:
        /* <DEDUP_REMOVED lines=9> */
.L_x_4719:
[----:B------:R-:W-:Y:S05]  /*17680*/  BSYNC B1 ;  /* 0x0000000000017941 */ /* 0x000fea0003800000 */
.L_x_4718:
        /* <DEDUP_REMOVED lines=14> */
.L_x_4720:
        /* <DEDUP_REMOVED lines=16> */
.L_x_4721:
        /* <DEDUP_REMOVED lines=16> */
.L_x_4722:
        /* <DEDUP_REMOVED lines=16> */
.L_x_4723:
        /* <DEDUP_REMOVED lines=16> */
.L_x_4724:
        /* <DEDUP_REMOVED lines=16> */
.L_x_4725:
        /* <DEDUP_REMOVED lines=16> */
.L_x_4726:
        /* <DEDUP_REMOVED lines=16> */
.L_x_4727:
        /* <DEDUP_REMOVED lines=11> */
.L_x_4715:
[----:B------:R-:W-:Y:S05]  /*17f20*/  BSYNC B0 ;  /* 0x0000000000007941 */ /* 0x000fea0003800000 */
.L_x_4714:
        /* <DEDUP_REMOVED lines=51> */
.L_x_4734:
[----:B-1----:R-:W3:Y:S01]  /*18260*/  LDL R2, [R1+0x4] ;  /* 0x0000040001027983 */ /* 0x002ee20000100800 */
[----:B------:R-:W-:Y:S01]  /*18270*/  SHF.L.U32 R5, R7, 0x1f, RZ ;  /* 0x0000001f07057819 */ /* 0x000fe200000006ff */
[----:B------:R-:W1:Y:S01]  /*18280*/  S2R R3, SR_TID.X ;  /* 0x0000000000037919 */ /* 0x000e620000002100 */
[----:B------:R-:W-:Y:S01]  /*18290*/  BSSY B3, `(.L_x_4735) ;  /* 0x0000006000037945 */ /* 0x000fe20003800000 */
[----:B-1----:R-:W-:-:S04]  /*182a0*/  LOP3.LUT R3, R3, 0x7f, RZ, 0xc0, !PT ;  /* 0x0000007f03037812 */ /* 0x002fc800078ec0ff */
[----:B------:R-:W-:Y:S01]  /*182b0*/  ISETP.NE.AND P1, PT, R3, RZ, PT ;  /* 0x000000ff0300720c */ /* 0x000fe20003f25270 */
[----:B---3--:R-:W-:-:S04]  /*182c0*/  IMAD R2, R8, 0x8, R2 ;  /* 0x0000000808027824 */ /* 0x008fc800078e0202 */
[----:B------:R-:W1:Y:S02]  /*182d0*/  SYNCS.PHASECHK.TRANS64.TRYWAIT P0, [R2+URZ+0x38840], R5 ;  /* 0x03884005020075a7 */ /* 0x000e64000800017f */
[----:B-1----:R-:W-:Y:S06]  /*182e0*/  @!P0 BRA `(.L_x_4736) ;  /* 0x00000054008c8947 */ /* 0x002fec0003800000 */
.L_x_4876:
[----:B------:R-:W-:Y:S05]  /*182f0*/  BSYNC B3 ;  /* 0x0000000000037941 */ /* 0x000fea0003800000 */
.L_x_4735:
        /* <DEDUP_REMOVED lines=9> */
.L_x_4738:
[----:B------:R-:W-:Y:S05]  /*18390*/  BSYNC B3 ;  /* 0x0000000000037941 */ /* 0x000fea0003800000 */
.L_x_4737:
        /* <DEDUP_REMOVED lines=14> */
.L_x_4739:
        /* <DEDUP_REMOVED lines=14> */
.L_x_4877:
[----:B------:R-:W-:Y:S05]  /*18560*/  BSYNC B3 ;  /* 0x0000000000037941 */ /* 0x000fea0003800000 */
.L_x_4740:
        /* <DEDUP_REMOVED lines=11> */
.L_x_4743:
[----:B------:R-:W-:Y:S05]  /*18620*/  BSYNC B3 ;  /* 0x0000000000037941 */ /* 0x000fea0003800000 */
.L_x_4742:
[----:B------:R-:W3:Y:S04]  /*18630*/  LDL R4, [R1+0x4] ;  /* 0x0000040001047983 */ /* 0x000ee80000100800 */
[----:B------:R-:W3:Y:S01]  /*18640*/  LDL R3, [R1+0xc] ;  /* 0x00000c0001037983 */ /* 0x000ee20000100800 */
[----:B------:R-:W-:Y:S01]  /*18650*/  R2UR UR10, R7 ;  /* 0x00000000070a72ca */ /* 0x000fe200000e0000 */
[----:B------:R-:W-:Y:S01]  /*18660*/  UIADD3 UR4, UP0, UR38, 0x470, URZ ;  /* 0x0000047026047890 */ /* 0x000fe2000ff1e03f */
[----:B------:R-:W-:Y:S01]  /*18670*/  R2UR UR6, R8 ;  /* 0x00000000080672ca */ /* 0x000fe200000e0000 */
[----:B01----:R-:W-:Y:S01]  /*18680*/  VIADD R2, R2, 0x38850 ;  /* 0x0003885002027836 */ /* 0x003fe20000000000 */
[----:B------:R-:W-:Y:S01]  /*18690*/  R2UR UR7, R9 ;  /* 0x00000000090772ca */ /* 0x000fe200000e0000 */
[----:B------:R-:W-:Y:S01]  /*186a0*/  UIADD3.X UR5, URZ, UR39, URZ, UP0, !UPT ;  /* 0x000000273f057290 */ /* 0x000fe200087fe43f */
[----:B------:R-:W-:Y:S01]  /*186b0*/  PLOP3.LUT P0, PT, PT, PT, PT, 0x80, 0x0 ;  /* 0x000000000000781c */ /* 0x000fe20003f0f070 */
[----:B---3--:R-:W-:-:S04]  /*186c0*/  IMAD R3, R3, 0x10000, R4 ;  /* 0x0001000003037824 */ /* 0x008fc800078e0204 */
[----:B------:R-:W-:-:S08]  /*186d0*/  VIADD R4, R3, 0x400 ;  /* 0x0000040003047836 */ /* 0x000fd00000000000 */
.L_x_4744:
        /* <DEDUP_REMOVED lines=16> */
.L_x_4745:
        /* <DEDUP_REMOVED lines=16> */
.L_x_4746:
        /* <DEDUP_REMOVED lines=16> */
.L_x_4747:
        /* <DEDUP_REMOVED lines=16> */
.L_x_4748:
        /* <DEDUP_REMOVED lines=16> */
.L_x_4749:
        /* <DEDUP_REMOVED lines=16> */
.L_x_4750:
        /* <DEDUP_REMOVED lines=16> */
.L_x_4751:
        /* <DEDUP_REMOVED lines=11> */
.L_x_4733:
[----:B------:R-:W-:Y:S05]  /*18e90*/  BSYNC B1 ;  /* 0x0000000000017941 */ /* 0x000fea0003800000 */
.L_x_4732:
[----:B------:R-:W3:Y:S02]  /*18ea0*/  LDL.LU R4, [R1+0x3c] ;  /* 0x00003c0001047983 */ /* 0x000ee40000300800 */
[----:B---3--:R-:W-:-:S07]  /*18eb0*/  VIADD R0, R4, 0xfffffffd ;  /* 0xfffffffd04007836 */ /* 0x008fce0000000000 */
.L_x_4731:
[----:B------:R-:W-:Y:S05]  /*18ec0*/  BSYNC B2 ;  /* 0x0000000000027941 */ /* 0x000fea0003800000 */
.L_x_4730:
[----:B------:R-:W3:Y:S01]  /*18ed0*/  LDL.LU R2, [R1+0x34] ;  /* 0x0000340001027983 */ /* 0x000ee20000300800 */
[----:B------:R-:W-:-:S05]  /*18ee0*/  IMAD.MOV R6, RZ, RZ, -R6 ;  /* 0x000000ffff067224 */ /* 0x000fca00078e0a06 */
[----:B---3--:R-:W-:-:S13]  /*18ef0*/  ISETP.NE.AND P0, PT, R2, R6, PT ;  /* 0x000000060200720c */ /* 0x008fda0003f05270 */
[----:B------:R-:W-:Y:S05]  /*18f00*/  @!P0 BRA `(.L_x_4729) ;  /* 0x0000001c00488947 */ /* 0x000fea0003800000 */
.L_x_4792:
[----:B------:R-:W3:Y:S04]  /*18f10*/  LDL R4, [R1+0x8] ;  /* 0x0000080001047983 */ /* 0x000ee80000100800 */
[----:B------:R-:W0:Y:S04]  /*18f20*/  LDL.LU R3, [R1+0xc] ;  /* 0x00000c0001037983 */ /* 0x000e280000300800 */
        /* <DEDUP_REMOVED lines=35> */
.L_x_4754:
[----:B0-----:R-:W3:Y:S01]  /*19160*/  LDL R2, [R1+0x4] ;  /* 0x0000040001027983 */ /* 0x001ee20000100800 */
[----:B------:R-:W0:Y:S02]  /*19170*/  S2R R3, SR_TID.X ;  /* 0x0000000000037919 */ /* 0x000e240000002100 */
[----:B0-----:R-:W-:Y:S02]  /*19180*/  LOP3.LUT R4, R3, 0x7f, RZ, 0xc0, !PT ;  /* 0x0000007f03047812 */ /* 0x001fe400078ec0ff */
[----:B------:R-:W-:Y:S01]  /*19190*/  SHF.L.U32 R3, R6, 0x1f, RZ ;  /* 0x0000001f06037819 */ /* 0x000fe200000006ff */
[----:B------:R-:W-:Y:S01]  /*191a0*/  BSSY B2, `(.L_x_4755) ;  /* 0x0000005000027945 */ /* 0x000fe20003800000 */
[----:B------:R-:W-:Y:S01]  /*191b0*/  ISETP.NE.AND P1, PT, R4, RZ, PT ;  /* 0x000000ff0400720c */ /* 0x000fe20003f25270 */
[----:B---3--:R-:W-:-:S04]  /*191c0*/  IMAD R2, R7, 0x8, R2 ;  /* 0x0000000807027824 */ /* 0x008fc800078e0202 */
[----:B------:R-:W0:Y:S02]  /*191d0*/  SYNCS.PHASECHK.TRANS64.TRYWAIT P0, [R2+URZ+0x38840], R3 ;  /* 0x03884003020075a7 */ /* 0x000e24000800017f */
[----:B0-----:R-:W-:Y:S06]  /*191e0*/  @!P0 BRA `(.L_x_4756) ;  /* 0x0000004400f48947 */ /* 0x001fec0003800000 */
.L_x_4878:
[----:B------:R-:W-:Y:S05]  /*191f0*/  BSYNC B2 ;  /* 0x0000000000027941 */ /* 0x000fea0003800000 */
.L_x_4755:
        /* <DEDUP_REMOVED lines=9> */
.L_x_4758:
[----:B------:R-:W-:Y:S05]  /*19290*/  BSYNC B2 ;  /* 0x0000000000027941 */ /* 0x000fea0003800000 */
.L_x_4757:
        /* <DEDUP_REMOVED lines=13> */
.L_x_4759:
        /* <DEDUP_REMOVED lines=14> */
.L_x_4879:
[----:B------:R-:W-:Y:S05]  /*19450*/  BSYNC B2 ;  /* 0x0000000000027941 */ /* 0x000fea0003800000 */
.L_x_4760:
        /* <DEDUP_REMOVED lines=11> */
.L_x_4763:
[----:B------:R-:W-:Y:S05]  /*19510*/  BSYNC B2 ;  /* 0x0000000000027941 */ /* 0x000fea0003800000 */
.L_x_4762:
        /* <DEDUP_REMOVED lines=10> */
.L_x_4764:
        /* <DEDUP_REMOVED lines=16> */
.L_x_4765:
        /* <DEDUP_REMOVED lines=16> */
.L_x_4766:
        /* <DEDUP_REMOVED lines=16> */
.L_x_4767:
        /* <DEDUP_REMOVED lines=16> */
.L_x_4768:
        /* <DEDUP_REMOVED lines=16> */
.L_x_4769:
        /* <DEDUP_REMOVED lines=16> */
.L_x_4770:
        /* <DEDUP_REMOVED lines=16> */
.L_x_4771:
        /* <DEDUP_REMOVED lines=11> */
.L_x_4753:
[----:B------:R-:W-:Y:S05]  /*19d70*/  BSYNC B1 ;  /* 0x0000000000017941 */ /* 0x000fea0003800000 */
.L_x_4752:
[----:B------:R-:W3:Y:S01]  /*19d80*/  LDL R5, [R1+0x8] ;  /* 0x0000080001057983 */ /* 0x000ee20000100800 */
[----:B------:R-:W-:Y:S01]  /*19d90*/  VIADD R7, R7, 0x1 ;  /* 0x0000000107077836 */ /* 0x000fe20000000000 */
[----:B------:R-:W-:Y:S04]  /*19da0*/  BSSY B1, `(.L_x_4772) ;  /* 0x00000e5000017945 */ /* 0x000fe80003800000 */
[----:B------:R-:W-:-:S04]  /*19db0*/  ISETP.NE.AND P0, PT, R7, 0x2, PT ;  /* 0x000000020700780c */ /* 0x000fc80003f05270 */
[----:B------:R-:W-:Y:S02]  /*19dc0*/  SEL R2, RZ, 0x1, P0 ;  /* 0x00000001ff027807 */ /* 0x000fe40000000000 */
[----:B------:R-:W-:Y:S02]  /*19dd0*/  SEL R9, R7, RZ, P0 ;  /* 0x000000ff07097207 */ /* 0x000fe40000000000 */
[----:B------:R-:W-:-:S05]  /*19de0*/  LOP3.LUT R8, R6, R2, RZ, 0x3c, !PT ;  /* 0x0000000206087212 */ /* 0x000fca00078e3cff */
[----:B------:R0:W-:Y:S04]  /*19df0*/  STL [R1+0x1c], R8 ;  /* 0x00001c0801007387 */ /* 0x0001e80000100800 */
[----:B------:R0:W-:Y:S01]  /*19e00*/  STL [R1+0xc], R9 ;  /* 0x00000c0901007387 */ /* 0x0001e20000100800 */
[----:B---3--:R-:W-:-:S13]  /*19e10*/  LOP3.LUT P2, RZ, R5, 0x1, RZ, 0xc0, !PT ;  /* 0x0000000105ff7812 */ /* 0x008fda000784c0ff */
[----:B0-----:R-:W-:Y:S05]  /*19e20*/  @!P2 BRA `(.L_x_4773) ;  /* 0x0000000c0070a947 */ /* 0x001fea0003800000 */
[----:B------:R-:W-:Y:S01]  /*19e30*/  ULDC.64 UR4, c[0x0][0x418] ;  /* 0x0001060000047ab9 */ /* 0x000fe20000000a00 */
[----:B------:R-:W-:Y:S01]  /*19e40*/  VIADD R6, R0, 0xffffffff ;  /* 0xffffffff00067836 */ /* 0x000fe20000000000 */
        /* <DEDUP_REMOVED lines=23> */
.L_x_4774:
        /* <DEDUP_REMOVED lines=9> */
.L_x_4880:
[----:B------:R-:W-:Y:S05]  /*1a050*/  BSYNC B2 ;  /* 0x0000000000027941 */ /* 0x000fea0003800000 */
.L_x_4775:
        /* <DEDUP_REMOVED lines=9> */
.L_x_4778:
[----:B------:R-:W-:Y:S05]  /*1a0f0*/  BSYNC B2 ;  /* 0x0000000000027941 */ /* 0x000fea0003800000 */
.L_x_4777:
[----:B------:R-:W3:Y:S04]  /*1a100*/  LDL R8, [R1+0x4] ;  /* 0x0000040001087983 */ /* 0x000ee80000100800 */
        /* <DEDUP_REMOVED lines=13> */
.L_x_4779:
        /* <DEDUP_REMOVED lines=14> */
.L_x_4881:
[----:B------:R-:W-:Y:S05]  /*1a2c0*/  BSYNC B2 ;  /* 0x0000000000027941 */ /* 0x000fea0003800000 */
.L_x_4780:
        /* <DEDUP_REMOVED lines=11> */
.L_x_4783:
[----:B------:R-:W-:Y:S05]  /*1a380*/  BSYNC B2 ;  /* 0x0000000000027941 */ /* 0x000fea0003800000 */
.L_x_4782:
        /* <DEDUP_REMOVED lines=11> */
.L_x_4784:
        /* <DEDUP_REMOVED lines=16> */
.L_x_4785:
        /* <DEDUP_REMOVED lines=16> */
.L_x_4786:
        /* <DEDUP_REMOVED lines=16> */
.L_x_4787:
        /* <DEDUP_REMOVED lines=16> */
.L_x_4788:
        /* <DEDUP_REMOVED lines=16> */
.L_x_4789:
        /* <DEDUP_REMOVED lines=16> */
.L_x_4790:
        /* <DEDUP_REMOVED lines=16> */
.L_x_4791:
        /* <DEDUP_REMOVED lines=11> */
.L_x_4773:
[----:B------:R-:W-:Y:S05]  /*1abf0*/  BSYNC B1 ;  /* 0x0000000000017941 */ /* 0x000fea0003800000 */
.L_x_4772:
[C---:B------:R-:W-:Y:S01]  /*1ac00*/  ISETP.GT.AND P0, PT, R0.reuse, 0x1, PT ;  /* 0x000000010000780c */ /* 0x040fe20003f04270 */
[----:B------:R-:W-:-:S12]  /*1ac10*/  VIADD R0, R0, 0xfffffffe ;  /* 0xfffffffe00007836 */ /* 0x000fd80000000000 */
[----:B------:R-:W-:Y:S05]  /*1ac20*/  @P0 BRA `(.L_x_4792) ;  /* 0xffffffe000b80947 */ /* 0x000fea000383ffff */
.L_x_4729:
[----:B------:R-:W-:Y:S05]  /*1ac30*/  BSYNC B0 ;  /* 0x0000000000007941 */ /* 0x000fea0003800000 */
.L_x_4728:
        /* <DEDUP_REMOVED lines=24> */
.L_x_4794:
[----:B------:R-:W-:Y:S05]  /*1adc0*/  BSYNC B0 ;  /* 0x0000000000007941 */ /* 0x000fea0003800000 */
.L_x_4793:
[----:B------:R-:W-:-:S05]  /*1add0*/  SEL R0, R0, RZ, P0 ;  /* 0x000000ff00007207 */ /* 0x000fca0000000000 */
[----:B------:R3:W-:Y:S02]  /*1ade0*/  STL [R1+0xc], R0 ;  /* 0x00000c0001007387 */ /* 0x0007e40000100800 */
.L_x_4690:
[----:B------:R-:W-:Y:S05]  /*1adf0*/  BSYNC B7 ;  /* 0x0000000000077941 */ /* 0x000fea0003800000 */
.L_x_4688:
        /* <DEDUP_REMOVED lines=13> */
.L_x_4795:
        /* <DEDUP_REMOVED lines=36> */
.L_x_4891:
[----:B------:R-:W-:Y:S02]  /*1b110*/  ULDC UR4, c[0x0][0xd38] ;  /* 0x00034e0000047ab9 */ /* 0x000fe40000000800 */
[----:B------:R-:W-:-:S04]  /*1b120*/  IMAD.U32 R16, RZ, RZ, UR4 ;  /* 0x00000004ff107e24 */ /* 0x000fc8000f8e00ff */
[----:B-1----:R-:W-:-:S04]  /*1b130*/  IMAD R6, R6, R16, RZ ;  /* 0x0000001006067224 */ /* 0x002fc800078e02ff */
[----:B------:R-:W-:-:S05]  /*1b140*/  IMAD.IADD R4, R4, 0x1, R6 ;  /* 0x0000000104047824 */ /* 0x000fca00078e0206 */
[----:B------:R-:W-:-:S13]  /*1b150*/  ISETP.GT.AND P6, PT, R4, R0, PT ;  /* 0x000000000400720c */ /* 0x000fda0003fc4270 */
[----:B------:R-:W-:Y:S05]  /*1b160*/  @P6 BRA `(.L_x_4798) ;  /* 0x00000000009c6947 */ /* 0x000fea0003800000 */
.L_x_4803:
        /* <DEDUP_REMOVED lines=14> */
.L_x_4801:
[----:B------:R-:W-:Y:S05]  /*1b250*/  BSYNC B0 ;  /* 0x0000000000007941 */ /* 0x000fea0003800000 */
.L_x_4800:
        /* <DEDUP_REMOVED lines=18> */
.L_x_4899:
[----:B------:R-:W-:Y:S02]  /*1b380*/  ULDC UR4, c[0x0][0xd38] ;  /* 0x00034e0000047ab9 */ /* 0x000fe40000000800 */
[----:B------:R-:W-:-:S04]  /*1b390*/  IMAD.U32 R16, RZ, RZ, UR4 ;  /* 0x00000004ff107e24 */ /* 0x000fc8000f8e00ff */
[----:B-1----:R-:W-:-:S04]  /*1b3a0*/  IMAD R6, R6, R16, RZ ;  /* 0x0000001006067224 */ /* 0x002fc800078e02ff */
[----:B------:R-:W-:-:S05]  /*1b3b0*/  IMAD.IADD R4, R6, 0x1, R4 ;  /* 0x0000000106047824 */ /* 0x000fca00078e0204 */
[----:B------:R-:W-:-:S13]  /*1b3c0*/  ISETP.GT.AND P6, PT, R4, R0, PT ;  /* 0x000000000400720c */ /* 0x000fda0003fc4270 */
[----:B------:R-:W-:Y:S05]  /*1b3d0*/  @!P6 BRA `(.L_x_4803) ;  /* 0xfffffffc0064e947 */ /* 0x000fea000383ffff */
.L_x_4798:
        /* <DEDUP_REMOVED lines=8> */
.L_x_4903:
[----:B------:R-:W-:Y:S01]  /*1b460*/  ISETP.NE.AND P0, PT, R5, RZ, PT ;  /* 0x000000ff0500720c */ /* 0x000fe20003f05270 */
[----:B-1----:R-:W-:-:S12]  /*1b470*/  IMAD.MOV.U32 R3, RZ, RZ, RZ ;  /* 0x000000ffff037224 */ /* 0x002fd800078e00ff */
[----:B------:R-:W-:Y:S05]  /*1b480*/  @!P0 BRA `(.L_x_4805) ;  /* 0x0000000000148947 */ /* 0x000fea0003800000 */
[----:B------:R-:W-:Y:S01]  /*1b490*/  UMOV UR4, 0xffffffff ;  /* 0xffffffff00047882 */ /* 0x000fe20000000000 */
[----:B------:R-:W-:Y:S02]  /*1b4a0*/  VIADD R12, R4, 0xffffffff ;  /* 0xffffffff040c7836 */ /* 0x000fe40000000000 */
[----:B------:R-:W-:Y:S05]  /*1b4b0*/  BRA.DIV UR4, `(.L_x_4806) ;  /* 0x0000002e04ec7947 */ /* 0x000fea000b800000 */
[----:B0-----:R0:W1:Y:S02]  /*1b4c0*/  SHFL.IDX PT, R2, R2, R12, 0x1f ;  /* 0x00001f0c02027589 */ /* 0x00106400000e0000 */
.L_x_4906:
[----:B-1----:R-:W-:-:S07]  /*1b4d0*/  IMAD.MOV.U32 R3, RZ, RZ, R2 ;  /* 0x000000ffff037224 */ /* 0x002fce00078e0002 */
.L_x_4805:
[----:B---3--:R-:W-:Y:S01]  /*1b4e0*/  IABS R5, R17 ;  /* 0x0000001100057213 */ /* 0x008fe20000000000 */
[----:B------:R-:W-:Y:S02]  /*1b4f0*/  IMAD R16, R3, R16, R6 ;  /* 0x0000001003107224 */ /* 0x000fe400078e0206 */
[----:B------:R-:W-:Y:S01]  /*1b500*/  IMAD.IADD R19, R4, 0x1, R19 ;  /* 0x0000000104137824 */ /* 0x000fe200078e0213 */
[----:B0-----:R-:W0:Y:S01]  /*1b510*/  I2F.RP R2, R5 ;  /* 0x0000000500027306 */ /* 0x001e220000209400 */
        /* <DEDUP_REMOVED lines=27> */
.L_x_4799:
[----:B------:R-:W-:Y:S01]  /*1b6d0*/  UMOV UR4, URZ ;  /* 0x0000003f00047c82 */ /* 0x000fe20008000000 */
[----:B------:R-:W-:Y:S01]  /*1b6e0*/  UMOV UR5, URZ ;  /* 0x0000003f00057c82 */ /* 0x000fe20008000000 */
[----:B------:R-:W-:Y:S01]  /*1b6f0*/  ULDC UR6, c[0x0][0xd3c] ;  /* 0x00034f0000067ab9 */ /* 0x000fe20000000800 */
[----:B------:R-:W-:Y:S02]  /*1b700*/  IMAD.MOV.U32 R16, RZ, RZ, R0 ;  /* 0x000000ffff107224 */ /* 0x000fe400078e0000 */
[----:B------:R-:W-:Y:S02]  /*1b710*/  IMAD.U32 R17, RZ, RZ, UR4 ;  /* 0x00000004ff117e24 */ /* 0x000fe4000f8e00ff */
[----:B------:R-:W-:Y:S02]  /*1b720*/  IMAD.U32 R18, RZ, RZ, UR5 ;  /* 0x00000005ff127e24 */ /* 0x000fe4000f8e00ff */
[----:B------:R-:W-:-:S07]  /*1b730*/  IMAD.U32 R19, RZ, RZ, UR6 ;  /* 0x00000006ff137e24 */ /* 0x000fce000f8e00ff */
.L_x_4807:
[----:B------:R1:W3:Y:S01]  /*1b740*/  LDL R3, [R1+0x4] ;  /* 0x0000040001037983 */ /* 0x0002e20000100800 */
[----:B------:R-:W4:Y:S01]  /*1b750*/  S2R R0, SR_TID.X ;  /* 0x0000000000007919 */ /* 0x000f220000002100 */
[----:B------:R-:W-:Y:S05]  /*1b760*/  WARPSYNC.ALL ;  /* 0x0000000000007948 */ /* 0x000fea0003800000 */
[----:B----4-:R-:W-:Y:S01]  /*1b770*/  LOP3.LUT R0, R0, 0x1f, RZ, 0xc0, !PT ;  /* 0x0000001f00007812 */ /* 0x010fe200078ec0ff */
[----:B------:R-:W-:Y:S03]  /*1b780*/  BAR.SYNC.DEFER_BLOCKING 0x4, 0x180 ;  /* 0x0106000000007b1d */ /* 0x000fe60000010000 */
[----:B------:R-:W-:-:S13]  /*1b790*/  ISETP.NE.AND P0, PT, R0, RZ, PT ;  /* 0x000000ff0000720c */ /* 0x000fda0003f05270 */
[----:B------:R-:W3:Y:S01]  /*1b7a0*/  @!P0 S2R R0, SR_CgaCtaId ;  /* 0x0000000000008919 */ /* 0x000ee20000008800 */
[----:B0-----:R-:W-:-:S04]  /*1b7b0*/  @!P0 MOV R2, 0x400 ;  /* 0x0000040000028802 */ /* 0x001fc80000000f00 */
[----:B---3--:R-:W-:-:S05]  /*1b7c0*/  @!P0 LEA R3, R0, R2, 0x18 ;  /* 0x0000000200038211 */ /* 0x008fca00078ec0ff */
[----:B------:R1:W-:Y:S04]  /*1b7d0*/  @!P0 STS.128 [R3+0x388d0], R16 ;  /* 0x0388d01003008388 */ /* 0x0003e80000000c00 */
[----:B------:R1:W-:Y:S01]  /*1b7e0*/  @!P0 STL [R1+0x4], R3 ;  /* 0x0000040301008387 */ /* 0x0003e20000100800 */
[----:B------:R-:W-:Y:S06]  /*1b7f0*/  BAR.ARV 0x5, 0x180 ;  /* 0x0146000000007b1d */ /* 0x000fec0000002000 */
.L_x_4796:
[----:B------:R-:W-:Y:S02]  /*1b800*/  ULDC UR4, c[0x0][0xd3c] ;  /* 0x00034f0000047ab9 */ /* 0x000fe40000000800 */
[----:B----4-:R-:W-:-:S13]  /*1b810*/  ISETP.GE.AND P0, PT, R19, UR4, PT ;  /* 0x0000000413007c0c */ /* 0x010fda000bf06270 */
[----:B------:R-:W-:Y:S05]  /*1b820*/  @!P0 BRA `(.L_x_4808) ;  /* 0xffffff7400108947 */ /* 0x000fea000383ffff */
[----:B------:R-:W-:Y:S05]  /*1b830*/  BSYNC B8 ;  /* 0x0000000000087941 */ /* 0x000fea0003800000 */
.L_x_4638:
[----:B---3--:R-:W3:Y:S01]  /*1b840*/  LDL.LU R0, [R1+0x60] ;  /* 0x0000600001007983 */ /* 0x008ee20000300800 */
[----:B------:R-:W-:Y:S01]  /*1b850*/  BSSY B0, `(.L_x_4809) ;  /* 0x000000b000007945 */ /* 0x000fe20003800000 */
[----:B------:R-:W4:Y:S01]  /*1b860*/  S2R R5, SR_CgaCtaId ;  /* 0x0000000000057919 */ /* 0x000f220000008800 */
[----:B---3--:R-:W-:-:S05]  /*1b870*/  VIADD R0, R0, 0x1 ;  /* 0x0000000100007836 */ /* 0x008fca0000000000 */
[----:B0-----:R-:W-:-:S04]  /*1b880*/  LEA.HI R2, R0, R0, RZ, 0x1 ;  /* 0x0000000000027211 */ /* 0x001fc800078f08ff */
[----:B-1----:R-:W-:-:S05]  /*1b890*/  LOP3.LUT R3, R2, 0xfffffffe, RZ, 0xc0, !PT ;  /* 0xfffffffe02037812 */ /* 0x002fca00078ec0ff */
[----:B------:R-:W-:Y:S01]  /*1b8a0*/  IMAD.IADD R3, R0, 0x1, -R3 ;  /* 0x0000000100037824 */ /* 0x000fe200078e0a03 */
[----:B------:R-:W-:-:S04]  /*1b8b0*/  MOV R0, 0x400 ;  /* 0x0000040000007802 */ /* 0x000fc80000000f00 */
[----:B----4-:R-:W-:Y:S02]  /*1b8c0*/  LEA R0, R5, R0, 0x18 ;  /* 0x0000000005007211 */ /* 0x010fe400078ec0ff */
[----:B------:R-:W-:-:S04]  /*1b8d0*/  SHF.L.U32 R3, R3, 0x1f, RZ ;  /* 0x0000001f03037819 */ /* 0x000fc800000006ff */
[----:B------:R-:W0:Y:S02]  /*1b8e0*/  SYNCS.PHASECHK.TRANS64.TRYWAIT P0, [R0+URZ+0x38820], R3 ;  /* 0x03882003000075a7 */ /* 0x000e24000800017f */
[----:B0-----:R-:W-:Y:S05]  /*1b8f0*/  @!P0 BRA `(.L_x_4810) ;  /* 0x0000002c00048947 */ /* 0x001fea0003800000 */
.L_x_4907:
[----:B------:R-:W-:Y:S05]  /*1b900*/  BSYNC B0 ;  /* 0x0000000000007941 */ /* 0x000fea0003800000 */
.L_x_4809:
[----:B------:R-:W-:-:S03]  /*1b910*/  UMOV UR4, 0xffffffff ;  /* 0xffffffff00047882 */ /* 0x000fc60000000000 */
[----:B------:R-:W-:Y:S05]  /*1b920*/  BRA.DIV UR4, `(.L_x_4811) ;  /* 0x0000002e040c7947 */ /* 0x000fea000b800000 */
[----:B------:R-:W1:Y:S02]  /*1b930*/  S2R R2, SR_TID.X ;  /* 0x0000000000027919 */ /* 0x000e640000002100 */
[----:B-1----:R-:W-:-:S04]  /*1b940*/  SHF.R.U32.HI R2, RZ, 0x5, R2 ;  /* 0x00000005ff027819 */ /* 0x002fc80000011602 */
[----:B------:R-:W-:-:S05]  /*1b950*/  LOP3.LUT R2, R2, 0x3, RZ, 0xc0, !PT ;  /* 0x0000000302027812 */ /* 0x000fca00078ec0ff */
[----:B------:R1:W3:Y:S02]  /*1b960*/  SHFL.IDX PT, R14, R2, RZ, 0x1f ;  /* 0x00001fff020e7589 */ /* 0x0002e400000e0000 */
.L_x_4910:
[----:B---3--:R-:W-:-:S13]  /*1b970*/  ISETP.NE.AND P0, PT, R14, RZ, PT ;  /* 0x000000ff0e00720c */ /* 0x008fda0003f05270 */
[----:B------:R-:W-:Y:S05]  /*1b980*/  @P0 BRA `(.L_x_4515) ;  /* 0x0000000000940947 */ /* 0x000fea0003800000 */
[----:B------:R-:W-:-:S03]  /*1b990*/  UMOV UR4, 0xffffffff ;  /* 0xffffffff00047882 */ /* 0x000fc60000000000 */
[----:B------:R-:W-:Y:S05]  /*1b9a0*/  BRA.DIV UR4, `(.L_x_4812) ;  /* 0x0000002e04207947 */ /* 0x000fea000b800000 */
[----:B------:R-:W-:-:S13]  /*1b9b0*/  ELECT P6, URZ, PT ;  /* 0x00000000003f782f */ /* 0x000fda00038c0000 */
.L_x_4913:
[----:B------:R-:W-:Y:S05]  /*1b9c0*/  @!P6 BRA `(.L_x_4515) ;  /* 0x000000000084e947 */ /* 0x000fea0003800000 */
[----:B-1----:R-:W3:Y:S02]  /*1b9d0*/  LDL.LU R2, [R1+0x70] ;  /* 0x0000700001027983 */ /* 0x002ee40000300800 */
[----:B---3--:R-:W-:-:S04]  /*1b9e0*/  LOP3.LUT R2, R2, 0x2, RZ, 0xfc, !PT ;  /* 0x0000000202027812 */ /* 0x008fc800078efcff */
[----:B------:R-:W-:-:S13]  /*1b9f0*/  ISETP.NE.AND P2, PT, R2, 0x3, PT ;  /* 0x000000030200780c */ /* 0x000fda0003f45270 */
[----:B------:R-:W-:Y:S05]  /*1ba00*/  @!P2 BRA `(.L_x_4813) ;  /* 0x000000000004a947 */ /* 0x000fea0003800000 */
[----:B------:R-:W-:Y:S01]  /*1ba10*/  BPT.TRAP 0x1 ;  /* 0x000000040000795c */ /* 0x000fe20000300000 */
.L_x_4813:
[----:B0-----:R-:W3:Y:S04]  /*1ba20*/  LDL R3, [R1+0xc] ;  /* 0x00000c0001037983 */ /* 0x001ee80000100800 */
[----:B------:R-:W4:Y:S01]  /*1ba30*/  LDL.LU R7, [R1+0x1c] ;  /* 0x00001c0001077983 */ /* 0x000f220000300800 */
[----:B------:R-:W-:-:S04]  /*1ba40*/  VIADD R2, R0, 0x38840 ;  /* 0x0003884000027836 */ /* 0x000fc80000000000 */
[C---:B---3--:R-:W-:Y:S02]  /*1ba50*/  IMAD R6, R3.reuse, 0x8, R2 ;  /* 0x0000000803067824 */ /* 0x048fe400078e0202 */
[----:B------:R-:W-:Y:S01]  /*1ba60*/  VIADD R3, R3, 0x1 ;  /* 0x0000000103037836 */ /* 0x000fe20000000000 */
[----:B----4-:R-:W-:-:S04]  /*1ba70*/  SHF.L.U32 R5, R7, 0x1f, RZ ;  /* 0x0000001f07057819 */ /* 0x010fc800000006ff */
        /* <DEDUP_REMOVED lines=8> */
.L_x_4914:
[----:B------:R-:W1:Y:S02]  /*1bb00*/  SYNCS.PHASECHK.TRANS64.TRYWAIT P0, [R7+URZ], R2 ;  /* 0x00000002070075a7 */ /* 0x000e64000800017f */
[----:B-1----:R-:W-:Y:S05]  /*1bb10*/  @!P0 BRA `(.L_x_4815) ;  /* 0x0000002800f88947 */ /* 0x002fea0003800000 */
.L_x_4915:
[----:B------:R-:W-:Y:S05]  /*1bb20*/  @!P2 BRA `(.L_x_4816) ;  /* 0x000000000004a947 */ /* 0x000fea0003800000 */
[----:B------:R-:W-:Y:S01]  /*1bb30*/  BPT.TRAP 0x1 ;  /* 0x000000040000795c */ /* 0x000fe20000300000 */
.L_x_4816:
[----:B------:R-:W3:Y:S01]  /*1bb40*/  LDL.LU R4, [R1+0xc] ;  /* 0x00000c0001047983 */ /* 0x000ee20000300800 */
[----:B------:R-:W-:-:S04]  /*1bb50*/  VIADD R0, R0, 0x38860 ;  /* 0x0003886000007836 */ /* 0x000fc80000000000 */
[----:B---3--:R-:W-:-:S04]  /*1bb60*/  IMAD R4, R4, 0x8, R0 ;  /* 0x0000000804047824 */ /* 0x008fc800078e0200 */
[----:B------:R-:W3:Y:S02]  /*1bb70*/  SYNCS.PHASECHK.TRANS64.TRYWAIT P0, [R4+URZ], R5 ;  /* 0x00000005040075a7 */ /* 0x000ee4000800017f */
[----:B---3--:R-:W-:Y:S05]  /*1bb80*/  @!P0 BRA `(.L_x_4817) ;  /* 0x0000002800f08947 */ /* 0x008fea0003800000 */
.L_x_4916:
[----:B------:R-:W-:-:S07]  /*1bb90*/  IMAD R3, R3, 0x8, R0 ;  /* 0x0000000803037824 */ /* 0x000fce00078e0200 */
.L_x_4818:
[----:B----4-:R4:W0:Y:S02]  /*1bba0*/  SYNCS.PHASECHK.TRANS64.TRYWAIT P0, [R3+URZ], R2 ;  /* 0x00000002030075a7 */ /* 0x010824000800017f */
[----:B0-----:R-:W-:Y:S05]  /*1bbb0*/  @!P0 NANOSLEEP.SYNCS 0x989680 ;  /* 0x009896800000895d */ /* 0x001fea0003900000 */
[----:B------:R-:W0:Y:S02]  /*1bbc0*/  @!P0 SYNCS.PHASECHK.TRANS64 P0, [R3+URZ], R2 ;  /* 0x00000002030085a7 */ /* 0x000e24000800007f */
[----:B0-----:R-:W-:Y:S05]  /*1bbd0*/  @!P0 BRA `(.L_x_4818) ;  /* 0xfffffffc00f08947 */ /* 0x001fea000383ffff */
.L_x_4515:
[----:B------:R-:W-:Y:S05]  /*1bbe0*/  BSYNC B9 ;  /* 0x0000000000097941 */ /* 0x000fea0003800000 */
.L_x_4512:
[----:B------:R-:W-:Y:S05]  /*1bbf0*/  EXIT ;  /* 0x000000000000794d */ /* 0x000fea0003800000 */
.L_x_4531:
[----:B0-----:R0:W1:Y:S02]  /*1bc00*/  SYNCS.PHASECHK.TRANS64.TRYWAIT P5, [R66+URZ+0x38890], R75 ;  /* 0x0388904b420075a7 */ /* 0x00106400080a017f */
[----:B-1----:R-:W-:Y:S05]  /*1bc10*/  @!P5 NANOSLEEP.SYNCS 0x989680 ;  /* 0x009896800000d95d */ /* 0x002fea0003900000 */
[----:B------:R-:W1:Y:S02]  /*1bc20*/  @!P5 SYNCS.PHASECHK.TRANS64 P5, [R66+URZ+0x38890], R75 ;  /* 0x0388904b4200d5a7 */ /* 0x000e6400080a007f */
[----:B-1----:R-:W-:Y:S05]  /*1bc30*/  @!P5 BRA `(.L_x_4531) ;  /* 0xfffffffc00f0d947 */ /* 0x002fea000383ffff */
[----:B------:R-:W-:Y:S05]  /*1bc40*/  BRA `(.L_x_4819) ;  /* 0xfffffe6800ac7947 */ /* 0x000fea000383ffff */
.L_x_4541:
[----:B-1----:R1:W2:Y:S02]  /*1bc50*/  SYNCS.PHASECHK.TRANS64.TRYWAIT P5, [R66+URZ+0x38890], R75 ;  /* 0x0388904b420075a7 */ /* 0x0022a400080a017f */
[----:B--2---:R-:W-:Y:S05]  /*1bc60*/  @!P5 NANOSLEEP.SYNCS 0x989680 ;  /* 0x009896800000d95d */ /* 0x004fea0003900000 */
[----:B------:R-:W2:Y:S02]  /*1bc70*/  @!P5 SYNCS.PHASECHK.TRANS64 P5, [R66+URZ+0x38890], R75 ;  /* 0x0388904b4200d5a7 */ /* 0x000ea400080a007f */
[----:B--2---:R-:W-:Y:S05]  /*1bc80*/  @!P5 BRA `(.L_x_4541) ;  /* 0xfffffffc00f0d947 */ /* 0x004fea000383ffff */
[----:B------:R-:W-:Y:S05]  /*1bc90*/  BRA `(.L_x_4820) ;  /* 0xfffffe7400287947 */ /* 0x000fea000383ffff */
.L_x_4546:
[----:B0-----:R0:W1:Y:S02]  /*1bca0*/  SYNCS.PHASECHK.TRANS64.TRYWAIT P5, [R66+URZ+0x38890], R75 ;  /* 0x0388904b420075a7 */ /* 0x00106400080a017f */
[----:B-1----:R-:W-:Y:S05]  /*1bcb0*/  @!P5 NANOSLEEP.SYNCS 0x989680 ;  /* 0x009896800000d95d */ /* 0x002fea0003900000 */
[----:B------:R-:W1:Y:S02]  /*1bcc0*/  @!P5 SYNCS.PHASECHK.TRANS64 P5, [R66+URZ+0x38890], R75 ;  /* 0x0388904b4200d5a7 */ /* 0x000e6400080a007f */
[----:B-1----:R-:W-:Y:S05]  /*1bcd0*/  @!P5 BRA `(.L_x_4546) ;  /* 0xfffffffc00f0d947 */ /* 0x002fea000383ffff */
[----:B------:R-:W-:Y:S05]  /*1bce0*/  BRA `(.L_x_4821) ;  /* 0xfffffe7c00647947 */ /* 0x000fea000383ffff */
.L_x_4550:
[----:B------:R0:W0:Y:S02]  /*1bcf0*/  SYNCS.PHASECHK.TRANS64.TRYWAIT P0, [R66+URZ+0x388b0], R75 ;  /* 0x0388b04b420075a7 */ /* 0x000024000800017f */
[----:B0-----:R-:W-:Y:S05]  /*1bd00*/  @!P0 NANOSLEEP.SYNCS 0x989680 ;  /* 0x009896800000895d */ /* 0x001fea0003900000 */
[----:B------:R-:W0:Y:S02]  /*1bd10*/  @!P0 SYNCS.PHASECHK.TRANS64 P0, [R66+URZ+0x388b0], R75 ;  /* 0x0388b04b420085a7 */ /* 0x000e24000800007f */
[----:B0-----:R-:W-:Y:S05]  /*1bd20*/  @!P0 BRA `(.L_x_4550) ;  /* 0xfffffffc00f08947 */ /* 0x001fea000383ffff */
[----:B------:R-:W-:Y:S05]  /*1bd30*/  BRA `(.L_x_4822) ;  /* 0xfffffe7c00dc7947 */ /* 0x000fea000383ffff */
.L_x_4573:
[----:B------:R-:W-:Y:S01]  /*1bd40*/  BSSY B1, `(.L_x_4823) ;  /* 0x0000008000017945 */ /* 0x000fe20003800000 */
[----:B------:R-:W-:Y:S02]  /*1bd50*/  IMAD.MOV.U32 R13, RZ, RZ, R27 ;  /* 0x000000ffff0d7224 */ /* 0x000fe400078e001b */
[----:B------:R-:W-:Y:S02]  /*1bd60*/  IMAD.MOV.U32 R12, RZ, RZ, RZ ;  /* 0x000000ffff0c7224 */ /* 0x000fe400078e00ff */
[----:B------:R-:W-:Y:S02]  /*1bd70*/  IMAD.MOV.U32 R11, RZ, RZ, 0x1c1f ;  /* 0x00001c1fff0b7424 */ /* 0x000fe400078e00ff */
[----:B------:R-:W-:-:S07]  /*1bd80*/  IMAD.MOV.U32 R15, RZ, RZ, -0x1 ;  /* 0xffffffffff0f7424 */ /* 0x000fce00078e00ff */
[----:B0-----:R-:W-:Y:S05]  /*1bd90*/  WARPSYNC.COLLECTIVE R15, `(.L_x_4824) ;  /* 0x000000000f087348 */ /* 0x001fea0003c00000 */
[----:B------:R1:W2:Y:S02]  /*1bda0*/  SHFL.IDX P6, R14, R13, R12, R11 ;  /* 0x0000000c0d0e7389 */ /* 0x0002a400000c000b */
[----:B012---:R-:W-:Y:S01]  /*1bdb0*/  ENDCOLLECTIVE ;  /* 0x000000000000791b */ /* 0x007fe20003800000 */
.L_x_4824:
[----:B------:R-:W-:Y:S05]  /*1bdc0*/  BSYNC B1 ;  /* 0x0000000000017941 */ /* 0x000fea0003800000 */
.L_x_4823:
        /* <DEDUP_REMOVED lines=8> */
.L_x_4825:
[----:B------:R-:W-:Y:S02]  /*1be50*/  IMAD.MOV.U32 R13, RZ, RZ, R29 ;  /* 0x000000ffff0d7224 */ /* 0x000fe400078e001d */
[----:B------:R-:W-:-:S07]  /*1be60*/  IMAD.MOV.U32 R3, RZ, RZ, R14 ;  /* 0x000000ffff037224 */ /* 0x000fce00078e000e */
[----:B------:R-:W-:Y:S05]  /*1be70*/  WARPSYNC.COLLECTIVE R15, `(.L_x_4826) ;  /* 0x000000000f087348 */ /* 0x000fea0003c00000 */
[----:B------:R0:W1:Y:S02]  /*1be80*/  SHFL.IDX P6, R14, R13, R12, R11 ;  /* 0x0000000c0d0e7389 */ /* 0x00006400000c000b */
[----:B01----:R-:W-:Y:S01]  /*1be90*/  ENDCOLLECTIVE ;  /* 0x000000000000791b */ /* 0x003fe20003800000 */
.L_x_4826:
[----:B------:R-:W-:Y:S02]  /*1bea0*/  IMAD.MOV.U32 R13, RZ, RZ, R28 ;  /* 0x000000ffff0d7224 */ /* 0x000fe400078e001c */
[----:B------:R-:W-:-:S07]  /*1beb0*/  IMAD.MOV.U32 R4, RZ, RZ, R14 ;  /* 0x000000ffff047224 */ /* 0x000fce00078e000e */
[----:B------:R-:W-:Y:S05]  /*1bec0*/  WARPSYNC.COLLECTIVE R15, `(.L_x_4827) ;  /* 0x000000000f087348 */ /* 0x000fea0003c00000 */
[----:B------:R0:W1:Y:S02]  /*1bed0*/  SHFL.IDX P6, R14, R13, R12, R11 ;  /* 0x0000000c0d0e7389 */ /* 0x00006400000c000b */
[----:B01----:R-:W-:Y:S01]  /*1bee0*/  ENDCOLLECTIVE ;  /* 0x000000000000791b */ /* 0x003fe20003800000 */
.L_x_4827:
[----:B------:R-:W-:Y:S05]  /*1bef0*/  BRA `(.L_x_4828) ;  /* 0xfffffea800147947 */ /* 0x000fea000383ffff */
.L_x_4577:
[----:B0-----:R0:W1:Y:S02]  /*1bf00*/  SYNCS.PHASECHK.TRANS64.TRYWAIT P0, [R2+URZ+0x38800], R5 ;  /* 0x03880005020075a7 */ /* 0x001064000800017f */
[----:B-1----:R-:W-:Y:S05]  /*1bf10*/  @!P0 NANOSLEEP.SYNCS 0x989680 ;  /* 0x009896800000895d */ /* 0x002fea0003900000 */
[----:B------:R-:W1:Y:S02]  /*1bf20*/  @!P0 SYNCS.PHASECHK.TRANS64 P0, [R2+URZ+0x38800], R5 ;  /* 0x03880005020085a7 */ /* 0x000e64000800007f */
[----:B-1----:R-:W-:Y:S05]  /*1bf30*/  @!P0 BRA `(.L_x_4577) ;  /* 0xfffffffc00f08947 */ /* 0x002fea000383ffff */
[----:B------:R-:W-:Y:S05]  /*1bf40*/  BRA `(.L_x_4829) ;  /* 0xfffffeac00147947 */ /* 0x000fea000383ffff */
.L_x_4585:
        /* <DEDUP_REMOVED lines=8> */
.L_x_4831:
[----:B------:R-:W-:Y:S05]  /*1bfd0*/  BSYNC B1 ;  /* 0x0000000000017941 */ /* 0x000fea0003800000 */
.L_x_4830:
        /* <DEDUP_REMOVED lines=8> */
.L_x_4832:
[----:B------:R-:W-:Y:S02]  /*1c060*/  IMAD.MOV.U32 R21, RZ, RZ, R3 ;  /* 0x000000ffff157224 */ /* 0x000fe400078e0003 */
[----:B------:R-:W-:Y:S02]  /*1c070*/  IMAD.MOV.U32 R13, RZ, RZ, R29 ;  /* 0x000000ffff0d7224 */ /* 0x000fe400078e001d */
[----:B------:R-:W-:-:S07]  /*1c080*/  IMAD.MOV.U32 R0, RZ, RZ, R14 ;  /* 0x000000ffff007224 */ /* 0x000fce00078e000e */
[----:B------:R-:W-:Y:S05]  /*1c090*/  WARPSYNC.COLLECTIVE R15, `(.L_x_4833) ;  /* 0x000000000f087348 */ /* 0x000fea0003c00000 */
[----:B------:R0:W1:Y:S02]  /*1c0a0*/  SHFL.IDX P6, R14, R13, R12, R11 ;  /* 0x0000000c0d0e7389 */ /* 0x00006400000c000b */
[----:B01----:R-:W-:Y:S01]  /*1c0b0*/  ENDCOLLECTIVE ;  /* 0x000000000000791b */ /* 0x003fe20003800000 */
.L_x_4833:
[----:B------:R-:W-:Y:S02]  /*1c0c0*/  IMAD.MOV.U32 R20, RZ, RZ, R0 ;  /* 0x000000ffff147224 */ /* 0x000fe400078e0000 */
[----:B------:R-:W-:Y:S02]  /*1c0d0*/  IMAD.MOV.U32 R13, RZ, RZ, R28 ;  /* 0x000000ffff0d7224 */ /* 0x000fe400078e001c */
[----:B------:R-:W-:-:S07]  /*1c0e0*/  IMAD.MOV.U32 R5, RZ, RZ, R14 ;  /* 0x000000ffff057224 */ /* 0x000fce00078e000e */
[----:B------:R-:W-:Y:S05]  /*1c0f0*/  WARPSYNC.COLLECTIVE R15, `(.L_x_4834) ;  /* 0x000000000f087348 */ /* 0x000fea0003c00000 */
[----:B------:R0:W1:Y:S02]  /*1c100*/  SHFL.IDX P6, R14, R13, R12, R11 ;  /* 0x0000000c0d0e7389 */ /* 0x00006400000c000b */
[----:B01----:R-:W-:Y:S01]  /*1c110*/  ENDCOLLECTIVE ;  /* 0x000000000000791b */ /* 0x003fe20003800000 */
.L_x_4834:
[----:B------:R-:W-:Y:S05]  /*1c120*/  BRA `(.L_x_4835) ;  /* 0xfffffeb400807947 */ /* 0x000fea000383ffff */
.L_x_4589:
[----:B0-----:R0:W1:Y:S02]  /*1c130*/  SYNCS.PHASECHK.TRANS64.TRYWAIT P1, [R2+URZ+0x38800], R13 ;  /* 0x0388000d020075a7 */ /* 0x001064000802017f */
[----:B-1----:R-:W-:Y:S05]  /*1c140*/  @!P1 NANOSLEEP.SYNCS 0x989680 ;  /* 0x009896800000995d */ /* 0x002fea0003900000 */
[----:B------:R-:W1:Y:S02]  /*1c150*/  @!P1 SYNCS.PHASECHK.TRANS64 P1, [R2+URZ+0x38800], R13 ;  /* 0x0388000d020095a7 */ /* 0x000e64000802007f */
[----:B-1----:R-:W-:Y:S05]  /*1c160*/  @!P1 BRA `(.L_x_4589) ;  /* 0xfffffffc00f09947 */ /* 0x002fea000383ffff */
[----:B------:R-:W-:Y:S05]  /*1c170*/  BRA `(.L_x_4836) ;  /* 0xfffffeb8004c7947 */ /* 0x000fea000383ffff */
.L_x_4595:
[----:B-1----:R1:W2:Y:S02]  /*1c180*/  SYNCS.PHASECHK.TRANS64.TRYWAIT P1, [R20+URZ+0x38830], R13 ;  /* 0x0388300d140075a7 */ /* 0x0022a4000802017f */
[----:B--2---:R-:W-:Y:S05]  /*1c190*/  @!P1 NANOSLEEP.SYNCS 0x989680 ;  /* 0x009896800000995d */ /* 0x004fea0003900000 */
[----:B------:R-:W2:Y:S02]  /*1c1a0*/  @!P1 SYNCS.PHASECHK.TRANS64 P1, [R20+URZ+0x38830], R13 ;  /* 0x0388300d140095a7 */ /* 0x000ea4000802007f */
[----:B--2---:R-:W-:Y:S05]  /*1c1b0*/  @!P1 BRA `(.L_x_4595) ;  /* 0xfffffffc00f09947 */ /* 0x004fea000383ffff */
[----:B------:R-:W-:Y:S05]  /*1c1c0*/  BRA `(.L_x_4594) ;  /* 0xfffffec400607947 */ /* 0x000fea000383ffff */
.L_x_4597:
[----:B--2---:R2:W3:Y:S02]  /*1c1d0*/  SYNCS.PHASECHK.TRANS64.TRYWAIT P1, [R2+URZ+0x38810], R11 ;  /* 0x0388100b020075a7 */ /* 0x0044e4000802017f */
[----:B---3--:R-:W-:Y:S05]  /*1c1e0*/  @!P1 NANOSLEEP.SYNCS 0x989680 ;  /* 0x009896800000995d */ /* 0x008fea0003900000 */
[----:B------:R-:W3:Y:S02]  /*1c1f0*/  @!P1 SYNCS.PHASECHK.TRANS64 P1, [R2+URZ+0x38810], R11 ;  /* 0x0388100b020095a7 */ /* 0x000ee4000802007f */
[----:B---3--:R-:W-:Y:S05]  /*1c200*/  @!P1 BRA `(.L_x_4597) ;  /* 0xfffffffc00f09947 */ /* 0x008fea000383ffff */
[----:B------:R-:W-:Y:S05]  /*1c210*/  BRA `(.L_x_4837) ;  /* 0xfffffec800107947 */ /* 0x000fea000383ffff */
.L_x_4602:
[----:B--2---:R2:W4:Y:S02]  /*1c220*/  SYNCS.PHASECHK.TRANS64.TRYWAIT P1, [R20+URZ+0x38850], R13 ;  /* 0x0388500d140075a7 */ /* 0x004524000802017f */
[----:B----4-:R-:W-:Y:S05]  /*1c230*/  @!P1 NANOSLEEP.SYNCS 0x989680 ;  /* 0x009896800000995d */ /* 0x010fea0003900000 */
[----:B------:R-:W4:Y:S02]  /*1c240*/  @!P1 SYNCS.PHASECHK.TRANS64 P1, [R20+URZ+0x38850], R13 ;  /* 0x0388500d140095a7 */ /* 0x000f24000802007f */
[----:B----4-:R-:W-:Y:S05]  /*1c250*/  @!P1 BRA `(.L_x_4602) ;  /* 0xfffffffc00f09947 */ /* 0x010fea000383ffff */
[----:B------:R-:W-:Y:S05]  /*1c260*/  BRA `(.L_x_4601) ;  /* 0xfffffec800407947 */ /* 0x000fea000383ffff */
.L_x_4609:
[----:B-1----:R1:W2:Y:S02]  /*1c270*/  SYNCS.PHASECHK.TRANS64.TRYWAIT P3, [R14+URZ+0x38830], R11 ;  /* 0x0388300b0e0075a7 */ /* 0x0022a4000806017f */
[----:B--2---:R-:W-:Y:S05]  /*1c280*/  @!P3 NANOSLEEP.SYNCS 0x989680 ;  /* 0x009896800000b95d */ /* 0x004fea0003900000 */
[----:B------:R-:W2:Y:S02]  /*1c290*/  @!P3 SYNCS.PHASECHK.TRANS64 P3, [R14+URZ+0x38830], R11 ;  /* 0x0388300b0e00b5a7 */ /* 0x000ea4000806007f */
[----:B--2---:R-:W-:Y:S05]  /*1c2a0*/  @!P3 BRA `(.L_x_4609) ;  /* 0xfffffffc00f0b947 */ /* 0x004fea000383ffff */
[----:B------:R-:W-:Y:S05]  /*1c2b0*/  BRA `(.L_x_4608) ;  /* 0xfffffef000e47947 */ /* 0x000fea000383ffff */
.L_x_4614:
[----:B---3--:R3:W4:Y:S02]  /*1c2c0*/  SYNCS.PHASECHK.TRANS64.TRYWAIT P3, [R14+URZ+0x38850], R11 ;  /* 0x0388500b0e0075a7 */ /* 0x008724000806017f */
[----:B----4-:R-:W-:Y:S05]  /*1c2d0*/  @!P3 NANOSLEEP.SYNCS 0x989680 ;  /* 0x009896800000b95d */ /* 0x010fea0003900000 */
[----:B------:R-:W4:Y:S02]  /*1c2e0*/  @!P3 SYNCS.PHASECHK.TRANS64 P3, [R14+URZ+0x38850], R11 ;  /* 0x0388500b0e00b5a7 */ /* 0x000f24000806007f */
[----:B----4-:R-:W-:Y:S05]  /*1c2f0*/  @!P3 BRA `(.L_x_4614) ;  /* 0xfffffffc00f0b947 */ /* 0x010fea000383ffff */
[----:B------:R-:W-:Y:S05]  /*1c300*/  BRA `(.L_x_4613) ;  /* 0xfffffef400807947 */ /* 0x000fea000383ffff */
.L_x_4644:
        /* <DEDUP_REMOVED lines=11> */
.L_x_4839:
[----:B------:R-:W-:Y:S05]  /*1c3c0*/  BSYNC B1 ;  /* 0x0000000000017941 */ /* 0x000fea0003800000 */
.L_x_4838:
[----:B------:R-:W-:Y:S05]  /*1c3d0*/  BRA `(.L_x_4840) ;  /* 0xffffff6c00e87947 */ /* 0x000fea000383ffff */
.L_x_4646:
[----:B------:R-:W-:Y:S01]  /*1c3e0*/  BSSY B1, `(.L_x_4841) ;  /* 0x0000006000017945 */ /* 0x000fe20003800000 */
[----:B------:R-:W-:-:S07]  /*1c3f0*/  IMAD.MOV.U32 R15, RZ, RZ, -0x1 ;  /* 0xffffffffff0f7424 */ /* 0x000fce00078e00ff */
[----:B0-----:R-:W-:Y:S05]  /*1c400*/  WARPSYNC.COLLECTIVE R15, `(.L_x_4842) ;  /* 0x000000000f0c7348 */ /* 0x001fea0003c00000 */
[----:B------:R-:W-:Y:S02]  /*1c410*/  ELECT P6, UR62, PT ;  /* 0x00000000003e782f */ /* 0x000fe400038c0000 */
[----:B------:R-:W-:Y:S01]  /*1c420*/  MOV R14, UR62 ;  /* 0x0000003e000e7c02 */ /* 0x000fe20008000f00 */
[----:B0-----:R-:W-:Y:S10]  /*1c430*/  ENDCOLLECTIVE ;  /* 0x000000000000791b */ /* 0x001ff40003800000 */
.L_x_4842:
[----:B------:R-:W-:Y:S05]  /*1c440*/  BSYNC B1 ;  /* 0x0000000000017941 */ /* 0x000fea0003800000 */
.L_x_4841:
[----:B------:R-:W-:Y:S05]  /*1c450*/  BRA `(.L_x_4645) ;  /* 0xffffff6c00e07947 */ /* 0x000fea000383ffff */
.L_x_4648:
[----:B0-----:R-:W2:Y:S02]  /*1c460*/  LDL R4, [R1+0x4] ;  /* 0x0000040001047983 */ /* 0x001ea40000100800 */
[----:B--2---:R0:W1:Y:S02]  /*1c470*/  SYNCS.PHASECHK.TRANS64.TRYWAIT P0, [R4+URZ+0x38820], R3 ;  /* 0x03882003040075a7 */ /* 0x004064000800017f */
[----:B-1----:R-:W-:Y:S05]  /*1c480*/  @!P0 NANOSLEEP.SYNCS 0x989680 ;  /* 0x009896800000895d */ /* 0x002fea0003900000 */
[----:B------:R-:W1:Y:S02]  /*1c490*/  @!P0 SYNCS.PHASECHK.TRANS64 P0, [R4+URZ+0x38820], R3 ;  /* 0x03882003040085a7 */ /* 0x000e64000800007f */
[----:B-1----:R-:W-:Y:S05]  /*1c4a0*/  @!P0 BRA `(.L_x_4648) ;  /* 0xfffffffc00ec8947 */ /* 0x002fea000383ffff */
[----:B------:R-:W-:Y:S05]  /*1c4b0*/  BRA `(.L_x_4843) ;  /* 0xffffff6c00f07947 */ /* 0x000fea000383ffff */
.L_x_4652:
[----:B0-----:R0:W1:Y:S02]  /*1c4c0*/  SYNCS.PHASECHK.TRANS64.TRYWAIT P0, [R4+URZ+0x388a0], R8 ;  /* 0x0388a008040075a7 */ /* 0x001064000800017f */
[----:B-1----:R-:W-:Y:S05]  /*1c4d0*/  @!P0 NANOSLEEP.SYNCS 0x989680 ;  /* 0x009896800000895d */ /* 0x002fea0003900000 */
[----:B------:R-:W1:Y:S02]  /*1c4e0*/  @!P0 SYNCS.PHASECHK.TRANS64 P0, [R4+URZ+0x388a0], R8 ;  /* 0x0388a008040085a7 */ /* 0x000e64000800007f */
[----:B-1----:R-:W-:Y:S05]  /*1c4f0*/  @!P0 BRA `(.L_x_4652) ;  /* 0xfffffffc00f08947 */ /* 0x002fea000383ffff */
[----:B------:R-:W-:Y:S05]  /*1c500*/  BRA `(.L_x_4844) ;  /* 0xffffff7000187947 */ /* 0x000fea000383ffff */
.L_x_4657:
[----:B-1----:R1:W2:Y:S02]  /*1c510*/  SYNCS.PHASECHK.TRANS64.TRYWAIT P0, [R4+URZ+0x388c0], R8 ;  /* 0x0388c008040075a7 */ /* 0x0022a4000800017f */
[----:B--2---:R-:W-:Y:S05]  /*1c520*/  @!P0 NANOSLEEP.SYNCS 0x989680 ;  /* 0x009896800000895d */ /* 0x004fea0003900000 */
[----:B------:R-:W2:Y:S02]  /*1c530*/  @!P0 SYNCS.PHASECHK.TRANS64 P0, [R4+URZ+0x388c0], R8 ;  /* 0x0388c008040085a7 */ /* 0x000ea4000800007f */
[----:B--2---:R-:W-:Y:S05]  /*1c540*/  @!P0 BRA `(.L_x_4657) ;  /* 0xfffffffc00f08947 */ /* 0x004fea000383ffff */
[----:B------:R-:W-:Y:S05]  /*1c550*/  BRA `(.L_x_4845) ;  /* 0xffffff70009c7947 */ /* 0x000fea000383ffff */
.L_x_4671:
[----:B0-----:R0:W1:Y:S02]  /*1c560*/  SYNCS.PHASECHK.TRANS64.TRYWAIT P1, [R4+URZ+0x388a0], R5 ;  /* 0x0388a005040075a7 */ /* 0x001064000802017f */
[----:B-1----:R-:W-:Y:S05]  /*1c570*/  @!P1 NANOSLEEP.SYNCS 0x989680 ;  /* 0x009896800000995d */ /* 0x002fea0003900000 */
[----:B------:R-:W1:Y:S02]  /*1c580*/  @!P1 SYNCS.PHASECHK.TRANS64 P1, [R4+URZ+0x388a0], R5 ;  /* 0x0388a005040095a7 */ /* 0x000e64000802007f */
[----:B-1----:R-:W-:Y:S05]  /*1c590*/  @!P1 BRA `(.L_x_4671) ;  /* 0xfffffffc00f09947 */ /* 0x002fea000383ffff */
[----:B------:R-:W-:Y:S05]  /*1c5a0*/  BRA `(.L_x_4846) ;  /* 0xffffff7c00247947 */ /* 0x000fea000383ffff */
.L_x_4676:
[----:B-1----:R1:W2:Y:S02]  /*1c5b0*/  SYNCS.PHASECHK.TRANS64.TRYWAIT P1, [R4+URZ+0x388c0], R5 ;  /* 0x0388c005040075a7 */ /* 0x0022a4000802017f */
[----:B--2---:R-:W-:Y:S05]  /*1c5c0*/  @!P1 NANOSLEEP.SYNCS 0x989680 ;  /* 0x009896800000995d */ /* 0x004fea0003900000 */
[----:B------:R-:W2:Y:S02]  /*1c5d0*/  @!P1 SYNCS.PHASECHK.TRANS64 P1, [R4+URZ+0x388c0], R5 ;  /* 0x0388c005040095a7 */ /* 0x000ea4000802007f */
[----:B--2---:R-:W-:Y:S05]  /*1c5e0*/  @!P1 BRA `(.L_x_4676) ;  /* 0xfffffffc00f09947 */ /* 0x004fea000383ffff */
[----:B------:R-:W-:Y:S05]  /*1c5f0*/  BRA `(.L_x_4847) ;  /* 0xffffff7c00a47947 */ /* 0x000fea000383ffff */
.L_x_4696:
        /* <DEDUP_REMOVED lines=11> */
.L_x_4849:
[----:B------:R-:W-:Y:S05]  /*1c6b0*/  BSYNC B0 ;  /* 0x0000000000007941 */ /* 0x000fea0003800000 */
.L_x_4848:
[----:B------:R-:W-:Y:S05]  /*1c6c0*/  BRA `(.L_x_4850) ;  /* 0xffffff8c00887947 */ /* 0x000fea000383ffff */
.L_x_4698:
[----:B------:R-:W-:Y:S01]  /*1c6d0*/  BSSY B0, `(.L_x_4851) ;  /* 0x0000006000007945 */ /* 0x000fe20003800000 */
[----:B------:R-:W-:-:S07]  /*1c6e0*/  IMAD.MOV.U32 R15, RZ, RZ, -0x1 ;  /* 0xffffffffff0f7424 */ /* 0x000fce00078e00ff */
[----:B0-----:R-:W-:Y:S05]  /*1c6f0*/  WARPSYNC.COLLECTIVE R15, `(.L_x_4852) ;  /* 0x000000000f0c7348 */ /* 0x001fea0003c00000 */
[----:B------:R-:W-:Y:S02]  /*1c700*/  ELECT P6, UR62, PT ;  /* 0x00000000003e782f */ /* 0x000fe400038c0000 */
[----:B------:R-:W-:Y:S01]  /*1c710*/  MOV R14, UR62 ;  /* 0x0000003e000e7c02 */ /* 0x000fe20008000f00 */
[----:B0-----:R-:W-:Y:S10]  /*1c720*/  ENDCOLLECTIVE ;  /* 0x000000000000791b */ /* 0x001ff40003800000 */
.L_x_4852:
[----:B------:R-:W-:Y:S05]  /*1c730*/  BSYNC B0 ;  /* 0x0000000000007941 */ /* 0x000fea0003800000 */
.L_x_4851:
[----:B------:R-:W-:Y:S05]  /*1c740*/  BRA `(.L_x_4853) ;  /* 0xffffff8c00947947 */ /* 0x000fea000383ffff */
.L_x_4700:
[----:B0-----:R0:W1:Y:S02]  /*1c750*/  SYNCS.PHASECHK.TRANS64.TRYWAIT P0, [R0+URZ+0x38840], R2 ;  /* 0x03884002000075a7 */ /* 0x001064000800017f */
[----:B-1----:R-:W-:Y:S05]  /*1c760*/  @!P0 NANOSLEEP.SYNCS 0x989680 ;  /* 0x009896800000895d */ /* 0x002fea0003900000 */
[----:B------:R-:W1:Y:S02]  /*1c770*/  @!P0 SYNCS.PHASECHK.TRANS64 P0, [R0+URZ+0x38840], R2 ;  /* 0x03884002000085a7 */ /* 0x000e64000800007f */
[----:B-1----:R-:W-:Y:S05]  /*1c780*/  @!P0 BRA `(.L_x_4700) ;  /* 0xfffffffc00f08947 */ /* 0x002fea000383ffff */
[----:B------:R-:W-:Y:S05]  /*1c790*/  BRA `(.L_x_4854) ;  /* 0xffffff9000007947 */ /* 0x000fea000383ffff */
.L_x_4704:
        /* <DEDUP_REMOVED lines=9> */
.L_x_4855:
[----:B------:R-:W-:Y:S02]  /*1c830*/  IMAD.MOV.U32 R13, RZ, RZ, R3 ;  /* 0x000000ffff0d7224 */ /* 0x000fe400078e0003 */
[----:B------:R-:W-:-:S07]  /*1c840*/  IMAD.MOV.U32 R4, RZ, RZ, R14 ;  /* 0x000000ffff047224 */ /* 0x000fce00078e000e */
[----:B------:R-:W-:Y:S05]  /*1c850*/  WARPSYNC.COLLECTIVE R15, `(.L_x_4856) ;  /* 0x000000000f087348 */ /* 0x000fea0003c00000 */
[----:B------:R0:W1:Y:S02]  /*1c860*/  SHFL.IDX P6, R14, R13, R12, R11 ;  /* 0x0000000c0d0e7389 */ /* 0x00006400000c000b */
[----:B01----:R-:W-:Y:S01]  /*1c870*/  ENDCOLLECTIVE ;  /* 0x000000000000791b */ /* 0x003fe20003800000 */
.L_x_4856:
[----:B------:R-:W-:Y:S02]  /*1c880*/  IMAD.MOV.U32 R13, RZ, RZ, R2 ;  /* 0x000000ffff0d7224 */ /* 0x000fe400078e0002 */
[----:B------:R-:W-:Y:S02]  /*1c890*/  IMAD.MOV.U32 R12, RZ, RZ, 0x1 ;  /* 0x00000001ff0c7424 */ /* 0x000fe400078e00ff */
[----:B------:R-:W-:-:S07]  /*1c8a0*/  IMAD.MOV.U32 R5, RZ, RZ, R14 ;  /* 0x000000ffff057224 */ /* 0x000fce00078e000e */
[----:B------:R-:W-:Y:S05]  /*1c8b0*/  WARPSYNC.COLLECTIVE R15, `(.L_x_4857) ;  /* 0x000000000f087348 */ /* 0x000fea0003c00000 */
[----:B------:R0:W1:Y:S02]  /*1c8c0*/  SHFL.IDX P6, R14, R13, R12, R11 ;  /* 0x0000000c0d0e7389 */ /* 0x00006400000c000b */
[----:B01----:R-:W-:Y:S01]  /*1c8d0*/  ENDCOLLECTIVE ;  /* 0x000000000000791b */ /* 0x003fe20003800000 */
.L_x_4857:
[----:B------:R-:W-:Y:S02]  /*1c8e0*/  IMAD.MOV.U32 R13, RZ, RZ, R3 ;  /* 0x000000ffff0d7224 */ /* 0x000fe400078e0003 */
[----:B------:R-:W-:Y:S02]  /*1c8f0*/  IMAD R0, R6, R7, RZ ;  /* 0x0000000706007224 */ /* 0x000fe400078e02ff */
[----:B------:R-:W-:-:S07]  /*1c900*/  IMAD.MOV.U32 R6, RZ, RZ, R14 ;  /* 0x000000ffff067224 */ /* 0x000fce00078e000e */
[----:B------:R-:W-:Y:S05]  /*1c910*/  WARPSYNC.COLLECTIVE R15, `(.L_x_4858) ;  /* 0x000000000f087348 */ /* 0x000fea0003c00000 */
[----:B------:R0:W1:Y:S02]  /*1c920*/  SHFL.IDX P6, R14, R13, R12, R11 ;  /* 0x0000000c0d0e7389 */ /* 0x00006400000c000b */
[----:B01----:R-:W-:Y:S01]  /*1c930*/  ENDCOLLECTIVE ;  /* 0x000000000000791b */ /* 0x003fe20003800000 */
.L_x_4858:
        /* <DEDUP_REMOVED lines=21> */
.L_x_4859:
        /* <DEDUP_REMOVED lines=10> */
.L_x_4860:
        /* <DEDUP_REMOVED lines=11> */
.L_x_4861:
        /* <DEDUP_REMOVED lines=14> */
.L_x_4862:
[----:B------:R-:W-:Y:S01]  /*1ccc0*/  IMAD.MOV.U32 R3, RZ, RZ, R14 ;  /* 0x000000ffff037224 */ /* 0x000fe200078e000e */
[----:B------:R-:W-:Y:S06]  /*1ccd0*/  BRA `(.L_x_4863) ;  /* 0xffffff9400687947 */ /* 0x000fec000383ffff */
.L_x_4708:
        /* <DEDUP_REMOVED lines=27> */
.L_x_4865:
[----:B------:R-:W-:Y:S05]  /*1ce90*/  BSYNC B0 ;  /* 0x0000000000007941 */ /* 0x000fea0003800000 */
.L_x_4864:
        /* <DEDUP_REMOVED lines=11> */
.L_x_4866:
        /* <DEDUP_REMOVED lines=43> */
.L_x_4867:
        /* <DEDUP_REMOVED lines=18> */
.L_x_4868:
        /* <DEDUP_REMOVED lines=29> */
.L_x_4869:
        /* <DEDUP_REMOVED lines=13> */
.L_x_4870:
        /* <DEDUP_REMOVED lines=32> */
.L_x_4871:
        /* <DEDUP_REMOVED lines=9> */
.L_x_4872:
[----:B------:R-:W-:Y:S01]  /*1d850*/  IMAD.MOV.U32 R0, RZ, RZ, R14 ;  /* 0x000000ffff007224 */ /* 0x000fe200078e000e */
[----:B------:R-:W-:Y:S06]  /*1d860*/  BRA `(.L_x_4873) ;  /* 0xffffff9800407947 */ /* 0x000fec000383ffff */
.L_x_4713:
[----:B0-----:R-:W3:Y:S02]  /*1d870*/  LDL R2, [R1+0x4] ;  /* 0x0000040001027983 */ /* 0x001ee40000100800 */
[----:B---3--:R0:W3:Y:S02]  /*1d880*/  SYNCS.PHASECHK.TRANS64.TRYWAIT P0, [R2+URZ+0x38820], R0 ;  /* 0x03882000020075a7 */ /* 0x0080e4000800017f */
[----:B---3--:R-:W-:Y:S05]  /*1d890*/  @!P0 NANOSLEEP.SYNCS 0x989680 ;  /* 0x009896800000895d */ /* 0x008fea0003900000 */
[----:B------:R-:W3:Y:S02]  /*1d8a0*/  @!P0 SYNCS.PHASECHK.TRANS64 P0, [R2+URZ+0x38820], R0 ;  /* 0x03882000020085a7 */ /* 0x000ee4000800007f */
[----:B---3--:R-:W-:Y:S05]  /*1d8b0*/  @!P0 BRA `(.L_x_4713) ;  /* 0xfffffffc00ec8947 */ /* 0x008fea000383ffff */
[----:B------:R-:W-:Y:S05]  /*1d8c0*/  BRA `(.L_x_4874) ;  /* 0xffffff9c00007947 */ /* 0x000fea000383ffff */
.L_x_4717:
[----:B0-----:R0:W1:Y:S02]  /*1d8d0*/  SYNCS.PHASECHK.TRANS64.TRYWAIT P0, [R3+URZ+0x38860], R0 ;  /* 0x03886000030075a7 */ /* 0x001064000800017f */
[----:B-1----:R-:W-:Y:S05]  /*1d8e0*/  @!P0 NANOSLEEP.SYNCS 0x989680 ;  /* 0x009896800000895d */ /* 0x002fea0003900000 */
[----:B------:R-:W1:Y:S02]  /*1d8f0*/  @!P0 SYNCS.PHASECHK.TRANS64 P0, [R3+URZ+0x38860], R0 ;  /* 0x03886000030085a7 */ /* 0x000e64000800007f */
[----:B-1----:R-:W-:Y:S05]  /*1d900*/  @!P0 BRA `(.L_x_4717) ;  /* 0xfffffffc00f08947 */ /* 0x002fea000383ffff */
[----:B------:R-:W-:Y:S05]  /*1d910*/  BRA `(.L_x_4875) ;  /* 0xffffff9c00307947 */ /* 0x000fea000383ffff */
.L_x_4736:
[----:B-1----:R1:W3:Y:S02]  /*1d920*/  SYNCS.PHASECHK.TRANS64.TRYWAIT P0, [R2+URZ+0x38840], R5 ;  /* 0x03884005020075a7 */ /* 0x0022e4000800017f */
[----:B---3--:R-:W-:Y:S05]  /*1d930*/  @!P0 NANOSLEEP.SYNCS 0x989680 ;  /* 0x009896800000895d */ /* 0x008fea0003900000 */
[----:B------:R-:W3:Y:S02]  /*1d940*/  @!P0 SYNCS.PHASECHK.TRANS64 P0, [R2+URZ+0x38840], R5 ;  /* 0x03884005020085a7 */ /* 0x000ee4000800007f */
[----:B---3--:R-:W-:Y:S05]  /*1d950*/  @!P0 BRA `(.L_x_4736) ;  /* 0xfffffffc00f08947 */ /* 0x008fea000383ffff */
[----:B------:R-:W-:Y:S05]  /*1d960*/  BRA `(.L_x_4876) ;  /* 0xffffffa800607947 */ /* 0x000fea000383ffff */
.L_x_4741:
[----:B0-----:R0:W3:Y:S02]  /*1d970*/  SYNCS.PHASECHK.TRANS64.TRYWAIT P0, [R2+URZ+0x38860], R5 ;  /* 0x03886005020075a7 */ /* 0x0010e4000800017f */
[----:B---3--:R-:W-:Y:S05]  /*1d980*/  @!P0 NANOSLEEP.SYNCS 0x989680 ;  /* 0x009896800000895d */ /* 0x008fea0003900000 */
[----:B------:R-:W3:Y:S02]  /*1d990*/  @!P0 SYNCS.PHASECHK.TRANS64 P0, [R2+URZ+0x38860], R5 ;  /* 0x03886005020085a7 */ /* 0x000ee4000800007f */
[----:B---3--:R-:W-:Y:S05]  /*1d9a0*/  @!P0 BRA `(.L_x_4741) ;  /* 0xfffffffc00f08947 */ /* 0x008fea000383ffff */
[----:B------:R-:W-:Y:S05]  /*1d9b0*/  BRA `(.L_x_4877) ;  /* 0xffffffa800e87947 */ /* 0x000fea000383ffff */
.L_x_4756:
[----:B0-----:R0:W1:Y:S02]  /*1d9c0*/  SYNCS.PHASECHK.TRANS64.TRYWAIT P0, [R2+URZ+0x38840], R3 ;  /* 0x03884003020075a7 */ /* 0x001064000800017f */
[----:B-1----:R-:W-:Y:S05]  /*1d9d0*/  @!P0 NANOSLEEP.SYNCS 0x989680 ;  /* 0x009896800000895d */ /* 0x002fea0003900000 */
[----:B------:R-:W1:Y:S02]  /*1d9e0*/  @!P0 SYNCS.PHASECHK.TRANS64 P0, [R2+URZ+0x38840], R3 ;  /* 0x03884003020085a7 */ /* 0x000e64000800007f */
[----:B-1----:R-:W-:Y:S05]  /*1d9f0*/  @!P0 BRA `(.L_x_4756) ;  /* 0xfffffffc00f08947 */ /* 0x002fea000383ffff */
[----:B------:R-:W-:Y:S05]  /*1da00*/  BRA `(.L_x_4878) ;  /* 0xffffffb400f87947 */ /* 0x000fea000383ffff */
.L_x_4761:
[----:B-1----:R1:W3:Y:S02]  /*1da10*/  SYNCS.PHASECHK.TRANS64.TRYWAIT P0, [R2+URZ+0x38860], R3 ;  /* 0x03886003020075a7 */ /* 0x0022e4000800017f */
[----:B---3--:R-:W-:Y:S05]  /*1da20*/  @!P0 NANOSLEEP.SYNCS 0x989680 ;  /* 0x009896800000895d */ /* 0x008fea0003900000 */
[----:B------:R-:W3:Y:S02]  /*1da30*/  @!P0 SYNCS.PHASECHK.TRANS64 P0, [R2+URZ+0x38860], R3 ;  /* 0x03886003020085a7 */ /* 0x000ee4000800007f */
[----:B---3--:R-:W-:Y:S05]  /*1da40*/  @!P0 BRA `(.L_x_4761) ;  /* 0xfffffffc00f08947 */ /* 0x008fea000383ffff */
[----:B------:R-:W-:Y:S05]  /*1da50*/  BRA `(.L_x_4879) ;  /* 0xffffffb8007c7947 */ /* 0x000fea000383ffff */
.L_x_4776:
[----:B0-----:R0:W1:Y:S02]  /*1da60*/  SYNCS.PHASECHK.TRANS64.TRYWAIT P0, [R2+URZ+0x38840], R3 ;  /* 0x03884003020075a7 */ /* 0x001064000800017f */
[----:B-1----:R-:W-:Y:S05]  /*1da70*/  @!P0 NANOSLEEP.SYNCS 0x989680 ;  /* 0x009896800000895d */ /* 0x002fea0003900000 */
[----:B------:R-:W1:Y:S02]  /*1da80*/  @!P0 SYNCS.PHASECHK.TRANS64 P0, [R2+URZ+0x38840], R3 ;  /* 0x03884003020085a7 */ /* 0x000e64000800007f */
[----:B-1----:R-:W-:Y:S05]  /*1da90*/  @!P0 BRA `(.L_x_4776) ;  /* 0xfffffffc00f08947 */ /* 0x002fea000383ffff */
[----:B------:R-:W-:Y:S05]  /*1daa0*/  BRA `(.L_x_4880) ;  /* 0xffffffc400687947 */ /* 0x000fea000383ffff */
.L_x_4781:
[----:B-1----:R1:W3:Y:S02]  /*1dab0*/  SYNCS.PHASECHK.TRANS64.TRYWAIT P0, [R2+URZ+0x38860], R3 ;  /* 0x03886003020075a7 */ /* 0x0022e4000800017f */
[----:B---3--:R-:W-:Y:S05]  /*1dac0*/  @!P0 NANOSLEEP.SYNCS 0x989680 ;  /* 0x009896800000895d */ /* 0x008fea0003900000 */
[----:B------:R-:W3:Y:S02]  /*1dad0*/  @!P0 SYNCS.PHASECHK.TRANS64 P0, [R2+URZ+0x38860], R3 ;  /* 0x03886003020085a7 */ /* 0x000ee4000800007f */
[----:B---3--:R-:W-:Y:S05]  /*1dae0*/  @!P0 BRA `(.L_x_4781) ;  /* 0xfffffffc00f08947 */ /* 0x008fea000383ffff */
[----:B------:R-:W-:Y:S05]  /*1daf0*/  BRA `(.L_x_4881) ;  /* 0xffffffc400f07947 */ /* 0x000fea000383ffff */
.L_x_4797:
[----:B------:R-:W-:Y:S01]  /*1db00*/  BSSY B0, `(.L_x_4882) ;  /* 0x0000008000007945 */ /* 0x000fe20003800000 */
[----:B------:R-:W-:Y:S02]  /*1db10*/  IMAD.MOV.U32 R13, RZ, RZ, R16 ;  /* 0x000000ffff0d7224 */ /* 0x000fe400078e0010 */
[----:B------:R-:W-:Y:S02]  /*1db20*/  IMAD.MOV.U32 R12, RZ, RZ, RZ ;  /* 0x000000ffff0c7224 */ /* 0x000fe400078e00ff */
[----:B------:R-:W-:Y:S02]  /*1db30*/  IMAD.MOV.U32 R11, RZ, RZ, 0x1f ;  /* 0x0000001fff0b7424 */ /* 0x000fe400078e00ff */
[----:B------:R-:W-:-:S07]  /*1db40*/  IMAD.MOV.U32 R15, RZ, RZ, -0x1 ;  /* 0xffffffffff0f7424 */ /* 0x000fce00078e00ff */
[----:B-12---:R-:W-:Y:S05]  /*1db50*/  WARPSYNC.COLLECTIVE R15, `(.L_x_4883) ;  /* 0x000000000f087348 */ /* 0x006fea0003c00000 */
[----:B------:R0:W3:Y:S02]  /*1db60*/  SHFL.IDX P6, R14, R13, R12, R11 ;  /* 0x0000000c0d0e7389 */ /* 0x0000e400000c000b */
[----:B0123--:R-:W-:Y:S01]  /*1db70*/  ENDCOLLECTIVE ;  /* 0x000000000000791b */ /* 0x00ffe20003800000 */
.L_x_4883:
[----:B------:R-:W-:Y:S05]  /*1db80*/  BSYNC B0 ;  /* 0x0000000000007941 */ /* 0x000fea0003800000 */
.L_x_4882:
        /* <DEDUP_REMOVED lines=9> */
.L_x_4884:
        /* <DEDUP_REMOVED lines=18> */
.L_x_4885:
        /* <DEDUP_REMOVED lines=8> */
.L_x_4886:
        /* <DEDUP_REMOVED lines=8> */
.L_x_4887:
        /* <DEDUP_REMOVED lines=8> */
.L_x_4888:
        /* <DEDUP_REMOVED lines=8> */
.L_x_4889:
        /* <DEDUP_REMOVED lines=9> */
.L_x_4890:
[----:B------:R-:W-:Y:S01]  /*1dfd0*/  IMAD.MOV.U32 R6, RZ, RZ, R14 ;  /* 0x000000ffff067224 */ /* 0x000fe200078e000e */
[----:B------:R-:W-:Y:S06]  /*1dfe0*/  BRA `(.L_x_4891) ;  /* 0xffffffd000487947 */ /* 0x000fec000383ffff */
.L_x_4802:
        /* <DEDUP_REMOVED lines=8> */
.L_x_4893:
[----:B------:R-:W-:Y:S05]  /*1e070*/  BSYNC B0 ;  /* 0x0000000000007941 */ /* 0x000fea0003800000 */
.L_x_4892:
        /* <DEDUP_REMOVED lines=10> */
.L_x_4894:
        /* <DEDUP_REMOVED lines=8> */
.L_x_4895:
        /* <DEDUP_REMOVED lines=8> */
.L_x_4896:
        /* <DEDUP_REMOVED lines=8> */
.L_x_4897:
        /* <DEDUP_REMOVED lines=9> */
.L_x_4898:
[----:B------:R-:W-:Y:S01]  /*1e330*/  IMAD.MOV.U32 R6, RZ, RZ, R14 ;  /* 0x000000ffff067224 */ /* 0x000fe200078e000e */
[----:B------:R-:W-:Y:S06]  /*1e340*/  BRA `(.L_x_4899) ;  /* 0xffffffd0000c7947 */ /* 0x000fec000383ffff */
.L_x_4804:
[----:B------:R-:W-:Y:S01]  /*1e350*/  BSSY B0, `(.L_x_4900) ;  /* 0x0000006000007945 */ /* 0x000fe20003800000 */
[----:B------:R-:W-:Y:S01]  /*1e360*/  PLOP3.LUT P6, PT, P6, PT, PT, 0x8, 0x0 ;  /* 0x000000000000781c */ /* 0x000fe200037ce170 */
[----:B------:R-:W-:-:S12]  /*1e370*/  IMAD.MOV.U32 R15, RZ, RZ, -0x1 ;  /* 0xffffffffff0f7424 */ /* 0x000fd800078e00ff */
[----:B0-2---:R-:W-:Y:S05]  /*1e380*/  WARPSYNC.COLLECTIVE R15, `(.L_x_4901) ;  /* 0x000000000f087348 */ /* 0x005fea0003c00000 */
[----:B------:R-:W-:Y:S01]  /*1e390*/  VOTE.ANY R14, PT, P6 ;  /* 0x00000000000e7806 */ /* 0x000fe200030e0100 */
[----:B0-2---:R-:W-:Y:S06]  /*1e3a0*/  ENDCOLLECTIVE ;  /* 0x000000000000791b */ /* 0x005fec0003800000 */
.L_x_4901:
[----:B------:R-:W-:Y:S05]  /*1e3b0*/  BSYNC B0 ;  /* 0x0000000000007941 */ /* 0x000fea0003800000 */
.L_x_4900:
        /* <DEDUP_REMOVED lines=9> */
.L_x_4902:
[----:B------:R-:W-:Y:S01]  /*1e450*/  IMAD.MOV.U32 R17, RZ, RZ, R14 ;  /* 0x000000ffff117224 */ /* 0x000fe200078e000e */
[----:B------:R-:W-:Y:S06]  /*1e460*/  BRA `(.L_x_4903) ;  /* 0xffffffcc00fc7947 */ /* 0x000fec000383ffff */
.L_x_4806:
[----:B------:R-:W-:Y:S01]  /*1e470*/  BSSY B0, `(.L_x_4904) ;  /* 0x0000007000007945 */ /* 0x000fe20003800000 */
[----:B------:R-:W-:Y:S02]  /*1e480*/  IMAD.MOV.U32 R13, RZ, RZ, R2 ;  /* 0x000000ffff0d7224 */ /* 0x000fe400078e0002 */
[----:B------:R-:W-:Y:S02]  /*1e490*/  IMAD.MOV.U32 R11, RZ, RZ, 0x1f ;  /* 0x0000001fff0b7424 */ /* 0x000fe400078e00ff */
[----:B------:R-:W-:-:S07]  /*1e4a0*/  IMAD.MOV.U32 R15, RZ, RZ, -0x1 ;  /* 0xffffffffff0f7424 */ /* 0x000fce00078e00ff */
[----:B0-23--:R-:W-:Y:S05]  /*1e4b0*/  WARPSYNC.COLLECTIVE R15, `(.L_x_4905) ;  /* 0x000000000f087348 */ /* 0x00dfea0003c00000 */
[----:B------:R1:W4:Y:S02]  /*1e4c0*/  SHFL.IDX P6, R14, R13, R12, R11 ;  /* 0x0000000c0d0e7389 */ /* 0x00032400000c000b */
[----:B01234-:R-:W-:Y:S01]  /*1e4d0*/  ENDCOLLECTIVE ;  /* 0x000000000000791b */ /* 0x01ffe20003800000 */
.L_x_4905:
[----:B------:R-:W-:Y:S05]  /*1e4e0*/  BSYNC B0 ;  /* 0x0000000000007941 */ /* 0x000fea0003800000 */
.L_x_4904:
[----:B------:R-:W-:Y:S01]  /*1e4f0*/  IMAD.MOV.U32 R2, RZ, RZ, R14 ;  /* 0x000000ffff027224 */ /* 0x000fe200078e000e */
[----:B------:R-:W-:Y:S06]  /*1e500*/  BRA `(.L_x_4906) ;  /* 0xffffffcc00f07947 */ /* 0x000fec000383ffff */
.L_x_4810:
[----:B0-----:R0:W1:Y:S02]  /*1e510*/  SYNCS.PHASECHK.TRANS64.TRYWAIT P0, [R0+URZ+0x38820], R3 ;  /* 0x03882003000075a7 */ /* 0x001064000800017f */
[----:B-1----:R-:W-:Y:S05]  /*1e520*/  @!P0 NANOSLEEP.SYNCS 0x989680 ;  /* 0x009896800000895d */ /* 0x002fea0003900000 */
[----:B------:R-:W1:Y:S02]  /*1e530*/  @!P0 SYNCS.PHASECHK.TRANS64 P0, [R0+URZ+0x38820], R3 ;  /* 0x03882003000085a7 */ /* 0x000e64000800007f */
[----:B-1----:R-:W-:Y:S05]  /*1e540*/  @!P0 BRA `(.L_x_4810) ;  /* 0xfffffffc00f08947 */ /* 0x002fea000383ffff */
[----:B------:R-:W-:Y:S05]  /*1e550*/  BRA `(.L_x_4907) ;  /* 0xffffffd000e87947 */ /* 0x000fea000383ffff */
.L_x_4811:
        /* <DEDUP_REMOVED lines=11> */
.L_x_4909:
[----:B------:R-:W-:Y:S05]  /*1e610*/  BSYNC B0 ;  /* 0x0000000000007941 */ /* 0x000fea0003800000 */
.L_x_4908:
[----:B------:R-:W-:Y:S05]  /*1e620*/  BRA `(.L_x_4910) ;  /* 0xffffffd000d07947 */ /* 0x000fea000383ffff */
.L_x_4812:
[----:B------:R-:W-:Y:S01]  /*1e630*/  BSSY B0, `(.L_x_4911) ;  /* 0x0000006000007945 */ /* 0x000fe20003800000 */
[----:B------:R-:W-:-:S07]  /*1e640*/  IMAD.MOV.U32 R15, RZ, RZ, -0x1 ;  /* 0xffffffffff0f7424 */ /* 0x000fce00078e00ff */
[----:B012---:R-:W-:Y:S05]  /*1e650*/  WARPSYNC.COLLECTIVE R15, `(.L_x_4912) ;  /* 0x000000000f0c7348 */ /* 0x007fea0003c00000 */
[----:B------:R-:W-:Y:S02]  /*1e660*/  ELECT P6, UR62, PT ;  /* 0x00000000003e782f */ /* 0x000fe400038c0000 */
[----:B------:R-:W-:Y:S01]  /*1e670*/  MOV R14, UR62 ;  /* 0x0000003e000e7c02 */ /* 0x000fe20008000f00 */
[----:B012---:R-:W-:Y:S10]  /*1e680*/  ENDCOLLECTIVE ;  /* 0x000000000000791b */ /* 0x007ff40003800000 */
.L_x_4912:
[----:B------:R-:W-:Y:S05]  /*1e690*/  BSYNC B0 ;  /* 0x0000000000007941 */ /* 0x000fea0003800000 */
.L_x_4911:
[----:B------:R-:W-:Y:S05]  /*1e6a0*/  BRA `(.L_x_4913) ;  /* 0xffffffd000c47947 */ /* 0x000fea000383ffff */
.L_x_4814:
[----:B0-----:R0:W1:Y:S02]  /*1e6b0*/  SYNCS.PHASECHK.TRANS64.TRYWAIT P0, [R6+URZ], R5 ;  /* 0x00000005060075a7 */ /* 0x001064000800017f */
[----:B-1----:R-:W-:Y:S05]  /*1e6c0*/  @!P0 NANOSLEEP.SYNCS 0x989680 ;  /* 0x009896800000895d */ /* 0x002fea0003900000 */
[----:B------:R-:W1:Y:S02]  /*1e6d0*/  @!P0 SYNCS.PHASECHK.TRANS64 P0, [R6+URZ], R5 ;  /* 0x00000005060085a7 */ /* 0x000e64000800007f */
[----:B-1----:R-:W-:Y:S05]  /*1e6e0*/  @!P0 BRA `(.L_x_4814) ;  /* 0xfffffffc00f08947 */ /* 0x002fea000383ffff */
[----:B------:R-:W-:Y:S05]  /*1e6f0*/  BRA `(.L_x_4914) ;  /* 0xffffffd400007947 */ /* 0x000fea000383ffff */
.L_x_4815:
[----:B-1----:R1:W3:Y:S02]  /*1e700*/  SYNCS.PHASECHK.TRANS64.TRYWAIT P0, [R7+URZ], R2 ;  /* 0x00000002070075a7 */ /* 0x0022e4000800017f */
[----:B---3--:R-:W-:Y:S05]  /*1e710*/  @!P0 NANOSLEEP.SYNCS 0x989680 ;  /* 0x009896800000895d */ /* 0x008fea0003900000 */
[----:B------:R-:W3:Y:S02]  /*1e720*/  @!P0 SYNCS.PHASECHK.TRANS64 P0, [R7+URZ], R2 ;  /* 0x00000002070085a7 */ /* 0x000ee4000800007f */
[----:B---3--:R-:W-:Y:S05]  /*1e730*/  @!P0 BRA `(.L_x_4815) ;  /* 0xfffffffc00f08947 */ /* 0x008fea000383ffff */
[----:B------:R-:W-:Y:S05]  /*1e740*/  BRA `(.L_x_4915) ;  /* 0xffffffd000f47947 */ /* 0x000fea000383ffff */
.L_x_4817:
[----:B---3--:R3:W4:Y:S02]  /*1e750*/  SYNCS.PHASECHK.TRANS64.TRYWAIT P0, [R4+URZ], R5 ;  /* 0x00000005040075a7 */ /* 0x008724000800017f */
[----:B----4-:R-:W-:Y:S05]  /*1e760*/  @!P0 NANOSLEEP.SYNCS 0x989680 ;  /* 0x009896800000895d */ /* 0x010fea0003900000 */
[----:B------:R-:W4:Y:S02]  /*1e770*/  @!P0 SYNCS.PHASECHK.TRANS64 P0, [R4+URZ], R5 ;  /* 0x00000005040085a7 */ /* 0x000f24000800007f */
[----:B----4-:R-:W-:Y:S05]  /*1e780*/  @!P0 BRA `(.L_x_4817) ;  /* 0xfffffffc00f08947 */ /* 0x010fea000383ffff */
[----:B------:R-:W-:Y:S05]  /*1e790*/  BRA `(.L_x_4916) ;  /* 0xffffffd000fc7947 */ /* 0x000fea000383ffff */
.L_x_4917:
        /* <DEDUP_REMOVED lines=14> */
.L_x_15121:


//--------------------- .text._ZN7cutlass13device_kernelIN5flash11enable_sm90INS1_16FlashAttnFwdSm90INS1_25CollectiveMainloopFwdSm90ILi2EN4cute5tupleIJNS5_1CILi1EEES8_S8_EEENS6_IJNS7_ILi64EEESA_SA_EEELi512ENS_10bfloat16_tEfNS_4arch4Sm90ELb0ELb1ELb0ELb0ELb0ELb0ELb0ELb0ELb0ELb1ELb0ELb0EEENS1_21CollectiveEpilogueFwdINS6_IJSA_NS7_ILi512EEESA_EEES9_SC_SE_Li256ELb0ELb1ELb0ELb0EEENS1_30DynamicPersistentTileSchedulerILi256ELi128ELb0ELb1ELb1EEEEEEEEEvNT_6ParamsE --------------------------
	.section	.text._ZN7cutlass13device_kernelIN5flash11enable_sm90INS1_16FlashAttnFwdSm90INS1_25CollectiveMainloopFwdSm90ILi2EN4cute5tupleIJNS5_1CILi1EEES8_S8_EEENS6_IJNS7_ILi64EEESA_SA_EEELi512ENS_10bfloat16_tEfNS_4arch4Sm90ELb0ELb1ELb0ELb0ELb0ELb0ELb0ELb0ELb0ELb1ELb0ELb0EEENS1_21CollectiveEpilogueFwdINS6_IJSA_NS7_ILi512EEESA_EEES9_SC_SE_Li256ELb0ELb1ELb0ELb0EEENS1_30DynamicPersistentTileSchedulerILi256ELi128ELb0ELb1ELb1EEEEEEEEEvNT_6ParamsE,"ax",@progbits
	.align	128
.text._ZN7cutlass13device_kernelIN5flash11enable_sm90INS1_16FlashAttnFwdSm90INS1_25CollectiveMainloopFwdSm90ILi2EN4cute5tupleIJNS5_1CILi1EEES8_S8_EEENS6_IJNS7_ILi64EEESA_SA_EEELi512ENS_10bfloat16_tEfNS_4arch4Sm90ELb0ELb1ELb0ELb0ELb0ELb0ELb0ELb0ELb0ELb1ELb0ELb0EEENS1_21CollectiveEpilogueFwdINS6_IJSA_NS7_ILi512EEESA_EEES9_SC_SE_Li256ELb0ELb1ELb0ELb0EEENS1_30DynamicPersistentTileSchedulerILi256ELi128ELb0ELb1ELb1EEEEEEEEEvNT_6ParamsE:
        .type           _ZN7cutlass13device_kernelIN5flash11enable_sm90INS1_16FlashAttnFwdSm90INS1_25CollectiveMainloopFwdSm90ILi2EN4cute5tupleIJNS5_1CILi1EEES8_S8_EEENS6_IJNS7_ILi64EEESA_SA_EEELi512ENS_10bfloat16_tEfNS_4arch4Sm90ELb0ELb1ELb0ELb0ELb0ELb0ELb0ELb0ELb0ELb1ELb0ELb0EEENS1_21CollectiveEpilogueFwdINS6_IJSA_NS7_ILi512EEESA_EEES9_SC_SE_Li256ELb0ELb1ELb0ELb0EEENS1_30DynamicPersistentTileSchedulerILi256ELi128ELb0ELb1ELb1EEEEEEEEEvNT_6ParamsE,@function
        .size           _ZN7cutlass13device_kernelIN5flash11enable_sm90INS1_16FlashAttnFwdSm90INS1_25CollectiveMainloopFwdSm90ILi2EN4cute5tupleIJNS5_1CILi1EEES8_S8_EEENS6_IJNS7_ILi64EEESA_SA_EEELi512ENS_10bfloat16_tEfNS_4arch4Sm90ELb0ELb1ELb0ELb0ELb0ELb0ELb0ELb0ELb0ELb1ELb0ELb0EEENS1_21CollectiveEpilogueFwdINS6_IJSA_NS7_ILi512EEESA_EEES9_SC_SE_Li256ELb0ELb1ELb0ELb0EEENS1_30DynamicPersistentTileSchedulerILi256ELi128ELb0ELb1ELb1EEEEEEEEEvNT_6ParamsE,(.L_x_15122 - _ZN7cutlass13device_kernelIN5flash11enable_sm90INS1_16FlashAttnFwdSm90INS1_25CollectiveMainloopFwdSm90ILi2EN4cute5tupleIJNS5_1CILi1EEES8_S8_EEENS6_IJNS7_ILi64EEESA_SA_EEELi512ENS_10bfloat16_tEfNS_4arch4Sm90ELb0ELb1ELb0ELb0ELb0ELb0ELb0ELb0ELb0ELb1ELb0ELb0EEENS1_21CollectiveEpilogueFwdINS6_IJSA_NS7_ILi512EEESA_EEES9_SC_SE_Li256ELb0ELb1ELb0ELb0EEENS1_30DynamicPersistentTileSchedulerILi256ELi128ELb0ELb1ELb1EEEEEEEEEvNT_6ParamsE)
        .other          _ZN7cutlass13device_kernelIN5flash11enable_sm90INS1_16FlashAttnFwdSm90INS1_25CollectiveMainloopFwdSm90ILi2EN4cute5tupleIJNS5_1CILi1EEES8_S8_EEENS6_IJNS7_ILi64EEESA_SA_EEELi512ENS_10bfloat16_tEfNS_4arch4Sm90ELb0ELb1ELb0ELb0ELb0ELb0ELb0ELb0ELb0ELb1ELb0ELb0EEENS1_21CollectiveEpilogueFwdINS6_IJSA_NS7_ILi512EEESA_EEES9_SC_SE_Li256ELb0ELb1ELb0ELb0EEENS1_30DynamicPersistentTileSchedulerILi256ELi128ELb0ELb1ELb1EEEEEEEEEvNT_6ParamsE,@"STO_CUDA_ENTRY STV_DEFAULT"
_ZN7cutlass13device_kernelIN5flash11enable_sm90INS1_16FlashAttnFwdSm90INS1_25CollectiveMainloopFwdSm90ILi2EN4cute5tupleIJNS5_1CILi1EEES8_S8_EEENS6_IJNS7_ILi64EEESA_SA_EEELi512ENS_10bfloat16_tEfNS_4arch4Sm90ELb0ELb1ELb0ELb0ELb0ELb0ELb0ELb0ELb0ELb1ELb0ELb0EEENS1_21CollectiveEpilogueFwdINS6_IJSA_NS7_ILi512EEESA_EEES9_SC_SE_Li256ELb0ELb1ELb0ELb0EEENS1_30DynamicPersistentTileSchedulerILi256ELi128ELb0ELb1ELb1EEEEEEEEEvNT_6ParamsE:
        /* <DEDUP_REMOVED lines=18> */
.L_x_4919:
[----:B------:R-:W-:Y:S05]  /*0120*/  BSYNC B0 ;  /* 0x0000000000007941 */ /* 0x000fea0003800000 */
.L_x_4918:
        /* <DEDUP_REMOVED lines=37> */
.L_x_4920:
        /* <DEDUP_REMOVED lines=22> */
.L_x_4921:
        /* <DEDUP_REMOVED lines=18> */
.L_x_4922:
        /* <DEDUP_REMOVED lines=22> */
.L_x_4923:
        /* <DEDUP_REMOVED lines=22> */
.L_x_4924:
[----:B------:R-:W-:Y:S01]  /*08c0*/  PLOP3.LUT P0, PT, PT, PT, UP0, 0x80, 0x0 ;  /* 0x000000000000781c */ /* 0x000fe20003f0f008 */
[----:B------:R-:W-:Y:S01]  /*08d0*/  UMOV UR41, 0x1 ;  /* 0x0000000100297882 */ /* 0x000fe20000000000 */
[----:B------:R-:W-:Y:S01]  /*08e0*/  NOP ;  /* 0x0000000000007918 */ /* 0x000fe20000000000 */
[----:B------:R-:W-:Y:S01]  /*08f0*/  USEL UR41, UR41, 0x2, !UP0 ;  /* 0x0000000229297887 */ /* 0x000fe2000c000000 */
[----:B------:R-:W-:Y:S01]  /*0900*/  ULDC.64 UR46, c[0x0][0x208] ;  /* 0x00008200002e7ab9 */ /* 0x000fe20000000a00 */
[----:B012-4-:R-:W-:Y:S08]  /*0910*/  BAR.SYNC.DEFER_BLOCKING 0x0 ;  /* 0x0000000000007b1d */ /* 0x017ff00000010000 */
[----:B------:R-:W-:Y:S05]  /*0920*/  @!P0 BRA `(.L_x_4925) ;  /* 0x000000f000348947 */ /* 0x000fea0003800000 */
.L_x_4926:
[----:B------:R-:W-:-:S08]  /*0930*/  NOP ;  /* 0x0000000000007918 */ /* 0x000fd00000000000 */
[----:B------:R-:W0:Y:S02]  /*0940*/  USETMAXREG.TRY_ALLOC.CTAPOOL UP0, 0xf0 ;  /* 0x000000f0000079c8 */ /* 0x000e240008000600 */
[----:B0-----:R-:W-:-:S13]  /*0950*/  PLOP3.LUT P0, PT, PT, PT, UP0, 0x80, 0x0 ;  /* 0x000000000000781c */ /* 0x001fda0003f0f008 */
[----:B------:R-:W-:Y:S05]  /*0960*/  @!P0 BRA `(.L_x_4926) ;  /* 0xfffffffc00f08947 */ /* 0x000fea000383ffff */
[----:B------:R-:W-:Y:S01]  /*0970*/  LOP3.LUT R2, R0, 0xffffff80, RZ, 0xc0, !PT ;  /* 0xffffff8000027812 */ /* 0x000fe200078ec0ff */
[----:B------:R-:W0:Y:S08]  /*0980*/  S2UR UR4, SR_CTAID.X ;  /* 0x00000000000479c3 */ /* 0x000e300000002500 */
[----:B------:R-:W-:Y:S06]  /*0990*/  BAR.ARV 0x4, 0x180 ;  /* 0x0106000000007b1d */ /* 0x000fec0000002000 */
[----:B------:R-:W-:-:S02]  /*09a0*/  ISETP.NE.AND P0, PT, R2, 0x80, PT ;  /* 0x000000800200780c */ /* 0x000fc40003f05270 */
[----:B------:R-:W0:Y:S11]  /*09b0*/  LDC R2, c[0x0][0xc38] ;  /* 0x00030e00ff027b82 */ /* 0x000e360000000800 */
        /* <DEDUP_REMOVED lines=17> */
[----:B------:R-:W-:Y:S02]  /*0ad0*/  LOP3.LUT R13, R8, 0xfffffffc, RZ, 0xc0, !PT ;  /* 0xfffffffc080d7812 */ /* 0x000fe400078ec0ff */
[----:B------:R-:W-:Y:S02]  /*0ae0*/  LEA.HI R2, R0, R5, RZ, 0x1 ;  /* 0x0000000500027211 */ /* 0x000fe400078f08ff */
[CC--:B------:R-:W-:Y:S01]  /*0af0*/  LEA.HI R7, R3.reuse, R216.reuse, RZ, 0x7 ;  /* 0x000000d803077211 */ /* 0x0c0fe200078f38ff */
[----:B------:R-:W-:Y:S01]  /*0b00*/  IMAD.IADD R13, R216, 0x1, -R13 ;  /* 0x00000001d80d7824 */ /* 0x000fe200078e0a0d */
[----:B------:R-:W-:Y:S02]  /*0b10*/  LOP3.LUT R4, R2, 0x1ffffffe, RZ, 0xc0, !PT ;  /* 0x1ffffffe02047812 */ /* 0x000fe400078ec0ff */
[----:B------:R-:W-:-:S02]  /*0b20*/  LEA.HI R2, R3, R216, RZ, 0x5 ;  /* 0x000000d803027211 */ /* 0x000fc400078f28ff */
[----:B------:R-:W-:Y:S01]  /*0b30*/  LOP3.LUT R11, R7, 0xffffff80, RZ, 0xc0, !PT ;  /* 0xffffff80070b7812 */ /* 0x000fe200078ec0ff */
[----:B------:R-:W-:Y:S01]  /*0b40*/  IMAD.IADD R6, R5, 0x1, -R4 ;  /* 0x0000000105067824 */ /* 0x000fe200078e0a04 */
[----:B------:R-:W-:Y:S01]  /*0b50*/  LOP3.LUT R5, R0, 0xfffffff0, RZ, 0xc0, !PT ;  /* 0xfffffff000057812 */ /* 0x000fe200078ec0ff */
[----:B0-----:R-:W-:Y:S01]  /*0b60*/  ULEA UR43, UR5, UR43, 0x18 ;  /* 0x0000002b052b7291 */ /* 0x001fe2000f8ec03f */
[--C-:B------:R-:W-:Y:S01]  /*0b70*/  SHF.R.S32.HI R4, RZ, 0x5, R2.reuse ;  /* 0x00000005ff047819 */ /* 0x100fe20000011402 */
[C---:B------:R-:W-:Y:S01]  /*0b80*/  IMAD.IADD R11, R216.reuse, 0x1, -R11 ;  /* 0x00000001d80b7824 */ /* 0x040fe200078e0a0b */
[----:B------:R-:W-:Y:S01]  /*0b90*/  SHF.R.S32.HI R9, RZ, 0x1f, R2 ;  /* 0x0000001fff097819 */ /* 0x000fe20000011402 */
[----:B------:R-:W-:Y:S01]  /*0ba0*/  IMAD.IADD R5, R216, 0x1, -R5 ;  /* 0x00000001d8057824 */ /* 0x000fe200078e0a05 */
[----:B------:R-:W-:Y:S01]  /*0bb0*/  LEA.HI R10, R13, R13, RZ, 0x1 ;  /* 0x0000000d0d0a7211 */ /* 0x000fe200078f08ff */
[----:B------:R-:W-:Y:S01]  /*0bc0*/  IMAD.SHL.U32 R6, R6, 0x8, RZ ;  /* 0x0000000806067824 */ /* 0x000fe200078e00ff */
[----:B------:R-:W-:-:S02]  /*0bd0*/  LEA.HI R9, R9, R4, RZ, 0x2 ;  /* 0x0000000409097211 */ /* 0x000fc400078f10ff */
[----:B------:R-:W-:Y:S02]  /*0be0*/  SHF.R.S32.HI R2, RZ, 0x1f, R5 ;  /* 0x0000001fff027819 */ /* 0x000fe40000011405 */
[----:B------:R-:W-:Y:S02]  /*0bf0*/  SHF.R.S32.HI R212, RZ, 0x7, R7 ;  /* 0x00000007ffd47819 */ /* 0x000fe40000011407 */
[----:B------:R-:W-:Y:S02]  /*0c00*/  LEA.HI R8, R2, R5, RZ, 0x3 ;  /* 0x0000000502087211 */ /* 0x000fe400078f18ff */
[----:B------:R-:W-:Y:S01]  /*0c10*/  LOP3.LUT R9, R9, 0x3ffffc, RZ, 0xc0, !PT ;  /* 0x003ffffc09097812 */ /* 0x000fe200078ec0ff */
[----:B------:R-:W-:Y:S01]  /*0c20*/  IMAD R12, R212, 0x100, R5 ;  /* 0x00000100d40c7824 */ /* 0x000fe200078e0205 */
[----:B------:R-:W-:Y:S02]  /*0c30*/  LOP3.LUT R14, R10, 0x1ffffffe, RZ, 0xc0, !PT ;  /* 0x1ffffffe0a0e7812 */ /* 0x000fe400078ec0ff */
[----:B------:R-:W-:Y:S01]  /*0c40*/  SHF.R.S32.HI R0, RZ, 0x1f, R11 ;  /* 0x0000001fff007819 */ /* 0x000fe2000001140b */
[----:B------:R-:W-:Y:S01]  /*0c50*/  IMAD.IADD R9, R4, 0x1, -R9 ;  /* 0x0000000104097824 */ /* 0x000fe200078e0a09 */
[C---:B------:R-:W-:Y:S01]  /*0c60*/  LOP3.LUT R10, R8.reuse, 0xfffffff8, RZ, 0xc0, !PT ;  /* 0xfffffff8080a7812 */ /* 0x040fe200078ec0ff */
[----:B------:R-:W-:Y:S01]  /*0c70*/  IMAD.SHL.U32 R8, R8, 0x40, RZ ;  /* 0x0000004008087824 */ /* 0x000fe200078e00ff */
[CC--:B------:R-:W-:Y:S01]  /*0c80*/  LEA.HI R2, R0.reuse, R11.reuse, RZ, 0x2 ;  /* 0x0000000b00027211 */ /* 0x0c0fe200078f10ff */
[----:B------:R-:W-:Y:S01]  /*0c90*/  IMAD R215, R9, 0x10, R12 ;  /* 0x0000001009d77824 */ /* 0x000fe200078e020c */
[----:B------:R-:W-:Y:S01]  /*0ca0*/  LEA.HI R3, R3, R216, RZ, 0x3 ;  /* 0x000000d803037211 */ /* 0x000fe200078f18ff */
[----:B------:R-:W-:Y:S01]  /*0cb0*/  IMAD.IADD R10, R5, 0x1, -R10 ;  /* 0x00000001050a7824 */ /* 0x000fe200078e0a0a */
[----:B------:R-:W-:Y:S01]  /*0cc0*/  LEA.HI R5, R0, R11, RZ, 0x5 ;  /* 0x0000000b00057211 */ /* 0x000fe200078f28ff */
[----:B------:R-:W-:Y:S01]  /*0cd0*/  IMAD.U32 R215, R215, 0x40, R6 ;  /* 0x00000040d7d77824 */ /* 0x000fe200078e0006 */
[----:B------:R-:W-:Y:S01]  /*0ce0*/  LOP3.LUT R12, R2, 0x7ffffffc, RZ, 0xc0, !PT ;  /* 0x7ffffffc020c7812 */ /* 0x000fe200078ec0ff */
[----:B------:R-:W-:Y:S01]  /*0cf0*/  IMAD.IADD R185, R13, 0x1, -R14 ;  /* 0x000000010db97824 */ /* 0x000fe200078e0a0e */
[----:B------:R-:W-:-:S02]  /*0d00*/  SHF.R.S32.HI R0, RZ, 0x2, R2 ;  /* 0x00000002ff007819 */ /* 0x000fc40000011402 */
[----:B------:R-:W-:Y:S01]  /*0d10*/  SHF.R.S32.HI R9, RZ, 0x1f, R2 ;  /* 0x0000001fff097819 */ /* 0x000fe20000011402 */
[----:B------:R-:W-:Y:S01]  /*0d20*/  IMAD.SHL.U32 R2, R10, 0x40, RZ ;  /* 0x000000400a027824 */ /* 0x000fe200078e00ff */
[----:B------:R-:W-:Y:S01]  /*0d30*/  LOP3.LUT R13, R8, 0x7ffffe00, RZ, 0xc0, !PT ;  /* 0x7ffffe00080d7812 */ /* 0x000fe200078ec0ff */
[----:B------:R-:W-:Y:S01]  /*0d40*/  IMAD.IADD R12, R11, 0x1, -R12 ;  /* 0x000000010b0c7824 */ /* 0x000fe200078e0a0c */
[----:B------:R-:W-:Y:S02]  /*0d50*/  LEA.HI R9, R9, R0, RZ, 0x3 ;  /* 0x0000000009097211 */ /* 0x000fe400078f18ff */
[----:B------:R-:W-:Y:S01]  /*0d60*/  LOP3.LUT R11, R2, 0x1c0, RZ, 0xc0, !PT ;  /* 0x000001c0020b7812 */ /* 0x000fe200078ec0ff */
[----:B------:R-:W-:Y:S01]  /*0d70*/  IMAD R13, R4, 0x400, R13 ;  /* 0x00000400040d7824 */ /* 0x000fe200078e020d */
[----:B------:R-:W-:Y:S01]  /*0d80*/  LOP3.LUT R9, R9, 0xfffffff8, RZ, 0xc0, !PT ;  /* 0xfffffff809097812 */ /* 0x000fe200078ec0ff */
[----:B------:R-:W-:Y:S01]  /*0d90*/  IMAD.SHL.U32 R2, R12, 0x2, RZ ;  /* 0x000000020c027824 */ /* 0x000fe200078e00ff */
[----:B------:R-:W-:-:S02]  /*0da0*/  LOP3.LUT R6, R11, 0x8, R6, 0xf8, !PT ;  /* 0x000000080b067812 */ /* 0x000fc400078ef806 */
[----:B------:R-:W-:Y:S01]  /*0db0*/  SHF.R.U32.HI R11, RZ, 0x3, R11 ;  /* 0x00000003ff0b7819 */ /* 0x000fe2000001160b */
[----:B------:R-:W-:Y:S01]  /*0dc0*/  IMAD.IADD R16, R0, 0x1, -R9 ;  /* 0x0000000100107824 */ /* 0x000fe200078e0a09 */
[----:B------:R-:W-:Y:S02]  /*0dd0*/  SHF.R.S32.HI R5, RZ, 0x5, R5 ;  /* 0x00000005ff057819 */ /* 0x000fe40000011405 */
[----:B------:R-:W-:Y:S02]  /*0de0*/  LOP3.LUT R6, R6, R11, RZ, 0x3c, !PT ;  /* 0x0000000b06067212 */ /* 0x000fe400078e3cff */
[----:B------:R-:W-:Y:S01]  /*0df0*/  R2P PR, R10, 0x6 ;  /* 0x000000060a007804 */ /* 0x000fe20000000000 */
[----:B------:R-:W-:Y:S01]  /*0e00*/  IMAD R16, R5, 0x10, R16 ;  /* 0x0000001005107824 */ /* 0x000fe200078e0210 */
[----:B------:R-:W-:Y:S01]  /*0e10*/  LOP3.LUT R5, R3, 0xfffffff8, RZ, 0xc0, !PT ;  /* 0xfffffff803057812 */ /* 0x000fe200078ec0ff */
[----:B------:R-:W-:Y:S01]  /*0e20*/  IMAD.IADD R6, R13, 0x1, R6 ;  /* 0x000000010d067824 */ /* 0x000fe200078e0206 */
[----:B------:R-:W-:Y:S01]  /*0e30*/  LEA.HI R7, R7, R212, RZ, 0x1 ;  /* 0x000000d407077211 */ /* 0x000fe200078f08ff */
[----:B------:R-:W-:Y:S01]  /*0e40*/  IMAD R185, R185, 0x8, R16 ;  /* 0x00000008b9b97824 */ /* 0x000fe200078e0210 */
[----:B------:R-:W-:Y:S01]  /*0e50*/  SEL R22, R22, 0xffffffe0, !P1 ;  /* 0xffffffe016167807 */ /* 0x000fe20004800000 */
[----:B------:R-:W-:Y:S01]  /*0e60*/  IMAD.IADD R210, R216, 0x1, -R5 ;  /* 0x00000001d8d27824 */ /* 0x000fe200078e0a05 */
[----:B------:R-:W-:-:S02]  /*0e70*/  LEA R18, R6, UR43, 0x1 ;  /* 0x0000002b06127c11 */ /* 0x000fc4000f8e08ff */
[----:B------:R-:W-:Y:S01]  /*0e80*/  LOP3.LUT R7, R7, 0xfffffe, RZ, 0xc0, !PT ;  /* 0x00fffffe07077812 */ /* 0x000fe200078ec0ff */
[----:B------:R-:W-:Y:S01]  /*0e90*/  IMAD.SHL.U32 R184, R210, 0x8, RZ ;  /* 0x00000008d2b87824 */ /* 0x000fe200078e00ff */
[----:B------:R-:W-:Y:S01]  /*0ea0*/  SHF.R.S32.HI R211, RZ, 0x3, R3 ;  /* 0x00000003ffd37819 */ /* 0x000fe20000011403 */
[----:B------:R-:W-:Y:S02]  /*0eb0*/  VIADD R23, R18, 0x26800 ;  /* 0x0002680012177836 */ /* 0x000fe40000000000 */
[C---:B------:R-:W-:Y:S02]  /*0ec0*/  VIADD R191, R184.reuse, 0x40 ;  /* 0x00000040b8bf7836 */ /* 0x040fe40000000000 */
        /* <DEDUP_REMOVED lines=17> */
[----:B------:R-:W-:Y:S02]  /*0fe0*/  IMAD.SHL.U32 R17, R7, 0x100, RZ ;  /* 0x0000010007117824 */ /* 0x000fe400078e00ff */
[----:B------:R-:W-:-:S07]  /*0ff0*/  IMAD.IADD R22, R22, 0x1, R19 ;  /* 0x0000000116167824 */ /* 0x000fce00078e0213 */
.L_x_5031:
        /* <DEDUP_REMOVED lines=12> */
[----:B01234-:R-:W-:Y:S05]  /*10c0*/  @!P0 BRA `(.L_x_4927) ;  /* 0x0000000000208947 */ /* 0x01ffea0003800000 */
        /* <DEDUP_REMOVED lines=8> */
.L_x_4927:
[----:B------:R-:W-:Y:S01]  /*1150*/  ULDC UR7, c[0x0][0xc54] ;  /* 0x0003150000077ab9 */ /* 0x000fe20000000800 */
[----:B------:R-:W-:Y:S01]  /*1160*/  UMOV UR6, UR9 ;  /* 0x0000000900067c82 */ /* 0x000fe20008000000 */
[----:B------:R-:W-:-:S11]  /*1170*/  UISETP.NE.AND UP0, UPT, UR7, 0x1, UPT ;  /* 0x000000010700788c */ /* 0x000fd6000bf05270 */
[----:B------:R-:W-:Y:S02]  /*1180*/  @UP0 ULDC.64 UR10, c[0x0][0xc58] ;  /* 0x00031600000a0ab9 */ /* 0x000fe40000000a00 */
[----:B------:R-:W-:-:S04]  /*1190*/  UIMAD.WIDE.U32 UR4, UR9, UR10, URZ ;  /* 0x0000000a090472a5 */ /* 0x000fc8000f8e003f */
[----:B------:R-:W-:-:S04]  /*11a0*/  @UP0 USHF.R.U32.HI UR6, URZ, UR11, UR5 ;  /* 0x0000000b3f060299 */ /* 0x000fc80008011605 */
[----:B------:R-:W-:-:S12]  /*11b0*/  UIMAD UR4, UR6, UR7, URZ ;  /* 0x00000007060472a4 */ /* 0x000fd8000f8e023f */
.L_x_4928:
[----:B------:R-:W-:Y:S01]  /*11c0*/  ULDC UR39, c[0x0][0xc48] ;  /* 0x0003120000277ab9 */ /* 0x000fe20000000800 */
[----:B------:R-:W-:Y:S01]  /*11d0*/  ULDC.64 UR10, c[0x0][0x418] ;  /* 0x00010600000a7ab9 */ /* 0x000fe20000000a00 */
[----:B------:R-:W-:Y:S02]  /*11e0*/  UISETP.NE.AND UP1, UPT, UR39, 0x1, UPT ;  /* 0x000000012700788c */ /* 0x000fe4000bf25270 */
[----:B------:R-:W-:Y:S02]  /*11f0*/  UISETP.NE.U32.AND UP0, UPT, UR10, URZ, UPT ;  /* 0x0000003f0a00728c */ /* 0x000fe4000bf05070 */
[----:B------:R-:W-:Y:S02]  /*1200*/  UIADD3 UR4, UR9, -UR4, URZ ;  /* 0x8000000409047290 */ /* 0x000fe4000fffe03f */
[----:B------:R-:W-:Y:S01]  /*1210*/  UISETP.NE.AND.EX UP0, UPT, UR11, URZ, UPT, UP0 ;  /* 0x0000003f0b00728c */ /* 0x000fe2000bf05300 */
[----:B------:R-:W-:Y:S01]  /*1220*/  ULDC UR7, c[0x0][0xc54] ;  /* 0x0003150000077ab9 */ /* 0x000fe20000000800 */
[----:B------:R-:W-:Y:S01]  /*1230*/  ULDC UR49, c[0x0][0x424] ;  /* 0x0001090000317ab9 */ /* 0x000fe20000000800 */
[----:B------:R-:W-:-:S02]  /*1240*/  UISETP.NE.AND UP2, UPT, UR45, 0x1, UPT ;  /* 0x000000012d00788c */ /* 0x000fc4000bf45270 */
[----:B------:R-:W-:Y:S02]  /*1250*/  ULOP3.LUT UR5, URZ, UR6, URZ, 0x33, !UPT ;  /* 0x000000063f057292 */ /* 0x000fe4000f8e333f */
[----:B------:R-:W-:Y:S02]  /*1260*/  UIMAD UR8, UR8, UR7, UR4 ;  /* 0x00000007080872a4 */ /* 0x000fe4000f8e0204 */
[----:B------:R-:W-:Y:S01]  /*1270*/  USEL UR49, UR49, 0x1, UP0 ;  /* 0x0000000131317887 */ /* 0x000fe20008000000 */
[----:B------:R-:W-:Y:S01]  /*1280*/  PLOP3.LUT P0, PT, PT, PT, UP2, 0x80, 0x0 ;  /* 0x000000000000781c */ /* 0x000fe20003f0f028 */
[----:B------:R-:W-:Y:S01]  /*1290*/  ULDC UR40, c[0x0][0xc3c] ;  /* 0x00030f0000287ab9 */ /* 0x000fe20000000800 */
[----:B------:R-:W-:Y:S01]  /*12a0*/  ULDC UR6, c[0x0][0x2f0] ;  /* 0x0000bc0000067ab9 */ /* 0x000fe20000000800 */
[----:B------:R-:W-:Y:S01]  /*12b0*/  @UP1 ULDC UR4, c[0x0][0xc4c] ;  /* 0x0003130000041ab9 */ /* 0x000fe20000000800 */
[----:B------:R-:W-:Y:S02]  /*12c0*/  UIADD3 UR40, UR5, UR40, URZ ;  /* 0x0000002805287290 */ /* 0x000fe4000fffe03f */
[----:B------:R-:W-:-:S02]  /*12d0*/  UIMAD.WIDE.U32 UR4, UR8, UR4, URZ ;  /* 0x00000004080472a5 */ /* 0x000fc4000f8e003f */
[----:B------:R-:W-:Y:S01]  /*12e0*/  UIMAD UR7, UR49, UR6, 0x3f ;  /* 0x0000003f310774a4 */ /* 0x000fe2000f8e0206 */
[----:B------:R-:W-:Y:S01]  /*12f0*/  @UP1 ULDC UR9, c[0x0][0xc50] ;  /* 0x0003140000091ab9 */ /* 0x000fe20000000800 */
[----:B------:R-:W-:Y:S01]  /*1300*/  UMOV UR42, UR8 ;  /* 0x00000008002a7c82 */ /* 0x000fe20008000000 */
[----:B------:R-:W-:Y:S02]  /*1310*/  @UP1 USHF.R.U32.HI UR42, URZ, UR9, UR5 ;  /* 0x000000093f2a1299 */ /* 0x000fe40008011605 */
[----:B------:R-:W-:Y:S02]  /*1320*/  USHF.R.S32.HI UR4, URZ, 0x1f, UR7 ;  /* 0x0000001f3f047899 */ /* 0x000fe40008011407 */
[----:B------:R-:W-:Y:S02]  /*1330*/  UIADD3 UR5, -UR42, URZ, URZ ;  /* 0x0000003f2a057290 */ /* 0x000fe4000fffe13f */
[----:B------:R-:W-:Y:S02]  /*1340*/  ULEA.HI UR4, UR4, UR7, URZ, 0x6 ;  /* 0x0000000704047291 */ /* 0x000fe4000f8f303f */
[----:B------:R-:W-:-:S02]  /*1350*/  USHF.L.U32 UR40, UR40, 0x6, URZ ;  /* 0x0000000628287899 */ /* 0x000fc4000800063f */
[----:B------:R-:W-:Y:S02]  /*1360*/  UIMAD UR39, UR39, UR5, UR8 ;  /* 0x00000005272772a4 */ /* 0x000fe4000f8e0208 */
[----:B------:R-:W-:Y:S01]  /*1370*/  USHF.R.S32.HI UR50, URZ, 0x6, UR4 ;  /* 0x000000063f327899 */ /* 0x000fe20008011404 */
[----:B------:R-:W-:Y:S11]  /*1380*/  @!P0 BRA `(.L_x_4929) ;  /* 0x0000002000348947 */ /* 0x000ff60003800000 */
[----:B------:R-:W0:Y:S01]  /*1390*/  LDC R0, c[0x0][0x448] ;  /* 0x00011200ff007b82 */ /* 0x000e220000000800 */
[----:B------:R-:W-:Y:S01]  /*13a0*/  UIADD3 UR7, UR40, 0x3f, URZ ;  /* 0x0000003f28077890 */ /* 0x000fe2000fffe03f */
[----:B------:R-:W-:Y:S02]  /*13b0*/  ULDC UR5, c[0x0][0x288] ;  /* 0x0000a20000057ab9 */ /* 0x000fe40000000800 */
[----:B------:R-:W-:-:S04]  /*13c0*/  UIADD3 UR4, -UR5, 0x1, URZ ;  /* 0x0000000105047890 */ /* 0x000fc8000fffe13f */
[----:B------:R-:W1:Y:S01]  /*13d0*/  LDC.64 R6, c[0x0][0x9e0] ;  /* 0x00027800ff067b82 */ /* 0x000e620000000a00 */
[----:B------:R-:W-:Y:S01]  /*13e0*/  UIMAD UR4, UR49, UR6, UR4 ;  /* 0x00000006310472a4 */ /* 0x000fe2000f8e0204 */
[----:B0-----:R-:W-:Y:S01]  /*13f0*/  ISETP.NE.AND P1, PT, R0, 0x1, PT ;  /* 0x000000010000780c */ /* 0x001fe20003f25270 */
[----:B------:R-:W-:Y:S01]  /*1400*/  IMAD.U32 R0, RZ, RZ, UR7 ;  /* 0x00000007ff007e24 */ /* 0x000fe2000f8e00ff */
[----:B-1----:R-:W-:-:S11]  /*1410*/  ISETP.GE.AND P2, PT, R7, 0x1, PT ;  /* 0x000000010700780c */ /* 0x002fd60003f46270 */
[----:B------:R-:W0:Y:S08]  /*1420*/  @P1 LDC R3, c[0x0][0x44c] ;  /* 0x00011300ff031b82 */ /* 0x000e300000000800 */
[----:B------:R-:W1:Y:S01]  /*1430*/  @P1 LDC R4, c[0x0][0x450] ;  /* 0x00011400ff041b82 */ /* 0x000e620000000800 */
[----:B0-----:R-:W-:-:S05]  /*1440*/  @P1 IMAD.HI.U32 R3, R3, UR7, RZ ;  /* 0x0000000703031c27 */ /* 0x001fca000f8e00ff */
[----:B-1----:R-:W-:-:S05]  /*1450*/  @P1 SHF.R.U32.HI R0, RZ, R4, R3 ;  /* 0x00000004ff001219 */ /* 0x002fca0000011603 */
[----:B------:R-:W-:-:S04]  /*1460*/  VIADD R9, R0, UR4 ;  /* 0x0000000400097c36 */ /* 0x000fc80008000000 */
        /* <DEDUP_REMOVED lines=12> */
.L_x_4931:
[----:B------:R-:W-:-:S13]  /*1530*/  ISETP.NE.AND P0, PT, R7, 0x1, PT ;  /* 0x000000010700780c */ /* 0x000fda0003f05270 */
[----:B------:R-:W0:Y:S02]  /*1540*/  @P0 LDC.64 R4, c[0x0][0x9e8] ;  /* 0x00027a00ff040b82 */ /* 0x000e240000000a00 */
[----:B0-----:R-:W-:-:S05]  /*1550*/  @P0 IMAD.HI.U32 R4, R3, R4, RZ ;  /* 0x0000000403040227 */ /* 0x001fca00078e00ff */
[----:B------:R-:W-:-:S07]  /*1560*/  @P0 SHF.R.U32.HI R3, RZ, R5, R4 ;  /* 0x00000005ff030219 */ /* 0x000fce0000011604 */
.L_x_4932:
[----:B------:R-:W-:-:S05]  /*1570*/  IMAD R3, R3, R7, R7 ;  /* 0x0000000703037224 */ /* 0x000fca00078e0207 */
[----:B------:R-:W-:-:S07]  /*1580*/  VIMNMX R0, R0, R3, PT ;  /* 0x0000000300007248 */ /* 0x000fce0003fe0100 */
.L_x_4930:
[----:B------:R-:W0:Y:S01]  /*1590*/  @P1 LDC R5, c[0x0][0x44c] ;  /* 0x00011300ff051b82 */ /* 0x000e220000000800 */
[----:B------:R-:W-:Y:S01]  /*15a0*/  VIADD R0, R0, 0x3f ;  /* 0x0000003f00007836 */ /* 0x000fe20000000000 */
[----:B------:R-:W-:Y:S01]  /*15b0*/  UIMAD UR6, UR49, UR6, -UR5 ;  /* 0x00000006310672a4 */ /* 0x000fe2000f8e0a05 */
[----:B------:R-:W-:Y:S01]  /*15c0*/  IMAD.U32 R4, RZ, RZ, UR40 ;  /* 0x00000028ff047e24 */ /* 0x000fe2000f8e00ff */
[----:B------:R-:W-:Y:S02]  /*15d0*/  ULDC UR4, c[0x0][0x9dc] ;  /* 0x0002770000047ab9 */ /* 0x000fe40000000800 */
[----:B------:R-:W-:Y:S02]  /*15e0*/  SHF.R.S32.HI R3, RZ, 0x1f, R0 ;  /* 0x0000001fff037819 */ /* 0x000fe40000011400 */
[----:B------:R-:W1:Y:S02]  /*15f0*/  @P1 LDC R6, c[0x0][0x450] ;  /* 0x00011400ff061b82 */ /* 0x000e640000000800 */
[----:B------:R-:W-:-:S04]  /*1600*/  LEA.HI R3, R3, R0, RZ, 0x6 ;  /* 0x0000000003037211 */ /* 0x000fc800078f30ff */
[----:B------:R-:W-:Y:S01]  /*1610*/  SHF.R.S32.HI R3, RZ, 0x6, R3 ;  /* 0x00000006ff037819 */ /* 0x000fe20000011403 */
[----:B0-----:R-:W-:-:S05]  /*1620*/  @P1 IMAD.HI.U32 R5, R5, UR40, RZ ;  /* 0x0000002805051c27 */ /* 0x001fca000f8e00ff */
[----:B-1----:R-:W-:-:S05]  /*1630*/  @P1 SHF.R.U32.HI R4, RZ, R6, R5 ;  /* 0x00000006ff041219 */ /* 0x002fca0000011605 */
[----:B------:R-:W-:Y:S01]  /*1640*/  VIADD R0, R4, UR6 ;  /* 0x0000000604007c36 */ /* 0x000fe20008000000 */
[----:B------:R-:W-:-:S03]  /*1650*/  VIMNMX R4, R3, UR50, PT ;  /* 0x0000003203047c48 */ /* 0x000fc6000bfe0100 */
        /* <DEDUP_REMOVED lines=11> */
.L_x_4934:
[----:B------:R-:W-:-:S13]  /*1710*/  ISETP.NE.AND P0, PT, R7, 0x1, PT ;  /* 0x000000010700780c */ /* 0x000fda0003f05270 */
[----:B------:R-:W0:Y:S02]  /*1720*/  @P0 LDC.64 R8, c[0x0][0x9e8] ;  /* 0x00027a00ff080b82 */ /* 0x000e240000000a00 */
[----:B0-----:R-:W-:-:S05]  /*1730*/  @P0 IMAD.HI.U32 R6, R0, R8, RZ ;  /* 0x0000000800060227 */ /* 0x001fca00078e00ff */
[----:B------:R-:W-:-:S07]  /*1740*/  @P0 SHF.R.U32.HI R0, RZ, R9, R6 ;  /* 0x00000009ff000219 */ /* 0x000fce0000011606 */
.L_x_4935:
[----:B------:R-:W-:-:S05]  /*1750*/  IMAD R0, R0, R7, RZ ;  /* 0x0000000700007224 */ /* 0x000fca00078e02ff */
[----:B------:R-:W-:-:S07]  /*1760*/  VIMNMX R3, R3, R0, !PT ;  /* 0x0000000003037248 */ /* 0x000fce0007fe0100 */
.L_x_4933:
[----:B------:R-:W-:Y:S01]  /*1770*/  SHF.R.S32.HI R6, RZ, 0x1f, R3 ;  /* 0x0000001fff067819 */ /* 0x000fe20000011403 */
[----:B------:R-:W-:Y:S01]  /*1780*/  IMAD.MOV.U32 R0, RZ, RZ, RZ ;  /* 0x000000ffff007224 */ /* 0x000fe200078e00ff */
[----:B------:R-:W-:Y:S02]  /*1790*/  PLOP3.LUT P0, PT, PT, PT, PT, 0x80, 0x0 ;  /* 0x000000000000781c */ /* 0x000fe40003f0f070 */
[----:B------:R-:W-:Y:S02]  /*17a0*/  CS2R R150, SRZ ;  /* 0x0000000000967805 */ /* 0x000fe4000001ff00 */
[----:B------:R-:W-:Y:S01]  /*17b0*/  LEA.HI R6, R6, R3, RZ, 0x6 ;  /* 0x0000000306067211 */ /* 0x000fe200078f30ff */
[----:B------:R-:W-:Y:S01]  /*17c0*/  IMAD.MOV.U32 R3, RZ, RZ, RZ ;  /* 0x000000ffff037224 */ /* 0x000fe200078e00ff */
[----:B------:R-:W-:Y:S02]  /*17d0*/  CS2R R148, SRZ ;  /* 0x0000000000947805 */ /* 0x000fe4000001ff00 */
[----:B------:R-:W-:-:S02]  /*17e0*/  CS2R R168, SRZ ;  /* 0x0000000000a87805 */ /* 0x000fc4000001ff00 */
[----:B------:R-:W-:Y:S02]  /*17f0*/  SHF.R.S32.HI R5, RZ, 0x6, R6 ;  /* 0x00000006ff057819 */ /* 0x000fe40000011406 */
[----:B------:R-:W-:Y:S02]  /*1800*/  CS2R R166, SRZ ;  /* 0x0000000000a67805 */ /* 0x000fe4000001ff00 */
        /* <DEDUP_REMOVED lines=63> */
[----:B------:R-:W-:Y:S06]  /*1c00*/  @!P1 BRA `(.L_x_4936) ;  /* 0x000000b000b89947 */ /* 0x000fec0003800000 */
        /* <DEDUP_REMOVED lines=14> */
.L_x_4937:
[----:B------:R-:W-:Y:S01]  /*1cf0*/  ULEA UR21, UR36, UR43, 0x3 ;  /* 0x0000002b24157291 */ /* 0x000fe2000f8e183f */
[----:B------:R-:W-:-:S05]  /*1d00*/  IMAD.U32 R0, RZ, RZ, UR37 ;  /* 0x00000025ff007e24 */ /* 0x000fca000f8e00ff */
[----:B------:R-:W-:-:S04]  /*1d10*/  SHF.L.U32 R0, R0, 0x1f, RZ ;  /* 0x0000001f00007819 */ /* 0x000fc800000006ff */
[----:B------:R-:W0:Y:S02]  /*1d20*/  SYNCS.PHASECHK.TRANS64.TRYWAIT P1, [UR21+0x28c50], R0 ;  /* 0x028c5000ff0075a7 */ /* 0x000e240008020155 */
[----:B0-----:R-:W-:Y:S05]  /*1d30*/  @!P1 BRA `(.L_x_4938) ;  /* 0x0000013400349947 */ /* 0x001fea0003800000 */
.L_x_5157:
[----:B------:R-:W-:Y:S01]  /*1d40*/  BAR.SYNC.DEFER_BLOCKING 0xe, 0x100 ;  /* 0x0384000000007b1d */ /* 0x000fe20000010000 */
[----:B------:R-:W-:Y:S01]  /*1d50*/  UIADD3 UR4, UR43, 0x26800, URZ ;  /* 0x000268002b047890 */ /* 0x000fe2000fffe03f */
[----:B------:R-:W-:Y:S01]  /*1d60*/  VIADD R4, R4, 0xfffffffe ;  /* 0xfffffffe04047836 */ /* 0x000fe20000000000 */
[----:B------:R-:W-:Y:S01]  /*1d70*/  ULEA UR18, UR36, UR20, 0xc ;  /* 0x0000001424127291 */ /* 0x000fe2000f8e603f */
[----:B0-----:R-:W-:Y:S01]  /*1d80*/  IMAD.U32 R0, RZ, RZ, UR21 ;  /* 0x00000015ff007e24 */ /* 0x001fe2000f8e00ff */
[----:B------:R-:W-:Y:S01]  /*1d90*/  USHF.R.U32.HI UR4, URZ, 0x4, UR4 ;  /* 0x000000043f047899 */ /* 0x000fe20008011604 */
[----:B------:R-:W-:Y:S01]  /*1da0*/  UMOV UR19, 0x40000040 ;  /* 0x4000004000137882 */ /* 0x000fe20000000000 */
[----:B------:R-:W-:Y:S02]  /*1db0*/  UMOV UR17, 0x40000040 ;  /* 0x4000004000117882 */ /* 0x000fe40000000000 */
[----:B------:R-:W-:Y:S01]  /*1dc0*/  ULOP3.LUT UR4, UR4, 0x3fff, URZ, 0xc0, !UPT ;  /* 0x00003fff04047892 */ /* 0x000fe2000f8ec03f */
[----:B------:R-:W0:Y:S01]  /*1dd0*/  S2R R3, SR_TID.X ;  /* 0x0000000000037919 */ /* 0x000e220000002100 */
[----:B------:R-:W-:Y:S01]  /*1de0*/  UIADD3 UR6, UR18, 0x80, URZ ;  /* 0x0000008012067890 */ /* 0x000fe2000fffe03f */
[----:B------:R-:W-:Y:S01]  /*1df0*/  ISETP.GE.AND P1, PT, R4, R5, PT ;  /* 0x000000050400720c */ /* 0x000fe20003f26270 */
[----:B------:R-:W-:Y:S01]  /*1e00*/  ULOP3.LUT UR16, UR4, 0x10000, URZ, 0xfc, !UPT ;  /* 0x0001000004107892 */ /* 0x000fe2000f8efc3f */
[----:B------:R-:W-:Y:S01]  /*1e10*/  UMOV UR7, 0x40000040 ;  /* 0x4000004000077882 */ /* 0x000fe20000000000 */
[----:B------:R-:W-:-:S02]  /*1e20*/  UMOV UR5, 0x40000040 ;  /* 0x4000004000057882 */ /* 0x000fc40000000000 */
[----:B------:R-:W-:Y:S02]  /*1e30*/  UIADD3 UR4, UR16, 0x2, URZ ;  /* 0x0000000210047890 */ /* 0x000fe4000fffe03f */
[----:B------:R-:W-:Y:S02]  /*1e40*/  UIADD3 UR10, UR18, 0x100, URZ ;  /* 0x00000100120a7890 */ /* 0x000fe4000fffe03f */
[----:B------:R-:W-:Y:S01]  /*1e50*/  UIADD3 UR8, UR16, 0x4, URZ ;  /* 0x0000000410087890 */ /* 0x000fe2000fffe03f */
[----:B------:R-:W-:Y:S01]  /*1e60*/  UMOV UR11, 0x40000040 ;  /* 0x40000040000b7882 */ /* 0x000fe20000000000 */
[----:B------:R-:W-:Y:S01]  /*1e70*/  WARPGROUP.ARRIVE ;  /* 0x00000000000079c5 */ /* 0x000fe20000000000 */
[----:B------:R-:W-:Y:S01]  /*1e80*/  UMOV UR9, 0x40000040 ;  /* 0x4000004000097882 */ /* 0x000fe20000000000 */
[----:B------:R-:W-:Y:S02]  /*1e90*/  UIADD3 UR14, UR18, 0x180, URZ ;  /* 0x00000180120e7890 */ /* 0x000fe4000fffe03f */
[----:B------:R-:W-:-:S02]  /*1ea0*/  UIADD3 UR12, UR16, 0x6, URZ ;  /* 0x00000006100c7890 */ /* 0x000fc4000fffe03f */
[----:B------:R-:W-:Y:S01]  /*1eb0*/  HGMMA.64x256x16.F32.BF16 R24, gdesc[UR16].tnspB, RZ, !UPT, gsb0 ;  /* 0x43e00000101879f0 */ /* 0x000fe2000c0018ff */
[----:B------:R-:W-:Y:S01]  /*1ec0*/  UMOV UR15, 0x40000040 ;  /* 0x40000040000f7882 */ /* 0x000fe20000000000 */
        /* <DEDUP_REMOVED lines=20> */
.L_x_4944:
[----:B------:R-:W-:Y:S01]  /*2010*/  BAR.SYNC.DEFER_BLOCKING 0xe, 0x100 ;  /* 0x0384000000007b1d */ /* 0x000fe20000010000 */
[----:B------:R-:W-:Y:S01]  /*2020*/  IMAD.U32 R3, RZ, RZ, UR36 ;  /* 0x00000024ff037e24 */ /* 0x000fe2000f8e00ff */
[----:B------:R-:W-:Y:S01]  /*2030*/  UIADD3 UR36, UR36, 0x1, URZ ;  /* 0x0000000124247890 */ /* 0x000fe2000fffe03f */
[C---:B------:R-:W-:Y:S01]  /*2040*/  ISETP.GT.AND P3, PT, R4.reuse, R5, PT ;  /* 0x000000050400720c */ /* 0x040fe20003f64270 */
[----:B------:R-:W-:Y:S02]  /*2050*/  VIADD R4, R4, 0xffffffff ;  /* 0xffffffff04047836 */ /* 0x000fe40000000000 */
[----:B01----:R-:W-:Y:S01]  /*2060*/  IMAD R0, R3, 0x40, R16 ;  /* 0x0000004003007824 */ /* 0x003fe200078e0210 */
        /* <DEDUP_REMOVED lines=137> */
.L_x_4940:
[----:B------:R-:W-:Y:S01]  /*2900*/  ULEA UR21, UR36, UR43, 0x3 ;  /* 0x0000002b24157291 */ /* 0x000fe2000f8e183f */
[----:B------:R-:W-:-:S05]  /*2910*/  IMAD.U32 R0, RZ, RZ, UR37 ;  /* 0x00000025ff007e24 */ /* 0x000fca000f8e00ff */
[----:B------:R-:W-:-:S04]  /*2920*/  SHF.L.U32 R0, R0, 0x1f, RZ ;  /* 0x0000001f00007819 */ /* 0x000fc800000006ff */
[----:B------:R0:W1:Y:S01]  /*2930*/  SYNCS.PHASECHK.TRANS64.TRYWAIT P1, [UR21+0x28c50], R0 ;  /* 0x028c5000ff0075a7 */ /* 0x0000620008020155 */
[----:B------:R-:W-:Y:S05]  /*2940*/  @!P0 BRA `(.L_x_4941) ;  /* 0x0000000000048947 */ /* 0x000fea0003800000 */
[----:B------:R-:W-:Y:S01]  /*2950*/  BPT.TRAP 0x1 ;  /* 0x000000040000795c */ /* 0x000fe20000300000 */
.L_x_4941:
[----:B-1----:R-:W-:Y:S05]  /*2960*/  @P1 BRA `(.L_x_4942) ;  /* 0x0000000000081947 */ /* 0x002fea0003800000 */
[----:B------:R-:W1:Y:S02]  /*2970*/  SYNCS.PHASECHK.TRANS64.TRYWAIT P1, [UR21+0x28c50], R0 ;  /* 0x028c5000ff0075a7 */ /* 0x000e640008020155 */
[----:B-1----:R-:W-:Y:S05]  /*2980*/  @!P1 BRA `(.L_x_4943) ;  /* 0x0000012800389947 */ /* 0x002fea0003800000 */
.L_x_4942:
[----:B------:R-:W-:Y:S01]  /*2990*/  ULEA UR18, UR36, UR20, 0xc ;  /* 0x0000001424127291 */ /* 0x000fe2000f8e603f */
[----:B------:R-:W-:Y:S01]  /*29a0*/  WARPGROUP.ARRIVE ;  /* 0x00000000000079c5 */ /* 0x000fe20000000000 */
[----:B------:R-:W-:Y:S01]  /*29b0*/  UMOV UR19, 0x40000040 ;  /* 0x4000004000137882 */ /* 0x000fe20000000000 */
[----:B------:R-:W-:Y:S01]  /*29c0*/  UMOV UR7, 0x40000040 ;  /* 0x4000004000077882 */ /* 0x000fe20000000000 */
[----:B------:R-:W-:Y:S01]  /*29d0*/  UIADD3 UR6, UR18, 0x80, URZ ;  /* 0x0000008012067890 */ /* 0x000fe2000fffe03f */
[----:B01----:R-:W-:Y:S01]  /*29e0*/  IMAD.U32 R0, RZ, RZ, UR21 ;  /* 0x00000015ff007e24 */ /* 0x003fe2000f8e00ff */
[----:B------:R-:W-:Y:S01]  /*29f0*/  UIADD3 UR10, UR18, 0x100, URZ ;  /* 0x00000100120a7890 */ /* 0x000fe2000fffe03f */
[----:B------:R-:W-:Y:S02]  /*2a00*/  UMOV UR11, 0x40000040 ;  /* 0x40000040000b7882 */ /* 0x000fe40000000000 */
[----:B------:R-:W-:Y:S01]  /*2a10*/  HGMMA.64x256x16.F32.BF16 R24, gdesc[UR16].tnspB, R24, gsb0 ;  /* 0x43e00000101879f0 */ /* 0x000fe20008001818 */
[----:B------:R-:W-:Y:S01]  /*2a20*/  UIADD3 UR14, UR18, 0x180, URZ ;  /* 0x00000180120e7890 */ /* 0x000fe2000fffe03f */
[----:B------:R-:W-:Y:S01]  /*2a30*/  @!P2 VIADD R0, R0, 0x28c60 ;  /* 0x00028c600000a836 */ /* 0x000fe20000000000 */
[----:B------:R-:W-:-:S04]  /*2a40*/  UMOV UR15, 0x40000040 ;  /* 0x40000040000f7882 */ /* 0x000fc80000000000 */
[----:B------:R-:W-:Y:S01]  /*2a50*/  @!P2 PRMT R0, RZ, 0x654, R0 ;  /* 0x00000654ff00a816 */ /* 0x000fe20000000000 */
        /* <DEDUP_REMOVED lines=16> */
.L_x_4939:
        /* <DEDUP_REMOVED lines=140> */
[----:B------:R-:W-:-:S02]  /*3420*/  IMAD.MOV.U32 R0, RZ, RZ, RZ ;  /* 0x000000ffff007224 */ /* 0x000fc400078e00ff */
[----:B------:R-:W-:Y:S01]  /*3430*/  IMAD.MOV.U32 R3, RZ, RZ, RZ ;  /* 0x000000ffff037224 */ /* 0x000fe200078e00ff */
[----:B------:R-:W-:Y:S06]  /*3440*/  BAR.ARV 0xf, 0x100 ;  /* 0x03c4000000007b1d */ /* 0x000fec0000002000 */
[----:B------:R-:W-:Y:S05]  /*3450*/  BRA `(.L_x_4936) ;  /* 0x0000009800a47947 */ /* 0x000fea0003800000 */
.L_x_4929:
[----:B------:R-:W-:Y:S01]  /*3460*/  ULDC UR4, c[0x0][0x448] ;  /* 0x0001120000047ab9 */ /* 0x000fe20000000800 */
[----:B------:R-:W-:Y:S02]  /*3470*/  UIADD3 UR7, UR40, 0x3f, URZ ;  /* 0x0000003f28077890 */ /* 0x000fe4000fffe03f */
[----:B------:R-:W-:Y:S01]  /*3480*/  UISETP.NE.AND UP0, UPT, UR4, 0x1, UPT ;  /* 0x000000010400788c */ /* 0x000fe2000bf05270 */
[----:B------:R-:W-:Y:S02]  /*3490*/  ULDC UR11, c[0x0][0x288] ;  /* 0x0000a200000b7ab9 */ /* 0x000fe40000000800 */
[----:B------:R-:W-:Y:S01]  /*34a0*/  ULDC.64 UR4, c[0x0][0x9e0] ;  /* 0x0002780000047ab9 */ /* 0x000fe20000000a00 */
[----:B------:R-:W-:Y:S02]  /*34b0*/  UIADD3 UR10, -UR11, 0x1, URZ ;  /* 0x000000010b0a7890 */ /* 0x000fe4000fffe13f */
[----:B------:R-:W-:Y:S02]  /*34c0*/  UISETP.GE.AND UP1, UPT, UR5, 0x1, UPT ;  /* 0x000000010500788c */ /* 0x000fe4000bf26270 */
[----:B------:R-:W-:-:S03]  /*34d0*/  UIMAD UR10, UR49, UR6, UR10 ;  /* 0x00000006310a72a4 */ /* 0x000fc6000f8e020a */
[----:B------:R-:W-:Y:S01]  /*34e0*/  @UP0 ULDC UR8, c[0x0][0x44c] ;  /* 0x0001130000080ab9 */ /* 0x000fe20000000800 */
[----:B------:R-:W-:Y:S01]  /*34f0*/  PLOP3.LUT P1, PT, PT, PT, UP1, 0x80, 0x0 ;  /* 0x000000000000781c */ /* 0x000fe20003f2f018 */
[----:B------:R-:W-:Y:S01]  /*3500*/  UIMAD.WIDE.U32 UR8, UR7, UR8, URZ ;  /* 0x00000008070872a5 */ /* 0x000fe2000f8e003f */
[----:B------:R-:W-:-:S03]  /*3510*/  @UP0 ULDC UR12, c[0x0][0x450] ;  /* 0x00011400000c0ab9 */ /* 0x000fc60000000800 */
[----:B------:R-:W-:-:S04]  /*3520*/  @UP0 USHF.R.U32.HI UR7, URZ, UR12, UR9 ;  /* 0x0000000c3f070299 */ /* 0x000fc80008011609 */
[----:B------:R-:W-:-:S04]  /*3530*/  UIADD3 UR8, UR10, UR7, URZ ;  /* 0x000000070a087290 */ /* 0x000fc8000fffe03f */
        /* <DEDUP_REMOVED lines=12> */
.L_x_4946:
[----:B------:R-:W-:-:S11]  /*3600*/  UISETP.NE.AND UP1, UPT, UR5, 0x1, UPT ;  /* 0x000000010500788c */ /* 0x000fd6000bf25270 */
[----:B------:R-:W-:Y:S02]  /*3610*/  @UP1 ULDC.64 UR12, c[0x0][0x9e8] ;  /* 0x00027a00000c1ab9 */ /* 0x000fe40000000a00 */
[----:B------:R-:W-:-:S04]  /*3620*/  UIMAD.WIDE.U32 UR8, UR7, UR12, URZ ;  /* 0x0000000c070872a5 */ /* 0x000fc8000f8e003f */
[----:B------:R-:W-:-:S12]  /*3630*/  @UP1 USHF.R.U32.HI UR7, URZ, UR13, UR9 ;  /* 0x0000000d3f071299 */ /* 0x000fd80008011609 */
.L_x_4947:
[----:B------:R-:W-:-:S04]  /*3640*/  UIMAD UR7, UR7, UR5, UR5 ;  /* 0x00000005070772a4 */ /* 0x000fc8000f8e0205 */
[----:B------:R-:W-:-:S04]  /*3650*/  UISETP.LT.AND UP1, UPT, UR4, UR7, UPT ;  /* 0x000000070400728c */ /* 0x000fc8000bf21270 */
[----:B------:R-:W-:-:S12]  /*3660*/  USEL UR4, UR4, UR7, UP1 ;  /* 0x0000000704047287 */ /* 0x000fd80008800000 */
.L_x_4945:
[----:B------:R-:W-:Y:S01]  /*3670*/  UIADD3 UR4, UR4, 0x3f, URZ ;  /* 0x0000003f04047890 */ /* 0x000fe2000fffe03f */
[----:B------:R-:W-:Y:S01]  /*3680*/  @UP0 ULDC UR8, c[0x0][0x44c] ;  /* 0x0001130000080ab9 */ /* 0x000fe20000000800 */
[----:B------:R-:W-:Y:S02]  /*3690*/  @UP0 ULDC UR12, c[0x0][0x450] ;  /* 0x00011400000c0ab9 */ /* 0x000fe40000000800 */
[----:B------:R-:W-:Y:S02]  /*36a0*/  USHF.R.S32.HI UR7, URZ, 0x1f, UR4 ;  /* 0x0000001f3f077899 */ /* 0x000fe40008011404 */
[----:B------:R-:W-:Y:S02]  /*36b0*/  UIMAD.WIDE.U32 UR8, UR40, UR8, URZ ;  /* 0x00000008280872a5 */ /* 0x000fe4000f8e003f */
[----:B------:R-:W-:Y:S01]  /*36c0*/  UMOV UR10, UR40 ;  /* 0x00000028000a7c82 */ /* 0x000fe20008000000 */
[----:B------:R-:W-:Y:S02]  /*36d0*/  ULEA.HI UR7, UR7, UR4, URZ, 0x6 ;  /* 0x0000000407077291 */ /* 0x000fe4000f8f303f */
[----:B------:R-:W-:-:S02]  /*36e0*/  UIMAD UR4, UR49, UR6, -UR11 ;  /* 0x00000006310472a4 */ /* 0x000fc4000f8e0a0b */
[----:B------:R-:W-:Y:S02]  /*36f0*/  @UP0 USHF.R.U32.HI UR10, URZ, UR12, UR9 ;  /* 0x0000000c3f0a0299 */ /* 0x000fe40008011609 */
[----:B------:R-:W-:Y:S02]  /*3700*/  USHF.R.S32.HI UR7, URZ, 0x6, UR7 ;  /* 0x000000063f077899 */ /* 0x000fe40008011407 */
[----:B------:R-:W-:Y:S01]  /*3710*/  UIADD3 UR4, UR4, UR10, URZ ;  /* 0x0000000a04047290 */ /* 0x000fe2000fffe03f */
[----:B------:R-:W-:Y:S01]  /*3720*/  ULDC UR6, c[0x0][0x9dc] ;  /* 0x0002770000067ab9 */ /* 0x000fe20000000800 */
[----:B------:R-:W-:Y:S02]  /*3730*/  UISETP.LT.AND UP0, UPT, UR50, UR7, UPT ;  /* 0x000000073200728c */ /* 0x000fe4000bf01270 */
[----:B------:R-:W-:Y:S02]  /*3740*/  UIADD3 UR6, UR4, -UR6, URZ ;  /* 0x8000000604067290 */ /* 0x000fe4000fffe03f */
[----:B------:R-:W-:-:S04]  /*3750*/  USEL UR50, UR50, UR7, UP0 ;  /* 0x0000000732327287 */ /* 0x000fc80008000000 */
[----:B------:R-:W-:Y:S01]  /*3760*/  IMAD.U32 R3, RZ, RZ, UR6 ;  /* 0x00000006ff037e24 */ /* 0x000fe2000f8e00ff */
[----:B------:R-:W-:Y:S07]  /*3770*/  @!P1 BRA `(.L_x_4948) ;  /* 0x0000000000409947 */ /* 0x000fee0003800000 */
        /* <DEDUP_REMOVED lines=10> */
.L_x_4949:
[----:B------:R-:W-:-:S11]  /*3820*/  UISETP.NE.AND UP0, UPT, UR5, 0x1, UPT ;  /* 0x000000010500788c */ /* 0x000fd6000bf05270 */
[----:B------:R-:W-:Y:S02]  /*3830*/  @UP0 ULDC.64 UR8, c[0x0][0x9e8] ;  /* 0x00027a0000080ab9 */ /* 0x000fe40000000a00 */
[----:B------:R-:W-:-:S04]  /*3840*/  UIMAD.WIDE.U32 UR6, UR4, UR8, URZ ;  /* 0x00000008040672a5 */ /* 0x000fc8000f8e003f */
[----:B------:R-:W-:-:S12]  /*3850*/  @UP0 USHF.R.U32.HI UR4, URZ, UR9, UR7 ;  /* 0x000000093f040299 */ /* 0x000fd80008011607 */
.L_x_4950:
[----:B------:R-:W-:-:S06]  /*3860*/  UIMAD UR4, UR4, UR5, URZ ;  /* 0x00000005040472a4 */ /* 0x000fcc000f8e023f */
[----:B------:R-:W-:-:S07]  /*3870*/  VIMNMX R3, R3, UR4, !PT ;  /* 0x0000000403037c48 */ /* 0x000fce000ffe0100 */
.L_x_4948:
        /* <DEDUP_REMOVED lines=16> */
[----:B------:R-:W-:Y:S02]  /*3980*/  ISETP.LT.AND P1, PT, R186, UR50, PT ;  /* 0x00000032ba007c0c */ /* 0x000fe4000bf21270 */
        /* <DEDUP_REMOVED lines=68> */
[----:B------:R-:W-:-:S04]  /*3dd0*/  ULOP3.LUT UR5, UR5, 0x3fff, URZ, 0xc0, !UPT ;  /* 0x00003fff05057892 */ /* 0x000fc8000f8ec03f */
[----:B------:R-:W-:-:S04]  /*3de0*/  ULOP3.LUT UR48, UR5, 0x2000000, URZ, 0xfc, !UPT ;  /* 0x0200000005307892 */ /* 0x000fc8000f8efc3f */
        /* <DEDUP_REMOVED lines=17> */
.L_x_4951:
        /* <DEDUP_REMOVED lines=9> */
.L_x_5158:
[----:B------:R-:W-:Y:S05]  /*3f90*/  @!P3 BRA `(.L_x_4953) ;  /* 0x000000000004b947 */ /* 0x000fea0003800000 */
[----:B------:R-:W-:Y:S01]  /*3fa0*/  BPT.TRAP 0x1 ;  /* 0x000000040000795c */ /* 0x000fe20000300000 */
.L_x_4953:
[----:B------:R-:W-:Y:S02]  /*3fb0*/  IMAD.U32 R7, RZ, RZ, UR36 ;  /* 0x00000024ff077e24 */ /* 0x000fe4000f8e00ff */
[----:B------:R-:W-:-:S03]  /*3fc0*/  IMAD.U32 R10, RZ, RZ, UR37 ;  /* 0x00000025ff0a7e24 */ /* 0x000fc6000f8e00ff */
[----:B------:R-:W-:Y:S02]  /*3fd0*/  LEA R7, R7, UR43, 0x3 ;  /* 0x0000002b07077c11 */ /* 0x000fe4000f8e18ff */
[----:B------:R-:W-:-:S04]  /*3fe0*/  SHF.L.U32 R10, R10, 0x1f, RZ ;  /* 0x0000001f0a0a7819 */ /* 0x000fc800000006ff */
[----:B------:R1:W2:Y:S01]  /*3ff0*/  SYNCS.PHASECHK.TRANS64.TRYWAIT P0, [R7+URZ+0x28c30], R10 ;  /* 0x028c300a070075a7 */ /* 0x0002a2000800017f */
[----:B------:R-:W-:Y:S05]  /*4000*/  @!P3 BRA `(.L_x_4954) ;  /* 0x000000000004b947 */ /* 0x000fea0003800000 */
[----:B------:R-:W-:Y:S01]  /*4010*/  BPT.TRAP 0x1 ;  /* 0x000000040000795c */ /* 0x000fe20000300000 */
.L_x_4954:
[----:B--2---:R-:W-:Y:S05]  /*4020*/  @P0 BRA `(.L_x_4955) ;  /* 0x0000000000080947 */ /* 0x004fea0003800000 */
[----:B------:R-:W2:Y:S02]  /*4030*/  SYNCS.PHASECHK.TRANS64.TRYWAIT P0, [R7+URZ+0x28c30], R10 ;  /* 0x028c300a070075a7 */ /* 0x000ea4000800017f */
[----:B--2---:R-:W-:Y:S05]  /*4040*/  @!P0 BRA `(.L_x_4956) ;  /* 0x0000011000b88947 */ /* 0x004fea0003800000 */
.L_x_4955:
        /* <DEDUP_REMOVED lines=15> */
[----:B------:R-:W0:Y:S01]  /*4140*/  LDC R3, c[0x0][0x448] ;  /* 0x00011200ff037b82 */ /* 0x000e220000000800 */
[----:B------:R-:W-:Y:S01]  /*4150*/  UMOV UR7, 0x40000040 ;  /* 0x4000004000077882 */ /* 0x000fe20000000000 */
[----:B------:R-:W-:Y:S01]  /*4160*/  UMOV UR5, 0x40000040 ;  /* 0x4000004000057882 */ /* 0x000fe20000000000 */
[----:B------:R-:W-:Y:S01]  /*4170*/  ULOP3.LUT UR4, UR4, 0x3fff, URZ, 0xc0, !UPT ;  /* 0x00003fff04047892 */ /* 0x000fe2000f8ec03f */
[----:B------:R-:W-:Y:S01]  /*4180*/  UMOV UR11, 0x40000040 ;  /* 0x40000040000b7882 */ /* 0x000fe20000000000 */
[----:B------:R-:W-:-:S02]  /*4190*/  UMOV UR9, 0x40000040 ;  /* 0x4000004000097882 */ /* 0x000fc40000000000 */
[----:B------:R-:W-:Y:S01]  /*41a0*/  ULEA UR18, UR36, UR18, 0x9 ;  /* 0x0000001224127291 */ /* 0x000fe2000f8e483f */
[----:B------:R-:W3:Y:S01]  /*41b0*/  LDC.64 R8, c[0x0][0x9e0] ;  /* 0x00027800ff087b82 */ /* 0x000ee20000000a00 */
        /* <DEDUP_REMOVED lines=10> */
[----:B0-----:R-:W-:Y:S01]  /*4260*/  ISETP.NE.AND P5, PT, R3, 0x1, PT ;  /* 0x000000010300780c */ /* 0x001fe20003fa5270 */
[----:B------:R-:W-:Y:S01]  /*4270*/  VIADD R3, R185, UR40 ;  /* 0x00000028b9037c36 */ /* 0x000fe20008000000 */
[----:B------:R-:W-:Y:S01]  /*4280*/  ULEA UR18, UR50, 0xffffffc0, 0x6 ;  /* 0xffffffc032127891 */ /* 0x000fe2000f8e303f */
[----:B---3--:R-:W-:-:S10]  /*4290*/  ISETP.GE.AND P6, PT, R9, 0x1, PT ;  /* 0x000000010900780c */ /* 0x008fd40003fc6270 */
[----:B------:R-:W0:Y:S08]  /*42a0*/  @P5 LDC R4, c[0x0][0x44c] ;  /* 0x00011300ff045b82 */ /* 0x000e300000000800 */
[----:B------:R-:W3:Y:S01]  /*42b0*/  @P5 LDC R6, c[0x0][0x450] ;  /* 0x00011400ff065b82 */ /* 0x000ee20000000800 */
[----:B0-----:R-:W-:-:S04]  /*42c0*/  @P5 IMAD.HI.U32 R5, R3, R4, RZ ;  /* 0x0000000403055227 */ /* 0x001fc800078e00ff */
[----:B------:R-:W-:Y:S02]  /*42d0*/  IMAD.MOV.U32 R4, RZ, RZ, R3 ;  /* 0x000000ffff047224 */ /* 0x000fe400078e0003 */
[----:B------:R-:W-:Y:S01]  /*42e0*/  @!P4 VIADD R3, R7, 0x28c40 ;  /* 0x00028c400703c836 */ /* 0x000fe20000000000 */
[----:B---3--:R-:W-:-:S04]  /*42f0*/  @P5 SHF.R.U32.HI R4, RZ, R6, R5 ;  /* 0x00000006ff045219 */ /* 0x008fc80000011605 */
[----:B------:R-:W-:Y:S01]  /*4300*/  @!P4 PRMT R3, RZ, 0x654, R3 ;  /* 0x00000654ff03c816 */ /* 0x000fe20000000003 */
[----:B------:R-:W0:Y:S01]  /*4310*/  SHFL.IDX PT, R12, R4, RZ, 0x1c1f ;  /* 0x001c1fff040c7589 */ /* 0x000e2200000e0000 */
[----:B------:R-:W-:Y:S02]  /*4320*/  WARPGROUP.DEPBAR.LE gsb0, 0x0 ;  /* 0x00008000000079c5 */ /* 0x000fe40000010000 */
[----:B------:R-:W-:-:S06]  /*4330*/  WARPGROUP.ARRIVE ;  /* 0x00000000000079c5 */ /* 0x000fcc0000000000 */
[----:B------:R-:W-:Y:S01]  /*4340*/  HGMMA.64x64x16.F32.BF16 R24, gdesc[UR4], R24, gsb0 ;  /* 0x00e00000041879f0 */ /* 0x000fe20008001818 */
[----:B------:R-:W-:Y:S02]  /*4350*/  UMOV UR6, 0xffffffc0 ;  /* 0xffffffc000067882 */ /* 0x000fe40000000000 */
[----:B------:R-:W-:Y:S01]  /*4360*/  UIMAD UR6, UR50, UR6, 0x41 ;  /* 0x00000041320674a4 */ /* 0x000fe2000f8e0206 */
[----:B------:R-:W-:Y:S02]  /*4370*/  WARPGROUP.DEPBAR.LE gsb0, 0x0 ;  /* 0x00008000000079c5 */ /* 0x000fe40000010000 */
[----:B------:R-:W-:-:S06]  /*4380*/  WARPGROUP.ARRIVE ;  /* 0x00000000000079c5 */ /* 0x000fcc0000000000 */
[----:B------:R-:W-:Y:S01]  /*4390*/  HGMMA.64x64x16.F32.BF16 R24, gdesc[UR8], R24, gsb0 ;  /* 0x00e00000081879f0 */ /* 0x000fe20008001818 */
[----:B------:R-:W-:Y:S02]  /*43a0*/  ULDC UR11, c[0x0][0x2f0] ;  /* 0x0000bc00000b7ab9 */ /* 0x000fe40000000800 */
[----:B------:R-:W-:Y:S02]  /*43b0*/  UIMAD UR10, UR49, UR11, UR6 ;  /* 0x0000000b310a72a4 */ /* 0x000fe4000f8e0206 */
[----:B------:R-:W-:Y:S02]  /*43c0*/  UIMAD UR7, UR49, UR11, -UR18 ;  /* 0x0000000b310772a4 */ /* 0x000fe4000f8e0a12 */
[----:B------:R-:W-:-:S04]  /*43d0*/  UIADD3 UR6, UR6, -0x1, URZ ;  /* 0xffffffff06067890 */ /* 0x000fc8000fffe03f */
[----:B------:R-:W-:Y:S01]  /*43e0*/  IADD3 R11, -R2, UR7, RZ ;  /* 0x00000007020b7c10 */ /* 0x000fe2000fffe1ff */
[----:B------:R-:W-:Y:S02]  /*43f0*/  WARPGROUP.DEPBAR.LE gsb0, 0x0 ;  /* 0x00008000000079c5 */ /* 0x000fe40000010000 */
[----:B------:R-:W-:-:S06]  /*4400*/  WARPGROUP.ARRIVE ;  /* 0x00000000000079c5 */ /* 0x000fcc0000000000 */
[----:B------:R-:W-:Y:S01]  /*4410*/  HGMMA.64x64x16.F32.BF16 R24, gdesc[UR12], R24, gsb0 ;  /* 0x00e000000c1879f0 */ /* 0x000fe20008001818 */
[----:B------:R-:W-:Y:S01]  /*4420*/  ULDC UR14, c[0x0][0x288] ;  /* 0x0000a200000e7ab9 */ /* 0x000fe20000000800 */
[----:B------:R-:W-:Y:S01]  /*4430*/  ULDC UR15, c[0x0][0x9dc] ;  /* 0x00027700000f7ab9 */ /* 0x000fe20000000800 */
[----:B------:R-:W-:Y:S02]  /*4440*/  WARPGROUP.DEPBAR.LE gsb0, 0x0 ;  /* 0x00008000000079c5 */ /* 0x000fe40000010000 */
[----:B------:R3:W-:Y:S02]  /*4450*/  @!P4 SYNCS.ARRIVE.TRANS64.RED.A1T0 RZ, [R3+URZ], RZ ;  /* 0x000000ff03ffc9a7 */ /* 0x0007e4000810043f */
[----:B---3--:R-:W-:Y:S01]  /*4460*/  IMAD.U32 R3, RZ, RZ, UR10 ;  /* 0x0000000aff037e24 */ /* 0x008fe2000f8e00ff */
[----:B------:R-:W-:-:S04]  /*4470*/  ULOP3.LUT UR10, URZ, UR15, URZ, 0x33, !UPT ;  /* 0x0000000f3f0a7292 */ /* 0x000fc8000f8e333f */
[----:B------:R-:W-:-:S05]  /*4480*/  IADD3 R3, R3, -UR14, -R2 ;  /* 0x8000000e03037c10 */ /* 0x000fca000fffe802 */
[C---:B------:R-:W-:Y:S02]  /*4490*/  IMAD.IADD R14, R3.reuse, 0x1, R8 ;  /* 0x00000001030e7824 */ /* 0x040fe400078e0208 */
[----:B------:R-:W-:-:S03]  /*44a0*/  VIADD R13, R3, UR10 ;  /* 0x0000000a030d7c36 */ /* 0x000fc60008000000 */
[----:B0-----:R-:W-:Y:S01]  /*44b0*/  VIADDMNMX R6, R12, R14, R11, PT ;  /* 0x0000000e0c067246 */ /* 0x001fe2000380010b */
[----:B------:R-:W-:Y:S01]  /*44c0*/  IMAD.IADD R3, R13, 0x1, R12 ;  /* 0x000000010d037824 */ /* 0x000fe200078e020c */
[----:B------:R-:W-:Y:S06]  /*44d0*/  @!P6 BRA `(.L_x_4957) ;  /* 0x000000000058e947 */ /* 0x000fec0003800000 */
[----:B------:R-:W-:Y:S01]  /*44e0*/  IMAD.U32 R5, RZ, RZ, UR49 ;  /* 0x00000031ff057e24 */ /* 0x000fe2000f8e00ff */
[----:B------:R-:W-:Y:S03]  /*44f0*/  BSSY B0, `(.L_x_4958) ;  /* 0x0000010000007945 */ /* 0x000fe60003800000 */
[----:B------:R-:W-:-:S04]  /*4500*/  IMAD R5, R5, UR11, R12 ;  /* 0x0000000b05057c24 */ /* 0x000fc8000f8e020c */
[----:B------:R-:W-:-:S05]  /*4510*/  VIADD R5, R5, -UR14 ;  /* 0x8000000e05057c36 */ /* 0x000fca0008000000 */
        /* <DEDUP_REMOVED lines=9> */
.L_x_4959:
[----:B------:R-:W-:-:S13]  /*45b0*/  ISETP.NE.AND P0, PT, R9, 0x1, PT ;  /* 0x000000010900780c */ /* 0x000fda0003f05270 */
[----:B------:R-:W0:Y:S02]  /*45c0*/  @P0 LDC.64 R20, c[0x0][0x9e8] ;  /* 0x00027a00ff140b82 */ /* 0x000e240000000a00 */
[----:B0-----:R-:W-:-:S05]  /*45d0*/  @P0 IMAD.HI.U32 R12, R5, R20, RZ ;  /* 0x00000014050c0227 */ /* 0x001fca00078e00ff */
[----:B------:R-:W-:-:S07]  /*45e0*/  @P0 SHF.R.U32.HI R5, RZ, R21, R12 ;  /* 0x00000015ff050219 */ /* 0x000fce000001160c */
.L_x_4960:
[----:B------:R-:W-:Y:S05]  /*45f0*/  BSYNC B0 ;  /* 0x0000000000007941 */ /* 0x000fea0003800000 */
.L_x_4958:
[----:B------:R-:W-:-:S04]  /*4600*/  IMAD R5, R5, R9, -UR18 ;  /* 0x8000001205057e24 */ /* 0x000fc8000f8e0209 */
[----:B------:R-:W-:-:S05]  /*4610*/  IMAD.IADD R12, R5, 0x1, -R2 ;  /* 0x00000001050c7824 */ /* 0x000fca00078e0a02 */
[----:B------:R-:W-:Y:S02]  /*4620*/  VIMNMX R3, R3, R12, !PT ;  /* 0x0000000c03037248 */ /* 0x000fe40007fe0100 */
[----:B------:R-:W-:-:S07]  /*4630*/  VIADDMNMX R6, R12, R9, R6, PT ;  /* 0x000000090c067246 */ /* 0x000fce0003800106 */
.L_x_4957:
[----:B------:R-:W-:Y:S01]  /*4640*/  UISETP.GE.AND UP0, UPT, UR6, 0x1, UPT ;  /* 0x000000010600788c */ /* 0x000fe2000bf06270 */
[----:B------:R-:W0:Y:S01]  /*4650*/  SHFL.IDX PT, R12, R4, 0x1, 0x1c1f ;  /* 0x003c1f00040c7f89 */ /* 0x000e2200000e0000 */
[----:B------:R-:W-:Y:S02]  /*4660*/  UISETP.GE.AND UP1, UPT, UR6, 0x2, UPT ;  /* 0x000000020600788c */ /* 0x000fe4000bf26270 */
[----:B------:R-:W-:Y:S02]  /*4670*/  UP2UR UR10, UPR, URZ, 0x1 ;  /* 0x000000013f0a7883 */ /* 0x000fe40008000000 */
[----:B------:R-:W-:Y:S01]  /*4680*/  PLOP3.LUT P1, PT, PT, PT, UP0, 0x40, 0x0 ;  /* 0x000000000000781c */ /* 0x000fe20003f2e808 */
[----:B------:R-:W-:Y:S01]  /*4690*/  UISETP.GE.AND UP0, UPT, UR6, 0xa, UPT ;  /* 0x0000000a0600788c */ /* 0x000fe2000bf06270 */
[----:B------:R-:W-:Y:S01]  /*46a0*/  PLOP3.LUT P0, PT, PT, PT, UP1, 0x40, 0x0 ;  /* 0x000000000000781c */ /* 0x000fe20003f0e818 */
[----:B------:R-:W-:Y:S01]  /*46b0*/  UISETP.GE.AND UP3, UPT, UR6, 0x9, UPT ;  /* 0x000000090600788c */ /* 0x000fe2000bf66270 */
[C---:B------:R-:W-:Y:S01]  /*46c0*/  ISETP.GT.AND P1, PT, R3.reuse, RZ, P1 ;  /* 0x000000ff0300720c */ /* 0x040fe20000f24270 */
[----:B------:R-:W-:Y:S01]  /*46d0*/  UISETP.GE.AND UP2, UPT, UR6, 0x11, UPT ;  /* 0x000000110600788c */ /* 0x000fe2000bf46270 */
[C---:B------:R-:W-:Y:S01]  /*46e0*/  ISETP.GT.AND P0, PT, R3.reuse, 0x1, P0 ;  /* 0x000000010300780c */ /* 0x040fe20000704270 */
[----:B------:R-:W-:Y:S01]  /*46f0*/  UP2UR UR22, UPR, URZ, 0x1 ;  /* 0x000000013f167883 */ /* 0x000fe20008000000 */
[----:B------:R-:W-:Y:S01]  /*4700*/  ISETP.LT.OR P1, PT, R6, 0x1, P1 ;  /* 0x000000010600780c */ /* 0x000fe20000f21670 */
[----:B------:R-:W-:Y:S01]  /*4710*/  UP2UR UR7, UPR, URZ, 0x2 ;  /* 0x000000023f077883 */ /* 0x000fe20008000000 */
[----:B------:R-:W-:Y:S01]  /*4720*/  PLOP3.LUT P2, PT, PT, PT, UP3, 0x40, 0x0 ;  /* 0x000000000000781c */ /* 0x000fe20003f4e838 */
[----:B------:R-:W-:Y:S01]  /*4730*/  UISETP.GE.AND UP1, UPT, UR6, 0x12, UPT ;  /* 0x000000120600788c */ /* 0x000fe2000bf26270 */
[----:B------:R-:W-:Y:S01]  /*4740*/  FSEL R15, R24, -INF , !P1 ;  /* 0xff800000180f7808 */ /* 0x000fe20004800000 */
[----:B------:R-:W-:Y:S01]  /*4750*/  UP2UR UR21, UPR, URZ, 0x8 ;  /* 0x000000083f157883 */ /* 0x000fe20008000000 */
[----:B------:R-:W-:Y:S01]  /*4760*/  PLOP3.LUT P1, PT, PT, PT, UP0, 0x40, 0x0 ;  /* 0x000000000000781c */ /* 0x000fe20003f2e808 */
[----:B------:R-:W-:Y:S01]  /*4770*/  UISETP.GE.AND UP0, UPT, UR6, 0x19, UPT ;  /* 0x000000190600788c */ /* 0x000fe2000bf06270 */
[C---:B------:R-:W-:Y:S01]  /*4780*/  ISETP.LT.OR P0, PT, R6.reuse, 0x2, P0 ;  /* 0x000000020600780c */ /* 0x040fe20000701670 */
[----:B------:R-:W-:Y:S01]  /*4790*/  UP2UR UR23, UPR, URZ, 0x4 ;  /* 0x000000043f177883 */ /* 0x000fe20008000000 */
[C---:B------:R-:W-:Y:S01]  /*47a0*/  ISETP.GT.AND P1, PT, R3.reuse, 0x9, P1 ;  /* 0x000000090300780c */ /* 0x040fe20000f24270 */
[----:B------:R-:W-:Y:S01]  /*47b0*/  UP2UR UR25, UPR, URZ, 0x1 ;  /* 0x000000013f197883 */ /* 0x000fe20008000000 */
[----:B------:R-:W-:Y:S01]  /*47c0*/  ISETP.GT.AND P2, PT, R3, 0x8, P2 ;  /* 0x000000080300780c */ /* 0x000fe20001744270 */
[----:B------:R-:W-:Y:S01]  /*47d0*/  UP2UR UR24, UPR, URZ, 0x2 ;  /* 0x000000023f187883 */ /* 0x000fe20008000000 */
[----:B------:R-:W-:Y:S01]  /*47e0*/  FSEL R25, R25, -INF , !P0 ;  /* 0xff80000019197808 */ /* 0x000fe20004000000 */
[----:B------:R-:W-:Y:S01]  /*47f0*/  UISETP.GE.AND UP3, UPT, UR6, 0x31, UPT ;  /* 0x000000310600788c */ /* 0x000fe2000bf66270 */
[----:B------:R-:W-:Y:S01]  /*4800*/  PLOP3.LUT P0, PT, PT, PT, UP2, 0x40, 0x0 ;  /* 0x000000000000781c */ /* 0x000fe20003f0e828 */
[----:B------:R-:W-:Y:S01]  /*4810*/  UISETP.GE.AND UP2, UPT, UR6, 0x2a, UPT ;  /* 0x0000002a0600788c */ /* 0x000fe2000bf46270 */
[C---:B------:R-:W-:Y:S01]  /*4820*/  ISETP.LT.OR P1, PT, R6.reuse, 0xa, P1 ;  /* 0x0000000a0600780c */ /* 0x040fe20000f21670 */
[----:B------:R-:W-:Y:S01]  /*4830*/  UISETP.GE.AND UP4, UPT, UR6, 0x32, UPT ;  /* 0x000000320600788c */ /* 0x000fe2000bf86270 */
[----:B------:R-:W-:Y:S01]  /*4840*/  ISETP.LT.OR P2, PT, R6, 0x9, P2 ;  /* 0x000000090600780c */ /* 0x000fe20001741670 */
[----:B------:R-:W-:Y:S01]  /*4850*/  UISETP.GE.AND UP5, UPT, UR6, 0x39, UPT ;  /* 0x000000390600788c */ /* 0x000fe2000bfa6270 */
[----:B------:R-:W-:Y:S01]  /*4860*/  ISETP.GT.AND P0, PT, R3, 0x10, P0 ;  /* 0x000000100300780c */ /* 0x000fe20000704270 */
[----:B------:R-:W-:Y:S01]  /*4870*/  UISETP.GE.AND UP6, UPT, UR6, 0x3a, UPT ;  /* 0x0000003a0600788c */ /* 0x000fe2000bfc6270 */
[----:B------:R-:W-:-:S02]  /*4880*/  FSEL R29, R29, -INF , !P1 ;  /* 0xff8000001d1d7808 */ /* 0x000fc40004800000 */
[----:B------:R-:W-:Y:S02]  /*4890*/  FSEL R21, R28, -INF , !P2 ;  /* 0xff8000001c157808 */ /* 0x000fe40005000000 */
[----:B------:R-:W-:Y:S01]  /*48a0*/  PLOP3.LUT P1, PT, PT, PT, UP0, 0x40, 0x0 ;  /* 0x000000000000781c */ /* 0x000fe20003f2e808 */
[----:B------:R-:W-:Y:S01]  /*48b0*/  UISETP.GE.AND UP0, UPT, UR6, 0x1a, UPT ;  /* 0x0000001a0600788c */ /* 0x000fe2000bf06270 */
[----:B------:R-:W-:Y:S01]  /*48c0*/  PLOP3.LUT P2, PT, PT, PT, UP1, 0x40, 0x0 ;  /* 0x000000000000781c */ /* 0x000fe20003f4e818 */
[----:B------:R-:W-:Y:S01]  /*48d0*/  UISETP.GE.AND UP1, UPT, UR6, 0x29, UPT ;  /* 0x000000290600788c */ /* 0x000fe2000bf26270 */
[----:B------:R-:W-:Y:S01]  /*48e0*/  ISETP.LT.OR P0, PT, R6, 0x11, P0 ;  /* 0x000000110600780c */ /* 0x000fe20000701670 */
[----:B------:R-:W-:Y:S01]  /*48f0*/  UP2UR UR26, UPR, URZ, 0x1 ;  /* 0x000000013f1a7883 */ /* 0x000fe20008000000 */
[----:B------:R-:W-:Y:S02]  /*4900*/  ISETP.GT.AND P2, PT, R3, 0x11, P2 ;  /* 0x000000110300780c */ /* 0x000fe40001744270 */
[----:B------:R-:W-:-:S02]  /*4910*/  FSEL R57, R32, -INF , !P0 ;  /* 0xff80000020397808 */ /* 0x000fc40004000000 */
[----:B------:R-:W-:Y:S01]  /*4920*/  PLOP3.LUT P0, PT, PT, PT, UP0, 0x40, 0x0 ;  /* 0x000000000000781c */ /* 0x000fe20003f0e808 */
[----:B------:R-:W-:Y:S01]  /*4930*/  UISETP.GE.AND UP0, UPT, UR6, 0x21, UPT ;  /* 0x000000210600788c */ /* 0x000fe2000bf06270 */
[C---:B------:R-:W-:Y:S02]  /*4940*/  ISETP.LT.OR P2, PT, R6.reuse, 0x12, P2 ;  /* 0x000000120600780c */ /* 0x040fe40001741670 */
[----:B------:R-:W-:Y:S01]  /*4950*/  ISETP.GT.AND P1, PT, R3, 0x18, P1 ;  /* 0x000000180300780c */ /* 0x000fe20000f24270 */
[----:B------:R-:W-:Y:S01]  /*4960*/  UP2UR UR27, UPR, URZ, 0x1 ;  /* 0x000000013f1b7883 */ /* 0x000fe20008000000 */
[----:B------:R-:W-:Y:S02]  /*4970*/  FSEL R33, R33, -INF , !P2 ;  /* 0xff80000021217808 */ /* 0x000fe40005000000 */
[----:B------:R-:W-:Y:S01]  /*4980*/  PLOP3.LUT P2, PT, PT, PT, UP0, 0x40, 0x0 ;  /* 0x000000000000781c */ /* 0x000fe20003f4e808 */
[----:B------:R-:W-:Y:S01]  /*4990*/  UISETP.GE.AND UP0, UPT, UR6, 0x22, UPT ;  /* 0x000000220600788c */ /* 0x000fe2000bf06270 */
[----:B------:R-:W-:-:S02]  /*49a0*/  ISETP.LT.OR P1, PT, R6, 0x19, P1 ;  /* 0x000000190600780c */ /* 0x000fc40000f21670 */
[C---:B------:R-:W-:Y:S02]  /*49b0*/  ISETP.GT.AND P0, PT, R3.reuse, 0x19, P0 ;  /* 0x000000190300780c */ /* 0x040fe40000704270 */
[----:B------:R-:W-:Y:S02]  /*49c0*/  FSEL R59, R36, -INF , !P1 ;  /* 0xff800000243b7808 */ /* 0x000fe40004800000 */
[----:B------:R-:W-:Y:S02]  /*49d0*/  PLOP3.LUT P1, PT, PT, PT, UP0, 0x40, 0x0 ;  /* 0x000000000000781c */ /* 0x000fe40003f2e808 */
[C---:B------:R-:W-:Y:S02]  /*49e0*/  ISETP.GT.AND P2, PT, R3.reuse, 0x20, P2 ;  /* 0x000000200300780c */ /* 0x040fe40001744270 */
[----:B------:R-:W-:Y:S02]  /*49f0*/  ISETP.GT.AND P1, PT, R3, 0x21, P1 ;  /* 0x000000210300780c */ /* 0x000fe40000f24270 */
[----:B------:R-:W-:-:S02]  /*4a00*/  ISETP.LT.OR P0, PT, R6, 0x1a, P0 ;  /* 0x0000001a0600780c */ /* 0x000fc40000701670 */
[C---:B------:R-:W-:Y:S02]  /*4a10*/  ISETP.LT.OR P2, PT, R6.reuse, 0x21, P2 ;  /* 0x000000210600780c */ /* 0x040fe40001741670 */
[----:B------:R-:W-:Y:S02]  /*4a20*/  ISETP.LT.OR P1, PT, R6, 0x22, P1 ;  /* 0x000000220600780c */ /* 0x000fe40000f21670 */
[----:B------:R-:W-:Y:S02]  /*4a30*/  FSEL R37, R37, -INF , !P0 ;  /* 0xff80000025257808 */ /* 0x000fe40004000000 */
[----:B------:R-:W-:Y:S02]  /*4a40*/  FSEL R61, R40, -INF , !P2 ;  /* 0xff800000283d7808 */ /* 0x000fe40005000000 */
[----:B------:R-:W-:Y:S02]  /*4a50*/  FSEL R41, R41, -INF , !P1 ;  /* 0xff80000029297808 */ /* 0x000fe40004800000 */
[----:B------:R-:W-:-:S02]  /*4a60*/  PLOP3.LUT P0, PT, PT, PT, UP1, 0x40, 0x0 ;  /* 0x000000000000781c */ /* 0x000fc40003f0e818 */
[----:B------:R-:W-:Y:S02]  /*4a70*/  PLOP3.LUT P2, PT, PT, PT, UP2, 0x40, 0x0 ;  /* 0x000000000000781c */ /* 0x000fe40003f4e828 */
[----:B------:R-:W-:Y:S02]  /*4a80*/  PLOP3.LUT P1, PT, PT, PT, UP3, 0x40, 0x0 ;  /* 0x000000000000781c */ /* 0x000fe40003f2e838 */
[C---:B------:R-:W-:Y:S02]  /*4a90*/  ISETP.GT.AND P0, PT, R3.reuse, 0x28, P0 ;  /* 0x000000280300780c */ /* 0x040fe40000704270 */
        /* <DEDUP_REMOVED lines=13> */
[----:B------:R-:W-:Y:S01]  /*4b70*/  ISETP.GT.AND P1, PT, R3, 0x39, P1 ;  /* 0x000000390300780c */ /* 0x000fe20000f24270 */
[----:B0-----:R-:W-:Y:S01]  /*4b80*/  IMAD.IADD R3, R13, 0x1, R12 ;  /* 0x000000010d037824 */ /* 0x001fe200078e020c */
[----:B------:R-:W-:-:S02]  /*4b90*/  ISETP.LT.OR P0, PT, R6, 0x32, P0 ;  /* 0x000000320600780c */ /* 0x000fc40000701670 */
[C---:B------:R-:W-:Y:S02]  /*4ba0*/  ISETP.LT.OR P2, PT, R6.reuse, 0x39, P2 ;  /* 0x000000390600780c */ /* 0x040fe40001741670 */
[----:B------:R-:W-:Y:S02]  /*4bb0*/  ISETP.LT.OR P1, PT, R6, 0x3a, P1 ;  /* 0x0000003a0600780c */ /* 0x000fe40000f21670 */
[----:B------:R-:W-:Y:S02]  /*4bc0*/  VIADDMNMX R4, R12, R14, R11, PT ;  /* 0x0000000e0c047246 */ /* 0x000fe4000380010b */
[----:B------:R-:W-:Y:S02]  /*4bd0*/  FSEL R49, R49, -INF , !P0 ;  /* 0xff80000031317808 */ /* 0x000fe40004000000 */
[----:B------:R-:W-:Y:S02]  /*4be0*/  FSEL R67, R52, -INF , !P2 ;  /* 0xff80000034437808 */ /* 0x000fe40005000000 */
[----:B------:R-:W-:Y:S01]  /*4bf0*/  FSEL R53, R53, -INF , !P1 ;  /* 0xff80000035357808 */ /* 0x000fe20004800000 */
        /* <DEDUP_REMOVED lines=14> */
.L_x_4963:
[----:B------:R-:W-:-:S13]  /*4ce0*/  ISETP.NE.AND P0, PT, R9, 0x1, PT ;  /* 0x000000010900780c */ /* 0x000fda0003f05270 */
[----:B------:R-:W0:Y:S02]  /*4cf0*/  @P0 LDC.64 R12, c[0x0][0x9e8] ;  /* 0x00027a00ff0c0b82 */ /* 0x000e240000000a00 */
[----:B0-----:R-:W-:-:S05]  /*4d00*/  @P0 IMAD.HI.U32 R6, R5, R12, RZ ;  /* 0x0000000c05060227 */ /* 0x001fca00078e00ff */
[----:B------:R-:W-:-:S07]  /*4d10*/  @P0 SHF.R.U32.HI R5, RZ, R13, R6 ;  /* 0x0000000dff050219 */ /* 0x000fce0000011606 */
.L_x_4964:
[----:B------:R-:W-:Y:S05]  /*4d20*/  BSYNC B0 ;  /* 0x0000000000007941 */ /* 0x000fea0003800000 */
.L_x_4962:
[----:B------:R-:W-:-:S04]  /*4d30*/  IMAD R5, R5, R9, -UR18 ;  /* 0x8000001205057e24 */ /* 0x000fc8000f8e0209 */
[----:B------:R-:W-:-:S05]  /*4d40*/  IMAD.IADD R6, R5, 0x1, -R2 ;  /* 0x0000000105067824 */ /* 0x000fca00078e0a02 */
[----:B------:R-:W-:Y:S02]  /*4d50*/  VIMNMX R3, R3, R6, !PT ;  /* 0x0000000603037248 */ /* 0x000fe40007fe0100 */
[----:B------:R-:W-:-:S07]  /*4d60*/  VIADDMNMX R4, R6, R9, R4, PT ;  /* 0x0000000906047246 */ /* 0x000fce0003800104 */
.L_x_4961:
[----:B------:R-:W-:Y:S01]  /*4d70*/  FMNMX.FTZ R5, R15, R25, !PT ;  /* 0x000000190f057209 */ /* 0x000fe20007810000 */
[----:B------:R-:W-:Y:S01]  /*4d80*/  UP2UR UR6, UPR, URZ, 0x4 ;  /* 0x000000043f067883 */ /* 0x000fe20008000000 */
[----:B------:R-:W-:Y:S01]  /*4d90*/  BAR.SYNC.DEFER_BLOCKING 0xf, 0x100 ;  /* 0x03c4000000007b1d */ /* 0x000fe20000010000 */
[----:B------:R-:W-:Y:S01]  /*4da0*/  UISETP.NE.AND UP2, UPT, UR7, URZ, UPT ;  /* 0x0000003f0700728c */ /* 0x000fe2000bf45270 */
[----:B------:R-:W-:Y:S01]  /*4db0*/  FMNMX.FTZ R5, R21, R5, !PT ;  /* 0x0000000515057209 */ /* 0x000fe20007810000 */
[----:B------:R-:W-:Y:S02]  /*4dc0*/  UP2UR UR7, UPR, URZ, 0x8 ;  /* 0x000000083f077883 */ /* 0x000fe40008000000 */
[----:B------:R-:W-:Y:S01]  /*4dd0*/  UISETP.NE.AND UP3, UPT, UR10, URZ, UPT ;  /* 0x0000003f0a00728c */ /* 0x000fe2000bf65270 */
[----:B------:R-:W-:Y:S01]  /*4de0*/  FMNMX.FTZ R5, R29, R5, !PT ;  /* 0x000000051d057209 */ /* 0x000fe20007810000 */
[----:B------:R-:W-:Y:S01]  /*4df0*/  UP2UR UR18, UPR, URZ, 0x10 ;  /* 0x000000103f127883 */ /* 0x000fe20008000000 */
[----:B------:R-:W-:Y:S01]  /*4e00*/  PLOP3.LUT P0, PT, PT, PT, UP2, 0x40, 0x0 ;  /* 0x000000000000781c */ /* 0x000fe20003f0e828 */
[----:B------:R-:W-:Y:S01]  /*4e10*/  ULDC UR10, c[0x0][0x988] ;  /* 0x00026200000a7ab9 */ /* 0x000fe20000000800 */
[----:B------:R-:W-:Y:S01]  /*4e20*/  FMNMX.FTZ R5, R57, R5, !PT ;  /* 0x0000000539057209 */ /* 0x000fe20007810000 */
[----:B------:R-:W-:Y:S01]  /*4e30*/  UP2UR UR19, UPR, URZ, 0x20 ;  /* 0x000000203f137883 */ /* 0x000fe20008000000 */
[----:B------:R-:W-:Y:S01]  /*4e40*/  PLOP3.LUT P1, PT, PT, PT, UP3, 0x40, 0x0 ;  /* 0x000000000000781c */ /* 0x000fe20003f2e838 */
[----:B------:R-:W-:Y:S01]  /*4e50*/  UISETP.NE.AND UP4, UPT, UR21, URZ, UPT ;  /* 0x0000003f1500728c */ /* 0x000fe2000bf85270 */
[----:B------:R-:W-:Y:S01]  /*4e60*/  FMNMX.FTZ R5, R33, R5, !PT ;  /* 0x0000000521057209 */ /* 0x000fe20007810000 */
[----:B------:R-:W-:Y:S01]  /*4e70*/  UISETP.NE.AND UP5, UPT, UR22, URZ, UPT ;  /* 0x0000003f1600728c */ /* 0x000fe2000bfa5270 */
[----:B------:R-:W-:Y:S01]  /*4e80*/  ISETP.GT.AND P1, PT, R3, RZ, P1 ;  /* 0x000000ff0300720c */ /* 0x000fe20000f24270 */
[----:B------:R-:W-:Y:S01]  /*4e90*/  UISETP.NE.AND UP2, UPT, UR23, URZ, UPT ;  /* 0x0000003f1700728c */ /* 0x000fe2000bf45270 */
[----:B------:R-:W-:Y:S01]  /*4ea0*/  FMNMX.FTZ R5, R59, R5, !PT ;  /* 0x000000053b057209 */ /* 0x000fe20007810000 */
[----:B------:R-:W-:Y:S01]  /*4eb0*/  UISETP.NE.AND UP3, UPT, UR24, URZ, UPT ;  /* 0x0000003f1800728c */ /* 0x000fe2000bf65270 */
[----:B------:R-:W-:Y:S01]  /*4ec0*/  ISETP.LT.OR P1, PT, R4, 0x1, P1 ;  /* 0x000000010400780c */ /* 0x000fe20000f21670 */
[----:B------:R-:W-:Y:S01]  /*4ed0*/  UP2UR UR20, UPR, URZ, 0x40 ;  /* 0x000000403f147883 */ /* 0x000fe20008000000 */
[----:B------:R-:W-:Y:S01]  /*4ee0*/  FMNMX.FTZ R5, R37, R5, !PT ;  /* 0x0000000525057209 */ /* 0x000fe20007810000 */
[----:B------:R-:W-:Y:S01]  /*4ef0*/  UISETP.NE.AND UP6, UPT, UR27, URZ, UPT ;  /* 0x0000003f1b00728c */ /* 0x000fe2000bfc5270 */
[----:B------:R-:W-:-:S02]  /*4f00*/  FSEL R26, R26, -INF , !P1 ;  /* 0xff8000001a1a7808 */ /* 0x000fc40004800000 */
[----:B------:R-:W-:Y:S02]  /*4f10*/  FMNMX.FTZ R5, R61, R5, !PT ;  /* 0x000000053d057209 */ /* 0x000fe40007810000 */
[----:B------:R-:W-:Y:S01]  /*4f20*/  PLOP3.LUT P1, PT, PT, PT, UP5, 0x40, 0x0 ;  /* 0x000000000000781c */ /* 0x000fe20003f2e858 */
[----:B------:R-:W-:Y:S01]  /*4f30*/  UISETP.NE.AND UP5, UPT, UR26, URZ, UPT ;  /* 0x0000003f1a00728c */ /* 0x000fe2000bfa5270 */
[----:B------:R-:W-:Y:S02]  /*4f40*/  FMNMX.FTZ R5, R41, R5, !PT ;  /* 0x0000000529057209 */ /* 0x000fe40007810000 */
[----:B------:R-:W-:Y:S02]  /*4f50*/  ISETP.GT.AND P0, PT, R3, 0x1, P0 ;  /* 0x000000010300780c */ /* 0x000fe40000704270 */
[----:B------:R-:W-:Y:S02]  /*4f60*/  FMNMX.FTZ R5, R63, R5, !PT ;  /* 0x000000053f057209 */ /* 0x000fe40007810000 */
[----:B------:R-:W-:-:S02]  /*4f70*/  ISETP.GT.AND P1, PT, R3, 0x9, P1 ;  /* 0x000000090300780c */ /* 0x000fc40000f24270 */
[----:B------:R-:W-:Y:S02]  /*4f80*/  FMNMX.FTZ R5, R45, R5, !PT ;  /* 0x000000052d057209 */ /* 0x000fe40007810000 */
[C---:B------:R-:W-:Y:S02]  /*4f90*/  ISETP.LT.OR P0, PT, R4.reuse, 0x2, P0 ;  /* 0x000000020400780c */ /* 0x040fe40000701670 */
[----:B------:R-:W-:Y:S02]  /*4fa0*/  FMNMX.FTZ R5, R65, R5, !PT ;  /* 0x0000000541057209 */ /* 0x000fe40007810000 */
[----:B------:R-:W-:Y:S02]  /*4fb0*/  ISETP.LT.OR P1, PT, R4, 0xa, P1 ;  /* 0x0000000a0400780c */ /* 0x000fe40000f21670 */
[----:B------:R-:W-:Y:S02]  /*4fc0*/  FMNMX.FTZ R5, R49, R5, !PT ;  /* 0x0000000531057209 */ /* 0x000fe40007810000 */
[----:B------:R-:W-:-:S02]  /*4fd0*/  FSEL R27, R27, -INF , !P0 ;  /* 0xff8000001b1b7808 */ /* 0x000fc40004000000 */
[----:B------:R-:W-:Y:S02]  /*4fe0*/  FMNMX.FTZ R5, R67, R5, !PT ;  /* 0x0000000543057209 */ /* 0x000fe40007810000 */
[----:B------:R-:W-:Y:S01]  /*4ff0*/  PLOP3.LUT P0, PT, PT, PT, UP2, 0x40, 0x0 ;  /* 0x000000000000781c */ /* 0x000fe20003f0e828 */
[----:B------:R-:W-:Y:S01]  /*5000*/  UISETP.NE.AND UP2, UPT, UR6, URZ, UPT ;  /* 0x0000003f0600728c */ /* 0x000fe2000bf45270 */
[----:B------:R-:W-:Y:S02]  /*5010*/  FMNMX.FTZ R6, R53, R5, !PT ;  /* 0x0000000535067209 */ /* 0x000fe40007810000 */
[----:B------:R-:W-:Y:S02]  /*5020*/  FSEL R31, R31, -INF , !P1 ;  /* 0xff8000001f1f7808 */ /* 0x000fe40004800000 */
[----:B------:R-:W-:Y:S01]  /*5030*/  ISETP.GT.AND P0, PT, R3, 0x10, P0 ;  /* 0x000000100300780c */ /* 0x000fe20000704270 */
[----:B------:R-:W0:Y:S03]  /*5040*/  SHFL.BFLY PT, R5, R6, 0x2, 0x1f ;  /* 0x0c401f0006057f89 */ /* 0x000e2600000e0000 */
[----:B------:R-:W-:-:S04]  /*5050*/  ISETP.LT.OR P0, PT, R4, 0x11, P0 ;  /* 0x000000110400780c */ /* 0x000fc80000701670 */
[----:B------:R-:W-:Y:S02]  /*5060*/  FSEL R34, R34, -INF , !P0 ;  /* 0xff80000022227808 */ /* 0x000fe40004000000 */
[----:B------:R-:W-:Y:S01]  /*5070*/  PLOP3.LUT P0, PT, PT, PT, UP5, 0x40, 0x0 ;  /* 0x000000000000781c */ /* 0x000fe20003f0e858 */
[----:B------:R-:W-:-:S03]  /*5080*/  UISETP.NE.AND UP5, UPT, UR19, URZ, UPT ;  /* 0x0000003f1300728c */ /* 0x000fc6000bfa5270 */
[----:B------:R-:W-:-:S04]  /*5090*/  ISETP.GT.AND P0, PT, R3, 0x19, P0 ;  /* 0x000000190300780c */ /* 0x000fc80000704270 */
[----:B------:R-:W-:-:S04]  /*50a0*/  ISETP.LT.OR P0, PT, R4, 0x1a, P0 ;  /* 0x0000001a0400780c */ /* 0x000fc80000701670 */
[----:B------:R-:W-:Y:S02]  /*50b0*/  FSEL R39, R39, -INF , !P0 ;  /* 0xff80000027277808 */ /* 0x000fe40004000000 */
[----:B------:R-:W-:Y:S02]  /*50c0*/  PLOP3.LUT P0, PT, PT, PT, UP1, 0x40, 0x0 ;  /* 0x000000000000781c */ /* 0x000fe40003f0e818 */
[----:B0-----:R-:W-:Y:S02]  /*50d0*/  FMNMX.FTZ R11, R6, R5, !PT ;  /* 0x00000005060b7209 */ /* 0x001fe40007810000 */
[----:B------:R-:W-:-:S03]  /*50e0*/  ISETP.GT.AND P0, PT, R3, 0x28, P0 ;  /* 0x000000280300780c */ /* 0x000fc60000704270 */
[----:B------:R-:W0:Y:S01]  /*50f0*/  SHFL.BFLY PT, R12, R11, 0x1, 0x1f ;  /* 0x0c201f000b0c7f89 */ /* 0x000e2200000e0000 */
[----:B------:R-:W-:-:S04]  /*5100*/  ISETP.LT.OR P0, PT, R4, 0x29, P0 ;  /* 0x000000290400780c */ /* 0x000fc80000701670 */
[----:B------:R-:W-:Y:S02]  /*5110*/  FSEL R46, R46, -INF , !P0 ;  /* 0xff8000002e2e7808 */ /* 0x000fe40004000000 */
[----:B0-----:R-:W-:Y:S02]  /*5120*/  FMNMX.FTZ R5, R11, R12, !PT ;  /* 0x0000000c0b057209 */ /* 0x001fe40007810000 */
[----:B------:R-:W-:Y:S02]  /*5130*/  FMNMX.FTZ R11, R26, R27, !PT ;  /* 0x0000001b1a0b7209 */ /* 0x000fe40007810000 */
[C---:B------:R-:W-:Y:S01]  /*5140*/  FSETP.NEU.FTZ.AND P2, PT, R5.reuse, -INF , PT ;  /* 0xff8000000500780b */ /* 0x040fe20003f5d000 */
[----:B------:R-:W-:-:S05]  /*5150*/  FMUL.FTZ R12, R5, UR10 ;  /* 0x0000000a050c7c20 */ /* 0x000fca0008410000 */
[----:B------:R-:W-:Y:S02]  /*5160*/  FSEL R12, R12, RZ, P2 ;  /* 0x000000ff0c0c7208 */ /* 0x000fe40001000000 */
[----:B------:R-:W-:Y:S01]  /*5170*/  PLOP3.LUT P2, PT, PT, PT, UP4, 0x40, 0x0 ;  /* 0x000000000000781c */ /* 0x000fe20003f4e848 */
[----:B------:R-:W-:Y:S02]  /*5180*/  UISETP.NE.AND UP4, UPT, UR25, URZ, UPT ;  /* 0x0000003f1900728c */ /* 0x000fe4000bf85270 */
[--C-:B------:R-:W-:Y:S01]  /*5190*/  FFMA.FTZ R13, R15, UR10, -R12.reuse ;  /* 0x0000000a0f0d7c23 */ /* 0x100fe2000801080c */
[----:B------:R-:W-:Y:S01]  /*51a0*/  ISETP.GT.AND P2, PT, R3, 0x8, P2 ;  /* 0x000000080300780c */ /* 0x000fe20001744270 */
[--C-:B------:R-:W-:Y:S01]  /*51b0*/  FFMA.FTZ R14, R29, UR10, -R12.reuse ;  /* 0x0000000a1d0e7c23 */ /* 0x100fe2000801080c */
[--C-:B------:R-:W-:Y:S01]  /*51c0*/  FFMA.FTZ R20, R57, UR10, -R12.reuse ;  /* 0x0000000a39147c23 */ /* 0x100fe2000801080c */
[----:B------:R-:W-:Y:S01]  /*51d0*/  PLOP3.LUT P1, PT, PT, PT, UP4, 0x40, 0x0 ;  /* 0x000000000000781c */ /* 0x000fe20003f2e848 */
[----:B------:R-:W-:Y:S01]  /*51e0*/  UISETP.NE.AND UP4, UPT, UR18, URZ, UPT ;  /* 0x0000003f1200728c */ /* 0x000fe2000bf85270 */
[----:B------:R-:W-:Y:S01]  /*51f0*/  ISETP.LT.OR P2, PT, R4, 0x9, P2 ;  /* 0x000000090400780c */ /* 0x000fe20001741670 */
[----:B------:R-:W-:Y:S01]  /*5200*/  MUFU.EX2 R13, R13 ;  /* 0x0000000d000d7308 */ /* 0x000fe20000000800 */
[----:B------:R-:W-:Y:S01]  /*5210*/  ISETP.GT.AND P1, PT, R3, 0x18, P1 ;  /* 0x000000180300780c */ /* 0x000fe20000f24270 */
[--C-:B------:R-:W-:Y:S01]  /*5220*/  FFMA.FTZ R24, R37, UR10, -R12.reuse ;  /* 0x0000000a25187c23 */ /* 0x100fe2000801080c */
[----:B------:R-:W-:Y:S01]  /*5230*/  FSEL R30, R30, -INF , !P2 ;  /* 0xff8000001e1e7808 */ /* 0x000fe20005000000 */
[--C-:B------:R-:W-:Y:S01]  /*5240*/  FFMA.FTZ R28, R45, UR10, -R12.reuse ;  /* 0x0000000a2d1c7c23 */ /* 0x100fe2000801080c */
[----:B------:R-:W-:Y:S01]  /*5250*/  PLOP3.LUT P2, PT, PT, PT, UP3, 0x40, 0x0 ;  /* 0x000000000000781c */ /* 0x000fe20003f4e838 */
[----:B------:R-:W-:Y:S01]  /*5260*/  UISETP.NE.AND UP3, UPT, UR7, URZ, UPT ;  /* 0x0000003f0700728c */ /* 0x000fe2000bf65270 */
[----:B------:R-:W-:Y:S01]  /*5270*/  ISETP.LT.OR P1, PT, R4, 0x19, P1 ;  /* 0x000000190400780c */ /* 0x000fe20000f21670 */
[----:B------:R0:W-:Y:S01]  /*5280*/  MUFU.EX2 R15, R14 ;  /* 0x0000000e000f7308 */ /* 0x0001e20000000800 */
[----:B------:R-:W-:Y:S01]  /*5290*/  ISETP.GT.AND P2, PT, R3, 0x11, P2 ;  /* 0x000000110300780c */ /* 0x000fe20001744270 */
[----:B------:R-:W-:Y:S01]  /*52a0*/  FFMA.FTZ R32, R65, UR10, -R12 ;  /* 0x0000000a41207c23 */ /* 0x000fe2000801080c */
[----:B------:R-:W-:-:S02]  /*52b0*/  FMNMX.FTZ R6, R30, R11, !PT ;  /* 0x0000000b1e067209 */ /* 0x000fc40007810000 */
[----:B------:R-:W-:Y:S02]  /*52c0*/  ISETP.LT.OR P2, PT, R4, 0x12, P2 ;  /* 0x000000120400780c */ /* 0x000fe40001741670 */
[----:B------:R-:W-:Y:S01]  /*52d0*/  FSEL R38, R38, -INF , !P1 ;  /* 0xff80000026267808 */ /* 0x000fe20004800000 */
[----:B------:R-:W-:Y:S01]  /*52e0*/  MUFU.EX2 R20, R20 ;  /* 0x0000001400147308 */ /* 0x000fe20000000800 */
[----:B------:R-:W-:Y:S01]  /*52f0*/  FSEL R35, R35, -INF , !P2 ;  /* 0xff80000023237808 */ /* 0x000fe20005000000 */
[----:B0-----:R-:W-:Y:S01]  /*5300*/  FFMA.FTZ R14, R63, UR10, -R12 ;  /* 0x0000000a3f0e7c23 */ /* 0x001fe2000801080c */
[----:B------:R-:W-:Y:S02]  /*5310*/  FMNMX.FTZ R11, R31, R6, !PT ;  /* 0x000000061f0b7209 */ /* 0x000fe40007810000 */
[----:B------:R-:W-:Y:S01]  /*5320*/  PLOP3.LUT P2, PT, PT, PT, UP6, 0x40, 0x0 ;  /* 0x000000000000781c */ /* 0x000fe20003f4e868 */
[----:B------:R-:W-:Y:S01]  /*5330*/  UISETP.NE.AND UP6, UPT, UR20, URZ, UPT ;  /* 0x0000003f1400728c */ /* 0x000fe2000bfc5270 */
[----:B------:R-:W-:Y:S01]  /*5340*/  PLOP3.LUT P1, PT, PT, PT, UP0, 0x40, 0x0 ;  /* 0x000000000000781c */ /* 0x000fe20003f2e808 */
[----:B------:R-:W-:Y:S01]  /*5350*/  MUFU.EX2 R29, R28 ;  /* 0x0000001c001d7308 */ /* 0x000fe20000000800 */
[----:B------:R-:W-:-:S02]  /*5360*/  FMNMX.FTZ R6, R34, R11, !PT ;  /* 0x0000000b22067209 */ /* 0x000fc40007810000 */
[C---:B------:R-:W-:Y:S02]  /*5370*/  ISETP.GT.AND P2, PT, R3.reuse, 0x20, P2 ;  /* 0x000000200300780c */ /* 0x040fe40001744270 */
[----:B------:R-:W-:Y:S02]  /*5380*/  ISETP.GT.AND P1, PT, R3, 0x21, P1 ;  /* 0x000000210300780c */ /* 0x000fe40000f24270 */
[----:B------:R-:W-:Y:S01]  /*5390*/  FMNMX.FTZ R11, R35, R6, !PT ;  /* 0x00000006230b7209 */ /* 0x000fe20007810000 */
[----:B------:R-:W-:Y:S01]  /*53a0*/  MUFU.EX2 R24, R24 ;  /* 0x0000001800187308 */ /* 0x000fe20000000800 */
[C---:B------:R-:W-:Y:S02]  /*53b0*/  ISETP.LT.OR P2, PT, R4.reuse, 0x21, P2 ;  /* 0x000000210400780c */ /* 0x040fe40001741670 */
[----:B------:R-:W-:Y:S02]  /*53c0*/  ISETP.LT.OR P1, PT, R4, 0x22, P1 ;  /* 0x000000220400780c */ /* 0x000fe40000f21670 */
[----:B------:R-:W-:-:S02]  /*53d0*/  FMNMX.FTZ R6, R38, R11, !PT ;  /* 0x0000000b26067209 */ /* 0x000fc40007810000 */
[----:B------:R-:W-:Y:S01]  /*53e0*/  FSEL R42, R42, -INF , !P2 ;  /* 0xff8000002a2a7808 */ /* 0x000fe20005000000 */
[----:B------:R-:W-:Y:S01]  /*53f0*/  MUFU.EX2 R14, R14 ;  /* 0x0000000e000e7308 */ /* 0x000fe20000000800 */
[----:B------:R-:W-:Y:S02]  /*5400*/  FSEL R43, R43, -INF , !P1 ;  /* 0xff8000002b2b7808 */ /* 0x000fe40004800000 */
[----:B------:R-:W-:Y:S02]  /*5410*/  PLOP3.LUT P2, PT, PT, PT, UP2, 0x40, 0x0 ;  /* 0x000000000000781c */ /* 0x000fe40003f4e828 */
[----:B------:R-:W-:Y:S02]  /*5420*/  PLOP3.LUT P1, PT, PT, PT, UP3, 0x40, 0x0 ;  /* 0x000000000000781c */ /* 0x000fe40003f2e838 */
[----:B------:R-:W-:Y:S01]  /*5430*/  FMNMX.FTZ R11, R39, R6, !PT ;  /* 0x00000006270b7209 */ /* 0x000fe20007810000 */
[----:B------:R-:W-:Y:S01]  /*5440*/  MUFU.EX2 R32, R32 ;  /* 0x0000002000207308 */ /* 0x000fe20000000800 */
[----:B------:R-:W-:-:S02]  /*5450*/  ISETP.GT.AND P2, PT, R3, 0x29, P2 ;  /* 0x000000290300780c */ /* 0x000fc40001744270 */
[----:B------:R-:W-:Y:S02]  /*5460*/  ISETP.GT.AND P1, PT, R3, 0x30, P1 ;  /* 0x000000300300780c */ /* 0x000fe40000f24270 */
[----:B------:R-:W-:Y:S02]  /*5470*/  FMNMX.FTZ R6, R42, R11, !PT ;  /* 0x0000000b2a067209 */ /* 0x000fe40007810000 */
[C---:B------:R-:W-:Y:S02]  /*5480*/  ISETP.LT.OR P2, PT, R4.reuse, 0x2a, P2 ;  /* 0x0000002a0400780c */ /* 0x040fe40001741670 */
[----:B------:R-:W-:Y:S02]  /*5490*/  ISETP.LT.OR P1, PT, R4, 0x31, P1 ;  /* 0x000000310400780c */ /* 0x000fe40000f21670 */
[----:B------:R-:W-:Y:S02]  /*54a0*/  PLOP3.LUT P0, PT, PT, PT, UP4, 0x40, 0x0 ;  /* 0x000000000000781c */ /* 0x000fe40003f0e848 */
[----:B------:R-:W-:-:S02]  /*54b0*/  FMNMX.FTZ R11, R43, R6, !PT ;  /* 0x000000062b0b7209 */ /* 0x000fc40007810000 */
[----:B------:R-:W-:Y:S02]  /*54c0*/  FSEL R47, R47, -INF , !P2 ;  /* 0xff8000002f2f7808 */ /* 0x000fe40005000000 */
[----:B------:R-:W-:Y:S02]  /*54d0*/  FSEL R50, R50, -INF , !P1 ;  /* 0xff80000032327808 */ /* 0x000fe40004800000 */
[----:B------:R-:W-:Y:S02]  /*54e0*/  PLOP3.LUT P2, PT, PT, PT, UP5, 0x40, 0x0 ;  /* 0x000000000000781c */ /* 0x000fe40003f4e858 */
[----:B------:R-:W-:Y:S02]  /*54f0*/  PLOP3.LUT P1, PT, PT, PT, UP6, 0x40, 0x0 ;  /* 0x000000000000781c */ /* 0x000fe40003f2e868 */
[----:B------:R-:W-:Y:S02]  /*5500*/  ISETP.GT.AND P0, PT, R3, 0x31, P0 ;  /* 0x000000310300780c */ /* 0x000fe40000704270 */
[----:B------:R-:W-:Y:S01]  /*5510*/  FMNMX.FTZ R6, R46, R11, !PT ;  /* 0x0000000b2e067209 */ /* 0x000fe20007810000 */
[--C-:B------:R-:W-:Y:S01]  /*5520*/  FFMA.FTZ R11, R25, UR10, -R12.reuse ;  /* 0x0000000a190b7c23 */ /* 0x100fe2000801080c */
[----:B------:R-:W-:Y:S01]  /*5530*/  ISETP.GT.AND P2, PT, R3, 0x38, P2 ;  /* 0x000000380300780c */ /* 0x000fe20001744270 */
[----:B------:R-:W-:Y:S01]  /*5540*/  FFMA.FTZ R25, R61, UR10, -R12 ;  /* 0x0000000a3d197c23 */ /* 0x000fe2000801080c */
[----:B------:R-:W-:Y:S01]  /*5550*/  ISETP.GT.AND P1, PT, R3, 0x39, P1 ;  /* 0x000000390300780c */ /* 0x000fe20000f24270 */
[----:B------:R0:W3:Y:S01]  /*5560*/  MUFU.EX2 R152, R11 ;  /* 0x0000000b00987308 */ /* 0x0000e20000000800 */
[----:B------:R-:W-:-:S02]  /*5570*/  ISETP.LT.OR P0, PT, R4, 0x32, P0 ;  /* 0x000000320400780c */ /* 0x000fc40000701670 */
[----:B------:R-:W-:Y:S02]  /*5580*/  FMNMX.FTZ R3, R47, R6, !PT ;  /* 0x000000062f037209 */ /* 0x000fe40007810000 */
[----:B------:R-:W-:Y:S02]  /*5590*/  ISETP.LT.OR P2, PT, R4, 0x39, P2 ;  /* 0x000000390400780c */ /* 0x000fe40001741670 */
[----:B------:R-:W-:Y:S01]  /*55a0*/  FSEL R51, R51, -INF , !P0 ;  /* 0xff80000033337808 */ /* 0x000fe20004000000 */
[----:B------:R-:W-:Y:S01]  /*55b0*/  MUFU.EX2 R25, R25 ;  /* 0x0000001900197308 */ /* 0x000fe20000000800 */
[----:B------:R-:W-:Y:S01]  /*55c0*/  FMNMX.FTZ R6, R50, R3, !PT ;  /* 0x0000000332067209 */ /* 0x000fe20007810000 */
[--C-:B0-----:R-:W-:Y:S01]  /*55d0*/  FFMA.FTZ R11, R33, UR10, -R12.reuse ;  /* 0x0000000a210b7c23 */ /* 0x101fe2000801080c */
[----:B------:R-:W-:Y:S01]  /*55e0*/  ISETP.LT.OR P1, PT, R4, 0x3a, P1 ;  /* 0x0000003a0400780c */ /* 0x000fe20000f21670 */
[----:B------:R-:W-:Y:S01]  /*55f0*/  FFMA.FTZ R33, R49, UR10, -R12 ;  /* 0x0000000a31217c23 */ /* 0x000fe2000801080c */
[----:B------:R-:W-:-:S02]  /*5600*/  FSEL R54, R54, -INF , !P2 ;  /* 0xff80000036367808 */ /* 0x000fc40005000000 */
[----:B------:R-:W-:Y:S01]  /*5610*/  FMNMX.FTZ R3, R51, R6, !PT ;  /* 0x0000000633037209 */ /* 0x000fe20007810000 */
[--C-:B------:R-:W-:Y:S01]  /*5620*/  FFMA.FTZ R6, R21, UR10, -R12.reuse ;  /* 0x0000000a15067c23 */ /* 0x100fe2000801080c */
[----:B------:R-:W-:Y:S01]  /*5630*/  FSEL R55, R55, -INF , !P1 ;  /* 0xff80000037377808 */ /* 0x000fe20004800000 */
[----:B------:R-:W-:Y:S01]  /*5640*/  FFMA.FTZ R21, R59, UR10, -R12 ;  /* 0x0000000a3b157c23 */ /* 0x000fe2000801080c */
[----:B------:R-:W-:Y:S01]  /*5650*/  FMNMX.FTZ R4, R54, R3, !PT ;  /* 0x0000000336047209 */ /* 0x000fe20007810000 */
[----:B------:R-:W0:Y:S01]  /*5660*/  MUFU.EX2 R154, R6 ;  /* 0x00000006009a7308 */ /* 0x000e220000000800 */
[----:B---3--:R-:W-:Y:S01]  /*5670*/  FADD.FTZ R37, R13, R152 ;  /* 0x000000980d257221 */ /* 0x008fe20000010000 */
[----:B------:R-:W-:Y:S02]  /*5680*/  F2FP.BF16.F32.PACK_AB R152, R152, R13 ;  /* 0x0000000d9898723e */ /* 0x000fe400000010ff */
[----:B------:R-:W-:Y:S02]  /*5690*/  FMNMX.FTZ R4, R55, R4, !PT ;  /* 0x0000000437047209 */ /* 0x000fe40007810000 */
[----:B------:R-:W-:-:S02]  /*56a0*/  F2FP.BF16.F32.PACK_AB R162, R29, R14 ;  /* 0x0000000e1da2723e */ /* 0x000fc400000010ff */
[----:B------:R-:W3:Y:S01]  /*56b0*/  MUFU.EX2 R11, R11 ;  /* 0x0000000b000b7308 */ /* 0x000ee20000000800 */
[----:B------:R-:W4:Y:S07]  /*56c0*/  SHFL.BFLY PT, R3, R4, 0x2, 0x1f ;  /* 0x0c401f0004037f89 */ /* 0x000f2e00000e0000 */
[----:B------:R-:W5:Y:S01]  /*56d0*/  MUFU.EX2 R21, R21 ;  /* 0x0000001500157308 */ /* 0x000f620000000800 */
[----:B0-----:R-:W-:Y:S01]  /*56e0*/  FADD.FTZ R28, R154, R37 ;  /* 0x000000259a1c7221 */ /* 0x001fe20000010000 */
[----:B------:R-:W-:-:S06]  /*56f0*/  F2FP.BF16.F32.PACK_AB R154, R15, R154 ;  /* 0x0000009a0f9a723e */ /* 0x000fcc00000010ff */
[----:B------:R-:W0:Y:S01]  /*5700*/  MUFU.EX2 R33, R33 ;  /* 0x0000002100217308 */ /* 0x000e220000000800 */
[----:B---3--:R-:W-:Y:S02]  /*5710*/  F2FP.BF16.F32.PACK_AB R156, R11, R20 ;  /* 0x000000140b9c723e */ /* 0x008fe400000010ff */
[----:B----4-:R-:W-:Y:S01]  /*5720*/  FMNMX.FTZ R3, R4, R3, !PT ;  /* 0x0000000304037209 */ /* 0x010fe20007810000 */
[----:B------:R-:W-:Y:S01]  /*5730*/  FFMA.FTZ R4, R41, UR10, -R12 ;  /* 0x0000000a29047c23 */ /* 0x000fe2000801080c */
[----:B------:R-:W-:Y:S01]  /*5740*/  FADD.FTZ R41, R15, R28 ;  /* 0x0000001c0f297221 */ /* 0x000fe20000010000 */
[----:B-----5:R-:W-:Y:S02]  /*5750*/  F2FP.BF16.F32.PACK_AB R158, R24, R21 ;  /* 0x00000015189e723e */ /* 0x020fe400000010ff */
[----:B------:R-:W3:Y:S01]  /*5760*/  SHFL.BFLY PT, R6, R3, 0x1, 0x1f ;  /* 0x0c201f0003067f89 */ /* 0x000ee200000e0000 */
[----:B------:R-:W-:Y:S01]  /*5770*/  FADD.FTZ R40, R20, R41 ;  /* 0x0000002914287221 */ /* 0x000fe20000010000 */
[----:B------:R-:W4:Y:S01]  /*5780*/  MUFU.EX2 R4, R4 ;  /* 0x0000000400047308 */ /* 0x000f220000000800 */
[----:B0-----:R-:W-:-:S02]  /*5790*/  F2FP.BF16.F32.PACK_AB R164, R33, R32 ;  /* 0x0000002021a4723e */ /* 0x001fc400000010ff */
[----:B------:R-:W-:Y:S01]  /*57a0*/  FADD.FTZ R40, R11, R40 ;  /* 0x000000280b287221 */ /* 0x000fe20000010000 */
[----:B----4-:R-:W-:Y:S02]  /*57b0*/  F2FP.BF16.F32.PACK_AB R160, R4, R25 ;  /* 0x0000001904a0723e */ /* 0x010fe400000010ff */
[----:B---3--:R-:W-:Y:S01]  /*57c0*/  FMNMX.FTZ R6, R3, R6, !PT ;  /* 0x0000000603067209 */ /* 0x008fe20007810000 */
[--C-:B------:R-:W-:Y:S01]  /*57d0*/  FFMA.FTZ R3, R67, UR10, -R12.reuse ;  /* 0x0000000a43037c23 */ /* 0x100fe2000801080c */
[----:B------:R-:W-:Y:S02]  /*57e0*/  FFMA.FTZ R12, R53, UR10, -R12 ;  /* 0x0000000a350c7c23 */ /* 0x000fe4000801080c */
[C---:B------:R-:W-:Y:S01]  /*57f0*/  FSETP.NEU.FTZ.AND P0, PT, R6.reuse, -INF , PT ;  /* 0xff8000000600780b */ /* 0x040fe20003f1d000 */
[----:B------:R-:W-:Y:S02]  /*5800*/  FMUL.FTZ R36, R6, UR10 ;  /* 0x0000000a06247c20 */ /* 0x000fe40008410000 */
[----:B------:R-:W-:Y:S03]  /*5810*/  MUFU.EX2 R3, R3 ;  /* 0x0000000300037308 */ /* 0x000fe60000000800 */
[----:B------:R-:W-:-:S05]  /*5820*/  FSEL R36, R36, RZ, P0 ;  /* 0x000000ff24247208 */ /* 0x000fca0000000000 */
        /* <DEDUP_REMOVED lines=13> */
[--C-:B------:R-:W-:Y:S01]  /*5900*/  FFMA.FTZ R50, R50, UR10, -R36.reuse ;  /* 0x0000000a32327c23 */ /* 0x100fe20008010824 */
[----:B------:R-:W0:Y:S01]  /*5910*/  MUFU.EX2 R27, R27 ;  /* 0x0000001b001b7308 */ /* 0x000e220000000800 */
[--C-:B------:R-:W-:Y:S01]  /*5920*/  FFMA.FTZ R51, R51, UR10, -R36.reuse ;  /* 0x0000000a33337c23 */ /* 0x100fe20008010824 */
[--C-:B------:R-:W-:Y:S01]  /*5930*/  FFMA.FTZ R54, R54, UR10, -R36.reuse ;  /* 0x0000000a36367c23 */ /* 0x100fe20008010824 */
[----:B------:R-:W-:-:S05]  /*5940*/  FFMA.FTZ R36, R55, UR10, -R36 ;  /* 0x0000000a37247c23 */ /* 0x000fca0008010824 */
[----:B------:R-:W3:Y:S08]  /*5950*/  MUFU.EX2 R30, R30 ;  /* 0x0000001e001e7308 */ /* 0x000ef00000000800 */
[----:B------:R-:W4:Y:S01]  /*5960*/  MUFU.EX2 R31, R31 ;  /* 0x0000001f001f7308 */ /* 0x000f220000000800 */
[----:B0-----:R-:W-:Y:S01]  /*5970*/  FADD.FTZ R37, R26, R27 ;  /* 0x0000001b1a257221 */ /* 0x001fe20000010000 */
[----:B------:R-:W-:-:S06]  /*5980*/  F2FP.BF16.F32.PACK_AB R153, R27, R26 ;  /* 0x0000001a1b99723e */ /* 0x000fcc00000010ff */
[----:B------:R-:W0:Y:S01]  /*5990*/  MUFU.EX2 R34, R34 ;  /* 0x0000002200227308 */ /* 0x000e220000000800 */
[----:B---3--:R-:W-:-:S07]  /*59a0*/  FADD.FTZ R28, R30, R37 ;  /* 0x000000251e1c7221 */ /* 0x008fce0000010000 */
[----:B------:R-:W3:Y:S01]  /*59b0*/  MUFU.EX2 R35, R35 ;  /* 0x0000002300237308 */ /* 0x000ee20000000800 */
[C---:B----4-:R-:W-:Y:S01]  /*59c0*/  FADD.FTZ R37, R31.reuse, R28 ;  /* 0x0000001c1f257221 */ /* 0x050fe20000010000 */
[----:B------:R-:W-:-:S05]  /*59d0*/  F2FP.BF16.F32.PACK_AB R155, R31, R30 ;  /* 0x0000001e1f9b723e */ /* 0x000fca00000010ff */
[----:B------:R4:W-:Y:S01]  /*59e0*/  STSM.16.M88.4 [R18+0x26800], R152 ;  /* 0x0268009812007844 */ /* 0x0009e20000000200 */
[----:B------:R-:W5:Y:S01]  /*59f0*/  MUFU.EX2 R38, R38 ;  /* 0x0000002600267308 */ /* 0x000f620000000800 */
[----:B0-----:R-:W-:Y:S01]  /*5a00*/  FADD.FTZ R28, R34, R37 ;  /* 0x00000025221c7221 */ /* 0x001fe20000010000 */
[----:B------:R-:W-:-:S06]  /*5a10*/  FADD.FTZ R37, R21, R40 ;  /* 0x0000002815257221 */ /* 0x000fcc0000010000 */
[----:B------:R-:W0:Y:S01]  /*5a20*/  MUFU.EX2 R39, R39 ;  /* 0x0000002700277308 */ /* 0x000e220000000800 */
[C---:B---3--:R-:W-:Y:S01]  /*5a30*/  FADD.FTZ R13, R35.reuse, R28 ;  /* 0x0000001c230d7221 */ /* 0x048fe20000010000 */
[----:B------:R-:W-:Y:S01]  /*5a40*/  FADD.FTZ R28, R24, R37 ;  /* 0x00000025181c7221 */ /* 0x000fe20000010000 */
[----:B------:R-:W-:-:S03]  /*5a50*/  F2FP.BF16.F32.PACK_AB R157, R35, R34 ;  /* 0x00000022239d723e */ /* 0x000fc600000010ff */
[----:B------:R-:W-:Y:S02]  /*5a60*/  FADD.FTZ R15, R25, R28 ;  /* 0x0000001c190f7221 */ /* 0x000fe40000010000 */
[----:B------:R-:W3:Y:S01]  /*5a70*/  MUFU.EX2 R42, R42 ;  /* 0x0000002a002a7308 */ /* 0x000ee20000000800 */
[----:B-----5:R-:W-:Y:S01]  /*5a80*/  FADD.FTZ R20, R38, R13 ;  /* 0x0000000d26147221 */ /* 0x020fe20000010000 */
[----:B------:R-:W-:-:S06]  /*5a90*/  FADD.FTZ R15, R4, R15 ;  /* 0x0000000f040f7221 */ /* 0x000fcc0000010000 */
[----:B------:R-:W5:Y:S01]  /*5aa0*/  MUFU.EX2 R43, R43 ;  /* 0x0000002b002b7308 */ /* 0x000f620000000800 */
[C---:B0-----:R-:W-:Y:S01]  /*5ab0*/  FADD.FTZ R13, R39.reuse, R20 ;  /* 0x00000014270d7221 */ /* 0x041fe20000010000 */
[----:B------:R-:W-:-:S05]  /*5ac0*/  F2FP.BF16.F32.PACK_AB R159, R39, R38 ;  /* 0x00000026279f723e */ /* 0x000fca00000010ff */
[----:B------:R4:W-:Y:S01]  /*5ad0*/  STSM.16.M88.4 [R23], R156 ;  /* 0x0000009c17007844 */ /* 0x0009e20000000200 */
[----:B------:R-:W0:Y:S01]  /*5ae0*/  MUFU.EX2 R46, R46 ;  /* 0x0000002e002e7308 */ /* 0x000e220000000800 */
[----:B---3--:R-:W-:-:S07]  /*5af0*/  FADD.FTZ R4, R42, R13 ;  /* 0x0000000d2a047221 */ /* 0x008fce0000010000 */
[----:B------:R-:W3:Y:S01]  /*5b00*/  MUFU.EX2 R47, R47 ;  /* 0x0000002f002f7308 */ /* 0x000ee20000000800 */
[C---:B-----5:R-:W-:Y:S01]  /*5b10*/  FADD.FTZ R13, R43.reuse, R4 ;  /* 0x000000042b0d7221 */ /* 0x060fe20000010000 */
[----:B------:R-:W-:Y:S01]  /*5b20*/  FADD.FTZ R4, R14, R15 ;  /* 0x0000000f0e047221 */ /* 0x000fe20000010000 */
[----:B------:R-:W-:-:S03]  /*5b30*/  F2FP.BF16.F32.PACK_AB R161, R43, R42 ;  /* 0x0000002a2ba1723e */ /* 0x000fc600000010ff */
[----:B------:R-:W-:Y:S02]  /*5b40*/  FADD.FTZ R29, R29, R4 ;  /* 0x000000041d1d7221 */ /* 0x000fe40000010000 */
[----:B------:R-:W-:Y:S01]  /*5b50*/  MUFU.EX2 R50, R50 ;  /* 0x0000003200327308 */ /* 0x000fe20000000800 */
[----:B0-----:R-:W-:Y:S01]  /*5b60*/  FADD.FTZ R14, R46, R13 ;  /* 0x0000000d2e0e7221 */ /* 0x001fe20000010000 */
[----:B------:R-:W-:-:S04]  /*5b70*/  FADD.FTZ R32, R32, R29 ;  /* 0x0000001d20207221 */ /* 0x000fc80000010000 */
[----:B------:R-:W-:Y:S02]  /*5b80*/  FADD.FTZ R32, R33, R32 ;  /* 0x0000002021207221 */ /* 0x000fe40000010000 */
[----:B------:R-:W0:Y:S01]  /*5b90*/  MUFU.EX2 R51, R51 ;  /* 0x0000003300337308 */ /* 0x000e220000000800 */
[C---:B---3--:R-:W-:Y:S01]  /*5ba0*/  F2FP.BF16.F32.PACK_AB R163, R47.reuse, R46 ;  /* 0x0000002e2fa3723e */ /* 0x048fe200000010ff */
[----:B------:R-:W-:-:S04]  /*5bb0*/  FADD.FTZ R47, R47, R14 ;  /* 0x0000000e2f2f7221 */ /* 0x000fc80000010000 */
[----:B------:R4:W-:Y:S02]  /*5bc0*/  STSM.16.M88.4 [R19], R160 ;  /* 0x000000a013007844 */ /* 0x0009e40000000200 */
[----:B------:R-:W3:Y:S08]  /*5bd0*/  MUFU.EX2 R12, R12 ;  /* 0x0000000c000c7308 */ /* 0x000ef00000000800 */
[----:B------:R-:W5:Y:S01]  /*5be0*/  MUFU.EX2 R54, R54 ;  /* 0x0000003600367308 */ /* 0x000f620000000800 */
[----:B0-----:R-:W-:Y:S01]  /*5bf0*/  F2FP.BF16.F32.PACK_AB R165, R51, R50 ;  /* 0x0000003233a5723e */ /* 0x001fe200000010ff */
[----:B------:R-:W-:-:S04]  /*5c00*/  FADD.FTZ R50, R50, R47 ;  /* 0x0000002f32327221 */ /* 0x000fc80000010000 */
[----:B------:R-:W-:Y:S02]  /*5c10*/  FADD.FTZ R51, R51, R50 ;  /* 0x0000003233337221 */ /* 0x000fe40000010000 */
[----:B------:R-:W0:Y:S01]  /*5c20*/  MUFU.EX2 R11, R36 ;  /* 0x00000024000b7308 */ /* 0x000e220000000800 */
[----:B---3--:R-:W-:Y:S01]  /*5c30*/  F2FP.BF16.F32.PACK_AB R166, R12, R3 ;  /* 0x000000030ca6723e */ /* 0x008fe200000010ff */
[----:B------:R-:W-:-:S04]  /*5c40*/  FADD.FTZ R3, R3, R32 ;  /* 0x0000002003037221 */ /* 0x000fc80000010000 */
[----:B------:R-:W-:Y:S01]  /*5c50*/  FADD.FTZ R3, R12, R3 ;  /* 0x000000030c037221 */ /* 0x000fe20000010000 */
[----:B-----5:R-:W-:Y:S01]  /*5c60*/  FADD.FTZ R4, R54, R51 ;  /* 0x0000003336047221 */ /* 0x020fe20000010000 */
[----:B0-----:R-:W-:-:S03]  /*5c70*/  F2FP.BF16.F32.PACK_AB R167, R11, R54 ;  /* 0x000000360ba7723e */ /* 0x001fc600000010ff */
[----:B------:R-:W-:Y:S02]  /*5c80*/  FADD.FTZ R4, R11, R4 ;  /* 0x000000040b047221 */ /* 0x000fe40000010000 */
[----:B------:R4:W-:Y:S01]  /*5c90*/  STSM.16.M88.4 [R22], R164 ;  /* 0x000000a416007844 */ /* 0x0009e20000000200 */
[----:B------:R-:W-:Y:S05]  /*5ca0*/  @!P3 BRA `(.L_x_4965) ;  /* 0x000000000004b947 */ /* 0x000fea0003800000 */
[----:B------:R-:W-:Y:S01]  /*5cb0*/  BPT.TRAP 0x1 ;  /* 0x000000040000795c */ /* 0x000fe20000300000 */
.L_x_4965:
[----:B------:R0:W3:Y:S01]  /*5cc0*/  SYNCS.PHASECHK.TRANS64.TRYWAIT P0, [R7+URZ+0x28c50], R10 ;  /* 0x028c500a070075a7 */ /* 0x0000e2000800017f */
[----:B------:R-:W-:Y:S05]  /*5cd0*/  @!P3 BRA `(.L_x_4966) ;  /* 0x000000000004b947 */ /* 0x000fea0003800000 */
[----:B------:R-:W-:Y:S01]  /*5ce0*/  BPT.TRAP 0x1 ;  /* 0x000000040000795c */ /* 0x000fe20000300000 */
.L_x_4966:
[----:B---3--:R-:W-:Y:S05]  /*5cf0*/  @P0 BRA `(.L_x_4967) ;  /* 0x0000000000080947 */ /* 0x008fea0003800000 */
[----:B------:R-:W3:Y:S02]  /*5d00*/  SYNCS.PHASECHK.TRANS64.TRYWAIT P0, [R7+URZ+0x28c50], R10 ;  /* 0x028c500a070075a7 */ /* 0x000ee4000800017f */
[----:B---3--:R-:W-:Y:S05]  /*5d10*/  @!P0 BRA `(.L_x_4968) ;  /* 0x000000f400988947 */ /* 0x008fea0003800000 */
.L_x_4967:
[----:B------:R-:W-:Y:S01]  /*5d20*/  ULEA UR18, UR36, UR48, 0xc ;  /* 0x0000003024127291 */ /* 0x000fe2000f8e603f */
[----:B------:R-:W-:Y:S01]  /*5d30*/  WARPGROUP.ARRIVE ;  /* 0x00000000000079c5 */ /* 0x000fe20000000000 */
[----:B------:R-:W-:Y:S01]  /*5d40*/  UMOV UR7, 0x40000040 ;  /* 0x4000004000077882 */ /* 0x000fe20000000000 */
[----:B0123--:R-:W0:Y:S01]  /*5d50*/  @P5 LDC R10, c[0x0][0x44c] ;  /* 0x00011300ff0a5b82 */ /* 0x00fe220000000800 */
[----:B------:R-:W-:Y:S01]  /*5d60*/  @!P4 VIADD R7, R7, 0x28c60 ;  /* 0x00028c600707c836 */ /* 0x000fe20000000000 */
[----:B------:R-:W-:Y:S02]  /*5d70*/  UIADD3 UR50, UR50, -0x2, URZ ;  /* 0xfffffffe32327890 */ /* 0x000fe4000fffe03f */
[----:B------:R-:W-:Y:S02]  /*5d80*/  UMOV UR6, UR18 ;  /* 0x0000001200067c82 */ /* 0x000fe40008000000 */
[----:B------:R-:W-:Y:S01]  /*5d90*/  HGMMA.64x256x16.F32.BF16 R24, R152, gdesc[UR4].tnspB, RZ, !UPT, gsb0 ;  /* 0x43e0000498187df0 */ /* 0x000fe2000c0018ff */
[----:B------:R-:W-:Y:S01]  /*5da0*/  UIADD3 UR6, UR18, 0x80, URZ ;  /* 0x0000008012067890 */ /* 0x000fe2000fffe03f */
[----:B------:R-:W1:Y:S01]  /*5db0*/  @P5 LDC R11, c[0x0][0x450] ;  /* 0x00011400ff0b5b82 */ /* 0x000e620000000800 */
[----:B------:R-:W-:Y:S01]  /*5dc0*/  UMOV UR7, 0x40000040 ;  /* 0x4000004000077882 */ /* 0x000fe20000000000 */
[----:B------:R-:W-:Y:S01]  /*5dd0*/  @!P4 PRMT R7, RZ, 0x654, R7 ;  /* 0x00000654ff07c816 */ /* 0x000fe20000000007 */
[----:B0-----:R-:W-:Y:S01]  /*5de0*/  @P5 IMAD.HI.U32 R10, R10, UR40, RZ ;  /* 0x000000280a0a5c27 */ /* 0x001fe2000f8e00ff */
[----:B------:R-:W-:-:S02]  /*5df0*/  WARPGROUP.DEPBAR.LE gsb0, 0x0 ;  /* 0x00008000000079c5 */ /* 0x000fc40000010000 */
[----:B------:R-:W-:-:S15]  /*5e00*/  WARPGROUP.ARRIVE ;  /* 0x00000000000079c5 */ /* 0x000fde0000000000 */
[----:B------:R-:W-:-:S05]  /*5e10*/  NOP ;  /* 0x0000000000007918 */ /* 0x000fca0000000000 */
        /* <DEDUP_REMOVED lines=12> */
[----:B------:R-:W-:Y:S01]  /*5ee0*/  HGMMA.64x256x16.F32.BF16 R24, R164, gdesc[UR4].tnspB, R24, gsb0 ;  /* 0x43e00004a4187df0 */ /* 0x000fe20008001818 */
[----:B------:R-:W-:Y:S02]  /*5ef0*/  UIMAD UR6, UR49, UR11, -UR14 ;  /* 0x0000000b310672a4 */ /* 0x000fe4000f8e0a0e */
        /* <DEDUP_REMOVED lines=9> */
[----:B------:R0:W-:Y:S02]  /*5f90*/  @!P4 SYNCS.ARRIVE.TRANS64.RED.A1T0 RZ, [R7+URZ], RZ ;  /* 0x000000ff07ffc9a7 */ /* 0x0001e4000810043f */
[----:B0-----:R-:W-:Y:S01]  /*5fa0*/  IMAD.U32 R7, RZ, RZ, UR40 ;  /* 0x00000028ff077e24 */ /* 0x001fe2000f8e00ff */
        /* <DEDUP_REMOVED lines=14> */
.L_x_4970:
[----:B------:R-:W-:-:S13]  /*6090*/  ISETP.NE.AND P0, PT, R9, 0x1, PT ;  /* 0x000000010900780c */ /* 0x000fda0003f05270 */
[----:B------:R-:W0:Y:S02]  /*60a0*/  @P0 LDC.64 R10, c[0x0][0x9e8] ;  /* 0x00027a00ff0a0b82 */ /* 0x000e240000000a00 */
[----:B0-----:R-:W-:-:S05]  /*60b0*/  @P0 IMAD.HI.U32 R10, R7, R10, RZ ;  /* 0x0000000a070a0227 */ /* 0x001fca00078e00ff */
[----:B------:R-:W-:-:S07]  /*60c0*/  @P0 SHF.R.U32.HI R7, RZ, R11, R10 ;  /* 0x0000000bff070219 */ /* 0x000fce000001160a */
.L_x_4971:
[----:B------:R-:W-:-:S05]  /*60d0*/  IMAD R7, R7, R9, R9 ;  /* 0x0000000907077224 */ /* 0x000fca00078e0209 */
[----:B------:R-:W-:-:S07]  /*60e0*/  VIMNMX R8, R8, R7, PT ;  /* 0x0000000708087248 */ /* 0x000fce0003fe0100 */
.L_x_4969:
[----:B------:R-:W-:Y:S01]  /*60f0*/  SHF.R.S32.HI R7, RZ, 0x1f, R8 ;  /* 0x0000001fff077819 */ /* 0x000fe20000011408 */
[----:B------:R-:W-:Y:S01]  /*6100*/  ULDC UR25, c[0x0][0x9e4] ;  /* 0x0002790000197ab9 */ /* 0x000fe20000000800 */
[----:B------:R-:W-:Y:S01]  /*6110*/  ULDC UR20, c[0x0][0x288] ;  /* 0x0000a20000147ab9 */ /* 0x000fe20000000800 */
[----:B------:R-:W-:Y:S01]  /*6120*/  ULDC UR21, c[0x0][0x9dc] ;  /* 0x0002770000157ab9 */ /* 0x000fe20000000800 */
[----:B------:R-:W-:Y:S01]  /*6130*/  LEA.HI R7, R7, R8, RZ, 0x6 ;  /* 0x0000000807077211 */ /* 0x000fe200078f30ff */
[----:B------:R-:W-:Y:S01]  /*6140*/  ULDC UR22, c[0x0][0x2f0] ;  /* 0x0000bc0000167ab9 */ /* 0x000fe20000000800 */
[----:B------:R-:W-:Y:S01]  /*6150*/  ULDC UR23, c[0x0][0x988] ;  /* 0x0002620000177ab9 */ /* 0x000fe20000000800 */
[----:B------:R-:W-:Y:S01]  /*6160*/  ULDC UR26, c[0x0][0x9e0] ;  /* 0x00027800001a7ab9 */ /* 0x000fe20000000800 */
[----:B------:R-:W-:-:S04]  /*6170*/  SHF.R.S32.HI R7, RZ, 0x6, R7 ;  /* 0x00000006ff077819 */ /* 0x000fc80000011407 */
[----:B------:R-:W-:-:S04]  /*6180*/  VIMNMX R11, R186, R7, !PT ;  /* 0x00000007ba0b7248 */ /* 0x000fc80007fe0100 */
[----:B------:R-:W-:-:S13]  /*6190*/  ISETP.LE.AND P0, PT, R11, UR50, PT ;  /* 0x000000320b007c0c */ /* 0x000fda000bf03270 */
[----:B------:R-:W-:Y:S05]  /*61a0*/  @!P0 BRA `(.L_x_4972) ;  /* 0x0000002000e48947 */ /* 0x000fea0003800000 */
.L_x_4989:
[----:B------:R-:W-:-:S04]  /*61b0*/  UIADD3 UR24, UR36, 0x1, URZ ;  /* 0x0000000124187890 */ /* 0x000fc8000fffe03f */
[----:B------:R-:W-:-:S04]  /*61c0*/  UISETP.NE.AND UP0, UPT, UR24, 0x2, UPT ;  /* 0x000000021800788c */ /* 0x000fc8000bf05270 */
[----:B------:R-:W-:Y:S02]  /*61d0*/  USEL UR6, URZ, 0x1, UP0 ;  /* 0x000000013f067887 */ /* 0x000fe40008000000 */
[----:B------:R-:W-:Y:S02]  /*61e0*/  USEL UR24, UR24, URZ, UP0 ;  /* 0x0000003f18187287 */ /* 0x000fe40008000000 */
[----:B------:R-:W-:Y:S01]  /*61f0*/  ULOP3.LUT UR37, UR37, UR6, URZ, 0x3c, !UPT ;  /* 0x0000000625257292 */ /* 0x000fe2000f8e3c3f */
[----:B012---:R-:W-:Y:S11]  /*6200*/  @!P3 BRA `(.L_x_4973) ;  /* 0x000000000004b947 */ /* 0x007ff60003800000 */
[----:B------:R-:W-:Y:S01]  /*6210*/  BPT.TRAP 0x1 ;  /* 0x000000040000795c */ /* 0x000fe20000300000 */
.L_x_4973:
[----:B------:R-:W-:Y:S01]  /*6220*/  ULEA UR27, UR24, UR43, 0x3 ;  /* 0x0000002b181b7291 */ /* 0x000fe2000f8e183f */
[----:B------:R-:W-:-:S05]  /*6230*/  IMAD.U32 R10, RZ, RZ, UR37 ;  /* 0x00000025ff0a7e24 */ /* 0x000fca000f8e00ff */
[----:B------:R-:W-:-:S04]  /*6240*/  SHF.L.U32 R10, R10, 0x1f, RZ ;  /* 0x0000001f0a0a7819 */ /* 0x000fc800000006ff */
[----:B------:R0:W1:Y:S01]  /*6250*/  SYNCS.PHASECHK.TRANS64.TRYWAIT P0, [UR27+0x28c30], R10 ;  /* 0x028c300aff0075a7 */ /* 0x000062000800015b */
[----:B------:R-:W-:Y:S05]  /*6260*/  @!P3 BRA `(.L_x_4974) ;  /* 0x000000000004b947 */ /* 0x000fea0003800000 */
[----:B------:R-:W-:Y:S01]  /*6270*/  BPT.TRAP 0x1 ;  /* 0x000000040000795c */ /* 0x000fe20000300000 */
.L_x_4974:
[----:B-1----:R-:W-:Y:S05]  /*6280*/  @P0 BRA `(.L_x_4975) ;  /* 0x0000000000080947 */ /* 0x002fea0003800000 */
[----:B------:R-:W1:Y:S02]  /*6290*/  SYNCS.PHASECHK.TRANS64.TRYWAIT P0, [UR27+0x28c30], R10 ;  /* 0x028c300aff0075a7 */ /* 0x000e64000800015b */
[----:B-1----:R-:W-:Y:S05]  /*62a0*/  @!P0 BRA `(.L_x_4976) ;  /* 0x000000f000488947 */ /* 0x002fea0003800000 */
.L_x_4975:
[----:B------:R-:W-:Y:S01]  /*62b0*/  R2UR UR18, R0 ;  /* 0x00000000001272ca */ /* 0x000fe200000e0000 */
[----:B----4-:R-:W-:Y:S01]  /*62c0*/  WARPGROUP.ARRIVE ;  /* 0x00000000000079c5 */ /* 0x010fe20000000000 */
[----:B------:R-:W-:Y:S01]  /*62d0*/  UMOV UR19, 0x40000040 ;  /* 0x4000004000137882 */ /* 0x000fe20000000000 */
[----:B------:R-:W-:Y:S01]  /*62e0*/  UMOV UR7, 0x40000040 ;  /* 0x4000004000077882 */ /* 0x000fe20000000000 */
[----:B------:R-:W-:Y:S01]  /*62f0*/  UMOV UR11, 0x40000040 ;  /* 0x40000040000b7882 */ /* 0x000fe20000000000 */
[----:B------:R-:W-:Y:S01]  /*6300*/  UMOV UR15, 0x40000040 ;  /* 0x40000040000f7882 */ /* 0x000fe20000000000 */
[----:B-1----:R-:W1:Y:S01]  /*6310*/  @P5 LDC R7, c[0x0][0x44c] ;  /* 0x00011300ff075b82 */ /* 0x002e620000000800 */
[----:B------:R-:W-:Y:S02]  /*6320*/  VIADD R12, R185, UR40 ;  /* 0x00000028b90c7c36 */ /* 0x000fe40008000000 */
[----:B------:R-:W-:-:S04]  /*6330*/  IMAD.U32 R14, RZ, RZ, UR49 ;  /* 0x00000031ff0e7e24 */ /* 0x000fc8000f8e00ff */
[----:B------:R-:W-:Y:S01]  /*6340*/  ULEA UR18, UR24, UR18, 0x9 ;  /* 0x0000001218127291 */ /* 0x000fe2000f8e483f */
[----:B------:R-:W2:Y:S03]  /*6350*/  @P5 LDC R9, c[0x0][0x450] ;  /* 0x00011400ff095b82 */ /* 0x000ea60000000800 */
[----:B------:R-:W-:Y:S02]  /*6360*/  UIADD3 UR6, UR18, 0x2, URZ ;  /* 0x0000000212067890 */ /* 0x000fe4000fffe03f */
[----:B------:R-:W-:Y:S02]  /*6370*/  UIADD3 UR10, UR18, 0x4, URZ ;  /* 0x00000004120a7890 */ /* 0x000fe4000fffe03f */
[----:B------:R-:W-:Y:S02]  /*6380*/  UIADD3 UR14, UR18, 0x6, URZ ;  /* 0x00000006120e7890 */ /* 0x000fe4000fffe03f */
[----:B------:R-:W-:Y:S01]  /*6390*/  HGMMA.64x64x16.F32.BF16 R152, gdesc[UR16], RZ, !UPT, gsb0 ;  /* 0x00e00000109879f0 */ /* 0x000fe2000c0018ff */
[----:B-1----:R-:W-:-:S04]  /*63a0*/  @P5 IMAD.HI.U32 R8, R12, R7, RZ ;  /* 0x000000070c085227 */ /* 0x002fc800078e00ff */
[----:B------:R-:W-:Y:S01]  /*63b0*/  IMAD.U32 R7, RZ, RZ, UR27 ;  /* 0x0000001bff077e24 */ /* 0x000fe2000f8e00ff */
[----:B--2---:R-:W-:-:S03]  /*63c0*/  @P5 SHF.R.U32.HI R12, RZ, R9, R8 ;  /* 0x00000009ff0c5219 */ /* 0x004fc60000011608 */
[----:B------:R-:W-:Y:S02]  /*63d0*/  @!P4 VIADD R8, R7, 0x28c40 ;  /* 0x00028c400708c836 */ /* 0x000fe40000000000 */
[----:B------:R-:W1:Y:S03]  /*63e0*/  SHFL.IDX PT, R21, R12, RZ, 0x1c1f ;  /* 0x001c1fff0c157589 */ /* 0x000e6600000e0000 */
[----:B------:R-:W-:Y:S01]  /*63f0*/  @!P4 PRMT R8, RZ, 0x654, R8 ;  /* 0x00000654ff08c816 */ /* 0x000fe20000000008 */
[----:B------:R-:W-:Y:S02]  /*6400*/  WARPGROUP.DEPBAR.LE gsb0, 0x0 ;  /* 0x00008000000079c5 */ /* 0x000fe40000010000 */
[----:B------:R-:W-:-:S06]  /*6410*/  WARPGROUP.ARRIVE ;  /* 0x00000000000079c5 */ /* 0x000fcc0000000000 */
[----:B------:R-:W-:Y:S01]  /*6420*/  HGMMA.64x64x16.F32.BF16 R152, gdesc[UR4], R152, gsb0 ;  /* 0x00e00000049879f0 */ /* 0x000fe20008001898 */
[----:B------:R-:W-:-:S06]  /*6430*/  USHF.L.U32 UR6, UR50, 0x6, URZ ;  /* 0x0000000632067899 */ /* 0x000fcc000800063f */
[----:B------:R-:W-:-:S05]  /*6440*/  IMAD.U32 R9, RZ, RZ, UR6 ;  /* 0x00000006ff097e24 */ /* 0x000fca000f8e00ff */
[----:B------:R-:W-:Y:S01]  /*6450*/  IADD3 R9, -R2, 0x1, -R9 ;  /* 0x0000000102097810 */ /* 0x000fe20007ffe909 */
[----:B------:R-:W-:Y:S02]  /*6460*/  WARPGROUP.DEPBAR.LE gsb0, 0x0 ;  /* 0x00008000000079c5 */ /* 0x000fe40000010000 */
[----:B------:R-:W-:-:S06]  /*6470*/  WARPGROUP.ARRIVE ;  /* 0x00000000000079c5 */ /* 0x000fcc0000000000 */
[----:B------:R-:W-:Y:S01]  /*6480*/  HGMMA.64x64x16.F32.BF16 R152, gdesc[UR8], R152, gsb0 ;  /* 0x00e00000089879f0 */ /* 0x000fe20008001898 */
[----:B------:R-:W-:Y:S02]  /*6490*/  UMOV UR11, UR22 ;  /* 0x00000016000b7c82 */ /* 0x000fe40008000000 */
[----:B------:R-:W-:Y:S01]  /*64a0*/  IMAD R9, R14, UR11, R9 ;  /* 0x0000000b0e097c24 */ /* 0x000fe2000f8e0209 */
[----:B------:R-:W-:Y:S02]  /*64b0*/  WARPGROUP.DEPBAR.LE gsb0, 0x0 ;  /* 0x00008000000079c5 */ /* 0x000fe40000010000 */
[----:B------:R-:W-:-:S06]  /*64c0*/  WARPGROUP.ARRIVE ;  /* 0x00000000000079c5 */ /* 0x000fcc0000000000 */
[----:B------:R-:W-:Y:S01]  /*64d0*/  HGMMA.64x64x16.F32.BF16 R152, gdesc[UR12], R152, gsb0 ;  /* 0x00e000000c9879f0 */ /* 0x000fe20008001898 */
[----:B------:R-:W-:Y:S01]  /*64e0*/  UMOV UR15, UR21 ;  /* 0x00000015000f7c82 */ /* 0x000fe20008000000 */
[----:B------:R-:W-:Y:S01]  /*64f0*/  UMOV UR14, UR20 ;  /* 0x00000014000e7c82 */ /* 0x000fe20008000000 */
[----:B------:R-:W-:Y:S01]  /*6500*/  ULOP3.LUT UR7, URZ, UR15, URZ, 0x33, !UPT ;  /* 0x0000000f3f077292 */ /* 0x000fe2000f8e333f */
[----:B------:R-:W-:-:S04]  /*6510*/  VIADD R9, R9, -UR14 ;  /* 0x8000000e09097c36 */ /* 0x000fc80008000000 */
[C---:B------:R-:W-:Y:S02]  /*6520*/  VIADD R20, R9.reuse, UR26 ;  /* 0x0000001a09147c36 */ /* 0x040fe40008000000 */
[----:B------:R-:W-:Y:S02]  /*6530*/  VIADD R192, R9, UR7 ;  /* 0x0000000709c07c36 */ /* 0x000fe40008000000 */
[C---:B-1----:R-:W-:Y:S02]  /*6540*/  IMAD.IADD R13, R21.reuse, 0x1, R20 ;  /* 0x00000001150d7824 */ /* 0x042fe400078e0214 */
[----:B------:R-:W-:Y:S01]  /*6550*/  IMAD.IADD R15, R21, 0x1, R192 ;  /* 0x00000001150f7824 */ /* 0x000fe200078e02c0 */
[----:B------:R-:W-:Y:S02]  /*6560*/  WARPGROUP.DEPBAR.LE gsb0, 0x0 ;  /* 0x00008000000079c5 */ /* 0x000fe40000010000 */
[----:B------:R1:W-:Y:S01]  /*6570*/  @!P4 SYNCS.ARRIVE.TRANS64.RED.A1T0 RZ, [R8+URZ], RZ ;  /* 0x000000ff08ffc9a7 */ /* 0x0003e2000810043f */
[----:B------:R-:W-:Y:S05]  /*6580*/  @!P6 BRA `(.L_x_4977) ;  /* 0x00000000005ce947 */ /* 0x000fea0003800000 */
[----:B-1----:R-:W-:Y:S01]  /*6590*/  IMAD R8, R14, UR11, R21 ;  /* 0x0000000b0e087c24 */ /* 0x002fe2000f8e0215 */
[----:B------:R-:W-:Y:S03]  /*65a0*/  BSSY B0, `(.L_x_4978) ;  /* 0x0000011000007945 */ /* 0x000fe60003800000 */
[----:B------:R-:W-:-:S05]  /*65b0*/  VIADD R21, R8, -UR14 ;  /* 0x8000000e08157c36 */ /* 0x000fca0008000000 */
[----:B------:R-:W-:-:S13]  /*65c0*/  ISETP.GT.AND P0, PT, R21, -0x1, PT ;  /* 0xffffffff1500780c */ /* 0x000fda0003f04270 */
[----:B------:R-:W-:Y:S05]  /*65d0*/  @P0 BRA `(.L_x_4979) ;  /* 0x0000000000200947 */ /* 0x000fea0003800000 */
[----:B------:R-:W-:Y:S01]  /*65e0*/  IMAD.U32 R194, RZ, RZ, UR25 ;  /* 0x00000019ffc27e24 */ /* 0x000fe2000f8e00ff */
[----:B------:R-:W-:-:S04]  /*65f0*/  LOP3.LUT R21, RZ, R21, RZ, 0x33, !PT ;  /* 0x00000015ff157212 */ /* 0x000fc800078e33ff */
[----:B------:R-:W-:-:S13]  /*6600*/  ISETP.NE.AND P0, PT, R194, 0x1, PT ;  /* 0x00000001c200780c */ /* 0x000fda0003f05270 */
[----:B------:R-:W1:Y:S02]  /*6610*/  @P0 LDC.64 R8, c[0x0][0x9e8] ;  /* 0x00027a00ff080b82 */ /* 0x000e640000000a00 */
[----:B-1----:R-:W-:-:S05]  /*6620*/  @P0 IMAD.HI.U32 R8, R21, R8, RZ ;  /* 0x0000000815080227 */ /* 0x002fca00078e00ff */
[----:B------:R-:W-:-:S04]  /*6630*/  @P0 SHF.R.U32.HI R21, RZ, R9, R8 ;  /* 0x00000009ff150219 */ /* 0x000fc80000011608 */
[----:B------:R-:W-:Y:S01]  /*6640*/  LOP3.LUT R21, RZ, R21, RZ, 0x33, !PT ;  /* 0x00000015ff157212 */ /* 0x000fe200078e33ff */
[----:B------:R-:W-:Y:S06]  /*6650*/  BRA `(.L_x_4980) ;  /* 0x0000000000147947 */ /* 0x000fec0003800000 */
.L_x_4979:
[----:B------:R-:W-:-:S05]  /*6660*/  IMAD.U32 R194, RZ, RZ, UR25 ;  /* 0x00000019ffc27e24 */ /* 0x000fca000f8e00ff */
[----:B------:R-:W-:-:S13]  /*6670*/  ISETP.NE.AND P0, PT, R194, 0x1, PT ;  /* 0x00000001c200780c */ /* 0x000fda0003f05270 */
[----:B------:R-:W1:Y:S02]  /*6680*/  @P0 LDC.64 R8, c[0x0][0x9e8] ;  /* 0x00027a00ff080b82 */ /* 0x000e640000000a00 */
[----:B-1----:R-:W-:-:S05]  /*6690*/  @P0 IMAD.HI.U32 R8, R21, R8, RZ ;  /* 0x0000000815080227 */ /* 0x002fca00078e00ff */
[----:B------:R-:W-:-:S07]  /*66a0*/  @P0 SHF.R.U32.HI R21, RZ, R9, R8 ;  /* 0x00000009ff150219 */ /* 0x000fce0000011608 */
.L_x_4980:
[----:B------:R-:W-:Y:S05]  /*66b0*/  BSYNC B0 ;  /* 0x0000000000007941 */ /* 0x000fea0003800000 */
.L_x_4978:
[----:B------:R-:W-:-:S04]  /*66c0*/  IMAD R21, R21, R194, -UR6 ;  /* 0x8000000615157e24 */ /* 0x000fc8000f8e02c2 */
[----:B------:R-:W-:-:S05]  /*66d0*/  IMAD.IADD R8, R21, 0x1, -R2 ;  /* 0x0000000115087824 */ /* 0x000fca00078e0a02 */
[----:B------:R-:W-:Y:S02]  /*66e0*/  VIADDMNMX R13, R8, R194, R13, PT ;  /* 0x000000c2080d7246 */ /* 0x000fe4000380010d */
[----:B------:R-:W-:-:S07]  /*66f0*/  VIMNMX R15, R15, R8, !PT ;  /* 0x000000080f0f7248 */ /* 0x000fce0007fe0100 */
.L_x_4977:
[----:B------:R-:W-:Y:S01]  /*6700*/  UISETP.GT.AND UP0, UPT, UR50, -0x1, UPT ;  /* 0xffffffff3200788c */ /* 0x000fe2000bf04270 */
[----:B------:R-:W2:Y:S05]  /*6710*/  SHFL.IDX PT, R9, R12, 0x1, 0x1c1f ;  /* 0x003c1f000c097f89 */ /* 0x000eaa00000e0000 */
[----:B------:R-:W-:-:S04]  /*6720*/  PLOP3.LUT P0, PT, PT, PT, UP0, 0x80, 0x0 ;  /* 0x000000000000781c */ /* 0x000fc80003f0f008 */
[C---:B------:R-:W-:Y:S02]  /*6730*/  ISETP.GT.AND P2, PT, R15.reuse, RZ, P0 ;  /* 0x000000ff0f00720c */ /* 0x040fe40000744270 */
[----:B------:R-:W-:Y:S02]  /*6740*/  ISETP.GT.AND P1, PT, R15, 0x1, P0 ;  /* 0x000000010f00780c */ /* 0x000fe40000724270 */
[C---:B------:R-:W-:Y:S02]  /*6750*/  ISETP.LT.OR P2, PT, R13.reuse, 0x1, P2 ;  /* 0x000000010d00780c */ /* 0x040fe40001741670 */
[----:B------:R-:W-:Y:S02]  /*6760*/  ISETP.LT.OR P1, PT, R13, 0x2, P1 ;  /* 0x000000020d00780c */ /* 0x000fe40000f21670 */
[----:B------:R-:W-:Y:S02]  /*6770*/  FSEL R152, R152, -INF , !P2 ;  /* 0xff80000098987808 */ /* 0x000fe40005000000 */
[----:B------:R-:W-:-:S02]  /*6780*/  FSEL R153, R153, -INF , !P1 ;  /* 0xff80000099997808 */ /* 0x000fc40004800000 */
[C---:B------:R-:W-:Y:S02]  /*6790*/  ISETP.GT.AND P2, PT, R15.reuse, 0x8, P0 ;  /* 0x000000080f00780c */ /* 0x040fe40000744270 */
[----:B------:R-:W-:Y:S01]  /*67a0*/  ISETP.GT.AND P1, PT, R15, 0x9, P0 ;  /* 0x000000090f00780c */ /* 0x000fe20000724270 */
[----:B--2---:R-:W-:Y:S01]  /*67b0*/  IMAD.IADD R12, R20, 0x1, R9 ;  /* 0x00000001140c7824 */ /* 0x004fe200078e0209 */
[C---:B------:R-:W-:Y:S02]  /*67c0*/  ISETP.LT.OR P2, PT, R13.reuse, 0x9, P2 ;  /* 0x000000090d00780c */ /* 0x040fe40001741670 */
[----:B------:R-:W-:Y:S02]  /*67d0*/  ISETP.LT.OR P1, PT, R13, 0xa, P1 ;  /* 0x0000000a0d00780c */ /* 0x000fe40000f21670 */
[----:B------:R-:W-:Y:S02]  /*67e0*/  FSEL R156, R156, -INF , !P2 ;  /* 0xff8000009c9c7808 */ /* 0x000fe40005000000 */
[----:B------:R-:W-:-:S02]  /*67f0*/  FSEL R157, R157, -INF , !P1 ;  /* 0xff8000009d9d7808 */ /* 0x000fc40004800000 */
[C---:B------:R-:W-:Y:S02]  /*6800*/  ISETP.GT.AND P2, PT, R15.reuse, 0x10, P0 ;  /* 0x000000100f00780c */ /* 0x040fe40000744270 */
[----:B------:R-:W-:Y:S02]  /*6810*/  ISETP.GT.AND P1, PT, R15, 0x11, P0 ;  /* 0x000000110f00780c */ /* 0x000fe40000724270 */
        /* <DEDUP_REMOVED lines=31> */
[----:B------:R-:W-:Y:S01]  /*6a10*/  ISETP.LT.OR P1, PT, R13, 0x3a, P1 ;  /* 0x0000003a0d00780c */ /* 0x000fe20000f21670 */
[----:B------:R-:W-:Y:S01]  /*6a20*/  IMAD.IADD R13, R192, 0x1, R9 ;  /* 0x00000001c00d7824 */ /* 0x000fe200078e0209 */
[----:B------:R-:W-:Y:S02]  /*6a30*/  FSEL R180, R180, -INF , !P2 ;  /* 0xff800000b4b47808 */ /* 0x000fe40005000000 */
[----:B------:R-:W-:Y:S01]  /*6a40*/  FSEL R181, R181, -INF , !P1 ;  /* 0xff800000b5b57808 */ /* 0x000fe20004800000 */
[----:B------:R-:W-:Y:S08]  /*6a50*/  @!P6 BRA `(.L_x_4981) ;  /* 0x00000000005ce947 */ /* 0x000ff00003800000 */
[----:B------:R-:W-:Y:S01]  /*6a60*/  IMAD R14, R14, UR11, R9 ;  /* 0x0000000b0e0e7c24 */ /* 0x000fe2000f8e0209 */
[----:B------:R-:W-:Y:S03]  /*6a70*/  BSSY B0, `(.L_x_4982) ;  /* 0x0000011000007945 */ /* 0x000fe60003800000 */
[----:B------:R-:W-:-:S05]  /*6a80*/  VIADD R15, R14, -UR14 ;  /* 0x8000000e0e0f7c36 */ /* 0x000fca0008000000 */
[----:B------:R-:W-:-:S13]  /*6a90*/  ISETP.GT.AND P1, PT, R15, -0x1, PT ;  /* 0xffffffff0f00780c */ /* 0x000fda0003f24270 */
[----:B------:R-:W-:Y:S05]  /*6aa0*/  @P1 BRA `(.L_x_4983) ;  /* 0x0000000000201947 */ /* 0x000fea0003800000 */
[----:B------:R-:W-:Y:S01]  /*6ab0*/  IMAD.U32 R14, RZ, RZ, UR25 ;  /* 0x00000019ff0e7e24 */ /* 0x000fe2000f8e00ff */
[----:B------:R-:W-:-:S04]  /*6ac0*/  LOP3.LUT R15, RZ, R15, RZ, 0x33, !PT ;  /* 0x0000000fff0f7212 */ /* 0x000fc800078e33ff */
[----:B------:R-:W-:-:S13]  /*6ad0*/  ISETP.NE.AND P1, PT, R14, 0x1, PT ;  /* 0x000000010e00780c */ /* 0x000fda0003f25270 */
[----:B-1----:R-:W1:Y:S02]  /*6ae0*/  @P1 LDC.64 R8, c[0x0][0x9e8] ;  /* 0x00027a00ff081b82 */ /* 0x002e640000000a00 */
[----:B-1----:R-:W-:-:S05]  /*6af0*/  @P1 IMAD.HI.U32 R8, R15, R8, RZ ;  /* 0x000000080f081227 */ /* 0x002fca00078e00ff */
[----:B------:R-:W-:-:S04]  /*6b00*/  @P1 SHF.R.U32.HI R15, RZ, R9, R8 ;  /* 0x00000009ff0f1219 */ /* 0x000fc80000011608 */
[----:B------:R-:W-:Y:S01]  /*6b10*/  LOP3.LUT R15, RZ, R15, RZ, 0x33, !PT ;  /* 0x0000000fff0f7212 */ /* 0x000fe200078e33ff */
[----:B------:R-:W-:Y:S06]  /*6b20*/  BRA `(.L_x_4984) ;  /* 0x0000000000147947 */ /* 0x000fec0003800000 */
.L_x_4983:
[----:B------:R-:W-:-:S05]  /*6b30*/  IMAD.U32 R14, RZ, RZ, UR25 ;  /* 0x00000019ff0e7e24 */ /* 0x000fca000f8e00ff */
[----:B------:R-:W-:-:S13]  /*6b40*/  ISETP.NE.AND P1, PT, R14, 0x1, PT ;  /* 0x000000010e00780c */ /* 0x000fda0003f25270 */
[----:B-1----:R-:W1:Y:S02]  /*6b50*/  @P1 LDC.64 R8, c[0x0][0x9e8] ;  /* 0x00027a00ff081b82 */ /* 0x002e640000000a00 */
[----:B-1----:R-:W-:-:S05]  /*6b60*/  @P1 IMAD.HI.U32 R8, R15, R8, RZ ;  /* 0x000000080f081227 */ /* 0x002fca00078e00ff */
[----:B------:R-:W-:-:S07]  /*6b70*/  @P1 SHF.R.U32.HI R15, RZ, R9, R8 ;  /* 0x00000009ff0f1219 */ /* 0x000fce0000011608 */
.L_x_4984:
[----:B------:R-:W-:Y:S05]  /*6b80*/  BSYNC B0 ;  /* 0x0000000000007941 */ /* 0x000fea0003800000 */
.L_x_4982:
[----:B------:R-:W-:-:S04]  /*6b90*/  IMAD R15, R15, R14, -UR6 ;  /* 0x800000060f0f7e24 */ /* 0x000fc8000f8e020e */
[----:B------:R-:W-:-:S05]  /*6ba0*/  IMAD.IADD R15, R15, 0x1, -R2 ;  /* 0x000000010f0f7824 */ /* 0x000fca00078e0a02 */
[----:B------:R-:W-:Y:S02]  /*6bb0*/  VIADDMNMX R12, R15, R14, R12, PT ;  /* 0x0000000e0f0c7246 */ /* 0x000fe4000380010c */
[----:B------:R-:W-:-:S07]  /*6bc0*/  VIMNMX R13, R13, R15, !PT ;  /* 0x0000000f0d0d7248 */ /* 0x000fce0007fe0100 */
.L_x_4981:
[----:B-1----:R-:W-:Y:S01]  /*6bd0*/  FMNMX.FTZ R8, R152, R5, !PT ;  /* 0x0000000598087209 */ /* 0x002fe20007810000 */
[----:B------:R-:W-:Y:S01]  /*6be0*/  UMOV UR10, UR23 ;  /* 0x00000017000a7c82 */ /* 0x000fe20008000000 */
[----:B------:R-:W-:Y:S02]  /*6bf0*/  ISETP.GT.AND P2, PT, R13, 0x1, P0 ;  /* 0x000000010d00780c */ /* 0x000fe40000744270 */
[----:B------:R-:W-:Y:S02]  /*6c00*/  FMNMX.FTZ R9, R153, R8, !PT ;  /* 0x0000000899097209 */ /* 0x000fe40007810000 */
[----:B------:R-:W-:Y:S02]  /*6c10*/  ISETP.LT.OR P2, PT, R12, 0x2, P2 ;  /* 0x000000020c00780c */ /* 0x000fe40001741670 */
[----:B------:R-:W-:Y:S02]  /*6c20*/  FMNMX.FTZ R8, R156, R9, !PT ;  /* 0x000000099c087209 */ /* 0x000fe40007810000 */
[----:B------:R-:W-:-:S02]  /*6c30*/  FSEL R155, R155, -INF , !P2 ;  /* 0xff8000009b9b7808 */ /* 0x000fc40005000000 */
[----:B------:R-:W-:Y:S02]  /*6c40*/  FMNMX.FTZ R9, R157, R8, !PT ;  /* 0x000000089d097209 */ /* 0x000fe40007810000 */
[C---:B------:R-:W-:Y:S02]  /*6c50*/  ISETP.GT.AND P2, PT, R13.reuse, 0x9, P0 ;  /* 0x000000090d00780c */ /* 0x040fe40000744270 */
[----:B------:R-:W-:Y:S02]  /*6c60*/  FMNMX.FTZ R8, R160, R9, !PT ;  /* 0x00000009a0087209 */ /* 0x000fe40007810000 */
[----:B------:R-:W-:Y:S02]  /*6c70*/  ISETP.GT.AND P1, PT, R13, 0x8, P0 ;  /* 0x000000080d00780c */ /* 0x000fe40000724270 */
[----:B------:R-:W-:Y:S02]  /*6c80*/  FMNMX.FTZ R9, R161, R8, !PT ;  /* 0x00000008a1097209 */ /* 0x000fe40007810000 */
[----:B------:R-:W-:-:S02]  /*6c90*/  ISETP.LT.OR P2, PT, R12, 0xa, P2 ;  /* 0x0000000a0c00780c */ /* 0x000fc40001741670 */
[----:B------:R-:W-:Y:S02]  /*6ca0*/  FMNMX.FTZ R8, R164, R9, !PT ;  /* 0x00000009a4087209 */ /* 0x000fe40007810000 */
[----:B------:R-:W-:Y:S02]  /*6cb0*/  ISETP.LT.OR P1, PT, R12, 0x9, P1 ;  /* 0x000000090c00780c */ /* 0x000fe40000f21670 */
[----:B------:R-:W-:Y:S02]  /*6cc0*/  FMNMX.FTZ R9, R165, R8, !PT ;  /* 0x00000008a5097209 */ /* 0x000fe40007810000 */
[----:B------:R-:W-:Y:S02]  /*6cd0*/  FSEL R159, R159, -INF , !P2 ;  /* 0xff8000009f9f7808 */ /* 0x000fe40005000000 */
[----:B------:R-:W-:Y:S02]  /*6ce0*/  FMNMX.FTZ R8, R168, R9, !PT ;  /* 0x00000009a8087209 */ /* 0x000fe40007810000 */
[----:B------:R-:W-:-:S02]  /*6cf0*/  ISETP.GT.AND P2, PT, R13, 0x11, P0 ;  /* 0x000000110d00780c */ /* 0x000fc40000744270 */
[----:B------:R-:W-:Y:S02]  /*6d00*/  FMNMX.FTZ R9, R169, R8, !PT ;  /* 0x00000008a9097209 */ /* 0x000fe40007810000 */
[----:B------:R-:W-:Y:S02]  /*6d10*/  FSEL R158, R158, -INF , !P1 ;  /* 0xff8000009e9e7808 */ /* 0x000fe40004800000 */
        /* <DEDUP_REMOVED lines=9> */
[----:B------:R-:W-:-:S02]  /*6db0*/  ISETP.GT.AND P2, PT, R13, RZ, P0 ;  /* 0x000000ff0d00720c */ /* 0x000fc40000744270 */
[----:B------:R-:W-:Y:S02]  /*6dc0*/  FMNMX.FTZ R8, R181, R8, !PT ;  /* 0x00000008b5087209 */ /* 0x000fe40007810000 */
[----:B------:R-:W-:Y:S02]  /*6dd0*/  FSEL R162, R162, -INF , !P1 ;  /* 0xff800000a2a27808 */ /* 0x000fe40004800000 */
[----:B------:R-:W-:Y:S01]  /*6de0*/  ISETP.GT.AND P1, PT, R13, 0x18, P0 ;  /* 0x000000180d00780c */ /* 0x000fe20000724270 */
[----:B------:R-:W1:Y:S01]  /*6df0*/  SHFL.BFLY PT, R9, R8, 0x2, 0x1f ;  /* 0x0c401f0008097f89 */ /* 0x000e6200000e0000 */
[C---:B------:R-:W-:Y:S02]  /*6e00*/  ISETP.LT.OR P2, PT, R12.reuse, 0x1, P2 ;  /* 0x000000010c00780c */ /* 0x040fe40001741670 */
[----:B------:R-:W-:-:S04]  /*6e10*/  ISETP.LT.OR P1, PT, R12, 0x19, P1 ;  /* 0x000000190c00780c */ /* 0x000fc80000f21670 */
[----:B------:R-:W-:Y:S02]  /*6e20*/  FSEL R166, R166, -INF , !P1 ;  /* 0xff800000a6a67808 */ /* 0x000fe40004800000 */
[----:B------:R-:W-:-:S04]  /*6e30*/  ISETP.GT.AND P1, PT, R13, 0x19, P0 ;  /* 0x000000190d00780c */ /* 0x000fc80000724270 */
[----:B------:R-:W-:-:S04]  /*6e40*/  ISETP.LT.OR P1, PT, R12, 0x1a, P1 ;  /* 0x0000001a0c00780c */ /* 0x000fc80000f21670 */
[----:B------:R-:W-:Y:S02]  /*6e50*/  FSEL R167, R167, -INF , !P1 ;  /* 0xff800000a7a77808 */ /* 0x000fe40004800000 */
[----:B------:R-:W-:-:S04]  /*6e60*/  ISETP.GT.AND P1, PT, R13, 0x21, P0 ;  /* 0x000000210d00780c */ /* 0x000fc80000724270 */
[----:B------:R-:W-:Y:S02]  /*6e70*/  ISETP.LT.OR P1, PT, R12, 0x22, P1 ;  /* 0x000000220c00780c */ /* 0x000fe40000f21670 */
[----:B-1----:R-:W-:Y:S02]  /*6e80*/  FMNMX.FTZ R15, R8, R9, !PT ;  /* 0x00000009080f7209 */ /* 0x002fe40007810000 */
[----:B------:R-:W-:Y:S02]  /*6e90*/  FSEL R9, R154, -INF , !P2 ;  /* 0xff8000009a097808 */ /* 0x000fe40005000000 */
[----:B------:R-:W-:Y:S01]  /*6ea0*/  ISETP.GT.AND P2, PT, R13, 0x20, P0 ;  /* 0x000000200d00780c */ /* 0x000fe20000744270 */
[----:B------:R-:W1:Y:S01]  /*6eb0*/  SHFL.BFLY PT, R8, R15, 0x1, 0x1f ;  /* 0x0c201f000f087f89 */ /* 0x000e6200000e0000 */
[----:B------:R-:W-:Y:S02]  /*6ec0*/  FMNMX.FTZ R14, R9, R6, !PT ;  /* 0x00000006090e7209 */ /* 0x000fe40007810000 */
[----:B------:R-:W-:-:S02]  /*6ed0*/  ISETP.LT.OR P2, PT, R12, 0x21, P2 ;  /* 0x000000210c00780c */ /* 0x000fc40001741670 */
[----:B------:R-:W-:Y:S02]  /*6ee0*/  FSEL R171, R171, -INF , !P1 ;  /* 0xff800000abab7808 */ /* 0x000fe40004800000 */
[----:B------:R-:W-:Y:S02]  /*6ef0*/  FSEL R170, R170, -INF , !P2 ;  /* 0xff800000aaaa7808 */ /* 0x000fe40005000000 */
[C---:B------:R-:W-:Y:S02]  /*6f00*/  ISETP.GT.AND P2, PT, R13.reuse, 0x28, P0 ;  /* 0x000000280d00780c */ /* 0x040fe40000744270 */
[----:B------:R-:W-:Y:S02]  /*6f10*/  ISETP.GT.AND P1, PT, R13, 0x29, P0 ;  /* 0x000000290d00780c */ /* 0x000fe40000724270 */
[C---:B------:R-:W-:Y:S02]  /*6f20*/  ISETP.LT.OR P2, PT, R12.reuse, 0x29, P2 ;  /* 0x000000290c00780c */ /* 0x040fe40001741670 */
[----:B------:R-:W-:-:S02]  /*6f30*/  ISETP.LT.OR P1, PT, R12, 0x2a, P1 ;  /* 0x0000002a0c00780c */ /* 0x000fc40000f21670 */
[----:B------:R-:W-:Y:S02]  /*6f40*/  FSEL R174, R174, -INF , !P2 ;  /* 0xff800000aeae7808 */ /* 0x000fe40005000000 */
[----:B------:R-:W-:Y:S02]  /*6f50*/  FSEL R175, R175, -INF , !P1 ;  /* 0xff800000afaf7808 */ /* 0x000fe40004800000 */
[----:B------:R-:W-:Y:S02]  /*6f60*/  ISETP.GT.AND P1, PT, R13, 0x30, P0 ;  /* 0x000000300d00780c */ /* 0x000fe40000724270 */
[----:B-1----:R-:W-:Y:S02]  /*6f70*/  FMNMX.FTZ R8, R15, R8, !PT ;  /* 0x000000080f087209 */ /* 0x002fe40007810000 */
[----:B------:R-:W-:Y:S02]  /*6f80*/  FMNMX.FTZ R15, R155, R14, !PT ;  /* 0x0000000e9b0f7209 */ /* 0x000fe40007810000 */
[C---:B------:R-:W-:Y:S01]  /*6f90*/  FSETP.NEU.FTZ.AND P2, PT, R8.reuse, -INF , PT ;  /* 0xff8000000800780b */ /* 0x040fe20003f5d000 */
[----:B------:R-:W-:Y:S01]  /*6fa0*/  FMUL.FTZ R20, R8, UR10 ;  /* 0x0000000a08147c20 */ /* 0x000fe20008410000 */
[----:B------:R-:W-:-:S02]  /*6fb0*/  FMNMX.FTZ R14, R158, R15, !PT ;  /* 0x0000000f9e0e7209 */ /* 0x000fc40007810000 */
[----:B------:R-:W-:Y:S02]  /*6fc0*/  ISETP.LT.OR P1, PT, R12, 0x31, P1 ;  /* 0x000000310c00780c */ /* 0x000fe40000f21670 */
[----:B------:R-:W-:Y:S02]  /*6fd0*/  FMNMX.FTZ R15, R159, R14, !PT ;  /* 0x0000000e9f0f7209 */ /* 0x000fe40007810000 */
[----:B------:R-:W-:Y:S02]  /*6fe0*/  FSEL R178, R178, -INF , !P1 ;  /* 0xff800000b2b27808 */ /* 0x000fe40004800000 */
[----:B------:R-:W-:Y:S02]  /*6ff0*/  FMNMX.FTZ R14, R162, R15, !PT ;  /* 0x0000000fa20e7209 */ /* 0x000fe40007810000 */
[----:B------:R-:W-:Y:S02]  /*7000*/  ISETP.GT.AND P1, PT, R13, 0x31, P0 ;  /* 0x000000310d00780c */ /* 0x000fe40000724270 */
[----:B------:R-:W-:-:S02]  /*7010*/  FMNMX.FTZ R15, R163, R14, !PT ;  /* 0x0000000ea30f7209 */ /* 0x000fc40007810000 */
[----:B------:R-:W-:Y:S02]  /*7020*/  FSEL R14, R20, RZ, P2 ;  /* 0x000000ff140e7208 */ /* 0x000fe40001000000 */
[----:B------:R-:W-:Y:S02]  /*7030*/  FMNMX.FTZ R20, R166, R15, !PT ;  /* 0x0000000fa6147209 */ /* 0x000fe40007810000 */
[----:B------:R-:W-:Y:S01]  /*7040*/  ISETP.LT.OR P1, PT, R12, 0x32, P1 ;  /* 0x000000320c00780c */ /* 0x000fe20000f21670 */
[--C-:B------:R-:W-:Y:S01]  /*7050*/  FFMA.FTZ R154, R156, UR10, -R14.reuse ;  /* 0x0000000a9c9a7c23 */ /* 0x100fe2000801080e */
[----:B------:R-:W-:Y:S01]  /*7060*/  FMNMX.FTZ R15, R167, R20, !PT ;  /* 0x00000014a70f7209 */ /* 0x000fe20007810000 */
[--C-:B------:R-:W-:Y:S01]  /*7070*/  FFMA.FTZ R156, R160, UR10, -R14.reuse ;  /* 0x0000000aa09c7c23 */ /* 0x100fe2000801080e */
[----:B------:R-:W-:Y:S01]  /*7080*/  FSEL R179, R179, -INF , !P1 ;  /* 0xff800000b3b37808 */ /* 0x000fe20004800000 */
[--C-:B------:R-:W-:Y:S01]  /*7090*/  FFMA.FTZ R160, R168, UR10, -R14.reuse ;  /* 0x0000000aa8a07c23 */ /* 0x100fe2000801080e */
[----:B------:R-:W-:Y:S01]  /*70a0*/  FMNMX.FTZ R20, R170, R15, !PT ;  /* 0x0000000faa147209 */ /* 0x000fe20007810000 */
[--C-:B------:R-:W-:Y:S01]  /*70b0*/  FFMA.FTZ R152, R152, UR10, -R14.reuse ;  /* 0x0000000a98987c23 */ /* 0x100fe2000801080e */
[----:B------:R-:W-:Y:S01]  /*70c0*/  ISETP.GT.AND P1, PT, R13, 0x38, P0 ;  /* 0x000000380d00780c */ /* 0x000fe20000724270 */
[--C-:B------:R-:W-:Y:S01]  /*70d0*/  FFMA.FTZ R15, R153, UR10, -R14.reuse ;  /* 0x0000000a990f7c23 */ /* 0x100fe2000801080e */
[----:B------:R-:W-:Y:S01]  /*70e0*/  FMNMX.FTZ R21, R171, R20, !PT ;  /* 0x00000014ab157209 */ /* 0x000fe20007810000 */
[----:B------:R-:W-:Y:S01]  /*70f0*/  MUFU.EX2 R154, R154 ;  /* 0x0000009a009a7308 */ /* 0x000fe20000000800 */
[----:B------:R-:W-:Y:S01]  /*7100*/  ISETP.GT.AND P0, PT, R13, 0x39, P0 ;  /* 0x000000390d00780c */ /* 0x000fe20000704270 */
[--C-:B------:R-:W-:Y:S01]  /*7110*/  FFMA.FTZ R13, R157, UR10, -R14.reuse ;  /* 0x0000000a9d0d7c23 */ /* 0x100fe2000801080e */
[----:B------:R-:W-:Y:S01]  /*7120*/  FMNMX.FTZ R20, R174, R21, !PT ;  /* 0x00000015ae147209 */ /* 0x000fe20007810000 */
[--C-:B------:R-:W-:Y:S01]  /*7130*/  FFMA.FTZ R157, R169, UR10, -R14.reuse ;  /* 0x0000000aa99d7c23 */ /* 0x100fe2000801080e */
[C---:B------:R-:W-:Y:S01]  /*7140*/  ISETP.LT.OR P1, PT, R12.reuse, 0x39, P1 ;  /* 0x000000390c00780c */ /* 0x040fe20000f21670 */
[--C-:B------:R-:W-:Y:S01]  /*7150*/  FFMA.FTZ R153, R165, UR10, -R14.reuse ;  /* 0x0000000aa5997c23 */ /* 0x100fe2000801080e */
[----:B------:R-:W-:Y:S01]  /*7160*/  FMNMX.FTZ R21, R175, R20, !PT ;  /* 0x00000014af157209 */ /* 0x000fe20007810000 */
[----:B------:R-:W-:Y:S01]  /*7170*/  MUFU.EX2 R152, R152 ;  /* 0x0000009800987308 */ /* 0x000fe20000000800 */
[----:B------:R-:W-:Y:S01]  /*7180*/  ISETP.LT.OR P0, PT, R12, 0x3a, P0 ;  /* 0x0000003a0c00780c */ /* 0x000fe20000701670 */
[--C-:B------:R-:W-:Y:S01]  /*7190*/  FFMA.FTZ R165, R177, UR10, -R14.reuse ;  /* 0x0000000ab1a57c23 */ /* 0x100fe2000801080e */
[----:B------:R-:W-:Y:S01]  /*71a0*/  FMNMX.FTZ R20, R178, R21, !PT ;  /* 0x00000015b2147209 */ /* 0x000fe20007810000 */
[----:B------:R-:W-:Y:S01]  /*71b0*/  FFMA.FTZ R180, R180, UR10, -R14 ;  /* 0x0000000ab4b47c23 */ /* 0x000fe2000801080e */
[----:B------:R-:W-:Y:S01]  /*71c0*/  FSEL R182, R182, -INF , !P1 ;  /* 0xff800000b6b67808 */ /* 0x000fe20004800000 */
[----:B------:R-:W-:Y:S01]  /*71d0*/  IMAD.U32 R177, RZ, RZ, UR36 ;  /* 0x00000024ffb17e24 */ /* 0x000fe2000f8e00ff */
[----:B------:R-:W-:Y:S01]  /*71e0*/  FMNMX.FTZ R21, R179, R20, !PT ;  /* 0x00000014b3157209 */ /* 0x000fe20007810000 */
[----:B------:R-:W-:Y:S01]  /*71f0*/  MUFU.EX2 R15, R15 ;  /* 0x0000000f000f7308 */ /* 0x000fe20000000800 */
[----:B------:R-:W-:-:S02]  /*7200*/  FSEL R183, R183, -INF , !P0 ;  /* 0xff800000b7b77808 */ /* 0x000fc40004000000 */
[----:B------:R-:W-:Y:S01]  /*7210*/  FMNMX.FTZ R12, R182, R21, !PT ;  /* 0x00000015b60c7209 */ /* 0x000fe20007810000 */
[----:B------:R-:W-:-:S03]  /*7220*/  FFMA.FTZ R21, R161, UR10, -R14 ;  /* 0x0000000aa1157c23 */ /* 0x000fc6000801080e */
[----:B------:R-:W-:Y:S01]  /*7230*/  FMNMX.FTZ R20, R183, R12, !PT ;  /* 0x0000000cb7147209 */ /* 0x000fe20007810000 */
[----:B------:R-:W-:Y:S01]  /*7240*/  FFMA.FTZ R12, R164, UR10, -R14 ;  /* 0x0000000aa40c7c23 */ /* 0x000fe2000801080e */
[----:B------:R-:W-:Y:S01]  /*7250*/  FSEL R164, R8, RZ, P2 ;  /* 0x000000ff08a47208 */ /* 0x000fe20001000000 */
[----:B------:R-:W-:Y:S02]  /*7260*/  MUFU.EX2 R13, R13 ;  /* 0x0000000d000d7308 */ /* 0x000fe40000000800 */
[----:B------:R-:W1:Y:S02]  /*7270*/  SHFL.BFLY PT, R161, R20, 0x2, 0x1f ;  /* 0x0c401f0014a17f89 */ /* 0x000e6400000e0000 */
[----:B------:R-:W-:-:S04]  /*7280*/  FADD.FTZ R164, -R164, R5 ;  /* 0x00000005a4a47221 */ /* 0x000fc80000010100 */
[----:B------:R-:W-:Y:S01]  /*7290*/  FMUL.FTZ R5, R164, UR10 ;  /* 0x0000000aa4057c20 */ /* 0x000fe20008410000 */
[----:B------:R-:W-:Y:S01]  /*72a0*/  MUFU.EX2 R156, R156 ;  /* 0x0000009c009c7308 */ /* 0x000fe20000000800 */
[----:B------:R-:W-:-:S07]  /*72b0*/  FFMA.FTZ R164, R176, UR10, -R14 ;  /* 0x0000000ab0a47c23 */ /* 0x000fce000801080e */
[----:B------:R-:W2:Y:S08]  /*72c0*/  MUFU.EX2 R5, R5 ;  /* 0x0000000500057308 */ /* 0x000eb00000000800 */
[----:B------:R-:W3:Y:S01]  /*72d0*/  MUFU.EX2 R21, R21 ;  /* 0x0000001500157308 */ /* 0x000ee20000000800 */
[----:B-1----:R-:W-:Y:S01]  /*72e0*/  FMNMX.FTZ R168, R20, R161, !PT ;  /* 0x000000a114a87209 */ /* 0x002fe20007810000 */
[----:B------:R-:W-:Y:S01]  /*72f0*/  FFMA.FTZ R161, R173, UR10, -R14 ;  /* 0x0000000aada17c23 */ /* 0x000fe2000801080e */
[----:B------:R-:W-:-:S02]  /*7300*/  IMAD.MOV R173, RZ, RZ, -R17 ;  /* 0x000000ffffad7224 */ /* 0x000fc400078e0a11 */
[--C-:B------:R-:W-:Y:S01]  /*7310*/  FFMA.FTZ R20, R172, UR10, -R14.reuse ;  /* 0x0000000aac147c23 */ /* 0x100fe2000801080e */
[----:B------:R-:W-:Y:S01]  /*7320*/  FFMA.FTZ R172, R181, UR10, -R14 ;  /* 0x0000000ab5ac7c23 */ /* 0x000fe2000801080e */
[----:B------:R-:W1:Y:S01]  /*7330*/  SHFL.BFLY PT, R169, R168, 0x1, 0x1f ;  /* 0x0c201f00a8a97f89 */ /* 0x000e6200000e0000 */
[----:B------:R-:W-:Y:S01]  /*7340*/  ISETP.NE.AND P0, PT, R2, R173, PT ;  /* 0x000000ad0200720c */ /* 0x000fe20003f05270 */
[----:B--2---:R-:W-:Y:S01]  /*7350*/  FFMA.FTZ R176, R5, R3, R152 ;  /* 0x0000000305b07223 */ /* 0x004fe20000010098 */
[----:B------:R-:W2:Y:S01]  /*7360*/  MUFU.EX2 R12, R12 ;  /* 0x0000000c000c7308 */ /* 0x000ea20000000800 */
[C---:B------:R-:W-:Y:S01]  /*7370*/  F2FP.BF16.F32.PACK_AB R152, R15.reuse, R152 ;  /* 0x000000980f98723e */ /* 0x040fe200000010ff */
[-C--:B------:R-:W-:Y:S01]  /*7380*/  FMUL.FTZ R24, R24, R5.reuse ;  /* 0x0000000518187220 */ /* 0x080fe20000410000 */
[----:B------:R-:W-:Y:S01]  /*7390*/  FADD.FTZ R173, R15, R176 ;  /* 0x000000b00fad7221 */ /* 0x000fe20000010000 */
[-C--:B------:R-:W-:Y:S01]  /*73a0*/  FMUL.FTZ R25, R25, R5.reuse ;  /* 0x0000000519197220 */ /* 0x080fe20000410000 */
[-C--:B------:R-:W-:Y:S01]  /*73b0*/  FMUL.FTZ R28, R28, R5.reuse ;  /* 0x000000051c1c7220 */ /* 0x080fe20000410000 */
[-C--:B------:R-:W-:Y:S01]  /*73c0*/  FMUL.FTZ R29, R29, R5.reuse ;  /* 0x000000051d1d7220 */ /* 0x080fe20000410000 */
[----:B------:R-:W-:Y:S01]  /*73d0*/  FADD.FTZ R14, R154, R173 ;  /* 0x000000ad9a0e7221 */ /* 0x000fe20000010000 */
[----:B------:R-:W4:Y:S01]  /*73e0*/  MUFU.EX2 R153, R153 ;  /* 0x0000009900997308 */ /* 0x000f220000000800 */
[C---:B------:R-:W-:Y:S01]  /*73f0*/  F2FP.BF16.F32.PACK_AB R154, R13.reuse, R154 ;  /* 0x0000009a0d9a723e */ /* 0x040fe200000010ff */
[----:B------:R-:W-:Y:S01]  /*7400*/  FMUL.FTZ R32, R32, R5 ;  /* 0x0000000520207220 */ /* 0x000fe20000410000 */
[----:B------:R-:W-:Y:S01]  /*7410*/  FADD.FTZ R173, R13, R14 ;  /* 0x0000000e0dad7221 */ /* 0x000fe20000010000 */
[----:B------:R-:W-:-:S02]  /*7420*/  @!P0 IMAD R14, R177, 0x40, R16 ;  /* 0x00000040b10e8824 */ /* 0x000fc400078e0210 */
[-C--:B------:R-:W-:Y:S01]  /*7430*/  FMUL.FTZ R33, R33, R5.reuse ;  /* 0x0000000521217220 */ /* 0x080fe20000410000 */
[-C--:B------:R-:W-:Y:S01]  /*7440*/  FMUL.FTZ R36, R36, R5.reuse ;  /* 0x0000000524247220 */ /* 0x080fe20000410000 */
[-C--:B------:R-:W-:Y:S01]  /*7450*/  FMUL.FTZ R37, R37, R5.reuse ;  /* 0x0000000525257220 */ /* 0x080fe20000410000 */
[----:B------:R-:W5:Y:S01]  /*7460*/  MUFU.EX2 R160, R160 ;  /* 0x000000a000a07308 */ /* 0x000f620000000800 */
[-C--:B------:R-:W-:Y:S01]  /*7470*/  FMUL.FTZ R40, R40, R5.reuse ;  /* 0x0000000528287220 */ /* 0x080fe20000410000 */
[-C--:B------:R-:W-:Y:S01]  /*7480*/  FMUL.FTZ R41, R41, R5.reuse ;  /* 0x0000000529297220 */ /* 0x080fe20000410000 */
[----:B------:R-:W-:Y:S01]  /*7490*/  FMUL.FTZ R44, R44, R5 ;  /* 0x000000052c2c7220 */ /* 0x000fe20000410000 */
[----:B-1----:R-:W-:Y:S01]  /*74a0*/  FMNMX.FTZ R168, R168, R169, !PT ;  /* 0x000000a9a8a87209 */ /* 0x002fe20007810000 */
[-C--:B------:R-:W-:Y:S01]  /*74b0*/  FMUL.FTZ R45, R45, R5.reuse ;  /* 0x000000052d2d7220 */ /* 0x080fe20000410000 */
[-C--:B------:R-:W-:Y:S01]  /*74c0*/  FMUL.FTZ R48, R48, R5.reuse ;  /* 0x0000000530307220 */ /* 0x080fe20000410000 */
[-C--:B------:R-:W-:Y:S01]  /*74d0*/  FMUL.FTZ R49, R49, R5.reuse ;  /* 0x0000000531317220 */ /* 0x080fe20000410000 */
[C---:B------:R-:W-:Y:S01]  /*74e0*/  FSETP.NEU.FTZ.AND P1, PT, R168.reuse, -INF , PT ;  /* 0xff800000a800780b */ /* 0x040fe20003f3d000 */
[----:B------:R-:W-:Y:S01]  /*74f0*/  FMUL.FTZ R3, R168, UR10 ;  /* 0x0000000aa8037c20 */ /* 0x000fe20008410000 */
[----:B------:R1:W-:Y:S01]  /*7500*/  MUFU.EX2 R169, R180 ;  /* 0x000000b400a97308 */ /* 0x0003e20000000800 */
[-C--:B------:R-:W-:Y:S01]  /*7510*/  FMUL.FTZ R52, R52, R5.reuse ;  /* 0x0000000534347220 */ /* 0x080fe20000410000 */
[-C--:B------:R-:W-:Y:S01]  /*7520*/  FMUL.FTZ R53, R53, R5.reuse ;  /* 0x0000000535357220 */ /* 0x080fe20000410000 */
[-C--:B------:R-:W-:Y:S01]  /*7530*/  FMUL.FTZ R56, R56, R5.reuse ;  /* 0x0000000538387220 */ /* 0x080fe20000410000 */
[----:B------:R-:W-:Y:S01]  /*7540*/  FSEL R176, R3, RZ, P1 ;  /* 0x000000ff03b07208 */ /* 0x000fe20000800000 */
[-C--:B------:R-:W-:Y:S01]  /*7550*/  FMUL.FTZ R57, R57, R5.reuse ;  /* 0x0000000539397220 */ /* 0x080fe20000410000 */
[----:B------:R-:W-:Y:S01]  /*7560*/  FSEL R3, R168, RZ, P1 ;  /* 0x000000ffa8037208 */ /* 0x000fe20000800000 */
[-C--:B------:R-:W-:Y:S01]  /*7570*/  FMUL.FTZ R60, R60, R5.reuse ;  /* 0x000000053c3c7220 */ /* 0x080fe20000410000 */
[----:B------:R-:W0:Y:S01]  /*7580*/  MUFU.EX2 R157, R157 ;  /* 0x0000009d009d7308 */ /* 0x000e220000000800 */
[----:B-1----:R-:W-:Y:S01]  /*7590*/  FADD.FTZ R180, R156, R173 ;  /* 0x000000ad9cb47221 */ /* 0x002fe20000010000 */
[----:B------:R-:W-:Y:S01]  /*75a0*/  FFMA.FTZ R9, R9, UR10, -R176 ;  /* 0x0000000a09097c23 */ /* 0x000fe200080108b0 */
[----:B------:R-:W-:Y:S01]  /*75b0*/  FADD.FTZ R3, -R3, R6 ;  /* 0x0000000603037221 */ /* 0x000fe20000010100 */
[----:B------:R-:W-:Y:S01]  /*75c0*/  FFMA.FTZ R155, R155, UR10, -R176 ;  /* 0x0000000a9b9b7c23 */ /* 0x000fe200080108b0 */
[----:B---3--:R-:W-:Y:S01]  /*75d0*/  FADD.FTZ R177, R21, R180 ;  /* 0x000000b415b17221 */ /* 0x008fe20000010000 */
[----:B------:R-:W-:Y:S01]  /*75e0*/  @!P0 LEA R173, R14, UR43, 0x2 ;  /* 0x0000002b0ead8c11 */ /* 0x000fe2000f8e10ff */
[----:B------:R-:W-:Y:S01]  /*75f0*/  FMUL.FTZ R3, R3, UR10 ;  /* 0x0000000a03037c20 */ /* 0x000fe20008410000 */
[----:B------:R-:W1:Y:S01]  /*7600*/  MUFU.EX2 R20, R20 ;  /* 0x0000001400147308 */ /* 0x000e620000000800 */
[----:B--2---:R-:W-:Y:S01]  /*7610*/  FADD.FTZ R6, R12, R177 ;  /* 0x000000b10c067221 */ /* 0x004fe20000010000 */
[--C-:B------:R-:W-:Y:S01]  /*7620*/  FFMA.FTZ R177, R162, UR10, -R176.reuse ;  /* 0x0000000aa2b17c23 */ /* 0x100fe200080108b0 */
[--C-:B------:R-:W-:Y:S01]  /*7630*/  FFMA.FTZ R158, R158, UR10, -R176.reuse ;  /* 0x0000000a9e9e7c23 */ /* 0x100fe200080108b0 */
[----:B------:R-:W-:Y:S01]  /*7640*/  FFMA.FTZ R159, R159, UR10, -R176 ;  /* 0x0000000a9f9f7c23 */ /* 0x000fe200080108b0 */
[----:B----4-:R-:W-:Y:S01]  /*7650*/  FADD.FTZ R181, R153, R6 ;  /* 0x0000000699b57221 */ /* 0x010fe20000010000 */
[--C-:B------:R-:W-:Y:S01]  /*7660*/  FFMA.FTZ R163, R163, UR10, -R176.reuse ;  /* 0x0000000aa3a37c23 */ /* 0x100fe200080108b0 */
[--C-:B------:R-:W-:Y:S01]  /*7670*/  FFMA.FTZ R180, R166, UR10, -R176.reuse ;  /* 0x0000000aa6b47c23 */ /* 0x100fe200080108b0 */
[----:B------:R-:W2:Y:S01]  /*7680*/  MUFU.EX2 R161, R161 ;  /* 0x000000a100a17308 */ /* 0x000ea20000000800 */
[----:B-----5:R-:W-:Y:S01]  /*7690*/  FADD.FTZ R162, R160, R181 ;  /* 0x000000b5a0a27221 */ /* 0x020fe20000010000 */
[--C-:B------:R-:W-:Y:S01]  /*76a0*/  FFMA.FTZ R181, R170, UR10, -R176.reuse ;  /* 0x0000000aaab57c23 */ /* 0x100fe200080108b0 */
[--C-:B------:R-:W-:Y:S01]  /*76b0*/  FFMA.FTZ R167, R167, UR10, -R176.reuse ;  /* 0x0000000aa7a77c23 */ /* 0x100fe200080108b0 */
[----:B------:R-:W-:Y:S01]  /*76c0*/  FFMA.FTZ R171, R171, UR10, -R176 ;  /* 0x0000000aabab7c23 */ /* 0x000fe200080108b0 */
[----:B0-----:R-:W-:Y:S01]  /*76d0*/  FADD.FTZ R193, R157, R162 ;  /* 0x000000a29dc17221 */ /* 0x001fe20000010000 */
[--C-:B------:R-:W-:Y:S01]  /*76e0*/  FFMA.FTZ R174, R174, UR10, -R176.reuse ;  /* 0x0000000aaeae7c23 */ /* 0x100fe200080108b0 */
[--C-:B------:R-:W-:Y:S01]  /*76f0*/  FFMA.FTZ R175, R175, UR10, -R176.reuse ;  /* 0x0000000aafaf7c23 */ /* 0x100fe200080108b0 */
[----:B------:R-:W-:Y:S01]  /*7700*/  MUFU.EX2 R9, R9 ;  /* 0x0000000900097308 */ /* 0x000fe20000000800 */
[----:B-1----:R-:W-:Y:S01]  /*7710*/  FADD.FTZ R162, R20, R193 ;  /* 0x000000c114a27221 */ /* 0x002fe20000010000 */
[--C-:B------:R-:W-:Y:S01]  /*7720*/  FFMA.FTZ R178, R178, UR10, -R176.reuse ;  /* 0x0000000ab2b27c23 */ /* 0x100fe200080108b0 */
[--C-:B------:R-:W-:Y:S01]  /*7730*/  FFMA.FTZ R179, R179, UR10, -R176.reuse ;  /* 0x0000000ab3b37c23 */ /* 0x100fe200080108b0 */
[--C-:B------:R-:W-:Y:S01]  /*7740*/  FFMA.FTZ R182, R182, UR10, -R176.reuse ;  /* 0x0000000ab6b67c23 */ /* 0x100fe200080108b0 */
[----:B------:R-:W-:Y:S01]  /*7750*/  FFMA.FTZ R176, R183, UR10, -R176 ;  /* 0x0000000ab7b07c23 */ /* 0x000fe200080108b0 */
[----:B------:R0:W-:Y:S01]  /*7760*/  @!P0 STS [R173+0x28800], R5 ;  /* 0x02880005ad008388 */ /* 0x0001e20000000800 */
[----:B------:R-:W-:Y:S01]  /*7770*/  F2FP.BF16.F32.PACK_AB R160, R157, R160 ;  /* 0x000000a09da0723e */ /* 0x000fe200000010ff */
[----:B------:R2:W1:Y:S01]  /*7780*/  MUFU.EX2 R6, R3 ;  /* 0x0000000300067308 */ /* 0x0004620000000800 */
[----:B------:R-:W-:Y:S01]  /*7790*/  F2FP.BF16.F32.PACK_AB R156, R21, R156 ;  /* 0x0000009c159c723e */ /* 0x000fe200000010ff */
        /* <DEDUP_REMOVED lines=15> */
[----:B-1----:R-:W-:Y:S01]  /*7890*/  FFMA.FTZ R13, R6, R4, R9 ;  /* 0x00000004060d7223 */ /* 0x002fe20000010009 */
[----:B------:R1:W-:Y:S01]  /*78a0*/  @!P0 STS [R173+0x28820], R6 ;  /* 0x02882006ad008388 */ /* 0x0003e20000000800 */
[-C--:B------:R-:W-:Y:S01]  /*78b0*/  FMUL.FTZ R85, R85, R5.reuse ;  /* 0x0000000555557220 */ /* 0x080fe20000410000 */
[-C--:B------:R-:W-:Y:S01]  /*78c0*/  FMUL.FTZ R88, R88, R5.reuse ;  /* 0x0000000558587220 */ /* 0x080fe20000410000 */
[-C--:B------:R-:W-:Y:S01]  /*78d0*/  FMUL.FTZ R89, R89, R5.reuse ;  /* 0x0000000559597220 */ /* 0x080fe20000410000 */
[-C--:B------:R-:W-:Y:S01]  /*78e0*/  FMUL.FTZ R92, R92, R5.reuse ;  /* 0x000000055c5c7220 */ /* 0x080fe20000410000 */
[-C--:B------:R-:W-:Y:S01]  /*78f0*/  FMUL.FTZ R93, R93, R5.reuse ;  /* 0x000000055d5d7220 */ /* 0x080fe20000410000 */
[----:B------:R-:W4:Y:S01]  /*7900*/  MUFU.EX2 R165, R165 ;  /* 0x000000a500a57308 */ /* 0x000f220000000800 */
[----:B---3--:R-:W-:Y:S01]  /*7910*/  FADD.FTZ R162, R164, R3 ;  /* 0x00000003a4a27221 */ /* 0x008fe20000010000 */
[-C--:B------:R-:W-:Y:S01]  /*7920*/  FMUL.FTZ R96, R96, R5.reuse ;  /* 0x0000000560607220 */ /* 0x080fe20000410000 */
[-C--:B------:R-:W-:Y:S01]  /*7930*/  FMUL.FTZ R97, R97, R5.reuse ;  /* 0x0000000561617220 */ /* 0x080fe20000410000 */
[-C--:B------:R-:W-:Y:S01]  /*7940*/  FMUL.FTZ R100, R100, R5.reuse ;  /* 0x0000000564647220 */ /* 0x080fe20000410000 */
[-C--:B------:R-:W-:Y:S01]  /*7950*/  FMUL.FTZ R101, R101, R5.reuse ;  /* 0x0000000565657220 */ /* 0x080fe20000410000 */
[-C--:B------:R-:W-:Y:S01]  /*7960*/  FMUL.FTZ R104, R104, R5.reuse ;  /* 0x0000000568687220 */ /* 0x080fe20000410000 */
[-C--:B------:R-:W-:Y:S01]  /*7970*/  FMUL.FTZ R105, R105, R5.reuse ;  /* 0x0000000569697220 */ /* 0x080fe20000410000 */
[----:B------:R3:W5:Y:S01]  /*7980*/  MUFU.EX2 R155, R158 ;  /* 0x0000009e009b7308 */ /* 0x0007620000000800 */
        /* <DEDUP_REMOVED lines=8> */
[----:B---3--:R-:W-:Y:S01]  /*7a10*/  F2FP.BF16.F32.PACK_AB R158, R153, R12 ;  /* 0x0000000c999e723e */ /* 0x008fe200000010ff */
[C---:B----4-:R-:W-:Y:S01]  /*7a20*/  FADD.FTZ R162, R165.reuse, R162 ;  /* 0x000000a2a5a27221 */ /* 0x050fe20000010000 */
[----:B------:R-:W-:Y:S01]  /*7a30*/  F2FP.BF16.F32.PACK_AB R164, R165, R164 ;  /* 0x000000a4a5a4723e */ /* 0x000fe200000010ff */
[----:B------:R-:W-:Y:S01]  /*7a40*/  FMUL.FTZ R120, R120, R5 ;  /* 0x0000000578787220 */ /* 0x000fe20000410000 */
[----:B------:R-:W-:Y:S01]  /*7a50*/  F2FP.BF16.F32.PACK_AB R153, R14, R9 ;  /* 0x000000090e99723e */ /* 0x000fe200000010ff */
[----:B------:R-:W-:Y:S01]  /*7a60*/  FADD.FTZ R3, R169, R162 ;  /* 0x000000a2a9037221 */ /* 0x000fe20000010000 */
[----:B------:R-:W-:Y:S01]  /*7a70*/  F2FP.BF16.F32.PACK_AB R162, R161, R20 ;  /* 0x00000014a1a2723e */ /* 0x000fe200000010ff */
[----:B------:R-:W-:Y:S01]  /*7a80*/  MUFU.EX2 R177, R177 ;  /* 0x000000b100b17308 */ /* 0x000fe20000000800 */
[----:B-----5:R-:W-:Y:S01]  /*7a90*/  FADD.FTZ R13, R155, R4 ;  /* 0x000000049b0d7221 */ /* 0x020fe20000010000 */
[-C--:B------:R-:W-:Y:S01]  /*7aa0*/  FMUL.FTZ R121, R121, R5.reuse ;  /* 0x0000000579797220 */ /* 0x080fe20000410000 */
[-C--:B------:R-:W-:Y:S01]  /*7ab0*/  FMUL.FTZ R124, R124, R5.reuse ;  /* 0x000000057c7c7220 */ /* 0x080fe20000410000 */
[-C--:B------:R-:W-:Y:S01]  /*7ac0*/  FMUL.FTZ R125, R125, R5.reuse ;  /* 0x000000057d7d7220 */ /* 0x080fe20000410000 */
[-C--:B------:R-:W-:Y:S01]  /*7ad0*/  FMUL.FTZ R128, R128, R5.reuse ;  /* 0x0000000580807220 */ /* 0x080fe20000410000 */
[-C--:B------:R-:W-:Y:S01]  /*7ae0*/  FMUL.FTZ R129, R129, R5.reuse ;  /* 0x0000000581817220 */ /* 0x080fe20000410000 */
[----:B------:R-:W-:Y:S01]  /*7af0*/  FMUL.FTZ R132, R132, R5 ;  /* 0x0000000584847220 */ /* 0x000fe20000410000 */
[----:B------:R-:W3:Y:S01]  /*7b00*/  MUFU.EX2 R172, R172 ;  /* 0x000000ac00ac7308 */ /* 0x000ee20000000800 */
[----:B--2---:R-:W-:Y:S01]  /*7b10*/  F2FP.BF16.F32.PACK_AB R155, R170, R155 ;  /* 0x0000009baa9b723e */ /* 0x004fe200000010ff */
[----:B------:R-:W-:Y:S01]  /*7b20*/  BAR.SYNC.DEFER_BLOCKING 0xf, 0x100 ;  /* 0x03c4000000007b1d */ /* 0x000fe20000010000 */
        /* <DEDUP_REMOVED lines=9> */
[----:B------:R-:W-:Y:S01]  /*7bc0*/  FMUL.FTZ R149, R149, R5 ;  /* 0x0000000595957220 */ /* 0x000fe20000410000 */
[-C--:B------:R-:W-:Y:S01]  /*7bd0*/  FMUL.FTZ R26, R26, R6.reuse ;  /* 0x000000061a1a7220 */ /* 0x080fe20000410000 */
[-C--:B------:R-:W-:Y:S01]  /*7be0*/  FMUL.FTZ R27, R27, R6.reuse ;  /* 0x000000061b1b7220 */ /* 0x080fe20000410000 */
[-C--:B------:R-:W-:Y:S01]  /*7bf0*/  FMUL.FTZ R30, R30, R6.reuse ;  /* 0x000000061e1e7220 */ /* 0x080fe20000410000 */
[----:B------:R4:W5:Y:S01]  /*7c00*/  MUFU.EX2 R159, R180 ;  /* 0x000000b4009f7308 */ /* 0x0009620000000800 */
[C---:B---3--:R-:W-:Y:S01]  /*7c10*/  FADD.FTZ R3, R172.reuse, R3 ;  /* 0x00000003ac037221 */ /* 0x048fe20000010000 */
[----:B------:R-:W-:Y:S01]  /*7c20*/  F2FP.BF16.F32.PACK_AB R166, R172, R169 ;  /* 0x000000a9aca6723e */ /* 0x000fe200000010ff */
[-C--:B------:R-:W-:Y:S01]  /*7c30*/  FMUL.FTZ R31, R31, R6.reuse ;  /* 0x000000061f1f7220 */ /* 0x080fe20000410000 */
[-C--:B------:R-:W-:Y:S01]  /*7c40*/  FMUL.FTZ R34, R34, R6.reuse ;  /* 0x0000000622227220 */ /* 0x080fe20000410000 */
[-C--:B------:R-:W-:Y:S01]  /*7c50*/  FMUL.FTZ R35, R35, R6.reuse ;  /* 0x0000000623237220 */ /* 0x080fe20000410000 */
[-C--:B------:R-:W-:Y:S01]  /*7c60*/  FMUL.FTZ R38, R38, R6.reuse ;  /* 0x0000000626267220 */ /* 0x080fe20000410000 */
[-C--:B------:R-:W-:Y:S01]  /*7c70*/  FMUL.FTZ R39, R39, R6.reuse ;  /* 0x0000000627277220 */ /* 0x080fe20000410000 */
[----:B------:R-:W3:Y:S01]  /*7c80*/  MUFU.EX2 R20, R167 ;  /* 0x000000a700147308 */ /* 0x000ee20000000800 */
[----:B----4-:R-:W-:Y:S01]  /*7c90*/  FADD.FTZ R180, R170, R13 ;  /* 0x0000000daab47221 */ /* 0x010fe20000010000 */
[----:B--2---:R-:W-:Y:S01]  /*7ca0*/  F2FP.BF16.F32.PACK_AB R157, R12, R177 ;  /* 0x000000b10c9d723e */ /* 0x004fe200000010ff */
[----:B------:R1:W-:Y:S01]  /*7cb0*/  STSM.16.M88.4 [R18+0x26800], R152 ;  /* 0x0268009812007844 */ /* 0x0003e20000000200 */
[-C--:B------:R-:W-:Y:S01]  /*7cc0*/  FMUL.FTZ R42, R42, R6.reuse ;  /* 0x000000062a2a7220 */ /* 0x080fe20000410000 */
[----:B------:R-:W-:Y:S01]  /*7cd0*/  FADD.FTZ R13, R177, R180 ;  /* 0x000000b4b10d7221 */ /* 0x000fe20000010000 */
        /* <DEDUP_REMOVED lines=11> */
[-C--:B------:R-:W-:Y:S01]  /*7d90*/  FMUL.FTZ R62, R62, R6.reuse ;  /* 0x000000063e3e7220 */ /* 0x080fe20000410000 */
[-C--:B------:R-:W-:Y:S01]  /*7da0*/  FMUL.FTZ R63, R63, R6.reuse ;  /* 0x000000063f3f7220 */ /* 0x080fe20000410000 */
[-C--:B------:R-:W-:Y:S01]  /*7db0*/  FMUL.FTZ R66, R66, R6.reuse ;  /* 0x0000000642427220 */ /* 0x080fe20000410000 */
[-C--:B------:R-:W-:Y:S01]  /*7dc0*/  FMUL.FTZ R67, R67, R6.reuse ;  /* 0x0000000643437220 */ /* 0x080fe20000410000 */
[-C--:B------:R-:W-:Y:S01]  /*7dd0*/  FMUL.FTZ R70, R70, R6.reuse ;  /* 0x0000000646467220 */ /* 0x080fe20000410000 */
[-C--:B------:R-:W-:Y:S01]  /*7de0*/  FMUL.FTZ R71, R71, R6.reuse ;  /* 0x0000000647477220 */ /* 0x080fe20000410000 */
[-C--:B------:R-:W-:Y:S01]  /*7df0*/  FMUL.FTZ R74, R74, R6.reuse ;  /* 0x000000064a4a7220 */ /* 0x080fe20000410000 */
[----:B------:R0:W1:Y:S01]  /*7e00*/  MUFU.EX2 R163, R174 ;  /* 0x000000ae00a37308 */ /* 0x0000620000000800 */
        /* <DEDUP_REMOVED lines=8> */
[----:B0-----:R-:W-:Y:S01]  /*7e90*/  FADD.FTZ R174, R12, R13 ;  /* 0x0000000d0cae7221 */ /* 0x001fe20000010000 */
[-C--:B------:R-:W-:Y:S01]  /*7ea0*/  FMUL.FTZ R90, R90, R6.reuse ;  /* 0x000000065a5a7220 */ /* 0x080fe20000410000 */
[-C--:B------:R-:W-:Y:S01]  /*7eb0*/  FMUL.FTZ R91, R91, R6.reuse ;  /* 0x000000065b5b7220 */ /* 0x080fe20000410000 */
[-C--:B------:R-:W-:Y:S01]  /*7ec0*/  FMUL.FTZ R94, R94, R6.reuse ;  /* 0x000000065e5e7220 */ /* 0x080fe20000410000 */
[----:B-----5:R-:W-:Y:S01]  /*7ed0*/  FADD.FTZ R13, R159, R174 ;  /* 0x000000ae9f0d7221 */ /* 0x020fe20000010000 */
[C---:B---3--:R-:W-:Y:S01]  /*7ee0*/  F2FP.BF16.F32.PACK_AB R159, R20.reuse, R159 ;  /* 0x0000009f149f723e */ /* 0x048fe200000010ff */
[-C--:B------:R-:W-:Y:S01]  /*7ef0*/  FMUL.FTZ R95, R95, R6.reuse ;  /* 0x000000065f5f7220 */ /* 0x080fe20000410000 */
[----:B------:R0:W3:Y:S01]  /*7f00*/  MUFU.EX2 R165, R178 ;  /* 0x000000b200a57308 */ /* 0x0000e20000000800 */
[----:B------:R-:W-:Y:S01]  /*7f10*/  FADD.FTZ R180, R20, R13 ;  /* 0x0000000d14b47221 */ /* 0x000fe20000010000 */
[-C--:B------:R-:W-:Y:S01]  /*7f20*/  FMUL.FTZ R98, R98, R6.reuse ;  /* 0x0000000662627220 */ /* 0x080fe20000410000 */
[----:B------:R3:W-:Y:S01]  /*7f30*/  STSM.16.M88.4 [R23], R156 ;  /* 0x0000009c17007844 */ /* 0x0007e20000000200 */
[-C--:B------:R-:W-:Y:S01]  /*7f40*/  FMUL.FTZ R99, R99, R6.reuse ;  /* 0x0000000663637220 */ /* 0x080fe20000410000 */
[----:B--2---:R-:W-:Y:S01]  /*7f50*/  FADD.FTZ R13, R161, R180 ;  /* 0x000000b4a10d7221 */ /* 0x004fe20000010000 */
[----:B----4-:R-:W-:Y:S01]  /*7f60*/  F2FP.BF16.F32.PACK_AB R161, R172, R161 ;  /* 0x000000a1aca1723e */ /* 0x010fe200000010ff */
[-C--:B------:R-:W-:Y:S01]  /*7f70*/  FMUL.FTZ R102, R102, R6.reuse ;  /* 0x0000000666667220 */ /* 0x080fe20000410000 */
[----:B------:R-:W2:Y:S01]  /*7f80*/  MUFU.EX2 R174, R179 ;  /* 0x000000b300ae7308 */ /* 0x000ea20000000800 */
[----:B0-----:R-:W-:Y:S01]  /*7f90*/  FADD.FTZ R178, R172, R13 ;  /* 0x0000000dacb27221 */ /* 0x001fe20000010000 */
[-C--:B------:R-:W-:Y:S01]  /*7fa0*/  FMUL.FTZ R103, R103, R6.reuse ;  /* 0x0000000667677220 */ /* 0x080fe20000410000 */
[-C--:B------:R-:W-:Y:S01]  /*7fb0*/  FMUL.FTZ R106, R106, R6.reuse ;  /* 0x000000066a6a7220 */ /* 0x080fe20000410000 */
[-C--:B------:R-:W-:Y:S01]  /*7fc0*/  FMUL.FTZ R107, R107, R6.reuse ;  /* 0x000000066b6b7220 */ /* 0x080fe20000410000 */
[----:B-1----:R-:W-:Y:S01]  /*7fd0*/  FADD.FTZ R13, R163, R178 ;  /* 0x000000b2a30d7221 */ /* 0x002fe20000010000 */
[----:B------:R-:W-:Y:S01]  /*7fe0*/  F2FP.BF16.F32.PACK_AB R163, R4, R163 ;  /* 0x000000a304a3723e */ /* 0x000fe200000010ff */
[-C--:B------:R-:W-:Y:S01]  /*7ff0*/  FMUL.FTZ R110, R110, R6.reuse ;  /* 0x000000066e6e7220 */ /* 0x080fe20000410000 */
[----:B------:R-:W0:Y:S01]  /*8000*/  MUFU.EX2 R167, R182 ;  /* 0x000000b600a77308 */ /* 0x000e220000000800 */
[----:B------:R-:W-:Y:S01]  /*8010*/  FADD.FTZ R178, R4, R13 ;  /* 0x0000000d04b27221 */ /* 0x000fe20000010000 */
[-C--:B------:R-:W-:Y:S01]  /*8020*/  FMUL.FTZ R111, R111, R6.reuse ;  /* 0x000000066f6f7220 */ /* 0x080fe20000410000 */
[----:B------:R1:W-:Y:S01]  /*8030*/  STSM.16.M88.4 [R19], R160 ;  /* 0x000000a013007844 */ /* 0x0003e20000000200 */
[-C--:B------:R-:W-:Y:S01]  /*8040*/  FMUL.FTZ R114, R114, R6.reuse ;  /* 0x0000000672727220 */ /* 0x080fe20000410000 */
[----:B---3--:R-:W-:Y:S01]  /*8050*/  FADD.FTZ R13, R165, R178 ;  /* 0x000000b2a50d7221 */ /* 0x008fe20000010000 */
[-C--:B------:R-:W-:Y:S01]  /*8060*/  FMUL.FTZ R115, R115, R6.reuse ;  /* 0x0000000673737220 */ /* 0x080fe20000410000 */
[-C--:B------:R-:W-:Y:S01]  /*8070*/  FMUL.FTZ R118, R118, R6.reuse ;  /* 0x0000000676767220 */ /* 0x080fe20000410000 */
[----:B------:R-:W3:Y:S01]  /*8080*/  MUFU.EX2 R176, R176 ;  /* 0x000000b000b07308 */ /* 0x000ee20000000800 */
[C---:B--2---:R-:W-:Y:S01]  /*8090*/  FADD.FTZ R14, R174.reuse, R13 ;  /* 0x0000000dae0e7221 */ /* 0x044fe20000010000 */
[----:B------:R-:W-:Y:S01]  /*80a0*/  F2FP.BF16.F32.PACK_AB R165, R174, R165 ;  /* 0x000000a5aea5723e */ /* 0x000fe200000010ff */
[-C--:B------:R-:W-:Y:S01]  /*80b0*/  FMUL.FTZ R119, R119, R6.reuse ;  /* 0x0000000677777220 */ /* 0x080fe20000410000 */
[-C--:B------:R-:W-:Y:S01]  /*80c0*/  FMUL.FTZ R122, R122, R6.reuse ;  /* 0x000000067a7a7220 */ /* 0x080fe20000410000 */
[-C--:B------:R-:W-:Y:S01]  /*80d0*/  FMUL.FTZ R123, R123, R6.reuse ;  /* 0x000000067b7b7220 */ /* 0x080fe20000410000 */
[-C--:B------:R-:W-:Y:S01]  /*80e0*/  FMUL.FTZ R126, R126, R6.reuse ;  /* 0x000000067e7e7220 */ /* 0x080fe20000410000 */
[-C--:B------:R-:W-:Y:S01]  /*80f0*/  FMUL.FTZ R127, R127, R6.reuse ;  /* 0x000000067f7f7220 */ /* 0x080fe20000410000 */
[-C--:B------:R-:W-:Y:S01]  /*8100*/  FMUL.FTZ R130, R130, R6.reuse ;  /* 0x0000000682827220 */ /* 0x080fe20000410000 */
[----:B0-----:R-:W-:Y:S01]  /*8110*/  FADD.FTZ R5, R167, R14 ;  /* 0x0000000ea7057221 */ /* 0x001fe20000010000 */
[-C--:B------:R-:W-:Y:S01]  /*8120*/  FMUL.FTZ R131, R131, R6.reuse ;  /* 0x0000000683837220 */ /* 0x080fe20000410000 */
[-C--:B------:R-:W-:Y:S01]  /*8130*/  FMUL.FTZ R134, R134, R6.reuse ;  /* 0x0000000686867220 */ /* 0x080fe20000410000 */
[-C--:B------:R-:W-:Y:S01]  /*8140*/  FMUL.FTZ R135, R135, R6.reuse ;  /* 0x0000000687877220 */ /* 0x080fe20000410000 */
[-C--:B------:R-:W-:Y:S01]  /*8150*/  FMUL.FTZ R138, R138, R6.reuse ;  /* 0x000000068a8a7220 */ /* 0x080fe20000410000 */
[-C--:B------:R-:W-:Y:S01]  /*8160*/  FMUL.FTZ R139, R139, R6.reuse ;  /* 0x000000068b8b7220 */ /* 0x080fe20000410000 */
[-C--:B------:R-:W-:Y:S01]  /*8170*/  FMUL.FTZ R142, R142, R6.reuse ;  /* 0x000000068e8e7220 */ /* 0x080fe20000410000 */
[-C--:B------:R-:W-:Y:S01]  /*8180*/  FMUL.FTZ R143, R143, R6.reuse ;  /* 0x000000068f8f7220 */ /* 0x080fe20000410000 */
[C---:B---3--:R-:W-:Y:S01]  /*8190*/  F2FP.BF16.F32.PACK_AB R167, R176.reuse, R167 ;  /* 0x000000a7b0a7723e */ /* 0x048fe200000010ff */
[----:B------:R-:W-:Y:S01]  /*81a0*/  FADD.FTZ R4, R176, R5 ;  /* 0x00000005b0047221 */ /* 0x000fe20000010000 */
[-C--:B------:R-:W-:Y:S01]  /*81b0*/  FMUL.FTZ R146, R146, R6.reuse ;  /* 0x0000000692927220 */ /* 0x080fe20000410000 */
[-C--:B------:R-:W-:Y:S01]  /*81c0*/  FMUL.FTZ R147, R147, R6.reuse ;  /* 0x0000000693937220 */ /* 0x080fe20000410000 */
[-C--:B------:R-:W-:Y:S01]  /*81d0*/  FMUL.FTZ R150, R150, R6.reuse ;  /* 0x0000000696967220 */ /* 0x080fe20000410000 */
[----:B------:R1:W-:Y:S01]  /*81e0*/  STSM.16.M88.4 [R22], R164 ;  /* 0x000000a416007844 */ /* 0x0003e20000000200 */
[----:B------:R-:W-:Y:S01]  /*81f0*/  FMUL.FTZ R151, R151, R6 ;  /* 0x0000000697977220 */ /* 0x000fe20000410000 */
[----:B------:R-:W-:Y:S06]  /*8200*/  @!P3 BRA `(.L_x_4985) ;  /* 0x000000000004b947 */ /* 0x000fec0003800000 */
[----:B------:R-:W-:Y:S01]  /*8210*/  BPT.TRAP 0x1 ;  /* 0x000000040000795c */ /* 0x000fe20000300000 */
.L_x_4985:
[----:B------:R0:W2:Y:S01]  /*8220*/  SYNCS.PHASECHK.TRANS64.TRYWAIT P0, [UR27+0x28c50], R10 ;  /* 0x028c500aff0075a7 */ /* 0x0000a2000800015b */
[----:B------:R-:W-:Y:S05]  /*8230*/  @!P3 BRA `(.L_x_4986) ;  /* 0x000000000004b947 */ /* 0x000fea0003800000 */
[----:B------:R-:W-:Y:S01]  /*8240*/  BPT.TRAP 0x1 ;  /* 0x000000040000795c */ /* 0x000fe20000300000 */
.L_x_4986:
[----:B--2---:R-:W-:Y:S05]  /*8250*/  @P0 BRA `(.L_x_4987) ;  /* 0x0000000000080947 */ /* 0x004fea0003800000 */
[----:B------:R-:W2:Y:S02]  /*8260*/  SYNCS.PHASECHK.TRANS64.TRYWAIT P0, [UR27+0x28c50], R10 ;  /* 0x028c500aff0075a7 */ /* 0x000ea4000800015b */
[----:B--2---:R-:W-:Y:S05]  /*8270*/  @!P0 BRA `(.L_x_4988) ;  /* 0x000000d0006c8947 */ /* 0x004fea0003800000 */
.L_x_4987:
[----:B------:R-:W-:Y:S01]  /*8280*/  ULEA UR18, UR24, UR48, 0xc ;  /* 0x0000003018127291 */ /* 0x000fe2000f8e603f */
[----:B------:R-:W-:Y:S01]  /*8290*/  WARPGROUP.ARRIVE ;  /* 0x00000000000079c5 */ /* 0x000fe20000000000 */
[----:B------:R-:W-:Y:S01]  /*82a0*/  UMOV UR7, 0x40000040 ;  /* 0x4000004000077882 */ /* 0x000fe20000000000 */
[----:B------:R-:W-:Y:S01]  /*82b0*/  ISETP.LT.AND P0, PT, R11, UR50, PT ;  /* 0x000000320b007c0c */ /* 0x000fe2000bf01270 */
[----:B--2---:R-:W-:Y:S01]  /*82c0*/  @!P4 VIADD R7, R7, 0x28c60 ;  /* 0x00028c600707c836 */ /* 0x004fe20000000000 */
[----:B------:R-:W-:Y:S01]  /*82d0*/  UIADD3 UR50, UR50, -0x1, URZ ;  /* 0xffffffff32327890 */ /* 0x000fe2000fffe03f */
[----:B------:R-:W-:Y:S01]  /*82e0*/  IMAD.MOV.U32 R6, RZ, RZ, R168 ;  /* 0x000000ffff067224 */ /* 0x000fe200078e00a8 */
[----:B------:R-:W-:Y:S01]  /*82f0*/  UMOV UR6, UR18 ;  /* 0x0000001200067c82 */ /* 0x000fe20008000000 */
[----:B------:R-:W-:Y:S01]  /*8300*/  UMOV UR36, UR24 ;  /* 0x0000001800247c82 */ /* 0x000fe20008000000 */
[----:B------:R-:W-:Y:S01]  /*8310*/  HGMMA.64x256x16.F32.BF16 R24, R152, gdesc[UR4].tnspB, R24, gsb0 ;  /* 0x43e0000498187df0 */ /* 0x000fe20008001818 */
[----:B------:R-:W-:Y:S01]  /*8320*/  UIADD3 UR6, UR18, 0x80, URZ ;  /* 0x0000008012067890 */ /* 0x000fe2000fffe03f */
[----:B------:R-:W-:Y:S01]  /*8330*/  @!P4 PRMT R7, RZ, 0x654, R7 ;  /* 0x00000654ff07c816 */ /* 0x000fe20000000007 */
[----:B------:R-:W-:Y:S01]  /*8340*/  UMOV UR7, 0x40000040 ;  /* 0x4000004000077882 */ /* 0x000fe20000000000 */
[----:B------:R-:W-:Y:S01]  /*8350*/  IMAD.MOV.U32 R5, RZ, RZ, R8 ;  /* 0x000000ffff057224 */ /* 0x000fe200078e0008 */
[----:B------:R-:W-:-:S02]  /*8360*/  WARPGROUP.DEPBAR.LE gsb0, 0x0 ;  /* 0x00008000000079c5 */ /* 0x000fc40000010000 */
        /* <DEDUP_REMOVED lines=26> */
[----:B------:R-:W-:Y:S01]  /*8510*/  IMAD.MOV.U32 R6, RZ, RZ, R168 ;  /* 0x000000ffff067224 */ /* 0x000fe200078e00a8 */
[----:B------:R-:W-:Y:S01]  /*8520*/  UMOV UR36, UR24 ;  /* 0x0000001800247c82 */ /* 0x000fe20008000000 */
[----:B------:R-:W-:-:S07]  /*8530*/  IMAD.MOV.U32 R5, RZ, RZ, R8 ;  /* 0x000000ffff057224 */ /* 0x000fce00078e0008 */
.L_x_4972:
[----:B--2---:R-:W2:Y:S01]  /*8540*/  LDC R7, c[0x0][0x448] ;  /* 0x00011200ff077b82 */ /* 0x004ea20000000800 */
[----:B------:R-:W-:Y:S02]  /*8550*/  UIADD3 UR6, UR40, 0x3f, URZ ;  /* 0x0000003f28067890 */ /* 0x000fe4000fffe03f */
[----:B------:R-:W-:-:S04]  /*8560*/  UIADD3 UR14, -UR14, 0x1, URZ ;  /* 0x000000010e0e7890 */ /* 0x000fc8000fffe13f */
[----:B------:R-:W-:Y:S01]  /*8570*/  UIMAD UR14, UR49, UR11, UR14 ;  /* 0x0000000b310e72a4 */ /* 0x000fe2000f8e020e */
[----:B------:R-:W3:Y:S01]  /*8580*/  LDC R12, c[0x0][0x9e4] ;  /* 0x00027900ff0c7b82 */ /* 0x000ee20000000800 */
[----:B--2---:R-:W-:Y:S02]  /*8590*/  ISETP.NE.AND P5, PT, R7, 0x1, PT ;  /* 0x000000010700780c */ /* 0x004fe40003fa5270 */
[----:B---3--:R-:W-:-:S11]  /*85a0*/  ISETP.GE.AND P6, PT, R12, 0x1, PT ;  /* 0x000000010c00780c */ /* 0x008fd60003fc6270 */
[----:B------:R-:W2:Y:S08]  /*85b0*/  @P5 LDC R7, c[0x0][0x44c] ;  /* 0x00011300ff075b82 */ /* 0x000eb00000000800 */
[----:B------:R-:W3:Y:S01]  /*85c0*/  @P5 LDC R9, c[0x0][0x450] ;  /* 0x00011400ff095b82 */ /* 0x000ee20000000800 */
[----:B--2---:R-:W-:-:S04]  /*85d0*/  @P5 IMAD.HI.U32 R8, R7, UR6, RZ ;  /* 0x0000000607085c27 */ /* 0x004fc8000f8e00ff */
[----:B------:R-:W-:Y:S01]  /*85e0*/  IMAD.U32 R7, RZ, RZ, UR6 ;  /* 0x00000006ff077e24 */ /* 0x000fe2000f8e00ff */
[----:B---3--:R-:W-:-:S05]  /*85f0*/  @P5 SHF.R.U32.HI R7, RZ, R9, R8 ;  /* 0x00000009ff075219 */ /* 0x008fca0000011608 */
[----:B------:R-:W-:-:S04]  /*8600*/  VIADD R7, R7, UR14 ;  /* 0x0000000e07077c36 */ /* 0x000fc80008000000 */
[----:B------:R-:W-:Y:S01]  /*8610*/  VIADD R8, R7, -UR15 ;  /* 0x8000000f07087c36 */ /* 0x000fe20008000000 */
[----:B------:R-:W-:Y:S06]  /*8620*/  @!P6 BRA `(.L_x_4990) ;  /* 0x00000000003ce947 */ /* 0x000fec0003800000 */
[----:B------:R-:W-:-:S13]  /*8630*/  ISETP.GT.AND P0, PT, R7, -0x1, PT ;  /* 0xffffffff0700780c */ /* 0x000fda0003f04270 */
[----:B------:R-:W-:Y:S05]  /*8640*/  @P0 BRA `(.L_x_4991) ;  /* 0x00000000001c0947 */ /* 0x000fea0003800000 */
[----:B------:R-:W-:Y:S02]  /*8650*/  ISETP.NE.AND P0, PT, R12, 0x1, PT ;  /* 0x000000010c00780c */ /* 0x000fe40003f05270 */
[----:B------:R-:W-:-:S11]  /*8660*/  LOP3.LUT R7, RZ, R7, RZ, 0x33, !PT ;  /* 0x00000007ff077212 */ /* 0x000fd600078e33ff */
[----:B0-----:R-:W0:Y:S02]  /*8670*/  @P0 LDC.64 R10, c[0x0][0x9e8] ;  /* 0x00027a00ff0a0b82 */ /* 0x001e240000000a00 */
[----:B0-----:R-:W-:-:S05]  /*8680*/  @P0 IMAD.HI.U32 R10, R7, R10, RZ ;  /* 0x0000000a070a0227 */ /* 0x001fca00078e00ff */
[----:B------:R-:W-:-:S04]  /*8690*/  @P0 SHF.R.U32.HI R7, RZ, R11, R10 ;  /* 0x0000000bff070219 */ /* 0x000fc8000001160a */
[----:B------:R-:W-:Y:S01]  /*86a0*/  LOP3.LUT R7, RZ, R7, RZ, 0x33, !PT ;  /* 0x00000007ff077212 */ /* 0x000fe200078e33ff */
[----:B------:R-:W-:Y:S06]  /*86b0*/  BRA `(.L_x_4992) ;  /* 0x0000000000107947 */ /* 0x000fec0003800000 */
.L_x_4991:
[----:B------:R-:W-:-:S13]  /*86c0*/  ISETP.NE.AND P0, PT, R12, 0x1, PT ;  /* 0x000000010c00780c */ /* 0x000fda0003f05270 */
[----:B0-----:R-:W0:Y:S02]  /*86d0*/  @P0 LDC.64 R10, c[0x0][0x9e8] ;  /* 0x00027a00ff0a0b82 */ /* 0x001e240000000a00 */
[----:B0-----:R-:W-:-:S05]  /*86e0*/  @P0 IMAD.HI.U32 R10, R7, R10, RZ ;  /* 0x0000000a070a0227 */ /* 0x001fca00078e00ff */
[----:B------:R-:W-:-:S07]  /*86f0*/  @P0 SHF.R.U32.HI R7, RZ, R11, R10 ;  /* 0x0000000bff070219 */ /* 0x000fce000001160a */
.L_x_4992:
[----:B------:R-:W-:-:S05]  /*8700*/  IMAD R7, R7, R12, RZ ;  /* 0x0000000c07077224 */ /* 0x000fca00078e02ff */
[----:B------:R-:W-:-:S07]  /*8710*/  VIMNMX R8, R8, R7, !PT ;  /* 0x0000000708087248 */ /* 0x000fce0007fe0100 */
.L_x_4990:
[----:B------:R-:W-:-:S05]  /*8720*/  VIADD R8, R8, 0x3f ;  /* 0x0000003f08087836 */ /* 0x000fca0000000000 */
[----:B------:R-:W-:-:S04]  /*8730*/  SHF.R.S32.HI R7, RZ, 0x1f, R8 ;  /* 0x0000001fff077819 */ /* 0x000fc80000011408 */
[----:B------:R-:W-:-:S04]  /*8740*/  LEA.HI R7, R7, R8, RZ, 0x6 ;  /* 0x0000000807077211 */ /* 0x000fc800078f30ff */
[----:B------:R-:W-:-:S04]  /*8750*/  SHF.R.S32.HI R7, RZ, 0x6, R7 ;  /* 0x00000006ff077819 */ /* 0x000fc80000011407 */
[----:B------:R-:W-:-:S04]  /*8760*/  VIMNMX R7, R186, R7, !PT ;  /* 0x00000007ba077248 */ /* 0x000fc80007fe0100 */
[----:B------:R-:W-:-:S13]  /*8770*/  ISETP.LE.AND P0, PT, R7, UR50, PT ;  /* 0x0000003207007c0c */ /* 0x000fda000bf03270 */
[----:B------:R-:W-:Y:S05]  /*8780*/  @!P0 BRA `(.L_x_4993) ;  /* 0x0000001800388947 */ /* 0x000fea0003800000 */
[----:B------:R-:W-:Y:S01]  /*8790*/  IMAD.MOV.U32 R9, RZ, RZ, R6 ;  /* 0x000000ffff097224 */ /* 0x000fe200078e0006 */
[----:B------:R-:W-:Y:S01]  /*87a0*/  UMOV UR22, UR36 ;  /* 0x0000002400167c82 */ /* 0x000fe20008000000 */
[----:B0-----:R-:W-:Y:S01]  /*87b0*/  IMAD.MOV.U32 R10, RZ, RZ, R5 ;  /* 0x000000ffff0a7224 */ /* 0x001fe200078e0005 */
[----:B------:R-:W-:-:S06]  /*87c0*/  ULDC UR21, c[0x0][0x988] ;  /* 0x0002620000157ab9 */ /* 0x000fcc0000000800 */
.L_x_5002:
[----:B------:R-:W-:Y:S01]  /*87d0*/  UIADD3 UR36, UR22, 0x1, URZ ;  /* 0x0000000116247890 */ /* 0x000fe2000fffe03f */
[----:B------:R-:W-:Y:S01]  /*87e0*/  IMAD.U32 R6, RZ, RZ, UR50 ;  /* 0x00000032ff067e24 */ /* 0x000fe2000f8e00ff */
[----:B------:R-:W-:Y:S02]  /*87f0*/  UIADD3 UR20, UR50, -0x1, URZ ;  /* 0xffffffff32147890 */ /* 0x000fe4000fffe03f */
[----:B------:R-:W-:Y:S02]  /*8800*/  UISETP.NE.AND UP0, UPT, UR36, 0x2, UPT ;  /* 0x000000022400788c */ /* 0x000fe4000bf05270 */
[----:B------:R-:W-:Y:S02]  /*8810*/  ISETP.GT.AND P0, PT, R6, R7, PT ;  /* 0x000000070600720c */ /* 0x000fe40003f04270 */
[----:B------:R-:W-:Y:S02]  /*8820*/  USEL UR6, URZ, 0x1, UP0 ;  /* 0x000000013f067887 */ /* 0x000fe40008000000 */
[----:B------:R-:W-:-:S02]  /*8830*/  USEL UR36, UR36, URZ, UP0 ;  /* 0x0000003f24247287 */ /* 0x000fc40008000000 */
[----:B------:R-:W-:Y:S01]  /*8840*/  ULOP3.LUT UR37, UR37, UR6, URZ, 0x3c, !UPT ;  /* 0x0000000625257292 */ /* 0x000fe2000f8e3c3f */
[----:B------:R-:W-:Y:S01]  /*8850*/  UMOV UR50, UR20 ;  /* 0x0000001400327c82 */ /* 0x000fe20008000000 */
[----:B0123--:R-:W-:Y:S10]  /*8860*/  @!P3 BRA `(.L_x_4994) ;  /* 0x000000000004b947 */ /* 0x00fff40003800000 */
[----:B------:R-:W-:Y:S01]  /*8870*/  BPT.TRAP 0x1 ;  /* 0x000000040000795c */ /* 0x000fe20000300000 */
.L_x_4994:
[----:B------:R-:W-:Y:S01]  /*8880*/  ULEA UR23, UR36, UR43, 0x3 ;  /* 0x0000002b24177291 */ /* 0x000fe2000f8e183f */
[----:B------:R-:W-:-:S05]  /*8890*/  IMAD.U32 R8, RZ, RZ, UR37 ;  /* 0x00000025ff087e24 */ /* 0x000fca000f8e00ff */
[----:B------:R-:W-:-:S04]  /*88a0*/  SHF.L.U32 R8, R8, 0x1f, RZ ;  /* 0x0000001f08087819 */ /* 0x000fc800000006ff */
[----:B------:R0:W2:Y:S01]  /*88b0*/  SYNCS.PHASECHK.TRANS64.TRYWAIT P1, [UR23+0x28c30], R8 ;  /* 0x028c3008ff0075a7 */ /* 0x0000a20008020157 */
[----:B------:R-:W-:Y:S05]  /*88c0*/  @!P3 BRA `(.L_x_4995) ;  /* 0x000000000004b947 */ /* 0x000fea0003800000 */
[----:B------:R-:W-:Y:S01]  /*88d0*/  BPT.TRAP 0x1 ;  /* 0x000000040000795c */ /* 0x000fe20000300000 */
.L_x_4995:
[----:B--2---:R-:W-:Y:S05]  /*88e0*/  @P1 BRA `(.L_x_4996) ;  /* 0x0000000000081947 */ /* 0x004fea0003800000 */
[----:B------:R-:W2:Y:S02]  /*88f0*/  SYNCS.PHASECHK.TRANS64.TRYWAIT P1, [UR23+0x28c30], R8 ;  /* 0x028c3008ff0075a7 */ /* 0x000ea40008020157 */
[----:B--2---:R-:W-:Y:S05]  /*8900*/  @!P1 BRA `(.L_x_4997) ;  /* 0x000000c800dc9947 */ /* 0x004fea0003800000 */
.L_x_4996:
[----:B------:R-:W-:Y:S01]  /*8910*/  R2UR UR18, R0 ;  /* 0x00000000001272ca */ /* 0x000fe200000e0000 */
[----:B-1--4-:R-:W-:Y:S01]  /*8920*/  WARPGROUP.ARRIVE ;  /* 0x00000000000079c5 */ /* 0x012fe20000000000 */
[----:B------:R-:W-:Y:S01]  /*8930*/  UMOV UR19, 0x40000040 ;  /* 0x4000004000137882 */ /* 0x000fe20000000000 */
[----:B------:R-:W-:Y:S01]  /*8940*/  UMOV UR7, 0x40000040 ;  /* 0x4000004000077882 */ /* 0x000fe20000000000 */
[----:B------:R-:W-:Y:S01]  /*8950*/  UMOV UR11, 0x40000040 ;  /* 0x40000040000b7882 */ /* 0x000fe20000000000 */
[----:B------:R-:W-:-:S08]  /*8960*/  UMOV UR15, 0x40000040 ;  /* 0x40000040000f7882 */ /* 0x000fd00000000000 */
[----:B------:R-:W-:-:S04]  /*8970*/  ULEA UR18, UR36, UR18, 0x9 ;  /* 0x0000001224127291 */ /* 0x000fc8000f8e483f */
[----:B------:R-:W-:Y:S02]  /*8980*/  UIADD3 UR6, UR18, 0x2, URZ ;  /* 0x0000000212067890 */ /* 0x000fe4000fffe03f */
[----:B------:R-:W-:Y:S02]  /*8990*/  UIADD3 UR10, UR18, 0x4, URZ ;  /* 0x00000004120a7890 */ /* 0x000fe4000fffe03f */
[----:B------:R-:W-:Y:S02]  /*89a0*/  UIADD3 UR14, UR18, 0x6, URZ ;  /* 0x00000006120e7890 */ /* 0x000fe4000fffe03f */
[----:B------:R-:W-:Y:S03]  /*89b0*/  HGMMA.64x64x16.F32.BF16 R152, gdesc[UR16], RZ, !UPT, gsb0 ;  /* 0x00e00000109879f0 */ /* 0x000fe6000c0018ff */
[----:B------:R-:W-:Y:S02]  /*89c0*/  WARPGROUP.DEPBAR.LE gsb0, 0x0 ;  /* 0x00008000000079c5 */ /* 0x000fe40000010000 */
[----:B------:R-:W-:-:S06]  /*89d0*/  WARPGROUP.ARRIVE ;  /* 0x00000000000079c5 */ /* 0x000fcc0000000000 */
[----:B------:R-:W-:Y:S03]  /*89e0*/  HGMMA.64x64x16.F32.BF16 R152, gdesc[UR4], R152, gsb0 ;  /* 0x00e00000049879f0 */ /* 0x000fe60008001898 */
[----:B------:R-:W-:Y:S02]  /*89f0*/  WARPGROUP.DEPBAR.LE gsb0, 0x0 ;  /* 0x00008000000079c5 */ /* 0x000fe40000010000 */
[----:B------:R-:W-:-:S06]  /*8a00*/  WARPGROUP.ARRIVE ;  /* 0x00000000000079c5 */ /* 0x000fcc0000000000 */
[----:B------:R-:W-:Y:S01]  /*8a10*/  HGMMA.64x64x16.F32.BF16 R152, gdesc[UR8], R152, gsb0 ;  /* 0x00e00000089879f0 */ /* 0x000fe20008001898 */
[----:B------:R-:W-:Y:S02]  /*8a20*/  UMOV UR10, UR21 ;  /* 0x00000015000a7c82 */ /* 0x000fe40008000000 */
        /* <DEDUP_REMOVED lines=21> */
[----:B------:R-:W1:Y:S02]  /*8b80*/  SHFL.BFLY PT, R5, R12, 0x2, 0x1f ;  /* 0x0c401f000c057f89 */ /* 0x000e6400000e0000 */
        /* <DEDUP_REMOVED lines=10> */
[----:B------:R-:W-:-:S03]  /*8c30*/  FMNMX.FTZ R6, R170, R11, !PT ;  /* 0x0000000baa067209 */ /* 0x000fc60007810000 */
[----:B------:R-:W-:Y:S01]  /*8c40*/  FMUL.FTZ R20, R5, UR10 ;  /* 0x0000000a05147c20 */ /* 0x000fe20008410000 */
        /* <DEDUP_REMOVED lines=10> */
[--C-:B------:R-:W-:Y:S01]  /*8cf0*/  FFMA.FTZ R160, R168, UR10, -R20.reuse ;  /* 0x0000000aa8a07c23 */ /* 0x100fe20008010814 */
[----:B------:R-:W-:Y:S01]  /*8d00*/  FMNMX.FTZ R6, R178, R13, !PT ;  /* 0x0000000db2067209 */ /* 0x000fe20007810000 */
[--C-:B------:R-:W-:Y:S01]  /*8d10*/  FFMA.FTZ R168, R177, UR10, -R20.reuse ;  /* 0x0000000ab1a87c23 */ /* 0x100fe20008010814 */
[----:B------:R-:W1:Y:S01]  /*8d20*/  MUFU.EX2 R10, R10 ;  /* 0x0000000a000a7308 */ /* 0x000e620000000800 */
[--C-:B------:R-:W-:Y:S01]  /*8d30*/  FFMA.FTZ R15, R161, UR10, -R20.reuse ;  /* 0x0000000aa10f7c23 */ /* 0x100fe20008010814 */
[----:B------:R-:W-:Y:S01]  /*8d40*/  FMNMX.FTZ R13, R179, R6, !PT ;  /* 0x00000006b30d7209 */ /* 0x000fe20007810000 */
[--C-:B------:R-:W-:Y:S01]  /*8d50*/  FFMA.FTZ R161, R176, UR10, -R20.reuse ;  /* 0x0000000ab0a17c23 */ /* 0x100fe20008010814 */
[--C-:B------:R-:W-:Y:S01]  /*8d60*/  FFMA.FTZ R180, R180, UR10, -R20.reuse ;  /* 0x0000000ab4b47c23 */ /* 0x100fe20008010814 */
[--C-:B------:R-:W-:Y:S01]  /*8d70*/  FFMA.FTZ R14, R164, UR10, -R20.reuse ;  /* 0x0000000aa40e7c23 */ /* 0x100fe20008010814 */
[----:B------:R-:W-:Y:S01]  /*8d80*/  FMNMX.FTZ R6, R182, R13, !PT ;  /* 0x0000000db6067209 */ /* 0x000fe20007810000 */
[--C-:B------:R-:W-:Y:S01]  /*8d90*/  FFMA.FTZ R13, R157, UR10, -R20.reuse ;  /* 0x0000000a9d0d7c23 */ /* 0x100fe20008010814 */
[----:B------:R-:W2:Y:S01]  /*8da0*/  MUFU.EX2 R11, R11 ;  /* 0x0000000b000b7308 */ /* 0x000ea20000000800 */
[--C-:B------:R-:W-:Y:S01]  /*8db0*/  FFMA.FTZ R157, R172, UR10, -R20.reuse ;  /* 0x0000000aac9d7c23 */ /* 0x100fe20008010814 */
[----:B------:R-:W-:Y:S01]  /*8dc0*/  FMNMX.FTZ R6, R183, R6, !PT ;  /* 0x00000006b7067209 */ /* 0x000fe20007810000 */
[----:B------:R-:W-:-:S04]  /*8dd0*/  FFMA.FTZ R164, R173, UR10, -R20 ;  /* 0x0000000aada47c23 */ /* 0x000fc80008010814 */
[----:B------:R-:W3:Y:S01]  /*8de0*/  SHFL.BFLY PT, R153, R6, 0x2, 0x1f ;  /* 0x0c401f0006997f89 */ /* 0x000ee200000e0000 */
[----:B------:R-:W4:Y:S01]  /*8df0*/  MUFU.EX2 R152, R152 ;  /* 0x0000009800987308 */ /* 0x000f220000000800 */
[-C--:B-1----:R-:W-:Y:S01]  /*8e00*/  FMUL.FTZ R24, R24, R10.reuse ;  /* 0x0000000a18187220 */ /* 0x082fe20000410000 */
[-C--:B------:R-:W-:Y:S01]  /*8e10*/  FMUL.FTZ R25, R25, R10.reuse ;  /* 0x0000000a19197220 */ /* 0x080fe20000410000 */
[-C--:B------:R-:W-:Y:S01]  /*8e20*/  FMUL.FTZ R28, R28, R10.reuse ;  /* 0x0000000a1c1c7220 */ /* 0x080fe20000410000 */
[-C--:B------:R-:W-:Y:S01]  /*8e30*/  FMUL.FTZ R29, R29, R10.reuse ;  /* 0x0000000a1d1d7220 */ /* 0x080fe20000410000 */
[-C--:B------:R-:W-:Y:S01]  /*8e40*/  FMUL.FTZ R32, R32, R10.reuse ;  /* 0x0000000a20207220 */ /* 0x080fe20000410000 */
[-C--:B------:R-:W-:Y:S01]  /*8e50*/  FMUL.FTZ R33, R33, R10.reuse ;  /* 0x0000000a21217220 */ /* 0x080fe20000410000 */
[-C--:B------:R-:W-:Y:S01]  /*8e60*/  FMUL.FTZ R36, R36, R10.reuse ;  /* 0x0000000a24247220 */ /* 0x080fe20000410000 */
[----:B------:R-:W-:Y:S01]  /*8e70*/  MUFU.EX2 R12, R12 ;  /* 0x0000000c000c7308 */ /* 0x000fe20000000800 */
[----:B--2---:R-:W-:Y:S01]  /*8e80*/  FFMA.FTZ R3, R10, R3, R11 ;  /* 0x000000030a037223 */ /* 0x004fe2000001000b */
[-C--:B------:R-:W-:Y:S01]  /*8e90*/  FMUL.FTZ R37, R37, R10.reuse ;  /* 0x0000000a25257220 */ /* 0x080fe20000410000 */
[-C--:B------:R-:W-:Y:S01]  /*8ea0*/  FMUL.FTZ R40, R40, R10.reuse ;  /* 0x0000000a28287220 */ /* 0x080fe20000410000 */
[-C--:B------:R-:W-:Y:S01]  /*8eb0*/  FMUL.FTZ R41, R41, R10.reuse ;  /* 0x0000000a29297220 */ /* 0x080fe20000410000 */
[-C--:B------:R-:W-:Y:S01]  /*8ec0*/  FMUL.FTZ R44, R44, R10.reuse ;  /* 0x0000000a2c2c7220 */ /* 0x080fe20000410000 */
[-C--:B------:R-:W-:Y:S01]  /*8ed0*/  FMUL.FTZ R45, R45, R10.reuse ;  /* 0x0000000a2d2d7220 */ /* 0x080fe20000410000 */
[-C--:B------:R-:W-:Y:S01]  /*8ee0*/  FMUL.FTZ R48, R48, R10.reuse ;  /* 0x0000000a30307220 */ /* 0x080fe20000410000 */
[----:B------:R-:W-:Y:S01]  /*8ef0*/  MUFU.EX2 R13, R13 ;  /* 0x0000000d000d7308 */ /* 0x000fe20000000800 */
[----:B----4-:R-:W-:Y:S01]  /*8f00*/  FADD.FTZ R3, R152, R3 ;  /* 0x0000000398037221 */ /* 0x010fe20000010000 */
[-C--:B------:R-:W-:Y:S01]  /*8f10*/  FMUL.FTZ R49, R49, R10.reuse ;  /* 0x0000000a31317220 */ /* 0x080fe20000410000 */
[-C--:B------:R-:W-:Y:S01]  /*8f20*/  FMUL.FTZ R52, R52, R10.reuse ;  /* 0x0000000a34347220 */ /* 0x080fe20000410000 */
[-C--:B------:R-:W-:Y:S01]  /*8f30*/  FMUL.FTZ R53, R53, R10.reuse ;  /* 0x0000000a35357220 */ /* 0x080fe20000410000 */
[-C--:B------:R-:W-:Y:S01]  /*8f40*/  FMUL.FTZ R56, R56, R10.reuse ;  /* 0x0000000a38387220 */ /* 0x080fe20000410000 */
[-C--:B------:R-:W-:Y:S01]  /*8f50*/  FMUL.FTZ R57, R57, R10.reuse ;  /* 0x0000000a39397220 */ /* 0x080fe20000410000 */
[----:B---3--:R-:W-:Y:S01]  /*8f60*/  FMNMX.FTZ R165, R6, R153, !PT ;  /* 0x0000009906a57209 */ /* 0x008fe20007810000 */
[--C-:B------:R-:W-:Y:S01]  /*8f70*/  FFMA.FTZ R153, R169, UR10, -R20.reuse ;  /* 0x0000000aa9997c23 */ /* 0x100fe20008010814 */
[----:B------:R-:W-:Y:S01]  /*8f80*/  MUFU.EX2 R156, R156 ;  /* 0x0000009c009c7308 */ /* 0x000fe20000000800 */
[----:B------:R-:W-:Y:S01]  /*8f90*/  FFMA.FTZ R20, R181, UR10, -R20 ;  /* 0x0000000ab5147c23 */ /* 0x000fe20008010814 */
[----:B------:R-:W-:Y:S01]  /*8fa0*/  IMAD.U32 R181, RZ, RZ, UR22 ;  /* 0x00000016ffb57e24 */ /* 0x000fe2000f8e00ff */
[----:B------:R-:W1:Y:S01]  /*8fb0*/  SHFL.BFLY PT, R6, R165, 0x1, 0x1f ;  /* 0x0c201f00a5067f89 */ /* 0x000e6200000e0000 */
        /* <DEDUP_REMOVED lines=23> */
[----:B-1----:R-:W-:Y:S01]  /*9130*/  FMNMX.FTZ R6, R165, R6, !PT ;  /* 0x00000006a5067209 */ /* 0x002fe20007810000 */
        /* <DEDUP_REMOVED lines=8> */
[--C-:B------:R-:W-:Y:S01]  /*91c0*/  FFMA.FTZ R192, R167, UR10, -R177.reuse ;  /* 0x0000000aa7c07c23 */ /* 0x100fe200080108b1 */
[----:B------:R-:W-:Y:S01]  /*91d0*/  FMUL.FTZ R9, R9, UR10 ;  /* 0x0000000a09097c20 */ /* 0x000fe20008410000 */
[--C-:B------:R-:W-:Y:S01]  /*91e0*/  FFMA.FTZ R172, R154, UR10, -R177.reuse ;  /* 0x0000000a9aac7c23 */ /* 0x100fe200080108b1 */
[--C-:B------:R-:W-:Y:S01]  /*91f0*/  FFMA.FTZ R167, R170, UR10, -R177.reuse ;  /* 0x0000000aaaa77c23 */ /* 0x100fe200080108b1 */
[----:B------:R-:W-:Y:S01]  /*9200*/  FFMA.FTZ R170, R171, UR10, -R177 ;  /* 0x0000000aabaa7c23 */ /* 0x000fe200080108b1 */
[----:B------:R-:W-:-:S02]  /*9210*/  IMAD.MOV R171, RZ, RZ, -R17 ;  /* 0x000000ffffab7224 */ /* 0x000fc400078e0a11 */
[--C-:B------:R-:W-:Y:S01]  /*9220*/  FFMA.FTZ R155, R155, UR10, -R177.reuse ;  /* 0x0000000a9b9b7c23 */ /* 0x100fe200080108b1 */
[----:B------:R-:W-:Y:S01]  /*9230*/  MUFU.EX2 R9, R9 ;  /* 0x0000000900097308 */ /* 0x000fe20000000800 */
[--C-:B------:R-:W-:Y:S01]  /*9240*/  FFMA.FTZ R169, R158, UR10, -R177.reuse ;  /* 0x0000000a9ea97c23 */ /* 0x100fe200080108b1 */
[--C-:B------:R-:W-:Y:S01]  /*9250*/  FFMA.FTZ R176, R159, UR10, -R177.reuse ;  /* 0x0000000a9fb07c23 */ /* 0x100fe200080108b1 */
[----:B------:R-:W-:Y:S01]  /*9260*/  ISETP.NE.AND P1, PT, R2, R171, PT ;  /* 0x000000ab0200720c */ /* 0x000fe20003f25270 */
[----:B------:R-:W-:Y:S02]  /*9270*/  IMAD.U32 R171, RZ, RZ, UR23 ;  /* 0x00000017ffab7e24 */ /* 0x000fe4000f8e00ff */
[--C-:B------:R-:W-:Y:S01]  /*9280*/  FFMA.FTZ R159, R162, UR10, -R177.reuse ;  /* 0x0000000aa29f7c23 */ /* 0x100fe200080108b1 */
[--C-:B-1----:R-:W-:Y:S01]  /*9290*/  FFMA.FTZ R180, R163, UR10, -R177.reuse ;  /* 0x0000000aa3b47c23 */ /* 0x102fe200080108b1 */
[----:B------:R-:W-:Y:S01]  /*92a0*/  FFMA.FTZ R163, R166, UR10, -R177 ;  /* 0x0000000aa6a37c23 */ /* 0x000fe200080108b1 */
[----:B------:R-:W1:Y:S01]  /*92b0*/  MUFU.EX2 R172, R172 ;  /* 0x000000ac00ac7308 */ /* 0x000e620000000800 */
[----:B------:R-:W-:-:S02]  /*92c0*/  @!P4 VIADD R154, R171, 0x28c40 ;  /* 0x00028c40ab9ac836 */ /* 0x000fc40000000000 */
[--C-:B------:R-:W-:Y:S01]  /*92d0*/  FFMA.FTZ R173, R174, UR10, -R177.reuse ;  /* 0x0000000aaead7c23 */ /* 0x100fe200080108b1 */
[--C-:B------:R-:W-:Y:S01]  /*92e0*/  FFMA.FTZ R174, R175, UR10, -R177.reuse ;  /* 0x0000000aafae7c23 */ /* 0x100fe200080108b1 */
[--C-:B------:R-:W-:Y:S01]  /*92f0*/  FFMA.FTZ R175, R178, UR10, -R177.reuse ;  /* 0x0000000ab2af7c23 */ /* 0x100fe200080108b1 */
[--C-:B------:R-:W-:Y:S01]  /*9300*/  FFMA.FTZ R178, R179, UR10, -R177.reuse ;  /* 0x0000000ab3b27c23 */ /* 0x100fe200080108b1 */
[----:B------:R-:W-:Y:S01]  /*9310*/  @!P4 PRMT R154, RZ, 0x654, R154 ;  /* 0x00000654ff9ac816 */ /* 0x000fe2000000009a */
[--C-:B------:R-:W-:Y:S01]  /*9320*/  FFMA.FTZ R182, R182, UR10, -R177.reuse ;  /* 0x0000000ab6b67c23 */ /* 0x100fe200080108b1 */
[----:B------:R-:W2:Y:S01]  /*9330*/  MUFU.EX2 R155, R155 ;  /* 0x0000009b009b7308 */ /* 0x000ea20000000800 */
[----:B------:R-:W-:Y:S01]  /*9340*/  @!P1 IMAD R158, R181, 0x40, R16 ;  /* 0x00000040b59e9824 */ /* 0x000fe200078e0210 */
[----:B------:R3:W-:Y:S01]  /*9350*/  @!P4 SYNCS.ARRIVE.TRANS64.RED.A1T0 RZ, [R154+URZ], RZ ;  /* 0x000000ff9affc9a7 */ /* 0x0007e2000810043f */
[----:B------:R-:W-:Y:S01]  /*9360*/  FFMA.FTZ R177, R183, UR10, -R177 ;  /* 0x0000000ab7b17c23 */ /* 0x000fe200080108b1 */
[-C--:B------:R-:W-:Y:S01]  /*9370*/  FMUL.FTZ R109, R109, R10.reuse ;  /* 0x0000000a6d6d7220 */ /* 0x080fe20000410000 */
[-C--:B------:R-:W-:Y:S01]  /*9380*/  FMUL.FTZ R112, R112, R10.reuse ;  /* 0x0000000a70707220 */ /* 0x080fe20000410000 */
[----:B------:R-:W-:Y:S01]  /*9390*/  @!P1 LEA R158, R158, UR43, 0x2 ;  /* 0x0000002b9e9e9c11 */ /* 0x000fe2000f8e10ff */
[----:B------:R-:W-:Y:S01]  /*93a0*/  FMUL.FTZ R113, R113, R10 ;  /* 0x0000000a71717220 */ /* 0x000fe20000410000 */
[----:B------:R-:W4:Y:S01]  /*93b0*/  MUFU.EX2 R169, R169 ;  /* 0x000000a900a97308 */ /* 0x000f220000000800 */
[----:B-1----:R-:W-:Y:S01]  /*93c0*/  FFMA.FTZ R4, R9, R4, R172 ;  /* 0x0000000409047223 */ /* 0x002fe200000100ac */
[----:B---3--:R-:W-:Y:S01]  /*93d0*/  FADD.FTZ R154, R12, R3 ;  /* 0x000000030c9a7221 */ /* 0x008fe20000010000 */
[----:B------:R-:W-:Y:S01]  /*93e0*/  @!P1 STS [R158+0x28800], R10 ;  /* 0x0288000a9e009388 */ /* 0x000fe20000000800 */
[-C--:B------:R-:W-:Y:S01]  /*93f0*/  FMUL.FTZ R116, R116, R10.reuse ;  /* 0x0000000a74747220 */ /* 0x080fe20000410000 */
[-C--:B------:R-:W-:Y:S01]  /*9400*/  FMUL.FTZ R117, R117, R10.reuse ;  /* 0x0000000a75757220 */ /* 0x080fe20000410000 */
[----:B------:R-:W-:Y:S01]  /*9410*/  FADD.FTZ R3, R13, R154 ;  /* 0x0000009a0d037221 */ /* 0x000fe20000010000 */
[----:B------:R1:W-:Y:S01]  /*9420*/  @!P1 STS [R158+0x28820], R9 ;  /* 0x028820099e009388 */ /* 0x0003e20000000800 */
[----:B------:R-:W3:Y:S01]  /*9430*/  MUFU.EX2 R176, R176 ;  /* 0x000000b000b07308 */ /* 0x000ee20000000800 */
[----:B--2---:R-:W-:Y:S01]  /*9440*/  FADD.FTZ R4, R155, R4 ;  /* 0x000000049b047221 */ /* 0x004fe20000010000 */
[----:B------:R-:W-:Y:S01]  /*9450*/  FADD.FTZ R154, R156, R3 ;  /* 0x000000039c9a7221 */ /* 0x000fe20000010000 */
[-C--:B------:R-:W-:Y:S01]  /*9460*/  FMUL.FTZ R120, R120, R10.reuse ;  /* 0x0000000a78787220 */ /* 0x080fe20000410000 */
[-C--:B------:R-:W-:Y:S01]  /*9470*/  FMUL.FTZ R121, R121, R10.reuse ;  /* 0x0000000a79797220 */ /* 0x080fe20000410000 */
[-C--:B------:R-:W-:Y:S01]  /*9480*/  FMUL.FTZ R124, R124, R10.reuse ;  /* 0x0000000a7c7c7220 */ /* 0x080fe20000410000 */
[----:B------:R-:W-:Y:S01]  /*9490*/  FADD.FTZ R179, R15, R154 ;  /* 0x0000009a0fb37221 */ /* 0x000fe20000010000 */
[-C--:B------:R-:W-:Y:S01]  /*94a0*/  FMUL.FTZ R125, R125, R10.reuse ;  /* 0x0000000a7d7d7220 */ /* 0x080fe20000410000 */
[----:B------:R-:W2:Y:S01]  /*94b0*/  MUFU.EX2 R159, R159 ;  /* 0x0000009f009f7308 */ /* 0x000ea20000000800 */
[----:B----4-:R-:W-:Y:S01]  /*94c0*/  FADD.FTZ R3, R169, R4 ;  /* 0x00000004a9037221 */ /* 0x010fe20000010000 */
[----:B------:R-:W-:Y:S01]  /*94d0*/  FADD.FTZ R154, R14, R179 ;  /* 0x000000b30e9a7221 */ /* 0x000fe20000010000 */
[-C--:B------:R-:W-:Y:S01]  /*94e0*/  FMUL.FTZ R128, R128, R10.reuse ;  /* 0x0000000a80807220 */ /* 0x080fe20000410000 */
[-C--:B------:R-:W-:Y:S01]  /*94f0*/  FMUL.FTZ R129, R129, R10.reuse ;  /* 0x0000000a81817220 */ /* 0x080fe20000410000 */
[-C--:B------:R-:W-:Y:S01]  /*9500*/  FMUL.FTZ R132, R132, R10.reuse ;  /* 0x0000000a84847220 */ /* 0x080fe20000410000 */
[----:B------:R-:W-:Y:S01]  /*9510*/  FADD.FTZ R179, R21, R154 ;  /* 0x0000009a15b37221 */ /* 0x000fe20000010000 */
        /* <DEDUP_REMOVED lines=12> */
[----:B------:R-:W-:Y:S01]  /*95e0*/  FMUL.FTZ R149, R149, R10 ;  /* 0x0000000a95957220 */ /* 0x000fe20000410000 */
[----:B------:R-:W-:Y:S01]  /*95f0*/  F2FP.BF16.F32.PACK_AB R152, R152, R11 ;  /* 0x0000000b9898723e */ /* 0x000fe200000010ff */
[-C--:B------:R-:W-:Y:S01]  /*9600*/  FMUL.FTZ R26, R26, R9.reuse ;  /* 0x000000091a1a7220 */ /* 0x080fe20000410000 */
[----:B------:R-:W-:Y:S01]  /*9610*/  F2FP.BF16.F32.PACK_AB R156, R15, R156 ;  /* 0x0000009c0f9c723e */ /* 0x000fe200000010ff */
[-C--:B------:R-:W-:Y:S01]  /*9620*/  FMUL.FTZ R27, R27, R9.reuse ;  /* 0x000000091b1b7220 */ /* 0x080fe20000410000 */
[----:B------:R-:W2:Y:S01]  /*9630*/  MUFU.EX2 R160, R160 ;  /* 0x000000a000a07308 */ /* 0x000ea20000000800 */
[----:B----4-:R-:W-:Y:S01]  /*9640*/  FADD.FTZ R4, R180, R3 ;  /* 0x00000003b4047221 */ /* 0x010fe20000010000 */
[----:B-1----:R-:W-:Y:S01]  /*9650*/  F2FP.BF16.F32.PACK_AB R158, R21, R14 ;  /* 0x0000000e159e723e */ /* 0x002fe200000010ff */
[-C--:B------:R-:W-:Y:S01]  /*9660*/  FMUL.FTZ R30, R30, R9.reuse ;  /* 0x000000091e1e7220 */ /* 0x080fe20000410000 */
        /* <DEDUP_REMOVED lines=21> */
[----:B-1----:R-:W-:Y:S01]  /*97c0*/  FADD.FTZ R4, R192, R3 ;  /* 0x00000003c0047221 */ /* 0x002fe20000010000 */
[-C--:B------:R-:W-:Y:S01]  /*97d0*/  FMUL.FTZ R63, R63, R9.reuse ;  /* 0x000000093f3f7220 */ /* 0x080fe20000410000 */
[-C--:B------:R-:W-:Y:S01]  /*97e0*/  FMUL.FTZ R66, R66, R9.reuse ;  /* 0x0000000942427220 */ /* 0x080fe20000410000 */
[-C--:B------:R-:W-:Y:S01]  /*97f0*/  FMUL.FTZ R67, R67, R9.reuse ;  /* 0x0000000943437220 */ /* 0x080fe20000410000 */
[-C--:B------:R-:W-:Y:S01]  /*9800*/  FMUL.FTZ R70, R70, R9.reuse ;  /* 0x0000000946467220 */ /* 0x080fe20000410000 */
[-C--:B------:R-:W-:Y:S01]  /*9810*/  FMUL.FTZ R71, R71, R9.reuse ;  /* 0x0000000947477220 */ /* 0x080fe20000410000 */
[-C--:B------:R-:W-:Y:S01]  /*9820*/  FMUL.FTZ R74, R74, R9.reuse ;  /* 0x000000094a4a7220 */ /* 0x080fe20000410000 */
[----:B------:R-:W1:Y:S01]  /*9830*/  MUFU.EX2 R157, R157 ;  /* 0x0000009d009d7308 */ /* 0x000e620000000800 */
[C---:B---3--:R-:W-:Y:S01]  /*9840*/  FADD.FTZ R154, R153.reuse, R154 ;  /* 0x0000009a999a7221 */ /* 0x048fe20000010000 */
[----:B------:R-:W-:Y:S01]  /*9850*/  F2FP.BF16.F32.PACK_AB R160, R153, R160 ;  /* 0x000000a099a0723e */ /* 0x000fe200000010ff */
[-C--:B------:R-:W-:Y:S01]  /*9860*/  FMUL.FTZ R75, R75, R9.reuse ;  /* 0x000000094b4b7220 */ /* 0x080fe20000410000 */
[----:B------:R-:W-:Y:S01]  /*9870*/  F2FP.BF16.F32.PACK_AB R153, R155, R172 ;  /* 0x000000ac9b99723e */ /* 0x000fe200000010ff */
[----:B------:R-:W-:Y:S01]  /*9880*/  FMUL.FTZ R78, R78, R9 ;  /* 0x000000094e4e7220 */ /* 0x000fe20000410000 */
[----:B------:R-:W-:Y:S01]  /*9890*/  F2FP.BF16.F32.PACK_AB R155, R176, R169 ;  /* 0x000000a9b09b723e */ /* 0x000fe200000010ff */
        /* <DEDUP_REMOVED lines=11> */
[----:B------:R-:W-:Y:S01]  /*9950*/  F2FP.BF16.F32.PACK_AB R154, R13, R12 ;  /* 0x0000000c0d9a723e */ /* 0x000fe200000010ff */
[----:B------:R-:W-:Y:S01]  /*9960*/  BAR.SYNC.DEFER_BLOCKING 0xf, 0x100 ;  /* 0x03c4000000007b1d */ /* 0x000fe20000010000 */
        /* <DEDUP_REMOVED lines=16> */
[----:B------:R-:W-:Y:S01]  /*9a70*/  FMUL.FTZ R115, R115, R9 ;  /* 0x0000000973737220 */ /* 0x000fe20000410000 */
[----:B------:R-:W-:Y:S01]  /*9a80*/  F2FP.BF16.F32.PACK_AB R157, R180, R159 ;  /* 0x0000009fb49d723e */ /* 0x000fe200000010ff */
[----:B------:R-:W-:Y:S01]  /*9a90*/  FMUL.FTZ R118, R118, R9 ;  /* 0x0000000976767220 */ /* 0x000fe20000410000 */
[----:B------:R-:W-:Y:S01]  /*9aa0*/  F2FP.BF16.F32.PACK_AB R159, R192, R163 ;  /* 0x000000a3c09f723e */ /* 0x000fe200000010ff */
[-C--:B------:R-:W-:Y:S01]  /*9ab0*/  FMUL.FTZ R119, R119, R9.reuse ;  /* 0x0000000977777220 */ /* 0x080fe20000410000 */
[----:B------:R-:W2:Y:S01]  /*9ac0*/  MUFU.EX2 R174, R174 ;  /* 0x000000ae00ae7308 */ /* 0x000ea20000000800 */
[----:B-1----:R-:W-:Y:S01]  /*9ad0*/  FADD.FTZ R3, R173, R4 ;  /* 0x00000004ad037221 */ /* 0x002fe20000010000 */
[----:B------:R1:W-:Y:S01]  /*9ae0*/  STSM.16.M88.4 [R18+0x26800], R152 ;  /* 0x0268009812007844 */ /* 0x0003e20000000200 */
[-C--:B------:R-:W-:Y:S01]  /*9af0*/  FMUL.FTZ R122, R122, R9.reuse ;  /* 0x000000097a7a7220 */ /* 0x080fe20000410000 */
[-C--:B------:R-:W-:Y:S01]  /*9b00*/  FMUL.FTZ R123, R123, R9.reuse ;  /* 0x000000097b7b7220 */ /* 0x080fe20000410000 */
[-C--:B------:R-:W-:Y:S01]  /*9b10*/  FMUL.FTZ R126, R126, R9.reuse ;  /* 0x000000097e7e7220 */ /* 0x080fe20000410000 */
[----:B------:R1:W-:Y:S01]  /*9b20*/  STSM.16.M88.4 [R23], R156 ;  /* 0x0000009c17007844 */ /* 0x0003e20000000200 */
        /* <DEDUP_REMOVED lines=18> */
[C---:B----4-:R-:W-:Y:S01]  /*9c50*/  FADD.FTZ R10, R168.reuse, R11 ;  /* 0x0000000ba80a7221 */ /* 0x050fe20000010000 */
[----:B------:R-:W-:Y:S01]  /*9c60*/  F2FP.BF16.F32.PACK_AB R164, R168, R161 ;  /* 0x000000a1a8a4723e */ /* 0x000fe200000010ff */
[----:B------:R-:W-:Y:S01]  /*9c70*/  FMUL.FTZ R151, R151, R9 ;  /* 0x0000000997977220 */ /* 0x000fe20000410000 */
[----:B------:R-:W-:Y:S01]  /*9c80*/  F2FP.BF16.F32.PACK_AB R161, R170, R167 ;  /* 0x000000a7aaa1723e */ /* 0x000fe200000010ff */
[----:B------:R-:W-:-:S03]  /*9c90*/  FADD.FTZ R3, R165, R10 ;  /* 0x0000000aa5037221 */ /* 0x000fc60000010000 */
[----:B------:R-:W4:Y:S01]  /*9ca0*/  MUFU.EX2 R178, R178 ;  /* 0x000000b200b27308 */ /* 0x000f220000000800 */
[----:B---3--:R-:W-:Y:S01]  /*9cb0*/  FADD.FTZ R11, R175, R4 ;  /* 0x00000004af0b7221 */ /* 0x008fe20000010000 */
[----:B------:R1:W-:Y:S06]  /*9cc0*/  STSM.16.M88.4 [R19], R160 ;  /* 0x000000a013007844 */ /* 0x0003ec0000000200 */
[----:B------:R-:W3:Y:S01]  /*9cd0*/  MUFU.EX2 R182, R182 ;  /* 0x000000b600b67308 */ /* 0x000ee20000000800 */
[C---:B--2---:R-:W-:Y:S01]  /*9ce0*/  F2FP.BF16.F32.PACK_AB R166, R20.reuse, R165 ;  /* 0x000000a514a6723e */ /* 0x044fe200000010ff */
[----:B------:R-:W-:-:S06]  /*9cf0*/  FADD.FTZ R3, R20, R3 ;  /* 0x0000000314037221 */ /* 0x000fcc0000010000 */
[----:B------:R-:W2:Y:S01]  /*9d00*/  MUFU.EX2 R177, R177 ;  /* 0x000000b100b17308 */ /* 0x000ea20000000800 */
[C---:B----4-:R-:W-:Y:S01]  /*9d10*/  FADD.FTZ R11, R178.reuse, R11 ;  /* 0x0000000bb20b7221 */ /* 0x050fe20000010000 */
[----:B------:R-:W-:-:S03]  /*9d20*/  F2FP.BF16.F32.PACK_AB R165, R178, R175 ;  /* 0x000000afb2a5723e */ /* 0x000fc600000010ff */
[----:B---3--:R-:W-:Y:S01]  /*9d30*/  FADD.FTZ R4, R182, R11 ;  /* 0x0000000bb6047221 */ /* 0x008fe20000010000 */
[----:B--2---:R-:W-:-:S03]  /*9d40*/  F2FP.BF16.F32.PACK_AB R167, R177, R182 ;  /* 0x000000b6b1a7723e */ /* 0x004fc600000010ff */
[----:B------:R-:W-:Y:S02]  /*9d50*/  FADD.FTZ R4, R177, R4 ;  /* 0x00000004b1047221 */ /* 0x000fe40000010000 */
[----:B------:R1:W-:Y:S01]  /*9d60*/  STSM.16.M88.4 [R22], R164 ;  /* 0x000000a416007844 */ /* 0x0003e20000000200 */
[----:B------:R-:W-:Y:S05]  /*9d70*/  @!P3 BRA `(.L_x_4998) ;  /* 0x000000000004b947 */ /* 0x000fea0003800000 */
[----:B------:R-:W-:Y:S01]  /*9d80*/  BPT.TRAP 0x1 ;  /* 0x000000040000795c */ /* 0x000fe20000300000 */
.L_x_4998:
[----:B------:R2:W3:Y:S01]  /*9d90*/  SYNCS.PHASECHK.TRANS64.TRYWAIT P1, [UR23+0x28c50], R8 ;  /* 0x028c5008ff0075a7 */ /* 0x0004e20008020157 */
[----:B------:R-:W-:Y:S05]  /*9da0*/  @!P3 BRA `(.L_x_4999) ;  /* 0x000000000004b947 */ /* 0x000fea0003800000 */
[----:B------:R-:W-:Y:S01]  /*9db0*/  BPT.TRAP 0x1 ;  /* 0x000000040000795c */ /* 0x000fe20000300000 */
.L_x_4999:
[----:B---3--:R-:W-:Y:S05]  /*9dc0*/  @P1 BRA `(.L_x_5000) ;  /* 0x0000000000081947 */ /* 0x008fea0003800000 */
[----:B------:R-:W3:Y:S02]  /*9dd0*/  SYNCS.PHASECHK.TRANS64.TRYWAIT P1, [UR23+0x28c50], R8 ;  /* 0x028c5008ff0075a7 */ /* 0x000ee40008020157 */
[----:B---3--:R-:W-:Y:S05]  /*9de0*/  @!P1 BRA `(.L_x_5001) ;  /* 0x000000b400bc9947 */ /* 0x008fea0003800000 */
.L_x_5000:
        /* <DEDUP_REMOVED lines=39> */
[----:B------:R-:W-:-:S05]  /*a060*/  UMOV UR50, UR20 ;  /* 0x0000001400327c82 */ /* 0x000fca0008000000 */
.L_x_4993:
[----:B------:R-:W-:-:S13]  /*a070*/  ISETP.LE.AND P0, PT, R186, UR50, PT ;  /* 0x00000032ba007c0c */ /* 0x000fda000bf03270 */
[----:B------:R-:W-:Y:S05]  /*a080*/  @!P0 BRA `(.L_x_5003) ;  /* 0x0000002000ec8947 */ /* 0x000fea0003800000 */
[----:B0-----:R-:W-:Y:S01]  /*a090*/  IMAD.MOV.U32 R10, RZ, RZ, R6 ;  /* 0x000000ffff0a7224 */ /* 0x001fe200078e0006 */
[----:B------:R-:W-:Y:S01]  /*a0a0*/  UMOV UR21, UR36 ;  /* 0x0000002400157c82 */ /* 0x000fe20008000000 */
[----:B------:R-:W-:Y:S01]  /*a0b0*/  IMAD.MOV.U32 R11, RZ, RZ, R5 ;  /* 0x000000ffff0b7224 */ /* 0x000fe200078e0005 */
[----:B------:R-:W-:Y:S01]  /*a0c0*/  ULDC UR22, c[0x0][0x9e4] ;  /* 0x0002790000167ab9 */ /* 0x000fe20000000800 */
[----:B------:R-:W-:Y:S01]  /*a0d0*/  ULDC UR23, c[0x0][0x288] ;  /* 0x0000a20000177ab9 */ /* 0x000fe20000000800 */
[----:B------:R-:W-:Y:S01]  /*a0e0*/  ULDC UR24, c[0x0][0x9dc] ;  /* 0x0002770000187ab9 */ /* 0x000fe20000000800 */
[----:B------:R-:W-:Y:S01]  /*a0f0*/  ULDC UR20, c[0x0][0x988] ;  /* 0x0002620000147ab9 */ /* 0x000fe20000000800 */
[----:B------:R-:W-:-:S05]  /*a100*/  ULDC UR25, c[0x0][0x9e0] ;  /* 0x0002780000197ab9 */ /* 0x000fca0000000800 */
.L_x_5020:
[----:B------:R-:W-:-:S04]  /*a110*/  UIADD3 UR36, UR21, 0x1, URZ ;  /* 0x0000000115247890 */ /* 0x000fc8000fffe03f */
[----:B------:R-:W-:-:S04]  /*a120*/  UISETP.NE.AND UP0, UPT, UR36, 0x2, UPT ;  /* 0x000000022400788c */ /* 0x000fc8000bf05270 */
[----:B------:R-:W-:Y:S02]  /*a130*/  USEL UR6, URZ, 0x1, UP0 ;  /* 0x000000013f067887 */ /* 0x000fe40008000000 */
[----:B------:R-:W-:Y:S02]  /*a140*/  USEL UR36, UR36, URZ, UP0 ;  /* 0x0000003f24247287 */ /* 0x000fe40008000000 */
[----:B------:R-:W-:Y:S01]  /*a150*/  ULOP3.LUT UR37, UR37, UR6, URZ, 0x3c, !UPT ;  /* 0x0000000625257292 */ /* 0x000fe2000f8e3c3f */
[----:B0-----:R-:W-:Y:S11]  /*a160*/  @!P3 BRA `(.L_x_5004) ;  /* 0x000000000004b947 */ /* 0x001ff60003800000 */
[----:B------:R-:W-:Y:S01]  /*a170*/  BPT.TRAP 0x1 ;  /* 0x000000040000795c */ /* 0x000fe20000300000 */
.L_x_5004:
[----:B------:R-:W-:Y:S01]  /*a180*/  ULEA UR26, UR36, UR43, 0x3 ;  /* 0x0000002b241a7291 */ /* 0x000fe2000f8e183f */
[----:B------:R-:W-:-:S05]  /*a190*/  IMAD.U32 R9, RZ, RZ, UR37 ;  /* 0x00000025ff097e24 */ /* 0x000fca000f8e00ff */
[----:B------:R-:W-:-:S04]  /*a1a0*/  SHF.L.U32 R9, R9, 0x1f, RZ ;  /* 0x0000001f09097819 */ /* 0x000fc800000006ff */
[----:B------:R0:W0:Y:S01]  /*a1b0*/  SYNCS.PHASECHK.TRANS64.TRYWAIT P0, [UR26+0x28c30], R9 ;  /* 0x028c3009ff0075a7 */ /* 0x000022000800015a */
[----:B------:R-:W-:Y:S05]  /*a1c0*/  @!P3 BRA `(.L_x_5005) ;  /* 0x000000000004b947 */ /* 0x000fea0003800000 */
[----:B------:R-:W-:Y:S01]  /*a1d0*/  BPT.TRAP 0x1 ;  /* 0x000000040000795c */ /* 0x000fe20000300000 */
.L_x_5005:
[----:B0-----:R-:W-:Y:S05]  /*a1e0*/  @P0 BRA `(.L_x_5006) ;  /* 0x0000000000080947 */ /* 0x001fea0003800000 */
[----:B------:R-:W0:Y:S02]  /*a1f0*/  SYNCS.PHASECHK.TRANS64.TRYWAIT P0, [UR26+0x28c30], R9 ;  /* 0x028c3009ff0075a7 */ /* 0x000e24000800015a */
[----:B0-----:R-:W-:Y:S05]  /*a200*/  @!P0 BRA `(.L_x_5007) ;  /* 0x000000b000c88947 */ /* 0x001fea0003800000 */
.L_x_5006:
[----:B------:R-:W-:Y:S01]  /*a210*/  R2UR UR18, R0 ;  /* 0x00000000001272ca */ /* 0x000fe200000e0000 */
[----:B-1-34-:R-:W-:Y:S01]  /*a220*/  WARPGROUP.ARRIVE ;  /* 0x00000000000079c5 */ /* 0x01afe20000000000 */
[----:B------:R-:W-:Y:S01]  /*a230*/  UMOV UR19, 0x40000040 ;  /* 0x4000004000137882 */ /* 0x000fe20000000000 */
[----:B------:R-:W-:Y:S01]  /*a240*/  UMOV UR7, 0x40000040 ;  /* 0x4000004000077882 */ /* 0x000fe20000000000 */
[----:B------:R-:W-:Y:S01]  /*a250*/  UMOV UR11, 0x40000040 ;  /* 0x40000040000b7882 */ /* 0x000fe20000000000 */
[----:B------:R-:W-:Y:S01]  /*a260*/  UMOV UR15, 0x40000040 ;  /* 0x40000040000f7882 */ /* 0x000fe20000000000 */
[----:B------:R-:W0:Y:S01]  /*a270*/  @P5 LDC R7, c[0x0][0x44c] ;  /* 0x00011300ff075b82 */ /* 0x000e220000000800 */
[----:B------:R-:W-:Y:S02]  /*a280*/  VIADD R12, R185, UR40 ;  /* 0x00000028b90c7c36 */ /* 0x000fe40008000000 */
[----:B--2---:R-:W-:-:S04]  /*a290*/  IMAD.U32 R8, RZ, RZ, UR26 ;  /* 0x0000001aff087e24 */ /* 0x004fc8000f8e00ff */
[----:B------:R-:W-:Y:S01]  /*a2a0*/  ULEA UR18, UR36, UR18, 0x9 ;  /* 0x0000001224127291 */ /* 0x000fe2000f8e483f */
[----:B------:R-:W1:Y:S03]  /*a2b0*/  @P5 LDC R6, c[0x0][0x450] ;  /* 0x00011400ff065b82 */ /* 0x000e660000000800 */
[----:B------:R-:W-:Y:S02]  /*a2c0*/  UIADD3 UR6, UR18, 0x2, URZ ;  /* 0x0000000212067890 */ /* 0x000fe4000fffe03f */
[----:B------:R-:W-:Y:S02]  /*a2d0*/  UIADD3 UR10, UR18, 0x4, URZ ;  /* 0x00000004120a7890 */ /* 0x000fe4000fffe03f */
[----:B------:R-:W-:Y:S02]  /*a2e0*/  UIADD3 UR14, UR18, 0x6, URZ ;  /* 0x00000006120e7890 */ /* 0x000fe4000fffe03f */
[----:B------:R-:W-:Y:S01]  /*a2f0*/  HGMMA.64x64x16.F32.BF16 R152, gdesc[UR16], RZ, !UPT, gsb0 ;  /* 0x00e00000109879f0 */ /* 0x000fe2000c0018ff */
[----:B------:R-:W2:Y:S01]  /*a300*/  LDC R5, c[0x0][0x2f0] ;  /* 0x0000bc00ff057b82 */ /* 0x000ea20000000800 */
[----:B0-----:R-:W-:-:S05]  /*a310*/  @P5 IMAD.HI.U32 R7, R12, R7, RZ ;  /* 0x000000070c075227 */ /* 0x001fca00078e00ff */
[----:B-1----:R-:W-:Y:S01]  /*a320*/  @P5 SHF.R.U32.HI R12, RZ, R6, R7 ;  /* 0x00000006ff0c5219 */ /* 0x002fe20000011607 */
[----:B------:R-:W-:-:S04]  /*a330*/  @!P4 VIADD R6, R8, 0x28c40 ;  /* 0x00028c400806c836 */ /* 0x000fc80000000000 */
[----:B------:R-:W0:Y:S01]  /*a340*/  SHFL.IDX PT, R192, R12, RZ, 0x1c1f ;  /* 0x001c1fff0cc07589 */ /* 0x000e2200000e0000 */
[----:B------:R-:W-:Y:S01]  /*a350*/  @!P4 PRMT R6, RZ, 0x654, R6 ;  /* 0x00000654ff06c816 */ /* 0x000fe20000000006 */
[----:B------:R-:W-:Y:S02]  /*a360*/  WARPGROUP.DEPBAR.LE gsb0, 0x0 ;  /* 0x00008000000079c5 */ /* 0x000fe40000010000 */
[----:B------:R-:W-:-:S06]  /*a370*/  WARPGROUP.ARRIVE ;  /* 0x00000000000079c5 */ /* 0x000fcc0000000000 */
[----:B------:R-:W-:Y:S01]  /*a380*/  HGMMA.64x64x16.F32.BF16 R152, gdesc[UR4], R152, gsb0 ;  /* 0x00e00000049879f0 */ /* 0x000fe20008001898 */
[----:B------:R-:W-:Y:S02]  /*a390*/  USHF.L.U32 UR6, UR50, 0x6, URZ ;  /* 0x0000000632067899 */ /* 0x000fe4000800063f */
[----:B------:R-:W-:-:S04]  /*a3a0*/  ULOP3.LUT UR7, URZ, UR24, URZ, 0x33, !UPT ;  /* 0x000000183f077292 */ /* 0x000fc8000f8e333f */
[----:B------:R-:W-:-:S05]  /*a3b0*/  IMAD.U32 R7, RZ, RZ, UR6 ;  /* 0x00000006ff077e24 */ /* 0x000fca000f8e00ff */
[----:B------:R-:W-:-:S05]  /*a3c0*/  IADD3 R14, -R2, 0x1, -R7 ;  /* 0x00000001020e7810 */ /* 0x000fca0007ffe907 */
[----:B--2---:R-:W-:-:S04]  /*a3d0*/  IMAD R14, R5, UR49, R14 ;  /* 0x00000031050e7c24 */ /* 0x004fc8000f8e020e */
[----:B------:R-:W-:-:S04]  /*a3e0*/  VIADD R14, R14, -UR23 ;  /* 0x800000170e0e7c36 */ /* 0x000fc80008000000 */
[C---:B------:R-:W-:Y:S02]  /*a3f0*/  VIADD R20, R14.reuse, UR25 ;  /* 0x000000190e147c36 */ /* 0x040fe40008000000 */
[----:B------:R-:W-:Y:S02]  /*a400*/  VIADD R21, R14, UR7 ;  /* 0x000000070e157c36 */ /* 0x000fe40008000000 */
[--C-:B0-----:R-:W-:Y:S02]  /*a410*/  IMAD.IADD R13, R20, 0x1, R192.reuse ;  /* 0x00000001140d7824 */ /* 0x101fe400078e02c0 */
[----:B------:R-:W-:Y:S01]  /*a420*/  IMAD.IADD R14, R21, 0x1, R192 ;  /* 0x00000001150e7824 */ /* 0x000fe200078e02c0 */
[----:B------:R-:W-:Y:S02]  /*a430*/  WARPGROUP.DEPBAR.LE gsb0, 0x0 ;  /* 0x00008000000079c5 */ /* 0x000fe40000010000 */
[----:B------:R-:W-:-:S06]  /*a440*/  WARPGROUP.ARRIVE ;  /* 0x00000000000079c5 */ /* 0x000fcc0000000000 */
[----:B------:R-:W-:Y:S03]  /*a450*/  HGMMA.64x64x16.F32.BF16 R152, gdesc[UR8], R152, gsb0 ;  /* 0x00e00000089879f0 */ /* 0x000fe60008001898 */
[----:B------:R-:W-:Y:S02]  /*a460*/  WARPGROUP.DEPBAR.LE gsb0, 0x0 ;  /* 0x00008000000079c5 */ /* 0x000fe40000010000 */
[----:B------:R-:W-:-:S06]  /*a470*/  WARPGROUP.ARRIVE ;  /* 0x00000000000079c5 */ /* 0x000fcc0000000000 */
[----:B------:R-:W-:Y:S03]  /*a480*/  HGMMA.64x64x16.F32.BF16 R152, gdesc[UR12], R152, gsb0 ;  /* 0x00e000000c9879f0 */ /* 0x000fe60008001898 */
[----:B------:R-:W-:Y:S02]  /*a490*/  WARPGROUP.DEPBAR.LE gsb0, 0x0 ;  /* 0x00008000000079c5 */ /* 0x000fe40000010000 */
[----:B------:R0:W-:Y:S01]  /*a4a0*/  @!P4 SYNCS.ARRIVE.TRANS64.RED.A1T0 RZ, [R6+URZ], RZ ;  /* 0x000000ff06ffc9a7 */ /* 0x0001e2000810043f */
[----:B------:R-:W-:Y:S05]  /*a4b0*/  @!P6 BRA `(.L_x_5008) ;  /* 0x00000000005ce947 */ /* 0x000fea0003800000 */
[----:B0-----:R-:W-:Y:S01]  /*a4c0*/  IMAD R6, R5, UR49, R192 ;  /* 0x0000003105067c24 */ /* 0x001fe2000f8e02c0 */
[----:B------:R-:W-:Y:S03]  /*a4d0*/  BSSY B0, `(.L_x_5009) ;  /* 0x0000011000007945 */ /* 0x000fe60003800000 */
[----:B------:R-:W-:-:S05]  /*a4e0*/  VIADD R15, R6, -UR23 ;  /* 0x80000017060f7c36 */ /* 0x000fca0008000000 */
        /* <DEDUP_REMOVED lines=10> */
.L_x_5010:
[----:B------:R-:W-:-:S05]  /*a590*/  IMAD.U32 R192, RZ, RZ, UR22 ;  /* 0x00000016ffc07e24 */ /* 0x000fca000f8e00ff */
[----:B------:R-:W-:-:S13]  /*a5a0*/  ISETP.NE.AND P0, PT, R192, 0x1, PT ;  /* 0x00000001c000780c */ /* 0x000fda0003f05270 */
[----:B------:R-:W0:Y:S02]  /*a5b0*/  @P0 LDC.64 R6, c[0x0][0x9e8] ;  /* 0x00027a00ff060b82 */ /* 0x000e240000000a00 */
[----:B0-----:R-:W-:-:S05]  /*a5c0*/  @P0 IMAD.HI.U32 R6, R15, R6, RZ ;  /* 0x000000060f060227 */ /* 0x001fca00078e00ff */
[----:B------:R-:W-:-:S07]  /*a5d0*/  @P0 SHF.R.U32.HI R15, RZ, R7, R6 ;  /* 0x00000007ff0f0219 */ /* 0x000fce0000011606 */
.L_x_5011:
[----:B------:R-:W-:Y:S05]  /*a5e0*/  BSYNC B0 ;  /* 0x0000000000007941 */ /* 0x000fea0003800000 */
.L_x_5009:
[----:B------:R-:W-:-:S04]  /*a5f0*/  IMAD R15, R15, R192, -UR6 ;  /* 0x800000060f0f7e24 */ /* 0x000fc8000f8e02c0 */
[----:B------:R-:W-:-:S05]  /*a600*/  IMAD.IADD R15, R15, 0x1, -R2 ;  /* 0x000000010f0f7824 */ /* 0x000fca00078e0a02 */
[----:B------:R-:W-:Y:S02]  /*a610*/  VIADDMNMX R13, R15, R192, R13, PT ;  /* 0x000000c00f0d7246 */ /* 0x000fe4000380010d */
[----:B------:R-:W-:-:S07]  /*a620*/  VIMNMX R14, R14, R15, !PT ;  /* 0x0000000f0e0e7248 */ /* 0x000fce0007fe0100 */
.L_x_5008:
[----:B------:R-:W-:Y:S01]  /*a630*/  UISETP.GT.AND UP0, UPT, UR50, -0x1, UPT ;  /* 0xffffffff3200788c */ /* 0x000fe2000bf04270 */
[----:B0-----:R-:W0:Y:S05]  /*a640*/  SHFL.IDX PT, R6, R12, 0x1, 0x1c1f ;  /* 0x003c1f000c067f89 */ /* 0x001e2a00000e0000 */
        /* <DEDUP_REMOVED lines=9> */
[----:B0-----:R-:W-:Y:S01]  /*a6e0*/  IMAD.IADD R12, R20, 0x1, R6 ;  /* 0x00000001140c7824 */ /* 0x001fe200078e0206 */
        /* <DEDUP_REMOVED lines=55> */
.L_x_5014:
[----:B------:R-:W-:-:S05]  /*aa60*/  IMAD.U32 R14, RZ, RZ, UR22 ;  /* 0x00000016ff0e7e24 */ /* 0x000fca000f8e00ff */
[----:B------:R-:W-:-:S13]  /*aa70*/  ISETP.NE.AND P1, PT, R14, 0x1, PT ;  /* 0x000000010e00780c */ /* 0x000fda0003f25270 */
[----:B------:R-:W0:Y:S02]  /*aa80*/  @P1 LDC.64 R6, c[0x0][0x9e8] ;  /* 0x00027a00ff061b82 */ /* 0x000e240000000a00 */
[----:B0-----:R-:W-:-:S05]  /*aa90*/  @P1 IMAD.HI.U32 R6, R5, R6, RZ ;  /* 0x0000000605061227 */ /* 0x001fca00078e00ff */
[----:B------:R-:W-:-:S07]  /*aaa0*/  @P1 SHF.R.U32.HI R5, RZ, R7, R6 ;  /* 0x00000007ff051219 */ /* 0x000fce0000011606 */
.L_x_5015:
[----:B------:R-:W-:Y:S05]  /*aab0*/  BSYNC B0 ;  /* 0x0000000000007941 */ /* 0x000fea0003800000 */
.L_x_5013:
[----:B------:R-:W-:-:S04]  /*aac0*/  IMAD R5, R5, R14, -UR6 ;  /* 0x8000000605057e24 */ /* 0x000fc8000f8e020e */
[----:B------:R-:W-:-:S05]  /*aad0*/  IMAD.IADD R5, R5, 0x1, -R2 ;  /* 0x0000000105057824 */ /* 0x000fca00078e0a02 */
[----:B------:R-:W-:Y:S02]  /*aae0*/  VIADDMNMX R12, R5, R14, R12, PT ;  /* 0x0000000e050c7246 */ /* 0x000fe4000380010c */
[----:B------:R-:W-:-:S07]  /*aaf0*/  VIMNMX R13, R13, R5, !PT ;  /* 0x000000050d0d7248 */ /* 0x000fce0007fe0100 */
.L_x_5012:
[----:B------:R-:W-:Y:S01]  /*ab00*/  FMNMX.FTZ R6, R152, R11, !PT ;  /* 0x0000000b98067209 */ /* 0x000fe20007810000 */
        /* <DEDUP_REMOVED lines=33> */
[----:B------:R-:W0:Y:S01]  /*ad20*/  SHFL.BFLY PT, R5, R6, 0x2, 0x1f ;  /* 0x0c401f0006057f89 */ /* 0x000e2200000e0000 */
[C---:B------:R-:W-:Y:S02]  /*ad30*/  ISETP.LT.OR P2, PT, R12.reuse, 0x1, P2 ;  /* 0x000000010c00780c */ /* 0x040fe40001741670 */
[----:B------:R-:W-:Y:S02]  /*ad40*/  ISETP.LT.OR P1, PT, R12, 0x19, P1 ;  /* 0x000000190c00780c */ /* 0x000fe40000f21670 */
[----:B------:R-:W-:-:S02]  /*ad50*/  FSEL R7, R154, -INF , !P2 ;  /* 0xff8000009a077808 */ /* 0x000fc40005000000 */
[----:B------:R-:W-:Y:S02]  /*ad60*/  FSEL R166, R166, -INF , !P1 ;  /* 0xff800000a6a67808 */ /* 0x000fe40004800000 */
[C---:B------:R-:W-:Y:S02]  /*ad70*/  ISETP.GT.AND P1, PT, R13.reuse, 0x19, P0 ;  /* 0x000000190d00780c */ /* 0x040fe40000724270 */
[----:B------:R-:W-:Y:S02]  /*ad80*/  ISETP.GT.AND P2, PT, R13, 0x20, P0 ;  /* 0x000000200d00780c */ /* 0x000fe40000744270 */
[C---:B------:R-:W-:Y:S02]  /*ad90*/  ISETP.LT.OR P1, PT, R12.reuse, 0x1a, P1 ;  /* 0x0000001a0c00780c */ /* 0x040fe40000f21670 */
[----:B------:R-:W-:Y:S02]  /*ada0*/  ISETP.LT.OR P2, PT, R12, 0x21, P2 ;  /* 0x000000210c00780c */ /* 0x000fe40001741670 */
[----:B------:R-:W-:-:S02]  /*adb0*/  FSEL R167, R167, -INF , !P1 ;  /* 0xff800000a7a77808 */ /* 0x000fc40004800000 */
[----:B------:R-:W-:Y:S02]  /*adc0*/  ISETP.GT.AND P1, PT, R13, 0x21, P0 ;  /* 0x000000210d00780c */ /* 0x000fe40000724270 */
[----:B------:R-:W-:Y:S02]  /*add0*/  FSEL R170, R170, -INF , !P2 ;  /* 0xff800000aaaa7808 */ /* 0x000fe40005000000 */
[----:B------:R-:W-:Y:S02]  /*ade0*/  ISETP.LT.OR P1, PT, R12, 0x22, P1 ;  /* 0x000000220c00780c */ /* 0x000fe40000f21670 */
[----:B0-----:R-:W-:Y:S02]  /*adf0*/  FMNMX.FTZ R5, R6, R5, !PT ;  /* 0x0000000506057209 */ /* 0x001fe40007810000 */
[----:B------:R-:W-:Y:S02]  /*ae00*/  FMNMX.FTZ R6, R7, R10, !PT ;  /* 0x0000000a07067209 */ /* 0x000fe40007810000 */
[----:B------:R-:W-:Y:S01]  /*ae10*/  FSEL R171, R171, -INF , !P1 ;  /* 0xff800000abab7808 */ /* 0x000fe20004800000 */
[----:B------:R-:W0:Y:S01]  /*ae20*/  SHFL.BFLY PT, R14, R5, 0x1, 0x1f ;  /* 0x0c201f00050e7f89 */ /* 0x000e2200000e0000 */
[----:B------:R-:W-:-:S02]  /*ae30*/  FMNMX.FTZ R15, R155, R6, !PT ;  /* 0x000000069b0f7209 */ /* 0x000fc40007810000 */
[----:B------:R-:W-:Y:S02]  /*ae40*/  ISETP.GT.AND P1, PT, R13, 0x29, P0 ;  /* 0x000000290d00780c */ /* 0x000fe40000724270 */
[----:B------:R-:W-:Y:S02]  /*ae50*/  FMNMX.FTZ R6, R158, R15, !PT ;  /* 0x0000000f9e067209 */ /* 0x000fe40007810000 */
[----:B------:R-:W-:Y:S02]  /*ae60*/  ISETP.LT.OR P1, PT, R12, 0x2a, P1 ;  /* 0x0000002a0c00780c */ /* 0x000fe40000f21670 */
[----:B------:R-:W-:Y:S02]  /*ae70*/  FMNMX.FTZ R15, R159, R6, !PT ;  /* 0x000000069f0f7209 */ /* 0x000fe40007810000 */
[----:B------:R-:W-:Y:S02]  /*ae80*/  FSEL R175, R175, -INF , !P1 ;  /* 0xff800000afaf7808 */ /* 0x000fe40004800000 */
[----:B------:R-:W-:-:S02]  /*ae90*/  FMNMX.FTZ R6, R162, R15, !PT ;  /* 0x0000000fa2067209 */ /* 0x000fc40007810000 */
[----:B------:R-:W-:Y:S02]  /*aea0*/  ISETP.GT.AND P1, PT, R13, 0x30, P0 ;  /* 0x000000300d00780c */ /* 0x000fe40000724270 */
[----:B------:R-:W-:Y:S02]  /*aeb0*/  FMNMX.FTZ R15, R163, R6, !PT ;  /* 0x00000006a30f7209 */ /* 0x000fe40007810000 */
[----:B------:R-:W-:Y:S02]  /*aec0*/  ISETP.GT.AND P2, PT, R13, 0x28, P0 ;  /* 0x000000280d00780c */ /* 0x000fe40000744270 */
[----:B------:R-:W-:Y:S02]  /*aed0*/  FMNMX.FTZ R6, R166, R15, !PT ;  /* 0x0000000fa6067209 */ /* 0x000fe40007810000 */
[----:B------:R-:W-:Y:S02]  /*aee0*/  ISETP.LT.OR P1, PT, R12, 0x31, P1 ;  /* 0x000000310c00780c */ /* 0x000fe40000f21670 */
[----:B------:R-:W-:-:S02]  /*aef0*/  FMNMX.FTZ R15, R167, R6, !PT ;  /* 0x00000006a70f7209 */ /* 0x000fc40007810000 */
[----:B------:R-:W-:Y:S02]  /*af00*/  ISETP.LT.OR P2, PT, R12, 0x29, P2 ;  /* 0x000000290c00780c */ /* 0x000fe40001741670 */
[----:B------:R-:W-:Y:S02]  /*af10*/  FMNMX.FTZ R6, R170, R15, !PT ;  /* 0x0000000faa067209 */ /* 0x000fe40007810000 */
[----:B------:R-:W-:Y:S02]  /*af20*/  FSEL R178, R178, -INF , !P1 ;  /* 0xff800000b2b27808 */ /* 0x000fe40004800000 */
[----:B------:R-:W-:Y:S02]  /*af30*/  ISETP.GT.AND P1, PT, R13, 0x31, P0 ;  /* 0x000000310d00780c */ /* 0x000fe40000724270 */
[----:B------:R-:W-:Y:S02]  /*af40*/  FSEL R174, R174, -INF , !P2 ;  /* 0xff800000aeae7808 */ /* 0x000fe40005000000 */
[----:B------:R-:W-:-:S02]  /*af50*/  FMNMX.FTZ R21, R171, R6, !PT ;  /* 0x00000006ab157209 */ /* 0x000fc40007810000 */
[----:B------:R-:W-:Y:S02]  /*af60*/  ISETP.LT.OR P1, PT, R12, 0x32, P1 ;  /* 0x000000320c00780c */ /* 0x000fe40000f21670 */
[----:B------:R-:W-:Y:S02]  /*af70*/  FMNMX.FTZ R6, R174, R21, !PT ;  /* 0x00000015ae067209 */ /* 0x000fe40007810000 */
[----:B------:R-:W-:Y:S02]  /*af80*/  FSEL R179, R179, -INF , !P1 ;  /* 0xff800000b3b37808 */ /* 0x000fe40004800000 */
[----:B------:R-:W-:Y:S02]  /*af90*/  ISETP.GT.AND P1, PT, R13, 0x38, P0 ;  /* 0x000000380d00780c */ /* 0x000fe40000724270 */
[----:B------:R-:W-:Y:S02]  /*afa0*/  FMNMX.FTZ R21, R175, R6, !PT ;  /* 0x00000006af157209 */ /* 0x000fe40007810000 */
[----:B------:R-:W-:-:S02]  /*afb0*/  ISETP.GT.AND P0, PT, R13, 0x39, P0 ;  /* 0x000000390d00780c */ /* 0x000fc40000704270 */
[----:B------:R-:W-:Y:S02]  /*afc0*/  ISETP.LT.OR P1, PT, R12, 0x39, P1 ;  /* 0x000000390c00780c */ /* 0x000fe40000f21670 */
[----:B------:R-:W-:Y:S02]  /*afd0*/  FMNMX.FTZ R6, R178, R21, !PT ;  /* 0x00000015b2067209 */ /* 0x000fe40007810000 */
[----:B0-----:R-:W-:Y:S02]  /*afe0*/  FMNMX.FTZ R5, R5, R14, !PT ;  /* 0x0000000e05057209 */ /* 0x001fe40007810000 */
[----:B------:R-:W-:Y:S02]  /*aff0*/  ISETP.LT.OR P0, PT, R12, 0x3a, P0 ;  /* 0x0000003a0c00780c */ /* 0x000fe40000701670 */
[----:B------:R-:W-:Y:S01]  /*b000*/  FSEL R182, R182, -INF , !P1 ;  /* 0xff800000b6b67808 */ /* 0x000fe20004800000 */
[----:B------:R-:W-:Y:S01]  /*b010*/  FMUL.FTZ R14, R5, UR10 ;  /* 0x0000000a050e7c20 */ /* 0x000fe20008410000 */
[----:B------:R-:W-:-:S02]  /*b020*/  FMNMX.FTZ R21, R179, R6, !PT ;  /* 0x00000006b3157209 */ /* 0x000fc40007810000 */
[----:B------:R-:W-:Y:S02]  /*b030*/  FSETP.NEU.FTZ.AND P2, PT, R5, -INF , PT ;  /* 0xff8000000500780b */ /* 0x000fe40003f5d000 */
[----:B------:R-:W-:Y:S02]  /*b040*/  FSEL R183, R183, -INF , !P0 ;  /* 0xff800000b7b77808 */ /* 0x000fe40004000000 */
[----:B------:R-:W-:Y:S02]  /*b050*/  FMNMX.FTZ R6, R182, R21, !PT ;  /* 0x00000015b6067209 */ /* 0x000fe40007810000 */
[----:B------:R-:W-:Y:S02]  /*b060*/  FSEL R14, R14, RZ, P2 ;  /* 0x000000ff0e0e7208 */ /* 0x000fe40001000000 */
[----:B------:R-:W-:-:S03]  /*b070*/  FMNMX.FTZ R6, R183, R6, !PT ;  /* 0x00000006b7067209 */ /* 0x000fc60007810000 */
[--C-:B------:R-:W-:Y:S01]  /*b080*/  FFMA.FTZ R21, R161, UR10, -R14.reuse ;  /* 0x0000000aa1157c23 */ /* 0x100fe2000801080e */
[--C-:B------:R-:W-:Y:S01]  /*b090*/  FFMA.FTZ R154, R156, UR10, -R14.reuse ;  /* 0x0000000a9c9a7c23 */ /* 0x100fe2000801080e */
[----:B------:R-:W0:Y:S01]  /*b0a0*/  SHFL.BFLY PT, R161, R6, 0x2, 0x1f ;  /* 0x0c401f0006a17f89 */ /* 0x000e2200000e0000 */
        /* <DEDUP_REMOVED lines=13> */
[----:B------:R-:W-:Y:S01]  /*b180*/  IMAD.U32 R177, RZ, RZ, UR21 ;  /* 0x00000015ffb17e24 */ /* 0x000fe2000f8e00ff */
[----:B------:R-:W-:Y:S08]  /*b190*/  MUFU.EX2 R152, R152 ;  /* 0x0000009800987308 */ /* 0x000ff00000000800 */
[----:B------:R-:W-:Y:S01]  /*b1a0*/  MUFU.EX2 R15, R15 ;  /* 0x0000000f000f7308 */ /* 0x000fe20000000800 */
[----:B0-----:R-:W-:Y:S01]  /*b1b0*/  FMNMX.FTZ R168, R6, R161, !PT ;  /* 0x000000a106a87209 */ /* 0x001fe20007810000 */
[----:B------:R-:W-:Y:S01]  /*b1c0*/  FFMA.FTZ R161, R173, UR10, -R14 ;  /* 0x0000000aada17c23 */ /* 0x000fe2000801080e */
[----:B------:R-:W-:Y:S01]  /*b1d0*/  FSEL R6, R5, RZ, P2 ;  /* 0x000000ff05067208 */ /* 0x000fe20001000000 */
[----:B------:R-:W-:-:S02]  /*b1e0*/  IMAD.MOV R173, RZ, RZ, -R17 ;  /* 0x000000ffffad7224 */ /* 0x000fc400078e0a11 */
[----:B------:R-:W0:Y:S02]  /*b1f0*/  SHFL.BFLY PT, R169, R168, 0x1, 0x1f ;  /* 0x0c201f00a8a97f89 */ /* 0x000e2400000e0000 */
[----:B------:R-:W-:Y:S01]  /*b200*/  FADD.FTZ R6, -R6, R11 ;  /* 0x0000000b06067221 */ /* 0x000fe20000010100 */
[----:B------:R-:W-:Y:S01]  /*b210*/  MUFU.EX2 R13, R13 ;  /* 0x0000000d000d7308 */ /* 0x000fe20000000800 */
[----:B------:R-:W-:Y:S02]  /*b220*/  ISETP.NE.AND P1, PT, R2, R173, PT ;  /* 0x000000ad0200720c */ /* 0x000fe40003f25270 */
[----:B------:R-:W-:-:S05]  /*b230*/  FMUL.FTZ R11, R6, UR10 ;  /* 0x0000000a060b7c20 */ /* 0x000fca0008410000 */
[----:B------:R-:W-:Y:S08]  /*b240*/  MUFU.EX2 R156, R156 ;  /* 0x0000009c009c7308 */ /* 0x000ff00000000800 */
[----:B------:R-:W1:Y:S01]  /*b250*/  MUFU.EX2 R11, R11 ;  /* 0x0000000b000b7308 */ /* 0x000e620000000800 */
[----:B0-----:R-:W-:Y:S01]  /*b260*/  FMNMX.FTZ R6, R168, R169, !PT ;  /* 0x000000a9a8067209 */ /* 0x001fe20007810000 */
[----:B------:R-:W-:-:S06]  /*b270*/  FFMA.FTZ R169, R181, UR10, -R14 ;  /* 0x0000000ab5a97c23 */ /* 0x000fcc000801080e */
[----:B------:R-:W0:Y:S01]  /*b280*/  MUFU.EX2 R21, R21 ;  /* 0x0000001500157308 */ /* 0x000e220000000800 */
[C---:B------:R-:W-:Y:S01]  /*b290*/  FSETP.NEU.FTZ.AND P0, PT, R6.reuse, -INF , PT ;  /* 0xff8000000600780b */ /* 0x040fe20003f1d000 */
[----:B------:R-:W-:-:S05]  /*b2a0*/  FMUL.FTZ R176, R6, UR10 ;  /* 0x0000000a06b07c20 */ /* 0x000fca0008410000 */
[----:B------:R-:W-:Y:S01]  /*b2b0*/  FSEL R176, R176, RZ, P0 ;  /* 0x000000ffb0b07208 */ /* 0x000fe20000000000 */
[----:B------:R-:W2:Y:S01]  /*b2c0*/  MUFU.EX2 R12, R12 ;  /* 0x0000000c000c7308 */ /* 0x000ea20000000800 */
[----:B-1----:R-:W-:Y:S01]  /*b2d0*/  FFMA.FTZ R172, R11, R3, R152 ;  /* 0x000000030bac7223 */ /* 0x002fe20000010098 */
[----:B------:R-:W-:Y:S01]  /*b2e0*/  F2FP.BF16.F32.PACK_AB R152, R15, R152 ;  /* 0x000000980f98723e */ /* 0x000fe200000010ff */
[----:B------:R-:W-:Y:S01]  /*b2f0*/  FMUL.FTZ R24, R24, R11 ;  /* 0x0000000b18187220 */ /* 0x000fe20000410000 */
[----:B------:R-:W-:Y:S01]  /*b300*/  FFMA.FTZ R7, R7, UR10, -R176 ;  /* 0x0000000a07077c23 */ /* 0x000fe200080108b0 */
[----:B------:R-:W-:Y:S01]  /*b310*/  FADD.FTZ R3, R15, R172 ;  /* 0x000000ac0f037221 */ /* 0x000fe20000010000 */
[--C-:B------:R-:W-:Y:S01]  /*b320*/  FFMA.FTZ R155, R155, UR10, -R176.reuse ;  /* 0x0000000a9b9b7c23 */ /* 0x100fe200080108b0 */
[--C-:B------:R-:W-:Y:S01]  /*b330*/  FFMA.FTZ R158, R158, UR10, -R176.reuse ;  /* 0x0000000a9e9e7c23 */ /* 0x100fe200080108b0 */
[----:B------:R-:W1:Y:S01]  /*b340*/  MUFU.EX2 R153, R153 ;  /* 0x0000009900997308 */ /* 0x000e620000000800 */
[----:B------:R-:W-:Y:S01]  /*b350*/  FADD.FTZ R14, R154, R3 ;  /* 0x000000039a0e7221 */ /* 0x000fe20000010000 */
[----:B------:R-:W-:Y:S01]  /*b360*/  FSEL R3, R6, RZ, P0 ;  /* 0x000000ff06037208 */ /* 0x000fe20000000000 */
[--C-:B------:R-:W-:Y:S01]  /*b370*/  FFMA.FTZ R159, R159, UR10, -R176.reuse ;  /* 0x0000000a9f9f7c23 */ /* 0x100fe200080108b0 */
[----:B------:R-:W-:Y:S01]  /*b380*/  FFMA.FTZ R163, R163, UR10, -R176 ;  /* 0x0000000aa3a37c23 */ /* 0x000fe200080108b0 */
[----:B------:R-:W-:Y:S01]  /*b390*/  FADD.FTZ R173, R13, R14 ;  /* 0x0000000e0dad7221 */ /* 0x000fe20000010000 */
[----:B------:R-:W-:-:S02]  /*b3a0*/  @!P1 IMAD R14, R177, 0x40, R16 ;  /* 0x00000040b10e9824 */ /* 0x000fc400078e0210 */
[----:B------:R-:W-:Y:S01]  /*b3b0*/  FADD.FTZ R3, -R3, R10 ;  /* 0x0000000a03037221 */ /* 0x000fe20000010100 */
[----:B------:R-:W3:Y:S01]  /*b3c0*/  MUFU.EX2 R160, R160 ;  /* 0x000000a000a07308 */ /* 0x000ee20000000800 */
[----:B------:R-:W-:Y:S01]  /*b3d0*/  FADD.FTZ R172, R156, R173 ;  /* 0x000000ad9cac7221 */ /* 0x000fe20000010000 */
[----:B------:R-:W-:Y:S01]  /*b3e0*/  F2FP.BF16.F32.PACK_AB R154, R13, R154 ;  /* 0x0000009a0d9a723e */ /* 0x000fe200000010ff */
[----:B------:R-:W-:Y:S01]  /*b3f0*/  FMUL.FTZ R3, R3, UR10 ;  /* 0x0000000a03037c20 */ /* 0x000fe20008410000 */
[----:B------:R-:W-:Y:S01]  /*b400*/  FFMA.FTZ R177, R166, UR10, -R176 ;  /* 0x0000000aa6b17c23 */ /* 0x000fe200080108b0 */
[----:B0-----:R-:W-:Y:S01]  /*b410*/  FADD.FTZ R173, R21, R172 ;  /* 0x000000ac15ad7221 */ /* 0x001fe20000010000 */
[----:B------:R-:W-:Y:S01]  /*b420*/  @!P1 LEA R172, R14, UR43, 0x2 ;  /* 0x0000002b0eac9c11 */ /* 0x000fe2000f8e10ff */
[--C-:B------:R-:W-:Y:S01]  /*b430*/  FFMA.FTZ R167, R167, UR10, -R176.reuse ;  /* 0x0000000aa7a77c23 */ /* 0x100fe200080108b0 */
[----:B------:R-:W0:Y:S01]  /*b440*/  MUFU.EX2 R157, R157 ;  /* 0x0000009d009d7308 */ /* 0x000e220000000800 */
[----:B--2---:R-:W-:Y:S01]  /*b450*/  FADD.FTZ R10, R12, R173 ;  /* 0x000000ad0c0a7221 */ /* 0x004fe20000010000 */
[--C-:B------:R-:W-:Y:S01]  /*b460*/  FFMA.FTZ R173, R162, UR10, -R176.reuse ;  /* 0x0000000aa2ad7c23 */ /* 0x100fe200080108b0 */
[----:B------:R-:W-:Y:S01]  /*b470*/  @!P1 STS [R172+0x28800], R11 ;  /* 0x0288000bac009388 */ /* 0x000fe20000000800 */
[----:B------:R-:W-:Y:S01]  /*b480*/  FFMA.FTZ R171, R171, UR10, -R176 ;  /* 0x0000000aabab7c23 */ /* 0x000fe200080108b0 */
[----:B-1----:R-:W-:Y:S01]  /*b490*/  FADD.FTZ R181, R153, R10 ;  /* 0x0000000a99b57221 */ /* 0x002fe20000010000 */
[--C-:B------:R-:W-:Y:S01]  /*b4a0*/  FFMA.FTZ R174, R174, UR10, -R176.reuse ;  /* 0x0000000aaeae7c23 */ /* 0x100fe200080108b0 */
[--C-:B------:R-:W-:Y:S01]  /*b4b0*/  FFMA.FTZ R175, R175, UR10, -R176.reuse ;  /* 0x0000000aafaf7c23 */ /* 0x100fe200080108b0 */
[----:B------:R-:W1:Y:S01]  /*b4c0*/  MUFU.EX2 R20, R20 ;  /* 0x0000001400147308 */ /* 0x000e620000000800 */
[----:B---3--:R-:W-:Y:S01]  /*b4d0*/  FADD.FTZ R162, R160, R181 ;  /* 0x000000b5a0a27221 */ /* 0x008fe20000010000 */
[--C-:B------:R-:W-:Y:S01]  /*b4e0*/  FFMA.FTZ R178, R178, UR10, -R176.reuse ;  /* 0x0000000ab2b27c23 */ /* 0x100fe200080108b0 */
[--C-:B------:R-:W-:Y:S01]  /*b4f0*/  FFMA.FTZ R179, R179, UR10, -R176.reuse ;  /* 0x0000000ab3b37c23 */ /* 0x100fe200080108b0 */
[----:B------:R-:W-:Y:S01]  /*b500*/  FFMA.FTZ R182, R182, UR10, -R176 ;  /* 0x0000000ab6b67c23 */ /* 0x000fe200080108b0 */
[----:B------:R-:W-:Y:S01]  /*b510*/  F2FP.BF16.F32.PACK_AB R156, R21, R156 ;  /* 0x0000009c159c723e */ /* 0x000fe200000010ff */
[-C--:B------:R-:W-:Y:S01]  /*b520*/  FMUL.FTZ R25, R25, R11.reuse ;  /* 0x0000000b19197220 */ /* 0x080fe20000410000 */
[-C--:B------:R-:W-:Y:S01]  /*b530*/  FMUL.FTZ R28, R28, R11.reuse ;  /* 0x0000000b1c1c7220 */ /* 0x080fe20000410000 */
        /* <DEDUP_REMOVED lines=24> */
[----:B------:R3:W-:Y:S01]  /*b6c0*/  MUFU.EX2 R168, R180 ;  /* 0x000000b400a87308 */ /* 0x0007e20000000800 */
        /* <DEDUP_REMOVED lines=8> */
[--C-:B---3--:R-:W-:Y:S01]  /*b750*/  FFMA.FTZ R180, R170, UR10, -R176.reuse ;  /* 0x0000000aaab47c23 */ /* 0x108fe200080108b0 */
[----:B------:R-:W-:Y:S01]  /*b760*/  FFMA.FTZ R176, R183, UR10, -R176 ;  /* 0x0000000ab7b07c23 */ /* 0x000fe200080108b0 */
        /* <DEDUP_REMOVED lines=18> */
[----:B0-----:R-:W-:Y:S01]  /*b890*/  FADD.FTZ R162, R164, R3 ;  /* 0x00000003a4a27221 */ /* 0x001fe20000010000 */
[----:B-1----:R-:W-:Y:S01]  /*b8a0*/  F2FP.BF16.F32.PACK_AB R164, R165, R164 ;  /* 0x000000a4a5a4723e */ /* 0x002fe200000010ff */
[-C--:B------:R-:W-:Y:S01]  /*b8b0*/  FMUL.FTZ R109, R109, R11.reuse ;  /* 0x0000000b6d6d7220 */ /* 0x080fe20000410000 */
[----:B------:R-:W0:Y:S01]  /*b8c0*/  MUFU.EX2 R14, R155 ;  /* 0x0000009b000e7308 */ /* 0x000e220000000800 */
[----:B------:R-:W-:Y:S01]  /*b8d0*/  FADD.FTZ R3, R165, R162 ;  /* 0x000000a2a5037221 */ /* 0x000fe20000010000 */
[----:B---3--:R-:W-:Y:S01]  /*b8e0*/  FFMA.FTZ R13, R10, R4, R7 ;  /* 0x000000040a0d7223 */ /* 0x008fe20000010007 */
[----:B------:R-:W-:Y:S01]  /*b8f0*/  F2FP.BF16.F32.PACK_AB R162, R161, R20 ;  /* 0x00000014a1a2723e */ /* 0x000fe200000010ff */
[----:B------:R1:W-:Y:S01]  /*b900*/  @!P1 STS [R172+0x28820], R10 ;  /* 0x0288200aac009388 */ /* 0x0003e20000000800 */
[-C--:B------:R-:W-:Y:S01]  /*b910*/  FMUL.FTZ R112, R112, R11.reuse ;  /* 0x0000000b70707220 */ /* 0x080fe20000410000 */
[-C--:B------:R-:W-:Y:S01]  /*b920*/  FMUL.FTZ R113, R113, R11.reuse ;  /* 0x0000000b71717220 */ /* 0x080fe20000410000 */
[-C--:B------:R-:W-:Y:S01]  /*b930*/  FMUL.FTZ R116, R116, R11.reuse ;  /* 0x0000000b74747220 */ /* 0x080fe20000410000 */
[----:B------:R2:W3:Y:S01]  /*b940*/  MUFU.EX2 R155, R158 ;  /* 0x0000009e009b7308 */ /* 0x0004e20000000800 */
[----:B----4-:R-:W-:Y:S01]  /*b950*/  F2FP.BF16.F32.PACK_AB R166, R169, R168 ;  /* 0x000000a8a9a6723e */ /* 0x010fe200000010ff */
[-C--:B------:R-:W-:Y:S01]  /*b960*/  FMUL.FTZ R117, R117, R11.reuse ;  /* 0x0000000b75757220 */ /* 0x080fe20000410000 */
[-C--:B------:R-:W-:Y:S01]  /*b970*/  FMUL.FTZ R120, R120, R11.reuse ;  /* 0x0000000b78787220 */ /* 0x080fe20000410000 */
[-C--:B------:R-:W-:Y:S01]  /*b980*/  FMUL.FTZ R121, R121, R11.reuse ;  /* 0x0000000b79797220 */ /* 0x080fe20000410000 */
[-C--:B------:R-:W-:Y:S01]  /*b990*/  FMUL.FTZ R124, R124, R11.reuse ;  /* 0x0000000b7c7c7220 */ /* 0x080fe20000410000 */
[-C--:B------:R-:W-:Y:S01]  /*b9a0*/  FMUL.FTZ R125, R125, R11.reuse ;  /* 0x0000000b7d7d7220 */ /* 0x080fe20000410000 */
[----:B------:R-:W-:Y:S01]  /*b9b0*/  FMUL.FTZ R128, R128, R11 ;  /* 0x0000000b80807220 */ /* 0x000fe20000410000 */
[----:B------:R-:W1:Y:S01]  /*b9c0*/  MUFU.EX2 R170, R159 ;  /* 0x0000009f00aa7308 */ /* 0x000e620000000800 */
[----:B--2---:R-:W-:Y:S01]  /*b9d0*/  F2FP.BF16.F32.PACK_AB R158, R153, R12 ;  /* 0x0000000c999e723e */ /* 0x004fe200000010ff */
[----:B------:R-:W-:Y:S01]  /*b9e0*/  FADD.FTZ R12, R168, R3 ;  /* 0x00000003a80c7221 */ /* 0x000fe20000010000 */
[C---:B0-----:R-:W-:Y:S01]  /*b9f0*/  FADD.FTZ R4, R14.reuse, R13 ;  /* 0x0000000d0e047221 */ /* 0x041fe20000010000 */
[----:B------:R-:W-:Y:S01]  /*ba00*/  F2FP.BF16.F32.PACK_AB R153, R14, R7 ;  /* 0x000000070e99723e */ /* 0x000fe200000010ff */
[-C--:B------:R-:W-:Y:S01]  /*ba10*/  FMUL.FTZ R129, R129, R11.reuse ;  /* 0x0000000b81817220 */ /* 0x080fe20000410000 */
[----:B------:R-:W-:Y:S01]  /*ba20*/  FADD.FTZ R3, R169, R12 ;  /* 0x0000000ca9037221 */ /* 0x000fe20000010000 */
        /* <DEDUP_REMOVED lines=10> */
[C---:B-1----:R-:W-:Y:S01]  /*bad0*/  FADD.FTZ R172, R170.reuse, R13 ;  /* 0x0000000daaac7221 */ /* 0x042fe20000010000 */
[----:B------:R-:W-:Y:S01]  /*bae0*/  F2FP.BF16.F32.PACK_AB R155, R170, R155 ;  /* 0x0000009baa9b723e */ /* 0x000fe200000010ff */
[----:B------:R-:W-:Y:S01]  /*baf0*/  BAR.SYNC.DEFER_BLOCKING 0xf, 0x100 ;  /* 0x03c4000000007b1d */ /* 0x000fe20000010000 */
[-C--:B------:R-:W-:Y:S01]  /*bb00*/  FMUL.FTZ R145, R145, R11.reuse ;  /* 0x0000000b91917220 */ /* 0x080fe20000410000 */
[-C--:B------:R-:W-:Y:S01]  /*bb10*/  FMUL.FTZ R148, R148, R11.reuse ;  /* 0x0000000b94947220 */ /* 0x080fe20000410000 */
[----:B------:R-:W-:Y:S01]  /*bb20*/  FMUL.FTZ R149, R149, R11 ;  /* 0x0000000b95957220 */ /* 0x000fe20000410000 */
[-C--:B------:R-:W-:Y:S01]  /*bb30*/  FMUL.FTZ R26, R26, R10.reuse ;  /* 0x0000000a1a1a7220 */ /* 0x080fe20000410000 */
[-C--:B------:R-:W-:Y:S01]  /*bb40*/  FMUL.FTZ R27, R27, R10.reuse ;  /* 0x0000000a1b1b7220 */ /* 0x080fe20000410000 */
[----:B------:R-:W1:Y:S01]  /*bb50*/  MUFU.EX2 R159, R177 ;  /* 0x000000b1009f7308 */ /* 0x000e620000000800 */
        /* <DEDUP_REMOVED lines=8> */
[C---:B--2---:R-:W-:Y:S01]  /*bbe0*/  FADD.FTZ R172, R12.reuse, R13 ;  /* 0x0000000d0cac7221 */ /* 0x044fe20000010000 */
[----:B------:R-:W-:Y:S01]  /*bbf0*/  F2FP.BF16.F32.PACK_AB R157, R12, R173 ;  /* 0x000000ad0c9d723e */ /* 0x000fe200000010ff */
[-C--:B------:R-:W-:Y:S01]  /*bc00*/  FMUL.FTZ R42, R42, R10.reuse ;  /* 0x0000000a2a2a7220 */ /* 0x080fe20000410000 */
[-C--:B------:R-:W-:Y:S01]  /*bc10*/  FMUL.FTZ R43, R43, R10.reuse ;  /* 0x0000000a2b2b7220 */ /* 0x080fe20000410000 */
[-C--:B------:R-:W-:Y:S01]  /*bc20*/  FMUL.FTZ R46, R46, R10.reuse ;  /* 0x0000000a2e2e7220 */ /* 0x080fe20000410000 */
[-C--:B------:R-:W-:Y:S01]  /*bc30*/  FMUL.FTZ R47, R47, R10.reuse ;  /* 0x0000000a2f2f7220 */ /* 0x080fe20000410000 */
[-C--:B------:R-:W-:Y:S01]  /*bc40*/  FMUL.FTZ R50, R50, R10.reuse ;  /* 0x0000000a32327220 */ /* 0x080fe20000410000 */
[----:B------:R-:W2:Y:S01]  /*bc50*/  MUFU.EX2 R161, R180 ;  /* 0x000000b400a17308 */ /* 0x000ea20000000800 */
[----:B-1----:R-:W-:Y:S01]  /*bc60*/  FADD.FTZ R13, R159, R172 ;  /* 0x000000ac9f0d7221 */ /* 0x002fe20000010000 */
[----:B------:R1:W-:Y:S01]  /*bc70*/  STSM.16.M88.4 [R18+0x26800], R152 ;  /* 0x0268009812007844 */ /* 0x0003e20000000200 */
[-C--:B------:R-:W-:Y:S01]  /*bc80*/  FMUL.FTZ R51, R51, R10.reuse ;  /* 0x0000000a33337220 */ /* 0x080fe20000410000 */
[-C--:B------:R-:W-:Y:S01]  /*bc90*/  FMUL.FTZ R54, R54, R10.reuse ;  /* 0x0000000a36367220 */ /* 0x080fe20000410000 */
[-C--:B------:R-:W-:Y:S01]  /*bca0*/  FMUL.FTZ R55, R55, R10.reuse ;  /* 0x0000000a37377220 */ /* 0x080fe20000410000 */
[-C--:B------:R-:W-:Y:S01]  /*bcb0*/  FMUL.FTZ R58, R58, R10.reuse ;  /* 0x0000000a3a3a7220 */ /* 0x080fe20000410000 */
[-C--:B------:R-:W-:Y:S01]  /*bcc0*/  FMUL.FTZ R59, R59, R10.reuse ;  /* 0x0000000a3b3b7220 */ /* 0x080fe20000410000 */
[----:B------:R-:W3:Y:S01]  /*bcd0*/  MUFU.EX2 R168, R171 ;  /* 0x000000ab00a87308 */ /* 0x000ee20000000800 */
[----:B0-----:R-:W-:Y:S01]  /*bce0*/  F2FP.BF16.F32.PACK_AB R159, R20, R159 ;  /* 0x0000009f149f723e */ /* 0x001fe200000010ff */
[-C--:B------:R-:W-:Y:S01]  /*bcf0*/  FMUL.FTZ R62, R62, R10.reuse ;  /* 0x0000000a3e3e7220 */ /* 0x080fe20000410000 */
[-C--:B------:R-:W-:Y:S01]  /*bd00*/  FMUL.FTZ R63, R63, R10.reuse ;  /* 0x0000000a3f3f7220 */ /* 0x080fe20000410000 */
[-C--:B------:R-:W-:Y:S01]  /*bd10*/  FMUL.FTZ R66, R66, R10.reuse ;  /* 0x0000000a42427220 */ /* 0x080fe20000410000 */
[-C--:B------:R-:W-:Y:S01]  /*bd20*/  FMUL.FTZ R67, R67, R10.reuse ;  /* 0x0000000a43437220 */ /* 0x080fe20000410000 */
[----:B------:R1:W-:Y:S01]  /*bd30*/  STSM.16.M88.4 [R23], R156 ;  /* 0x0000009c17007844 */ /* 0x0003e20000000200 */
[-C--:B------:R-:W-:Y:S01]  /*bd40*/  FMUL.FTZ R70, R70, R10.reuse ;  /* 0x0000000a46467220 */ /* 0x080fe20000410000 */
[----:B------:R0:W4:Y:S01]  /*bd50*/  MUFU.EX2 R163, R174 ;  /* 0x000000ae00a37308 */ /* 0x0001220000000800 */
[-C--:B------:R-:W-:Y:S01]  /*bd60*/  FMUL.FTZ R71, R71, R10.reuse ;  /* 0x0000000a47477220 */ /* 0x080fe20000410000 */
[-C--:B------:R-:W-:Y:S01]  /*bd70*/  FMUL.FTZ R74, R74, R10.reuse ;  /* 0x0000000a4a4a7220 */ /* 0x080fe20000410000 */
[-C--:B------:R-:W-:Y:S01]  /*bd80*/  FMUL.FTZ R75, R75, R10.reuse ;  /* 0x0000000a4b4b7220 */ /* 0x080fe20000410000 */
[-C--:B------:R-:W-:Y:S01]  /*bd90*/  FMUL.FTZ R78, R78, R10.reuse ;  /* 0x0000000a4e4e7220 */ /* 0x080fe20000410000 */
[-C--:B------:R-:W-:Y:S01]  /*bda0*/  FMUL.FTZ R79, R79, R10.reuse ;  /* 0x0000000a4f4f7220 */ /* 0x080fe20000410000 */
[-C--:B------:R-:W-:Y:S01]  /*bdb0*/  FMUL.FTZ R82, R82, R10.reuse ;  /* 0x0000000a52527220 */ /* 0x080fe20000410000 */
[-C--:B------:R-:W-:Y:S01]  /*bdc0*/  FMUL.FTZ R83, R83, R10.reuse ;  /* 0x0000000a53537220 */ /* 0x080fe20000410000 */
[----:B------:R-:W5:Y:S01]  /*bdd0*/  MUFU.EX2 R4, R175 ;  /* 0x000000af00047308 */ /* 0x000f620000000800 */
[----:B0-----:R-:W-:Y:S01]  /*bde0*/  FADD.FTZ R174, R20, R13 ;  /* 0x0000000d14ae7221 */ /* 0x001fe20000010000 */
[-C--:B------:R-:W-:Y:S01]  /*bdf0*/  FMUL.FTZ R86, R86, R10.reuse ;  /* 0x0000000a56567220 */ /* 0x080fe20000410000 */
[-C--:B------:R-:W-:Y:S01]  /*be00*/  FMUL.FTZ R87, R87, R10.reuse ;  /* 0x0000000a57577220 */ /* 0x080fe20000410000 */
[-C--:B------:R-:W-:Y:S01]  /*be10*/  FMUL.FTZ R90, R90, R10.reuse ;  /* 0x0000000a5a5a7220 */ /* 0x080fe20000410000 */
[----:B--2---:R-:W-:Y:S01]  /*be20*/  FADD.FTZ R13, R161, R174 ;  /* 0x000000aea10d7221 */ /* 0x004fe20000010000 */
[C---:B---3--:R-:W-:Y:S01]  /*be30*/  F2FP.BF16.F32.PACK_AB R161, R168.reuse, R161 ;  /* 0x000000a1a8a1723e */ /* 0x048fe200000010ff */
[-C--:B------:R-:W-:Y:S01]  /*be40*/  FMUL.FTZ R91, R91, R10.reuse ;  /* 0x0000000a5b5b7220 */ /* 0x080fe20000410000 */
[----:B------:R-:W0:Y:S01]  /*be50*/  MUFU.EX2 R165, R178 ;  /* 0x000000b200a57308 */ /* 0x000e220000000800 */
[----:B------:R-:W-:Y:S01]  /*be60*/  FADD.FTZ R174, R168, R13 ;  /* 0x0000000da8ae7221 */ /* 0x000fe20000010000 */
[-C--:B------:R-:W-:Y:S01]  /*be70*/  FMUL.FTZ R94, R94, R10.reuse ;  /* 0x0000000a5e5e7220 */ /* 0x080fe20000410000 */
[-C--:B------:R-:W-:Y:S01]  /*be80*/  FMUL.FTZ R95, R95, R10.reuse ;  /* 0x0000000a5f5f7220 */ /* 0x080fe20000410000 */
[-C--:B------:R-:W-:Y:S01]  /*be90*/  FMUL.FTZ R98, R98, R10.reuse ;  /* 0x0000000a62627220 */ /* 0x080fe20000410000 */
[----:B----4-:R-:W-:Y:S01]  /*bea0*/  FADD.FTZ R13, R163, R174 ;  /* 0x000000aea30d7221 */ /* 0x010fe20000010000 */
[-C--:B------:R-:W-:Y:S01]  /*beb0*/  FMUL.FTZ R99, R99, R10.reuse ;  /* 0x0000000a63637220 */ /* 0x080fe20000410000 */
[-C--:B------:R-:W-:Y:S01]  /*bec0*/  FMUL.FTZ R102, R102, R10.reuse ;  /* 0x0000000a66667220 */ /* 0x080fe20000410000 */
[----:B------:R-:W2:Y:S01]  /*bed0*/  MUFU.EX2 R172, R179 ;  /* 0x000000b300ac7308 */ /* 0x000ea20000000800 */
[C---:B-----5:R-:W-:Y:S01]  /*bee0*/  FADD.FTZ R174, R4.reuse, R13 ;  /* 0x0000000d04ae7221 */ /* 0x060fe20000010000 */
[----:B------:R-:W-:Y:S01]  /*bef0*/  F2FP.BF16.F32.PACK_AB R163, R4, R163 ;  /* 0x000000a304a3723e */ /* 0x000fe200000010ff */
[-C--:B------:R-:W-:Y:S01]  /*bf00*/  FMUL.FTZ R103, R103, R10.reuse ;  /* 0x0000000a67677220 */ /* 0x080fe20000410000 */
[-C--:B------:R-:W-:Y:S01]  /*bf10*/  FMUL.FTZ R106, R106, R10.reuse ;  /* 0x0000000a6a6a7220 */ /* 0x080fe20000410000 */
[-C--:B------:R-:W-:Y:S01]  /*bf20*/  FMUL.FTZ R107, R107, R10.reuse ;  /* 0x0000000a6b6b7220 */ /* 0x080fe20000410000 */
[-C--:B------:R-:W-:Y:S01]  /*bf30*/  FMUL.FTZ R110, R110, R10.reuse ;  /* 0x0000000a6e6e7220 */ /* 0x080fe20000410000 */
[----:B------:R1:W-:Y:S01]  /*bf40*/  STSM.16.M88.4 [R19], R160 ;  /* 0x000000a013007844 */ /* 0x0003e20000000200 */
        /* <DEDUP_REMOVED lines=17> */
[----:B---3--:R-:W-:Y:S01]  /*c060*/  FADD.FTZ R7, R167, R14 ;  /* 0x0000000ea7077221 */ /* 0x008fe20000010000 */
[-C--:B------:R-:W-:Y:S01]  /*c070*/  FMUL.FTZ R135, R135, R10.reuse ;  /* 0x0000000a87877220 */ /* 0x080fe20000410000 */
[-C--:B------:R-:W-:Y:S01]  /*c080*/  FMUL.FTZ R138, R138, R10.reuse ;  /* 0x0000000a8a8a7220 */ /* 0x080fe20000410000 */
[-C--:B------:R-:W-:Y:S01]  /*c090*/  FMUL.FTZ R139, R139, R10.reuse ;  /* 0x0000000a8b8b7220 */ /* 0x080fe20000410000 */
[-C--:B------:R-:W-:Y:S01]  /*c0a0*/  FMUL.FTZ R142, R142, R10.reuse ;  /* 0x0000000a8e8e7220 */ /* 0x080fe20000410000 */
[-C--:B------:R-:W-:Y:S01]  /*c0b0*/  FMUL.FTZ R143, R143, R10.reuse ;  /* 0x0000000a8f8f7220 */ /* 0x080fe20000410000 */
[-C--:B------:R-:W-:Y:S01]  /*c0c0*/  FMUL.FTZ R146, R146, R10.reuse ;  /* 0x0000000a92927220 */ /* 0x080fe20000410000 */
[-C--:B------:R-:W-:Y:S01]  /*c0d0*/  FMUL.FTZ R147, R147, R10.reuse ;  /* 0x0000000a93937220 */ /* 0x080fe20000410000 */
[C---:B0-----:R-:W-:Y:S01]  /*c0e0*/  F2FP.BF16.F32.PACK_AB R167, R176.reuse, R167 ;  /* 0x000000a7b0a7723e */ /* 0x041fe200000010ff */
[----:B------:R-:W-:Y:S01]  /*c0f0*/  FADD.FTZ R4, R176, R7 ;  /* 0x00000007b0047221 */ /* 0x000fe20000010000 */
[-C--:B------:R-:W-:Y:S01]  /*c100*/  FMUL.FTZ R150, R150, R10.reuse ;  /* 0x0000000a96967220 */ /* 0x080fe20000410000 */
[----:B------:R-:W-:-:S02]  /*c110*/  FMUL.FTZ R151, R151, R10 ;  /* 0x0000000a97977220 */ /* 0x000fc40000410000 */
[----:B------:R1:W-:Y:S01]  /*c120*/  STSM.16.M88.4 [R22], R164 ;  /* 0x000000a416007844 */ /* 0x0003e20000000200 */
[----:B------:R-:W-:Y:S05]  /*c130*/  @!P3 BRA `(.L_x_5016) ;  /* 0x000000000004b947 */ /* 0x000fea0003800000 */
[----:B------:R-:W-:Y:S01]  /*c140*/  BPT.TRAP 0x1 ;  /* 0x000000040000795c */ /* 0x000fe20000300000 */
.L_x_5016:
[----:B------:R0:W2:Y:S01]  /*c150*/  SYNCS.PHASECHK.TRANS64.TRYWAIT P0, [UR26+0x28c50], R9 ;  /* 0x028c5009ff0075a7 */ /* 0x0000a2000800015a */
[----:B------:R-:W-:Y:S05]  /*c160*/  @!P3 BRA `(.L_x_5017) ;  /* 0x000000000004b947 */ /* 0x000fea0003800000 */
[----:B------:R-:W-:Y:S01]  /*c170*/  BPT.TRAP 0x1 ;  /* 0x000000040000795c */ /* 0x000fe20000300000 */
.L_x_5017:
[----:B--2---:R-:W-:Y:S05]  /*c180*/  @P0 BRA `(.L_x_5018) ;  /* 0x0000000000080947 */ /* 0x004fea0003800000 */
[----:B------:R-:W2:Y:S02]  /*c190*/  SYNCS.PHASECHK.TRANS64.TRYWAIT P0, [UR26+0x28c50], R9 ;  /* 0x028c5009ff0075a7 */ /* 0x000ea4000800015a */
[----:B--2---:R-:W-:Y:S05]  /*c1a0*/  @!P0 BRA `(.L_x_5019) ;  /* 0x0000009000f88947 */ /* 0x004fea0003800000 */
.L_x_5018:
        /* <DEDUP_REMOVED lines=41> */
.L_x_5003:
[----:B------:R-:W5:Y:S01]  /*c440*/  SHFL.BFLY PT, R0, R3, 0x2, 0x1f ;  /* 0x0c401f0003007f89 */ /* 0x000f6200000e0000 */
[----:B0-----:R-:W-:Y:S01]  /*c450*/  IMAD.MOV.U32 R10, RZ, RZ, RZ ;  /* 0x000000ffff0a7224 */ /* 0x001fe200078e00ff */
[----:B------:R-:W-:Y:S01]  /*c460*/  UIADD3 UR38, UR38, 0x1, URZ ;  /* 0x0000000126267890 */ /* 0x000fe2000fffe03f */
[----:B------:R-:W-:Y:S01]  /*c470*/  IMAD.U32 R14, RZ, RZ, UR10 ;  /* 0x0000000aff0e7e24 */ /* 0x000fe2000f8e00ff */
[----:B------:R-:W0:Y:S01]  /*c480*/  SHFL.BFLY PT, R9, R4, 0x2, 0x1f ;  /* 0x0c401f0004097f89 */ /* 0x000e2200000e0000 */
[----:B------:R-:W-:Y:S08]  /*c490*/  BAR.ARV 0x8, 0x100 ;  /* 0x0204000000007b1d */ /* 0x000ff00000002000 */
[----:B------:R-:W-:Y:S01]  /*c4a0*/  BAR.SYNC.DEFER_BLOCKING 0xf, 0x100 ;  /* 0x03c4000000007b1d */ /* 0x000fe20000010000 */
[----:B-----5:R-:W-:Y:S01]  /*c4b0*/  FADD.FTZ R0, R0, R3 ;  /* 0x0000000300007221 */ /* 0x020fe20000010000 */
[----:B------:R-:W-:Y:S01]  /*c4c0*/  IMAD.U32 R3, RZ, RZ, UR36 ;  /* 0x00000024ff037e24 */ /* 0x000fe2000f8e00ff */
[----:B------:R-:W-:Y:S01]  /*c4d0*/  UIADD3 UR36, UR36, 0x1, URZ ;  /* 0x0000000124247890 */ /* 0x000fe2000fffe03f */
[----:B0-----:R-:W-:-:S02]  /*c4e0*/  FADD.FTZ R9, R9, R4 ;  /* 0x0000000409097221 */ /* 0x001fc40000010000 */
[----:B------:R-:W0:Y:S01]  /*c4f0*/  SHFL.BFLY PT, R7, R0, 0x1, 0x1f ;  /* 0x0c201f0000077f89 */ /* 0x000e2200000e0000 */
[----:B------:R-:W-:Y:S01]  /*c500*/  IMAD.MOV.U32 R4, RZ, RZ, RZ ;  /* 0x000000ffff047224 */ /* 0x000fe200078e00ff */
[----:B------:R-:W-:Y:S02]  /*c510*/  UISETP.NE.AND UP0, UPT, UR36, 0x2, UPT ;  /* 0x000000022400788c */ /* 0x000fe4000bf05270 */
[----:B--2---:R-:W2:Y:S02]  /*c520*/  SHFL.BFLY PT, R8, R9, 0x1, 0x1f ;  /* 0x0c201f0009087f89 */ /* 0x004ea400000e0000 */
[----:B------:R-:W-:Y:S02]  /*c530*/  USEL UR4, URZ, 0x1, UP0 ;  /* 0x000000013f047887 */ /* 0x000fe40008000000 */
[----:B------:R-:W-:Y:S02]  /*c540*/  USEL UR36, UR36, URZ, UP0 ;  /* 0x0000003f24247287 */ /* 0x000fe40008000000 */
[----:B------:R-:W-:Y:S01]  /*c550*/  ULOP3.LUT UR37, UR37, UR4, URZ, 0x3c, !UPT ;  /* 0x0000000425257292 */ /* 0x000fe2000f8e3c3f */
[----:B0-----:R-:W-:Y:S01]  /*c560*/  FADD.FTZ R12, R0, R7 ;  /* 0x00000007000c7221 */ /* 0x001fe20000010000 */
[----:B------:R-:W-:-:S02]  /*c570*/  IMAD.MOV R7, RZ, RZ, -R17 ;  /* 0x000000ffff077224 */ /* 0x000fc400078e0a11 */
[----:B--2---:R-:W-:Y:S02]  /*c580*/  FADD.FTZ R13, R9, R8 ;  /* 0x00000008090d7221 */ /* 0x004fe40000010000 */
[----:B------:R-:W-:Y:S01]  /*c590*/  FSETP.NE.FTZ.AND P1, PT, R12, RZ, PT ;  /* 0x000000ff0c00720b */ /* 0x000fe20003f35000 */
[----:B------:R-:W-:Y:S01]  /*c5a0*/  IMAD.U32 R8, RZ, RZ, UR10 ;  /* 0x0000000aff087e24 */ /* 0x000fe2000f8e00ff */
[----:B------:R-:W-:Y:S02]  /*c5b0*/  ISETP.NE.AND P0, PT, R2, R7, PT ;  /* 0x000000070200720c */ /* 0x000fe40003f05270 */
[----:B------:R-:W-:-:S09]  /*c5c0*/  FSETP.NE.FTZ.AND P2, PT, R13, RZ, PT ;  /* 0x000000ff0d00720b */ /* 0x000fd20003f55000 */
[----:B------:R-:W0:Y:S01]  /*c5d0*/  @P1 MUFU.RCP R10, R12 ;  /* 0x0000000c000a1308 */ /* 0x000e220000001000 */
[----:B------:R-:W-:Y:S01]  /*c5e0*/  @P1 FMUL.FTZ R8, R8, 0.69314718246459960938 ;  /* 0x3f31721808081820 */ /* 0x000fe20000410000 */
[----:B------:R-:W-:Y:S02]  /*c5f0*/  @!P0 IMAD R0, R3, 0x40, R16 ;  /* 0x0000004003008824 */ /* 0x000fe400078e0210 */
[----:B------:R-:W-:Y:S01]  /*c600*/  @P2 FMUL.FTZ R14, R14, 0.69314718246459960938 ;  /* 0x3f3172180e0e2820 */ /* 0x000fe20000410000 */
[----:B------:R-:W-:Y:S02]  /*c610*/  IMAD.MOV.U32 R3, RZ, RZ, -0x800000 ;  /* 0xff800000ff037424 */ /* 0x000fe400078e00ff */
[----:B------:R-:W-:Y:S01]  /*c620*/  @!P0 LEA R11, R0, UR43, 0x2 ;  /* 0x0000002b000b8c11 */ /* 0x000fe2000f8e10ff */
[----:B------:R-:W-:Y:S01]  /*c630*/  @P2 MUFU.RCP R4, R13 ;  /* 0x0000000d00042308 */ /* 0x000fe20000001000 */
[----:B------:R-:W-:-:S07]  /*c640*/  IMAD.MOV.U32 R0, RZ, RZ, -0x800000 ;  /* 0xff800000ff007424 */ /* 0x000fce00078e00ff */
[----:B------:R-:W2:Y:S01]  /*c650*/  @P1 MUFU.LG2 R9, R12 ;  /* 0x0000000c00091308 */ /* 0x000ea20000000c00 */
        /* <DEDUP_REMOVED lines=36> */
[-C--:B-1--4-:R-:W-:Y:S01]  /*c8a0*/  FMUL.FTZ R156, R96, R10.reuse ;  /* 0x0000000a609c7220 */ /* 0x092fe20000410000 */
        /* <DEDUP_REMOVED lines=32> */
[----:B------:R-:W-:Y:S01]  /*cab0*/  PLOP3.LUT P0, PT, PT, PT, PT, 0x8, 0x0 ;  /* 0x000000000000781c */ /* 0x000fe20003f0e170 */
        /* <DEDUP_REMOVED lines=67> */
.L_x_4936:
[----:B------:R-:W0:Y:S08]  /*cef0*/  S2UR UR4, SR_CgaCtaId ;  /* 0x00000000000479c3 */ /* 0x000e300000008800 */
[----:B------:R-:W-:Y:S06]  /*cf00*/  BAR.SYNC.DEFER_BLOCKING 0x5, 0x180 ;  /* 0x0146000000007b1d */ /* 0x000fec0000010000 */
[----:B------:R-:W-:Y:S01]  /*cf10*/  UMOV UR43, 0x400 ;  /* 0x00000400002b7882 */ /* 0x000fe20000000000 */
[----:B------:R-:W-:Y:S01]  /*cf20*/  BSSY B0, `(.L_x_5021) ;  /* 0x00002a8000007945 */ /* 0x000fe20003800000 */
[----:B0-----:R-:W-:-:S09]  /*cf30*/  ULEA UR43, UR4, UR43, 0x18 ;  /* 0x0000002b042b7291 */ /* 0x001fd2000f8ec03f */
[----:B------:R-:W0:Y:S02]  /*cf40*/  LDS R4, [UR43+0x28cd0] ;  /* 0x028cd02bff047984 */ /* 0x000e240008000800 */
[----:B0-----:R-:W-:Y:S01]  /*cf50*/  R2UR UR4, R4 ;  /* 0x00000000040472ca */ /* 0x001fe200000e0000 */
[----:B------:R-:W-:Y:S06]  /*cf60*/  BAR.ARV 0x4, 0x180 ;  /* 0x0106000000007b1d */ /* 0x000fec0000002000 */
[----:B------:R-:W-:Y:S08]  /*cf70*/  @P0 BRA `(.L_x_5022) ;  /* 0x0000001c00900947 */ /* 0x000ff00003800000 */
[----:B------:R-:W0:Y:S01]  /*cf80*/  S2UR UR5, SR_SWINHI ;  /* 0x00000000000579c3 */ /* 0x000e220000002f00 */
[----:B------:R-:W-:Y:S01]  /*cf90*/  IMAD R9, R211, 0x40, R184 ;  /* 0x00000040d3097824 */ /* 0x000fe200078e02b8 */
[----:B------:R-:W1:Y:S01]  /*cfa0*/  SHFL.IDX PT, R6, R212, RZ, 0x1f ;  /* 0x00001fffd4067589 */ /* 0x000e6200000e0000 */
[----:B------:R-:W-:Y:S01]  /*cfb0*/  F2FP.BF16.F32.PACK_AB R104, R105, R104 ;  /* 0x000000686968723e */ /* 0x000fe200000010ff */
[----:B------:R-:W-:Y:S01]  /*cfc0*/  USHF.R.S32.HI UR12, URZ, 0x1f, UR39 ;  /* 0x0000001f3f0c7899 */ /* 0x000fe20008011427 */
[----:B------:R-:W-:-:S03]  /*cfd0*/  F2FP.BF16.F32.PACK_AB R105, R107, R106 ;  /* 0x0000006a6b69723e */ /* 0x000fc600000010ff */
[----:B------:R-:W-:Y:S01]  /*cfe0*/  BAR.SYNC.DEFER_BLOCKING 0x1, 0x100 ;  /* 0x0044000000007b1d */ /* 0x000fe20000010000 */
[----:B------:R-:W-:Y:S01]  /*cff0*/  F2FP.BF16.F32.PACK_AB R106, R109, R108 ;  /* 0x0000006c6d6a723e */ /* 0x000fe200000010ff */
[----:B------:R-:W-:Y:S01]  /*d000*/  USHF.R.S32.HI UR13, URZ, 0x1f, UR42 ;  /* 0x0000001f3f0d7899 */ /* 0x000fe2000801142a */
[----:B------:R-:W-:Y:S02]  /*d010*/  F2FP.BF16.F32.PACK_AB R107, R111, R110 ;  /* 0x0000006e6f6b723e */ /* 0x000fe400000010ff */
[----:B------:R-:W-:Y:S02]  /*d020*/  F2FP.BF16.F32.PACK_AB R120, R121, R120 ;  /* 0x000000787978723e */ /* 0x000fe400000010ff */
[----:B------:R-:W-:Y:S02]  /*d030*/  F2FP.BF16.F32.PACK_AB R121, R155, R154 ;  /* 0x0000009a9b79723e */ /* 0x000fe400000010ff */
[----:B------:R-:W-:Y:S02]  /*d040*/  F2FP.BF16.F32.PACK_AB R128, R129, R128 ;  /* 0x000000808180723e */ /* 0x000fe400000010ff */
[----:B------:R-:W-:-:S02]  /*d050*/  F2FP.BF16.F32.PACK_AB R129, R160, R159 ;  /* 0x0000009fa081723e */ /* 0x000fc400000010ff */
[----:B------:R-:W-:Y:S02]  /*d060*/  F2FP.BF16.F32.PACK_AB R136, R137, R136 ;  /* 0x000000888988723e */ /* 0x000fe400000010ff */
[----:B------:R-:W-:Y:S01]  /*d070*/  F2FP.BF16.F32.PACK_AB R137, R164, R163 ;  /* 0x000000a3a489723e */ /* 0x000fe200000010ff */
[----:B------:R-:W-:Y:S01]  /*d080*/  UMOV UR6, UR43 ;  /* 0x0000002b00067c82 */ /* 0x000fe20008000000 */
[----:B0-----:R-:W-:Y:S01]  /*d090*/  UMOV UR7, UR5 ;  /* 0x0000000500077c82 */ /* 0x001fe20008000000 */
[----:B------:R-:W-:Y:S01]  /*d0a0*/  IMAD.U32 R114, RZ, RZ, UR6 ;  /* 0x00000006ff727e24 */ /* 0x000fe2000f8e00ff */
[----:B-1----:R-:W-:Y:S01]  /*d0b0*/  ISETP.NE.AND P0, PT, R6, RZ, PT ;  /* 0x000000ff0600720c */ /* 0x002fe20003f05270 */
[----:B------:R-:W-:Y:S02]  /*d0c0*/  IMAD.U32 R115, RZ, RZ, UR7 ;  /* 0x00000007ff737e24 */ /* 0x000fe4000f8e00ff */
[----:B------:R-:W-:-:S04]  /*d0d0*/  IMAD.WIDE R4, R215, 0x2, R114 ;  /* 0x00000002d7047825 */ /* 0x000fc800078e0272 */
[----:B------:R-:W-:Y:S01]  /*d0e0*/  IMAD.WIDE R114, R9, 0x2, R114 ;  /* 0x0000000209727825 */ /* 0x000fe200078e0272 */
[C---:B------:R-:W-:Y:S02]  /*d0f0*/  IADD3 R41, P2, R4.reuse, 0x20, RZ ;  /* 0x0000002004297810 */ /* 0x040fe40007f5e0ff */
[C---:B------:R-:W-:Y:S02]  /*d100*/  IADD3 R53, P4, R4.reuse, 0x60, RZ ;  /* 0x0000006004357810 */ /* 0x040fe40007f9e0ff */
[----:B------:R-:W-:Y:S01]  /*d110*/  LOP3.LUT R12, R41, 0x380, RZ, 0xc0, !PT ;  /* 0x00000380290c7812 */ /* 0x000fe200078ec0ff */
[--C-:B------:R-:W-:Y:S01]  /*d120*/  IMAD.X R13, RZ, RZ, R5.reuse, P2 ;  /* 0x000000ffff0d7224 */ /* 0x100fe200010e0605 */
[C---:B------:R-:W-:Y:S01]  /*d130*/  IADD3 R44, P2, R4.reuse, 0x2060, RZ ;  /* 0x00002060042c7810 */ /* 0x040fe20007f5e0ff */
[--C-:B------:R-:W-:Y:S01]  /*d140*/  IMAD.X R25, RZ, RZ, R5.reuse, P4 ;  /* 0x000000ffff197224 */ /* 0x100fe200020e0605 */
[----:B------:R-:W-:Y:S02]  /*d150*/  LOP3.LUT R24, R53, 0x380, RZ, 0xc0, !PT ;  /* 0x0000038035187812 */ /* 0x000fe400078ec0ff */
[C---:B------:R-:W-:Y:S01]  /*d160*/  IADD3 R57, P5, R4.reuse, 0x2000, RZ ;  /* 0x0000200004397810 */ /* 0x040fe20007fbe0ff */
[----:B------:R-:W-:Y:S01]  /*d170*/  IMAD.X R123, RZ, RZ, R5, P2 ;  /* 0x000000ffff7b7224 */ /* 0x000fe200010e0605 */
[----:B------:R-:W-:-:S02]  /*d180*/  IADD3 R20, P2, R4, 0x6020, RZ ;  /* 0x0000602004147810 */ /* 0x000fc40007f5e0ff */
[----:B------:R-:W-:Y:S01]  /*d190*/  SHF.R.U64 R12, R12, 0x3, RZ ;  /* 0x000000030c0c7819 */ /* 0x000fe200000012ff */
[--C-:B------:R-:W-:Y:S01]  /*d1a0*/  IMAD.X R29, RZ, RZ, R5.reuse, P5 ;  /* 0x000000ffff1d7224 */ /* 0x100fe200028e0605 */
[----:B------:R-:W-:Y:S01]  /*d1b0*/  SHF.R.U64 R24, R24, 0x3, RZ ;  /* 0x0000000318187819 */ /* 0x000fe200000012ff */
[--C-:B------:R-:W-:Y:S01]  /*d1c0*/  IMAD.X R147, RZ, RZ, R5.reuse, P2 ;  /* 0x000000ffff937224 */ /* 0x100fe200010e0605 */
[----:B------:R-:W-:Y:S02]  /*d1d0*/  IADD3 R81, P2, R114, 0x3000, RZ ;  /* 0x0000300072517810 */ /* 0x000fe40007f5e0ff */
[----:B------:R-:W-:Y:S02]  /*d1e0*/  IADD3 R56, P4, R4, 0x4020, RZ ;  /* 0x0000402004387810 */ /* 0x000fe40007f9e0ff */
[----:B------:R-:W-:Y:S02]  /*d1f0*/  LOP3.LUT R80, R81, 0x380, RZ, 0xc0, !PT ;  /* 0x0000038051507812 */ /* 0x000fe400078ec0ff */
[----:B------:R-:W-:Y:S01]  /*d200*/  LOP3.LUT R28, R57, 0x380, RZ, 0xc0, !PT ;  /* 0x00000380391c7812 */ /* 0x000fe200078ec0ff */
[----:B------:R-:W-:Y:S01]  /*d210*/  IMAD.X R131, RZ, RZ, R5, P4 ;  /* 0x000000ffff837224 */ /* 0x000fe200020e0605 */
[----:B------:R-:W-:-:S02]  /*d220*/  LOP3.LUT R12, R12, R41, RZ, 0x3c, !PT ;  /* 0x000000290c0c7212 */ /* 0x000fc400078e3cff */
[----:B------:R-:W-:Y:S02]  /*d230*/  LOP3.LUT R41, R44, 0x380, RZ, 0xc0, !PT ;  /* 0x000003802c297812 */ /* 0x000fe400078ec0ff */
[----:B------:R-:W-:Y:S02]  /*d240*/  LOP3.LUT R24, R24, R53, RZ, 0x3c, !PT ;  /* 0x0000003518187212 */ /* 0x000fe400078e3cff */
[----:B------:R-:W-:Y:S02]  /*d250*/  SHF.R.U64 R80, R80, 0x3, RZ ;  /* 0x0000000350507819 */ /* 0x000fe400000012ff */
[----:B------:R-:W-:Y:S02]  /*d260*/  IADD3 R45, P3, R4, 0x40, RZ ;  /* 0x00000040042d7810 */ /* 0x000fe40007f7e0ff */
[----:B------:R-:W-:Y:S02]  /*d270*/  SHF.R.U64 R28, R28, 0x3, RZ ;  /* 0x000000031c1c7819 */ /* 0x000fe400000012ff */
[----:B------:R-:W-:Y:S01]  /*d280*/  LOP3.LUT R53, R56, 0x380, RZ, 0xc0, !PT ;  /* 0x0000038038357812 */ /* 0x000fe200078ec0ff */
[----:B------:R-:W-:Y:S01]  /*d290*/  IMAD.X R15, RZ, RZ, R5, P3 ;  /* 0x000000ffff0f7224 */ /* 0x000fe200018e0605 */
[----:B------:R-:W-:-:S02]  /*d2a0*/  IADD3 R65, P1, R4, 0x2040, RZ ;  /* 0x0000204004417810 */ /* 0x000fc40007f3e0ff */
[----:B------:R-:W-:Y:S02]  /*d2b0*/  SHF.R.U64 R41, R41, 0x3, RZ ;  /* 0x0000000329297819 */ /* 0x000fe400000012ff */
[----:B------:R-:W-:Y:S01]  /*d2c0*/  IADD3 R10, P5, R4, 0x4040, RZ ;  /* 0x00004040040a7810 */ /* 0x000fe20007fbe0ff */
[----:B------:R-:W-:Y:S01]  /*d2d0*/  IMAD.X R49, RZ, RZ, R5, P1 ;  /* 0x000000ffff317224 */ /* 0x000fe200008e0605 */
[----:B------:R-:W-:Y:S01]  /*d2e0*/  LOP3.LUT R80, R80, R81, RZ, 0x3c, !PT ;  /* 0x0000005150507212 */ /* 0x000fe200078e3cff */
[----:B------:R-:W-:Y:S01]  /*d2f0*/  IMAD.X R81, RZ, RZ, R115, P2 ;  /* 0x000000ffff517224 */ /* 0x000fe200010e0673 */
[----:B------:R-:W-:Y:S01]  /*d300*/  IADD3 R61, P6, R4, 0x2020, RZ ;  /* 0x00002020043d7810 */ /* 0x000fe20007fde0ff */
[--C-:B------:R-:W-:Y:S01]  /*d310*/  IMAD.X R135, RZ, RZ, R5.reuse, P5 ;  /* 0x000000ffff877224 */ /* 0x100fe200028e0605 */
[----:B------:R-:W-:Y:S02]  /*d320*/  LOP3.LUT R28, R28, R57, RZ, 0x3c, !PT ;  /* 0x000000391c1c7212 */ /* 0x000fe400078e3cff */
[----:B------:R-:W-:Y:S01]  /*d330*/  SHF.R.U64 R53, R53, 0x3, RZ ;  /* 0x0000000335357819 */ /* 0x000fe200000012ff */
[----:B------:R-:W-:Y:S01]  /*d340*/  IMAD.X R33, RZ, RZ, R5, P6 ;  /* 0x000000ffff217224 */ /* 0x000fe200030e0605 */
[----:B------:R-:W-:-:S02]  /*d350*/  LOP3.LUT R9, R4, 0x380, RZ, 0xc0, !PT ;  /* 0x0000038004097812 */ /* 0x000fc400078ec0ff */
[----:B------:R-:W-:Y:S02]  /*d360*/  LOP3.LUT R40, R65, 0x380, RZ, 0xc0, !PT ;  /* 0x0000038041287812 */ /* 0x000fe400078ec0ff */
[----:B------:R-:W-:Y:S02]  /*d370*/  IADD3 R57, P2, R114, 0x9000, RZ ;  /* 0x0000900072397810 */ /* 0x000fe40007f5e0ff */
[----:B------:R-:W-:Y:S02]  /*d380*/  IADD3 R52, P3, R4, 0x4000, RZ ;  /* 0x0000400004347810 */ /* 0x000fe40007f7e0ff */
[----:B------:R-:W-:Y:S02]  /*d390*/  LOP3.LUT R122, R41, R44, RZ, 0x3c, !PT ;  /* 0x0000002c297a7212 */ /* 0x000fe400078e3cff */
[----:B------:R-:W-:Y:S01]  /*d3a0*/  LOP3.LUT R41, R10, 0x380, RZ, 0xc0, !PT ;  /* 0x000003800a297812 */ /* 0x000fe200078ec0ff */
[----:B------:R-:W-:Y:S01]  /*d3b0*/  IMAD.X R127, RZ, RZ, R5, P3 ;  /* 0x000000ffff7f7224 */ /* 0x000fe200018e0605 */
[----:B------:R-:W-:-:S02]  /*d3c0*/  LOP3.LUT R130, R53, R56, RZ, 0x3c, !PT ;  /* 0x0000003835827212 */ /* 0x000fc400078e3cff */
[----:B------:R-:W-:Y:S02]  /*d3d0*/  SHF.R.U64 R9, R9, 0x3, RZ ;  /* 0x0000000309097819 */ /* 0x000fe400000012ff */
[----:B------:R-:W-:Y:S02]  /*d3e0*/  SHF.R.U64 R40, R40, 0x3, RZ ;  /* 0x0000000328287819 */ /* 0x000fe400000012ff */
[----:B------:R-:W-:Y:S02]  /*d3f0*/  LOP3.LUT R56, R57, 0x380, RZ, 0xc0, !PT ;  /* 0x0000038039387812 */ /* 0x000fe400078ec0ff */
[C---:B------:R-:W-:Y:S02]  /*d400*/  IADD3 R37, P6, R4.reuse, 0x4060, RZ ;  /* 0x0000406004257810 */ /* 0x040fe40007fde0ff */
[----:B------:R-:W-:Y:S02]  /*d410*/  SHF.R.U64 R41, R41, 0x3, RZ ;  /* 0x0000000329297819 */ /* 0x000fe400000012ff */
[C---:B------:R-:W-:Y:S01]  /*d420*/  IADD3 R36, P1, R4.reuse, 0x6000, RZ ;  /* 0x0000600004247810 */ /* 0x040fe20007f3e0ff */
[----:B------:R-:W-:Y:S01]  /*d430*/  IMAD.X R139, RZ, RZ, R5, P6 ;  /* 0x000000ffff8b7224 */ /* 0x000fe200030e0605 */
[----:B------:R-:W-:-:S02]  /*d440*/  IADD3 R8, P3, R4, 0x6040, RZ ;  /* 0x0000604004087810 */ /* 0x000fc40007f7e0ff */
[----:B------:R-:W-:Y:S01]  /*d450*/  IADD3 R6, P4, R4, 0x6060, RZ ;  /* 0x0000606004067810 */ /* 0x000fe20007f9e0ff */
[--C-:B------:R-:W-:Y:S01]  /*d460*/  IMAD.X R143, RZ, RZ, R5.reuse, P1 ;  /* 0x000000ffff8f7224 */ /* 0x100fe200008e0605 */
[----:B------:R-:W-:Y:S01]  /*d470*/  LOP3.LUT R4, R9, R4, RZ, 0x3c, !PT ;  /* 0x0000000409047212 */ /* 0x000fe200078e3cff */
[--C-:B------:R-:W-:Y:S01]  /*d480*/  IMAD.X R9, RZ, RZ, R5.reuse, P3 ;  /* 0x000000ffff097224 */ /* 0x100fe200018e0605 */
[----:B------:R-:W-:Y:S01]  /*d490*/  LOP3.LUT R48, R40, R65, RZ, 0x3c, !PT ;  /* 0x0000004128307212 */ /* 0x000fe200078e3cff */
[----:B------:R-:W-:Y:S01]  /*d4a0*/  IMAD.X R11, RZ, RZ, R5, P4 ;  /* 0x000000ffff0b7224 */ /* 0x000fe200020e0605 */
[----:B------:R-:W-:Y:S02]  /*d4b0*/  SHF.R.U64 R56, R56, 0x3, RZ ;  /* 0x0000000338387819 */ /* 0x000fe400000012ff */
[----:B------:R-:W-:Y:S02]  /*d4c0*/  LOP3.LUT R40, R37, 0x380, RZ, 0xc0, !PT ;  /* 0x0000038025287812 */ /* 0x000fe400078ec0ff */
[----:B------:R-:W-:-:S02]  /*d4d0*/  LOP3.LUT R134, R41, R10, RZ, 0x3c, !PT ;  /* 0x0000000a29867212 */ /* 0x000fc400078e3cff */
[----:B------:R-:W-:Y:S02]  /*d4e0*/  LOP3.LUT R41, R6, 0x380, RZ, 0xc0, !PT ;  /* 0x0000038006297812 */ /* 0x000fe400078ec0ff */
[----:B------:R-:W-:Y:S01]  /*d4f0*/  LOP3.LUT R56, R56, R57, RZ, 0x3c, !PT ;  /* 0x0000003938387212 */ /* 0x000fe200078e3cff */
[----:B------:R-:W-:Y:S01]  /*d500*/  IMAD.X R57, RZ, RZ, R115, P2 ;  /* 0x000000ffff397224 */ /* 0x000fe200010e0673 */
[----:B------:R-:W-:Y:S02]  /*d510*/  MOV R224, R4 ;  /* 0x0000000400e07202 */ /* 0x000fe40000000f00 */
[----:B------:R-:W-:Y:S02]  /*d520*/  SHF.R.U64 R40, R40, 0x3, RZ ;  /* 0x0000000328287819 */ /* 0x000fe400000012ff */
[----:B------:R-:W-:Y:S02]  /*d530*/  F2FP.BF16.F32.PACK_AB R5, R27, R26 ;  /* 0x0000001a1b05723e */ /* 0x000fe400000010ff */
[----:B------:R-:W-:-:S02]  /*d540*/  IADD3 R27, P2, R114, 0xf000, RZ ;  /* 0x0000f000721b7810 */ /* 0x000fc40007f5e0ff */
[----:B------:R-:W-:Y:S02]  /*d550*/  SHF.R.U64 R41, R41, 0x3, RZ ;  /* 0x0000000329297819 */ /* 0x000fe400000012ff */
[----:B------:R-:W-:Y:S01]  /*d560*/  LOP3.LUT R138, R40, R37, RZ, 0x3c, !PT ;  /* 0x00000025288a7212 */ /* 0x000fe200078e3cff */
[----:B------:R-:W-:Y:S01]  /*d570*/  IMAD.X R119, RZ, RZ, R115, P2 ;  /* 0x000000ffff777224 */ /* 0x000fe200010e0673 */
[----:B------:R-:W-:Y:S02]  /*d580*/  LOP3.LUT R14, R45, 0x380, RZ, 0xc0, !PT ;  /* 0x000003802d0e7812 */ /* 0x000fe400078ec0ff */
[----:B------:R-:W-:Y:S02]  /*d590*/  LOP3.LUT R37, R8, 0x380, RZ, 0xc0, !PT ;  /* 0x0000038008257812 */ /* 0x000fe400078ec0ff */
[----:B------:R-:W-:Y:S02]  /*d5a0*/  LOP3.LUT R26, R27, 0x380, RZ, 0xc0, !PT ;  /* 0x000003801b1a7812 */ /* 0x000fe400078ec0ff */
[----:B------:R-:W-:-:S02]  /*d5b0*/  IADD3 R89, P4, R114, 0x1000, RZ ;  /* 0x0000100072597810 */ /* 0x000fc40007f9e0ff */
[C---:B------:R-:W-:Y:S02]  /*d5c0*/  IADD3 R85, P3, R114.reuse, 0x2000, RZ ;  /* 0x0000200072557810 */ /* 0x040fe40007f7e0ff */
[----:B------:R-:W-:Y:S02]  /*d5d0*/  LOP3.LUT R10, R41, R6, RZ, 0x3c, !PT ;  /* 0x00000006290a7212 */ /* 0x000fe400078e3cff */
[----:B------:R-:W-:Y:S02]  /*d5e0*/  IADD3 R77, P1, R114, 0x4000, RZ ;  /* 0x00004000724d7810 */ /* 0x000fe40007f3e0ff */
[----:B------:R-:W-:Y:S02]  /*d5f0*/  F2FP.BF16.F32.PACK_AB R6, R7, R205 ;  /* 0x000000cd0706723e */ /* 0x000fe400000010ff */
[----:B------:R-:W-:Y:S02]  /*d600*/  F2FP.BF16.F32.PACK_AB R4, R21, R208 ;  /* 0x000000d01504723e */ /* 0x000fe400000010ff */
[----:B------:R-:W-:-:S02]  /*d610*/  F2FP.BF16.F32.PACK_AB R7, R31, R30 ;  /* 0x0000001e1f07723e */ /* 0x000fc400000010ff */
[----:B------:R-:W-:Y:S02]  /*d620*/  LOP3.LUT R32, R61, 0x380, RZ, 0xc0, !PT ;  /* 0x000003803d207812 */ /* 0x000fe400078ec0ff */
[----:B------:R-:W-:Y:S01]  /*d630*/  SHF.R.U64 R14, R14, 0x3, RZ ;  /* 0x000000030e0e7819 */ /* 0x000fe200000012ff */
[----:B------:R0:W-:Y:S01]  /*d640*/  STSM.16.M88.4 [R224], R4 ;  /* 0x00000004e0007844 */ /* 0x0001e20000000200 */
[----:B------:R-:W-:Y:S02]  /*d650*/  SHF.R.U64 R37, R37, 0x3, RZ ;  /* 0x0000000325257819 */ /* 0x000fe400000012ff */
[----:B------:R-:W-:Y:S02]  /*d660*/  SHF.R.U64 R26, R26, 0x3, RZ ;  /* 0x000000031a1a7819 */ /* 0x000fe400000012ff */
[----:B------:R-:W-:Y:S02]  /*d670*/  LOP3.LUT R88, R89, 0x380, RZ, 0xc0, !PT ;  /* 0x0000038059587812 */ /* 0x000fe400078ec0ff */
[----:B------:R-:W-:-:S02]  /*d680*/  LOP3.LUT R84, R85, 0x380, RZ, 0xc0, !PT ;  /* 0x0000038055547812 */ /* 0x000fc400078ec0ff */
[----:B------:R-:W-:Y:S02]  /*d690*/  LOP3.LUT R76, R77, 0x380, RZ, 0xc0, !PT ;  /* 0x000003804d4c7812 */ /* 0x000fe400078ec0ff */
[----:B------:R-:W-:Y:S02]  /*d6a0*/  LOP3.LUT R53, R20, 0x380, RZ, 0xc0, !PT ;  /* 0x0000038014357812 */ /* 0x000fe400078ec0ff */
[----:B------:R-:W-:Y:S02]  /*d6b0*/  SHF.R.U64 R32, R32, 0x3, RZ ;  /* 0x0000000320207819 */ /* 0x000fe400000012ff */
[----:B------:R-:W-:Y:S02]  /*d6c0*/  LOP3.LUT R14, R14, R45, RZ, 0x3c, !PT ;  /* 0x0000002d0e0e7212 */ /* 0x000fe400078e3cff */
[----:B------:R-:W-:Y:S02]  /*d6d0*/  LOP3.LUT R8, R37, R8, RZ, 0x3c, !PT ;  /* 0x0000000825087212 */ /* 0x000fe400078e3cff */
[----:B------:R-:W-:-:S02]  /*d6e0*/  LOP3.LUT R118, R26, R27, RZ, 0x3c, !PT ;  /* 0x0000001b1a767212 */ /* 0x000fc400078e3cff */
[----:B------:R-:W-:Y:S02]  /*d6f0*/  LOP3.LUT R45, R52, 0x380, RZ, 0xc0, !PT ;  /* 0x00000380342d7812 */ /* 0x000fe400078ec0ff */
[----:B------:R-:W-:Y:S02]  /*d700*/  SHF.R.U64 R88, R88, 0x3, RZ ;  /* 0x0000000358587819 */ /* 0x000fe400000012ff */
[----:B------:R-:W-:Y:S02]  /*d710*/  SHF.R.U64 R84, R84, 0x3, RZ ;  /* 0x0000000354547819 */ /* 0x000fe400000012ff */
[----:B------:R-:W-:Y:S02]  /*d720*/  MOV R26, R12 ;  /* 0x0000000c001a7202 */ /* 0x000fe40000000f00 */
[----:B0-----:R-:W-:Y:S02]  /*d730*/  F2FP.BF16.F32.PACK_AB R4, R206, R209 ;  /* 0x000000d1ce04723e */ /* 0x001fe400000010ff */
[----:B------:R-:W-:-:S02]  /*d740*/  F2FP.BF16.F32.PACK_AB R5, R35, R34 ;  /* 0x000000222305723e */ /* 0x000fc400000010ff */
[----:B------:R-:W-:Y:S02]  /*d750*/  F2FP.BF16.F32.PACK_AB R6, R203, R207 ;  /* 0x000000cfcb06723e */ /* 0x000fe400000010ff */
[----:B------:R-:W-:Y:S02]  /*d760*/  F2FP.BF16.F32.PACK_AB R7, R39, R38 ;  /* 0x000000262707723e */ /* 0x000fe400000010ff */
[----:B------:R-:W-:Y:S02]  /*d770*/  SHF.R.U64 R76, R76, 0x3, RZ ;  /* 0x000000034c4c7819 */ /* 0x000fe400000012ff */
[----:B------:R-:W-:Y:S01]  /*d780*/  SHF.R.U64 R53, R53, 0x3, RZ ;  /* 0x0000000335357819 */ /* 0x000fe200000012ff */
[----:B------:R0:W-:Y:S01]  /*d790*/  STSM.16.M88.4 [R26], R4 ;  /* 0x000000041a007844 */ /* 0x0001e20000000200 */
[----:B------:R-:W-:Y:S02]  /*d7a0*/  LOP3.LUT R32, R32, R61, RZ, 0x3c, !PT ;  /* 0x0000003d20207212 */ /* 0x000fe400078e3cff */
[----:B------:R-:W-:-:S02]  /*d7b0*/  MOV R38, R8 ;  /* 0x0000000800267202 */ /* 0x000fc40000000f00 */
[----:B------:R-:W-:Y:S02]  /*d7c0*/  MOV R39, R10 ;  /* 0x0000000a00277202 */ /* 0x000fe40000000f00 */
[----:B------:R-:W-:Y:S02]  /*d7d0*/  SHF.R.U64 R45, R45, 0x3, RZ ;  /* 0x000000032d2d7819 */ /* 0x000fe400000012ff */
[----:B------:R-:W-:Y:S01]  /*d7e0*/  LOP3.LUT R88, R88, R89, RZ, 0x3c, !PT ;  /* 0x0000005958587212 */ /* 0x000fe200078e3cff */
[--C-:B------:R-:W-:Y:S01]  /*d7f0*/  IMAD.X R89, RZ, RZ, R115.reuse, P4 ;  /* 0x000000ffff597224 */ /* 0x100fe200020e0673 */
[----:B------:R-:W-:Y:S01]  /*d800*/  LOP3.LUT R84, R84, R85, RZ, 0x3c, !PT ;  /* 0x0000005554547212 */ /* 0x000fe200078e3cff */
[----:B------:R-:W-:Y:S01]  /*d810*/  IMAD.X R85, RZ, RZ, R115, P3 ;  /* 0x000000ffff557224 */ /* 0x000fe200018e0673 */
[----:B------:R-:W-:Y:S02]  /*d820*/  MOV R186, R14 ;  /* 0x0000000e00ba7202 */ /* 0x000fe40000000f00 */
[----:B------:R-:W-:-:S02]  /*d830*/  F2FP.BF16.F32.PACK_AB R8, R201, R204 ;  /* 0x000000ccc908723e */ /* 0x000fc400000010ff */
[----:B------:R-:W-:Y:S02]  /*d840*/  F2FP.BF16.F32.PACK_AB R9, R43, R42 ;  /* 0x0000002a2b09723e */ /* 0x000fe400000010ff */
[----:B------:R-:W-:Y:S02]  /*d850*/  F2FP.BF16.F32.PACK_AB R10, R199, R202 ;  /* 0x000000cac70a723e */ /* 0x000fe400000010ff */
[----:B------:R-:W-:Y:S02]  /*d860*/  F2FP.BF16.F32.PACK_AB R11, R47, R46 ;  /* 0x0000002e2f0b723e */ /* 0x000fe400000010ff */
[----:B------:R-:W-:Y:S01]  /*d870*/  LOP3.LUT R76, R76, R77, RZ, 0x3c, !PT ;  /* 0x0000004d4c4c7212 */ /* 0x000fe200078e3cff */
[----:B------:R-:W-:Y:S01]  /*d880*/  IMAD.X R77, RZ, RZ, R115, P1 ;  /* 0x000000ffff4d7224 */ /* 0x000fe200008e0673 */
[----:B------:R-:W-:Y:S01]  /*d890*/  MOV R205, R24 ;  /* 0x0000001800cd7202 */ /* 0x000fe20000000f00 */
[----:B------:R-:W-:Y:S01]  /*d8a0*/  STSM.16.M88.4 [R186], R8 ;  /* 0x00000008ba007844 */ /* 0x000fe20000000200 */
[----:B------:R-:W-:-:S02]  /*d8b0*/  F2FP.BF16.F32.PACK_AB R12, R197, R200 ;  /* 0x000000c8c50c723e */ /* 0x000fc400000010ff */
[----:B------:R-:W-:Y:S02]  /*d8c0*/  F2FP.BF16.F32.PACK_AB R13, R51, R50 ;  /* 0x00000032330d723e */ /* 0x000fe400000010ff */
[----:B------:R-:W-:Y:S02]  /*d8d0*/  F2FP.BF16.F32.PACK_AB R14, R195, R198 ;  /* 0x000000c6c30e723e */ /* 0x000fe400000010ff */
[----:B------:R-:W-:Y:S02]  /*d8e0*/  F2FP.BF16.F32.PACK_AB R15, R55, R54 ;  /* 0x00000036370f723e */ /* 0x000fe400000010ff */
[----:B------:R-:W-:Y:S02]  /*d8f0*/  LOP3.LUT R146, R53, R20, RZ, 0x3c, !PT ;  /* 0x0000001435927212 */ /* 0x000fe400078e3cff */
[C---:B------:R-:W-:Y:S01]  /*d900*/  IADD3 R73, P6, R114.reuse, 0x5000, RZ ;  /* 0x0000500072497810 */ /* 0x040fe20007fde0ff */
[----:B------:R-:W-:Y:S01]  /*d910*/  STSM.16.M88.4 [R205], R12 ;  /* 0x0000000ccd007844 */ /* 0x000fe20000000200 */
[----:B------:R-:W-:-:S02]  /*d920*/  IADD3 R69, P5, R114, 0x6000, RZ ;  /* 0x0000600072457810 */ /* 0x000fc40007fbe0ff */
[C---:B------:R-:W-:Y:S02]  /*d930*/  IADD3 R65, P4, R114.reuse, 0x7000, RZ ;  /* 0x0000700072417810 */ /* 0x040fe40007f9e0ff */
[----:B------:R-:W-:Y:S02]  /*d940*/  IADD3 R61, P3, R114, 0x8000, RZ ;  /* 0x00008000723d7810 */ /* 0x000fe40007f7e0ff */
[----:B------:R-:W-:Y:S02]  /*d950*/  MOV R208, R28 ;  /* 0x0000001c00d07202 */ /* 0x000fe40000000f00 */
[----:B0-----:R-:W-:Y:S02]  /*d960*/  F2FP.BF16.F32.PACK_AB R4, R193, R196 ;  /* 0x000000c4c104723e */ /* 0x001fe400000010ff */
[----:B------:R-:W-:Y:S02]  /*d970*/  F2FP.BF16.F32.PACK_AB R5, R59, R58 ;  /* 0x0000003a3b05723e */ /* 0x000fe400000010ff */
[----:B------:R-:W-:-:S02]  /*d980*/  F2FP.BF16.F32.PACK_AB R6, R183, R194 ;  /* 0x000000c2b706723e */ /* 0x000fc400000010ff */
[----:B------:R-:W-:Y:S02]  /*d990*/  F2FP.BF16.F32.PACK_AB R7, R63, R62 ;  /* 0x0000003e3f07723e */ /* 0x000fe400000010ff */
[----:B------:R-:W-:Y:S02]  /*d9a0*/  IADD3 R53, P1, R114, 0xa000, RZ ;  /* 0x0000a00072357810 */ /* 0x000fe40007f3e0ff */
[----:B------:R-:W-:Y:S01]  /*d9b0*/  MOV R32, R32 ;  /* 0x0000002000207202 */ /* 0x000fe20000000f00 */
[----:B------:R-:W-:Y:S01]  /*d9c0*/  STSM.16.M88.4 [R208], R4 ;  /* 0x00000004d0007844 */ /* 0x000fe20000000200 */
[----:B------:R-:W-:Y:S02]  /*d9d0*/  F2FP.BF16.F32.PACK_AB R24, R181, R192 ;  /* 0x000000c0b518723e */ /* 0x000fe400000010ff */
[----:B------:R-:W-:Y:S02]  /*d9e0*/  F2FP.BF16.F32.PACK_AB R25, R67, R66 ;  /* 0x000000424319723e */ /* 0x000fe400000010ff */
[----:B------:R-:W-:-:S02]  /*d9f0*/  F2FP.BF16.F32.PACK_AB R26, R179, R182 ;  /* 0x000000b6b31a723e */ /* 0x000fc400000010ff */
[----:B------:R-:W-:Y:S02]  /*da00*/  F2FP.BF16.F32.PACK_AB R27, R71, R70 ;  /* 0x00000046471b723e */ /* 0x000fe400000010ff */
[----:B------:R-:W-:Y:S02]  /*da10*/  LOP3.LUT R126, R45, R52, RZ, 0x3c, !PT ;  /* 0x000000342d7e7212 */ /* 0x000fe400078e3cff */
[----:B------:R-:W-:Y:S01]  /*da20*/  MOV R48, R48 ;  /* 0x0000003000307202 */ /* 0x000fe20000000f00 */
[----:B------:R0:W-:Y:S01]  /*da30*/  STSM.16.M88.4 [R32], R24 ;  /* 0x0000001820007844 */ /* 0x0001e20000000200 */
[----:B------:R-:W-:Y:S02]  /*da40*/  F2FP.BF16.F32.PACK_AB R28, R177, R180 ;  /* 0x000000b4b11c723e */ /* 0x000fe400000010ff */
[----:B------:R-:W-:Y:S02]  /*da50*/  F2FP.BF16.F32.PACK_AB R29, R75, R74 ;  /* 0x0000004a4b1d723e */ /* 0x000fe400000010ff */
[----:B------:R-:W-:-:S02]  /*da60*/  F2FP.BF16.F32.PACK_AB R30, R175, R178 ;  /* 0x000000b2af1e723e */ /* 0x000fc400000010ff */
[----:B------:R-:W-:Y:S02]  /*da70*/  F2FP.BF16.F32.PACK_AB R31, R79, R78 ;  /* 0x0000004e4f1f723e */ /* 0x000fe400000010ff */
[----:B------:R-:W-:Y:S02]  /*da80*/  LOP3.LUT R45, R36, 0x380, RZ, 0xc0, !PT ;  /* 0x00000380242d7812 */ /* 0x000fe400078ec0ff */
[----:B------:R-:W-:Y:S01]  /*da90*/  LOP3.LUT R72, R73, 0x380, RZ, 0xc0, !PT ;  /* 0x0000038049487812 */ /* 0x000fe200078ec0ff */
[----:B------:R1:W-:Y:S01]  /*daa0*/  STSM.16.M88.4 [R48], R28 ;  /* 0x0000001c30007844 */ /* 0x0003e20000000200 */
[----:B------:R-:W-:Y:S02]  /*dab0*/  LOP3.LUT R68, R69, 0x380, RZ, 0xc0, !PT ;  /* 0x0000038045447812 */ /* 0x000fe400078ec0ff */
[----:B------:R-:W-:Y:S02]  /*dac0*/  LOP3.LUT R64, R65, 0x380, RZ, 0xc0, !PT ;  /* 0x0000038041407812 */ /* 0x000fe400078ec0ff */
[----:B------:R-:W-:-:S02]  /*dad0*/  LOP3.LUT R60, R61, 0x380, RZ, 0xc0, !PT ;  /* 0x000003803d3c7812 */ /* 0x000fc400078ec0ff */
[----:B------:R-:W-:Y:S02]  /*dae0*/  LOP3.LUT R52, R53, 0x380, RZ, 0xc0, !PT ;  /* 0x0000038035347812 */ /* 0x000fe400078ec0ff */
[----:B------:R-:W-:Y:S02]  /*daf0*/  SHF.R.U64 R45, R45, 0x3, RZ ;  /* 0x000000032d2d7819 */ /* 0x000fe400000012ff */
[----:B------:R-:W-:Y:S02]  /*db00*/  MOV R122, R122 ;  /* 0x0000007a007a7202 */ /* 0x000fe40000000f00 */
[----:B0-----:R-:W-:Y:S02]  /*db10*/  F2FP.BF16.F32.PACK_AB R32, R173, R176 ;  /* 0x000000b0ad20723e */ /* 0x001fe400000010ff */
[----:B------:R-:W-:Y:S02]  /*db20*/  F2FP.BF16.F32.PACK_AB R33, R83, R82 ;  /* 0x000000525321723e */ /* 0x000fe400000010ff */
[----:B------:R-:W-:-:S02]  /*db30*/  F2FP.BF16.F32.PACK_AB R34, R171, R174 ;  /* 0x000000aeab22723e */ /* 0x000fc400000010ff */
[----:B------:R-:W-:Y:S02]  /*db40*/  F2FP.BF16.F32.PACK_AB R35, R87, R86 ;  /* 0x000000565723723e */ /* 0x000fe400000010ff */
[----:B------:R-:W-:Y:S02]  /*db50*/  SHF.R.U64 R72, R72, 0x3, RZ ;  /* 0x0000000348487819 */ /* 0x000fe400000012ff */
[----:B------:R-:W-:Y:S01]  /*db60*/  SHF.R.U64 R68, R68, 0x3, RZ ;  /* 0x0000000344447819 */ /* 0x000fe200000012ff */
[----:B------:R0:W-:Y:S01]  /*db70*/  STSM.16.M88.4 [R122], R32 ;  /* 0x000000207a007844 */ /* 0x0001e20000000200 */
[----:B------:R-:W-:Y:S02]  /*db80*/  SHF.R.U64 R64, R64, 0x3, RZ ;  /* 0x0000000340407819 */ /* 0x000fe400000012ff */
[----:B------:R-:W-:Y:S02]  /*db90*/  SHF.R.U64 R60, R60, 0x3, RZ ;  /* 0x000000033c3c7819 */ /* 0x000fe400000012ff */
[----:B------:R-:W-:-:S02]  /*dba0*/  MOV R126, R126 ;  /* 0x0000007e007e7202 */ /* 0x000fc40000000f00 */
[----:B-1----:R-:W-:Y:S02]  /*dbb0*/  F2FP.BF16.F32.PACK_AB R48, R169, R172 ;  /* 0x000000aca930723e */ /* 0x002fe400000010ff */
[----:B------:R-:W-:Y:S02]  /*dbc0*/  F2FP.BF16.F32.PACK_AB R49, R91, R90 ;  /* 0x0000005a5b31723e */ /* 0x000fe400000010ff */
[----:B------:R-:W-:Y:S02]  /*dbd0*/  F2FP.BF16.F32.PACK_AB R50, R93, R170 ;  /* 0x000000aa5d32723e */ /* 0x000fe400000010ff */
[----:B------:R-:W-:Y:S02]  /*dbe0*/  F2FP.BF16.F32.PACK_AB R51, R95, R94 ;  /* 0x0000005e5f33723e */ /* 0x000fe400000010ff */
[----:B------:R-:W-:Y:S02]  /*dbf0*/  SHF.R.U64 R52, R52, 0x3, RZ ;  /* 0x0000000334347819 */ /* 0x000fe400000012ff */
[----:B------:R-:W-:Y:S01]  /*dc00*/  MOV R130, R130 ;  /* 0x0000008200827202 */ /* 0x000fe20000000f00 */
[----:B------:R-:W-:Y:S01]  /*dc10*/  STSM.16.M88.4 [R126], R48 ;  /* 0x000000307e007844 */ /* 0x000fe20000000200 */
[----:B------:R-:W-:-:S02]  /*dc20*/  F2FP.BF16.F32.PACK_AB R4, R97, R156 ;  /* 0x0000009c6104723e */ /* 0x000fc400000010ff */
[----:B------:R-:W-:Y:S02]  /*dc30*/  F2FP.BF16.F32.PACK_AB R5, R99, R98 ;  /* 0x000000626305723e */ /* 0x000fe400000010ff */
[----:B------:R-:W-:Y:S02]  /*dc40*/  F2FP.BF16.F32.PACK_AB R6, R101, R100 ;  /* 0x000000646506723e */ /* 0x000fe400000010ff */
[----:B------:R-:W-:Y:S02]  /*dc50*/  F2FP.BF16.F32.PACK_AB R7, R103, R102 ;  /* 0x000000666707723e */ /* 0x000fe400000010ff */
[----:B------:R-:W-:Y:S02]  /*dc60*/  MOV R134, R134 ;  /* 0x0000008600867202 */ /* 0x000fe40000000f00 */
[----:B------:R-:W-:Y:S01]  /*dc70*/  LOP3.LUT R142, R45, R36, RZ, 0x3c, !PT ;  /* 0x000000242d8e7212 */ /* 0x000fe200078e3cff */
[----:B------:R1:W-:Y:S01]  /*dc80*/  STSM.16.M88.4 [R130], R4 ;  /* 0x0000000482007844 */ /* 0x0003e20000000200 */
[----:B------:R-:W-:-:S02]  /*dc90*/  MOV R138, R138 ;  /* 0x0000008a008a7202 */ /* 0x000fc40000000f00 */
[----:B------:R-:W-:Y:S01]  /*dca0*/  F2FP.BF16.F32.PACK_AB R8, R113, R112 ;  /* 0x000000707108723e */ /* 0x000fe200000010ff */
[----:B------:R-:W-:Y:S01]  /*dcb0*/  STSM.16.M88.4 [R134], R104 ;  /* 0x0000006886007844 */ /* 0x000fe20000000200 */
[----:B------:R-:W-:Y:S02]  /*dcc0*/  F2FP.BF16.F32.PACK_AB R9, R96, R92 ;  /* 0x0000005c6009723e */ /* 0x000fe400000010ff */
[----:B------:R-:W-:Y:S02]  /*dcd0*/  F2FP.BF16.F32.PACK_AB R10, R117, R116 ;  /* 0x00000074750a723e */ /* 0x000fe400000010ff */
[----:B------:R-:W-:Y:S02]  /*dce0*/  F2FP.BF16.F32.PACK_AB R11, R153, R152 ;  /* 0x00000098990b723e */ /* 0x000fe400000010ff */
        /* <DEDUP_REMOVED lines=8> */
[----:B------:R-:W-:Y:S01]  /*dd70*/  LOP3.LUT R52, R52, R53, RZ, 0x3c, !PT ;  /* 0x0000003534347212 */ /* 0x000fe200078e3cff */
[----:B------:R2:W-:Y:S01]  /*dd80*/  STSM.16.M88.4 [R138], R8 ;  /* 0x000000088a007844 */ /* 0x0005e20000000200 */
[----:B------:R-:W-:-:S02]  /*dd90*/  IADD3 R53, P6, R114, 0xb000, RZ ;  /* 0x0000b00072357810 */ /* 0x000fc40007fde0ff */
[C---:B------:R-:W-:Y:S02]  /*dda0*/  IADD3 R45, P5, R114.reuse, 0xc000, RZ ;  /* 0x0000c000722d7810 */ /* 0x040fe40007fbe0ff */
[C---:B------:R-:W-:Y:S02]  /*ddb0*/  IADD3 R41, P4, R114.reuse, 0xd000, RZ ;  /* 0x0000d00072297810 */ /* 0x040fe40007f9e0ff */
[----:B------:R-:W-:Y:S02]  /*ddc0*/  IADD3 R37, P3, R114, 0xe000, RZ ;  /* 0x0000e00072257810 */ /* 0x000fe40007f7e0ff */
[----:B------:R-:W-:Y:S02]  /*ddd0*/  MOV R142, R142 ;  /* 0x0000008e008e7202 */ /* 0x000fe40000000f00 */
[----:B0-----:R-:W-:Y:S02]  /*dde0*/  F2FP.BF16.F32.PACK_AB R122, R125, R124 ;  /* 0x0000007c7d7a723e */ /* 0x001fe400000010ff */
[----:B------:R-:W-:-:S02]  /*ddf0*/  F2FP.BF16.F32.PACK_AB R123, R158, R157 ;  /* 0x0000009d9e7b723e */ /* 0x000fc400000010ff */
[----:B------:R-:W-:Y:S02]  /*de00*/  MOV R146, R146 ;  /* 0x0000009200927202 */ /* 0x000fe40000000f00 */
[----:B-1----:R-:W-:Y:S01]  /*de10*/  F2FP.BF16.F32.PACK_AB R130, R133, R132 ;  /* 0x000000848582723e */ /* 0x002fe200000010ff */
[----:B------:R0:W-:Y:S01]  /*de20*/  STSM.16.M88.4 [R142], R120 ;  /* 0x000000788e007844 */ /* 0x0001e20000000200 */
[----:B------:R-:W-:Y:S02]  /*de30*/  F2FP.BF16.F32.PACK_AB R131, R162, R161 ;  /* 0x000000a1a283723e */ /* 0x000fe400000010ff */
[----:B--2---:R-:W-:Y:S02]  /*de40*/  F2FP.BF16.F32.PACK_AB R138, R141, R140 ;  /* 0x0000008c8d8a723e */ /* 0x004fe400000010ff */
        /* <DEDUP_REMOVED lines=10> */
[----:B------:R-:W-:Y:S02]  /*def0*/  F2FP.BF16.F32.PACK_AB R6, R149, R148 ;  /* 0x000000949506723e */ /* 0x000fe400000010ff */
[----:B------:R-:W-:Y:S02]  /*df00*/  F2FP.BF16.F32.PACK_AB R7, R151, R150 ;  /* 0x000000969707723e */ /* 0x000fe400000010ff */
[----:B------:R-:W-:Y:S02]  /*df10*/  SHF.R.U64 R44, R44, 0x3, RZ ;  /* 0x000000032c2c7819 */ /* 0x000fe400000012ff */
[----:B------:R-:W-:Y:S01]  /*df20*/  SHF.R.U64 R40, R40, 0x3, RZ ;  /* 0x0000000328287819 */ /* 0x000fe200000012ff */
[----:B------:R0:W-:Y:S01]  /*df30*/  STSM.16.M88.4 [R39], R4 ;  /* 0x0000000427007844 */ /* 0x0001e20000000200 */
[----:B------:R-:W-:Y:S02]  /*df40*/  SHF.R.U64 R36, R36, 0x3, RZ ;  /* 0x0000000324247819 */ /* 0x000fe400000012ff */
[----:B------:R-:W-:-:S02]  /*df50*/  SHF.R.U64 R20, R20, 0x3, RZ ;  /* 0x0000000314147819 */ /* 0x000fc400000012ff */
        /* <DEDUP_REMOVED lines=12> */
[----:B0-----:R-:W-:Y:S05]  /*e020*/  @P0 BRA `(.L_x_5023) ;  /* 0x0000000000b80947 */ /* 0x001fea0003800000 */
[----:B------:R-:W0:Y:S01]  /*e030*/  LDC R8, c[0x0][0xbe8] ;  /* 0x0002fa00ff087b82 */ /* 0x000e220000000800 */
[----:B------:R-:W-:Y:S01]  /*e040*/  VIADD R10, R185, UR40 ;  /* 0x00000028b90a7c36 */ /* 0x000fe20008000000 */
[----:B------:R-:W-:Y:S01]  /*e050*/  ULDC.64 UR8, c[0x0][0xb90] ;  /* 0x0002e40000087ab9 */ /* 0x000fe20000000a00 */
[----:B------:R-:W-:Y:S01]  /*e060*/  ULDC.64 UR10, c[0x0][0xb98] ;  /* 0x0002e600000a7ab9 */ /* 0x000fe20000000a00 */
[----:B------:R-:W-:Y:S01]  /*e070*/  UIMAD UR5, UR12, UR8, URZ ;  /* 0x000000080c0572a4 */ /* 0x000fe2000f8e023f */
[----:B------:R-:W-:Y:S01]  /*e080*/  IMAD.MOV.U32 R4, RZ, RZ, R10 ;  /* 0x000000ffff047224 */ /* 0x000fe200078e000a */
[----:B------:R-:W-:Y:S01]  /*e090*/  UIMAD.WIDE.U32 UR6, UR39, UR8, URZ ;  /* 0x00000008270672a5 */ /* 0x000fe2000f8e003f */
[----:B------:R-:W-:Y:S01]  /*e0a0*/  IMAD.MOV R9, RZ, RZ, -R17 ;  /* 0x000000ffff097224 */ /* 0x000fe200078e0a11 */
[----:B------:R-:W-:Y:S01]  /*e0b0*/  UIMAD UR5, UR39, UR9, UR5 ;  /* 0x00000009270572a4 */ /* 0x000fe2000f8e0205 */
[----:B------:R-:W-:Y:S01]  /*e0c0*/  VIADD R13, R16, UR40 ;  /* 0x00000028100d7c36 */ /* 0x000fe20008000000 */
[----:B------:R-:W-:-:S02]  /*e0d0*/  UIMAD UR8, UR13, UR10, URZ ;  /* 0x0000000a0d0872a4 */ /* 0x000fc4000f8e023f */
[----:B------:R-:W-:Y:S02]  /*e0e0*/  UIADD3 UR7, UR7, UR5, URZ ;  /* 0x0000000507077290 */ /* 0x000fe4000fffe03f */
[----:B------:R-:W-:Y:S02]  /*e0f0*/  UIMAD UR8, UR42, UR11, UR8 ;  /* 0x0000000b2a0872a4 */ /* 0x000fe4000f8e0208 */
[----:B------:R-:W-:Y:S01]  /*e100*/  UIMAD.WIDE.U32 UR6, UR42, UR10, UR6 ;  /* 0x0000000a2a0672a5 */ /* 0x000fe2000f8e0006 */
[----:B------:R-:W-:Y:S01]  /*e110*/  ULDC UR5, c[0x0][0xa88] ;  /* 0x0002a20000057ab9 */ /* 0x000fe20000000800 */
        /* <DEDUP_REMOVED lines=8> */
[C---:B------:R-:W-:Y:S02]  /*e1a0*/  IMAD R7, R8.reuse, R7, R10 ;  /* 0x0000000708077224 */ /* 0x040fe400078e020a */
[----:B------:R-:W-:Y:S02]  /*e1b0*/  IMAD.U32 R10, RZ, RZ, UR8 ;  /* 0x00000008ff0a7e24 */ /* 0x000fe4000f8e00ff */
[----:B------:R-:W-:Y:S01]  /*e1c0*/  IMAD R8, R8, UR5, RZ ;  /* 0x0000000508087c24 */ /* 0x000fe2000f8e02ff */
        /* <DEDUP_REMOVED lines=20> */
.L_x_5023:
[----:B------:R-:W1:Y:S01]  /*e310*/  LDC R15, c[0x0][0xbe8] ;  /* 0x0002fa00ff0f7b82 */ /* 0x000e620000000800 */
[----:B------:R-:W-:Y:S01]  /*e320*/  ULDC UR10, c[0x0][0xac8] ;  /* 0x0002b200000a7ab9 */ /* 0x000fe20000000800 */
[----:B------:R-:W-:Y:S01]  /*e330*/  ULDC.64 UR8, c[0x0][0xae8] ;  /* 0x0002ba0000087ab9 */ /* 0x000fe20000000a00 */
[----:B------:R-:W-:Y:S01]  /*e340*/  ISETP.GE.AND P0, PT, R191, UR10, PT ;  /* 0x0000000abf007c0c */ /* 0x000fe2000bf06270 */
[----:B------:R-:W5:Y:S01]  /*e350*/  LD.E.128 R112, desc[UR46][R114.64] ;  /* 0x0000002e72707980 */ /* 0x000f62000c101d00 */
[----:B------:R-:W-:Y:S02]  /*e360*/  ISETP.GE.AND P1, PT, R184, UR10, PT ;  /* 0x0000000ab8007c0c */ /* 0x000fe4000bf26270 */
[----:B0-----:R-:W-:Y:S01]  /*e370*/  SEL R3, RZ, 0xffffffff, P0 ;  /* 0xffffffffff037807 */ /* 0x001fe20000000000 */
[----:B------:R-:W5:Y:S01]  /*e380*/  LD.E.128 R88, desc[UR46][R88.64] ;  /* 0x0000002e58587980 */ /* 0x000f62000c101d00 */
[----:B------:R-:W-:Y:S02]  /*e390*/  ISETP.GE.AND P0, PT, R190, UR10, PT ;  /* 0x0000000abe007c0c */ /* 0x000fe4000bf06270 */
[----:B------:R-:W-:Y:S01]  /*e3a0*/  SEL R0, RZ, 0x1, P1 ;  /* 0x00000001ff007807 */ /* 0x000fe20000800000 */
[----:B------:R-:W-:Y:S01]  /*e3b0*/  IMAD.SHL.U32 R11, R3, 0x2, RZ ;  /* 0x00000002030b7824 */ /* 0x000fe200078e00ff */
[----:B------:R-:W5:Y:S04]  /*e3c0*/  LD.E.128 R84, desc[UR46][R84.64] ;  /* 0x0000002e54547980 */ /* 0x000f68000c101d00 */
[----:B------:R-:W5:Y:S04]  /*e3d0*/  LD.E.128 R80, desc[UR46][R80.64] ;  /* 0x0000002e50507980 */ /* 0x000f68000c101d00 */
[----:B------:R-:W5:Y:S01]  /*e3e0*/  LD.E.128 R76, desc[UR46][R76.64] ;  /* 0x0000002e4c4c7980 */ /* 0x000f62000c101d00 */
[----:B-1----:R-:W-:-:S03]  /*e3f0*/  ISETP.NE.AND P2, PT, R15, 0x1, PT ;  /* 0x000000010f00780c */ /* 0x002fc60003f45270 */
[----:B------:R-:W5:Y:S01]  /*e400*/  LD.E.128 R72, desc[UR46][R72.64] ;  /* 0x0000002e48487980 */ /* 0x000f62000c101d00 */
[----:B------:R-:W-:Y:S02]  /*e410*/  SEL R3, RZ, 0xffffffff, P0 ;  /* 0xffffffffff037807 */ /* 0x000fe40000000000 */
[----:B------:R-:W-:Y:S01]  /*e420*/  LOP3.LUT R0, R11, 0x2, R0, 0xe2, !PT ;  /* 0x000000020b007812 */ /* 0x000fe200078ee200 */
[----:B------:R-:W5:Y:S04]  /*e430*/  LD.E.128 R68, desc[UR46][R68.64] ;  /* 0x0000002e44447980 */ /* 0x000f68000c101d00 */
[----:B------:R-:W5:Y:S02]  /*e440*/  LD.E.128 R64, desc[UR46][R64.64] ;  /* 0x0000002e40407980 */ /* 0x000f64000c101d00 */
[----:B------:R-:W0:Y:S01]  /*e450*/  @P2 LDC R9, c[0x0][0xbec] ;  /* 0x0002fb00ff092b82 */ /* 0x000e220000000800 */
[----:B------:R-:W-:Y:S01]  /*e460*/  IMAD.SHL.U32 R3, R3, 0x4, RZ ;  /* 0x0000000403037824 */ /* 0x000fe200078e00ff */
[----:B------:R-:W-:Y:S01]  /*e470*/  ISETP.GE.AND P0, PT, R189, UR10, PT ;  /* 0x0000000abd007c0c */ /* 0x000fe2000bf06270 */
[----:B------:R-:W5:Y:S04]  /*e480*/  LD.E.128 R60, desc[UR46][R60.64] ;  /* 0x0000002e3c3c7980 */ /* 0x000f68000c101d00 */
[----:B------:R-:W5:Y:S01]  /*e490*/  LD.E.128 R56, desc[UR46][R56.64] ;  /* 0x0000002e38387980 */ /* 0x000f62000c101d00 */
[----:B------:R-:W1:Y:S01]  /*e4a0*/  @P2 LDC R11, c[0x0][0xbf0] ;  /* 0x0002fc00ff0b2b82 */ /* 0x000e620000000800 */
[----:B------:R-:W-:Y:S01]  /*e4b0*/  LOP3.LUT R3, R3, 0x4, R0, 0xe2, !PT ;  /* 0x0000000403037812 */ /* 0x000fe200078ee200 */
[----:B------:R-:W-:Y:S01]  /*e4c0*/  IMAD R0, R210, 0x20, R211 ;  /* 0x00000020d2007824 */ /* 0x000fe200078e02d3 */
[----:B------:R-:W-:Y:S01]  /*e4d0*/  SEL R8, RZ, 0xffffffff, P0 ;  /* 0xffffffffff087807 */ /* 0x000fe20000000000 */
[----:B------:R-:W5:Y:S01]  /*e4e0*/  LD.E.128 R52, desc[UR46][R52.64] ;  /* 0x0000002e34347980 */ /* 0x000f62000c101d00 */
[----:B------:R-:W-:Y:S01]  /*e4f0*/  ISETP.GE.AND P0, PT, R188, UR10, PT ;  /* 0x0000000abc007c0c */ /* 0x000fe2000bf06270 */
[----:B------:R-:W-:Y:S01]  /*e500*/  UIMAD UR5, UR12, UR8, URZ ;  /* 0x000000080c0572a4 */ /* 0x000fe2000f8e023f */
[----:B------:R-:W-:Y:S01]  /*e510*/  VIADD R14, R0, UR40 ;  /* 0x00000028000e7c36 */ /* 0x000fe20008000000 */
[----:B------:R-:W5:Y:S01]  /*e520*/  LD.E.128 R44, desc[UR46][R44.64] ;  /* 0x0000002e2c2c7980 */ /* 0x000f62000c101d00 */
[----:B------:R-:W-:Y:S01]  /*e530*/  SEL R0, RZ, 0xffffffff, P0 ;  /* 0xffffffffff007807 */ /* 0x000fe20000000000 */
[----:B------:R-:W-:Y:S01]  /*e540*/  UIMAD.WIDE.U32 UR6, UR39, UR8, URZ ;  /* 0x00000008270672a5 */ /* 0x000fe2000f8e003f */
[----:B------:R-:W-:Y:S01]  /*e550*/  IMAD.SHL.U32 R8, R8, 0x8, RZ ;  /* 0x0000000808087824 */ /* 0x000fe200078e00ff */
[----:B------:R-:W-:Y:S01]  /*e560*/  UIMAD UR5, UR39, UR9, UR5 ;  /* 0x00000009270572a4 */ /* 0x000fe2000f8e0205 */
[----:B------:R-:W5:Y:S01]  /*e570*/  LD.E.128 R40, desc[UR46][R40.64] ;  /* 0x0000002e28287980 */ /* 0x000f62000c101d00 */
[----:B------:R-:W-:Y:S01]  /*e580*/  IMAD.SHL.U32 R13, R0, 0x10, RZ ;  /* 0x00000010000d7824 */ /* 0x000fe200078e00ff */
[----:B------:R-:W-:Y:S01]  /*e590*/  ULDC.64 UR8, c[0x0][0xaf0] ;  /* 0x0002bc0000087ab9 */ /* 0x000fe20000000a00 */
[----:B0-----:R-:W-:Y:S01]  /*e5a0*/  @P2 IMAD.HI.U32 R0, R14, R9, RZ ;  /* 0x000000090e002227 */ /* 0x001fe200078e00ff */
[----:B------:R-:W-:Y:S01]  /*e5b0*/  UIADD3 UR7, UR7, UR5, URZ ;  /* 0x0000000507077290 */ /* 0x000fe2000fffe03f */
[----:B------:R-:W-:Y:S01]  /*e5c0*/  LOP3.LUT R8, R8, 0x8, R3, 0xe2, !PT ;  /* 0x0000000808087812 */ /* 0x000fe200078ee203 */
[----:B------:R-:W-:Y:S01]  /*e5d0*/  UIMAD UR5, UR13, UR8, URZ ;  /* 0x000000080d0572a4 */ /* 0x000fe2000f8e023f */
[----:B------:R-:W-:Y:S01]  /*e5e0*/  IMAD.MOV.U32 R3, RZ, RZ, R14 ;  /* 0x000000ffff037224 */ /* 0x000fe200078e000e */
[----:B------:R-:W-:Y:S01]  /*e5f0*/  UIMAD.WIDE.U32 UR6, UR42, UR8, UR6 ;  /* 0x000000082a0672a5 */ /* 0x000fe2000f8e0006 */
[----:B------:R-:W5:Y:S01]  /*e600*/  LD.E.128 R36, desc[UR46][R36.64] ;  /* 0x0000002e24247980 */ /* 0x000f62000c101d00 */
[----:B-1----:R-:W-:Y:S01]  /*e610*/  @P2 SHF.R.U32.HI R3, RZ, R11, R0 ;  /* 0x0000000bff032219 */ /* 0x002fe20000011600 */
[----:B------:R-:W-:Y:S01]  /*e620*/  UIMAD UR5, UR42, UR9, UR5 ;  /* 0x000000092a0572a4 */ /* 0x000fe2000f8e0205 */
[----:B------:R-:W-:Y:S01]  /*e630*/  LOP3.LUT R10, R13, 0x10, R8, 0xe2, !PT ;  /* 0x000000100d0a7812 */ /* 0x000fe200078ee208 */
[----:B------:R0:W5:Y:S01]  /*e640*/  LD.E.128 R4, desc[UR46][R20.64] ;  /* 0x0000002e14047980 */ /* 0x000162000c101d00 */
[--C-:B------:R-:W-:Y:S01]  /*e650*/  SHF.R.S32.HI R11, RZ, 0x1f, R3.reuse ;  /* 0x0000001fff0b7819 */ /* 0x100fe20000011403 */
[----:B------:R-:W-:Y:S01]  /*e660*/  UIADD3 UR5, UR7, UR5, URZ ;  /* 0x0000000507057290 */ /* 0x000fe2000fffe03f */
[----:B------:R-:W-:Y:S01]  /*e670*/  ISETP.GE.AND P0, PT, R187, UR10, PT ;  /* 0x0000000abb007c0c */ /* 0x000fe2000bf06270 */
[----:B------:R-:W-:Y:S01]  /*e680*/  IMAD.U32 R8, RZ, RZ, UR6 ;  /* 0x00000006ff087e24 */ /* 0x000fe2000f8e00ff */
[----:B------:R-:W5:Y:S01]  /*e690*/  LD.E.128 R116, desc[UR46][R118.64] ;  /* 0x0000002e76747980 */ /* 0x000f62000c101d00 */
[----:B------:R-:W-:Y:S01]  /*e6a0*/  IMAD.U32 R9, RZ, RZ, UR7 ;  /* 0x00000007ff097e24 */ /* 0x000fe2000f8e00ff */
[----:B------:R-:W-:Y:S01]  /*e6b0*/  ULDC.64 UR6, c[0x0][0xae0] ;  /* 0x0002b80000067ab9 */ /* 0x000fe20000000a00 */
[----:B------:R-:W-:Y:S01]  /*e6c0*/  IMAD.MOV R13, RZ, RZ, -R3 ;  /* 0x000000ffff0d7224 */ /* 0x000fe200078e0a03 */
[----:B------:R-:W-:Y:S01]  /*e6d0*/  SEL R0, RZ, 0xffffffff, P0 ;  /* 0xffffffffff007807 */ /* 0x000fe20000000000 */
[----:B------:R-:W-:Y:S01]  /*e6e0*/  IMAD R12, R11, UR6, RZ ;  /* 0x000000060b0c7c24 */ /* 0x000fe2000f8e02ff */
[----:B------:R-:W-:Y:S01]  /*e6f0*/  @!PT LDS RZ, [RZ] ;  /* 0x00000000fffff984 */ /* 0x000fe20000000800 */
[----:B------:R-:W-:Y:S01]  /*e700*/  @!PT LDS RZ, [RZ] ;  /* 0x00000000fffff984 */ /* 0x000fe20000000800 */
[----:B------:R-:W-:Y:S01]  /*e710*/  @!PT LDS RZ, [RZ] ;  /* 0x00000000fffff984 */ /* 0x000fe20000000800 */
[----:B------:R-:W-:Y:S01]  /*e720*/  @!PT LDS RZ, [RZ] ;  /* 0x00000000fffff984 */ /* 0x000fe20000000800 */
[----:B------:R1:W-:Y:S06]  /*e730*/  MEMBAR.ALL.CTA ;  /* 0x0000000000007992 */ /* 0x0003ec0000008000 */
[----:B-1----:R-:W1:Y:S01]  /*e740*/  FENCE.VIEW.ASYNC.S ;  /* 0x00000000000073c6 */ /* 0x002e620000000000 */
[----:B------:R-:W-:Y:S01]  /*e750*/  IMAD R11, R15, R13, R14 ;  /* 0x0000000d0f0b7224 */ /* 0x000fe200078e020e */
[----:B------:R-:W-:Y:S01]  /*e760*/  ISETP.GE.AND P0, PT, R214, UR10, PT ;  /* 0x0000000ad6007c0c */ /* 0x000fe2000bf06270 */
[----:B------:R-:W-:Y:S01]  /*e770*/  IMAD.U32 R9, RZ, RZ, UR5 ;  /* 0x00000005ff097e24 */ /* 0x000fe2000f8e00ff */
[----:B------:R-:W-:Y:S01]  /*e780*/  ULDC UR8, c[0x0][0xa88] ;  /* 0x0002a20000087ab9 */ /* 0x000fe20000000800 */
[----:B0-----:R-:W-:Y:S01]  /*e790*/  IMAD.SHL.U32 R21, R0, 0x20, RZ ;  /* 0x0000002000157824 */ /* 0x001fe200078e00ff */
[----:B------:R-:W-:Y:S01]  /*e7a0*/  SHF.R.S32.HI R0, RZ, 0x1f, R11 ;  /* 0x0000001fff007819 */ /* 0x000fe2000001140b */
[C---:B------:R-:W-:Y:S01]  /*e7b0*/  IMAD R13, R3.reuse, UR7, R12 ;  /* 0x00000007030d7c24 */ /* 0x040fe2000f8e020c */
[----:B------:R-:W-:Y:S01]  /*e7c0*/  UIADD3 UR5, UR43, 0x28c20, URZ ;  /* 0x00028c202b057890 */ /* 0x000fe2000fffe03f */
[----:B------:R-:W-:Y:S01]  /*e7d0*/  IMAD.WIDE.U32 R8, R3, UR6, R8 ;  /* 0x0000000603087c25 */ /* 0x000fe2000f8e0008 */
[----:B------:R-:W-:Y:S01]  /*e7e0*/  ULDC.64 UR6, c[0x0][0xad8] ;  /* 0x0002b60000067ab9 */ /* 0x000fe20000000a00 */
[----:B------:R-:W-:Y:S01]  /*e7f0*/  SEL R3, RZ, 0x40, P0 ;  /* 0x00000040ff037807 */ /* 0x000fe20000000000 */
[----:B------:R-:W-:Y:S01]  /*e800*/  UPRMT UR5, URZ, 0x654, UR5 ;  /* 0x000006543f057896 */ /* 0x000fe20008000005 */
[----:B------:R-:W-:Y:S01]  /*e810*/  IMAD.IADD R9, R9, 0x1, R13 ;  /* 0x0000000109097824 */ /* 0x000fe200078e020d */
[----:B------:R-:W-:Y:S01]  /*e820*/  ISETP.GE.AND P0, PT, R213, UR10, PT ;  /* 0x0000000ad5007c0c */ /* 0x000fe2000bf06270 */
[----:B------:R-:W-:Y:S01]  /*e830*/  IMAD R0, R0, UR6, RZ ;  /* 0x0000000600007c24 */ /* 0x000fe2000f8e02ff */
[----:B------:R-:W-:Y:S01]  /*e840*/  LOP3.LUT R10, R21, 0x20, R10, 0xe2, !PT ;  /* 0x00000020150a7812 */ /* 0x000fe200078ee20a */
[----:B------:R-:W-:Y:S01]  /*e850*/  VIADD R28, R211, UR40 ;  /* 0x00000028d31c7c36 */ /* 0x000fe20008000000 */
[----:B------:R-:W-:Y:S01]  /*e860*/  BSSY B1, `(.L_x_5024) ;  /* 0x000002f000017945 */ /* 0x000fe20003800000 */
[----:B------:R-:W-:Y:S01]  /*e870*/  IMAD R29, R15, UR8, RZ ;  /* 0x000000080f1d7c24 */ /* 0x000fe2000f8e02ff */
[----:B------:R-:W-:Y:S01]  /*e880*/  LOP3.LUT R3, R10, R3, RZ, 0xfc, !PT ;  /* 0x000000030a037212 */ /* 0x000fe200078efcff */
[C---:B------:R-:W-:Y:S01]  /*e890*/  IMAD R13, R11.reuse, UR7, R0 ;  /* 0x000000070b0d7c24 */ /* 0x040fe2000f8e0200 */
[----:B------:R-:W-:Y:S01]  /*e8a0*/  SEL R0, RZ, 0x80, P0 ;  /* 0x00000080ff007807 */ /* 0x000fe20000000000 */
[----:B------:R-:W-:Y:S01]  /*e8b0*/  IMAD.WIDE.U32 R8, R11, UR6, R8 ;  /* 0x000000060b087c25 */ /* 0x000fe2000f8e0008 */
[----:B------:R-:W-:Y:S01]  /*e8c0*/  ISETP.GE.AND P0, PT, R28, R29, PT ;  /* 0x0000001d1c00720c */ /* 0x000fe20003f06270 */
[----:B------:R-:W-:Y:S01]  /*e8d0*/  ULDC.64 UR6, c[0x0][0xa80] ;  /* 0x0002a00000067ab9 */ /* 0x000fe20000000a00 */
[----:B-1----:R-:W-:Y:S01]  /*e8e0*/  SYNCS.ARRIVE.TRANS64.RED.A1T0 RZ, [UR5], RZ ;  /* 0x000000ffffff79a7 */ /* 0x002fe20008100405 */
[----:B------:R-:W-:Y:S01]  /*e8f0*/  IMAD.IADD R9, R9, 0x1, R13 ;  /* 0x0000000109097824 */ /* 0x000fe200078e020d */
[----:B------:R-:W-:-:S02]  /*e900*/  LEA R26, P1, R8, UR6, 0x1 ;  /* 0x00000006081a7c11 */ /* 0x000fc4000f8208ff */
[----:B------:R-:W-:Y:S02]  /*e910*/  LOP3.LUT R0, R3, R0, RZ, 0xfc, !PT ;  /* 0x0000000003007212 */ /* 0x000fe400078efcff */
[----:B------:R-:W-:Y:S01]  /*e920*/  LEA.HI.X R27, R8, UR7, R9, 0x1, P1 ;  /* 0x00000007081b7c11 */ /* 0x000fe200088f0c09 */
[----:B------:R0:W1:Y:S04]  /*e930*/  SHFL.IDX PT, R10, R26, RZ, 0x181f ;  /* 0x00181fff1a0a7589 */ /* 0x00006800000e0000 */
[----:B------:R0:W2:Y:S01]  /*e940*/  SHFL.IDX PT, R11, R27, RZ, 0x181f ;  /* 0x00181fff1b0b7589 */ /* 0x0000a200000e0000 */
        /* <DEDUP_REMOVED lines=22> */
[-C--:B--2---:R-:W-:Y:S02]  /*eab0*/  @!P1 LEA R12, P6, R187, R10.reuse, 0x1 ;  /* 0x0000000abb0c9211 */ /* 0x084fe400078c08ff */
        /* <DEDUP_REMOVED lines=9> */
.L_x_5025:
[----:B------:R-:W-:Y:S05]  /*eb50*/  BSYNC B1 ;  /* 0x0000000000017941 */ /* 0x000fea0003800000 */
.L_x_5024:
[----:B---3-5:R-:W-:Y:S01]  /*eb60*/  VIADD R4, R28, 0x20 ;  /* 0x000000201c047836 */ /* 0x028fe20000000000 */
[----:B------:R4:W3:Y:S04]  /*eb70*/  SHFL.IDX PT, R7, R27, 0x1, 0x181f ;  /* 0x00381f001b077f89 */ /* 0x0008e800000e0000 */
        /* <DEDUP_REMOVED lines=19> */
[-C--:B------:R-:W-:Y:S02]  /*ecb0*/  @!P2 LEA.HI.X R13, R189, R7.reuse, R221, 0x1, P5 ;  /* 0x00000007bd0da211 */ /* 0x080fe400028f0cdd */
[CC--:B------:R-:W-:Y:S02]  /*ecc0*/  @!P0 LEA R14, P3, R187.reuse, R6.reuse, 0x1 ;  /* 0x00000006bb0e8211 */ /* 0x0c0fe400078608ff */
[-C--:B0-----:R-:W-:Y:S01]  /*ecd0*/  @!P1 LEA R4, P6, R188, R6.reuse, 0x1 ;  /* 0x00000006bc049211 */ /* 0x081fe200078c08ff */
[----:B------:R4:W-:Y:S01]  /*ece0*/  @!P2 ST.E.128 desc[UR46][R12.64], R64 ;  /* 0x000000400c00a985 */ /* 0x0009e2000c101d2e */
[----:B------:R-:W-:Y:S02]  /*ecf0*/  @P4 LEA R20, P5, R214, R6, 0x1 ;  /* 0x00000006d6144211 */ /* 0x000fe400078a08ff */
[-C--:B------:R-:W-:Y:S02]  /*ed00*/  @!P1 LEA.HI.X R5, R188, R7.reuse, R220, 0x1, P6 ;  /* 0x00000007bc059211 */ /* 0x080fe400030f0cdc */
[----:B------:R-:W-:-:S02]  /*ed10*/  @!P0 LEA.HI.X R15, R187, R7, R219, 0x1, P3 ;  /* 0x00000007bb0f8211 */ /* 0x000fc400018f0cdb */
        /* <DEDUP_REMOVED lines=10> */
.L_x_5022:
[----:B------:R-:W0:Y:S01]  /*edc0*/  LDC R10, c[0x0][0xbe8] ;  /* 0x0002fa00ff0a7b82 */ /* 0x000e220000000800 */
[----:B------:R-:W-:Y:S01]  /*edd0*/  ISETP.GE.AND P2, PT, R216, 0x40, PT ;  /* 0x00000040d800780c */ /* 0x000fe20003f46270 */
[----:B------:R-:W-:Y:S01]  /*ede0*/  ULDC UR12, c[0x0][0xac8] ;  /* 0x0002b200000c7ab9 */ /* 0x000fe20000000800 */
[----:B------:R-:W-:Y:S01]  /*edf0*/  IMAD R0, R210, 0x20, R211 ;  /* 0x00000020d2007824 */ /* 0x000fe200078e02d3 */
[----:B------:R-:W-:Y:S01]  /*ee00*/  ISETP.GE.AND P4, PT, R184, UR12, PT ;  /* 0x0000000cb8007c0c */ /* 0x000fe2000bf86270 */
[----:B------:R-:W-:Y:S01]  /*ee10*/  USHF.R.S32.HI UR8, URZ, 0x1f, UR39 ;  /* 0x0000001f3f087899 */ /* 0x000fe20008011427 */
[----:B------:R-:W-:Y:S01]  /*ee20*/  ISETP.GE.AND P3, PT, R191, UR12, PT ;  /* 0x0000000cbf007c0c */ /* 0x000fe2000bf66270 */
[----:B------:R-:W-:Y:S01]  /*ee30*/  USHF.R.S32.HI UR9, URZ, 0x1f, UR42 ;  /* 0x0000001f3f097899 */ /* 0x000fe2000801142a */
[----:B------:R-:W-:Y:S01]  /*ee40*/  BSSY B1, `(.L_x_5027) ;  /* 0x0000031000017945 */ /* 0x000fe20003800000 */
[----:B------:R-:W-:Y:S01]  /*ee50*/  ISETP.GE.AND P1, PT, R190, UR12, PT ;  /* 0x0000000cbe007c0c */ /* 0x000fe2000bf26270 */
[----:B------:R-:W-:Y:S01]  /*ee60*/  VIADD R8, R0, UR40 ;  /* 0x0000002800087c36 */ /* 0x000fe20008000000 */
[----:B------:R-:W-:-:S02]  /*ee70*/  SEL R12, RZ, 0x1, P4 ;  /* 0x00000001ff0c7807 */ /* 0x000fc40002000000 */
[----:B------:R-:W-:Y:S02]  /*ee80*/  SEL R13, RZ, 0xffffffff, P3 ;  /* 0xffffffffff0d7807 */ /* 0x000fe40001800000 */
        /* <DEDUP_REMOVED lines=14> */
[----:B------:R-:W-:Y:S01]  /*ef70*/  IMAD.MOV.U32 R4, RZ, RZ, R6 ;  /* 0x000000ffff047224 */ /* 0x000fe200078e0006 */
[----:B------:R-:W-:Y:S02]  /*ef80*/  UIMAD UR5, UR8, UR10, URZ ;  /* 0x0000000a080572a4 */ /* 0x000fe4000f8e023f */
[----:B------:R-:W-:Y:S02]  /*ef90*/  UIMAD.WIDE.U32 UR6, UR39, UR10, URZ ;  /* 0x0000000a270672a5 */ /* 0x000fe4000f8e003f */
[----:B------:R-:W-:-:S03]  /*efa0*/  UIMAD UR5, UR39, UR11, UR5 ;  /* 0x0000000b270572a4 */ /* 0x000fc6000f8e0205 */
[----:B------:R-:W-:Y:S01]  /*efb0*/  ULDC.64 UR10, c[0x0][0xb98] ;  /* 0x0002e600000a7ab9 */ /* 0x000fe20000000a00 */
[----:B------:R-:W-:Y:S02]  /*efc0*/  UIADD3 UR7, UR7, UR5, URZ ;  /* 0x0000000507077290 */ /* 0x000fe4000fffe03f */
[----:B------:R-:W2:Y:S01]  /*efd0*/  @P2 LDC R3, c[0x0][0xbec] ;  /* 0x0002fb00ff032b82 */ /* 0x000ea20000000800 */
[----:B------:R-:W-:Y:S02]  /*efe0*/  UIMAD UR5, UR9, UR10, URZ ;  /* 0x0000000a090572a4 */ /* 0x000fe4000f8e023f */
[----:B------:R-:W-:Y:S02]  /*eff0*/  UIMAD.WIDE.U32 UR6, UR42, UR10, UR6 ;  /* 0x0000000a2a0672a5 */ /* 0x000fe4000f8e0006 */
[----:B------:R-:W-:-:S03]  /*f000*/  UIMAD UR5, UR42, UR11, UR5 ;  /* 0x0000000b2a0572a4 */ /* 0x000fc6000f8e0205 */
[----:B------:R-:W3:Y:S01]  /*f010*/  @P2 LDC R7, c[0x0][0xbf0] ;  /* 0x0002fc00ff072b82 */ /* 0x000ee20000000800 */
        /* <DEDUP_REMOVED lines=19> */
.L_x_5028:
[----:B------:R-:W-:Y:S05]  /*f150*/  BSYNC B1 ;  /* 0x0000000000017941 */ /* 0x000fea0003800000 */
.L_x_5027:
[----:B------:R-:W-:Y:S01]  /*f160*/  SEL R0, RZ, 0xffffffff, P1 ;  /* 0xffffffffff007807 */ /* 0x000fe20000800000 */
[----:B------:R-:W-:Y:S01]  /*f170*/  ULDC.64 UR10, c[0x0][0xae8] ;  /* 0x0002ba00000a7ab9 */ /* 0x000fe20000000a00 */
[----:B------:R-:W-:Y:S01]  /*f180*/  IMAD.SHL.U32 R13, R13, 0x2, RZ ;  /* 0x000000020d0d7824 */ /* 0x000fe200078e00ff */
[----:B------:R-:W-:Y:S01]  /*f190*/  UIMAD UR5, UR8, UR10, URZ ;  /* 0x0000000a080572a4 */ /* 0x000fe2000f8e023f */
[----:B------:R-:W-:Y:S01]  /*f1a0*/  ISETP.GE.AND P1, PT, R189, UR12, PT ;  /* 0x0000000cbd007c0c */ /* 0x000fe2000bf26270 */
[----:B------:R-:W-:Y:S01]  /*f1b0*/  IMAD.SHL.U32 R5, R0, 0x4, RZ ;  /* 0x0000000400057824 */ /* 0x000fe200078e00ff */
[----:B------:R-:W-:Y:S01]  /*f1c0*/  UIMAD.WIDE.U32 UR6, UR39, UR10, URZ ;  /* 0x0000000a270672a5 */ /* 0x000fe2000f8e003f */
[----:B0-----:R-:W-:Y:S01]  /*f1d0*/  @P0 IMAD.HI.U32 R0, R8, R9, RZ ;  /* 0x0000000908000227 */ /* 0x001fe200078e00ff */
[----:B------:R-:W-:Y:S01]  /*f1e0*/  UIMAD UR5, UR39, UR11, UR5 ;  /* 0x0000000b270572a4 */ /* 0x000fe2000f8e0205 */
[----:B------:R-:W-:Y:S01]  /*f1f0*/  LOP3.LUT R12, R13, 0x2, R12, 0xe2, !PT ;  /* 0x000000020d0c7812 */ /* 0x000fe200078ee20c */
[----:B------:R-:W-:Y:S01]  /*f200*/  BSSY B1, `(.L_x_5029) ;  /* 0x0000055000017945 */ /* 0x000fe20003800000 */
[----:B--2---:R-:W-:Y:S01]  /*f210*/  IMAD.MOV.U32 R3, RZ, RZ, R8 ;  /* 0x000000ffff037224 */ /* 0x004fe200078e0008 */
[----:B-1----:R-:W-:Y:S01]  /*f220*/  @P0 SHF.R.U32.HI R3, RZ, R11, R0 ;  /* 0x0000000bff030219 */ /* 0x002fe20000011600 */
[----:B------:R-:W-:Y:S01]  /*f230*/  ULDC.64 UR10, c[0x0][0xaf0] ;  /* 0x0002bc00000a7ab9 */ /* 0x000fe20000000a00 */
[----:B------:R-:W-:Y:S01]  /*f240*/  SEL R0, RZ, 0xffffffff, P1 ;  /* 0xffffffffff007807 */ /* 0x000fe20000800000 */
[----:B------:R-:W-:Y:S01]  /*f250*/  UIADD3 UR7, UR7, UR5, URZ ;  /* 0x0000000507077290 */ /* 0x000fe2000fffe03f */
[----:B------:R-:W-:Y:S01]  /*f260*/  LOP3.LUT R12, R5, 0x4, R12, 0xe2, !PT ;  /* 0x00000004050c7812 */ /* 0x000fe200078ee20c */
[----:B------:R-:W-:Y:S01]  /*f270*/  UIMAD UR5, UR9, UR10, URZ ;  /* 0x0000000a090572a4 */ /* 0x000fe2000f8e023f */
[----:B------:R-:W-:Y:S01]  /*f280*/  ISETP.GE.AND P1, PT, R188, UR12, PT ;  /* 0x0000000cbc007c0c */ /* 0x000fe2000bf26270 */
[----:B------:R-:W-:Y:S01]  /*f290*/  UIMAD.WIDE.U32 UR6, UR42, UR10, UR6 ;  /* 0x0000000a2a0672a5 */ /* 0x000fe2000f8e0006 */
[----:B------:R-:W-:Y:S01]  /*f2a0*/  IMAD.SHL.U32 R5, R0, 0x8, RZ ;  /* 0x0000000800057824 */ /* 0x000fe200078e00ff */
[----:B------:R-:W-:Y:S01]  /*f2b0*/  UIMAD UR5, UR42, UR11, UR5 ;  /* 0x0000000b2a0572a4 */ /* 0x000fe2000f8e0205 */
[--C-:B------:R-:W-:Y:S01]  /*f2c0*/  SHF.R.S32.HI R0, RZ, 0x1f, R3.reuse ;  /* 0x0000001fff007819 */ /* 0x100fe20000011403 */
[----:B------:R-:W-:Y:S01]  /*f2d0*/  IMAD.MOV R7, RZ, RZ, -R3 ;  /* 0x000000ffff077224 */ /* 0x000fe200078e0a03 */
[----:B------:R-:W-:Y:S01]  /*f2e0*/  ISETP.GE.AND P0, PT, R187, UR12, PT ;  /* 0x0000000cbb007c0c */ /* 0x000fe2000bf06270 */
[----:B------:R-:W-:Y:S01]  /*f2f0*/  UIADD3 UR5, UR7, UR5, URZ ;  /* 0x0000000507057290 */ /* 0x000fe2000fffe03f */
[----:B------:R-:W-:Y:S01]  /*f300*/  LOP3.LUT R12, R5, 0x8, R12, 0xe2, !PT ;  /* 0x00000008050c7812 */ /* 0x000fe200078ee20c */
[----:B------:R-:W-:Y:S01]  /*f310*/  IMAD.U32 R4, RZ, RZ, UR6 ;  /* 0x00000006ff047e24 */ /* 0x000fe2000f8e00ff */
[----:B------:R-:W-:Y:S01]  /*f320*/  SEL R6, RZ, 0xffffffff, P1 ;  /* 0xffffffffff067807 */ /* 0x000fe20000800000 */
[----:B------:R-:W-:Y:S01]  /*f330*/  IMAD.U32 R5, RZ, RZ, UR7 ;  /* 0x00000007ff057e24 */ /* 0x000fe2000f8e00ff */
[----:B------:R-:W-:Y:S01]  /*f340*/  ULDC.64 UR6, c[0x0][0xae0] ;  /* 0x0002b80000067ab9 */ /* 0x000fe20000000a00 */
[----:B------:R-:W-:Y:S01]  /*f350*/  IMAD R7, R10, R7, R8 ;  /* 0x000000070a077224 */ /* 0x000fe200078e0208 */
[----:B------:R-:W-:Y:S01]  /*f360*/  SEL R8, RZ, 0xffffffff, P0 ;  /* 0xffffffffff087807 */ /* 0x000fe20000000000 */
[----:B------:R-:W-:Y:S01]  /*f370*/  IMAD R0, R0, UR6, RZ ;  /* 0x0000000600007c24 */ /* 0x000fe2000f8e02ff */
[----:B------:R-:W-:Y:S01]  /*f380*/  ISETP.GE.AND P0, PT, R214, UR12, PT ;  /* 0x0000000cd6007c0c */ /* 0x000fe2000bf06270 */
[----:B------:R-:W-:Y:S01]  /*f390*/  IMAD.U32 R5, RZ, RZ, UR5 ;  /* 0x00000005ff057e24 */ /* 0x000fe2000f8e00ff */
[----:B------:R-:W-:Y:S01]  /*f3a0*/  ULDC UR5, c[0x0][0xa88] ;  /* 0x0002a20000057ab9 */ /* 0x000fe20000000800 */
[----:B------:R-:W-:Y:S01]  /*f3b0*/  IMAD.SHL.U32 R11, R6, 0x10, RZ ;  /* 0x00000010060b7824 */ /* 0x000fe200078e00ff */
[----:B------:R-:W-:Y:S01]  /*f3c0*/  ISETP.GE.AND P2, PT, R213, UR12, PT ;  /* 0x0000000cd5007c0c */ /* 0x000fe2000bf46270 */
[C---:B------:R-:W-:Y:S01]  /*f3d0*/  IMAD R9, R3.reuse, UR7, R0 ;  /* 0x0000000703097c24 */ /* 0x040fe2000f8e0200 */
[----:B------:R-:W-:Y:S01]  /*f3e0*/  SHF.R.S32.HI R0, RZ, 0x1f, R7 ;  /* 0x0000001fff007819 */ /* 0x000fe20000011407 */
[----:B------:R-:W-:Y:S01]  /*f3f0*/  IMAD.WIDE.U32 R4, R3, UR6, R4 ;  /* 0x0000000603047c25 */ /* 0x000fe2000f8e0004 */
[----:B------:R-:W-:Y:S01]  /*f400*/  ULDC.64 UR6, c[0x0][0xad8] ;  /* 0x0002b60000067ab9 */ /* 0x000fe20000000a00 */
[----:B------:R-:W-:-:S02]  /*f410*/  LOP3.LUT R12, R11, 0x10, R12, 0xe2, !PT ;  /* 0x000000100b0c7812 */ /* 0x000fc400078ee20c */
[----:B------:R-:W-:Y:S02]  /*f420*/  IMAD.SHL.U32 R3, R8, 0x20, RZ ;  /* 0x0000002008037824 */ /* 0x000fe400078e00ff */
[----:B------:R-:W-:Y:S02]  /*f430*/  IMAD R0, R0, UR6, RZ ;  /* 0x0000000600007c24 */ /* 0x000fe4000f8e02ff */
[----:B------:R-:W-:Y:S01]  /*f440*/  IMAD.IADD R5, R5, 0x1, R9 ;  /* 0x0000000105057824 */ /* 0x000fe200078e0209 */
[----:B------:R-:W-:Y:S01]  /*f450*/  LOP3.LUT R12, R3, 0x20, R12, 0xe2, !PT ;  /* 0x00000020030c7812 */ /* 0x000fe200078ee20c */
[----:B------:R-:W-:Y:S02]  /*f460*/  VIADD R26, R211, UR40 ;  /* 0x00000028d31a7c36 */ /* 0x000fe40008000000 */
[----:B------:R-:W-:Y:S02]  /*f470*/  IMAD R25, R10, UR5, RZ ;  /* 0x000000050a197c24 */ /* 0x000fe4000f8e02ff */
[C---:B------:R-:W-:Y:S01]  /*f480*/  IMAD R3, R7.reuse, UR7, R0 ;  /* 0x0000000707037c24 */ /* 0x040fe2000f8e0200 */
[----:B------:R-:W-:Y:S01]  /*f490*/  SEL R0, RZ, 0x80, P2 ;  /* 0x00000080ff007807 */ /* 0x000fe20001000000 */
[----:B------:R-:W-:Y:S01]  /*f4a0*/  IMAD.WIDE.U32 R4, R7, UR6, R4 ;  /* 0x0000000607047c25 */ /* 0x000fe2000f8e0004 */
[----:B------:R-:W-:Y:S01]  /*f4b0*/  SEL R7, RZ, 0x40, P0 ;  /* 0x00000040ff077807 */ /* 0x000fe20000000000 */
[----:B------:R-:W-:Y:S01]  /*f4c0*/  ULDC.64 UR6, c[0x0][0xa80] ;  /* 0x0002a00000067ab9 */ /* 0x000fe20000000a00 */
[----:B------:R-:W-:Y:S01]  /*f4d0*/  ISETP.GE.AND P0, PT, R26, R25, PT ;  /* 0x000000191a00720c */ /* 0x000fe20003f06270 */
[----:B------:R-:W-:Y:S01]  /*f4e0*/  IMAD.IADD R3, R5, 0x1, R3 ;  /* 0x0000000105037824 */ /* 0x000fe200078e0203 */
[----:B------:R-:W-:-:S02]  /*f4f0*/  LEA R20, P1, R4, UR6, 0x1 ;  /* 0x0000000604147c11 */ /* 0x000fc4000f8208ff */
[----:B------:R-:W-:Y:S02]  /*f500*/  LOP3.LUT R21, R12, R7, RZ, 0xfc, !PT ;  /* 0x000000070c157212 */ /* 0x000fe400078efcff */
[----:B------:R-:W-:Y:S01]  /*f510*/  LEA.HI.X R3, R4, UR7, R3, 0x1, P1 ;  /* 0x0000000704037c11 */ /* 0x000fe200088f0c03 */
[----:B------:R0:W1:Y:S01]  /*f520*/  SHFL.IDX PT, R6, R20, RZ, 0x181f ;  /* 0x00181fff14067589 */ /* 0x00006200000e0000 */
[----:B------:R-:W-:-:S03]  /*f530*/  LOP3.LUT R24, R21, R0, RZ, 0xfc, !PT ;  /* 0x0000000015187212 */ /* 0x000fc600078efcff */
        /* <DEDUP_REMOVED lines=33> */
.L_x_5030:
[----:B------:R-:W-:Y:S05]  /*f750*/  BSYNC B1 ;  /* 0x0000000000017941 */ /* 0x000fea0003800000 */
.L_x_5029:
        /* <DEDUP_REMOVED lines=26> */
[-C--:B0-----:R-:W-:Y:S02]  /*f900*/  @P1 LEA R20, P4, R214, R6.reuse, 0x1 ;  /* 0x00000006d6141211 */ /* 0x081fe400078808ff */
        /* <DEDUP_REMOVED lines=9> */
.L_x_5026:
[----:B------:R-:W-:Y:S05]  /*f9a0*/  BSYNC B0 ;  /* 0x0000000000007941 */ /* 0x000fea0003800000 */
.L_x_5021:
[----:B------:R-:W-:Y:S02]  /*f9b0*/  ULDC UR5, c[0x0][0xc38] ;  /* 0x00030e0000057ab9 */ /* 0x000fe40000000800 */
[----:B------:R-:W-:-:S06]  /*f9c0*/  UISETP.GE.AND UP0, UPT, UR4, UR5, UPT ;  /* 0x000000050400728c */ /* 0x000fcc000bf06270 */
[----:B------:R-:W-:-:S13]  /*f9d0*/  PLOP3.LUT P0, PT, PT, PT, UP0, 0x80, 0x0 ;  /* 0x000000000000781c */ /* 0x000fda0003f0f008 */
[----:B------:R-:W-:Y:S05]  /*f9e0*/  @!P0 BRA `(.L_x_5031) ;  /* 0xffffff1400848947 */ /* 0x000fea000383ffff */
[----:B------:R-:W-:Y:S05]  /*f9f0*/  EXIT ;  /* 0x000000000000794d */ /* 0x000fea0003800000 */
.L_x_4925:
[----:B------:R-:W-:-:S08]  /*fa00*/  NOP ;  /* 0x0000000000007918 */ /* 0x000fd00000000000 */
[----:B------:R-:W0:-:S00]  /*fa10*/  USETMAXREG.DEALLOC.CTAPOOL 0x18 ;  /* 0x00000018000079c8 */ /* 0x000e0000080e0500 */
        /* <DEDUP_REMOVED lines=12> */
[----:B------:R1:W-:Y:S07]  /*fae0*/  STL [R1], R2 ;  /* 0x0000000201007387 */ /* 0x0003ee0000100800 */
[----:B------:R-:W-:Y:S05]  /*faf0*/  @P0 BRA `(.L_x_5032) ;  /* 0x0000005000d80947 */ /* 0x000fea0003800000 */
[----:B------:R-:W0:Y:S01]  /*fb00*/  S2UR UR5, SR_CgaCtaId ;  /* 0x00000000000579c3 */ /* 0x000e220000008800 */
[C---:B-1----:R-:W-:Y:S01]  /*fb10*/  IMAD.SHL.U32 R2, R0.reuse, 0x8, RZ ;  /* 0x0000000800027824 */ /* 0x042fe200078e00ff */
[----:B------:R-:W-:Y:S01]  /*fb20*/  LOP3.LUT R5, R0, 0x7f, RZ, 0xc0, !PT ;  /* 0x0000007f00057812 */ /* 0x000fe200078ec0ff */
[----:B------:R-:W-:Y:S01]  /*fb30*/  UMOV UR4, 0x400 ;  /* 0x0000040000047882 */ /* 0x000fe20000000000 */
[----:B------:R-:W-:Y:S01]  /*fb40*/  IMAD.MOV.U32 R18, RZ, RZ, RZ ;  /* 0x000000ffff127224 */ /* 0x000fe200078e00ff */
[----:B------:R-:W-:Y:S01]  /*fb50*/  ULDC UR42, c[0x0][0xc] ;  /* 0x00000300002a7ab9 */ /* 0x000fe20000000800 */
[----:B------:R-:W-:Y:S01]  /*fb60*/  LOP3.LUT R3, R2, 0x1f8, RZ, 0xc0, !PT ;  /* 0x000001f802037812 */ /* 0x000fe200078ec0ff */
[----:B------:R-:W-:Y:S01]  /*fb70*/  IMAD.U32 R2, RZ, RZ, UR6 ;  /* 0x00000006ff027e24 */ /* 0x000fe2000f8e00ff */
[----:B------:R-:W-:Y:S02]  /*fb80*/  ULDC.64 UR44, c[0x0][0x198] ;  /* 0x00006600002c7ab9 */ /* 0x000fe40000000a00 */
[----:B------:R-:W-:Y:S01]  /*fb90*/  LOP3.LUT R4, R3, 0x38, R0, 0x78, !PT ;  /* 0x0000003803047812 */ /* 0x000fe200078e7800 */
[----:B------:R-:W-:Y:S01]  /*fba0*/  IMAD.SHL.U32 R3, R5, 0x8, RZ ;  /* 0x0000000805037824 */ /* 0x000fe200078e00ff */
[----:B------:R-:W-:-:S04]  /*fbb0*/  SHF.R.U32.HI R5, RZ, 0x3, R5 ;  /* 0x00000003ff057819 */ /* 0x000fc80000011605 */
[----:B------:R-:W-:Y:S01]  /*fbc0*/  LOP3.LUT R4, R4, 0x200, R3, 0xf8, !PT ;  /* 0x0000020004047812 */ /* 0x000fe200078ef803 */
[----:B------:R-:W-:-:S05]  /*fbd0*/  IMAD.SHL.U32 R3, R0, 0x10, RZ ;  /* 0x0000001000037824 */ /* 0x000fca00078e00ff */
[----:B------:R-:W-:Y:S01]  /*fbe0*/  LOP3.LUT R0, R5, 0x70, R3, 0xf8, !PT ;  /* 0x0000007005007812 */ /* 0x000fe200078ef803 */
[----:B------:R-:W-:Y:S01]  /*fbf0*/  IMAD.MOV.U32 R0, RZ, RZ, 0x1 ;  /* 0x00000001ff007424 */ /* 0x000fe200078e00ff */
[----:B0-----:R-:W-:-:S06]  /*fc00*/  ULEA UR4, UR5, UR4, 0x18 ;  /* 0x0000000405047291 */ /* 0x001fcc000f8ec03f */
[----:B------:R-:W-:-:S04]  /*fc10*/  IMAD.U32 R17, RZ, RZ, UR4 ;  /* 0x00000004ff117e24 */ /* 0x000fc8000f8e00ff */
[----:B------:R-:W-:-:S05]  /*fc20*/  IMAD R3, R4, 0x2, R17 ;  /* 0x0000000204037824 */ /* 0x000fca00078e0211 */
[----:B------:R0:W-:Y:S04]  /*fc30*/  STL [R1+0x1c], R3 ;  /* 0x00001c0301007387 */ /* 0x0001e80000100800 */
[----:B------:R0:W-:Y:S04]  /*fc40*/  STL [R1+0x10], R2 ;  /* 0x0000100201007387 */ /* 0x0001e80000100800 */
[----:B------:R0:W-:Y:S04]  /*fc50*/  STL [R1+0x18], RZ ;  /* 0x000018ff01007387 */ /* 0x0001e80000100800 */
[----:B------:R0:W-:Y:S02]  /*fc60*/  STL [R1], R0 ;  /* 0x0000000001007387 */ /* 0x0001e40000100800 */
.L_x_5144:
[----:B0-2---:R-:W2:Y:S01]  /*fc70*/  LDL R0, [R1+0x10] ;  /* 0x0000100001007983 */ /* 0x005ea20000100800 */
        /* <DEDUP_REMOVED lines=13> */
[----:B-1----:R-:W-:Y:S05]  /*fd50*/  @!P0 BRA `(.L_x_5033) ;  /* 0x0000000000208947 */ /* 0x002fea0003800000 */
        /* <DEDUP_REMOVED lines=8> */
.L_x_5033:
[----:B------:R-:W-:Y:S01]  /*fde0*/  ULDC UR9, c[0x0][0xc54] ;  /* 0x0003150000097ab9 */ /* 0x000fe20000000800 */
[----:B------:R-:W-:Y:S01]  /*fdf0*/  UMOV UR6, UR8 ;  /* 0x0000000800067c82 */ /* 0x000fe20008000000 */
[----:B------:R-:W-:-:S11]  /*fe00*/  UISETP.NE.AND UP0, UPT, UR9, 0x1, UPT ;  /* 0x000000010900788c */ /* 0x000fd6000bf05270 */
[----:B------:R-:W-:Y:S02]  /*fe10*/  @UP0 ULDC.64 UR10, c[0x0][0xc58] ;  /* 0x00031600000a0ab9 */ /* 0x000fe40000000a00 */
[----:B------:R-:W-:-:S04]  /*fe20*/  UIMAD.WIDE.U32 UR4, UR8, UR10, URZ ;  /* 0x0000000a080472a5 */ /* 0x000fc8000f8e003f */
[----:B------:R-:W-:-:S04]  /*fe30*/  @UP0 USHF.R.U32.HI UR6, URZ, UR11, UR5 ;  /* 0x0000000b3f060299 */ /* 0x000fc80008011605 */
[----:B------:R-:W-:-:S12]  /*fe40*/  UIMAD UR4, UR6, UR9, URZ ;  /* 0x00000009060472a4 */ /* 0x000fd8000f8e023f */
.L_x_5034:
        /* <DEDUP_REMOVED lines=48> */
.L_x_5036:
[----:B------:R-:W-:-:S11]  /*10150*/  UISETP.NE.AND UP0, UPT, UR5, 0x1, UPT ;  /* 0x000000010500788c */ /* 0x000fd6000bf05270 */
[----:B------:R-:W-:Y:S02]  /*10160*/  @UP0 ULDC.64 UR12, c[0x0][0x9e8] ;  /* 0x00027a00000c0ab9 */ /* 0x000fe40000000a00 */
[----:B------:R-:W-:-:S04]  /*10170*/  UIMAD.WIDE.U32 UR8, UR10, UR12, URZ ;  /* 0x0000000c0a0872a5 */ /* 0x000fc8000f8e003f */
[----:B------:R-:W-:-:S12]  /*10180*/  @UP0 USHF.R.U32.HI UR10, URZ, UR13, UR9 ;  /* 0x0000000d3f0a0299 */ /* 0x000fd80008011609 */
.L_x_5037:
[----:B------:R-:W-:-:S04]  /*10190*/  UIMAD UR10, UR10, UR5, UR5 ;  /* 0x000000050a0a72a4 */ /* 0x000fc8000f8e0205 */
[----:B------:R-:W-:-:S04]  /*101a0*/  UISETP.LT.AND UP0, UPT, UR4, UR10, UPT ;  /* 0x0000000a0400728c */ /* 0x000fc8000bf01270 */
[----:B------:R-:W-:-:S12]  /*101b0*/  USEL UR4, UR4, UR10, UP0 ;  /* 0x0000000a04047287 */ /* 0x000fd80008000000 */
.L_x_5035:
[----:B------:R-:W-:Y:S02]  /*101c0*/  UIMAD UR12, UR15, UR7, 0x3f ;  /* 0x0000003f0f0c74a4 */ /* 0x000fe4000f8e0207 */
[----:B------:R-:W-:Y:S02]  /*101d0*/  UIADD3 UR4, UR4, 0x3f, URZ ;  /* 0x0000003f04047890 */ /* 0x000fe4000fffe03f */
[----:B------:R-:W-:Y:S02]  /*101e0*/  USHF.R.S32.HI UR13, URZ, 0x1f, UR12 ;  /* 0x0000001f3f0d7899 */ /* 0x000fe4000801140c */
[----:B------:R-:W-:Y:S01]  /*101f0*/  USHF.R.S32.HI UR10, URZ, 0x1f, UR4 ;  /* 0x0000001f3f0a7899 */ /* 0x000fe20008011404 */
[----:B------:R-:W-:Y:S01]  /*10200*/  @UP2 ULDC UR8, c[0x0][0x44c] ;  /* 0x0001130000082ab9 */ /* 0x000fe20000000800 */
[----:B------:R-:W-:Y:S02]  /*10210*/  ULEA.HI UR13, UR13, UR12, URZ, 0x6 ;  /* 0x0000000c0d0d7291 */ /* 0x000fe4000f8f303f */
[----:B------:R-:W-:-:S02]  /*10220*/  UIMAD.WIDE.U32 UR8, UR40, UR8, URZ ;  /* 0x00000008280872a5 */ /* 0x000fc4000f8e003f */
[----:B------:R-:W-:Y:S01]  /*10230*/  ULEA.HI UR10, UR10, UR4, URZ, 0x6 ;  /* 0x000000040a0a7291 */ /* 0x000fe2000f8f303f */
[----:B------:R-:W-:Y:S01]  /*10240*/  @UP2 ULDC UR14, c[0x0][0x450] ;  /* 0x00011400000e2ab9 */ /* 0x000fe20000000800 */
[----:B------:R-:W-:Y:S01]  /*10250*/  UMOV UR11, UR40 ;  /* 0x00000028000b7c82 */ /* 0x000fe20008000000 */
[----:B------:R-:W-:Y:S02]  /*10260*/  UIMAD UR4, UR15, UR7, -UR6 ;  /* 0x000000070f0472a4 */ /* 0x000fe4000f8e0a06 */
[----:B------:R-:W-:Y:S02]  /*10270*/  USHF.R.S32.HI UR13, URZ, 0x6, UR13 ;  /* 0x000000063f0d7899 */ /* 0x000fe4000801140d */
[----:B------:R-:W-:Y:S02]  /*10280*/  USHF.R.S32.HI UR10, URZ, 0x6, UR10 ;  /* 0x000000063f0a7899 */ /* 0x000fe4000801140a */
[----:B------:R-:W-:Y:S02]  /*10290*/  @UP2 USHF.R.U32.HI UR11, URZ, UR14, UR9 ;  /* 0x0000000e3f0b2299 */ /* 0x000fe40008011609 */
[----:B------:R-:W-:-:S02]  /*102a0*/  UISETP.LT.AND UP0, UPT, UR13, UR10, UPT ;  /* 0x0000000a0d00728c */ /* 0x000fc4000bf01270 */
[----:B------:R-:W-:Y:S01]  /*102b0*/  UIADD3 UR4, UR4, UR11, URZ ;  /* 0x0000000b04047290 */ /* 0x000fe2000fffe03f */
[----:B------:R-:W-:Y:S01]  /*102c0*/  ULDC UR8, c[0x0][0x9dc] ;  /* 0x0002770000087ab9 */ /* 0x000fe20000000800 */
[----:B------:R-:W-:Y:S02]  /*102d0*/  USEL UR39, UR13, UR10, UP0 ;  /* 0x0000000a0d277287 */ /* 0x000fe40008000000 */
[----:B------:R-:W-:Y:S01]  /*102e0*/  UIADD3 UR8, UR4, -UR8, URZ ;  /* 0x8000000804087290 */ /* 0x000fe2000fffe03f */
[----:B------:R-:W-:Y:S11]  /*102f0*/  @!P1 BRA `(.L_x_5038) ;  /* 0x0000000000449947 */ /* 0x000ff60003800000 */
        /* <DEDUP_REMOVED lines=10> */
.L_x_5039:
[----:B------:R-:W-:-:S11]  /*103a0*/  UISETP.NE.AND UP0, UPT, UR5, 0x1, UPT ;  /* 0x000000010500788c */ /* 0x000fd6000bf05270 */
[----:B------:R-:W-:Y:S02]  /*103b0*/  @UP0 ULDC.64 UR10, c[0x0][0x9e8] ;  /* 0x00027a00000a0ab9 */ /* 0x000fe40000000a00 */
[----:B------:R-:W-:-:S04]  /*103c0*/  UIMAD.WIDE.U32 UR6, UR4, UR10, URZ ;  /* 0x0000000a040672a5 */ /* 0x000fc8000f8e003f */
[----:B------:R-:W-:-:S12]  /*103d0*/  @UP0 USHF.R.U32.HI UR4, URZ, UR11, UR7 ;  /* 0x0000000b3f040299 */ /* 0x000fd80008011607 */
.L_x_5040:
[----:B------:R-:W-:-:S04]  /*103e0*/  UIMAD UR4, UR4, UR5, URZ ;  /* 0x00000005040472a4 */ /* 0x000fc8000f8e023f */
[----:B------:R-:W-:-:S04]  /*103f0*/  UISETP.LT.AND UP0, UPT, UR8, UR4, UPT ;  /* 0x000000040800728c */ /* 0x000fc8000bf01270 */
[----:B------:R-:W-:-:S12]  /*10400*/  USEL UR8, UR8, UR4, !UP0 ;  /* 0x0000000408087287 */ /* 0x000fd8000c000000 */
.L_x_5038:
[----:B------:R-:W-:Y:S01]  /*10410*/  USHF.R.S32.HI UR4, URZ, 0x1f, UR8 ;  /* 0x0000001f3f047899 */ /* 0x000fe20008011408 */
[----:B------:R-:W-:Y:S03]  /*10420*/  BSSY B7, `(.L_x_5041) ;  /* 0x0000486000077945 */ /* 0x000fe60003800000 */
[----:B------:R-:W-:-:S04]  /*10430*/  ULEA.HI UR4, UR4, UR8, URZ, 0x6 ;  /* 0x0000000804047291 */ /* 0x000fc8000f8f303f */
[----:B------:R-:W-:-:S04]  /*10440*/  USHF.R.S32.HI UR4, URZ, 0x6, UR4 ;  /* 0x000000063f047899 */ /* 0x000fc80008011404 */
        /* <DEDUP_REMOVED lines=23> */
.L_x_5042:
        /* <DEDUP_REMOVED lines=20> */
.L_x_5045:
[----:B------:R-:W-:Y:S05]  /*10700*/  BSYNC B6 ;  /* 0x0000000000067941 */ /* 0x000fea0003800000 */
.L_x_5044:
        /* <DEDUP_REMOVED lines=20> */
.L_x_5048:
        /* <DEDUP_REMOVED lines=15> */
.L_x_5047:
[----:B------:R-:W-:Y:S05]  /*10940*/  BSYNC B6 ;  /* 0x0000000000067941 */ /* 0x000fea0003800000 */
.L_x_5046:
[----:B------:R-:W-:Y:S01]  /*10950*/  ULDC.64 UR4, c[0x0][0x9f8] ;  /* 0x00027e0000047ab9 */ /* 0x000fe20000000a00 */
[----:B------:R-:W-:Y:S01]  /*10960*/  IMAD.U32 R19, RZ, RZ, UR43 ;  /* 0x0000002bff137e24 */ /* 0x000fe2000f8e00ff */
[----:B------:R-:W-:-:S04]  /*10970*/  UISETP.NE.U32.AND UP0, UPT, UR4, URZ, UPT ;  /* 0x0000003f0400728c */ /* 0x000fc8000bf05070 */
        /* <DEDUP_REMOVED lines=16> */
[----:B------:R-:W-:-:S05]  /*10a80*/  P2R R5, PR, RZ, 0x2 ;  /* 0x00000002ff057803 */ /* 0x000fca0000000000 */
[----:B------:R0:W-:Y:S01]  /*10a90*/  STL [R1+0xc], R5 ;  /* 0x00000c0501007387 */ /* 0x0001e20000100800 */
[----:B--2---:R-:W-:Y:S02]  /*10aa0*/  SHF.R.S32.HI R7, RZ, 0x1f, R19 ;  /* 0x0000001fff077819 */ /* 0x004fe40000011413 */
[----:B------:R-:W-:-:S03]  /*10ab0*/  SEL R16, R19, RZ, !P1 ;  /* 0x000000ff13107207 */ /* 0x000fc60004800000 */
[----:B------:R0:W-:Y:S01]  /*10ac0*/  STL [R1+0x4], R7 ;  /* 0x0000040701007387 */ /* 0x0001e20000100800 */
[----:B------:R-:W-:Y:S05]  /*10ad0*/  BRA.DIV UR4, `(.L_x_5049) ;  /* 0x0000004a04c07947 */ /* 0x000fea000b800000 */
[----:B------:R1:W2:Y:S02]  /*10ae0*/  SHFL.IDX PT, R14, R4, RZ, 0x1f ;  /* 0x00001fff040e7589 */ /* 0x0002a400000e0000 */
.L_x_5160:
[----:B------:R-:W-:Y:S01]  /*10af0*/  PLOP3.LUT P2, PT, PT, PT, PT, 0x8, 0x0 ;  /* 0x000000000000781c */ /* 0x000fe20003f4e170 */
[----:B------:R3:W-:Y:S01]  /*10b00*/  STL [R1+0x14], R0 ;  /* 0x0000140001007387 */ /* 0x0007e20000100800 */
[----:B--2---:R-:W-:Y:S02]  /*10b10*/  ISETP.NE.AND P0, PT, R14, RZ, PT ;  /* 0x000000ff0e00720c */ /* 0x004fe40003f05270 */
[----:B-1----:R-:W-:-:S05]  /*10b20*/  P2R R4, PR, RZ, 0x4 ;  /* 0x00000004ff047803 */ /* 0x002fca0000000000 */
[----:B------:R3:W-:Y:S06]  /*10b30*/  STL [R1+0x8], R4 ;  /* 0x0000080401007387 */ /* 0x0007ec0000100800 */
[----:B------:R-:W-:Y:S05]  /*10b40*/  @P0 BRA `(.L_x_5050) ;  /* 0x0000000000f00947 */ /* 0x000fea0003800000 */
[----:B------:R-:W-:-:S03]  /*10b50*/  UMOV UR4, 0xffffffff ;  /* 0xffffffff00047882 */ /* 0x000fc60000000000 */
[----:B------:R-:W-:Y:S05]  /*10b60*/  BRA.DIV UR4, `(.L_x_5051) ;  /* 0x0000004a04bc7947 */ /* 0x000fea000b800000 */
[----:B------:R-:W-:-:S13]  /*10b70*/  ELECT P6, URZ, PT ;  /* 0x00000000003f782f */ /* 0x000fda00038c0000 */
.L_x_5163:
[----:B------:R-:W-:Y:S05]  /*10b80*/  @!P6 BRA `(.L_x_5050) ;  /* 0x0000000000e0e947 */ /* 0x000fea0003800000 */
[----:B------:R-:W-:Y:S01]  /*10b90*/  IMAD.MOV.U32 R16, RZ, RZ, R19 ;  /* 0x000000ffff107224 */ /* 0x000fe200078e0013 */
[----:B------:R-:W-:Y:S06]  /*10ba0*/  @!P1 BRA `(.L_x_5052) ;  /* 0x00000000004c9947 */ /* 0x000fec0003800000 */
[----:B------:R-:W1:Y:S01]  /*10bb0*/  LDC R6, c[0x0][0x43c] ;  /* 0x00010f00ff067b82 */ /* 0x000e620000000800 */
[----:B------:R-:W-:Y:S01]  /*10bc0*/  IMAD.MOV.U32 R8, RZ, RZ, R0 ;  /* 0x000000ffff087224 */ /* 0x000fe200078e0000 */
[----:B------:R-:W-:Y:S01]  /*10bd0*/  ULDC.64 UR4, c[0x0][0x428] ;  /* 0x00010a0000047ab9 */ /* 0x000fe20000000a00 */
[----:B-1----:R-:W-:-:S13]  /*10be0*/  ISETP.NE.AND P0, PT, R6, 0x1, PT ;  /* 0x000000010600780c */ /* 0x002fda0003f05270 */
[----:B0--3--:R-:W0:Y:S02]  /*10bf0*/  @P0 LDC.64 R4, c[0x0][0x440] ;  /* 0x00011000ff040b82 */ /* 0x009e240000000a00 */
[----:B0-----:R-:W-:-:S04]  /*10c00*/  @P0 IMAD.HI.U32 R0, R8, R4, RZ ;  /* 0x0000000408000227 */ /* 0x001fc800078e00ff */
[----:B------:R-:W-:Y:S01]  /*10c10*/  IMAD.MOV.U32 R4, RZ, RZ, R8 ;  /* 0x000000ffff047224 */ /* 0x000fe200078e0008 */
[----:B------:R-:W-:-:S04]  /*10c20*/  @P0 SHF.R.U32.HI R4, RZ, R5, R0 ;  /* 0x00000005ff040219 */ /* 0x000fc80000011600 */
[--C-:B------:R-:W-:Y:S01]  /*10c30*/  SHF.R.S32.HI R5, RZ, 0x1f, R4.reuse ;  /* 0x0000001fff057819 */ /* 0x100fe20000011404 */
[----:B------:R-:W-:-:S04]  /*10c40*/  IMAD.MOV R0, RZ, RZ, -R4 ;  /* 0x000000ffff007224 */ /* 0x000fc800078e0a04 */
[----:B------:R-:W-:Y:S02]  /*10c50*/  IMAD R8, R6, R0, R8 ;  /* 0x0000000006087224 */ /* 0x000fe400078e0208 */
[----:B------:R-:W-:Y:S02]  /*10c60*/  IMAD R0, R7, UR4, RZ ;  /* 0x0000000407007c24 */ /* 0x000fe4000f8e02ff */
[C---:B------:R-:W-:Y:S01]  /*10c70*/  IMAD.WIDE.U32 R4, R19.reuse, UR4, R4 ;  /* 0x0000000413047c25 */ /* 0x040fe2000f8e0004 */
[----:B------:R1:W-:Y:S03]  /*10c80*/  STL [R1+0x14], R8 ;  /* 0x0000140801007387 */ /* 0x0003e60000100800 */
[----:B------:R-:W-:Y:S01]  /*10c90*/  IMAD R0, R19, UR5, R0 ;  /* 0x0000000513007c24 */ /* 0x000fe2000f8e0200 */
[----:B------:R-:W-:-:S03]  /*10ca0*/  LEA R2, P0, R4, R2, 0x2 ;  /* 0x0000000204027211 */ /* 0x000fc600078010ff */
[----:B------:R-:W-:-:S05]  /*10cb0*/  IMAD.IADD R0, R5, 0x1, R0 ;  /* 0x0000000105007824 */ /* 0x000fca00078e0200 */
[----:B------:R-:W-:-:S05]  /*10cc0*/  LEA.HI.X R3, R4, R3, R0, 0x2, P0 ;  /* 0x0000000304037211 */ /* 0x000fca00000f1400 */
[----:B------:R1:W5:Y:S02]  /*10cd0*/  LDG.E R16, desc[UR46][R2.64] ;  /* 0x0000002e02107981 */ /* 0x000364000c1e1900 */
.L_x_5052:
[----:B---3--:R-:W2:Y:S01]  /*10ce0*/  LDL R0, [R1] ;  /* 0x0000000001007983 */ /* 0x008ea20000100800 */
[----:B-1----:R-:W-:Y:S01]  /*10cf0*/  IMAD R3, R18, 0x8, R17 ;  /* 0x0000000812037824 */ /* 0x002fe200078e0211 */
[----:B0-----:R-:W0:Y:S02]  /*10d00*/  S2R R7, SR_TID.X ;  /* 0x0000000000077919 */ /* 0x001e240000002100 */
[----:B0-----:R-:W-:-:S04]  /*10d10*/  LOP3.LUT R7, R7, 0x7f, RZ, 0xc0, !PT ;  /* 0x0000007f07077812 */ /* 0x001fc800078ec0ff */
[----:B------:R-:W-:Y:S02]  /*10d20*/  ISETP.NE.AND P1, PT, R7, RZ, PT ;  /* 0x000000ff0700720c */ /* 0x000fe40003f25270 */
[----:B--2---:R-:W-:-:S04]  /*10d30*/  SHF.L.U32 R0, R0, 0x1f, RZ ;  /* 0x0000001f00007819 */ /* 0x004fc800000006ff */
[----:B------:R-:W0:Y:S02]  /*10d40*/  SYNCS.PHASECHK.TRANS64.TRYWAIT P0, [R3+URZ+0x28c40], R0 ;  /* 0x028c4000030075a7 */ /* 0x000e24000800017f */
[----:B0-----:R-:W-:Y:S05]  /*10d50*/  @!P0 BRA `(.L_x_5053) ;  /* 0x0000004800608947 */ /* 0x001fea0003800000 */
.L_x_5164:
        /* <DEDUP_REMOVED lines=8> */
.L_x_5054:
[----:B------:R-:W2:Y:S01]  /*10de0*/  LDL R2, [R1+0x14] ;  /* 0x0000140001027983 */ /* 0x000ea20000100800 */
[----:B0-----:R-:W-:Y:S01]  /*10df0*/  IMAD R0, R18, 0x2000, R17 ;  /* 0x0000200012007824 */ /* 0x001fe200078e0211 */
        /* <DEDUP_REMOVED lines=8> */
[----:B------:R-:W-:-:S02]  /*10e80*/  UMOV UR34, URZ ;  /* 0x0000003f00227c82 */ /* 0x000fc40008000000 */
[----:B------:R-:W-:-:S03]  /*10e90*/  P2R R0, PR, RZ, 0x1 ;  /* 0x00000001ff007803 */ /* 0x000fc60000000000 */
[----:B------:R-:W-:Y:S02]  /*10ea0*/  UIADD3 UR33, UR33, 0x28c30, URZ ;  /* 0x00028c3021217890 */ /* 0x000fe4000fffe03f */
[----:B------:R1:W-:Y:S02]  /*10eb0*/  STL [R1+0x8], R0 ;  /* 0x0000080001007387 */ /* 0x0003e40000100800 */
[----:B------:R-:W-:Y:S01]  /*10ec0*/  UIADD3 UR32, UR32, 0x22400, URZ ;  /* 0x0002240020207890 */ /* 0x000fe2000fffe03f */
[----:B--2---:R-:W-:-:S13]  /*10ed0*/  R2UR UR35, R2 ;  /* 0x00000000022372ca */ /* 0x004fda00000e0000 */
[----:B------:R-:W-:-:S09]  /*10ee0*/  USHF.L.U32 UR35, UR35, 0x6, URZ ;  /* 0x0000000623237899 */ /* 0x000fd2000800063f */
[----:B------:R1:W-:Y:S02]  /*10ef0*/  UTMALDG.4D [UR32], [UR4], desc[UR6] ;  /* 0x00000620040075b4 */ /* 0x0003e40008019000 */
[----:B-1----:R-:W-:Y:S01]  /*10f00*/  NOP ;  /* 0x0000000000007918 */ /* 0x002fe20000000000 */
.L_x_5050:
[----:B---3--:R-:W-:Y:S01]  /*10f10*/  VIADD R0, R17, 0x20400 ;  /* 0x0002040011007836 */ /* 0x008fe20000000000 */
        /* <DEDUP_REMOVED lines=9> */
[----:B------:R-:W-:Y:S02]  /*10fb0*/  IMAD.U32 R4, RZ, RZ, UR4 ;  /* 0x00000004ff047e24 */ /* 0x000fe4000f8e00ff */
[----:B------:R-:W1:Y:S01]  /*10fc0*/  LDC.64 R2, c[0x4][R2] ;  /* 0x0100000002027b82 */ /* 0x000e620000000a00 */
[----:B0-----:R-:W-:Y:S02]  /*10fd0*/  IMAD.U32 R5, RZ, RZ, UR5 ;  /* 0x00000005ff057e24 */ /* 0x001fe4000f8e00ff */
        /* <DEDUP_REMOVED lines=8> */
[----:B-1----:R-:W-:Y:S05]  /*11060*/  CALL.ABS.NOINC R2 ;  /* 0x0000000002007343 */ /* 0x002fea0003c00000 */
.L_x_5056:
[----:B------:R-:W-:Y:S05]  /*11070*/  BSYNC B6 ;  /* 0x0000000000067941 */ /* 0x000fea0003800000 */
.L_x_5055:
[----:B------:R1:W5:Y:S01]  /*11080*/  LDL R9, [R1+0x1c] ;  /* 0x00001c0001097983 */ /* 0x0003620000100800 */
[----:B0-----:R-:W0:Y:S01]  /*11090*/  LDC R7, c[0x0][0x448] ;  /* 0x00011200ff077b82 */ /* 0x001e220000000800 */
[----:B------:R-:W2:Y:S01]  /*110a0*/  S2R R2, SR_TID.X ;  /* 0x0000000000027919 */ /* 0x000ea20000002100 */
[----:B------:R-:W-:Y:S01]  /*110b0*/  USHF.R.S32.HI UR4, URZ, 0x1f, UR36 ;  /* 0x0000001f3f047899 */ /* 0x000fe20008011424 */
[----:B------:R-:W-:Y:S01]  /*110c0*/  ULDC.64 UR8, c[0x0][0x2d8] ;  /* 0x0000b60000087ab9 */ /* 0x000fe20000000a00 */
[----:B0-----:R-:W-:Y:S02]  /*110d0*/  ISETP.NE.AND P0, PT, R7, 0x1, PT ;  /* 0x000000010700780c */ /* 0x001fe40003f05270 */
[----:B--2---:R-:W-:-:S11]  /*110e0*/  LOP3.LUT R2, R2, 0x7f, RZ, 0xc0, !PT ;  /* 0x0000007f02027812 */ /* 0x004fd600078ec0ff */
[----:B------:R-:W0:Y:S01]  /*110f0*/  @P0 LDC R3, c[0x0][0x44c] ;  /* 0x00011300ff030b82 */ /* 0x000e220000000800 */
[----:B------:R-:W-:Y:S02]  /*11100*/  SHF.R.U32.HI R0, RZ, 0x3, R2 ;  /* 0x00000003ff007819 */ /* 0x000fe40000011602 */
[----:B------:R-:W2:Y:S01]  /*11110*/  S2R R2, SR_TID.X ;  /* 0x0000000000027919 */ /* 0x000ea20000002100 */
[----:B------:R-:W-:Y:S02]  /*11120*/  UIMAD UR6, UR4, UR8, URZ ;  /* 0x00000008040672a4 */ /* 0x000fe4000f8e023f */
[----:B------:R-:W-:Y:S02]  /*11130*/  UIMAD.WIDE.U32 UR4, UR36, UR8, URZ ;  /* 0x00000008240472a5 */ /* 0x000fe4000f8e003f */
[----:B------:R-:W-:Y:S02]  /*11140*/  UIMAD UR6, UR36, UR9, UR6 ;  /* 0x00000009240672a4 */ /* 0x000fe4000f8e0206 */
[----:B------:R-:W-:Y:S01]  /*11150*/  USHF.R.S32.HI UR7, URZ, 0x1f, UR43 ;  /* 0x0000001f3f077899 */ /* 0x000fe2000801142b */
[----:B--2---:R-:W-:Y:S01]  /*11160*/  IMAD.SHL.U32 R2, R2, 0x10, RZ ;  /* 0x0000001002027824 */ /* 0x004fe200078e00ff */
[----:B------:R-:W-:-:S04]  /*11170*/  ULDC.64 UR8, c[0x0][0x2e0] ;  /* 0x0000b80000087ab9 */ /* 0x000fc80000000a00 */
[----:B------:R-:W-:Y:S02]  /*11180*/  LOP3.LUT R2, R0, 0x70, R2, 0xf8, !PT ;  /* 0x0000007000027812 */ /* 0x000fe400078ef802 */
[----:B------:R-:W2:Y:S03]  /*11190*/  @P0 LDC R0, c[0x0][0x450] ;  /* 0x00011400ff000b82 */ /* 0x000ea60000000800 */
[----:B------:R-:W-:Y:S01]  /*111a0*/  VIADD R2, R2, UR40 ;  /* 0x0000002802027c36 */ /* 0x000fe20008000000 */
[----:B------:R-:W-:-:S03]  /*111b0*/  UIADD3 UR5, UR5, UR6, URZ ;  /* 0x0000000605057290 */ /* 0x000fc6000fffe03f */
[----:B0-----:R-:W-:Y:S01]  /*111c0*/  @P0 IMAD.HI.U32 R3, R2, R3, RZ ;  /* 0x0000000302030227 */ /* 0x001fe200078e00ff */
[----:B------:R-:W-:-:S03]  /*111d0*/  UIMAD.WIDE.U32 UR4, UR43, UR8, UR4 ;  /* 0x000000082b0472a5 */ /* 0x000fc6000f8e0004 */
[----:B------:R-:W-:Y:S01]  /*111e0*/  IMAD.MOV.U32 R6, RZ, RZ, R2 ;  /* 0x000000ffff067224 */ /* 0x000fe200078e0002 */
[----:B------:R-:W-:Y:S01]  /*111f0*/  UIMAD UR6, UR7, UR8, URZ ;  /* 0x00000008070672a4 */ /* 0x000fe2000f8e023f */
[----:B------:R-:W0:Y:S01]  /*11200*/  S2R R10, SR_TID.X ;  /* 0x00000000000a7919 */ /* 0x000e220000002100 */
[----:B------:R-:W-:Y:S02]  /*11210*/  IMAD.U32 R4, RZ, RZ, UR4 ;  /* 0x00000004ff047e24 */ /* 0x000fe4000f8e00ff */
[----:B------:R-:W-:Y:S01]  /*11220*/  UIMAD UR6, UR43, UR9, UR6 ;  /* 0x000000092b0672a4 */ /* 0x000fe2000f8e0206 */
[----:B--2---:R-:W-:-:S05]  /*11230*/  @P0 SHF.R.U32.HI R6, RZ, R0, R3 ;  /* 0x00000000ff060219 */ /* 0x004fca0000011603 */
[----:B------:R-:W-:Y:S01]  /*11240*/  IMAD.MOV R0, RZ, RZ, -R6 ;  /* 0x000000ffff007224 */ /* 0x000fe200078e0a06 */
[----:B------:R-:W-:-:S03]  /*11250*/  UIADD3 UR6, UR5, UR6, URZ ;  /* 0x0000000605067290 */ /* 0x000fc6000fffe03f */
[----:B------:R-:W-:Y:S02]  /*11260*/  IMAD R0, R7, R0, R2 ;  /* 0x0000000007007224 */ /* 0x000fe400078e0202 */
[----:B------:R-:W-:Y:S01]  /*11270*/  IMAD.MOV.U32 R2, RZ, RZ, R4 ;  /* 0x000000ffff027224 */ /* 0x000fe200078e0004 */
[----:B------:R-:W-:Y:S01]  /*11280*/  SHF.R.S32.HI R4, RZ, 0x1f, R6 ;  /* 0x0000001fff047819 */ /* 0x000fe20000011406 */
[----:B------:R-:W-:Y:S01]  /*11290*/  IMAD.U32 R5, RZ, RZ, UR5 ;  /* 0x00000005ff057e24 */ /* 0x000fe2000f8e00ff */
[----:B------:R-:W-:Y:S01]  /*112a0*/  ULDC.64 UR4, c[0x0][0x2d0] ;  /* 0x0000b40000047ab9 */ /* 0x000fe20000000a00 */
[----:B------:R-:W-:Y:S01]  /*112b0*/  IMAD.U32 R3, RZ, RZ, UR6 ;  /* 0x00000006ff037e24 */ /* 0x000fe2000f8e00ff */
[----:B------:R-:W-:Y:S01]  /*112c0*/  ULDC UR6, c[0x0][0x2b8] ;  /* 0x0000ae0000067ab9 */ /* 0x000fe20000000800 */
[----:B------:R-:W-:Y:S02]  /*112d0*/  IMAD R4, R4, UR4, RZ ;  /* 0x0000000404047c24 */ /* 0x000fe4000f8e02ff */
[----:B------:R-:W-:-:S04]  /*112e0*/  IMAD.WIDE.U32 R2, R6, UR4, R2 ;  /* 0x0000000406027c25 */ /* 0x000fc8000f8e0002 */
[----:B------:R-:W-:Y:S01]  /*112f0*/  IMAD R4, R6, UR5, R4 ;  /* 0x0000000506047c24 */ /* 0x000fe2000f8e0204 */
[----:B------:R-:W-:-:S03]  /*11300*/  ULDC.64 UR4, c[0x0][0x2c8] ;  /* 0x0000b20000047ab9 */ /* 0x000fc60000000a00 */
[----:B------:R-:W-:Y:S01]  /*11310*/  IMAD.IADD R3, R3, 0x1, R4 ;  /* 0x0000000103037824 */ /* 0x000fe200078e0204 */
[----:B------:R-:W-:Y:S01]  /*11320*/  SHF.R.S32.HI R4, RZ, 0x1f, R0 ;  /* 0x0000001fff047819 */ /* 0x000fe20000011400 */
[----:B0-----:R-:W-:-:S04]  /*11330*/  IMAD.SHL.U32 R10, R10, 0x8, RZ ;  /* 0x000000080a0a7824 */ /* 0x001fc800078e00ff */
[----:B------:R-:W-:Y:S02]  /*11340*/  IMAD R4, R4, UR4, RZ ;  /* 0x0000000404047c24 */ /* 0x000fe4000f8e02ff */
[----:B------:R-:W-:-:S04]  /*11350*/  IMAD.WIDE.U32 R2, R0, UR4, R2 ;  /* 0x0000000400027c25 */ /* 0x000fc8000f8e0002 */
[----:B------:R-:W-:Y:S01]  /*11360*/  IMAD R4, R0, UR5, R4 ;  /* 0x0000000500047c24 */ /* 0x000fe2000f8e0204 */
[----:B------:R-:W-:Y:S01]  /*11370*/  ULDC.64 UR4, c[0x0][0x280] ;  /* 0x0000a00000047ab9 */ /* 0x000fe20000000a00 */
[----:B------:R-:W-:Y:S02]  /*11380*/  LOP3.LUT R10, R10, 0x38, RZ, 0xc0, !PT ;  /* 0x000000380a0a7812 */ /* 0x000fe400078ec0ff */
[----:B------:R-:W-:Y:S01]  /*11390*/  IMAD.IADD R3, R3, 0x1, R4 ;  /* 0x0000000103037824 */ /* 0x000fe200078e0204 */
[----:B------:R-:W-:Y:S01]  /*113a0*/  LEA R0, P1, R2, UR4, 0x1 ;  /* 0x0000000402007c11 */ /* 0x000fe2000f8208ff */
[----:B------:R-:W-:Y:S01]  /*113b0*/  UMOV UR4, 0xffffffff ;  /* 0xffffffff00047882 */ /* 0x000fe20000000000 */
[----:B------:R-:W-:Y:S02]  /*113c0*/  ISETP.GE.AND P0, PT, R10, UR6, PT ;  /* 0x000000060a007c0c */ /* 0x000fe4000bf06270 */
[----:B------:R-:W-:Y:S01]  /*113d0*/  LEA.HI.X R2, R2, UR5, R3, 0x1, P1 ;  /* 0x0000000502027c11 */ /* 0x000fe200088f0c03 */
[----:B-1----:R-:W-:Y:S10]  /*113e0*/  BRA.DIV UR4, `(.L_x_5057) ;  /* 0x0000004204d07947 */ /* 0x002ff4000b800000 */
[----:B------:R-:W0:Y:S01]  /*113f0*/  S2R R8, SR_TID.X ;  /* 0x0000000000087919 */ /* 0x000e220000002100 */
[----:B------:R-:W-:Y:S02]  /*11400*/  ULDC UR4, c[0x0][0x288] ;  /* 0x0000a20000047ab9 */ /* 0x000fe40000000800 */
[----:B------:R-:W-:Y:S01]  /*11410*/  IMAD R3, R7, UR4, RZ ;  /* 0x0000000407037c24 */ /* 0x000fe2000f8e02ff */
[----:B------:R-:W1:Y:S04]  /*11420*/  SHFL.IDX PT, R6, R0, RZ, 0x181f ;  /* 0x00181fff00067589 */ /* 0x000e6800000e0000 */
[----:B------:R-:W2:Y:S01]  /*11430*/  SHFL.IDX PT, R5, R2, RZ, 0x181f ;  /* 0x00181fff02057589 */ /* 0x000ea200000e0000 */
[----:B0-----:R-:W-:-:S04]  /*11440*/  LOP3.LUT R8, R8, 0x7f, RZ, 0xc0, !PT ;  /* 0x0000007f08087812 */ /* 0x001fc800078ec0ff */
[----:B------:R-:W-:-:S05]  /*11450*/  SHF.R.U32.HI R8, RZ, 0x3, R8 ;  /* 0x00000003ff087819 */ /* 0x000fca0000011608 */
[----:B------:R-:W-:-:S05]  /*11460*/  VIADD R4, R8, UR40 ;  /* 0x0000002808047c36 */ /* 0x000fca0008000000 */
[----:B------:R-:W-:-:S13]  /*11470*/  ISETP.GE.AND P1, PT, R4, R3, PT ;  /* 0x000000030400720c */ /* 0x000fda0003f26270 */
[----:B-1----:R-:W-:-:S05]  /*11480*/  @!P1 LEA R6, P2, R10, R6, 0x1 ;  /* 0x000000060a069211 */ /* 0x002fca00078408ff */
[----:B--2---:R-:W-:-:S04]  /*11490*/  @!P1 IMAD.X R5, RZ, RZ, R5, P2 ;  /* 0x000000ffff059224 */ /* 0x004fc800010e0605 */
[----:B------:R-:W-:Y:S02]  /*114a0*/  @!P1 IMAD.MOV.U32 R7, RZ, RZ, R5 ;  /* 0x000000ffff079224 */ /* 0x000fe400078e0005 */
[----:B------:R-:W-:-:S03]  /*114b0*/  VIADD R5, R4, 0x10 ;  /* 0x0000001004057836 */ /* 0x000fc60000000000 */
[----:B------:R-:W-:Y:S01]  /*114c0*/  @!PT LDS RZ, [RZ] ;  /* 0x00000000fffff984 */ /* 0x000fe20000000800 */
[----:B-----5:R0:W-:Y:S02]  /*114d0*/  @!P1 LDGSTS.E.BYPASS.LTC128B.128 [R9+0x20400], desc[UR46][R6.64], !P0 ;  /* 0x2040000006099fae */ /* 0x0201e4000c101d6e */
[----:B------:R-:W-:Y:S02]  /*114e0*/  ISETP.GE.AND P1, PT, R5, R3, PT ;  /* 0x000000030500720c */ /* 0x000fe40003f26270 */
[----:B------:R-:W-:Y:S04]  /*114f0*/  SHFL.IDX PT, R5, R2, 0x1, 0x181f ;  /* 0x00381f0002057f89 */ /* 0x000fe800000e0000 */
[----:B0-----:R-:W0:Y:S07]  /*11500*/  SHFL.IDX PT, R6, R0, 0x1, 0x181f ;  /* 0x00381f0000067f89 */ /* 0x001e2e00000e0000 */
[----:B0-----:R-:W-:-:S05]  /*11510*/  @!P1 LEA R6, P2, R10, R6, 0x1 ;  /* 0x000000060a069211 */ /* 0x001fca00078408ff */
[----:B------:R-:W-:-:S04]  /*11520*/  @!P1 IMAD.X R5, RZ, RZ, R5, P2 ;  /* 0x000000ffff059224 */ /* 0x000fc800010e0605 */
[----:B------:R-:W-:Y:S02]  /*11530*/  @!P1 IMAD.MOV.U32 R7, RZ, RZ, R5 ;  /* 0x000000ffff079224 */ /* 0x000fe400078e0005 */
[----:B------:R-:W-:-:S03]  /*11540*/  VIADD R5, R4, 0x20 ;  /* 0x0000002004057836 */ /* 0x000fc60000000000 */
[----:B------:R0:W-:Y:S02]  /*11550*/  @!P1 LDGSTS.E.BYPASS.LTC128B.128 [R9+0x20c00], desc[UR46][R6.64], !P0 ;  /* 0x20c0000006099fae */ /* 0x0001e4000c101d6e */
[----:B------:R-:W-:Y:S02]  /*11560*/  ISETP.GE.AND P1, PT, R5, R3, PT ;  /* 0x000000030500720c */ /* 0x000fe40003f26270 */
[----:B------:R-:W-:Y:S04]  /*11570*/  SHFL.IDX PT, R5, R2, 0x2, 0x181f ;  /* 0x00581f0002057f89 */ /* 0x000fe800000e0000 */
[----:B0-----:R-:W0:Y:S04]  /*11580*/  SHFL.IDX PT, R6, R0, 0x2, 0x181f ;  /* 0x00581f0000067f89 */ /* 0x001e2800000e0000 */
[----:B------:R-:W1:Y:S03]  /*11590*/  SHFL.IDX PT, R0, R0, 0x3, 0x181f ;  /* 0x00781f0000007f89 */ /* 0x000e6600000e0000 */
[----:B0-----:R-:W-:-:S05]  /*115a0*/  @!P1 LEA R6, P2, R10, R6, 0x1 ;  /* 0x000000060a069211 */ /* 0x001fca00078408ff */
[----:B------:R-:W-:-:S04]  /*115b0*/  @!P1 IMAD.X R5, RZ, RZ, R5, P2 ;  /* 0x000000ffff059224 */ /* 0x000fc800010e0605 */
[----:B------:R-:W-:Y:S02]  /*115c0*/  @!P1 IMAD.MOV.U32 R7, RZ, RZ, R5 ;  /* 0x000000ffff079224 */ /* 0x000fe400078e0005 */
[----:B------:R0:W2:Y:S04]  /*115d0*/  SHFL.IDX PT, R5, R2, 0x3, 0x181f ;  /* 0x00781f0002057f89 */ /* 0x0000a800000e0000 */
[----:B-1----:R0:W-:Y:S02]  /*115e0*/  @!P1 LDGSTS.E.BYPASS.LTC128B.128 [R9+0x21400], desc[UR46][R6.64], !P0 ;  /* 0x2140000006099fae */ /* 0x0021e4000c101d6e */
.L_x_5173:
        /* <DEDUP_REMOVED lines=10> */
.L_x_5058:
[----:B------:R-:W-:Y:S02]  /*11690*/  PLOP3.LUT P1, PT, P1, P0, PT, 0xa2, 0x0 ;  /* 0x000000000000781c */ /* 0x000fe40000f21472 */
[----:B------:R-:W-:-:S08]  /*116a0*/  @P0 R2UR P1, UR4, R17 ;  /* 0x00000000110402ca */ /* 0x000fd00000020000 */
[----:B------:R-:W-:-:S05]  /*116b0*/  @P0 PLOP3.LUT P0, PT, P1, PT, PT, 0x80, 0x0 ;  /* 0x000000000000081c */ /* 0x000fca0000f0f070 */
[----:B------:R-:W-:Y:S01]  /*116c0*/  @!P1 SYNCS.ARRIVE.TRANS64.RED.A0T1 RZ, [UR4+0x28c00], RZ ;  /* 0x028c00ffffff99a7 */ /* 0x000fe20008200404 */
[----:B------:R-:W-:Y:S07]  /*116d0*/  @!P1 ARRIVES.LDGSTSBAR.64.TRANSCNT [UR4+0x28c00] ;  /* 0x028c0000ff0099b0 */ /* 0x000fee0008000a84 */
[----:B------:R-:W-:Y:S05]  /*116e0*/  @P0 BRA.U.ANY `(.L_x_5058) ;  /* 0xfffffffd00e80947 */ /* 0x000fea000393ffff */
[----:B0-----:R-:W2:Y:S02]  /*116f0*/  LDL.LU R2, [R1+0x18] ;  /* 0x0000180001027983 */ /* 0x001ea40000300800 */
        /* <DEDUP_REMOVED lines=11> */
.L_x_5174:
[----:B------:R-:W-:Y:S05]  /*117b0*/  BSYNC B0 ;  /* 0x0000000000007941 */ /* 0x000fea0003800000 */
.L_x_5059:
[----:B------:R-:W2:Y:S01]  /*117c0*/  LDL R2, [R1+0x8] ;  /* 0x0000080001027983 */ /* 0x000ea20000100800 */
[----:B------:R-:W-:Y:S01]  /*117d0*/  BSSY B0, `(.L_x_5061) ;  /* 0x0000095000007945 */ /* 0x000fe20003800000 */
[----:B--2---:R-:W-:-:S13]  /*117e0*/  ISETP.NE.AND P0, PT, R2, RZ, PT ;  /* 0x000000ff0200720c */ /* 0x004fda0003f05270 */
[----:B------:R-:W-:Y:S05]  /*117f0*/  @!P0 BRA `(.L_x_5062) ;  /* 0x0000000800488947 */ /* 0x000fea0003800000 */
[----:B------:R-:W2:Y:S01]  /*11800*/  LDL R3, [R1] ;  /* 0x0000000001037983 */ /* 0x000ea20000100800 */
[----:B0-----:R-:W-:Y:S01]  /*11810*/  IMAD R0, R18, 0x8, R17 ;  /* 0x0000000812007824 */ /* 0x001fe200078e0211 */
[----:B------:R-:W-:Y:S01]  /*11820*/  BSSY B1, `(.L_x_5063) ;  /* 0x0000007000017945 */ /* 0x000fe20003800000 */
[----:B------:R-:W0:Y:S02]  /*11830*/  S2R R2, SR_TID.X ;  /* 0x0000000000027919 */ /* 0x000e240000002100 */
[----:B0-----:R-:W-:-:S04]  /*11840*/  LOP3.LUT R2, R2, 0x7f, RZ, 0xc0, !PT ;  /* 0x0000007f02027812 */ /* 0x001fc800078ec0ff */
[----:B------:R-:W-:Y:S02]  /*11850*/  ISETP.NE.AND P1, PT, R2, RZ, PT ;  /* 0x000000ff0200720c */ /* 0x000fe40003f25270 */
[----:B--2---:R-:W-:-:S04]  /*11860*/  SHF.L.U32 R3, R3, 0x1f, RZ ;  /* 0x0000001f03037819 */ /* 0x004fc800000006ff */
[----:B------:R-:W0:Y:S02]  /*11870*/  SYNCS.PHASECHK.TRANS64.TRYWAIT P0, [R0+URZ+0x28c60], R3 ;  /* 0x028c6003000075a7 */ /* 0x000e24000800017f */
[----:B0-----:R-:W-:Y:S05]  /*11880*/  @!P0 BRA `(.L_x_5064) ;  /* 0x0000004000f88947 */ /* 0x001fea0003800000 */
.L_x_5175:
[----:B------:R-:W-:Y:S05]  /*11890*/  BSYNC B1 ;  /* 0x0000000000017941 */ /* 0x000fea0003800000 */
.L_x_5063:
        /* <DEDUP_REMOVED lines=9> */
.L_x_5066:
[----:B------:R-:W-:Y:S05]  /*11930*/  BSYNC B1 ;  /* 0x0000000000017941 */ /* 0x000fea0003800000 */
.L_x_5065:
[----:B------:R-:W2:Y:S01]  /*11940*/  LDL.LU R2, [R1+0x14] ;  /* 0x0000140001027983 */ /* 0x000ea20000300800 */
[----:B------:R-:W-:Y:S01]  /*11950*/  UIADD3 UR4, UP0, UR44, 0x470, URZ ;  /* 0x000004702c047890 */ /* 0x000fe2000ff1e03f */
[----:B------:R-:W-:Y:S01]  /*11960*/  PLOP3.LUT P0, PT, PT, PT, PT, 0x80, 0x0 ;  /* 0x000000000000781c */ /* 0x000fe20003f0f070 */
[----:B0-----:R-:W-:Y:S01]  /*11970*/  VIADD R0, R0, 0x28c50 ;  /* 0x00028c5000007836 */ /* 0x001fe20000000000 */
[----:B------:R-:W-:Y:S01]  /*11980*/  UMOV UR6, 0x0 ;  /* 0x0000000000067882 */ /* 0x000fe20000000000 */
[----:B------:R-:W-:Y:S01]  /*11990*/  UIADD3.X UR5, URZ, UR45, URZ, UP0, !UPT ;  /* 0x0000002d3f057290 */ /* 0x000fe200087fe43f */
[----:B------:R-:W-:Y:S01]  /*119a0*/  UMOV UR7, 0x14f00000 ;  /* 0x14f0000000077882 */ /* 0x000fe20000000000 */
[----:B------:R-:W-:Y:S01]  /*119b0*/  UMOV UR10, URZ ;  /* 0x0000003f000a7c82 */ /* 0x000fe20008000000 */
[----:B--2---:R-:W-:Y:S02]  /*119c0*/  IMAD.SHL.U32 R3, R2, 0x40, RZ ;  /* 0x0000004002037824 */ /* 0x004fe400078e00ff */
[----:B------:R-:W-:-:S04]  /*119d0*/  IMAD R2, R18, 0x10000, R17 ;  /* 0x0001000012027824 */ /* 0x000fc800078e0211 */
[----:B------:R-:W-:-:S07]  /*119e0*/  VIADD R4, R2, 0x400 ;  /* 0x0000040002047836 */ /* 0x000fce0000000000 */
.L_x_5067:
        /* <DEDUP_REMOVED lines=15> */
.L_x_5068:
        /* <DEDUP_REMOVED lines=15> */
.L_x_5069:
        /* <DEDUP_REMOVED lines=15> */
.L_x_5070:
        /* <DEDUP_REMOVED lines=15> */
.L_x_5071:
        /* <DEDUP_REMOVED lines=15> */
.L_x_5072:
        /* <DEDUP_REMOVED lines=15> */
.L_x_5073:
        /* <DEDUP_REMOVED lines=15> */
.L_x_5074:
        /* <DEDUP_REMOVED lines=9> */
[----:B-1----:R-:W-:Y:S05]  /*12110*/  @P0 BRA.U.ANY `(.L_x_5074) ;  /* 0xfffffffd00d80947 */ /* 0x002fea000393ffff */
.L_x_5062:
[----:B------:R-:W-:Y:S05]  /*12120*/  BSYNC B0 ;  /* 0x0000000000007941 */ /* 0x000fea0003800000 */
.L_x_5061:
[----:B------:R-:W-:-:S04]  /*12130*/  UIADD3 UR4, UR39, -0x2, URZ ;  /* 0xfffffffe27047890 */ /* 0x000fc8000fffe03f */
[----:B------:R-:W-:-:S06]  /*12140*/  UISETP.GE.AND UP0, UPT, UR4, UR38, UPT ;  /* 0x000000260400728c */ /* 0x000fcc000bf06270 */
[----:B------:R-:W-:-:S13]  /*12150*/  PLOP3.LUT P0, PT, PT, PT, UP0, 0x80, 0x0 ;  /* 0x000000000000781c */ /* 0x000fda0003f0f008 */
[----:B------:R-:W-:Y:S05]  /*12160*/  @!P0 BRA `(.L_x_5075) ;  /* 0x00000028005c8947 */ /* 0x000fea0003800000 */
[----:B------:R-:W-:Y:S01]  /*12170*/  IMAD R3, RZ, RZ, -UR39 ;  /* 0x80000027ff037e24 */ /* 0x000fe2000f8e02ff */
[----:B------:R-:W-:-:S04]  /*12180*/  LOP3.LUT R6, RZ, UR38, RZ, 0x33, !PT ;  /* 0x00000026ff067c12 */ /* 0x000fc8000f8e33ff */
[----:B------:R-:W-:-:S05]  /*12190*/  VIADDMNMX R6, R3, 0x1, R6, !PT ;  /* 0x0000000103067846 */ /* 0x000fca0007800106 */
[----:B0-----:R-:W-:-:S05]  /*121a0*/  VIADD R0, R6, UR39 ;  /* 0x0000002706007c36 */ /* 0x001fca0008000000 */
[----:B------:R-:W-:-:S04]  /*121b0*/  LOP3.LUT R0, R0, 0x1, RZ, 0xc0, !PT ;  /* 0x0000000100007812 */ /* 0x000fc800078ec0ff */
[----:B------:R-:W-:Y:S01]  /*121c0*/  ISETP.NE.U32.AND P0, PT, R0, 0x1, PT ;  /* 0x000000010000780c */ /* 0x000fe20003f05070 */
[----:B------:R-:W-:-:S12]  /*121d0*/  IMAD.U32 R0, RZ, RZ, UR4 ;  /* 0x00000004ff007e24 */ /* 0x000fd8000f8e00ff */
[----:B------:R-:W-:Y:S05]  /*121e0*/  @P0 BRA `(.L_x_5076) ;  /* 0x0000000c00600947 */ /* 0x000fea0003800000 */
[----:B------:R-:W2:Y:S04]  /*121f0*/  LDL R4, [R1+0x8] ;  /* 0x0000080001047983 */ /* 0x000ea80000100800 */
[----:B------:R-:W3:Y:S01]  /*12200*/  LDL.LU R8, [R1] ;  /* 0x0000000001087983 */ /* 0x000ee20000300800 */
[----:B------:R-:W-:Y:S01]  /*12210*/  VIADD R18, R18, 0x1 ;  /* 0x0000000112127836 */ /* 0x000fe20000000000 */
[----:B------:R-:W-:Y:S04]  /*12220*/  BSSY B0, `(.L_x_5077) ;  /* 0x00000d2000007945 */ /* 0x000fe80003800000 */
[----:B------:R-:W-:-:S04]  /*12230*/  ISETP.NE.AND P0, PT, R18, 0x2, PT ;  /* 0x000000021200780c */ /* 0x000fc80003f05270 */
[----:B------:R-:W-:Y:S02]  /*12240*/  SEL R2, RZ, 0x1, P0 ;  /* 0x00000001ff027807 */ /* 0x000fe40000000000 */
[----:B------:R-:W-:Y:S02]  /*12250*/  SEL R18, R18, RZ, P0 ;  /* 0x000000ff12127207 */ /* 0x000fe40000000000 */
[----:B--2---:R-:W-:Y:S02]  /*12260*/  ISETP.NE.AND P2, PT, R4, RZ, PT ;  /* 0x000000ff0400720c */ /* 0x004fe40003f45270 */
[----:B---3--:R-:W-:-:S05]  /*12270*/  LOP3.LUT R8, R8, R2, RZ, 0x3c, !PT ;  /* 0x0000000208087212 */ /* 0x008fca00078e3cff */
[----:B------:R0:W-:Y:S06]  /*12280*/  STL [R1], R8 ;  /* 0x0000000801007387 */ /* 0x0001ec0000100800 */
[----:B------:R-:W-:Y:S05]  /*12290*/  @!P2 BRA `(.L_x_5078) ;  /* 0x0000000c0028a947 */ /* 0x000fea0003800000 */
[----:B------:R-:W2:Y:S02]  /*122a0*/  LDL R4, [R1+0xc] ;  /* 0x00000c0001047983 */ /* 0x000ea40000100800 */
[----:B--2---:R-:W-:-:S13]  /*122b0*/  ISETP.NE.AND P2, PT, R4, RZ, PT ;  /* 0x000000ff0400720c */ /* 0x004fda0003f45270 */
[----:B------:R-:W-:Y:S05]  /*122c0*/  @!P2 BRA `(.L_x_5079) ;  /* 0x00000000004ca947 */ /* 0x000fea0003800000 */
[----:B------:R-:W2:Y:S01]  /*122d0*/  LDL R7, [R1+0x4] ;  /* 0x0000040001077983 */ /* 0x000ea20000100800 */
[----:B------:R-:W1:Y:S01]  /*122e0*/  LDC R5, c[0x0][0x43c] ;  /* 0x00010f00ff057b82 */ /* 0x000e620000000800 */
[----:B------:R-:W-:Y:S01]  /*122f0*/  IMAD.MOV.U32 R4, RZ, RZ, R0 ;  /* 0x000000ffff047224 */ /* 0x000fe200078e0000 */
[----:B------:R-:W-:Y:S01]  /*12300*/  ULDC.64 UR4, c[0x0][0x428] ;  /* 0x00010a0000047ab9 */ /* 0x000fe20000000a00 */
[----:B-1----:R-:W-:-:S13]  /*12310*/  ISETP.NE.AND P0, PT, R5, 0x1, PT ;  /* 0x000000010500780c */ /* 0x002fda0003f05270 */
[----:B------:R-:W1:Y:S02]  /*12320*/  @P0 LDC.64 R2, c[0x0][0x440] ;  /* 0x00011000ff020b82 */ /* 0x000e640000000a00 */
[----:B-1----:R-:W-:-:S05]  /*12330*/  @P0 IMAD.HI.U32 R2, R0, R2, RZ ;  /* 0x0000000200020227 */ /* 0x002fca00078e00ff */
[----:B------:R-:W-:-:S05]  /*12340*/  @P0 SHF.R.U32.HI R4, RZ, R3, R2 ;  /* 0x00000003ff040219 */ /* 0x000fca0000011602 */
[----:B------:R-:W-:-:S04]  /*12350*/  IMAD.MOV R2, RZ, RZ, -R4 ;  /* 0x000000ffff027224 */ /* 0x000fc800078e0a04 */
[----:B------:R-:W-:Y:S01]  /*12360*/  IMAD R0, R5, R2, R0 ;  /* 0x0000000205007224 */ /* 0x000fe200078e0200 */
[--C-:B------:R-:W-:Y:S01]  /*12370*/  SHF.R.S32.HI R5, RZ, 0x1f, R4.reuse ;  /* 0x0000001fff057819 */ /* 0x100fe20000011404 */
[----:B------:R-:W1:Y:S02]  /*12380*/  LDC.64 R2, c[0x0][0x418] ;  /* 0x00010600ff027b82 */ /* 0x000e640000000a00 */
[----:B------:R-:W-:-:S03]  /*12390*/  IMAD.WIDE.U32 R4, R19, UR4, R4 ;  /* 0x0000000413047c25 */ /* 0x000fc6000f8e0004 */
[----:B-1----:R-:W-:Y:S01]  /*123a0*/  LEA R2, P0, R4, R2, 0x2 ;  /* 0x0000000204027211 */ /* 0x002fe200078010ff */
[----:B--2---:R-:W-:-:S04]  /*123b0*/  IMAD R7, R7, UR4, RZ ;  /* 0x0000000407077c24 */ /* 0x004fc8000f8e02ff */
[----:B------:R-:W-:-:S04]  /*123c0*/  IMAD R7, R19, UR5, R7 ;  /* 0x0000000513077c24 */ /* 0x000fc8000f8e0207 */
[----:B------:R-:W-:-:S05]  /*123d0*/  IMAD.IADD R7, R7, 0x1, R5 ;  /* 0x0000000107077824 */ /* 0x000fca00078e0205 */
[----:B------:R-:W-:-:S05]  /*123e0*/  LEA.HI.X R3, R4, R3, R7, 0x2, P0 ;  /* 0x0000000304037211 */ /* 0x000fca00000f1407 */
[----:B------:R1:W5:Y:S02]  /*123f0*/  LDG.E R16, desc[UR46][R2.64] ;  /* 0x0000002e02107981 */ /* 0x000364000c1e1900 */
.L_x_5079:
[----:B-1----:R-:W-:Y:S01]  /*12400*/  IMAD R2, R18, 0x8, R17 ;  /* 0x0000000812027824 */ /* 0x002fe200078e0211 */
[----:B------:R-:W-:Y:S01]  /*12410*/  SHF.L.U32 R4, R8, 0x1f, RZ ;  /* 0x0000001f08047819 */ /* 0x000fe200000006ff */
[----:B------:R-:W1:Y:S01]  /*12420*/  S2R R3, SR_TID.X ;  /* 0x0000000000037919 */ /* 0x000e620000002100 */
[----:B------:R-:W-:Y:S02]  /*12430*/  BSSY B1, `(.L_x_5080) ;  /* 0x0000005000017945 */ /* 0x000fe40003800000 */
[----:B------:R-:W2:Y:S01]  /*12440*/  SYNCS.PHASECHK.TRANS64.TRYWAIT P0, [R2+URZ+0x28c40], R4 ;  /* 0x028c4004020075a7 */ /* 0x000ea2000800017f */
[----:B-1----:R-:W-:-:S04]  /*12450*/  LOP3.LUT R3, R3, 0x7f, RZ, 0xc0, !PT ;  /* 0x0000007f03037812 */ /* 0x002fc800078ec0ff */
[----:B------:R-:W-:Y:S01]  /*12460*/  ISETP.NE.AND P1, PT, R3, RZ, PT ;  /* 0x000000ff0300720c */ /* 0x000fe20003f25270 */
[----:B--2---:R-:W-:-:S12]  /*12470*/  @!P0 BRA `(.L_x_5081) ;  /* 0x0000003800108947 */ /* 0x004fd80003800000 */
.L_x_5176:
[----:B------:R-:W-:Y:S05]  /*12480*/  BSYNC B1 ;  /* 0x0000000000017941 */ /* 0x000fea0003800000 */
.L_x_5080:
        /* <DEDUP_REMOVED lines=9> */
.L_x_5083:
[----:B------:R-:W-:Y:S05]  /*12520*/  BSYNC B1 ;  /* 0x0000000000017941 */ /* 0x000fea0003800000 */
.L_x_5082:
[----:B------:R-:W-:Y:S01]  /*12530*/  IMAD.MOV.U32 R7, RZ, RZ, RZ ;  /* 0x000000ffff077224 */ /* 0x000fe200078e00ff */
[----:B------:R-:W-:Y:S01]  /*12540*/  UIADD3 UR4, UP0, UR44, 0x370, URZ ;  /* 0x000003702c047890 */ /* 0x000fe2000ff1e03f */
[----:B------:R-:W-:Y:S01]  /*12550*/  IMAD R5, R18, 0x2000, R17 ;  /* 0x0000200012057824 */ /* 0x000fe200078e0211 */
        /* <DEDUP_REMOVED lines=8> */
.L_x_5084:
        /* <DEDUP_REMOVED lines=9> */
[----:B--2---:R-:W-:Y:S05]  /*12670*/  @P0 BRA.U.ANY `(.L_x_5084) ;  /* 0xfffffffd00d80947 */ /* 0x004fea000393ffff */
[----:B------:R-:W2:Y:S01]  /*12680*/  SYNCS.PHASECHK.TRANS64.TRYWAIT P0, [R2+URZ+0x28c60], R4 ;  /* 0x028c6004020075a7 */ /* 0x000ea2000800017f */
[----:B------:R-:W-:Y:S04]  /*12690*/  BSSY B1, `(.L_x_5085) ;  /* 0x0000002000017945 */ /* 0x000fe80003800000 */
[----:B--2---:R-:W-:Y:S05]  /*126a0*/  @!P0 BRA `(.L_x_5086) ;  /* 0x0000003400988947 */ /* 0x004fea0003800000 */
.L_x_5177:
[----:B------:R-:W-:Y:S05]  /*126b0*/  BSYNC B1 ;  /* 0x0000000000017941 */ /* 0x000fea0003800000 */
.L_x_5085:
[----:B------:R-:W-:Y:S01]  /*126c0*/  BSSY B1, `(.L_x_5087) ;  /* 0x000000b000017945 */ /* 0x000fe20003800000 */
[----:B0-----:R-:W-:Y:S02]  /*126d0*/  IMAD.MOV.U32 R8, RZ, RZ, 0x0 ;  /* 0x00000000ff087424 */ /* 0x001fe400078e00ff */
[----:B------:R-:W-:Y:S01]  /*126e0*/  IMAD.MOV.U32 R9, RZ, RZ, 0x14f00000 ;  /* 0x14f00000ff097424 */ /* 0x000fe200078e00ff */
[----:B------:R-:W-:Y:S06]  /*126f0*/  @P1 BRA `(.L_x_5088) ;  /* 0x00000000001c1947 */ /* 0x000fec0003800000 */
[----:B------:R-:W0:Y:S01]  /*12700*/  S2R R5, SR_TID.X ;  /* 0x0000000000057919 */ /* 0x000e220000002100 */
[----:B------:R-:W-:-:S04]  /*12710*/  IMAD.MOV.U32 R0, RZ, RZ, 0x10000 ;  /* 0x00010000ff007424 */ /* 0x000fc800078e00ff */
[----:B------:R3:W-:Y:S01]  /*12720*/  SYNCS.ARRIVE.TRANS64 RZ, [R2+URZ+0x28c50], R0 ;  /* 0x028c500002ff79a7 */ /* 0x0007e2000800003f */
[----:B0-----:R-:W-:-:S04]  /*12730*/  LOP3.LUT R5, R5, 0x1f, RZ, 0xc0, !PT ;  /* 0x0000001f05057812 */ /* 0x001fc800078ec0ff */
[----:B------:R-:W-:-:S13]  /*12740*/  ISETP.NE.AND P0, PT, R5, RZ, PT ;  /* 0x000000ff0500720c */ /* 0x000fda0003f05270 */
[----:B---3--:R-:W-:Y:S05]  /*12750*/  @!P0 BRA `(.L_x_5088) ;  /* 0x0000000000048947 */ /* 0x008fea0003800000 */
[----:B------:R-:W-:Y:S01]  /*12760*/  BPT.TRAP 0x1 ;  /* 0x000000040000795c */ /* 0x000fe20000300000 */
.L_x_5088:
[----:B------:R-:W-:Y:S05]  /*12770*/  BSYNC B1 ;  /* 0x0000000000017941 */ /* 0x000fea0003800000 */
.L_x_5087:
[----:B------:R-:W-:Y:S01]  /*12780*/  R2UR UR10, R7 ;  /* 0x00000000070a72ca */ /* 0x000fe200000e0000 */
[----:B------:R-:W-:Y:S01]  /*12790*/  IMAD R0, R18, 0x10000, R17 ;  /* 0x0001000012007824 */ /* 0x000fe200078e0211 */
[----:B------:R-:W-:Y:S01]  /*127a0*/  R2UR UR6, R8 ;  /* 0x00000000080672ca */ /* 0x000fe200000e0000 */
[----:B------:R-:W-:Y:S01]  /*127b0*/  UIADD3 UR4, UP0, UR44, 0x470, URZ ;  /* 0x000004702c047890 */ /* 0x000fe2000ff1e03f */
[----:B------:R-:W-:Y:S01]  /*127c0*/  R2UR UR7, R9 ;  /* 0x00000000090772ca */ /* 0x000fe200000e0000 */
[----:B-12---:R-:W-:Y:S01]  /*127d0*/  VIADD R2, R2, 0x28c50 ;  /* 0x00028c5002027836 */ /* 0x006fe20000000000 */
[----:B------:R-:W-:Y:S01]  /*127e0*/  PLOP3.LUT P0, PT, PT, PT, PT, 0x80, 0x0 ;  /* 0x000000000000781c */ /* 0x000fe20003f0f070 */
[----:B------:R-:W-:Y:S01]  /*127f0*/  VIADD R4, R0, 0x400 ;  /* 0x0000040000047836 */ /* 0x000fe20000000000 */
[----:B------:R-:W-:-:S12]  /*12800*/  UIADD3.X UR5, URZ, UR45, URZ, UP0, !UPT ;  /* 0x0000002d3f057290 */ /* 0x000fd800087fe43f */
.L_x_5089:
        /* <DEDUP_REMOVED lines=15> */
.L_x_5090:
        /* <DEDUP_REMOVED lines=15> */
.L_x_5091:
        /* <DEDUP_REMOVED lines=15> */
.L_x_5092:
        /* <DEDUP_REMOVED lines=15> */
.L_x_5093:
        /* <DEDUP_REMOVED lines=15> */
.L_x_5094:
        /* <DEDUP_REMOVED lines=15> */
.L_x_5095:
        /* <DEDUP_REMOVED lines=15> */
.L_x_5096:
        /* <DEDUP_REMOVED lines=10> */
.L_x_5078:
[----:B------:R-:W-:Y:S05]  /*12f40*/  BSYNC B0 ;  /* 0x0000000000007941 */ /* 0x000fea0003800000 */
.L_x_5077:
[----:B------:R-:W-:-:S06]  /*12f50*/  UIADD3 UR4, UR39, -0x3, URZ ;  /* 0xfffffffd27047890 */ /* 0x000fcc000fffe03f */
[----:B------:R-:W-:-:S07]  /*12f60*/  IMAD.U32 R0, RZ, RZ, UR4 ;  /* 0x00000004ff007e24 */ /* 0x000fce000f8e00ff */
.L_x_5076:
[----:B------:R-:W-:Y:S01]  /*12f70*/  ULOP3.LUT UR4, URZ, UR39, URZ, 0x33, !UPT ;  /* 0x000000273f047292 */ /* 0x000fe2000f8e333f */
[----:B------:R-:W-:Y:S01]  /*12f80*/  VIADD R6, R6, 0xfffffffe ;  /* 0xfffffffe06067836 */ /* 0x000fe20000000000 */
[----:B------:R-:W-:Y:S04]  /*12f90*/  BSSY B0, `(.L_x_5075) ;  /* 0x00001b4000007945 */ /* 0x000fe80003800000 */
[----:B------:R-:W-:-:S13]  /*12fa0*/  ISETP.NE.AND P0, PT, R6, UR4, PT ;  /* 0x0000000406007c0c */ /* 0x000fda000bf05270 */
[----:B------:R-:W-:Y:S05]  /*12fb0*/  @!P0 BRA `(.L_x_5097) ;  /* 0x0000001800c48947 */ /* 0x000fea0003800000 */
.L_x_5138:
[----:B------:R-:W2:Y:S04]  /*12fc0*/  LDL R3, [R1+0x8] ;  /* 0x0000080001037983 */ /* 0x000ea80000100800 */
[----:B------:R-:W3:Y:S01]  /*12fd0*/  LDL.LU R2, [R1] ;  /* 0x0000000001027983 */ /* 0x000ee20000300800 */
        /* <DEDUP_REMOVED lines=8> */
[----:B------:R-:W-:Y:S05]  /*13060*/  @!P1 BRA `(.L_x_5099) ;  /* 0x0000000c002c9947 */ /* 0x000fea0003800000 */
[----:B------:R-:W2:Y:S01]  /*13070*/  LDL R2, [R1+0xc] ;  /* 0x00000c0001027983 */ /* 0x000ea20000100800 */
[----:B0-----:R-:W-:Y:S01]  /*13080*/  IMAD.MOV.U32 R8, RZ, RZ, R0 ;  /* 0x000000ffff087224 */ /* 0x001fe200078e0000 */
[----:B--2---:R-:W-:-:S13]  /*13090*/  ISETP.NE.AND P1, PT, R2, RZ, PT ;  /* 0x000000ff0200720c */ /* 0x004fda0003f25270 */
[----:B------:R-:W-:Y:S05]  /*130a0*/  @!P1 BRA `(.L_x_5100) ;  /* 0x00000000004c9947 */ /* 0x000fea0003800000 */
[----:B------:R-:W2:Y:S01]  /*130b0*/  LDL R5, [R1+0x4] ;  /* 0x0000040001057983 */ /* 0x000ea20000100800 */
[----:B------:R-:W0:Y:S01]  /*130c0*/  LDC R8, c[0x0][0x43c] ;  /* 0x00010f00ff087b82 */ /* 0x000e220000000800 */
        /* <DEDUP_REMOVED lines=17> */
.L_x_5100:
[----:B0-----:R-:W-:Y:S01]  /*131e0*/  IMAD R4, R7, 0x8, R17 ;  /* 0x0000000807047824 */ /* 0x001fe200078e0211 */
[----:B------:R-:W-:Y:S01]  /*131f0*/  SHF.L.U32 R2, R6, 0x1f, RZ ;  /* 0x0000001f06027819 */ /* 0x000fe200000006ff */
[----:B------:R-:W0:Y:S01]  /*13200*/  S2R R3, SR_TID.X ;  /* 0x0000000000037919 */ /* 0x000e220000002100 */
[----:B------:R-:W-:Y:S02]  /*13210*/  BSSY B2, `(.L_x_5101) ;  /* 0x0000005000027945 */ /* 0x000fe40003800000 */
[----:B------:R-:W1:Y:S01]  /*13220*/  SYNCS.PHASECHK.TRANS64.TRYWAIT P0, [R4+URZ+0x28c40], R2 ;  /* 0x028c4002040075a7 */ /* 0x000e62000800017f */
[----:B0-----:R-:W-:-:S04]  /*13230*/  LOP3.LUT R3, R3, 0x7f, RZ, 0xc0, !PT ;  /* 0x0000007f03037812 */ /* 0x001fc800078ec0ff */
[----:B------:R-:W-:Y:S01]  /*13240*/  ISETP.NE.AND P1, PT, R3, RZ, PT ;  /* 0x000000ff0300720c */ /* 0x000fe20003f25270 */
[----:B-1----:R-:W-:-:S12]  /*13250*/  @!P0 BRA `(.L_x_5102) ;  /* 0x0000002800c08947 */ /* 0x002fd80003800000 */
.L_x_5178:
[----:B------:R-:W-:Y:S05]  /*13260*/  BSYNC B2 ;  /* 0x0000000000027941 */ /* 0x000fea0003800000 */
.L_x_5101:
[----:B------:R-:W-:Y:S04]  /*13270*/  BSSY B2, `(.L_x_5103) ;  /* 0x0000009000027945 */ /* 0x000fe80003800000 */
[----:B------:R-:W-:Y:S05]  /*13280*/  @P1 BRA `(.L_x_5104) ;  /* 0x00000000001c1947 */ /* 0x000fea0003800000 */
[----:B------:R-:W1:Y:S01]  /*13290*/  S2R R5, SR_TID.X ;  /* 0x0000000000057919 */ /* 0x000e620000002100 */
[----:B------:R-:W-:-:S04]  /*132a0*/  IMAD.MOV.U32 R3, RZ, RZ, 0x2000 ;  /* 0x00002000ff037424 */ /* 0x000fc800078e00ff */
[----:B------:R2:W-:Y:S01]  /*132b0*/  SYNCS.ARRIVE.TRANS64 RZ, [R4+URZ+0x28c30], R3 ;  /* 0x028c300304ff79a7 */ /* 0x0005e2000800003f */
[----:B-1----:R-:W-:-:S04]  /*132c0*/  LOP3.LUT R5, R5, 0x1f, RZ, 0xc0, !PT ;  /* 0x0000001f05057812 */ /* 0x002fc800078ec0ff */
[----:B------:R-:W-:-:S13]  /*132d0*/  ISETP.NE.AND P0, PT, R5, RZ, PT ;  /* 0x000000ff0500720c */ /* 0x000fda0003f05270 */
[----:B--2---:R-:W-:Y:S05]  /*132e0*/  @!P0 BRA `(.L_x_5104) ;  /* 0x0000000000048947 */ /* 0x004fea0003800000 */
[----:B------:R-:W-:Y:S01]  /*132f0*/  BPT.TRAP 0x1 ;  /* 0x000000040000795c */ /* 0x000fe20000300000 */
.L_x_5104:
[----:B------:R-:W-:Y:S05]  /*13300*/  BSYNC B2 ;  /* 0x0000000000027941 */ /* 0x000fea0003800000 */
.L_x_5103:
        /* <DEDUP_REMOVED lines=11> */
.L_x_5105:
        /* <DEDUP_REMOVED lines=10> */
[----:B------:R-:W1:Y:S01]  /*13460*/  SYNCS.PHASECHK.TRANS64.TRYWAIT P0, [R4+URZ+0x28c60], R2 ;  /* 0x028c6002040075a7 */ /* 0x000e62000800017f */
[----:B------:R-:W-:Y:S04]  /*13470*/  BSSY B2, `(.L_x_5106) ;  /* 0x0000002000027945 */ /* 0x000fe80003800000 */
[----:B-1----:R-:W-:Y:S05]  /*13480*/  @!P0 BRA `(.L_x_5107) ;  /* 0x0000002800488947 */ /* 0x002fea0003800000 */
.L_x_5179:
[----:B------:R-:W-:Y:S05]  /*13490*/  BSYNC B2 ;  /* 0x0000000000027941 */ /* 0x000fea0003800000 */
.L_x_5106:
        /* <DEDUP_REMOVED lines=11> */
.L_x_5109:
[----:B------:R-:W-:Y:S05]  /*13550*/  BSYNC B2 ;  /* 0x0000000000027941 */ /* 0x000fea0003800000 */
.L_x_5108:
[----:B------:R-:W-:Y:S01]  /*13560*/  R2UR UR6, R2 ;  /* 0x00000000020672ca */ /* 0x000fe200000e0000 */
[----:B------:R-:W-:Y:S01]  /*13570*/  UIADD3 UR4, UP0, UR44, 0x470, URZ ;  /* 0x000004702c047890 */ /* 0x000fe2000ff1e03f */
[----:B------:R-:W-:Y:S01]  /*13580*/  R2UR UR7, R3 ;  /* 0x00000000030772ca */ /* 0x000fe200000e0000 */
[----:B------:R-:W-:Y:S01]  /*13590*/  VIADD R4, R4, 0x28c50 ;  /* 0x00028c5004047836 */ /* 0x000fe20000000000 */
[----:B------:R-:W-:Y:S01]  /*135a0*/  R2UR UR10, R5 ;  /* 0x00000000050a72ca */ /* 0x000fe200000e0000 */
[----:B------:R-:W-:Y:S01]  /*135b0*/  IMAD R5, R7, 0x10000, R17 ;  /* 0x0001000007057824 */ /* 0x000fe200078e0211 */
[----:B------:R-:W-:Y:S01]  /*135c0*/  PLOP3.LUT P0, PT, PT, PT, PT, 0x80, 0x0 ;  /* 0x000000000000781c */ /* 0x000fe20003f0f070 */
[----:B------:R-:W-:Y:S02]  /*135d0*/  UIADD3.X UR5, URZ, UR45, URZ, UP0, !UPT ;  /* 0x0000002d3f057290 */ /* 0x000fe400087fe43f */
[----:B------:R-:W-:-:S10]  /*135e0*/  VIADD R9, R5, 0x400 ;  /* 0x0000040005097836 */ /* 0x000fd40000000000 */
.L_x_5110:
        /* <DEDUP_REMOVED lines=15> */
.L_x_5111:
        /* <DEDUP_REMOVED lines=15> */
.L_x_5112:
        /* <DEDUP_REMOVED lines=15> */
.L_x_5113:
        /* <DEDUP_REMOVED lines=15> */
.L_x_5114:
        /* <DEDUP_REMOVED lines=15> */
.L_x_5115:
        /* <DEDUP_REMOVED lines=15> */
.L_x_5116:
        /* <DEDUP_REMOVED lines=15> */
.L_x_5117:
        /* <DEDUP_REMOVED lines=10> */
.L_x_5099:
[----:B------:R-:W-:Y:S05]  /*13d20*/  BSYNC B1 ;  /* 0x0000000000017941 */ /* 0x000fea0003800000 */
.L_x_5098:
[----:B------:R-:W2:Y:S01]  /*13d30*/  LDL R2, [R1+0x8] ;  /* 0x0000080001027983 */ /* 0x000ea20000100800 */
[----:B------:R-:W-:Y:S01]  /*13d40*/  VIADD R7, R7, 0x1 ;  /* 0x0000000107077836 */ /* 0x000fe20000000000 */
[----:B------:R-:W-:Y:S04]  /*13d50*/  BSSY B1, `(.L_x_5118) ;  /* 0x00000d4000017945 */ /* 0x000fe80003800000 */
[----:B------:R-:W-:-:S04]  /*13d60*/  ISETP.NE.AND P0, PT, R7, 0x2, PT ;  /* 0x000000020700780c */ /* 0x000fc80003f05270 */
[----:B------:R-:W-:Y:S02]  /*13d70*/  SEL R3, RZ, 0x1, P0 ;  /* 0x00000001ff037807 */ /* 0x000fe40000000000 */
[----:B------:R-:W-:Y:S02]  /*13d80*/  SEL R18, R7, RZ, P0 ;  /* 0x000000ff07127207 */ /* 0x000fe40000000000 */
[----:B0-----:R-:W-:Y:S01]  /*13d90*/  LOP3.LUT R8, R6, R3, RZ, 0x3c, !PT ;  /* 0x0000000306087212 */ /* 0x001fe200078e3cff */
[----:B------:R-:W-:-:S04]  /*13da0*/  VIADD R6, R0, 0xffffffff ;  /* 0xffffffff00067836 */ /* 0x000fc80000000000 */
[----:B------:R0:W-:Y:S01]  /*13db0*/  STL [R1], R8 ;  /* 0x0000000801007387 */ /* 0x0001e20000100800 */
[----:B--2---:R-:W-:-:S13]  /*13dc0*/  ISETP.NE.AND P2, PT, R2, RZ, PT ;  /* 0x000000ff0200720c */ /* 0x004fda0003f45270 */
[----:B0-----:R-:W-:Y:S05]  /*13dd0*/  @!P2 BRA `(.L_x_5119) ;  /* 0x0000000c002ca947 */ /* 0x001fea0003800000 */
[----:B------:R-:W2:Y:S01]  /*13de0*/  LDL R2, [R1+0xc] ;  /* 0x00000c0001027983 */ /* 0x000ea20000100800 */
[----:B------:R-:W-:Y:S01]  /*13df0*/  IMAD.MOV.U32 R7, RZ, RZ, R6 ;  /* 0x000000ffff077224 */ /* 0x000fe200078e0006 */
        /* <DEDUP_REMOVED lines=21> */
.L_x_5120:
        /* <DEDUP_REMOVED lines=8> */
.L_x_5180:
[----:B------:R-:W-:Y:S05]  /*13fd0*/  BSYNC B2 ;  /* 0x0000000000027941 */ /* 0x000fea0003800000 */
.L_x_5121:
        /* <DEDUP_REMOVED lines=9> */
.L_x_5124:
[----:B------:R-:W-:Y:S05]  /*14070*/  BSYNC B2 ;  /* 0x0000000000027941 */ /* 0x000fea0003800000 */
.L_x_5123:
        /* <DEDUP_REMOVED lines=11> */
.L_x_5125:
        /* <DEDUP_REMOVED lines=13> */
.L_x_5181:
[----:B------:R-:W-:Y:S05]  /*14200*/  BSYNC B2 ;  /* 0x0000000000027941 */ /* 0x000fea0003800000 */
.L_x_5126:
        /* <DEDUP_REMOVED lines=11> */
.L_x_5129:
[----:B------:R-:W-:Y:S05]  /*142c0*/  BSYNC B2 ;  /* 0x0000000000027941 */ /* 0x000fea0003800000 */
.L_x_5128:
        /* <DEDUP_REMOVED lines=9> */
.L_x_5130:
        /* <DEDUP_REMOVED lines=15> */
.L_x_5131:
        /* <DEDUP_REMOVED lines=15> */
.L_x_5132:
        /* <DEDUP_REMOVED lines=15> */
.L_x_5133:
        /* <DEDUP_REMOVED lines=15> */
.L_x_5134:
        /* <DEDUP_REMOVED lines=15> */
.L_x_5135:
        /* <DEDUP_REMOVED lines=15> */
.L_x_5136:
        /* <DEDUP_REMOVED lines=15> */
.L_x_5137:
        /* <DEDUP_REMOVED lines=10> */
.L_x_5119:
[----:B------:R-:W-:Y:S05]  /*14a90*/  BSYNC B1 ;  /* 0x0000000000017941 */ /* 0x000fea0003800000 */
.L_x_5118:
[----:B------:R-:W-:Y:S01]  /*14aa0*/  ISETP.GT.AND P0, PT, R6, UR38, PT ;  /* 0x0000002606007c0c */ /* 0x000fe2000bf04270 */
[----:B------:R-:W-:-:S12]  /*14ab0*/  VIADD R0, R0, 0xfffffffe ;  /* 0xfffffffe00007836 */ /* 0x000fd80000000000 */
[----:B------:R-:W-:Y:S05]  /*14ac0*/  @P0 BRA `(.L_x_5138) ;  /* 0xffffffe4003c0947 */ /* 0x000fea000383ffff */
.L_x_5097:
[----:B------:R-:W-:Y:S05]  /*14ad0*/  BSYNC B0 ;  /* 0x0000000000007941 */ /* 0x000fea0003800000 */
.L_x_5075:
[----:B------:R-:W2:Y:S01]  /*14ae0*/  LDL.LU R2, [R1] ;  /* 0x0000000001027983 */ /* 0x000ea20000300800 */
[----:B0-----:R-:W0:Y:S01]  /*14af0*/  S2R R0, SR_TID.X ;  /* 0x0000000000007919 */ /* 0x001e220000002100 */
[----:B------:R-:W-:-:S05]  /*14b00*/  VIADD R18, R18, 0x1 ;  /* 0x0000000112127836 */ /* 0x000fca0000000000 */
[----:B------:R-:W-:Y:S02]  /*14b10*/  ISETP.NE.AND P0, PT, R18, 0x2, PT ;  /* 0x000000021200780c */ /* 0x000fe40003f05270 */
[----:B0-----:R-:W-:-:S04]  /*14b20*/  LOP3.LUT R0, R0, 0x7f, RZ, 0xc0, !PT ;  /* 0x0000007f00007812 */ /* 0x001fc800078ec0ff */
[----:B------:R-:W-:Y:S02]  /*14b30*/  ISETP.NE.AND P2, PT, R0, RZ, PT ;  /* 0x000000ff0000720c */ /* 0x000fe40003f45270 */
[----:B------:R-:W-:Y:S01]  /*14b40*/  SEL R0, RZ, 0x1, P0 ;  /* 0x00000001ff007807 */ /* 0x000fe20000000000 */
[----:B------:R-:W-:Y:S03]  /*14b50*/  BSSY B0, `(.L_x_5139) ;  /* 0x0000011000007945 */ /* 0x000fe60003800000 */
[----:B--2---:R-:W-:-:S05]  /*14b60*/  LOP3.LUT R2, R2, R0, RZ, 0x3c, !PT ;  /* 0x0000000002027212 */ /* 0x004fca00078e3cff */
[----:B------:R0:W-:Y:S02]  /*14b70*/  STL [R1], R2 ;  /* 0x0000000201007387 */ /* 0x0001e40000100800 */
[----:B------:R-:W-:Y:S05]  /*14b80*/  @P2 BRA `(.L_x_5140) ;  /* 0x0000000000342947 */ /* 0x000fea0003800000 */
[----:B------:R-:W1:Y:S01]  /*14b90*/  S2R R5, SR_LANEID ;  /* 0x0000000000057919 */ /* 0x000e620000000000 */
[----:B------:R-:W-:Y:S01]  /*14ba0*/  VOTEU.ANY UR4, UPT, PT ;  /* 0x0000000000047886 */ /* 0x000fe200038e0100 */
[----:B0-----:R-:W0:Y:S01]  /*14bb0*/  LDC.64 R2, c[0x0][0xc80] ;  /* 0x00032000ff027b82 */ /* 0x001e220000000a00 */
[----:B------:R-:W1:Y:S02]  /*14bc0*/  FLO.U32 R0, UR4 ;  /* 0x0000000400007d00 */ /* 0x000e6400080e0000 */
[----:B-1----:R-:W-:-:S06]  /*14bd0*/  ISETP.EQ.U32.AND P1, PT, R0, R5, PT ;  /* 0x000000050000720c */ /* 0x002fcc0003f22070 */
[----:B------:R-:W0:Y:S07]  /*14be0*/  POPC R5, UR4 ;  /* 0x0000000400057d09 */ /* 0x000e2e0008000000 */
[----:B0-----:R-:W2:Y:S01]  /*14bf0*/  @P1 ATOMG.E.ADD.STRONG.GPU PT, R3, desc[UR46][R2.64], R5 ;  /* 0x00000005020319a8 */ /* 0x001ea200081ee1ee */
[----:B------:R-:W0:Y:S02]  /*14c00*/  S2R R4, SR_LTMASK ;  /* 0x0000000000047919 */ /* 0x000e240000003900 */
[----:B0-----:R-:W-:-:S04]  /*14c10*/  LOP3.LUT R4, R4, UR4, RZ, 0xc0, !PT ;  /* 0x0000000404047c12 */ /* 0x001fc8000f8ec0ff */
[----:B------:R-:W0:Y:S01]  /*14c20*/  POPC R7, R4 ;  /* 0x0000000400077309 */ /* 0x000e220000000000 */
[----:B--2---:R-:W0:Y:S02]  /*14c30*/  SHFL.IDX PT, R0, R3, R0, 0x1f ;  /* 0x00001f0003007589 */ /* 0x004e2400000e0000 */
[----:B0-----:R-:W-:-:S05]  /*14c40*/  IADD3 R0, R0, UR42, R7 ;  /* 0x0000002a00007c10 */ /* 0x001fca000fffe007 */
[----:B------:R1:W-:Y:S02]  /*14c50*/  STL [R1+0x10], R0 ;  /* 0x0000100001007387 */ /* 0x0003e40000100800 */
.L_x_5140:
[----:B------:R-:W-:Y:S05]  /*14c60*/  BSYNC B0 ;  /* 0x0000000000007941 */ /* 0x000fea0003800000 */
.L_x_5139:
[----:B------:R-:W-:-:S07]  /*14c70*/  SEL R18, R18, RZ, P0 ;  /* 0x000000ff12127207 */ /* 0x000fce0000000000 */
.L_x_5043:
[----:B------:R-:W-:Y:S05]  /*14c80*/  BSYNC B7 ;  /* 0x0000000000077941 */ /* 0x000fea0003800000 */
.L_x_5041:
[----:B01----:R-:W2:Y:S04]  /*14c90*/  LDL R0, [R1+0x20] ;  /* 0x0000200001007983 */ /* 0x003ea80000100800 */
[----:B------:R0:W5:Y:S01]  /*14ca0*/  LDL R2, [R1+0x10] ;  /* 0x0000100001027983 */ /* 0x0001620000100800 */
[----:B--2---:R-:W-:-:S13]  /*14cb0*/  ISETP.NE.AND P0, PT, R0, RZ, PT ;  /* 0x000000ff0000720c */ /* 0x004fda0003f05270 */
        /* <DEDUP_REMOVED lines=11> */
.L_x_5141:
[----:B------:R-:W-:-:S03]  /*14d70*/  UMOV UR4, 0xffffffff ;  /* 0xffffffff00047882 */ /* 0x000fc60000000000 */
[----:B------:R-:W-:Y:S05]  /*14d80*/  BRA.DIV UR4, `(.L_x_5143) ;  /* 0x0000001204447947 */ /* 0x000fea000b800000 */
[----:B-----5:R0:W1:Y:S02]  /*14d90*/  SHFL.IDX PT, R14, R2, RZ, 0x1f ;  /* 0x00001fff020e7589 */ /* 0x02006400000e0000 */
.L_x_5184:
[----:B------:R-:W2:Y:S01]  /*14da0*/  @!P2 S2R R3, SR_CgaCtaId ;  /* 0x000000000003a919 */ /* 0x000ea20000008800 */
[----:B------:R-:W-:Y:S05]  /*14db0*/  WARPSYNC.ALL ;  /* 0x0000000000007948 */ /* 0x000fea0003800000 */
[----:B------:R-:W-:Y:S01]  /*14dc0*/  BAR.SYNC.DEFER_BLOCKING 0x4, 0x180 ;  /* 0x0106000000007b1d */ /* 0x000fe20000010000 */
[----:B------:R-:W-:-:S05]  /*14dd0*/  @!P2 MOV R0, 0x400 ;  /* 0x000004000000a802 */ /* 0x000fca0000000f00 */
[----:B-1----:R1:W-:Y:S01]  /*14de0*/  STL [R1+0x10], R14 ;  /* 0x0000100e01007387 */ /* 0x0023e20000100800 */
[----:B--2---:R-:W-:-:S05]  /*14df0*/  @!P2 LEA R17, R3, R0, 0x18 ;  /* 0x000000000311a211 */ /* 0x004fca00078ec0ff */
[----:B------:R1:W-:Y:S01]  /*14e00*/  @!P2 STS [R17+0x28cd0], R2 ;  /* 0x028cd0021100a388 */ /* 0x0003e20000000800 */
[----:B------:R-:W-:Y:S06]  /*14e10*/  BAR.ARV 0x5, 0x180 ;  /* 0x0146000000007b1d */ /* 0x000fec0000002000 */
.L_x_5142:
[----:B------:R-:W3:Y:S01]  /*14e20*/  LDL R0, [R1+0x10] ;  /* 0x0000100001007983 */ /* 0x000ee20000100800 */
[----:B------:R-:W-:Y:S02]  /*14e30*/  ULDC UR4, c[0x0][0xc38] ;  /* 0x00030e0000047ab9 */ /* 0x000fe40000000800 */
[----:B---3--:R-:W-:-:S13]  /*14e40*/  ISETP.GE.AND P0, PT, R0, UR4, PT ;  /* 0x0000000400007c0c */ /* 0x008fda000bf06270 */
[----:B------:R-:W-:Y:S05]  /*14e50*/  @!P0 BRA `(.L_x_5144) ;  /* 0xffffffac00848947 */ /* 0x000fea000383ffff */
.L_x_5032:
[----:B------:R-:W3:Y:S01]  /*14e60*/  LDL.LU R0, [R1+0x18] ;  /* 0x0000180001007983 */ /* 0x000ee20000300800 */
[----:B------:R-:W-:Y:S01]  /*14e70*/  BSSY B0, `(.L_x_5145) ;  /* 0x000000b000007945 */ /* 0x000fe20003800000 */
[----:B------:R-:W4:Y:S01]  /*14e80*/  S2R R5, SR_CgaCtaId ;  /* 0x0000000000057919 */ /* 0x000f220000008800 */
[----:B---3--:R-:W-:-:S05]  /*14e90*/  VIADD R0, R0, 0x1 ;  /* 0x0000000100007836 */ /* 0x008fca0000000000 */
[----:B012---:R-:W-:-:S04]  /*14ea0*/  LEA.HI R2, R0, R0, RZ, 0x1 ;  /* 0x0000000000027211 */ /* 0x007fc800078f08ff */
[----:B------:R-:W-:-:S05]  /*14eb0*/  LOP3.LUT R3, R2, 0xfffffffe, RZ, 0xc0, !PT ;  /* 0xfffffffe02037812 */ /* 0x000fca00078ec0ff */
[----:B------:R-:W-:Y:S01]  /*14ec0*/  IMAD.IADD R3, R0, 0x1, -R3 ;  /* 0x0000000100037824 */ /* 0x000fe200078e0a03 */
[----:B------:R-:W-:-:S04]  /*14ed0*/  MOV R0, 0x400 ;  /* 0x0000040000007802 */ /* 0x000fc80000000f00 */
[----:B----4-:R-:W-:Y:S02]  /*14ee0*/  LEA R0, R5, R0, 0x18 ;  /* 0x0000000005007211 */ /* 0x010fe400078ec0ff */
[----:B------:R-:W-:-:S04]  /*14ef0*/  SHF.L.U32 R3, R3, 0x1f, RZ ;  /* 0x0000001f03037819 */ /* 0x000fc800000006ff */
[----:B------:R-:W0:Y:S02]  /*14f00*/  SYNCS.PHASECHK.TRANS64.TRYWAIT P0, [R0+URZ+0x28c20], R3 ;  /* 0x028c2003000075a7 */ /* 0x000e24000800017f */
[----:B0-----:R-:W-:Y:S05]  /*14f10*/  @!P0 BRA `(.L_x_5146) ;  /* 0x0000001000088947 */ /* 0x001fea0003800000 */
.L_x_5185:
[----:B------:R-:W-:Y:S05]  /*14f20*/  BSYNC B0 ;  /* 0x0000000000007941 */ /* 0x000fea0003800000 */
.L_x_5145:
[----:B------:R-:W-:-:S03]  /*14f30*/  UMOV UR4, 0xffffffff ;  /* 0xffffffff00047882 */ /* 0x000fc60000000000 */
[----:B------:R-:W-:Y:S05]  /*14f40*/  BRA.DIV UR4, `(.L_x_5147) ;  /* 0x0000001204107947 */ /* 0x000fea000b800000 */
[----:B------:R-:W1:Y:S02]  /*14f50*/  S2R R2, SR_TID.X ;  /* 0x0000000000027919 */ /* 0x000e640000002100 */
[----:B-1----:R-:W-:-:S04]  /*14f60*/  SHF.R.U32.HI R2, RZ, 0x5, R2 ;  /* 0x00000005ff027819 */ /* 0x002fc80000011602 */
[----:B------:R-:W-:-:S05]  /*14f70*/  LOP3.LUT R2, R2, 0x3, RZ, 0xc0, !PT ;  /* 0x0000000302027812 */ /* 0x000fca00078ec0ff */
[----:B------:R1:W2:Y:S02]  /*14f80*/  SHFL.IDX PT, R14, R2, RZ, 0x1f ;  /* 0x00001fff020e7589 */ /* 0x0002a400000e0000 */
.L_x_5188:
[----:B--2---:R-:W-:Y:S01]  /*14f90*/  ISETP.NE.AND P0, PT, R14, RZ, PT ;  /* 0x000000ff0e00720c */ /* 0x004fe20003f05270 */
[----:B------:R-:W-:-:S12]  /*14fa0*/  BSSY B0, `(.L_x_5148) ;  /* 0x0000025000007945 */ /* 0x000fd80003800000 */
[----:B------:R-:W-:Y:S05]  /*14fb0*/  @P0 BRA `(.L_x_5149) ;  /* 0x00000000008c0947 */ /* 0x000fea0003800000 */
[----:B------:R-:W-:-:S03]  /*14fc0*/  UMOV UR4, 0xffffffff ;  /* 0xffffffff00047882 */ /* 0x000fc60000000000 */
[----:B------:R-:W-:Y:S05]  /*14fd0*/  BRA.DIV UR4, `(.L_x_5150) ;  /* 0x0000001204207947 */ /* 0x000fea000b800000 */
[----:B------:R-:W-:-:S13]  /*14fe0*/  ELECT P6, URZ, PT ;  /* 0x00000000003f782f */ /* 0x000fda00038c0000 */
.L_x_5191:
[----:B------:R-:W-:Y:S05]  /*14ff0*/  @!P6 BRA `(.L_x_5149) ;  /* 0x00000000007ce947 */ /* 0x000fea0003800000 */
[----:B------:R-:W-:-:S06]  /*15000*/  ULOP3.LUT UR4, UR41, 0x2, URZ, 0xfc, !UPT ;  /* 0x0000000229047892 */ /* 0x000fcc000f8efc3f */
[----:B-1----:R-:W-:-:S05]  /*15010*/  IMAD.U32 R2, RZ, RZ, UR4 ;  /* 0x00000004ff027e24 */ /* 0x002fca000f8e00ff */
[----:B------:R-:W-:-:S13]  /*15020*/  ISETP.NE.AND P2, PT, R2, 0x3, PT ;  /* 0x000000030200780c */ /* 0x000fda0003f45270 */
[----:B------:R-:W-:Y:S05]  /*15030*/  @!P2 BRA `(.L_x_5151) ;  /* 0x000000000004a947 */ /* 0x000fea0003800000 */
[----:B------:R-:W-:Y:S01]  /*15040*/  BPT.TRAP 0x1 ;  /* 0x000000040000795c */ /* 0x000fe20000300000 */
.L_x_5151:
[----:B------:R-:W2:Y:S01]  /*15050*/  LDL.LU R7, [R1] ;  /* 0x0000000001077983 */ /* 0x000ea20000300800 */
        /* <DEDUP_REMOVED lines=12> */
.L_x_5192:
[----:B------:R-:W1:Y:S02]  /*15120*/  SYNCS.PHASECHK.TRANS64.TRYWAIT P0, [R3+URZ], R2 ;  /* 0x00000002030075a7 */ /* 0x000e64000800017f */
[----:B-1----:R-:W-:Y:S05]  /*15130*/  @!P0 BRA `(.L_x_5153) ;  /* 0x0000000c00fc8947 */ /* 0x002fea0003800000 */
.L_x_5193:
[----:B------:R-:W-:Y:S05]  /*15140*/  @!P2 BRA `(.L_x_5154) ;  /* 0x000000000004a947 */ /* 0x000fea0003800000 */
[----:B------:R-:W-:Y:S01]  /*15150*/  BPT.TRAP 0x1 ;  /* 0x000000040000795c */ /* 0x000fe20000300000 */
.L_x_5154:
[----:B-1----:R-:W-:-:S04]  /*15160*/  VIADD R3, R0, 0x28c60 ;  /* 0x00028c6000037836 */ /* 0x002fc80000000000 */
[----:B------:R-:W-:-:S04]  /*15170*/  IMAD R18, R18, 0x8, R3 ;  /* 0x0000000812127824 */ /* 0x000fc800078e0203 */
[----:B------:R-:W1:Y:S02]  /*15180*/  SYNCS.PHASECHK.TRANS64.TRYWAIT P0, [R18+URZ], R5 ;  /* 0x00000005120075a7 */ /* 0x000e64000800017f */
[----:B-1----:R-:W-:Y:S05]  /*15190*/  @!P0 BRA `(.L_x_5155) ;  /* 0x0000000c00f88947 */ /* 0x002fea0003800000 */
.L_x_5194:
[----:B------:R-:W-:-:S07]  /*151a0*/  IMAD R3, R4, 0x8, R3 ;  /* 0x0000000804037824 */ /* 0x000fce00078e0203 */
.L_x_5156:
[----:B--2---:R2:W3:Y:S02]  /*151b0*/  SYNCS.PHASECHK.TRANS64.TRYWAIT P0, [R3+URZ], R2 ;  /* 0x00000002030075a7 */ /* 0x0044e4000800017f */
[----:B---3--:R-:W-:Y:S05]  /*151c0*/  @!P0 NANOSLEEP.SYNCS 0x989680 ;  /* 0x009896800000895d */ /* 0x008fea0003900000 */
[----:B------:R-:W3:Y:S02]  /*151d0*/  @!P0 SYNCS.PHASECHK.TRANS64 P0, [R3+URZ], R2 ;  /* 0x00000002030085a7 */ /* 0x000ee4000800007f */
[----:B---3--:R-:W-:Y:S05]  /*151e0*/  @!P0 BRA `(.L_x_5156) ;  /* 0xfffffffc00f08947 */ /* 0x008fea000383ffff */
.L_x_5149:
[----:B------:R-:W-:Y:S05]  /*151f0*/  BSYNC B0 ;  /* 0x0000000000007941 */ /* 0x000fea0003800000 */
.L_x_5148:
[----:B------:R-:W-:Y:S05]  /*15200*/  EXIT ;  /* 0x000000000000794d */ /* 0x000fea0003800000 */
.L_x_4938:
[----:B0-----:R-:W-:-:S04]  /*15210*/  IMAD.U32 R3, RZ, RZ, UR21 ;  /* 0x00000015ff037e24 */ /* 0x001fc8000f8e00ff */
[----:B------:R0:W1:Y:S03]  /*15220*/  SYNCS.PHASECHK.TRANS64.TRYWAIT P1, [R3+URZ+0x28c50], R0 ;  /* 0x028c5000030075a7 */ /* 0x000066000802017f */
[----:B-1----:R-:W-:Y:S05]  /*15230*/  @!P1 NANOSLEEP.SYNCS 0x989680 ;  /* 0x009896800000995d */ /* 0x002fea0003900000 */
[----:B------:R-:W1:Y:S02]  /*15240*/  @!P1 SYNCS.PHASECHK.TRANS64 P1, [R3+URZ+0x28c50], R0 ;  /* 0x028c5000030095a7 */ /* 0x000e64000802007f */
[----:B-1----:R-:W-:Y:S05]  /*15250*/  @!P1 BRA `(.L_x_4938) ;  /* 0xfffffffc00ec9947 */ /* 0x002fea000383ffff */
[----:B------:R-:W-:Y:S05]  /*15260*/  BRA `(.L_x_5157) ;  /* 0xfffffec800b47947 */ /* 0x000fea000383ffff */
.L_x_4943:
[----:B-1----:R-:W-:-:S04]  /*15270*/  IMAD.U32 R3, RZ, RZ, UR21 ;  /* 0x00000015ff037e24 */ /* 0x002fc8000f8e00ff */
[----:B------:R1:W2:Y:S03]  /*15280*/  SYNCS.PHASECHK.TRANS64.TRYWAIT P1, [R3+URZ+0x28c50], R0 ;  /* 0x028c5000030075a7 */ /* 0x0002a6000802017f */
[----:B--2---:R-:W-:Y:S05]  /*15290*/  @!P1 NANOSLEEP.SYNCS 0x989680 ;  /* 0x009896800000995d */ /* 0x004fea0003900000 */
[----:B------:R-:W2:Y:S02]  /*152a0*/  @!P1 SYNCS.PHASECHK.TRANS64 P1, [R3+URZ+0x28c50], R0 ;  /* 0x028c5000030095a7 */ /* 0x000ea4000802007f */
[----:B--2---:R-:W-:Y:S05]  /*152b0*/  @!P1 BRA `(.L_x_4943) ;  /* 0xfffffffc00ec9947 */ /* 0x004fea000383ffff */
[----:B------:R-:W-:Y:S05]  /*152c0*/  BRA `(.L_x_4942) ;  /* 0xfffffed400b07947 */ /* 0x000fea000383ffff */
.L_x_4952:
[----:B0-----:R-:W-:-:S04]  /*152d0*/  IMAD.U32 R3, RZ, RZ, UR43 ;  /* 0x0000002bff037e24 */ /* 0x001fc8000f8e00ff */
[----:B------:R0:W1:Y:S03]  /*152e0*/  SYNCS.PHASECHK.TRANS64.TRYWAIT P0, [R3+URZ+0x28c00], R0 ;  /* 0x028c0000030075a7 */ /* 0x000066000800017f */
[----:B-1----:R-:W-:Y:S05]  /*152f0*/  @!P0 NANOSLEEP.SYNCS 0x989680 ;  /* 0x009896800000895d */ /* 0x002fea0003900000 */
[----:B------:R-:W1:Y:S02]  /*15300*/  @!P0 SYNCS.PHASECHK.TRANS64 P0, [R3+URZ+0x28c00], R0 ;  /* 0x028c0000030085a7 */ /* 0x000e64000800007f */
[----:B-1----:R-:W-:Y:S05]  /*15310*/  @!P0 BRA `(.L_x_4952) ;  /* 0xfffffffc00ec8947 */ /* 0x002fea000383ffff */
[----:B------:R-:W-:Y:S05]  /*15320*/  BRA `(.L_x_5158) ;  /* 0xfffffeec00187947 */ /* 0x000fea000383ffff */
.L_x_4956:
[----:B--2---:R2:W3:Y:S02]  /*15330*/  SYNCS.PHASECHK.TRANS64.TRYWAIT P0, [R7+URZ+0x28c30], R10 ;  /* 0x028c300a070075a7 */ /* 0x0044e4000800017f */
[----:B---3--:R-:W-:Y:S05]  /*15340*/  @!P0 NANOSLEEP.SYNCS 0x989680 ;  /* 0x009896800000895d */ /* 0x008fea0003900000 */
[----:B------:R-:W3:Y:S02]  /*15350*/  @!P0 SYNCS.PHASECHK.TRANS64 P0, [R7+URZ+0x28c30], R10 ;  /* 0x028c300a070085a7 */ /* 0x000ee4000800007f */
[----:B---3--:R-:W-:Y:S05]  /*15360*/  @!P0 BRA `(.L_x_4956) ;  /* 0xfffffffc00f08947 */ /* 0x008fea000383ffff */
[----:B------:R-:W-:Y:S05]  /*15370*/  BRA `(.L_x_4955) ;  /* 0xfffffeec00347947 */ /* 0x000fea000383ffff */
.L_x_4968:
[----:B---3--:R3:W0:Y:S02]  /*15380*/  SYNCS.PHASECHK.TRANS64.TRYWAIT P0, [R7+URZ+0x28c50], R10 ;  /* 0x028c500a070075a7 */ /* 0x008624000800017f */
[----:B0-----:R-:W-:Y:S05]  /*15390*/  @!P0 NANOSLEEP.SYNCS 0x989680 ;  /* 0x009896800000895d */ /* 0x001fea0003900000 */
[----:B------:R-:W0:Y:S02]  /*153a0*/  @!P0 SYNCS.PHASECHK.TRANS64 P0, [R7+URZ+0x28c50], R10 ;  /* 0x028c500a070085a7 */ /* 0x000e24000800007f */
[----:B0-----:R-:W-:Y:S05]  /*153b0*/  @!P0 BRA `(.L_x_4968) ;  /* 0xfffffffc00f08947 */ /* 0x001fea000383ffff */
[----:B------:R-:W-:Y:S05]  /*153c0*/  BRA `(.L_x_4967) ;  /* 0xffffff0800547947 */ /* 0x000fea000383ffff */
.L_x_4976:
[----:B-1----:R-:W-:-:S04]  /*153d0*/  IMAD.U32 R7, RZ, RZ, UR27 ;  /* 0x0000001bff077e24 */ /* 0x002fc8000f8e00ff */
[----:B------:R1:W2:Y:S03]  /*153e0*/  SYNCS.PHASECHK.TRANS64.TRYWAIT P0, [R7+URZ+0x28c30], R10 ;  /* 0x028c300a070075a7 */ /* 0x0002a6000800017f */
[----:B--2---:R-:W-:Y:S05]  /*153f0*/  @!P0 NANOSLEEP.SYNCS 0x989680 ;  /* 0x009896800000895d */ /* 0x004fea0003900000 */
[----:B------:R-:W2:Y:S02]  /*15400*/  @!P0 SYNCS.PHASECHK.TRANS64 P0, [R7+URZ+0x28c30], R10 ;  /* 0x028c300a070085a7 */ /* 0x000ea4000800007f */
[----:B--2---:R-:W-:Y:S05]  /*15410*/  @!P0 BRA `(.L_x_4976) ;  /* 0xfffffffc00ec8947 */ /* 0x004fea000383ffff */
[----:B------:R-:W-:Y:S05]  /*15420*/  BRA `(.L_x_4975) ;  /* 0xffffff0c00a07947 */ /* 0x000fea000383ffff */
.L_x_4988:
[----:B--2---:R2:W3:Y:S02]  /*15430*/  SYNCS.PHASECHK.TRANS64.TRYWAIT P0, [R7+URZ+0x28c50], R10 ;  /* 0x028c500a070075a7 */ /* 0x0044e4000800017f */
[----:B---3--:R-:W-:Y:S05]  /*15440*/  @!P0 NANOSLEEP.SYNCS 0x989680 ;  /* 0x009896800000895d */ /* 0x008fea0003900000 */
[----:B------:R-:W3:Y:S02]  /*15450*/  @!P0 SYNCS.PHASECHK.TRANS64 P0, [R7+URZ+0x28c50], R10 ;  /* 0x028c500a070085a7 */ /* 0x000ee4000800007f */
[----:B---3--:R-:W-:Y:S05]  /*15460*/  @!P0 BRA `(.L_x_4988) ;  /* 0xfffffffc00f08947 */ /* 0x008fea000383ffff */
[----:B------:R-:W-:Y:S05]  /*15470*/  BRA `(.L_x_4987) ;  /* 0xffffff2c00807947 */ /* 0x000fea000383ffff */
.L_x_4997:
[----:B--2---:R-:W-:-:S04]  /*15480*/  IMAD.U32 R5, RZ, RZ, UR23 ;  /* 0x00000017ff057e24 */ /* 0x004fc8000f8e00ff */
[----:B------:R2:W3:Y:S03]  /*15490*/  SYNCS.PHASECHK.TRANS64.TRYWAIT P1, [R5+URZ+0x28c30], R8 ;  /* 0x028c3008050075a7 */ /* 0x0004e6000802017f */
[----:B---3--:R-:W-:Y:S05]  /*154a0*/  @!P1 NANOSLEEP.SYNCS 0x989680 ;  /* 0x009896800000995d */ /* 0x008fea0003900000 */
[----:B------:R-:W3:Y:S02]  /*154b0*/  @!P1 SYNCS.PHASECHK.TRANS64 P1, [R5+URZ+0x28c30], R8 ;  /* 0x028c3008050095a7 */ /* 0x000ee4000802007f */
[----:B---3--:R-:W-:Y:S05]  /*154c0*/  @!P1 BRA `(.L_x_4997) ;  /* 0xfffffffc00ec9947 */ /* 0x008fea000383ffff */
[----:B------:R-:W-:Y:S05]  /*154d0*/  BRA `(.L_x_4996) ;  /* 0xffffff34000c7947 */ /* 0x000fea000383ffff */
.L_x_5001:
[----:B---3--:R3:W4:Y:S02]  /*154e0*/  SYNCS.PHASECHK.TRANS64.TRYWAIT P1, [R171+URZ+0x28c50], R8 ;  /* 0x028c5008ab0075a7 */ /* 0x008724000802017f */
[----:B----4-:R-:W-:Y:S05]  /*154f0*/  @!P1 NANOSLEEP.SYNCS 0x989680 ;  /* 0x009896800000995d */ /* 0x010fea0003900000 */
[----:B------:R-:W4:Y:S02]  /*15500*/  @!P1 SYNCS.PHASECHK.TRANS64 P1, [R171+URZ+0x28c50], R8 ;  /* 0x028c5008ab0095a7 */ /* 0x000f24000802007f */
[----:B----4-:R-:W-:Y:S05]  /*15510*/  @!P1 BRA `(.L_x_5001) ;  /* 0xfffffffc00f09947 */ /* 0x010fea000383ffff */
[----:B------:R-:W-:Y:S05]  /*15520*/  BRA `(.L_x_5000) ;  /* 0xffffff4800307947 */ /* 0x000fea000383ffff */
.L_x_5007:
[----:B------:R-:W-:-:S04]  /*15530*/  IMAD.U32 R6, RZ, RZ, UR26 ;  /* 0x0000001aff067e24 */ /* 0x000fc8000f8e00ff */
[----:B------:R0:W0:Y:S03]  /*15540*/  SYNCS.PHASECHK.TRANS64.TRYWAIT P0, [R6+URZ+0x28c30], R9 ;  /* 0x028c3009060075a7 */ /* 0x000026000800017f */
[----:B0-----:R-:W-:Y:S05]  /*15550*/  @!P0 NANOSLEEP.SYNCS 0x989680 ;  /* 0x009896800000895d */ /* 0x001fea0003900000 */
[----:B------:R-:W0:Y:S02]  /*15560*/  @!P0 SYNCS.PHASECHK.TRANS64 P0, [R6+URZ+0x28c30], R9 ;  /* 0x028c3009060085a7 */ /* 0x000e24000800007f */
[----:B0-----:R-:W-:Y:S05]  /*15570*/  @!P0 BRA `(.L_x_5007) ;  /* 0xfffffffc00ec8947 */ /* 0x001fea000383ffff */
[----:B------:R-:W-:Y:S05]  /*15580*/  BRA `(.L_x_5006) ;  /* 0xffffff4c00207947 */ /* 0x000fea000383ffff */
.L_x_5019:
[----:B--2---:R2:W3:Y:S02]  /*15590*/  SYNCS.PHASECHK.TRANS64.TRYWAIT P0, [R8+URZ+0x28c50], R9 ;  /* 0x028c5009080075a7 */ /* 0x0044e4000800017f */
[----:B---3--:R-:W-:Y:S05]  /*155a0*/  @!P0 NANOSLEEP.SYNCS 0x989680 ;  /* 0x009896800000895d */ /* 0x008fea0003900000 */
[----:B------:R-:W3:Y:S02]  /*155b0*/  @!P0 SYNCS.PHASECHK.TRANS64 P0, [R8+URZ+0x28c50], R9 ;  /* 0x028c5009080085a7 */ /* 0x000ee4000800007f */
[----:B---3--:R-:W-:Y:S05]  /*155c0*/  @!P0 BRA `(.L_x_5019) ;  /* 0xfffffffc00f08947 */ /* 0x008fea000383ffff */
[----:B------:R-:W-:Y:S05]  /*155d0*/  BRA `(.L_x_5018) ;  /* 0xffffff6800f47947 */ /* 0x000fea000383ffff */
.L_x_5049:
[----:B------:R-:W-:Y:S02]  /*155e0*/  IMAD.MOV.U32 R13, RZ, RZ, R4 ;  /* 0x000000ffff0d7224 */ /* 0x000fe400078e0004 */
[----:B------:R-:W-:Y:S02]  /*155f0*/  IMAD.MOV.U32 R12, RZ, RZ, RZ ;  /* 0x000000ffff0c7224 */ /* 0x000fe400078e00ff */
[----:B------:R-:W-:Y:S02]  /*15600*/  IMAD.MOV.U32 R11, RZ, RZ, 0x1f ;  /* 0x0000001fff0b7424 */ /* 0x000fe400078e00ff */
[----:B------:R-:W-:-:S07]  /*15610*/  IMAD.MOV.U32 R15, RZ, RZ, -0x1 ;  /* 0xffffffffff0f7424 */ /* 0x000fce00078e00ff */
[----:B0-----:R-:W-:Y:S05]  /*15620*/  WARPSYNC.COLLECTIVE R15, `(.L_x_5159) ;  /* 0x000000000f087348 */ /* 0x001fea0003c00000 */
[----:B------:R1:W2:Y:S02]  /*15630*/  SHFL.IDX P6, R14, R13, R12, R11 ;  /* 0x0000000c0d0e7389 */ /* 0x0002a400000c000b */
[----:B012---:R-:W-:Y:S01]  /*15640*/  ENDCOLLECTIVE ;  /* 0x000000000000791b */ /* 0x007fe20003800000 */
.L_x_5159:
[----:B------:R-:W-:Y:S05]  /*15650*/  BRA `(.L_x_5160) ;  /* 0xffffffb400247947 */ /* 0x000fea000383ffff */
.L_x_5051:
[----:B------:R-:W-:Y:S01]  /*15660*/  BSSY B0, `(.L_x_5161) ;  /* 0x0000006000007945 */ /* 0x000fe20003800000 */
[----:B------:R-:W-:-:S07]  /*15670*/  IMAD.MOV.U32 R15, RZ, RZ, -0x1 ;  /* 0xffffffffff0f7424 */ /* 0x000fce00078e00ff */
[----:B0--3--:R-:W-:Y:S05]  /*15680*/  WARPSYNC.COLLECTIVE R15, `(.L_x_5162) ;  /* 0x000000000f0c7348 */ /* 0x009fea0003c00000 */
[----:B------:R-:W-:Y:S02]  /*15690*/  ELECT P6, UR62, PT ;  /* 0x00000000003e782f */ /* 0x000fe400038c0000 */
[----:B------:R-:W-:Y:S01]  /*156a0*/  MOV R14, UR62 ;  /* 0x0000003e000e7c02 */ /* 0x000fe20008000f00 */
[----:B0--3--:R-:W-:Y:S10]  /*156b0*/  ENDCOLLECTIVE ;  /* 0x000000000000791b */ /* 0x009ff40003800000 */
.L_x_5162:
[----:B------:R-:W-:Y:S05]  /*156c0*/  BSYNC B0 ;  /* 0x0000000000007941 */ /* 0x000fea0003800000 */
.L_x_5161:
[----:B------:R-:W-:Y:S05]  /*156d0*/  BRA `(.L_x_5163) ;  /* 0xffffffb400287947 */ /* 0x000fea000383ffff */
.L_x_5053:
[----:B0-----:R0:W1:Y:S02]  /*156e0*/  SYNCS.PHASECHK.TRANS64.TRYWAIT P0, [R3+URZ+0x28c40], R0 ;  /* 0x028c4000030075a7 */ /* 0x001064000800017f */
[----:B-1----:R-:W-:Y:S05]  /*156f0*/  @!P0 NANOSLEEP.SYNCS 0x989680 ;  /* 0x009896800000895d */ /* 0x002fea0003900000 */
[----:B------:R-:W1:Y:S02]  /*15700*/  @!P0 SYNCS.PHASECHK.TRANS64 P0, [R3+URZ+0x28c40], R0 ;  /* 0x028c4000030085a7 */ /* 0x000e64000800007f */
[----:B-1----:R-:W-:Y:S05]  /*15710*/  @!P0 BRA `(.L_x_5053) ;  /* 0xfffffffc00f08947 */ /* 0x002fea000383ffff */
[----:B------:R-:W-:Y:S05]  /*15720*/  BRA `(.L_x_5164) ;  /* 0xffffffb4008c7947 */ /* 0x000fea000383ffff */
.L_x_5057:
        /* <DEDUP_REMOVED lines=8> */
.L_x_5165:
[----:B------:R-:W-:Y:S01]  /*157b0*/  IMAD.MOV.U32 R13, RZ, RZ, R0 ;  /* 0x000000ffff0d7224 */ /* 0x000fe200078e0000 */
[----:B------:R-:W-:Y:S01]  /*157c0*/  LOP3.LUT R8, R8, 0x7f, RZ, 0xc0, !PT ;  /* 0x0000007f08087812 */ /* 0x000fe200078ec0ff */
[----:B------:R-:W-:-:S07]  /*157d0*/  IMAD.MOV.U32 R5, RZ, RZ, R14 ;  /* 0x000000ffff057224 */ /* 0x000fce00078e000e */
[----:B------:R-:W-:Y:S05]  /*157e0*/  WARPSYNC.COLLECTIVE R15, `(.L_x_5166) ;  /* 0x000000000f087348 */ /* 0x000fea0003c00000 */
[----:B------:R0:W1:Y:S02]  /*157f0*/  SHFL.IDX P6, R14, R13, R12, R11 ;  /* 0x0000000c0d0e7389 */ /* 0x00006400000c000b */
[----:B01----:R-:W-:Y:S01]  /*15800*/  ENDCOLLECTIVE ;  /* 0x000000000000791b */ /* 0x003fe20003800000 */
.L_x_5166:
[----:B------:R-:W-:Y:S01]  /*15810*/  SHF.R.U32.HI R8, RZ, 0x3, R8 ;  /* 0x00000003ff087819 */ /* 0x000fe20000011608 */
[----:B------:R-:W-:Y:S02]  /*15820*/  ULDC UR4, c[0x0][0x288] ;  /* 0x0000a20000047ab9 */ /* 0x000fe40000000800 */
[----:B------:R-:W-:Y:S02]  /*15830*/  IMAD R3, R7, UR4, RZ ;  /* 0x0000000407037c24 */ /* 0x000fe4000f8e02ff */
[----:B------:R-:W-:-:S04]  /*15840*/  VIADD R4, R8, UR40 ;  /* 0x0000002808047c36 */ /* 0x000fc80008000000 */
        /* <DEDUP_REMOVED lines=8> */
.L_x_5167:
[----:B------:R-:W-:-:S05]  /*158d0*/  @!P1 LEA R6, P2, R10, R6, 0x1 ;  /* 0x000000060a069211 */ /* 0x000fca00078408ff */
[----:B------:R-:W-:-:S04]  /*158e0*/  @!P1 IMAD.X R5, RZ, RZ, R5, P2 ;  /* 0x000000ffff059224 */ /* 0x000fc800010e0605 */
[----:B------:R-:W-:Y:S02]  /*158f0*/  @!P1 IMAD.MOV.U32 R7, RZ, RZ, R5 ;  /* 0x000000ffff079224 */ /* 0x000fe400078e0005 */
[----:B------:R-:W-:-:S03]  /*15900*/  IMAD.MOV.U32 R13, RZ, RZ, R0 ;  /* 0x000000ffff0d7224 */ /* 0x000fc600078e0000 */
[----:B------:R-:W-:Y:S01]  /*15910*/  @!PT LDS RZ, [RZ] ;  /* 0x00000000fffff984 */ /* 0x000fe20000000800 */
[----:B------:R-:W-:Y:S01]  /*15920*/  @!PT LDS RZ, [RZ] ;  /* 0x00000000fffff984 */ /* 0x000fe20000000800 */
[----:B------:R-:W-:Y:S01]  /*15930*/  @!PT LDS RZ, [RZ] ;  /* 0x00000000fffff984 */ /* 0x000fe20000000800 */
[----:B------:R0:W-:Y:S01]  /*15940*/  @!P1 LDGSTS.E.BYPASS.LTC128B.128 [R9+0x20400], desc[UR46][R6.64], !P0 ;  /* 0x2040000006099fae */ /* 0x0001e2000c101d6e */
[----:B------:R-:W-:Y:S01]  /*15950*/  ISETP.GE.AND P1, PT, R8, R3, PT ;  /* 0x000000030800720c */ /* 0x000fe20003f26270 */
[----:B------:R-:W-:-:S12]  /*15960*/  IMAD.MOV.U32 R5, RZ, RZ, R14 ;  /* 0x000000ffff057224 */ /* 0x000fd800078e000e */
[----:B0-----:R-:W-:Y:S05]  /*15970*/  WARPSYNC.COLLECTIVE R15, `(.L_x_5168) ;  /* 0x000000000f087348 */ /* 0x001fea0003c00000 */
[----:B------:R1:W2:Y:S02]  /*15980*/  SHFL.IDX P6, R14, R13, R12, R11 ;  /* 0x0000000c0d0e7389 */ /* 0x0002a400000c000b */
[----:B012---:R-:W-:Y:S01]  /*15990*/  ENDCOLLECTIVE ;  /* 0x000000000000791b */ /* 0x007fe20003800000 */
.L_x_5168:
[----:B------:R-:W-:Y:S02]  /*159a0*/  IMAD.MOV.U32 R13, RZ, RZ, R2 ;  /* 0x000000ffff0d7224 */ /* 0x000fe400078e0002 */
[----:B------:R-:W-:Y:S02]  /*159b0*/  IMAD.MOV.U32 R12, RZ, RZ, 0x2 ;  /* 0x00000002ff0c7424 */ /* 0x000fe400078e00ff */
[----:B------:R-:W-:-:S07]  /*159c0*/  IMAD.MOV.U32 R6, RZ, RZ, R14 ;  /* 0x000000ffff067224 */ /* 0x000fce00078e000e */
[----:B------:R-:W-:Y:S05]  /*159d0*/  WARPSYNC.COLLECTIVE R15, `(.L_x_5169) ;  /* 0x000000000f087348 */ /* 0x000fea0003c00000 */
[----:B------:R0:W1:Y:S02]  /*159e0*/  SHFL.IDX P6, R14, R13, R12, R11 ;  /* 0x0000000c0d0e7389 */ /* 0x00006400000c000b */
[----:B01----:R-:W-:Y:S01]  /*159f0*/  ENDCOLLECTIVE ;  /* 0x000000000000791b */ /* 0x003fe20003800000 */
.L_x_5169:
        /* <DEDUP_REMOVED lines=8> */
[----:B------:R0:W-:Y:S02]  /*15a80*/  @!P1 LDGSTS.E.BYPASS.LTC128B.128 [R9+0x20c00], desc[UR46][R6.64], !P0 ;  /* 0x20c0000006099fae */ /* 0x0001e4000c101d6e */
[----:B------:R-:W-:Y:S01]  /*15a90*/  ISETP.GE.AND P1, PT, R5, R3, PT ;  /* 0x000000030500720c */ /* 0x000fe20003f26270 */
[----:B------:R-:W-:-:S12]  /*15aa0*/  IMAD.MOV.U32 R5, RZ, RZ, R14 ;  /* 0x000000ffff057224 */ /* 0x000fd800078e000e */
[----:B0-----:R-:W-:Y:S05]  /*15ab0*/  WARPSYNC.COLLECTIVE R15, `(.L_x_5170) ;  /* 0x000000000f087348 */ /* 0x001fea0003c00000 */
[----:B------:R1:W2:Y:S02]  /*15ac0*/  SHFL.IDX P6, R14, R13, R12, R11 ;  /* 0x0000000c0d0e7389 */ /* 0x0002a400000c000b */
[----:B012---:R-:W-:Y:S01]  /*15ad0*/  ENDCOLLECTIVE ;  /* 0x000000000000791b */ /* 0x007fe20003800000 */
.L_x_5170:
[----:B------:R-:W-:Y:S02]  /*15ae0*/  IMAD.MOV.U32 R13, RZ, RZ, R2 ;  /* 0x000000ffff0d7224 */ /* 0x000fe400078e0002 */
[----:B------:R-:W-:Y:S02]  /*15af0*/  IMAD.MOV.U32 R12, RZ, RZ, 0x3 ;  /* 0x00000003ff0c7424 */ /* 0x000fe400078e00ff */
[----:B------:R-:W-:-:S07]  /*15b00*/  IMAD.MOV.U32 R6, RZ, RZ, R14 ;  /* 0x000000ffff067224 */ /* 0x000fce00078e000e */
[----:B------:R-:W-:Y:S05]  /*15b10*/  WARPSYNC.COLLECTIVE R15, `(.L_x_5171) ;  /* 0x000000000f087348 */ /* 0x000fea0003c00000 */
[----:B------:R0:W1:Y:S02]  /*15b20*/  SHFL.IDX P6, R14, R13, R12, R11 ;  /* 0x0000000c0d0e7389 */ /* 0x00006400000c000b */
[----:B01----:R-:W-:Y:S01]  /*15b30*/  ENDCOLLECTIVE ;  /* 0x000000000000791b */ /* 0x003fe20003800000 */
.L_x_5171:
        /* <DEDUP_REMOVED lines=8> */
[----:B------:R-:W-:-:S07]  /*15bc0*/  IMAD.MOV.U32 R5, RZ, RZ, R14 ;  /* 0x000000ffff057224 */ /* 0x000fce00078e000e */
[----:B0-----:R-:W-:Y:S05]  /*15bd0*/  WARPSYNC.COLLECTIVE R15, `(.L_x_5172) ;  /* 0x000000000f087348 */ /* 0x001fea0003c00000 */
[----:B------:R1:W2:Y:S02]  /*15be0*/  SHFL.IDX P6, R14, R13, R12, R11 ;  /* 0x0000000c0d0e7389 */ /* 0x0002a400000c000b */
[----:B012---:R-:W-:Y:S01]  /*15bf0*/  ENDCOLLECTIVE ;  /* 0x000000000000791b */ /* 0x007fe20003800000 */
.L_x_5172:
[----:B------:R-:W-:Y:S01]  /*15c00*/  IMAD.MOV.U32 R0, RZ, RZ, R14 ;  /* 0x000000ffff007224 */ /* 0x000fe200078e000e */
[----:B------:R-:W-:Y:S06]  /*15c10*/  BRA `(.L_x_5173) ;  /* 0xffffffb800747947 */ /* 0x000fec000383ffff */
.L_x_5060:
[----:B0-----:R0:W1:Y:S02]  /*15c20*/  SYNCS.PHASECHK.TRANS64.TRYWAIT P0, [R17+URZ+0x28c20], R0 ;  /* 0x028c2000110075a7 */ /* 0x001064000800017f */
[----:B-1----:R-:W-:Y:S05]  /*15c30*/  @!P0 NANOSLEEP.SYNCS 0x989680 ;  /* 0x009896800000895d */ /* 0x002fea0003900000 */
[----:B------:R-:W1:Y:S02]  /*15c40*/  @!P0 SYNCS.PHASECHK.TRANS64 P0, [R17+URZ+0x28c20], R0 ;  /* 0x028c2000110085a7 */ /* 0x000e64000800007f */
[----:B-1----:R-:W-:Y:S05]  /*15c50*/  @!P0 BRA `(.L_x_5060) ;  /* 0xfffffffc00f08947 */ /* 0x002fea000383ffff */
[----:B------:R-:W-:Y:S05]  /*15c60*/  BRA `(.L_x_5174) ;  /* 0xffffffb800d07947 */ /* 0x000fea000383ffff */
.L_x_5064:
[----:B0-----:R0:W1:Y:S02]  /*15c70*/  SYNCS.PHASECHK.TRANS64.TRYWAIT P0, [R0+URZ+0x28c60], R3 ;  /* 0x028c6003000075a7 */ /* 0x001064000800017f */
[----:B-1----:R-:W-:Y:S05]  /*15c80*/  @!P0 NANOSLEEP.SYNCS 0x989680 ;  /* 0x009896800000895d */ /* 0x002fea0003900000 */
[----:B------:R-:W1:Y:S02]  /*15c90*/  @!P0 SYNCS.PHASECHK.TRANS64 P0, [R0+URZ+0x28c60], R3 ;  /* 0x028c6003000085a7 */ /* 0x000e64000800007f */
[----:B-1----:R-:W-:Y:S05]  /*15ca0*/  @!P0 BRA `(.L_x_5064) ;  /* 0xfffffffc00f08947 */ /* 0x002fea000383ffff */
[----:B------:R-:W-:Y:S05]  /*15cb0*/  BRA `(.L_x_5175) ;  /* 0xffffffb800f47947 */ /* 0x000fea000383ffff */
.L_x_5081:
[----:B-1----:R1:W2:Y:S02]  /*15cc0*/  SYNCS.PHASECHK.TRANS64.TRYWAIT P0, [R2+URZ+0x28c40], R4 ;  /* 0x028c4004020075a7 */ /* 0x0022a4000800017f */
[----:B--2---:R-:W-:Y:S05]  /*15cd0*/  @!P0 NANOSLEEP.SYNCS 0x989680 ;  /* 0x009896800000895d */ /* 0x004fea0003900000 */
[----:B------:R-:W2:Y:S02]  /*15ce0*/  @!P0 SYNCS.PHASECHK.TRANS64 P0, [R2+URZ+0x28c40], R4 ;  /* 0x028c4004020085a7 */ /* 0x000ea4000800007f */
[----:B--2---:R-:W-:Y:S05]  /*15cf0*/  @!P0 BRA `(.L_x_5081) ;  /* 0xfffffffc00f08947 */ /* 0x004fea000383ffff */
[----:B------:R-:W-:Y:S05]  /*15d00*/  BRA `(.L_x_5176) ;  /* 0xffffffc400dc7947 */ /* 0x000fea000383ffff */
.L_x_5086:
[----:B--2---:R2:W3:Y:S02]  /*15d10*/  SYNCS.PHASECHK.TRANS64.TRYWAIT P0, [R2+URZ+0x28c60], R4 ;  /* 0x028c6004020075a7 */ /* 0x0044e4000800017f */
[----:B---3--:R-:W-:Y:S05]  /*15d20*/  @!P0 NANOSLEEP.SYNCS 0x989680 ;  /* 0x009896800000895d */ /* 0x008fea0003900000 */
[----:B------:R-:W3:Y:S02]  /*15d30*/  @!P0 SYNCS.PHASECHK.TRANS64 P0, [R2+URZ+0x28c60], R4 ;  /* 0x028c6004020085a7 */ /* 0x000ee4000800007f */
[----:B---3--:R-:W-:Y:S05]  /*15d40*/  @!P0 BRA `(.L_x_5086) ;  /* 0xfffffffc00f08947 */ /* 0x008fea000383ffff */
[----:B------:R-:W-:Y:S05]  /*15d50*/  BRA `(.L_x_5177) ;  /* 0xffffffc800547947 */ /* 0x000fea000383ffff */
.L_x_5102:
[----:B0-----:R0:W1:Y:S02]  /*15d60*/  SYNCS.PHASECHK.TRANS64.TRYWAIT P0, [R4+URZ+0x28c40], R2 ;  /* 0x028c4002040075a7 */ /* 0x001064000800017f */
[----:B-1----:R-:W-:Y:S05]  /*15d70*/  @!P0 NANOSLEEP.SYNCS 0x989680 ;  /* 0x009896800000895d */ /* 0x002fea0003900000 */
[----:B------:R-:W1:Y:S02]  /*15d80*/  @!P0 SYNCS.PHASECHK.TRANS64 P0, [R4+URZ+0x28c40], R2 ;  /* 0x028c4002040085a7 */ /* 0x000e64000800007f */
[----:B-1----:R-:W-:Y:S05]  /*15d90*/  @!P0 BRA `(.L_x_5102) ;  /* 0xfffffffc00f08947 */ /* 0x002fea000383ffff */
[----:B------:R-:W-:Y:S05]  /*15da0*/  BRA `(.L_x_5178) ;  /* 0xffffffd4002c7947 */ /* 0x000fea000383ffff */
.L_x_5107:
[----:B-1----:R1:W2:Y:S02]  /*15db0*/  SYNCS.PHASECHK.TRANS64.TRYWAIT P0, [R4+URZ+0x28c60], R2 ;  /* 0x028c6002040075a7 */ /* 0x0022a4000800017f */
[----:B--2---:R-:W-:Y:S05]  /*15dc0*/  @!P0 NANOSLEEP.SYNCS 0x989680 ;  /* 0x009896800000895d */ /* 0x004fea0003900000 */
[----:B------:R-:W2:Y:S02]  /*15dd0*/  @!P0 SYNCS.PHASECHK.TRANS64 P0, [R4+URZ+0x28c60], R2 ;  /* 0x028c6002040085a7 */ /* 0x000ea4000800007f */
[----:B--2---:R-:W-:Y:S05]  /*15de0*/  @!P0 BRA `(.L_x_5107) ;  /* 0xfffffffc00f08947 */ /* 0x004fea000383ffff */
[----:B------:R-:W-:Y:S05]  /*15df0*/  BRA `(.L_x_5179) ;  /* 0xffffffd400a47947 */ /* 0x000fea000383ffff */
.L_x_5122:
[----:B0-----:R0:W1:Y:S02]  /*15e00*/  SYNCS.PHASECHK.TRANS64.TRYWAIT P0, [R4+URZ+0x28c40], R2 ;  /* 0x028c4002040075a7 */ /* 0x001064000800017f */
[----:B-1----:R-:W-:Y:S05]  /*15e10*/  @!P0 NANOSLEEP.SYNCS 0x989680 ;  /* 0x009896800000895d */ /* 0x002fea0003900000 */
[----:B------:R-:W1:Y:S02]  /*15e20*/  @!P0 SYNCS.PHASECHK.TRANS64 P0, [R4+URZ+0x28c40], R2 ;  /* 0x028c4002040085a7 */ /* 0x000e64000800007f */
[----:B-1----:R-:W-:Y:S05]  /*15e30*/  @!P0 BRA `(.L_x_5122) ;  /* 0xfffffffc00f08947 */ /* 0x002fea000383ffff */
[----:B------:R-:W-:Y:S05]  /*15e40*/  BRA `(.L_x_5180) ;  /* 0xffffffe000607947 */ /* 0x000fea000383ffff */
.L_x_5127:
[----:B-1----:R1:W2:Y:S02]  /*15e50*/  SYNCS.PHASECHK.TRANS64.TRYWAIT P0, [R4+URZ+0x28c60], R2 ;  /* 0x028c6002040075a7 */ /* 0x0022a4000800017f */
[----:B--2---:R-:W-:Y:S05]  /*15e60*/  @!P0 NANOSLEEP.SYNCS 0x989680 ;  /* 0x009896800000895d */ /* 0x004fea0003900000 */
[----:B------:R-:W2:Y:S02]  /*15e70*/  @!P0 SYNCS.PHASECHK.TRANS64 P0, [R4+URZ+0x28c60], R2 ;  /* 0x028c6002040085a7 */ /* 0x000ea4000800007f */
[----:B--2---:R-:W-:Y:S05]  /*15e80*/  @!P0 BRA `(.L_x_5127) ;  /* 0xfffffffc00f08947 */ /* 0x004fea000383ffff */
[----:B------:R-:W-:Y:S05]  /*15e90*/  BRA `(.L_x_5181) ;  /* 0xffffffe000d87947 */ /* 0x000fea000383ffff */
.L_x_5143:
[----:B------:R-:W-:Y:S01]  /*15ea0*/  BSSY B0, `(.L_x_5182) ;  /* 0x0000008000007945 */ /* 0x000fe20003800000 */
[----:B-----5:R-:W-:Y:S02]  /*15eb0*/  IMAD.MOV.U32 R13, RZ, RZ, R2 ;  /* 0x000000ffff0d7224 */ /* 0x020fe400078e0002 */
[----:B------:R-:W-:Y:S02]  /*15ec0*/  IMAD.MOV.U32 R12, RZ, RZ, RZ ;  /* 0x000000ffff0c7224 */ /* 0x000fe400078e00ff */
[----:B------:R-:W-:Y:S02]  /*15ed0*/  IMAD.MOV.U32 R11, RZ, RZ, 0x1f ;  /* 0x0000001fff0b7424 */ /* 0x000fe400078e00ff */
[----:B------:R-:W-:-:S07]  /*15ee0*/  IMAD.MOV.U32 R15, RZ, RZ, -0x1 ;  /* 0xffffffffff0f7424 */ /* 0x000fce00078e00ff */
[----:B------:R-:W-:Y:S05]  /*15ef0*/  WARPSYNC.COLLECTIVE R15, `(.L_x_5183) ;  /* 0x000000000f087348 */ /* 0x000fea0003c00000 */
[----:B------:R0:W1:Y:S02]  /*15f00*/  SHFL.IDX P6, R14, R13, R12, R11 ;  /* 0x0000000c0d0e7389 */ /* 0x00006400000c000b */
[----:B01----:R-:W-:Y:S01]  /*15f10*/  ENDCOLLECTIVE ;  /* 0x000000000000791b */ /* 0x003fe20003800000 */
.L_x_5183:
[----:B------:R-:W-:Y:S05]  /*15f20*/  BSYNC B0 ;  /* 0x0000000000007941 */ /* 0x000fea0003800000 */
.L_x_5182:
[----:B------:R-:W-:Y:S05]  /*15f30*/  BRA `(.L_x_5184) ;  /* 0xffffffec00987947 */ /* 0x000fea000383ffff */
.L_x_5146:
[----:B0-----:R0:W1:Y:S02]  /*15f40*/  SYNCS.PHASECHK.TRANS64.TRYWAIT P0, [R0+URZ+0x28c20], R3 ;  /* 0x028c2003000075a7 */ /* 0x001064000800017f */
[----:B-1----:R-:W-:Y:S05]  /*15f50*/  @!P0 NANOSLEEP.SYNCS 0x989680 ;  /* 0x009896800000895d */ /* 0x002fea0003900000 */
[----:B------:R-:W1:Y:S02]  /*15f60*/  @!P0 SYNCS.PHASECHK.TRANS64 P0, [R0+URZ+0x28c20], R3 ;  /* 0x028c2003000085a7 */ /* 0x000e64000800007f */
[----:B-1----:R-:W-:Y:S05]  /*15f70*/  @!P0 BRA `(.L_x_5146) ;  /* 0xfffffffc00f08947 */ /* 0x002fea000383ffff */
[----:B------:R-:W-:Y:S05]  /*15f80*/  BRA `(.L_x_5185) ;  /* 0xffffffec00e47947 */ /* 0x000fea000383ffff */
.L_x_5147:
        /* <DEDUP_REMOVED lines=11> */
.L_x_5187:
[----:B------:R-:W-:Y:S05]  /*16040*/  BSYNC B0 ;  /* 0x0000000000007941 */ /* 0x000fea0003800000 */
.L_x_5186:
[----:B------:R-:W-:Y:S05]  /*16050*/  BRA `(.L_x_5188) ;  /* 0xffffffec00cc7947 */ /* 0x000fea000383ffff */
.L_x_5150:
[----:B------:R-:W-:Y:S01]  /*16060*/  BSSY B1, `(.L_x_5189) ;  /* 0x0000006000017945 */ /* 0x000fe20003800000 */
[----:B------:R-:W-:-:S07]  /*16070*/  IMAD.MOV.U32 R15, RZ, RZ, -0x1 ;  /* 0xffffffffff0f7424 */ /* 0x000fce00078e00ff */
[----:B01----:R-:W-:Y:S05]  /*16080*/  WARPSYNC.COLLECTIVE R15, `(.L_x_5190) ;  /* 0x000000000f0c7348 */ /* 0x003fea0003c00000 */
[----:B------:R-:W-:Y:S02]  /*16090*/  ELECT P6, UR62, PT ;  /* 0x00000000003e782f */ /* 0x000fe400038c0000 */
[----:B------:R-:W-:Y:S01]  /*160a0*/  MOV R14, UR62 ;  /* 0x0000003e000e7c02 */ /* 0x000fe20008000f00 */
[----:B01----:R-:W-:Y:S10]  /*160b0*/  ENDCOLLECTIVE ;  /* 0x000000000000791b */ /* 0x003ff40003800000 */
.L_x_5190:
[----:B------:R-:W-:Y:S05]  /*160c0*/  BSYNC B1 ;  /* 0x0000000000017941 */ /* 0x000fea0003800000 */
.L_x_5189:
[----:B------:R-:W-:Y:S05]  /*160d0*/  BRA `(.L_x_5191) ;  /* 0xffffffec00c47947 */ /* 0x000fea000383ffff */
.L_x_5152:
[----:B0-----:R0:W1:Y:S02]  /*160e0*/  SYNCS.PHASECHK.TRANS64.TRYWAIT P0, [R6+URZ], R5 ;  /* 0x00000005060075a7 */ /* 0x001064000800017f */
[----:B-1----:R-:W-:Y:S05]  /*160f0*/  @!P0 NANOSLEEP.SYNCS 0x989680 ;  /* 0x009896800000895d */ /* 0x002fea0003900000 */
[----:B------:R-:W1:Y:S02]  /*16100*/  @!P0 SYNCS.PHASECHK.TRANS64 P0, [R6+URZ], R5 ;  /* 0x00000005060085a7 */ /* 0x000e64000800007f */
[----:B-1----:R-:W-:Y:S05]  /*16110*/  @!P0 BRA `(.L_x_5152) ;  /* 0xfffffffc00f08947 */ /* 0x002fea000383ffff */
[----:B------:R-:W-:Y:S05]  /*16120*/  BRA `(.L_x_5192) ;  /* 0xffffffec00fc7947 */ /* 0x000fea000383ffff */
.L_x_5153:
[----:B-1----:R1:W2:Y:S02]  /*16130*/  SYNCS.PHASECHK.TRANS64.TRYWAIT P0, [R3+URZ], R2 ;  /* 0x00000002030075a7 */ /* 0x0022a4000800017f */
[----:B--2---:R-:W-:Y:S05]  /*16140*/  @!P0 NANOSLEEP.SYNCS 0x989680 ;  /* 0x009896800000895d */ /* 0x004fea0003900000 */
[----:B------:R-:W2:Y:S02]  /*16150*/  @!P0 SYNCS.PHASECHK.TRANS64 P0, [R3+URZ], R2 ;  /* 0x00000002030085a7 */ /* 0x000ea4000800007f */
[----:B--2---:R-:W-:Y:S05]  /*16160*/  @!P0 BRA `(.L_x_5153) ;  /* 0xfffffffc00f08947 */ /* 0x004fea000383ffff */
[----:B------:R-:W-:Y:S05]  /*16170*/  BRA `(.L_x_5193) ;  /* 0xffffffec00f07947 */ /* 0x000fea000383ffff */
.L_x_5155:
[----:B-1----:R1:W2:Y:S02]  /*16180*/  SYNCS.PHASECHK.TRANS64.TRYWAIT P0, [R18+URZ], R5 ;  /* 0x00000005120075a7 */ /* 0x0022a4000800017f */
[----:B--2---:R-:W-:Y:S05]  /*16190*/  @!P0 NANOSLEEP.SYNCS 0x989680 ;  /* 0x009896800000895d */ /* 0x004fea0003900000 */
[----:B------:R-:W2:Y:S02]  /*161a0*/  @!P0 SYNCS.PHASECHK.TRANS64 P0, [R18+URZ], R5 ;  /* 0x00000005120085a7 */ /* 0x000ea4000800007f */
[----:B--2---:R-:W-:Y:S05]  /*161b0*/  @!P0 BRA `(.L_x_5155) ;  /* 0xfffffffc00f08947 */ /* 0x004fea000383ffff */
[----:B------:R-:W-:Y:S05]  /*161c0*/  BRA `(.L_x_5194) ;  /* 0xffffffec00f47947 */ /* 0x000fea000383ffff */
.L_x_5195:
        /* <DEDUP_REMOVED lines=11> */
.L_x_15122:


//--------------------- .text._ZN7cutlass13device_kernelIN5flash11enable_sm90INS1_16FlashAttnFwdSm90INS1_25CollectiveMainloopFwdSm90ILi2EN4cute5tupleIJNS5_1CILi1EEES8_S8_EEENS6_IJNS7_ILi64EEESA_SA_EEELi512ENS_10bfloat16_tEfNS_4arch4Sm90ELb0ELb1ELb0ELb0ELb0ELb0ELb1ELb0ELb0ELb1ELb0ELb0EEENS1_21CollectiveEpilogueFwdINS6_IJSA_NS7_ILi512EEESA_EEES9_SC_SE_Li256ELb0ELb1ELb0ELb0EEENS1_30DynamicPersistentTileSchedulerILi256ELi128ELb0ELb1ELb1EEEEEEEEEvNT_6ParamsE --------------------------
	.section	.text._ZN7cutlass13device_kernelIN5flash11enable_sm90INS1_16FlashAttnFwdSm90INS1_25CollectiveMainloopFwdSm90ILi2EN4cute5tupleIJNS5_1CILi1EEES8_S8_EEENS6_IJNS7_ILi64EEESA_SA_EEELi512ENS_10bfloat16_tEfNS_4arch4Sm90ELb0ELb1ELb0ELb0ELb0ELb0ELb1ELb0ELb0ELb1ELb0ELb0EEENS1_21CollectiveEpilogueFwdINS6_IJSA_NS7_ILi512EEESA_EEES9_SC_SE_Li256ELb0ELb1ELb0ELb0EEENS1_30DynamicPersistentTileSchedulerILi256ELi128ELb0ELb1ELb1EEEEEEEEEvNT_6ParamsE,"ax",@progbits
	.align	128
.text._ZN7cutlass13device_kernelIN5flash11enable_sm90INS1_16FlashAttnFwdSm90INS1_25CollectiveMainloopFwdSm90ILi2EN4cute5tupleIJNS5_1CILi1EEES8_S8_EEENS6_IJNS7_ILi64EEESA_SA_EEELi512ENS_10bfloat16_tEfNS_4arch4Sm90ELb0ELb1ELb0ELb0ELb0ELb0ELb1ELb0ELb0ELb1ELb0ELb0EEENS1_21CollectiveEpilogueFwdINS6_IJSA_NS7_ILi512EEESA_EEES9_SC_SE_Li256ELb0ELb1ELb0ELb0EEENS1_30DynamicPersistentTileSchedulerILi256ELi128ELb0ELb1ELb1EEEEEEEEEvNT_6ParamsE:
        .type           _ZN7cutlass13device_kernelIN5flash11enable_sm90INS1_16FlashAttnFwdSm90INS1_25CollectiveMainloopFwdSm90ILi2EN4cute5tupleIJNS5_1CILi1EEES8_S8_EEENS6_IJNS7_ILi64EEESA_SA_EEELi512ENS_10bfloat16_tEfNS_4arch4Sm90ELb0ELb1ELb0ELb0ELb0ELb0ELb1ELb0ELb0ELb1ELb0ELb0EEENS1_21CollectiveEpilogueFwdINS6_IJSA_NS7_ILi512EEESA_EEES9_SC_SE_Li256ELb0ELb1ELb0ELb0EEENS1_30DynamicPersistentTileSchedulerILi256ELi128ELb0ELb1ELb1EEEEEEEEEvNT_6ParamsE,@function
        .size           _ZN7cutlass13device_kernelIN5flash11enable_sm90INS1_16FlashAttnFwdSm90INS1_25CollectiveMainloopFwdSm90ILi2EN4cute5tupleIJNS5_1CILi1EEES8_S8_EEENS6_IJNS7_ILi64EEESA_SA_EEELi512ENS_10bfloat16_tEfNS_4arch4Sm90ELb0ELb1ELb0ELb0ELb0ELb0ELb1ELb0ELb0ELb1ELb0ELb0EEENS1_21CollectiveEpilogueFwdINS6_IJSA_NS7_ILi512EEESA_EEES9_SC_SE_Li256ELb0ELb1ELb0ELb0EEENS1_30DynamicPersistentTileSchedulerILi256ELi128ELb0ELb1ELb1EEEEEEEEEvNT_6ParamsE,(.L_x_15123 - _ZN7cutlass13device_kernelIN5flash11enable_sm90INS1_16FlashAttnFwdSm90INS1_25CollectiveMainloopFwdSm90ILi2EN4cute5tupleIJNS5_1CILi1EEES8_S8_EEENS6_IJNS7_ILi64EEESA_SA_EEELi512ENS_10bfloat16_tEfNS_4arch4Sm90ELb0ELb1ELb0ELb0ELb0ELb0ELb1ELb0ELb0ELb1ELb0ELb0EEENS1_21CollectiveEpilogueFwdINS6_IJSA_NS7_ILi512EEESA_EEES9_SC_SE_Li256ELb0ELb1ELb0ELb0EEENS1_30DynamicPersistentTileSchedulerILi256ELi128ELb0ELb1ELb1EEEEEEEEEvNT_6ParamsE)
        .other          _ZN7cutlass13device_kernelIN5flash11enable_sm90INS1_16FlashAttnFwdSm90INS1_25CollectiveMainloopFwdSm90ILi2EN4cute5tupleIJNS5_1CILi1EEES8_S8_EEENS6_IJNS7_ILi64EEESA_SA_EEELi512ENS_10bfloat16_tEfNS_4arch4Sm90ELb0ELb1ELb0ELb0ELb0ELb0ELb1ELb0ELb0ELb1ELb0ELb0EEENS1_21CollectiveEpilogueFwdINS6_IJSA_NS7_ILi512EEESA_EEES9_SC_SE_Li256ELb0ELb1ELb0ELb0EEENS1_30DynamicPersistentTileSchedulerILi256ELi128ELb0ELb1ELb1EEEEEEEEEvNT_6ParamsE,@"STO_CUDA_ENTRY STV_DEFAULT"
_ZN7cutlass13device_kernelIN5flash11enable_sm90INS1_16FlashAttnFwdSm90INS1_25CollectiveMainloopFwdSm90ILi2EN4cute5tupleIJNS5_1CILi1EEES8_S8_EEENS6_IJNS7_ILi64EEESA_SA_EEELi512ENS_10bfloat16_tEfNS_4arch4Sm90ELb0ELb1ELb0ELb0ELb0ELb0ELb1ELb0ELb0ELb1ELb0ELb0EEENS1_21CollectiveEpilogueFwdINS6_IJSA_NS7_ILi512EEESA_EEES9_SC_SE_Li256ELb0ELb1ELb0ELb0EEENS1_30DynamicPersistentTileSchedulerILi256ELi128ELb0ELb1ELb1EEEEEEEEEvNT_6ParamsE:
        /* <DEDUP_REMOVED lines=17> */
.L_x_5197:
[----:B------:R-:W-:Y:S05]  /*0110*/  BSYNC B0 ;  /* 0x0000000000007941 */ /* 0x000fea0003800000 */
.L_x_5196:
        /* <DEDUP_REMOVED lines=39> */
.L_x_5198:
        /* <DEDUP_REMOVED lines=22> */
.L_x_5199:
        /* <DEDUP_REMOVED lines=18> */
.L_x_5200:
        /* <DEDUP_REMOVED lines=22> */
.L_x_5201:
        /* <DEDUP_REMOVED lines=22> */
.L_x_5202:
[----:B------:R-:W-:Y:S01]  /*08d0*/  IMAD.MOV.U32 R3, RZ, RZ, 0x1 ;  /* 0x00000001ff037424 */ /* 0x000fe200078e00ff */
[----:B------:R-:W-:Y:S01]  /*08e0*/  ISETP.NE.AND P0, PT, R4, RZ, PT ;  /* 0x000000ff0400720c */ /* 0x000fe20003f05270 */
[----:B------:R-:W-:Y:S01]  /*08f0*/  NOP ;  /* 0x0000000000007918 */ /* 0x000fe20000000000 */
[----:B------:R-:W-:Y:S02]  /*0900*/  ULDC.64 UR44, c[0x0][0x208] ;  /* 0x00008200002c7ab9 */ /* 0x000fe40000000a00 */
[----:B------:R-:W-:-:S05]  /*0910*/  SEL R3, R3, 0x2, !P0 ;  /* 0x0000000203037807 */ /* 0x000fca0004000000 */
[----:B------:R0:W-:Y:S02]  /*0920*/  STL [R1+0x40], R3 ;  /* 0x0000400301007387 */ /* 0x0001e40000100800 */
[----:B01234-:R-:W-:Y:S06]  /*0930*/  BAR.SYNC.DEFER_BLOCKING 0x0 ;  /* 0x0000000000007b1d */ /* 0x01ffec0000010000 */
[----:B------:R-:W-:Y:S05]  /*0940*/  @!P0 BRA `(.L_x_5203) ;  /* 0x0000012c00ac8947 */ /* 0x000fea0003800000 */
.L_x_5204:
        /* <DEDUP_REMOVED lines=14> */
[----:B------:R-:W2:Y:S01]  /*0a30*/  LDL.LU R15, [R1+0x40] ;  /* 0x00004000010f7983 */ /* 0x000ea20000300800 */
[----:B------:R-:W-:Y:S01]  /*0a40*/  VIADD R226, R0, 0xffffff80 ;  /* 0xffffff8000e27836 */ /* 0x000fe20000000000 */
[----:B------:R-:W0:Y:S01]  /*0a50*/  S2UR UR4, SR_CgaCtaId ;  /* 0x00000000000479c3 */ /* 0x000e220000008800 */
[----:B------:R-:W-:Y:S01]  /*0a60*/  UMOV UR37, 0x400 ;  /* 0x0000040000257882 */ /* 0x000fe20000000000 */
[----:B------:R-:W-:Y:S01]  /*0a70*/  IMAD.MOV.U32 R184, RZ, RZ, 0x20 ;  /* 0x00000020ffb87424 */ /* 0x000fe200078e00ff */
[----:B------:R-:W-:Y:S01]  /*0a80*/  UMOV UR36, URZ ;  /* 0x0000003f00247c82 */ /* 0x000fe20008000000 */
[----:B------:R-:W-:Y:S01]  /*0a90*/  SHF.R.S32.HI R3, RZ, 0x1f, R226 ;  /* 0x0000001fff037819 */ /* 0x000fe200000114e2 */
[----:B------:R-:W-:Y:S02]  /*0aa0*/  IMAD.U32 R167, RZ, RZ, UR5 ;  /* 0x00000005ffa77e24 */ /* 0x000fe4000f8e00ff */
[----:B------:R-:W-:Y:S01]  /*0ab0*/  IMAD.MOV.U32 R219, RZ, RZ, RZ ;  /* 0x000000ffffdb7224 */ /* 0x000fe200078e00ff */
[----:B------:R-:W-:-:S02]  /*0ac0*/  LEA.HI R0, R3, R226, RZ, 0x4 ;  /* 0x000000e203007211 */ /* 0x000fc400078f20ff */
[CC--:B------:R-:W-:Y:S02]  /*0ad0*/  LEA.HI R8, R3.reuse, R226.reuse, RZ, 0x2 ;  /* 0x000000e203087211 */ /* 0x0c0fe400078f10ff */
[----:B------:R-:W-:Y:S02]  /*0ae0*/  SHF.R.S32.HI R5, RZ, 0x4, R0 ;  /* 0x00000004ff057819 */ /* 0x000fe40000011400 */
[----:B------:R-:W-:Y:S02]  /*0af0*/  LOP3.LUT R13, R8, 0xfffffffc, RZ, 0xc0, !PT ;  /* 0xfffffffc080d7812 */ /* 0x000fe400078ec0ff */
[----:B------:R-:W-:Y:S02]  /*0b00*/  LEA.HI R2, R0, R5, RZ, 0x1 ;  /* 0x0000000500027211 */ /* 0x000fe400078f08ff */
[----:B------:R-:W-:Y:S01]  /*0b10*/  LEA.HI R7, R3, R226, RZ, 0x7 ;  /* 0x000000e203077211 */ /* 0x000fe200078f38ff */
[----:B------:R-:W-:Y:S01]  /*0b20*/  IMAD.IADD R13, R226, 0x1, -R13 ;  /* 0x00000001e20d7824 */ /* 0x000fe200078e0a0d */
[----:B------:R-:W-:-:S02]  /*0b30*/  LOP3.LUT R4, R2, 0x1ffffffe, RZ, 0xc0, !PT ;  /* 0x1ffffffe02047812 */ /* 0x000fc400078ec0ff */
[----:B------:R-:W-:Y:S02]  /*0b40*/  LEA.HI R2, R3, R226, RZ, 0x5 ;  /* 0x000000e203027211 */ /* 0x000fe400078f28ff */
        /* <DEDUP_REMOVED lines=34> */
[----:B------:R-:W-:Y:S02]  /*0d70*/  LOP3.LUT R217, R3, 0xfffffff8, RZ, 0xc0, !PT ;  /* 0xfffffff803d97812 */ /* 0x000fe400078ec0ff */
[----:B------:R-:W-:Y:S01]  /*0d80*/  LOP3.LUT R11, R2, 0x1c0, RZ, 0xc0, !PT ;  /* 0x000001c0020b7812 */ /* 0x000fe200078ec0ff */
[----:B------:R-:W-:Y:S01]  /*0d90*/  IMAD R13, R4, 0x400, R13 ;  /* 0x00000400040d7824 */ /* 0x000fe200078e020d */
[----:B------:R-:W-:Y:S01]  /*0da0*/  LEA.HI R9, R9, R0, RZ, 0x3 ;  /* 0x0000000009097211 */ /* 0x000fe200078f18ff */
[----:B------:R-:W-:Y:S01]  /*0db0*/  IMAD.IADD R217, R226, 0x1, -R217 ;  /* 0x00000001e2d97824 */ /* 0x000fe200078e0ad9 */
[----:B------:R-:W-:Y:S01]  /*0dc0*/  LOP3.LUT R6, R11, 0x8, R6, 0xf8, !PT ;  /* 0x000000080b067812 */ /* 0x000fe200078ef806 */
[----:B------:R-:W-:Y:S01]  /*0dd0*/  IMAD.MOV.U32 R2, RZ, RZ, RZ ;  /* 0x000000ffff027224 */ /* 0x000fe200078e00ff */
[----:B------:R-:W-:Y:S01]  /*0de0*/  SHF.R.U32.HI R11, RZ, 0x3, R11 ;  /* 0x00000003ff0b7819 */ /* 0x000fe2000001160b */
[----:B------:R-:W-:Y:S01]  /*0df0*/  IMAD.SHL.U32 R186, R217, 0x8, RZ ;  /* 0x00000008d9ba7824 */ /* 0x000fe200078e00ff */
[----:B------:R-:W-:Y:S01]  /*0e00*/  R2P PR, R10, 0x6 ;  /* 0x000000060a007804 */ /* 0x000fe20000000000 */
[----:B------:R-:W-:Y:S01]  /*0e10*/  IMAD.SHL.U32 R16, R12, 0x2, RZ ;  /* 0x000000020c107824 */ /* 0x000fe200078e00ff */
[----:B------:R-:W-:Y:S01]  /*0e20*/  LOP3.LUT R6, R6, R11, RZ, 0x3c, !PT ;  /* 0x0000000b06067212 */ /* 0x000fe200078e3cff */
[C---:B------:R-:W-:Y:S01]  /*0e30*/  VIADD R196, R186.reuse, 0x40 ;  /* 0x00000040bac47836 */ /* 0x040fe20000000000 */
[----:B------:R-:W-:Y:S01]  /*0e40*/  LOP3.LUT R9, R9, 0xfffffff8, RZ, 0xc0, !PT ;  /* 0xfffffff809097812 */ /* 0x000fe200078ec0ff */
[----:B------:R-:W-:Y:S01]  /*0e50*/  VIADD R195, R186, 0x80 ;  /* 0x00000080bac37836 */ /* 0x000fe20000000000 */
[----:B------:R-:W-:Y:S01]  /*0e60*/  LEA.HI R7, R7, R220, RZ, 0x1 ;  /* 0x000000dc07077211 */ /* 0x000fe200078f08ff */
[----:B------:R-:W-:Y:S01]  /*0e70*/  IMAD.IADD R6, R13, 0x1, R6 ;  /* 0x000000010d067824 */ /* 0x000fe200078e0206 */
[----:B------:R-:W-:Y:S01]  /*0e80*/  SHF.R.S32.HI R5, RZ, 0x5, R5 ;  /* 0x00000005ff057819 */ /* 0x000fe20000011405 */
[----:B------:R-:W-:Y:S01]  /*0e90*/  IMAD.IADD R0, R0, 0x1, -R9 ;  /* 0x0000000100007824 */ /* 0x000fe200078e0a09 */
[----:B------:R-:W-:Y:S01]  /*0ea0*/  LOP3.LUT R7, R7, 0xfffffe, RZ, 0xc0, !PT ;  /* 0x00fffffe07077812 */ /* 0x000fe200078ec0ff */
[----:B------:R-:W-:Y:S01]  /*0eb0*/  VIADD R194, R186, 0xc0 ;  /* 0x000000c0bac27836 */ /* 0x000fe20000000000 */
[----:B------:R-:W-:Y:S01]  /*0ec0*/  LEA R22, R6, UR37, 0x1 ;  /* 0x0000002506167c11 */ /* 0x000fe2000f8e08ff */
[----:B------:R-:W-:Y:S01]  /*0ed0*/  VIADD R193, R186, 0x100 ;  /* 0x00000100bac17836 */ /* 0x000fe20000000000 */
[----:B------:R-:W-:Y:S01]  /*0ee0*/  SEL R184, R184, 0xffffffe0, !P1 ;  /* 0xffffffe0b8b87807 */ /* 0x000fe20004800000 */
[----:B------:R-:W-:Y:S01]  /*0ef0*/  VIADD R192, R186, 0x140 ;  /* 0x00000140bac07836 */ /* 0x000fe20000000000 */
[----:B------:R-:W-:Y:S01]  /*0f00*/  SHF.R.S32.HI R218, RZ, 0x3, R3 ;  /* 0x00000003ffda7819 */ /* 0x000fe20000011403 */
[----:B------:R-:W-:Y:S01]  /*0f10*/  VIADD R185, R22, 0x36400 ;  /* 0x0003640016b97836 */ /* 0x000fe20000000000 */
        /* <DEDUP_REMOVED lines=11> */
[C---:B------:R-:W-:Y:S01]  /*0fd0*/  @P2 VIADD R23, R185.reuse, 0xffffffc0 ;  /* 0xffffffc0b9172836 */ /* 0x040fe20000000000 */
[----:B------:R-:W-:Y:S01]  /*0fe0*/  SHF.R.S32.HI R227, RZ, 0x1f, R221 ;  /* 0x0000001fffe37819 */ /* 0x000fe200000114dd */
[----:B------:R-:W-:-:S02]  /*0ff0*/  IMAD.IADD R185, R185, 0x1, R184 ;  /* 0x00000001b9b97824 */ /* 0x000fc400078e02b8 */
[----:B------:R-:W-:Y:S02]  /*1000*/  IMAD.SHL.U32 R19, R7, 0x100, RZ ;  /* 0x0000010007137824 */ /* 0x000fe400078e00ff */
[----:B------:R-:W-:Y:S02]  /*1010*/  IMAD R188, R14, 0x8, R17 ;  /* 0x000000080ebc7824 */ /* 0x000fe400078e0211 */
[----:B------:R-:W-:Y:S01]  /*1020*/  IMAD.IADD R184, R184, 0x1, R23 ;  /* 0x00000001b8b87824 */ /* 0x000fe200078e0217 */
[----:B--2---:R-:W-:-:S07]  /*1030*/  LOP3.LUT R187, R15, 0x1, RZ, 0xfc, !PT ;  /* 0x000000010fbb7812 */ /* 0x004fce00078efcff */
.L_x_5304:
[----:B-1-3--:R-:W0:Y:S01]  /*1040*/  LDC R4, c[0x0][0xd60] ;  /* 0x00035800ff047b82 */ /* 0x00ae220000000800 */
[----:B------:R-:W-:Y:S01]  /*1050*/  ULDC UR4, c[0x0][0xd78] ;  /* 0x00035e0000047ab9 */ /* 0x000fe20000000800 */
[----:B0-----:R-:W-:-:S13]  /*1060*/  ISETP.NE.AND P0, PT, R4, 0x1, PT ;  /* 0x000000010400780c */ /* 0x001fda0003f05270 */
[----:B------:R-:W0:Y:S08]  /*1070*/  @P0 LDC R0, c[0x0][0xd64] ;  /* 0x00035900ff000b82 */ /* 0x000e300000000800 */
[----:B--2---:R-:W1:Y:S01]  /*1080*/  @P0 LDC R6, c[0x0][0xd68] ;  /* 0x00035a00ff060b82 */ /* 0x004e620000000800 */
[----:B0-----:R-:W-:-:S04]  /*1090*/  @P0 IMAD.HI.U32 R3, R167, R0, RZ ;  /* 0x00000000a7030227 */ /* 0x001fc800078e00ff */
[----:B------:R-:W-:Y:S01]  /*10a0*/  IMAD.MOV.U32 R0, RZ, RZ, R167 ;  /* 0x000000ffff007224 */ /* 0x000fe200078e00a7 */
        /* <DEDUP_REMOVED lines=13> */
.L_x_5205:
[----:B------:R-:W0:Y:S01]  /*1180*/  LDC R6, c[0x0][0xd54] ;  /* 0x00035500ff067b82 */ /* 0x000e220000000800 */
[----:B------:R-:W-:Y:S01]  /*1190*/  IMAD.MOV.U32 R3, RZ, RZ, R9 ;  /* 0x000000ffff037224 */ /* 0x000fe200078e0009 */
[----:B0-----:R-:W-:-:S13]  /*11a0*/  ISETP.NE.AND P0, PT, R6, 0x1, PT ;  /* 0x000000010600780c */ /* 0x001fda0003f05270 */
[----:B------:R-:W0:Y:S02]  /*11b0*/  @P0 LDC.64 R4, c[0x0][0xd58] ;  /* 0x00035600ff040b82 */ /* 0x000e240000000a00 */
[----:B0-----:R-:W-:-:S05]  /*11c0*/  @P0 IMAD.HI.U32 R4, R9, R4, RZ ;  /* 0x0000000409040227 */ /* 0x001fca00078e00ff */
[----:B------:R-:W-:-:S05]  /*11d0*/  @P0 SHF.R.U32.HI R3, RZ, R5, R4 ;  /* 0x00000005ff030219 */ /* 0x000fca0000011604 */
[----:B------:R-:W-:-:S07]  /*11e0*/  IMAD R4, R3, R6, RZ ;  /* 0x0000000603047224 */ /* 0x000fce00078e02ff */
.L_x_5206:
[----:B------:R-:W2:Y:S01]  /*11f0*/  LDL R8, [R1+0x4] ;  /* 0x0000040001087983 */ /* 0x000ea20000100800 */
[----:B------:R-:W0:Y:S01]  /*1200*/  LDC R191, c[0x0][0xd48] ;  /* 0x00035200ffbf7b82 */ /* 0x000e220000000800 */
[----:B------:R-:W-:Y:S01]  /*1210*/  ULDC.64 UR4, c[0x0][0x418] ;  /* 0x0001060000047ab9 */ /* 0x000fe20000000a00 */
[----:B------:R-:W-:Y:S01]  /*1220*/  IMAD.IADD R5, R9, 0x1, -R4 ;  /* 0x0000000109057824 */ /* 0x000fe200078e0a04 */
[----:B------:R-:W-:Y:S01]  /*1230*/  UISETP.NE.U32.AND UP0, UPT, UR4, URZ, UPT ;  /* 0x0000003f0400728c */ /* 0x000fe2000bf05070 */
[----:B------:R-:W-:Y:S01]  /*1240*/  LOP3.LUT R3, RZ, R3, RZ, 0x33, !PT ;  /* 0x00000003ff037212 */ /* 0x000fe200078e33ff */
[----:B------:R-:W-:Y:S01]  /*1250*/  ULDC UR38, c[0x0][0x424] ;  /* 0x0001090000267ab9 */ /* 0x000fe20000000800 */
[----:B------:R-:W-:Y:S01]  /*1260*/  ULDC UR4, c[0x0][0xd54] ;  /* 0x0003550000047ab9 */ /* 0x000fe20000000800 */
[----:B------:R-:W-:Y:S01]  /*1270*/  UISETP.NE.AND.EX UP0, UPT, UR5, URZ, UPT, UP0 ;  /* 0x0000003f0500728c */ /* 0x000fe2000bf05300 */
[----:B------:R-:W-:Y:S01]  /*1280*/  IMAD R5, R0, UR4, R5 ;  /* 0x0000000400057c24 */ /* 0x000fe2000f8e0205 */
[----:B------:R-:W-:-:S02]  /*1290*/  ULDC UR40, c[0x0][0x2f0] ;  /* 0x0000bc0000287ab9 */ /* 0x000fc40000000800 */
[----:B------:R-:W-:Y:S01]  /*12a0*/  USEL UR38, UR38, 0x1, UP0 ;  /* 0x0000000126267887 */ /* 0x000fe20008000000 */
[----:B------:R-:W-:-:S03]  /*12b0*/  IMAD.MOV.U32 R190, RZ, RZ, R5 ;  /* 0x000000ffffbe7224 */ /* 0x000fc600078e0005 */
[----:B------:R-:W-:-:S04]  /*12c0*/  UIMAD UR4, UR38, UR40, 0x3f ;  /* 0x0000003f260474a4 */ /* 0x000fc8000f8e0228 */
[----:B------:R-:W-:-:S04]  /*12d0*/  USHF.R.S32.HI UR5, URZ, 0x1f, UR4 ;  /* 0x0000001f3f057899 */ /* 0x000fc80008011404 */
[----:B------:R-:W-:Y:S01]  /*12e0*/  ULEA.HI UR5, UR5, UR4, URZ, 0x6 ;  /* 0x0000000405057291 */ /* 0x000fe2000f8f303f */
[----:B0-----:R-:W-:Y:S02]  /*12f0*/  ISETP.NE.AND P0, PT, R191, 0x1, PT ;  /* 0x00000001bf00780c */ /* 0x001fe40003f05270 */
[----:B------:R-:W-:Y:S01]  /*1300*/  ULDC UR4, c[0x0][0xd3c] ;  /* 0x00034f0000047ab9 */ /* 0x000fe20000000800 */
[----:B------:R-:W-:Y:S01]  /*1310*/  USHF.R.S32.HI UR5, URZ, 0x6, UR5 ;  /* 0x000000063f057899 */ /* 0x000fe20008011405 */
[----:B------:R-:W-:-:S04]  /*1320*/  VIADD R3, R3, UR4 ;  /* 0x0000000403037c36 */ /* 0x000fc80008000000 */
[----:B------:R-:W-:-:S05]  /*1330*/  IMAD.SHL.U32 R18, R3, 0x40, RZ ;  /* 0x0000004003127824 */ /* 0x000fca00078e00ff */
[----:B------:R-:W0:Y:S08]  /*1340*/  @P0 LDC R6, c[0x0][0xd4c] ;  /* 0x00035300ff060b82 */ /* 0x000e300000000800 */
[----:B------:R-:W1:Y:S01]  /*1350*/  @P0 LDC R7, c[0x0][0xd50] ;  /* 0x00035400ff070b82 */ /* 0x000e620000000800 */
[----:B0-----:R-:W-:-:S05]  /*1360*/  @P0 IMAD.HI.U32 R0, R5, R6, RZ ;  /* 0x0000000605000227 */ /* 0x001fca00078e00ff */
[----:B-1----:R-:W-:-:S05]  /*1370*/  @P0 SHF.R.U32.HI R190, RZ, R7, R0 ;  /* 0x00000007ffbe0219 */ /* 0x002fca0000011600 */
[----:B------:R-:W-:-:S04]  /*1380*/  IMAD.MOV R0, RZ, RZ, -R190 ;  /* 0x000000ffff007224 */ /* 0x000fc800078e0abe */
[----:B------:R-:W-:Y:S01]  /*1390*/  IMAD R191, R191, R0, R5 ;  /* 0x00000000bfbf7224 */ /* 0x000fe200078e0205 */
[----:B--2---:R-:W-:-:S13]  /*13a0*/  ISETP.NE.AND P0, PT, R8, 0x1, PT ;  /* 0x000000010800780c */ /* 0x004fda0003f05270 */
[----:B------:R-:W-:Y:S05]  /*13b0*/  @!P0 BRA `(.L_x_5207) ;  /* 0x0000001c00f48947 */ /* 0x000fea0003800000 */
[----:B------:R-:W0:Y:S01]  /*13c0*/  LDC R0, c[0x0][0x448] ;  /* 0x00011200ff007b82 */ /* 0x000e220000000800 */
[----:B------:R-:W-:Y:S02]  /*13d0*/  ULDC UR6, c[0x0][0x288] ;  /* 0x0000a20000067ab9 */ /* 0x000fe40000000800 */
[----:B------:R-:W-:-:S04]  /*13e0*/  UIADD3 UR4, -UR6, 0x1, URZ ;  /* 0x0000000106047890 */ /* 0x000fc8000fffe13f */
[----:B------:R-:W-:Y:S01]  /*13f0*/  UIMAD UR4, UR38, UR40, UR4 ;  /* 0x00000028260472a4 */ /* 0x000fe2000f8e0204 */
[----:B------:R-:W1:Y:S01]  /*1400*/  LDC.64 R6, c[0x0][0xad8] ;  /* 0x0002b600ff067b82 */ /* 0x000e620000000a00 */
[----:B0-----:R-:W-:Y:S01]  /*1410*/  ISETP.NE.AND P1, PT, R0, 0x1, PT ;  /* 0x000000010000780c */ /* 0x001fe20003f25270 */
[----:B------:R-:W-:Y:S01]  /*1420*/  VIADD R0, R18, 0x3f ;  /* 0x0000003f12007836 */ /* 0x000fe20000000000 */
[----:B-1----:R-:W-:-:S11]  /*1430*/  ISETP.GE.AND P2, PT, R7, 0x1, PT ;  /* 0x000000010700780c */ /* 0x002fd60003f46270 */
[----:B------:R-:W0:Y:S08]  /*1440*/  @P1 LDC R3, c[0x0][0x44c] ;  /* 0x00011300ff031b82 */ /* 0x000e300000000800 */
[----:B------:R-:W1:Y:S01]  /*1450*/  @P1 LDC R4, c[0x0][0x450] ;  /* 0x00011400ff041b82 */ /* 0x000e620000000800 */
[----:B0-----:R-:W-:-:S05]  /*1460*/  @P1 IMAD.HI.U32 R3, R0, R3, RZ ;  /* 0x0000000300031227 */ /* 0x001fca00078e00ff */
        /* <DEDUP_REMOVED lines=14> */
.L_x_5209:
[----:B------:R-:W-:-:S13]  /*1550*/  ISETP.NE.AND P0, PT, R7, 0x1, PT ;  /* 0x000000010700780c */ /* 0x000fda0003f05270 */
[----:B------:R-:W0:Y:S02]  /*1560*/  @P0 LDC.64 R4, c[0x0][0xae0] ;  /* 0x0002b800ff040b82 */ /* 0x000e240000000a00 */
[----:B0-----:R-:W-:-:S05]  /*1570*/  @P0 IMAD.HI.U32 R4, R3, R4, RZ ;  /* 0x0000000403040227 */ /* 0x001fca00078e00ff */
[----:B------:R-:W-:-:S07]  /*1580*/  @P0 SHF.R.U32.HI R3, RZ, R5, R4 ;  /* 0x00000005ff030219 */ /* 0x000fce0000011604 */
.L_x_5210:
[----:B------:R-:W-:-:S05]  /*1590*/  IMAD R3, R3, R7, R7 ;  /* 0x0000000703037224 */ /* 0x000fca00078e0207 */
[----:B------:R-:W-:-:S07]  /*15a0*/  VIMNMX R0, R0, R3, PT ;  /* 0x0000000300007248 */ /* 0x000fce0003fe0100 */
.L_x_5208:
[----:B------:R-:W0:Y:S01]  /*15b0*/  @P1 LDC R5, c[0x0][0x44c] ;  /* 0x00011300ff051b82 */ /* 0x000e220000000800 */
[----:B------:R-:W-:Y:S01]  /*15c0*/  VIADD R0, R0, 0x3f ;  /* 0x0000003f00007836 */ /* 0x000fe20000000000 */
[----:B------:R-:W-:Y:S01]  /*15d0*/  UIMAD UR38, UR38, UR40, -UR6 ;  /* 0x00000028262672a4 */ /* 0x000fe2000f8e0a06 */
[----:B------:R-:W-:Y:S01]  /*15e0*/  IMAD.MOV.U32 R4, RZ, RZ, R18 ;  /* 0x000000ffff047224 */ /* 0x000fe200078e0012 */
[----:B------:R-:W-:Y:S02]  /*15f0*/  ULDC UR4, c[0x0][0xad4] ;  /* 0x0002b50000047ab9 */ /* 0x000fe40000000800 */
[----:B------:R-:W-:Y:S02]  /*1600*/  SHF.R.S32.HI R3, RZ, 0x1f, R0 ;  /* 0x0000001fff037819 */ /* 0x000fe40000011400 */
[----:B------:R-:W1:Y:S02]  /*1610*/  @P1 LDC R6, c[0x0][0x450] ;  /* 0x00011400ff061b82 */ /* 0x000e640000000800 */
[----:B------:R-:W-:-:S04]  /*1620*/  LEA.HI R3, R3, R0, RZ, 0x6 ;  /* 0x0000000003037211 */ /* 0x000fc800078f30ff */
[----:B------:R-:W-:Y:S01]  /*1630*/  SHF.R.S32.HI R3, RZ, 0x6, R3 ;  /* 0x00000006ff037819 */ /* 0x000fe20000011403 */
[----:B0-----:R-:W-:-:S05]  /*1640*/  @P1 IMAD.HI.U32 R5, R18, R5, RZ ;  /* 0x0000000512051227 */ /* 0x001fca00078e00ff */
        /* <DEDUP_REMOVED lines=14> */
.L_x_5212:
[----:B------:R-:W-:-:S13]  /*1730*/  ISETP.NE.AND P0, PT, R7, 0x1, PT ;  /* 0x000000010700780c */ /* 0x000fda0003f05270 */
[----:B------:R-:W0:Y:S02]  /*1740*/  @P0 LDC.64 R8, c[0x0][0xae0] ;  /* 0x0002b800ff080b82 */ /* 0x000e240000000a00 */
[----:B0-----:R-:W-:-:S05]  /*1750*/  @P0 IMAD.HI.U32 R6, R0, R8, RZ ;  /* 0x0000000800060227 */ /* 0x001fca00078e00ff */
[----:B------:R-:W-:-:S07]  /*1760*/  @P0 SHF.R.U32.HI R0, RZ, R9, R6 ;  /* 0x00000009ff000219 */ /* 0x000fce0000011606 */
.L_x_5213:
[----:B------:R-:W-:-:S05]  /*1770*/  IMAD R0, R0, R7, RZ ;  /* 0x0000000700007224 */ /* 0x000fca00078e02ff */
[----:B------:R-:W-:-:S07]  /*1780*/  VIMNMX R3, R3, R0, !PT ;  /* 0x0000000003037248 */ /* 0x000fce0007fe0100 */
.L_x_5211:
        /* <DEDUP_REMOVED lines=75> */
[----:B------:R-:W-:Y:S06]  /*1c40*/  @!P1 BRA `(.L_x_5214) ;  /* 0x000000f000549947 */ /* 0x000fec0003800000 */
[----:B------:R-:W0:Y:S01]  /*1c50*/  SHFL.IDX PT, R0, R220, RZ, 0x1f ;  /* 0x00001fffdc007589 */ /* 0x000e2200000e0000 */
[----:B------:R-:W-:Y:S01]  /*1c60*/  UMOV UR7, 0x40000040 ;  /* 0x4000004000077882 */ /* 0x000fe20000000000 */
[----:B------:R-:W-:Y:S01]  /*1c70*/  UMOV UR9, 0x40000040 ;  /* 0x4000004000097882 */ /* 0x000fe20000000000 */
[----:B------:R-:W-:Y:S01]  /*1c80*/  UMOV UR11, 0x40000040 ;  /* 0x40000040000b7882 */ /* 0x000fe20000000000 */
[----:B------:R-:W-:Y:S01]  /*1c90*/  BAR.SYNC.DEFER_BLOCKING 0xe, 0x100 ;  /* 0x0384000000007b1d */ /* 0x000fe20000010000 */
[----:B------:R-:W-:-:S05]  /*1ca0*/  VIADD R4, R4, 0xfffffffe ;  /* 0xfffffffe04047836 */ /* 0x000fca0000000000 */
[----:B------:R-:W-:Y:S01]  /*1cb0*/  UMOV UR13, 0x40000040 ;  /* 0x40000040000d7882 */ /* 0x000fe20000000000 */
[----:B------:R-:W-:Y:S01]  /*1cc0*/  UMOV UR15, 0x40000040 ;  /* 0x40000040000f7882 */ /* 0x000fe20000000000 */
[----:B------:R-:W-:Y:S01]  /*1cd0*/  UMOV UR17, 0x40000040 ;  /* 0x4000004000117882 */ /* 0x000fe20000000000 */
[----:B------:R-:W-:Y:S01]  /*1ce0*/  UMOV UR19, 0x40000040 ;  /* 0x4000004000137882 */ /* 0x000fe20000000000 */
[----:B------:R-:W1:Y:S01]  /*1cf0*/  S2R R7, SR_TID.X ;  /* 0x0000000000077919 */ /* 0x000e620000002100 */
[----:B------:R-:W-:Y:S02]  /*1d00*/  ISETP.GE.AND P0, PT, R4, R5, PT ;  /* 0x000000050400720c */ /* 0x000fe40003f06270 */
        /* <DEDUP_REMOVED lines=45> */
.L_x_5216:
[----:B------:R-:W-:Y:S01]  /*1fe0*/  BAR.SYNC.DEFER_BLOCKING 0xe, 0x100 ;  /* 0x0384000000007b1d */ /* 0x000fe20000010000 */
[----:B01----:R-:W-:Y:S01]  /*1ff0*/  IMAD.U32 R0, RZ, RZ, UR36 ;  /* 0x00000024ff007e24 */ /* 0x003fe2000f8e00ff */
[----:B------:R-:W-:Y:S01]  /*2000*/  UIADD3 UR36, UR36, 0x1, URZ ;  /* 0x0000000124247890 */ /* 0x000fe2000fffe03f */
[C---:B------:R-:W-:Y:S01]  /*2010*/  ISETP.GT.AND P0, PT, R4.reuse, R5, PT ;  /* 0x000000050400720c */ /* 0x040fe20003f04270 */
[----:B------:R-:W-:Y:S02]  /*2020*/  VIADD R4, R4, 0xffffffff ;  /* 0xffffffff04047836 */ /* 0x000fe40000000000 */
[----:B------:R-:W-:Y:S01]  /*2030*/  IMAD R0, R0, 0x40, R17 ;  /* 0x0000004000007824 */ /* 0x000fe200078e0211 */
        /* <DEDUP_REMOVED lines=165> */
.L_x_5215:
[----:B------:R-:W-:Y:S01]  /*2a90*/  BAR.SYNC.DEFER_BLOCKING 0xe, 0x100 ;  /* 0x0384000000007b1d */ /* 0x000fe20000010000 */
[----:B01----:R-:W-:Y:S01]  /*2aa0*/  IMAD.U32 R0, RZ, RZ, UR36 ;  /* 0x00000024ff007e24 */ /* 0x003fe2000f8e00ff */
[----:B------:R-:W-:Y:S01]  /*2ab0*/  UIADD3 UR36, UR36, 0x1, URZ ;  /* 0x0000000124247890 */ /* 0x000fe2000fffe03f */
[----:B------:R-:W-:Y:S02]  /*2ac0*/  PLOP3.LUT P0, PT, PT, PT, PT, 0x8, 0x0 ;  /* 0x000000000000781c */ /* 0x000fe40003f0e170 */
[----:B------:R-:W-:Y:S01]  /*2ad0*/  IMAD R0, R0, 0x40, R17 ;  /* 0x0000004000007824 */ /* 0x000fe200078e0211 */
        /* <DEDUP_REMOVED lines=139> */
.L_x_5207:
        /* <DEDUP_REMOVED lines=25> */
.L_x_5218:
[----:B------:R-:W-:-:S13]  /*3520*/  ISETP.NE.AND P0, PT, R7, 0x1, PT ;  /* 0x000000010700780c */ /* 0x000fda0003f05270 */
[----:B------:R-:W0:Y:S02]  /*3530*/  @P0 LDC.64 R4, c[0x0][0xae0] ;  /* 0x0002b800ff040b82 */ /* 0x000e240000000a00 */
[----:B0-----:R-:W-:-:S05]  /*3540*/  @P0 IMAD.HI.U32 R4, R3, R4, RZ ;  /* 0x0000000403040227 */ /* 0x001fca00078e00ff */
[----:B------:R-:W-:-:S07]  /*3550*/  @P0 SHF.R.U32.HI R3, RZ, R5, R4 ;  /* 0x00000005ff030219 */ /* 0x000fce0000011604 */
.L_x_5219:
[----:B------:R-:W-:-:S05]  /*3560*/  IMAD R3, R3, R7, R7 ;  /* 0x0000000703037224 */ /* 0x000fca00078e0207 */
[----:B------:R-:W-:-:S07]  /*3570*/  VIMNMX R0, R0, R3, PT ;  /* 0x0000000300007248 */ /* 0x000fce0003fe0100 */
.L_x_5217:
[----:B------:R-:W0:Y:S01]  /*3580*/  @P1 LDC R5, c[0x0][0x44c] ;  /* 0x00011300ff051b82 */ /* 0x000e220000000800 */
[----:B------:R-:W-:Y:S01]  /*3590*/  VIADD R0, R0, 0x3f ;  /* 0x0000003f00007836 */ /* 0x000fe20000000000 */
[----:B------:R-:W-:Y:S01]  /*35a0*/  UIMAD UR40, UR38, UR40, -UR4 ;  /* 0x00000028262872a4 */ /* 0x000fe2000f8e0a04 */
[----:B------:R-:W-:Y:S02]  /*35b0*/  IMAD.MOV.U32 R4, RZ, RZ, R18 ;  /* 0x000000ffff047224 */ /* 0x000fe400078e0012 */
[----:B------:R-:W-:Y:S01]  /*35c0*/  ULDC UR4, c[0x0][0xad4] ;  /* 0x0002b50000047ab9 */ /* 0x000fe20000000800 */
[----:B------:R-:W-:Y:S02]  /*35d0*/  SHF.R.S32.HI R3, RZ, 0x1f, R0 ;  /* 0x0000001fff037819 */ /* 0x000fe40000011400 */
[----:B------:R-:W1:Y:S02]  /*35e0*/  @P1 LDC R6, c[0x0][0x450] ;  /* 0x00011400ff061b82 */ /* 0x000e640000000800 */
[----:B------:R-:W-:-:S04]  /*35f0*/  LEA.HI R3, R3, R0, RZ, 0x6 ;  /* 0x0000000003037211 */ /* 0x000fc800078f30ff */
[----:B------:R-:W-:-:S04]  /*3600*/  SHF.R.S32.HI R3, RZ, 0x6, R3 ;  /* 0x00000006ff037819 */ /* 0x000fc80000011403 */
[----:B------:R-:W-:Y:S01]  /*3610*/  VIMNMX R168, R3, UR5, PT ;  /* 0x0000000503a87c48 */ /* 0x000fe2000bfe0100 */
[----:B0-----:R-:W-:-:S05]  /*3620*/  @P1 IMAD.HI.U32 R5, R18, R5, RZ ;  /* 0x0000000512051227 */ /* 0x001fca00078e00ff */
[----:B-1----:R-:W-:-:S05]  /*3630*/  @P1 SHF.R.U32.HI R4, RZ, R6, R5 ;  /* 0x00000006ff041219 */ /* 0x002fca0000011605 */
[----:B------:R-:W-:-:S04]  /*3640*/  VIADD R0, R4, UR40 ;  /* 0x0000002804007c36 */ /* 0x000fc80008000000 */
        /* <DEDUP_REMOVED lines=11> */
.L_x_5221:
[----:B------:R-:W-:-:S13]  /*3700*/  ISETP.NE.AND P0, PT, R7, 0x1, PT ;  /* 0x000000010700780c */ /* 0x000fda0003f05270 */
[----:B------:R-:W0:Y:S02]  /*3710*/  @P0 LDC.64 R4, c[0x0][0xae0] ;  /* 0x0002b800ff040b82 */ /* 0x000e240000000a00 */
[----:B0-----:R-:W-:-:S05]  /*3720*/  @P0 IMAD.HI.U32 R4, R0, R4, RZ ;  /* 0x0000000400040227 */ /* 0x001fca00078e00ff */
[----:B------:R-:W-:-:S07]  /*3730*/  @P0 SHF.R.U32.HI R0, RZ, R5, R4 ;  /* 0x00000005ff000219 */ /* 0x000fce0000011604 */
.L_x_5222:
[----:B------:R-:W-:-:S05]  /*3740*/  IMAD R0, R0, R7, RZ ;  /* 0x0000000700007224 */ /* 0x000fca00078e02ff */
[----:B------:R-:W-:-:S07]  /*3750*/  VIMNMX R3, R3, R0, !PT ;  /* 0x0000000003037248 */ /* 0x000fce0007fe0100 */
.L_x_5220:
        /* <DEDUP_REMOVED lines=106> */
.L_x_5223:
[----:B------:R-:W-:Y:S02]  /*3e00*/  LEA.HI R0, R219, R219, RZ, 0x1 ;  /* 0x000000dbdb007211 */ /* 0x000fe400078f08ff */
[----:B------:R-:W-:Y:S02]  /*3e10*/  ISETP.NE.AND P0, PT, R187, 0x3, PT ;  /* 0x00000003bb00780c */ /* 0x000fe40003f05270 */
[----:B------:R-:W-:-:S05]  /*3e20*/  LOP3.LUT R0, R0, 0xfffffffe, RZ, 0xc0, !PT ;  /* 0xfffffffe00007812 */ /* 0x000fca00078ec0ff */
[----:B------:R-:W-:-:S05]  /*3e30*/  IMAD.IADD R0, R219, 0x1, -R0 ;  /* 0x00000001db007824 */ /* 0x000fca00078e0a00 */
[----:B------:R-:W-:-:S04]  /*3e40*/  SHF.L.U32 R4, R0, 0x1f, RZ ;  /* 0x0000001f00047819 */ /* 0x000fc800000006ff */
[----:B------:R-:W0:Y:S02]  /*3e50*/  SYNCS.PHASECHK.TRANS64.TRYWAIT P1, [UR37+0x38800], R4 ;  /* 0x03880004ff0075a7 */ /* 0x000e240008020165 */
[----:B0-----:R-:W-:Y:S05]  /*3e60*/  @!P1 BRA `(.L_x_5224) ;  /* 0x0000016000a09947 */ /* 0x001fea0003800000 */
.L_x_5436:
[----:B------:R-:W-:Y:S05]  /*3e70*/  @!P0 BRA `(.L_x_5225) ;  /* 0x0000000000048947 */ /* 0x000fea0003800000 */
[----:B------:R-:W-:Y:S01]  /*3e80*/  BPT.TRAP 0x1 ;  /* 0x000000040000795c */ /* 0x000fe20000300000 */
.L_x_5225:
[----:B0-----:R-:W-:Y:S01]  /*3e90*/  IMAD.U32 R3, RZ, RZ, UR36 ;  /* 0x00000024ff037e24 */ /* 0x001fe2000f8e00ff */
[----:B------:R-:W-:-:S04]  /*3ea0*/  SHF.L.U32 R6, R2, 0x1f, RZ ;  /* 0x0000001f02067819 */ /* 0x000fc800000006ff */
[----:B------:R-:W-:-:S04]  /*3eb0*/  LEA R3, R3, UR37, 0x3 ;  /* 0x0000002503037c11 */ /* 0x000fc8000f8e18ff */
[----:B------:R0:W1:Y:S01]  /*3ec0*/  SYNCS.PHASECHK.TRANS64.TRYWAIT P1, [R3+URZ+0x38830], R6 ;  /* 0x03883006030075a7 */ /* 0x000062000802017f */
[----:B------:R-:W-:Y:S05]  /*3ed0*/  @!P0 BRA `(.L_x_5226) ;  /* 0x0000000000048947 */ /* 0x000fea0003800000 */
[----:B------:R-:W-:Y:S01]  /*3ee0*/  BPT.TRAP 0x1 ;  /* 0x000000040000795c */ /* 0x000fe20000300000 */
.L_x_5226:
[----:B-1----:R-:W-:Y:S05]  /*3ef0*/  @P1 BRA `(.L_x_5227) ;  /* 0x0000000000081947 */ /* 0x002fea0003800000 */
[----:B------:R-:W1:Y:S02]  /*3f00*/  SYNCS.PHASECHK.TRANS64.TRYWAIT P1, [R3+URZ+0x38830], R6 ;  /* 0x03883006030075a7 */ /* 0x000e64000802017f */
[----:B-1----:R-:W-:Y:S05]  /*3f10*/  @!P1 BRA `(.L_x_5228) ;  /* 0x00000160008c9947 */ /* 0x002fea0003800000 */
.L_x_5227:
[----:B------:R-:W-:-:S04]  /*3f20*/  UIADD3 UR4, UR37, 0x22400, URZ ;  /* 0x0002240025047890 */ /* 0x000fc8000fffe03f */
[----:B------:R-:W-:-:S04]  /*3f30*/  USHF.R.U32.HI UR4, URZ, 0x4, UR4 ;  /* 0x000000043f047899 */ /* 0x000fc80008011604 */
[----:B------:R-:W-:-:S06]  /*3f40*/  ULOP3.LUT UR4, UR4, 0x3fff, URZ, 0xc0, !UPT ;  /* 0x00003fff04047892 */ /* 0x000fcc000f8ec03f */
[----:B------:R-:W-:Y:S01]  /*3f50*/  IMAD.U32 R0, RZ, RZ, UR4 ;  /* 0x00000004ff007e24 */ /* 0x000fe2000f8e00ff */
        /* <DEDUP_REMOVED lines=34> */
[----:B------:R-:W2:Y:S02]  /*4180*/  SYNCS.PHASECHK.TRANS64.TRYWAIT P1, [UR37+0x38810], R4 ;  /* 0x03881004ff0075a7 */ /* 0x000ea40008020165 */
[----:B--2---:R-:W-:Y:S05]  /*4190*/  @!P1 BRA `(.L_x_5229) ;  /* 0x0000016000009947 */ /* 0x004fea0003800000 */
.L_x_5437:
[----:B------:R-:W-:Y:S05]  /*41a0*/  @!P0 BRA `(.L_x_5230) ;  /* 0x0000000000048947 */ /* 0x000fea0003800000 */
[----:B------:R-:W-:Y:S01]  /*41b0*/  BPT.TRAP 0x1 ;  /* 0x000000040000795c */ /* 0x000fe20000300000 */
.L_x_5230:
[----:B------:R3:W4:Y:S01]  /*41c0*/  SYNCS.PHASECHK.TRANS64.TRYWAIT P1, [R3+URZ+0x38850], R6 ;  /* 0x03885006030075a7 */ /* 0x000722000802017f */
[----:B------:R-:W-:Y:S05]  /*41d0*/  @!P0 BRA `(.L_x_5231) ;  /* 0x0000000000048947 */ /* 0x000fea0003800000 */
[----:B------:R-:W-:Y:S01]  /*41e0*/  BPT.TRAP 0x1 ;  /* 0x000000040000795c */ /* 0x000fe20000300000 */
.L_x_5231:
[----:B----4-:R-:W-:Y:S05]  /*41f0*/  @P1 BRA `(.L_x_5232) ;  /* 0x0000000000081947 */ /* 0x010fea0003800000 */
[----:B------:R-:W4:Y:S02]  /*4200*/  SYNCS.PHASECHK.TRANS64.TRYWAIT P1, [R3+URZ+0x38850], R6 ;  /* 0x03885006030075a7 */ /* 0x000f24000802017f */
[----:B----4-:R-:W-:Y:S05]  /*4210*/  @!P1 BRA `(.L_x_5233) ;  /* 0x0000015c00f89947 */ /* 0x010fea0003800000 */
.L_x_5232:
[----:B------:R-:W-:Y:S01]  /*4220*/  UIADD3 UR4, UR37, 0x400, URZ ;  /* 0x0000040025047890 */ /* 0x000fe2000fffe03f */
[----:B------:R-:W-:Y:S01]  /*4230*/  WARPGROUP.ARRIVE ;  /* 0x00000000000079c5 */ /* 0x000fe20000000000 */
[----:B------:R-:W-:-:S05]  /*4240*/  UIADD3 UR5, UR37, 0x26400, URZ ;  /* 0x0002640025057890 */ /* 0x000fca000fffe03f */
[----:B--2---:R-:W2:Y:S01]  /*4250*/  S2R R4, SR_TID.X ;  /* 0x0000000000047919 */ /* 0x004ea20000002100 */
[----:B------:R-:W-:Y:S01]  /*4260*/  USHF.R.U32.HI UR4, URZ, 0x4, UR4 ;  /* 0x000000043f047899 */ /* 0x000fe20008011604 */
[----:B------:R-:W5:Y:S01]  /*4270*/  LDC R8, c[0x0][0x2f0] ;  /* 0x0000bc00ff087b82 */ /* 0x000f620000000800 */
[----:B------:R-:W-:Y:S01]  /*4280*/  USHF.R.U32.HI UR5, URZ, 0x4, UR5 ;  /* 0x000000043f057899 */ /* 0x000fe20008011605 */
[----:B------:R-:W0:Y:S01]  /*4290*/  S2R R5, SR_TID.X ;  /* 0x0000000000057919 */ /* 0x000e220000002100 */
[----:B------:R-:W-:Y:S01]  /*42a0*/  ULOP3.LUT UR4, UR4, 0x3fff, URZ, 0xc0, !UPT ;  /* 0x00003fff04047892 */ /* 0x000fe2000f8ec03f */
[----:B------:R-:W-:Y:S01]  /*42b0*/  IMAD.MOV.U32 R7, RZ, RZ, -0x40 ;  /* 0xffffffc0ff077424 */ /* 0x000fe200078e00ff */
[----:B------:R-:W-:Y:S01]  /*42c0*/  ULOP3.LUT UR5, UR5, 0x3fff, URZ, 0xc0, !UPT ;  /* 0x00003fff05057892 */ /* 0x000fe2000f8ec03f */
[C---:B------:R-:W-:Y:S01]  /*42d0*/  LEA R11, R168.reuse, 0xffffffc0, 0x6 ;  /* 0xffffffc0a80b7811 */ /* 0x040fe200078e30ff */
[----:B------:R-:W-:Y:S01]  /*42e0*/  ULOP3.LUT UR4, UR4, 0x10000, URZ, 0xfc, !UPT ;  /* 0x0001000004047892 */ /* 0x000fe2000f8efc3f */
[----:B------:R-:W5:Y:S01]  /*42f0*/  LDC R9, c[0x0][0x288] ;  /* 0x0000a200ff097b82 */ /* 0x000f620000000800 */
[----:B------:R-:W-:Y:S01]  /*4300*/  ULOP3.LUT UR6, UR5, 0x10000, URZ, 0xfc, !UPT ;  /* 0x0001000005067892 */ /* 0x000fe2000f8efc3f */
[----:B------:R-:W-:Y:S01]  /*4310*/  IMAD R7, R168, R7, 0x41 ;  /* 0x00000041a8077424 */ /* 0x000fe200078e0207 */
[----:B------:R-:W-:Y:S01]  /*4320*/  ULEA UR26, UR36, UR4, 0xc ;  /* 0x00000004241a7291 */ /* 0x000fe2000f8e603f */
[----:B------:R-:W-:Y:S01]  /*4330*/  UMOV UR25, 0x40000040 ;  /* 0x4000004000197882 */ /* 0x000fe20000000000 */
[----:B------:R-:W-:Y:S01]  /*4340*/  UMOV UR27, 0x40000040 ;  /* 0x40000040001b7882 */ /* 0x000fe20000000000 */
[----:B------:R-:W-:Y:S01]  /*4350*/  UIADD3 UR28, UR6, 0x2, URZ ;  /* 0x00000002061c7890 */ /* 0x000fe2000fffe03f */
[----:B------:R-:W-:Y:S01]  /*4360*/  VIADD R15, R7, 0xffffffff ;  /* 0xffffffff070f7836 */ /* 0x000fe20000000000 */
[----:B------:R-:W-:Y:S01]  /*4370*/  UMOV UR24, UR6 ;  /* 0x0000000600187c82 */ /* 0x000fe20008000000 */
[----:B------:R-:W-:-:S03]  /*4380*/  UIADD3 UR30, UR26, 0x2, URZ ;  /* 0x000000021a1e7890 */ /* 0x000fc6000fffe03f */
[----:B------:R-:W-:Y:S01]  /*4390*/  HGMMA.64x64x16.F32.BF16 R24, gdesc[UR24], R24, gsb0 ;  /* 0x00e00000181879f0 */ /* 0x000fe20008001818 */
[----:B------:R-:W-:Y:S01]  /*43a0*/  UMOV UR29, 0x40000040 ;  /* 0x40000040001d7882 */ /* 0x000fe20000000000 */
[----:B------:R-:W-:Y:S01]  /*43b0*/  UMOV UR31, 0x40000040 ;  /* 0x40000040001f7882 */ /* 0x000fe20000000000 */
[----:B------:R-:W-:Y:S02]  /*43c0*/  UIADD3 UR11, UR6, 0x800, URZ ;  /* 0x00000800060b7890 */ /* 0x000fe4000fffe03f */
[----:B------:R-:W-:Y:S01]  /*43d0*/  UIADD3 UR14, UR26, 0x800, URZ ;  /* 0x000008001a0e7890 */ /* 0x000fe2000fffe03f */
[----:B--2---:R-:W-:Y:S02]  /*43e0*/  SHF.R.U32.HI R4, RZ, 0x7, R4 ;  /* 0x00000007ff047819 */ /* 0x004fe40000011604 */
[----:B0-----:R-:W-:-:S04]  /*43f0*/  LOP3.LUT R5, R5, 0x7f, RZ, 0xc0, !PT ;  /* 0x0000007f05057812 */ /* 0x001fc800078ec0ff */
[----:B------:R-:W0:Y:S01]  /*4400*/  SHFL.IDX PT, R4, R4, RZ, 0x1f ;  /* 0x00001fff04047589 */ /* 0x000e2200000e0000 */
[----:B------:R-:W-:Y:S02]  /*4410*/  ISETP.NE.AND P1, PT, R5, RZ, PT ;  /* 0x000000ff0500720c */ /* 0x000fe40003f25270 */
[----:B0-----:R-:W-:Y:S01]  /*4420*/  R2UR UR5, R4 ;  /* 0x00000000040572ca */ /* 0x001fe200000e0000 */
[----:B------:R-:W-:-:S04]  /*4430*/  IMAD.IADD R4, R188, 0x1, R18 ;  /* 0x00000001bc047824 */ /* 0x000fc800078e0212 */
[----:B-1-34-:R-:W-:-:S08]  /*4440*/  IMAD.MOV.U32 R6, RZ, RZ, R4 ;  /* 0x000000ffff067224 */ /* 0x01afd000078e0004 */
        /* <DEDUP_REMOVED lines=236> */
[----:B------:R-:W-:Y:S01]  /*5310*/  ULDC.64 UR10, c[0x0][0xad8] ;  /* 0x0002b600000a7ab9 */ /* 0x000fe20000000a00 */
[----:B------:R-:W-:Y:S02]  /*5320*/  USEL UR5, UR5, 0x3e, UP0 ;  /* 0x0000003e05057887 */ /* 0x000fe40008000000 */
[----:B------:R-:W-:-:S02]  /*5330*/  UISETP.GE.AND UP1, UPT, UR11, 0x1, UPT ;  /* 0x000000010b00788c */ /* 0x000fc4000bf26270 */
        /* <DEDUP_REMOVED lines=9> */
[----:B------:R-:W-:Y:S01]  /*53d0*/  ULDC UR26, c[0x0][0xad4] ;  /* 0x0002b500001a7ab9 */ /* 0x000fe20000000800 */
[----:B------:R-:W-:-:S06]  /*53e0*/  UISETP.NE.AND UP0, UPT, UR5, 0x1, UPT ;  /* 0x000000010500788c */ /* 0x000fcc000bf05270 */
[----:B------:R-:W-:Y:S02]  /*53f0*/  PLOP3.LUT P2, PT, PT, PT, UP0, 0x80, 0x0 ;  /* 0x000000000000781c */ /* 0x000fe40003f4f008 */
[----:B------:R-:W-:-:S03]  /*5400*/  PLOP3.LUT P3, PT, PT, PT, UP0, 0x80, 0x0 ;  /* 0x000000000000781c */ /* 0x000fc60003f6f008 */
[----:B------:R-:W-:-:S08]  /*5410*/  @UP0 ULDC UR5, c[0x0][0x44c] ;  /* 0x0001130000050ab9 */ /* 0x000fd00000000800 */
[----:B------:R-:W-:Y:S01]  /*5420*/  @P2 IMAD.HI.U32 R5, R4, UR5, RZ ;  /* 0x0000000504052c27 */ /* 0x000fe2000f8e00ff */
[----:B------:R-:W-:Y:S01]  /*5430*/  @UP0 ULDC UR5, c[0x0][0x450] ;  /* 0x0001140000050ab9 */ /* 0x000fe20000000800 */
[----:B------:R-:W-:Y:S02]  /*5440*/  PLOP3.LUT P2, PT, PT, PT, UP1, 0x40, 0x0 ;  /* 0x000000000000781c */ /* 0x000fe40003f4e818 */
[----:B------:R-:W-:Y:S01]  /*5450*/  @!P1 VIADD R4, R3, 0x38840 ;  /* 0x0003884003049836 */ /* 0x000fe20000000000 */
[----:B------:R-:W-:Y:S01]  /*5460*/  @P3 SHF.R.U32.HI R6, RZ, UR5, R5 ;  /* 0x00000005ff063c19 */ /* 0x000fe20008011605 */
[----:B------:R-:W-:Y:S01]  /*5470*/  ULOP3.LUT UR5, URZ, UR26, URZ, 0x33, !UPT ;  /* 0x0000001a3f057292 */ /* 0x000fe2000f8e333f */
[----:B-----5:R-:W-:Y:S02]  /*5480*/  IMAD R5, R8, UR38, -R11 ;  /* 0x0000002608057c24 */ /* 0x020fe4000f8e0a0b */
[----:B------:R-:W-:Y:S01]  /*5490*/  @!P1 PRMT R4, RZ, 0x654, R4 ;  /* 0x00000654ff049816 */ /* 0x000fe20000000004 */
[----:B------:R-:W0:Y:S01]  /*54a0*/  SHFL.IDX PT, R21, R6, RZ, 0x1c1f ;  /* 0x001c1fff06157589 */ /* 0x000e2200000e0000 */
[----:B------:R-:W-:Y:S01]  /*54b0*/  IMAD.IADD R12, R5, 0x1, -R16 ;  /* 0x00000001050c7824 */ /* 0x000fe200078e0a10 */
[----:B------:R-:W-:-:S02]  /*54c0*/  WARPGROUP.DEPBAR.LE gsb0, 0x0 ;  /* 0x00008000000079c5 */ /* 0x000fc40000010000 */
[----:B------:R-:W-:-:S06]  /*54d0*/  WARPGROUP.ARRIVE ;  /* 0x00000000000079c5 */ /* 0x000fcc0000000000 */
[----:B------:R-:W-:Y:S03]  /*54e0*/  HGMMA.64x64x16.F32.BF16 R24, gdesc[UR28], R24, gsb0 ;  /* 0x00e000001c1879f0 */ /* 0x000fe60008001818 */
[----:B------:R-:W-:Y:S02]  /*54f0*/  WARPGROUP.DEPBAR.LE gsb0, 0x0 ;  /* 0x00008000000079c5 */ /* 0x000fe40000010000 */
[----:B------:R1:W-:Y:S02]  /*5500*/  @!P1 SYNCS.ARRIVE.TRANS64.RED.A1T0 RZ, [R4+URZ], RZ ;  /* 0x000000ff04ff99a7 */ /* 0x0003e4000810043f */
[----:B-1----:R-:W-:-:S05]  /*5510*/  IMAD R4, R8, UR38, R7 ;  /* 0x0000002608047c24 */ /* 0x002fca000f8e0207 */
[----:B------:R-:W-:-:S05]  /*5520*/  IADD3 R4, R4, -R9, -R16 ;  /* 0x8000000904047210 */ /* 0x000fca0007ffe810 */
[C---:B------:R-:W-:Y:S02]  /*5530*/  VIADD R13, R4.reuse, UR10 ;  /* 0x0000000a040d7c36 */ /* 0x040fe40008000000 */
[----:B------:R-:W-:-:S03]  /*5540*/  VIADD R14, R4, UR5 ;  /* 0x00000005040e7c36 */ /* 0x000fc60008000000 */
[----:B0-----:R-:W-:Y:S01]  /*5550*/  VIADDMNMX R4, R21, R13, R12, PT ;  /* 0x0000000d15047246 */ /* 0x001fe2000380010c */
[----:B------:R-:W-:Y:S01]  /*5560*/  IMAD.IADD R5, R14, 0x1, R21 ;  /* 0x000000010e057824 */ /* 0x000fe200078e0215 */
[----:B------:R-:W-:Y:S06]  /*5570*/  @P2 BRA `(.L_x_5234) ;  /* 0x00000000005c2947 */ /* 0x000fec0003800000 */
[----:B------:R-:W-:Y:S01]  /*5580*/  IMAD R10, R8, UR38, R21 ;  /* 0x00000026080a7c24 */ /* 0x000fe2000f8e0215 */
[----:B------:R-:W-:Y:S03]  /*5590*/  BSSY B0, `(.L_x_5235) ;  /* 0x0000011000007945 */ /* 0x000fe60003800000 */
[----:B------:R-:W-:-:S05]  /*55a0*/  IMAD.IADD R10, R10, 0x1, -R9 ;  /* 0x000000010a0a7824 */ /* 0x000fca00078e0a09 */
[----:B------:R-:W-:-:S13]  /*55b0*/  ISETP.GT.AND P2, PT, R10, -0x1, PT ;  /* 0xffffffff0a00780c */ /* 0x000fda0003f44270 */
[----:B------:R-:W-:Y:S05]  /*55c0*/  @P2 BRA `(.L_x_5236) ;  /* 0x0000000000202947 */ /* 0x000fea0003800000 */
[----:B------:R-:W-:Y:S01]  /*55d0*/  UISETP.NE.AND UP2, UPT, UR11, 0x1, UPT ;  /* 0x000000010b00788c */ /* 0x000fe2000bf45270 */
[----:B------:R-:W-:-:S05]  /*55e0*/  LOP3.LUT R10, RZ, R10, RZ, 0x33, !PT ;  /* 0x0000000aff0a7212 */ /* 0x000fca00078e33ff */
[----:B------:R-:W-:-:S05]  /*55f0*/  PLOP3.LUT P2, PT, PT, PT, UP2, 0x80, 0x0 ;  /* 0x000000000000781c */ /* 0x000fca0003f4f028 */
[----:B------:R-:W-:-:S08]  /*5600*/  @UP2 ULDC.64 UR14, c[0x0][0xae0] ;  /* 0x0002b800000e2ab9 */ /* 0x000fd00000000a00 */
[----:B------:R-:W-:-:S05]  /*5610*/  @P2 IMAD.HI.U32 R7, R10, UR14, RZ ;  /* 0x0000000e0a072c27 */ /* 0x000fca000f8e00ff */
[----:B------:R-:W-:-:S04]  /*5620*/  @P2 SHF.R.U32.HI R10, RZ, UR15, R7 ;  /* 0x0000000fff0a2c19 */ /* 0x000fc80008011607 */
[----:B------:R-:W-:Y:S01]  /*5630*/  LOP3.LUT R10, RZ, R10, RZ, 0x33, !PT ;  /* 0x0000000aff0a7212 */ /* 0x000fe200078e33ff */
[----:B------:R-:W-:Y:S06]  /*5640*/  BRA `(.L_x_5237) ;  /* 0x0000000000147947 */ /* 0x000fec0003800000 */
.L_x_5236:
[----:B------:R-:W-:-:S06]  /*5650*/  UISETP.NE.AND UP2, UPT, UR11, 0x1, UPT ;  /* 0x000000010b00788c */ /* 0x000fcc000bf45270 */
[----:B------:R-:W-:-:S05]  /*5660*/  PLOP3.LUT P2, PT, PT, PT, UP2, 0x80, 0x0 ;  /* 0x000000000000781c */ /* 0x000fca0003f4f028 */
[----:B------:R-:W-:-:S08]  /*5670*/  @UP2 ULDC.64 UR14, c[0x0][0xae0] ;  /* 0x0002b800000e2ab9 */ /* 0x000fd00000000a00 */
[----:B------:R-:W-:-:S05]  /*5680*/  @P2 IMAD.HI.U32 R7, R10, UR14, RZ ;  /* 0x0000000e0a072c27 */ /* 0x000fca000f8e00ff */
[----:B------:R-:W-:-:S07]  /*5690*/  @P2 SHF.R.U32.HI R10, RZ, UR15, R7 ;  /* 0x0000000fff0a2c19 */ /* 0x000fce0008011607 */
.L_x_5237:
[----:B------:R-:W-:Y:S05]  /*56a0*/  BSYNC B0 ;  /* 0x0000000000007941 */ /* 0x000fea0003800000 */
.L_x_5235:
[----:B------:R-:W-:-:S04]  /*56b0*/  IMAD R7, R10, UR11, -R11 ;  /* 0x0000000b0a077c24 */ /* 0x000fc8000f8e0a0b */
[----:B------:R-:W-:-:S05]  /*56c0*/  IMAD.IADD R7, R7, 0x1, -R16 ;  /* 0x0000000107077824 */ /* 0x000fca00078e0a10 */
[----:B------:R-:W-:Y:S02]  /*56d0*/  VIMNMX R5, R5, R7, !PT ;  /* 0x0000000705057248 */ /* 0x000fe40007fe0100 */
[----:B------:R-:W-:-:S07]  /*56e0*/  VIADDMNMX R4, R7, UR11, R4, PT ;  /* 0x0000000b07047c46 */ /* 0x000fce000b800104 */
.L_x_5234:
[C---:B------:R-:W-:Y:S02]  /*56f0*/  ISETP.GE.AND P2, PT, R15.reuse, 0x2, PT ;  /* 0x000000020f00780c */ /* 0x040fe40003f46270 */
[----:B------:R-:W-:Y:S02]  /*5700*/  ISETP.GE.AND P6, PT, R15, 0xa, PT ;  /* 0x0000000a0f00780c */ /* 0x000fe40003fc6270 */
[----:B------:R-:W-:Y:S02]  /*5710*/  ISETP.GT.AND P4, PT, R5, 0x1, !P2 ;  /* 0x000000010500780c */ /* 0x000fe40005784270 */
[----:B------:R-:W-:Y:S02]  /*5720*/  ISETP.GE.AND P3, PT, R15, 0x9, PT ;  /* 0x000000090f00780c */ /* 0x000fe40003f66270 */
[----:B------:R-:W-:Y:S02]  /*5730*/  ISETP.LT.OR P4, PT, R4, 0x2, P4 ;  /* 0x000000020400780c */ /* 0x000fe40002781670 */
[----:B------:R-:W-:-:S02]  /*5740*/  P2R R21, PR, RZ, 0x40 ;  /* 0x00000040ff157803 */ /* 0x000fc40000000000 */
[----:B------:R-:W-:Y:S02]  /*5750*/  FSEL R20, R25, -INF , !P4 ;  /* 0xff80000019147808 */ /* 0x000fe40006000000 */
[C---:B------:R-:W-:Y:S02]  /*5760*/  ISETP.GT.AND P4, PT, R5.reuse, 0x9, !P6 ;  /* 0x000000090500780c */ /* 0x040fe40007784270 */
[----:B------:R-:W-:Y:S02]  /*5770*/  ISETP.GT.AND P5, PT, R5, 0x8, !P3 ;  /* 0x000000080500780c */ /* 0x000fe40005fa4270 */
[----:B------:R-:W-:Y:S02]  /*5780*/  ISETP.LT.OR P4, PT, R4, 0xa, P4 ;  /* 0x0000000a0400780c */ /* 0x000fe40002781670 */
[----:B------:R-:W-:Y:S02]  /*5790*/  ISETP.GE.AND P6, PT, R15, 0x11, PT ;  /* 0x000000110f00780c */ /* 0x000fe40003fc6270 */
[----:B------:R-:W-:-:S02]  /*57a0*/  FSEL R56, R29, -INF , !P4 ;  /* 0xff8000001d387808 */ /* 0x000fc40006000000 */
[----:B------:R-:W-:Y:S02]  /*57b0*/  ISETP.LT.OR P5, PT, R4, 0x9, P5 ;  /* 0x000000090400780c */ /* 0x000fe40002fa1670 */
[----:B------:R-:W-:Y:S02]  /*57c0*/  ISETP.GT.AND P4, PT, R5, 0x10, !P6 ;  /* 0x000000100500780c */ /* 0x000fe40007784270 */
[----:B------:R-:W-:Y:S02]  /*57d0*/  FSEL R28, R28, -INF , !P5 ;  /* 0xff8000001c1c7808 */ /* 0x000fe40006800000 */
        /* <DEDUP_REMOVED lines=41> */
[----:B------:R-:W-:Y:S02]  /*5a70*/  P2R R25, PR, RZ, 0x40 ;  /* 0x00000040ff197803 */ /* 0x000fe40000000000 */
        /* <DEDUP_REMOVED lines=20> */
[----:B------:R-:W-:Y:S02]  /*5bc0*/  PLOP3.LUT P6, PT, PT, PT, UP1, 0x40, 0x0 ;  /* 0x000000000000781c */ /* 0x000fe40003fce818 */
[----:B0-----:R-:W-:Y:S01]  /*5bd0*/  VIADDMNMX R7, R5, R13, R12, PT ;  /* 0x0000000d05077246 */ /* 0x001fe2000380010c */
[----:B------:R-:W-:-:S10]  /*5be0*/  IMAD.IADD R4, R14, 0x1, R5 ;  /* 0x000000010e047824 */ /* 0x000fd400078e0205 */
[----:B------:R-:W-:Y:S05]  /*5bf0*/  @P6 BRA `(.L_x_5238) ;  /* 0x0000000000646947 */ /* 0x000fea0003800000 */
        /* <DEDUP_REMOVED lines=9> */
[----:B------:R-:W-:Y:S01]  /*5c90*/  @P6 IMAD.HI.U32 R5, R6, UR14, RZ ;  /* 0x0000000e06056c27 */ /* 0x000fe2000f8e00ff */
[----:B------:R-:W-:-:S13]  /*5ca0*/  PLOP3.LUT P6, PT, PT, PT, UP2, 0x80, 0x0 ;  /* 0x000000000000781c */ /* 0x000fda0003fcf028 */
[----:B------:R-:W-:-:S04]  /*5cb0*/  @P6 SHF.R.U32.HI R6, RZ, UR15, R5 ;  /* 0x0000000fff066c19 */ /* 0x000fc80008011605 */
[----:B------:R-:W-:Y:S01]  /*5cc0*/  LOP3.LUT R6, RZ, R6, RZ, 0x33, !PT ;  /* 0x00000006ff067212 */ /* 0x000fe200078e33ff */
[----:B------:R-:W-:Y:S06]  /*5cd0*/  BRA `(.L_x_5241) ;  /* 0x0000000000187947 */ /* 0x000fec0003800000 */
.L_x_5240:
[----:B------:R-:W-:-:S06]  /*5ce0*/  UISETP.NE.AND UP2, UPT, UR11, 0x1, UPT ;  /* 0x000000010b00788c */ /* 0x000fcc000bf45270 */
[----:B------:R-:W-:-:S05]  /*5cf0*/  PLOP3.LUT P6, PT, PT, PT, UP2, 0x80, 0x0 ;  /* 0x000000000000781c */ /* 0x000fca0003fcf028 */
[----:B------:R-:W-:-:S08]  /*5d00*/  @UP2 ULDC.64 UR14, c[0x0][0xae0] ;  /* 0x0002b800000e2ab9 */ /* 0x000fd00000000a00 */
[----:B------:R-:W-:Y:S01]  /*5d10*/  @P6 IMAD.HI.U32 R5, R6, UR14, RZ ;  /* 0x0000000e06056c27 */ /* 0x000fe2000f8e00ff */
[----:B------:R-:W-:-:S13]  /*5d20*/  PLOP3.LUT P6, PT, PT, PT, UP2, 0x80, 0x0 ;  /* 0x000000000000781c */ /* 0x000fda0003fcf028 */
[----:B------:R-:W-:-:S07]  /*5d30*/  @P6 SHF.R.U32.HI R6, RZ, UR15, R5 ;  /* 0x0000000fff066c19 */ /* 0x000fce0008011605 */
.L_x_5241:
[----:B------:R-:W-:Y:S05]  /*5d40*/  BSYNC B0 ;  /* 0x0000000000007941 */ /* 0x000fea0003800000 */
.L_x_5239:
[----:B------:R-:W-:-:S04]  /*5d50*/  IMAD R5, R6, UR11, -R11 ;  /* 0x0000000b06057c24 */ /* 0x000fc8000f8e0a0b */
[----:B------:R-:W-:-:S05]  /*5d60*/  IMAD.IADD R5, R5, 0x1, -R16 ;  /* 0x0000000105057824 */ /* 0x000fca00078e0a10 */
[----:B------:R-:W-:Y:S02]  /*5d70*/  VIMNMX R4, R4, R5, !PT ;  /* 0x0000000504047248 */ /* 0x000fe40007fe0100 */
[----:B------:R-:W-:-:S07]  /*5d80*/  VIADDMNMX R7, R5, UR11, R7, PT ;  /* 0x0000000b05077c46 */ /* 0x000fce000b800107 */
.L_x_5238:
[----:B------:R-:W-:Y:S01]  /*5d90*/  ISETP.GT.AND P2, PT, R4, 0x1, !P2 ;  /* 0x000000010400780c */ /* 0x000fe20005744270 */
[----:B------:R-:W-:Y:S01]  /*5da0*/  ULDC UR19, c[0x0][0xa80] ;  /* 0x0002a00000137ab9 */ /* 0x000fe20000000800 */
[----:B------:R-:W-:Y:S01]  /*5db0*/  FMNMX.FTZ R5, R24, R20, !PT ;  /* 0x0000001418057209 */ /* 0x000fe20007810000 */
[----:B------:R-:W-:Y:S01]  /*5dc0*/  ULEA UR14, UR36, UR39, 0xc ;  /* 0x00000027240e7291 */ /* 0x000fe2000f8e603f */
[----:B------:R-:W-:Y:S01]  /*5dd0*/  ISETP.LT.OR P2, PT, R7, 0x2, P2 ;  /* 0x000000020700780c */ /* 0x000fe20001741670 */
[----:B------:R-:W-:Y:S01]  /*5de0*/  UMOV UR15, 0x40000040 ;  /* 0x40000040000f7882 */ /* 0x000fe20000000000 */
[----:B------:R-:W-:Y:S01]  /*5df0*/  FMNMX.FTZ R5, R28, R5, !PT ;  /* 0x000000051c057209 */ /* 0x000fe20007810000 */
[----:B------:R-:W-:Y:S01]  /*5e00*/  UIADD3 UR18, UR14, 0x80, URZ ;  /* 0x000000800e127890 */ /* 0x000fe2000fffe03f */
[----:B------:R-:W-:Y:S01]  /*5e10*/  FSEL R27, R27, -INF , !P2 ;  /* 0xff8000001b1b7808 */ /* 0x000fe20005000000 */
[----:B------:R-:W-:Y:S01]  /*5e20*/  UMOV UR23, 0x40000040 ;  /* 0x4000004000177882 */ /* 0x000fe20000000000 */
[----:B------:R-:W-:Y:S01]  /*5e30*/  ISETP.NE.AND P2, PT, R21, RZ, PT ;  /* 0x000000ff1500720c */ /* 0x000fe20003f45270 */
[----:B------:R-:W-:Y:S01]  /*5e40*/  @UP0 ULDC UR7, c[0x0][0x450] ;  /* 0x0001140000070ab9 */ /* 0x000fe20000000800 */
[----:B------:R-:W-:Y:S01]  /*5e50*/  FMNMX.FTZ R5, R56, R5, !PT ;  /* 0x0000000538057209 */ /* 0x000fe20007810000 */
[----:B------:R-:W-:Y:S01]  /*5e60*/  @!P1 VIADD R3, R3, 0x38860 ;  /* 0x0003886003039836 */ /* 0x000fe20000000000 */
[----:B------:R-:W-:Y:S01]  /*5e70*/  ISETP.GT.AND P2, PT, R4, 0x9, !P2 ;  /* 0x000000090400780c */ /* 0x000fe20005744270 */
[----:B------:R-:W-:Y:S01]  /*5e80*/  UMOV UR22, UR18 ;  /* 0x0000001200167c82 */ /* 0x000fe20008000000 */
[----:B------:R-:W-:Y:S01]  /*5e90*/  FMNMX.FTZ R5, R32, R5, !PT ;  /* 0x0000000520057209 */ /* 0x000fe20007810000 */
[----:B------:R-:W-:Y:S01]  /*5ea0*/  UIADD3 UR18, UR14, 0x100, URZ ;  /* 0x000001000e127890 */ /* 0x000fe2000fffe03f */
        /* <DEDUP_REMOVED lines=22> */
[----:B------:R-:W-:Y:S02]  /*6010*/  ISETP.GT.AND P3, PT, R4, 0x8, !P3 ;  /* 0x000000080400780c */ /* 0x000fe40005f64270 */
[----:B------:R-:W-:Y:S02]  /*6020*/  FSEL R38, R38, -INF , !P2 ;  /* 0xff80000026267808 */ /* 0x000fe40005000000 */
[----:B------:R-:W-:-:S02]  /*6030*/  ISETP.NE.AND P2, PT, R57, RZ, PT ;  /* 0x000000ff3900720c */ /* 0x000fc40003f45270 */
[----:B------:R-:W-:Y:S01]  /*6040*/  FMNMX.FTZ R5, R52, R5, !PT ;  /* 0x0000000534057209 */ /* 0x000fe20007810000 */
[----:B------:R-:W-:Y:S01]  /*6050*/  BAR.SYNC.DEFER_BLOCKING 0xf, 0x100 ;  /* 0x03c4000000007b1d */ /* 0x000fe20000010000 */
[----:B------:R-:W-:Y:S02]  /*6060*/  ISETP.GT.AND P2, PT, R4, 0x19, !P2 ;  /* 0x000000190400780c */ /* 0x000fe40005744270 */
[----:B------:R-:W-:Y:S02]  /*6070*/  ISETP.NE.AND P6, PT, R10, RZ, PT ;  /* 0x000000ff0a00720c */ /* 0x000fe40003fc5270 */
[C---:B------:R-:W-:Y:S02]  /*6080*/  ISETP.LT.OR P2, PT, R7.reuse, 0x1a, P2 ;  /* 0x0000001a0700780c */ /* 0x040fe40001741670 */
[----:B------:R-:W-:Y:S02]  /*6090*/  ISETP.LT.OR P3, PT, R7, 0x9, P3 ;  /* 0x000000090700780c */ /* 0x000fe40001f61670 */
[----:B------:R-:W-:-:S02]  /*60a0*/  FSEL R39, R39, -INF , !P2 ;  /* 0xff80000027277808 */ /* 0x000fc40005000000 */
[----:B------:R-:W-:Y:S02]  /*60b0*/  ISETP.NE.AND P2, PT, R37, RZ, PT ;  /* 0x000000ff2500720c */ /* 0x000fe40003f45270 */
[----:B------:R-:W-:Y:S02]  /*60c0*/  FMNMX.FTZ R10, R68, R5, !PT ;  /* 0x00000005440a7209 */ /* 0x000fe40007810000 */
[----:B------:R-:W-:Y:S02]  /*60d0*/  ISETP.GT.AND P2, PT, R4, 0x20, !P2 ;  /* 0x000000200400780c */ /* 0x000fe40005744270 */
[----:B------:R-:W-:Y:S01]  /*60e0*/  FSEL R30, R30, -INF , !P3 ;  /* 0xff8000001e1e7808 */ /* 0x000fe20005800000 */
[----:B------:R-:W0:Y:S01]  /*60f0*/  SHFL.BFLY PT, R5, R10, 0x2, 0x1f ;  /* 0x0c401f000a057f89 */ /* 0x000e2200000e0000 */
[----:B------:R-:W-:Y:S02]  /*6100*/  ISETP.LT.OR P2, PT, R7, 0x21, P2 ;  /* 0x000000210700780c */ /* 0x000fe40001741670 */
[----:B------:R-:W-:-:S02]  /*6110*/  ISETP.NE.AND P3, PT, R41, RZ, PT ;  /* 0x000000ff2900720c */ /* 0x000fc40003f65270 */
[----:B------:R-:W-:Y:S02]  /*6120*/  FSEL R42, R42, -INF , !P2 ;  /* 0xff8000002a2a7808 */ /* 0x000fe40005000000 */
[----:B------:R-:W-:Y:S02]  /*6130*/  ISETP.NE.AND P2, PT, R59, RZ, PT ;  /* 0x000000ff3b00720c */ /* 0x000fe40003f45270 */
[C---:B------:R-:W-:Y:S02]  /*6140*/  ISETP.GT.AND P4, PT, R4.reuse, 0x31, !P4 ;  /* 0x000000310400780c */ /* 0x040fe40006784270 */
[C---:B------:R-:W-:Y:S02]  /*6150*/  ISETP.GT.AND P2, PT, R4.reuse, 0x21, !P2 ;  /* 0x000000210400780c */ /* 0x040fe40005744270 */
[----:B------:R-:W-:Y:S02]  /*6160*/  ISETP.GT.AND P5, PT, R4, 0x38, !P5 ;  /* 0x000000380400780c */ /* 0x000fe40006fa4270 */
[----:B------:R-:W-:-:S02]  /*6170*/  ISETP.LT.OR P2, PT, R7, 0x22, P2 ;  /* 0x000000220700780c */ /* 0x000fc40001741670 */
[----:B------:R-:W-:Y:S02]  /*6180*/  ISETP.LT.OR P4, PT, R7, 0x32, P4 ;  /* 0x000000320700780c */ /* 0x000fe40002781670 */
[----:B------:R-:W-:Y:S02]  /*6190*/  FSEL R43, R43, -INF , !P2 ;  /* 0xff8000002b2b7808 */ /* 0x000fe40005000000 */
[----:B------:R-:W-:Y:S02]  /*61a0*/  ISETP.GT.AND P2, PT, R4, 0x28, !P3 ;  /* 0x000000280400780c */ /* 0x000fe40005f44270 */
[----:B------:R-:W-:Y:S02]  /*61b0*/  ISETP.NE.AND P3, PT, R45, RZ, PT ;  /* 0x000000ff2d00720c */ /* 0x000fe40003f65270 */
[----:B------:R-:W-:Y:S02]  /*61c0*/  ISETP.LT.OR P2, PT, R7, 0x29, P2 ;  /* 0x000000290700780c */ /* 0x000fe40001741670 */
[----:B0-----:R-:W-:-:S02]  /*61d0*/  FMNMX.FTZ R12, R10, R5, !PT ;  /* 0x000000050a0c7209 */ /* 0x001fc40007810000 */
[----:B------:R-:W-:Y:S02]  /*61e0*/  FSEL R46, R46, -INF , !P2 ;  /* 0xff8000002e2e7808 */ /* 0x000fe40005000000 */
[C---:B------:R-:W-:Y:S01]  /*61f0*/  ISETP.GT.AND P2, PT, R4.reuse, RZ, !P6 ;  /* 0x000000ff0400720c */ /* 0x040fe20007744270 */
[----:B------:R-:W0:Y:S01]  /*6200*/  SHFL.BFLY PT, R13, R12, 0x1, 0x1f ;  /* 0x0c201f000c0d7f89 */ /* 0x000e2200000e0000 */
[----:B------:R-:W-:Y:S02]  /*6210*/  ISETP.GT.AND P3, PT, R4, 0x30, !P3 ;  /* 0x000000300400780c */ /* 0x000fe40005f64270 */
[C---:B------:R-:W-:Y:S02]  /*6220*/  ISETP.LT.OR P2, PT, R7.reuse, 0x1, P2 ;  /* 0x000000010700780c */ /* 0x040fe40001741670 */
[----:B------:R-:W-:Y:S02]  /*6230*/  ISETP.LT.OR P3, PT, R7, 0x31, P3 ;  /* 0x000000310700780c */ /* 0x000fe40001f61670 */
        /* <DEDUP_REMOVED lines=8> */
[----:B------:R-:W-:Y:S02]  /*62c0*/  FMNMX.FTZ R6, R34, R5, !PT ;  /* 0x0000000522067209 */ /* 0x000fe40007810000 */
[----:B0-----:R-:W-:Y:S02]  /*62d0*/  FMNMX.FTZ R5, R12, R13, !PT ;  /* 0x0000000d0c057209 */ /* 0x001fe40007810000 */
[----:B------:R-:W-:Y:S02]  /*62e0*/  FMNMX.FTZ R11, R35, R6, !PT ;  /* 0x00000006230b7209 */ /* 0x000fe40007810000 */
[C---:B------:R-:W-:Y:S01]  /*62f0*/  FSETP.NEU.FTZ.AND P2, PT, R5.reuse, -INF , PT ;  /* 0xff8000000500780b */ /* 0x040fe20003f5d000 */
[----:B------:R-:W-:Y:S01]  /*6300*/  FMUL.FTZ R10, R5, UR19 ;  /* 0x00000013050a7c20 */ /* 0x000fe20008410000 */
[----:B------:R-:W-:-:S02]  /*6310*/  FMNMX.FTZ R6, R38, R11, !PT ;  /* 0x0000000b26067209 */ /* 0x000fc40007810000 */
[----:B------:R-:W-:Y:S02]  /*6320*/  ISETP.NE.AND P6, PT, R15, RZ, PT ;  /* 0x000000ff0f00720c */ /* 0x000fe40003fc5270 */
[----:B------:R-:W-:Y:S02]  /*6330*/  FMNMX.FTZ R11, R39, R6, !PT ;  /* 0x00000006270b7209 */ /* 0x000fe40007810000 */
[----:B------:R-:W-:Y:S02]  /*6340*/  FSEL R50, R50, -INF , !P3 ;  /* 0xff80000032327808 */ /* 0x000fe40005800000 */
[----:B------:R-:W-:Y:S02]  /*6350*/  FMNMX.FTZ R6, R42, R11, !PT ;  /* 0x0000000b2a067209 */ /* 0x000fe40007810000 */
[----:B------:R-:W-:Y:S02]  /*6360*/  FSEL R25, R10, RZ, P2 ;  /* 0x000000ff0a197208 */ /* 0x000fe40001000000 */
[----:B------:R-:W-:-:S02]  /*6370*/  FMNMX.FTZ R11, R43, R6, !PT ;  /* 0x000000062b0b7209 */ /* 0x000fc40007810000 */
[----:B------:R-:W-:Y:S01]  /*6380*/  ISETP.GT.AND P2, PT, R4, 0x39, !P6 ;  /* 0x000000390400780c */ /* 0x000fe20007744270 */
[--C-:B------:R-:W-:Y:S01]  /*6390*/  FFMA.FTZ R4, R24, UR19, -R25.reuse ;  /* 0x0000001318047c23 */ /* 0x100fe20008010819 */
[----:B------:R-:W-:Y:S01]  /*63a0*/  FMNMX.FTZ R6, R46, R11, !PT ;  /* 0x0000000b2e067209 */ /* 0x000fe20007810000 */
[--C-:B------:R-:W-:Y:S01]  /*63b0*/  FFMA.FTZ R12, R20, UR19, -R25.reuse ;  /* 0x00000013140c7c23 */ /* 0x100fe20008010819 */
        /* <DEDUP_REMOVED lines=8> */
[----:B------:R-:W-:Y:S01]  /*6440*/  ISETP.LT.OR P2, PT, R7, 0x3a, P2 ;  /* 0x0000003a0700780c */ /* 0x000fe20001741670 */
[----:B------:R0:W-:Y:S01]  /*6450*/  MUFU.EX2 R11, R12 ;  /* 0x0000000c000b7308 */ /* 0x0001e20000000800 */
[----:B------:R-:W-:Y:S01]  /*6460*/  FSEL R54, R54, -INF , !P5 ;  /* 0xff80000036367808 */ /* 0x000fe20006800000 */
[--C-:B------:R-:W-:Y:S01]  /*6470*/  FFMA.FTZ R20, R44, UR19, -R25.reuse ;  /* 0x000000132c147c23 */ /* 0x100fe20008010819 */
[----:B------:R-:W-:Y:S01]  /*6480*/  FMNMX.FTZ R7, R51, R6, !PT ;  /* 0x0000000633077209 */ /* 0x000fe20007810000 */
[--C-:B------:R-:W-:Y:S01]  /*6490*/  FFMA.FTZ R6, R28, UR19, -R25.reuse ;  /* 0x000000131c067c23 */ /* 0x100fe20008010819 */
[----:B------:R-:W-:Y:S01]  /*64a0*/  FSEL R55, R55, -INF , !P2 ;  /* 0xff80000037377808 */ /* 0x000fe20005000000 */
[--C-:B------:R-:W-:Y:S01]  /*64b0*/  FFMA.FTZ R171, R64, UR19, -R25.reuse ;  /* 0x0000001340ab7c23 */ /* 0x100fe20008010819 */
[----:B------:R-:W-:Y:S01]  /*64c0*/  FMNMX.FTZ R10, R54, R7, !PT ;  /* 0x00000007360a7209 */ /* 0x000fe20007810000 */
[--C-:B------:R-:W-:Y:S01]  /*64d0*/  FFMA.FTZ R170, R48, UR19, -R25.reuse ;  /* 0x0000001330aa7c23 */ /* 0x100fe20008010819 */
[--C-:B0-----:R-:W-:Y:S01]  /*64e0*/  FFMA.FTZ R12, R36, UR19, -R25.reuse ;  /* 0x00000013240c7c23 */ /* 0x101fe20008010819 */
[--C-:B------:R-:W-:Y:S01]  /*64f0*/  FFMA.FTZ R173, R66, UR19, -R25.reuse ;  /* 0x0000001342ad7c23 */ /* 0x100fe20008010819 */
[----:B------:R-:W-:Y:S01]  /*6500*/  FMNMX.FTZ R7, R55, R10, !PT ;  /* 0x0000000a37077209 */ /* 0x000fe20007810000 */
[--C-:B------:R-:W-:Y:S01]  /*6510*/  FFMA.FTZ R10, R32, UR19, -R25.reuse ;  /* 0x00000013200a7c23 */ /* 0x100fe20008010819 */
[--C-:B------:R-:W-:Y:S01]  /*6520*/  FFMA.FTZ R172, R52, UR19, -R25.reuse ;  /* 0x0000001334ac7c23 */ /* 0x100fe20008010819 */
[--C-:B------:R-:W-:Y:S01]  /*6530*/  FFMA.FTZ R175, R68, UR19, -R25.reuse ;  /* 0x0000001344af7c23 */ /* 0x100fe20008010819 */
[----:B------:R-:W-:Y:S01]  /*6540*/  FFMA.FTZ R28, R40, UR19, -R25 ;  /* 0x00000013281c7c23 */ /* 0x000fe20008010819 */
[----:B------:R-:W0:Y:S01]  /*6550*/  SHFL.BFLY PT, R14, R7, 0x2, 0x1f ;  /* 0x0c401f00070e7f89 */ /* 0x000e2200000e0000 */
[----:B------:R-:W1:Y:S01]  /*6560*/  MUFU.EX2 R4, R4 ;  /* 0x0000000400047308 */ /* 0x000e620000000800 */
[----:B------:R-:W-:-:S02]  /*6570*/  R2UR UR5, R18 ;  /* 0x00000000120572ca */ /* 0x000fc400000e0000 */
[----:B------:R-:W-:-:S05]  /*6580*/  @!P1 PRMT R3, RZ, 0x654, R3 ;  /* 0x00000654ff039816 */ /* 0x000fca0000000003 */
[----:B------:R-:W-:Y:S08]  /*6590*/  MUFU.EX2 R6, R6 ;  /* 0x0000000600067308 */ /* 0x000ff00000000800 */
[----:B------:R-:W2:Y:S01]  /*65a0*/  MUFU.EX2 R13, R13 ;  /* 0x0000000d000d7308 */ /* 0x000ea20000000800 */
[----:B-1----:R-:W-:Y:S01]  /*65b0*/  F2FP.BF16.F32.PACK_AB R152, R11, R4 ;  /* 0x000000040b98723e */ /* 0x002fe200000010ff */
[----:B------:R-:W-:Y:S01]  /*65c0*/  FADD.FTZ R11, R4, R11 ;  /* 0x0000000b040b7221 */ /* 0x000fe20000010000 */
[----:B0-----:R-:W-:-:S05]  /*65d0*/  FMNMX.FTZ R24, R7, R14, !PT ;  /* 0x0000000e07187209 */ /* 0x001fca0007810000 */
[----:B------:R-:W-:Y:S01]  /*65e0*/  MUFU.EX2 R10, R10 ;  /* 0x0000000a000a7308 */ /* 0x000fe20000000800 */
[----:B------:R-:W0:Y:S07]  /*65f0*/  SHFL.BFLY PT, R7, R24, 0x1, 0x1f ;  /* 0x0c201f0018077f89 */ /* 0x000e2e00000e0000 */
[----:B------:R-:W1:Y:S01]  /*6600*/  MUFU.EX2 R15, R15 ;  /* 0x0000000f000f7308 */ /* 0x000e620000000800 */
[----:B--2---:R-:W-:Y:S01]  /*6610*/  F2FP.BF16.F32.PACK_AB R154, R13, R6 ;  /* 0x000000060d9a723e */ /* 0x004fe200000010ff */
[----:B------:R-:W-:-:S04]  /*6620*/  FADD.FTZ R6, R6, R11 ;  /* 0x0000000b06067221 */ /* 0x000fc80000010000 */
[----:B------:R-:W-:Y:S01]  /*6630*/  FADD.FTZ R13, R13, R6 ;  /* 0x000000060d0d7221 */ /* 0x000fe20000010000 */
[----:B------:R-:W-:Y:S01]  /*6640*/  VIADD R6, R168, 0xfffffffe ;  /* 0xfffffffea8067836 */ /* 0x000fe20000000000 */
[----:B------:R-:W-:Y:S08]  /*6650*/  MUFU.EX2 R12, R12 ;  /* 0x0000000c000c7308 */ /* 0x000ff00000000800 */
[----:B------:R-:W2:Y:S01]  /*6660*/  MUFU.EX2 R21, R21 ;  /* 0x0000001500157308 */ /* 0x000ea20000000800 */
[----:B-1----:R-:W-:Y:S01]  /*6670*/  F2FP.BF16.F32.PACK_AB R156, R15, R10 ;  /* 0x0000000a0f9c723e */ /* 0x002fe200000010ff */
[----:B------:R-:W-:Y:S01]  /*6680*/  FADD.FTZ R10, R10, R13 ;  /* 0x0000000d0a0a7221 */ /* 0x000fe20000010000 */
[----:B0-----:R-:W-:-:S03]  /*6690*/  FMNMX.FTZ R7, R24, R7, !PT ;  /* 0x0000000718077209 */ /* 0x001fc60007810000 */
[----:B------:R-:W-:Y:S01]  /*66a0*/  FADD.FTZ R15, R15, R10 ;  /* 0x0000000a0f0f7221 */ /* 0x000fe20000010000 */
[C---:B------:R-:W-:Y:S01]  /*66b0*/  FSETP.NEU.FTZ.AND P2, PT, R7.reuse, -INF , PT ;  /* 0xff8000000700780b */ /* 0x040fe20003f5d000 */
[----:B------:R-:W-:Y:S01]  /*66c0*/  FMUL.FTZ R24, R7, UR19 ;  /* 0x0000001307187c20 */ /* 0x000fe20008410000 */
[----:B------:R-:W-:Y:S04]  /*66d0*/  MUFU.EX2 R14, R28 ;  /* 0x0000001c000e7308 */ /* 0x000fe80000000800 */
[----:B------:R-:W-:Y:S02]  /*66e0*/  FSEL R24, R24, RZ, P2 ;  /* 0x000000ff18187208 */ /* 0x000fe40001000000 */
[----:B------:R-:W-:Y:S02]  /*66f0*/  PLOP3.LUT P2, PT, PT, PT, UP1, 0x40, 0x0 ;  /* 0x000000000000781c */ /* 0x000fe40003f4e818 */
[----:B------:R-:W0:Y:S01]  /*6700*/  MUFU.EX2 R169, R169 ;  /* 0x000000a900a97308 */ /* 0x000e220000000800 */
        /* <DEDUP_REMOVED lines=16> */
[----:B------:R-:W-:Y:S01]  /*6810*/  MUFU.EX2 R174, R174 ;  /* 0x000000ae00ae7308 */ /* 0x000fe20000000800 */
[----:B--2---:R-:W-:Y:S01]  /*6820*/  F2FP.BF16.F32.PACK_AB R158, R21, R12 ;  /* 0x0000000c159e723e */ /* 0x004fe200000010ff */
[----:B------:R-:W-:Y:S01]  /*6830*/  FADD.FTZ R12, R12, R15 ;  /* 0x0000000f0c0c7221 */ /* 0x000fe20000010000 */
[----:B0-----:R-:W-:-:S03]  /*6840*/  F2FP.BF16.F32.PACK_AB R160, R169, R14 ;  /* 0x0000000ea9a0723e */ /* 0x001fc600000010ff */
[----:B------:R-:W-:Y:S02]  /*6850*/  FADD.FTZ R21, R21, R12 ;  /* 0x0000000c15157221 */ /* 0x000fe40000010000 */
[----:B------:R-:W0:Y:S02]  /*6860*/  MUFU.EX2 R177, R177 ;  /* 0x000000b100b17308 */ /* 0x000e240000000800 */
[----:B------:R-:W-:-:S04]  /*6870*/  FADD.FTZ R14, R14, R21 ;  /* 0x000000150e0e7221 */ /* 0x000fc80000010000 */
[----:B------:R-:W-:Y:S02]  /*6880*/  FADD.FTZ R169, R169, R14 ;  /* 0x0000000ea9a97221 */ /* 0x000fe40000010000 */
[----:B------:R-:W-:Y:S08]  /*6890*/  MUFU.EX2 R176, R176 ;  /* 0x000000b000b07308 */ /* 0x000ff00000000800 */
[----:B------:R-:W1:Y:S01]  /*68a0*/  MUFU.EX2 R179, R179 ;  /* 0x000000b300b37308 */ /* 0x000e620000000800 */
[----:B0-----:R-:W-:Y:S01]  /*68b0*/  F2FP.BF16.F32.PACK_AB R153, R177, R174 ;  /* 0x000000aeb199723e */ /* 0x001fe200000010ff */
[----:B------:R-:W-:-:S06]  /*68c0*/  FADD.FTZ R177, R174, R177 ;  /* 0x000000b1aeb17221 */ /* 0x000fcc0000010000 */
[----:B------:R-:W-:Y:S08]  /*68d0*/  MUFU.EX2 R178, R178 ;  /* 0x000000b200b27308 */ /* 0x000ff00000000800 */
[----:B------:R-:W0:Y:S01]  /*68e0*/  MUFU.EX2 R181, R181 ;  /* 0x000000b500b57308 */ /* 0x000e220000000800 */
[----:B-1----:R-:W-:Y:S01]  /*68f0*/  F2FP.BF16.F32.PACK_AB R155, R179, R176 ;  /* 0x000000b0b39b723e */ /* 0x002fe200000010ff */
[----:B------:R-:W-:-:S04]  /*6900*/  FADD.FTZ R176, R176, R177 ;  /* 0x000000b1b0b07221 */ /* 0x000fc80000010000 */
[----:B------:R1:W-:Y:S01]  /*6910*/  STSM.16.M88.4 [R22+0x36400], R152 ;  /* 0x0364009816007844 */ /* 0x0003e20000000200 */
[----:B------:R-:W-:Y:S01]  /*6920*/  FADD.FTZ R179, R179, R176 ;  /* 0x000000b0b3b37221 */ /* 0x000fe20000010000 */
[----:B------:R-:W-:Y:S08]  /*6930*/  MUFU.EX2 R180, R180 ;  /* 0x000000b400b47308 */ /* 0x000ff00000000800 */
[----:B------:R-:W2:Y:S01]  /*6940*/  MUFU.EX2 R183, R183 ;  /* 0x000000b700b77308 */ /* 0x000ea20000000800 */
[----:B0-----:R-:W-:Y:S01]  /*6950*/  F2FP.BF16.F32.PACK_AB R157, R181, R178 ;  /* 0x000000b2b59d723e */ /* 0x001fe200000010ff */
[----:B------:R-:W-:-:S04]  /*6960*/  FADD.FTZ R178, R178, R179 ;  /* 0x000000b3b2b27221 */ /* 0x000fc80000010000 */
[----:B------:R-:W-:Y:S02]  /*6970*/  FADD.FTZ R181, R181, R178 ;  /* 0x000000b2b5b57221 */ /* 0x000fe40000010000 */
[----:B------:R-:W-:Y:S08]  /*6980*/  MUFU.EX2 R20, R20 ;  /* 0x0000001400147308 */ /* 0x000ff00000000800 */
[----:B------:R-:W0:Y:S01]  /*6990*/  MUFU.EX2 R171, R171 ;  /* 0x000000ab00ab7308 */ /* 0x000e220000000800 */
[----:B--2---:R-:W-:Y:S01]  /*69a0*/  F2FP.BF16.F32.PACK_AB R159, R183, R180 ;  /* 0x000000b4b79f723e */ /* 0x004fe200000010ff */
[----:B------:R-:W-:-:S04]  /*69b0*/  FADD.FTZ R180, R180, R181 ;  /* 0x000000b5b4b47221 */ /* 0x000fc80000010000 */
[----:B------:R1:W-:Y:S01]  /*69c0*/  STSM.16.M88.4 [R185], R156 ;  /* 0x0000009cb9007844 */ /* 0x0003e20000000200 */
        /* <DEDUP_REMOVED lines=10> */
[----:B------:R-:W-:Y:S02]  /*6a70*/  FADD.FTZ R197, R197, R182 ;  /* 0x000000b6c5c57221 */ /* 0x000fe40000010000 */
[----:B------:R-:W-:Y:S08]  /*6a80*/  MUFU.EX2 R170, R170 ;  /* 0x000000aa00aa7308 */ /* 0x000ff00000000800 */
[----:B------:R-:W2:Y:S01]  /*6a90*/  MUFU.EX2 R173, R173 ;  /* 0x000000ad00ad7308 */ /* 0x000ea20000000800 */
[----:B0-----:R-:W-:Y:S01]  /*6aa0*/  F2FP.BF16.F32.PACK_AB R163, R199, R198 ;  /* 0x000000c6c7a3723e */ /* 0x001fe200000010ff */
[----:B------:R-:W-:-:S04]  /*6ab0*/  FADD.FTZ R198, R198, R197 ;  /* 0x000000c5c6c67221 */ /* 0x000fc80000010000 */
[----:B------:R1:W-:Y:S01]  /*6ac0*/  STSM.16.M88.4 [R23], R160 ;  /* 0x000000a017007844 */ /* 0x0003e20000000200 */
[----:B------:R-:W-:Y:S01]  /*6ad0*/  FADD.FTZ R199, R199, R198 ;  /* 0x000000c6c7c77221 */ /* 0x000fe20000010000 */
        /* <DEDUP_REMOVED lines=8> */
[----:B------:R-:W-:-:S06]  /*6b60*/  FADD.FTZ R172, R172, R173 ;  /* 0x000000adacac7221 */ /* 0x000fcc0000010000 */
[----:B------:R-:W0:Y:S08]  /*6b70*/  MUFU.EX2 R202, R202 ;  /* 0x000000ca00ca7308 */ /* 0x000e300000000800 */
[----:B------:R-:W3:Y:S01]  /*6b80*/  MUFU.EX2 R203, R203 ;  /* 0x000000cb00cb7308 */ /* 0x000ee20000000800 */
[----:B--2---:R-:W-:Y:S01]  /*6b90*/  F2FP.BF16.F32.PACK_AB R165, R201, R200 ;  /* 0x000000c8c9a5723e */ /* 0x004fe200000010ff */
[----:B------:R-:W-:-:S04]  /*6ba0*/  FADD.FTZ R200, R200, R199 ;  /* 0x000000c7c8c87221 */ /* 0x000fc80000010000 */
[----:B------:R-:W-:-:S04]  /*6bb0*/  FADD.FTZ R201, R201, R200 ;  /* 0x000000c8c9c97221 */ /* 0x000fc80000010000 */
[----:B0-----:R-:W-:Y:S01]  /*6bc0*/  FADD.FTZ R4, R202, R201 ;  /* 0x000000c9ca047221 */ /* 0x001fe20000010000 */
[----:B---3--:R-:W-:-:S03]  /*6bd0*/  F2FP.BF16.F32.PACK_AB R167, R203, R202 ;  /* 0x000000cacba7723e */ /* 0x008fc600000010ff */
[----:B------:R-:W-:Y:S02]  /*6be0*/  FADD.FTZ R4, R203, R4 ;  /* 0x00000004cb047221 */ /* 0x000fe40000010000 */
[----:B------:R1:W-:Y:S01]  /*6bf0*/  STSM.16.M88.4 [R184], R164 ;  /* 0x000000a4b8007844 */ /* 0x0003e20000000200 */
[----:B------:R-:W-:-:S06]  /*6c00*/  WARPGROUP.ARRIVE ;  /* 0x00000000000079c5 */ /* 0x000fcc0000000000 */
[----:B------:R-:W-:Y:S01]  /*6c10*/  HGMMA.64x256x16.F32.BF16 R24, R152, gdesc[UR12].tnspB, RZ, !UPT, gsb0 ;  /* 0x43e0000c98187df0 */ /* 0x000fe2000c0018ff */
[----:B------:R-:W-:Y:S01]  /*6c20*/  UIADD3 UR14, UR14, 0x180, URZ ;  /* 0x000001800e0e7890 */ /* 0x000fe2000fffe03f */
[----:B------:R-:W-:Y:S01]  /*6c30*/  UMOV UR15, 0x40000040 ;  /* 0x40000040000f7882 */ /* 0x000fe20000000000 */
[----:B------:R-:W-:Y:S02]  /*6c40*/  WARPGROUP.DEPBAR.LE gsb0, 0x0 ;  /* 0x00008000000079c5 */ /* 0x000fe40000010000 */
[----:B------:R-:W-:-:S15]  /*6c50*/  WARPGROUP.ARRIVE ;  /* 0x00000000000079c5 */ /* 0x000fde0000000000 */
[----:B------:R-:W-:-:S08]  /*6c60*/  NOP ;  /* 0x0000000000007918 */ /* 0x000fd00000000000 */
        /* <DEDUP_REMOVED lines=8> */
[----:B------:R-:W-:-:S15]  /*6cf0*/  WARPGROUP.ARRIVE ;  /* 0x00000000000079c5 */ /* 0x000fde0000000000 */
[----:B------:R-:W-:-:S08]  /*6d00*/  NOP ;  /* 0x0000000000007918 */ /* 0x000fd00000000000 */
[----:B------:R-:W-:Y:S01]  /*6d10*/  HGMMA.64x256x16.F32.BF16 R24, R164, gdesc[UR12].tnspB, R24, gsb0 ;  /* 0x43e0000ca4187df0 */ /* 0x000fe20008001818 */
[----:B------:R-:W-:Y:S02]  /*6d20*/  @UP0 ULDC UR14, c[0x0][0x44c] ;  /* 0x00011300000e0ab9 */ /* 0x000fe40000000800 */
[----:B------:R-:W-:-:S04]  /*6d30*/  UIMAD.WIDE.U32 UR14, UR5, UR14, URZ ;  /* 0x0000000e050e72a5 */ /* 0x000fc8000f8e003f */
[----:B------:R-:W-:-:S04]  /*6d40*/  @UP0 USHF.R.U32.HI UR5, URZ, UR7, UR15 ;  /* 0x000000073f050299 */ /* 0x000fc8000801160f */
[----:B------:R-:W-:-:S04]  /*6d50*/  UIADD3 UR40, UR40, UR5, URZ ;  /* 0x0000000528287290 */ /* 0x000fc8000fffe03f */
[----:B------:R-:W-:Y:S01]  /*6d60*/  UIADD3 UR10, UR40, UR10, URZ ;  /* 0x0000000a280a7290 */ /* 0x000fe2000fffe03f */
[----:B------:R-:W-:Y:S02]  /*6d70*/  WARPGROUP.DEPBAR.LE gsb0, 0x0 ;  /* 0x00008000000079c5 */ /* 0x000fe40000010000 */
[----:B------:R0:W-:Y:S06]  /*6d80*/  MEMBAR.ALL.CTA ;  /* 0x0000000000007992 */ /* 0x0001ec0000008000 */
[----:B0-----:R-:W0:Y:S02]  /*6d90*/  FENCE.VIEW.ASYNC.S ;  /* 0x00000000000073c6 */ /* 0x001e240000000000 */
[----:B0-----:R-:W-:Y:S01]  /*6da0*/  NOP ;  /* 0x0000000000007918 */ /* 0x001fe20000000000 */
[----:B------:R-:W-:Y:S06]  /*6db0*/  BAR.ARV 0xe, 0x100 ;  /* 0x0384000000007b1d */ /* 0x000fec0000002000 */
[----:B------:R0:W-:Y:S02]  /*6dc0*/  @!P1 SYNCS.ARRIVE.TRANS64.RED.A1T0 RZ, [R3+URZ], RZ ;  /* 0x000000ff03ff99a7 */ /* 0x0001e4000810043f */
[----:B0-----:R-:W-:Y:S01]  /*6dd0*/  FADD.FTZ R3, R175, R172 ;  /* 0x000000acaf037221 */ /* 0x001fe20000010000 */
[----:B-1----:R-:W-:Y:S06]  /*6de0*/  @P2 BRA `(.L_x_5242) ;  /* 0x0000000000442947 */ /* 0x002fec0003800000 */
        /* <DEDUP_REMOVED lines=10> */
.L_x_5243:
[----:B------:R-:W-:-:S11]  /*6e90*/  UISETP.NE.AND UP2, UPT, UR11, 0x1, UPT ;  /* 0x000000010b00788c */ /* 0x000fd6000bf45270 */
[----:B------:R-:W-:Y:S02]  /*6ea0*/  @UP2 ULDC.64 UR22, c[0x0][0xae0] ;  /* 0x0002b80000162ab9 */ /* 0x000fe40000000a00 */
[----:B------:R-:W-:-:S04]  /*6eb0*/  UIMAD.WIDE.U32 UR14, UR5, UR22, URZ ;  /* 0x00000016050e72a5 */ /* 0x000fc8000f8e003f */
[----:B------:R-:W-:-:S12]  /*6ec0*/  @UP2 USHF.R.U32.HI UR5, URZ, UR23, UR15 ;  /* 0x000000173f052299 */ /* 0x000fd8000801160f */
.L_x_5244:
[----:B------:R-:W-:-:S04]  /*6ed0*/  UIMAD UR5, UR5, UR11, UR11 ;  /* 0x0000000b050572a4 */ /* 0x000fc8000f8e020b */
[----:B------:R-:W-:-:S04]  /*6ee0*/  UISETP.LT.AND UP2, UPT, UR10, UR5, UPT ;  /* 0x000000050a00728c */ /* 0x000fc8000bf41270 */
[----:B------:R-:W-:-:S12]  /*6ef0*/  USEL UR10, UR10, UR5, UP2 ;  /* 0x000000050a0a7287 */ /* 0x000fd80009000000 */
.L_x_5242:
[----:B------:R-:W-:Y:S01]  /*6f00*/  R2UR UR32, R189 ;  /* 0x00000000bd2072ca */ /* 0x000fe200000e0000 */
[----:B------:R-:W-:-:S04]  /*6f10*/  USHF.R.S32.HI UR5, URZ, 0x1f, UR10 ;  /* 0x0000001f3f057899 */ /* 0x000fc8000801140a */
[----:B------:R-:W-:-:S04]  /*6f20*/  ULEA.HI UR5, UR5, UR10, URZ, 0x6 ;  /* 0x0000000a05057291 */ /* 0x000fc8000f8f303f */
[----:B------:R-:W-:-:S04]  /*6f30*/  USHF.R.S32.HI UR5, URZ, 0x6, UR5 ;  /* 0x000000063f057899 */ /* 0x000fc80008011405 */
[----:B------:R-:W-:-:S04]  /*6f40*/  UISETP.LT.AND UP2, UPT, UR32, UR5, UPT ;  /* 0x000000052000728c */ /* 0x000fc8000bf41270 */
[----:B------:R-:W-:-:S06]  /*6f50*/  USEL UR32, UR32, UR5, !UP2 ;  /* 0x0000000520207287 */ /* 0x000fcc000d000000 */
[----:B------:R-:W-:-:S13]  /*6f60*/  ISETP.GE.AND P2, PT, R6, UR32, PT ;  /* 0x0000002006007c0c */ /* 0x000fda000bf46270 */
[----:B------:R-:W-:Y:S05]  /*6f70*/  @!P2 BRA `(.L_x_5245) ;  /* 0x000000340004a947 */ /* 0x000fea0003800000 */
.L_x_5262:
[----:B------:R-:W-:-:S04]  /*6f80*/  UIADD3 UR7, UR36, 0x1, URZ ;  /* 0x0000000124077890 */ /* 0x000fc8000fffe03f */
[----:B------:R-:W-:-:S04]  /*6f90*/  UISETP.NE.AND UP2, UPT, UR7, 0x2, UPT ;  /* 0x000000020700788c */ /* 0x000fc8000bf45270 */
[----:B------:R-:W-:Y:S02]  /*6fa0*/  USEL UR5, URZ, 0x1, UP2 ;  /* 0x000000013f057887 */ /* 0x000fe40009000000 */
[----:B------:R-:W-:-:S04]  /*6fb0*/  USEL UR7, UR7, URZ, UP2 ;  /* 0x0000003f07077287 */ /* 0x000fc80009000000 */
[----:B------:R-:W-:Y:S01]  /*6fc0*/  LOP3.LUT R2, R2, UR5, RZ, 0x3c, !PT ;  /* 0x0000000502027c12 */ /* 0x000fe2000f8e3cff */
[----:B0-----:R-:W-:Y:S07]  /*6fd0*/  @!P0 BRA `(.L_x_5246) ;  /* 0x0000000000048947 */ /* 0x001fee0003800000 */
[----:B------:R-:W-:Y:S01]  /*6fe0*/  BPT.TRAP 0x1 ;  /* 0x000000040000795c */ /* 0x000fe20000300000 */
.L_x_5246:
[----:B------:R-:W-:Y:S01]  /*6ff0*/  ULEA UR5, UR7, UR37, 0x3 ;  /* 0x0000002507057291 */ /* 0x000fe2000f8e183f */
[----:B------:R-:W-:-:S08]  /*7000*/  SHF.L.U32 R8, R2, 0x1f, RZ ;  /* 0x0000001f02087819 */ /* 0x000fd000000006ff */
[----:B------:R0:W1:Y:S01]  /*7010*/  SYNCS.PHASECHK.TRANS64.TRYWAIT P2, [UR5+0x38830], R8 ;  /* 0x03883008ff0075a7 */ /* 0x0000620008040145 */
[----:B------:R-:W-:Y:S05]  /*7020*/  @!P0 BRA `(.L_x_5247) ;  /* 0x0000000000048947 */ /* 0x000fea0003800000 */
[----:B------:R-:W-:Y:S01]  /*7030*/  BPT.TRAP 0x1 ;  /* 0x000000040000795c */ /* 0x000fe20000300000 */
.L_x_5247:
[----:B-1----:R-:W-:Y:S05]  /*7040*/  @P2 BRA `(.L_x_5248) ;  /* 0x0000000000082947 */ /* 0x002fea0003800000 */
[----:B------:R-:W1:Y:S02]  /*7050*/  SYNCS.PHASECHK.TRANS64.TRYWAIT P2, [UR5+0x38830], R8 ;  /* 0x03883008ff0075a7 */ /* 0x000e640008040145 */
[----:B-1----:R-:W-:Y:S05]  /*7060*/  @!P2 BRA `(.L_x_5249) ;  /* 0x000001300078a947 */ /* 0x002fea0003800000 */
.L_x_5248:
[----:B------:R-:W-:Y:S01]  /*7070*/  R2UR UR10, R0 ;  /* 0x00000000000a72ca */ /* 0x000fe200000e0000 */
[----:B------:R-:W-:Y:S01]  /*7080*/  WARPGROUP.ARRIVE ;  /* 0x00000000000079c5 */ /* 0x000fe20000000000 */
        /* <DEDUP_REMOVED lines=21> */
.L_x_5250:
[----:B------:R2:W3:Y:S01]  /*71e0*/  SYNCS.PHASECHK.TRANS64.TRYWAIT P2, [UR5+0x38850], R8 ;  /* 0x03885008ff0075a7 */ /* 0x0004e20008040145 */
[----:B------:R-:W-:Y:S05]  /*71f0*/  @!P0 BRA `(.L_x_5251) ;  /* 0x0000000000048947 */ /* 0x000fea0003800000 */
[----:B------:R-:W-:Y:S01]  /*7200*/  BPT.TRAP 0x1 ;  /* 0x000000040000795c */ /* 0x000fe20000300000 */
.L_x_5251:
[----:B---3--:R-:W-:Y:S05]  /*7210*/  @P2 BRA `(.L_x_5252) ;  /* 0x0000000000082947 */ /* 0x008fea0003800000 */
[----:B------:R-:W3:Y:S02]  /*7220*/  SYNCS.PHASECHK.TRANS64.TRYWAIT P2, [UR5+0x38850], R8 ;  /* 0x03885008ff0075a7 */ /* 0x000ee40008040145 */
[----:B---3--:R-:W-:Y:S05]  /*7230*/  @!P2 BRA `(.L_x_5253) ;  /* 0x00000130001ca947 */ /* 0x008fea0003800000 */
.L_x_5252:
[----:B------:R-:W-:Y:S01]  /*7240*/  ULEA UR26, UR7, UR4, 0xc ;  /* 0x00000004071a7291 */ /* 0x000fe2000f8e603f */
[----:B------:R-:W-:Y:S01]  /*7250*/  WARPGROUP.ARRIVE ;  /* 0x00000000000079c5 */ /* 0x000fe20000000000 */
[----:B------:R-:W-:Y:S01]  /*7260*/  UMOV UR27, 0x40000040 ;  /* 0x40000040001b7882 */ /* 0x000fe20000000000 */
[----:B------:R-:W-:-:S04]  /*7270*/  UIADD3 UR28, UR6, 0x2, URZ ;  /* 0x00000002061c7890 */ /* 0x000fc8000fffe03f */
[----:B-1----:R-:W1:Y:S01]  /*7280*/  S2R R9, SR_TID.X ;  /* 0x0000000000097919 */ /* 0x002e620000002100 */
[----:B------:R-:W-:Y:S01]  /*7290*/  UIADD3 UR30, UR26, 0x2, URZ ;  /* 0x000000021a1e7890 */ /* 0x000fe2000fffe03f */
[----:B------:R-:W-:Y:S01]  /*72a0*/  PLOP3.LUT P2, PT, PT, PT, UP0, 0x80, 0x0 ;  /* 0x000000000000781c */ /* 0x000fe20003f4f008 */
[----:B------:R-:W-:Y:S01]  /*72b0*/  UMOV UR29, 0x40000040 ;  /* 0x40000040001d7882 */ /* 0x000fe20000000000 */
[----:B------:R-:W-:Y:S01]  /*72c0*/  UMOV UR31, 0x40000040 ;  /* 0x40000040001f7882 */ /* 0x000fe20000000000 */
[----:B------:R-:W-:Y:S01]  /*72d0*/  HGMMA.64x64x16.F32.BF16 R152, gdesc[UR24], R152, gsb0 ;  /* 0x00e00000189879f0 */ /* 0x000fe20008001898 */
[----:B------:R-:W-:Y:S01]  /*72e0*/  UIADD3 UR18, UR6, 0x800, URZ ;  /* 0x0000080006127890 */ /* 0x000fe2000fffe03f */
[----:B------:R-:W-:Y:S01]  /*72f0*/  PLOP3.LUT P3, PT, PT, PT, UP0, 0x80, 0x0 ;  /* 0x000000000000781c */ /* 0x000fe20003f6f008 */
[----:B------:R-:W-:Y:S01]  /*7300*/  UIADD3 UR15, UR26, 0x800, URZ ;  /* 0x000008001a0f7890 */ /* 0x000fe2000fffe03f */
[----:B------:R-:W-:Y:S02]  /*7310*/  IMAD.IADD R197, R188, 0x1, R18 ;  /* 0x00000001bcc57824 */ /* 0x000fe400078e0212 */
[----:B------:R-:W-:-:S02]  /*7320*/  IMAD.U32 R12, RZ, RZ, UR5 ;  /* 0x00000005ff0c7e24 */ /* 0x000fc4000f8e00ff */
[----:B------:R-:W-:-:S05]  /*7330*/  IMAD.SHL.U32 R13, R6, 0x40, RZ ;  /* 0x00000040060d7824 */ /* 0x000fca00078e00ff */
[----:B------:R-:W-:Y:S02]  /*7340*/  IADD3 R11, -R16, 0x1, -R13 ;  /* 0x00000001100b7810 */ /* 0x000fe40007ffe90d */
[----:B-1----:R-:W-:-:S05]  /*7350*/  SHF.R.U32.HI R9, RZ, 0x7, R9 ;  /* 0x00000007ff097819 */ /* 0x002fca0000011609 */
[----:B0-2---:R0:W1:Y:S02]  /*7360*/  SHFL.IDX PT, R8, R9, RZ, 0x1f ;  /* 0x00001fff09087589 */ /* 0x00506400000e0000 */
[----:B0-----:R-:W0:Y:S01]  /*7370*/  LDC R9, c[0x0][0x288] ;  /* 0x0000a200ff097b82 */ /* 0x001e220000000800 */
[----:B-1----:R-:W-:-:S07]  /*7380*/  R2UR UR10, R8 ;  /* 0x00000000080a72ca */ /* 0x002fce00000e0000 */
[----:B------:R-:W1:Y:S06]  /*7390*/  LDC R8, c[0x0][0x2f0] ;  /* 0x0000bc00ff087b82 */ /* 0x000e6c0000000800 */
[----:B------:R-:W-:-:S03]  /*73a0*/  UISETP.GT.AND UP2, UPT, UR10, 0x7f, UPT ;  /* 0x0000007f0a00788c */ /* 0x000fc6000bf44270 */
[----:B------:R-:W-:Y:S01]  /*73b0*/  UMOV UR10, 0x4 ;  /* 0x00000004000a7882 */ /* 0x000fe20000000000 */
[----:B------:R-:W-:Y:S02]  /*73c0*/  USEL UR14, URZ, 0x2, !UP2 ;  /* 0x000000023f0e7887 */ /* 0x000fe4000d000000 */
[----:B------:R-:W-:Y:S01]  /*73d0*/  USEL UR11, UR10, 0x2, UP2 ;  /* 0x000000020a0b7887 */ /* 0x000fe20009000000 */
[----:B------:R-:W-:Y:S02]  /*73e0*/  WARPGROUP.DEPBAR.LE gsb0, 0x0 ;  /* 0x00008000000079c5 */ /* 0x000fe40000010000 */
[----:B------:R-:W-:Y:S01]  /*73f0*/  WARPGROUP.ARRIVE ;  /* 0x00000000000079c5 */ /* 0x000fe20000000000 */
[----:B------:R-:W-:-:S05]  /*7400*/  USEL UR10, UR10, 0x6, !UP2 ;  /* 0x000000060a0a7887 */ /* 0x000fca000d000000 */
        /* <DEDUP_REMOVED lines=238> */
[----:B------:R-:W-:Y:S01]  /*82f0*/  @UP0 ULDC UR10, c[0x0][0x44c] ;  /* 0x00011300000a0ab9 */ /* 0x000fe20000000800 */
[----:B------:R-:W-:Y:S01]  /*8300*/  ULDC UR26, c[0x0][0xad4] ;  /* 0x0002b500001a7ab9 */ /* 0x000fe20000000800 */
[----:B------:R-:W-:Y:S01]  /*8310*/  @P2 IMAD.HI.U32 R10, R197, UR10, RZ ;  /* 0x0000000ac50a2c27 */ /* 0x000fe2000f8e00ff */
[----:B------:R-:W-:Y:S01]  /*8320*/  @UP0 ULDC UR10, c[0x0][0x450] ;  /* 0x00011400000a0ab9 */ /* 0x000fe20000000800 */
[----:B------:R-:W-:Y:S01]  /*8330*/  PLOP3.LUT P2, PT, PT, PT, UP1, 0x40, 0x0 ;  /* 0x000000000000781c */ /* 0x000fe20003f4e818 */
[----:B------:R-:W-:-:S02]  /*8340*/  ULOP3.LUT UR5, URZ, UR26, URZ, 0x33, !UPT ;  /* 0x0000001a3f057292 */ /* 0x000fc4000f8e333f */
[----:B------:R-:W-:Y:S01]  /*8350*/  @P3 SHF.R.U32.HI R197, RZ, UR10, R10 ;  /* 0x0000000affc53c19 */ /* 0x000fe2000801160a */
[----:B------:R-:W-:Y:S01]  /*8360*/  @!P1 VIADD R10, R12, 0x38840 ;  /* 0x000388400c0a9836 */ /* 0x000fe20000000000 */
[----:B------:R-:W-:-:S03]  /*8370*/  ULDC UR10, c[0x0][0xad8] ;  /* 0x0002b600000a7ab9 */ /* 0x000fc60000000800 */
[----:B------:R-:W2:Y:S01]  /*8380*/  SHFL.IDX PT, R199, R197, RZ, 0x1c1f ;  /* 0x001c1fffc5c77589 */ /* 0x000ea200000e0000 */
[----:B------:R-:W-:Y:S01]  /*8390*/  @!P1 PRMT R10, RZ, 0x654, R10 ;  /* 0x00000654ff0a9816 */ /* 0x000fe2000000000a */
[----:B------:R-:W-:Y:S02]  /*83a0*/  WARPGROUP.DEPBAR.LE gsb0, 0x0 ;  /* 0x00008000000079c5 */ /* 0x000fe40000010000 */
[----:B------:R-:W-:-:S06]  /*83b0*/  WARPGROUP.ARRIVE ;  /* 0x00000000000079c5 */ /* 0x000fcc0000000000 */
[----:B------:R-:W-:Y:S03]  /*83c0*/  HGMMA.64x64x16.F32.BF16 R152, gdesc[UR28], R152, gsb0 ;  /* 0x00e000001c9879f0 */ /* 0x000fe60008001898 */
[----:B------:R-:W-:Y:S02]  /*83d0*/  WARPGROUP.DEPBAR.LE gsb0, 0x0 ;  /* 0x00008000000079c5 */ /* 0x000fe40000010000 */
[----:B------:R1:W-:Y:S02]  /*83e0*/  @!P1 SYNCS.ARRIVE.TRANS64.RED.A1T0 RZ, [R10+URZ], RZ ;  /* 0x000000ff0aff99a7 */ /* 0x0003e4000810043f */
[----:B-1----:R-:W-:-:S04]  /*83f0*/  IMAD R10, R8, UR38, R11 ;  /* 0x00000026080a7c24 */ /* 0x002fc8000f8e020b */
[----:B0-----:R-:W-:-:S04]  /*8400*/  IMAD.IADD R10, R10, 0x1, -R9 ;  /* 0x000000010a0a7824 */ /* 0x001fc800078e0a09 */
[C---:B------:R-:W-:Y:S02]  /*8410*/  VIADD R14, R10.reuse, UR10 ;  /* 0x0000000a0a0e7c36 */ /* 0x040fe40008000000 */
[----:B------:R-:W-:Y:S01]  /*8420*/  VIADD R15, R10, UR5 ;  /* 0x000000050a0f7c36 */ /* 0x000fe20008000000 */
[----:B------:R-:W-:Y:S01]  /*8430*/  ULDC UR5, c[0x0][0xadc] ;  /* 0x0002b70000057ab9 */ /* 0x000fe20000000800 */
[C---:B--2---:R-:W-:Y:S02]  /*8440*/  IMAD.IADD R21, R199.reuse, 0x1, R14 ;  /* 0x00000001c7157824 */ /* 0x044fe400078e020e */
[----:B------:R-:W-:Y:S01]  /*8450*/  IMAD.IADD R20, R199, 0x1, R15 ;  /* 0x00000001c7147824 */ /* 0x000fe200078e020f */
[----:B------:R-:W-:Y:S06]  /*8460*/  @P2 BRA `(.L_x_5254) ;  /* 0x00000000005c2947 */ /* 0x000fec0003800000 */
[----:B------:R-:W-:Y:S01]  /*8470*/  IMAD R10, R8, UR38, R199 ;  /* 0x00000026080a7c24 */ /* 0x000fe2000f8e02c7 */
[----:B------:R-:W-:Y:S03]  /*8480*/  BSSY B0, `(.L_x_5255) ;  /* 0x0000011000007945 */ /* 0x000fe60003800000 */
[----:B------:R-:W-:-:S05]  /*8490*/  IMAD.IADD R198, R10, 0x1, -R9 ;  /* 0x000000010ac67824 */ /* 0x000fca00078e0a09 */
        /* <DEDUP_REMOVED lines=10> */
.L_x_5256:
[----:B------:R-:W-:-:S05]  /*8540*/  IMAD.U32 R200, RZ, RZ, UR5 ;  /* 0x00000005ffc87e24 */ /* 0x000fca000f8e00ff */
[----:B------:R-:W-:-:S13]  /*8550*/  ISETP.NE.AND P2, PT, R200, 0x1, PT ;  /* 0x00000001c800780c */ /* 0x000fda0003f45270 */
[----:B------:R-:W0:Y:S02]  /*8560*/  @P2 LDC.64 R10, c[0x0][0xae0] ;  /* 0x0002b800ff0a2b82 */ /* 0x000e240000000a00 */
[----:B0-----:R-:W-:-:S05]  /*8570*/  @P2 IMAD.HI.U32 R10, R198, R10, RZ ;  /* 0x0000000ac60a2227 */ /* 0x001fca00078e00ff */
[----:B------:R-:W-:-:S07]  /*8580*/  @P2 SHF.R.U32.HI R198, RZ, R11, R10 ;  /* 0x0000000bffc62219 */ /* 0x000fce000001160a */
.L_x_5257:
[----:B------:R-:W-:Y:S05]  /*8590*/  BSYNC B0 ;  /* 0x0000000000007941 */ /* 0x000fea0003800000 */
.L_x_5255:
[----:B------:R-:W-:-:S04]  /*85a0*/  IMAD R11, R198, R200, -R13 ;  /* 0x000000c8c60b7224 */ /* 0x000fc800078e0a0d */
[----:B------:R-:W-:-:S05]  /*85b0*/  IMAD.IADD R11, R11, 0x1, -R16 ;  /* 0x000000010b0b7824 */ /* 0x000fca00078e0a10 */
[----:B------:R-:W-:Y:S02]  /*85c0*/  VIADDMNMX R21, R11, R200, R21, PT ;  /* 0x000000c80b157246 */ /* 0x000fe40003800115 */
[----:B------:R-:W-:-:S07]  /*85d0*/  VIMNMX R20, R20, R11, !PT ;  /* 0x0000000b14147248 */ /* 0x000fce0007fe0100 */
.L_x_5254:
[----:B------:R-:W-:Y:S01]  /*85e0*/  ISETP.GT.AND P2, PT, R6, -0x1, PT ;  /* 0xffffffff0600780c */ /* 0x000fe20003f44270 */
[----:B------:R-:W0:Y:S03]  /*85f0*/  SHFL.IDX PT, R197, R197, 0x1, 0x1c1f ;  /* 0x003c1f00c5c57f89 */ /* 0x000e2600000e0000 */
[C---:B------:R-:W-:Y:S02]  /*8600*/  ISETP.GT.AND P5, PT, R20.reuse, RZ, P2 ;  /* 0x000000ff1400720c */ /* 0x040fe400017a4270 */
[C---:B------:R-:W-:Y:S02]  /*8610*/  ISETP.GT.AND P4, PT, R20.reuse, 0x1, P2 ;  /* 0x000000011400780c */ /* 0x040fe40001784270 */
[----:B------:R-:W-:Y:S02]  /*8620*/  ISETP.LT.OR P5, PT, R21, 0x1, P5 ;  /* 0x000000011500780c */ /* 0x000fe40002fa1670 */
[----:B------:R-:W-:-:S02]  /*8630*/  ISETP.GT.AND P6, PT, R20, 0x8, P2 ;  /* 0x000000081400780c */ /* 0x000fc400017c4270 */
[----:B------:R-:W-:Y:S02]  /*8640*/  FSEL R152, R152, -INF , !P5 ;  /* 0xff80000098987808 */ /* 0x000fe40006800000 */
[C---:B------:R-:W-:Y:S02]  /*8650*/  ISETP.GT.AND P5, PT, R20.reuse, 0x10, P2 ;  /* 0x000000101400780c */ /* 0x040fe400017a4270 */
[----:B------:R-:W-:Y:S02]  /*8660*/  ISETP.GT.AND P3, PT, R20, 0x9, P2 ;  /* 0x000000091400780c */ /* 0x000fe40001764270 */
[C---:B------:R-:W-:Y:S02]  /*8670*/  ISETP.LT.OR P5, PT, R21.reuse, 0x11, P5 ;  /* 0x000000111500780c */ /* 0x040fe40002fa1670 */
[----:B------:R-:W-:Y:S02]  /*8680*/  ISETP.LT.OR P4, PT, R21, 0x2, P4 ;  /* 0x000000021500780c */ /* 0x000fe40002781670 */
[----:B------:R-:W-:-:S02]  /*8690*/  FSEL R160, R160, -INF , !P5 ;  /* 0xff800000a0a07808 */ /* 0x000fc40006800000 */
[----:B------:R-:W-:Y:S01]  /*86a0*/  ISETP.GT.AND P5, PT, R20, 0x20, P2 ;  /* 0x000000201400780c */ /* 0x000fe200017a4270 */
[----:B0-----:R-:W-:Y:S01]  /*86b0*/  IMAD.IADD R15, R15, 0x1, R197 ;  /* 0x000000010f0f7824 */ /* 0x001fe200078e02c5 */
[C---:B------:R-:W-:Y:S02]  /*86c0*/  ISETP.LT.OR P6, PT, R21.reuse, 0x9, P6 ;  /* 0x000000091500780c */ /* 0x040fe400037c1670 */
[C---:B------:R-:W-:Y:S02]  /*86d0*/  ISETP.LT.OR P3, PT, R21.reuse, 0xa, P3 ;  /* 0x0000000a1500780c */ /* 0x040fe40001f61670 */
[----:B------:R-:W-:Y:S02]  /*86e0*/  ISETP.LT.OR P5, PT, R21, 0x21, P5 ;  /* 0x000000211500780c */ /* 0x000fe40002fa1670 */
[----:B------:R-:W-:Y:S02]  /*86f0*/  FSEL R153, R153, -INF , !P4 ;  /* 0xff80000099997808 */ /* 0x000fe40006000000 */
[----:B------:R-:W-:-:S02]  /*8700*/  FSEL R156, R156, -INF , !P6 ;  /* 0xff8000009c9c7808 */ /* 0x000fc40007000000 */
[----:B------:R-:W-:Y:S02]  /*8710*/  FSEL R157, R157, -INF , !P3 ;  /* 0xff8000009d9d7808 */ /* 0x000fe40005800000 */
[C---:B------:R-:W-:Y:S02]  /*8720*/  ISETP.GT.AND P4, PT, R20.reuse, 0x11, P2 ;  /* 0x000000111400780c */ /* 0x040fe40001784270 */
[C---:B------:R-:W-:Y:S02]  /*8730*/  ISETP.GT.AND P6, PT, R20.reuse, 0x18, P2 ;  /* 0x000000181400780c */ /* 0x040fe400017c4270 */
[----:B------:R-:W-:Y:S02]  /*8740*/  ISETP.GT.AND P3, PT, R20, 0x19, P2 ;  /* 0x000000191400780c */ /* 0x000fe40001764270 */
[----:B------:R-:W-:Y:S02]  /*8750*/  FSEL R168, R168, -INF , !P5 ;  /* 0xff800000a8a87808 */ /* 0x000fe40006800000 */
[----:B------:R-:W-:-:S02]  /*8760*/  ISETP.GT.AND P5, PT, R20, 0x30, P2 ;  /* 0x000000301400780c */ /* 0x000fc400017a4270 */
[C---:B------:R-:W-:Y:S02]  /*8770*/  ISETP.LT.OR P4, PT, R21.reuse, 0x12, P4 ;  /* 0x000000121500780c */ /* 0x040fe40002781670 */
        /* <DEDUP_REMOVED lines=10> */
[----:B------:R-:W-:-:S02]  /*8820*/  PLOP3.LUT P5, PT, PT, PT, UP1, 0x40, 0x0 ;  /* 0x000000000000781c */ /* 0x000fc40003fae818 */
[C---:B------:R-:W-:Y:S02]  /*8830*/  ISETP.LT.OR P4, PT, R21.reuse, 0x22, P4 ;  /* 0x000000221500780c */ /* 0x040fe40002781670 */
[C---:B------:R-:W-:Y:S02]  /*8840*/  ISETP.LT.OR P6, PT, R21.reuse, 0x29, P6 ;  /* 0x000000291500780c */ /* 0x040fe400037c1670 */
[----:B------:R-:W-:Y:S02]  /*8850*/  ISETP.LT.OR P3, PT, R21, 0x2a, P3 ;  /* 0x0000002a1500780c */ /* 0x000fe40001f61670 */
[----:B------:R-:W-:Y:S02]  /*8860*/  FSEL R169, R169, -INF , !P4 ;  /* 0xff800000a9a97808 */ /* 0x000fe40006000000 */
[----:B------:R-:W-:Y:S02]  /*8870*/  FSEL R172, R172, -INF , !P6 ;  /* 0xff800000acac7808 */ /* 0x000fe40007000000 */
[----:B------:R-:W-:-:S02]  /*8880*/  FSEL R173, R173, -INF , !P3 ;  /* 0xff800000adad7808 */ /* 0x000fc40005800000 */
[C---:B------:R-:W-:Y:S02]  /*8890*/  ISETP.GT.AND P4, PT, R20.reuse, 0x31, P2 ;  /* 0x000000311400780c */ /* 0x040fe40001784270 */
[C---:B------:R-:W-:Y:S02]  /*88a0*/  ISETP.GT.AND P6, PT, R20.reuse, 0x38, P2 ;  /* 0x000000381400780c */ /* 0x040fe400017c4270 */
[----:B------:R-:W-:Y:S01]  /*88b0*/  ISETP.GT.AND P3, PT, R20, 0x39, P2 ;  /* 0x000000391400780c */ /* 0x000fe20001764270 */
[----:B------:R-:W-:Y:S01]  /*88c0*/  IMAD.IADD R20, R14, 0x1, R197 ;  /* 0x000000010e147824 */ /* 0x000fe200078e02c5 */
[C---:B------:R-:W-:Y:S02]  /*88d0*/  ISETP.LT.OR P4, PT, R21.reuse, 0x32, P4 ;  /* 0x000000321500780c */ /* 0x040fe40002781670 */
[C---:B------:R-:W-:Y:S02]  /*88e0*/  ISETP.LT.OR P6, PT, R21.reuse, 0x39, P6 ;  /* 0x000000391500780c */ /* 0x040fe400037c1670 */
[----:B------:R-:W-:-:S02]  /*88f0*/  ISETP.LT.OR P3, PT, R21, 0x3a, P3 ;  /* 0x0000003a1500780c */ /* 0x000fc40001f61670 */
[----:B------:R-:W-:Y:S02]  /*8900*/  FSEL R177, R177, -INF , !P4 ;  /* 0xff800000b1b17808 */ /* 0x000fe40006000000 */
[----:B------:R-:W-:Y:S02]  /*8910*/  FSEL R180, R180, -INF , !P6 ;  /* 0xff800000b4b47808 */ /* 0x000fe40007000000 */
[----:B------:R-:W-:Y:S01]  /*8920*/  FSEL R181, R181, -INF , !P3 ;  /* 0xff800000b5b57808 */ /* 0x000fe20005800000 */
        /* <DEDUP_REMOVED lines=14> */
.L_x_5260:
[----:B------:R-:W-:-:S05]  /*8a10*/  IMAD.U32 R197, RZ, RZ, UR5 ;  /* 0x00000005ffc57e24 */ /* 0x000fca000f8e00ff */
[----:B------:R-:W-:-:S13]  /*8a20*/  ISETP.NE.AND P3, PT, R197, 0x1, PT ;  /* 0x00000001c500780c */ /* 0x000fda0003f65270 */
[----:B------:R-:W0:Y:S02]  /*8a30*/  @P3 LDC.64 R10, c[0x0][0xae0] ;  /* 0x0002b800ff0a3b82 */ /* 0x000e240000000a00 */
[----:B0-----:R-:W-:-:S05]  /*8a40*/  @P3 IMAD.HI.U32 R10, R14, R10, RZ ;  /* 0x0000000a0e0a3227 */ /* 0x001fca00078e00ff */
[----:B------:R-:W-:-:S07]  /*8a50*/  @P3 SHF.R.U32.HI R14, RZ, R11, R10 ;  /* 0x0000000bff0e3219 */ /* 0x000fce000001160a */
.L_x_5261:
[----:B------:R-:W-:Y:S05]  /*8a60*/  BSYNC B0 ;  /* 0x0000000000007941 */ /* 0x000fea0003800000 */
.L_x_5259:
[----:B------:R-:W-:-:S04]  /*8a70*/  IMAD R13, R14, R197, -R13 ;  /* 0x000000c50e0d7224 */ /* 0x000fc800078e0a0d */
[----:B------:R-:W-:-:S05]  /*8a80*/  IMAD.IADD R13, R13, 0x1, -R16 ;  /* 0x000000010d0d7824 */ /* 0x000fca00078e0a10 */
[----:B------:R-:W-:Y:S02]  /*8a90*/  VIADDMNMX R20, R13, R197, R20, PT ;  /* 0x000000c50d147246 */ /* 0x000fe40003800114 */
[----:B------:R-:W-:-:S07]  /*8aa0*/  VIMNMX R15, R15, R13, !PT ;  /* 0x0000000d0f0f7248 */ /* 0x000fce0007fe0100 */
.L_x_5258:
[----:B------:R-:W-:Y:S01]  /*8ab0*/  FMNMX.FTZ R10, R152, R5, !PT ;  /* 0x00000005980a7209 */ /* 0x000fe20007810000 */
[----:B------:R-:W-:Y:S01]  /*8ac0*/  ULDC UR19, c[0x0][0xa80] ;  /* 0x0002a00000137ab9 */ /* 0x000fe20000000800 */
[----:B------:R-:W-:Y:S01]  /*8ad0*/  ISETP.GT.AND P4, PT, R15, RZ, P2 ;  /* 0x000000ff0f00720c */ /* 0x000fe20001784270 */
[----:B------:R-:W-:Y:S01]  /*8ae0*/  ULEA UR10, UR7, UR39, 0xc ;  /* 0x00000027070a7291 */ /* 0x000fe2000f8e603f */
[----:B------:R-:W-:Y:S01]  /*8af0*/  FMNMX.FTZ R11, R153, R10, !PT ;  /* 0x0000000a990b7209 */ /* 0x000fe20007810000 */
[----:B------:R-:W-:Y:S01]  /*8b00*/  UMOV UR11, 0x40000040 ;  /* 0x40000040000b7882 */ /* 0x000fe20000000000 */
[----:B------:R-:W-:Y:S01]  /*8b10*/  ISETP.GT.AND P3, PT, R15, 0x1, P2 ;  /* 0x000000010f00780c */ /* 0x000fe20001764270 */
[----:B------:R-:W-:Y:S01]  /*8b20*/  UIADD3 UR14, UR10, 0x80, URZ ;  /* 0x000000800a0e7890 */ /* 0x000fe2000fffe03f */
[----:B------:R-:W-:Y:S01]  /*8b30*/  FMNMX.FTZ R10, R156, R11, !PT ;  /* 0x0000000b9c0a7209 */ /* 0x000fe20007810000 */
[----:B------:R-:W-:Y:S01]  /*8b40*/  UMOV UR15, 0x40000040 ;  /* 0x40000040000f7882 */ /* 0x000fe20000000000 */
[----:B------:R-:W-:Y:S01]  /*8b50*/  ISETP.LT.OR P4, PT, R20, 0x1, P4 ;  /* 0x000000011400780c */ /* 0x000fe20002781670 */
[----:B------:R-:W-:Y:S01]  /*8b60*/  @!P1 VIADD R12, R12, 0x38860 ;  /* 0x000388600c0c9836 */ /* 0x000fe20000000000 */
        /* <DEDUP_REMOVED lines=9> */
[----:B------:R-:W-:Y:S02]  /*8c00*/  ISETP.LT.OR P5, PT, R20, 0x9, P5 ;  /* 0x000000091400780c */ /* 0x000fe40002fa1670 */
[----:B------:R-:W-:Y:S02]  /*8c10*/  FMNMX.FTZ R10, R168, R11, !PT ;  /* 0x0000000ba80a7209 */ /* 0x000fe40007810000 */
[----:B------:R-:W-:Y:S02]  /*8c20*/  FSEL R155, R155, -INF , !P3 ;  /* 0xff8000009b9b7808 */ /* 0x000fe40005800000 */
[----:B------:R-:W-:-:S02]  /*8c30*/  FMNMX.FTZ R11, R169, R10, !PT ;  /* 0x0000000aa90b7209 */ /* 0x000fc40007810000 */
[----:B------:R-:W-:Y:S02]  /*8c40*/  FMNMX.FTZ R14, R154, R7, !PT ;  /* 0x000000079a0e7209 */ /* 0x000fe40007810000 */
[----:B------:R-:W-:Y:S02]  /*8c50*/  FMNMX.FTZ R10, R172, R11, !PT ;  /* 0x0000000bac0a7209 */ /* 0x000fe40007810000 */
[----:B------:R-:W-:Y:S02]  /*8c60*/  ISETP.GT.AND P3, PT, R15, 0x10, P2 ;  /* 0x000000100f00780c */ /* 0x000fe40001764270 */
[----:B------:R-:W-:Y:S02]  /*8c70*/  FMNMX.FTZ R11, R173, R10, !PT ;  /* 0x0000000aad0b7209 */ /* 0x000fe40007810000 */
[----:B------:R-:W-:Y:S02]  /*8c80*/  ISETP.LT.OR P6, PT, R20, 0xa, P6 ;  /* 0x0000000a1400780c */ /* 0x000fe400037c1670 */
[----:B------:R-:W-:-:S02]  /*8c90*/  FMNMX.FTZ R10, R176, R11, !PT ;  /* 0x0000000bb00a7209 */ /* 0x000fc40007810000 */
[----:B------:R-:W-:Y:S02]  /*8ca0*/  FSEL R158, R158, -INF , !P5 ;  /* 0xff8000009e9e7808 */ /* 0x000fe40006800000 */
[----:B------:R-:W-:Y:S02]  /*8cb0*/  FMNMX.FTZ R11, R177, R10, !PT ;  /* 0x0000000ab10b7209 */ /* 0x000fe40007810000 */
[----:B------:R-:W-:Y:S02]  /*8cc0*/  ISETP.GT.AND P5, PT, R15, 0x11, P2 ;  /* 0x000000110f00780c */ /* 0x000fe400017a4270 */
[----:B------:R-:W-:Y:S02]  /*8cd0*/  FMNMX.FTZ R10, R180, R11, !PT ;  /* 0x0000000bb40a7209 */ /* 0x000fe40007810000 */
[----:B------:R-:W-:Y:S02]  /*8ce0*/  FSEL R159, R159, -INF , !P6 ;  /* 0xff8000009f9f7808 */ /* 0x000fe40007000000 */
[----:B------:R-:W-:-:S02]  /*8cf0*/  FMNMX.FTZ R11, R181, R10, !PT ;  /* 0x0000000ab50b7209 */ /* 0x000fc40007810000 */
[C---:B------:R-:W-:Y:S02]  /*8d00*/  ISETP.LT.OR P3, PT, R20.reuse, 0x11, P3 ;  /* 0x000000111400780c */ /* 0x040fe40001f61670 */
[C---:B------:R-:W-:Y:S01]  /*8d10*/  ISETP.GT.AND P6, PT, R15.reuse, 0x18, P2 ;  /* 0x000000180f00780c */ /* 0x040fe200017c4270 */
[----:B------:R-:W0:Y:S01]  /*8d20*/  SHFL.BFLY PT, R10, R11, 0x2, 0x1f ;  /* 0x0c401f000b0a7f89 */ /* 0x000e2200000e0000 */
[----:B------:R-:W-:Y:S02]  /*8d30*/  ISETP.LT.OR P5, PT, R20, 0x12, P5 ;  /* 0x000000121400780c */ /* 0x000fe40002fa1670 */
[----:B------:R-:W-:Y:S02]  /*8d40*/  FSEL R162, R162, -INF , !P3 ;  /* 0xff800000a2a27808 */ /* 0x000fe40005800000 */
[----:B------:R-:W-:Y:S02]  /*8d50*/  ISETP.GT.AND P4, PT, R15, 0x19, P2 ;  /* 0x000000190f00780c */ /* 0x000fe40001784270 */
[----:B------:R-:W-:-:S02]  /*8d60*/  ISETP.LT.OR P6, PT, R20, 0x19, P6 ;  /* 0x000000191400780c */ /* 0x000fc400037c1670 */
[----:B------:R-:W-:Y:S02]  /*8d70*/  FSEL R163, R163, -INF , !P5 ;  /* 0xff800000a3a37808 */ /* 0x000fe40006800000 */
[C---:B------:R-:W-:Y:S02]  /*8d80*/  ISETP.GT.AND P3, PT, R15.reuse, 0x20, P2 ;  /* 0x000000200f00780c */ /* 0x040fe40001764270 */
[----:B------:R-:W-:Y:S02]  /*8d90*/  FSEL R166, R166, -INF , !P6 ;  /* 0xff800000a6a67808 */ /* 0x000fe40007000000 */
[C---:B------:R-:W-:Y:S02]  /*8da0*/  ISETP.LT.OR P4, PT, R20.reuse, 0x1a, P4 ;  /* 0x0000001a1400780c */ /* 0x040fe40002781670 */
[----:B------:R-:W-:Y:S02]  /*8db0*/  ISETP.LT.OR P3, PT, R20, 0x21, P3 ;  /* 0x000000211400780c */ /* 0x000fe40001f61670 */
[----:B------:R-:W-:-:S02]  /*8dc0*/  ISETP.GT.AND P5, PT, R15, 0x21, P2 ;  /* 0x000000210f00780c */ /* 0x000fc400017a4270 */
[----:B------:R-:W-:Y:S02]  /*8dd0*/  FSEL R167, R167, -INF , !P4 ;  /* 0xff800000a7a77808 */ /* 0x000fe40006000000 */
[----:B------:R-:W-:Y:S02]  /*8de0*/  FSEL R21, R170, -INF , !P3 ;  /* 0xff800000aa157808 */ /* 0x000fe40005800000 */
[----:B0-----:R-:W-:Y:S02]  /*8df0*/  FMNMX.FTZ R13, R11, R10, !PT ;  /* 0x0000000a0b0d7209 */ /* 0x001fe40007810000 */
[----:B------:R-:W-:Y:S02]  /*8e00*/  FMNMX.FTZ R11, R155, R14, !PT ;  /* 0x0000000e9b0b7209 */ /* 0x000fe40007810000 */
[----:B------:R-:W-:Y:S01]  /*8e10*/  ISETP.GT.AND P6, PT, R15, 0x28, P2 ;  /* 0x000000280f00780c */ /* 0x000fe200017c4270 */
[----:B------:R-:W0:Y:S01]  /*8e20*/  SHFL.BFLY PT, R10, R13, 0x1, 0x1f ;  /* 0x0c201f000d0a7f89 */ /* 0x000e2200000e0000 */
[----:B------:R-:W-:-:S02]  /*8e30*/  FMNMX.FTZ R14, R158, R11, !PT ;  /* 0x0000000b9e0e7209 */ /* 0x000fc40007810000 */
[----:B------:R-:W-:Y:S02]  /*8e40*/  ISETP.LT.OR P5, PT, R20, 0x22, P5 ;  /* 0x000000221400780c */ /* 0x000fe40002fa1670 */
[----:B------:R-:W-:Y:S02]  /*8e50*/  FMNMX.FTZ R11, R159, R14, !PT ;  /* 0x0000000e9f0b7209 */ /* 0x000fe40007810000 */
[----:B------:R-:W-:Y:S02]  /*8e60*/  ISETP.GT.AND P3, PT, R15, 0x29, P2 ;  /* 0x000000290f00780c */ /* 0x000fe40001764270 */
[----:B------:R-:W-:Y:S02]  /*8e70*/  FMNMX.FTZ R14, R162, R11, !PT ;  /* 0x0000000ba20e7209 */ /* 0x000fe40007810000 */
[----:B------:R-:W-:Y:S02]  /*8e80*/  FSEL R197, R171, -INF , !P5 ;  /* 0xff800000abc57808 */ /* 0x000fe40006800000 */
[----:B------:R-:W-:-:S02]  /*8e90*/  FMNMX.FTZ R11, R163, R14, !PT ;  /* 0x0000000ea30b7209 */ /* 0x000fc40007810000 */
[----:B------:R-:W-:Y:S02]  /*8ea0*/  ISETP.LT.OR P6, PT, R20, 0x29, P6 ;  /* 0x000000291400780c */ /* 0x000fe400037c1670 */
[----:B------:R-:W-:Y:S02]  /*8eb0*/  FMNMX.FTZ R14, R166, R11, !PT ;  /* 0x0000000ba60e7209 */ /* 0x000fe40007810000 */
[----:B------:R-:W-:Y:S02]  /*8ec0*/  ISETP.GT.AND P5, PT, R15, 0x30, P2 ;  /* 0x000000300f00780c */ /* 0x000fe400017a4270 */
[----:B------:R-:W-:Y:S02]  /*8ed0*/  FMNMX.FTZ R170, R167, R14, !PT ;  /* 0x0000000ea7aa7209 */ /* 0x000fe40007810000 */
[----:B------:R-:W-:Y:S02]  /*8ee0*/  ISETP.LT.OR P3, PT, R20, 0x2a, P3 ;  /* 0x0000002a1400780c */ /* 0x000fe40001f61670 */
[----:B0-----:R-:W-:-:S02]  /*8ef0*/  FMNMX.FTZ R10, R13, R10, !PT ;  /* 0x0000000a0d0a7209 */ /* 0x001fc40007810000 */
[----:B------:R-:W-:Y:S02]  /*8f00*/  FMNMX.FTZ R170, R21, R170, !PT ;  /* 0x000000aa15aa7209 */ /* 0x000fe40007810000 */
[C---:B------:R-:W-:Y:S01]  /*8f10*/  FSETP.NEU.FTZ.AND P4, PT, R10.reuse, -INF , PT ;  /* 0xff8000000a00780b */ /* 0x040fe20003f9d000 */
[----:B------:R-:W-:Y:S01]  /*8f20*/  FMUL.FTZ R198, R10, UR19 ;  /* 0x000000130ac67c20 */ /* 0x000fe20008410000 */
[----:B------:R-:W-:Y:S02]  /*8f30*/  FMNMX.FTZ R13, R197, R170, !PT ;  /* 0x000000aac50d7209 */ /* 0x000fe40007810000 */
[----:B------:R-:W-:Y:S02]  /*8f40*/  FSEL R199, R175, -INF , !P3 ;  /* 0xff800000afc77808 */ /* 0x000fe40005800000 */
[----:B------:R-:W-:Y:S02]  /*8f50*/  FSEL R198, R198, RZ, P4 ;  /* 0x000000ffc6c67208 */ /* 0x000fe40002000000 */
[----:B------:R-:W-:-:S02]  /*8f60*/  ISETP.LT.OR P5, PT, R20, 0x31, P5 ;  /* 0x000000311400780c */ /* 0x000fc40002fa1670 */
[----:B------:R-:W-:Y:S01]  /*8f70*/  ISETP.GT.AND P3, PT, R15, 0x38, P2 ;  /* 0x000000380f00780c */ /* 0x000fe20001764270 */
[--C-:B------:R-:W-:Y:S01]  /*8f80*/  FFMA.FTZ R171, R152, UR19, -R198.reuse ;  /* 0x0000001398ab7c23 */ /* 0x100fe200080108c6 */
[----:B------:R-:W-:Y:S01]  /*8f90*/  FSEL R152, R174, -INF , !P6 ;  /* 0xff800000ae987808 */ /* 0x000fe20007000000 */
[--C-:B------:R-:W-:Y:S01]  /*8fa0*/  FFMA.FTZ R11, R153, UR19, -R198.reuse ;  /* 0x00000013990b7c23 */ /* 0x100fe200080108c6 */
[----:B------:R-:W-:Y:S01]  /*8fb0*/  ISETP.GT.AND P6, PT, R15, 0x31, P2 ;  /* 0x000000310f00780c */ /* 0x000fe200017c4270 */
[----:B------:R0:W-:Y:S01]  /*8fc0*/  MUFU.EX2 R14, R171 ;  /* 0x000000ab000e7308 */ /* 0x0001e20000000800 */
[----:B------:R-:W-:Y:S01]  /*8fd0*/  FMNMX.FTZ R170, R152, R13, !PT ;  /* 0x0000000d98aa7209 */ /* 0x000fe20007810000 */
[--C-:B------:R-:W-:Y:S01]  /*8fe0*/  FFMA.FTZ R13, R156, UR19, -R198.reuse ;  /* 0x000000139c0d7c23 */ /* 0x100fe200080108c6 */
[----:B------:R-:W-:Y:S01]  /*8ff0*/  ISETP.LT.OR P6, PT, R20, 0x32, P6 ;  /* 0x000000321400780c */ /* 0x000fe200037c1670 */
[--C-:B------:R-:W-:Y:S01]  /*9000*/  FFMA.FTZ R175, R176, UR19, -R198.reuse ;  /* 0x00000013b0af7c23 */ /* 0x100fe200080108c6 */
[----:B------:R-:W-:Y:S01]  /*9010*/  FSEL R153, R178, -INF , !P5 ;  /* 0xff800000b2997808 */ /* 0x000fe20006800000 */
[--C-:B------:R-:W-:Y:S01]  /*9020*/  FFMA.FTZ R176, R177, UR19, -R198.reuse ;  /* 0x00000013b1b07c23 */ /* 0x100fe200080108c6 */
[----:B------:R-:W-:Y:S01]  /*9030*/  FMNMX.FTZ R170, R199, R170, !PT ;  /* 0x000000aac7aa7209 */ /* 0x000fe20007810000 */
[--C-:B------:R-:W-:Y:S01]  /*9040*/  FFMA.FTZ R177, R180, UR19, -R198.reuse ;  /* 0x00000013b4b17c23 */ /* 0x100fe200080108c6 */
[----:B------:R-:W-:Y:S01]  /*9050*/  ISETP.GT.AND P2, PT, R15, 0x39, P2 ;  /* 0x000000390f00780c */ /* 0x000fe20001744270 */
[--C-:B0-----:R-:W-:Y:S01]  /*9060*/  FFMA.FTZ R171, R164, UR19, -R198.reuse ;  /* 0x00000013a4ab7c23 */ /* 0x101fe200080108c6 */
[----:B------:R-:W-:Y:S01]  /*9070*/  ISETP.LT.OR P3, PT, R20, 0x39, P3 ;  /* 0x000000391400780c */ /* 0x000fe20001f61670 */
[--C-:B------:R-:W-:Y:S01]  /*9080*/  FFMA.FTZ R174, R165, UR19, -R198.reuse ;  /* 0x00000013a5ae7c23 */ /* 0x100fe200080108c6 */
[----:B------:R-:W-:Y:S01]  /*9090*/  FSEL R156, R179, -INF , !P6 ;  /* 0xff800000b39c7808 */ /* 0x000fe20007000000 */
[--C-:B------:R-:W-:Y:S01]  /*90a0*/  FFMA.FTZ R168, R168, UR19, -R198.reuse ;  /* 0x00000013a8a87c23 */ /* 0x100fe200080108c6 */
        /* <DEDUP_REMOVED lines=12> */
[----:B------:R-:W-:Y:S01]  /*9170*/  FSEL R164, R10, RZ, P4 ;  /* 0x000000ff0aa47208 */ /* 0x000fe20002000000 */
[----:B------:R-:W-:Y:S01]  /*9180*/  MUFU.EX2 R11, R11 ;  /* 0x0000000b000b7308 */ /* 0x000fe20000000800 */
[----:B------:R-:W-:Y:S01]  /*9190*/  FMNMX.FTZ R157, R183, R170, !PT ;  /* 0x000000aab79d7209 */ /* 0x000fe20007810000 */
[----:B------:R-:W-:Y:S01]  /*91a0*/  FFMA.FTZ R170, R161, UR19, -R198 ;  /* 0x00000013a1aa7c23 */ /* 0x000fe200080108c6 */
[----:B------:R-:W-:Y:S01]  /*91b0*/  @!P1 PRMT R12, RZ, 0x654, R12 ;  /* 0x00000654ff0c9816 */ /* 0x000fe2000000000c */
[----:B------:R-:W-:-:S02]  /*91c0*/  FADD.FTZ R164, -R164, R5 ;  /* 0x00000005a4a47221 */ /* 0x000fc40000010100 */
[----:B------:R-:W0:Y:S02]  /*91d0*/  SHFL.BFLY PT, R160, R157, 0x2, 0x1f ;  /* 0x0c401f009da07f89 */ /* 0x000e2400000e0000 */
[----:B------:R-:W-:Y:S01]  /*91e0*/  FMUL.FTZ R5, R164, UR19 ;  /* 0x00000013a4057c20 */ /* 0x000fe20008410000 */
[----:B------:R-:W-:Y:S01]  /*91f0*/  IMAD.U32 R164, RZ, RZ, UR36 ;  /* 0x00000024ffa47e24 */ /* 0x000fe2000f8e00ff */
[----:B------:R-:W-:Y:S01]  /*9200*/  MUFU.EX2 R13, R13 ;  /* 0x0000000d000d7308 */ /* 0x000fe20000000800 */
[----:B------:R-:W-:-:S07]  /*9210*/  UMOV UR36, UR7 ;  /* 0x0000000700247c82 */ /* 0x000fce0008000000 */
[----:B------:R-:W1:Y:S08]  /*9220*/  MUFU.EX2 R5, R5 ;  /* 0x0000000500057308 */ /* 0x000e700000000800 */
[----:B------:R-:W2:Y:S01]  /*9230*/  MUFU.EX2 R20, R20 ;  /* 0x0000001400147308 */ /* 0x000ea20000000800 */
[----:B0-----:R-:W-:-:S07]  /*9240*/  FMNMX.FTZ R160, R157, R160, !PT ;  /* 0x000000a09da07209 */ /* 0x001fce0007810000 */
[----:B------:R-:W-:Y:S01]  /*9250*/  MUFU.EX2 R15, R15 ;  /* 0x0000000f000f7308 */ /* 0x000fe20000000800 */
[----:B------:R-:W0:Y:S01]  /*9260*/  SHFL.BFLY PT, R157, R160, 0x1, 0x1f ;  /* 0x0c201f00a09d7f89 */ /* 0x000e2200000e0000 */
[-C--:B-1----:R-:W-:Y:S01]  /*9270*/  FMUL.FTZ R24, R24, R5.reuse ;  /* 0x0000000518187220 */ /* 0x082fe20000410000 */
        /* <DEDUP_REMOVED lines=22> */
[----:B0-----:R-:W-:Y:S01]  /*93e0*/  FMNMX.FTZ R178, R160, R157, !PT ;  /* 0x0000009da0b27209 */ /* 0x001fe20007810000 */
[----:B------:R-:W-:-:S02]  /*93f0*/  IMAD.MOV R157, RZ, RZ, -R19 ;  /* 0x000000ffff9d7224 */ /* 0x000fc400078e0a13 */
[-C--:B------:R-:W-:Y:S01]  /*9400*/  FMUL.FTZ R64, R64, R5.reuse ;  /* 0x0000000540407220 */ /* 0x080fe20000410000 */
[----:B------:R-:W-:Y:S01]  /*9410*/  FMUL.FTZ R65, R65, R5 ;  /* 0x0000000541417220 */ /* 0x000fe20000410000 */
[C---:B------:R-:W-:Y:S01]  /*9420*/  FSETP.NEU.FTZ.AND P3, PT, R178.reuse, -INF , PT ;  /* 0xff800000b200780b */ /* 0x040fe20003f7d000 */
[----:B------:R-:W-:Y:S01]  /*9430*/  FMUL.FTZ R160, R178, UR19 ;  /* 0x00000013b2a07c20 */ /* 0x000fe20008410000 */
[----:B------:R-:W-:Y:S01]  /*9440*/  ISETP.NE.AND P2, PT, R16, R157, PT ;  /* 0x0000009d1000720c */ /* 0x000fe20003f45270 */
[----:B------:R-:W-:Y:S01]  /*9450*/  MUFU.EX2 R168, R168 ;  /* 0x000000a800a87308 */ /* 0x000fe20000000800 */
[-C--:B------:R-:W-:Y:S01]  /*9460*/  FMUL.FTZ R68, R68, R5.reuse ;  /* 0x0000000544447220 */ /* 0x080fe20000410000 */
[-C--:B------:R-:W-:Y:S01]  /*9470*/  FMUL.FTZ R69, R69, R5.reuse ;  /* 0x0000000545457220 */ /* 0x080fe20000410000 */
[----:B------:R-:W-:Y:S01]  /*9480*/  FSEL R160, R160, RZ, P3 ;  /* 0x000000ffa0a07208 */ /* 0x000fe20001800000 */
[-C--:B------:R-:W-:Y:S01]  /*9490*/  FMUL.FTZ R72, R72, R5.reuse ;  /* 0x0000000548487220 */ /* 0x080fe20000410000 */
[-C--:B------:R-:W-:Y:S01]  /*94a0*/  FMUL.FTZ R73, R73, R5.reuse ;  /* 0x0000000549497220 */ /* 0x080fe20000410000 */
[-C--:B------:R-:W-:Y:S01]  /*94b0*/  FMUL.FTZ R76, R76, R5.reuse ;  /* 0x000000054c4c7220 */ /* 0x080fe20000410000 */
[----:B------:R-:W-:Y:S01]  /*94c0*/  FMUL.FTZ R77, R77, R5 ;  /* 0x000000054d4d7220 */ /* 0x000fe20000410000 */
[--C-:B------:R-:W-:Y:S01]  /*94d0*/  FFMA.FTZ R179, R154, UR19, -R160.reuse ;  /* 0x000000139ab37c23 */ /* 0x100fe200080108a0 */
[----:B------:R-:W-:Y:S01]  /*94e0*/  FSEL R154, R178, RZ, P3 ;  /* 0x000000ffb29a7208 */ /* 0x000fe20001800000 */
[--C-:B------:R-:W-:Y:S01]  /*94f0*/  FFMA.FTZ R182, R155, UR19, -R160.reuse ;  /* 0x000000139bb67c23 */ /* 0x100fe200080108a0 */
[----:B------:R-:W-:Y:S01]  /*9500*/  FFMA.FTZ R202, R159, UR19, -R160 ;  /* 0x000000139fca7c23 */ /* 0x000fe200080108a0 */
[----:B------:R-:W-:-:S02]  /*9510*/  @!P2 IMAD R155, R164, 0x40, R17 ;  /* 0x00000040a49ba824 */ /* 0x000fc400078e0211 */
[--C-:B------:R-:W-:Y:S01]  /*9520*/  FFMA.FTZ R181, R166, UR19, -R160.reuse ;  /* 0x00000013a6b57c23 */ /* 0x100fe200080108a0 */
[----:B------:R-:W-:Y:S01]  /*9530*/  FADD.FTZ R154, -R154, R7 ;  /* 0x000000079a9a7221 */ /* 0x000fe20000010100 */
[--C-:B------:R-:W-:Y:S01]  /*9540*/  FFMA.FTZ R204, R167, UR19, -R160.reuse ;  /* 0x00000013a7cc7c23 */ /* 0x100fe200080108a0 */
[--C-:B------:R-:W-:Y:S01]  /*9550*/  FFMA.FTZ R206, R197, UR19, -R160.reuse ;  /* 0x00000013c5ce7c23 */ /* 0x100fe200080108a0 */
[----:B------:R-:W-:Y:S01]  /*9560*/  @!P2 LEA R155, R155, UR37, 0x2 ;  /* 0x000000259b9bac11 */ /* 0x000fe2000f8e10ff */
[----:B------:R-:W-:Y:S01]  /*9570*/  FMUL.FTZ R154, R154, UR19 ;  /* 0x000000139a9a7c20 */ /* 0x000fe20008410000 */
[--C-:B------:R-:W-:Y:S01]  /*9580*/  FFMA.FTZ R158, R158, UR19, -R160.reuse ;  /* 0x000000139e9e7c23 */ /* 0x100fe200080108a0 */
[--C-:B------:R-:W-:Y:S01]  /*9590*/  FFMA.FTZ R197, R152, UR19, -R160.reuse ;  /* 0x0000001398c57c23 */ /* 0x100fe200080108a0 */
[--C-:B------:R-:W-:Y:S01]  /*95a0*/  FFMA.FTZ R208, R199, UR19, -R160.reuse ;  /* 0x00000013c7d07c23 */ /* 0x100fe200080108a0 */
[----:B------:R2:W0:Y:S01]  /*95b0*/  MUFU.EX2 R198, R154 ;  /* 0x0000009a00c67308 */ /* 0x0004220000000800 */
[--C-:B------:R-:W-:Y:S01]  /*95c0*/  FFMA.FTZ R162, R162, UR19, -R160.reuse ;  /* 0x00000013a2a27c23 */ /* 0x100fe200080108a0 */
[--C-:B------:R-:W-:Y:S01]  /*95d0*/  FFMA.FTZ R163, R163, UR19, -R160.reuse ;  /* 0x00000013a3a37c23 */ /* 0x100fe200080108a0 */
[--C-:B------:R-:W-:Y:S01]  /*95e0*/  FFMA.FTZ R199, R153, UR19, -R160.reuse ;  /* 0x0000001399c77c23 */ /* 0x100fe200080108a0 */
[--C-:B------:R-:W-:Y:S01]  /*95f0*/  FFMA.FTZ R210, R156, UR19, -R160.reuse ;  /* 0x000000139cd27c23 */ /* 0x100fe200080108a0 */
[--C-:B------:R-:W-:Y:S01]  /*9600*/  FFMA.FTZ R201, R200, UR19, -R160.reuse ;  /* 0x00000013c8c97c23 */ /* 0x100fe200080108a0 */
[--C-:B------:R-:W-:Y:S01]  /*9610*/  FFMA.FTZ R212, R183, UR19, -R160.reuse ;  /* 0x00000013b7d47c23 */ /* 0x100fe200080108a0 */
[----:B------:R-:W-:Y:S01]  /*9620*/  @!P2 STS [R155+0x38400], R5 ;  /* 0x038400059b00a388 */ /* 0x000fe20000000800 */
[----:B------:R-:W-:Y:S01]  /*9630*/  FFMA.FTZ R157, R21, UR19, -R160 ;  /* 0x00000013159d7c23 */ /* 0x000fe200080108a0 */
[----:B------:R-:W-:Y:S01]  /*9640*/  MUFU.EX2 R179, R179 ;  /* 0x000000b300b37308 */ /* 0x000fe20000000800 */
[----:B------:R-:W-:Y:S01]  /*9650*/  F2FP.BF16.F32.PACK_AB R152, R11, R14 ;  /* 0x0000000e0b98723e */ /* 0x000fe200000010ff */
[----:B------:R-:W-:Y:S01]  /*9660*/  FMUL.FTZ R80, R80, R5 ;  /* 0x0000000550507220 */ /* 0x000fe20000410000 */
[----:B--2---:R-:W-:Y:S01]  /*9670*/  F2FP.BF16.F32.PACK_AB R154, R20, R13 ;  /* 0x0000000d149a723e */ /* 0x004fe200000010ff */
[----:B------:R-:W-:Y:S01]  /*9680*/  FMUL.FTZ R81, R81, R5 ;  /* 0x0000000551517220 */ /* 0x000fe20000410000 */
[----:B-1----:R-:W-:Y:S01]  /*9690*/  F2FP.BF16.F32.PACK_AB R156, R170, R15 ;  /* 0x0000000faa9c723e */ /* 0x002fe200000010ff */
[-C--:B------:R-:W-:Y:S01]  /*96a0*/  FMUL.FTZ R84, R84, R5.reuse ;  /* 0x0000000554547220 */ /* 0x080fe20000410000 */
[-C--:B------:R-:W-:Y:S01]  /*96b0*/  FMUL.FTZ R85, R85, R5.reuse ;  /* 0x0000000555557220 */ /* 0x080fe20000410000 */
[----:B0-----:R0:W-:Y:S01]  /*96c0*/  @!P2 STS [R155+0x38420], R198 ;  /* 0x038420c69b00a388 */ /* 0x0011e20000000800 */
        /* <DEDUP_REMOVED lines=19> */
[----:B--2---:R-:W-:Y:S01]  /*9800*/  F2FP.BF16.F32.PACK_AB R158, R174, R171 ;  /* 0x000000abae9e723e */ /* 0x004fe200000010ff */
        /* <DEDUP_REMOVED lines=13> */
[----:B0-----:R-:W-:Y:S01]  /*98e0*/  F2FP.BF16.F32.PACK_AB R155, R202, R7 ;  /* 0x00000007ca9b723e */ /* 0x001fe200000010ff */
[----:B------:R-:W-:Y:S01]  /*98f0*/  BAR.SYNC.DEFER_BLOCKING 0xf, 0x100 ;  /* 0x03c4000000007b1d */ /* 0x000fe20000010000 */
[-C--:B------:R-:W-:Y:S01]  /*9900*/  FMUL.FTZ R140, R140, R5.reuse ;  /* 0x000000058c8c7220 */ /* 0x080fe20000410000 */
[-C--:B------:R-:W-:Y:S01]  /*9910*/  FMUL.FTZ R141, R141, R5.reuse ;  /* 0x000000058d8d7220 */ /* 0x080fe20000410000 */
[-C--:B------:R-:W-:Y:S01]  /*9920*/  FMUL.FTZ R144, R144, R5.reuse ;  /* 0x0000000590907220 */ /* 0x080fe20000410000 */
[-C--:B------:R-:W-:Y:S01]  /*9930*/  FMUL.FTZ R145, R145, R5.reuse ;  /* 0x0000000591917220 */ /* 0x080fe20000410000 */
[-C--:B------:R-:W-:Y:S01]  /*9940*/  FMUL.FTZ R148, R148, R5.reuse ;  /* 0x0000000594947220 */ /* 0x080fe20000410000 */
[----:B------:R-:W-:Y:S01]  /*9950*/  MUFU.EX2 R181, R181 ;  /* 0x000000b500b57308 */ /* 0x000fe20000000800 */
[----:B------:R-:W-:Y:S01]  /*9960*/  FMUL.FTZ R149, R149, R5 ;  /* 0x0000000595957220 */ /* 0x000fe20000410000 */
        /* <DEDUP_REMOVED lines=47> */
[----:B-1----:R-:W-:Y:S01]  /*9c60*/  F2FP.BF16.F32.PACK_AB R157, R200, R21 ;  /* 0x00000015c89d723e */ /* 0x002fe200000010ff */
[----:B------:R-:W-:Y:S01]  /*9c70*/  FMUL.FTZ R103, R103, R198 ;  /* 0x000000c667677220 */ /* 0x000fe20000410000 */
[----:B0-----:R-:W-:Y:S01]  /*9c80*/  F2FP.BF16.F32.PACK_AB R162, R173, R172 ;  /* 0x000000acada2723e */ /* 0x001fe200000010ff */
        /* <DEDUP_REMOVED lines=30> */
[----:B------:R0:W-:Y:S01]  /*9e70*/  STSM.16.M88.4 [R22+0x36400], R152 ;  /* 0x0364009816007844 */ /* 0x0001e20000000200 */
[----:B------:R-:W-:Y:S01]  /*9e80*/  FFMA.FTZ R14, R5, R3, R14 ;  /* 0x00000003050e7223 */ /* 0x000fe2000001000e */
[----:B------:R-:W-:Y:S01]  /*9e90*/  FFMA.FTZ R179, R198, R4, R179 ;  /* 0x00000004c6b37223 */ /* 0x000fe200000100b3 */
[----:B------:R-:W-:Y:S01]  /*9ea0*/  ISETP.GT.AND P2, PT, R6, UR32, PT ;  /* 0x0000002006007c0c */ /* 0x000fe2000bf44270 */
[----:B------:R0:W-:Y:S01]  /*9eb0*/  STSM.16.M88.4 [R185], R156 ;  /* 0x0000009cb9007844 */ /* 0x0001e20000000200 */
[----:B------:R-:W-:Y:S01]  /*9ec0*/  FADD.FTZ R14, R11, R14 ;  /* 0x0000000e0b0e7221 */ /* 0x000fe20000010000 */
[----:B------:R-:W-:Y:S01]  /*9ed0*/  MUFU.EX2 R177, R177 ;  /* 0x000000b100b17308 */ /* 0x000fe20000000800 */
[----:B------:R-:W-:Y:S01]  /*9ee0*/  FADD.FTZ R182, R182, R179 ;  /* 0x000000b3b6b67221 */ /* 0x000fe20000010000 */
[----:B------:R0:W-:Y:S01]  /*9ef0*/  STSM.16.M88.4 [R23], R160 ;  /* 0x000000a017007844 */ /* 0x0001e20000000200 */
[----:B------:R-:W-:Y:S01]  /*9f00*/  FADD.FTZ R13, R13, R14 ;  /* 0x0000000e0d0d7221 */ /* 0x000fe20000010000 */
[----:B------:R-:W-:-:S02]  /*9f10*/  VIADD R6, R6, 0xffffffff ;  /* 0xffffffff06067836 */ /* 0x000fc40000000000 */
[----:B------:R-:W-:Y:S01]  /*9f20*/  FADD.FTZ R7, R7, R182 ;  /* 0x000000b607077221 */ /* 0x000fe20000010000 */
[----:B------:R-:W-:Y:S02]  /*9f30*/  IMAD.MOV.U32 R5, RZ, RZ, R10 ;  /* 0x000000ffff057224 */ /* 0x000fe400078e000a */
[----:B------:R-:W-:Y:S01]  /*9f40*/  FADD.FTZ R20, R20, R13 ;  /* 0x0000000d14147221 */ /* 0x000fe20000010000 */
[----:B------:R-:W2:Y:S01]  /*9f50*/  MUFU.EX2 R180, R180 ;  /* 0x000000b400b47308 */ /* 0x000ea20000000800 */
[----:B-1----:R-:W-:Y:S01]  /*9f60*/  F2FP.BF16.F32.PACK_AB R164, R176, R175 ;  /* 0x000000afb0a4723e */ /* 0x002fe200000010ff */
[----:B------:R-:W-:Y:S01]  /*9f70*/  FADD.FTZ R202, R202, R7 ;  /* 0x00000007caca7221 */ /* 0x000fe20000010000 */
[----:B------:R-:W-:Y:S01]  /*9f80*/  FADD.FTZ R15, R15, R20 ;  /* 0x000000140f0f7221 */ /* 0x000fe20000010000 */
[----:B------:R-:W-:Y:S02]  /*9f90*/  IMAD.MOV.U32 R7, RZ, RZ, R178 ;  /* 0x000000ffff077224 */ /* 0x000fe400078e00b2 */
[----:B------:R-:W-:Y:S01]  /*9fa0*/  FADD.FTZ R21, R21, R202 ;  /* 0x000000ca15157221 */ /* 0x000fe20000010000 */
[----:B------:R-:W-:Y:S01]  /*9fb0*/  FADD.FTZ R170, R170, R15 ;  /* 0x0000000faaaa7221 */ /* 0x000fe20000010000 */
[----:B------:R-:W-:Y:S02]  /*9fc0*/  MUFU.EX2 R199, R199 ;  /* 0x000000c700c77308 */ /* 0x000fe40000000800 */
        /* <DEDUP_REMOVED lines=15> */
[----:B------:R-:W2:Y:S01]  /*a0c0*/  MUFU.EX2 R212, R212 ;  /* 0x000000d400d47308 */ /* 0x000ea20000000800 */
[----:B-1----:R-:W-:Y:S01]  /*a0d0*/  F2FP.BF16.F32.PACK_AB R165, R210, R199 ;  /* 0x000000c7d2a5723e */ /* 0x002fe200000010ff */
[----:B------:R-:W-:Y:S01]  /*a0e0*/  FADD.FTZ R208, R208, R197 ;  /* 0x000000c5d0d07221 */ /* 0x000fe20000010000 */
[----:B------:R-:W-:-:S03]  /*a0f0*/  FADD.FTZ R175, R175, R172 ;  /* 0x000000acafaf7221 */ /* 0x000fc60000010000 */
[----:B------:R-:W-:Y:S01]  /*a100*/  FADD.FTZ R199, R199, R208 ;  /* 0x000000d0c7c77221 */ /* 0x000fe20000010000 */
[----:B------:R-:W-:-:S03]  /*a110*/  FADD.FTZ R176, R176, R175 ;  /* 0x000000afb0b07221 */ /* 0x000fc60000010000 */
[----:B------:R-:W-:Y:S01]  /*a120*/  FADD.FTZ R210, R210, R199 ;  /* 0x000000c7d2d27221 */ /* 0x000fe20000010000 */
[----:B------:R-:W-:-:S04]  /*a130*/  FADD.FTZ R3, R177, R176 ;  /* 0x000000b0b1037221 */ /* 0x000fc80000010000 */
[----:B------:R-:W-:Y:S01]  /*a140*/  FADD.FTZ R3, R180, R3 ;  /* 0x00000003b4037221 */ /* 0x000fe20000010000 */
[----:B--2---:R-:W-:Y:S01]  /*a150*/  F2FP.BF16.F32.PACK_AB R167, R212, R201 ;  /* 0x000000c9d4a7723e */ /* 0x004fe200000010ff */
[----:B------:R-:W-:-:S04]  /*a160*/  FADD.FTZ R201, R201, R210 ;  /* 0x000000d2c9c97221 */ /* 0x000fc80000010000 */
        /* <DEDUP_REMOVED lines=31> */
[----:B------:R-:W-:Y:S01]  /*a360*/  IMAD.MOV.U32 R7, RZ, RZ, R178 ;  /* 0x000000ffff077224 */ /* 0x000fe200078e00b2 */
[----:B------:R-:W-:Y:S01]  /*a370*/  UMOV UR36, UR7 ;  /* 0x0000000700247c82 */ /* 0x000fe20008000000 */
[----:B------:R-:W-:-:S07]  /*a380*/  IMAD.MOV.U32 R5, RZ, RZ, R10 ;  /* 0x000000ffff057224 */ /* 0x000fce00078e000a */
.L_x_5245:
[----:B------:R-:W1:Y:S01]  /*a390*/  LDC R10, c[0x0][0x448] ;  /* 0x00011200ff0a7b82 */ /* 0x000e620000000800 */
[----:B------:R-:W-:-:S05]  /*a3a0*/  IADD3 R13, -R9, 0x1, RZ ;  /* 0x00000001090d7810 */ /* 0x000fca0007ffe1ff */
[----:B------:R-:W-:Y:S02]  /*a3b0*/  IMAD R8, R8, UR38, R13 ;  /* 0x0000002608087c24 */ /* 0x000fe4000f8e020d */
[----:B------:R-:W2:Y:S01]  /*a3c0*/  LDC R14, c[0x0][0xadc] ;  /* 0x0002b700ff0e7b82 */ /* 0x000ea20000000800 */
[----:B-1----:R-:W-:Y:S01]  /*a3d0*/  ISETP.NE.AND P5, PT, R10, 0x1, PT ;  /* 0x000000010a00780c */ /* 0x002fe20003fa5270 */
[----:B------:R-:W-:-:S04]  /*a3e0*/  VIADD R10, R18, 0x3f ;  /* 0x0000003f120a7836 */ /* 0x000fc80000000000 */
[----:B------:R-:W-:Y:S01]  /*a3f0*/  IMAD.MOV.U32 R9, RZ, RZ, R10 ;  /* 0x000000ffff097224 */ /* 0x000fe200078e000a */
[----:B--2---:R-:W-:-:S07]  /*a400*/  ISETP.GE.AND P6, PT, R14, 0x1, PT ;  /* 0x000000010e00780c */ /* 0x004fce0003fc6270 */
[----:B------:R-:W1:Y:S08]  /*a410*/  @P5 LDC R11, c[0x0][0x44c] ;  /* 0x00011300ff0b5b82 */ /* 0x000e700000000800 */
[----:B0-----:R-:W0:Y:S01]  /*a420*/  @P5 LDC R12, c[0x0][0x450] ;  /* 0x00011400ff0c5b82 */ /* 0x001e220000000800 */
[----:B-1----:R-:W-:-:S05]  /*a430*/  @P5 IMAD.HI.U32 R11, R10, R11, RZ ;  /* 0x0000000b0a0b5227 */ /* 0x002fca00078e00ff */
[----:B0-----:R-:W-:-:S05]  /*a440*/  @P5 SHF.R.U32.HI R9, RZ, R12, R11 ;  /* 0x0000000cff095219 */ /* 0x001fca000001160b */
        /* <DEDUP_REMOVED lines=12> */
.L_x_5264:
[----:B------:R-:W-:-:S13]  /*a510*/  ISETP.NE.AND P2, PT, R14, 0x1, PT ;  /* 0x000000010e00780c */ /* 0x000fda0003f45270 */
[----:B------:R-:W0:Y:S02]  /*a520*/  @P2 LDC.64 R10, c[0x0][0xae0] ;  /* 0x0002b800ff0a2b82 */ /* 0x000e240000000a00 */
[----:B0-----:R-:W-:-:S05]  /*a530*/  @P2 IMAD.HI.U32 R10, R9, R10, RZ ;  /* 0x0000000a090a2227 */ /* 0x001fca00078e00ff */
[----:B------:R-:W-:-:S07]  /*a540*/  @P2 SHF.R.U32.HI R9, RZ, R11, R10 ;  /* 0x0000000bff092219 */ /* 0x000fce000001160a */
.L_x_5265:
[----:B------:R-:W-:-:S05]  /*a550*/  IMAD R9, R9, R14, RZ ;  /* 0x0000000e09097224 */ /* 0x000fca00078e02ff */
[----:B------:R-:W-:-:S07]  /*a560*/  VIMNMX R8, R8, R9, !PT ;  /* 0x0000000908087248 */ /* 0x000fce0007fe0100 */
.L_x_5263:
[----:B------:R-:W-:-:S05]  /*a570*/  VIADD R8, R8, 0x3f ;  /* 0x0000003f08087836 */ /* 0x000fca0000000000 */
[----:B------:R-:W-:-:S04]  /*a580*/  SHF.R.S32.HI R9, RZ, 0x1f, R8 ;  /* 0x0000001fff097819 */ /* 0x000fc80000011408 */
[----:B------:R-:W-:-:S04]  /*a590*/  LEA.HI R9, R9, R8, RZ, 0x6 ;  /* 0x0000000809097211 */ /* 0x000fc800078f30ff */
[----:B------:R-:W-:-:S04]  /*a5a0*/  SHF.R.S32.HI R8, RZ, 0x6, R9 ;  /* 0x00000006ff087819 */ /* 0x000fc80000011409 */
[----:B------:R-:W-:-:S04]  /*a5b0*/  VIMNMX R9, R189, R8, !PT ;  /* 0x00000008bd097248 */ /* 0x000fc80007fe0100 */
[----:B------:R-:W-:-:S13]  /*a5c0*/  ISETP.GE.AND P2, PT, R6, R9, PT ;  /* 0x000000090600720c */ /* 0x000fda0003f46270 */
[----:B------:R-:W-:Y:S05]  /*a5d0*/  @!P2 BRA `(.L_x_5266) ;  /* 0x000000280048a947 */ /* 0x000fea0003800000 */
[----:B------:R-:W-:Y:S01]  /*a5e0*/  IMAD.MOV.U32 R197, RZ, RZ, R7 ;  /* 0x000000ffffc57224 */ /* 0x000fe200078e0007 */
[----:B------:R-:W-:Y:S01]  /*a5f0*/  UMOV UR7, UR36 ;  /* 0x0000002400077c82 */ /* 0x000fe20008000000 */
[----:B------:R-:W-:Y:S02]  /*a600*/  IMAD.MOV.U32 R10, RZ, RZ, R5 ;  /* 0x000000ffff0a7224 */ /* 0x000fe400078e0005 */
[----:B------:R-:W-:-:S07]  /*a610*/  IMAD.MOV.U32 R8, RZ, RZ, R6 ;  /* 0x000000ffff087224 */ /* 0x000fce00078e0006 */
.L_x_5275:
[----:B------:R-:W-:Y:S01]  /*a620*/  UIADD3 UR36, UR7, 0x1, URZ ;  /* 0x0000000107247890 */ /* 0x000fe2000fffe03f */
[----:B------:R-:W-:Y:S02]  /*a630*/  IMAD.MOV.U32 R6, RZ, RZ, R8 ;  /* 0x000000ffff067224 */ /* 0x000fe400078e0008 */
[----:B------:R-:W-:Y:S01]  /*a640*/  VIADD R8, R8, 0xffffffff ;  /* 0xffffffff08087836 */ /* 0x000fe20000000000 */
[----:B------:R-:W-:Y:S02]  /*a650*/  UISETP.NE.AND UP0, UPT, UR36, 0x2, UPT ;  /* 0x000000022400788c */ /* 0x000fe4000bf05270 */
[----:B------:R-:W-:Y:S02]  /*a660*/  ISETP.GT.AND P2, PT, R6, R9, PT ;  /* 0x000000090600720c */ /* 0x000fe40003f44270 */
[----:B------:R-:W-:Y:S02]  /*a670*/  USEL UR5, URZ, 0x1, UP0 ;  /* 0x000000013f057887 */ /* 0x000fe40008000000 */
[----:B------:R-:W-:-:S04]  /*a680*/  USEL UR36, UR36, URZ, UP0 ;  /* 0x0000003f24247287 */ /* 0x000fc80008000000 */
[----:B------:R-:W-:Y:S01]  /*a690*/  LOP3.LUT R2, R2, UR5, RZ, 0x3c, !PT ;  /* 0x0000000502027c12 */ /* 0x000fe2000f8e3cff */
[----:B0-----:R-:W-:Y:S07]  /*a6a0*/  @!P0 BRA `(.L_x_5267) ;  /* 0x0000000000048947 */ /* 0x001fee0003800000 */
[----:B------:R-:W-:Y:S01]  /*a6b0*/  BPT.TRAP 0x1 ;  /* 0x000000040000795c */ /* 0x000fe20000300000 */
.L_x_5267:
[----:B------:R-:W-:Y:S01]  /*a6c0*/  ULEA UR5, UR36, UR37, 0x3 ;  /* 0x0000002524057291 */ /* 0x000fe2000f8e183f */
[----:B------:R-:W-:-:S08]  /*a6d0*/  SHF.L.U32 R5, R2, 0x1f, RZ ;  /* 0x0000001f02057819 */ /* 0x000fd000000006ff */
[----:B------:R0:W1:Y:S01]  /*a6e0*/  SYNCS.PHASECHK.TRANS64.TRYWAIT P3, [UR5+0x38830], R5 ;  /* 0x03883005ff0075a7 */ /* 0x0000620008060145 */
[----:B------:R-:W-:Y:S05]  /*a6f0*/  @!P0 BRA `(.L_x_5268) ;  /* 0x0000000000048947 */ /* 0x000fea0003800000 */
[----:B------:R-:W-:Y:S01]  /*a700*/  BPT.TRAP 0x1 ;  /* 0x000000040000795c */ /* 0x000fe20000300000 */
.L_x_5268:
[----:B-1----:R-:W-:Y:S05]  /*a710*/  @P3 BRA `(.L_x_5269) ;  /* 0x0000000000083947 */ /* 0x002fea0003800000 */
[----:B------:R-:W1:Y:S02]  /*a720*/  SYNCS.PHASECHK.TRANS64.TRYWAIT P3, [UR5+0x38830], R5 ;  /* 0x03883005ff0075a7 */ /* 0x000e640008060145 */
[----:B-1----:R-:W-:Y:S05]  /*a730*/  @!P3 BRA `(.L_x_5270) ;  /* 0x000000f800f4b947 */ /* 0x002fea0003800000 */
.L_x_5269:
        /* <DEDUP_REMOVED lines=23> */
.L_x_5271:
[----:B------:R2:W3:Y:S01]  /*a8b0*/  SYNCS.PHASECHK.TRANS64.TRYWAIT P3, [UR5+0x38850], R5 ;  /* 0x03885005ff0075a7 */ /* 0x0004e20008060145 */
[----:B------:R-:W-:Y:S05]  /*a8c0*/  @!P0 BRA `(.L_x_5272) ;  /* 0x0000000000048947 */ /* 0x000fea0003800000 */
[----:B------:R-:W-:Y:S01]  /*a8d0*/  BPT.TRAP 0x1 ;  /* 0x000000040000795c */ /* 0x000fe20000300000 */
.L_x_5272:
[----:B---3--:R-:W-:Y:S05]  /*a8e0*/  @P3 BRA `(.L_x_5273) ;  /* 0x0000000000083947 */ /* 0x008fea0003800000 */
[----:B------:R-:W3:Y:S02]  /*a8f0*/  SYNCS.PHASECHK.TRANS64.TRYWAIT P3, [UR5+0x38850], R5 ;  /* 0x03885005ff0075a7 */ /* 0x000ee40008060145 */
[----:B---3--:R-:W-:Y:S05]  /*a900*/  @!P3 BRA `(.L_x_5274) ;  /* 0x000000f80098b947 */ /* 0x008fea0003800000 */
.L_x_5273:
[----:B------:R-:W-:Y:S01]  /*a910*/  ULEA UR26, UR36, UR4, 0xc ;  /* 0x00000004241a7291 */ /* 0x000fe2000f8e603f */
[----:B------:R-:W-:Y:S01]  /*a920*/  WARPGROUP.ARRIVE ;  /* 0x00000000000079c5 */ /* 0x000fe20000000000 */
[----:B------:R-:W-:Y:S01]  /*a930*/  UMOV UR27, 0x40000040 ;  /* 0x40000040001b7882 */ /* 0x000fe20000000000 */
[----:B------:R-:W-:-:S04]  /*a940*/  UIADD3 UR28, UR6, 0x2, URZ ;  /* 0x00000002061c7890 */ /* 0x000fc8000fffe03f */
[----:B-1----:R-:W1:Y:S01]  /*a950*/  S2R R6, SR_TID.X ;  /* 0x0000000000067919 */ /* 0x002e620000002100 */
[----:B------:R-:W-:Y:S01]  /*a960*/  UIADD3 UR30, UR26, 0x2, URZ ;  /* 0x000000021a1e7890 */ /* 0x000fe2000fffe03f */
[----:B------:R-:W-:Y:S01]  /*a970*/  UMOV UR29, 0x40000040 ;  /* 0x40000040001d7882 */ /* 0x000fe20000000000 */
[----:B------:R-:W-:Y:S01]  /*a980*/  UMOV UR31, 0x40000040 ;  /* 0x40000040001f7882 */ /* 0x000fe20000000000 */
[----:B------:R-:W-:Y:S01]  /*a990*/  HGMMA.64x64x16.F32.BF16 R152, gdesc[UR24], R152, gsb0 ;  /* 0x00e00000189879f0 */ /* 0x000fe20008001898 */
[----:B------:R-:W-:Y:S02]  /*a9a0*/  UIADD3 UR15, UR6, 0x800, URZ ;  /* 0x00000800060f7890 */ /* 0x000fe4000fffe03f */
[----:B------:R-:W-:Y:S01]  /*a9b0*/  UIADD3 UR18, UR26, 0x800, URZ ;  /* 0x000008001a127890 */ /* 0x000fe2000fffe03f */
[----:B------:R-:W-:Y:S01]  /*a9c0*/  ULDC UR19, c[0x0][0xa80] ;  /* 0x0002a00000137ab9 */ /* 0x000fe20000000800 */
[----:B-1----:R-:W-:-:S05]  /*a9d0*/  SHF.R.U32.HI R6, RZ, 0x7, R6 ;  /* 0x00000007ff067819 */ /* 0x002fca0000011606 */
[----:B0-2---:R-:W0:Y:S02]  /*a9e0*/  SHFL.IDX PT, R5, R6, RZ, 0x1f ;  /* 0x00001fff06057589 */ /* 0x005e2400000e0000 */
[----:B0-----:R-:W-:-:S13]  /*a9f0*/  R2UR UR10, R5 ;  /* 0x00000000050a72ca */ /* 0x001fda00000e0000 */
        /* <DEDUP_REMOVED lines=278> */
[----:B------:R-:W-:-:S03]  /*bb60*/  FMNMX.FTZ R7, R163, R6, !PT ;  /* 0x00000006a3077209 */ /* 0x000fc60007810000 */
[C---:B------:R-:W-:Y:S01]  /*bb70*/  FADD.FTZ R10, -R5.reuse, R10 ;  /* 0x0000000a050a7221 */ /* 0x040fe20000010100 */
[----:B------:R-:W-:Y:S01]  /*bb80*/  FMNMX.FTZ R6, R166, R7, !PT ;  /* 0x00000007a6067209 */ /* 0x000fe20007810000 */
[----:B------:R-:W-:Y:S02]  /*bb90*/  FMUL.FTZ R198, R5, UR19 ;  /* 0x0000001305c67c20 */ /* 0x000fe40008410000 */
[----:B------:R-:W-:Y:S01]  /*bba0*/  FMUL.FTZ R13, R10, UR19 ;  /* 0x000000130a0d7c20 */ /* 0x000fe20008410000 */
[----:B------:R-:W-:Y:S01]  /*bbb0*/  FMNMX.FTZ R7, R167, R6, !PT ;  /* 0x00000006a7077209 */ /* 0x000fe20007810000 */
[--C-:B------:R-:W-:Y:S01]  /*bbc0*/  FFMA.FTZ R11, R152, UR19, -R198.reuse ;  /* 0x00000013980b7c23 */ /* 0x100fe200080108c6 */
[--C-:B------:R-:W-:Y:S01]  /*bbd0*/  FFMA.FTZ R153, R153, UR19, -R198.reuse ;  /* 0x0000001399997c23 */ /* 0x100fe200080108c6 */
[----:B------:R0:W1:Y:S01]  /*bbe0*/  MUFU.EX2 R6, R13 ;  /* 0x0000000d00067308 */ /* 0x0000620000000800 */
        /* <DEDUP_REMOVED lines=9> */
[--C-:B0-----:R-:W-:Y:S01]  /*bc80*/  FFMA.FTZ R13, R157, UR19, -R198.reuse ;  /* 0x000000139d0d7c23 */ /* 0x101fe200080108c6 */
[--C-:B------:R-:W-:Y:S01]  /*bc90*/  FFMA.FTZ R172, R172, UR19, -R198.reuse ;  /* 0x00000013acac7c23 */ /* 0x100fe200080108c6 */
[--C-:B------:R-:W-:Y:S01]  /*bca0*/  FFMA.FTZ R173, R173, UR19, -R198.reuse ;  /* 0x00000013adad7c23 */ /* 0x100fe200080108c6 */
[----:B------:R-:W-:Y:S01]  /*bcb0*/  FMNMX.FTZ R7, R175, R10, !PT ;  /* 0x0000000aaf077209 */ /* 0x000fe20007810000 */
[--C-:B------:R-:W-:Y:S01]  /*bcc0*/  FFMA.FTZ R176, R176, UR19, -R198.reuse ;  /* 0x00000013b0b07c23 */ /* 0x100fe200080108c6 */
[----:B------:R0:W-:Y:S01]  /*bcd0*/  MUFU.EX2 R10, R153 ;  /* 0x00000099000a7308 */ /* 0x0001e20000000800 */
[--C-:B------:R-:W-:Y:S01]  /*bce0*/  FFMA.FTZ R177, R177, UR19, -R198.reuse ;  /* 0x00000013b1b17c23 */ /* 0x100fe200080108c6 */
[----:B------:R-:W-:Y:S01]  /*bcf0*/  FMNMX.FTZ R12, R178, R7, !PT ;  /* 0x00000007b20c7209 */ /* 0x000fe20007810000 */
[--C-:B------:R-:W-:Y:S01]  /*bd00*/  FFMA.FTZ R180, R180, UR19, -R198.reuse ;  /* 0x00000013b4b47c23 */ /* 0x100fe200080108c6 */
[-C--:B-1----:R-:W-:Y:S01]  /*bd10*/  FMUL.FTZ R24, R24, R6.reuse ;  /* 0x0000000618187220 */ /* 0x082fe20000410000 */
[----:B------:R-:W-:Y:S01]  /*bd20*/  FMUL.FTZ R25, R25, R6 ;  /* 0x0000000619197220 */ /* 0x000fe20000410000 */
[----:B------:R-:W-:Y:S01]  /*bd30*/  FMNMX.FTZ R7, R179, R12, !PT ;  /* 0x0000000cb3077209 */ /* 0x000fe20007810000 */
[-C--:B------:R-:W-:Y:S01]  /*bd40*/  FMUL.FTZ R28, R28, R6.reuse ;  /* 0x000000061c1c7220 */ /* 0x080fe20000410000 */
[----:B------:R-:W-:Y:S01]  /*bd50*/  MUFU.EX2 R11, R11 ;  /* 0x0000000b000b7308 */ /* 0x000fe20000000800 */
[--C-:B0-----:R-:W-:Y:S01]  /*bd60*/  FFMA.FTZ R153, R181, UR19, -R198.reuse ;  /* 0x00000013b5997c23 */ /* 0x101fe200080108c6 */
[----:B------:R-:W-:Y:S01]  /*bd70*/  FMNMX.FTZ R14, R182, R7, !PT ;  /* 0x00000007b60e7209 */ /* 0x000fe20007810000 */
[-C--:B------:R-:W-:Y:S01]  /*bd80*/  FMUL.FTZ R29, R29, R6.reuse ;  /* 0x000000061d1d7220 */ /* 0x080fe20000410000 */
[-C--:B------:R-:W-:Y:S01]  /*bd90*/  FMUL.FTZ R32, R32, R6.reuse ;  /* 0x0000000620207220 */ /* 0x080fe20000410000 */
[----:B------:R-:W-:Y:S01]  /*bda0*/  FMUL.FTZ R33, R33, R6 ;  /* 0x0000000621217220 */ /* 0x000fe20000410000 */
[----:B------:R-:W-:Y:S01]  /*bdb0*/  FMNMX.FTZ R7, R183, R14, !PT ;  /* 0x0000000eb7077209 */ /* 0x000fe20007810000 */
        /* <DEDUP_REMOVED lines=27> */
[----:B------:R-:W-:Y:S01]  /*bf70*/  FMUL.FTZ R77, R77, R6 ;  /* 0x000000064d4d7220 */ /* 0x000fe20000410000 */
[----:B0-----:R-:W-:Y:S01]  /*bf80*/  FMNMX.FTZ R152, R7, R152, !PT ;  /* 0x0000009807987209 */ /* 0x001fe20007810000 */
[-C--:B------:R-:W-:Y:S01]  /*bf90*/  FMUL.FTZ R80, R80, R6.reuse ;  /* 0x0000000650507220 */ /* 0x080fe20000410000 */
[-C--:B------:R-:W-:Y:S01]  /*bfa0*/  FMUL.FTZ R81, R81, R6.reuse ;  /* 0x0000000651517220 */ /* 0x080fe20000410000 */
[-C--:B------:R-:W-:Y:S01]  /*bfb0*/  FMUL.FTZ R84, R84, R6.reuse ;  /* 0x0000000654547220 */ /* 0x080fe20000410000 */
[-C--:B------:R-:W-:Y:S01]  /*bfc0*/  FMUL.FTZ R85, R85, R6.reuse ;  /* 0x0000000655557220 */ /* 0x080fe20000410000 */
[----:B------:R-:W0:Y:S01]  /*bfd0*/  SHFL.BFLY PT, R7, R152, 0x1, 0x1f ;  /* 0x0c201f0098077f89 */ /* 0x000e2200000e0000 */
        /* <DEDUP_REMOVED lines=23> */
[----:B0-----:R-:W-:Y:S01]  /*c150*/  FMNMX.FTZ R7, R152, R7, !PT ;  /* 0x0000000798077209 */ /* 0x001fe20007810000 */
[----:B------:R-:W-:Y:S01]  /*c160*/  MUFU.EX2 R169, R169 ;  /* 0x000000a900a97308 */ /* 0x000fe20000000800 */
[-C--:B------:R-:W-:Y:S01]  /*c170*/  FMUL.FTZ R125, R125, R6.reuse ;  /* 0x000000067d7d7220 */ /* 0x080fe20000410000 */
[-C--:B------:R-:W-:Y:S01]  /*c180*/  FMUL.FTZ R128, R128, R6.reuse ;  /* 0x0000000680807220 */ /* 0x080fe20000410000 */
[-C--:B------:R-:W-:Y:S01]  /*c190*/  FMUL.FTZ R129, R129, R6.reuse ;  /* 0x0000000681817220 */ /* 0x080fe20000410000 */
[----:B------:R-:W-:Y:S01]  /*c1a0*/  FADD.FTZ R152, -R7, R197 ;  /* 0x000000c507987221 */ /* 0x000fe20000010100 */
[-C--:B------:R-:W-:Y:S01]  /*c1b0*/  FMUL.FTZ R132, R132, R6.reuse ;  /* 0x0000000684847220 */ /* 0x080fe20000410000 */
[-C--:B------:R-:W-:Y:S01]  /*c1c0*/  FMUL.FTZ R133, R133, R6.reuse ;  /* 0x0000000685857220 */ /* 0x080fe20000410000 */
[-C--:B------:R-:W-:Y:S01]  /*c1d0*/  FMUL.FTZ R136, R136, R6.reuse ;  /* 0x0000000688887220 */ /* 0x080fe20000410000 */
[----:B------:R0:W-:Y:S01]  /*c1e0*/  MUFU.EX2 R197, R153 ;  /* 0x0000009900c57308 */ /* 0x0001e20000000800 */
[----:B------:R-:W-:Y:S01]  /*c1f0*/  FMUL.FTZ R181, R152, UR19 ;  /* 0x0000001398b57c20 */ /* 0x000fe20008410000 */
[----:B------:R-:W-:Y:S01]  /*c200*/  FMUL.FTZ R152, R7, UR19 ;  /* 0x0000001307987c20 */ /* 0x000fe20008410000 */
[-C--:B------:R-:W-:Y:S01]  /*c210*/  FMUL.FTZ R137, R137, R6.reuse ;  /* 0x0000000689897220 */ /* 0x080fe20000410000 */
[-C--:B------:R-:W-:Y:S01]  /*c220*/  FMUL.FTZ R140, R140, R6.reuse ;  /* 0x000000068c8c7220 */ /* 0x080fe20000410000 */
[----:B------:R-:W-:Y:S01]  /*c230*/  FMUL.FTZ R141, R141, R6 ;  /* 0x000000068d8d7220 */ /* 0x000fe20000410000 */
[--C-:B------:R-:W-:Y:S01]  /*c240*/  FFMA.FTZ R198, R154, UR19, -R152.reuse ;  /* 0x000000139ac67c23 */ /* 0x100fe20008010898 */
[----:B------:R-:W-:Y:S01]  /*c250*/  FFMA.FTZ R207, R179, UR19, -R152 ;  /* 0x00000013b3cf7c23 */ /* 0x000fe20008010898 */
[----:B------:R-:W1:Y:S01]  /*c260*/  MUFU.EX2 R181, R181 ;  /* 0x000000b500b57308 */ /* 0x000e620000000800 */
[----:B0-----:R-:W-:-:S02]  /*c270*/  IMAD.MOV R153, RZ, RZ, -R19 ;  /* 0x000000ffff997224 */ /* 0x001fc400078e0a13 */
[--C-:B------:R-:W-:Y:S01]  /*c280*/  FFMA.FTZ R199, R155, UR19, -R152.reuse ;  /* 0x000000139bc77c23 */ /* 0x100fe20008010898 */
[----:B------:R-:W-:Y:S02]  /*c290*/  IMAD.U32 R179, RZ, RZ, UR5 ;  /* 0x00000005ffb37e24 */ /* 0x000fe4000f8e00ff */
[--C-:B------:R-:W-:Y:S01]  /*c2a0*/  FFMA.FTZ R200, R158, UR19, -R152.reuse ;  /* 0x000000139ec87c23 */ /* 0x100fe20008010898 */
[----:B------:R-:W-:Y:S01]  /*c2b0*/  IMAD.U32 R154, RZ, RZ, UR7 ;  /* 0x00000007ff9a7e24 */ /* 0x000fe2000f8e00ff */
[----:B------:R-:W-:Y:S01]  /*c2c0*/  ISETP.NE.AND P3, PT, R16, R153, PT ;  /* 0x000000991000720c */ /* 0x000fe20003f65270 */
[----:B------:R-:W-:Y:S02]  /*c2d0*/  @!P1 VIADD R153, R179, 0x38840 ;  /* 0x00038840b3999836 */ /* 0x000fe40000000000 */
[--C-:B------:R-:W-:Y:S01]  /*c2e0*/  FFMA.FTZ R201, R159, UR19, -R152.reuse ;  /* 0x000000139fc97c23 */ /* 0x100fe20008010898 */
[--C-:B------:R-:W-:Y:S01]  /*c2f0*/  FFMA.FTZ R202, R162, UR19, -R152.reuse ;  /* 0x00000013a2ca7c23 */ /* 0x100fe20008010898 */
[--C-:B------:R-:W-:Y:S01]  /*c300*/  FFMA.FTZ R203, R163, UR19, -R152.reuse ;  /* 0x00000013a3cb7c23 */ /* 0x100fe20008010898 */
[--C-:B------:R-:W-:Y:S01]  /*c310*/  FFMA.FTZ R204, R166, UR19, -R152.reuse ;  /* 0x00000013a6cc7c23 */ /* 0x100fe20008010898 */
[----:B------:R-:W-:Y:S01]  /*c320*/  @!P1 PRMT R153, RZ, 0x654, R153 ;  /* 0x00000654ff999816 */ /* 0x000fe20000000099 */
[--C-:B------:R-:W-:Y:S01]  /*c330*/  FFMA.FTZ R205, R167, UR19, -R152.reuse ;  /* 0x00000013a7cd7c23 */ /* 0x100fe20008010898 */
[--C-:B------:R-:W-:Y:S01]  /*c340*/  FFMA.FTZ R170, R170, UR19, -R152.reuse ;  /* 0x00000013aaaa7c23 */ /* 0x100fe20008010898 */
[--C-:B------:R-:W-:Y:S01]  /*c350*/  FFMA.FTZ R171, R171, UR19, -R152.reuse ;  /* 0x00000013abab7c23 */ /* 0x100fe20008010898 */
[--C-:B------:R-:W-:Y:S01]  /*c360*/  FFMA.FTZ R174, R174, UR19, -R152.reuse ;  /* 0x00000013aeae7c23 */ /* 0x100fe20008010898 */
[----:B------:R-:W-:Y:S01]  /*c370*/  FFMA.FTZ R175, R175, UR19, -R152 ;  /* 0x00000013afaf7c23 */ /* 0x000fe20008010898 */
[----:B------:R0:W-:Y:S01]  /*c380*/  @!P1 SYNCS.ARRIVE.TRANS64.RED.A1T0 RZ, [R153+URZ], RZ ;  /* 0x000000ff99ff99a7 */ /* 0x0001e2000810043f */
[----:B------:R-:W-:-:S02]  /*c390*/  @!P3 IMAD R154, R154, 0x40, R17 ;  /* 0x000000409a9ab824 */ /* 0x000fc400078e0211 */
[--C-:B------:R-:W-:Y:S01]  /*c3a0*/  FFMA.FTZ R178, R178, UR19, -R152.reuse ;  /* 0x00000013b2b27c23 */ /* 0x100fe20008010898 */
[--C-:B------:R-:W-:Y:S01]  /*c3b0*/  FFMA.FTZ R182, R182, UR19, -R152.reuse ;  /* 0x00000013b6b67c23 */ /* 0x100fe20008010898 */
[----:B------:R-:W-:Y:S01]  /*c3c0*/  FFMA.FTZ R183, R183, UR19, -R152 ;  /* 0x00000013b7b77c23 */ /* 0x000fe20008010898 */
[----:B------:R-:W-:Y:S01]  /*c3d0*/  MUFU.EX2 R198, R198 ;  /* 0x000000c600c67308 */ /* 0x000fe20000000800 */
[----:B------:R-:W-:Y:S01]  /*c3e0*/  @!P3 LEA R154, R154, UR37, 0x2 ;  /* 0x000000259a9abc11 */ /* 0x000fe2000f8e10ff */
[----:B-1----:R-:W-:Y:S01]  /*c3f0*/  FMUL.FTZ R26, R26, R181 ;  /* 0x000000b51a1a7220 */ /* 0x002fe20000410000 */
[----:B------:R-:W-:Y:S01]  /*c400*/  F2FP.BF16.F32.PACK_AB R152, R10, R11 ;  /* 0x0000000b0a98723e */ /* 0x000fe200000010ff */
[-C--:B------:R-:W-:Y:S01]  /*c410*/  FMUL.FTZ R27, R27, R181.reuse ;  /* 0x000000b51b1b7220 */ /* 0x080fe20000410000 */
[----:B------:R-:W-:Y:S01]  /*c420*/  F2FP.BF16.F32.PACK_AB R158, R21, R20 ;  /* 0x00000014159e723e */ /* 0x000fe200000010ff */
[----:B------:R-:W-:Y:S01]  /*c430*/  @!P3 STS [R154+0x38400], R6 ;  /* 0x038400069a00b388 */ /* 0x000fe20000000800 */
[----:B------:R-:W-:Y:S01]  /*c440*/  F2FP.BF16.F32.PACK_AB R160, R169, R168 ;  /* 0x000000a8a9a0723e */ /* 0x000fe200000010ff */
[----:B------:R-:W0:Y:S01]  /*c450*/  MUFU.EX2 R199, R199 ;  /* 0x000000c700c77308 */ /* 0x000e220000000800 */
[-C--:B------:R-:W-:Y:S01]  /*c460*/  FMUL.FTZ R30, R30, R181.reuse ;  /* 0x000000b51e1e7220 */ /* 0x080fe20000410000 */
[----:B------:R1:W-:Y:S01]  /*c470*/  @!P3 STS [R154+0x38420], R181 ;  /* 0x038420b59a00b388 */ /* 0x0003e20000000800 */
        /* <DEDUP_REMOVED lines=9> */
[----:B-1----:R-:W-:Y:S01]  /*c510*/  F2FP.BF16.F32.PACK_AB R154, R13, R12 ;  /* 0x0000000c0d9a723e */ /* 0x002fe200000010ff */
        /* <DEDUP_REMOVED lines=72> */
[----:B------:R0:W-:Y:S01]  /*c9a0*/  STSM.16.M88.4 [R22+0x36400], R152 ;  /* 0x0364009816007844 */ /* 0x0001e20000000200 */
[----:B------:R-:W-:Y:S01]  /*c9b0*/  FFMA.FTZ R3, R6, R3, R11 ;  /* 0x0000000306037223 */ /* 0x000fe2000001000b */
[----:B------:R-:W-:Y:S01]  /*c9c0*/  FFMA.FTZ R4, R181, R4, R198 ;  /* 0x00000004b5047223 */ /* 0x000fe200000100c6 */
[----:B------:R-:W-:Y:S01]  /*c9d0*/  MUFU.EX2 R174, R174 ;  /* 0x000000ae00ae7308 */ /* 0x000fe20000000800 */
[----:B------:R0:W-:Y:S01]  /*c9e0*/  STSM.16.M88.4 [R185], R156 ;  /* 0x0000009cb9007844 */ /* 0x0001e20000000200 */
[----:B------:R-:W-:Y:S01]  /*c9f0*/  FADD.FTZ R3, R10, R3 ;  /* 0x000000030a037221 */ /* 0x000fe20000010000 */
[----:B------:R-:W-:Y:S01]  /*ca00*/  FADD.FTZ R199, R199, R4 ;  /* 0x00000004c7c77221 */ /* 0x000fe20000010000 */
[----:B------:R-:W-:Y:S01]  /*ca10*/  @!P1 VIADD R179, R179, 0x38860 ;  /* 0x00038860b3b39836 */ /* 0x000fe20000000000 */
[----:B------:R-:W-:Y:S01]  /*ca20*/  UMOV UR7, UR36 ;  /* 0x0000002400077c82 */ /* 0x000fe20008000000 */
[----:B------:R-:W-:Y:S01]  /*ca30*/  FADD.FTZ R12, R12, R3 ;  /* 0x000000030c0c7221 */ /* 0x000fe20000010000 */
[----:B------:R-:W-:Y:S01]  /*ca40*/  FADD.FTZ R200, R200, R199 ;  /* 0x000000c7c8c87221 */ /* 0x000fe20000010000 */
[----:B------:R-:W2:Y:S01]  /*ca50*/  MUFU.EX2 R175, R175 ;  /* 0x000000af00af7308 */ /* 0x000ea20000000800 */
[----:B-1----:R-:W-:Y:S01]  /*ca60*/  F2FP.BF16.F32.PACK_AB R161, R171, R170 ;  /* 0x000000aaaba1723e */ /* 0x002fe200000010ff */
[----:B------:R-:W-:Y:S01]  /*ca70*/  FADD.FTZ R13, R13, R12 ;  /* 0x0000000c0d0d7221 */ /* 0x000fe20000010000 */
[----:B------:R-:W-:Y:S01]  /*ca80*/  FADD.FTZ R201, R201, R200 ;  /* 0x000000c8c9c97221 */ /* 0x000fe20000010000 */
[----:B------:R-:W-:Y:S01]  /*ca90*/  @!P1 PRMT R179, RZ, 0x654, R179 ;  /* 0x00000654ffb39816 */ /* 0x000fe200000000b3 */
[----:B------:R-:W-:-:S02]  /*caa0*/  IMAD.MOV.U32 R10, RZ, RZ, R5 ;  /* 0x000000ffff0a7224 */ /* 0x000fc400078e0005 */
        /* <DEDUP_REMOVED lines=25> */
[----:B--2---:R-:W-:Y:S02]  /*cc40*/  F2FP.BF16.F32.PACK_AB R166, R197, R180 ;  /* 0x000000b4c5a6723e */ /* 0x004fe400000010ff */
[----:B------:R-:W-:-:S04]  /*cc50*/  FADD.FTZ R177, R177, R176 ;  /* 0x000000b0b1b17221 */ /* 0x000fc80000010000 */
[----:B------:R-:W-:Y:S01]  /*cc60*/  FADD.FTZ R180, R180, R177 ;  /* 0x000000b1b4b47221 */ /* 0x000fe20000010000 */
[----:B------:R-:W2:Y:S03]  /*cc70*/  MUFU.EX2 R182, R182 ;  /* 0x000000b600b67308 */ /* 0x000ea60000000800 */
[----:B------:R-:W-:Y:S01]  /*cc80*/  FADD.FTZ R3, R197, R180 ;  /* 0x000000b4c5037221 */ /* 0x000fe20000010000 */
[----:B------:R-:W-:-:S04]  /*cc90*/  IMAD.MOV.U32 R197, RZ, RZ, R7 ;  /* 0x000000ffffc57224 */ /* 0x000fc800078e0007 */
[----:B------:R-:W3:Y:S01]  /*cca0*/  MUFU.EX2 R183, R183 ;  /* 0x000000b700b77308 */ /* 0x000ee20000000800 */
[----:B-1----:R-:W-:Y:S01]  /*ccb0*/  F2FP.BF16.F32.PACK_AB R165, R207, R178 ;  /* 0x000000b2cfa5723e */ /* 0x002fe200000010ff */
[----:B------:R-:W-:-:S04]  /*ccc0*/  FADD.FTZ R178, R178, R175 ;  /* 0x000000afb2b27221 */ /* 0x000fc80000010000 */
[----:B------:R-:W-:-:S04]  /*ccd0*/  FADD.FTZ R207, R207, R178 ;  /* 0x000000b2cfcf7221 */ /* 0x000fc80000010000 */
[----:B--2---:R-:W-:Y:S01]  /*cce0*/  FADD.FTZ R4, R182, R207 ;  /* 0x000000cfb6047221 */ /* 0x004fe20000010000 */
[----:B---3--:R-:W-:-:S03]  /*ccf0*/  F2FP.BF16.F32.PACK_AB R167, R183, R182 ;  /* 0x000000b6b7a7723e */ /* 0x008fc600000010ff */
[----:B------:R-:W-:Y:S02]  /*cd00*/  FADD.FTZ R4, R183, R4 ;  /* 0x00000004b7047221 */ /* 0x000fe40000010000 */
[----:B------:R0:W-:Y:S01]  /*cd10*/  STSM.16.M88.4 [R184], R164 ;  /* 0x000000a4b8007844 */ /* 0x0001e20000000200 */
[----:B------:R-:W-:-:S06]  /*cd20*/  WARPGROUP.ARRIVE ;  /* 0x00000000000079c5 */ /* 0x000fcc0000000000 */
        /* <DEDUP_REMOVED lines=28> */
[----:B------:R-:W-:-:S07]  /*cef0*/  IMAD.MOV.U32 R6, RZ, RZ, R8 ;  /* 0x000000ffff067224 */ /* 0x000fce00078e0008 */
.L_x_5266:
[----:B------:R-:W-:-:S13]  /*cf00*/  ISETP.GE.AND P2, PT, R6, R189, PT ;  /* 0x000000bd0600720c */ /* 0x000fda0003f46270 */
[----:B------:R-:W-:Y:S05]  /*cf10*/  @!P2 BRA `(.L_x_5276) ;  /* 0x0000003000f4a947 */ /* 0x000fea0003800000 */
[----:B------:R-:W-:Y:S01]  /*cf20*/  IMAD.MOV.U32 R12, RZ, RZ, R7 ;  /* 0x000000ffff0c7224 */ /* 0x000fe200078e0007 */
[----:B------:R-:W-:Y:S01]  /*cf30*/  UMOV UR7, UR36 ;  /* 0x0000002400077c82 */ /* 0x000fe20008000000 */
[----:B------:R-:W-:-:S07]  /*cf40*/  IMAD.MOV.U32 R11, RZ, RZ, R5 ;  /* 0x000000ffff0b7224 */ /* 0x000fce00078e0005 */
.L_x_5293:
[----:B------:R-:W-:-:S04]  /*cf50*/  UIADD3 UR36, UR7, 0x1, URZ ;  /* 0x0000000107247890 */ /* 0x000fc8000fffe03f */
[----:B------:R-:W-:-:S04]  /*cf60*/  UISETP.NE.AND UP0, UPT, UR36, 0x2, UPT ;  /* 0x000000022400788c */ /* 0x000fc8000bf05270 */
[----:B------:R-:W-:Y:S02]  /*cf70*/  USEL UR5, URZ, 0x1, UP0 ;  /* 0x000000013f057887 */ /* 0x000fe40008000000 */
[----:B------:R-:W-:-:S04]  /*cf80*/  USEL UR36, UR36, URZ, UP0 ;  /* 0x0000003f24247287 */ /* 0x000fc80008000000 */
[----:B------:R-:W-:Y:S01]  /*cf90*/  LOP3.LUT R2, R2, UR5, RZ, 0x3c, !PT ;  /* 0x0000000502027c12 */ /* 0x000fe2000f8e3cff */
[----:B--2---:R-:W-:Y:S07]  /*cfa0*/  @!P0 BRA `(.L_x_5277) ;  /* 0x0000000000048947 */ /* 0x004fee0003800000 */
[----:B------:R-:W-:Y:S01]  /*cfb0*/  BPT.TRAP 0x1 ;  /* 0x000000040000795c */ /* 0x000fe20000300000 */
.L_x_5277:
[----:B------:R-:W-:Y:S01]  /*cfc0*/  ULEA UR5, UR36, UR37, 0x3 ;  /* 0x0000002524057291 */ /* 0x000fe2000f8e183f */
[----:B------:R-:W-:-:S08]  /*cfd0*/  SHF.L.U32 R5, R2, 0x1f, RZ ;  /* 0x0000001f02057819 */ /* 0x000fd000000006ff */
[----:B------:R1:W2:Y:S01]  /*cfe0*/  SYNCS.PHASECHK.TRANS64.TRYWAIT P2, [UR5+0x38830], R5 ;  /* 0x03883005ff0075a7 */ /* 0x0002a20008040145 */
[----:B------:R-:W-:Y:S05]  /*cff0*/  @!P0 BRA `(.L_x_5278) ;  /* 0x0000000000048947 */ /* 0x000fea0003800000 */
[----:B------:R-:W-:Y:S01]  /*d000*/  BPT.TRAP 0x1 ;  /* 0x000000040000795c */ /* 0x000fe20000300000 */
.L_x_5278:
[----:B--2---:R-:W-:Y:S05]  /*d010*/  @P2 BRA `(.L_x_5279) ;  /* 0x0000000000082947 */ /* 0x004fea0003800000 */
[----:B------:R-:W2:Y:S02]  /*d020*/  SYNCS.PHASECHK.TRANS64.TRYWAIT P2, [UR5+0x38830], R5 ;  /* 0x03883005ff0075a7 */ /* 0x000ea40008040145 */
[----:B--2---:R-:W-:Y:S05]  /*d030*/  @!P2 BRA `(.L_x_5280) ;  /* 0x000000d000e4a947 */ /* 0x004fea0003800000 */
.L_x_5279:
[----:B------:R-:W-:Y:S01]  /*d040*/  R2UR UR10, R0 ;  /* 0x00000000000a72ca */ /* 0x000fe200000e0000 */
[----:B0-----:R-:W-:Y:S01]  /*d050*/  WARPGROUP.ARRIVE ;  /* 0x00000000000079c5 */ /* 0x001fe20000000000 */
        /* <DEDUP_REMOVED lines=21> */
.L_x_5281:
[----:B------:R0:W3:Y:S01]  /*d1b0*/  SYNCS.PHASECHK.TRANS64.TRYWAIT P2, [UR5+0x38850], R5 ;  /* 0x03885005ff0075a7 */ /* 0x0000e20008040145 */
[----:B------:R-:W-:Y:S05]  /*d1c0*/  @!P0 BRA `(.L_x_5282) ;  /* 0x0000000000048947 */ /* 0x000fea0003800000 */
[----:B------:R-:W-:Y:S01]  /*d1d0*/  BPT.TRAP 0x1 ;  /* 0x000000040000795c */ /* 0x000fe20000300000 */
.L_x_5282:
[----:B---3--:R-:W-:Y:S05]  /*d1e0*/  @P2 BRA `(.L_x_5283) ;  /* 0x0000000000082947 */ /* 0x008fea0003800000 */
[----:B------:R-:W3:Y:S02]  /*d1f0*/  SYNCS.PHASECHK.TRANS64.TRYWAIT P2, [UR5+0x38850], R5 ;  /* 0x03885005ff0075a7 */ /* 0x000ee40008040145 */
[----:B---3--:R-:W-:Y:S05]  /*d200*/  @!P2 BRA `(.L_x_5284) ;  /* 0x000000d00088a947 */ /* 0x008fea0003800000 */
.L_x_5283:
[----:B------:R-:W-:Y:S01]  /*d210*/  ULEA UR26, UR36, UR4, 0xc ;  /* 0x00000004241a7291 */ /* 0x000fe2000f8e603f */
[----:B------:R-:W-:Y:S01]  /*d220*/  WARPGROUP.ARRIVE ;  /* 0x00000000000079c5 */ /* 0x000fe20000000000 */
[----:B------:R-:W-:Y:S01]  /*d230*/  UMOV UR27, 0x40000040 ;  /* 0x40000040001b7882 */ /* 0x000fe20000000000 */
[----:B------:R-:W-:-:S04]  /*d240*/  UIADD3 UR28, UR6, 0x2, URZ ;  /* 0x00000002061c7890 */ /* 0x000fc8000fffe03f */
[----:B------:R-:W3:Y:S01]  /*d250*/  S2R R7, SR_TID.X ;  /* 0x0000000000077919 */ /* 0x000ee20000002100 */
[----:B------:R-:W-:Y:S01]  /*d260*/  UIADD3 UR30, UR26, 0x2, URZ ;  /* 0x000000021a1e7890 */ /* 0x000fe2000fffe03f */
[----:B--2---:R-:W2:Y:S01]  /*d270*/  @P5 LDC R8, c[0x0][0x44c] ;  /* 0x00011300ff085b82 */ /* 0x004ea20000000800 */
[----:B------:R-:W-:Y:S01]  /*d280*/  UMOV UR29, 0x40000040 ;  /* 0x40000040001d7882 */ /* 0x000fe20000000000 */
[----:B------:R-:W-:Y:S01]  /*d290*/  UMOV UR31, 0x40000040 ;  /* 0x40000040001f7882 */ /* 0x000fe20000000000 */
[----:B------:R-:W-:Y:S01]  /*d2a0*/  HGMMA.64x64x16.F32.BF16 R152, gdesc[UR24], R152, gsb0 ;  /* 0x00e00000189879f0 */ /* 0x000fe20008001898 */
[----:B------:R-:W-:Y:S01]  /*d2b0*/  UIADD3 UR15, UR6, 0x800, URZ ;  /* 0x00000800060f7890 */ /* 0x000fe2000fffe03f */
[----:B------:R-:W-:Y:S01]  /*d2c0*/  IMAD.IADD R13, R188, 0x1, R18 ;  /* 0x00000001bc0d7824 */ /* 0x000fe200078e0212 */
[----:B------:R-:W-:Y:S01]  /*d2d0*/  UIADD3 UR18, UR26, 0x800, URZ ;  /* 0x000008001a127890 */ /* 0x000fe2000fffe03f */
[----:B------:R-:W-:Y:S01]  /*d2e0*/  IMAD.U32 R10, RZ, RZ, UR5 ;  /* 0x00000005ff0a7e24 */ /* 0x000fe2000f8e00ff */
[----:B------:R-:W-:-:S02]  /*d2f0*/  ULDC UR5, c[0x0][0xad4] ;  /* 0x0002b50000057ab9 */ /* 0x000fc40000000800 */
[----:B------:R-:W-:Y:S01]  /*d300*/  ULOP3.LUT UR5, URZ, UR5, URZ, 0x33, !UPT ;  /* 0x000000053f057292 */ /* 0x000fe2000f8e333f */
[----:B--2---:R-:W-:Y:S01]  /*d310*/  @P5 IMAD.HI.U32 R8, R13, R8, RZ ;  /* 0x000000080d085227 */ /* 0x004fe200078e00ff */
[----:B---3--:R-:W-:-:S05]  /*d320*/  SHF.R.U32.HI R7, RZ, 0x7, R7 ;  /* 0x00000007ff077819 */ /* 0x008fca0000011607 */
[----:B01----:R0:W1:Y:S02]  /*d330*/  SHFL.IDX PT, R5, R7, RZ, 0x1f ;  /* 0x00001fff07057589 */ /* 0x00306400000e0000 */
[----:B0-----:R-:W0:Y:S01]  /*d340*/  LDC R7, c[0x0][0x2f0] ;  /* 0x0000bc00ff077b82 */ /* 0x001e220000000800 */
[----:B-1----:R-:W-:-:S07]  /*d350*/  R2UR UR10, R5 ;  /* 0x00000000050a72ca */ /* 0x002fce00000e0000 */
[----:B------:R-:W1:Y:S06]  /*d360*/  @P5 LDC R5, c[0x0][0x450] ;  /* 0x00011400ff055b82 */ /* 0x000e6c0000000800 */
[----:B------:R-:W-:-:S03]  /*d370*/  UISETP.GT.AND UP0, UPT, UR10, 0x7f, UPT ;  /* 0x0000007f0a00788c */ /* 0x000fc6000bf04270 */
[----:B------:R-:W-:Y:S01]  /*d380*/  UMOV UR10, 0x4 ;  /* 0x00000004000a7882 */ /* 0x000fe20000000000 */
[----:B------:R-:W-:Y:S02]  /*d390*/  USEL UR14, URZ, 0x2, !UP0 ;  /* 0x000000023f0e7887 */ /* 0x000fe4000c000000 */
[----:B------:R-:W-:Y:S01]  /*d3a0*/  USEL UR11, UR10, 0x2, UP0 ;  /* 0x000000020a0b7887 */ /* 0x000fe20008000000 */
[----:B------:R-:W-:Y:S02]  /*d3b0*/  WARPGROUP.DEPBAR.LE gsb0, 0x0 ;  /* 0x00008000000079c5 */ /* 0x000fe40000010000 */
[----:B------:R-:W-:Y:S01]  /*d3c0*/  WARPGROUP.ARRIVE ;  /* 0x00000000000079c5 */ /* 0x000fe20000000000 */
[----:B------:R-:W-:Y:S01]  /*d3d0*/  USEL UR10, UR10, 0x6, !UP0 ;  /* 0x000000060a0a7887 */ /* 0x000fe2000c000000 */
[----:B-1----:R-:W-:Y:S01]  /*d3e0*/  @P5 SHF.R.U32.HI R13, RZ, R5, R8 ;  /* 0x00000005ff0d5219 */ /* 0x002fe20000011608 */
[----:B------:R-:W-:-:S03]  /*d3f0*/  IMAD.SHL.U32 R5, R6, 0x40, RZ ;  /* 0x0000004006057824 */ /* 0x000fc600078e00ff */
[----:B------:R-:W-:Y:S01]  /*d400*/  HGMMA.64x64x16.F32.BF16 R152, gdesc[UR28], R152, gsb0 ;  /* 0x00e000001c9879f0 */ /* 0x000fe20008001898 */
[----:B------:R-:W-:Y:S01]  /*d410*/  UIADD3 UR28, UR6, 0x4, URZ ;  /* 0x00000004061c7890 */ /* 0x000fe2000fffe03f */
[----:B------:R-:W-:Y:S01]  /*d420*/  @!P1 VIADD R8, R10, 0x38840 ;  /* 0x000388400a089836 */ /* 0x000fe20000000000 */
[----:B------:R-:W-:Y:S01]  /*d430*/  UIADD3 UR30, UR26, 0x4, URZ ;  /* 0x000000041a1e7890 */ /* 0x000fe2000fffe03f */
[----:B------:R-:W1:Y:S01]  /*d440*/  SHFL.IDX PT, R198, R13, RZ, 0x1c1f ;  /* 0x001c1fff0dc67589 */ /* 0x000e6200000e0000 */
[----:B------:R-:W-:Y:S01]  /*d450*/  UMOV UR29, 0x40000040 ;  /* 0x40000040001d7882 */ /* 0x000fe20000000000 */
[----:B------:R-:W-:Y:S01]  /*d460*/  UMOV UR31, 0x40000040 ;  /* 0x40000040001f7882 */ /* 0x000fe20000000000 */
[----:B------:R-:W-:Y:S02]  /*d470*/  IADD3 R14, -R16, 0x1, -R5 ;  /* 0x00000001100e7810 */ /* 0x000fe40007ffe905 */
[----:B------:R-:W-:-:S03]  /*d480*/  @!P1 PRMT R8, RZ, 0x654, R8 ;  /* 0x00000654ff089816 */ /* 0x000fc60000000008 */
[----:B0-----:R-:W-:Y:S01]  /*d490*/  IMAD R14, R7, UR38, R14 ;  /* 0x00000026070e7c24 */ /* 0x001fe2000f8e020e */
        /* <DEDUP_REMOVED lines=235> */
[----:B------:R-:W-:-:S04]  /*e350*/  VIADD R15, R14, -UR10 ;  /* 0x8000000a0e0f7c36 */ /* 0x000fc80008000000 */
[C---:B------:R-:W-:Y:S02]  /*e360*/  VIADD R14, R15.reuse, UR11 ;  /* 0x0000000b0f0e7c36 */ /* 0x040fe40008000000 */
[----:B------:R-:W-:Y:S01]  /*e370*/  VIADD R15, R15, UR5 ;  /* 0x000000050f0f7c36 */ /* 0x000fe20008000000 */
[----:B------:R-:W-:Y:S01]  /*e380*/  ULDC UR5, c[0x0][0xadc] ;  /* 0x0002b70000057ab9 */ /* 0x000fe20000000800 */
[--C-:B-1----:R-:W-:Y:S02]  /*e390*/  IMAD.IADD R20, R14, 0x1, R198.reuse ;  /* 0x000000010e147824 */ /* 0x102fe400078e02c6 */
[----:B------:R-:W-:Y:S01]  /*e3a0*/  IMAD.IADD R21, R15, 0x1, R198 ;  /* 0x000000010f157824 */ /* 0x000fe200078e02c6 */
        /* <DEDUP_REMOVED lines=19> */
.L_x_5287:
[----:B------:R-:W-:-:S05]  /*e4e0*/  IMAD.U32 R198, RZ, RZ, UR5 ;  /* 0x00000005ffc67e24 */ /* 0x000fca000f8e00ff */
[----:B------:R-:W-:-:S13]  /*e4f0*/  ISETP.NE.AND P2, PT, R198, 0x1, PT ;  /* 0x00000001c600780c */ /* 0x000fda0003f45270 */
[----:B------:R-:W0:Y:S02]  /*e500*/  @P2 LDC.64 R8, c[0x0][0xae0] ;  /* 0x0002b800ff082b82 */ /* 0x000e240000000a00 */
[----:B0-----:R-:W-:-:S05]  /*e510*/  @P2 IMAD.HI.U32 R8, R197, R8, RZ ;  /* 0x00000008c5082227 */ /* 0x001fca00078e00ff */
[----:B------:R-:W-:-:S07]  /*e520*/  @P2 SHF.R.U32.HI R197, RZ, R9, R8 ;  /* 0x00000009ffc52219 */ /* 0x000fce0000011608 */
.L_x_5288:
[----:B------:R-:W-:Y:S05]  /*e530*/  BSYNC B0 ;  /* 0x0000000000007941 */ /* 0x000fea0003800000 */
.L_x_5286:
[----:B------:R-:W-:-:S04]  /*e540*/  IMAD R197, R197, R198, -R5 ;  /* 0x000000c6c5c57224 */ /* 0x000fc800078e0a05 */
[----:B------:R-:W-:-:S05]  /*e550*/  IMAD.IADD R197, R197, 0x1, -R16 ;  /* 0x00000001c5c57824 */ /* 0x000fca00078e0a10 */
[----:B------:R-:W-:Y:S02]  /*e560*/  VIADDMNMX R20, R197, R198, R20, PT ;  /* 0x000000c6c5147246 */ /* 0x000fe40003800114 */
[----:B------:R-:W-:-:S07]  /*e570*/  VIMNMX R21, R21, R197, !PT ;  /* 0x000000c515157248 */ /* 0x000fce0007fe0100 */
.L_x_5285:
[----:B------:R-:W-:Y:S01]  /*e580*/  ISETP.GT.AND P2, PT, R6, -0x1, PT ;  /* 0xffffffff0600780c */ /* 0x000fe20003f44270 */
[----:B0-----:R-:W0:Y:S03]  /*e590*/  SHFL.IDX PT, R8, R13, 0x1, 0x1c1f ;  /* 0x003c1f000d087f89 */ /* 0x001e2600000e0000 */
[C---:B------:R-:W-:Y:S02]  /*e5a0*/  ISETP.GT.AND P4, PT, R21.reuse, RZ, P2 ;  /* 0x000000ff1500720c */ /* 0x040fe40001784270 */
[----:B------:R-:W-:Y:S02]  /*e5b0*/  ISETP.GT.AND P3, PT, R21, 0x1, P2 ;  /* 0x000000011500780c */ /* 0x000fe40001764270 */
[C---:B------:R-:W-:Y:S02]  /*e5c0*/  ISETP.LT.OR P4, PT, R20.reuse, 0x1, P4 ;  /* 0x000000011400780c */ /* 0x040fe40002781670 */
[----:B------:R-:W-:-:S02]  /*e5d0*/  ISETP.LT.OR P3, PT, R20, 0x2, P3 ;  /* 0x000000021400780c */ /* 0x000fc40001f61670 */
[----:B------:R-:W-:Y:S02]  /*e5e0*/  FSEL R152, R152, -INF , !P4 ;  /* 0xff80000098987808 */ /* 0x000fe40006000000 */
[----:B------:R-:W-:Y:S02]  /*e5f0*/  FSEL R153, R153, -INF , !P3 ;  /* 0xff80000099997808 */ /* 0x000fe40005800000 */
[C---:B------:R-:W-:Y:S02]  /*e600*/  ISETP.GT.AND P4, PT, R21.reuse, 0x8, P2 ;  /* 0x000000081500780c */ /* 0x040fe40001784270 */
[----:B------:R-:W-:Y:S02]  /*e610*/  ISETP.GT.AND P3, PT, R21, 0x9, P2 ;  /* 0x000000091500780c */ /* 0x000fe40001764270 */
[C---:B------:R-:W-:Y:S02]  /*e620*/  ISETP.LT.OR P4, PT, R20.reuse, 0x9, P4 ;  /* 0x000000091400780c */ /* 0x040fe40002781670 */
[----:B------:R-:W-:-:S02]  /*e630*/  ISETP.LT.OR P3, PT, R20, 0xa, P3 ;  /* 0x0000000a1400780c */ /* 0x000fc40001f61670 */
[----:B------:R-:W-:Y:S01]  /*e640*/  FSEL R156, R156, -INF , !P4 ;  /* 0xff8000009c9c7808 */ /* 0x000fe20006000000 */
[--C-:B0-----:R-:W-:Y:S01]  /*e650*/  IMAD.IADD R14, R14, 0x1, R8.reuse ;  /* 0x000000010e0e7824 */ /* 0x101fe200078e0208 */
[----:B------:R-:W-:Y:S01]  /*e660*/  FSEL R157, R157, -INF , !P3 ;  /* 0xff8000009d9d7808 */ /* 0x000fe20005800000 */
[----:B------:R-:W-:Y:S01]  /*e670*/  IMAD.IADD R15, R15, 0x1, R8 ;  /* 0x000000010f0f7824 */ /* 0x000fe200078e0208 */
[C---:B------:R-:W-:Y:S02]  /*e680*/  ISETP.GT.AND P4, PT, R21.reuse, 0x10, P2 ;  /* 0x000000101500780c */ /* 0x040fe40001784270 */
        /* <DEDUP_REMOVED lines=49> */
.L_x_5291:
[----:B------:R-:W-:-:S05]  /*e9a0*/  IMAD.U32 R20, RZ, RZ, UR5 ;  /* 0x00000005ff147e24 */ /* 0x000fca000f8e00ff */
[----:B------:R-:W-:-:S13]  /*e9b0*/  ISETP.NE.AND P3, PT, R20, 0x1, PT ;  /* 0x000000011400780c */ /* 0x000fda0003f65270 */
[----:B------:R-:W0:Y:S02]  /*e9c0*/  @P3 LDC.64 R8, c[0x0][0xae0] ;  /* 0x0002b800ff083b82 */ /* 0x000e240000000a00 */
[----:B0-----:R-:W-:-:S05]  /*e9d0*/  @P3 IMAD.HI.U32 R8, R7, R8, RZ ;  /* 0x0000000807083227 */ /* 0x001fca00078e00ff */
[----:B------:R-:W-:-:S07]  /*e9e0*/  @P3 SHF.R.U32.HI R7, RZ, R9, R8 ;  /* 0x00000009ff073219 */ /* 0x000fce0000011608 */
.L_x_5292:
[----:B------:R-:W-:Y:S05]  /*e9f0*/  BSYNC B0 ;  /* 0x0000000000007941 */ /* 0x000fea0003800000 */
.L_x_5290:
[----:B------:R-:W-:-:S04]  /*ea00*/  IMAD R5, R7, R20, -R5 ;  /* 0x0000001407057224 */ /* 0x000fc800078e0a05 */
[----:B------:R-:W-:-:S05]  /*ea10*/  IMAD.IADD R5, R5, 0x1, -R16 ;  /* 0x0000000105057824 */ /* 0x000fca00078e0a10 */
[----:B------:R-:W-:Y:S02]  /*ea20*/  VIADDMNMX R14, R5, R20, R14, PT ;  /* 0x00000014050e7246 */ /* 0x000fe4000380010e */
[----:B------:R-:W-:-:S07]  /*ea30*/  VIMNMX R15, R15, R5, !PT ;  /* 0x000000050f0f7248 */ /* 0x000fce0007fe0100 */
.L_x_5289:
[----:B------:R-:W-:Y:S01]  /*ea40*/  FMNMX.FTZ R8, R152, R11, !PT ;  /* 0x0000000b98087209 */ /* 0x000fe20007810000 */
[----:B------:R-:W-:Y:S01]  /*ea50*/  ULDC UR19, c[0x0][0xa80] ;  /* 0x0002a00000137ab9 */ /* 0x000fe20000000800 */
[----:B------:R-:W-:Y:S01]  /*ea60*/  ISETP.GT.AND P4, PT, R15, 0x1, P2 ;  /* 0x000000010f00780c */ /* 0x000fe20001784270 */
[----:B------:R-:W-:Y:S01]  /*ea70*/  ULEA UR10, UR36, UR39, 0xc ;  /* 0x00000027240a7291 */ /* 0x000fe2000f8e603f */
[----:B------:R-:W-:Y:S01]  /*ea80*/  FMNMX.FTZ R5, R153, R8, !PT ;  /* 0x0000000899057209 */ /* 0x000fe20007810000 */
[----:B------:R-:W-:Y:S01]  /*ea90*/  UMOV UR11, 0x40000040 ;  /* 0x40000040000b7882 */ /* 0x000fe20000000000 */
[----:B------:R-:W-:Y:S01]  /*eaa0*/  ISETP.LT.OR P4, PT, R14, 0x2, P4 ;  /* 0x000000020e00780c */ /* 0x000fe20002781670 */
[----:B------:R-:W-:Y:S01]  /*eab0*/  UIADD3 UR14, UR10, 0x80, URZ ;  /* 0x000000800a0e7890 */ /* 0x000fe2000fffe03f */
[----:B------:R-:W-:Y:S01]  /*eac0*/  FMNMX.FTZ R8, R156, R5, !PT ;  /* 0x000000059c087209 */ /* 0x000fe20007810000 */
[----:B------:R-:W-:Y:S01]  /*ead0*/  UMOV UR15, 0x40000040 ;  /* 0x40000040000f7882 */ /* 0x000fe20000000000 */
[----:B------:R-:W-:Y:S01]  /*eae0*/  FSEL R155, R155, -INF , !P4 ;  /* 0xff8000009b9b7808 */ /* 0x000fe20006000000 */
[----:B------:R-:W-:Y:S01]  /*eaf0*/  @!P1 VIADD R10, R10, 0x38860 ;  /* 0x000388600a0a9836 */ /* 0x000fe20000000000 */
[----:B------:R-:W-:-:S02]  /*eb00*/  FMNMX.FTZ R5, R157, R8, !PT ;  /* 0x000000089d057209 */ /* 0x000fc40007810000 */
[C---:B------:R-:W-:Y:S02]  /*eb10*/  ISETP.GT.AND P4, PT, R15.reuse, 0x9, P2 ;  /* 0x000000090f00780c */ /* 0x040fe40001784270 */
        /* <DEDUP_REMOVED lines=8> */
[----:B------:R-:W-:Y:S02]  /*eba0*/  FMNMX.FTZ R8, R168, R5, !PT ;  /* 0x00000005a8087209 */ /* 0x000fe40007810000 */
[----:B------:R-:W-:Y:S02]  /*ebb0*/  ISETP.GT.AND P4, PT, R15, 0x11, P2 ;  /* 0x000000110f00780c */ /* 0x000fe40001784270 */
[----:B------:R-:W-:-:S02]  /*ebc0*/  FMNMX.FTZ R5, R169, R8, !PT ;  /* 0x00000008a9057209 */ /* 0x000fc40007810000 */
[----:B------:R-:W-:Y:S02]  /*ebd0*/  FSEL R158, R158, -INF , !P3 ;  /* 0xff8000009e9e7808 */ /* 0x000fe40005800000 */
        /* <DEDUP_REMOVED lines=9> */
[----:B------:R-:W-:Y:S02]  /*ec70*/  ISETP.GT.AND P4, PT, R15, RZ, P2 ;  /* 0x000000ff0f00720c */ /* 0x000fe40001784270 */
[----:B------:R-:W-:-:S02]  /*ec80*/  FMNMX.FTZ R8, R181, R8, !PT ;  /* 0x00000008b5087209 */ /* 0x000fc40007810000 */
[----:B------:R-:W-:Y:S02]  /*ec90*/  FSEL R162, R162, -INF , !P3 ;  /* 0xff800000a2a27808 */ /* 0x000fe40005800000 */
[----:B------:R-:W-:Y:S01]  /*eca0*/  ISETP.GT.AND P3, PT, R15, 0x18, P2 ;  /* 0x000000180f00780c */ /* 0x000fe20001764270 */
[----:B------:R-:W0:Y:S01]  /*ecb0*/  SHFL.BFLY PT, R5, R8, 0x2, 0x1f ;  /* 0x0c401f0008057f89 */ /* 0x000e2200000e0000 */
        /* <DEDUP_REMOVED lines=9> */
[----:B------:R-:W-:-:S02]  /*ed50*/  ISETP.GT.AND P3, PT, R15, 0x21, P2 ;  /* 0x000000210f00780c */ /* 0x000fc40001764270 */
[----:B------:R-:W-:Y:S02]  /*ed60*/  FSEL R170, R170, -INF , !P4 ;  /* 0xff800000aaaa7808 */ /* 0x000fe40006000000 */
[----:B------:R-:W-:Y:S02]  /*ed70*/  ISETP.LT.OR P3, PT, R14, 0x22, P3 ;  /* 0x000000220e00780c */ /* 0x000fe40001f61670 */
[----:B0-----:R-:W-:Y:S02]  /*ed80*/  FMNMX.FTZ R5, R8, R5, !PT ;  /* 0x0000000508057209 */ /* 0x001fe40007810000 */
[----:B------:R-:W-:Y:S02]  /*ed90*/  FMNMX.FTZ R8, R197, R12, !PT ;  /* 0x0000000cc5087209 */ /* 0x000fe40007810000 */
[----:B------:R-:W-:Y:S01]  /*eda0*/  ISETP.GT.AND P4, PT, R15, 0x28, P2 ;  /* 0x000000280f00780c */ /* 0x000fe20001784270 */
[----:B------:R-:W0:Y:S01]  /*edb0*/  SHFL.BFLY PT, R20, R5, 0x1, 0x1f ;  /* 0x0c201f0005147f89 */ /* 0x000e2200000e0000 */
        /* <DEDUP_REMOVED lines=11> */
[----:B------:R-:W-:Y:S02]  /*ee70*/  FSEL R198, R175, -INF , !P3 ;  /* 0xff800000afc67808 */ /* 0x000fe40005800000 */
[----:B0-----:R-:W-:-:S02]  /*ee80*/  FMNMX.FTZ R5, R5, R20, !PT ;  /* 0x0000001405057209 */ /* 0x001fc40007810000 */
[----:B------:R-:W-:Y:S02]  /*ee90*/  ISETP.GT.AND P3, PT, R15, 0x30, P2 ;  /* 0x000000300f00780c */ /* 0x000fe40001764270 */
[C---:B------:R-:W-:Y:S01]  /*eea0*/  FSETP.NEU.FTZ.AND P4, PT, R5.reuse, -INF , PT ;  /* 0xff8000000500780b */ /* 0x040fe20003f9d000 */
[----:B------:R-:W-:Y:S01]  /*eeb0*/  FMUL.FTZ R7, R5, UR19 ;  /* 0x0000001305077c20 */ /* 0x000fe20008410000 */
[----:B------:R-:W-:Y:S02]  /*eec0*/  FMNMX.FTZ R9, R167, R8, !PT ;  /* 0x00000008a7097209 */ /* 0x000fe40007810000 */
[----:B------:R-:W-:Y:S02]  /*eed0*/  ISETP.LT.OR P3, PT, R14, 0x31, P3 ;  /* 0x000000310e00780c */ /* 0x000fe40001f61670 */
[----:B------:R-:W-:Y:S02]  /*eee0*/  FSEL R7, R7, RZ, P4 ;  /* 0x000000ff07077208 */ /* 0x000fe40002000000 */
[----:B------:R-:W-:-:S02]  /*eef0*/  FMNMX.FTZ R20, R170, R9, !PT ;  /* 0x00000009aa147209 */ /* 0x000fc40007810000 */
[----:B------:R-:W-:Y:S01]  /*ef00*/  @!P1 PRMT R10, RZ, 0x654, R10 ;  /* 0x00000654ff0a9816 */ /* 0x000fe2000000000a */
        /* <DEDUP_REMOVED lines=13> */
[----:B------:R-:W-:Y:S01]  /*efe0*/  ISETP.GT.AND P3, PT, R15, 0x38, P2 ;  /* 0x000000380f00780c */ /* 0x000fe20001764270 */
[--C-:B------:R-:W-:Y:S01]  /*eff0*/  FFMA.FTZ R169, R169, UR19, -R7.reuse ;  /* 0x00000013a9a97c23 */ /* 0x100fe20008010807 */
[----:B0-----:R-:W-:Y:S01]  /*f000*/  FMNMX.FTZ R21, R198, R13, !PT ;  /* 0x0000000dc6157209 */ /* 0x001fe20007810000 */
[--C-:B------:R-:W-:Y:S01]  /*f010*/  FFMA.FTZ R172, R172, UR19, -R7.reuse ;  /* 0x00000013acac7c23 */ /* 0x100fe20008010807 */
[----:B------:R-:W-:Y:S01]  /*f020*/  ISETP.GT.AND P2, PT, R15, 0x39, P2 ;  /* 0x000000390f00780c */ /* 0x000fe20001744270 */
[----:B------:R0:W-:Y:S01]  /*f030*/  MUFU.EX2 R13, R174 ;  /* 0x000000ae000d7308 */ /* 0x0001e20000000800 */
[----:B------:R-:W-:Y:S01]  /*f040*/  ISETP.LT.OR P3, PT, R14, 0x39, P3 ;  /* 0x000000390e00780c */ /* 0x000fe20001f61670 */
        /* <DEDUP_REMOVED lines=8> */
[--C-:B0-----:R-:W-:Y:S01]  /*f0d0*/  FFMA.FTZ R174, R165, UR19, -R7.reuse ;  /* 0x00000013a5ae7c23 */ /* 0x101fe20008010807 */
[----:B------:R-:W-:Y:S01]  /*f0e0*/  FSEL R183, R183, -INF , !P2 ;  /* 0xff800000b7b77808 */ /* 0x000fe20005000000 */
[--C-:B------:R-:W-:Y:S01]  /*f0f0*/  FFMA.FTZ R178, R181, UR19, -R7.reuse ;  /* 0x00000013b5b27c23 */ /* 0x100fe20008010807 */
[----:B------:R-:W-:Y:S01]  /*f100*/  FMNMX.FTZ R20, R182, R15, !PT ;  /* 0x0000000fb6147209 */ /* 0x000fe20007810000 */
[--C-:B------:R-:W-:Y:S01]  /*f110*/  FFMA.FTZ R15, R160, UR19, -R7.reuse ;  /* 0x00000013a00f7c23 */ /* 0x100fe20008010807 */
[----:B------:R-:W-:Y:S01]  /*f120*/  FSEL R160, R5, RZ, P4 ;  /* 0x000000ff05a07208 */ /* 0x000fe20002000000 */
[----:B------:R-:W-:Y:S01]  /*f130*/  MUFU.EX2 R9, R9 ;  /* 0x0000000900097308 */ /* 0x000fe20000000800 */
[----:B------:R-:W-:Y:S01]  /*f140*/  FMNMX.FTZ R156, R183, R20, !PT ;  /* 0x00000014b79c7209 */ /* 0x000fe20007810000 */
[----:B------:R-:W-:-:S02]  /*f150*/  FFMA.FTZ R20, R161, UR19, -R7 ;  /* 0x00000013a1147c23 */ /* 0x000fc40008010807 */
[----:B------:R-:W-:Y:S02]  /*f160*/  FADD.FTZ R160, -R160, R11 ;  /* 0x0000000ba0a07221 */ /* 0x000fe40000010100 */
[----:B------:R-:W0:Y:S02]  /*f170*/  SHFL.BFLY PT, R157, R156, 0x2, 0x1f ;  /* 0x0c401f009c9d7f89 */ /* 0x000e2400000e0000 */
[----:B------:R-:W-:Y:S01]  /*f180*/  FMUL.FTZ R11, R160, UR19 ;  /* 0x00000013a00b7c20 */ /* 0x000fe20008410000 */
[----:B------:R-:W-:Y:S08]  /*f190*/  MUFU.EX2 R14, R14 ;  /* 0x0000000e000e7308 */ /* 0x000ff00000000800 */
[----:B------:R-:W1:Y:S08]  /*f1a0*/  MUFU.EX2 R11, R11 ;  /* 0x0000000b000b7308 */ /* 0x000e700000000800 */
[----:B------:R-:W-:Y:S01]  /*f1b0*/  MUFU.EX2 R15, R15 ;  /* 0x0000000f000f7308 */ /* 0x000fe20000000800 */
[----:B0-----:R-:W-:-:S07]  /*f1c0*/  FMNMX.FTZ R157, R156, R157, !PT ;  /* 0x0000009d9c9d7209 */ /* 0x001fce0007810000 */
[----:B------:R-:W0:Y:S01]  /*f1d0*/  MUFU.EX2 R20, R20 ;  /* 0x0000001400147308 */ /* 0x000e220000000800 */
[-C--:B-1----:R-:W-:Y:S01]  /*f1e0*/  FMUL.FTZ R24, R24, R11.reuse ;  /* 0x0000000b18187220 */ /* 0x082fe20000410000 */
[----:B------:R-:W1:Y:S01]  /*f1f0*/  SHFL.BFLY PT, R156, R157, 0x1, 0x1f ;  /* 0x0c201f009d9c7f89 */ /* 0x000e6200000e0000 */
        /* <DEDUP_REMOVED lines=22> */
[----:B------:R-:W-:Y:S01]  /*f360*/  FMUL.FTZ R64, R64, R11 ;  /* 0x0000000b40407220 */ /* 0x000fe20000410000 */
[----:B-1----:R-:W-:Y:S01]  /*f370*/  FMNMX.FTZ R7, R157, R156, !PT ;  /* 0x0000009c9d077209 */ /* 0x002fe20007810000 */
[----:B------:R-:W-:-:S02]  /*f380*/  IMAD.MOV R157, RZ, RZ, -R19 ;  /* 0x000000ffff9d7224 */ /* 0x000fc400078e0a13 */
[-C--:B------:R-:W-:Y:S01]  /*f390*/  FMUL.FTZ R65, R65, R11.reuse ;  /* 0x0000000b41417220 */ /* 0x080fe20000410000 */
[----:B------:R-:W-:Y:S01]  /*f3a0*/  FMUL.FTZ R68, R68, R11 ;  /* 0x0000000b44447220 */ /* 0x000fe20000410000 */
[C---:B------:R-:W-:Y:S01]  /*f3b0*/  FSETP.NEU.FTZ.AND P2, PT, R7.reuse, -INF , PT ;  /* 0xff8000000700780b */ /* 0x040fe20003f5d000 */
[----:B------:R-:W-:Y:S01]  /*f3c0*/  FMUL.FTZ R156, R7, UR19 ;  /* 0x00000013079c7c20 */ /* 0x000fe20008410000 */
[----:B------:R-:W-:Y:S01]  /*f3d0*/  ISETP.NE.AND P3, PT, R16, R157, PT ;  /* 0x0000009d1000720c */ /* 0x000fe20003f65270 */
[----:B------:R-:W1:Y:S01]  /*f3e0*/  MUFU.EX2 R169, R169 ;  /* 0x000000a900a97308 */ /* 0x000e620000000800 */
[-C--:B------:R-:W-:Y:S01]  /*f3f0*/  FMUL.FTZ R69, R69, R11.reuse ;  /* 0x0000000b45457220 */ /* 0x080fe20000410000 */
[-C--:B------:R-:W-:Y:S01]  /*f400*/  FMUL.FTZ R72, R72, R11.reuse ;  /* 0x0000000b48487220 */ /* 0x080fe20000410000 */
[----:B------:R-:W-:Y:S01]  /*f410*/  FSEL R160, R156, RZ, P2 ;  /* 0x000000ff9ca07208 */ /* 0x000fe20001000000 */
[----:B------:R-:W-:Y:S02]  /*f420*/  IMAD.U32 R156, RZ, RZ, UR7 ;  /* 0x00000007ff9c7e24 */ /* 0x000fe4000f8e00ff */
        /* <DEDUP_REMOVED lines=8> */
[----:B------:R-:W-:Y:S01]  /*f4b0*/  FFMA.FTZ R158, R158, UR19, -R160 ;  /* 0x000000139e9e7c23 */ /* 0x000fe200080108a0 */
        /* <DEDUP_REMOVED lines=8> */
[----:B------:R-:W2:Y:S01]  /*f540*/  MUFU.EX2 R200, R155 ;  /* 0x0000009b00c87308 */ /* 0x000ea20000000800 */
        /* <DEDUP_REMOVED lines=11> */
[----:B------:R-:W-:Y:S01]  /*f600*/  F2FP.BF16.F32.PACK_AB R154, R14, R13 ;  /* 0x0000000d0e9a723e */ /* 0x000fe200000010ff */
[----:B------:R-:W-:Y:S01]  /*f610*/  FMUL.FTZ R81, R81, R11 ;  /* 0x0000000b51517220 */ /* 0x000fe20000410000 */
[----:B0-----:R-:W-:Y:S01]  /*f620*/  F2FP.BF16.F32.PACK_AB R156, R20, R15 ;  /* 0x0000000f149c723e */ /* 0x001fe200000010ff */
[-C--:B------:R-:W-:Y:S01]  /*f630*/  FMUL.FTZ R84, R84, R11.reuse ;  /* 0x0000000b54547220 */ /* 0x080fe20000410000 */
[----:B-1----:R-:W-:Y:S01]  /*f640*/  F2FP.BF16.F32.PACK_AB R160, R169, R168 ;  /* 0x000000a8a9a0723e */ /* 0x002fe200000010ff */
[----:B--2---:R0:W-:Y:S01]  /*f650*/  @!P3 STS [R157+0x38420], R200 ;  /* 0x038420c89d00b388 */ /* 0x0041e20000000800 */
        /* <DEDUP_REMOVED lines=16> */
[----:B------:R-:W3:Y:S01]  /*f760*/  MUFU.EX2 R181, R181 ;  /* 0x000000b500b57308 */ /* 0x000ee20000000800 */
        /* <DEDUP_REMOVED lines=16> */
[----:B---3--:R-:W-:Y:S01]  /*f870*/  F2FP.BF16.F32.PACK_AB R155, R181, R12 ;  /* 0x0000000cb59b723e */ /* 0x008fe200000010ff */
        /* <DEDUP_REMOVED lines=88> */
[----:B------:R2:W-:Y:S01]  /*fe00*/  STSM.16.M88.4 [R22+0x36400], R152 ;  /* 0x0364009816007844 */ /* 0x0005e20000000200 */
[----:B------:R-:W-:Y:S01]  /*fe10*/  FFMA.FTZ R8, R11, R3, R8 ;  /* 0x000000030b087223 */ /* 0x000fe20000010008 */
[----:B------:R-:W-:Y:S01]  /*fe20*/  FFMA.FTZ R179, R200, R4, R179 ;  /* 0x00000004c8b37223 */ /* 0x000fe200000100b3 */
[----:B------:R-:W-:Y:S01]  /*fe30*/  ISETP.GT.AND P2, PT, R6, R189, PT ;  /* 0x000000bd0600720c */ /* 0x000fe20003f44270 */
[----:B------:R2:W-:Y:S01]  /*fe40*/  STSM.16.M88.4 [R185], R156 ;  /* 0x0000009cb9007844 */ /* 0x0005e20000000200 */
[----:B------:R-:W-:Y:S01]  /*fe50*/  FADD.FTZ R8, R9, R8 ;  /* 0x0000000809087221 */ /* 0x000fe20000010000 */
[----:B------:R-:W0:Y:S01]  /*fe60*/  MUFU.EX2 R178, R178 ;  /* 0x000000b200b27308 */ /* 0x000e220000000800 */
[----:B-1----:R-:W-:Y:S01]  /*fe70*/  F2FP.BF16.F32.PACK_AB R164, R176, R175 ;  /* 0x000000afb0a4723e */ /* 0x002fe200000010ff */
[----:B------:R2:W-:Y:S01]  /*fe80*/  STSM.16.M88.4 [R23], R160 ;  /* 0x000000a017007844 */ /* 0x0005e20000000200 */
[----:B------:R-:W-:Y:S01]  /*fe90*/  FADD.FTZ R179, R180, R179 ;  /* 0x000000b3b4b37221 */ /* 0x000fe20000010000 */
[----:B------:R-:W-:Y:S01]  /*fea0*/  FADD.FTZ R13, R13, R8 ;  /* 0x000000080d0d7221 */ /* 0x000fe20000010000 */
[----:B------:R-:W-:Y:S01]  /*feb0*/  UMOV UR7, UR36 ;  /* 0x0000002400077c82 */ /* 0x000fe20008000000 */
[----:B------:R-:W-:-:S02]  /*fec0*/  VIADD R6, R6, 0xffffffff ;  /* 0xffffffff06067836 */ /* 0x000fc40000000000 */
[----:B------:R-:W-:Y:S01]  /*fed0*/  FADD.FTZ R12, R12, R179 ;  /* 0x000000b30c0c7221 */ /* 0x000fe20000010000 */
[----:B------:R-:W-:Y:S01]  /*fee0*/  MUFU.EX2 R201, R201 ;  /* 0x000000c900c97308 */ /* 0x000fe20000000800 */
[----:B------:R-:W-:Y:S01]  /*fef0*/  FADD.FTZ R14, R14, R13 ;  /* 0x0000000d0e0e7221 */ /* 0x000fe20000010000 */
[----:B------:R-:W-:Y:S02]  /*ff00*/  IMAD.MOV.U32 R11, RZ, RZ, R5 ;  /* 0x000000ffff0b7224 */ /* 0x000fe400078e0005 */
[----:B------:R-:W-:Y:S01]  /*ff10*/  FADD.FTZ R181, R181, R12 ;  /* 0x0000000cb5b57221 */ /* 0x000fe20000010000 */
[----:B------:R-:W-:Y:S02]  /*ff20*/  IMAD.MOV.U32 R12, RZ, RZ, R7 ;  /* 0x000000ffff0c7224 */ /* 0x000fe400078e0007 */
[----:B------:R-:W-:Y:S01]  /*ff30*/  FADD.FTZ R15, R15, R14 ;  /* 0x0000000e0f0f7221 */ /* 0x000fe20000010000 */
[----:B------:R-:W-:Y:S01]  /*ff40*/  FADD.FTZ R170, R170, R181 ;  /* 0x000000b5aaaa7221 */ /* 0x000fe20000010000 */
[----:B------:R-:W1:Y:S01]  /*ff50*/  MUFU.EX2 R204, R204 ;  /* 0x000000cc00cc7308 */ /* 0x000e620000000800 */
        /* <DEDUP_REMOVED lines=11> */
[----:B-1----:R-:W-:Y:S01]  /*10010*/  F2FP.BF16.F32.PACK_AB R165, R204, R201 ;  /* 0x000000c9cca5723e */ /* 0x002fe200000010ff */
        /* <DEDUP_REMOVED lines=8> */
[----:B0-----:R-:W-:Y:S02]  /*100a0*/  F2FP.BF16.F32.PACK_AB R167, R206, R203 ;  /* 0x000000cbcea7723e */ /* 0x001fe400000010ff */
[----:B------:R-:W-:Y:S01]  /*100b0*/  FADD.FTZ R176, R176, R175 ;  /* 0x000000afb0b07221 */ /* 0x000fe20000010000 */
[----:B------:R-:W-:Y:S02]  /*100c0*/  FADD.FTZ R204, R204, R201 ;  /* 0x000000c9cccc7221 */ /* 0x000fe40000010000 */
[----:B------:R2:W-:Y:S01]  /*100d0*/  STSM.16.M88.4 [R184], R164 ;  /* 0x000000a4b8007844 */ /* 0x0005e20000000200 */
[----:B------:R-:W-:Y:S01]  /*100e0*/  WARPGROUP.ARRIVE ;  /* 0x00000000000079c5 */ /* 0x000fe20000000000 */
[----:B------:R-:W-:Y:S01]  /*100f0*/  FADD.FTZ R3, R177, R176 ;  /* 0x000000b0b1037221 */ /* 0x000fe20000010000 */
[----:B------:R-:W-:-:S03]  /*10100*/  FADD.FTZ R203, R203, R204 ;  /* 0x000000cccbcb7221 */ /* 0x000fc60000010000 */
[----:B------:R-:W-:Y:S01]  /*10110*/  FADD.FTZ R3, R178, R3 ;  /* 0x00000003b2037221 */ /* 0x000fe20000010000 */
[----:B------:R-:W-:Y:S01]  /*10120*/  HGMMA.64x256x16.F32.BF16 R24, R152, gdesc[UR8].tnspB, R24, gsb0 ;  /* 0x43e0000898187df0 */ /* 0x000fe20008001818 */
[----:B------:R-:W-:Y:S01]  /*10130*/  UMOV UR11, 0x40000040 ;  /* 0x40000040000b7882 */ /* 0x000fe20000000000 */
[----:B------:R-:W-:Y:S01]  /*10140*/  FADD.FTZ R4, R206, R203 ;  /* 0x000000cbce047221 */ /* 0x000fe20000010000 */
        /* <DEDUP_REMOVED lines=26> */
.L_x_5276:
[----:B------:R-:W1:Y:S01]  /*102f0*/  SHFL.BFLY PT, R0, R3, 0x2, 0x1f ;  /* 0x0c401f0003007f89 */ /* 0x000e6200000e0000 */
[----:B------:R-:W-:Y:S02]  /*10300*/  IMAD.MOV R15, RZ, RZ, -R19 ;  /* 0x000000ffff0f7224 */ /* 0x000fe400078e0a13 */
[----:B--2---:R-:W-:Y:S01]  /*10310*/  IMAD.U32 R10, RZ, RZ, UR19 ;  /* 0x00000013ff0a7e24 */ /* 0x004fe2000f8e00ff */
[----:B------:R-:W2:Y:S01]  /*10320*/  SHFL.BFLY PT, R9, R4, 0x2, 0x1f ;  /* 0x0c401f0004097f89 */ /* 0x000ea200000e0000 */
[----:B------:R-:W-:Y:S01]  /*10330*/  VIADD R219, R219, 0x1 ;  /* 0x00000001dbdb7836 */ /* 0x000fe20000000000 */
[----:B------:R-:W-:Y:S08]  /*10340*/  BAR.ARV 0x8, 0x100 ;  /* 0x0204000000007b1d */ /* 0x000ff00000002000 */
[----:B------:R-:W-:Y:S01]  /*10350*/  BAR.SYNC.DEFER_BLOCKING 0xf, 0x100 ;  /* 0x03c4000000007b1d */ /* 0x000fe20000010000 */
[----:B------:R-:W-:Y:S01]  /*10360*/  ISETP.NE.AND P0, PT, R16, R15, PT ;  /* 0x0000000f1000720c */ /* 0x000fe20003f05270 */
[----:B-1----:R-:W-:Y:S01]  /*10370*/  FADD.FTZ R0, R0, R3 ;  /* 0x0000000300007221 */ /* 0x002fe20000010000 */
[----:B------:R-:W-:-:S02]  /*10380*/  IMAD.MOV.U32 R3, RZ, RZ, -0x800000 ;  /* 0xff800000ff037424 */ /* 0x000fc400078e00ff */
[----:B--2---:R-:W-:Y:S02]  /*10390*/  FADD.FTZ R6, R9, R4 ;  /* 0x0000000409067221 */ /* 0x004fe40000010000 */
[----:B------:R-:W1:Y:S01]  /*103a0*/  SHFL.BFLY PT, R11, R0, 0x1, 0x1f ;  /* 0x0c201f00000b7f89 */ /* 0x000e6200000e0000 */
[----:B------:R-:W-:Y:S02]  /*103b0*/  IMAD.MOV.U32 R9, RZ, RZ, RZ ;  /* 0x000000ffff097224 */ /* 0x000fe400078e00ff */
[----:B------:R-:W-:Y:S01]  /*103c0*/  IMAD.MOV.U32 R4, RZ, RZ, RZ ;  /* 0x000000ffff047224 */ /* 0x000fe200078e00ff */
[----:B------:R-:W2:Y:S01]  /*103d0*/  SHFL.BFLY PT, R13, R6, 0x1, 0x1f ;  /* 0x0c201f00060d7f89 */ /* 0x000ea200000e0000 */
[----:B-1----:R-:W-:Y:S01]  /*103e0*/  FADD.FTZ R11, R0, R11 ;  /* 0x0000000b000b7221 */ /* 0x002fe20000010000 */
[----:B------:R-:W-:Y:S01]  /*103f0*/  IMAD.U32 R0, RZ, RZ, UR36 ;  /* 0x00000024ff007e24 */ /* 0x000fe2000f8e00ff */
[----:B------:R-:W-:Y:S01]  /*10400*/  UIADD3 UR36, UR36, 0x1, URZ ;  /* 0x0000000124247890 */ /* 0x000fe2000fffe03f */
[----:B--2---:R-:W-:-:S02]  /*10410*/  FADD.FTZ R8, R6, R13 ;  /* 0x0000000d06087221 */ /* 0x004fc40000010000 */
[----:B------:R-:W-:Y:S01]  /*10420*/  FSETP.NE.FTZ.AND P1, PT, R11, RZ, PT ;  /* 0x000000ff0b00720b */ /* 0x000fe20003f35000 */
[----:B------:R-:W-:Y:S01]  /*10430*/  @!P0 IMAD R0, R0, 0x40, R17 ;  /* 0x0000004000008824 */ /* 0x000fe200078e0211 */
[----:B------:R-:W-:Y:S01]  /*10440*/  UISETP.NE.AND UP0, UPT, UR36, 0x2, UPT ;  /* 0x000000022400788c */ /* 0x000fe2000bf05270 */
[----:B------:R-:W-:Y:S01]  /*10450*/  IMAD.U32 R13, RZ, RZ, UR19 ;  /* 0x00000013ff0d7e24 */ /* 0x000fe2000f8e00ff */
[----:B------:R-:W-:Y:S02]  /*10460*/  FSETP.NE.FTZ.AND P2, PT, R8, RZ, PT ;  /* 0x000000ff0800720b */ /* 0x000fe40003f55000 */
[----:B------:R-:W-:Y:S01]  /*10470*/  @!P0 LEA R12, R0, UR37, 0x2 ;  /* 0x00000025000c8c11 */ /* 0x000fe2000f8e10ff */
[----:B------:R-:W-:Y:S01]  /*10480*/  USEL UR4, URZ, 0x1, UP0 ;  /* 0x000000013f047887 */ /* 0x000fe20008000000 */
[----:B------:R-:W-:Y:S01]  /*10490*/  IMAD.MOV.U32 R0, RZ, RZ, -0x800000 ;  /* 0xff800000ff007424 */ /* 0x000fe200078e00ff */
[----:B------:R-:W-:-:S04]  /*104a0*/  USEL UR36, UR36, URZ, UP0 ;  /* 0x0000003f24247287 */ /* 0x000fc80008000000 */
[----:B------:R-:W1:Y:S01]  /*104b0*/  @P1 MUFU.RCP R9, R11 ;  /* 0x0000000b00091308 */ /* 0x000e620000001000 */
[----:B------:R-:W-:Y:S01]  /*104c0*/  @P1 FMUL.FTZ R10, R10, 0.69314718246459960938 ;  /* 0x3f3172180a0a1820 */ /* 0x000fe20000410000 */
[----:B------:R-:W-:-:S06]  /*104d0*/  LOP3.LUT R2, R2, UR4, RZ, 0x3c, !PT ;  /* 0x0000000402027c12 */ /* 0x000fcc000f8e3cff */
[----:B------:R-:W2:Y:S08]  /*104e0*/  @P2 MUFU.RCP R4, R8 ;  /* 0x0000000800042308 */ /* 0x000eb00000001000 */
[----:B------:R-:W3:Y:S01]  /*104f0*/  @P1 MUFU.LG2 R11, R11 ;  /* 0x0000000b000b1308 */ /* 0x000ee20000000c00 */
[----:B-1----:R-:W-:Y:S01]  /*10500*/  @!P0 STS [R12+0x38400], R9 ;  /* 0x038400090c008388 */ /* 0x002fe20000000800 */
[-C--:B------:R-:W-:Y:S01]  /*10510*/  FMUL.FTZ R207, R24, R9.reuse ;  /* 0x0000000918cf7220 */ /* 0x080fe20000410000 */
        /* <DEDUP_REMOVED lines=65> */
[----:B--2---:R-:W-:Y:S01]  /*10930*/  @P2 FMUL.FTZ R12, R13, 0.69314718246459960938 ;  /* 0x3f3172180d0c2820 */ /* 0x004fe20000410000 */
[----:B---3--:R-:W-:Y:S01]  /*10940*/  @P1 FMUL.FTZ R11, R11, 0.69314718246459960938 ;  /* 0x3f3172180b0b1820 */ /* 0x008fe20000410000 */
[----:B-1----:R-:W-:Y:S01]  /*10950*/  @P2 FMUL.FTZ R9, R8, 0.69314718246459960938 ;  /* 0x3f31721808092820 */ /* 0x002fe20000410000 */
        /* <DEDUP_REMOVED lines=68> */
.L_x_5214:
[----:B------:R-:W0:Y:S08]  /*10da0*/  S2UR UR4, SR_CgaCtaId ;  /* 0x00000000000479c3 */ /* 0x000e300000008800 */
[----:B------:R-:W-:Y:S06]  /*10db0*/  BAR.SYNC.DEFER_BLOCKING 0x5, 0x180 ;  /* 0x0146000000007b1d */ /* 0x000fec0000010000 */
[----:B------:R-:W-:Y:S01]  /*10dc0*/  UMOV UR37, 0x400 ;  /* 0x0000040000257882 */ /* 0x000fe20000000000 */
[----:B------:R-:W-:Y:S01]  /*10dd0*/  BSSY B0, `(.L_x_5294) ;  /* 0x000029e000007945 */ /* 0x000fe20003800000 */
[----:B0-----:R-:W-:-:S09]  /*10de0*/  ULEA UR37, UR4, UR37, 0x18 ;  /* 0x0000002504257291 */ /* 0x001fd2000f8ec03f */
[----:B------:R-:W0:Y:S01]  /*10df0*/  LDS R167, [UR37+0x388d0] ;  /* 0x0388d025ffa77984 */ /* 0x000e220008000800 */
[----:B------:R-:W-:Y:S06]  /*10e00*/  BAR.ARV 0x4, 0x180 ;  /* 0x0106000000007b1d */ /* 0x000fec0000002000 */
[----:B------:R-:W-:Y:S05]  /*10e10*/  @P0 BRA `(.L_x_5295) ;  /* 0x0000001c00800947 */ /* 0x000fea0003800000 */
[----:B------:R-:W1:Y:S01]  /*10e20*/  S2UR UR6, SR_SWINHI ;  /* 0x00000000000679c3 */ /* 0x000e620000002f00 */
[----:B------:R-:W-:-:S07]  /*10e30*/  IMAD R7, R218, 0x40, R186 ;  /* 0x00000040da077824 */ /* 0x000fce00078e02ba */
[----:B------:R-:W-:Y:S01]  /*10e40*/  BAR.SYNC.DEFER_BLOCKING 0x1, 0x100 ;  /* 0x0044000000007b1d */ /* 0x000fe20000010000 */
        /* <DEDUP_REMOVED lines=11> */
[----:B------:R-:W-:Y:S01]  /*10f00*/  UMOV UR4, UR37 ;  /* 0x0000002500047c82 */ /* 0x000fe20008000000 */
[----:B-1----:R-:W-:Y:S01]  /*10f10*/  UMOV UR5, UR6 ;  /* 0x0000000600057c82 */ /* 0x002fe20008000000 */
[----:B------:R-:W-:Y:S01]  /*10f20*/  F2FP.BF16.F32.PACK_AB R136, R137, R136 ;  /* 0x000000888988723e */ /* 0x000fe200000010ff */
[----:B------:R-:W-:Y:S01]  /*10f30*/  IMAD.U32 R80, RZ, RZ, UR4 ;  /* 0x00000004ff507e24 */ /* 0x000fe2000f8e00ff */
[----:B------:R-:W-:Y:S01]  /*10f40*/  F2FP.BF16.F32.PACK_AB R144, R145, R144 ;  /* 0x000000909190723e */ /* 0x000fe200000010ff */
[----:B------:R-:W-:Y:S01]  /*10f50*/  IMAD.U32 R81, RZ, RZ, UR5 ;  /* 0x00000005ff517e24 */ /* 0x000fe2000f8e00ff */
[----:B------:R-:W-:-:S02]  /*10f60*/  F2FP.BF16.F32.PACK_AB R137, R164, R163 ;  /* 0x000000a3a489723e */ /* 0x000fc400000010ff */
[----:B------:R-:W-:Y:S01]  /*10f70*/  F2FP.BF16.F32.PACK_AB R145, R147, R146 ;  /* 0x000000929391723e */ /* 0x000fe200000010ff */
[--C-:B------:R-:W-:Y:S01]  /*10f80*/  IMAD.WIDE R4, R225, 0x2, R80.reuse ;  /* 0x00000002e1047825 */ /* 0x100fe200078e0250 */
[----:B------:R-:W-:Y:S02]  /*10f90*/  F2FP.BF16.F32.PACK_AB R146, R149, R148 ;  /* 0x000000949592723e */ /* 0x000fe400000010ff */
[----:B------:R-:W-:Y:S01]  /*10fa0*/  F2FP.BF16.F32.PACK_AB R147, R151, R150 ;  /* 0x000000969793723e */ /* 0x000fe200000010ff */
[----:B------:R-:W-:Y:S01]  /*10fb0*/  IMAD.WIDE R80, R7, 0x2, R80 ;  /* 0x0000000207507825 */ /* 0x000fe200078e0250 */
[C---:B------:R-:W-:Y:S02]  /*10fc0*/  IADD3 R49, P1, R4.reuse, 0x20, RZ ;  /* 0x0000002004317810 */ /* 0x040fe40007f3e0ff */
[C---:B------:R-:W-:Y:S02]  /*10fd0*/  IADD3 R53, P0, R4.reuse, 0x40, RZ ;  /* 0x0000004004357810 */ /* 0x040fe40007f1e0ff */
[----:B------:R-:W-:Y:S01]  /*10fe0*/  LOP3.LUT R8, R49, 0x380, RZ, 0xc0, !PT ;  /* 0x0000038031087812 */ /* 0x000fe200078ec0ff */
[--C-:B------:R-:W-:Y:S01]  /*10ff0*/  IMAD.X R131, RZ, RZ, R5.reuse, P1 ;  /* 0x000000ffff837224 */ /* 0x100fe200008e0605 */
[----:B------:R-:W-:Y:S01]  /*11000*/  IADD3 R61, P3, R4, 0x2000, RZ ;  /* 0x00002000043d7810 */ /* 0x000fe20007f7e0ff */
[----:B------:R-:W-:Y:S01]  /*11010*/  IMAD.X R135, RZ, RZ, R5, P0 ;  /* 0x000000ffff877224 */ /* 0x000fe200000e0605 */
[----:B------:R-:W-:-:S02]  /*11020*/  SHF.R.U64 R8, R8, 0x3, RZ ;  /* 0x0000000308087819 */ /* 0x000fc400000012ff */
[----:B------:R-:W-:Y:S01]  /*11030*/  IADD3 R24, P1, R4, 0x4000, RZ ;  /* 0x0000400004187810 */ /* 0x000fe20007f3e0ff */
[--C-:B------:R-:W-:Y:S01]  /*11040*/  IMAD.X R9, RZ, RZ, R5.reuse, P3 ;  /* 0x000000ffff097224 */ /* 0x100fe200018e0605 */
[----:B------:R-:W-:Y:S02]  /*11050*/  LOP3.LUT R130, R8, R49, RZ, 0x3c, !PT ;  /* 0x0000003108827212 */ /* 0x000fe400078e3cff */
[----:B------:R-:W-:Y:S01]  /*11060*/  LOP3.LUT R8, R53, 0x380, RZ, 0xc0, !PT ;  /* 0x0000038035087812 */ /* 0x000fe200078ec0ff */
[--C-:B------:R-:W-:Y:S01]  /*11070*/  IMAD.X R25, RZ, RZ, R5.reuse, P1 ;  /* 0x000000ffff197224 */ /* 0x100fe200008e0605 */
[----:B------:R-:W-:Y:S02]  /*11080*/  IADD3 R48, P6, R4, 0x2020, RZ ;  /* 0x0000202004307810 */ /* 0x000fe40007fde0ff */
[----:B------:R-:W-:Y:S02]  /*11090*/  SHF.R.U64 R8, R8, 0x3, RZ ;  /* 0x0000000308087819 */ /* 0x000fe400000012ff */
[----:B------:R-:W-:Y:S01]  /*110a0*/  LOP3.LUT R44, R61, 0x380, RZ, 0xc0, !PT ;  /* 0x000003803d2c7812 */ /* 0x000fe200078ec0ff */
[----:B------:R-:W-:Y:S01]  /*110b0*/  IMAD.X R11, RZ, RZ, R5, P6 ;  /* 0x000000ffff0b7224 */ /* 0x000fe200030e0605 */
[----:B------:R-:W-:-:S02]  /*110c0*/  IADD3 R12, P5, R4, 0x2040, RZ ;  /* 0x00002040040c7810 */ /* 0x000fc40007fbe0ff */
[----:B------:R-:W-:Y:S02]  /*110d0*/  LOP3.LUT R134, R8, R53, RZ, 0x3c, !PT ;  /* 0x0000003508867212 */ /* 0x000fe400078e3cff */
[----:B------:R-:W-:Y:S01]  /*110e0*/  LOP3.LUT R53, R24, 0x380, RZ, 0xc0, !PT ;  /* 0x0000038018357812 */ /* 0x000fe200078ec0ff */
[--C-:B------:R-:W-:Y:S01]  /*110f0*/  IMAD.X R13, RZ, RZ, R5.reuse, P5 ;  /* 0x000000ffff0d7224 */ /* 0x100fe200028e0605 */
[----:B------:R-:W-:Y:S02]  /*11100*/  IADD3 R57, P4, R4, 0x60, RZ ;  /* 0x0000006004397810 */ /* 0x000fe40007f9e0ff */
[----:B------:R-:W-:Y:S02]  /*11110*/  SHF.R.U64 R44, R44, 0x3, RZ ;  /* 0x000000032c2c7819 */ /* 0x000fe400000012ff */
[C---:B------:R-:W-:Y:S01]  /*11120*/  LOP3.LUT R45, R4.reuse, 0x380, RZ, 0xc0, !PT ;  /* 0x00000380042d7812 */ /* 0x040fe200078ec0ff */
[----:B------:R-:W-:Y:S01]  /*11130*/  IMAD.X R139, RZ, RZ, R5, P4 ;  /* 0x000000ffff8b7224 */ /* 0x000fe200020e0605 */
[----:B------:R-:W-:-:S02]  /*11140*/  IADD3 R41, P6, R4, 0x6000, RZ ;  /* 0x0000600004297810 */ /* 0x000fc40007fde0ff */
[C---:B------:R-:W-:Y:S02]  /*11150*/  IADD3 R14, P2, R4.reuse, 0x2060, RZ ;  /* 0x00002060040e7810 */ /* 0x040fe40007f5e0ff */
[----:B------:R-:W-:Y:S01]  /*11160*/  SHF.R.U64 R53, R53, 0x3, RZ ;  /* 0x0000000335357819 */ /* 0x000fe200000012ff */
[--C-:B------:R-:W-:Y:S01]  /*11170*/  IMAD.X R115, RZ, RZ, R5.reuse, P6 ;  /* 0x000000ffff737224 */ /* 0x100fe200030e0605 */
[C---:B------:R-:W-:Y:S01]  /*11180*/  IADD3 R36, P3, R4.reuse, 0x4060, RZ ;  /* 0x0000406004247810 */ /* 0x040fe20007f7e0ff */
[--C-:B------:R-:W-:Y:S01]  /*11190*/  IMAD.X R15, RZ, RZ, R5.reuse, P2 ;  /* 0x000000ffff0f7224 */ /* 0x100fe200010e0605 */
[----:B------:R-:W-:Y:S02]  /*111a0*/  IADD3 R40, P5, R4, 0x6020, RZ ;  /* 0x0000602004287810 */ /* 0x000fe40007fbe0ff */
[----:B------:R-:W-:Y:S01]  /*111b0*/  LOP3.LUT R8, R44, R61, RZ, 0x3c, !PT ;  /* 0x0000003d2c087212 */ /* 0x000fe200078e3cff */
[--C-:B------:R-:W-:Y:S01]  /*111c0*/  IMAD.X R37, RZ, RZ, R5.reuse, P3 ;  /* 0x000000ffff257224 */ /* 0x100fe200018e0605 */
[----:B------:R-:W-:Y:S01]  /*111d0*/  IADD3 R32, P4, R4, 0x4040, RZ ;  /* 0x0000404004207810 */ /* 0x000fe20007f9e0ff */
[----:B------:R-:W-:Y:S01]  /*111e0*/  IMAD.X R119, RZ, RZ, R5, P5 ;  /* 0x000000ffff777224 */ /* 0x000fe200028e0605 */
[----:B------:R-:W-:-:S02]  /*111f0*/  SHF.R.U64 R45, R45, 0x3, RZ ;  /* 0x000000032d2d7819 */ /* 0x000fc400000012ff */
[----:B------:R-:W-:Y:S01]  /*11200*/  LOP3.LUT R44, R41, 0x380, RZ, 0xc0, !PT ;  /* 0x00000380292c7812 */ /* 0x000fe200078ec0ff */
[--C-:B------:R-:W-:Y:S01]  /*11210*/  IMAD.X R33, RZ, RZ, R5.reuse, P4 ;  /* 0x000000ffff217224 */ /* 0x100fe200020e0605 */
[----:B------:R-:W-:Y:S02]  /*11220*/  LOP3.LUT R24, R53, R24, RZ, 0x3c, !PT ;  /* 0x0000001835187212 */ /* 0x000fe400078e3cff */
[----:B------:R-:W-:Y:S02]  /*11230*/  LOP3.LUT R53, R40, 0x380, RZ, 0xc0, !PT ;  /* 0x0000038028357812 */ /* 0x000fe400078ec0ff */
[C---:B------:R-:W-:Y:S02]  /*11240*/  IADD3 R28, P0, R4.reuse, 0x4020, RZ ;  /* 0x00004020041c7810 */ /* 0x040fe40007f1e0ff */
[C---:B------:R-:W-:Y:S02]  /*11250*/  IADD3 R20, P2, R4.reuse, 0x6040, RZ ;  /* 0x0000604004147810 */ /* 0x040fe40007f5e0ff */
[----:B------:R-:W-:Y:S01]  /*11260*/  IADD3 R7, P1, R4, 0x6060, RZ ;  /* 0x0000606004077810 */ /* 0x000fe20007f3e0ff */
[--C-:B------:R-:W-:Y:S01]  /*11270*/  IMAD.X R29, RZ, RZ, R5.reuse, P0 ;  /* 0x000000ffff1d7224 */ /* 0x100fe200000e0605 */
[----:B------:R-:W-:Y:S01]  /*11280*/  LOP3.LUT R4, R45, R4, RZ, 0x3c, !PT ;  /* 0x000000042d047212 */ /* 0x000fe200078e3cff */
[--C-:B------:R-:W-:Y:S01]  /*11290*/  IMAD.X R123, RZ, RZ, R5.reuse, P2 ;  /* 0x000000ffff7b7224 */ /* 0x100fe200010e0605 */
[----:B------:R-:W-:Y:S01]  /*112a0*/  LOP3.LUT R10, R57, 0x380, RZ, 0xc0, !PT ;  /* 0x00000380390a7812 */ /* 0x000fe200078ec0ff */
[----:B------:R-:W-:Y:S01]  /*112b0*/  IMAD.X R127, RZ, RZ, R5, P1 ;  /* 0x000000ffff7f7224 */ /* 0x000fe200008e0605 */
[----:B------:R-:W-:-:S02]  /*112c0*/  SHF.R.U64 R44, R44, 0x3, RZ ;  /* 0x000000032c2c7819 */ /* 0x000fc400000012ff */
[----:B------:R-:W-:Y:S02]  /*112d0*/  IADD3 R69, P3, R80, 0x2000, RZ ;  /* 0x0000200050457810 */ /* 0x000fe40007f7e0ff */
[----:B------:R-:W-:Y:S02]  /*112e0*/  LOP3.LUT R45, R48, 0x380, RZ, 0xc0, !PT ;  /* 0x00000380302d7812 */ /* 0x000fe400078ec0ff */
[----:B------:R-:W-:Y:S02]  /*112f0*/  SHF.R.U64 R53, R53, 0x3, RZ ;  /* 0x0000000335357819 */ /* 0x000fe400000012ff */
[----:B------:R-:W-:Y:S02]  /*11300*/  IADD3 R65, P4, R80, 0x3000, RZ ;  /* 0x0000300050417810 */ /* 0x000fe40007f9e0ff */
[----:B------:R-:W-:Y:S02]  /*11310*/  SHF.R.U64 R10, R10, 0x3, RZ ;  /* 0x000000030a0a7819 */ /* 0x000fe400000012ff */
[----:B------:R-:W-:-:S02]  /*11320*/  LOP3.LUT R114, R44, R41, RZ, 0x3c, !PT ;  /* 0x000000292c727212 */ /* 0x000fc400078e3cff */
[----:B------:R-:W-:Y:S02]  /*11330*/  LOP3.LUT R68, R69, 0x380, RZ, 0xc0, !PT ;  /* 0x0000038045447812 */ /* 0x000fe400078ec0ff */
[----:B------:R-:W-:Y:S02]  /*11340*/  SHF.R.U64 R45, R45, 0x3, RZ ;  /* 0x000000032d2d7819 */ /* 0x000fe400000012ff */
[----:B------:R-:W-:Y:S02]  /*11350*/  LOP3.LUT R41, R20, 0x380, RZ, 0xc0, !PT ;  /* 0x0000038014297812 */ /* 0x000fe400078ec0ff */
[----:B------:R-:W-:Y:S02]  /*11360*/  LOP3.LUT R118, R53, R40, RZ, 0x3c, !PT ;  /* 0x0000002835767212 */ /* 0x000fe400078e3cff */
[----:B------:R-:W-:Y:S02]  /*11370*/  LOP3.LUT R64, R65, 0x380, RZ, 0xc0, !PT ;  /* 0x0000038041407812 */ /* 0x000fe400078ec0ff */
[----:B------:R-:W-:-:S02]  /*11380*/  LOP3.LUT R40, R7, 0x380, RZ, 0xc0, !PT ;  /* 0x0000038007287812 */ /* 0x000fc400078ec0ff */
[----:B------:R-:W-:Y:S02]  /*11390*/  LOP3.LUT R138, R10, R57, RZ, 0x3c, !PT ;  /* 0x000000390a8a7212 */ /* 0x000fe400078e3cff */
[----:B------:R-:W-:Y:S02]  /*113a0*/  SHF.R.U64 R68, R68, 0x3, RZ ;  /* 0x0000000344447819 */ /* 0x000fe400000012ff */
[----:B------:R-:W-:Y:S02]  /*113b0*/  LOP3.LUT R10, R45, R48, RZ, 0x3c, !PT ;  /* 0x000000302d0a7212 */ /* 0x000fe400078e3cff */
[----:B------:R-:W-:Y:S02]  /*113c0*/  SHF.R.U64 R41, R41, 0x3, RZ ;  /* 0x0000000329297819 */ /* 0x000fe400000012ff */
[----:B------:R-:W-:Y:S02]  /*113d0*/  LOP3.LUT R45, R12, 0x380, RZ, 0xc0, !PT ;  /* 0x000003800c2d7812 */ /* 0x000fe400078ec0ff */
[----:B------:R-:W-:-:S02]  /*113e0*/  LOP3.LUT R49, R14, 0x380, RZ, 0xc0, !PT ;  /* 0x000003800e317812 */ /* 0x000fc400078ec0ff */
[----:B------:R-:W-:Y:S02]  /*113f0*/  SHF.R.U64 R64, R64, 0x3, RZ ;  /* 0x0000000340407819 */ /* 0x000fe400000012ff */
[----:B------:R-:W-:Y:S02]  /*11400*/  SHF.R.U64 R40, R40, 0x3, RZ ;  /* 0x0000000328287819 */ /* 0x000fe400000012ff */
[----:B------:R-:W-:Y:S01]  /*11410*/  LOP3.LUT R68, R68, R69, RZ, 0x3c, !PT ;  /* 0x0000004544447212 */ /* 0x000fe200078e3cff */
[----:B------:R-:W-:Y:S01]  /*11420*/  IMAD.X R69, RZ, RZ, R81, P3 ;  /* 0x000000ffff457224 */ /* 0x000fe200018e0651 */
[----:B------:R-:W-:Y:S02]  /*11430*/  LOP3.LUT R122, R41, R20, RZ, 0x3c, !PT ;  /* 0x00000014297a7212 */ /* 0x000fe400078e3cff */
[----:B------:R-:W-:Y:S02]  /*11440*/  SHF.R.U64 R45, R45, 0x3, RZ ;  /* 0x000000032d2d7819 */ /* 0x000fe400000012ff */
[----:B------:R-:W-:-:S02]  /*11450*/  SHF.R.U64 R49, R49, 0x3, RZ ;  /* 0x0000000331317819 */ /* 0x000fc400000012ff */
[----:B------:R-:W-:Y:S02]  /*11460*/  IADD3 R73, P2, R80, 0x1000, RZ ;  /* 0x0000100050497810 */ /* 0x000fe40007f5e0ff */
[----:B------:R-:W-:Y:S01]  /*11470*/  LOP3.LUT R64, R64, R65, RZ, 0x3c, !PT ;  /* 0x0000004140407212 */ /* 0x000fe200078e3cff */
[----:B------:R-:W-:Y:S01]  /*11480*/  IMAD.X R65, RZ, RZ, R81, P4 ;  /* 0x000000ffff417224 */ /* 0x000fe200020e0651 */
[----:B------:R-:W-:Y:S02]  /*11490*/  IADD3 R41, P3, R80, 0x9000, RZ ;  /* 0x0000900050297810 */ /* 0x000fe40007f7e0ff */
[----:B------:R-:W-:Y:S02]  /*114a0*/  LOP3.LUT R126, R40, R7, RZ, 0x3c, !PT ;  /* 0x00000007287e7212 */ /* 0x000fe400078e3cff */
[----:B------:R-:W-:Y:S02]  /*114b0*/  IADD3 R7, P4, R80, 0xa000, RZ ;  /* 0x0000a00050077810 */ /* 0x000fe40007f9e0ff */
[----:B------:R-:W-:-:S02]  /*114c0*/  LOP3.LUT R12, R45, R12, RZ, 0x3c, !PT ;  /* 0x0000000c2d0c7212 */ /* 0x000fc400078e3cff */
[----:B------:R-:W-:Y:S02]  /*114d0*/  LOP3.LUT R14, R49, R14, RZ, 0x3c, !PT ;  /* 0x0000000e310e7212 */ /* 0x000fe400078e3cff */
[----:B------:R-:W-:Y:S02]  /*114e0*/  LOP3.LUT R72, R73, 0x380, RZ, 0xc0, !PT ;  /* 0x0000038049487812 */ /* 0x000fe400078ec0ff */
[----:B------:R-:W-:Y:S02]  /*114f0*/  LOP3.LUT R40, R41, 0x380, RZ, 0xc0, !PT ;  /* 0x0000038029287812 */ /* 0x000fe400078ec0ff */
[----:B------:R-:W-:Y:S02]  /*11500*/  LOP3.LUT R57, R28, 0x380, RZ, 0xc0, !PT ;  /* 0x000003801c397812 */ /* 0x000fe400078ec0ff */
[----:B------:R-:W-:Y:S02]  /*11510*/  LOP3.LUT R45, R32, 0x380, RZ, 0xc0, !PT ;  /* 0x00000380202d7812 */ /* 0x000fe400078ec0ff */
[----:B------:R-:W-:-:S02]  /*11520*/  LOP3.LUT R49, R36, 0x380, RZ, 0xc0, !PT ;  /* 0x0000038024317812 */ /* 0x000fc400078ec0ff */
[----:B------:R-:W-:Y:S02]  /*11530*/  LOP3.LUT R20, R7, 0x380, RZ, 0xc0, !PT ;  /* 0x0000038007147812 */ /* 0x000fe400078ec0ff */
[----:B------:R-:W-:Y:S02]  /*11540*/  SHF.R.U64 R72, R72, 0x3, RZ ;  /* 0x0000000348487819 */ /* 0x000fe400000012ff */
[----:B------:R-:W-:Y:S02]  /*11550*/  SHF.R.U64 R40, R40, 0x3, RZ ;  /* 0x0000000328287819 */ /* 0x000fe400000012ff */
[----:B------:R-:W-:Y:S02]  /*11560*/  SHF.R.U64 R57, R57, 0x3, RZ ;  /* 0x0000000339397819 */ /* 0x000fe400000012ff */
[----:B------:R-:W-:Y:S02]  /*11570*/  SHF.R.U64 R45, R45, 0x3, RZ ;  /* 0x000000032d2d7819 */ /* 0x000fe400000012ff */
[----:B------:R-:W-:-:S02]  /*11580*/  SHF.R.U64 R49, R49, 0x3, RZ ;  /* 0x0000000331317819 */ /* 0x000fc400000012ff */
[----:B------:R-:W-:Y:S02]  /*11590*/  SHF.R.U64 R20, R20, 0x3, RZ ;  /* 0x0000000314147819 */ /* 0x000fe400000012ff */
[----:B------:R-:W-:Y:S01]  /*115a0*/  LOP3.LUT R72, R72, R73, RZ, 0x3c, !PT ;  /* 0x0000004948487212 */ /* 0x000fe200078e3cff */
[----:B------:R-:W-:Y:S01]  /*115b0*/  IMAD.X R73, RZ, RZ, R81, P2 ;  /* 0x000000ffff497224 */ /* 0x000fe200010e0651 */
[----:B------:R-:W-:Y:S02]  /*115c0*/  LOP3.LUT R40, R40, R41, RZ, 0x3c, !PT ;  /* 0x0000002928287212 */ /* 0x000fe400078e3cff */
[----:B------:R-:W-:Y:S02]  /*115d0*/  LOP3.LUT R28, R57, R28, RZ, 0x3c, !PT ;  /* 0x0000001c391c7212 */ /* 0x000fe400078e3cff */
[----:B------:R-:W-:Y:S02]  /*115e0*/  LOP3.LUT R32, R45, R32, RZ, 0x3c, !PT ;  /* 0x000000202d207212 */ /* 0x000fe400078e3cff */
[----:B------:R-:W-:-:S02]  /*115f0*/  LOP3.LUT R36, R49, R36, RZ, 0x3c, !PT ;  /* 0x0000002431247212 */ /* 0x000fc400078e3cff */
[----:B------:R-:W-:Y:S02]  /*11600*/  MOV R41, R4 ;  /* 0x0000000400297202 */ /* 0x000fe40000000f00 */
[C---:B------:R-:W-:Y:S02]  /*11610*/  IADD3 R61, P5, R80.reuse, 0x4000, RZ ;  /* 0x00004000503d7810 */ /* 0x040fe40007fbe0ff */
[C---:B------:R-:W-:Y:S02]  /*11620*/  IADD3 R57, P6, R80.reuse, 0x5000, RZ ;  /* 0x0000500050397810 */ /* 0x040fe40007fde0ff */
[C---:B------:R-:W-:Y:S02]  /*11630*/  IADD3 R53, P0, R80.reuse, 0x6000, RZ ;  /* 0x0000600050357810 */ /* 0x040fe40007f1e0ff */
[C---:B------:R-:W-:Y:S02]  /*11640*/  IADD3 R49, P1, R80.reuse, 0x7000, RZ ;  /* 0x0000700050317810 */ /* 0x040fe40007f3e0ff */
[----:B------:R-:W-:-:S02]  /*11650*/  IADD3 R45, P2, R80, 0x8000, RZ ;  /* 0x00008000502d7810 */ /* 0x000fc40007f5e0ff */
[----:B------:R-:W-:Y:S02]  /*11660*/  LOP3.LUT R20, R20, R7, RZ, 0x3c, !PT ;  /* 0x0000000714147212 */ /* 0x000fe400078e3cff */
[----:B------:R-:W-:Y:S02]  /*11670*/  F2FP.BF16.F32.PACK_AB R4, R21, R207 ;  /* 0x000000cf1504723e */ /* 0x000fe400000010ff */
[----:B------:R-:W-:Y:S01]  /*11680*/  F2FP.BF16.F32.PACK_AB R5, R27, R26 ;  /* 0x0000001a1b05723e */ /* 0x000fe200000010ff */
[----:B------:R-:W1:Y:S01]  /*11690*/  SHFL.IDX PT, R21, R220, RZ, 0x1f ;  /* 0x00001fffdc157589 */ /* 0x000e6200000e0000 */
[----:B------:R-:W-:Y:S02]  /*116a0*/  F2FP.BF16.F32.PACK_AB R7, R31, R30 ;  /* 0x0000001e1f07723e */ /* 0x000fe400000010ff */
[----:B------:R-:W-:Y:S02]  /*116b0*/  LOP3.LUT R60, R61, 0x380, RZ, 0xc0, !PT ;  /* 0x000003803d3c7812 */ /* 0x000fe400078ec0ff */
[----:B------:R-:W-:Y:S01]  /*116c0*/  LOP3.LUT R56, R57, 0x380, RZ, 0xc0, !PT ;  /* 0x0000038039387812 */ /* 0x000fe200078ec0ff */
[----:B------:R2:W-:Y:S01]  /*116d0*/  STSM.16.M88.4 [R41], R4 ;  /* 0x0000000429007844 */ /* 0x0005e20000000200 */
[----:B------:R-:W-:-:S02]  /*116e0*/  LOP3.LUT R52, R53, 0x380, RZ, 0xc0, !PT ;  /* 0x0000038035347812 */ /* 0x000fc400078ec0ff */
[----:B------:R-:W-:Y:S02]  /*116f0*/  LOP3.LUT R48, R49, 0x380, RZ, 0xc0, !PT ;  /* 0x0000038031307812 */ /* 0x000fe400078ec0ff */
[----:B------:R-:W-:Y:S02]  /*11700*/  LOP3.LUT R44, R45, 0x380, RZ, 0xc0, !PT ;  /* 0x000003802d2c7812 */ /* 0x000fe400078ec0ff */
[----:B------:R-:W-:Y:S02]  /*11710*/  SHF.R.U64 R60, R60, 0x3, RZ ;  /* 0x000000033c3c7819 */ /* 0x000fe400000012ff */
[----:B------:R-:W-:Y:S02]  /*11720*/  SHF.R.U64 R56, R56, 0x3, RZ ;  /* 0x0000000338387819 */ /* 0x000fe400000012ff */
[----:B------:R-:W-:Y:S02]  /*11730*/  SHF.R.U64 R52, R52, 0x3, RZ ;  /* 0x0000000334347819 */ /* 0x000fe400000012ff */
[----:B------:R-:W-:-:S02]  /*11740*/  SHF.R.U64 R48, R48, 0x3, RZ ;  /* 0x0000000330307819 */ /* 0x000fc400000012ff */
[----:B------:R-:W-:Y:S01]  /*11750*/  SHF.R.U64 R44, R44, 0x3, RZ ;  /* 0x000000032c2c7819 */ /* 0x000fe200000012ff */
[--C-:B--2---:R-:W-:Y:S01]  /*11760*/  IMAD.X R41, RZ, RZ, R81.reuse, P3 ;  /* 0x000000ffff297224 */ /* 0x104fe200018e0651 */
[----:B------:R-:W-:Y:S02]  /*11770*/  LOP3.LUT R5, R80, 0x380, RZ, 0xc0, !PT ;  /* 0x0000038050057812 */ /* 0x000fe400078ec0ff */
[----:B------:R-:W-:Y:S01]  /*11780*/  LOP3.LUT R60, R60, R61, RZ, 0x3c, !PT ;  /* 0x0000003d3c3c7212 */ /* 0x000fe200078e3cff */
        /* <DEDUP_REMOVED lines=10> */
[----:B------:R-:W-:-:S02]  /*11830*/  IADD3 R77, P5, R80, 0xb000, RZ ;  /* 0x0000b000504d7810 */ /* 0x000fc40007fbe0ff */
[C---:B------:R-:W-:Y:S02]  /*11840*/  IADD3 R97, P6, R80.reuse, 0xc000, RZ ;  /* 0x0000c00050617810 */ /* 0x040fe40007fde0ff */
[C---:B------:R-:W-:Y:S02]  /*11850*/  IADD3 R93, P0, R80.reuse, 0xd000, RZ ;  /* 0x0000d000505d7810 */ /* 0x040fe40007f1e0ff */
[C---:B------:R-:W-:Y:S02]  /*11860*/  IADD3 R89, P1, R80.reuse, 0xe000, RZ ;  /* 0x0000e00050597810 */ /* 0x040fe40007f3e0ff */
[----:B------:R-:W-:Y:S02]  /*11870*/  IADD3 R85, P2, R80, 0xf000, RZ ;  /* 0x0000f00050557810 */ /* 0x000fe40007f5e0ff */
[----:B------:R-:W-:Y:S02]  /*11880*/  LOP3.LUT R80, R5, R80, RZ, 0x3c, !PT ;  /* 0x0000005005507212 */ /* 0x000fe400078e3cff */
[----:B------:R-:W-:-:S02]  /*11890*/  MOV R168, R130 ;  /* 0x0000008200a87202 */ /* 0x000fc40000000f00 */
[----:B------:R-:W-:Y:S02]  /*118a0*/  MOV R223, R8 ;  /* 0x0000000800df7202 */ /* 0x000fe40000000f00 */
[----:B------:R-:W-:Y:S02]  /*118b0*/  MOV R224, R10 ;  /* 0x0000000a00e07202 */ /* 0x000fe40000000f00 */
[----:B------:R-:W-:Y:S02]  /*118c0*/  F2FP.BF16.F32.PACK_AB R4, R214, R216 ;  /* 0x000000d8d604723e */ /* 0x000fe400000010ff */
[----:B------:R-:W-:Y:S02]  /*118d0*/  F2FP.BF16.F32.PACK_AB R5, R35, R34 ;  /* 0x000000222305723e */ /* 0x000fe400000010ff */
[----:B------:R-:W-:Y:S02]  /*118e0*/  F2FP.BF16.F32.PACK_AB R6, R212, R215 ;  /* 0x000000d7d406723e */ /* 0x000fe400000010ff */
[----:B------:R-:W-:-:S02]  /*118f0*/  F2FP.BF16.F32.PACK_AB R7, R39, R38 ;  /* 0x000000262707723e */ /* 0x000fc400000010ff */
[----:B------:R-:W-:Y:S02]  /*11900*/  MOV R204, R134 ;  /* 0x0000008600cc7202 */ /* 0x000fe40000000f00 */
[----:B------:R-:W-:Y:S01]  /*11910*/  MOV R207, R138 ;  /* 0x0000008a00cf7202 */ /* 0x000fe20000000f00 */
[----:B------:R2:W-:Y:S01]  /*11920*/  STSM.16.M88.4 [R168], R4 ;  /* 0x00000004a8007844 */ /* 0x0005e20000000200 */
[----:B------:R-:W-:Y:S02]  /*11930*/  MOV R130, R12 ;  /* 0x0000000c00827202 */ /* 0x000fe40000000f00 */
[----:B------:R-:W-:Y:S02]  /*11940*/  MOV R131, R14 ;  /* 0x0000000e00837202 */ /* 0x000fe40000000f00 */
[----:B------:R-:W-:Y:S02]  /*11950*/  F2FP.BF16.F32.PACK_AB R8, R210, R213 ;  /* 0x000000d5d208723e */ /* 0x000fe400000010ff */
[----:B------:R-:W-:-:S02]  /*11960*/  F2FP.BF16.F32.PACK_AB R9, R43, R42 ;  /* 0x0000002a2b09723e */ /* 0x000fc400000010ff */
[----:B------:R-:W-:Y:S02]  /*11970*/  F2FP.BF16.F32.PACK_AB R10, R208, R211 ;  /* 0x000000d3d00a723e */ /* 0x000fe400000010ff */
[----:B------:R-:W-:Y:S02]  /*11980*/  F2FP.BF16.F32.PACK_AB R11, R47, R46 ;  /* 0x0000002e2f0b723e */ /* 0x000fe400000010ff */
[----:B------:R-:W-:Y:S02]  /*11990*/  MOV R138, R24 ;  /* 0x00000018008a7202 */ /* 0x000fe40000000f00 */
[----:B------:R-:W-:Y:S01]  /*119a0*/  F2FP.BF16.F32.PACK_AB R12, R205, R209 ;  /* 0x000000d1cd0c723e */ /* 0x000fe200000010ff */
[----:B------:R3:W-:Y:S01]  /*119b0*/  STSM.16.M88.4 [R204], R8 ;  /* 0x00000008cc007844 */ /* 0x0007e20000000200 */
        /* <DEDUP_REMOVED lines=10> */
[----:B------:R-:W-:Y:S01]  /*11a60*/  F2FP.BF16.F32.PACK_AB R28, R183, R199 ;  /* 0x000000c7b71c723e */ /* 0x000fe200000010ff */
[----:B------:R-:W-:Y:S01]  /*11a70*/  STSM.16.M88.4 [R223], R24 ;  /* 0x00000018df007844 */ /* 0x000fe20000000200 */
[----:B------:R-:W-:Y:S02]  /*11a80*/  F2FP.BF16.F32.PACK_AB R29, R67, R66 ;  /* 0x00000042431d723e */ /* 0x000fe400000010ff */
[----:B------:R-:W-:Y:S02]  /*11a90*/  F2FP.BF16.F32.PACK_AB R30, R181, R197 ;  /* 0x000000c5b51e723e */ /* 0x000fe400000010ff */
[----:B------:R-:W-:Y:S02]  /*11aa0*/  F2FP.BF16.F32.PACK_AB R31, R71, R70 ;  /* 0x00000046471f723e */ /* 0x000fe400000010ff */
[----:B------:R-:W-:-:S02]  /*11ab0*/  MOV R134, R36 ;  /* 0x0000002400867202 */ /* 0x000fc40000000f00 */
[----:B------:R-:W-:Y:S01]  /*11ac0*/  F2FP.BF16.F32.PACK_AB R32, R179, R182 ;  /* 0x000000b6b320723e */ /* 0x000fe200000010ff */
[----:B------:R-:W-:Y:S01]  /*11ad0*/  STSM.16.M88.4 [R224], R28 ;  /* 0x0000001ce0007844 */ /* 0x000fe20000000200 */
        /* <DEDUP_REMOVED lines=8> */
[----:B--2---:R-:W-:Y:S02]  /*11b60*/  F2FP.BF16.F32.PACK_AB R4, R171, R174 ;  /* 0x000000aeab04723e */ /* 0x004fe400000010ff */
[----:B------:R-:W-:Y:S01]  /*11b70*/  F2FP.BF16.F32.PACK_AB R5, R91, R90 ;  /* 0x0000005a5b05723e */ /* 0x000fe200000010ff */
[----:B------:R2:W-:Y:S01]  /*11b80*/  STSM.16.M88.4 [R131], R36 ;  /* 0x0000002483007844 */ /* 0x0005e20000000200 */
[----:B------:R-:W-:Y:S02]  /*11b90*/  F2FP.BF16.F32.PACK_AB R6, R169, R172 ;  /* 0x000000aca906723e */ /* 0x000fe400000010ff */
[----:B------:R-:W-:Y:S02]  /*11ba0*/  F2FP.BF16.F32.PACK_AB R7, R95, R94 ;  /* 0x0000005e5f07723e */ /* 0x000fe400000010ff */
[----:B---3--:R-:W-:-:S02]  /*11bb0*/  F2FP.BF16.F32.PACK_AB R8, R165, R170 ;  /* 0x000000aaa508723e */ /* 0x008fc400000010ff */
[----:B------:R-:W-:Y:S01]  /*11bc0*/  F2FP.BF16.F32.PACK_AB R9, R99, R98 ;  /* 0x000000626309723e */ /* 0x000fe200000010ff */
[----:B------:R3:W-:Y:S01]  /*11bd0*/  STSM.16.M88.4 [R138], R4 ;  /* 0x000000048a007844 */ /* 0x0007e20000000200 */
[----:B------:R-:W-:Y:S02]  /*11be0*/  F2FP.BF16.F32.PACK_AB R10, R101, R166 ;  /* 0x000000a6650a723e */ /* 0x000fe400000010ff */
[----:B------:R-:W-:Y:S02]  /*11bf0*/  F2FP.BF16.F32.PACK_AB R11, R103, R102 ;  /* 0x00000066670b723e */ /* 0x000fe400000010ff */
[----:B-1----:R-:W-:Y:S01]  /*11c00*/  ISETP.NE.AND P3, PT, R21, RZ, PT ;  /* 0x000000ff1500720c */ /* 0x002fe20003f65270 */
[----:B------:R-:W-:Y:S01]  /*11c10*/  IMAD.X R21, RZ, RZ, R81, P4 ;  /* 0x000000ffff157224 */ /* 0x000fe200020e0651 */
[----:B------:R-:W-:Y:S01]  /*11c20*/  MOV R135, R114 ;  /* 0x0000007200877202 */ /* 0x000fe20000000f00 */
[----:B------:R1:W-:Y:S01]  /*11c30*/  STSM.16.M88.4 [R139], R8 ;  /* 0x000000088b007844 */ /* 0x0003e20000000200 */
[----:B------:R-:W-:-:S02]  /*11c40*/  MOV R118, R118 ;  /* 0x0000007600767202 */ /* 0x000fc40000000f00 */
[----:B------:R-:W-:Y:S01]  /*11c50*/  MOV R119, R122 ;  /* 0x0000007a00777202 */ /* 0x000fe20000000f00 */
[----:B------:R0:W-:Y:S01]  /*11c60*/  STSM.16.M88.4 [R189], R104 ;  /* 0x00000068bd007844 */ /* 0x0001e20000000200 */
[----:B------:R-:W-:Y:S02]  /*11c70*/  F2FP.BF16.F32.PACK_AB R114, R117, R116 ;  /* 0x000000747572723e */ /* 0x000fe400000010ff */
[----:B------:R-:W-:Y:S02]  /*11c80*/  F2FP.BF16.F32.PACK_AB R115, R154, R153 ;  /* 0x000000999a73723e */ /* 0x000fe400000010ff */
[----:B------:R-:W-:Y:S02]  /*11c90*/  F2FP.BF16.F32.PACK_AB R122, R125, R124 ;  /* 0x0000007c7d7a723e */ /* 0x000fe400000010ff */
[----:B------:R-:W-:Y:S01]  /*11ca0*/  F2FP.BF16.F32.PACK_AB R123, R158, R157 ;  /* 0x0000009d9e7b723e */ /* 0x000fe200000010ff */
[----:B------:R0:W-:Y:S01]  /*11cb0*/  STSM.16.M88.4 [R134], R112 ;  /* 0x0000007086007844 */ /* 0x0001e20000000200 */
[----:B----4-:R-:W-:-:S02]  /*11cc0*/  F2FP.BF16.F32.PACK_AB R130, R133, R132 ;  /* 0x000000848582723e */ /* 0x010fc400000010ff */
[----:B--2---:R-:W-:Y:S01]  /*11cd0*/  F2FP.BF16.F32.PACK_AB R131, R162, R161 ;  /* 0x000000a1a283723e */ /* 0x004fe200000010ff */
[----:B------:R2:W-:Y:S01]  /*11ce0*/  STSM.16.M88.4 [R135], R120 ;  /* 0x0000007887007844 */ /* 0x0005e20000000200 */
[----:B---3--:R-:W-:Y:S02]  /*11cf0*/  F2FP.BF16.F32.PACK_AB R138, R141, R140 ;  /* 0x0000008c8d8a723e */ /* 0x008fe400000010ff */
[----:B-1----:R-:W-:Y:S01]  /*11d00*/  F2FP.BF16.F32.PACK_AB R139, R143, R142 ;  /* 0x0000008e8f8b723e */ /* 0x002fe200000010ff */
[----:B------:R2:W-:Y:S01]  /*11d10*/  STSM.16.M88.4 [R118], R128 ;  /* 0x0000008076007844 */ /* 0x0005e20000000200 */
[----:B------:R-:W-:Y:S02]  /*11d20*/  LOP3.LUT R76, R77, 0x380, RZ, 0xc0, !PT ;  /* 0x000003804d4c7812 */ /* 0x000fe400078ec0ff */
[----:B------:R-:W-:Y:S01]  /*11d30*/  LOP3.LUT R96, R97, 0x380, RZ, 0xc0, !PT ;  /* 0x0000038061607812 */ /* 0x000fe200078ec0ff */
[----:B------:R2:W-:Y:S01]  /*11d40*/  STSM.16.M88.4 [R119], R136 ;  /* 0x0000008877007844 */ /* 0x0005e20000000200 */
[----:B------:R-:W-:-:S02]  /*11d50*/  LOP3.LUT R92, R93, 0x380, RZ, 0xc0, !PT ;  /* 0x000003805d5c7812 */ /* 0x000fc400078ec0ff */
[----:B------:R-:W-:Y:S02]  /*11d60*/  LOP3.LUT R88, R89, 0x380, RZ, 0xc0, !PT ;  /* 0x0000038059587812 */ /* 0x000fe400078ec0ff */
[----:B------:R-:W-:Y:S02]  /*11d70*/  LOP3.LUT R84, R85, 0x380, RZ, 0xc0, !PT ;  /* 0x0000038055547812 */ /* 0x000fe400078ec0ff */
[----:B------:R-:W-:Y:S02]  /*11d80*/  MOV R126, R126 ;  /* 0x0000007e007e7202 */ /* 0x000fe40000000f00 */
[----:B------:R-:W-:Y:S02]  /*11d90*/  SHF.R.U64 R76, R76, 0x3, RZ ;  /* 0x000000034c4c7819 */ /* 0x000fe400000012ff */
[----:B------:R-:W-:Y:S01]  /*11da0*/  SHF.R.U64 R96, R96, 0x3, RZ ;  /* 0x0000000360607819 */ /* 0x000fe200000012ff */
[----:B------:R2:W-:Y:S01]  /*11db0*/  STSM.16.M88.4 [R126], R144 ;  /* 0x000000907e007844 */ /* 0x0005e20000000200 */
[----:B------:R-:W-:-:S02]  /*11dc0*/  SHF.R.U64 R92, R92, 0x3, RZ ;  /* 0x000000035c5c7819 */ /* 0x000fc400000012ff */
        /* <DEDUP_REMOVED lines=12> */
[----:B------:R-:W-:-:S02]  /*11e90*/  SHF.R.S32.HI R12, RZ, 0x1f, R191 ;  /* 0x0000001fff0c7819 */ /* 0x000fc400000114bf */
[----:B------:R-:W-:Y:S01]  /*11ea0*/  SHF.R.S32.HI R13, RZ, 0x1f, R190 ;  /* 0x0000001fff0d7819 */ /* 0x000fe200000114be */
[----:B------:R-:W-:Y:S06]  /*11eb0*/  BAR.SYNC.DEFER_BLOCKING 0x1, 0x100 ;  /* 0x0044000000007b1d */ /* 0x000fec0000010000 */
[----:B0-2---:R-:W-:Y:S05]  /*11ec0*/  @P3 BRA `(.L_x_5296) ;  /* 0x0000000000b43947 */ /* 0x005fea0003800000 */
[----:B------:R-:W0:Y:S01]  /*11ed0*/  LDC R10, c[0x0][0xce8] ;  /* 0x00033a00ff0a7b82 */ /* 0x000e220000000800 */
[----:B------:R-:W-:Y:S01]  /*11ee0*/  ULDC.64 UR4, c[0x0][0xc90] ;  /* 0x0003240000047ab9 */ /* 0x000fe20000000a00 */
[----:B------:R-:W-:Y:S02]  /*11ef0*/  IMAD.IADD R8, R188, 0x1, R18 ;  /* 0x00000001bc087824 */ /* 0x000fe400078e0212 */
[----:B------:R-:W-:Y:S02]  /*11f00*/  IMAD R6, R12, UR4, RZ ;  /* 0x000000040c067c24 */ /* 0x000fe4000f8e02ff */
[----:B------:R-:W-:-:S04]  /*11f10*/  IMAD.WIDE.U32 R4, R191, UR4, RZ ;  /* 0x00000004bf047c25 */ /* 0x000fc8000f8e00ff */
[----:B------:R-:W-:Y:S01]  /*11f20*/  IMAD R9, R191, UR5, R6 ;  /* 0x00000005bf097c24 */ /* 0x000fe2000f8e0206 */
[----:B------:R-:W-:Y:S01]  /*11f30*/  ULDC.64 UR4, c[0x0][0xc98] ;  /* 0x0003260000047ab9 */ /* 0x000fe20000000a00 */
[----:B------:R-:W-:Y:S02]  /*11f40*/  IMAD.IADD R15, R17, 0x1, R18 ;  /* 0x00000001110f7824 */ /* 0x000fe400078e0212 */
[----:B------:R-:W-:Y:S02]  /*11f50*/  IMAD.IADD R5, R5, 0x1, R9 ;  /* 0x0000000105057824 */ /* 0x000fe400078e0209 */
[----:B------:R-:W-:Y:S01]  /*11f60*/  IMAD.WIDE.U32 R4, R190, UR4, R4 ;  /* 0x00000004be047c25 */ /* 0x000fe2000f8e0004 */
[----:B0-----:R-:W-:-:S13]  /*11f70*/  ISETP.NE.AND P0, PT, R10, 0x1, PT ;  /* 0x000000010a00780c */ /* 0x001fda0003f05270 */
[----:B------:R-:W0:Y:S08]  /*11f80*/  @P0 LDC R7, c[0x0][0xcec] ;  /* 0x00033b00ff070b82 */ /* 0x000e300000000800 */
[----:B------:R-:W1:Y:S01]  /*11f90*/  @P0 LDC R11, c[0x0][0xcf0] ;  /* 0x00033c00ff0b0b82 */ /* 0x000e620000000800 */
[----:B0-----:R-:W-:-:S04]  /*11fa0*/  @P0 IMAD.HI.U32 R6, R8, R7, RZ ;  /* 0x0000000708060227 */ /* 0x001fc800078e00ff */
[----:B------:R-:W-:Y:S01]  /*11fb0*/  IMAD.MOV.U32 R7, RZ, RZ, R8 ;  /* 0x000000ffff077224 */ /* 0x000fe200078e0008 */
[----:B-1----:R-:W-:Y:S01]  /*11fc0*/  @P0 SHF.R.U32.HI R7, RZ, R11, R6 ;  /* 0x0000000bff070219 */ /* 0x002fe20000011606 */
[----:B------:R-:W-:-:S03]  /*11fd0*/  IMAD R11, R13, UR4, RZ ;  /* 0x000000040d0b7c24 */ /* 0x000fc6000f8e02ff */
[----:B------:R-:W-:Y:S01]  /*11fe0*/  IADD3 R4, P0, R7, R4, RZ ;  /* 0x0000000407047210 */ /* 0x000fe20007f1e0ff */
[----:B------:R-:W-:-:S04]  /*11ff0*/  IMAD.MOV R9, RZ, RZ, -R7 ;  /* 0x000000ffff097224 */ /* 0x000fc800078e0a07 */
[----:B------:R-:W-:Y:S02]  /*12000*/  IMAD R9, R10, R9, R8 ;  /* 0x000000090a097224 */ /* 0x000fe400078e0208 */
[----:B------:R-:W-:Y:S01]  /*12010*/  IMAD R8, R190, UR5, R11 ;  /* 0x00000005be087c24 */ /* 0x000fe2000f8e020b */
[----:B------:R-:W-:Y:S01]  /*12020*/  SHF.R.S32.HI R11, RZ, 0x1f, R7 ;  /* 0x0000001fff0b7819 */ /* 0x000fe20000011407 */
[----:B------:R-:W-:Y:S01]  /*12030*/  ULDC.64 UR4, c[0x0][0xc88] ;  /* 0x0003220000047ab9 */ /* 0x000fe20000000a00 */
[----:B------:R-:W-:Y:S02]  /*12040*/  SHF.R.S32.HI R6, RZ, 0x1f, R9 ;  /* 0x0000001fff067819 */ /* 0x000fe40000011409 */
[----:B------:R-:W-:-:S03]  /*12050*/  IADD3.X R5, R11, R5, R8, P0, !PT ;  /* 0x000000050b057210 */ /* 0x000fc600007fe408 */
[----:B------:R-:W-:Y:S02]  /*12060*/  IMAD R6, R6, UR4, RZ ;  /* 0x0000000406067c24 */ /* 0x000fe4000f8e02ff */
[----:B------:R-:W-:-:S04]  /*12070*/  IMAD.WIDE.U32 R4, R9, UR4, R4 ;  /* 0x0000000409047c25 */ /* 0x000fc8000f8e0004 */
[----:B------:R-:W-:Y:S01]  /*12080*/  IMAD R9, R9, UR5, R6 ;  /* 0x0000000509097c24 */ /* 0x000fe2000f8e0206 */
[----:B------:R-:W-:Y:S02]  /*12090*/  ULDC.64 UR4, c[0x0][0xc50] ;  /* 0x0003140000047ab9 */ /* 0x000fe40000000a00 */
[C---:B------:R-:W-:Y:S01]  /*120a0*/  LEA R11, P0, R4.reuse, UR4, 0x2 ;  /* 0x00000004040b7c11 */ /* 0x040fe2000f8010ff */
[----:B------:R-:W-:Y:S01]  /*120b0*/  IMAD.IADD R5, R5, 0x1, R9 ;  /* 0x0000000105057824 */ /* 0x000fe200078e0209 */
[----:B------:R-:W-:Y:S01]  /*120c0*/  ULDC UR4, c[0x0][0xb88] ;  /* 0x0002e20000047ab9 */ /* 0x000fe20000000800 */
[----:B------:R-:W-:Y:S02]  /*120d0*/  IMAD.MOV R9, RZ, RZ, -R19 ;  /* 0x000000ffff097224 */ /* 0x000fe400078e0a13 */
[----:B------:R-:W-:Y:S01]  /*120e0*/  SHFL.IDX PT, R6, R11, 0x1, 0x1c1f ;  /* 0x003c1f000b067f89 */ /* 0x000fe200000e0000 */
[----:B------:R-:W-:Y:S01]  /*120f0*/  LEA.HI.X R14, R4, UR5, R5, 0x2, P0 ;  /* 0x00000005040e7c11 */ /* 0x000fe200080f1405 */
[----:B------:R-:W-:Y:S01]  /*12100*/  IMAD R8, R10, UR4, RZ ;  /* 0x000000040a087c24 */ /* 0x000fe2000f8e02ff */
[----:B------:R-:W-:Y:S01]  /*12110*/  ISETP.NE.AND P0, PT, R16, R9, PT ;  /* 0x000000091000720c */ /* 0x000fe20003f05270 */
[----:B------:R-:W-:Y:S01]  /*12120*/  SHFL.IDX PT, R4, R11, RZ, 0x1c1f ;  /* 0x001c1fff0b047589 */ /* 0x000fe200000e0000 */
[----:B------:R-:W-:-:S02]  /*12130*/  VIADD R9, R15, 0x8 ;  /* 0x000000080f097836 */ /* 0x000fc40000000000 */
[-C--:B------:R-:W-:Y:S01]  /*12140*/  ISETP.GE.OR P1, PT, R15, R8.reuse, P0 ;  /* 0x000000080f00720c */ /* 0x080fe20000726670 */
[----:B------:R-:W0:Y:S02]  /*12150*/  SHFL.IDX PT, R5, R14, RZ, 0x1c1f ;  /* 0x001c1fff0e057589 */ /* 0x000e2400000e0000 */
[----:B------:R-:W-:Y:S02]  /*12160*/  ISETP.GE.OR P0, PT, R9, R8, P0 ;  /* 0x000000080900720c */ /* 0x000fe40000706670 */
[----:B------:R-:W1:Y:S08]  /*12170*/  SHFL.IDX PT, R7, R14, 0x1, 0x1c1f ;  /* 0x003c1f000e077f89 */ /* 0x000e7000000e0000 */
[----:B0-----:R0:W-:Y:S04]  /*12180*/  @!P1 ST.E desc[UR44][R4.64], R3 ;  /* 0x0000000304009985 */ /* 0x0011e8000c10192c */
[----:B-1----:R0:W-:Y:S02]  /*12190*/  @!P0 ST.E desc[UR44][R6.64], R0 ;  /* 0x0000000006008985 */ /* 0x0021e4000c10192c */
.L_x_5296:
[----:B------:R-:W1:Y:S01]  /*121a0*/  LDC R14, c[0x0][0xce8] ;  /* 0x00033a00ff0e7b82 */ /* 0x000e620000000800 */
[----:B------:R-:W-:Y:S01]  /*121b0*/  ULDC UR8, c[0x0][0xbc8] ;  /* 0x0002f20000087ab9 */ /* 0x000fe20000000800 */
[----:B0-----:R0:W5:Y:S01]  /*121c0*/  LD.E.128 R4, desc[UR44][R20.64] ;  /* 0x0000002c14047980 */ /* 0x001162000c101d00 */
[----:B------:R-:W-:Y:S01]  /*121d0*/  ISETP.GE.AND P0, PT, R196, UR8, PT ;  /* 0x00000008c4007c0c */ /* 0x000fe2000bf06270 */
[----:B------:R-:W-:Y:S01]  /*121e0*/  ULDC.64 UR4, c[0x0][0xbe8] ;  /* 0x0002fa0000047ab9 */ /* 0x000fe20000000a00 */
[----:B------:R-:W-:Y:S01]  /*121f0*/  ISETP.GE.AND P1, PT, R186, UR8, PT ;  /* 0x00000008ba007c0c */ /* 0x000fe2000bf26270 */
[----:B------:R-:W5:Y:S01]  /*12200*/  LD.E.128 R80, desc[UR44][R80.64] ;  /* 0x0000002c50507980 */ /* 0x000f62000c101d00 */
[----:B------:R-:W-:-:S03]  /*12210*/  SEL R3, RZ, 0xffffffff, P0 ;  /* 0xffffffffff037807 */ /* 0x000fc60000000000 */
[----:B------:R-:W5:Y:S01]  /*12220*/  LD.E.128 R72, desc[UR44][R72.64] ;  /* 0x0000002c48487980 */ /* 0x000f62000c101d00 */
[----:B------:R-:W-:Y:S01]  /*12230*/  SEL R0, RZ, 0x1, P1 ;  /* 0x00000001ff007807 */ /* 0x000fe20000800000 */
[----:B------:R-:W-:Y:S01]  /*12240*/  IMAD.SHL.U32 R3, R3, 0x2, RZ ;  /* 0x0000000203037824 */ /* 0x000fe200078e00ff */
[----:B------:R-:W-:Y:S01]  /*12250*/  ULDC.64 UR6, c[0x0][0xb80] ;  /* 0x0002e00000067ab9 */ /* 0x000fe20000000a00 */
[----:B------:R-:W5:Y:S04]  /*12260*/  LD.E.128 R68, desc[UR44][R68.64] ;  /* 0x0000002c44447980 */ /* 0x000f68000c101d00 */
[----:B------:R-:W5:Y:S04]  /*12270*/  LD.E.128 R64, desc[UR44][R64.64] ;  /* 0x0000002c40407980 */ /* 0x000f68000c101d00 */
[----:B------:R-:W5:Y:S01]  /*12280*/  LD.E.128 R60, desc[UR44][R60.64] ;  /* 0x0000002c3c3c7980 */ /* 0x000f62000c101d00 */
[----:B-1----:R-:W-:-:S02]  /*12290*/  ISETP.NE.AND P2, PT, R14, 0x1, PT ;  /* 0x000000010e00780c */ /* 0x002fc40003f45270 */
[----:B------:R-:W-:Y:S01]  /*122a0*/  ISETP.GE.AND P1, PT, R195, UR8, PT ;  /* 0x00000008c3007c0c */ /* 0x000fe2000bf26270 */
[----:B------:R-:W5:Y:S01]  /*122b0*/  LD.E.128 R56, desc[UR44][R56.64] ;  /* 0x0000002c38387980 */ /* 0x000f62000c101d00 */
[----:B------:R-:W-:Y:S02]  /*122c0*/  LOP3.LUT R0, R3, 0x2, R0, 0xe2, !PT ;  /* 0x0000000203007812 */ /* 0x000fe400078ee200 */
[----:B------:R-:W-:Y:S01]  /*122d0*/  SEL R3, RZ, 0xffffffff, P1 ;  /* 0xffffffffff037807 */ /* 0x000fe20000800000 */
[----:B------:R-:W5:Y:S04]  /*122e0*/  LD.E.128 R52, desc[UR44][R52.64] ;  /* 0x0000002c34347980 */ /* 0x000f68000c101d00 */
[----:B------:R-:W5:Y:S02]  /*122f0*/  LD.E.128 R48, desc[UR44][R48.64] ;  /* 0x0000002c30307980 */ /* 0x000f64000c101d00 */
[----:B------:R-:W1:Y:S01]  /*12300*/  @P2 LDC R15, c[0x0][0xcec] ;  /* 0x00033b00ff0f2b82 */ /* 0x000e620000000800 */
[----:B------:R-:W-:Y:S01]  /*12310*/  ISETP.GE.AND P0, PT, R194, UR8, PT ;  /* 0x00000008c2007c0c */ /* 0x000fe2000bf06270 */
[----:B------:R-:W-:Y:S01]  /*12320*/  IMAD.SHL.U32 R25, R3, 0x4, RZ ;  /* 0x0000000403197824 */ /* 0x000fe200078e00ff */
[----:B------:R-:W5:Y:S04]  /*12330*/  LD.E.128 R44, desc[UR44][R44.64] ;  /* 0x0000002c2c2c7980 */ /* 0x000f68000c101d00 */
[----:B------:R-:W5:Y:S01]  /*12340*/  LD.E.128 R40, desc[UR44][R40.64] ;  /* 0x0000002c28287980 */ /* 0x000f62000c101d00 */
[----:B0-----:R-:W0:Y:S01]  /*12350*/  @P2 LDC R21, c[0x0][0xcf0] ;  /* 0x00033c00ff152b82 */ /* 0x001e220000000800 */
[----:B------:R-:W-:Y:S01]  /*12360*/  SEL R3, RZ, 0xffffffff, P0 ;  /* 0xffffffffff037807 */ /* 0x000fe20000000000 */
[----:B------:R-:W-:Y:S01]  /*12370*/  IMAD R8, R12, UR4, RZ ;  /* 0x000000040c087c24 */ /* 0x000fe2000f8e02ff */
[----:B------:R-:W-:Y:S01]  /*12380*/  LOP3.LUT R0, R25, 0x4, R0, 0xe2, !PT ;  /* 0x0000000419007812 */ /* 0x000fe200078ee200 */
[----:B------:R-:W5:Y:S02]  /*12390*/  LD.E.128 R76, desc[UR44][R76.64] ;  /* 0x0000002c4c4c7980 */ /* 0x000f64000c101d00 */
[----:B------:R-:W-:-:S02]  /*123a0*/  IMAD.SHL.U32 R25, R3, 0x8, RZ ;  /* 0x0000000803197824 */ /* 0x000fc400078e00ff */
[----:B------:R-:W-:Y:S01]  /*123b0*/  IMAD R3, R217, 0x20, R218 ;  /* 0x00000020d9037824 */ /* 0x000fe200078e02da */
[----:B------:R-:W5:Y:S01]  /*123c0*/  LD.E.128 R96, desc[UR44][R96.64] ;  /* 0x0000002c60607980 */ /* 0x000f62000c101d00 */
[----:B------:R-:W-:Y:S01]  /*123d0*/  IMAD R11, R191, UR5, R8 ;  /* 0x00000005bf0b7c24 */ /* 0x000fe2000f8e0208 */
[----:B------:R-:W-:Y:S01]  /*123e0*/  ISETP.GE.AND P0, PT, R193, UR8, PT ;  /* 0x00000008c1007c0c */ /* 0x000fe2000bf06270 */
[----:B------:R-:W-:Y:S01]  /*123f0*/  IMAD.WIDE.U32 R8, R191, UR4, RZ ;  /* 0x00000004bf087c25 */ /* 0x000fe2000f8e00ff */
[----:B------:R-:W-:Y:S01]  /*12400*/  LOP3.LUT R10, R25, 0x8, R0, 0xe2, !PT ;  /* 0x00000008190a7812 */ /* 0x000fe200078ee200 */
[----:B------:R-:W-:Y:S01]  /*12410*/  ULDC.64 UR4, c[0x0][0xbf0] ;  /* 0x0002fc0000047ab9 */ /* 0x000fe20000000a00 */
[----:B------:R-:W5:Y:S01]  /*12420*/  LD.E.128 R92, desc[UR44][R92.64] ;  /* 0x0000002c5c5c7980 */ /* 0x000f62000c101d00 */
[----:B------:R-:W-:Y:S02]  /*12430*/  IMAD.IADD R12, R18, 0x1, R3 ;  /* 0x00000001120c7824 */ /* 0x000fe400078e0203 */
[----:B------:R-:W-:Y:S01]  /*12440*/  IMAD.IADD R9, R9, 0x1, R11 ;  /* 0x0000000109097824 */ /* 0x000fe200078e020b */
[----:B------:R-:W-:Y:S01]  /*12450*/  SEL R11, RZ, 0xffffffff, P0 ;  /* 0xffffffffff0b7807 */ /* 0x000fe20000000000 */
[----:B-1----:R-:W-:Y:S01]  /*12460*/  @P2 IMAD.HI.U32 R0, R12, R15, RZ ;  /* 0x0000000f0c002227 */ /* 0x002fe200078e00ff */
[----:B------:R-:W5:Y:S03]  /*12470*/  LD.E.128 R88, desc[UR44][R88.64] ;  /* 0x0000002c58587980 */ /* 0x000f66000c101d00 */
[----:B------:R-:W-:Y:S01]  /*12480*/  IMAD.MOV.U32 R3, RZ, RZ, R12 ;  /* 0x000000ffff037224 */ /* 0x000fe200078e000c */
[----:B0-----:R-:W-:Y:S01]  /*12490*/  @P2 SHF.R.U32.HI R3, RZ, R21, R0 ;  /* 0x00000015ff032219 */ /* 0x001fe20000011600 */
[----:B------:R-:W-:Y:S01]  /*124a0*/  IMAD.SHL.U32 R11, R11, 0x10, RZ ;  /* 0x000000100b0b7824 */ /* 0x000fe200078e00ff */
[----:B------:R-:W5:Y:S01]  /*124b0*/  LD.E.128 R84, desc[UR44][R84.64] ;  /* 0x0000002c54547980 */ /* 0x000f62000c101d00 */
[----:B------:R-:W-:Y:S01]  /*124c0*/  IMAD R13, R13, UR4, RZ ;  /* 0x000000040d0d7c24 */ /* 0x000fe2000f8e02ff */
[----:B------:R-:W-:-:S02]  /*124d0*/  ISETP.GE.AND P0, PT, R192, UR8, PT ;  /* 0x00000008c0007c0c */ /* 0x000fc4000bf06270 */
[----:B------:R-:W-:Y:S01]  /*124e0*/  LOP3.LUT R10, R11, 0x10, R10, 0xe2, !PT ;  /* 0x000000100b0a7812 */ /* 0x000fe200078ee20a */
[C---:B------:R-:W-:Y:S01]  /*124f0*/  IMAD R13, R190.reuse, UR5, R13 ;  /* 0x00000005be0d7c24 */ /* 0x040fe2000f8e020d */
[----:B------:R-:W-:Y:S01]  /*12500*/  @!PT LDS RZ, [RZ] ;  /* 0x00000000fffff984 */ /* 0x000fe20000000800 */
[----:B------:R-:W-:Y:S01]  /*12510*/  @!PT LDS RZ, [RZ] ;  /* 0x00000000fffff984 */ /* 0x000fe20000000800 */
[----:B------:R-:W-:Y:S01]  /*12520*/  @!PT LDS RZ, [RZ] ;  /* 0x00000000fffff984 */ /* 0x000fe20000000800 */
[----:B------:R-:W-:Y:S01]  /*12530*/  @!PT LDS RZ, [RZ] ;  /* 0x00000000fffff984 */ /* 0x000fe20000000800 */
[----:B------:R0:W-:Y:S06]  /*12540*/  MEMBAR.ALL.CTA ;  /* 0x0000000000007992 */ /* 0x0001ec0000008000 */
[----:B0-----:R-:W0:Y:S01]  /*12550*/  FENCE.VIEW.ASYNC.S ;  /* 0x00000000000073c6 */ /* 0x001e220000000000 */
[----:B------:R-:W-:Y:S01]  /*12560*/  IMAD.WIDE.U32 R190, R190, UR4, R8 ;  /* 0x00000004bebe7c25 */ /* 0x000fe2000f8e0008 */
[----:B------:R-:W-:Y:S01]  /*12570*/  SHF.R.S32.HI R8, RZ, 0x1f, R3 ;  /* 0x0000001fff087819 */ /* 0x000fe20000011403 */
[----:B------:R-:W-:-:S02]  /*12580*/  ULDC.64 UR4, c[0x0][0xbe0] ;  /* 0x0002f80000047ab9 */ /* 0x000fc40000000a00 */
[----:B------:R-:W-:Y:S01]  /*12590*/  IMAD.MOV R11, RZ, RZ, -R3 ;  /* 0x000000ffff0b7224 */ /* 0x000fe200078e0a03 */
[----:B------:R-:W-:Y:S01]  /*125a0*/  SEL R0, RZ, 0xffffffff, P0 ;  /* 0xffffffffff007807 */ /* 0x000fe20000000000 */
[----:B------:R-:W-:Y:S02]  /*125b0*/  IMAD R8, R8, UR4, RZ ;  /* 0x0000000408087c24 */ /* 0x000fe4000f8e02ff */
[----:B------:R-:W-:Y:S02]  /*125c0*/  IMAD R11, R14, R11, R12 ;  /* 0x0000000b0e0b7224 */ /* 0x000fe400078e020c */
[----:B------:R-:W-:Y:S02]  /*125d0*/  IMAD.IADD R191, R191, 0x1, R13 ;  /* 0x00000001bfbf7824 */ /* 0x000fe400078e020d */
[----:B------:R-:W-:Y:S01]  /*125e0*/  IMAD.SHL.U32 R15, R0, 0x20, RZ ;  /* 0x00000020000f7824 */ /* 0x000fe200078e00ff */
[----:B------:R-:W-:Y:S01]  /*125f0*/  SHF.R.S32.HI R0, RZ, 0x1f, R11 ;  /* 0x0000001fff007819 */ /* 0x000fe2000001140b */
[----:B------:R-:W-:-:S02]  /*12600*/  IMAD R13, R3, UR5, R8 ;  /* 0x00000005030d7c24 */ /* 0x000fc4000f8e0208 */
[----:B------:R-:W-:Y:S01]  /*12610*/  IMAD.WIDE.U32 R8, R3, UR4, R190 ;  /* 0x0000000403087c25 */ /* 0x000fe2000f8e00be */
[----:B------:R-:W-:Y:S01]  /*12620*/  ULDC.64 UR4, c[0x0][0xbd8] ;  /* 0x0002f60000047ab9 */ /* 0x000fe20000000a00 */
[----:B------:R-:W-:Y:S02]  /*12630*/  ISETP.GE.AND P0, PT, R222, UR8, PT ;  /* 0x00000008de007c0c */ /* 0x000fe4000bf06270 */
[----:B------:R-:W-:Y:S02]  /*12640*/  IMAD R0, R0, UR4, RZ ;  /* 0x0000000400007c24 */ /* 0x000fe4000f8e02ff */
[----:B------:R-:W-:Y:S02]  /*12650*/  IMAD.IADD R9, R9, 0x1, R13 ;  /* 0x0000000109097824 */ /* 0x000fe400078e020d */
[----:B------:R-:W-:Y:S01]  /*12660*/  IMAD R13, R11, UR5, R0 ;  /* 0x000000050b0d7c24 */ /* 0x000fe2000f8e0200 */
[----:B------:R-:W-:Y:S01]  /*12670*/  ULDC UR5, c[0x0][0xb88] ;  /* 0x0002e20000057ab9 */ /* 0x000fe20000000800 */
[----:B------:R-:W-:Y:S01]  /*12680*/  SEL R3, RZ, 0x40, P0 ;  /* 0x00000040ff037807 */ /* 0x000fe20000000000 */
[----:B------:R-:W-:Y:S01]  /*12690*/  IMAD.IADD R27, R218, 0x1, R18 ;  /* 0x00000001da1b7824 */ /* 0x000fe200078e0212 */
[----:B------:R-:W-:Y:S01]  /*126a0*/  ISETP.GE.AND P0, PT, R221, UR8, PT ;  /* 0x00000008dd007c0c */ /* 0x000fe2000bf06270 */
[----:B------:R-:W-:-:S02]  /*126b0*/  IMAD R28, R14, UR5, RZ ;  /* 0x000000050e1c7c24 */ /* 0x000fc4000f8e02ff */
[----:B------:R-:W-:Y:S01]  /*126c0*/  IMAD.WIDE.U32 R8, R11, UR4, R8 ;  /* 0x000000040b087c25 */ /* 0x000fe2000f8e0008 */
[----:B------:R-:W-:Y:S01]  /*126d0*/  UIADD3 UR4, UR37, 0x38820, URZ ;  /* 0x0003882025047890 */ /* 0x000fe2000fffe03f */
[----:B------:R-:W-:Y:S02]  /*126e0*/  SEL R0, RZ, 0x80, P0 ;  /* 0x00000080ff007807 */ /* 0x000fe40000000000 */
[----:B------:R-:W-:Y:S01]  /*126f0*/  ISETP.GE.AND P0, PT, R27, R28, PT ;  /* 0x0000001c1b00720c */ /* 0x000fe20003f06270 */
[----:B------:R-:W-:Y:S01]  /*12700*/  IMAD.IADD R9, R9, 0x1, R13 ;  /* 0x0000000109097824 */ /* 0x000fe200078e020d */
[----:B------:R-:W-:Y:S01]  /*12710*/  UPRMT UR4, URZ, 0x654, UR4 ;  /* 0x000006543f047896 */ /* 0x000fe20008000004 */
[C---:B------:R-:W-:Y:S02]  /*12720*/  LEA R18, P1, R8.reuse, UR6, 0x1 ;  /* 0x0000000608127c11 */ /* 0x040fe4000f8208ff */
[----:B------:R-:W-:Y:S02]  /*12730*/  LOP3.LUT R10, R15, 0x20, R10, 0xe2, !PT ;  /* 0x000000200f0a7812 */ /* 0x000fe400078ee20a */
[----:B------:R-:W-:Y:S01]  /*12740*/  LEA.HI.X R26, R8, UR7, R9, 0x1, P1 ;  /* 0x00000007081a7c11 */ /* 0x000fe200088f0c09 */
[----:B------:R-:W-:Y:S01]  /*12750*/  BSSY B1, `(.L_x_5297) ;  /* 0x0000026000017945 */ /* 0x000fe20003800000 */
[----:B------:R-:W-:-:S02]  /*12760*/  LOP3.LUT R3, R10, R3, RZ, 0xfc, !PT ;  /* 0x000000030a037212 */ /* 0x000fc400078efcff */
[----:B0-----:R-:W-:Y:S01]  /*12770*/  SYNCS.ARRIVE.TRANS64.RED.A1T0 RZ, [UR4], RZ ;  /* 0x000000ffffff79a7 */ /* 0x001fe20008100404 */
[----:B------:R0:W1:Y:S01]  /*12780*/  SHFL.IDX PT, R10, R18, RZ, 0x181f ;  /* 0x00181fff120a7589 */ /* 0x00006200000e0000 */
[----:B------:R-:W-:-:S03]  /*12790*/  LOP3.LUT R0, R3, R0, RZ, 0xfc, !PT ;  /* 0x0000000003007212 */ /* 0x000fc600078efcff */
[----:B------:R0:W2:Y:S01]  /*127a0*/  SHFL.IDX PT, R11, R26, RZ, 0x181f ;  /* 0x00181fff1a0b7589 */ /* 0x0000a200000e0000 */
        /* <DEDUP_REMOVED lines=32> */
.L_x_5298:
[----:B------:R-:W-:Y:S05]  /*129b0*/  BSYNC B1 ;  /* 0x0000000000017941 */ /* 0x000fea0003800000 */
.L_x_5297:
[----:B---3-5:R-:W-:Y:S01]  /*129c0*/  VIADD R4, R27, 0x20 ;  /* 0x000000201b047836 */ /* 0x028fe20000000000 */
[----:B------:R3:W4:Y:S04]  /*129d0*/  SHFL.IDX PT, R7, R26, 0x1, 0x181f ;  /* 0x00381f001a077f89 */ /* 0x00072800000e0000 */
[----:B------:R-:W-:Y:S01]  /*129e0*/  ISETP.GE.AND P0, PT, R4, R28, PT ;  /* 0x0000001c0400720c */ /* 0x000fe20003f06270 */
[----:B------:R3:W0:-:S12]  /*129f0*/  SHFL.IDX PT, R6, R18, 0x1, 0x181f ;  /* 0x00381f0012067f89 */ /* 0x00061800000e0000 */
[----:B---3--:R-:W-:Y:S05]  /*12a00*/  @P0 BRA `(.L_x_5299) ;  /* 0x0000000c00680947 */ /* 0x008fea0003800000 */
[----:B------:R-:W-:Y:S02]  /*12a10*/  ISETP.GE.AND P0, PT, R186, UR8, PT ;  /* 0x00000008ba007c0c */ /* 0x000fe4000bf06270 */
[----:B------:R-:W-:Y:S02]  /*12a20*/  ISETP.GE.AND P5, PT, R196, UR8, PT ;  /* 0x00000008c4007c0c */ /* 0x000fe4000bfa6270 */
[----:B------:R-:W-:Y:S02]  /*12a30*/  ISETP.GE.AND P3, PT, R195, UR8, PT ;  /* 0x00000008c3007c0c */ /* 0x000fe4000bf66270 */
[----:B------:R-:W-:Y:S02]  /*12a40*/  ISETP.GE.AND P2, PT, R194, UR8, PT ;  /* 0x00000008c2007c0c */ /* 0x000fe4000bf46270 */
[----:B------:R-:W-:-:S05]  /*12a50*/  ISETP.GE.AND P1, PT, R193, UR8, PT ;  /* 0x00000008c1007c0c */ /* 0x000fca000bf26270 */
[----:B0---4-:R-:W-:Y:S02]  /*12a60*/  @!P0 IMAD.WIDE R4, R186, 0x2, R6 ;  /* 0x00000002ba048825 */ /* 0x011fe400078e0206 */
        /* <DEDUP_REMOVED lines=11> */
[-C--:B------:R-:W-:Y:S02]  /*12b20*/  @!P0 LEA R14, P3, R192, R6.reuse, 0x1 ;  /* 0x00000006c00e8211 */ /* 0x080fe400078608ff */
[CC--:B0-----:R-:W-:Y:S01]  /*12b30*/  @!P1 LEA R4, P6, R193.reuse, R6.reuse, 0x1 ;  /* 0x00000006c1049211 */ /* 0x0c1fe200078c08ff */
        /* <DEDUP_REMOVED lines=14> */
.L_x_5295:
[----:B------:R-:W1:Y:S01]  /*12c20*/  LDC R14, c[0x0][0xce8] ;  /* 0x00033a00ff0e7b82 */ /* 0x000e620000000800 */
[----:B------:R-:W-:Y:S01]  /*12c30*/  ULDC UR6, c[0x0][0xbc8] ;  /* 0x0002f20000067ab9 */ /* 0x000fe20000000800 */
[----:B------:R-:W-:Y:S01]  /*12c40*/  ISETP.GE.AND P2, PT, R226, 0x40, PT ;  /* 0x00000040e200780c */ /* 0x000fe20003f46270 */
[----:B------:R-:W-:Y:S01]  /*12c50*/  BSSY B1, `(.L_x_5300) ;  /* 0x0000036000017945 */ /* 0x000fe20003800000 */
[----:B------:R-:W-:Y:S02]  /*12c60*/  ISETP.GE.AND P1, PT, R196, UR6, PT ;  /* 0x00000006c4007c0c */ /* 0x000fe4000bf26270 */
[----:B------:R-:W-:Y:S02]  /*12c70*/  ISETP.GE.AND P3, PT, R186, UR6, PT ;  /* 0x00000006ba007c0c */ /* 0x000fe4000bf66270 */
[----:B------:R-:W-:Y:S02]  /*12c80*/  SEL R3, RZ, 0xffffffff, P1 ;  /* 0xffffffffff037807 */ /* 0x000fe40000800000 */
[----:B------:R-:W-:-:S02]  /*12c90*/  SEL R0, RZ, 0x1, P3 ;  /* 0x00000001ff007807 */ /* 0x000fc40001800000 */
[----:B------:R-:W-:Y:S01]  /*12ca0*/  ISETP.GE.AND P1, PT, R195, UR6, PT ;  /* 0x00000006c3007c0c */ /* 0x000fe2000bf26270 */
[----:B------:R-:W-:Y:S01]  /*12cb0*/  IMAD.SHL.U32 R21, R3, 0x2, RZ ;  /* 0x0000000203157824 */ /* 0x000fe200078e00ff */
[----:B------:R-:W-:Y:S01]  /*12cc0*/  SHF.R.S32.HI R10, RZ, 0x1f, R191 ;  /* 0x0000001fff0a7819 */ /* 0x000fe200000114bf */
[----:B------:R-:W-:Y:S01]  /*12cd0*/  IMAD R3, R217, 0x20, R218 ;  /* 0x00000020d9037824 */ /* 0x000fe200078e02da */
[----:B------:R-:W-:Y:S02]  /*12ce0*/  SHF.R.S32.HI R11, RZ, 0x1f, R190 ;  /* 0x0000001fff0b7819 */ /* 0x000fe400000114be */
[----:B------:R-:W-:Y:S01]  /*12cf0*/  LOP3.LUT R21, R21, 0x2, R0, 0xe2, !PT ;  /* 0x0000000215157812 */ /* 0x000fe200078ee200 */
[----:B------:R-:W-:Y:S01]  /*12d00*/  IMAD.IADD R13, R18, 0x1, R3 ;  /* 0x00000001120d7824 */ /* 0x000fe200078e0203 */
[----:B-1----:R-:W-:-:S13]  /*12d10*/  ISETP.NE.AND P0, PT, R14, 0x1, PT ;  /* 0x000000010e00780c */ /* 0x002fda0003f05270 */
[----:B------:R-:W1:Y:S08]  /*12d20*/  @P0 LDC R20, c[0x0][0xcec] ;  /* 0x00033b00ff140b82 */ /* 0x000e700000000800 */
[----:B------:R-:W2:Y:S01]  /*12d30*/  @P0 LDC R15, c[0x0][0xcf0] ;  /* 0x00033c00ff0f0b82 */ /* 0x000ea20000000800 */
[----:B------:R-:W-:Y:S05]  /*12d40*/  @P2 BRA `(.L_x_5301) ;  /* 0x0000000000982947 */ /* 0x000fea0003800000 */
[----:B------:R-:W3:Y:S01]  /*12d50*/  S2R R3, SR_TID.X ;  /* 0x0000000000037919 */ /* 0x000ee20000002100 */
[----:B------:R-:W4:Y:S01]  /*12d60*/  LDC R12, c[0x0][0xce8] ;  /* 0x00033a00ff0c7b82 */ /* 0x000f220000000800 */
[----:B------:R-:W-:Y:S02]  /*12d70*/  ULDC UR4, c[0x0][0xb88] ;  /* 0x0002e20000047ab9 */ /* 0x000fe40000000800 */
[----:B----4-:R-:W-:Y:S01]  /*12d80*/  IMAD R5, R12, UR4, RZ ;  /* 0x000000040c057c24 */ /* 0x010fe2000f8e02ff */
[----:B---3--:R-:W-:-:S04]  /*12d90*/  IADD3 R8, R18, -0x80, R3 ;  /* 0xffffff8012087810 */ /* 0x008fc80007ffe003 */
[----:B------:R-:W-:-:S13]  /*12da0*/  ISETP.GE.AND P2, PT, R8, R5, PT ;  /* 0x000000050800720c */ /* 0x000fda0003f46270 */
[----:B------:R-:W-:Y:S05]  /*12db0*/  @P2 BRA `(.L_x_5301) ;  /* 0x00000000007c2947 */ /* 0x000fea0003800000 */
[----:B------:R-:W-:Y:S01]  /*12dc0*/  ISETP.NE.AND P2, PT, R12, 0x1, PT ;  /* 0x000000010c00780c */ /* 0x000fe20003f45270 */
[----:B------:R-:W-:Y:S01]  /*12dd0*/  ULDC.64 UR4, c[0x0][0xc90] ;  /* 0x0003240000047ab9 */ /* 0x000fe20000000a00 */
[----:B------:R-:W-:Y:S02]  /*12de0*/  IMAD.MOV.U32 R3, RZ, RZ, R8 ;  /* 0x000000ffff037224 */ /* 0x000fe400078e0008 */
[----:B------:R-:W-:-:S04]  /*12df0*/  IMAD R6, R10, UR4, RZ ;  /* 0x000000040a067c24 */ /* 0x000fc8000f8e02ff */
[----:B------:R-:W-:-:S05]  /*12e00*/  IMAD R7, R191, UR5, R6 ;  /* 0x00000005bf077c24 */ /* 0x000fca000f8e0206 */
[----:B------:R-:W3:Y:S08]  /*12e10*/  @P2 LDC R5, c[0x0][0xcec] ;  /* 0x00033b00ff052b82 */ /* 0x000ef00000000800 */
[----:B------:R-:W4:Y:S01]  /*12e20*/  @P2 LDC R9, c[0x0][0xcf0] ;  /* 0x00033c00ff092b82 */ /* 0x000f220000000800 */
[----:B---3--:R-:W-:-:S04]  /*12e30*/  @P2 IMAD.HI.U32 R0, R8, R5, RZ ;  /* 0x0000000508002227 */ /* 0x008fc800078e00ff */
[----:B------:R-:W-:Y:S01]  /*12e40*/  IMAD.WIDE.U32 R4, R191, UR4, RZ ;  /* 0x00000004bf047c25 */ /* 0x000fe2000f8e00ff */
[----:B------:R-:W-:Y:S01]  /*12e50*/  ULDC.64 UR4, c[0x0][0xc98] ;  /* 0x0003260000047ab9 */ /* 0x000fe20000000a00 */
[----:B----4-:R-:W-:Y:S02]  /*12e60*/  @P2 SHF.R.U32.HI R3, RZ, R9, R0 ;  /* 0x00000009ff032219 */ /* 0x010fe40000011600 */
[----:B------:R-:W-:Y:S02]  /*12e70*/  IMAD.IADD R5, R5, 0x1, R7 ;  /* 0x0000000105057824 */ /* 0x000fe400078e0207 */
[----:B------:R-:W-:Y:S02]  /*12e80*/  IMAD R9, R11, UR4, RZ ;  /* 0x000000040b097c24 */ /* 0x000fe4000f8e02ff */
[----:B------:R-:W-:Y:S02]  /*12e90*/  IMAD.MOV R7, RZ, RZ, -R3 ;  /* 0x000000ffff077224 */ /* 0x000fe400078e0a03 */
[----:B------:R-:W-:-:S04]  /*12ea0*/  IMAD.WIDE.U32 R4, R190, UR4, R4 ;  /* 0x00000004be047c25 */ /* 0x000fc8000f8e0004 */
[----:B------:R-:W-:Y:S01]  /*12eb0*/  IMAD R7, R12, R7, R8 ;  /* 0x000000070c077224 */ /* 0x000fe200078e0208 */
[----:B------:R-:W-:Y:S01]  /*12ec0*/  IADD3 R4, P2, R3, R4, RZ ;  /* 0x0000000403047210 */ /* 0x000fe20007f5e0ff */
        /* <DEDUP_REMOVED lines=14> */
.L_x_5301:
[----:B------:R-:W-:Y:S05]  /*12fb0*/  BSYNC B1 ;  /* 0x0000000000017941 */ /* 0x000fea0003800000 */
.L_x_5300:
[----:B------:R-:W-:Y:S01]  /*12fc0*/  ULDC.64 UR4, c[0x0][0xbe8] ;  /* 0x0002fa0000047ab9 */ /* 0x000fe20000000a00 */
[----:B-1----:R-:W-:Y:S01]  /*12fd0*/  @P0 IMAD.HI.U32 R0, R13, R20, RZ ;  /* 0x000000140d000227 */ /* 0x002fe200078e00ff */
[----:B---3--:R-:W-:Y:S01]  /*12fe0*/  SEL R6, RZ, 0xffffffff, P1 ;  /* 0xffffffffff067807 */ /* 0x008fe20000800000 */
[----:B------:R-:W-:Y:S01]  /*12ff0*/  BSSY B1, `(.L_x_5302) ;  /* 0x0000057000017945 */ /* 0x000fe20003800000 */
[----:B------:R-:W-:Y:S01]  /*13000*/  ISETP.GE.AND P2, PT, R194, UR6, PT ;  /* 0x00000006c2007c0c */ /* 0x000fe2000bf46270 */
[----:B------:R-:W-:Y:S01]  /*13010*/  IMAD R4, R10, UR4, RZ ;  /* 0x000000040a047c24 */ /* 0x000fe2000f8e02ff */
[----:B------:R-:W-:Y:S01]  /*13020*/  ISETP.GE.AND P1, PT, R193, UR6, PT ;  /* 0x00000006c1007c0c */ /* 0x000fe2000bf26270 */
[----:B------:R-:W-:Y:S01]  /*13030*/  IMAD.MOV.U32 R3, RZ, RZ, R13 ;  /* 0x000000ffff037224 */ /* 0x000fe200078e000d */
[----:B--2---:R-:W-:Y:S01]  /*13040*/  @P0 SHF.R.U32.HI R3, RZ, R15, R0 ;  /* 0x0000000fff030219 */ /* 0x004fe20000011600 */
[C---:B------:R-:W-:Y:S01]  /*13050*/  IMAD R7, R191.reuse, UR5, R4 ;  /* 0x00000005bf077c24 */ /* 0x040fe2000f8e0204 */
[----:B------:R-:W-:Y:S01]  /*13060*/  SEL R0, RZ, 0xffffffff, P2 ;  /* 0xffffffffff007807 */ /* 0x000fe20001000000 */
[----:B------:R-:W-:Y:S01]  /*13070*/  IMAD.SHL.U32 R6, R6, 0x4, RZ ;  /* 0x0000000406067824 */ /* 0x000fe200078e00ff */
[----:B------:R-:W-:Y:S01]  /*13080*/  ISETP.GE.AND P0, PT, R192, UR6, PT ;  /* 0x00000006c0007c0c */ /* 0x000fe2000bf06270 */
[----:B------:R-:W-:Y:S01]  /*13090*/  IMAD.WIDE.U32 R4, R191, UR4, RZ ;  /* 0x00000004bf047c25 */ /* 0x000fe2000f8e00ff */
[----:B------:R-:W-:Y:S01]  /*130a0*/  ULDC.64 UR4, c[0x0][0xbf0] ;  /* 0x0002fc0000047ab9 */ /* 0x000fe20000000a00 */
[----:B------:R-:W-:-:S02]  /*130b0*/  ISETP.GE.AND P2, PT, R221, UR6, PT ;  /* 0x00000006dd007c0c */ /* 0x000fc4000bf46270 */
[----:B------:R-:W-:Y:S01]  /*130c0*/  IMAD.IADD R5, R5, 0x1, R7 ;  /* 0x0000000105057824 */ /* 0x000fe200078e0207 */
[----:B------:R-:W-:Y:S01]  /*130d0*/  LOP3.LUT R21, R6, 0x4, R21, 0xe2, !PT ;  /* 0x0000000406157812 */ /* 0x000fe200078ee215 */
[----:B------:R-:W-:Y:S02]  /*130e0*/  IMAD R7, R11, UR4, RZ ;  /* 0x000000040b077c24 */ /* 0x000fe4000f8e02ff */
[----:B------:R-:W-:Y:S02]  /*130f0*/  IMAD.SHL.U32 R6, R0, 0x8, RZ ;  /* 0x0000000800067824 */ /* 0x000fe400078e00ff */
[----:B------:R-:W-:Y:S02]  /*13100*/  IMAD.MOV R0, RZ, RZ, -R3 ;  /* 0x000000ffff007224 */ /* 0x000fe400078e0a03 */
[----:B------:R-:W-:Y:S01]  /*13110*/  IMAD R9, R190, UR5, R7 ;  /* 0x00000005be097c24 */ /* 0x000fe2000f8e0207 */
[----:B------:R-:W-:Y:S01]  /*13120*/  LOP3.LUT R21, R6, 0x8, R21, 0xe2, !PT ;  /* 0x0000000806157812 */ /* 0x000fe200078ee215 */
[----:B------:R-:W-:Y:S01]  /*13130*/  IMAD R7, R14, R0, R13 ;  /* 0x000000000e077224 */ /* 0x000fe200078e020d */
[----:B------:R-:W-:Y:S01]  /*13140*/  SHF.R.S32.HI R0, RZ, 0x1f, R3 ;  /* 0x0000001fff007819 */ /* 0x000fe20000011403 */
[----:B------:R-:W-:Y:S01]  /*13150*/  IMAD.WIDE.U32 R190, R190, UR4, R4 ;  /* 0x00000004bebe7c25 */ /* 0x000fe2000f8e0004 */
[----:B------:R-:W-:Y:S01]  /*13160*/  ULDC.64 UR4, c[0x0][0xbe0] ;  /* 0x0002f80000047ab9 */ /* 0x000fe20000000a00 */
[----:B------:R-:W-:-:S02]  /*13170*/  SEL R4, RZ, 0xffffffff, P1 ;  /* 0xffffffffff047807 */ /* 0x000fc40000800000 */
[----:B------:R-:W-:Y:S01]  /*13180*/  IMAD.IADD R191, R191, 0x1, R9 ;  /* 0x00000001bfbf7824 */ /* 0x000fe200078e0209 */
[----:B------:R-:W-:Y:S01]  /*13190*/  SEL R6, RZ, 0xffffffff, P0 ;  /* 0xffffffffff067807 */ /* 0x000fe20000000000 */
[----:B------:R-:W-:Y:S01]  /*131a0*/  IMAD R0, R0, UR4, RZ ;  /* 0x0000000400007c24 */ /* 0x000fe2000f8e02ff */
[----:B------:R-:W-:Y:S01]  /*131b0*/  ISETP.GE.AND P0, PT, R222, UR6, PT ;  /* 0x00000006de007c0c */ /* 0x000fe2000bf06270 */
[----:B------:R-:W-:Y:S02]  /*131c0*/  IMAD.SHL.U32 R8, R4, 0x10, RZ ;  /* 0x0000001004087824 */ /* 0x000fe400078e00ff */
[C---:B------:R-:W-:Y:S01]  /*131d0*/  IMAD R9, R3.reuse, UR5, R0 ;  /* 0x0000000503097c24 */ /* 0x040fe2000f8e0200 */
[----:B------:R-:W-:Y:S01]  /*131e0*/  SHF.R.S32.HI R0, RZ, 0x1f, R7 ;  /* 0x0000001fff007819 */ /* 0x000fe20000011407 */
[----:B------:R-:W-:Y:S01]  /*131f0*/  IMAD.WIDE.U32 R4, R3, UR4, R190 ;  /* 0x0000000403047c25 */ /* 0x000fe2000f8e00be */
[----:B------:R-:W-:Y:S01]  /*13200*/  ULDC.64 UR4, c[0x0][0xbd8] ;  /* 0x0002f60000047ab9 */ /* 0x000fe20000000a00 */
[----:B------:R-:W-:-:S02]  /*13210*/  LOP3.LUT R21, R8, 0x10, R21, 0xe2, !PT ;  /* 0x0000001008157812 */ /* 0x000fc400078ee215 */
[----:B------:R-:W-:Y:S02]  /*13220*/  IMAD.IADD R5, R5, 0x1, R9 ;  /* 0x0000000105057824 */ /* 0x000fe400078e0209 */
[----:B------:R-:W-:Y:S02]  /*13230*/  IMAD R0, R0, UR4, RZ ;  /* 0x0000000400007c24 */ /* 0x000fe4000f8e02ff */
[----:B------:R-:W-:Y:S01]  /*13240*/  IMAD.WIDE.U32 R4, R7, UR4, R4 ;  /* 0x0000000407047c25 */ /* 0x000fe2000f8e0004 */
[----:B------:R-:W-:-:S03]  /*13250*/  ULDC UR4, c[0x0][0xb88] ;  /* 0x0002e20000047ab9 */ /* 0x000fc60000000800 */
[----:B------:R-:W-:Y:S02]  /*13260*/  IMAD.IADD R24, R218, 0x1, R18 ;  /* 0x00000001da187824 */ /* 0x000fe400078e0212 */
[----:B------:R-:W-:Y:S02]  /*13270*/  IMAD R25, R14, UR4, RZ ;  /* 0x000000040e197c24 */ /* 0x000fe4000f8e02ff */
        /* <DEDUP_REMOVED lines=8> */
[----:B------:R-:W-:Y:S01]  /*13300*/  LEA.HI.X R3, R4, UR5, R3, 0x1, P1 ;  /* 0x0000000504037c11 */ /* 0x000fe200088f0c03 */
[----:B------:R1:W2:Y:S01]  /*13310*/  SHFL.IDX PT, R6, R18, RZ, 0x181f ;  /* 0x00181fff12067589 */ /* 0x0002a200000e0000 */
[----:B------:R-:W-:Y:S02]  /*13320*/  LOP3.LUT R21, R21, R0, RZ, 0xfc, !PT ;  /* 0x0000000015157212 */ /* 0x000fe400078efcff */
[----:B------:R-:W-:Y:S01]  /*13330*/  SEL R0, RZ, 0x80, P2 ;  /* 0x00000080ff007807 */ /* 0x000fe20001000000 */
[----:B------:R1:W3:Y:S03]  /*13340*/  SHFL.IDX PT, R7, R3, RZ, 0x181f ;  /* 0x00181fff03077589 */ /* 0x0002e600000e0000 */
[----:B------:R-:W-:Y:S01]  /*13350*/  LOP3.LUT R20, R21, R0, RZ, 0xfc, !PT ;  /* 0x0000000015147212 */ /* 0x000fe200078efcff */
[----:B------:R-:W-:Y:S06]  /*13360*/  @P0 BRA `(.L_x_5303) ;  /* 0x00000000007c0947 */ /* 0x000fec0003800000 */
[----:B------:R-:W-:Y:S02]  /*13370*/  ISETP.GE.AND P2, PT, R196, UR6, PT ;  /* 0x00000006c4007c0c */ /* 0x000fe4000bf46270 */
[----:B------:R-:W-:Y:S02]  /*13380*/  ISETP.GE.AND P1, PT, R186, UR6, PT ;  /* 0x00000006ba007c0c */ /* 0x000fe4000bf26270 */
[----:B------:R-:W-:Y:S02]  /*13390*/  ISETP.GE.AND P5, PT, R195, UR6, PT ;  /* 0x00000006c3007c0c */ /* 0x000fe4000bfa6270 */
[----:B------:R-:W-:-:S07]  /*133a0*/  ISETP.GE.AND P3, PT, R194, UR6, PT ;  /* 0x00000006c2007c0c */ /* 0x000fce000bf66270 */
[-C--:B--2---:R-:W-:Y:S02]  /*133b0*/  @!P2 LEA R8, P0, R196, R6.reuse, 0x1 ;  /* 0x00000006c408a211 */ /* 0x084fe400078008ff */
[----:B---3--:R-:W-:Y:S02]  /*133c0*/  @!P1 IMAD.WIDE R4, R186, 0x2, R6 ;  /* 0x00000002ba049825 */ /* 0x008fe400078e0206 */
        /* <DEDUP_REMOVED lines=25> */
.L_x_5303:
[----:B------:R-:W-:Y:S05]  /*13560*/  BSYNC B1 ;  /* 0x0000000000017941 */ /* 0x000fea0003800000 */
.L_x_5302:
[----:B------:R-:W-:Y:S01]  /*13570*/  VIADD R0, R24, 0x20 ;  /* 0x0000002018007836 */ /* 0x000fe20000000000 */
[----:B---34-:R3:W4:Y:S04]  /*13580*/  SHFL.IDX PT, R7, R3, 0x1, 0x181f ;  /* 0x00381f0003077f89 */ /* 0x01872800000e0000 */
[----:B------:R-:W-:Y:S01]  /*13590*/  ISETP.GE.AND P0, PT, R0, R25, PT ;  /* 0x000000190000720c */ /* 0x000fe20003f06270 */
[----:B--2---:R3:W2:-:S12]  /*135a0*/  SHFL.IDX PT, R6, R18, 0x1, 0x181f ;  /* 0x00381f0012067f89 */ /* 0x00469800000e0000 */
[----:B---3--:R-:W-:Y:S05]  /*135b0*/  @P0 BRA `(.L_x_5299) ;  /* 0x00000000007c0947 */ /* 0x008fea0003800000 */
[----:B------:R-:W-:Y:S02]  /*135c0*/  ISETP.GE.AND P2, PT, R196, UR6, PT ;  /* 0x00000006c4007c0c */ /* 0x000fe4000bf46270 */
[----:B------:R-:W-:Y:S02]  /*135d0*/  ISETP.GE.AND P3, PT, R186, UR6, PT ;  /* 0x00000006ba007c0c */ /* 0x000fe4000bf66270 */
[----:B------:R-:W-:Y:S02]  /*135e0*/  ISETP.GE.AND P5, PT, R195, UR6, PT ;  /* 0x00000006c3007c0c */ /* 0x000fe4000bfa6270 */
[----:B------:R-:W-:Y:S02]  /*135f0*/  ISETP.GE.AND P4, PT, R194, UR6, PT ;  /* 0x00000006c2007c0c */ /* 0x000fe4000bf86270 */
[----:B------:R-:W-:-:S05]  /*13600*/  LOP3.LUT P1, RZ, R21, 0x40, RZ, 0xc0, !PT ;  /* 0x0000004015ff7812 */ /* 0x000fca000782c0ff */
[-C--:B--2---:R-:W-:Y:S02]  /*13610*/  @!P2 LEA R8, P0, R196, R6.reuse, 0x1 ;  /* 0x00000006c408a211 */ /* 0x084fe400078008ff */
[----:B----4-:R-:W-:Y:S02]  /*13620*/  @!P3 IMAD.WIDE R4, R186, 0x2, R6 ;  /* 0x00000002ba04b825 */ /* 0x010fe400078e0206 */
        /* <DEDUP_REMOVED lines=13> */
[-C--:B--2---:R-:W-:Y:S02]  /*13700*/  @!P2 LEA R4, P6, R192, R6.reuse, 0x1 ;  /* 0x00000006c004a211 */ /* 0x084fe400078c08ff */
        /* <DEDUP_REMOVED lines=10> */
.L_x_5299:
[----:B------:R-:W-:Y:S05]  /*137b0*/  BSYNC B0 ;  /* 0x0000000000007941 */ /* 0x000fea0003800000 */
.L_x_5294:
[----:B------:R-:W-:Y:S02]  /*137c0*/  ULDC UR4, c[0x0][0xd38] ;  /* 0x00034e0000047ab9 */ /* 0x000fe40000000800 */
[----:B0-----:R-:W-:-:S13]  /*137d0*/  ISETP.GE.AND P0, PT, R167, UR4, PT ;  /* 0x00000004a7007c0c */ /* 0x001fda000bf06270 */
[----:B------:R-:W-:Y:S05]  /*137e0*/  @!P0 BRA `(.L_x_5304) ;  /* 0xfffffed800148947 */ /* 0x000fea000383ffff */
[----:B------:R-:W-:Y:S05]  /*137f0*/  EXIT ;  /* 0x000000000000794d */ /* 0x000fea0003800000 */
.L_x_5203:
[----:B------:R-:W-:-:S08]  /*13800*/  NOP ;  /* 0x0000000000007918 */ /* 0x000fd00000000000 */
[----:B------:R-:W0:-:S00]  /*13810*/  USETMAXREG.DEALLOC.CTAPOOL 0x18 ;  /* 0x00000018000079c8 */ /* 0x000e0000080e0500 */
[----:B0-----:R-:W-:-:S06]  /*13820*/  LOP3.LUT R2, R2, 0x3, RZ, 0xc0, !PT ;  /* 0x0000000302027812 */ /* 0x001fcc00078ec0ff */
[----:B------:R-:W0:Y:S01]  /*13830*/  S2UR UR6, SR_CTAID.X ;  /* 0x00000000000679c3 */ /* 0x000e220000002500 */
[----:B------:R-:W-:Y:S01]  /*13840*/  LOP3.LUT R18, R18, 0xffffff7f, RZ, 0xc0, !PT ;  /* 0xffffff7f12127812 */ /* 0x000fe200078ec0ff */
[----:B------:R-:W-:Y:S01]  /*13850*/  STL [R1+0x28], RZ ;  /* 0x000028ff01007387 */ /* 0x000fe20000100800 */
[----:B------:R-:W-:-:S03]  /*13860*/  IMAD.MOV.U32 R19, RZ, RZ, RZ ;  /* 0x000000ffff137224 */ /* 0x000fc600078e00ff */
[----:B------:R-:W1:Y:S02]  /*13870*/  SHFL.IDX PT, R2, R2, RZ, 0x1f ;  /* 0x00001fff02027589 */ /* 0x000e6400000e0000 */
[----:B-1----:R-:W-:Y:S02]  /*13880*/  ISETP.NE.AND P0, PT, R2, RZ, PT ;  /* 0x000000ff0200720c */ /* 0x002fe40003f05270 */
[----:B------:R-:W0:Y:S11]  /*13890*/  LDC R2, c[0x0][0xd38] ;  /* 0x00034e00ff027b82 */ /* 0x000e360000000800 */
[----:B------:R-:W-:Y:S01]  /*138a0*/  @P0 LOP3.LUT R18, R18, 0x80, RZ, 0xfc, !PT ;  /* 0x0000008012120812 */ /* 0x000fe200078efcff */
[----:B------:R-:W-:Y:S06]  /*138b0*/  @P0 BAR.ARV 0x4, 0x180 ;  /* 0x0106000000000b1d */ /* 0x000fec0000002000 */
[----:B0-----:R-:W-:Y:S01]  /*138c0*/  ISETP.LE.AND P0, PT, R2, UR6, PT ;  /* 0x0000000602007c0c */ /* 0x001fe2000bf03270 */
[----:B------:R-:W-:-:S05]  /*138d0*/  IMAD.MOV.U32 R2, RZ, RZ, 0x1 ;  /* 0x00000001ff027424 */ /* 0x000fca00078e00ff */
[----:B------:R0:W-:Y:S07]  /*138e0*/  STL [R1+0x8], R2 ;  /* 0x0000080201007387 */ /* 0x0001ee0000100800 */
[----:B------:R-:W-:Y:S05]  /*138f0*/  @P0 BRA `(.L_x_5305) ;  /* 0x0000006400100947 */ /* 0x000fea0003800000 */
[----:B------:R-:W1:Y:S01]  /*13900*/  S2UR UR5, SR_CgaCtaId ;  /* 0x00000000000579c3 */ /* 0x000e620000008800 */
[C---:B0-----:R-:W-:Y:S01]  /*13910*/  IMAD.SHL.U32 R2, R0.reuse, 0x8, RZ ;  /* 0x0000000800027824 */ /* 0x041fe200078e00ff */
[----:B------:R-:W-:Y:S01]  /*13920*/  LOP3.LUT R5, R0, 0x7f, RZ, 0xc0, !PT ;  /* 0x0000007f00057812 */ /* 0x000fe200078ec0ff */
[----:B------:R-:W-:Y:S01]  /*13930*/  UMOV UR4, 0x400 ;  /* 0x0000040000047882 */ /* 0x000fe20000000000 */
[----:B------:R-:W-:Y:S01]  /*13940*/  IMAD.MOV.U32 R19, RZ, RZ, RZ ;  /* 0x000000ffff137224 */ /* 0x000fe200078e00ff */
[----:B------:R-:W-:Y:S01]  /*13950*/  ULDC UR41, c[0x0][0xc] ;  /* 0x0000030000297ab9 */ /* 0x000fe20000000800 */
[----:B------:R-:W-:Y:S01]  /*13960*/  LOP3.LUT R3, R2, 0x1f8, RZ, 0xc0, !PT ;  /* 0x000001f802037812 */ /* 0x000fe200078ec0ff */
[----:B------:R-:W-:-:S03]  /*13970*/  ULDC.64 UR46, c[0x0][0x198] ;  /* 0x00006600002e7ab9 */ /* 0x000fc60000000a00 */
[----:B------:R-:W-:Y:S01]  /*13980*/  LOP3.LUT R4, R3, 0x38, R0, 0x78, !PT ;  /* 0x0000003803047812 */ /* 0x000fe200078e7800 */
[----:B------:R-:W-:Y:S01]  /*13990*/  IMAD.SHL.U32 R3, R5, 0x8, RZ ;  /* 0x0000000805037824 */ /* 0x000fe200078e00ff */
[----:B------:R-:W-:-:S04]  /*139a0*/  SHF.R.U32.HI R5, RZ, 0x3, R5 ;  /* 0x00000003ff057819 */ /* 0x000fc80000011605 */
[----:B------:R-:W-:Y:S01]  /*139b0*/  LOP3.LUT R4, R4, 0x200, R3, 0xf8, !PT ;  /* 0x0000020004047812 */ /* 0x000fe200078ef803 */
[----:B------:R-:W-:Y:S01]  /*139c0*/  IMAD.SHL.U32 R3, R0, 0x10, RZ ;  /* 0x0000001000037824 */ /* 0x000fe200078e00ff */
[----:B------:R-:W-:-:S04]  /*139d0*/  LOP3.LUT R0, R2, 0x38, RZ, 0xc0, !PT ;  /* 0x0000003802007812 */ /* 0x000fc800078ec0ff */
[----:B------:R-:W-:Y:S01]  /*139e0*/  LOP3.LUT R2, R5, 0x70, R3, 0xf8, !PT ;  /* 0x0000007005027812 */ /* 0x000fe200078ef803 */
[----:B------:R-:W-:Y:S01]  /*139f0*/  IMAD.U32 R3, RZ, RZ, UR6 ;  /* 0x00000006ff037e24 */ /* 0x000fe2000f8e00ff */
[----:B-1----:R-:W-:Y:S01]  /*13a00*/  ULEA UR4, UR5, UR4, 0x18 ;  /* 0x0000000405047291 */ /* 0x002fe2000f8ec03f */
[----:B------:R-:W-:-:S05]  /*13a10*/  IMAD.MOV.U32 R2, RZ, RZ, 0x1 ;  /* 0x00000001ff027424 */ /* 0x000fca00078e00ff */
[----:B------:R-:W-:-:S04]  /*13a20*/  IMAD.U32 R17, RZ, RZ, UR4 ;  /* 0x00000004ff117e24 */ /* 0x000fc8000f8e00ff */
[----:B------:R-:W-:-:S05]  /*13a30*/  IMAD R4, R4, 0x2, R17 ;  /* 0x0000000204047824 */ /* 0x000fca00078e0211 */
[----:B------:R0:W-:Y:S04]  /*13a40*/  STL [R1+0x4], R4 ;  /* 0x0000040401007387 */ /* 0x0001e80000100800 */
[----:B------:R1:W-:Y:S04]  /*13a50*/  STL [R1+0x10], R3 ;  /* 0x0000100301007387 */ /* 0x0003e80000100800 */
[----:B------:R-:W-:Y:S01]  /*13a60*/  STL [R1+0x28], RZ ;  /* 0x000028ff01007387 */ /* 0x000fe20000100800 */
[----:B0-----:R-:W-:-:S03]  /*13a70*/  LOP3.LUT R4, R0, 0x40, RZ, 0xfc, !PT ;  /* 0x0000004000047812 */ /* 0x001fc600078efcff */
[----:B------:R0:W-:Y:S01]  /*13a80*/  STL [R1+0x8], R2 ;  /* 0x0000080201007387 */ /* 0x0001e20000100800 */
[C---:B------:R-:W-:Y:S02]  /*13a90*/  LOP3.LUT R4, R0.reuse, 0x100, RZ, 0xfc, !PT ;  /* 0x0000010000047812 */ /* 0x040fe400078efcff */
[C---:B-1----:R-:W-:Y:S02]  /*13aa0*/  LOP3.LUT R3, R0.reuse, 0x80, RZ, 0xfc, !PT ;  /* 0x0000008000037812 */ /* 0x042fe400078efcff */
[C---:B------:R-:W-:Y:S02]  /*13ab0*/  LOP3.LUT R3, R0.reuse, 0x140, RZ, 0xfc, !PT ;  /* 0x0000014000037812 */ /* 0x040fe400078efcff */
[C---:B0-----:R-:W-:Y:S02]  /*13ac0*/  LOP3.LUT R2, R0.reuse, 0xc0, RZ, 0xfc, !PT ;  /* 0x000000c000027812 */ /* 0x041fe400078efcff */
[C---:B------:R-:W-:Y:S02]  /*13ad0*/  LOP3.LUT R2, R0.reuse, 0x180, RZ, 0xfc, !PT ;  /* 0x0000018000027812 */ /* 0x040fe400078efcff */
[----:B------:R-:W-:-:S07]  /*13ae0*/  LOP3.LUT R0, R0, 0x1c0, RZ, 0xfc, !PT ;  /* 0x000001c000007812 */ /* 0x000fce00078efcff */
.L_x_5423:
[----:B------:R-:W2:Y:S01]  /*13af0*/  LDL R0, [R1+0x10] ;  /* 0x0000100001007983 */ /* 0x000ea20000100800 */
        /* <DEDUP_REMOVED lines=13> */
[----:B-1-34-:R-:W-:Y:S05]  /*13bd0*/  @!P0 BRA `(.L_x_5306) ;  /* 0x0000000000208947 */ /* 0x01afea0003800000 */
        /* <DEDUP_REMOVED lines=8> */
.L_x_5306:
[----:B------:R-:W-:Y:S01]  /*13c60*/  ULDC UR9, c[0x0][0xd54] ;  /* 0x0003550000097ab9 */ /* 0x000fe20000000800 */
[----:B------:R-:W-:Y:S01]  /*13c70*/  UMOV UR6, UR8 ;  /* 0x0000000800067c82 */ /* 0x000fe20008000000 */
[----:B------:R-:W-:-:S11]  /*13c80*/  UISETP.NE.AND UP0, UPT, UR9, 0x1, UPT ;  /* 0x000000010900788c */ /* 0x000fd6000bf05270 */
[----:B------:R-:W-:Y:S02]  /*13c90*/  @UP0 ULDC.64 UR10, c[0x0][0xd58] ;  /* 0x00035600000a0ab9 */ /* 0x000fe40000000a00 */
[----:B------:R-:W-:-:S04]  /*13ca0*/  UIMAD.WIDE.U32 UR4, UR8, UR10, URZ ;  /* 0x0000000a080472a5 */ /* 0x000fc8000f8e003f */
[----:B------:R-:W-:-:S04]  /*13cb0*/  @UP0 USHF.R.U32.HI UR6, URZ, UR11, UR5 ;  /* 0x0000000b3f060299 */ /* 0x000fc80008011605 */
[----:B------:R-:W-:-:S12]  /*13cc0*/  UIMAD UR4, UR6, UR9, URZ ;  /* 0x00000009060472a4 */ /* 0x000fd8000f8e023f */
.L_x_5307:
        /* <DEDUP_REMOVED lines=48> */
.L_x_5309:
[----:B------:R-:W-:-:S11]  /*13fd0*/  UISETP.NE.AND UP0, UPT, UR5, 0x1, UPT ;  /* 0x000000010500788c */ /* 0x000fd6000bf05270 */
[----:B------:R-:W-:Y:S02]  /*13fe0*/  @UP0 ULDC.64 UR12, c[0x0][0xae0] ;  /* 0x0002b800000c0ab9 */ /* 0x000fe40000000a00 */
[----:B------:R-:W-:-:S04]  /*13ff0*/  UIMAD.WIDE.U32 UR8, UR10, UR12, URZ ;  /* 0x0000000c0a0872a5 */ /* 0x000fc8000f8e003f */
[----:B------:R-:W-:-:S12]  /*14000*/  @UP0 USHF.R.U32.HI UR10, URZ, UR13, UR9 ;  /* 0x0000000d3f0a0299 */ /* 0x000fd80008011609 */
.L_x_5310:
[----:B------:R-:W-:-:S04]  /*14010*/  UIMAD UR10, UR10, UR5, UR5 ;  /* 0x000000050a0a72a4 */ /* 0x000fc8000f8e0205 */
[----:B------:R-:W-:-:S04]  /*14020*/  UISETP.LT.AND UP0, UPT, UR4, UR10, UPT ;  /* 0x0000000a0400728c */ /* 0x000fc8000bf01270 */
[----:B------:R-:W-:-:S12]  /*14030*/  USEL UR4, UR4, UR10, UP0 ;  /* 0x0000000a04047287 */ /* 0x000fd80008000000 */
.L_x_5308:
        /* <DEDUP_REMOVED lines=30> */
.L_x_5312:
[----:B------:R-:W-:-:S11]  /*14220*/  UISETP.NE.AND UP0, UPT, UR5, 0x1, UPT ;  /* 0x000000010500788c */ /* 0x000fd6000bf05270 */
[----:B------:R-:W-:Y:S02]  /*14230*/  @UP0 ULDC.64 UR10, c[0x0][0xae0] ;  /* 0x0002b800000a0ab9 */ /* 0x000fe40000000a00 */
[----:B------:R-:W-:-:S04]  /*14240*/  UIMAD.WIDE.U32 UR6, UR4, UR10, URZ ;  /* 0x0000000a040672a5 */ /* 0x000fc8000f8e003f */
[----:B------:R-:W-:-:S12]  /*14250*/  @UP0 USHF.R.U32.HI UR4, URZ, UR11, UR7 ;  /* 0x0000000b3f040299 */ /* 0x000fd80008011607 */
.L_x_5313:
[----:B------:R-:W-:-:S04]  /*14260*/  UIMAD UR4, UR4, UR5, URZ ;  /* 0x00000005040472a4 */ /* 0x000fc8000f8e023f */
[----:B------:R-:W-:-:S04]  /*14270*/  UISETP.LT.AND UP0, UPT, UR8, UR4, UPT ;  /* 0x000000040800728c */ /* 0x000fc8000bf01270 */
[----:B------:R-:W-:-:S12]  /*14280*/  USEL UR8, UR8, UR4, !UP0 ;  /* 0x0000000408087287 */ /* 0x000fd8000c000000 */
.L_x_5311:
        /* <DEDUP_REMOVED lines=24> */
[----:B-1----:R-:W-:-:S05]  /*14410*/  IADD3 R0, R2, UR41, R0 ;  /* 0x0000002902007c10 */ /* 0x002fca000fffe000 */
[----:B------:R0:W-:Y:S01]  /*14420*/  STL [R1+0x10], R0 ;  /* 0x0000100001007387 */ /* 0x0001e20000100800 */
[----:B------:R-:W-:Y:S05]  /*14430*/  BRA `(.L_x_5316) ;  /* 0x0000005400cc7947 */ /* 0x000fea0003800000 */
.L_x_5315:
        /* <DEDUP_REMOVED lines=20> */
.L_x_5318:
[----:B------:R-:W-:Y:S05]  /*14580*/  BSYNC B6 ;  /* 0x0000000000067941 */ /* 0x000fea0003800000 */
.L_x_5317:
        /* <DEDUP_REMOVED lines=20> */
.L_x_5321:
        /* <DEDUP_REMOVED lines=15> */
.L_x_5320:
[----:B------:R-:W-:Y:S05]  /*147c0*/  BSYNC B6 ;  /* 0x0000000000067941 */ /* 0x000fea0003800000 */
.L_x_5319:
        /* <DEDUP_REMOVED lines=12> */
[----:B------:R-:W-:Y:S01]  /*14890*/  LOP3.LUT R18, R18, 0xfffffffe, RZ, 0xc0, !PT ;  /* 0xfffffffe12127812 */ /* 0x000fe200078ec0ff */
[----:B------:R-:W1:Y:S02]  /*148a0*/  S2R R4, SR_TID.X ;  /* 0x0000000000047919 */ /* 0x000e640000002100 */
[----:B------:R-:W-:Y:S01]  /*148b0*/  VIADD R0, R0, 0xffffffff ;  /* 0xffffffff00007836 */ /* 0x000fe20000000000 */
[----:B0-----:R-:W0:Y:S02]  /*148c0*/  LDC.64 R2, c[0x0][0x418] ;  /* 0x00010600ff027b82 */ /* 0x001e240000000a00 */
[----:B0-----:R-:W-:Y:S02]  /*148d0*/  ISETP.NE.U32.AND P0, PT, R2, RZ, PT ;  /* 0x000000ff0200720c */ /* 0x001fe40003f05070 */
[----:B-1----:R-:W-:-:S02]  /*148e0*/  SHF.R.U32.HI R4, RZ, 0x5, R4 ;  /* 0x00000005ff047819 */ /* 0x002fc40000011604 */
[----:B------:R-:W-:Y:S02]  /*148f0*/  ISETP.NE.AND.EX P1, PT, R3, RZ, PT, P0 ;  /* 0x000000ff0300720c */ /* 0x000fe40003f25300 */
[----:B------:R-:W-:-:S11]  /*14900*/  LOP3.LUT R4, R4, 0x3, RZ, 0xc0, !PT ;  /* 0x0000000304047812 */ /* 0x000fd600078ec0ff */
[----:B------:R-:W-:Y:S02]  /*14910*/  @P1 LOP3.LUT R18, R18, 0x1, RZ, 0xfc, !PT ;  /* 0x0000000112121812 */ /* 0x000fe400078efcff */
[----:B--2---:R-:W-:Y:S01]  /*14920*/  SHF.R.S32.HI R8, RZ, 0x1f, R7 ;  /* 0x0000001fff087819 */ /* 0x004fe20000011407 */
[----:B------:R0:W-:Y:S01]  /*14930*/  STL [R1], R7 ;  /* 0x0000000701007387 */ /* 0x0001e20000100800 */
[----:B------:R-:W-:-:S03]  /*14940*/  SEL R16, R7, RZ, !P1 ;  /* 0x000000ff07107207 */ /* 0x000fc60004800000 */
[----:B------:R0:W-:Y:S01]  /*14950*/  STL [R1+0xc], R8 ;  /* 0x00000c0801007387 */ /* 0x0001e20000100800 */
[----:B------:R-:W-:Y:S05]  /*14960*/  BRA.DIV UR4, `(.L_x_5322) ;  /* 0x0000005a04c87947 */ /* 0x000fea000b800000 */
[----:B------:R1:W2:Y:S02]  /*14970*/  SHFL.IDX PT, R14, R4, RZ, 0x1f ;  /* 0x00001fff040e7589 */ /* 0x0002a400000e0000 */
.L_x_5439:
[----:B------:R3:W-:Y:S01]  /*14980*/  STL [R1+0x1c], R0 ;  /* 0x00001c0001007387 */ /* 0x0007e20000100800 */
[----:B--2---:R-:W-:Y:S02]  /*14990*/  ISETP.NE.AND P0, PT, R14, RZ, PT ;  /* 0x000000ff0e00720c */ /* 0x004fe40003f05270 */
[----:B------:R-:W-:Y:S02]  /*149a0*/  PLOP3.LUT P2, PT, PT, PT, PT, 0x8, 0x0 ;  /* 0x000000000000781c */ /* 0x000fe40003f4e170 */
[----:B------:R-:W-:-:S11]  /*149b0*/  LOP3.LUT R18, R18, 0xfffffffd, RZ, 0xc0, !PT ;  /* 0xfffffffd12127812 */ /* 0x000fd600078ec0ff */
[----:B------:R-:W-:Y:S01]  /*149c0*/  @P2 LOP3.LUT R18, R18, 0x2, RZ, 0xfc, !PT ;  /* 0x0000000212122812 */ /* 0x000fe200078efcff */
[----:B---3--:R-:W-:Y:S06]  /*149d0*/  @P0 BRA `(.L_x_5323) ;  /* 0x0000000000f00947 */ /* 0x008fec0003800000 */
[----:B------:R-:W-:-:S03]  /*149e0*/  UMOV UR4, 0xffffffff ;  /* 0xffffffff00047882 */ /* 0x000fc60000000000 */
[----:B------:R-:W-:Y:S05]  /*149f0*/  BRA.DIV UR4, `(.L_x_5324) ;  /* 0x0000005a04c47947 */ /* 0x000fea000b800000 */
[----:B------:R-:W-:-:S13]  /*14a00*/  ELECT P6, URZ, PT ;  /* 0x00000000003f782f */ /* 0x000fda00038c0000 */
.L_x_5442:
[----:B------:R-:W-:Y:S05]  /*14a10*/  @!P6 BRA `(.L_x_5323) ;  /* 0x0000000000e0e947 */ /* 0x000fea0003800000 */
[----:B------:R-:W-:Y:S01]  /*14a20*/  IMAD.MOV.U32 R16, RZ, RZ, R7 ;  /* 0x000000ffff107224 */ /* 0x000fe200078e0007 */
[----:B------:R-:W-:Y:S06]  /*14a30*/  @!P1 BRA `(.L_x_5325) ;  /* 0x00000000004c9947 */ /* 0x000fec0003800000 */
[----:B------:R-:W2:Y:S01]  /*14a40*/  LDC R6, c[0x0][0x43c] ;  /* 0x00010f00ff067b82 */ /* 0x000ea20000000800 */
[----:B------:R-:W-:Y:S01]  /*14a50*/  IMAD.MOV.U32 R9, RZ, RZ, R0 ;  /* 0x000000ffff097224 */ /* 0x000fe200078e0000 */
[----:B------:R-:W-:Y:S01]  /*14a60*/  ULDC.64 UR4, c[0x0][0x428] ;  /* 0x00010a0000047ab9 */ /* 0x000fe20000000a00 */
[----:B--2---:R-:W-:-:S13]  /*14a70*/  ISETP.NE.AND P0, PT, R6, 0x1, PT ;  /* 0x000000010600780c */ /* 0x004fda0003f05270 */
[----:B-1----:R-:W1:Y:S02]  /*14a80*/  @P0 LDC.64 R4, c[0x0][0x440] ;  /* 0x00011000ff040b82 */ /* 0x002e640000000a00 */
[----:B-1----:R-:W-:-:S04]  /*14a90*/  @P0 IMAD.HI.U32 R0, R9, R4, RZ ;  /* 0x0000000409000227 */ /* 0x002fc800078e00ff */
        /* <DEDUP_REMOVED lines=13> */
.L_x_5325:
[----:B--2---:R-:W2:Y:S01]  /*14b70*/  LDL R2, [R1+0x8] ;  /* 0x0000080001027983 */ /* 0x004ea20000100800 */
[----:B------:R-:W-:Y:S01]  /*14b80*/  IMAD R0, R19, 0x8, R17 ;  /* 0x0000000813007824 */ /* 0x000fe200078e0211 */
[----:B--2---:R-:W-:-:S04]  /*14b90*/  SHF.L.U32 R2, R2, 0x1f, RZ ;  /* 0x0000001f02027819 */ /* 0x004fc800000006ff */
[----:B------:R-:W2:Y:S02]  /*14ba0*/  SYNCS.PHASECHK.TRANS64.TRYWAIT P0, [R0+URZ+0x38840], R2 ;  /* 0x03884002000075a7 */ /* 0x000ea4000800017f */
[----:B--2---:R-:W-:Y:S05]  /*14bb0*/  @!P0 BRA `(.L_x_5326) ;  /* 0x0000005800748947 */ /* 0x004fea0003800000 */
.L_x_5443:
        /* <DEDUP_REMOVED lines=11> */
.L_x_5327:
[----:B--2---:R-:W2:Y:S01]  /*14c70*/  LDL R2, [R1+0x1c] ;  /* 0x00001c0001027983 */ /* 0x004ea20000100800 */
[----:B------:R-:W-:Y:S01]  /*14c80*/  R2UR UR33, R0 ;  /* 0x00000000002172ca */ /* 0x000fe200000e0000 */
[----:B------:R-:W-:Y:S01]  /*14c90*/  IMAD R0, R19, 0x2000, R17 ;  /* 0x0000200013007824 */ /* 0x000fe200078e0211 */
[----:B------:R-:W-:Y:S01]  /*14ca0*/  UIADD3 UR4, UP0, UR46, 0x370, URZ ;  /* 0x000003702e047890 */ /* 0x000fe2000ff1e03f */
[----:B-----5:R-:W-:Y:S01]  /*14cb0*/  R2UR UR37, R16 ;  /* 0x00000000102572ca */ /* 0x020fe200000e0000 */
[----:B------:R-:W-:Y:S01]  /*14cc0*/  UMOV UR6, 0x0 ;  /* 0x0000000000067882 */ /* 0x000fe20000000000 */
[----:B------:R-:W-:Y:S01]  /*14cd0*/  UMOV UR7, 0x14f00000 ;  /* 0x14f0000000077882 */ /* 0x000fe20000000000 */
[----:B------:R-:W-:Y:S01]  /*14ce0*/  R2UR UR32, R0 ;  /* 0x00000000002072ca */ /* 0x000fe200000e0000 */
[----:B------:R-:W-:Y:S01]  /*14cf0*/  UIADD3.X UR5, URZ, UR47, URZ, UP0, !UPT ;  /* 0x0000002f3f057290 */ /* 0x000fe200087fe43f */
[----:B------:R-:W-:Y:S01]  /*14d00*/  PLOP3.LUT P0, PT, PT, PT, PT, 0x80, 0x0 ;  /* 0x000000000000781c */ /* 0x000fe20003f0f070 */
[----:B------:R-:W-:Y:S01]  /*14d10*/  UMOV UR34, URZ ;  /* 0x0000003f00227c82 */ /* 0x000fe20008000000 */
[----:B------:R-:W-:-:S03]  /*14d20*/  LOP3.LUT R18, R18, 0xfffffffd, RZ, 0xc0, !PT ;  /* 0xfffffffd12127812 */ /* 0x000fc600078ec0ff */
[----:B------:R-:W-:-:S06]  /*14d30*/  UIADD3 UR33, UR33, 0x38830, URZ ;  /* 0x0003883021217890 */ /* 0x000fcc000fffe03f */
[----:B------:R-:W-:Y:S02]  /*14d40*/  UIADD3 UR32, UR32, 0x22400, URZ ;  /* 0x0002240020207890 */ /* 0x000fe4000fffe03f */
[----:B------:R-:W-:Y:S02]  /*14d50*/  @P0 LOP3.LUT R18, R18, 0x2, RZ, 0xfc, !PT ;  /* 0x0000000212120812 */ /* 0x000fe400078efcff */
[----:B--2---:R-:W-:-:S13]  /*14d60*/  R2UR UR35, R2 ;  /* 0x00000000022372ca */ /* 0x004fda00000e0000 */
[----:B------:R-:W-:-:S09]  /*14d70*/  USHF.L.U32 UR35, UR35, 0x6, URZ ;  /* 0x0000000623237899 */ /* 0x000fd2000800063f */
[----:B------:R2:W-:Y:S02]  /*14d80*/  UTMALDG.4D [UR32], [UR4], desc[UR6] ;  /* 0x00000620040075b4 */ /* 0x0005e40008019000 */
[----:B--2---:R-:W-:Y:S01]  /*14d90*/  NOP ;  /* 0x0000000000007918 */ /* 0x004fe20000000000 */
.L_x_5323:
[----:B------:R-:W-:Y:S05]  /*14da0*/  WARPSYNC.ALL ;  /* 0x0000000000007948 */ /* 0x000fea0003800000 */
[----:B------:R-:W-:Y:S01]  /*14db0*/  VIADD R0, R17, 0x20400 ;  /* 0x0002040011007836 */ /* 0x000fe20000000000 */
[----:B------:R-:W-:Y:S01]  /*14dc0*/  BAR.SYNC.DEFER_BLOCKING 0x8, 0x100 ;  /* 0x0204000000007b1d */ /* 0x000fe20000010000 */
[----:B------:R-:W-:Y:S02]  /*14dd0*/  USHF.R.S32.HI UR43, URZ, 0x1f, UR36 ;  /* 0x0000001f3f2b7899 */ /* 0x000fe40008011424 */
[----:B------:R-:W-:Y:S01]  /*14de0*/  USHF.R.S32.HI UR37, URZ, 0x1f, UR42 ;  /* 0x0000001f3f257899 */ /* 0x000fe2000801142a */
[----:B------:R-:W-:-:S02]  /*14df0*/  LOP3.LUT P0, RZ, R0, 0x3ff, RZ, 0xc0, !PT ;  /* 0x000003ff00ff7812 */ /* 0x000fc4000780c0ff */
[----:B------:R-:W-:Y:S11]  /*14e00*/  BSSY B6, `(.L_x_5328) ;  /* 0x0000012000067945 */ /* 0x000ff60003800000 */
[----:B------:R-:W-:Y:S05]  /*14e10*/  @!P0 BRA `(.L_x_5329) ;  /* 0x0000000000408947 */ /* 0x000fea0003800000 */
[----:B------:R-:W-:Y:S01]  /*14e20*/  MOV R2, 0x0 ;  /* 0x0000000000027802 */ /* 0x000fe20000000f00 */
[----:B------:R-:W-:Y:S01]  /*14e30*/  ULDC.64 UR4, c[0x4][0x118] ;  /* 0x0100460000047ab9 */ /* 0x000fe20000000a00 */
[----:B------:R-:W-:Y:S01]  /*14e40*/  ULDC.64 UR6, c[0x4][0x120] ;  /* 0x0100480000067ab9 */ /* 0x000fe20000000a00 */
[----:B------:R-:W-:Y:S01]  /*14e50*/  ULDC.64 UR8, c[0x4][0x58] ;  /* 0x0100160000087ab9 */ /* 0x000fe20000000a00 */
[----:B-1----:R-:W-:Y:S02]  /*14e60*/  IMAD.U32 R4, RZ, RZ, UR4 ;  /* 0x00000004ff047e24 */ /* 0x002fe4000f8e00ff */
        /* <DEDUP_REMOVED lines=10> */
[----:B-1----:R-:W-:Y:S05]  /*14f10*/  CALL.ABS.NOINC R2 ;  /* 0x0000000002007343 */ /* 0x002fea0003c00000 */
.L_x_5329:
[----:B------:R-:W-:Y:S05]  /*14f20*/  BSYNC B6 ;  /* 0x0000000000067941 */ /* 0x000fea0003800000 */
.L_x_5328:
[----:B------:R-:W2:Y:S01]  /*14f30*/  S2R R0, SR_TID.X ;  /* 0x0000000000007919 */ /* 0x000ea20000002100 */
[----:B------:R-:W3:Y:S01]  /*14f40*/  LDC R6, c[0x0][0x448] ;  /* 0x00011200ff067b82 */ /* 0x000ee20000000800 */
[----:B------:R-:W-:Y:S02]  /*14f50*/  ULDC.64 UR8, c[0x0][0x2d8] ;  /* 0x0000b60000087ab9 */ /* 0x000fe40000000a00 */
[----:B------:R-:W-:Y:S02]  /*14f60*/  UIMAD UR6, UR43, UR8, URZ ;  /* 0x000000082b0672a4 */ /* 0x000fe4000f8e023f */
[----:B------:R-:W-:Y:S02]  /*14f70*/  UIMAD.WIDE.U32 UR4, UR36, UR8, URZ ;  /* 0x00000008240472a5 */ /* 0x000fe4000f8e003f */
[----:B------:R-:W-:-:S03]  /*14f80*/  UIMAD UR6, UR36, UR9, UR6 ;  /* 0x00000009240672a4 */ /* 0x000fc6000f8e0206 */
[----:B------:R-:W-:Y:S01]  /*14f90*/  ULDC.64 UR8, c[0x0][0x2e0] ;  /* 0x0000b80000087ab9 */ /* 0x000fe20000000a00 */
[----:B------:R-:W-:Y:S02]  /*14fa0*/  UIADD3 UR5, UR5, UR6, URZ ;  /* 0x0000000605057290 */ /* 0x000fe4000fffe03f */
[----:B------:R-:W-:Y:S02]  /*14fb0*/  UIMAD UR6, UR37, UR8, URZ ;  /* 0x00000008250672a4 */ /* 0x000fe4000f8e023f */
[----:B------:R-:W-:Y:S02]  /*14fc0*/  UIMAD.WIDE.U32 UR4, UR42, UR8, UR4 ;  /* 0x000000082a0472a5 */ /* 0x000fe4000f8e0004 */
[----:B------:R-:W-:-:S04]  /*14fd0*/  UIMAD UR6, UR42, UR9, UR6 ;  /* 0x000000092a0672a4 */ /* 0x000fc8000f8e0206 */
[----:B------:R-:W-:Y:S02]  /*14fe0*/  UIADD3 UR6, UR5, UR6, URZ ;  /* 0x0000000605067290 */ /* 0x000fe4000fffe03f */
[----:B------:R-:W-:Y:S01]  /*14ff0*/  IMAD.U32 R5, RZ, RZ, UR5 ;  /* 0x00000005ff057e24 */ /* 0x000fe2000f8e00ff */
[----:B---3--:R-:W-:Y:S02]  /*15000*/  ISETP.NE.AND P0, PT, R6, 0x1, PT ;  /* 0x000000010600780c */ /* 0x008fe40003f05270 */
[----:B--2---:R-:W-:-:S04]  /*15010*/  LOP3.LUT R0, R0, 0x7f, RZ, 0xc0, !PT ;  /* 0x0000007f00007812 */ /* 0x004fc800078ec0ff */
[----:B-1----:R-:W-:Y:S02]  /*15020*/  SHF.R.U32.HI R4, RZ, 0x3, R0 ;  /* 0x00000003ff047819 */ /* 0x002fe40000011600 */
[----:B------:R-:W1:Y:S05]  /*15030*/  S2R R0, SR_TID.X ;  /* 0x0000000000007919 */ /* 0x000e6a0000002100 */
[----:B------:R-:W2:Y:S08]  /*15040*/  @P0 LDC R3, c[0x0][0x44c] ;  /* 0x00011300ff030b82 */ /* 0x000eb00000000800 */
[----:B------:R-:W3:Y:S01]  /*15050*/  @P0 LDC R2, c[0x0][0x450] ;  /* 0x00011400ff020b82 */ /* 0x000ee20000000800 */
[----:B-1----:R-:W-:-:S05]  /*15060*/  IMAD.SHL.U32 R0, R0, 0x10, RZ ;  /* 0x0000001000007824 */ /* 0x002fca00078e00ff */
[----:B------:R-:W-:Y:S01]  /*15070*/  LOP3.LUT R0, R4, 0x70, R0, 0xf8, !PT ;  /* 0x0000007004007812 */ /* 0x000fe200078ef800 */
[----:B------:R-:W-:Y:S01]  /*15080*/  IMAD.U32 R4, RZ, RZ, UR4 ;  /* 0x00000004ff047e24 */ /* 0x000fe2000f8e00ff */
[----:B------:R-:W-:-:S03]  /*15090*/  ULDC.64 UR4, c[0x0][0x2d0] ;  /* 0x0000b40000047ab9 */ /* 0x000fc60000000a00 */
[----:B0-----:R-:W-:-:S04]  /*150a0*/  VIADD R7, R0, UR40 ;  /* 0x0000002800077c36 */ /* 0x001fc80008000000 */
[----:B--2---:R-:W-:Y:S01]  /*150b0*/  @P0 IMAD.HI.U32 R3, R7, R3, RZ ;  /* 0x0000000307030227 */ /* 0x004fe200078e00ff */
[----:B------:R0:W-:Y:S03]  /*150c0*/  STL [R1+0x18], R7 ;  /* 0x0000180701007387 */ /* 0x0001e60000100800 */
[----:B------:R-:W-:Y:S01]  /*150d0*/  IMAD.MOV.U32 R0, RZ, RZ, R7 ;  /* 0x000000ffff007224 */ /* 0x000fe200078e0007 */
[----:B---3--:R-:W-:Y:S01]  /*150e0*/  @P0 SHF.R.U32.HI R0, RZ, R2, R3 ;  /* 0x00000002ff000219 */ /* 0x008fe20000011603 */
[----:B------:R-:W-:Y:S02]  /*150f0*/  IMAD.MOV.U32 R2, RZ, RZ, R4 ;  /* 0x000000ffff027224 */ /* 0x000fe400078e0004 */
[----:B------:R-:W-:Y:S01]  /*15100*/  IMAD.U32 R3, RZ, RZ, UR6 ;  /* 0x00000006ff037e24 */ /* 0x000fe2000f8e00ff */
[----:B------:R-:W-:Y:S01]  /*15110*/  SHF.R.S32.HI R4, RZ, 0x1f, R0 ;  /* 0x0000001fff047819 */ /* 0x000fe20000011400 */
[----:B------:R-:W1:Y:S01]  /*15120*/  S2R R8, SR_TID.X ;  /* 0x0000000000087919 */ /* 0x000e620000002100 */
[----:B------:R-:W-:Y:S01]  /*15130*/  ULDC.64 UR6, c[0x0][0x280] ;  /* 0x0000a00000067ab9 */ /* 0x000fe20000000a00 */
[----:B------:R-:W-:-:S04]  /*15140*/  IMAD.WIDE.U32 R2, R0, UR4, R2 ;  /* 0x0000000400027c25 */ /* 0x000fc8000f8e0002 */
[----:B------:R-:W-:-:S04]  /*15150*/  IMAD R4, R4, UR4, RZ ;  /* 0x0000000404047c24 */ /* 0x000fc8000f8e02ff */
[----:B------:R-:W-:Y:S01]  /*15160*/  IMAD R4, R0, UR5, R4 ;  /* 0x0000000500047c24 */ /* 0x000fe2000f8e0204 */
[----:B------:R-:W2:Y:S01]  /*15170*/  S2R R9, SR_TID.X ;  /* 0x0000000000097919 */ /* 0x000ea20000002100 */
[----:B------:R-:W-:Y:S01]  /*15180*/  IMAD.MOV R0, RZ, RZ, -R0 ;  /* 0x000000ffff007224 */ /* 0x000fe200078e0a00 */
[----:B------:R-:W-:Y:S01]  /*15190*/  ULDC.64 UR4, c[0x0][0x2c8] ;  /* 0x0000b20000047ab9 */ /* 0x000fe20000000a00 */
[----:B------:R-:W-:Y:S02]  /*151a0*/  IMAD.IADD R3, R3, 0x1, R4 ;  /* 0x0000000103037824 */ /* 0x000fe400078e0204 */
[----:B------:R-:W-:Y:S02]  /*151b0*/  IMAD R0, R6, R0, R7 ;  /* 0x0000000006007224 */ /* 0x000fe400078e0207 */
[----:B0-----:R0:W5:Y:S02]  /*151c0*/  LDL R7, [R1+0x4] ;  /* 0x0000040001077983 */ /* 0x0011640000100800 */
[----:B------:R-:W-:Y:S01]  /*151d0*/  IMAD.WIDE.U32 R2, R0, UR4, R2 ;  /* 0x0000000400027c25 */ /* 0x000fe2000f8e0002 */
[----:B------:R-:W-:-:S05]  /*151e0*/  SHF.R.S32.HI R4, RZ, 0x1f, R0 ;  /* 0x0000001fff047819 */ /* 0x000fca0000011400 */
[----:B------:R-:W-:Y:S01]  /*151f0*/  IMAD R4, R4, UR4, RZ ;  /* 0x0000000404047c24 */ /* 0x000fe2000f8e02ff */
[----:B------:R-:W-:-:S03]  /*15200*/  ULDC UR4, c[0x0][0x2b8] ;  /* 0x0000ae0000047ab9 */ /* 0x000fc60000000800 */
[----:B------:R-:W-:Y:S01]  /*15210*/  IMAD R4, R0, UR5, R4 ;  /* 0x0000000500047c24 */ /* 0x000fe2000f8e0204 */
[----:B------:R-:W-:Y:S01]  /*15220*/  LEA R0, P1, R2, UR6, 0x1 ;  /* 0x0000000602007c11 */ /* 0x000fe2000f8208ff */
[----:B-1----:R-:W-:Y:S02]  /*15230*/  IMAD.SHL.U32 R8, R8, 0x8, RZ ;  /* 0x0000000808087824 */ /* 0x002fe400078e00ff */
[----:B------:R-:W-:-:S03]  /*15240*/  IMAD.IADD R3, R3, 0x1, R4 ;  /* 0x0000000103037824 */ /* 0x000fc600078e0204 */
[----:B------:R-:W-:Y:S02]  /*15250*/  LOP3.LUT R8, R8, 0x38, RZ, 0xc0, !PT ;  /* 0x0000003808087812 */ /* 0x000fe400078ec0ff */
[----:B------:R-:W-:Y:S02]  /*15260*/  LEA.HI.X R3, R2, UR7, R3, 0x1, P1 ;  /* 0x0000000702037c11 */ /* 0x000fe400088f0c03 */
[----:B------:R-:W-:Y:S01]  /*15270*/  ISETP.GE.AND P0, PT, R8, UR4, PT ;  /* 0x0000000408007c0c */ /* 0x000fe2000bf06270 */
[----:B------:R-:W-:Y:S01]  /*15280*/  UMOV UR4, 0xffffffff ;  /* 0xffffffff00047882 */ /* 0x000fe20000000000 */
[----:B--2---:R-:W-:-:S04]  /*15290*/  LOP3.LUT R9, R9, 0x7f, RZ, 0xc0, !PT ;  /* 0x0000007f09097812 */ /* 0x004fc800078ec0ff */
[----:B------:R-:W-:Y:S01]  /*152a0*/  SHF.R.U32.HI R9, RZ, 0x3, R9 ;  /* 0x00000003ff097819 */ /* 0x000fe20000011609 */
[----:B0-----:R-:W-:Y:S06]  /*152b0*/  BRA.DIV UR4, `(.L_x_5330) ;  /* 0x0000005204c87947 */ /* 0x001fec000b800000 */
[----:B------:R-:W0:Y:S01]  /*152c0*/  SHFL.IDX PT, R5, R0, RZ, 0x181f ;  /* 0x00181fff00057589 */ /* 0x000e2200000e0000 */
[----:B------:R-:W-:Y:S01]  /*152d0*/  ULDC UR4, c[0x0][0x288] ;  /* 0x0000a20000047ab9 */ /* 0x000fe20000000800 */
[----:B------:R-:W-:Y:S02]  /*152e0*/  VIADD R9, R9, UR40 ;  /* 0x0000002809097c36 */ /* 0x000fe40008000000 */
[----:B------:R-:W1:Y:S01]  /*152f0*/  SHFL.IDX PT, R4, R3, RZ, 0x181f ;  /* 0x00181fff03047589 */ /* 0x000e6200000e0000 */
[----:B------:R-:W-:Y:S02]  /*15300*/  IMAD R2, R6, UR4, RZ ;  /* 0x0000000406027c24 */ /* 0x000fe4000f8e02ff */
[C---:B------:R-:W-:Y:S01]  /*15310*/  VIADD R6, R9.reuse, 0x10 ;  /* 0x0000001009067836 */ /* 0x040fe20000000000 */
[----:B------:R-:W-:Y:S02]  /*15320*/  STL [R1+0x14], R9 ;  /* 0x0000140901007387 */ /* 0x000fe40000100800 */
[----:B------:R-:W-:-:S02]  /*15330*/  ISETP.GE.AND P1, PT, R9, R2, PT ;  /* 0x000000020900720c */ /* 0x000fc40003f26270 */
[----:B------:R2:W-:Y:S11]  /*15340*/  STL [R1+0x20], R6 ;  /* 0x0000200601007387 */ /* 0x0005f60000100800 */
[----:B0-----:R-:W-:-:S05]  /*15350*/  @!P1 LEA R5, P2, R8, R5, 0x1 ;  /* 0x0000000508059211 */ /* 0x001fca00078408ff */
[----:B-1----:R-:W-:-:S05]  /*15360*/  @!P1 IMAD.X R4, RZ, RZ, R4, P2 ;  /* 0x000000ffff049224 */ /* 0x002fca00010e0604 */
[----:B------:R-:W-:-:S04]  /*15370*/  @!P1 LOP3.LUT R5, R5, R4, RZ, 0x3c, !PT ;  /* 0x0000000405059212 */ /* 0x000fc800078e3cff */
[----:B------:R-:W-:-:S04]  /*15380*/  @!P1 LOP3.LUT R4, R5, R4, RZ, 0x3c, !PT ;  /* 0x0000000405049212 */ /* 0x000fc800078e3cff */
[----:B------:R-:W-:-:S05]  /*15390*/  @!P1 LOP3.LUT R5, R5, R4, RZ, 0x3c, !PT ;  /* 0x0000000405059212 */ /* 0x000fca00078e3cff */
[----:B------:R-:W-:Y:S01]  /*153a0*/  @!PT LDS RZ, [RZ] ;  /* 0x00000000fffff984 */ /* 0x000fe20000000800 */
[----:B-----5:R0:W-:Y:S01]  /*153b0*/  @!P1 LDGSTS.E.BYPASS.LTC128B.128 [R7+0x20400], desc[UR44][R4.64], !P0 ;  /* 0x2040000004079fae */ /* 0x0201e2000c101d6c */
[----:B------:R-:W-:Y:S01]  /*153c0*/  ISETP.GE.AND P1, PT, R6, R2, PT ;  /* 0x000000020600720c */ /* 0x000fe20003f26270 */
[----:B--2---:R-:W-:-:S05]  /*153d0*/  VIADD R6, R9, 0x20 ;  /* 0x0000002009067836 */ /* 0x004fca0000000000 */
[----:B------:R-:W-:Y:S04]  /*153e0*/  STL [R1+0x24], R6 ;  /* 0x0000240601007387 */ /* 0x000fe80000100800 */
[----:B0-----:R-:W0:Y:S04]  /*153f0*/  SHFL.IDX PT, R5, R0, 0x1, 0x181f ;  /* 0x00381f0000057f89 */ /* 0x001e2800000e0000 */
[----:B------:R-:W1:Y:S01]  /*15400*/  SHFL.IDX PT, R4, R3, 0x1, 0x181f ;  /* 0x00381f0003047f89 */ /* 0x000e6200000e0000 */
[----:B0-----:R-:W-:-:S05]  /*15410*/  @!P1 LEA R5, P2, R8, R5, 0x1 ;  /* 0x0000000508059211 */ /* 0x001fca00078408ff */
[----:B-1----:R-:W-:-:S05]  /*15420*/  @!P1 IMAD.X R4, RZ, RZ, R4, P2 ;  /* 0x000000ffff049224 */ /* 0x002fca00010e0604 */
[----:B------:R-:W-:-:S04]  /*15430*/  @!P1 LOP3.LUT R5, R5, R4, RZ, 0x3c, !PT ;  /* 0x0000000405059212 */ /* 0x000fc800078e3cff */
[----:B------:R-:W-:-:S04]  /*15440*/  @!P1 LOP3.LUT R4, R5, R4, RZ, 0x3c, !PT ;  /* 0x0000000405049212 */ /* 0x000fc800078e3cff */
[----:B------:R-:W-:-:S05]  /*15450*/  @!P1 LOP3.LUT R5, R5, R4, RZ, 0x3c, !PT ;  /* 0x0000000405059212 */ /* 0x000fca00078e3cff */
[----:B------:R0:W-:Y:S01]  /*15460*/  @!P1 LDGSTS.E.BYPASS.LTC128B.128 [R7+0x20c00], desc[UR44][R4.64], !P0 ;  /* 0x20c0000004079fae */ /* 0x0001e2000c101d6c */
[----:B------:R-:W-:-:S03]  /*15470*/  ISETP.GE.AND P1, PT, R6, R2, PT ;  /* 0x000000020600720c */ /* 0x000fc60003f26270 */
[----:B0-----:R-:W0:Y:S04]  /*15480*/  SHFL.IDX PT, R5, R0, 0x2, 0x181f ;  /* 0x00581f0000057f89 */ /* 0x001e2800000e0000 */
[----:B------:R-:W1:Y:S04]  /*15490*/  SHFL.IDX PT, R4, R3, 0x2, 0x181f ;  /* 0x00581f0003047f89 */ /* 0x000e6800000e0000 */
[----:B------:R-:W2:Y:S04]  /*154a0*/  SHFL.IDX PT, R0, R0, 0x3, 0x181f ;  /* 0x00781f0000007f89 */ /* 0x000ea800000e0000 */
[----:B------:R-:W3:Y:S01]  /*154b0*/  SHFL.IDX PT, R3, R3, 0x3, 0x181f ;  /* 0x00781f0003037f89 */ /* 0x000ee200000e0000 */
[----:B0-----:R-:W-:-:S05]  /*154c0*/  @!P1 LEA R5, P2, R8, R5, 0x1 ;  /* 0x0000000508059211 */ /* 0x001fca00078408ff */
[----:B-1----:R-:W-:-:S05]  /*154d0*/  @!P1 IMAD.X R4, RZ, RZ, R4, P2 ;  /* 0x000000ffff049224 */ /* 0x002fca00010e0604 */
[----:B------:R-:W-:-:S04]  /*154e0*/  @!P1 LOP3.LUT R5, R5, R4, RZ, 0x3c, !PT ;  /* 0x0000000405059212 */ /* 0x000fc800078e3cff */
[----:B------:R-:W-:-:S04]  /*154f0*/  @!P1 LOP3.LUT R4, R5, R4, RZ, 0x3c, !PT ;  /* 0x0000000405049212 */ /* 0x000fc800078e3cff */
[----:B------:R-:W-:-:S05]  /*15500*/  @!P1 LOP3.LUT R5, R5, R4, RZ, 0x3c, !PT ;  /* 0x0000000405059212 */ /* 0x000fca00078e3cff */
[----:B--23--:R1:W-:Y:S02]  /*15510*/  @!P1 LDGSTS.E.BYPASS.LTC128B.128 [R7+0x21400], desc[UR44][R4.64], !P0 ;  /* 0x2140000004079fae */ /* 0x00c3e4000c101d6c */
.L_x_5452:
[----:B01----:R-:W2:Y:S02]  /*15520*/  LDL R4, [R1+0x14] ;  /* 0x0000140001047983 */ /* 0x003ea40000100800 */
[----:B--2---:R-:W-:-:S05]  /*15530*/  VIADD R4, R4, 0x30 ;  /* 0x0000003004047836 */ /* 0x004fca0000000000 */
[----:B------:R-:W-:Y:S01]  /*15540*/  ISETP.GE.AND P1, PT, R4, R2, PT ;  /* 0x000000020400720c */ /* 0x000fe20003f26270 */
[----:B------:R0:W-:-:S12]  /*15550*/  STL [R1+0x38], R4 ;  /* 0x0000380401007387 */ /* 0x0001d80000100800 */
[----:B------:R-:W-:-:S05]  /*15560*/  @!P1 LEA R2, P2, R8, R0, 0x1 ;  /* 0x0000000008029211 */ /* 0x000fca00078408ff */
[----:B------:R-:W-:-:S05]  /*15570*/  @!P1 IMAD.X R3, RZ, RZ, R3, P2 ;  /* 0x000000ffff039224 */ /* 0x000fca00010e0603 */
[----:B------:R-:W-:Y:S01]  /*15580*/  @!PT LDS RZ, [RZ] ;  /* 0x00000000fffff984 */ /* 0x000fe20000000800 */
[----:B------:R-:W-:Y:S01]  /*15590*/  @!PT LDS RZ, [RZ] ;  /* 0x00000000fffff984 */ /* 0x000fe20000000800 */
[----:B------:R-:W-:Y:S01]  /*155a0*/  @!PT LDS RZ, [RZ] ;  /* 0x00000000fffff984 */ /* 0x000fe20000000800 */
[----:B------:R0:W-:Y:S01]  /*155b0*/  @!P1 LDGSTS.E.BYPASS.LTC128B.128 [R7+0x21c00], desc[UR44][R2.64], !P0 ;  /* 0x21c0000002079fae */ /* 0x0001e2000c101d6c */
[----:B------:R-:W-:Y:S01]  /*155c0*/  PLOP3.LUT P0, PT, PT, PT, PT, 0x80, 0x0 ;  /* 0x000000000000781c */ /* 0x000fe20003f0f070 */
[----:B------:R-:W-:-:S12]  /*155d0*/  NOP ;  /* 0x0000000000007918 */ /* 0x000fd80000000000 */
.L_x_5331:
[----:B------:R-:W-:Y:S02]  /*155e0*/  PLOP3.LUT P1, PT, P1, P0, PT, 0xa2, 0x0 ;  /* 0x000000000000781c */ /* 0x000fe40000f21472 */
[----:B------:R-:W-:-:S08]  /*155f0*/  @P0 R2UR P1, UR4, R17 ;  /* 0x00000000110402ca */ /* 0x000fd00000020000 */
[----:B------:R-:W-:-:S05]  /*15600*/  @P0 PLOP3.LUT P0, PT, P1, PT, PT, 0x80, 0x0 ;  /* 0x000000000000081c */ /* 0x000fca0000f0f070 */
[----:B------:R-:W-:Y:S01]  /*15610*/  @!P1 SYNCS.ARRIVE.TRANS64.RED.A0T1 RZ, [UR4+0x38800], RZ ;  /* 0x038800ffffff99a7 */ /* 0x000fe20008200404 */
[----:B------:R-:W-:Y:S07]  /*15620*/  @!P1 ARRIVES.LDGSTSBAR.64.TRANSCNT [UR4+0x38800] ;  /* 0x03880000ff0099b0 */ /* 0x000fee0008000a84 */
[----:B------:R-:W-:Y:S05]  /*15630*/  @P0 BRA.U.ANY `(.L_x_5331) ;  /* 0xfffffffd00e80947 */ /* 0x000fea000393ffff */
[----:B0-----:R-:W0:Y:S01]  /*15640*/  LDC.64 R2, c[0x0][0x3d8] ;  /* 0x0000f600ff027b82 */ /* 0x001e220000000a00 */
[----:B------:R-:W-:Y:S01]  /*15650*/  NOP ;  /* 0x0000000000007918 */ /* 0x000fe20000000000 */
[C---:B0-----:R-:W-:Y:S01]  /*15660*/  IMAD R0, R2.reuse, UR43, RZ ;  /* 0x0000002b02007c24 */ /* 0x041fe2000f8e02ff */
[----:B------:R0:W-:Y:S01]  /*15670*/  SYNCS.ARRIVE.TRANS64.A1T0 RZ, [R17+URZ+0x38800], RZ ;  /* 0x038800ff11ff79a7 */ /* 0x0001e2000810003f */
[----:B------:R-:W-:Y:S01]  /*15680*/  IMAD.WIDE.U32 R4, R2, UR36, RZ ;  /* 0x0000002402047c25 */ /* 0x000fe2000f8e00ff */
[----:B------:R-:W-:Y:S03]  /*15690*/  BSSY B6, `(.L_x_5332) ;  /* 0x0000018000067945 */ /* 0x000fe60003800000 */
[----:B------:R-:W-:Y:S01]  /*156a0*/  IMAD R3, R3, UR36, R0 ;  /* 0x0000002403037c24 */ /* 0x000fe2000f8e0200 */
[----:B------:R0:W-:Y:S01]  /*156b0*/  STL.64 [R1+0x30], R4 ;  /* 0x0000300401007387 */ /* 0x0001e20000100a00 */
[----:B------:R-:W-:-:S05]  /*156c0*/  VIADD R0, R17, 0x26400 ;  /* 0x0002640011007836 */ /* 0x000fca0000000000 */
[----:B------:R-:W-:Y:S01]  /*156d0*/  LOP3.LUT P0, RZ, R0, 0x3ff, RZ, 0xc0, !PT ;  /* 0x000003ff00ff7812 */ /* 0x000fe2000780c0ff */
[----:B------:R-:W-:-:S05]  /*156e0*/  IMAD.IADD R0, R5, 0x1, R3 ;  /* 0x0000000105007824 */ /* 0x000fca00078e0203 */
[----:B------:R0:W-:Y:S07]  /*156f0*/  STL [R1+0x3c], R0 ;  /* 0x00003c0001007387 */ /* 0x0001ee0000100800 */
        /* <DEDUP_REMOVED lines=17> */
.L_x_5333:
[----:B------:R-:W-:Y:S05]  /*15810*/  BSYNC B6 ;  /* 0x0000000000067941 */ /* 0x000fea0003800000 */
.L_x_5332:
[----:B0-----:R-:W2:Y:S01]  /*15820*/  LDL.LU.64 R4, [R1+0x30] ;  /* 0x0000300001047983 */ /* 0x001ea20000300a00 */
[----:B------:R-:W0:Y:S01]  /*15830*/  LDC R8, c[0x0][0x448] ;  /* 0x00011200ff087b82 */ /* 0x000e220000000800 */
[----:B------:R-:W-:Y:S02]  /*15840*/  ULDC.64 UR8, c[0x0][0x3e0] ;  /* 0x0000f80000087ab9 */ /* 0x000fe40000000a00 */
[----:B------:R-:W3:Y:S04]  /*15850*/  LDL.LU R2, [R1+0x3c] ;  /* 0x00003c0001027983 */ /* 0x000ee80000300800 */
[----:B------:R-:W4:Y:S01]  /*15860*/  LDL.LU R3, [R1+0x18] ;  /* 0x0000180001037983 */ /* 0x000f220000300800 */
[----:B------:R-:W-:Y:S01]  /*15870*/  UIMAD UR6, UR37, UR8, URZ ;  /* 0x00000008250672a4 */ /* 0x000fe2000f8e023f */
[----:B------:R-:W-:Y:S01]  /*15880*/  LOP3.LUT R18, R18, 0xffffffef, RZ, 0xc0, !PT ;  /* 0xffffffef12127812 */ /* 0x000fe200078ec0ff */
[----:B------:R-:W1:Y:S02]  /*15890*/  S2R R10, SR_TID.X ;  /* 0x00000000000a7919 */ /* 0x000e640000002100 */
[----:B------:R-:W-:Y:S01]  /*158a0*/  UIMAD UR6, UR42, UR9, UR6 ;  /* 0x000000092a0672a4 */ /* 0x000fe2000f8e0206 */
[----:B------:R-:W5:Y:S01]  /*158b0*/  S2R R9, SR_TID.X ;  /* 0x0000000000097919 */ /* 0x000f620000002100 */
[----:B------:R-:W5:Y:S01]  /*158c0*/  S2R R12, SR_TID.X ;  /* 0x00000000000c7919 */ /* 0x000f620000002100 */
[----:B0-----:R-:W-:-:S13]  /*158d0*/  ISETP.NE.AND P0, PT, R8, 0x1, PT ;  /* 0x000000010800780c */ /* 0x001fda0003f05270 */
[----:B------:R-:W0:Y:S01]  /*158e0*/  @P0 LDC R0, c[0x0][0x450] ;  /* 0x00011400ff000b82 */ /* 0x000e220000000800 */
[----:B-1----:R-:W-:Y:S02]  /*158f0*/  IMAD.SHL.U32 R10, R10, 0x8, RZ ;  /* 0x000000080a0a7824 */ /* 0x002fe400078e00ff */
[----:B-----5:R-:W-:-:S03]  /*15900*/  IMAD.SHL.U32 R9, R9, 0x8, RZ ;  /* 0x0000000809097824 */ /* 0x020fc600078e00ff */
[----:B------:R-:W-:Y:S01]  /*15910*/  LOP3.LUT R10, R10, 0x38, RZ, 0xc0, !PT ;  /* 0x000000380a0a7812 */ /* 0x000fe200078ec0ff */
[----:B------:R-:W-:-:S03]  /*15920*/  IMAD.SHL.U32 R12, R12, 0x8, RZ ;  /* 0x000000080c0c7824 */ /* 0x000fc600078e00ff */
[C---:B------:R-:W-:Y:S02]  /*15930*/  LOP3.LUT R11, R10.reuse, 0x80, RZ, 0xfc, !PT ;  /* 0x000000800a0b7812 */ /* 0x040fe400078efcff */
[----:B------:R-:W-:Y:S02]  /*15940*/  LOP3.LUT R10, R10, 0x40, RZ, 0xfc, !PT ;  /* 0x000000400a0a7812 */ /* 0x000fe400078efcff */
[----:B------:R-:W-:Y:S02]  /*15950*/  LOP3.LUT R9, R9, 0x38, RZ, 0xc0, !PT ;  /* 0x0000003809097812 */ /* 0x000fe400078ec0ff */
[----:B------:R-:W-:-:S04]  /*15960*/  LOP3.LUT R12, R12, 0x38, RZ, 0xc0, !PT ;  /* 0x000000380c0c7812 */ /* 0x000fc800078ec0ff */
[----:B------:R-:W-:Y:S02]  /*15970*/  LOP3.LUT R12, R12, 0xc0, RZ, 0xfc, !PT ;  /* 0x000000c00c0c7812 */ /* 0x000fe400078efcff */
[----:B--2---:R-:W-:Y:S02]  /*15980*/  R2UR UR5, R5 ;  /* 0x00000000050572ca */ /* 0x004fe400000e0000 */
[----:B------:R-:W-:Y:S02]  /*15990*/  R2UR UR4, R4 ;  /* 0x00000000040472ca */ /* 0x000fe400000e0000 */
[----:B---3--:R-:W-:Y:S02]  /*159a0*/  R2UR UR5, R2 ;  /* 0x00000000020572ca */ /* 0x008fe400000e0000 */
[----:B------:R-:W1:Y:S01]  /*159b0*/  @P0 LDC R2, c[0x0][0x44c] ;  /* 0x00011300ff020b82 */ /* 0x000e620000000800 */
[----:B----4-:R-:W-:-:S10]  /*159c0*/  IMAD.MOV.U32 R4, RZ, RZ, R3 ;  /* 0x000000ffff047224 */ /* 0x010fd400078e0003 */
[----:B------:R-:W-:-:S04]  /*159d0*/  UIMAD.WIDE.U32 UR4, UR42, UR8, UR4 ;  /* 0x000000082a0472a5 */ /* 0x000fc8000f8e0004 */
[----:B------:R-:W-:Y:S02]  /*159e0*/  UIADD3 UR6, UR5, UR6, URZ ;  /* 0x0000000605067290 */ /* 0x000fe4000fffe03f */
[----:B------:R-:W-:Y:S02]  /*159f0*/  IMAD.U32 R6, RZ, RZ, UR4 ;  /* 0x00000004ff067e24 */ /* 0x000fe4000f8e00ff */
[----:B------:R-:W-:Y:S01]  /*15a00*/  IMAD.U32 R7, RZ, RZ, UR5 ;  /* 0x00000005ff077e24 */ /* 0x000fe2000f8e00ff */
[----:B------:R-:W-:Y:S01]  /*15a10*/  ULDC.64 UR4, c[0x0][0x3d0] ;  /* 0x0000f40000047ab9 */ /* 0x000fe20000000a00 */
[----:B-1----:R-:W-:-:S05]  /*15a20*/  @P0 IMAD.HI.U32 R2, R3, R2, RZ ;  /* 0x0000000203020227 */ /* 0x002fca00078e00ff */
[----:B0-----:R-:W-:Y:S01]  /*15a30*/  @P0 SHF.R.U32.HI R4, RZ, R0, R2 ;  /* 0x00000000ff040219 */ /* 0x001fe20000011602 */
[----:B------:R-:W-:-:S03]  /*15a40*/  IMAD.MOV.U32 R2, RZ, RZ, R6 ;  /* 0x000000ffff027224 */ /* 0x000fc600078e0006 */
[--C-:B------:R-:W-:Y:S01]  /*15a50*/  SHF.R.S32.HI R5, RZ, 0x1f, R4.reuse ;  /* 0x0000001fff057819 */ /* 0x100fe20000011404 */
[----:B------:R-:W-:-:S04]  /*15a60*/  IMAD.MOV R0, RZ, RZ, -R4 ;  /* 0x000000ffff007224 */ /* 0x000fc800078e0a04 */
[----:B------:R-:W-:Y:S02]  /*15a70*/  IMAD R0, R8, R0, R3 ;  /* 0x0000000008007224 */ /* 0x000fe400078e0203 */
[----:B------:R-:W-:Y:S02]  /*15a80*/  IMAD.U32 R3, RZ, RZ, UR6 ;  /* 0x00000006ff037e24 */ /* 0x000fe4000f8e00ff */
[----:B------:R-:W-:Y:S02]  /*15a90*/  IMAD R5, R5, UR4, RZ ;  /* 0x0000000405057c24 */ /* 0x000fe4000f8e02ff */
[----:B------:R-:W-:-:S04]  /*15aa0*/  IMAD.WIDE.U32 R2, R4, UR4, R2 ;  /* 0x0000000404027c25 */ /* 0x000fc8000f8e0002 */
        /* <DEDUP_REMOVED lines=14> */
[----:B------:R-:W-:Y:S01]  /*15b90*/  LEA.HI.X R6, R2, UR5, R6, 0x1, P0 ;  /* 0x0000000502067c11 */ /* 0x000fe200080f0c06 */
[----:B------:R-:W1:Y:S01]  /*15ba0*/  S2R R11, SR_TID.X ;  /* 0x00000000000b7919 */ /* 0x000e620000002100 */
[----:B------:R-:W-:-:S02]  /*15bb0*/  ISETP.GE.AND P3, PT, R9, UR4, PT ;  /* 0x0000000409007c0c */ /* 0x000fc4000bf66270 */
[----:B------:R-:W-:Y:S02]  /*15bc0*/  SEL R3, RZ, 0x4, P2 ;  /* 0x00000004ff037807 */ /* 0x000fe40001000000 */
[----:B------:R-:W-:Y:S02]  /*15bd0*/  SEL R2, RZ, 0x1, P3 ;  /* 0x00000001ff027807 */ /* 0x000fe40001800000 */
[----:B------:R-:W-:Y:S02]  /*15be0*/  SEL R4, RZ, 0x2, P1 ;  /* 0x00000002ff047807 */ /* 0x000fe40000800000 */
[----:B------:R-:W-:Y:S02]  /*15bf0*/  ISETP.GE.AND P5, PT, R12, UR4, PT ;  /* 0x000000040c007c0c */ /* 0x000fe4000bfa6270 */
[----:B------:R-:W-:Y:S02]  /*15c00*/  IADD3 R2, R3, R4, R2 ;  /* 0x0000000403027210 */ /* 0x000fe40007ffe002 */
[----:B------:R-:W-:-:S02]  /*15c10*/  SEL R4, RZ, 0x8, P5 ;  /* 0x00000008ff047807 */ /* 0x000fc40002800000 */
[----:B------:R-:W-:-:S04]  /*15c20*/  @P3 LOP3.LUT R18, R18, 0x10, RZ, 0xfc, !PT ;  /* 0x0000001012123812 */ /* 0x000fc800078efcff */
[----:B------:R-:W-:-:S04]  /*15c30*/  LOP3.LUT R18, R18, 0xfffffffb, RZ, 0xc0, !PT ;  /* 0xfffffffb12127812 */ /* 0x000fc800078ec0ff */
[----:B------:R-:W-:-:S04]  /*15c40*/  @P2 LOP3.LUT R18, R18, 0x4, RZ, 0xfc, !PT ;  /* 0x0000000412122812 */ /* 0x000fc800078efcff */
[----:B------:R-:W-:Y:S01]  /*15c50*/  LOP3.LUT R18, R18, 0xfffffff7, RZ, 0xc0, !PT ;  /* 0xfffffff712127812 */ /* 0x000fe200078ec0ff */
[----:B0-----:R-:W-:-:S03]  /*15c60*/  IMAD.SHL.U32 R10, R10, 0x8, RZ ;  /* 0x000000080a0a7824 */ /* 0x001fc600078e00ff */
[----:B------:R-:W-:Y:S01]  /*15c70*/  @P1 LOP3.LUT R18, R18, 0x8, RZ, 0xfc, !PT ;  /* 0x0000000812121812 */ /* 0x000fe200078efcff */
[----:B-1----:R-:W-:Y:S01]  /*15c80*/  IMAD.SHL.U32 R11, R11, 0x8, RZ ;  /* 0x000000080b0b7824 */ /* 0x002fe200078e00ff */
[----:B------:R-:W-:-:S04]  /*15c90*/  LOP3.LUT R10, R10, 0x38, RZ, 0xc0, !PT ;  /* 0x000000380a0a7812 */ /* 0x000fc800078ec0ff */
[----:B------:R-:W-:Y:S02]  /*15ca0*/  LOP3.LUT R10, R10, 0x100, RZ, 0xfc, !PT ;  /* 0x000001000a0a7812 */ /* 0x000fe400078efcff */
[----:B------:R-:W-:Y:S02]  /*15cb0*/  LOP3.LUT R11, R11, 0x38, RZ, 0xc0, !PT ;  /* 0x000000380b0b7812 */ /* 0x000fe400078ec0ff */
[----:B------:R-:W-:Y:S02]  /*15cc0*/  ISETP.GE.AND P0, PT, R10, UR4, PT ;  /* 0x000000040a007c0c */ /* 0x000fe4000bf06270 */
[----:B------:R-:W0:Y:S01]  /*15cd0*/  S2R R10, SR_TID.X ;  /* 0x00000000000a7919 */ /* 0x000e220000002100 */
[----:B------:R-:W-:Y:S02]  /*15ce0*/  LOP3.LUT R11, R11, 0x180, RZ, 0xfc, !PT ;  /* 0x000001800b0b7812 */ /* 0x000fe400078efcff */
[----:B------:R-:W-:Y:S02]  /*15cf0*/  SEL R3, RZ, 0x10, P0 ;  /* 0x00000010ff037807 */ /* 0x000fe40000000000 */
[----:B------:R-:W-:-:S02]  /*15d00*/  ISETP.GE.AND P1, PT, R11, UR4, PT ;  /* 0x000000040b007c0c */ /* 0x000fc4000bf26270 */
[----:B------:R-:W-:Y:S02]  /*15d10*/  IADD3 R2, R3, R2, R4 ;  /* 0x0000000203027210 */ /* 0x000fe40007ffe004 */
[----:B------:R-:W-:Y:S01]  /*15d20*/  SEL R5, RZ, 0x40, P1 ;  /* 0x00000040ff057807 */ /* 0x000fe20000800000 */
[----:B0-----:R-:W-:-:S05]  /*15d30*/  IMAD.SHL.U32 R10, R10, 0x8, RZ ;  /* 0x000000080a0a7824 */ /* 0x001fca00078e00ff */
[----:B------:R-:W-:-:S04]  /*15d40*/  LOP3.LUT R10, R10, 0x38, RZ, 0xc0, !PT ;  /* 0x000000380a0a7812 */ /* 0x000fc800078ec0ff */
[C---:B------:R-:W-:Y:S02]  /*15d50*/  LOP3.LUT R7, R10.reuse, 0x140, RZ, 0xfc, !PT ;  /* 0x000001400a077812 */ /* 0x040fe400078efcff */
[----:B------:R-:W-:Y:S02]  /*15d60*/  LOP3.LUT R10, R10, 0x1c0, RZ, 0xfc, !PT ;  /* 0x000001c00a0a7812 */ /* 0x000fe400078efcff */
[----:B------:R-:W-:Y:S02]  /*15d70*/  ISETP.GE.AND P1, PT, R7, UR4, PT ;  /* 0x0000000407007c0c */ /* 0x000fe4000bf26270 */
[----:B------:R-:W-:Y:S01]  /*15d80*/  ISETP.GE.AND P2, PT, R10, UR4, PT ;  /* 0x000000040a007c0c */ /* 0x000fe2000bf46270 */
[----:B------:R-:W-:Y:S01]  /*15d90*/  UMOV UR4, 0xffffffff ;  /* 0xffffffff00047882 */ /* 0x000fe20000000000 */
[----:B------:R-:W-:Y:S02]  /*15da0*/  SEL R3, RZ, 0x20, P1 ;  /* 0x00000020ff037807 */ /* 0x000fe40000800000 */
[----:B------:R-:W-:-:S02]  /*15db0*/  SEL R7, RZ, 0x80, P2 ;  /* 0x00000080ff077807 */ /* 0x000fc40001000000 */
        /* <DEDUP_REMOVED lines=95> */
.L_x_5462:
        /* <DEDUP_REMOVED lines=30> */
.L_x_5336:
[----:B------:R-:W-:Y:S05]  /*16590*/  BSYNC B0 ;  /* 0x0000000000007941 */ /* 0x000fea0003800000 */
.L_x_5335:
[----:B------:R-:W-:Y:S01]  /*165a0*/  NOP ;  /* 0x0000000000007918 */ /* 0x000fe20000000000 */
[----:B------:R-:W-:-:S13]  /*165b0*/  PLOP3.LUT P0, PT, PT, PT, PT, 0x80, 0x0 ;  /* 0x000000000000781c */ /* 0x000fda0003f0f070 */
.L_x_5337:
[----:B------:R-:W-:Y:S02]  /*165c0*/  PLOP3.LUT P1, PT, P1, P0, PT, 0xa2, 0x0 ;  /* 0x000000000000781c */ /* 0x000fe40000f21472 */
[----:B------:R-:W-:-:S08]  /*165d0*/  @P0 R2UR P1, UR4, R17 ;  /* 0x00000000110402ca */ /* 0x000fd00000020000 */
[----:B------:R-:W-:-:S05]  /*165e0*/  @P0 PLOP3.LUT P0, PT, P1, PT, PT, 0x80, 0x0 ;  /* 0x000000000000081c */ /* 0x000fca0000f0f070 */
[----:B------:R-:W-:Y:S01]  /*165f0*/  @!P1 SYNCS.ARRIVE.TRANS64.RED.A0T1 RZ, [UR4+0x38810], RZ ;  /* 0x038810ffffff99a7 */ /* 0x000fe20008200404 */
[----:B------:R-:W-:Y:S07]  /*16600*/  @!P1 ARRIVES.LDGSTSBAR.64.TRANSCNT [UR4+0x38810] ;  /* 0x03881000ff0099b0 */ /* 0x000fee0008000a84 */
[----:B------:R-:W-:Y:S05]  /*16610*/  @P0 BRA.U.ANY `(.L_x_5337) ;  /* 0xfffffffd00e80947 */ /* 0x000fea000393ffff */
[----:B0-----:R-:W3:Y:S02]  /*16620*/  LDL.LU R2, [R1+0x28] ;  /* 0x0000280001027983 */ /* 0x001ee40000300800 */
[----:B---3--:R-:W-:-:S05]  /*16630*/  VIADD R2, R2, 0x1 ;  /* 0x0000000102027836 */ /* 0x008fca0000000000 */
[----:B------:R0:W-:Y:S01]  /*16640*/  STL [R1+0x28], R2 ;  /* 0x0000280201007387 */ /* 0x0001e20000100800 */
[----:B--2---:R-:W-:-:S04]  /*16650*/  LEA.HI R0, R2, R2, RZ, 0x1 ;  /* 0x0000000202007211 */ /* 0x004fc800078f08ff */
        /* <DEDUP_REMOVED lines=8> */
.L_x_5463:
[----:B------:R-:W-:Y:S05]  /*166e0*/  BSYNC B0 ;  /* 0x0000000000007941 */ /* 0x000fea0003800000 */
.L_x_5338:
[----:B------:R-:W-:Y:S01]  /*166f0*/  LOP3.LUT P0, RZ, R18, 0x2, RZ, 0xc0, !PT ;  /* 0x0000000212ff7812 */ /* 0x000fe2000780c0ff */
[----:B------:R-:W-:-:S12]  /*16700*/  BSSY B0, `(.L_x_5340) ;  /* 0x0000094000007945 */ /* 0x000fd80003800000 */
[----:B------:R-:W-:Y:S05]  /*16710*/  @!P0 BRA `(.L_x_5341) ;  /* 0x0000000800488947 */ /* 0x000fea0003800000 */
[----:B------:R-:W2:Y:S01]  /*16720*/  LDL R2, [R1+0x8] ;  /* 0x0000080001027983 */ /* 0x000ea20000100800 */
        /* <DEDUP_REMOVED lines=8> */
.L_x_5464:
[----:B------:R-:W-:Y:S05]  /*167b0*/  BSYNC B1 ;  /* 0x0000000000017941 */ /* 0x000fea0003800000 */
.L_x_5342:
        /* <DEDUP_REMOVED lines=9> */
.L_x_5345:
[----:B------:R-:W-:Y:S05]  /*16850*/  BSYNC B1 ;  /* 0x0000000000017941 */ /* 0x000fea0003800000 */
.L_x_5344:
[----:B0-----:R-:W2:Y:S01]  /*16860*/  LDL.LU R2, [R1+0x1c] ;  /* 0x00001c0001027983 */ /* 0x001ea20000300800 */
[----:B------:R-:W-:Y:S01]  /*16870*/  UIADD3 UR4, UP0, UR46, 0x470, URZ ;  /* 0x000004702e047890 */ /* 0x000fe2000ff1e03f */
[----:B------:R-:W-:Y:S01]  /*16880*/  PLOP3.LUT P0, PT, PT, PT, PT, 0x80, 0x0 ;  /* 0x000000000000781c */ /* 0x000fe20003f0f070 */
[----:B------:R-:W-:Y:S01]  /*16890*/  VIADD R0, R0, 0x38850 ;  /* 0x0003885000007836 */ /* 0x000fe20000000000 */
[----:B------:R-:W-:Y:S01]  /*168a0*/  UMOV UR6, 0x0 ;  /* 0x0000000000067882 */ /* 0x000fe20000000000 */
[----:B------:R-:W-:Y:S01]  /*168b0*/  UIADD3.X UR5, URZ, UR47, URZ, UP0, !UPT ;  /* 0x0000002f3f057290 */ /* 0x000fe200087fe43f */
[----:B------:R-:W-:Y:S01]  /*168c0*/  UMOV UR7, 0x14f00000 ;  /* 0x14f0000000077882 */ /* 0x000fe20000000000 */
[----:B------:R-:W-:Y:S01]  /*168d0*/  UMOV UR10, URZ ;  /* 0x0000003f000a7c82 */ /* 0x000fe20008000000 */
[----:B--2---:R-:W-:Y:S02]  /*168e0*/  IMAD.SHL.U32 R3, R2, 0x40, RZ ;  /* 0x0000004002037824 */ /* 0x004fe400078e00ff */
[----:B------:R-:W-:-:S04]  /*168f0*/  IMAD R2, R19, 0x10000, R17 ;  /* 0x0001000013027824 */ /* 0x000fc800078e0211 */
[----:B------:R-:W-:-:S07]  /*16900*/  VIADD R4, R2, 0x400 ;  /* 0x0000040002047836 */ /* 0x000fce0000000000 */
.L_x_5346:
        /* <DEDUP_REMOVED lines=15> */
.L_x_5347:
        /* <DEDUP_REMOVED lines=15> */
.L_x_5348:
        /* <DEDUP_REMOVED lines=15> */
.L_x_5349:
        /* <DEDUP_REMOVED lines=15> */
.L_x_5350:
        /* <DEDUP_REMOVED lines=15> */
.L_x_5351:
        /* <DEDUP_REMOVED lines=15> */
.L_x_5352:
        /* <DEDUP_REMOVED lines=15> */
.L_x_5353:
        /* <DEDUP_REMOVED lines=10> */
.L_x_5341:
[----:B------:R-:W-:Y:S05]  /*17040*/  BSYNC B0 ;  /* 0x0000000000007941 */ /* 0x000fea0003800000 */
.L_x_5340:
[----:B------:R-:W-:-:S04]  /*17050*/  UIADD3 UR4, UR39, -0x2, URZ ;  /* 0xfffffffe27047890 */ /* 0x000fc8000fffe03f */
[----:B------:R-:W-:-:S06]  /*17060*/  UISETP.GE.AND UP0, UPT, UR4, UR38, UPT ;  /* 0x000000260400728c */ /* 0x000fcc000bf06270 */
[----:B------:R-:W-:-:S13]  /*17070*/  PLOP3.LUT P0, PT, PT, PT, UP0, 0x80, 0x0 ;  /* 0x000000000000781c */ /* 0x000fda0003f0f008 */
[----:B------:R-:W-:Y:S05]  /*17080*/  @!P0 BRA `(.L_x_5354) ;  /* 0x0000002800508947 */ /* 0x000fea0003800000 */
[----:B0-----:R-:W-:Y:S01]  /*17090*/  IMAD R0, RZ, RZ, -UR39 ;  /* 0x80000027ff007e24 */ /* 0x001fe2000f8e02ff */
[----:B-1----:R-:W-:-:S04]  /*170a0*/  LOP3.LUT R6, RZ, UR38, RZ, 0x33, !PT ;  /* 0x00000026ff067c12 */ /* 0x002fc8000f8e33ff */
[----:B------:R-:W-:-:S05]  /*170b0*/  VIADDMNMX R6, R0, 0x1, R6, !PT ;  /* 0x0000000100067846 */ /* 0x000fca0007800106 */
[----:B------:R-:W-:-:S05]  /*170c0*/  VIADD R0, R6, UR39 ;  /* 0x0000002706007c36 */ /* 0x000fca0008000000 */
[----:B------:R-:W-:-:S04]  /*170d0*/  LOP3.LUT R0, R0, 0x1, RZ, 0xc0, !PT ;  /* 0x0000000100007812 */ /* 0x000fc800078ec0ff */
[----:B------:R-:W-:Y:S01]  /*170e0*/  ISETP.NE.U32.AND P0, PT, R0, 0x1, PT ;  /* 0x000000010000780c */ /* 0x000fe20003f05070 */
[----:B------:R-:W-:-:S12]  /*170f0*/  IMAD.U32 R0, RZ, RZ, UR4 ;  /* 0x00000004ff007e24 */ /* 0x000fd8000f8e00ff */
[----:B------:R-:W-:Y:S05]  /*17100*/  @P0 BRA `(.L_x_5355) ;  /* 0x0000000c005c0947 */ /* 0x000fea0003800000 */
[----:B------:R-:W2:Y:S01]  /*17110*/  LDL.LU R8, [R1+0x8] ;  /* 0x0000080001087983 */ /* 0x000ea20000300800 */
[----:B------:R-:W-:Y:S01]  /*17120*/  VIADD R19, R19, 0x1 ;  /* 0x0000000113137836 */ /* 0x000fe20000000000 */
[----:B------:R-:W-:Y:S01]  /*17130*/  LOP3.LUT P2, RZ, R18, 0x2, RZ, 0xc0, !PT ;  /* 0x0000000212ff7812 */ /* 0x000fe2000784c0ff */
[----:B------:R-:W-:Y:S03]  /*17140*/  BSSY B0, `(.L_x_5356) ;  /* 0x00000d1000007945 */ /* 0x000fe60003800000 */
[----:B------:R-:W-:-:S04]  /*17150*/  ISETP.NE.AND P0, PT, R19, 0x2, PT ;  /* 0x000000021300780c */ /* 0x000fc80003f05270 */
[----:B------:R-:W-:Y:S02]  /*17160*/  SEL R2, RZ, 0x1, P0 ;  /* 0x00000001ff027807 */ /* 0x000fe40000000000 */
[----:B------:R-:W-:Y:S02]  /*17170*/  SEL R19, R19, RZ, P0 ;  /* 0x000000ff13137207 */ /* 0x000fe40000000000 */
[----:B--2---:R-:W-:-:S05]  /*17180*/  LOP3.LUT R8, R8, R2, RZ, 0x3c, !PT ;  /* 0x0000000208087212 */ /* 0x004fca00078e3cff */
[----:B------:R0:W-:Y:S01]  /*17190*/  STL [R1+0x8], R8 ;  /* 0x0000080801007387 */ /* 0x0001e20000100800 */
[----:B------:R-:W-:Y:S05]  /*171a0*/  @!P2 BRA `(.L_x_5357) ;  /* 0x0000000c0028a947 */ /* 0x000fea0003800000 */
[----:B------:R-:W-:-:S13]  /*171b0*/  LOP3.LUT P2, RZ, R18, 0x1, RZ, 0xc0, !PT ;  /* 0x0000000112ff7812 */ /* 0x000fda000784c0ff */
[----:B------:R-:W-:Y:S05]  /*171c0*/  @!P2 BRA `(.L_x_5358) ;  /* 0x000000000050a947 */ /* 0x000fea0003800000 */
[----:B------:R-:W2:Y:S01]  /*171d0*/  LDL R7, [R1+0xc] ;  /* 0x00000c0001077983 */ /* 0x000ea20000100800 */
[----:B------:R-:W1:Y:S03]  /*171e0*/  LDC R5, c[0x0][0x43c] ;  /* 0x00010f00ff057b82 */ /* 0x000e660000000800 */
[----:B------:R-:W3:Y:S01]  /*171f0*/  LDL R9, [R1] ;  /* 0x0000000001097983 */ /* 0x000ee20000100800 */
        /* <DEDUP_REMOVED lines=8> */
[----:B------:R-:W-:Y:S01]  /*17280*/  SHF.R.S32.HI R5, RZ, 0x1f, R4 ;  /* 0x0000001fff057819 */ /* 0x000fe20000011404 */
[----:B------:R-:W1:Y:S01]  /*17290*/  LDC.64 R2, c[0x0][0x418] ;  /* 0x00010600ff027b82 */ /* 0x000e620000000a00 */
[----:B--2---:R-:W-:-:S04]  /*172a0*/  IMAD R7, R7, UR4, RZ ;  /* 0x0000000407077c24 */ /* 0x004fc8000f8e02ff */
[C---:B---3--:R-:W-:Y:S02]  /*172b0*/  IMAD R7, R9.reuse, UR5, R7 ;  /* 0x0000000509077c24 */ /* 0x048fe4000f8e0207 */
[----:B------:R-:W-:-:S04]  /*172c0*/  IMAD.WIDE.U32 R4, R9, UR4, R4 ;  /* 0x0000000409047c25 */ /* 0x000fc8000f8e0004 */
[----:B------:R-:W-:Y:S01]  /*172d0*/  IMAD.IADD R7, R7, 0x1, R5 ;  /* 0x0000000107077824 */ /* 0x000fe200078e0205 */
[----:B-1----:R-:W-:-:S04]  /*172e0*/  LEA R2, P0, R4, R2, 0x2 ;  /* 0x0000000204027211 */ /* 0x002fc800078010ff */
[----:B------:R-:W-:-:S05]  /*172f0*/  LEA.HI.X R3, R4, R3, R7, 0x2, P0 ;  /* 0x0000000304037211 */ /* 0x000fca00000f1407 */
[----:B------:R1:W5:Y:S04]  /*17300*/  LDG.E R16, desc[UR44][R2.64] ;  /* 0x0000002c02107981 */ /* 0x000368000c1e1900 */
.L_x_5358:
        /* <DEDUP_REMOVED lines=8> */
.L_x_5465:
[----:B------:R-:W-:Y:S05]  /*17390*/  BSYNC B1 ;  /* 0x0000000000017941 */ /* 0x000fea0003800000 */
.L_x_5359:
        /* <DEDUP_REMOVED lines=9> */
.L_x_5362:
[----:B------:R-:W-:Y:S05]  /*17430*/  BSYNC B1 ;  /* 0x0000000000017941 */ /* 0x000fea0003800000 */
.L_x_5361:
        /* <DEDUP_REMOVED lines=11> */
.L_x_5363:
        /* <DEDUP_REMOVED lines=13> */
.L_x_5466:
[----:B------:R-:W-:Y:S05]  /*175c0*/  BSYNC B1 ;  /* 0x0000000000017941 */ /* 0x000fea0003800000 */
.L_x_5364:
[----:B------:R-:W-:Y:S01]  /*175d0*/  BSSY B1, `(.L_x_5366) ;  /* 0x000000b000017945 */ /* 0x000fe20003800000 */
[----:B0-----:R-:W-:Y:S02]  /*175e0*/  IMAD.MOV.U32 R8, RZ, RZ, 0x0 ;  /* 0x00000000ff087424 */ /* 0x001fe400078e00ff */
[----:B------:R-:W-:Y:S01]  /*175f0*/  IMAD.MOV.U32 R9, RZ, RZ, 0x14f00000 ;  /* 0x14f00000ff097424 */ /* 0x000fe200078e00ff */
        /* <DEDUP_REMOVED lines=8> */
.L_x_5367:
[----:B------:R-:W-:Y:S05]  /*17680*/  BSYNC B1 ;  /* 0x0000000000017941 */ /* 0x000fea0003800000 */
.L_x_5366:
[----:B------:R-:W-:Y:S01]  /*17690*/  R2UR UR10, R7 ;  /* 0x00000000070a72ca */ /* 0x000fe200000e0000 */
[----:B-12---:R-:W-:Y:S01]  /*176a0*/  IMAD R2, R19, 0x10000, R17 ;  /* 0x0001000013027824 */ /* 0x006fe200078e0211 */
[----:B------:R-:W-:Y:S01]  /*176b0*/  R2UR UR6, R8 ;  /* 0x00000000080672ca */ /* 0x000fe200000e0000 */
[----:B------:R-:W-:Y:S01]  /*176c0*/  UIADD3 UR4, UP0, UR46, 0x470, URZ ;  /* 0x000004702e047890 */ /* 0x000fe2000ff1e03f */
[----:B------:R-:W-:Y:S01]  /*176d0*/  R2UR UR7, R9 ;  /* 0x00000000090772ca */ /* 0x000fe200000e0000 */
[----:B------:R-:W-:Y:S01]  /*176e0*/  VIADD R3, R3, 0x38850 ;  /* 0x0003885003037836 */ /* 0x000fe20000000000 */
[----:B------:R-:W-:Y:S01]  /*176f0*/  PLOP3.LUT P0, PT, PT, PT, PT, 0x80, 0x0 ;  /* 0x000000000000781c */ /* 0x000fe20003f0f070 */
[----:B------:R-:W-:Y:S01]  /*17700*/  VIADD R4, R2, 0x400 ;  /* 0x0000040002047836 */ /* 0x000fe20000000000 */
[----:B------:R-:W-:-:S12]  /*17710*/  UIADD3.X UR5, URZ, UR47, URZ, UP0, !UPT ;  /* 0x0000002f3f057290 */ /* 0x000fd800087fe43f */
.L_x_5368:
        /* <DEDUP_REMOVED lines=15> */
.L_x_5369:
        /* <DEDUP_REMOVED lines=15> */
.L_x_5370:
        /* <DEDUP_REMOVED lines=15> */
.L_x_5371:
        /* <DEDUP_REMOVED lines=15> */
.L_x_5372:
        /* <DEDUP_REMOVED lines=15> */
.L_x_5373:
        /* <DEDUP_REMOVED lines=15> */
.L_x_5374:
        /* <DEDUP_REMOVED lines=15> */
.L_x_5375:
        /* <DEDUP_REMOVED lines=10> */
.L_x_5357:
[----:B------:R-:W-:Y:S05]  /*17e50*/  BSYNC B0 ;  /* 0x0000000000007941 */ /* 0x000fea0003800000 */
.L_x_5356:
[----:B------:R-:W-:-:S06]  /*17e60*/  UIADD3 UR4, UR39, -0x3, URZ ;  /* 0xfffffffd27047890 */ /* 0x000fcc000fffe03f */
[----:B------:R-:W-:-:S07]  /*17e70*/  IMAD.U32 R0, RZ, RZ, UR4 ;  /* 0x00000004ff007e24 */ /* 0x000fce000f8e00ff */
.L_x_5355:
[----:B------:R-:W-:Y:S01]  /*17e80*/  ULOP3.LUT UR4, URZ, UR39, URZ, 0x33, !UPT ;  /* 0x000000273f047292 */ /* 0x000fe2000f8e333f */
[----:B------:R-:W-:Y:S01]  /*17e90*/  VIADD R6, R6, 0xfffffffe ;  /* 0xfffffffe06067836 */ /* 0x000fe20000000000 */
[----:B------:R-:W-:Y:S04]  /*17ea0*/  BSSY B0, `(.L_x_5354) ;  /* 0x00001b2000007945 */ /* 0x000fe80003800000 */
[----:B------:R-:W-:-:S13]  /*17eb0*/  ISETP.NE.AND P0, PT, R6, UR4, PT ;  /* 0x0000000406007c0c */ /* 0x000fda000bf05270 */
[----:B------:R-:W-:Y:S05]  /*17ec0*/  @!P0 BRA `(.L_x_5376) ;  /* 0x0000001800bc8947 */ /* 0x000fea0003800000 */
.L_x_5417:
[----:B------:R-:W2:Y:S01]  /*17ed0*/  LDL.LU R2, [R1+0x8] ;  /* 0x0000080001027983 */ /* 0x000ea20000300800 */
[----:B------:R-:W-:Y:S01]  /*17ee0*/  LOP3.LUT P1, RZ, R18, 0x2, RZ, 0xc0, !PT ;  /* 0x0000000212ff7812 */ /* 0x000fe2000782c0ff */
[----:B------:R-:W-:Y:S01]  /*17ef0*/  VIADD R7, R19, 0x1 ;  /* 0x0000000113077836 */ /* 0x000fe20000000000 */
[----:B------:R-:W-:Y:S05]  /*17f00*/  YIELD ;  /* 0x0000000000007946 */ /* 0x000fea0003800000 */
[----:B------:R-:W-:Y:S01]  /*17f10*/  ISETP.NE.AND P0, PT, R7, 0x2, PT ;  /* 0x000000020700780c */ /* 0x000fe20003f05270 */
[----:B------:R-:W-:Y:S03]  /*17f20*/  BSSY B1, `(.L_x_5377) ;  /* 0x00000d0000017945 */ /* 0x000fe60003800000 */
[----:B------:R-:W-:-:S02]  /*17f30*/  SEL R6, RZ, 0x1, P0 ;  /* 0x00000001ff067807 */ /* 0x000fc40000000000 */
[----:B------:R-:W-:Y:S02]  /*17f40*/  SEL R7, R7, RZ, P0 ;  /* 0x000000ff07077207 */ /* 0x000fe40000000000 */
[----:B--2---:R-:W-:Y:S01]  /*17f50*/  LOP3.LUT R6, R2, R6, RZ, 0x3c, !PT ;  /* 0x0000000602067212 */ /* 0x004fe200078e3cff */
[----:B------:R-:W-:Y:S06]  /*17f60*/  @!P1 BRA `(.L_x_5378) ;  /* 0x0000000c002c9947 */ /* 0x000fec0003800000 */
[----:B------:R-:W-:Y:S01]  /*17f70*/  LOP3.LUT P1, RZ, R18, 0x1, RZ, 0xc0, !PT ;  /* 0x0000000112ff7812 */ /* 0x000fe2000782c0ff */
[----:B0-----:R-:W-:-:S12]  /*17f80*/  IMAD.MOV.U32 R8, RZ, RZ, R0 ;  /* 0x000000ffff087224 */ /* 0x001fd800078e0000 */
        /* <DEDUP_REMOVED lines=21> */
.L_x_5379:
        /* <DEDUP_REMOVED lines=8> */
.L_x_5467:
[----:B------:R-:W-:Y:S05]  /*18160*/  BSYNC B2 ;  /* 0x0000000000027941 */ /* 0x000fea0003800000 */
.L_x_5380:
        /* <DEDUP_REMOVED lines=9> */
.L_x_5383:
[----:B------:R-:W-:Y:S05]  /*18200*/  BSYNC B2 ;  /* 0x0000000000027941 */ /* 0x000fea0003800000 */
.L_x_5382:
        /* <DEDUP_REMOVED lines=11> */
.L_x_5384:
        /* <DEDUP_REMOVED lines=13> */
.L_x_5468:
[----:B------:R-:W-:Y:S05]  /*18390*/  BSYNC B2 ;  /* 0x0000000000027941 */ /* 0x000fea0003800000 */
.L_x_5385:
        /* <DEDUP_REMOVED lines=11> */
.L_x_5388:
[----:B------:R-:W-:Y:S05]  /*18450*/  BSYNC B2 ;  /* 0x0000000000027941 */ /* 0x000fea0003800000 */
.L_x_5387:
        /* <DEDUP_REMOVED lines=9> */
.L_x_5389:
        /* <DEDUP_REMOVED lines=15> */
.L_x_5390:
        /* <DEDUP_REMOVED lines=15> */
.L_x_5391:
        /* <DEDUP_REMOVED lines=15> */
.L_x_5392:
        /* <DEDUP_REMOVED lines=15> */
.L_x_5393:
        /* <DEDUP_REMOVED lines=15> */
.L_x_5394:
        /* <DEDUP_REMOVED lines=15> */
.L_x_5395:
        /* <DEDUP_REMOVED lines=15> */
.L_x_5396:
        /* <DEDUP_REMOVED lines=10> */
.L_x_5378:
[----:B------:R-:W-:Y:S05]  /*18c20*/  BSYNC B1 ;  /* 0x0000000000017941 */ /* 0x000fea0003800000 */
.L_x_5377:
[----:B------:R-:W-:Y:S01]  /*18c30*/  VIADD R7, R7, 0x1 ;  /* 0x0000000107077836 */ /* 0x000fe20000000000 */
[----:B------:R-:W-:Y:S01]  /*18c40*/  LOP3.LUT P2, RZ, R18, 0x2, RZ, 0xc0, !PT ;  /* 0x0000000212ff7812 */ /* 0x000fe2000784c0ff */
[----:B------:R-:W-:Y:S03]  /*18c50*/  BSSY B1, `(.L_x_5397) ;  /* 0x00000d3000017945 */ /* 0x000fe60003800000 */
[----:B------:R-:W-:-:S04]  /*18c60*/  ISETP.NE.AND P0, PT, R7, 0x2, PT ;  /* 0x000000020700780c */ /* 0x000fc80003f05270 */
[----:B------:R-:W-:Y:S02]  /*18c70*/  SEL R2, RZ, 0x1, P0 ;  /* 0x00000001ff027807 */ /* 0x000fe40000000000 */
[----:B------:R-:W-:Y:S02]  /*18c80*/  SEL R19, R7, RZ, P0 ;  /* 0x000000ff07137207 */ /* 0x000fe40000000000 */
[----:B0-----:R-:W-:Y:S01]  /*18c90*/  LOP3.LUT R8, R6, R2, RZ, 0x3c, !PT ;  /* 0x0000000206087212 */ /* 0x001fe200078e3cff */
[----:B------:R-:W-:-:S04]  /*18ca0*/  VIADD R6, R0, 0xffffffff ;  /* 0xffffffff00067836 */ /* 0x000fc80000000000 */
[----:B------:R0:W-:Y:S01]  /*18cb0*/  STL [R1+0x8], R8 ;  /* 0x0000080801007387 */ /* 0x0001e20000100800 */
[----:B------:R-:W-:Y:S05]  /*18cc0*/  @!P2 BRA `(.L_x_5398) ;  /* 0x0000000c002ca947 */ /* 0x000fea0003800000 */
[----:B------:R-:W-:Y:S01]  /*18cd0*/  LOP3.LUT P2, RZ, R18, 0x1, RZ, 0xc0, !PT ;  /* 0x0000000112ff7812 */ /* 0x000fe2000784c0ff */
[----:B------:R-:W-:-:S12]  /*18ce0*/  IMAD.MOV.U32 R7, RZ, RZ, R6 ;  /* 0x000000ffff077224 */ /* 0x000fd800078e0006 */
        /* <DEDUP_REMOVED lines=21> */
.L_x_5399:
        /* <DEDUP_REMOVED lines=8> */
.L_x_5469:
[----:B------:R-:W-:Y:S05]  /*18ec0*/  BSYNC B2 ;  /* 0x0000000000027941 */ /* 0x000fea0003800000 */
.L_x_5400:
        /* <DEDUP_REMOVED lines=9> */
.L_x_5403:
[----:B------:R-:W-:Y:S05]  /*18f60*/  BSYNC B2 ;  /* 0x0000000000027941 */ /* 0x000fea0003800000 */
.L_x_5402:
        /* <DEDUP_REMOVED lines=11> */
.L_x_5404:
        /* <DEDUP_REMOVED lines=10> */
[----:B------:R-:W0:Y:S01]  /*190c0*/  SYNCS.PHASECHK.TRANS64.TRYWAIT P0, [R4+URZ+0x38860], R2 ;  /* 0x03886002040075a7 */ /* 0x000e22000800017f */
[----:B------:R-:W-:Y:S04]  /*190d0*/  BSSY B2, `(.L_x_5405) ;  /* 0x0000002000027945 */ /* 0x000fe80003800000 */
[----:B0-----:R-:W-:Y:S05]  /*190e0*/  @!P0 BRA `(.L_x_5406) ;  /* 0x0000002400708947 */ /* 0x001fea0003800000 */
.L_x_5470:
[----:B------:R-:W-:Y:S05]  /*190f0*/  BSYNC B2 ;  /* 0x0000000000027941 */ /* 0x000fea0003800000 */
.L_x_5405:
        /* <DEDUP_REMOVED lines=11> */
.L_x_5408:
[----:B------:R-:W-:Y:S05]  /*191b0*/  BSYNC B2 ;  /* 0x0000000000027941 */ /* 0x000fea0003800000 */
.L_x_5407:
        /* <DEDUP_REMOVED lines=9> */
.L_x_5409:
        /* <DEDUP_REMOVED lines=15> */
.L_x_5410:
        /* <DEDUP_REMOVED lines=15> */
.L_x_5411:
        /* <DEDUP_REMOVED lines=15> */
.L_x_5412:
        /* <DEDUP_REMOVED lines=15> */
.L_x_5413:
        /* <DEDUP_REMOVED lines=15> */
.L_x_5414:
        /* <DEDUP_REMOVED lines=15> */
.L_x_5415:
        /* <DEDUP_REMOVED lines=15> */
.L_x_5416:
        /* <DEDUP_REMOVED lines=10> */
.L_x_5398:
[----:B------:R-:W-:Y:S05]  /*19980*/  BSYNC B1 ;  /* 0x0000000000017941 */ /* 0x000fea0003800000 */
.L_x_5397:
[----:B------:R-:W-:Y:S01]  /*19990*/  ISETP.GT.AND P0, PT, R6, UR38, PT ;  /* 0x0000002606007c0c */ /* 0x000fe2000bf04270 */
[----:B------:R-:W-:-:S12]  /*199a0*/  VIADD R0, R0, 0xfffffffe ;  /* 0xfffffffe00007836 */ /* 0x000fd80000000000 */
[----:B------:R-:W-:Y:S05]  /*199b0*/  @P0 BRA `(.L_x_5417) ;  /* 0xffffffe400440947 */ /* 0x000fea000383ffff */
.L_x_5376:
[----:B------:R-:W-:Y:S05]  /*199c0*/  BSYNC B0 ;  /* 0x0000000000007941 */ /* 0x000fea0003800000 */
.L_x_5354:
[----:B------:R-:W2:Y:S01]  /*199d0*/  LDL.LU R2, [R1+0x8] ;  /* 0x0000080001027983 */ /* 0x000ea20000300800 */
        /* <DEDUP_REMOVED lines=8> */
[----:B------:R0:W-:Y:S02]  /*19a60*/  STL [R1+0x8], R2 ;  /* 0x0000080201007387 */ /* 0x0001e40000100800 */
[----:B------:R-:W-:Y:S05]  /*19a70*/  @P2 BRA `(.L_x_5419) ;  /* 0x0000000000342947 */ /* 0x000fea0003800000 */
[----:B0-----:R-:W0:Y:S01]  /*19a80*/  S2R R2, SR_LANEID ;  /* 0x0000000000027919 */ /* 0x001e220000000000 */
[----:B------:R-:W-:Y:S01]  /*19a90*/  VOTEU.ANY UR4, UPT, PT ;  /* 0x0000000000047886 */ /* 0x000fe200038e0100 */
[----:B------:R-:W2:Y:S01]  /*19aa0*/  LDC.64 R4, c[0x0][0xd80] ;  /* 0x00036000ff047b82 */ /* 0x000ea20000000a00 */
        /* <DEDUP_REMOVED lines=8> */
[----:B--2---:R-:W-:-:S05]  /*19b30*/  IADD3 R0, R2, UR41, R0 ;  /* 0x0000002902007c10 */ /* 0x004fca000fffe000 */
[----:B------:R2:W-:Y:S02]  /*19b40*/  STL [R1+0x10], R0 ;  /* 0x0000100001007387 */ /* 0x0005e40000100800 */
.L_x_5419:
[----:B------:R-:W-:Y:S05]  /*19b50*/  BSYNC B0 ;  /* 0x0000000000007941 */ /* 0x000fea0003800000 */
.L_x_5418:
[----:B------:R-:W-:-:S07]  /*19b60*/  SEL R19, R19, RZ, P0 ;  /* 0x000000ff13137207 */ /* 0x000fce0000000000 */
.L_x_5316:
[----:B------:R-:W-:Y:S05]  /*19b70*/  BSYNC B7 ;  /* 0x0000000000077941 */ /* 0x000fea0003800000 */
.L_x_5314:
[----:B------:R3:W5:Y:S01]  /*19b80*/  LDL R3, [R1+0x10] ;  /* 0x0000100001037983 */ /* 0x0007620000100800 */
[----:B------:R-:W-:-:S13]  /*19b90*/  LOP3.LUT P0, RZ, R18, 0x80, RZ, 0xc0, !PT ;  /* 0x0000008012ff7812 */ /* 0x000fda000780c0ff */
[----:B---3--:R-:W-:Y:S05]  /*19ba0*/  @!P0 BRA `(.L_x_5420) ;  /* 0x0000000000288947 */ /* 0x008fea0003800000 */
[----:B------:R-:W-:Y:S05]  /*19bb0*/  WARPSYNC.ALL ;  /* 0x0000000000007948 */ /* 0x000fea0003800000 */
[----:B------:R-:W3:Y:S08]  /*19bc0*/  S2UR UR5, SR_CgaCtaId ;  /* 0x00000000000579c3 */ /* 0x000ef00000008800 */
[----:B------:R-:W-:Y:S06]  /*19bd0*/  BAR.SYNC.DEFER_BLOCKING 0x5, 0x180 ;  /* 0x0146000000007b1d */ /* 0x000fec0000010000 */
[----:B------:R-:W-:-:S02]  /*19be0*/  UMOV UR4, 0x400 ;  /* 0x0000040000047882 */ /* 0x000fc40000000000 */
[----:B---3--:R-:W-:-:S06]  /*19bf0*/  ULEA UR4, UR5, UR4, 0x18 ;  /* 0x0000000405047291 */ /* 0x008fcc000f8ec03f */
[----:B------:R-:W-:-:S05]  /*19c00*/  IMAD.U32 R17, RZ, RZ, UR4 ;  /* 0x00000004ff117e24 */ /* 0x000fca000f8e00ff */
[----:B-----5:R-:W3:Y:S04]  /*19c10*/  LDS R3, [R17+0x388d0] ;  /* 0x0388d00011037984 */ /* 0x020ee80000000800 */
[----:B---3--:R3:W-:Y:S01]  /*19c20*/  STL [R1+0x10], R3 ;  /* 0x0000100301007387 */ /* 0x0087e20000100800 */
[----:B------:R-:W-:Y:S06]  /*19c30*/  BAR.ARV 0x4, 0x180 ;  /* 0x0106000000007b1d */ /* 0x000fec0000002000 */
[----:B------:R-:W-:Y:S05]  /*19c40*/  BRA `(.L_x_5421) ;  /* 0x00000000002c7947 */ /* 0x000fea0003800000 */
.L_x_5420:
[----:B------:R-:W-:-:S03]  /*19c50*/  UMOV UR4, 0xffffffff ;  /* 0xffffffff00047882 */ /* 0x000fc60000000000 */
[----:B------:R-:W-:Y:S05]  /*19c60*/  BRA.DIV UR4, `(.L_x_5422) ;  /* 0x0000001a04a47947 */ /* 0x000fea000b800000 */
[----:B-----5:R3:W4:Y:S02]  /*19c70*/  SHFL.IDX PT, R14, R3, RZ, 0x1f ;  /* 0x00001fff030e7589 */ /* 0x02072400000e0000 */
.L_x_5473:
[----:B0-2---:R-:W0:Y:S01]  /*19c80*/  @!P2 S2R R0, SR_CgaCtaId ;  /* 0x000000000000a919 */ /* 0x005e220000008800 */
[----:B------:R-:W-:Y:S05]  /*19c90*/  WARPSYNC.ALL ;  /* 0x0000000000007948 */ /* 0x000fea0003800000 */
[----:B------:R-:W-:Y:S01]  /*19ca0*/  BAR.SYNC.DEFER_BLOCKING 0x4, 0x180 ;  /* 0x0106000000007b1d */ /* 0x000fe20000010000 */
[----:B------:R-:W-:-:S05]  /*19cb0*/  @!P2 MOV R2, 0x400 ;  /* 0x000004000002a802 */ /* 0x000fca0000000f00 */
[----:B----4-:R4:W-:Y:S01]  /*19cc0*/  STL [R1+0x10], R14 ;  /* 0x0000100e01007387 */ /* 0x0109e20000100800 */
[----:B0-----:R-:W-:-:S05]  /*19cd0*/  @!P2 LEA R17, R0, R2, 0x18 ;  /* 0x000000020011a211 */ /* 0x001fca00078ec0ff */
[----:B------:R4:W-:Y:S01]  /*19ce0*/  @!P2 STS [R17+0x388d0], R3 ;  /* 0x0388d0031100a388 */ /* 0x0009e20000000800 */
[----:B------:R-:W-:Y:S06]  /*19cf0*/  BAR.ARV 0x5, 0x180 ;  /* 0x0146000000007b1d */ /* 0x000fec0000002000 */
.L_x_5421:
[----:B0-2---:R-:W2:Y:S01]  /*19d00*/  LDL R0, [R1+0x10] ;  /* 0x0000100001007983 */ /* 0x005ea20000100800 */
[----:B------:R-:W-:Y:S02]  /*19d10*/  ULDC UR4, c[0x0][0xd38] ;  /* 0x00034e0000047ab9 */ /* 0x000fe40000000800 */
[----:B--2---:R-:W-:-:S13]  /*19d20*/  ISETP.GE.AND P0, PT, R0, UR4, PT ;  /* 0x0000000400007c0c */ /* 0x004fda000bf06270 */
[----:B------:R-:W-:Y:S05]  /*19d30*/  @!P0 BRA `(.L_x_5423) ;  /* 0xffffff9c006c8947 */ /* 0x000fea000383ffff */
.L_x_5305:
[----:B------:R-:W2:Y:S01]  /*19d40*/  LDL.LU R0, [R1+0x28] ;  /* 0x0000280001007983 */ /* 0x000ea20000300800 */
[----:B------:R-:W-:Y:S01]  /*19d50*/  BSSY B0, `(.L_x_5424) ;  /* 0x000000b000007945 */ /* 0x000fe20003800000 */
[----:B------:R-:W5:Y:S01]  /*19d60*/  S2R R5, SR_CgaCtaId ;  /* 0x0000000000057919 */ /* 0x000f620000008800 */
[----:B--2---:R-:W-:-:S05]  /*19d70*/  VIADD R0, R0, 0x1 ;  /* 0x0000000100007836 */ /* 0x004fca0000000000 */
[----:B0-----:R-:W-:-:S04]  /*19d80*/  LEA.HI R2, R0, R0, RZ, 0x1 ;  /* 0x0000000000027211 */ /* 0x001fc800078f08ff */
[----:B---34-:R-:W-:-:S05]  /*19d90*/  LOP3.LUT R3, R2, 0xfffffffe, RZ, 0xc0, !PT ;  /* 0xfffffffe02037812 */ /* 0x018fca00078ec0ff */
[----:B------:R-:W-:Y:S01]  /*19da0*/  IMAD.IADD R3, R0, 0x1, -R3 ;  /* 0x0000000100037824 */ /* 0x000fe200078e0a03 */
[----:B------:R-:W-:-:S04]  /*19db0*/  MOV R0, 0x400 ;  /* 0x0000040000007802 */ /* 0x000fc80000000f00 */
[----:B-----5:R-:W-:Y:S02]  /*19dc0*/  LEA R0, R5, R0, 0x18 ;  /* 0x0000000005007211 */ /* 0x020fe400078ec0ff */
[----:B------:R-:W-:-:S04]  /*19dd0*/  SHF.L.U32 R3, R3, 0x1f, RZ ;  /* 0x0000001f03037819 */ /* 0x000fc800000006ff */
[----:B------:R-:W0:Y:S02]  /*19de0*/  SYNCS.PHASECHK.TRANS64.TRYWAIT P0, [R0+URZ+0x38820], R3 ;  /* 0x03882003000075a7 */ /* 0x000e24000800017f */
[----:B0-----:R-:W-:Y:S05]  /*19df0*/  @!P0 BRA `(.L_x_5425) ;  /* 0x0000001800688947 */ /* 0x001fea0003800000 */
.L_x_5474:
[----:B------:R-:W-:Y:S05]  /*19e00*/  BSYNC B0 ;  /* 0x0000000000007941 */ /* 0x000fea0003800000 */
.L_x_5424:
[----:B------:R-:W-:-:S03]  /*19e10*/  UMOV UR4, 0xffffffff ;  /* 0xffffffff00047882 */ /* 0x000fc60000000000 */
[----:B------:R-:W-:Y:S05]  /*19e20*/  BRA.DIV UR4, `(.L_x_5426) ;  /* 0x0000001a04707947 */ /* 0x000fea000b800000 */
[----:B------:R-:W2:Y:S02]  /*19e30*/  S2R R2, SR_TID.X ;  /* 0x0000000000027919 */ /* 0x000ea40000002100 */
[----:B--2---:R-:W-:-:S04]  /*19e40*/  SHF.R.U32.HI R2, RZ, 0x5, R2 ;  /* 0x00000005ff027819 */ /* 0x004fc80000011602 */
[----:B------:R-:W-:-:S05]  /*19e50*/  LOP3.LUT R2, R2, 0x3, RZ, 0xc0, !PT ;  /* 0x0000000302027812 */ /* 0x000fca00078ec0ff */
[----:B------:R2:W3:Y:S02]  /*19e60*/  SHFL.IDX PT, R14, R2, RZ, 0x1f ;  /* 0x00001fff020e7589 */ /* 0x0004e400000e0000 */
.L_x_5477:
[----:B---3--:R-:W-:Y:S01]  /*19e70*/  ISETP.NE.AND P0, PT, R14, RZ, PT ;  /* 0x000000ff0e00720c */ /* 0x008fe20003f05270 */
[----:B------:R-:W-:-:S12]  /*19e80*/  BSSY B0, `(.L_x_5427) ;  /* 0x0000025000007945 */ /* 0x000fd80003800000 */
[----:B------:R-:W-:Y:S05]  /*19e90*/  @P0 BRA `(.L_x_5428) ;  /* 0x00000000008c0947 */ /* 0x000fea0003800000 */
[----:B------:R-:W-:-:S03]  /*19ea0*/  UMOV UR4, 0xffffffff ;  /* 0xffffffff00047882 */ /* 0x000fc60000000000 */
[----:B------:R-:W-:Y:S05]  /*19eb0*/  BRA.DIV UR4, `(.L_x_5429) ;  /* 0x0000001a04807947 */ /* 0x000fea000b800000 */
[----:B------:R-:W-:-:S13]  /*19ec0*/  ELECT P6, URZ, PT ;  /* 0x00000000003f782f */ /* 0x000fda00038c0000 */
.L_x_5480:
[----:B------:R-:W-:Y:S05]  /*19ed0*/  @!P6 BRA `(.L_x_5428) ;  /* 0x00000000007ce947 */ /* 0x000fea0003800000 */
[----:B--2---:R-:W2:Y:S02]  /*19ee0*/  LDL.LU R2, [R1+0x40] ;  /* 0x0000400001027983 */ /* 0x004ea40000300800 */
[----:B--2---:R-:W-:-:S04]  /*19ef0*/  LOP3.LUT R2, R2, 0x2, RZ, 0xfc, !PT ;  /* 0x0000000202027812 */ /* 0x004fc800078efcff */
[----:B------:R-:W-:-:S13]  /*19f00*/  ISETP.NE.AND P2, PT, R2, 0x3, PT ;  /* 0x000000030200780c */ /* 0x000fda0003f45270 */
[----:B------:R-:W-:Y:S05]  /*19f10*/  @!P2 BRA `(.L_x_5430) ;  /* 0x000000000004a947 */ /* 0x000fea0003800000 */
[----:B------:R-:W-:Y:S01]  /*19f20*/  BPT.TRAP 0x1 ;  /* 0x000000040000795c */ /* 0x000fe20000300000 */
.L_x_5430:
[----:B------:R-:W2:Y:S01]  /*19f30*/  LDL.LU R7, [R1+0x8] ;  /* 0x0000080001077983 */ /* 0x000ea20000300800 */
[----:B------:R-:W-:Y:S02]  /*19f40*/  VIADD R2, R0, 0x38840 ;  /* 0x0003884000027836 */ /* 0x000fe40000000000 */
[C---:B0-----:R-:W-:Y:S02]  /*19f50*/  VIADD R3, R19.reuse, 0x1 ;  /* 0x0000000113037836 */ /* 0x041fe40000000000 */
[----:B-1----:R-:W-:-:S03]  /*19f60*/  IMAD R6, R19, 0x8, R2 ;  /* 0x0000000813067824 */ /* 0x002fc600078e0202 */
        /* <DEDUP_REMOVED lines=9> */
.L_x_5481:
[----:B------:R-:W1:Y:S02]  /*1a000*/  SYNCS.PHASECHK.TRANS64.TRYWAIT P0, [R7+URZ], R2 ;  /* 0x00000002070075a7 */ /* 0x000e64000800017f */
[----:B-1----:R-:W-:Y:S05]  /*1a010*/  @!P0 BRA `(.L_x_5432) ;  /* 0x00000018005c8947 */ /* 0x002fea0003800000 */
.L_x_5482:
[----:B------:R-:W-:Y:S05]  /*1a020*/  @!P2 BRA `(.L_x_5433) ;  /* 0x000000000004a947 */ /* 0x000fea0003800000 */
[----:B------:R-:W-:Y:S01]  /*1a030*/  BPT.TRAP 0x1 ;  /* 0x000000040000795c */ /* 0x000fe20000300000 */
.L_x_5433:
[----:B------:R-:W-:-:S04]  /*1a040*/  VIADD R0, R0, 0x38860 ;  /* 0x0003886000007836 */ /* 0x000fc80000000000 */
[----:B------:R-:W-:-:S04]  /*1a050*/  IMAD R4, R19, 0x8, R0 ;  /* 0x0000000813047824 */ /* 0x000fc800078e0200 */
[----:B------:R-:W2:Y:S02]  /*1a060*/  SYNCS.PHASECHK.TRANS64.TRYWAIT P0, [R4+URZ], R5 ;  /* 0x00000005040075a7 */ /* 0x000ea4000800017f */
[----:B--2---:R-:W-:Y:S05]  /*1a070*/  @!P0 BRA `(.L_x_5434) ;  /* 0x0000001800588947 */ /* 0x004fea0003800000 */
.L_x_5483:
[----:B------:R-:W-:-:S07]  /*1a080*/  IMAD R3, R3, 0x8, R0 ;  /* 0x0000000803037824 */ /* 0x000fce00078e0200 */
.L_x_5435:
[----:B---3--:R3:W4:Y:S02]  /*1a090*/  SYNCS.PHASECHK.TRANS64.TRYWAIT P0, [R3+URZ], R2 ;  /* 0x00000002030075a7 */ /* 0x008724000800017f */
[----:B----4-:R-:W-:Y:S05]  /*1a0a0*/  @!P0 NANOSLEEP.SYNCS 0x989680 ;  /* 0x009896800000895d */ /* 0x010fea0003900000 */
[----:B------:R-:W4:Y:S02]  /*1a0b0*/  @!P0 SYNCS.PHASECHK.TRANS64 P0, [R3+URZ], R2 ;  /* 0x00000002030085a7 */ /* 0x000f24000800007f */
[----:B----4-:R-:W-:Y:S05]  /*1a0c0*/  @!P0 BRA `(.L_x_5435) ;  /* 0xfffffffc00f08947 */ /* 0x010fea000383ffff */
.L_x_5428:
[----:B------:R-:W-:Y:S05]  /*1a0d0*/  BSYNC B0 ;  /* 0x0000000000007941 */ /* 0x000fea0003800000 */
.L_x_5427:
[----:B------:R-:W-:Y:S05]  /*1a0e0*/  EXIT ;  /* 0x000000000000794d */ /* 0x000fea0003800000 */
.L_x_5224:
[----:B0-----:R-:W-:-:S04]  /*1a0f0*/  IMAD.U32 R3, RZ, RZ, UR37 ;  /* 0x00000025ff037e24 */ /* 0x001fc8000f8e00ff */
[----:B------:R0:W1:Y:S03]  /*1a100*/  SYNCS.PHASECHK.TRANS64.TRYWAIT P1, [R3+URZ+0x38800], R4 ;  /* 0x03880004030075a7 */ /* 0x000066000802017f */
[----:B-1----:R-:W-:Y:S05]  /*1a110*/  @!P1 NANOSLEEP.SYNCS 0x989680 ;  /* 0x009896800000995d */ /* 0x002fea0003900000 */
[----:B------:R-:W1:Y:S02]  /*1a120*/  @!P1 SYNCS.PHASECHK.TRANS64 P1, [R3+URZ+0x38800], R4 ;  /* 0x03880004030095a7 */ /* 0x000e64000802007f */
[----:B-1----:R-:W-:Y:S05]  /*1a130*/  @!P1 BRA `(.L_x_5224) ;  /* 0xfffffffc00ec9947 */ /* 0x002fea000383ffff */
[----:B------:R-:W-:Y:S05]  /*1a140*/  BRA `(.L_x_5436) ;  /* 0xfffffe9c00487947 */ /* 0x000fea000383ffff */
.L_x_5228:
[----:B-1----:R1:W2:Y:S02]  /*1a150*/  SYNCS.PHASECHK.TRANS64.TRYWAIT P1, [R3+URZ+0x38830], R6 ;  /* 0x03883006030075a7 */ /* 0x0022a4000802017f */
[----:B--2---:R-:W-:Y:S05]  /*1a160*/  @!P1 NANOSLEEP.SYNCS 0x989680 ;  /* 0x009896800000995d */ /* 0x004fea0003900000 */
[----:B------:R-:W2:Y:S02]  /*1a170*/  @!P1 SYNCS.PHASECHK.TRANS64 P1, [R3+URZ+0x38830], R6 ;  /* 0x03883006030095a7 */ /* 0x000ea4000802007f */
[----:B--2---:R-:W-:Y:S05]  /*1a180*/  @!P1 BRA `(.L_x_5228) ;  /* 0xfffffffc00f09947 */ /* 0x004fea000383ffff */
[----:B------:R-:W-:Y:S05]  /*1a190*/  BRA `(.L_x_5227) ;  /* 0xfffffe9c00607947 */ /* 0x000fea000383ffff */
.L_x_5229:
[----:B--2---:R-:W-:-:S04]  /*1a1a0*/  IMAD.U32 R5, RZ, RZ, UR37 ;  /* 0x00000025ff057e24 */ /* 0x004fc8000f8e00ff */
[----:B------:R2:W3:Y:S03]  /*1a1b0*/  SYNCS.PHASECHK.TRANS64.TRYWAIT P1, [R5+URZ+0x38810], R4 ;  /* 0x03881004050075a7 */ /* 0x0004e6000802017f */
[----:B---3--:R-:W-:Y:S05]  /*1a1c0*/  @!P1 NANOSLEEP.SYNCS 0x989680 ;  /* 0x009896800000995d */ /* 0x008fea0003900000 */
[----:B------:R-:W3:Y:S02]  /*1a1d0*/  @!P1 SYNCS.PHASECHK.TRANS64 P1, [R5+URZ+0x38810], R4 ;  /* 0x03881004050095a7 */ /* 0x000ee4000802007f */
[----:B---3--:R-:W-:Y:S05]  /*1a1e0*/  @!P1 BRA `(.L_x_5229) ;  /* 0xfffffffc00ec9947 */ /* 0x008fea000383ffff */
[----:B------:R-:W-:Y:S05]  /*1a1f0*/  BRA `(.L_x_5437) ;  /* 0xfffffe9c00e87947 */ /* 0x000fea000383ffff */
.L_x_5233:
[----:B----4-:R4:W0:Y:S02]  /*1a200*/  SYNCS.PHASECHK.TRANS64.TRYWAIT P1, [R3+URZ+0x38850], R6 ;  /* 0x03885006030075a7 */ /* 0x010824000802017f */
[----:B0-----:R-:W-:Y:S05]  /*1a210*/  @!P1 NANOSLEEP.SYNCS 0x989680 ;  /* 0x009896800000995d */ /* 0x001fea0003900000 */
[----:B------:R-:W0:Y:S02]  /*1a220*/  @!P1 SYNCS.PHASECHK.TRANS64 P1, [R3+URZ+0x38850], R6 ;  /* 0x03885006030095a7 */ /* 0x000e24000802007f */
[----:B0-----:R-:W-:Y:S05]  /*1a230*/  @!P1 BRA `(.L_x_5233) ;  /* 0xfffffffc00f09947 */ /* 0x001fea000383ffff */
[----:B------:R-:W-:Y:S05]  /*1a240*/  BRA `(.L_x_5232) ;  /* 0xfffffe9c00f47947 */ /* 0x000fea000383ffff */
.L_x_5249:
[----:B-1----:R-:W-:-:S04]  /*1a250*/  IMAD.U32 R9, RZ, RZ, UR5 ;  /* 0x00000005ff097e24 */ /* 0x002fc8000f8e00ff */
[----:B------:R1:W2:Y:S03]  /*1a260*/  SYNCS.PHASECHK.TRANS64.TRYWAIT P2, [R9+URZ+0x38830], R8 ;  /* 0x03883008090075a7 */ /* 0x0002a6000804017f */
[----:B--2---:R-:W-:Y:S05]  /*1a270*/  @!P2 NANOSLEEP.SYNCS 0x989680 ;  /* 0x009896800000a95d */ /* 0x004fea0003900000 */
[----:B------:R-:W2:Y:S02]  /*1a280*/  @!P2 SYNCS.PHASECHK.TRANS64 P2, [R9+URZ+0x38830], R8 ;  /* 0x038830080900a5a7 */ /* 0x000ea4000804007f */
[----:B--2---:R-:W-:Y:S05]  /*1a290*/  @!P2 BRA `(.L_x_5249) ;  /* 0xfffffffc00eca947 */ /* 0x004fea000383ffff */
[----:B------:R-:W-:Y:S05]  /*1a2a0*/  BRA `(.L_x_5248) ;  /* 0xfffffecc00707947 */ /* 0x000fea000383ffff */
.L_x_5253:
[----:B-1----:R-:W-:-:S04]  /*1a2b0*/  IMAD.U32 R9, RZ, RZ, UR5 ;  /* 0x00000005ff097e24 */ /* 0x002fc8000f8e00ff */
[----:B------:R1:W3:Y:S03]  /*1a2c0*/  SYNCS.PHASECHK.TRANS64.TRYWAIT P2, [R9+URZ+0x38850], R8 ;  /* 0x03885008090075a7 */ /* 0x0002e6000804017f */
[----:B---3--:R-:W-:Y:S05]  /*1a2d0*/  @!P2 NANOSLEEP.SYNCS 0x989680 ;  /* 0x009896800000a95d */ /* 0x008fea0003900000 */
[----:B------:R-:W3:Y:S02]  /*1a2e0*/  @!P2 SYNCS.PHASECHK.TRANS64 P2, [R9+URZ+0x38850], R8 ;  /* 0x038850080900a5a7 */ /* 0x000ee4000804007f */
[----:B---3--:R-:W-:Y:S05]  /*1a2f0*/  @!P2 BRA `(.L_x_5253) ;  /* 0xfffffffc00eca947 */ /* 0x008fea000383ffff */
[----:B------:R-:W-:Y:S05]  /*1a300*/  BRA `(.L_x_5252) ;  /* 0xfffffecc00cc7947 */ /* 0x000fea000383ffff */
.L_x_5270:
[----:B-1----:R-:W-:-:S04]  /*1a310*/  IMAD.U32 R6, RZ, RZ, UR5 ;  /* 0x00000005ff067e24 */ /* 0x002fc8000f8e00ff */
[----:B------:R1:W2:Y:S03]  /*1a320*/  SYNCS.PHASECHK.TRANS64.TRYWAIT P3, [R6+URZ+0x38830], R5 ;  /* 0x03883005060075a7 */ /* 0x0002a6000806017f */
[----:B--2---:R-:W-:Y:S05]  /*1a330*/  @!P3 NANOSLEEP.SYNCS 0x989680 ;  /* 0x009896800000b95d */ /* 0x004fea0003900000 */
[----:B------:R-:W2:Y:S02]  /*1a340*/  @!P3 SYNCS.PHASECHK.TRANS64 P3, [R6+URZ+0x38830], R5 ;  /* 0x038830050600b5a7 */ /* 0x000ea4000806007f */
[----:B--2---:R-:W-:Y:S05]  /*1a350*/  @!P3 BRA `(.L_x_5270) ;  /* 0xfffffffc00ecb947 */ /* 0x004fea000383ffff */
[----:B------:R-:W-:Y:S05]  /*1a360*/  BRA `(.L_x_5269) ;  /* 0xffffff0000f47947 */ /* 0x000fea000383ffff */
.L_x_5274:
[----:B-1----:R-:W-:-:S04]  /*1a370*/  IMAD.U32 R6, RZ, RZ, UR5 ;  /* 0x00000005ff067e24 */ /* 0x002fc8000f8e00ff */
[----:B------:R1:W3:Y:S03]  /*1a380*/  SYNCS.PHASECHK.TRANS64.TRYWAIT P3, [R6+URZ+0x38850], R5 ;  /* 0x03885005060075a7 */ /* 0x0002e6000806017f */
[----:B---3--:R-:W-:Y:S05]  /*1a390*/  @!P3 NANOSLEEP.SYNCS 0x989680 ;  /* 0x009896800000b95d */ /* 0x008fea0003900000 */
[----:B------:R-:W3:Y:S02]  /*1a3a0*/  @!P3 SYNCS.PHASECHK.TRANS64 P3, [R6+URZ+0x38850], R5 ;  /* 0x038850050600b5a7 */ /* 0x000ee4000806007f */
[----:B---3--:R-:W-:Y:S05]  /*1a3b0*/  @!P3 BRA `(.L_x_5274) ;  /* 0xfffffffc00ecb947 */ /* 0x008fea000383ffff */
[----:B------:R-:W-:Y:S05]  /*1a3c0*/  BRA `(.L_x_5273) ;  /* 0xffffff0400507947 */ /* 0x000fea000383ffff */
.L_x_5280:
[----:B--2---:R-:W-:-:S04]  /*1a3d0*/  IMAD.U32 R8, RZ, RZ, UR5 ;  /* 0x00000005ff087e24 */ /* 0x004fc8000f8e00ff */
[----:B------:R2:W3:Y:S03]  /*1a3e0*/  SYNCS.PHASECHK.TRANS64.TRYWAIT P2, [R8+URZ+0x38830], R5 ;  /* 0x03883005080075a7 */ /* 0x0004e6000804017f */
[----:B---3--:R-:W-:Y:S05]  /*1a3f0*/  @!P2 NANOSLEEP.SYNCS 0x989680 ;  /* 0x009896800000a95d */ /* 0x008fea0003900000 */
[----:B------:R-:W3:Y:S02]  /*1a400*/  @!P2 SYNCS.PHASECHK.TRANS64 P2, [R8+URZ+0x38830], R5 ;  /* 0x038830050800a5a7 */ /* 0x000ee4000804007f */
[----:B---3--:R-:W-:Y:S05]  /*1a410*/  @!P2 BRA `(.L_x_5280) ;  /* 0xfffffffc00eca947 */ /* 0x008fea000383ffff */
[----:B------:R-:W-:Y:S05]  /*1a420*/  BRA `(.L_x_5279) ;  /* 0xffffff2c00047947 */ /* 0x000fea000383ffff */
.L_x_5284:
[----:B--2---:R-:W-:-:S04]  /*1a430*/  IMAD.U32 R8, RZ, RZ, UR5 ;  /* 0x00000005ff087e24 */ /* 0x004fc8000f8e00ff */
[----:B------:R2:W3:Y:S03]  /*1a440*/  SYNCS.PHASECHK.TRANS64.TRYWAIT P2, [R8+URZ+0x38850], R5 ;  /* 0x03885005080075a7 */ /* 0x0004e6000804017f */
[----:B---3--:R-:W-:Y:S05]  /*1a450*/  @!P2 NANOSLEEP.SYNCS 0x989680 ;  /* 0x009896800000a95d */ /* 0x008fea0003900000 */
[----:B------:R-:W3:Y:S02]  /*1a460*/  @!P2 SYNCS.PHASECHK.TRANS64 P2, [R8+URZ+0x38850], R5 ;  /* 0x038850050800a5a7 */ /* 0x000ee4000804007f */
[----:B---3--:R-:W-:Y:S05]  /*1a470*/  @!P2 BRA `(.L_x_5284) ;  /* 0xfffffffc00eca947 */ /* 0x008fea000383ffff */
[----:B------:R-:W-:Y:S05]  /*1a480*/  BRA `(.L_x_5283) ;  /* 0xffffff2c00607947 */ /* 0x000fea000383ffff */
.L_x_5322:
[----:B------:R-:W-:Y:S02]  /*1a490*/  IMAD.MOV.U32 R13, RZ, RZ, R4 ;  /* 0x000000ffff0d7224 */ /* 0x000fe400078e0004 */
[----:B------:R-:W-:Y:S02]  /*1a4a0*/  IMAD.MOV.U32 R12, RZ, RZ, RZ ;  /* 0x000000ffff0c7224 */ /* 0x000fe400078e00ff */
[----:B------:R-:W-:Y:S02]  /*1a4b0*/  IMAD.MOV.U32 R11, RZ, RZ, 0x1f ;  /* 0x0000001fff0b7424 */ /* 0x000fe400078e00ff */
[----:B------:R-:W-:-:S07]  /*1a4c0*/  IMAD.MOV.U32 R15, RZ, RZ, -0x1 ;  /* 0xffffffffff0f7424 */ /* 0x000fce00078e00ff */
[----:B0-----:R-:W-:Y:S05]  /*1a4d0*/  WARPSYNC.COLLECTIVE R15, `(.L_x_5438) ;  /* 0x000000000f087348 */ /* 0x001fea0003c00000 */
[----:B------:R1:W2:Y:S02]  /*1a4e0*/  SHFL.IDX P6, R14, R13, R12, R11 ;  /* 0x0000000c0d0e7389 */ /* 0x0002a400000c000b */
[----:B012---:R-:W-:Y:S01]  /*1a4f0*/  ENDCOLLECTIVE ;  /* 0x000000000000791b */ /* 0x007fe20003800000 */
.L_x_5438:
[----:B------:R-:W-:Y:S05]  /*1a500*/  BRA `(.L_x_5439) ;  /* 0xffffffa4001c7947 */ /* 0x000fea000383ffff */
.L_x_5324:
[----:B------:R-:W-:Y:S01]  /*1a510*/  BSSY B0, `(.L_x_5440) ;  /* 0x0000006000007945 */ /* 0x000fe20003800000 */
[----:B------:R-:W-:-:S07]  /*1a520*/  IMAD.MOV.U32 R15, RZ, RZ, -0x1 ;  /* 0xffffffffff0f7424 */ /* 0x000fce00078e00ff */
[----:B01----:R-:W-:Y:S05]  /*1a530*/  WARPSYNC.COLLECTIVE R15, `(.L_x_5441) ;  /* 0x000000000f0c7348 */ /* 0x003fea0003c00000 */
[----:B------:R-:W-:Y:S02]  /*1a540*/  ELECT P6, UR62, PT ;  /* 0x00000000003e782f */ /* 0x000fe400038c0000 */
[----:B------:R-:W-:Y:S01]  /*1a550*/  MOV R14, UR62 ;  /* 0x0000003e000e7c02 */ /* 0x000fe20008000f00 */
[----:B01----:R-:W-:Y:S10]  /*1a560*/  ENDCOLLECTIVE ;  /* 0x000000000000791b */ /* 0x003ff40003800000 */
.L_x_5441:
[----:B------:R-:W-:Y:S05]  /*1a570*/  BSYNC B0 ;  /* 0x0000000000007941 */ /* 0x000fea0003800000 */
.L_x_5440:
[----:B------:R-:W-:Y:S05]  /*1a580*/  BRA `(.L_x_5442) ;  /* 0xffffffa400207947 */ /* 0x000fea000383ffff */
.L_x_5326:
[----:B--2---:R2:W3:Y:S02]  /*1a590*/  SYNCS.PHASECHK.TRANS64.TRYWAIT P0, [R0+URZ+0x38840], R2 ;  /* 0x03884002000075a7 */ /* 0x0044e4000800017f */
[----:B---3--:R-:W-:Y:S05]  /*1a5a0*/  @!P0 NANOSLEEP.SYNCS 0x989680 ;  /* 0x009896800000895d */ /* 0x008fea0003900000 */
[----:B------:R-:W3:Y:S02]  /*1a5b0*/  @!P0 SYNCS.PHASECHK.TRANS64 P0, [R0+URZ+0x38840], R2 ;  /* 0x03884002000085a7 */ /* 0x000ee4000800007f */
[----:B---3--:R-:W-:Y:S05]  /*1a5c0*/  @!P0 BRA `(.L_x_5326) ;  /* 0xfffffffc00f08947 */ /* 0x008fea000383ffff */
[----:B------:R-:W-:Y:S05]  /*1a5d0*/  BRA `(.L_x_5443) ;  /* 0xffffffa400787947 */ /* 0x000fea000383ffff */
.L_x_5330:
[----:B------:R-:W-:Y:S02]  /*1a5e0*/  IMAD.MOV.U32 R13, RZ, RZ, R3 ;  /* 0x000000ffff0d7224 */ /* 0x000fe400078e0003 */
[----:B------:R-:W-:Y:S02]  /*1a5f0*/  IMAD.MOV.U32 R12, RZ, RZ, RZ ;  /* 0x000000ffff0c7224 */ /* 0x000fe400078e00ff */
[----:B------:R-:W-:Y:S02]  /*1a600*/  IMAD.MOV.U32 R11, RZ, RZ, 0x181f ;  /* 0x0000181fff0b7424 */ /* 0x000fe400078e00ff */
[----:B------:R-:W-:Y:S02]  /*1a610*/  IMAD.MOV.U32 R15, RZ, RZ, -0x1 ;  /* 0xffffffffff0f7424 */ /* 0x000fe400078e00ff */
[----:B------:R-:W-:-:S07]  /*1a620*/  VIADD R9, R9, UR40 ;  /* 0x0000002809097c36 */ /* 0x000fce0008000000 */
[----:B-----5:R-:W-:Y:S05]  /*1a630*/  WARPSYNC.COLLECTIVE R15, `(.L_x_5444) ;  /* 0x000000000f087348 */ /* 0x020fea0003c00000 */
[----:B------:R0:W1:Y:S02]  /*1a640*/  SHFL.IDX P6, R14, R13, R12, R11 ;  /* 0x0000000c0d0e7389 */ /* 0x00006400000c000b */
[----:B01---5:R-:W-:Y:S01]  /*1a650*/  ENDCOLLECTIVE ;  /* 0x000000000000791b */ /* 0x023fe20003800000 */
.L_x_5444:
[----:B------:R-:W-:Y:S01]  /*1a660*/  VIADD R10, R9, 0x10 ;  /* 0x00000010090a7836 */ /* 0x000fe20000000000 */
[----:B------:R0:W-:Y:S04]  /*1a670*/  STL [R1+0x14], R9 ;  /* 0x0000140901007387 */ /* 0x0001e80000100800 */
[----:B------:R0:W-:Y:S01]  /*1a680*/  STL [R1+0x20], R10 ;  /* 0x0000200a01007387 */ /* 0x0001e20000100800 */
[----:B------:R-:W-:Y:S02]  /*1a690*/  IMAD.MOV.U32 R13, RZ, RZ, R0 ;  /* 0x000000ffff0d7224 */ /* 0x000fe400078e0000 */
[----:B------:R-:W-:-:S07]  /*1a6a0*/  IMAD.MOV.U32 R4, RZ, RZ, R14 ;  /* 0x000000ffff047224 */ /* 0x000fce00078e000e */
[----:B0-----:R-:W-:Y:S05]  /*1a6b0*/  WARPSYNC.COLLECTIVE R15, `(.L_x_5445) ;  /* 0x000000000f087348 */ /* 0x001fea0003c00000 */
[----:B------:R1:W2:Y:S02]  /*1a6c0*/  SHFL.IDX P6, R14, R13, R12, R11 ;  /* 0x0000000c0d0e7389 */ /* 0x0002a400000c000b */
[----:B012---:R-:W-:Y:S01]  /*1a6d0*/  ENDCOLLECTIVE ;  /* 0x000000000000791b */ /* 0x007fe20003800000 */
.L_x_5445:
[----:B------:R-:W-:Y:S02]  /*1a6e0*/  ULDC UR4, c[0x0][0x288] ;  /* 0x0000a20000047ab9 */ /* 0x000fe40000000800 */
[----:B------:R-:W-:Y:S02]  /*1a6f0*/  IMAD R2, R6, UR4, RZ ;  /* 0x0000000406027c24 */ /* 0x000fe4000f8e02ff */
[----:B------:R-:W-:-:S03]  /*1a700*/  VIADD R6, R9, 0x20 ;  /* 0x0000002009067836 */ /* 0x000fc60000000000 */
[----:B------:R-:W-:Y:S02]  /*1a710*/  ISETP.GE.AND P1, PT, R9, R2, PT ;  /* 0x000000020900720c */ /* 0x000fe40003f26270 */
[----:B------:R0:W-:Y:S01]  /*1a720*/  STL [R1+0x24], R6 ;  /* 0x0000240601007387 */ /* 0x0001e20000100800 */
[----:B------:R-:W-:Y:S02]  /*1a730*/  IMAD.MOV.U32 R13, RZ, RZ, R3 ;  /* 0x000000ffff0d7224 */ /* 0x000fe400078e0003 */
[----:B------:R-:W-:Y:S02]  /*1a740*/  IMAD.MOV.U32 R12, RZ, RZ, 0x1 ;  /* 0x00000001ff0c7424 */ /* 0x000fe400078e00ff */
[----:B------:R-:W-:-:S07]  /*1a750*/  IMAD.MOV.U32 R5, RZ, RZ, R14 ;  /* 0x000000ffff057224 */ /* 0x000fce00078e000e */
[----:B0-----:R-:W-:Y:S05]  /*1a760*/  WARPSYNC.COLLECTIVE R15, `(.L_x_5446) ;  /* 0x000000000f087348 */ /* 0x001fea0003c00000 */
[----:B------:R1:W2:Y:S02]  /*1a770*/  SHFL.IDX P6, R14, R13, R12, R11 ;  /* 0x0000000c0d0e7389 */ /* 0x0002a400000c000b */
[----:B012---:R-:W-:Y:S01]  /*1a780*/  ENDCOLLECTIVE ;  /* 0x000000000000791b */ /* 0x007fe20003800000 */
.L_x_5446:
        /* <DEDUP_REMOVED lines=15> */
.L_x_5447:
[----:B------:R-:W-:Y:S02]  /*1a880*/  IMAD.MOV.U32 R13, RZ, RZ, R3 ;  /* 0x000000ffff0d7224 */ /* 0x000fe400078e0003 */
[----:B------:R-:W-:Y:S02]  /*1a890*/  IMAD.MOV.U32 R12, RZ, RZ, 0x2 ;  /* 0x00000002ff0c7424 */ /* 0x000fe400078e00ff */
[----:B------:R-:W-:-:S07]  /*1a8a0*/  IMAD.MOV.U32 R5, RZ, RZ, R14 ;  /* 0x000000ffff057224 */ /* 0x000fce00078e000e */
[----:B------:R-:W-:Y:S05]  /*1a8b0*/  WARPSYNC.COLLECTIVE R15, `(.L_x_5448) ;  /* 0x000000000f087348 */ /* 0x000fea0003c00000 */
[----:B------:R0:W1:Y:S02]  /*1a8c0*/  SHFL.IDX P6, R14, R13, R12, R11 ;  /* 0x0000000c0d0e7389 */ /* 0x00006400000c000b */
[----:B01----:R-:W-:Y:S01]  /*1a8d0*/  ENDCOLLECTIVE ;  /* 0x000000000000791b */ /* 0x003fe20003800000 */
.L_x_5448:
        /* <DEDUP_REMOVED lines=15> */
.L_x_5449:
[----:B------:R-:W-:Y:S02]  /*1a9d0*/  IMAD.MOV.U32 R13, RZ, RZ, R3 ;  /* 0x000000ffff0d7224 */ /* 0x000fe400078e0003 */
[----:B------:R-:W-:Y:S02]  /*1a9e0*/  IMAD.MOV.U32 R12, RZ, RZ, 0x3 ;  /* 0x00000003ff0c7424 */ /* 0x000fe400078e00ff */
[----:B------:R-:W-:-:S07]  /*1a9f0*/  IMAD.MOV.U32 R5, RZ, RZ, R14 ;  /* 0x000000ffff057224 */ /* 0x000fce00078e000e */
[----:B------:R-:W-:Y:S05]  /*1aa00*/  WARPSYNC.COLLECTIVE R15, `(.L_x_5450) ;  /* 0x000000000f087348 */ /* 0x000fea0003c00000 */
[----:B------:R0:W1:Y:S02]  /*1aa10*/  SHFL.IDX P6, R14, R13, R12, R11 ;  /* 0x0000000c0d0e7389 */ /* 0x00006400000c000b */
[----:B01----:R-:W-:Y:S01]  /*1aa20*/  ENDCOLLECTIVE ;  /* 0x000000000000791b */ /* 0x003fe20003800000 */
.L_x_5450:
        /* <DEDUP_REMOVED lines=10> */
.L_x_5451:
[----:B------:R-:W-:Y:S01]  /*1aad0*/  @!PT LDS RZ, [RZ] ;  /* 0x00000000fffff984 */ /* 0x000fe20000000800 */
[----:B------:R-:W-:Y:S01]  /*1aae0*/  @!PT LDS RZ, [RZ] ;  /* 0x00000000fffff984 */ /* 0x000fe20000000800 */
[----:B------:R-:W-:Y:S01]  /*1aaf0*/  @!PT LDS RZ, [RZ] ;  /* 0x00000000fffff984 */ /* 0x000fe20000000800 */
[----:B------:R0:W-:Y:S01]  /*1ab00*/  @!P1 LDGSTS.E.BYPASS.LTC128B.128 [R7+0x21400], desc[UR44][R4.64], !P0 ;  /* 0x2140000004079fae */ /* 0x0001e2000c101d6c */
[----:B------:R-:W-:Y:S01]  /*1ab10*/  IMAD.MOV.U32 R0, RZ, RZ, R14 ;  /* 0x000000ffff007224 */ /* 0x000fe200078e000e */
[----:B------:R-:W-:Y:S06]  /*1ab20*/  BRA `(.L_x_5452) ;  /* 0xffffffa8007c7947 */ /* 0x000fec000383ffff */
.L_x_5334:
        /* <DEDUP_REMOVED lines=8> */
.L_x_5454:
[----:B------:R-:W-:Y:S05]  /*1abb0*/  BSYNC B0 ;  /* 0x0000000000007941 */ /* 0x000fea0003800000 */
.L_x_5453:
        /* <DEDUP_REMOVED lines=10> */
.L_x_5455:
        /* <DEDUP_REMOVED lines=46> */
.L_x_5456:
[----:B------:R-:W-:Y:S02]  /*1af40*/  IMAD.MOV.U32 R13, RZ, RZ, R0 ;  /* 0x000000ffff0d7224 */ /* 0x000fe400078e0000 */
[----:B------:R-:W-:-:S07]  /*1af50*/  IMAD.MOV.U32 R8, RZ, RZ, R14 ;  /* 0x000000ffff087224 */ /* 0x000fce00078e000e */
[----:B------:R-:W-:Y:S05]  /*1af60*/  WARPSYNC.COLLECTIVE R15, `(.L_x_5457) ;  /* 0x000000000f087348 */ /* 0x000fea0003c00000 */
[----:B------:R0:W1:Y:S02]  /*1af70*/  SHFL.IDX P6, R14, R13, R12, R11 ;  /* 0x0000000c0d0e7389 */ /* 0x00006400000c000b */
[----:B01----:R-:W-:Y:S01]  /*1af80*/  ENDCOLLECTIVE ;  /* 0x000000000000791b */ /* 0x003fe20003800000 */
.L_x_5457:
        /* <DEDUP_REMOVED lines=22> */
.L_x_5458:
        /* <DEDUP_REMOVED lines=21> */
.L_x_5459:
        /* <DEDUP_REMOVED lines=29> */
.L_x_5460:
[----:B------:R-:W-:Y:S02]  /*1b410*/  IMAD.MOV.U32 R13, RZ, RZ, R0 ;  /* 0x000000ffff0d7224 */ /* 0x000fe400078e0000 */
[----:B------:R-:W-:-:S07]  /*1b420*/  IMAD.MOV.U32 R6, RZ, RZ, R14 ;  /* 0x000000ffff067224 */ /* 0x000fce00078e000e */
[----:B------:R-:W-:Y:S05]  /*1b430*/  WARPSYNC.COLLECTIVE R15, `(.L_x_5461) ;  /* 0x000000000f087348 */ /* 0x000fea0003c00000 */
[----:B------:R0:W1:Y:S02]  /*1b440*/  SHFL.IDX P6, R14, R13, R12, R11 ;  /* 0x0000000c0d0e7389 */ /* 0x00006400000c000b */
[----:B01----:R-:W-:Y:S01]  /*1b450*/  ENDCOLLECTIVE ;  /* 0x000000000000791b */ /* 0x003fe20003800000 */
.L_x_5461:
[----:B------:R-:W-:Y:S01]  /*1b460*/  IMAD.MOV.U32 R0, RZ, RZ, R14 ;  /* 0x000000ffff007224 */ /* 0x000fe200078e000e */
[----:B------:R-:W-:Y:S06]  /*1b470*/  BRA `(.L_x_5462) ;  /* 0xffffffac00cc7947 */ /* 0x000fec000383ffff */
.L_x_5339:
[----:B0-----:R0:W2:Y:S02]  /*1b480*/  SYNCS.PHASECHK.TRANS64.TRYWAIT P0, [R17+URZ+0x38820], R0 ;  /* 0x03882000110075a7 */ /* 0x0010a4000800017f */
[----:B--2---:R-:W-:Y:S05]  /*1b490*/  @!P0 NANOSLEEP.SYNCS 0x989680 ;  /* 0x009896800000895d */ /* 0x004fea0003900000 */
[----:B------:R-:W2:Y:S02]  /*1b4a0*/  @!P0 SYNCS.PHASECHK.TRANS64 P0, [R17+URZ+0x38820], R0 ;  /* 0x03882000110085a7 */ /* 0x000ea4000800007f */
[----:B--2---:R-:W-:Y:S05]  /*1b4b0*/  @!P0 BRA `(.L_x_5339) ;  /* 0xfffffffc00f08947 */ /* 0x004fea000383ffff */
[----:B------:R-:W-:Y:S05]  /*1b4c0*/  BRA `(.L_x_5463) ;  /* 0xffffffb000847947 */ /* 0x000fea000383ffff */
.L_x_5343:
[----:B0-----:R0:W2:Y:S02]  /*1b4d0*/  SYNCS.PHASECHK.TRANS64.TRYWAIT P0, [R0+URZ+0x38860], R2 ;  /* 0x03886002000075a7 */ /* 0x0010a4000800017f */
[----:B--2---:R-:W-:Y:S05]  /*1b4e0*/  @!P0 NANOSLEEP.SYNCS 0x989680 ;  /* 0x009896800000895d */ /* 0x004fea0003900000 */
[----:B------:R-:W2:Y:S02]  /*1b4f0*/  @!P0 SYNCS.PHASECHK.TRANS64 P0, [R0+URZ+0x38860], R2 ;  /* 0x03886002000085a7 */ /* 0x000ea4000800007f */
[----:B--2---:R-:W-:Y:S05]  /*1b500*/  @!P0 BRA `(.L_x_5343) ;  /* 0xfffffffc00f08947 */ /* 0x004fea000383ffff */
[----:B------:R-:W-:Y:S05]  /*1b510*/  BRA `(.L_x_5464) ;  /* 0xffffffb000a47947 */ /* 0x000fea000383ffff */
.L_x_5360:
[----:B-1----:R1:W2:Y:S02]  /*1b520*/  SYNCS.PHASECHK.TRANS64.TRYWAIT P0, [R3+URZ+0x38840], R2 ;  /* 0x03884002030075a7 */ /* 0x0022a4000800017f */
[----:B--2---:R-:W-:Y:S05]  /*1b530*/  @!P0 NANOSLEEP.SYNCS 0x989680 ;  /* 0x009896800000895d */ /* 0x004fea0003900000 */
[----:B------:R-:W2:Y:S02]  /*1b540*/  @!P0 SYNCS.PHASECHK.TRANS64 P0, [R3+URZ+0x38840], R2 ;  /* 0x03884002030085a7 */ /* 0x000ea4000800007f */
[----:B--2---:R-:W-:Y:S05]  /*1b550*/  @!P0 BRA `(.L_x_5360) ;  /* 0xfffffffc00f08947 */ /* 0x004fea000383ffff */
[----:B------:R-:W-:Y:S05]  /*1b560*/  BRA `(.L_x_5465) ;  /* 0xffffffbc00887947 */ /* 0x000fea000383ffff */
.L_x_5365:
[----:B--2---:R2:W3:Y:S02]  /*1b570*/  SYNCS.PHASECHK.TRANS64.TRYWAIT P0, [R3+URZ+0x38860], R2 ;  /* 0x03886002030075a7 */ /* 0x0044e4000800017f */
[----:B---3--:R-:W-:Y:S05]  /*1b580*/  @!P0 NANOSLEEP.SYNCS 0x989680 ;  /* 0x009896800000895d */ /* 0x008fea0003900000 */
[----:B------:R-:W3:Y:S02]  /*1b590*/  @!P0 SYNCS.PHASECHK.TRANS64 P0, [R3+URZ+0x38860], R2 ;  /* 0x03886002030085a7 */ /* 0x000ee4000800007f */
[----:B---3--:R-:W-:Y:S05]  /*1b5a0*/  @!P0 BRA `(.L_x_5365) ;  /* 0xfffffffc00f08947 */ /* 0x008fea000383ffff */
[----:B------:R-:W-:Y:S05]  /*1b5b0*/  BRA `(.L_x_5466) ;  /* 0xffffffc000007947 */ /* 0x000fea000383ffff */
.L_x_5381:
[----:B0-----:R0:W1:Y:S02]  /*1b5c0*/  SYNCS.PHASECHK.TRANS64.TRYWAIT P0, [R4+URZ+0x38840], R2 ;  /* 0x03884002040075a7 */ /* 0x001064000800017f */
[----:B-1----:R-:W-:Y:S05]  /*1b5d0*/  @!P0 NANOSLEEP.SYNCS 0x989680 ;  /* 0x009896800000895d */ /* 0x002fea0003900000 */
[----:B------:R-:W1:Y:S02]  /*1b5e0*/  @!P0 SYNCS.PHASECHK.TRANS64 P0, [R4+URZ+0x38840], R2 ;  /* 0x03884002040085a7 */ /* 0x000e64000800007f */
[----:B-1----:R-:W-:Y:S05]  /*1b5f0*/  @!P0 BRA `(.L_x_5381) ;  /* 0xfffffffc00f08947 */ /* 0x002fea000383ffff */
[----:B------:R-:W-:Y:S05]  /*1b600*/  BRA `(.L_x_5467) ;  /* 0xffffffc800d47947 */ /* 0x000fea000383ffff */
.L_x_5386:
[----:B-1----:R1:W2:Y:S02]  /*1b610*/  SYNCS.PHASECHK.TRANS64.TRYWAIT P0, [R4+URZ+0x38860], R2 ;  /* 0x03886002040075a7 */ /* 0x0022a4000800017f */
[----:B--2---:R-:W-:Y:S05]  /*1b620*/  @!P0 NANOSLEEP.SYNCS 0x989680 ;  /* 0x009896800000895d */ /* 0x004fea0003900000 */
[----:B------:R-:W2:Y:S02]  /*1b630*/  @!P0 SYNCS.PHASECHK.TRANS64 P0, [R4+URZ+0x38860], R2 ;  /* 0x03886002040085a7 */ /* 0x000ea4000800007f */
[----:B--2---:R-:W-:Y:S05]  /*1b640*/  @!P0 BRA `(.L_x_5386) ;  /* 0xfffffffc00f08947 */ /* 0x004fea000383ffff */
[----:B------:R-:W-:Y:S05]  /*1b650*/  BRA `(.L_x_5468) ;  /* 0xffffffcc004c7947 */ /* 0x000fea000383ffff */
.L_x_5401:
[----:B-1----:R1:W2:Y:S02]  /*1b660*/  SYNCS.PHASECHK.TRANS64.TRYWAIT P0, [R4+URZ+0x38840], R2 ;  /* 0x03884002040075a7 */ /* 0x0022a4000800017f */
[----:B--2---:R-:W-:Y:S05]  /*1b670*/  @!P0 NANOSLEEP.SYNCS 0x989680 ;  /* 0x009896800000895d */ /* 0x004fea0003900000 */
[----:B------:R-:W2:Y:S02]  /*1b680*/  @!P0 SYNCS.PHASECHK.TRANS64 P0, [R4+URZ+0x38840], R2 ;  /* 0x03884002040085a7 */ /* 0x000ea4000800007f */
[----:B--2---:R-:W-:Y:S05]  /*1b690*/  @!P0 BRA `(.L_x_5401) ;  /* 0xfffffffc00f08947 */ /* 0x004fea000383ffff */
[----:B------:R-:W-:Y:S05]  /*1b6a0*/  BRA `(.L_x_5469) ;  /* 0xffffffd800047947 */ /* 0x000fea000383ffff */
.L_x_5406:
[----:B0-----:R0:W2:Y:S02]  /*1b6b0*/  SYNCS.PHASECHK.TRANS64.TRYWAIT P0, [R4+URZ+0x38860], R2 ;  /* 0x03886002040075a7 */ /* 0x0010a4000800017f */
[----:B--2---:R-:W-:Y:S05]  /*1b6c0*/  @!P0 NANOSLEEP.SYNCS 0x989680 ;  /* 0x009896800000895d */ /* 0x004fea0003900000 */
[----:B------:R-:W2:Y:S02]  /*1b6d0*/  @!P0 SYNCS.PHASECHK.TRANS64 P0, [R4+URZ+0x38860], R2 ;  /* 0x03886002040085a7 */ /* 0x000ea4000800007f */
[----:B--2---:R-:W-:Y:S05]  /*1b6e0*/  @!P0 BRA `(.L_x_5406) ;  /* 0xfffffffc00f08947 */ /* 0x004fea000383ffff */
[----:B------:R-:W-:Y:S05]  /*1b6f0*/  BRA `(.L_x_5470) ;  /* 0xffffffd8007c7947 */ /* 0x000fea000383ffff */
.L_x_5422:
[----:B------:R-:W-:Y:S01]  /*1b700*/  BSSY B0, `(.L_x_5471) ;  /* 0x0000008000007945 */ /* 0x000fe20003800000 */
[----:B-----5:R-:W-:Y:S02]  /*1b710*/  IMAD.MOV.U32 R13, RZ, RZ, R3 ;  /* 0x000000ffff0d7224 */ /* 0x020fe400078e0003 */
[----:B------:R-:W-:Y:S02]  /*1b720*/  IMAD.MOV.U32 R12, RZ, RZ, RZ ;  /* 0x000000ffff0c7224 */ /* 0x000fe400078e00ff */
[----:B------:R-:W-:Y:S02]  /*1b730*/  IMAD.MOV.U32 R11, RZ, RZ, 0x1f ;  /* 0x0000001fff0b7424 */ /* 0x000fe400078e00ff */
[----:B------:R-:W-:-:S07]  /*1b740*/  IMAD.MOV.U32 R15, RZ, RZ, -0x1 ;  /* 0xffffffffff0f7424 */ /* 0x000fce00078e00ff */
[----:B012---:R-:W-:Y:S05]  /*1b750*/  WARPSYNC.COLLECTIVE R15, `(.L_x_5472) ;  /* 0x000000000f087348 */ /* 0x007fea0003c00000 */
[----:B------:R3:W4:Y:S02]  /*1b760*/  SHFL.IDX P6, R14, R13, R12, R11 ;  /* 0x0000000c0d0e7389 */ /* 0x00072400000c000b */
[----:B01234-:R-:W-:Y:S01]  /*1b770*/  ENDCOLLECTIVE ;  /* 0x000000000000791b */ /* 0x01ffe20003800000 */
.L_x_5472:
[----:B------:R-:W-:Y:S05]  /*1b780*/  BSYNC B0 ;  /* 0x0000000000007941 */ /* 0x000fea0003800000 */
.L_x_5471:
[----:B------:R-:W-:Y:S05]  /*1b790*/  BRA `(.L_x_5473) ;  /* 0xffffffe400387947 */ /* 0x000fea000383ffff */
.L_x_5425:
[----:B0-----:R0:W2:Y:S02]  /*1b7a0*/  SYNCS.PHASECHK.TRANS64.TRYWAIT P0, [R0+URZ+0x38820], R3 ;  /* 0x03882003000075a7 */ /* 0x0010a4000800017f */
[----:B--2---:R-:W-:Y:S05]  /*1b7b0*/  @!P0 NANOSLEEP.SYNCS 0x989680 ;  /* 0x009896800000895d */ /* 0x004fea0003900000 */
[----:B------:R-:W2:Y:S02]  /*1b7c0*/  @!P0 SYNCS.PHASECHK.TRANS64 P0, [R0+URZ+0x38820], R3 ;  /* 0x03882003000085a7 */ /* 0x000ea4000800007f */
[----:B--2---:R-:W-:Y:S05]  /*1b7d0*/  @!P0 BRA `(.L_x_5425) ;  /* 0xfffffffc00f08947 */ /* 0x004fea000383ffff */
[----:B------:R-:W-:Y:S05]  /*1b7e0*/  BRA `(.L_x_5474) ;  /* 0xffffffe400847947 */ /* 0x000fea000383ffff */
.L_x_5426:
        /* <DEDUP_REMOVED lines=11> */
.L_x_5476:
[----:B------:R-:W-:Y:S05]  /*1b8a0*/  BSYNC B0 ;  /* 0x0000000000007941 */ /* 0x000fea0003800000 */
.L_x_5475:
[----:B------:R-:W-:Y:S05]  /*1b8b0*/  BRA `(.L_x_5477) ;  /* 0xffffffe4006c7947 */ /* 0x000fea000383ffff */
.L_x_5429:
[----:B------:R-:W-:Y:S01]  /*1b8c0*/  BSSY B1, `(.L_x_5478) ;  /* 0x0000006000017945 */ /* 0x000fe20003800000 */
[----:B------:R-:W-:-:S07]  /*1b8d0*/  IMAD.MOV.U32 R15, RZ, RZ, -0x1 ;  /* 0xffffffffff0f7424 */ /* 0x000fce00078e00ff */
[----:B012---:R-:W-:Y:S05]  /*1b8e0*/  WARPSYNC.COLLECTIVE R15, `(.L_x_5479) ;  /* 0x000000000f0c7348 */ /* 0x007fea0003c00000 */
[----:B------:R-:W-:Y:S02]  /*1b8f0*/  ELECT P6, UR62, PT ;  /* 0x00000000003e782f */ /* 0x000fe400038c0000 */
[----:B------:R-:W-:Y:S01]  /*1b900*/  MOV R14, UR62 ;  /* 0x0000003e000e7c02 */ /* 0x000fe20008000f00 */
[----:B012---:R-:W-:Y:S10]  /*1b910*/  ENDCOLLECTIVE ;  /* 0x000000000000791b */ /* 0x007ff40003800000 */
.L_x_5479:
[----:B------:R-:W-:Y:S05]  /*1b920*/  BSYNC B1 ;  /* 0x0000000000017941 */ /* 0x000fea0003800000 */
.L_x_5478:
[----:B------:R-:W-:Y:S05]  /*1b930*/  BRA `(.L_x_5480) ;  /* 0xffffffe400647947 */ /* 0x000fea000383ffff */
.L_x_5431:
[----:B0-----:R0:W1:Y:S02]  /*1b940*/  SYNCS.PHASECHK.TRANS64.TRYWAIT P0, [R6+URZ], R5 ;  /* 0x00000005060075a7 */ /* 0x001064000800017f */
[----:B-1----:R-:W-:Y:S05]  /*1b950*/  @!P0 NANOSLEEP.SYNCS 0x989680 ;  /* 0x009896800000895d */ /* 0x002fea0003900000 */
[----:B------:R-:W1:Y:S02]  /*1b960*/  @!P0 SYNCS.PHASECHK.TRANS64 P0, [R6+URZ], R5 ;  /* 0x00000005060085a7 */ /* 0x000e64000800007f */
[----:B-1----:R-:W-:Y:S05]  /*1b970*/  @!P0 BRA `(.L_x_5431) ;  /* 0xfffffffc00f08947 */ /* 0x002fea000383ffff */
[----:B------:R-:W-:Y:S05]  /*1b980*/  BRA `(.L_x_5481) ;  /* 0xffffffe4009c7947 */ /* 0x000fea000383ffff */
.L_x_5432:
[----:B-1----:R1:W2:Y:S02]  /*1b990*/  SYNCS.PHASECHK.TRANS64.TRYWAIT P0, [R7+URZ], R2 ;  /* 0x00000002070075a7 */ /* 0x0022a4000800017f */
[----:B--2---:R-:W-:Y:S05]  /*1b9a0*/  @!P0 NANOSLEEP.SYNCS 0x989680 ;  /* 0x009896800000895d */ /* 0x004fea0003900000 */
[----:B------:R-:W2:Y:S02]  /*1b9b0*/  @!P0 SYNCS.PHASECHK.TRANS64 P0, [R7+URZ], R2 ;  /* 0x00000002070085a7 */ /* 0x000ea4000800007f */
[----:B--2---:R-:W-:Y:S05]  /*1b9c0*/  @!P0 BRA `(.L_x_5432) ;  /* 0xfffffffc00f08947 */ /* 0x004fea000383ffff */
[----:B------:R-:W-:Y:S05]  /*1b9d0*/  BRA `(.L_x_5482) ;  /* 0xffffffe400907947 */ /* 0x000fea000383ffff */
.L_x_5434:
[----:B--2---:R2:W3:Y:S02]  /*1b9e0*/  SYNCS.PHASECHK.TRANS64.TRYWAIT P0, [R4+URZ], R5 ;  /* 0x00000005040075a7 */ /* 0x0044e4000800017f */
[----:B---3--:R-:W-:Y:S05]  /*1b9f0*/  @!P0 NANOSLEEP.SYNCS 0x989680 ;  /* 0x009896800000895d */ /* 0x008fea0003900000 */
[----:B------:R-:W3:Y:S02]  /*1ba00*/  @!P0 SYNCS.PHASECHK.TRANS64 P0, [R4+URZ], R5 ;  /* 0x00000005040085a7 */ /* 0x000ee4000800007f */
[----:B---3--:R-:W-:Y:S05]  /*1ba10*/  @!P0 BRA `(.L_x_5434) ;  /* 0xfffffffc00f08947 */ /* 0x008fea000383ffff */
[----:B------:R-:W-:Y:S05]  /*1ba20*/  BRA `(.L_x_5483) ;  /* 0xffffffe400947947 */ /* 0x000fea000383ffff */
.L_x_5484:
        /* <DEDUP_REMOVED lines=13> */
.L_x_15123:


//--------------------- .text._ZN7cutlass13device_kernelIN5flash11enable_sm90INS1_16FlashAttnFwdSm90INS1_25CollectiveMainloopFwdSm90ILi2EN4cute5tupleIJNS5_1CILi1EEES8_S8_EEENS6_IJNS7_ILi64EEESA_SA_EEELi512ENS_10bfloat16_tEfNS_4arch4Sm90ELb0ELb1ELb0ELb1ELb0ELb0ELb0ELb0ELb0ELb1ELb0ELb0EEENS1_21CollectiveEpilogueFwdINS6_IJSA_NS7_ILi512EEESA_EEES9_SC_SE_Li256ELb1ELb1ELb0ELb0EEENS1_36VarlenDynamicPersistentTileSchedulerILi64ELi64ELi256ELi128ELb0ELb1ELb1ELb1ELb0ELb1EEEEEEEEEvNT_6ParamsE --------------------------
	.section	.text._ZN7cutlass13device_kernelIN5flash11enable_sm90INS1_16FlashAttnFwdSm90INS1_25CollectiveMainloopFwdSm90ILi2EN4cute5tupleIJNS5_1CILi1EEES8_S8_EEENS6_IJNS7_ILi64EEESA_SA_EEELi512ENS_10bfloat16_tEfNS_4arch4Sm90ELb0ELb1ELb0ELb1ELb0ELb0ELb0ELb0ELb0ELb1ELb0ELb0EEENS1_21CollectiveEpilogueFwdINS6_IJSA_NS7_ILi512EEESA_EEES9_SC_SE_Li256ELb1ELb1ELb0ELb0EEENS1_36VarlenDynamicPersistentTileSchedulerILi64ELi64ELi256ELi128ELb0ELb1ELb1ELb1ELb0ELb1EEEEEEEEEvNT_6ParamsE,"ax",@progbits
	.align	128
.text._ZN7cutlass13device_kernelIN5flash11enable_sm90INS1_16FlashAttnFwdSm90INS1_25CollectiveMainloopFwdSm90ILi2EN4cute5tupleIJNS5_1CILi1EEES8_S8_EEENS6_IJNS7_ILi64EEESA_SA_EEELi512ENS_10bfloat16_tEfNS_4arch4Sm90ELb0ELb1ELb0ELb1ELb0ELb0ELb0ELb0ELb0ELb1ELb0ELb0EEENS1_21CollectiveEpilogueFwdINS6_IJSA_NS7_ILi512EEESA_EEES9_SC_SE_Li256ELb1ELb1ELb0ELb0EEENS1_36VarlenDynamicPersistentTileSchedulerILi64ELi64ELi256ELi128ELb0ELb1ELb1ELb1ELb0ELb1EEEEEEEEEvNT_6ParamsE:
        .type           _ZN7cutlass13device_kernelIN5flash11enable_sm90INS1_16FlashAttnFwdSm90INS1_25CollectiveMainloopFwdSm90ILi2EN4cute5tupleIJNS5_1CILi1EEES8_S8_EEENS6_IJNS7_ILi64EEESA_SA_EEELi512ENS_10bfloat16_tEfNS_4arch4Sm90ELb0ELb1ELb0ELb1ELb0ELb0ELb0ELb0ELb0ELb1ELb0ELb0EEENS1_21CollectiveEpilogueFwdINS6_IJSA_NS7_ILi512EEESA_EEES9_SC_SE_Li256ELb1ELb1ELb0ELb0EEENS1_36VarlenDynamicPersistentTileSchedulerILi64ELi64ELi256ELi128ELb0ELb1ELb1ELb1ELb0ELb1EEEEEEEEEvNT_6ParamsE,@function
        .size           _ZN7cutlass13device_kernelIN5flash11enable_sm90INS1_16FlashAttnFwdSm90INS1_25CollectiveMainloopFwdSm90ILi2EN4cute5tupleIJNS5_1CILi1EEES8_S8_EEENS6_IJNS7_ILi64EEESA_SA_EEELi512ENS_10bfloat16_tEfNS_4arch4Sm90ELb0ELb1ELb0ELb1ELb0ELb0ELb0ELb0ELb0ELb1ELb0ELb0EEENS1_21CollectiveEpilogueFwdINS6_IJSA_NS7_ILi512EEESA_EEES9_SC_SE_Li256ELb1ELb1ELb0ELb0EEENS1_36VarlenDynamicPersistentTileSchedulerILi64ELi64ELi256ELi128ELb0ELb1ELb1ELb1ELb0ELb1EEEEEEEEEvNT_6ParamsE,(.L_x_15124 - _ZN7cutlass13device_kernelIN5flash11enable_sm90INS1_16FlashAttnFwdSm90INS1_25CollectiveMainloopFwdSm90ILi2EN4cute5tupleIJNS5_1CILi1EEES8_S8_EEENS6_IJNS7_ILi64EEESA_SA_EEELi512ENS_10bfloat16_tEfNS_4arch4Sm90ELb0ELb1ELb0ELb1ELb0ELb0ELb0ELb0ELb0ELb1ELb0ELb0EEENS1_21CollectiveEpilogueFwdINS6_IJSA_NS7_ILi512EEESA_EEES9_SC_SE_Li256ELb1ELb1ELb0ELb0EEENS1_36VarlenDynamicPersistentTileSchedulerILi64ELi64ELi256ELi128ELb0ELb1ELb1ELb1ELb0ELb1EEEEEEEEEvNT_6ParamsE)
        .other          _ZN7cutlass13device_kernelIN5flash11enable_sm90INS1_16FlashAttnFwdSm90INS1_25CollectiveMainloopFwdSm90ILi2EN4cute5tupleIJNS5_1CILi1EEES8_S8_EEENS6_IJNS7_ILi64EEESA_SA_EEELi512ENS_10bfloat16_tEfNS_4arch4Sm90ELb0ELb1ELb0ELb1ELb0ELb0ELb0ELb0ELb0ELb1ELb0ELb0EEENS1_21CollectiveEpilogueFwdINS6_IJSA_NS7_ILi512EEESA_EEES9_SC_SE_Li256ELb1ELb1ELb0ELb0EEENS1_36VarlenDynamicPersistentTileSchedulerILi64ELi64ELi256ELi128ELb0ELb1ELb1ELb1ELb0ELb1EEEEEEEEEvNT_6ParamsE,@"STO_CUDA_ENTRY STV_DEFAULT"
_ZN7cutlass13device_kernelIN5flash11enable_sm90INS1_16FlashAttnFwdSm90INS1_25CollectiveMainloopFwdSm90ILi2EN4cute5tupleIJNS5_1CILi1EEES8_S8_EEENS6_IJNS7_ILi64EEESA_SA_EEELi512ENS_10bfloat16_tEfNS_4arch4Sm90ELb0ELb1ELb0ELb1ELb0ELb0ELb0ELb0ELb0ELb1ELb0ELb0EEENS1_21CollectiveEpilogueFwdINS6_IJSA_NS7_ILi512EEESA_EEES9_SC_SE_Li256ELb1ELb1ELb0ELb0EEENS1_36VarlenDynamicPersistentTileSchedulerILi64ELi64ELi256ELi128ELb0ELb1ELb1ELb1ELb0ELb1EEEEEEEEEvNT_6ParamsE:
        /* <DEDUP_REMOVED lines=18> */
.L_x_5486:
[----:B------:R-:W-:Y:S05]  /*0120*/  BSYNC B0 ;  /* 0x0000000000007941 */ /* 0x000fea0003800000 */
.L_x_5485:
        /* <DEDUP_REMOVED lines=37> */
.L_x_5487:
        /* <DEDUP_REMOVED lines=22> */
.L_x_5488:
        /* <DEDUP_REMOVED lines=18> */
.L_x_5489:
        /* <DEDUP_REMOVED lines=22> */
.L_x_5490:
        /* <DEDUP_REMOVED lines=22> */
.L_x_5491:
[----:B------:R-:W-:Y:S01]  /*08c0*/  PLOP3.LUT P0, PT, PT, PT, UP0, 0x80, 0x0 ;  /* 0x000000000000781c */ /* 0x000fe20003f0f008 */
[----:B------:R-:W-:Y:S01]  /*08d0*/  UMOV UR36, 0x1 ;  /* 0x0000000100247882 */ /* 0x000fe20000000000 */
[----:B------:R-:W-:Y:S01]  /*08e0*/  NOP ;  /* 0x0000000000007918 */ /* 0x000fe20000000000 */
[----:B------:R-:W-:Y:S01]  /*08f0*/  USEL UR36, UR36, 0x2, !UP0 ;  /* 0x0000000224247887 */ /* 0x000fe2000c000000 */
[----:B------:R-:W-:Y:S01]  /*0900*/  ULDC.64 UR40, c[0x0][0x208] ;  /* 0x0000820000287ab9 */ /* 0x000fe20000000a00 */
[----:B012-4-:R-:W-:Y:S08]  /*0910*/  BAR.SYNC.DEFER_BLOCKING 0x0 ;  /* 0x0000000000007b1d */ /* 0x017ff00000010000 */
[----:B------:R-:W-:Y:S05]  /*0920*/  @!P0 BRA `(.L_x_5492) ;  /* 0x000000f4002c8947 */ /* 0x000fea0003800000 */
.L_x_5493:
[----:B------:R-:W-:-:S08]  /*0930*/  NOP ;  /* 0x0000000000007918 */ /* 0x000fd00000000000 */
[----:B------:R-:W0:Y:S02]  /*0940*/  USETMAXREG.TRY_ALLOC.CTAPOOL UP0, 0xf0 ;  /* 0x000000f0000079c8 */ /* 0x000e240008000600 */
[----:B0-----:R-:W-:-:S13]  /*0950*/  PLOP3.LUT P0, PT, PT, PT, UP0, 0x80, 0x0 ;  /* 0x000000000000781c */ /* 0x001fda0003f0f008 */
[----:B------:R-:W-:Y:S05]  /*0960*/  @!P0 BRA `(.L_x_5493) ;  /* 0xfffffffc00f08947 */ /* 0x000fea000383ffff */
[----:B------:R-:W-:Y:S01]  /*0970*/  LOP3.LUT R0, R4, 0xffffff80, RZ, 0xc0, !PT ;  /* 0xffffff8004007812 */ /* 0x000fe200078ec0ff */
[----:B------:R-:W0:Y:S01]  /*0980*/  S2UR UR4, SR_CgaCtaId ;  /* 0x00000000000479c3 */ /* 0x000e220000008800 */
[----:B------:R-:W-:Y:S02]  /*0990*/  UMOV UR46, 0x400 ;  /* 0x00000400002e7882 */ /* 0x000fe40000000000 */
[----:B------:R-:W-:-:S13]  /*09a0*/  ISETP.NE.AND P0, PT, R0, 0x80, PT ;  /* 0x000000800000780c */ /* 0x000fda0003f05270 */
[----:B------:R-:W-:Y:S06]  /*09b0*/  @!P0 BAR.ARV 0x8, 0x100 ;  /* 0x0204000000008b1d */ /* 0x000fec0000002000 */
[----:B------:R-:W-:Y:S01]  /*09c0*/  ISETP.GE.U32.AND P0, PT, R4, 0x100, PT ;  /* 0x000001000400780c */ /* 0x000fe20003f06070 */
[----:B0-----:R-:W-:-:S03]  /*09d0*/  ULEA UR46, UR4, UR46, 0x18 ;  /* 0x0000002e042e7291 */ /* 0x001fc6000f8ec03f */
[----:B------:R-:W-:-:S09]  /*09e0*/  ULDC UR4, c[0x0][0xc3c] ;  /* 0x00030f0000047ab9 */ /* 0x000fd20000000800 */
        /* <DEDUP_REMOVED lines=13> */
[----:B------:R-:W-:Y:S01]  /*0ac0*/  R2UR UR5, R9 ;  /* 0x00000000090572ca */ /* 0x000fe200000e0000 */
[----:B------:R-:W-:Y:S01]  /*0ad0*/  UMOV UR38, URZ ;  /* 0x0000003f00267c82 */ /* 0x000fe20008000000 */
[CC--:B------:R-:W-:Y:S01]  /*0ae0*/  LEA.HI R2, R0.reuse, R197.reuse, RZ, 0x4 ;  /* 0x000000c500027211 */ /* 0x0c0fe200078f20ff */
[----:B------:R-:W-:Y:S01]  /*0af0*/  UMOV UR37, URZ ;  /* 0x0000003f00257c82 */ /* 0x000fe20008000000 */
[----:B------:R-:W-:-:S02]  /*0b00*/  LEA.HI R7, R0, R197, RZ, 0x2 ;  /* 0x000000c500077211 */ /* 0x000fc400078f10ff */
[----:B------:R-:W-:Y:S02]  /*0b10*/  SHF.R.S32.HI R5, RZ, 0x4, R2 ;  /* 0x00000004ff057819 */ /* 0x000fe40000011402 */
[----:B------:R-:W-:Y:S02]  /*0b20*/  LEA.HI R6, R0, R197, RZ, 0x7 ;  /* 0x000000c500067211 */ /* 0x000fe400078f38ff */
[C---:B------:R-:W-:Y:S02]  /*0b30*/  LEA.HI R3, R2.reuse, R5, RZ, 0x1 ;  /* 0x0000000502037211 */ /* 0x040fe400078f08ff */
[----:B------:R-:W-:Y:S02]  /*0b40*/  LOP3.LUT R2, R2, 0xfffffff0, RZ, 0xc0, !PT ;  /* 0xfffffff002027812 */ /* 0x000fe400078ec0ff */
[----:B------:R-:W-:Y:S02]  /*0b50*/  LOP3.LUT R4, R3, 0x1ffffffe, RZ, 0xc0, !PT ;  /* 0x1ffffffe03047812 */ /* 0x000fe400078ec0ff */
[----:B------:R-:W-:Y:S01]  /*0b60*/  LEA.HI R3, R0, R197, RZ, 0x5 ;  /* 0x000000c500037211 */ /* 0x000fe200078f28ff */
[----:B------:R-:W-:Y:S01]  /*0b70*/  IMAD.IADD R2, R197, 0x1, -R2 ;  /* 0x00000001c5027824 */ /* 0x000fe200078e0a02 */
[----:B------:R-:W-:Y:S01]  /*0b80*/  LOP3.LUT R10, R7, 0xfffffffc, RZ, 0xc0, !PT ;  /* 0xfffffffc070a7812 */ /* 0x000fe200078ec0ff */
[----:B------:R-:W-:Y:S01]  /*0b90*/  IMAD.IADD R5, R5, 0x1, -R4 ;  /* 0x0000000105057824 */ /* 0x000fe200078e0a04 */
[----:B------:R-:W-:-:S02]  /*0ba0*/  SHF.R.S32.HI R4, RZ, 0x5, R3 ;  /* 0x00000005ff047819 */ /* 0x000fc40000011403 */
[----:B------:R-:W-:Y:S01]  /*0bb0*/  SHF.R.S32.HI R3, RZ, 0x1f, R3 ;  /* 0x0000001fff037819 */ /* 0x000fe20000011403 */
[----:B------:R-:W-:Y:S01]  /*0bc0*/  IMAD.IADD R10, R197, 0x1, -R10 ;  /* 0x00000001c50a7824 */ /* 0x000fe200078e0a0a */
[----:B------:R-:W-:Y:S01]  /*0bd0*/  LOP3.LUT R8, R6, 0xffffff80, RZ, 0xc0, !PT ;  /* 0xffffff8006087812 */ /* 0x000fe200078ec0ff */
[----:B------:R-:W-:Y:S01]  /*0be0*/  IMAD.SHL.U32 R5, R5, 0x8, RZ ;  /* 0x0000000805057824 */ /* 0x000fe200078e00ff */
[----:B------:R-:W-:Y:S02]  /*0bf0*/  LEA.HI R3, R3, R4, RZ, 0x2 ;  /* 0x0000000403037211 */ /* 0x000fe400078f10ff */
[----:B------:R-:W-:Y:S01]  /*0c00*/  SHF.R.S32.HI R193, RZ, 0x7, R6 ;  /* 0x00000007ffc17819 */ /* 0x000fe20000011406 */
[----:B------:R-:W-:Y:S01]  /*0c10*/  IMAD.IADD R8, R197, 0x1, -R8 ;  /* 0x00000001c5087824 */ /* 0x000fe200078e0a08 */
[----:B------:R-:W-:Y:S02]  /*0c20*/  LOP3.LUT R3, R3, 0x3ffffc, RZ, 0xc0, !PT ;  /* 0x003ffffc03037812 */ /* 0x000fe400078ec0ff */
[--C-:B------:R-:W-:Y:S01]  /*0c30*/  SHF.R.S32.HI R7, RZ, 0x1f, R2.reuse ;  /* 0x0000001fff077819 */ /* 0x100fe20000011402 */
[----:B------:R-:W-:Y:S01]  /*0c40*/  IMAD R12, R193, 0x100, R2 ;  /* 0x00000100c10c7824 */ /* 0x000fe200078e0202 */
[----:B------:R-:W-:Y:S01]  /*0c50*/  LEA.HI R11, R10, R10, RZ, 0x1 ;  /* 0x0000000a0a0b7211 */ /* 0x000fe200078f08ff */
[----:B------:R-:W-:Y:S01]  /*0c60*/  IMAD.IADD R3, R4, 0x1, -R3 ;  /* 0x0000000104037824 */ /* 0x000fe200078e0a03 */
[----:B------:R-:W-:-:S02]  /*0c70*/  LEA.HI R9, R7, R2, RZ, 0x3 ;  /* 0x0000000207097211 */ /* 0x000fc400078f18ff */
[----:B------:R-:W-:Y:S01]  /*0c80*/  SHF.R.S32.HI R7, RZ, 0x1f, R8 ;  /* 0x0000001fff077819 */ /* 0x000fe20000011408 */
[----:B------:R-:W-:Y:S01]  /*0c90*/  IMAD R12, R3, 0x10, R12 ;  /* 0x00000010030c7824 */ /* 0x000fe200078e020c */
[----:B------:R-:W-:Y:S02]  /*0ca0*/  LOP3.LUT R13, R11, 0x1ffffffe, RZ, 0xc0, !PT ;  /* 0x1ffffffe0b0d7812 */ /* 0x000fe400078ec0ff */
[-C--:B------:R-:W-:Y:S01]  /*0cb0*/  LEA.HI R3, R7, R8.reuse, RZ, 0x2 ;  /* 0x0000000807037211 */ /* 0x080fe200078f10ff */
[----:B------:R-:W-:Y:S01]  /*0cc0*/  IMAD.U32 R196, R12, 0x40, R5 ;  /* 0x000000400cc47824 */ /* 0x000fe200078e0005 */
[----:B------:R-:W-:Y:S01]  /*0cd0*/  LOP3.LUT R11, R9, 0xfffffff8, RZ, 0xc0, !PT ;  /* 0xfffffff8090b7812 */ /* 0x000fe200078ec0ff */
[----:B------:R-:W-:Y:S01]  /*0ce0*/  IMAD.IADD R185, R10, 0x1, -R13 ;  /* 0x000000010ab97824 */ /* 0x000fe200078e0a0d */
[----:B------:R-:W-:Y:S01]  /*0cf0*/  LOP3.LUT R13, R3, 0x7ffffffc, RZ, 0xc0, !PT ;  /* 0x7ffffffc030d7812 */ /* 0x000fe200078ec0ff */
[----:B------:R-:W-:Y:S01]  /*0d00*/  IMAD.SHL.U32 R9, R9, 0x40, RZ ;  /* 0x0000004009097824 */ /* 0x000fe200078e00ff */
[----:B------:R-:W-:Y:S01]  /*0d10*/  LEA.HI R7, R7, R8, RZ, 0x5 ;  /* 0x0000000807077211 */ /* 0x000fe200078f28ff */
[----:B------:R-:W-:Y:S01]  /*0d20*/  IMAD.IADD R11, R2, 0x1, -R11 ;  /* 0x00000001020b7824 */ /* 0x000fe200078e0a0b */
[----:B------:R-:W-:Y:S01]  /*0d30*/  SHF.R.S32.HI R2, RZ, 0x2, R3 ;  /* 0x00000002ff027819 */ /* 0x000fe20000011403 */
[----:B------:R-:W-:Y:S01]  /*0d40*/  IMAD.IADD R13, R8, 0x1, -R13 ;  /* 0x00000001080d7824 */ /* 0x000fe200078e0a0d */
[----:B------:R-:W-:Y:S01]  /*0d50*/  SHF.R.S32.HI R3, RZ, 0x1f, R3 ;  /* 0x0000001fff037819 */ /* 0x000fe20000011403 */
[----:B------:R-:W-:Y:S01]  /*0d60*/  IMAD.SHL.U32 R8, R11, 0x40, RZ ;  /* 0x000000400b087824 */ /* 0x000fe200078e00ff */
[----:B------:R-:W-:-:S02]  /*0d70*/  LOP3.LUT R9, R9, 0x7ffffe00, RZ, 0xc0, !PT ;  /* 0x7ffffe0009097812 */ /* 0x000fc400078ec0ff */
[----:B------:R-:W-:Y:S02]  /*0d80*/  LEA.HI R3, R3, R2, RZ, 0x3 ;  /* 0x0000000203037211 */ /* 0x000fe400078f18ff */
[----:B------:R-:W-:Y:S01]  /*0d90*/  LOP3.LUT R8, R8, 0x1c0, RZ, 0xc0, !PT ;  /* 0x000001c008087812 */ /* 0x000fe200078ec0ff */
[----:B------:R-:W-:Y:S01]  /*0da0*/  IMAD R9, R4, 0x400, R9 ;  /* 0x0000040004097824 */ /* 0x000fe200078e0209 */
[----:B------:R-:W-:Y:S02]  /*0db0*/  LOP3.LUT R3, R3, 0xfffffff8, RZ, 0xc0, !PT ;  /* 0xfffffff803037812 */ /* 0x000fe400078ec0ff */
[----:B------:R-:W-:Y:S02]  /*0dc0*/  LOP3.LUT R5, R8, 0x8, R5, 0xf8, !PT ;  /* 0x0000000808057812 */ /* 0x000fe400078ef805 */
[----:B------:R-:W-:Y:S01]  /*0dd0*/  SHF.R.U32.HI R8, RZ, 0x3, R8 ;  /* 0x00000003ff087819 */ /* 0x000fe20000011608 */
[----:B------:R-:W-:Y:S01]  /*0de0*/  IMAD.IADD R16, R2, 0x1, -R3 ;  /* 0x0000000102107824 */ /* 0x000fe200078e0a03 */
[----:B------:R-:W-:-:S02]  /*0df0*/  LEA.HI R0, R0, R197, RZ, 0x3 ;  /* 0x000000c500007211 */ /* 0x000fc400078f18ff */
[----:B------:R-:W-:Y:S02]  /*0e00*/  LOP3.LUT R8, R5, R8, RZ, 0x3c, !PT ;  /* 0x0000000805087212 */ /* 0x000fe400078e3cff */
[----:B------:R-:W-:Y:S02]  /*0e10*/  LOP3.LUT R2, R0, 0xfffffff8, RZ, 0xc0, !PT ;  /* 0xfffffff800027812 */ /* 0x000fe400078ec0ff */
[----:B------:R-:W-:Y:S01]  /*0e20*/  R2P PR, R11, 0x6 ;  /* 0x000000060b007804 */ /* 0x000fe20000000000 */
[----:B------:R-:W-:Y:S01]  /*0e30*/  IMAD.IADD R8, R9, 0x1, R8 ;  /* 0x0000000109087824 */ /* 0x000fe200078e0208 */
[----:B------:R-:W-:Y:S01]  /*0e40*/  LEA.HI R6, R6, R193, RZ, 0x1 ;  /* 0x000000c106067211 */ /* 0x000fe200078f08ff */
[----:B------:R-:W-:Y:S01]  /*0e50*/  IMAD.IADD R191, R197, 0x1, -R2 ;  /* 0x00000001c5bf7824 */ /* 0x000fe200078e0a02 */
[----:B------:R-:W-:Y:S01]  /*0e60*/  SHF.R.S32.HI R7, RZ, 0x5, R7 ;  /* 0x00000005ff077819 */ /* 0x000fe20000011407 */
[----:B------:R-:W-:Y:S01]  /*0e70*/  IMAD.SHL.U32 R2, R13, 0x2, RZ ;  /* 0x000000020d027824 */ /* 0x000fe200078e00ff */
        /* <DEDUP_REMOVED lines=28> */
.L_x_5601:
[----:B------:R-:W-:Y:S01]  /*1040*/  ULDC.64 UR8, c[0x0][0xa28] ;  /* 0x00028a0000087ab9 */ /* 0x000fe20000000a00 */
[----:B------:R-:W-:Y:S01]  /*1050*/  ULDC UR4, c[0x0][0x424] ;  /* 0x0001090000047ab9 */ /* 0x000fe20000000800 */
[----:B------:R-:W-:-:S04]  /*1060*/  UISETP.NE.U32.AND UP0, UPT, UR8, URZ, UPT ;  /* 0x0000003f0800728c */ /* 0x000fc8000bf05070 */
[----:B------:R-:W-:-:S03]  /*1070*/  UISETP.NE.AND.EX UP0, UPT, UR9, URZ, UPT, UP0 ;  /* 0x0000003f0900728c */ /* 0x000fc6000bf05300 */
[----:B------:R-:W-:Y:S02]  /*1080*/  ULDC.64 UR8, c[0x0][0xa18] ;  /* 0x0002860000087ab9 */ /* 0x000fe40000000a00 */
[----:B------:R-:W-:Y:S01]  /*1090*/  UISETP.NE.U32.AND UP1, UPT, UR8, URZ, UPT ;  /* 0x0000003f0800728c */ /* 0x000fe2000bf25070 */
[----:B------:R-:W-:-:S03]  /*10a0*/  PLOP3.LUT P0, PT, PT, PT, UP0, 0x80, 0x0 ;  /* 0x000000000000781c */ /* 0x000fc60003f0f008 */
[----:B------:R-:W-:-:S03]  /*10b0*/  UISETP.NE.AND.EX UP1, UPT, UR9, URZ, UPT, UP1 ;  /* 0x0000003f0900728c */ /* 0x000fc6000bf25310 */
[----:B------:R-:W-:Y:S02]  /*10c0*/  @UP0 ULDC.64 UR8, c[0x0][0xa28] ;  /* 0x00028a0000080ab9 */ /* 0x000fe40000000a00 */
[----:B------:R-:W-:Y:S01]  /*10d0*/  @UP0 UIMAD.WIDE UR8, UR6, 0x4, UR8 ;  /* 0x00000004060808a5 */ /* 0x000fe2000f8e0208 */
[----:B------:R-:W-:-:S05]  /*10e0*/  PLOP3.LUT P2, PT, PT, PT, UP1, 0x80, 0x0 ;  /* 0x000000000000781c */ /* 0x000fca0003f4f018 */
[----:B------:R-:W-:Y:S01]  /*10f0*/  @UP1 ULDC.64 UR10, c[0x0][0xa18] ;  /* 0x00028600000a1ab9 */ /* 0x000fe20000000a00 */
[----:B0-23--:R-:W-:Y:S02]  /*1100*/  IMAD.U32 R4, RZ, RZ, UR8 ;  /* 0x00000008ff047e24 */ /* 0x00dfe4000f8e00ff */
[----:B------:R-:W-:Y:S01]  /*1110*/  IMAD.U32 R5, RZ, RZ, UR9 ;  /* 0x00000009ff057e24 */ /* 0x000fe2000f8e00ff */
[----:B------:R-:W-:-:S04]  /*1120*/  @UP1 UIMAD.WIDE UR8, UR6, 0x4, UR10 ;  /* 0x00000004060818a5 */ /* 0x000fc8000f8e020a */
[----:B------:R-:W2:Y:S02]  /*1130*/  @P0 LDG.E R4, desc[UR40][R4.64] ;  /* 0x0000002804040981 */ /* 0x000ea4000c1e1900 */
[----:B-1----:R-:W-:Y:S02]  /*1140*/  IMAD.U32 R6, RZ, RZ, UR8 ;  /* 0x00000008ff067e24 */ /* 0x002fe4000f8e00ff */
[----:B----4-:R-:W-:Y:S01]  /*1150*/  IMAD.U32 R7, RZ, RZ, UR9 ;  /* 0x00000009ff077e24 */ /* 0x010fe2000f8e00ff */
[----:B------:R-:W-:-:S04]  /*1160*/  ULDC.64 UR8, c[0x0][0x418] ;  /* 0x0001060000087ab9 */ /* 0x000fc80000000a00 */
[----:B------:R-:W3:Y:S01]  /*1170*/  @P2 LDG.E R6, desc[UR40][R6.64] ;  /* 0x0000002806062981 */ /* 0x000ee2000c1e1900 */
[----:B------:R-:W-:Y:S01]  /*1180*/  UISETP.NE.U32.AND UP0, UPT, UR8, URZ, UPT ;  /* 0x0000003f0800728c */ /* 0x000fe2000bf05070 */
[----:B------:R-:W-:Y:S01]  /*1190*/  UMOV UR49, URZ ;  /* 0x0000003f00317c82 */ /* 0x000fe20008000000 */
[----:B------:R-:W-:Y:S02]  /*11a0*/  ULDC UR51, c[0x0][0x288] ;  /* 0x0000a20000337ab9 */ /* 0x000fe40000000800 */
[----:B------:R-:W-:Y:S01]  /*11b0*/  UISETP.NE.AND.EX UP0, UPT, UR9, URZ, UPT, UP0 ;  /* 0x0000003f0900728c */ /* 0x000fe2000bf05300 */
[----:B------:R-:W-:Y:S02]  /*11c0*/  UMOV UR44, UR7 ;  /* 0x00000007002c7c82 */ /* 0x000fe40008000000 */
[----:B------:R-:W-:Y:S01]  /*11d0*/  ULDC.64 UR8, c[0x0][0xa20] ;  /* 0x0002880000087ab9 */ /* 0x000fe20000000a00 */
[----:B------:R-:W-:Y:S01]  /*11e0*/  USEL UR4, UR4, 0x1, UP0 ;  /* 0x0000000104047887 */ /* 0x000fe20008000000 */
[----:B------:R-:W-:Y:S01]  /*11f0*/  ISETP.NE.U32.AND P1, PT, RZ, UR8, PT ;  /* 0x00000008ff007c0c */ /* 0x000fe2000bf25070 */
[----:B------:R-:W-:-:S02]  /*1200*/  ULDC UR8, c[0x0][0x2f0] ;  /* 0x0000bc0000087ab9 */ /* 0x000fc40000000800 */
[----:B------:R-:W-:Y:S01]  /*1210*/  UIMAD UR4, UR4, UR8, URZ ;  /* 0x00000008040472a4 */ /* 0x000fe2000f8e023f */
[----:B------:R-:W-:Y:S02]  /*1220*/  ISETP.NE.AND.EX P1, PT, RZ, UR9, PT, P1 ;  /* 0x00000009ff007c0c */ /* 0x000fe4000bf25310 */
[----:B--2---:R-:W-:Y:S02]  /*1230*/  @P0 R2UR UR49, R4 ;  /* 0x00000000043102ca */ /* 0x004fe400000e0000 */
[----:B---3--:R-:W-:Y:S01]  /*1240*/  @P2 R2UR UR51, R6 ;  /* 0x00000000063322ca */ /* 0x008fe200000e0000 */
[----:B------:R-:W-:-:S14]  /*1250*/  @P2 BRA `(.L_x_5494) ;  /* 0x0000000000342947 */ /* 0x000fdc0003800000 */
[----:B------:R-:W-:Y:S02]  /*1260*/  ULDC.64 UR8, c[0x0][0xa00] ;  /* 0x0002800000087ab9 */ /* 0x000fe40000000a00 */
[----:B------:R-:W-:-:S04]  /*1270*/  ISETP.NE.U32.AND P0, PT, RZ, UR8, PT ;  /* 0x00000008ff007c0c */ /* 0x000fc8000bf05070 */
[----:B------:R-:W-:-:S13]  /*1280*/  ISETP.NE.AND.EX P0, PT, RZ, UR9, PT, P0 ;  /* 0x00000009ff007c0c */ /* 0x000fda000bf05300 */
[----:B------:R-:W-:Y:S05]  /*1290*/  @!P0 BRA `(.L_x_5494) ;  /* 0x0000000000248947 */ /* 0x000fea0003800000 */
[----:B------:R-:W-:Y:S02]  /*12a0*/  ULDC.64 UR8, c[0x0][0xa00] ;  /* 0x0002800000087ab9 */ /* 0x000fe40000000a00 */
        /* <DEDUP_REMOVED lines=8> */
.L_x_5494:
[----:B------:R-:W-:Y:S01]  /*1330*/  UMOV UR43, UR6 ;  /* 0x00000006002b7c82 */ /* 0x000fe20008000000 */
[----:B------:R-:W-:Y:S05]  /*1340*/  @!P1 BRA `(.L_x_5495) ;  /* 0x00000000001c9947 */ /* 0x000fea0003800000 */
[----:B------:R-:W-:Y:S02]  /*1350*/  ULDC.64 UR8, c[0x0][0xa20] ;  /* 0x0002880000087ab9 */ /* 0x000fe40000000a00 */
[----:B------:R-:W-:-:S06]  /*1360*/  UIMAD.WIDE UR6, UR6, 0x4, UR8 ;  /* 0x00000004060678a5 */ /* 0x000fcc000f8e0208 */
[----:B------:R-:W-:Y:S02]  /*1370*/  IMAD.U32 R4, RZ, RZ, UR6 ;  /* 0x00000006ff047e24 */ /* 0x000fe4000f8e00ff */
[----:B------:R-:W-:-:S05]  /*1380*/  IMAD.U32 R5, RZ, RZ, UR7 ;  /* 0x00000007ff057e24 */ /* 0x000fca000f8e00ff */
[----:B------:R-:W2:Y:S02]  /*1390*/  LDG.E R4, desc[UR40][R4.64] ;  /* 0x0000002804047981 */ /* 0x000ea4000c1e1900 */
[----:B--2---:R-:W-:Y:S01]  /*13a0*/  R2UR UR4, R4 ;  /* 0x00000000040472ca */ /* 0x004fe200000e0000 */
[----:B------:R-:W-:-:S14]  /*13b0*/  BRA `(.L_x_5496) ;  /* 0x0000000000347947 */ /* 0x000fdc0003800000 */
.L_x_5495:
        /* <DEDUP_REMOVED lines=13> */
.L_x_5496:
[----:B------:R-:W-:Y:S02]  /*1490*/  UISETP.NE.AND UP0, UPT, UR47, 0x1, UPT ;  /* 0x000000012f00788c */ /* 0x000fe4000bf05270 */
[----:B------:R-:W-:Y:S02]  /*14a0*/  UIADD3 UR49, -UR49, UR4, URZ ;  /* 0x0000000431317290 */ /* 0x000fe4000fffe13f */
[----:B------:R-:W-:Y:S02]  /*14b0*/  USHF.L.U32 UR42, UR5, 0x6, URZ ;  /* 0x00000006052a7899 */ /* 0x000fe4000800063f */
[----:B------:R-:W-:Y:S01]  /*14c0*/  UIADD3 UR4, UR49, 0x3f, URZ ;  /* 0x0000003f31047890 */ /* 0x000fe2000fffe03f */
[----:B------:R-:W-:-:S03]  /*14d0*/  PLOP3.LUT P0, PT, PT, PT, UP0, 0x80, 0x0 ;  /* 0x000000000000781c */ /* 0x000fc60003f0f008 */
[----:B------:R-:W-:-:S04]  /*14e0*/  USHF.R.S32.HI UR6, URZ, 0x1f, UR4 ;  /* 0x0000001f3f067899 */ /* 0x000fc80008011404 */
[----:B------:R-:W-:-:S04]  /*14f0*/  ULEA.HI UR6, UR6, UR4, URZ, 0x6 ;  /* 0x0000000406067291 */ /* 0x000fc8000f8f303f */
[----:B------:R-:W-:Y:S02]  /*1500*/  USHF.R.S32.HI UR6, URZ, 0x6, UR6 ;  /* 0x000000063f067899 */ /* 0x000fe40008011406 */
[----:B------:R-:W-:Y:S10]  /*1510*/  @!P0 BRA `(.L_x_5497) ;  /* 0x0000002000348947 */ /* 0x000ff40003800000 */
[----:B------:R-:W0:Y:S01]  /*1520*/  LDC.64 R8, c[0x0][0x9e0] ;  /* 0x00027800ff087b82 */ /* 0x000e220000000a00 */
[----:B------:R-:W-:Y:S01]  /*1530*/  ULDC UR4, c[0x0][0x448] ;  /* 0x0001120000047ab9 */ /* 0x000fe20000000800 */
[----:B------:R-:W-:Y:S02]  /*1540*/  UIADD3 UR7, UR42, 0x3f, URZ ;  /* 0x0000003f2a077890 */ /* 0x000fe4000fffe03f */
[----:B------:R-:W-:Y:S02]  /*1550*/  UISETP.NE.AND UP0, UPT, UR4, 0x1, UPT ;  /* 0x000000010400788c */ /* 0x000fe4000bf05270 */
[----:B------:R-:W-:-:S09]  /*1560*/  UIADD3 UR8, UR49, 0x1, -UR51 ;  /* 0x0000000131087890 */ /* 0x000fd2000fffe833 */
[----:B------:R-:W-:Y:S01]  /*1570*/  @UP0 ULDC UR4, c[0x0][0x44c] ;  /* 0x0001130000040ab9 */ /* 0x000fe20000000800 */
[----:B------:R-:W-:Y:S01]  /*1580*/  @UP0 ULDC UR9, c[0x0][0x450] ;  /* 0x0001140000090ab9 */ /* 0x000fe20000000800 */
[----:B------:R-:W-:-:S04]  /*1590*/  UIMAD.WIDE.U32 UR4, UR7, UR4, URZ ;  /* 0x00000004070472a5 */ /* 0x000fc8000f8e003f */
[----:B------:R-:W-:Y:S01]  /*15a0*/  @UP0 USHF.R.U32.HI UR7, URZ, UR9, UR5 ;  /* 0x000000093f070299 */ /* 0x000fe20008011605 */
[----:B0-----:R-:W-:-:S03]  /*15b0*/  ISETP.GE.AND P1, PT, R9, 0x1, PT ;  /* 0x000000010900780c */ /* 0x001fc60003f26270 */
[----:B------:R-:W-:-:S06]  /*15c0*/  UIADD3 UR7, UR8, UR7, URZ ;  /* 0x0000000708077290 */ /* 0x000fcc000fffe03f */
[----:B------:R-:W-:-:S04]  /*15d0*/  VIADD R0, R8, UR7 ;  /* 0x0000000708007c36 */ /* 0x000fc80008000000 */
[----:B------:R-:W-:Y:S05]  /*15e0*/  @!P1 BRA `(.L_x_5498) ;  /* 0x0000000000449947 */ /* 0x000fea0003800000 */
[----:B------:R-:W-:Y:S01]  /*15f0*/  ISETP.LT.AND P0, PT, RZ, UR7, PT ;  /* 0x00000007ff007c0c */ /* 0x000fe2000bf01270 */
[----:B------:R-:W-:-:S06]  /*1600*/  UIADD3 UR4, UR7, -0x1, URZ ;  /* 0xffffffff07047890 */ /* 0x000fcc000fffe03f */
[----:B------:R-:W-:-:S06]  /*1610*/  IMAD.U32 R3, RZ, RZ, UR4 ;  /* 0x00000004ff037e24 */ /* 0x000fcc000f8e00ff */
[----:B------:R-:W-:Y:S05]  /*1620*/  @P0 BRA `(.L_x_5499) ;  /* 0x00000000001c0947 */ /* 0x000fea0003800000 */
[----:B------:R-:W-:Y:S01]  /*1630*/  ISETP.NE.AND P0, PT, R9, 0x1, PT ;  /* 0x000000010900780c */ /* 0x000fe20003f05270 */
[----:B------:R-:W-:-:S12]  /*1640*/  IMAD R3, RZ, RZ, -UR7 ;  /* 0x80000007ff037e24 */ /* 0x000fd8000f8e02ff */
[----:B------:R-:W0:Y:S02]  /*1650*/  @P0 LDC.64 R4, c[0x0][0x9e8] ;  /* 0x00027a00ff040b82 */ /* 0x000e240000000a00 */
[----:B0-----:R-:W-:-:S05]  /*1660*/  @P0 IMAD.HI.U32 R4, R3, R4, RZ ;  /* 0x0000000403040227 */ /* 0x001fca00078e00ff */
[----:B------:R-:W-:-:S04]  /*1670*/  @P0 SHF.R.U32.HI R3, RZ, R5, R4 ;  /* 0x00000005ff030219 */ /* 0x000fc80000011604 */
[----:B------:R-:W-:Y:S01]  /*1680*/  LOP3.LUT R3, RZ, R3, RZ, 0x33, !PT ;  /* 0x00000003ff037212 */ /* 0x000fe200078e33ff */
[----:B------:R-:W-:Y:S06]  /*1690*/  BRA `(.L_x_5500) ;  /* 0x0000000000107947 */ /* 0x000fec0003800000 */
.L_x_5499:
[----:B------:R-:W-:-:S13]  /*16a0*/  ISETP.NE.AND P0, PT, R9, 0x1, PT ;  /* 0x000000010900780c */ /* 0x000fda0003f05270 */
[----:B------:R-:W0:Y:S02]  /*16b0*/  @P0 LDC.64 R4, c[0x0][0x9e8] ;  /* 0x00027a00ff040b82 */ /* 0x000e240000000a00 */
[----:B0-----:R-:W-:-:S05]  /*16c0*/  @P0 IMAD.HI.U32 R4, R3, R4, RZ ;  /* 0x0000000403040227 */ /* 0x001fca00078e00ff */
[----:B------:R-:W-:-:S07]  /*16d0*/  @P0 SHF.R.U32.HI R3, RZ, R5, R4 ;  /* 0x00000005ff030219 */ /* 0x000fce0000011604 */
.L_x_5500:
[----:B------:R-:W-:-:S05]  /*16e0*/  IMAD R3, R3, R9, R9 ;  /* 0x0000000903037224 */ /* 0x000fca00078e0209 */
[----:B------:R-:W-:-:S07]  /*16f0*/  VIMNMX R0, R0, R3, PT ;  /* 0x0000000300007248 */ /* 0x000fce0003fe0100 */
.L_x_5498:
[----:B------:R-:W-:Y:S01]  /*1700*/  @UP0 ULDC UR4, c[0x0][0x44c] ;  /* 0x0001130000040ab9 */ /* 0x000fe20000000800 */
[----:B------:R-:W-:Y:S01]  /*1710*/  VIADD R0, R0, 0x3f ;  /* 0x0000003f00007836 */ /* 0x000fe20000000000 */
[----:B------:R-:W-:Y:S01]  /*1720*/  UIMAD.WIDE.U32 UR4, UR42, UR4, URZ ;  /* 0x000000042a0472a5 */ /* 0x000fe2000f8e003f */
[----:B------:R-:W-:Y:S01]  /*1730*/  @UP0 ULDC UR8, c[0x0][0x450] ;  /* 0x0001140000080ab9 */ /* 0x000fe20000000800 */
[----:B------:R-:W-:Y:S02]  /*1740*/  UMOV UR7, UR42 ;  /* 0x0000002a00077c82 */ /* 0x000fe40008000000 */
[----:B------:R-:W-:Y:S01]  /*1750*/  @UP0 USHF.R.U32.HI UR7, URZ, UR8, UR5 ;  /* 0x000000083f070299 */ /* 0x000fe20008011605 */
[----:B------:R-:W-:Y:S02]  /*1760*/  SHF.R.S32.HI R3, RZ, 0x1f, R0 ;  /* 0x0000001fff037819 */ /* 0x000fe40000011400 */
[----:B------:R-:W-:Y:S01]  /*1770*/  ULDC UR4, c[0x0][0x9dc] ;  /* 0x0002770000047ab9 */ /* 0x000fe20000000800 */
[----:B------:R-:W-:Y:S01]  /*1780*/  UIADD3 UR49, UR7, UR49, -UR51 ;  /* 0x0000003107317290 */ /* 0x000fe2000fffe833 */
[----:B------:R-:W-:-:S03]  /*1790*/  LEA.HI R3, R3, R0, RZ, 0x6 ;  /* 0x0000000003037211 */ /* 0x000fc600078f30ff */
[----:B------:R-:W-:Y:S01]  /*17a0*/  UIADD3 UR4, UR49, -UR4, URZ ;  /* 0x8000000431047290 */ /* 0x000fe2000fffe03f */
[----:B------:R-:W-:-:S04]  /*17b0*/  SHF.R.S32.HI R3, RZ, 0x6, R3 ;  /* 0x00000006ff037819 */ /* 0x000fc80000011403 */
[----:B------:R-:W-:Y:S01]  /*17c0*/  VIMNMX R5, R3, UR6, PT ;  /* 0x0000000603057c48 */ /* 0x000fe2000bfe0100 */
[----:B------:R-:W-:Y:S01]  /*17d0*/  IMAD.U32 R3, RZ, RZ, UR4 ;  /* 0x00000004ff037e24 */ /* 0x000fe2000f8e00ff */
[----:B------:R-:W-:Y:S06]  /*17e0*/  @!P1 BRA `(.L_x_5501) ;  /* 0x0000000000409947 */ /* 0x000fec0003800000 */
[----:B------:R-:W-:-:S05]  /*17f0*/  IMAD.U32 R0, RZ, RZ, UR49 ;  /* 0x00000031ff007e24 */ /* 0x000fca000f8e00ff */
        /* <DEDUP_REMOVED lines=9> */
.L_x_5502:
[----:B------:R-:W-:-:S13]  /*1890*/  ISETP.NE.AND P0, PT, R9, 0x1, PT ;  /* 0x000000010900780c */ /* 0x000fda0003f05270 */
[----:B------:R-:W0:Y:S02]  /*18a0*/  @P0 LDC.64 R6, c[0x0][0x9e8] ;  /* 0x00027a00ff060b82 */ /* 0x000e240000000a00 */
[----:B0-----:R-:W-:-:S05]  /*18b0*/  @P0 IMAD.HI.U32 R4, R0, R6, RZ ;  /* 0x0000000600040227 */ /* 0x001fca00078e00ff */
[----:B------:R-:W-:-:S07]  /*18c0*/  @P0 SHF.R.U32.HI R0, RZ, R7, R4 ;  /* 0x00000007ff000219 */ /* 0x000fce0000011604 */
.L_x_5503:
[----:B------:R-:W-:-:S05]  /*18d0*/  IMAD R0, R0, R9, RZ ;  /* 0x0000000900007224 */ /* 0x000fca00078e02ff */
[----:B------:R-:W-:-:S07]  /*18e0*/  VIMNMX R3, R3, R0, !PT ;  /* 0x0000000003037248 */ /* 0x000fce0007fe0100 */
.L_x_5501:
        /* <DEDUP_REMOVED lines=69> */
[----:B------:R-:W-:Y:S01]  /*1d40*/  IMAD.MOV.U32 R12, RZ, RZ, RZ ;  /* 0x000000ffff0c7224 */ /* 0x000fe200078e00ff */
[----:B------:R-:W-:Y:S01]  /*1d50*/  CS2R R26, SRZ ;  /* 0x00000000001a7805 */ /* 0x000fe2000001ff00 */
[----:B------:R-:W-:Y:S02]  /*1d60*/  IMAD.MOV.U32 R169, RZ, RZ, RZ ;  /* 0x000000ffffa97224 */ /* 0x000fe400078e00ff */
[----:B------:R-:W-:Y:S02]  /*1d70*/  IMAD.MOV.U32 R14, RZ, RZ, RZ ;  /* 0x000000ffff0e7224 */ /* 0x000fe400078e00ff */
        /* <DEDUP_REMOVED lines=16> */
.L_x_5505:
[----:B------:R-:W-:Y:S01]  /*1e80*/  ULEA UR21, UR37, UR46, 0x3 ;  /* 0x0000002e25157291 */ /* 0x000fe2000f8e183f */
[----:B------:R-:W-:-:S05]  /*1e90*/  IMAD.U32 R0, RZ, RZ, UR38 ;  /* 0x00000026ff007e24 */ /* 0x000fca000f8e00ff */
[----:B------:R-:W-:-:S04]  /*1ea0*/  SHF.L.U32 R0, R0, 0x1f, RZ ;  /* 0x0000001f00007819 */ /* 0x000fc800000006ff */
[----:B------:R-:W0:Y:S02]  /*1eb0*/  SYNCS.PHASECHK.TRANS64.TRYWAIT P1, [UR21+0x28c50], R0 ;  /* 0x028c5000ff0075a7 */ /* 0x000e240008020155 */
[----:B0-----:R-:W-:Y:S05]  /*1ec0*/  @!P1 BRA `(.L_x_5506) ;  /* 0x00000150003c9947 */ /* 0x001fea0003800000 */
.L_x_5750:
        /* <DEDUP_REMOVED lines=45> */
.L_x_5512:
        /* <DEDUP_REMOVED lines=143> */
.L_x_5508:
[----:B------:R-:W-:Y:S01]  /*2a90*/  ULEA UR21, UR37, UR46, 0x3 ;  /* 0x0000002e25157291 */ /* 0x000fe2000f8e183f */
[----:B------:R-:W-:-:S05]  /*2aa0*/  IMAD.U32 R0, RZ, RZ, UR38 ;  /* 0x00000026ff007e24 */ /* 0x000fca000f8e00ff */
[----:B------:R-:W-:-:S04]  /*2ab0*/  SHF.L.U32 R0, R0, 0x1f, RZ ;  /* 0x0000001f00007819 */ /* 0x000fc800000006ff */
[----:B------:R0:W1:Y:S01]  /*2ac0*/  SYNCS.PHASECHK.TRANS64.TRYWAIT P1, [UR21+0x28c50], R0 ;  /* 0x028c5000ff0075a7 */ /* 0x0000620008020155 */
[----:B------:R-:W-:Y:S05]  /*2ad0*/  @!P0 BRA `(.L_x_5509) ;  /* 0x0000000000048947 */ /* 0x000fea0003800000 */
[----:B------:R-:W-:Y:S01]  /*2ae0*/  BPT.TRAP 0x1 ;  /* 0x000000040000795c */ /* 0x000fe20000300000 */
.L_x_5509:
[----:B-1----:R-:W-:Y:S05]  /*2af0*/  @P1 BRA `(.L_x_5510) ;  /* 0x0000000000081947 */ /* 0x002fea0003800000 */
[----:B------:R-:W1:Y:S02]  /*2b00*/  SYNCS.PHASECHK.TRANS64.TRYWAIT P1, [UR21+0x28c50], R0 ;  /* 0x028c5000ff0075a7 */ /* 0x000e640008020155 */
[----:B-1----:R-:W-:Y:S05]  /*2b10*/  @!P1 BRA `(.L_x_5511) ;  /* 0x0000014400409947 */ /* 0x002fea0003800000 */
.L_x_5510:
        /* <DEDUP_REMOVED lines=29> */
.L_x_5507:
        /* <DEDUP_REMOVED lines=144> */
.L_x_5497:
[----:B------:R-:W-:Y:S01]  /*35f0*/  ULDC UR4, c[0x0][0x448] ;  /* 0x0001120000047ab9 */ /* 0x000fe20000000800 */
[----:B------:R-:W-:Y:S02]  /*3600*/  UIADD3 UR7, UR42, 0x3f, URZ ;  /* 0x0000003f2a077890 */ /* 0x000fe4000fffe03f */
[----:B------:R-:W-:Y:S02]  /*3610*/  UISETP.NE.AND UP0, UPT, UR4, 0x1, UPT ;  /* 0x000000010400788c */ /* 0x000fe4000bf05270 */
[----:B------:R-:W-:Y:S01]  /*3620*/  UIADD3 UR10, UR49, 0x1, -UR51 ;  /* 0x00000001310a7890 */ /* 0x000fe2000fffe833 */
[----:B------:R-:W-:Y:S02]  /*3630*/  ULDC.64 UR4, c[0x0][0x9e0] ;  /* 0x0002780000047ab9 */ /* 0x000fe40000000a00 */
[----:B------:R-:W-:-:S06]  /*3640*/  UISETP.GE.AND UP1, UPT, UR5, 0x1, UPT ;  /* 0x000000010500788c */ /* 0x000fcc000bf26270 */
[----:B------:R-:W-:Y:S01]  /*3650*/  @UP0 ULDC UR8, c[0x0][0x44c] ;  /* 0x0001130000080ab9 */ /* 0x000fe20000000800 */
[----:B------:R-:W-:Y:S01]  /*3660*/  @UP0 ULDC UR11, c[0x0][0x450] ;  /* 0x00011400000b0ab9 */ /* 0x000fe20000000800 */
[----:B------:R-:W-:Y:S01]  /*3670*/  UIMAD.WIDE.U32 UR8, UR7, UR8, URZ ;  /* 0x00000008070872a5 */ /* 0x000fe2000f8e003f */
[----:B------:R-:W-:-:S03]  /*3680*/  PLOP3.LUT P1, PT, PT, PT, UP1, 0x80, 0x0 ;  /* 0x000000000000781c */ /* 0x000fc60003f2f018 */
[----:B------:R-:W-:-:S04]  /*3690*/  @UP0 USHF.R.U32.HI UR7, URZ, UR11, UR9 ;  /* 0x0000000b3f070299 */ /* 0x000fc80008011609 */
[----:B------:R-:W-:-:S04]  /*36a0*/  UIADD3 UR7, UR10, UR7, URZ ;  /* 0x000000070a077290 */ /* 0x000fc8000fffe03f */
[----:B------:R-:W-:-:S06]  /*36b0*/  UIADD3 UR4, UR7, UR4, URZ ;  /* 0x0000000407047290 */ /* 0x000fcc000fffe03f */
[----:B------:R-:W-:Y:S01]  /*36c0*/  IMAD.U32 R0, RZ, RZ, UR4 ;  /* 0x00000004ff007e24 */ /* 0x000fe2000f8e00ff */
[----:B------:R-:W-:Y:S06]  /*36d0*/  @!P1 BRA `(.L_x_5513) ;  /* 0x0000000000409947 */ /* 0x000fec0003800000 */
        /* <DEDUP_REMOVED lines=10> */
.L_x_5514:
[----:B------:R-:W-:-:S11]  /*3780*/  UISETP.NE.AND UP1, UPT, UR5, 0x1, UPT ;  /* 0x000000010500788c */ /* 0x000fd6000bf25270 */
[----:B------:R-:W-:Y:S02]  /*3790*/  @UP1 ULDC.64 UR10, c[0x0][0x9e8] ;  /* 0x00027a00000a1ab9 */ /* 0x000fe40000000a00 */
[----:B------:R-:W-:-:S04]  /*37a0*/  UIMAD.WIDE.U32 UR8, UR4, UR10, URZ ;  /* 0x0000000a040872a5 */ /* 0x000fc8000f8e003f */
[----:B------:R-:W-:-:S12]  /*37b0*/  @UP1 USHF.R.U32.HI UR4, URZ, UR11, UR9 ;  /* 0x0000000b3f041299 */ /* 0x000fd80008011609 */
.L_x_5515:
[----:B------:R-:W-:-:S06]  /*37c0*/  UIMAD UR4, UR4, UR5, UR5 ;  /* 0x00000005040472a4 */ /* 0x000fcc000f8e0205 */
[----:B------:R-:W-:-:S07]  /*37d0*/  VIMNMX R0, R0, UR4, PT ;  /* 0x0000000400007c48 */ /* 0x000fce000bfe0100 */
.L_x_5513:
[----:B------:R-:W-:Y:S01]  /*37e0*/  VIADD R0, R0, 0x3f ;  /* 0x0000003f00007836 */ /* 0x000fe20000000000 */
[----:B------:R-:W-:Y:S01]  /*37f0*/  @UP0 ULDC UR8, c[0x0][0x44c] ;  /* 0x0001130000080ab9 */ /* 0x000fe20000000800 */
[----:B------:R-:W-:Y:S01]  /*3800*/  @UP0 ULDC UR7, c[0x0][0x450] ;  /* 0x0001140000070ab9 */ /* 0x000fe20000000800 */
[----:B------:R-:W-:Y:S02]  /*3810*/  UIMAD.WIDE.U32 UR8, UR42, UR8, URZ ;  /* 0x000000082a0872a5 */ /* 0x000fe4000f8e003f */
[----:B------:R-:W-:Y:S01]  /*3820*/  SHF.R.S32.HI R3, RZ, 0x1f, R0 ;  /* 0x0000001fff037819 */ /* 0x000fe20000011400 */
[----:B------:R-:W-:Y:S01]  /*3830*/  UMOV UR4, UR42 ;  /* 0x0000002a00047c82 */ /* 0x000fe20008000000 */
[----:B------:R-:W-:Y:S02]  /*3840*/  @UP0 USHF.R.U32.HI UR4, URZ, UR7, UR9 ;  /* 0x000000073f040299 */ /* 0x000fe40008011609 */
[----:B------:R-:W-:Y:S01]  /*3850*/  LEA.HI R3, R3, R0, RZ, 0x6 ;  /* 0x0000000003037211 */ /* 0x000fe200078f30ff */
[----:B------:R-:W-:Y:S01]  /*3860*/  ULDC UR8, c[0x0][0x9dc] ;  /* 0x0002770000087ab9 */ /* 0x000fe20000000800 */
[----:B------:R-:W-:-:S02]  /*3870*/  UIADD3 UR4, UR4, UR49, -UR51 ;  /* 0x0000003104047290 */ /* 0x000fc4000fffe833 */
[----:B------:R-:W-:Y:S02]  /*3880*/  SHF.R.S32.HI R3, RZ, 0x6, R3 ;  /* 0x00000006ff037819 */ /* 0x000fe40000011403 */
[----:B------:R-:W-:Y:S02]  /*3890*/  UIADD3 UR8, UR4, -UR8, URZ ;  /* 0x8000000804087290 */ /* 0x000fe4000fffe03f */
[----:B------:R-:W-:Y:S01]  /*38a0*/  VIMNMX R168, R3, UR6, PT ;  /* 0x0000000603a87c48 */ /* 0x000fe2000bfe0100 */
[----:B------:R-:W-:Y:S09]  /*38b0*/  @!P1 BRA `(.L_x_5516) ;  /* 0x0000000000449947 */ /* 0x000ff20003800000 */
        /* <DEDUP_REMOVED lines=10> */
.L_x_5517:
[----:B------:R-:W-:-:S11]  /*3960*/  UISETP.NE.AND UP0, UPT, UR5, 0x1, UPT ;  /* 0x000000010500788c */ /* 0x000fd6000bf05270 */
[----:B------:R-:W-:Y:S02]  /*3970*/  @UP0 ULDC.64 UR10, c[0x0][0x9e8] ;  /* 0x00027a00000a0ab9 */ /* 0x000fe40000000a00 */
[----:B------:R-:W-:-:S04]  /*3980*/  UIMAD.WIDE.U32 UR6, UR4, UR10, URZ ;  /* 0x0000000a040672a5 */ /* 0x000fc8000f8e003f */
[----:B------:R-:W-:-:S12]  /*3990*/  @UP0 USHF.R.U32.HI UR4, URZ, UR11, UR7 ;  /* 0x0000000b3f040299 */ /* 0x000fd80008011607 */
.L_x_5518:
[----:B------:R-:W-:-:S04]  /*39a0*/  UIMAD UR4, UR4, UR5, URZ ;  /* 0x00000005040472a4 */ /* 0x000fc8000f8e023f */
[----:B------:R-:W-:-:S04]  /*39b0*/  UISETP.LT.AND UP0, UPT, UR8, UR4, UPT ;  /* 0x000000040800728c */ /* 0x000fc8000bf01270 */
[----:B------:R-:W-:-:S12]  /*39c0*/  USEL UR8, UR8, UR4, !UP0 ;  /* 0x0000000408087287 */ /* 0x000fd8000c000000 */
.L_x_5516:
[----:B------:R-:W-:Y:S01]  /*39d0*/  USHF.R.S32.HI UR4, URZ, 0x1f, UR8 ;  /* 0x0000001f3f047899 */ /* 0x000fe20008011408 */
[----:B------:R-:W-:Y:S01]  /*39e0*/  PLOP3.LUT P0, PT, PT, PT, PT, 0x80, 0x0 ;  /* 0x000000000000781c */ /* 0x000fe20003f0f070 */
[----:B------:R-:W-:Y:S01]  /*39f0*/  IMAD.MOV.U32 R0, RZ, RZ, RZ ;  /* 0x000000ffff007224 */ /* 0x000fe200078e00ff */
[----:B------:R-:W-:Y:S01]  /*3a00*/  CS2R R150, SRZ ;  /* 0x0000000000967805 */ /* 0x000fe2000001ff00 */
[----:B------:R-:W-:Y:S01]  /*3a10*/  ULEA.HI UR4, UR4, UR8, URZ, 0x6 ;  /* 0x0000000804047291 */ /* 0x000fe2000f8f303f */
[----:B------:R-:W-:Y:S01]  /*3a20*/  IMAD.MOV.U32 R3, RZ, RZ, RZ ;  /* 0x000000ffff037224 */ /* 0x000fe200078e00ff */
[----:B------:R-:W-:Y:S02]  /*3a30*/  CS2R R148, SRZ ;  /* 0x0000000000947805 */ /* 0x000fe4000001ff00 */
[----:B------:R-:W-:Y:S01]  /*3a40*/  CS2R R146, SRZ ;  /* 0x0000000000927805 */ /* 0x000fe2000001ff00 */
[----:B------:R-:W-:Y:S01]  /*3a50*/  USHF.R.S32.HI UR4, URZ, 0x6, UR4 ;  /* 0x000000063f047899 */ /* 0x000fe20008011404 */
[----:B------:R-:W-:-:S02]  /*3a60*/  CS2R R144, SRZ ;  /* 0x0000000000907805 */ /* 0x000fc4000001ff00 */
[----:B------:R-:W-:Y:S02]  /*3a70*/  CS2R R142, SRZ ;  /* 0x00000000008e7805 */ /* 0x000fe4000001ff00 */
[----:B------:R-:W-:Y:S01]  /*3a80*/  CS2R R140, SRZ ;  /* 0x00000000008c7805 */ /* 0x000fe2000001ff00 */
[----:B------:R-:W-:Y:S01]  /*3a90*/  UISETP.LT.AND UP0, UPT, URZ, UR4, UPT ;  /* 0x000000043f00728c */ /* 0x000fe2000bf01270 */
[----:B------:R-:W-:Y:S02]  /*3aa0*/  CS2R R138, SRZ ;  /* 0x00000000008a7805 */ /* 0x000fe4000001ff00 */
[----:B------:R-:W-:Y:S02]  /*3ab0*/  CS2R R136, SRZ ;  /* 0x0000000000887805 */ /* 0x000fe4000001ff00 */
[----:B------:R-:W-:Y:S01]  /*3ac0*/  CS2R R134, SRZ ;  /* 0x0000000000867805 */ /* 0x000fe2000001ff00 */
[----:B------:R-:W-:Y:S01]  /*3ad0*/  USEL UR48, URZ, UR4, !UP0 ;  /* 0x000000043f307287 */ /* 0x000fe2000c000000 */
[----:B------:R-:W-:-:S02]  /*3ae0*/  CS2R R132, SRZ ;  /* 0x0000000000847805 */ /* 0x000fc4000001ff00 */
[----:B------:R-:W-:Y:S02]  /*3af0*/  CS2R R130, SRZ ;  /* 0x0000000000827805 */ /* 0x000fe4000001ff00 */
[----:B------:R-:W-:Y:S02]  /*3b00*/  CS2R R128, SRZ ;  /* 0x0000000000807805 */ /* 0x000fe4000001ff00 */
[----:B------:R-:W-:Y:S02]  /*3b10*/  CS2R R126, SRZ ;  /* 0x00000000007e7805 */ /* 0x000fe4000001ff00 */
[----:B------:R-:W-:Y:S02]  /*3b20*/  CS2R R124, SRZ ;  /* 0x00000000007c7805 */ /* 0x000fe4000001ff00 */
[----:B------:R-:W-:Y:S02]  /*3b30*/  ISETP.GT.AND P1, PT, R168, UR48, PT ;  /* 0x00000030a8007c0c */ /* 0x000fe4000bf24270 */
        /* <DEDUP_REMOVED lines=83> */
.L_x_5519:
        /* <DEDUP_REMOVED lines=9> */
.L_x_5751:
[----:B------:R-:W-:Y:S05]  /*4100*/  @!P0 BRA `(.L_x_5521) ;  /* 0x0000000000048947 */ /* 0x000fea0003800000 */
[----:B------:R-:W-:Y:S01]  /*4110*/  BPT.TRAP 0x1 ;  /* 0x000000040000795c */ /* 0x000fe20000300000 */
.L_x_5521:
[----:B------:R-:W-:Y:S02]  /*4120*/  IMAD.U32 R7, RZ, RZ, UR37 ;  /* 0x00000025ff077e24 */ /* 0x000fe4000f8e00ff */
[----:B------:R-:W-:-:S03]  /*4130*/  IMAD.U32 R8, RZ, RZ, UR38 ;  /* 0x00000026ff087e24 */ /* 0x000fc6000f8e00ff */
[----:B------:R-:W-:Y:S02]  /*4140*/  LEA R7, R7, UR46, 0x3 ;  /* 0x0000002e07077c11 */ /* 0x000fe4000f8e18ff */
[----:B------:R-:W-:-:S04]  /*4150*/  SHF.L.U32 R8, R8, 0x1f, RZ ;  /* 0x0000001f08087819 */ /* 0x000fc800000006ff */
[----:B------:R1:W2:Y:S01]  /*4160*/  SYNCS.PHASECHK.TRANS64.TRYWAIT P1, [R7+URZ+0x28c30], R8 ;  /* 0x028c3008070075a7 */ /* 0x0002a2000802017f */
[----:B------:R-:W-:Y:S05]  /*4170*/  @!P0 BRA `(.L_x_5522) ;  /* 0x0000000000048947 */ /* 0x000fea0003800000 */
[----:B------:R-:W-:Y:S01]  /*4180*/  BPT.TRAP 0x1 ;  /* 0x000000040000795c */ /* 0x000fe20000300000 */
.L_x_5522:
[----:B--2---:R-:W-:Y:S05]  /*4190*/  @P1 BRA `(.L_x_5523) ;  /* 0x0000000000081947 */ /* 0x004fea0003800000 */
[----:B------:R-:W2:Y:S02]  /*41a0*/  SYNCS.PHASECHK.TRANS64.TRYWAIT P1, [R7+URZ+0x28c30], R8 ;  /* 0x028c3008070075a7 */ /* 0x000ea4000802017f */
[----:B--2---:R-:W-:Y:S05]  /*41b0*/  @!P1 BRA `(.L_x_5524) ;  /* 0x0000012c00c89947 */ /* 0x004fea0003800000 */
.L_x_5523:
        /* <DEDUP_REMOVED lines=15> */
[----:B------:R-:W-:Y:S01]  /*42b0*/  VIADD R3, R185, UR42 ;  /* 0x0000002ab9037c36 */ /* 0x000fe20008000000 */
[----:B------:R-:W-:Y:S01]  /*42c0*/  UMOV UR7, 0x40000040 ;  /* 0x4000004000077882 */ /* 0x000fe20000000000 */
[----:B------:R-:W-:Y:S01]  /*42d0*/  UMOV UR5, 0x40000040 ;  /* 0x4000004000057882 */ /* 0x000fe20000000000 */
[----:B------:R-:W-:Y:S01]  /*42e0*/  ULOP3.LUT UR4, UR4, 0x3fff, URZ, 0xc0, !UPT ;  /* 0x00003fff04047892 */ /* 0x000fe2000f8ec03f */
[----:B------:R-:W-:Y:S01]  /*42f0*/  IMAD.MOV.U32 R4, RZ, RZ, R3 ;  /* 0x000000ffff047224 */ /* 0x000fe200078e0003 */
[----:B------:R-:W-:Y:S01]  /*4300*/  UMOV UR11, 0x40000040 ;  /* 0x40000040000b7882 */ /* 0x000fe20000000000 */
[----:B------:R-:W-:Y:S01]  /*4310*/  UMOV UR9, 0x40000040 ;  /* 0x4000004000097882 */ /* 0x000fe20000000000 */
[----:B------:R-:W-:Y:S01]  /*4320*/  ULEA UR18, UR37, UR18, 0x9 ;  /* 0x0000001225127291 */ /* 0x000fe2000f8e483f */
[----:B------:R-:W-:Y:S01]  /*4330*/  LEA R11, R168, 0xffffffc0, 0x6 ;  /* 0xffffffc0a80b7811 */ /* 0x000fe200078e30ff */
[----:B------:R-:W-:-:S02]  /*4340*/  ULOP3.LUT UR16, UR4, 0x10000, URZ, 0xfc, !UPT ;  /* 0x0001000004107892 */ /* 0x000fc4000f8efc3f */
[----:B------:R-:W-:Y:S01]  /*4350*/  UIADD3 UR6, UR18, 0x2, URZ ;  /* 0x0000000212067890 */ /* 0x000fe2000fffe03f */
[----:B------:R-:W-:Y:S01]  /*4360*/  IADD3 R10, -R2, UR49, -R11 ;  /* 0x00000031020a7c10 */ /* 0x000fe2000fffe90b */
[----:B------:R-:W-:Y:S02]  /*4370*/  UIADD3 UR4, UR16, 0x2, URZ ;  /* 0x0000000210047890 */ /* 0x000fe4000fffe03f */
[----:B------:R-:W-:Y:S02]  /*4380*/  UIADD3 UR10, UR18, 0x4, URZ ;  /* 0x00000004120a7890 */ /* 0x000fe4000fffe03f */
[----:B------:R-:W-:Y:S02]  /*4390*/  UIADD3 UR8, UR16, 0x4, URZ ;  /* 0x0000000410087890 */ /* 0x000fe4000fffe03f */
[----:B------:R-:W-:Y:S01]  /*43a0*/  HGMMA.64x64x16.F32.BF16 R24, gdesc[UR16], RZ, !UPT, gsb0 ;  /* 0x00e00000101879f0 */ /* 0x000fe2000c0018ff */
[----:B------:R-:W-:Y:S02]  /*43b0*/  UIADD3 UR14, UR18, 0x6, URZ ;  /* 0x00000006120e7890 */ /* 0x000fe4000fffe03f */
[----:B------:R-:W-:Y:S01]  /*43c0*/  UIADD3 UR12, UR16, 0x6, URZ ;  /* 0x00000006100c7890 */ /* 0x000fe2000fffe03f */
[----:B------:R-:W-:Y:S01]  /*43d0*/  UMOV UR15, 0x40000040 ;  /* 0x40000040000f7882 */ /* 0x000fe20000000000 */
[----:B------:R-:W-:Y:S01]  /*43e0*/  UMOV UR13, 0x40000040 ;  /* 0x40000040000d7882 */ /* 0x000fe20000000000 */
[----:B------:R-:W-:-:S02]  /*43f0*/  WARPGROUP.DEPBAR.LE gsb0, 0x0 ;  /* 0x00008000000079c5 */ /* 0x000fc40000010000 */
[----:B------:R-:W-:-:S06]  /*4400*/  WARPGROUP.ARRIVE ;  /* 0x00000000000079c5 */ /* 0x000fcc0000000000 */
[----:B------:R-:W-:Y:S01]  /*4410*/  HGMMA.64x64x16.F32.BF16 R24, gdesc[UR4], R24, gsb0 ;  /* 0x00e00000041879f0 */ /* 0x000fe20008001818 */
[----:B------:R-:W-:Y:S02]  /*4420*/  ULDC UR6, c[0x0][0x448] ;  /* 0x0001120000067ab9 */ /* 0x000fe40000000800 */
[----:B------:R-:W-:-:S06]  /*4430*/  UISETP.NE.AND UP0, UPT, UR6, 0x1, UPT ;  /* 0x000000010600788c */ /* 0x000fcc000bf05270 */
[----:B------:R-:W-:Y:S02]  /*4440*/  PLOP3.LUT P2, PT, PT, PT, UP0, 0x80, 0x0 ;  /* 0x000000000000781c */ /* 0x000fe40003f4f008 */
[----:B------:R-:W-:-:S03]  /*4450*/  PLOP3.LUT P3, PT, PT, PT, UP0, 0x80, 0x0 ;  /* 0x000000000000781c */ /* 0x000fc60003f6f008 */
[----:B------:R-:W-:-:S08]  /*4460*/  @UP0 ULDC UR6, c[0x0][0x44c] ;  /* 0x0001130000060ab9 */ /* 0x000fd00000000800 */
[----:B------:R-:W-:Y:S01]  /*4470*/  @P2 IMAD.HI.U32 R5, R3, UR6, RZ ;  /* 0x0000000603052c27 */ /* 0x000fe2000f8e00ff */
[----:B------:R-:W-:-:S03]  /*4480*/  @UP0 ULDC UR6, c[0x0][0x450] ;  /* 0x0001140000060ab9 */ /* 0x000fc60000000800 */
[----:B------:R-:W-:Y:S01]  /*4490*/  @!P1 VIADD R3, R7, 0x28c40 ;  /* 0x00028c4007039836 */ /* 0x000fe20000000000 */
[----:B------:R-:W-:Y:S01]  /*44a0*/  @P3 SHF.R.U32.HI R4, RZ, UR6, R5 ;  /* 0x00000006ff043c19 */ /* 0x000fe20008011605 */
[----:B------:R-:W-:-:S03]  /*44b0*/  IMAD.MOV.U32 R5, RZ, RZ, -0x40 ;  /* 0xffffffc0ff057424 */ /* 0x000fc600078e00ff */
[----:B------:R-:W-:Y:S01]  /*44c0*/  @!P1 PRMT R3, RZ, 0x654, R3 ;  /* 0x00000654ff039816 */ /* 0x000fe20000000003 */
[----:B------:R-:W0:Y:S01]  /*44d0*/  SHFL.IDX PT, R9, R4, RZ, 0x1c1f ;  /* 0x001c1fff04097589 */ /* 0x000e2200000e0000 */
[----:B------:R-:W-:-:S04]  /*44e0*/  IMAD R5, R168, R5, 0x41 ;  /* 0x00000041a8057424 */ /* 0x000fc800078e0205 */
[----:B------:R-:W-:Y:S01]  /*44f0*/  VIADD R14, R5, 0xffffffff ;  /* 0xffffffff050e7836 */ /* 0x000fe20000000000 */
[----:B------:R-:W-:Y:S02]  /*4500*/  WARPGROUP.DEPBAR.LE gsb0, 0x0 ;  /* 0x00008000000079c5 */ /* 0x000fe40000010000 */
[----:B------:R-:W-:-:S06]  /*4510*/  WARPGROUP.ARRIVE ;  /* 0x00000000000079c5 */ /* 0x000fcc0000000000 */
[----:B------:R-:W-:Y:S01]  /*4520*/  HGMMA.64x64x16.F32.BF16 R24, gdesc[UR8], R24, gsb0 ;  /* 0x00e00000081879f0 */ /* 0x000fe20008001818 */
[----:B------:R-:W-:Y:S02]  /*4530*/  ULDC UR11, c[0x0][0x9dc] ;  /* 0x00027700000b7ab9 */ /* 0x000fe40000000800 */
[----:B------:R-:W-:Y:S01]  /*4540*/  ULOP3.LUT UR6, URZ, UR11, URZ, 0x33, !UPT ;  /* 0x0000000b3f067292 */ /* 0x000fe2000f8e333f */
[----:B------:R-:W-:Y:S02]  /*4550*/  WARPGROUP.DEPBAR.LE gsb0, 0x0 ;  /* 0x00008000000079c5 */ /* 0x000fe40000010000 */
[----:B------:R-:W-:-:S06]  /*4560*/  WARPGROUP.ARRIVE ;  /* 0x00000000000079c5 */ /* 0x000fcc0000000000 */
[----:B------:R-:W-:Y:S01]  /*4570*/  HGMMA.64x64x16.F32.BF16 R24, gdesc[UR12], R24, gsb0 ;  /* 0x00e000000c1879f0 */ /* 0x000fe20008001818 */
[----:B------:R-:W-:Y:S02]  /*4580*/  ULDC.64 UR14, c[0x0][0x9e0] ;  /* 0x00027800000e7ab9 */ /* 0x000fe40000000a00 */
[----:B------:R-:W-:-:S06]  /*4590*/  UISETP.GE.AND UP1, UPT, UR15, 0x1, UPT ;  /* 0x000000010f00788c */ /* 0x000fcc000bf26270 */
[----:B------:R-:W-:Y:S01]  /*45a0*/  PLOP3.LUT P2, PT, PT, PT, UP1, 0x40, 0x0 ;  /* 0x000000000000781c */ /* 0x000fe20003f4e818 */
[----:B------:R-:W-:Y:S02]  /*45b0*/  WARPGROUP.DEPBAR.LE gsb0, 0x0 ;  /* 0x00008000000079c5 */ /* 0x000fe40000010000 */
[----:B------:R3:W-:Y:S02]  /*45c0*/  @!P1 SYNCS.ARRIVE.TRANS64.RED.A1T0 RZ, [R3+URZ], RZ ;  /* 0x000000ff03ff99a7 */ /* 0x0007e4000810043f */
[----:B---3--:R-:W-:-:S05]  /*45d0*/  IADD3 R3, -R2, UR49, R5 ;  /* 0x0000003102037c10 */ /* 0x008fca000fffe105 */
[----:B------:R-:W-:-:S04]  /*45e0*/  VIADD R3, R3, -UR51 ;  /* 0x8000003303037c36 */ /* 0x000fc80008000000 */
[C---:B------:R-:W-:Y:S02]  /*45f0*/  VIADD R13, R3.reuse, UR14 ;  /* 0x0000000e030d7c36 */ /* 0x040fe40008000000 */
[----:B------:R-:W-:-:S03]  /*4600*/  VIADD R12, R3, UR6 ;  /* 0x00000006030c7c36 */ /* 0x000fc60008000000 */
[----:B0-----:R-:W-:Y:S01]  /*4610*/  VIADDMNMX R3, R9, R13, R10, PT ;  /* 0x0000000d09037246 */ /* 0x001fe2000380010a */
[----:B------:R-:W-:Y:S01]  /*4620*/  IMAD.IADD R5, R12, 0x1, R9 ;  /* 0x000000010c057824 */ /* 0x000fe200078e0209 */
[----:B------:R-:W-:Y:S06]  /*4630*/  @P2 BRA `(.L_x_5525) ;  /* 0x00000000005c2947 */ /* 0x000fec0003800000 */
[----:B------:R-:W-:Y:S01]  /*4640*/  IMAD.U32 R6, RZ, RZ, UR51 ;  /* 0x00000033ff067e24 */ /* 0x000fe2000f8e00ff */
[----:B------:R-:W-:Y:S04]  /*4650*/  BSSY B0, `(.L_x_5526) ;  /* 0x0000011000007945 */ /* 0x000fe80003800000 */
[----:B------:R-:W-:-:S04]  /*4660*/  IADD3 R6, -R6, UR49, R9 ;  /* 0x0000003106067c10 */ /* 0x000fc8000fffe109 */
        /* <DEDUP_REMOVED lines=10> */
.L_x_5527:
[----:B------:R-:W-:-:S06]  /*4710*/  UISETP.NE.AND UP2, UPT, UR15, 0x1, UPT ;  /* 0x000000010f00788c */ /* 0x000fcc000bf45270 */
[----:B------:R-:W-:-:S05]  /*4720*/  PLOP3.LUT P2, PT, PT, PT, UP2, 0x80, 0x0 ;  /* 0x000000000000781c */ /* 0x000fca0003f4f028 */
[----:B------:R-:W-:-:S08]  /*4730*/  @UP2 ULDC.64 UR6, c[0x0][0x9e8] ;  /* 0x00027a0000062ab9 */ /* 0x000fd00000000a00 */
[----:B------:R-:W-:-:S05]  /*4740*/  @P2 IMAD.HI.U32 R9, R6, UR6, RZ ;  /* 0x0000000606092c27 */ /* 0x000fca000f8e00ff */
[----:B------:R-:W-:-:S07]  /*4750*/  @P2 SHF.R.U32.HI R6, RZ, UR7, R9 ;  /* 0x00000007ff062c19 */ /* 0x000fce0008011609 */
.L_x_5528:
[----:B------:R-:W-:Y:S05]  /*4760*/  BSYNC B0 ;  /* 0x0000000000007941 */ /* 0x000fea0003800000 */
.L_x_5526:
[----:B------:R-:W-:-:S04]  /*4770*/  IMAD R9, R6, UR15, -R11 ;  /* 0x0000000f06097c24 */ /* 0x000fc8000f8e0a0b */
[----:B------:R-:W-:-:S05]  /*4780*/  IMAD.IADD R6, R9, 0x1, -R2 ;  /* 0x0000000109067824 */ /* 0x000fca00078e0a02 */
[----:B------:R-:W-:Y:S02]  /*4790*/  VIMNMX R5, R5, R6, !PT ;  /* 0x0000000605057248 */ /* 0x000fe40007fe0100 */
[----:B------:R-:W-:-:S07]  /*47a0*/  VIADDMNMX R3, R6, UR15, R3, PT ;  /* 0x0000000f06037c46 */ /* 0x000fce000b800103 */
.L_x_5525:
[C---:B------:R-:W-:Y:S02]  /*47b0*/  ISETP.GE.AND P2, PT, R14.reuse, 0x2, PT ;  /* 0x000000020e00780c */ /* 0x040fe40003f46270 */
[C---:B------:R-:W-:Y:S02]  /*47c0*/  ISETP.GE.AND P6, PT, R14.reuse, 0xa, PT ;  /* 0x0000000a0e00780c */ /* 0x040fe40003fc6270 */
        /* <DEDUP_REMOVED lines=93> */
.L_x_5531:
[----:B------:R-:W-:-:S06]  /*4da0*/  UISETP.NE.AND UP2, UPT, UR15, 0x1, UPT ;  /* 0x000000010f00788c */ /* 0x000fcc000bf45270 */
[----:B------:R-:W-:-:S05]  /*4db0*/  PLOP3.LUT P6, PT, PT, PT, UP2, 0x80, 0x0 ;  /* 0x000000000000781c */ /* 0x000fca0003fcf028 */
[----:B------:R-:W-:-:S08]  /*4dc0*/  @UP2 ULDC.64 UR6, c[0x0][0x9e8] ;  /* 0x00027a0000062ab9 */ /* 0x000fd00000000a00 */
[----:B------:R-:W-:Y:S01]  /*4dd0*/  @P6 IMAD.HI.U32 R5, R4, UR6, RZ ;  /* 0x0000000604056c27 */ /* 0x000fe2000f8e00ff */
[----:B------:R-:W-:-:S13]  /*4de0*/  PLOP3.LUT P6, PT, PT, PT, UP2, 0x80, 0x0 ;  /* 0x000000000000781c */ /* 0x000fda0003fcf028 */
[----:B------:R-:W-:-:S07]  /*4df0*/  @P6 SHF.R.U32.HI R4, RZ, UR7, R5 ;  /* 0x00000007ff046c19 */ /* 0x000fce0008011605 */
.L_x_5532:
[----:B------:R-:W-:Y:S05]  /*4e00*/  BSYNC B0 ;  /* 0x0000000000007941 */ /* 0x000fea0003800000 */
.L_x_5530:
[----:B------:R-:W-:-:S04]  /*4e10*/  IMAD R5, R4, UR15, -R11 ;  /* 0x0000000f04057c24 */ /* 0x000fc8000f8e0a0b */
[----:B------:R-:W-:-:S05]  /*4e20*/  IMAD.IADD R5, R5, 0x1, -R2 ;  /* 0x0000000105057824 */ /* 0x000fca00078e0a02 */
[----:B------:R-:W-:Y:S02]  /*4e30*/  VIMNMX R6, R6, R5, !PT ;  /* 0x0000000506067248 */ /* 0x000fe40007fe0100 */
[----:B------:R-:W-:-:S07]  /*4e40*/  VIADDMNMX R3, R5, UR15, R3, PT ;  /* 0x0000000f05037c46 */ /* 0x000fce000b800103 */
.L_x_5529:
[----:B------:R-:W-:Y:S01]  /*4e50*/  BAR.SYNC.DEFER_BLOCKING 0xf, 0x100 ;  /* 0x03c4000000007b1d */ /* 0x000fe20000010000 */
[----:B------:R-:W-:Y:S02]  /*4e60*/  ISETP.GT.AND P2, PT, R6, 0x1, !P2 ;  /* 0x000000010600780c */ /* 0x000fe40005744270 */
[----:B------:R-:W-:Y:S02]  /*4e70*/  FMNMX.FTZ R4, R15, R25, !PT ;  /* 0x000000190f047209 */ /* 0x000fe40007810000 */
[----:B------:R-:W-:Y:S01]  /*4e80*/  ISETP.LT.OR P2, PT, R3, 0x2, P2 ;  /* 0x000000020300780c */ /* 0x000fe20001741670 */
[----:B------:R-:W-:Y:S01]  /*4e90*/  ULDC UR10, c[0x0][0x988] ;  /* 0x00026200000a7ab9 */ /* 0x000fe20000000800 */
[----:B------:R-:W-:Y:S02]  /*4ea0*/  FMNMX.FTZ R4, R21, R4, !PT ;  /* 0x0000000415047209 */ /* 0x000fe40007810000 */
[----:B------:R-:W-:Y:S02]  /*4eb0*/  FSEL R27, R27, -INF , !P2 ;  /* 0xff8000001b1b7808 */ /* 0x000fe40005000000 */
[----:B------:R-:W-:-:S02]  /*4ec0*/  ISETP.NE.AND P2, PT, R20, RZ, PT ;  /* 0x000000ff1400720c */ /* 0x000fc40003f45270 */
[----:B------:R-:W-:Y:S02]  /*4ed0*/  FMNMX.FTZ R4, R29, R4, !PT ;  /* 0x000000041d047209 */ /* 0x000fe40007810000 */
        /* <DEDUP_REMOVED lines=24> */
[----:B------:R-:W-:Y:S02]  /*5060*/  ISETP.GT.AND P3, PT, R6, 0x8, !P3 ;  /* 0x000000080600780c */ /* 0x000fe40005f64270 */
[----:B------:R-:W-:Y:S02]  /*5070*/  FSEL R38, R38, -INF , !P2 ;  /* 0xff80000026267808 */ /* 0x000fe40005000000 */
[----:B------:R-:W-:Y:S02]  /*5080*/  ISETP.NE.AND P2, PT, R36, RZ, PT ;  /* 0x000000ff2400720c */ /* 0x000fe40003f45270 */
[----:B------:R-:W-:Y:S02]  /*5090*/  FMNMX.FTZ R4, R67, R4, !PT ;  /* 0x0000000443047209 */ /* 0x000fe40007810000 */
[----:B------:R-:W-:-:S02]  /*50a0*/  ISETP.GT.AND P2, PT, R6, 0x19, !P2 ;  /* 0x000000190600780c */ /* 0x000fc40005744270 */
[C---:B------:R-:W-:Y:S02]  /*50b0*/  ISETP.LT.OR P3, PT, R3.reuse, 0x9, P3 ;  /* 0x000000090300780c */ /* 0x040fe40001f61670 */
[----:B------:R-:W-:Y:S02]  /*50c0*/  ISETP.LT.OR P2, PT, R3, 0x1a, P2 ;  /* 0x0000001a0300780c */ /* 0x000fe40001741670 */
[----:B------:R-:W-:Y:S02]  /*50d0*/  FMNMX.FTZ R10, R53, R4, !PT ;  /* 0x00000004350a7209 */ /* 0x000fe40007810000 */
[----:B------:R-:W-:Y:S02]  /*50e0*/  FSEL R39, R39, -INF , !P2 ;  /* 0xff80000027277808 */ /* 0x000fe40005000000 */
[----:B------:R-:W-:Y:S01]  /*50f0*/  ISETP.NE.AND P2, PT, R58, RZ, PT ;  /* 0x000000ff3a00720c */ /* 0x000fe20003f45270 */
[----:B------:R-:W0:Y:S01]  /*5100*/  SHFL.BFLY PT, R5, R10, 0x2, 0x1f ;  /* 0x0c401f000a057f89 */ /* 0x000e2200000e0000 */
[----:B------:R-:W-:-:S02]  /*5110*/  FSEL R30, R30, -INF , !P3 ;  /* 0xff8000001e1e7808 */ /* 0x000fc40005800000 */
[----:B------:R-:W-:Y:S02]  /*5120*/  ISETP.GT.AND P2, PT, R6, 0x20, !P2 ;  /* 0x000000200600780c */ /* 0x000fe40005744270 */
[----:B------:R-:W-:Y:S02]  /*5130*/  ISETP.NE.AND P3, PT, R60, RZ, PT ;  /* 0x000000ff3c00720c */ /* 0x000fe40003f65270 */
[----:B------:R-:W-:Y:S02]  /*5140*/  ISETP.LT.OR P2, PT, R3, 0x21, P2 ;  /* 0x000000210300780c */ /* 0x000fe40001741670 */
[----:B------:R-:W-:Y:S02]  /*5150*/  ISETP.NE.AND P6, PT, R9, RZ, PT ;  /* 0x000000ff0900720c */ /* 0x000fe40003fc5270 */
[----:B------:R-:W-:Y:S02]  /*5160*/  FSEL R42, R42, -INF , !P2 ;  /* 0xff8000002a2a7808 */ /* 0x000fe40005000000 */
[----:B------:R-:W-:-:S02]  /*5170*/  ISETP.NE.AND P2, PT, R40, RZ, PT ;  /* 0x000000ff2800720c */ /* 0x000fc40003f45270 */
[C---:B------:R-:W-:Y:S02]  /*5180*/  ISETP.GT.AND P4, PT, R6.reuse, 0x31, !P4 ;  /* 0x000000310600780c */ /* 0x040fe40006784270 */
[C---:B------:R-:W-:Y:S02]  /*5190*/  ISETP.GT.AND P2, PT, R6.reuse, 0x21, !P2 ;  /* 0x000000210600780c */ /* 0x040fe40005744270 */
[----:B------:R-:W-:Y:S02]  /*51a0*/  ISETP.GT.AND P5, PT, R6, 0x38, !P5 ;  /* 0x000000380600780c */ /* 0x000fe40006fa4270 */
[C---:B------:R-:W-:Y:S02]  /*51b0*/  ISETP.LT.OR P2, PT, R3.reuse, 0x22, P2 ;  /* 0x000000220300780c */ /* 0x040fe40001741670 */
[----:B------:R-:W-:Y:S02]  /*51c0*/  ISETP.LT.OR P4, PT, R3, 0x32, P4 ;  /* 0x000000320300780c */ /* 0x000fe40002781670 */
[----:B------:R-:W-:-:S02]  /*51d0*/  FSEL R43, R43, -INF , !P2 ;  /* 0xff8000002b2b7808 */ /* 0x000fc40005000000 */
[----:B------:R-:W-:Y:S02]  /*51e0*/  ISETP.GT.AND P2, PT, R6, 0x28, !P3 ;  /* 0x000000280600780c */ /* 0x000fe40005f44270 */
[----:B0-----:R-:W-:Y:S02]  /*51f0*/  FMNMX.FTZ R11, R10, R5, !PT ;  /* 0x000000050a0b7209 */ /* 0x001fe40007810000 */
[----:B------:R-:W-:Y:S02]  /*5200*/  ISETP.LT.OR P2, PT, R3, 0x29, P2 ;  /* 0x000000290300780c */ /* 0x000fe40001741670 */
[----:B------:R-:W-:Y:S01]  /*5210*/  ISETP.NE.AND P3, PT, R62, RZ, PT ;  /* 0x000000ff3e00720c */ /* 0x000fe20003f65270 */
[----:B------:R-:W0:Y:S01]  /*5220*/  SHFL.BFLY PT, R12, R11, 0x1, 0x1f ;  /* 0x0c201f000b0c7f89 */ /* 0x000e2200000e0000 */
[----:B------:R-:W-:Y:S02]  /*5230*/  FSEL R46, R46, -INF , !P2 ;  /* 0xff8000002e2e7808 */ /* 0x000fe40005000000 */
[----:B------:R-:W-:-:S02]  /*5240*/  ISETP.GT.AND P2, PT, R6, RZ, !P6 ;  /* 0x000000ff0600720c */ /* 0x000fc40007744270 */
[----:B------:R-:W-:Y:S02]  /*5250*/  ISETP.GT.AND P3, PT, R6, 0x30, !P3 ;  /* 0x000000300600780c */ /* 0x000fe40005f64270 */
[C---:B------:R-:W-:Y:S02]  /*5260*/  ISETP.LT.OR P2, PT, R3.reuse, 0x1, P2 ;  /* 0x000000010300780c */ /* 0x040fe40001741670 */
[----:B------:R-:W-:Y:S02]  /*5270*/  ISETP.LT.OR P3, PT, R3, 0x31, P3 ;  /* 0x000000310300780c */ /* 0x000fe40001f61670 */
        /* <DEDUP_REMOVED lines=8> */
[----:B------:R-:W-:-:S02]  /*5300*/  FMNMX.FTZ R4, R34, R5, !PT ;  /* 0x0000000522047209 */ /* 0x000fc40007810000 */
[----:B0-----:R-:W-:Y:S02]  /*5310*/  FMNMX.FTZ R5, R11, R12, !PT ;  /* 0x0000000c0b057209 */ /* 0x001fe40007810000 */
[----:B------:R-:W-:Y:S02]  /*5320*/  FMNMX.FTZ R9, R35, R4, !PT ;  /* 0x0000000423097209 */ /* 0x000fe40007810000 */
[C---:B------:R-:W-:Y:S01]  /*5330*/  FSETP.NEU.FTZ.AND P2, PT, R5.reuse, -INF , PT ;  /* 0xff8000000500780b */ /* 0x040fe20003f5d000 */
[----:B------:R-:W-:Y:S01]  /*5340*/  FMUL.FTZ R10, R5, UR10 ;  /* 0x0000000a050a7c20 */ /* 0x000fe20008410000 */
[----:B------:R-:W-:Y:S02]  /*5350*/  FMNMX.FTZ R4, R38, R9, !PT ;  /* 0x0000000926047209 */ /* 0x000fe40007810000 */
[----:B------:R-:W-:Y:S02]  /*5360*/  ISETP.NE.AND P6, PT, R14, RZ, PT ;  /* 0x000000ff0e00720c */ /* 0x000fe40003fc5270 */
[----:B------:R-:W-:-:S02]  /*5370*/  FMNMX.FTZ R9, R39, R4, !PT ;  /* 0x0000000427097209 */ /* 0x000fc40007810000 */
[----:B------:R-:W-:Y:S02]  /*5380*/  FSEL R50, R50, -INF , !P3 ;  /* 0xff80000032327808 */ /* 0x000fe40005800000 */
[----:B------:R-:W-:Y:S02]  /*5390*/  FMNMX.FTZ R4, R42, R9, !PT ;  /* 0x000000092a047209 */ /* 0x000fe40007810000 */
[----:B------:R-:W-:Y:S02]  /*53a0*/  FSEL R10, R10, RZ, P2 ;  /* 0x000000ff0a0a7208 */ /* 0x000fe40001000000 */
[----:B------:R-:W-:Y:S02]  /*53b0*/  FMNMX.FTZ R9, R43, R4, !PT ;  /* 0x000000042b097209 */ /* 0x000fe40007810000 */
[----:B------:R-:W-:Y:S01]  /*53c0*/  ISETP.GT.AND P2, PT, R6, 0x39, !P6 ;  /* 0x000000390600780c */ /* 0x000fe20007744270 */
[--C-:B------:R-:W-:Y:S01]  /*53d0*/  FFMA.FTZ R6, R15, UR10, -R10.reuse ;  /* 0x0000000a0f067c23 */ /* 0x100fe2000801080a */
[----:B------:R-:W-:Y:S01]  /*53e0*/  FMNMX.FTZ R4, R46, R9, !PT ;  /* 0x000000092e047209 */ /* 0x000fe20007810000 */
[--C-:B------:R-:W-:Y:S01]  /*53f0*/  FFMA.FTZ R11, R25, UR10, -R10.reuse ;  /* 0x0000000a190b7c23 */ /* 0x100fe2000801080a */
[----:B------:R-:W-:Y:S01]  /*5400*/  ISETP.LT.OR P5, PT, R3, 0x39, P5 ;  /* 0x000000390300780c */ /* 0x000fe20002fa1670 */
[----:B------:R0:W-:Y:S01]  /*5410*/  MUFU.EX2 R152, R6 ;  /* 0x0000000600987308 */ /* 0x0001e20000000800 */
[----:B------:R-:W-:Y:S01]  /*5420*/  FMNMX.FTZ R9, R47, R4, !PT ;  /* 0x000000042f097209 */ /* 0x000fe20007810000 */
[--C-:B------:R-:W-:Y:S01]  /*5430*/  FFMA.FTZ R12, R57, UR10, -R10.reuse ;  /* 0x0000000a390c7c23 */ /* 0x100fe2000801080a */
[----:B------:R-:W-:Y:S01]  /*5440*/  FSEL R51, R51, -INF , !P4 ;  /* 0xff80000033337808 */ /* 0x000fe20006000000 */
[--C-:B------:R-:W-:Y:S01]  /*5450*/  FFMA.FTZ R13, R33, UR10, -R10.reuse ;  /* 0x0000000a210d7c23 */ /* 0x100fe2000801080a */
[----:B------:R-:W-:Y:S01]  /*5460*/  FMNMX.FTZ R4, R50, R9, !PT ;  /* 0x0000000932047209 */ /* 0x000fe20007810000 */
[--C-:B------:R-:W-:Y:S01]  /*5470*/  FFMA.FTZ R9, R29, UR10, -R10.reuse ;  /* 0x0000000a1d097c23 */ /* 0x100fe2000801080a */
[----:B------:R-:W-:Y:S01]  /*5480*/  ISETP.LT.OR P2, PT, R3, 0x3a, P2 ;  /* 0x0000003a0300780c */ /* 0x000fe20001741670 */
[----:B------:R-:W3:Y:S01]  /*5490*/  MUFU.EX2 R11, R11 ;  /* 0x0000000b000b7308 */ /* 0x000ee20000000800 */
[----:B------:R-:W-:Y:S01]  /*54a0*/  FSEL R54, R54, -INF , !P5 ;  /* 0xff80000036367808 */ /* 0x000fe20006800000 */
[--C-:B0-----:R-:W-:Y:S01]  /*54b0*/  FFMA.FTZ R6, R21, UR10, -R10.reuse ;  /* 0x0000000a15067c23 */ /* 0x101fe2000801080a */
[----:B------:R-:W-:Y:S01]  /*54c0*/  FMNMX.FTZ R3, R51, R4, !PT ;  /* 0x0000000433037209 */ /* 0x000fe20007810000 */
[--C-:B------:R-:W-:Y:S01]  /*54d0*/  FFMA.FTZ R14, R59, UR10, -R10.reuse ;  /* 0x0000000a3b0e7c23 */ /* 0x100fe2000801080a */
[----:B------:R-:W-:Y:S01]  /*54e0*/  FSEL R55, R55, -INF , !P2 ;  /* 0xff80000037377808 */ /* 0x000fe20005000000 */
[--C-:B------:R-:W-:Y:S01]  /*54f0*/  FFMA.FTZ R15, R37, UR10, -R10.reuse ;  /* 0x0000000a250f7c23 */ /* 0x100fe2000801080a */
[----:B------:R-:W-:Y:S01]  /*5500*/  FMNMX.FTZ R4, R54, R3, !PT ;  /* 0x0000000336047209 */ /* 0x000fe20007810000 */
[----:B------:R-:W0:Y:S01]  /*5510*/  MUFU.EX2 R154, R6 ;  /* 0x00000006009a7308 */ /* 0x000e220000000800 */
[--C-:B------:R-:W-:Y:S01]  /*5520*/  FFMA.FTZ R20, R61, UR10, -R10.reuse ;  /* 0x0000000a3d147c23 */ /* 0x100fe2000801080a */
[--C-:B------:R-:W-:Y:S01]  /*5530*/  FFMA.FTZ R24, R63, UR10, -R10.reuse ;  /* 0x0000000a3f187c23 */ /* 0x100fe2000801080a */
[----:B------:R-:W-:Y:S01]  /*5540*/  FMNMX.FTZ R4, R55, R4, !PT ;  /* 0x0000000437047209 */ /* 0x000fe20007810000 */
[--C-:B------:R-:W-:Y:S01]  /*5550*/  FFMA.FTZ R25, R45, UR10, -R10.reuse ;  /* 0x0000000a2d197c23 */ /* 0x100fe2000801080a */
[--C-:B------:R-:W-:Y:S01]  /*5560*/  FFMA.FTZ R28, R65, UR10, -R10.reuse ;  /* 0x0000000a411c7c23 */ /* 0x100fe2000801080a */
[----:B------:R-:W-:-:S02]  /*5570*/  FFMA.FTZ R29, R49, UR10, -R10 ;  /* 0x0000000a311d7c23 */ /* 0x000fc4000801080a */
[----:B------:R-:W4:Y:S01]  /*5580*/  SHFL.BFLY PT, R3, R4, 0x2, 0x1f ;  /* 0x0c401f0004037f89 */ /* 0x000f2200000e0000 */
[----:B------:R-:W5:Y:S01]  /*5590*/  MUFU.EX2 R9, R9 ;  /* 0x0000000900097308 */ /* 0x000f620000000800 */
[----:B---3--:R-:W-:Y:S01]  /*55a0*/  FADD.FTZ R33, R152, R11 ;  /* 0x0000000b98217221 */ /* 0x008fe20000010000 */
[----:B------:R-:W-:-:S06]  /*55b0*/  F2FP.BF16.F32.PACK_AB R152, R11, R152 ;  /* 0x000000980b98723e */ /* 0x000fcc00000010ff */
[----:B------:R-:W3:Y:S01]  /*55c0*/  MUFU.EX2 R12, R12 ;  /* 0x0000000c000c7308 */ /* 0x000ee20000000800 */
[----:B0-----:R-:W-:-:S07]  /*55d0*/  FADD.FTZ R32, R154, R33 ;  /* 0x000000219a207221 */ /* 0x001fce0000010000 */
[----:B------:R-:W0:Y:S01]  /*55e0*/  MUFU.EX2 R13, R13 ;  /* 0x0000000d000d7308 */ /* 0x000e220000000800 */
[C---:B-----5:R-:W-:Y:S01]  /*55f0*/  FADD.FTZ R37, R9.reuse, R32 ;  /* 0x0000002009257221 */ /* 0x060fe20000010000 */
[----:B------:R-:W-:Y:S02]  /*5600*/  F2FP.BF16.F32.PACK_AB R154, R9, R154 ;  /* 0x0000009a099a723e */ /* 0x000fe400000010ff */
[----:B----4-:R-:W-:Y:S01]  /*5610*/  FMNMX.FTZ R3, R4, R3, !PT ;  /* 0x0000000304037209 */ /* 0x010fe20007810000 */
[----:B------:R-:W-:-:S03]  /*5620*/  FFMA.FTZ R4, R41, UR10, -R10 ;  /* 0x0000000a29047c23 */ /* 0x000fc6000801080a */
[----:B------:R-:W4:Y:S01]  /*5630*/  MUFU.EX2 R14, R14 ;  /* 0x0000000e000e7308 */ /* 0x000f220000000800 */
[----:B---3--:R-:W-:Y:S01]  /*5640*/  FADD.FTZ R36, R12, R37 ;  /* 0x000000250c247221 */ /* 0x008fe20000010000 */
[----:B------:R-:W3:Y:S06]  /*5650*/  SHFL.BFLY PT, R6, R3, 0x1, 0x1f ;  /* 0x0c201f0003067f89 */ /* 0x000eec00000e0000 */
[----:B------:R5:W-:Y:S01]  /*5660*/  MUFU.EX2 R21, R4 ;  /* 0x0000000400157308 */ /* 0x000be20000000800 */
[C---:B0-----:R-:W-:Y:S01]  /*5670*/  FADD.FTZ R37, R13.reuse, R36 ;  /* 0x000000240d257221 */ /* 0x041fe20000010000 */
[----:B------:R-:W-:-:S06]  /*5680*/  F2FP.BF16.F32.PACK_AB R156, R13, R12 ;  /* 0x0000000c0d9c723e */ /* 0x000fcc00000010ff */
[----:B------:R-:W0:Y:S01]  /*5690*/  MUFU.EX2 R15, R15 ;  /* 0x0000000f000f7308 */ /* 0x000e220000000800 */
[----:B----4-:R-:W-:-:S07]  /*56a0*/  FADD.FTZ R36, R14, R37 ;  /* 0x000000250e247221 */ /* 0x010fce0000010000 */
[----:B------:R-:W-:Y:S01]  /*56b0*/  MUFU.EX2 R20, R20 ;  /* 0x0000001400147308 */ /* 0x000fe20000000800 */
[----:B---3--:R-:W-:Y:S01]  /*56c0*/  FMNMX.FTZ R6, R3, R6, !PT ;  /* 0x0000000603067209 */ /* 0x008fe20007810000 */
[--C-:B------:R-:W-:Y:S01]  /*56d0*/  FFMA.FTZ R3, R67, UR10, -R10.reuse ;  /* 0x0000000a43037c23 */ /* 0x100fe2000801080a */
[----:B------:R-:W-:Y:S02]  /*56e0*/  FFMA.FTZ R10, R53, UR10, -R10 ;  /* 0x0000000a350a7c23 */ /* 0x000fe4000801080a */
[C---:B------:R-:W-:Y:S01]  /*56f0*/  FSETP.NEU.FTZ.AND P2, PT, R6.reuse, -INF , PT ;  /* 0xff8000000600780b */ /* 0x040fe20003f5d000 */
[----:B-----5:R-:W-:Y:S02]  /*5700*/  FMUL.FTZ R4, R6, UR10 ;  /* 0x0000000a06047c20 */ /* 0x020fe40008410000 */
[----:B------:R-:W-:Y:S01]  /*5710*/  MUFU.EX2 R24, R24 ;  /* 0x0000001800187308 */ /* 0x000fe20000000800 */
[----:B0-----:R-:W-:Y:S02]  /*5720*/  F2FP.BF16.F32.PACK_AB R158, R15, R14 ;  /* 0x0000000e0f9e723e */ /* 0x001fe400000010ff */
[----:B------:R-:W-:-:S05]  /*5730*/  FSEL R4, R4, RZ, P2 ;  /* 0x000000ff04047208 */ /* 0x000fca0001000000 */
        /* <DEDUP_REMOVED lines=16> */
[----:B------:R-:W3:Y:S01]  /*5840*/  MUFU.EX2 R27, R27 ;  /* 0x0000001b001b7308 */ /* 0x000ee20000000800 */
[--C-:B------:R-:W-:Y:S01]  /*5850*/  FFMA.FTZ R54, R54, UR10, -R4.reuse ;  /* 0x0000000a36367c23 */ /* 0x100fe20008010804 */
[----:B------:R-:W-:Y:S01]  /*5860*/  FFMA.FTZ R4, R55, UR10, -R4 ;  /* 0x0000000a37047c23 */ /* 0x000fe20008010804 */
[----:B0-----:R-:W-:-:S02]  /*5870*/  F2FP.BF16.F32.PACK_AB R162, R25, R24 ;  /* 0x0000001819a2723e */ /* 0x001fc400000010ff */
[----:B------:R-:W-:-:S03]  /*5880*/  F2FP.BF16.F32.PACK_AB R160, R21, R20 ;  /* 0x0000001415a0723e */ /* 0x000fc600000010ff */
[----:B------:R-:W0:Y:S08]  /*5890*/  MUFU.EX2 R30, R30 ;  /* 0x0000001e001e7308 */ /* 0x000e300000000800 */
[----:B------:R-:W4:Y:S01]  /*58a0*/  MUFU.EX2 R31, R31 ;  /* 0x0000001f001f7308 */ /* 0x000f220000000800 */
[----:B---3--:R-:W-:Y:S01]  /*58b0*/  FADD.FTZ R33, R26, R27 ;  /* 0x0000001b1a217221 */ /* 0x008fe20000010000 */
[----:B------:R-:W-:-:S06]  /*58c0*/  F2FP.BF16.F32.PACK_AB R153, R27, R26 ;  /* 0x0000001a1b99723e */ /* 0x000fcc00000010ff */
[----:B------:R-:W3:Y:S01]  /*58d0*/  MUFU.EX2 R34, R34 ;  /* 0x0000002200227308 */ /* 0x000ee20000000800 */
[----:B0-----:R-:W-:-:S07]  /*58e0*/  FADD.FTZ R32, R30, R33 ;  /* 0x000000211e207221 */ /* 0x001fce0000010000 */
[----:B------:R-:W0:Y:S01]  /*58f0*/  MUFU.EX2 R35, R35 ;  /* 0x0000002300237308 */ /* 0x000e220000000800 */
[C---:B----4-:R-:W-:Y:S01]  /*5900*/  FADD.FTZ R33, R31.reuse, R32 ;  /* 0x000000201f217221 */ /* 0x050fe20000010000 */
[----:B------:R-:W-:-:S05]  /*5910*/  F2FP.BF16.F32.PACK_AB R155, R31, R30 ;  /* 0x0000001e1f9b723e */ /* 0x000fca00000010ff */
[----:B------:R4:W-:Y:S01]  /*5920*/  STSM.16.M88.4 [R18+0x26800], R152 ;  /* 0x0268009812007844 */ /* 0x0009e20000000200 */
[----:B------:R-:W5:Y:S01]  /*5930*/  MUFU.EX2 R38, R38 ;  /* 0x0000002600267308 */ /* 0x000f620000000800 */
[----:B---3--:R-:W-:Y:S01]  /*5940*/  FADD.FTZ R32, R34, R33 ;  /* 0x0000002122207221 */ /* 0x008fe20000010000 */
[----:B------:R-:W-:-:S06]  /*5950*/  FADD.FTZ R33, R15, R36 ;  /* 0x000000240f217221 */ /* 0x000fcc0000010000 */
[----:B------:R-:W3:Y:S01]  /*5960*/  MUFU.EX2 R39, R39 ;  /* 0x0000002700277308 */ /* 0x000ee20000000800 */
[C---:B0-----:R-:W-:Y:S01]  /*5970*/  FADD.FTZ R11, R35.reuse, R32 ;  /* 0x00000020230b7221 */ /* 0x041fe20000010000 */
[----:B------:R-:W-:Y:S01]  /*5980*/  FADD.FTZ R32, R20, R33 ;  /* 0x0000002114207221 */ /* 0x000fe20000010000 */
[----:B------:R-:W-:-:S03]  /*5990*/  F2FP.BF16.F32.PACK_AB R157, R35, R34 ;  /* 0x00000022239d723e */ /* 0x000fc600000010ff */
[----:B------:R-:W-:Y:S02]  /*59a0*/  FADD.FTZ R13, R21, R32 ;  /* 0x00000020150d7221 */ /* 0x000fe40000010000 */
[----:B------:R-:W0:Y:S01]  /*59b0*/  MUFU.EX2 R42, R42 ;  /* 0x0000002a002a7308 */ /* 0x000e220000000800 */
[----:B-----5:R-:W-:-:S07]  /*59c0*/  FADD.FTZ R12, R38, R11 ;  /* 0x0000000b260c7221 */ /* 0x020fce0000010000 */
[----:B------:R-:W5:Y:S01]  /*59d0*/  MUFU.EX2 R43, R43 ;  /* 0x0000002b002b7308 */ /* 0x000f620000000800 */
[C---:B---3--:R-:W-:Y:S01]  /*59e0*/  FADD.FTZ R11, R39.reuse, R12 ;  /* 0x0000000c270b7221 */ /* 0x048fe20000010000 */
[----:B------:R-:W-:-:S05]  /*59f0*/  F2FP.BF16.F32.PACK_AB R159, R39, R38 ;  /* 0x00000026279f723e */ /* 0x000fca00000010ff */
[----:B------:R4:W-:Y:S01]  /*5a00*/  STSM.16.M88.4 [R23], R156 ;  /* 0x0000009c17007844 */ /* 0x0009e20000000200 */
[----:B------:R-:W3:Y:S01]  /*5a10*/  MUFU.EX2 R46, R46 ;  /* 0x0000002e002e7308 */ /* 0x000ee20000000800 */
[----:B0-----:R-:W-:-:S07]  /*5a20*/  FADD.FTZ R12, R42, R11 ;  /* 0x0000000b2a0c7221 */ /* 0x001fce0000010000 */
[----:B------:R-:W0:Y:S01]  /*5a30*/  MUFU.EX2 R47, R47 ;  /* 0x0000002f002f7308 */ /* 0x000e220000000800 */
[C---:B-----5:R-:W-:Y:S01]  /*5a40*/  FADD.FTZ R11, R43.reuse, R12 ;  /* 0x0000000c2b0b7221 */ /* 0x060fe20000010000 */
[----:B------:R-:W-:-:S06]  /*5a50*/  F2FP.BF16.F32.PACK_AB R161, R43, R42 ;  /* 0x0000002a2ba1723e */ /* 0x000fcc00000010ff */
[----:B------:R-:W-:Y:S01]  /*5a60*/  MUFU.EX2 R28, R28 ;  /* 0x0000001c001c7308 */ /* 0x000fe20000000800 */
[----:B---3--:R-:W-:-:S07]  /*5a70*/  FADD.FTZ R12, R46, R11 ;  /* 0x0000000b2e0c7221 */ /* 0x008fce0000010000 */
[----:B------:R-:W3:Y:S01]  /*5a80*/  MUFU.EX2 R29, R29 ;  /* 0x0000001d001d7308 */ /* 0x000ee20000000800 */
[C---:B0-----:R-:W-:Y:S01]  /*5a90*/  F2FP.BF16.F32.PACK_AB R163, R47.reuse, R46 ;  /* 0x0000002e2fa3723e */ /* 0x041fe200000010ff */
[----:B------:R-:W-:-:S04]  /*5aa0*/  FADD.FTZ R47, R47, R12 ;  /* 0x0000000c2f2f7221 */ /* 0x000fc80000010000 */
[----:B------:R4:W-:Y:S02]  /*5ab0*/  STSM.16.M88.4 [R19], R160 ;  /* 0x000000a013007844 */ /* 0x0009e40000000200 */
[----:B------:R-:W-:Y:S08]  /*5ac0*/  MUFU.EX2 R50, R50 ;  /* 0x0000003200327308 */ /* 0x000ff00000000800 */
[----:B------:R-:W0:Y:S01]  /*5ad0*/  MUFU.EX2 R51, R51 ;  /* 0x0000003300337308 */ /* 0x000e220000000800 */
[----:B---3--:R-:W-:-:S07]  /*5ae0*/  F2FP.BF16.F32.PACK_AB R164, R29, R28 ;  /* 0x0000001c1da4723e */ /* 0x008fce00000010ff */
[----:B------:R-:W-:Y:S08]  /*5af0*/  MUFU.EX2 R3, R3 ;  /* 0x0000000300037308 */ /* 0x000ff00000000800 */
[----:B------:R-:W3:Y:S01]  /*5b00*/  MUFU.EX2 R10, R10 ;  /* 0x0000000a000a7308 */ /* 0x000ee20000000800 */
[----:B0-----:R-:W-:Y:S01]  /*5b10*/  F2FP.BF16.F32.PACK_AB R165, R51, R50 ;  /* 0x0000003233a5723e */ /* 0x001fe200000010ff */
[----:B------:R-:W-:-:S04]  /*5b20*/  FADD.FTZ R50, R50, R47 ;  /* 0x0000002f32327221 */ /* 0x000fc80000010000 */
[----:B------:R-:W-:Y:S02]  /*5b30*/  FADD.FTZ R51, R51, R50 ;  /* 0x0000003233337221 */ /* 0x000fe40000010000 */
[----:B------:R-:W0:Y:S08]  /*5b40*/  MUFU.EX2 R54, R54 ;  /* 0x0000003600367308 */ /* 0x000e300000000800 */
[----:B------:R5:W1:Y:S01]  /*5b50*/  MUFU.EX2 R9, R4 ;  /* 0x0000000400097308 */ /* 0x000a620000000800 */
[----:B---3--:R-:W-:Y:S01]  /*5b60*/  F2FP.BF16.F32.PACK_AB R166, R10, R3 ;  /* 0x000000030aa6723e */ /* 0x008fe200000010ff */
[----:B-----5:R-:W-:-:S04]  /*5b70*/  FADD.FTZ R4, R24, R13 ;  /* 0x0000000d18047221 */ /* 0x020fc80000010000 */
[----:B------:R-:W-:Y:S01]  /*5b80*/  FADD.FTZ R25, R25, R4 ;  /* 0x0000000419197221 */ /* 0x000fe20000010000 */
[----:B0-----:R-:W-:-:S03]  /*5b90*/  FADD.FTZ R4, R54, R51 ;  /* 0x0000003336047221 */ /* 0x001fc60000010000 */
[----:B------:R-:W-:Y:S01]  /*5ba0*/  FADD.FTZ R28, R28, R25 ;  /* 0x000000191c1c7221 */ /* 0x000fe20000010000 */
[C---:B-1----:R-:W-:Y:S01]  /*5bb0*/  F2FP.BF16.F32.PACK_AB R167, R9.reuse, R54 ;  /* 0x0000003609a7723e */ /* 0x042fe200000010ff */
[----:B------:R-:W-:Y:S02]  /*5bc0*/  FADD.FTZ R4, R9, R4 ;  /* 0x0000000409047221 */ /* 0x000fe40000010000 */
[----:B------:R-:W-:Y:S02]  /*5bd0*/  FADD.FTZ R28, R29, R28 ;  /* 0x0000001c1d1c7221 */ /* 0x000fe40000010000 */
[----:B------:R4:W-:Y:S02]  /*5be0*/  STSM.16.M88.4 [R22], R164 ;  /* 0x000000a416007844 */ /* 0x0009e40000000200 */
[----:B------:R-:W-:-:S04]  /*5bf0*/  FADD.FTZ R3, R3, R28 ;  /* 0x0000001c03037221 */ /* 0x000fc80000010000 */
[----:B------:R-:W-:Y:S01]  /*5c00*/  FADD.FTZ R3, R10, R3 ;  /* 0x000000030a037221 */ /* 0x000fe20000010000 */
[----:B------:R-:W-:Y:S06]  /*5c10*/  @!P0 BRA `(.L_x_5533) ;  /* 0x0000000000048947 */ /* 0x000fec0003800000 */
[----:B------:R-:W-:Y:S01]  /*5c20*/  BPT.TRAP 0x1 ;  /* 0x000000040000795c */ /* 0x000fe20000300000 */
.L_x_5533:
[----:B------:R0:W1:Y:S01]  /*5c30*/  SYNCS.PHASECHK.TRANS64.TRYWAIT P2, [R7+URZ+0x28c50], R8 ;  /* 0x028c5008070075a7 */ /* 0x000062000804017f */
[----:B------:R-:W-:Y:S05]  /*5c40*/  @!P0 BRA `(.L_x_5534) ;  /* 0x0000000000048947 */ /* 0x000fea0003800000 */
[----:B------:R-:W-:Y:S01]  /*5c50*/  BPT.TRAP 0x1 ;  /* 0x000000040000795c */ /* 0x000fe20000300000 */
.L_x_5534:
[----:B-1----:R-:W-:Y:S05]  /*5c60*/  @P2 BRA `(.L_x_5535) ;  /* 0x0000000000082947 */ /* 0x002fea0003800000 */
[----:B------:R-:W1:Y:S02]  /*5c70*/  SYNCS.PHASECHK.TRANS64.TRYWAIT P2, [R7+URZ+0x28c50], R8 ;  /* 0x028c5008070075a7 */ /* 0x000e64000804017f */
[----:B-1----:R-:W-:Y:S05]  /*5c80*/  @!P2 BRA `(.L_x_5536) ;  /* 0x000001140028a947 */ /* 0x002fea0003800000 */
.L_x_5535:
[----:B------:R-:W-:Y:S01]  /*5c90*/  ULEA UR18, UR37, UR50, 0xc ;  /* 0x0000003225127291 */ /* 0x000fe2000f8e603f */
[----:B------:R-:W-:Y:S01]  /*5ca0*/  WARPGROUP.ARRIVE ;  /* 0x00000000000079c5 */ /* 0x000fe20000000000 */
[----:B------:R-:W-:Y:S01]  /*5cb0*/  UMOV UR7, 0x40000040 ;  /* 0x4000004000077882 */ /* 0x000fe20000000000 */
[----:B------:R-:W-:Y:S01]  /*5cc0*/  PLOP3.LUT P2, PT, PT, PT, UP1, 0x40, 0x0 ;  /* 0x000000000000781c */ /* 0x000fe20003f4e818 */
[----:B------:R-:W-:Y:S01]  /*5cd0*/  @UP0 ULDC UR19, c[0x0][0x450] ;  /* 0x0001140000130ab9 */ /* 0x000fe20000000800 */
[----:B012---:R-:W-:Y:S02]  /*5ce0*/  @!P1 VIADD R7, R7, 0x28c60 ;  /* 0x00028c6007079836 */ /* 0x007fe40000000000 */
        /* <DEDUP_REMOVED lines=16> */
[----:B------:R-:W-:Y:S02]  /*5df0*/  UMOV UR7, 0x40000040 ;  /* 0x4000004000077882 */ /* 0x000fe40000000000 */
[----:B------:R-:W-:Y:S01]  /*5e00*/  UMOV UR18, UR42 ;  /* 0x0000002a00127c82 */ /* 0x000fe20008000000 */
[----:B------:R-:W-:Y:S02]  /*5e10*/  WARPGROUP.DEPBAR.LE gsb0, 0x0 ;  /* 0x00008000000079c5 */ /* 0x000fe40000010000 */
[----:B------:R-:W-:-:S15]  /*5e20*/  WARPGROUP.ARRIVE ;  /* 0x00000000000079c5 */ /* 0x000fde0000000000 */
[----:B------:R-:W-:-:S06]  /*5e30*/  NOP ;  /* 0x0000000000007918 */ /* 0x000fcc0000000000 */
[----:B------:R-:W-:Y:S01]  /*5e40*/  HGMMA.64x256x16.F32.BF16 R24, R164, gdesc[UR4].tnspB, R24, gsb0 ;  /* 0x43e00004a4187df0 */ /* 0x000fe20008001818 */
[----:B------:R-:W-:Y:S02]  /*5e50*/  @UP0 ULDC UR6, c[0x0][0x44c] ;  /* 0x0001130000060ab9 */ /* 0x000fe40000000800 */
[----:B------:R-:W-:-:S04]  /*5e60*/  UIMAD.WIDE.U32 UR6, UR42, UR6, URZ ;  /* 0x000000062a0672a5 */ /* 0x000fc8000f8e003f */
[----:B------:R-:W-:-:S04]  /*5e70*/  @UP0 USHF.R.U32.HI UR18, URZ, UR19, UR7 ;  /* 0x000000133f120299 */ /* 0x000fc80008011607 */
[----:B------:R-:W-:-:S04]  /*5e80*/  UIADD3 UR6, UR18, UR49, -UR51 ;  /* 0x0000003112067290 */ /* 0x000fc8000fffe833 */
[----:B------:R-:W-:Y:S01]  /*5e90*/  UIADD3 UR14, UR6, UR14, URZ ;  /* 0x0000000e060e7290 */ /* 0x000fe2000fffe03f */
        /* <DEDUP_REMOVED lines=10> */
[----:B0-----:R-:W-:Y:S01]  /*5f40*/  VIADD R7, R168, 0xfffffffe ;  /* 0xfffffffea8077836 */ /* 0x001fe20000000000 */
[----:B------:R-:W-:Y:S06]  /*5f50*/  @P2 BRA `(.L_x_5537) ;  /* 0x0000000000442947 */ /* 0x000fec0003800000 */
        /* <DEDUP_REMOVED lines=10> */
.L_x_5538:
[----:B------:R-:W-:-:S11]  /*6000*/  UISETP.NE.AND UP2, UPT, UR15, 0x1, UPT ;  /* 0x000000010f00788c */ /* 0x000fd6000bf45270 */
[----:B------:R-:W-:Y:S02]  /*6010*/  @UP2 ULDC.64 UR20, c[0x0][0x9e8] ;  /* 0x00027a0000142ab9 */ /* 0x000fe40000000a00 */
[----:B------:R-:W-:-:S04]  /*6020*/  UIMAD.WIDE.U32 UR6, UR18, UR20, URZ ;  /* 0x00000014120672a5 */ /* 0x000fc8000f8e003f */
[----:B------:R-:W-:-:S12]  /*6030*/  @UP2 USHF.R.U32.HI UR18, URZ, UR21, UR7 ;  /* 0x000000153f122299 */ /* 0x000fd80008011607 */
.L_x_5539:
[----:B------:R-:W-:-:S04]  /*6040*/  UIMAD UR15, UR18, UR15, UR15 ;  /* 0x0000000f120f72a4 */ /* 0x000fc8000f8e020f */
[----:B------:R-:W-:-:S04]  /*6050*/  UISETP.LT.AND UP2, UPT, UR14, UR15, UPT ;  /* 0x0000000f0e00728c */ /* 0x000fc8000bf41270 */
[----:B------:R-:W-:-:S12]  /*6060*/  USEL UR14, UR14, UR15, UP2 ;  /* 0x0000000f0e0e7287 */ /* 0x000fd80009000000 */
.L_x_5537:
[----:B------:R-:W-:Y:S01]  /*6070*/  USHF.R.S32.HI UR6, URZ, 0x1f, UR14 ;  /* 0x0000001f3f067899 */ /* 0x000fe2000801140e */
[----:B------:R-:W-:Y:S01]  /*6080*/  ULDC UR24, c[0x0][0x9e4] ;  /* 0x0002790000187ab9 */ /* 0x000fe20000000800 */
[----:B------:R-:W-:Y:S02]  /*6090*/  ULDC UR21, c[0x0][0x9dc] ;  /* 0x0002770000157ab9 */ /* 0x000fe40000000800 */
[----:B------:R-:W-:Y:S01]  /*60a0*/  ULEA.HI UR6, UR6, UR14, URZ, 0x6 ;  /* 0x0000000e06067291 */ /* 0x000fe2000f8f303f */
[----:B------:R-:W-:Y:S01]  /*60b0*/  ULDC UR22, c[0x0][0x988] ;  /* 0x0002620000167ab9 */ /* 0x000fe20000000800 */
[----:B------:R-:W-:Y:S02]  /*60c0*/  ULDC UR25, c[0x0][0x9e0] ;  /* 0x0002780000197ab9 */ /* 0x000fe40000000800 */
[----:B------:R-:W-:-:S04]  /*60d0*/  USHF.R.S32.HI UR6, URZ, 0x6, UR6 ;  /* 0x000000063f067899 */ /* 0x000fc80008011406 */
[----:B------:R-:W-:-:S04]  /*60e0*/  UISETP.LT.AND UP2, UPT, UR48, UR6, UPT ;  /* 0x000000063000728c */ /* 0x000fc8000bf41270 */
[----:B------:R-:W-:-:S06]  /*60f0*/  USEL UR20, UR48, UR6, !UP2 ;  /* 0x0000000630147287 */ /* 0x000fcc000d000000 */
[----:B------:R-:W-:-:S13]  /*6100*/  ISETP.GE.AND P2, PT, R7, UR20, PT ;  /* 0x0000001407007c0c */ /* 0x000fda000bf46270 */
[----:B------:R-:W-:Y:S05]  /*6110*/  @!P2 BRA `(.L_x_5540) ;  /* 0x0000002000e0a947 */ /* 0x000fea0003800000 */
.L_x_5557:
[----:B------:R-:W-:-:S04]  /*6120*/  UIADD3 UR23, UR37, 0x1, URZ ;  /* 0x0000000125177890 */ /* 0x000fc8000fffe03f */
[----:B------:R-:W-:-:S04]  /*6130*/  UISETP.NE.AND UP2, UPT, UR23, 0x2, UPT ;  /* 0x000000021700788c */ /* 0x000fc8000bf45270 */
[----:B------:R-:W-:Y:S02]  /*6140*/  USEL UR6, URZ, 0x1, UP2 ;  /* 0x000000013f067887 */ /* 0x000fe40009000000 */
[----:B------:R-:W-:Y:S02]  /*6150*/  USEL UR23, UR23, URZ, UP2 ;  /* 0x0000003f17177287 */ /* 0x000fe40009000000 */
[----:B------:R-:W-:Y:S01]  /*6160*/  ULOP3.LUT UR38, UR38, UR6, URZ, 0x3c, !UPT ;  /* 0x0000000626267292 */ /* 0x000fe2000f8e3c3f */
[----:B012---:R-:W-:Y:S11]  /*6170*/  @!P0 BRA `(.L_x_5541) ;  /* 0x0000000000048947 */ /* 0x007ff60003800000 */
[----:B------:R-:W-:Y:S01]  /*6180*/  BPT.TRAP 0x1 ;  /* 0x000000040000795c */ /* 0x000fe20000300000 */
.L_x_5541:
[----:B------:R-:W-:Y:S01]  /*6190*/  ULEA UR26, UR23, UR46, 0x3 ;  /* 0x0000002e171a7291 */ /* 0x000fe2000f8e183f */
[----:B------:R-:W-:-:S05]  /*61a0*/  IMAD.U32 R11, RZ, RZ, UR38 ;  /* 0x00000026ff0b7e24 */ /* 0x000fca000f8e00ff */
[----:B------:R-:W-:-:S04]  /*61b0*/  SHF.L.U32 R11, R11, 0x1f, RZ ;  /* 0x0000001f0b0b7819 */ /* 0x000fc800000006ff */
[----:B------:R0:W1:Y:S01]  /*61c0*/  SYNCS.PHASECHK.TRANS64.TRYWAIT P2, [UR26+0x28c30], R11 ;  /* 0x028c300bff0075a7 */ /* 0x000062000804015a */
[----:B------:R-:W-:Y:S05]  /*61d0*/  @!P0 BRA `(.L_x_5542) ;  /* 0x0000000000048947 */ /* 0x000fea0003800000 */
[----:B------:R-:W-:Y:S01]  /*61e0*/  BPT.TRAP 0x1 ;  /* 0x000000040000795c */ /* 0x000fe20000300000 */
.L_x_5542:
[----:B-1----:R-:W-:Y:S05]  /*61f0*/  @P2 BRA `(.L_x_5543) ;  /* 0x0000000000082947 */ /* 0x002fea0003800000 */
[----:B------:R-:W1:Y:S02]  /*6200*/  SYNCS.PHASECHK.TRANS64.TRYWAIT P2, [UR26+0x28c30], R11 ;  /* 0x028c300bff0075a7 */ /* 0x000e64000804015a */
[----:B-1----:R-:W-:Y:S05]  /*6210*/  @!P2 BRA `(.L_x_5544) ;  /* 0x0000010c00d8a947 */ /* 0x002fea0003800000 */
.L_x_5543:
[----:B------:R-:W-:Y:S01]  /*6220*/  R2UR UR18, R0 ;  /* 0x00000000001272ca */ /* 0x000fe200000e0000 */
[----:B----4-:R-:W-:Y:S01]  /*6230*/  WARPGROUP.ARRIVE ;  /* 0x00000000000079c5 */ /* 0x010fe20000000000 */
[----:B------:R-:W-:Y:S01]  /*6240*/  UMOV UR19, 0x40000040 ;  /* 0x4000004000137882 */ /* 0x000fe20000000000 */
[----:B------:R-:W-:Y:S01]  /*6250*/  UMOV UR7, 0x40000040 ;  /* 0x4000004000077882 */ /* 0x000fe20000000000 */
[----:B------:R-:W-:Y:S01]  /*6260*/  UMOV UR11, 0x40000040 ;  /* 0x40000040000b7882 */ /* 0x000fe20000000000 */
[----:B------:R-:W-:Y:S01]  /*6270*/  UMOV UR15, 0x40000040 ;  /* 0x40000040000f7882 */ /* 0x000fe20000000000 */
[----:B------:R-:W-:Y:S01]  /*6280*/  PLOP3.LUT P2, PT, PT, PT, UP0, 0x80, 0x0 ;  /* 0x000000000000781c */ /* 0x000fe20003f4f008 */
[----:B------:R-:W-:Y:S01]  /*6290*/  VIADD R12, R185, UR42 ;  /* 0x0000002ab90c7c36 */ /* 0x000fe20008000000 */
[----:B------:R-:W-:Y:S01]  /*62a0*/  PLOP3.LUT P3, PT, PT, PT, UP0, 0x80, 0x0 ;  /* 0x000000000000781c */ /* 0x000fe20003f6f008 */
[----:B------:R-:W-:Y:S02]  /*62b0*/  IMAD.U32 R10, RZ, RZ, UR26 ;  /* 0x0000001aff0a7e24 */ /* 0x000fe4000f8e00ff */
[----:B------:R-:W-:-:S02]  /*62c0*/  IMAD.SHL.U32 R13, R7, 0x40, RZ ;  /* 0x00000040070d7824 */ /* 0x000fc400078e00ff */
[----:B------:R-:W-:Y:S01]  /*62d0*/  ULEA UR18, UR23, UR18, 0x9 ;  /* 0x0000001217127291 */ /* 0x000fe2000f8e483f */
[----:B------:R-:W-:-:S03]  /*62e0*/  IMAD.U32 R9, RZ, RZ, UR51 ;  /* 0x00000033ff097e24 */ /* 0x000fc6000f8e00ff */
[----:B------:R-:W-:Y:S02]  /*62f0*/  UIADD3 UR6, UR18, 0x2, URZ ;  /* 0x0000000212067890 */ /* 0x000fe4000fffe03f */
[----:B------:R-:W-:Y:S02]  /*6300*/  UIADD3 UR10, UR18, 0x4, URZ ;  /* 0x00000004120a7890 */ /* 0x000fe4000fffe03f */
[----:B------:R-:W-:Y:S02]  /*6310*/  UIADD3 UR14, UR18, 0x6, URZ ;  /* 0x00000006120e7890 */ /* 0x000fe4000fffe03f */
[----:B------:R-:W-:Y:S03]  /*6320*/  HGMMA.64x64x16.F32.BF16 R152, gdesc[UR16], RZ, !UPT, gsb0 ;  /* 0x00e00000109879f0 */ /* 0x000fe6000c0018ff */
[----:B------:R-:W-:Y:S02]  /*6330*/  WARPGROUP.DEPBAR.LE gsb0, 0x0 ;  /* 0x00008000000079c5 */ /* 0x000fe40000010000 */
[----:B------:R-:W-:-:S06]  /*6340*/  WARPGROUP.ARRIVE ;  /* 0x00000000000079c5 */ /* 0x000fcc0000000000 */
[----:B------:R-:W-:Y:S01]  /*6350*/  HGMMA.64x64x16.F32.BF16 R152, gdesc[UR4], R152, gsb0 ;  /* 0x00e00000049879f0 */ /* 0x000fe20008001898 */
[----:B------:R-:W-:Y:S02]  /*6360*/  @UP0 ULDC UR6, c[0x0][0x44c] ;  /* 0x0001130000060ab9 */ /* 0x000fe40000000800 */
[----:B-1----:R-:W-:Y:S01]  /*6370*/  @P2 IMAD.HI.U32 R8, R12, UR6, RZ ;  /* 0x000000060c082c27 */ /* 0x002fe2000f8e00ff */
[----:B------:R-:W-:Y:S01]  /*6380*/  @UP0 ULDC UR6, c[0x0][0x450] ;  /* 0x0001140000060ab9 */ /* 0x000fe20000000800 */
[----:B------:R-:W-:-:S03]  /*6390*/  PLOP3.LUT P2, PT, PT, PT, UP1, 0x40, 0x0 ;  /* 0x000000000000781c */ /* 0x000fc60003f4e818 */
[----:B------:R-:W-:Y:S01]  /*63a0*/  @P3 SHF.R.U32.HI R12, RZ, UR6, R8 ;  /* 0x00000006ff0c3c19 */ /* 0x000fe20008011608 */
[----:B------:R-:W-:-:S04]  /*63b0*/  @!P1 VIADD R8, R10, 0x28c40 ;  /* 0x00028c400a089836 */ /* 0x000fc80000000000 */
[----:B------:R-:W1:Y:S01]  /*63c0*/  SHFL.IDX PT, R20, R12, RZ, 0x1c1f ;  /* 0x001c1fff0c147589 */ /* 0x000e6200000e0000 */
[----:B------:R-:W-:Y:S01]  /*63d0*/  @!P1 PRMT R8, RZ, 0x654, R8 ;  /* 0x00000654ff089816 */ /* 0x000fe20000000008 */
[----:B------:R-:W-:Y:S02]  /*63e0*/  WARPGROUP.DEPBAR.LE gsb0, 0x0 ;  /* 0x00008000000079c5 */ /* 0x000fe40000010000 */
[----:B------:R-:W-:-:S06]  /*63f0*/  WARPGROUP.ARRIVE ;  /* 0x00000000000079c5 */ /* 0x000fcc0000000000 */
[----:B------:R-:W-:Y:S01]  /*6400*/  HGMMA.64x64x16.F32.BF16 R152, gdesc[UR8], R152, gsb0 ;  /* 0x00e00000089879f0 */ /* 0x000fe20008001898 */
[----:B------:R-:W-:Y:S02]  /*6410*/  UMOV UR11, UR21 ;  /* 0x00000015000b7c82 */ /* 0x000fe40008000000 */
[----:B------:R-:W-:Y:S01]  /*6420*/  ULOP3.LUT UR6, URZ, UR11, URZ, 0x33, !UPT ;  /* 0x0000000b3f067292 */ /* 0x000fe2000f8e333f */
[----:B------:R-:W-:Y:S02]  /*6430*/  WARPGROUP.DEPBAR.LE gsb0, 0x0 ;  /* 0x00008000000079c5 */ /* 0x000fe40000010000 */
[----:B------:R-:W-:-:S06]  /*6440*/  WARPGROUP.ARRIVE ;  /* 0x00000000000079c5 */ /* 0x000fcc0000000000 */
[----:B------:R-:W-:Y:S03]  /*6450*/  HGMMA.64x64x16.F32.BF16 R152, gdesc[UR12], R152, gsb0 ;  /* 0x00e000000c9879f0 */ /* 0x000fe60008001898 */
[----:B------:R-:W-:Y:S02]  /*6460*/  WARPGROUP.DEPBAR.LE gsb0, 0x0 ;  /* 0x00008000000079c5 */ /* 0x000fe40000010000 */
[----:B------:R2:W-:Y:S02]  /*6470*/  @!P1 SYNCS.ARRIVE.TRANS64.RED.A1T0 RZ, [R8+URZ], RZ ;  /* 0x000000ff08ff99a7 */ /* 0x0005e4000810043f */
[----:B--2---:R-:W-:-:S04]  /*6480*/  IADD3 R8, -R2, 0x1, -R13 ;  /* 0x0000000102087810 */ /* 0x004fc80007ffe90d */
[----:B------:R-:W-:-:S05]  /*6490*/  IADD3 R8, -R9, UR49, R8 ;  /* 0x0000003109087c10 */ /* 0x000fca000fffe108 */
[C---:B------:R-:W-:Y:S02]  /*64a0*/  VIADD R205, R8.reuse, UR25 ;  /* 0x0000001908cd7c36 */ /* 0x040fe40008000000 */
[----:B------:R-:W-:Y:S02]  /*64b0*/  VIADD R207, R8, UR6 ;  /* 0x0000000608cf7c36 */ /* 0x000fe40008000000 */
[C---:B-1----:R-:W-:Y:S02]  /*64c0*/  IMAD.IADD R14, R20.reuse, 0x1, R205 ;  /* 0x00000001140e7824 */ /* 0x042fe400078e02cd */
[----:B------:R-:W-:Y:S01]  /*64d0*/  IMAD.IADD R15, R20, 0x1, R207 ;  /* 0x00000001140f7824 */ /* 0x000fe200078e02cf */
[----:B------:R-:W-:Y:S06]  /*64e0*/  @P2 BRA `(.L_x_5545) ;  /* 0x00000000005c2947 */ /* 0x000fec0003800000 */
[----:B------:R-:W-:Y:S01]  /*64f0*/  IMAD.U32 R9, RZ, RZ, UR51 ;  /* 0x00000033ff097e24 */ /* 0x000fe2000f8e00ff */
[----:B------:R-:W-:Y:S04]  /*6500*/  BSSY B0, `(.L_x_5546) ;  /* 0x0000011000007945 */ /* 0x000fe80003800000 */
[----:B------:R-:W-:-:S04]  /*6510*/  IADD3 R20, -R9, UR49, R20 ;  /* 0x0000003109147c10 */ /* 0x000fc8000fffe114 */
        /* <DEDUP_REMOVED lines=10> */
.L_x_5547:
[----:B------:R-:W-:-:S05]  /*65c0*/  IMAD.U32 R206, RZ, RZ, UR24 ;  /* 0x00000018ffce7e24 */ /* 0x000fca000f8e00ff */
[----:B------:R-:W-:-:S13]  /*65d0*/  ISETP.NE.AND P2, PT, R206, 0x1, PT ;  /* 0x00000001ce00780c */ /* 0x000fda0003f45270 */
[----:B------:R-:W1:Y:S02]  /*65e0*/  @P2 LDC.64 R8, c[0x0][0x9e8] ;  /* 0x00027a00ff082b82 */ /* 0x000e640000000a00 */
[----:B-1----:R-:W-:-:S05]  /*65f0*/  @P2 IMAD.HI.U32 R8, R20, R8, RZ ;  /* 0x0000000814082227 */ /* 0x002fca00078e00ff */
[----:B------:R-:W-:-:S07]  /*6600*/  @P2 SHF.R.U32.HI R20, RZ, R9, R8 ;  /* 0x00000009ff142219 */ /* 0x000fce0000011608 */
.L_x_5548:
[----:B------:R-:W-:Y:S05]  /*6610*/  BSYNC B0 ;  /* 0x0000000000007941 */ /* 0x000fea0003800000 */
.L_x_5546:
[----:B------:R-:W-:-:S04]  /*6620*/  IMAD R9, R20, R206, -R13 ;  /* 0x000000ce14097224 */ /* 0x000fc800078e0a0d */
[----:B------:R-:W-:-:S05]  /*6630*/  IMAD.IADD R9, R9, 0x1, -R2 ;  /* 0x0000000109097824 */ /* 0x000fca00078e0a02 */
[----:B------:R-:W-:Y:S02]  /*6640*/  VIADDMNMX R14, R9, R206, R14, PT ;  /* 0x000000ce090e7246 */ /* 0x000fe4000380010e */
[----:B------:R-:W-:-:S07]  /*6650*/  VIMNMX R15, R15, R9, !PT ;  /* 0x000000090f0f7248 */ /* 0x000fce0007fe0100 */
.L_x_5545:
[----:B------:R-:W-:Y:S01]  /*6660*/  ISETP.GT.AND P2, PT, R7, -0x1, PT ;  /* 0xffffffff0700780c */ /* 0x000fe20003f44270 */
[----:B------:R-:W1:Y:S03]  /*6670*/  SHFL.IDX PT, R8, R12, 0x1, 0x1c1f ;  /* 0x003c1f000c087f89 */ /* 0x000e6600000e0000 */
        /* <DEDUP_REMOVED lines=11> */
[----:B-1----:R-:W-:Y:S01]  /*6730*/  IMAD.IADD R12, R205, 0x1, R8 ;  /* 0x00000001cd0c7824 */ /* 0x002fe200078e0208 */
        /* <DEDUP_REMOVED lines=8> */
[C---:B------:R-:W-:Y:S02]  /*67c0*/  ISETP.GT.AND P3, PT, R15.reuse, 0x19, P2 ;  /* 0x000000190f00780c */ /* 0x040fe40001764270 */
        /* <DEDUP_REMOVED lines=22> */
[----:B------:R-:W-:Y:S02]  /*6930*/  ISETP.GT.AND P3, PT, R15, 0x39, P2 ;  /* 0x000000390f00780c */ /* 0x000fe40001764270 */
[C---:B------:R-:W-:Y:S02]  /*6940*/  ISETP.LT.OR P4, PT, R14.reuse, 0x32, P4 ;  /* 0x000000320e00780c */ /* 0x040fe40002781670 */
[C---:B------:R-:W-:Y:S02]  /*6950*/  ISETP.LT.OR P6, PT, R14.reuse, 0x39, P6 ;  /* 0x000000390e00780c */ /* 0x040fe400037c1670 */
[----:B------:R-:W-:Y:S01]  /*6960*/  ISETP.LT.OR P3, PT, R14, 0x3a, P3 ;  /* 0x0000003a0e00780c */ /* 0x000fe20001f61670 */
[----:B------:R-:W-:Y:S01]  /*6970*/  IMAD.IADD R14, R207, 0x1, R8 ;  /* 0x00000001cf0e7824 */ /* 0x000fe200078e0208 */
[----:B------:R-:W-:-:S02]  /*6980*/  FSEL R177, R177, -INF , !P4 ;  /* 0xff800000b1b17808 */ /* 0x000fc40006000000 */
[----:B------:R-:W-:Y:S02]  /*6990*/  FSEL R180, R180, -INF , !P6 ;  /* 0xff800000b4b47808 */ /* 0x000fe40007000000 */
[----:B------:R-:W-:Y:S01]  /*69a0*/  FSEL R181, R181, -INF , !P3 ;  /* 0xff800000b5b57808 */ /* 0x000fe20005800000 */
        /* <DEDUP_REMOVED lines=14> */
.L_x_5551:
[----:B------:R-:W-:-:S05]  /*6a90*/  IMAD.U32 R20, RZ, RZ, UR24 ;  /* 0x00000018ff147e24 */ /* 0x000fca000f8e00ff */
[----:B------:R-:W-:-:S13]  /*6aa0*/  ISETP.NE.AND P3, PT, R20, 0x1, PT ;  /* 0x000000011400780c */ /* 0x000fda0003f65270 */
[----:B------:R-:W1:Y:S02]  /*6ab0*/  @P3 LDC.64 R8, c[0x0][0x9e8] ;  /* 0x00027a00ff083b82 */ /* 0x000e640000000a00 */
[----:B-1----:R-:W-:-:S05]  /*6ac0*/  @P3 IMAD.HI.U32 R8, R15, R8, RZ ;  /* 0x000000080f083227 */ /* 0x002fca00078e00ff */
[----:B------:R-:W-:-:S07]  /*6ad0*/  @P3 SHF.R.U32.HI R15, RZ, R9, R8 ;  /* 0x00000009ff0f3219 */ /* 0x000fce0000011608 */
.L_x_5552:
[----:B------:R-:W-:Y:S05]  /*6ae0*/  BSYNC B0 ;  /* 0x0000000000007941 */ /* 0x000fea0003800000 */
.L_x_5550:
[----:B------:R-:W-:-:S04]  /*6af0*/  IMAD R13, R15, R20, -R13 ;  /* 0x000000140f0d7224 */ /* 0x000fc800078e0a0d */
[----:B------:R-:W-:-:S05]  /*6b00*/  IMAD.IADD R13, R13, 0x1, -R2 ;  /* 0x000000010d0d7824 */ /* 0x000fca00078e0a02 */
[----:B------:R-:W-:Y:S02]  /*6b10*/  VIADDMNMX R12, R13, R20, R12, PT ;  /* 0x000000140d0c7246 */ /* 0x000fe4000380010c */
[----:B------:R-:W-:-:S07]  /*6b20*/  VIMNMX R14, R14, R13, !PT ;  /* 0x0000000d0e0e7248 */ /* 0x000fce0007fe0100 */
.L_x_5549:
[----:B------:R-:W-:Y:S01]  /*6b30*/  FMNMX.FTZ R8, R152, R5, !PT ;  /* 0x0000000598087209 */ /* 0x000fe20007810000 */
[----:B------:R-:W-:Y:S01]  /*6b40*/  UMOV UR10, UR22 ;  /* 0x00000016000a7c82 */ /* 0x000fe20008000000 */
[C---:B------:R-:W-:Y:S02]  /*6b50*/  ISETP.GT.AND P4, PT, R14.reuse, RZ, P2 ;  /* 0x000000ff0e00720c */ /* 0x040fe40001784270 */
[----:B------:R-:W-:Y:S02]  /*6b60*/  FMNMX.FTZ R9, R153, R8, !PT ;  /* 0x0000000899097209 */ /* 0x000fe40007810000 */
[----:B------:R-:W-:Y:S02]  /*6b70*/  ISETP.GT.AND P3, PT, R14, 0x1, P2 ;  /* 0x000000010e00780c */ /* 0x000fe40001764270 */
[----:B------:R-:W-:Y:S02]  /*6b80*/  FMNMX.FTZ R8, R156, R9, !PT ;  /* 0x000000099c087209 */ /* 0x000fe40007810000 */
[----:B------:R-:W-:-:S02]  /*6b90*/  ISETP.LT.OR P4, PT, R12, 0x1, P4 ;  /* 0x000000010c00780c */ /* 0x000fc40002781670 */
[----:B------:R-:W-:Y:S02]  /*6ba0*/  FMNMX.FTZ R9, R157, R8, !PT ;  /* 0x000000089d097209 */ /* 0x000fe40007810000 */
[----:B------:R-:W-:Y:S02]  /*6bb0*/  ISETP.GT.AND P5, PT, R14, 0x8, P2 ;  /* 0x000000080e00780c */ /* 0x000fe400017a4270 */
[----:B------:R-:W-:Y:S02]  /*6bc0*/  FMNMX.FTZ R8, R160, R9, !PT ;  /* 0x00000009a0087209 */ /* 0x000fe40007810000 */
[----:B------:R-:W-:Y:S02]  /*6bd0*/  ISETP.LT.OR P3, PT, R12, 0x2, P3 ;  /* 0x000000020c00780c */ /* 0x000fe40001f61670 */
[----:B------:R-:W-:Y:S02]  /*6be0*/  FMNMX.FTZ R9, R161, R8, !PT ;  /* 0x00000008a1097209 */ /* 0x000fe40007810000 */
[----:B------:R-:W-:-:S02]  /*6bf0*/  ISETP.GT.AND P6, PT, R14, 0x9, P2 ;  /* 0x000000090e00780c */ /* 0x000fc400017c4270 */
[----:B------:R-:W-:Y:S02]  /*6c00*/  FMNMX.FTZ R8, R164, R9, !PT ;  /* 0x00000009a4087209 */ /* 0x000fe40007810000 */
[----:B------:R-:W-:Y:S02]  /*6c10*/  ISETP.LT.OR P5, PT, R12, 0x9, P5 ;  /* 0x000000090c00780c */ /* 0x000fe40002fa1670 */
[----:B------:R-:W-:Y:S02]  /*6c20*/  FMNMX.FTZ R9, R165, R8, !PT ;  /* 0x00000008a5097209 */ /* 0x000fe40007810000 */
[----:B------:R-:W-:Y:S02]  /*6c30*/  FSEL R155, R155, -INF , !P3 ;  /* 0xff8000009b9b7808 */ /* 0x000fe40005800000 */
        /* <DEDUP_REMOVED lines=11> */
[----:B------:R-:W-:Y:S02]  /*6cf0*/  ISETP.LT.OR P3, PT, R12, 0x11, P3 ;  /* 0x000000110c00780c */ /* 0x000fe40001f61670 */
[----:B------:R-:W-:Y:S02]  /*6d00*/  FMNMX.FTZ R8, R180, R9, !PT ;  /* 0x00000009b4087209 */ /* 0x000fe40007810000 */
[----:B------:R-:W-:-:S02]  /*6d10*/  ISETP.GT.AND P6, PT, R14, 0x18, P2 ;  /* 0x000000180e00780c */ /* 0x000fc400017c4270 */
[----:B------:R-:W-:Y:S02]  /*6d20*/  FMNMX.FTZ R9, R181, R8, !PT ;  /* 0x00000008b5097209 */ /* 0x000fe40007810000 */
[----:B------:R-:W-:Y:S02]  /*6d30*/  ISETP.LT.OR P5, PT, R12, 0x12, P5 ;  /* 0x000000120c00780c */ /* 0x000fe40002fa1670 */
[----:B------:R-:W-:Y:S01]  /*6d40*/  FSEL R162, R162, -INF , !P3 ;  /* 0xff800000a2a27808 */ /* 0x000fe20005800000 */
[----:B------:R-:W1:Y:S01]  /*6d50*/  SHFL.BFLY PT, R8, R9, 0x2, 0x1f ;  /* 0x0c401f0009087f89 */ /* 0x000e6200000e0000 */
[----:B------:R-:W-:Y:S02]  /*6d60*/  ISETP.LT.OR P6, PT, R12, 0x19, P6 ;  /* 0x000000190c00780c */ /* 0x000fe400037c1670 */
[----:B------:R-:W-:Y:S02]  /*6d70*/  FSEL R163, R163, -INF , !P5 ;  /* 0xff800000a3a37808 */ /* 0x000fe40006800000 */
[----:B------:R-:W-:-:S02]  /*6d80*/  ISETP.GT.AND P3, PT, R14, 0x20, P2 ;  /* 0x000000200e00780c */ /* 0x000fc40001764270 */
[----:B------:R-:W-:Y:S02]  /*6d90*/  FSEL R166, R166, -INF , !P6 ;  /* 0xff800000a6a67808 */ /* 0x000fe40007000000 */
[----:B------:R-:W-:Y:S02]  /*6da0*/  ISETP.GT.AND P5, PT, R14, 0x21, P2 ;  /* 0x000000210e00780c */ /* 0x000fe400017a4270 */
[----:B------:R-:W-:Y:S02]  /*6db0*/  ISETP.LT.OR P3, PT, R12, 0x21, P3 ;  /* 0x000000210c00780c */ /* 0x000fe40001f61670 */
[----:B------:R-:W-:Y:S02]  /*6dc0*/  ISETP.GT.AND P6, PT, R14, 0x28, P2 ;  /* 0x000000280e00780c */ /* 0x000fe400017c4270 */
[----:B------:R-:W-:Y:S02]  /*6dd0*/  ISETP.LT.OR P5, PT, R12, 0x22, P5 ;  /* 0x000000220c00780c */ /* 0x000fe40002fa1670 */
[----:B------:R-:W-:-:S02]  /*6de0*/  FSEL R170, R170, -INF , !P3 ;  /* 0xff800000aaaa7808 */ /* 0x000fc40005800000 */
[----:B------:R-:W-:Y:S02]  /*6df0*/  ISETP.GT.AND P3, PT, R14, 0x29, P2 ;  /* 0x000000290e00780c */ /* 0x000fe40001764270 */
[----:B------:R-:W-:Y:S02]  /*6e00*/  FSEL R171, R171, -INF , !P5 ;  /* 0xff800000abab7808 */ /* 0x000fe40006800000 */
[----:B------:R-:W-:Y:S02]  /*6e10*/  ISETP.LT.OR P6, PT, R12, 0x29, P6 ;  /* 0x000000290c00780c */ /* 0x000fe400037c1670 */
[----:B-1----:R-:W-:Y:S02]  /*6e20*/  FMNMX.FTZ R13, R9, R8, !PT ;  /* 0x00000008090d7209 */ /* 0x002fe40007810000 */
[----:B------:R-:W-:Y:S02]  /*6e30*/  FSEL R9, R154, -INF , !P4 ;  /* 0xff8000009a097808 */ /* 0x000fe40006000000 */
[----:B------:R-:W-:Y:S01]  /*6e40*/  ISETP.GT.AND P4, PT, R14, 0x19, P2 ;  /* 0x000000190e00780c */ /* 0x000fe20001784270 */
[----:B------:R-:W1:Y:S01]  /*6e50*/  SHFL.BFLY PT, R8, R13, 0x1, 0x1f ;  /* 0x0c201f000d087f89 */ /* 0x000e6200000e0000 */
[----:B------:R-:W-:-:S02]  /*6e60*/  FMNMX.FTZ R20, R9, R6, !PT ;  /* 0x0000000609147209 */ /* 0x000fc40007810000 */
[C---:B------:R-:W-:Y:S02]  /*6e70*/  ISETP.LT.OR P4, PT, R12.reuse, 0x1a, P4 ;  /* 0x0000001a0c00780c */ /* 0x040fe40002781670 */
[----:B------:R-:W-:Y:S02]  /*6e80*/  ISETP.LT.OR P3, PT, R12, 0x2a, P3 ;  /* 0x0000002a0c00780c */ /* 0x000fe40001f61670 */
[----:B------:R-:W-:Y:S02]  /*6e90*/  FSEL R167, R167, -INF , !P4 ;  /* 0xff800000a7a77808 */ /* 0x000fe40006000000 */
[----:B------:R-:W-:Y:S02]  /*6ea0*/  ISETP.GT.AND P5, PT, R14, 0x30, P2 ;  /* 0x000000300e00780c */ /* 0x000fe400017a4270 */
[----:B------:R-:W-:Y:S02]  /*6eb0*/  FSEL R174, R174, -INF , !P6 ;  /* 0xff800000aeae7808 */ /* 0x000fe40007000000 */
[----:B------:R-:W-:-:S02]  /*6ec0*/  FSEL R175, R175, -INF , !P3 ;  /* 0xff800000afaf7808 */ /* 0x000fc40005800000 */
[C---:B------:R-:W-:Y:S02]  /*6ed0*/  ISETP.GT.AND P6, PT, R14.reuse, 0x31, P2 ;  /* 0x000000310e00780c */ /* 0x040fe400017c4270 */
[C---:B------:R-:W-:Y:S02]  /*6ee0*/  ISETP.GT.AND P3, PT, R14.reuse, 0x38, P2 ;  /* 0x000000380e00780c */ /* 0x040fe40001764270 */
[----:B------:R-:W-:Y:S02]  /*6ef0*/  ISETP.GT.AND P2, PT, R14, 0x39, P2 ;  /* 0x000000390e00780c */ /* 0x000fe40001744270 */
[C---:B------:R-:W-:Y:S02]  /*6f00*/  ISETP.LT.OR P5, PT, R12.reuse, 0x31, P5 ;  /* 0x000000310c00780c */ /* 0x040fe40002fa1670 */
[----:B------:R-:W-:Y:S02]  /*6f10*/  ISETP.LT.OR P6, PT, R12, 0x32, P6 ;  /* 0x000000320c00780c */ /* 0x000fe400037c1670 */
[----:B-1----:R-:W-:-:S02]  /*6f20*/  FMNMX.FTZ R8, R13, R8, !PT ;  /* 0x000000080d087209 */ /* 0x002fc40007810000 */
[----:B------:R-:W-:Y:S02]  /*6f30*/  FMNMX.FTZ R13, R155, R20, !PT ;  /* 0x000000149b0d7209 */ /* 0x000fe40007810000 */
[----:B------:R-:W-:Y:S02]  /*6f40*/  FSETP.NEU.FTZ.AND P4, PT, R8, -INF , PT ;  /* 0xff8000000800780b */ /* 0x000fe40003f9d000 */
[----:B------:R-:W-:Y:S02]  /*6f50*/  FMNMX.FTZ R20, R158, R13, !PT ;  /* 0x0000000d9e147209 */ /* 0x000fe40007810000 */
[----:B------:R-:W-:Y:S02]  /*6f60*/  FSEL R178, R178, -INF , !P5 ;  /* 0xff800000b2b27808 */ /* 0x000fe40006800000 */
[----:B------:R-:W-:Y:S02]  /*6f70*/  FMNMX.FTZ R13, R159, R20, !PT ;  /* 0x000000149f0d7209 */ /* 0x000fe40007810000 */
[----:B------:R-:W-:-:S02]  /*6f80*/  ISETP.LT.OR P3, PT, R12, 0x39, P3 ;  /* 0x000000390c00780c */ /* 0x000fc40001f61670 */
[----:B------:R-:W-:Y:S01]  /*6f90*/  FMNMX.FTZ R20, R162, R13, !PT ;  /* 0x0000000da2147209 */ /* 0x000fe20007810000 */
[----:B------:R-:W-:Y:S01]  /*6fa0*/  FMUL.FTZ R13, R8, UR10 ;  /* 0x0000000a080d7c20 */ /* 0x000fe20008410000 */
[----:B------:R-:W-:Y:S02]  /*6fb0*/  FSEL R179, R179, -INF , !P6 ;  /* 0xff800000b3b37808 */ /* 0x000fe40007000000 */
[----:B------:R-:W-:Y:S02]  /*6fc0*/  FMNMX.FTZ R15, R163, R20, !PT ;  /* 0x00000014a30f7209 */ /* 0x000fe40007810000 */
        /* <DEDUP_REMOVED lines=10> */
[----:B------:R-:W-:Y:S01]  /*7070*/  FSEL R183, R183, -INF , !P2 ;  /* 0xff800000b7b77808 */ /* 0x000fe20005000000 */
[----:B------:R-:W-:Y:S01]  /*7080*/  MUFU.EX2 R152, R152 ;  /* 0x0000009800987308 */ /* 0x000fe20000000800 */
[----:B------:R-:W-:Y:S01]  /*7090*/  FMNMX.FTZ R21, R171, R20, !PT ;  /* 0x00000014ab157209 */ /* 0x000fe20007810000 */
[----:B------:R-:W-:-:S03]  /*70a0*/  FFMA.FTZ R160, R168, UR10, -R13 ;  /* 0x0000000aa8a07c23 */ /* 0x000fc6000801080d */
[----:B------:R-:W-:-:S03]  /*70b0*/  FMNMX.FTZ R14, R174, R21, !PT ;  /* 0x00000015ae0e7209 */ /* 0x000fc60007810000 */
[----:B------:R-:W-:Y:S01]  /*70c0*/  MUFU.EX2 R15, R15 ;  /* 0x0000000f000f7308 */ /* 0x000fe20000000800 */
[----:B------:R-:W-:-:S04]  /*70d0*/  FMNMX.FTZ R21, R175, R14, !PT ;  /* 0x0000000eaf157209 */ /* 0x000fc80007810000 */
[----:B------:R-:W-:Y:S01]  /*70e0*/  FMNMX.FTZ R14, R178, R21, !PT ;  /* 0x00000015b20e7209 */ /* 0x000fe20007810000 */
[--C-:B------:R-:W-:Y:S01]  /*70f0*/  FFMA.FTZ R21, R157, UR10, -R13.reuse ;  /* 0x0000000a9d157c23 */ /* 0x100fe2000801080d */
[--C-:B------:R-:W-:Y:S01]  /*7100*/  FFMA.FTZ R157, R165, UR10, -R13.reuse ;  /* 0x0000000aa59d7c23 */ /* 0x100fe2000801080d */
[----:B------:R-:W-:Y:S01]  /*7110*/  MUFU.EX2 R154, R154 ;  /* 0x0000009a009a7308 */ /* 0x000fe20000000800 */
[----:B------:R-:W-:Y:S01]  /*7120*/  FMNMX.FTZ R153, R179, R14, !PT ;  /* 0x0000000eb3997209 */ /* 0x000fe20007810000 */
[----:B------:R-:W-:Y:S01]  /*7130*/  FFMA.FTZ R165, R173, UR10, -R13 ;  /* 0x0000000aada57c23 */ /* 0x000fe2000801080d */
[----:B------:R-:W-:Y:S02]  /*7140*/  IMAD.MOV R173, RZ, RZ, -R17 ;  /* 0x000000ffffad7224 */ /* 0x000fe400078e0a11 */
[----:B------:R-:W-:Y:S01]  /*7150*/  FMNMX.FTZ R12, R182, R153, !PT ;  /* 0x00000099b60c7209 */ /* 0x000fe20007810000 */
[--C-:B------:R-:W-:Y:S01]  /*7160*/  FFMA.FTZ R153, R161, UR10, -R13.reuse ;  /* 0x0000000aa1997c23 */ /* 0x100fe2000801080d */
[--C-:B------:R-:W-:Y:S01]  /*7170*/  FFMA.FTZ R161, R169, UR10, -R13.reuse ;  /* 0x0000000aa9a17c23 */ /* 0x100fe2000801080d */
[----:B------:R-:W-:Y:S01]  /*7180*/  MUFU.EX2 R21, R21 ;  /* 0x0000001500157308 */ /* 0x000fe20000000800 */
[----:B------:R-:W-:Y:S01]  /*7190*/  FMNMX.FTZ R14, R183, R12, !PT ;  /* 0x0000000cb70e7209 */ /* 0x000fe20007810000 */
[--C-:B------:R-:W-:Y:S01]  /*71a0*/  FFMA.FTZ R12, R164, UR10, -R13.reuse ;  /* 0x0000000aa40c7c23 */ /* 0x100fe2000801080d */
[----:B------:R-:W-:Y:S01]  /*71b0*/  FSEL R164, R8, RZ, P4 ;  /* 0x000000ff08a47208 */ /* 0x000fe20002000000 */
[----:B------:R-:W-:Y:S01]  /*71c0*/  FFMA.FTZ R169, R177, UR10, -R13 ;  /* 0x0000000ab1a97c23 */ /* 0x000fe2000801080d */
[----:B------:R-:W-:Y:S01]  /*71d0*/  ISETP.NE.AND P2, PT, R2, R173, PT ;  /* 0x000000ad0200720c */ /* 0x000fe20003f45270 */
[----:B------:R-:W1:Y:S01]  /*71e0*/  SHFL.BFLY PT, R205, R14, 0x2, 0x1f ;  /* 0x0c401f000ecd7f89 */ /* 0x000e6200000e0000 */
[----:B------:R-:W-:-:S02]  /*71f0*/  IMAD.U32 R177, RZ, RZ, UR37 ;  /* 0x00000025ffb17e24 */ /* 0x000fc4000f8e00ff */
[----:B------:R-:W-:Y:S01]  /*7200*/  FADD.FTZ R164, -R164, R5 ;  /* 0x00000005a4a47221 */ /* 0x000fe20000010100 */
[----:B------:R-:W-:Y:S03]  /*7210*/  MUFU.EX2 R156, R156 ;  /* 0x0000009c009c7308 */ /* 0x000fe60000000800 */
[----:B------:R-:W-:Y:S01]  /*7220*/  FMUL.FTZ R5, R164, UR10 ;  /* 0x0000000aa4057c20 */ /* 0x000fe20008410000 */
[----:B------:R-:W-:-:S04]  /*7230*/  FFMA.FTZ R164, R176, UR10, -R13 ;  /* 0x0000000ab0a47c23 */ /* 0x000fc8000801080d */
[----:B------:R-:W-:Y:S08]  /*7240*/  MUFU.EX2 R153, R153 ;  /* 0x0000009900997308 */ /* 0x000ff00000000800 */
[----:B------:R-:W2:Y:S01]  /*7250*/  MUFU.EX2 R5, R5 ;  /* 0x0000000500057308 */ /* 0x000ea20000000800 */
[----:B-1----:R-:W-:Y:S01]  /*7260*/  FMNMX.FTZ R205, R14, R205, !PT ;  /* 0x000000cd0ecd7209 */ /* 0x002fe20007810000 */
[--C-:B------:R-:W-:Y:S01]  /*7270*/  FFMA.FTZ R14, R172, UR10, -R13.reuse ;  /* 0x0000000aac0e7c23 */ /* 0x100fe2000801080d */
[----:B------:R-:W-:-:S05]  /*7280*/  FFMA.FTZ R172, R180, UR10, -R13 ;  /* 0x0000000ab4ac7c23 */ /* 0x000fca000801080d */
[----:B------:R-:W1:Y:S01]  /*7290*/  MUFU.EX2 R12, R12 ;  /* 0x0000000c000c7308 */ /* 0x000e620000000800 */
[----:B------:R-:W-:Y:S01]  /*72a0*/  FFMA.FTZ R13, R181, UR10, -R13 ;  /* 0x0000000ab50d7c23 */ /* 0x000fe2000801080d */
[----:B------:R-:W3:Y:S06]  /*72b0*/  SHFL.BFLY PT, R20, R205, 0x1, 0x1f ;  /* 0x0c201f00cd147f89 */ /* 0x000eec00000e0000 */
[----:B------:R-:W4:Y:S01]  /*72c0*/  MUFU.EX2 R157, R157 ;  /* 0x0000009d009d7308 */ /* 0x000f220000000800 */
[----:B--2---:R-:W-:Y:S01]  /*72d0*/  FFMA.FTZ R168, R5, R3, R152 ;  /* 0x0000000305a87223 */ /* 0x004fe20000010098 */
[----:B------:R-:W-:Y:S01]  /*72e0*/  F2FP.BF16.F32.PACK_AB R152, R15, R152 ;  /* 0x000000980f98723e */ /* 0x000fe200000010ff */
[-C--:B------:R-:W-:Y:S01]  /*72f0*/  FMUL.FTZ R24, R24, R5.reuse ;  /* 0x0000000518187220 */ /* 0x080fe20000410000 */
[-C--:B------:R-:W-:Y:S01]  /*7300*/  FMUL.FTZ R25, R25, R5.reuse ;  /* 0x0000000519197220 */ /* 0x080fe20000410000 */
[----:B------:R-:W-:Y:S01]  /*7310*/  FADD.FTZ R173, R15, R168 ;  /* 0x000000a80fad7221 */ /* 0x000fe20000010000 */
[-C--:B------:R-:W-:Y:S01]  /*7320*/  FMUL.FTZ R28, R28, R5.reuse ;  /* 0x000000051c1c7220 */ /* 0x080fe20000410000 */
[-C--:B------:R-:W-:Y:S01]  /*7330*/  FMUL.FTZ R29, R29, R5.reuse ;  /* 0x000000051d1d7220 */ /* 0x080fe20000410000 */
[----:B------:R-:W2:Y:S01]  /*7340*/  MUFU.EX2 R160, R160 ;  /* 0x000000a000a07308 */ /* 0x000ea20000000800 */
[----:B------:R-:W-:Y:S01]  /*7350*/  FADD.FTZ R168, R154, R173 ;  /* 0x000000ad9aa87221 */ /* 0x000fe20000010000 */
[----:B------:R-:W-:Y:S01]  /*7360*/  F2FP.BF16.F32.PACK_AB R154, R21, R154 ;  /* 0x0000009a159a723e */ /* 0x000fe200000010ff */
[-C--:B------:R-:W-:Y:S01]  /*7370*/  FMUL.FTZ R32, R32, R5.reuse ;  /* 0x0000000520207220 */ /* 0x080fe20000410000 */
[----:B------:R-:W-:Y:S01]  /*7380*/  FMUL.FTZ R33, R33, R5 ;  /* 0x0000000521217220 */ /* 0x000fe20000410000 */
[----:B------:R-:W-:Y:S01]  /*7390*/  FADD.FTZ R173, R21, R168 ;  /* 0x000000a815ad7221 */ /* 0x000fe20000010000 */
[----:B------:R-:W-:-:S02]  /*73a0*/  @!P2 IMAD R168, R177, 0x40, R16 ;  /* 0x00000040b1a8a824 */ /* 0x000fc400078e0210 */
[-C--:B------:R-:W-:Y:S01]  /*73b0*/  FMUL.FTZ R36, R36, R5.reuse ;  /* 0x0000000524247220 */ /* 0x080fe20000410000 */
[----:B------:R-:W5:Y:S01]  /*73c0*/  MUFU.EX2 R161, R161 ;  /* 0x000000a100a17308 */ /* 0x000f620000000800 */
[----:B------:R-:W-:Y:S01]  /*73d0*/  FADD.FTZ R180, R156, R173 ;  /* 0x000000ad9cb47221 */ /* 0x000fe20000010000 */
[----:B---3--:R-:W-:Y:S01]  /*73e0*/  FMNMX.FTZ R20, R205, R20, !PT ;  /* 0x00000014cd147209 */ /* 0x008fe20007810000 */
[-C--:B------:R-:W-:Y:S01]  /*73f0*/  FMUL.FTZ R37, R37, R5.reuse ;  /* 0x0000000525257220 */ /* 0x080fe20000410000 */
[----:B------:R-:W-:Y:S01]  /*7400*/  @!P2 LEA R173, R168, UR46, 0x2 ;  /* 0x0000002ea8adac11 */ /* 0x000fe2000f8e10ff */
[C---:B------:R-:W-:Y:S01]  /*7410*/  FADD.FTZ R177, R153.reuse, R180 ;  /* 0x000000b499b17221 */ /* 0x040fe20000010000 */
[C---:B------:R-:W-:Y:S01]  /*7420*/  FSETP.NEU.FTZ.AND P3, PT, R20.reuse, -INF , PT ;  /* 0xff8000001400780b */ /* 0x040fe20003f7d000 */
[----:B------:R-:W-:Y:S01]  /*7430*/  FMUL.FTZ R3, R20, UR10 ;  /* 0x0000000a14037c20 */ /* 0x000fe20008410000 */
[----:B------:R-:W3:Y:S01]  /*7440*/  MUFU.EX2 R14, R14 ;  /* 0x0000000e000e7308 */ /* 0x000ee20000000800 */
[----:B------:R0:W-:Y:S01]  /*7450*/  @!P2 STS [R173+0x28800], R5 ;  /* 0x02880005ad00a388 */ /* 0x0001e20000000800 */
[----:B------:R-:W-:Y:S01]  /*7460*/  F2FP.BF16.F32.PACK_AB R156, R153, R156 ;  /* 0x0000009c999c723e */ /* 0x000fe200000010ff */
[-C--:B------:R-:W-:Y:S01]  /*7470*/  FMUL.FTZ R40, R40, R5.reuse ;  /* 0x0000000528287220 */ /* 0x080fe20000410000 */
[----:B------:R-:W-:Y:S01]  /*7480*/  FSEL R176, R3, RZ, P3 ;  /* 0x000000ff03b07208 */ /* 0x000fe20001800000 */
[-C--:B------:R-:W-:Y:S01]  /*7490*/  FMUL.FTZ R41, R41, R5.reuse ;  /* 0x0000000529297220 */ /* 0x080fe20000410000 */
[----:B------:R-:W-:Y:S01]  /*74a0*/  FSEL R3, R20, RZ, P3 ;  /* 0x000000ff14037208 */ /* 0x000fe20001800000 */
[-C--:B------:R-:W-:Y:S01]  /*74b0*/  FMUL.FTZ R44, R44, R5.reuse ;  /* 0x000000052c2c7220 */ /* 0x080fe20000410000 */
[----:B------:R-:W0:Y:S01]  /*74c0*/  MUFU.EX2 R165, R165 ;  /* 0x000000a500a57308 */ /* 0x000e220000000800 */
[--C-:B------:R-:W-:Y:S01]  /*74d0*/  FFMA.FTZ R9, R9, UR10, -R176.reuse ;  /* 0x0000000a09097c23 */ /* 0x100fe200080108b0 */
[----:B------:R-:W-:Y:S01]  /*74e0*/  FFMA.FTZ R155, R155, UR10, -R176 ;  /* 0x0000000a9b9b7c23 */ /* 0x000fe200080108b0 */
[----:B------:R-:W-:Y:S01]  /*74f0*/  FADD.FTZ R3, -R3, R6 ;  /* 0x0000000603037221 */ /* 0x000fe20000010100 */
[----:B-1----:R-:W-:Y:S01]  /*7500*/  FADD.FTZ R6, R12, R177 ;  /* 0x000000b10c067221 */ /* 0x002fe20000010000 */
[--C-:B------:R-:W-:Y:S01]  /*7510*/  FFMA.FTZ R177, R162, UR10, -R176.reuse ;  /* 0x0000000aa2b17c23 */ /* 0x100fe200080108b0 */
[----:B------:R-:W-:Y:S01]  /*7520*/  FFMA.FTZ R158, R158, UR10, -R176 ;  /* 0x0000000a9e9e7c23 */ /* 0x000fe200080108b0 */
[----:B------:R-:W-:Y:S01]  /*7530*/  FMUL.FTZ R3, R3, UR10 ;  /* 0x0000000a03037c20 */ /* 0x000fe20008410000 */
[----:B----4-:R-:W-:Y:S01]  /*7540*/  FADD.FTZ R181, R157, R6 ;  /* 0x000000069db57221 */ /* 0x010fe20000010000 */
[----:B------:R-:W-:Y:S01]  /*7550*/  MUFU.EX2 R164, R164 ;  /* 0x000000a400a47308 */ /* 0x000fe20000000800 */
[--C-:B------:R-:W-:Y:S01]  /*7560*/  FFMA.FTZ R159, R159, UR10, -R176.reuse ;  /* 0x0000000a9f9f7c23 */ /* 0x100fe200080108b0 */
[--C-:B------:R-:W-:Y:S01]  /*7570*/  FFMA.FTZ R180, R166, UR10, -R176.reuse ;  /* 0x0000000aa6b47c23 */ /* 0x100fe200080108b0 */
[----:B--2---:R-:W-:Y:S01]  /*7580*/  FADD.FTZ R162, R160, R181 ;  /* 0x000000b5a0a27221 */ /* 0x004fe20000010000 */
[--C-:B------:R-:W-:Y:S01]  /*7590*/  FFMA.FTZ R181, R170, UR10, -R176.reuse ;  /* 0x0000000aaab57c23 */ /* 0x100fe200080108b0 */
[--C-:B------:R-:W-:Y:S01]  /*75a0*/  FFMA.FTZ R163, R163, UR10, -R176.reuse ;  /* 0x0000000aa3a37c23 */ /* 0x100fe200080108b0 */
[----:B------:R-:W-:Y:S01]  /*75b0*/  FFMA.FTZ R167, R167, UR10, -R176 ;  /* 0x0000000aa7a77c23 */ /* 0x000fe200080108b0 */
[C---:B-----5:R-:W-:Y:S01]  /*75c0*/  FADD.FTZ R205, R161.reuse, R162 ;  /* 0x000000a2a1cd7221 */ /* 0x060fe20000010000 */
[----:B------:R-:W-:Y:S01]  /*75d0*/  MUFU.EX2 R169, R169 ;  /* 0x000000a900a97308 */ /* 0x000fe20000000800 */
[----:B------:R-:W-:Y:S01]  /*75e0*/  F2FP.BF16.F32.PACK_AB R160, R161, R160 ;  /* 0x000000a0a1a0723e */ /* 0x000fe200000010ff */
[--C-:B------:R-:W-:Y:S01]  /*75f0*/  FFMA.FTZ R171, R171, UR10, -R176.reuse ;  /* 0x0000000aabab7c23 */ /* 0x100fe200080108b0 */
[----:B---3--:R-:W-:Y:S01]  /*7600*/  FADD.FTZ R162, R14, R205 ;  /* 0x000000cd0ea27221 */ /* 0x008fe20000010000 */
[--C-:B------:R-:W-:Y:S01]  /*7610*/  FFMA.FTZ R174, R174, UR10, -R176.reuse ;  /* 0x0000000aaeae7c23 */ /* 0x100fe200080108b0 */
[--C-:B------:R-:W-:Y:S01]  /*7620*/  FFMA.FTZ R175, R175, UR10, -R176.reuse ;  /* 0x0000000aafaf7c23 */ /* 0x100fe200080108b0 */
[--C-:B------:R-:W-:Y:S01]  /*7630*/  FFMA.FTZ R178, R178, UR10, -R176.reuse ;  /* 0x0000000ab2b27c23 */ /* 0x100fe200080108b0 */
[--C-:B------:R-:W-:Y:S01]  /*7640*/  FFMA.FTZ R179, R179, UR10, -R176.reuse ;  /* 0x0000000ab3b37c23 */ /* 0x100fe200080108b0 */
[----:B------:R-:W-:Y:S01]  /*7650*/  MUFU.EX2 R172, R172 ;  /* 0x000000ac00ac7308 */ /* 0x000fe20000000800 */
[--C-:B------:R-:W-:Y:S01]  /*7660*/  FFMA.FTZ R182, R182, UR10, -R176.reuse ;  /* 0x0000000ab6b67c23 */ /* 0x100fe200080108b0 */
[----:B------:R-:W-:Y:S01]  /*7670*/  FFMA.FTZ R176, R183, UR10, -R176 ;  /* 0x0000000ab7b07c23 */ /* 0x000fe200080108b0 */
        /* <DEDUP_REMOVED lines=13> */
[----:B------:R0:W2:Y:S01]  /*7750*/  MUFU.EX2 R6, R3 ;  /* 0x0000000300067308 */ /* 0x0000a20000000800 */
        /* <DEDUP_REMOVED lines=8> */
[----:B0-----:R-:W-:Y:S01]  /*77e0*/  FADD.FTZ R3, R165, R162 ;  /* 0x000000a2a5037221 */ /* 0x001fe20000010000 */
[----:B-1----:R-:W-:Y:S01]  /*77f0*/  F2FP.BF16.F32.PACK_AB R166, R13, R172 ;  /* 0x000000ac0da6723e */ /* 0x002fe200000010ff */
[-C--:B------:R-:W-:Y:S01]  /*7800*/  FMUL.FTZ R84, R84, R5.reuse ;  /* 0x0000000554547220 */ /* 0x080fe20000410000 */
[-C--:B------:R-:W-:Y:S01]  /*7810*/  FMUL.FTZ R85, R85, R5.reuse ;  /* 0x0000000555557220 */ /* 0x080fe20000410000 */
[----:B------:R-:W-:Y:S01]  /*7820*/  FADD.FTZ R162, R164, R3 ;  /* 0x00000003a4a27221 */ /* 0x000fe20000010000 */
[-C--:B------:R-:W-:Y:S01]  /*7830*/  FMUL.FTZ R88, R88, R5.reuse ;  /* 0x0000000558587220 */ /* 0x080fe20000410000 */
[-C--:B------:R-:W-:Y:S01]  /*7840*/  FMUL.FTZ R89, R89, R5.reuse ;  /* 0x0000000559597220 */ /* 0x080fe20000410000 */
[----:B------:R-:W0:Y:S01]  /*7850*/  MUFU.EX2 R168, R155 ;  /* 0x0000009b00a87308 */ /* 0x000e220000000800 */
[----:B------:R-:W-:Y:S01]  /*7860*/  FADD.FTZ R3, R169, R162 ;  /* 0x000000a2a9037221 */ /* 0x000fe20000010000 */
[----:B------:R-:W-:Y:S01]  /*7870*/  F2FP.BF16.F32.PACK_AB R162, R165, R14 ;  /* 0x0000000ea5a2723e */ /* 0x000fe200000010ff */
[----:B--2---:R1:W-:Y:S01]  /*7880*/  @!P2 STS [R173+0x28820], R6 ;  /* 0x02882006ad00a388 */ /* 0x0043e20000000800 */
        /* <DEDUP_REMOVED lines=11> */
[----:B------:R-:W-:Y:S01]  /*7940*/  FMUL.FTZ R112, R112, R5 ;  /* 0x0000000570707220 */ /* 0x000fe20000410000 */
[----:B------:R-:W4:Y:S01]  /*7950*/  MUFU.EX2 R170, R159 ;  /* 0x0000009f00aa7308 */ /* 0x000f220000000800 */
[----:B--2---:R-:W-:Y:S01]  /*7960*/  F2FP.BF16.F32.PACK_AB R158, R157, R12 ;  /* 0x0000000c9d9e723e */ /* 0x004fe200000010ff */
[----:B------:R-:W-:Y:S01]  /*7970*/  FADD.FTZ R12, R172, R3 ;  /* 0x00000003ac0c7221 */ /* 0x000fe20000010000 */
[----:B0-----:R-:W-:Y:S01]  /*7980*/  F2FP.BF16.F32.PACK_AB R153, R168, R9 ;  /* 0x00000009a899723e */ /* 0x001fe200000010ff */
[-C--:B------:R-:W-:Y:S01]  /*7990*/  FMUL.FTZ R113, R113, R5.reuse ;  /* 0x0000000571717220 */ /* 0x080fe20000410000 */
[-C--:B------:R-:W-:Y:S01]  /*79a0*/  FMUL.FTZ R116, R116, R5.reuse ;  /* 0x0000000574747220 */ /* 0x080fe20000410000 */
[----:B------:R-:W-:Y:S01]  /*79b0*/  FADD.FTZ R3, R13, R12 ;  /* 0x0000000c0d037221 */ /* 0x000fe20000010000 */
[----:B------:R-:W-:Y:S01]  /*79c0*/  FFMA.FTZ R13, R6, R4, R9 ;  /* 0x00000004060d7223 */ /* 0x000fe20000010009 */
[----:B------:R-:W-:Y:S01]  /*79d0*/  MUFU.EX2 R177, R177 ;  /* 0x000000b100b17308 */ /* 0x000fe20000000800 */
[-C--:B------:R-:W-:Y:S01]  /*79e0*/  FMUL.FTZ R117, R117, R5.reuse ;  /* 0x0000000575757220 */ /* 0x080fe20000410000 */
[-C--:B------:R-:W-:Y:S01]  /*79f0*/  FMUL.FTZ R120, R120, R5.reuse ;  /* 0x0000000578787220 */ /* 0x080fe20000410000 */
[----:B------:R-:W-:Y:S01]  /*7a00*/  FADD.FTZ R4, R168, R13 ;  /* 0x0000000da8047221 */ /* 0x000fe20000010000 */
[-C--:B------:R-:W-:Y:S01]  /*7a10*/  FMUL.FTZ R121, R121, R5.reuse ;  /* 0x0000000579797220 */ /* 0x080fe20000410000 */
[-C--:B------:R-:W-:Y:S01]  /*7a20*/  FMUL.FTZ R124, R124, R5.reuse ;  /* 0x000000057c7c7220 */ /* 0x080fe20000410000 */
[----:B------:R-:W-:Y:S01]  /*7a30*/  FMUL.FTZ R125, R125, R5 ;  /* 0x000000057d7d7220 */ /* 0x000fe20000410000 */
[----:B---3--:R-:W-:Y:S01]  /*7a40*/  FADD.FTZ R13, R155, R4 ;  /* 0x000000049b0d7221 */ /* 0x008fe20000010000 */
[----:B------:R-:W0:Y:S01]  /*7a50*/  MUFU.EX2 R12, R163 ;  /* 0x000000a3000c7308 */ /* 0x000e220000000800 */
[----:B----4-:R-:W-:Y:S01]  /*7a60*/  F2FP.BF16.F32.PACK_AB R155, R170, R155 ;  /* 0x0000009baa9b723e */ /* 0x010fe200000010ff */
[----:B------:R-:W-:Y:S01]  /*7a70*/  BAR.SYNC.DEFER_BLOCKING 0xf, 0x100 ;  /* 0x03c4000000007b1d */ /* 0x000fe20000010000 */
        /* <DEDUP_REMOVED lines=14> */
[----:B--2---:R-:W-:Y:S01]  /*7b60*/  FADD.FTZ R180, R170, R13 ;  /* 0x0000000daab47221 */ /* 0x004fe20000010000 */
[----:B0-----:R-:W-:Y:S01]  /*7b70*/  F2FP.BF16.F32.PACK_AB R157, R12, R177 ;  /* 0x000000b10c9d723e */ /* 0x001fe200000010ff */
[----:B------:R-:W-:Y:S01]  /*7b80*/  FMUL.FTZ R26, R26, R6 ;  /* 0x000000061a1a7220 */ /* 0x000fe20000410000 */
[----:B------:R-:W-:Y:S01]  /*7b90*/  F2FP.BF16.F32.PACK_AB R164, R169, R164 ;  /* 0x000000a4a9a4723e */ /* 0x000fe200000010ff */
[----:B------:R-:W-:Y:S01]  /*7ba0*/  FADD.FTZ R13, R177, R180 ;  /* 0x000000b4b10d7221 */ /* 0x000fe20000010000 */
[-C--:B------:R-:W-:Y:S01]  /*7bb0*/  FMUL.FTZ R27, R27, R6.reuse ;  /* 0x000000061b1b7220 */ /* 0x080fe20000410000 */
[-C--:B------:R-:W-:Y:S01]  /*7bc0*/  FMUL.FTZ R30, R30, R6.reuse ;  /* 0x000000061e1e7220 */ /* 0x080fe20000410000 */
[----:B------:R-:W0:Y:S01]  /*7bd0*/  MUFU.EX2 R161, R181 ;  /* 0x000000b500a17308 */ /* 0x000e220000000800 */
[-C--:B------:R-:W-:Y:S01]  /*7be0*/  FMUL.FTZ R31, R31, R6.reuse ;  /* 0x000000061f1f7220 */ /* 0x080fe20000410000 */
[----:B------:R1:W-:Y:S01]  /*7bf0*/  STSM.16.M88.4 [R18+0x26800], R152 ;  /* 0x0268009812007844 */ /* 0x0003e20000000200 */
        /* <DEDUP_REMOVED lines=22> */
[----:B-----5:R-:W-:Y:S01]  /*7d60*/  FADD.FTZ R174, R12, R13 ;  /* 0x0000000d0cae7221 */ /* 0x020fe20000010000 */
[-C--:B------:R-:W-:Y:S01]  /*7d70*/  FMUL.FTZ R71, R71, R6.reuse ;  /* 0x0000000647477220 */ /* 0x080fe20000410000 */
[-C--:B------:R-:W-:Y:S01]  /*7d80*/  FMUL.FTZ R74, R74, R6.reuse ;  /* 0x000000064a4a7220 */ /* 0x080fe20000410000 */
[-C--:B------:R-:W-:Y:S01]  /*7d90*/  FMUL.FTZ R75, R75, R6.reuse ;  /* 0x000000064b4b7220 */ /* 0x080fe20000410000 */
[----:B---3--:R-:W-:Y:S01]  /*7da0*/  FADD.FTZ R13, R159, R174 ;  /* 0x000000ae9f0d7221 */ /* 0x008fe20000010000 */
[----:B----4-:R-:W-:Y:S01]  /*7db0*/  F2FP.BF16.F32.PACK_AB R159, R14, R159 ;  /* 0x0000009f0e9f723e */ /* 0x010fe200000010ff */
[-C--:B------:R-:W-:Y:S01]  /*7dc0*/  FMUL.FTZ R78, R78, R6.reuse ;  /* 0x000000064e4e7220 */ /* 0x080fe20000410000 */
[----:B------:R3:W4:Y:S01]  /*7dd0*/  MUFU.EX2 R165, R178 ;  /* 0x000000b200a57308 */ /* 0x0007220000000800 */
[----:B------:R-:W-:Y:S01]  /*7de0*/  FADD.FTZ R180, R14, R13 ;  /* 0x0000000d0eb47221 */ /* 0x000fe20000010000 */
[-C--:B------:R-:W-:Y:S01]  /*7df0*/  FMUL.FTZ R79, R79, R6.reuse ;  /* 0x000000064f4f7220 */ /* 0x080fe20000410000 */
[----:B------:R4:W-:Y:S01]  /*7e00*/  STSM.16.M88.4 [R23], R156 ;  /* 0x0000009c17007844 */ /* 0x0009e20000000200 */
[-C--:B------:R-:W-:Y:S01]  /*7e10*/  FMUL.FTZ R82, R82, R6.reuse ;  /* 0x0000000652527220 */ /* 0x080fe20000410000 */
[----:B0-----:R-:W-:Y:S01]  /*7e20*/  FADD.FTZ R13, R161, R180 ;  /* 0x000000b4a10d7221 */ /* 0x001fe20000010000 */
[C---:B--2---:R-:W-:Y:S01]  /*7e30*/  F2FP.BF16.F32.PACK_AB R161, R172.reuse, R161 ;  /* 0x000000a1aca1723e */ /* 0x044fe200000010ff */
[-C--:B------:R-:W-:Y:S01]  /*7e40*/  FMUL.FTZ R83, R83, R6.reuse ;  /* 0x0000000653537220 */ /* 0x080fe20000410000 */
[----:B------:R-:W0:Y:S01]  /*7e50*/  MUFU.EX2 R174, R179 ;  /* 0x000000b300ae7308 */ /* 0x000e220000000800 */
[----:B---3--:R-:W-:Y:S01]  /*7e60*/  FADD.FTZ R178, R172, R13 ;  /* 0x0000000dacb27221 */ /* 0x008fe20000010000 */
[-C--:B------:R-:W-:Y:S01]  /*7e70*/  FMUL.FTZ R86, R86, R6.reuse ;  /* 0x0000000656567220 */ /* 0x080fe20000410000 */
[-C--:B------:R-:W-:Y:S01]  /*7e80*/  FMUL.FTZ R87, R87, R6.reuse ;  /* 0x0000000657577220 */ /* 0x080fe20000410000 */
[-C--:B------:R-:W-:Y:S01]  /*7e90*/  FMUL.FTZ R90, R90, R6.reuse ;  /* 0x000000065a5a7220 */ /* 0x080fe20000410000 */
[----:B-1----:R-:W-:Y:S01]  /*7ea0*/  FADD.FTZ R13, R163, R178 ;  /* 0x000000b2a30d7221 */ /* 0x002fe20000010000 */
[C---:B------:R-:W-:Y:S01]  /*7eb0*/  F2FP.BF16.F32.PACK_AB R163, R4.reuse, R163 ;  /* 0x000000a304a3723e */ /* 0x040fe200000010ff */
[-C--:B------:R-:W-:Y:S01]  /*7ec0*/  FMUL.FTZ R91, R91, R6.reuse ;  /* 0x000000065b5b7220 */ /* 0x080fe20000410000 */
[----:B------:R-:W1:Y:S01]  /*7ed0*/  MUFU.EX2 R167, R182 ;  /* 0x000000b600a77308 */ /* 0x000e620000000800 */
[----:B------:R-:W-:Y:S01]  /*7ee0*/  FADD.FTZ R178, R4, R13 ;  /* 0x0000000d04b27221 */ /* 0x000fe20000010000 */
[-C--:B------:R-:W-:Y:S01]  /*7ef0*/  FMUL.FTZ R94, R94, R6.reuse ;  /* 0x000000065e5e7220 */ /* 0x080fe20000410000 */
[----:B------:R2:W-:Y:S01]  /*7f00*/  STSM.16.M88.4 [R19], R160 ;  /* 0x000000a013007844 */ /* 0x0005e20000000200 */
[-C--:B------:R-:W-:Y:S01]  /*7f10*/  FMUL.FTZ R95, R95, R6.reuse ;  /* 0x000000065f5f7220 */ /* 0x080fe20000410000 */
[----:B----4-:R-:W-:Y:S01]  /*7f20*/  FADD.FTZ R13, R165, R178 ;  /* 0x000000b2a50d7221 */ /* 0x010fe20000010000 */
[-C--:B------:R-:W-:Y:S01]  /*7f30*/  FMUL.FTZ R98, R98, R6.reuse ;  /* 0x0000000662627220 */ /* 0x080fe20000410000 */
[-C--:B------:R-:W-:Y:S01]  /*7f40*/  FMUL.FTZ R99, R99, R6.reuse ;  /* 0x0000000663637220 */ /* 0x080fe20000410000 */
[----:B------:R-:W3:Y:S01]  /*7f50*/  MUFU.EX2 R176, R176 ;  /* 0x000000b000b07308 */ /* 0x000ee20000000800 */
[C---:B0-----:R-:W-:Y:S01]  /*7f60*/  FADD.FTZ R168, R174.reuse, R13 ;  /* 0x0000000daea87221 */ /* 0x041fe20000010000 */
[----:B------:R-:W-:Y:S01]  /*7f70*/  F2FP.BF16.F32.PACK_AB R165, R174, R165 ;  /* 0x000000a5aea5723e */ /* 0x000fe200000010ff */
[-C--:B------:R-:W-:Y:S01]  /*7f80*/  FMUL.FTZ R102, R102, R6.reuse ;  /* 0x0000000666667220 */ /* 0x080fe20000410000 */
[-C--:B------:R-:W-:Y:S01]  /*7f90*/  FMUL.FTZ R103, R103, R6.reuse ;  /* 0x0000000667677220 */ /* 0x080fe20000410000 */
[-C--:B------:R-:W-:Y:S01]  /*7fa0*/  FMUL.FTZ R106, R106, R6.reuse ;  /* 0x000000066a6a7220 */ /* 0x080fe20000410000 */
[-C--:B------:R-:W-:Y:S01]  /*7fb0*/  FMUL.FTZ R107, R107, R6.reuse ;  /* 0x000000066b6b7220 */ /* 0x080fe20000410000 */
[-C--:B------:R-:W-:Y:S01]  /*7fc0*/  FMUL.FTZ R110, R110, R6.reuse ;  /* 0x000000066e6e7220 */ /* 0x080fe20000410000 */
[-C--:B------:R-:W-:Y:S01]  /*7fd0*/  FMUL.FTZ R111, R111, R6.reuse ;  /* 0x000000066f6f7220 */ /* 0x080fe20000410000 */
[----:B-1----:R-:W-:Y:S01]  /*7fe0*/  FADD.FTZ R5, R167, R168 ;  /* 0x000000a8a7057221 */ /* 0x002fe20000010000 */
        /* <DEDUP_REMOVED lines=25> */
.L_x_5553:
[----:B------:R0:W1:Y:S01]  /*8180*/  SYNCS.PHASECHK.TRANS64.TRYWAIT P2, [UR26+0x28c50], R11 ;  /* 0x028c500bff0075a7 */ /* 0x000062000804015a */
[----:B------:R-:W-:Y:S05]  /*8190*/  @!P0 BRA `(.L_x_5554) ;  /* 0x0000000000048947 */ /* 0x000fea0003800000 */
[----:B------:R-:W-:Y:S01]  /*81a0*/  BPT.TRAP 0x1 ;  /* 0x000000040000795c */ /* 0x000fe20000300000 */
.L_x_5554:
[----:B-1----:R-:W-:Y:S05]  /*81b0*/  @P2 BRA `(.L_x_5555) ;  /* 0x0000000000082947 */ /* 0x002fea0003800000 */
[----:B------:R-:W1:Y:S02]  /*81c0*/  SYNCS.PHASECHK.TRANS64.TRYWAIT P2, [UR26+0x28c50], R11 ;  /* 0x028c500bff0075a7 */ /* 0x000e64000804015a */
[----:B-1----:R-:W-:Y:S05]  /*81d0*/  @!P2 BRA `(.L_x_5556) ;  /* 0x000000f00000a947 */ /* 0x002fea0003800000 */
.L_x_5555:
[----:B------:R-:W-:Y:S01]  /*81e0*/  ULEA UR14, UR23, UR50, 0xc ;  /* 0x00000032170e7291 */ /* 0x000fe2000f8e603f */
[----:B------:R-:W-:Y:S01]  /*81f0*/  WARPGROUP.ARRIVE ;  /* 0x00000000000079c5 */ /* 0x000fe20000000000 */
[----:B------:R-:W-:Y:S01]  /*8200*/  UMOV UR7, 0x40000040 ;  /* 0x4000004000077882 */ /* 0x000fe20000000000 */
[C---:B------:R-:W-:Y:S01]  /*8210*/  ISETP.GT.AND P2, PT, R7.reuse, UR20, PT ;  /* 0x0000001407007c0c */ /* 0x040fe2000bf44270 */
[----:B-1----:R-:W-:Y:S01]  /*8220*/  @!P1 VIADD R10, R10, 0x28c60 ;  /* 0x00028c600a0a9836 */ /* 0x002fe20000000000 */
[----:B------:R-:W-:Y:S01]  /*8230*/  UMOV UR37, UR23 ;  /* 0x0000001700257c82 */ /* 0x000fe20008000000 */
[----:B------:R-:W-:Y:S01]  /*8240*/  VIADD R7, R7, 0xffffffff ;  /* 0xffffffff07077836 */ /* 0x000fe20000000000 */
[----:B------:R-:W-:Y:S01]  /*8250*/  UMOV UR6, UR14 ;  /* 0x0000000e00067c82 */ /* 0x000fe20008000000 */
[----:B------:R-:W-:Y:S01]  /*8260*/  IMAD.MOV.U32 R6, RZ, RZ, R20 ;  /* 0x000000ffff067224 */ /* 0x000fe200078e0014 */
        /* <DEDUP_REMOVED lines=35> */
.L_x_5540:
[----:B------:R-:W-:Y:S01]  /*84a0*/  ULDC UR6, c[0x0][0x448] ;  /* 0x0001120000067ab9 */ /* 0x000fe20000000800 */
[----:B------:R-:W-:Y:S01]  /*84b0*/  ULDC UR18, c[0x0][0x9e4] ;  /* 0x0002790000127ab9 */ /* 0x000fe20000000800 */
[----:B------:R-:W-:Y:S02]  /*84c0*/  UISETP.NE.AND UP0, UPT, UR6, 0x1, UPT ;  /* 0x000000010600788c */ /* 0x000fe4000bf05270 */
[----:B------:R-:W-:Y:S02]  /*84d0*/  UISETP.GE.AND UP1, UPT, UR18, 0x1, UPT ;  /* 0x000000011200788c */ /* 0x000fe4000bf26270 */
[----:B------:R-:W-:Y:S02]  /*84e0*/  UIADD3 UR14, UR42, 0x3f, URZ ;  /* 0x0000003f2a0e7890 */ /* 0x000fe4000fffe03f */
[----:B------:R-:W-:Y:S02]  /*84f0*/  UIADD3 UR15, UR49, 0x1, -UR51 ;  /* 0x00000001310f7890 */ /* 0x000fe4000fffe833 */
[----:B------:R-:W-:-:S03]  /*8500*/  PLOP3.LUT P6, PT, PT, PT, UP1, 0x80, 0x0 ;  /* 0x000000000000781c */ /* 0x000fc60003fcf018 */
[----:B------:R-:W-:Y:S01]  /*8510*/  @UP0 ULDC UR6, c[0x0][0x44c] ;  /* 0x0001130000060ab9 */ /* 0x000fe20000000800 */
[----:B------:R-:W-:Y:S01]  /*8520*/  @UP0 ULDC UR19, c[0x0][0x450] ;  /* 0x0001140000130ab9 */ /* 0x000fe20000000800 */
[----:B------:R-:W-:-:S04]  /*8530*/  UIMAD.WIDE.U32 UR6, UR14, UR6, URZ ;  /* 0x000000060e0672a5 */ /* 0x000fc8000f8e003f */
[----:B------:R-:W-:-:S04]  /*8540*/  @UP0 USHF.R.U32.HI UR14, URZ, UR19, UR7 ;  /* 0x000000133f0e0299 */ /* 0x000fc80008011607 */
[----:B------:R-:W-:-:S04]  /*8550*/  UIADD3 UR14, UR15, UR14, URZ ;  /* 0x0000000e0f0e7290 */ /* 0x000fc8000fffe03f */
        /* <DEDUP_REMOVED lines=12> */
.L_x_5559:
[----:B------:R-:W-:-:S11]  /*8620*/  UISETP.NE.AND UP1, UPT, UR18, 0x1, UPT ;  /* 0x000000011200788c */ /* 0x000fd6000bf25270 */
[----:B------:R-:W-:Y:S02]  /*8630*/  @UP1 ULDC.64 UR20, c[0x0][0x9e8] ;  /* 0x00027a0000141ab9 */ /* 0x000fe40000000a00 */
[----:B------:R-:W-:-:S04]  /*8640*/  UIMAD.WIDE.U32 UR6, UR14, UR20, URZ ;  /* 0x000000140e0672a5 */ /* 0x000fc8000f8e003f */
[----:B------:R-:W-:-:S12]  /*8650*/  @UP1 USHF.R.U32.HI UR14, URZ, UR21, UR7 ;  /* 0x000000153f0e1299 */ /* 0x000fd80008011607 */
.L_x_5560:
[----:B------:R-:W-:-:S04]  /*8660*/  UIMAD UR14, UR14, UR18, URZ ;  /* 0x000000120e0e72a4 */ /* 0x000fc8000f8e023f */
[----:B------:R-:W-:-:S04]  /*8670*/  UISETP.LT.AND UP1, UPT, UR11, UR14, UPT ;  /* 0x0000000e0b00728c */ /* 0x000fc8000bf21270 */
[----:B------:R-:W-:-:S12]  /*8680*/  USEL UR11, UR11, UR14, !UP1 ;  /* 0x0000000e0b0b7287 */ /* 0x000fd8000c800000 */
.L_x_5558:
[----:B------:R-:W-:-:S04]  /*8690*/  UIADD3 UR11, UR11, 0x3f, URZ ;  /* 0x0000003f0b0b7890 */ /* 0x000fc8000fffe03f */
[----:B------:R-:W-:-:S04]  /*86a0*/  USHF.R.S32.HI UR6, URZ, 0x1f, UR11 ;  /* 0x0000001f3f067899 */ /* 0x000fc8000801140b */
[----:B------:R-:W-:-:S04]  /*86b0*/  ULEA.HI UR6, UR6, UR11, URZ, 0x6 ;  /* 0x0000000b06067291 */ /* 0x000fc8000f8f303f */
[----:B------:R-:W-:-:S04]  /*86c0*/  USHF.R.S32.HI UR6, URZ, 0x6, UR6 ;  /* 0x000000063f067899 */ /* 0x000fc80008011406 */
[----:B------:R-:W-:-:S04]  /*86d0*/  UISETP.LT.AND UP1, UPT, UR48, UR6, UPT ;  /* 0x000000063000728c */ /* 0x000fc8000bf21270 */
[----:B------:R-:W-:-:S06]  /*86e0*/  USEL UR20, UR48, UR6, !UP1 ;  /* 0x0000000630147287 */ /* 0x000fcc000c800000 */
[----:B------:R-:W-:-:S13]  /*86f0*/  ISETP.GE.AND P2, PT, R7, UR20, PT ;  /* 0x0000001407007c0c */ /* 0x000fda000bf46270 */
[----:B------:R-:W-:Y:S05]  /*8700*/  @!P2 BRA `(.L_x_5561) ;  /* 0x000000180034a947 */ /* 0x000fea0003800000 */
[----:B------:R-:W-:Y:S01]  /*8710*/  IMAD.MOV.U32 R9, RZ, RZ, R6 ;  /* 0x000000ffff097224 */ /* 0x000fe200078e0006 */
[----:B------:R-:W-:Y:S01]  /*8720*/  UMOV UR22, UR37 ;  /* 0x0000002500167c82 */ /* 0x000fe20008000000 */
[----:B-1----:R-:W-:Y:S01]  /*8730*/  IMAD.MOV.U32 R10, RZ, RZ, R5 ;  /* 0x000000ffff0a7224 */ /* 0x002fe200078e0005 */
[----:B------:R-:W-:Y:S01]  /*8740*/  ULDC UR21, c[0x0][0x988] ;  /* 0x0002620000157ab9 */ /* 0x000fe20000000800 */
[----:B------:R-:W-:-:S07]  /*8750*/  IMAD.MOV.U32 R8, RZ, RZ, R7 ;  /* 0x000000ffff087224 */ /* 0x000fce00078e0007 */
.L_x_5570:
[----:B------:R-:W-:Y:S01]  /*8760*/  UIADD3 UR37, UR22, 0x1, URZ ;  /* 0x0000000116257890 */ /* 0x000fe2000fffe03f */
[C---:B------:R-:W-:Y:S01]  /*8770*/  ISETP.GT.AND P2, PT, R8.reuse, UR20, PT ;  /* 0x0000001408007c0c */ /* 0x040fe2000bf44270 */
[----:B------:R-:W-:Y:S02]  /*8780*/  VIADD R8, R8, 0xffffffff ;  /* 0xffffffff08087836 */ /* 0x000fe40000000000 */
[----:B------:R-:W-:-:S04]  /*8790*/  UISETP.NE.AND UP1, UPT, UR37, 0x2, UPT ;  /* 0x000000022500788c */ /* 0x000fc8000bf25270 */
[----:B------:R-:W-:Y:S02]  /*87a0*/  USEL UR6, URZ, 0x1, UP1 ;  /* 0x000000013f067887 */ /* 0x000fe40008800000 */
[----:B------:R-:W-:Y:S02]  /*87b0*/  USEL UR37, UR37, URZ, UP1 ;  /* 0x0000003f25257287 */ /* 0x000fe40008800000 */
[----:B------:R-:W-:Y:S01]  /*87c0*/  ULOP3.LUT UR38, UR38, UR6, URZ, 0x3c, !UPT ;  /* 0x0000000626267292 */ /* 0x000fe2000f8e3c3f */
[----:B0123--:R-:W-:Y:S11]  /*87d0*/  @!P0 BRA `(.L_x_5562) ;  /* 0x0000000000048947 */ /* 0x00fff60003800000 */
[----:B------:R-:W-:Y:S01]  /*87e0*/  BPT.TRAP 0x1 ;  /* 0x000000040000795c */ /* 0x000fe20000300000 */
.L_x_5562:
[----:B------:R-:W-:Y:S01]  /*87f0*/  ULEA UR23, UR37, UR46, 0x3 ;  /* 0x0000002e25177291 */ /* 0x000fe2000f8e183f */
[----:B------:R-:W-:-:S05]  /*8800*/  IMAD.U32 R7, RZ, RZ, UR38 ;  /* 0x00000026ff077e24 */ /* 0x000fca000f8e00ff */
[----:B------:R-:W-:-:S04]  /*8810*/  SHF.L.U32 R7, R7, 0x1f, RZ ;  /* 0x0000001f07077819 */ /* 0x000fc800000006ff */
[----:B------:R1:W3:Y:S01]  /*8820*/  SYNCS.PHASECHK.TRANS64.TRYWAIT P3, [UR23+0x28c30], R7 ;  /* 0x028c3007ff0075a7 */ /* 0x0002e20008060157 */
[----:B------:R-:W-:Y:S05]  /*8830*/  @!P0 BRA `(.L_x_5563) ;  /* 0x0000000000048947 */ /* 0x000fea0003800000 */
[----:B------:R-:W-:Y:S01]  /*8840*/  BPT.TRAP 0x1 ;  /* 0x000000040000795c */ /* 0x000fe20000300000 */
.L_x_5563:
[----:B---3--:R-:W-:Y:S05]  /*8850*/  @P3 BRA `(.L_x_5564) ;  /* 0x0000000000083947 */ /* 0x008fea0003800000 */
[----:B------:R-:W3:Y:S02]  /*8860*/  SYNCS.PHASECHK.TRANS64.TRYWAIT P3, [UR23+0x28c30], R7 ;  /* 0x028c3007ff0075a7 */ /* 0x000ee40008060157 */
[----:B---3--:R-:W-:Y:S05]  /*8870*/  @!P3 BRA `(.L_x_5565) ;  /* 0x000000e8006cb947 */ /* 0x008fea0003800000 */
.L_x_5564:
[----:B------:R-:W-:Y:S01]  /*8880*/  R2UR UR18, R0 ;  /* 0x00000000001272ca */ /* 0x000fe200000e0000 */
[----:B--2-4-:R-:W-:Y:S01]  /*8890*/  WARPGROUP.ARRIVE ;  /* 0x00000000000079c5 */ /* 0x014fe20000000000 */
        /* <DEDUP_REMOVED lines=20> */
[----:B---3--:R-:W-:-:S04]  /*89e0*/  FMNMX.FTZ R6, R152, R10, !PT ;  /* 0x0000000a98067209 */ /* 0x008fc80007810000 */
        /* <DEDUP_REMOVED lines=16> */
[----:B------:R-:W2:Y:S02]  /*8af0*/  SHFL.BFLY PT, R5, R12, 0x2, 0x1f ;  /* 0x0c401f000c057f89 */ /* 0x000ea400000e0000 */
[----:B--2---:R-:W-:Y:S02]  /*8b00*/  FMNMX.FTZ R13, R12, R5, !PT ;  /* 0x000000050c0d7209 */ /* 0x004fe40007810000 */
[----:B------:R-:W-:-:S03]  /*8b10*/  FMNMX.FTZ R5, R155, R6, !PT ;  /* 0x000000069b057209 */ /* 0x000fc60007810000 */
[----:B------:R-:W2:Y:S01]  /*8b20*/  SHFL.BFLY PT, R14, R13, 0x1, 0x1f ;  /* 0x0c201f000d0e7f89 */ /* 0x000ea200000e0000 */
[----:B------:R-:W-:-:S04]  /*8b30*/  FMNMX.FTZ R6, R158, R5, !PT ;  /* 0x000000059e067209 */ /* 0x000fc80007810000 */
[----:B------:R-:W-:-:S04]  /*8b40*/  FMNMX.FTZ R5, R159, R6, !PT ;  /* 0x000000069f057209 */ /* 0x000fc80007810000 */
[----:B------:R-:W-:-:S04]  /*8b50*/  FMNMX.FTZ R6, R162, R5, !PT ;  /* 0x00000005a2067209 */ /* 0x000fc80007810000 */
[----:B0-----:R-:W-:-:S04]  /*8b60*/  FMNMX.FTZ R11, R163, R6, !PT ;  /* 0x00000006a30b7209 */ /* 0x001fc80007810000 */
[----:B------:R-:W-:-:S04]  /*8b70*/  FMNMX.FTZ R6, R166, R11, !PT ;  /* 0x0000000ba6067209 */ /* 0x000fc80007810000 */
[----:B------:R-:W-:Y:S02]  /*8b80*/  FMNMX.FTZ R11, R167, R6, !PT ;  /* 0x00000006a70b7209 */ /* 0x000fe40007810000 */
[----:B--2---:R-:W-:Y:S02]  /*8b90*/  FMNMX.FTZ R5, R13, R14, !PT ;  /* 0x0000000e0d057209 */ /* 0x004fe40007810000 */
        /* <DEDUP_REMOVED lines=15> */
[----:B------:R-:W0:Y:S01]  /*8c90*/  MUFU.EX2 R10, R10 ;  /* 0x0000000a000a7308 */ /* 0x000e220000000800 */
        /* <DEDUP_REMOVED lines=10> */
[----:B------:R-:W-:Y:S01]  /*8d40*/  FFMA.FTZ R164, R173, UR10, -R20 ;  /* 0x0000000aada47c23 */ /* 0x000fe20008010814 */
[----:B------:R-:W-:-:S03]  /*8d50*/  IMAD.MOV R173, RZ, RZ, -R17 ;  /* 0x000000ffffad7224 */ /* 0x000fc600078e0a11 */
[----:B------:R-:W3:Y:S01]  /*8d60*/  SHFL.BFLY PT, R153, R6, 0x2, 0x1f ;  /* 0x0c401f0006997f89 */ /* 0x000ee200000e0000 */
[----:B------:R-:W4:Y:S01]  /*8d70*/  MUFU.EX2 R152, R152 ;  /* 0x0000009800987308 */ /* 0x000f220000000800 */
[----:B------:R-:W-:Y:S01]  /*8d80*/  ISETP.NE.AND P3, PT, R2, R173, PT ;  /* 0x000000ad0200720c */ /* 0x000fe20003f65270 */
[-C--:B0-----:R-:W-:Y:S01]  /*8d90*/  FMUL.FTZ R24, R24, R10.reuse ;  /* 0x0000000a18187220 */ /* 0x081fe20000410000 */
[-C--:B------:R-:W-:Y:S01]  /*8da0*/  FMUL.FTZ R25, R25, R10.reuse ;  /* 0x0000000a19197220 */ /* 0x080fe20000410000 */
[-C--:B------:R-:W-:Y:S01]  /*8db0*/  FMUL.FTZ R28, R28, R10.reuse ;  /* 0x0000000a1c1c7220 */ /* 0x080fe20000410000 */
[-C--:B------:R-:W-:Y:S01]  /*8dc0*/  FMUL.FTZ R29, R29, R10.reuse ;  /* 0x0000000a1d1d7220 */ /* 0x080fe20000410000 */
[-C--:B------:R-:W-:Y:S01]  /*8dd0*/  FMUL.FTZ R32, R32, R10.reuse ;  /* 0x0000000a20207220 */ /* 0x080fe20000410000 */
[-C--:B------:R-:W-:Y:S01]  /*8de0*/  FMUL.FTZ R33, R33, R10.reuse ;  /* 0x0000000a21217220 */ /* 0x080fe20000410000 */
[----:B------:R-:W0:Y:S01]  /*8df0*/  MUFU.EX2 R12, R12 ;  /* 0x0000000c000c7308 */ /* 0x000e220000000800 */
        /* <DEDUP_REMOVED lines=18> */
[-C--:B------:R-:W-:Y:S01]  /*8f20*/  FMUL.FTZ R57, R57, R10.reuse ;  /* 0x0000000a39397220 */ /* 0x080fe20000410000 */
[----:B------:R-:W2:Y:S01]  /*8f30*/  SHFL.BFLY PT, R6, R165, 0x1, 0x1f ;  /* 0x0c201f00a5067f89 */ /* 0x000ea200000e0000 */
        /* <DEDUP_REMOVED lines=23> */
[----:B--2---:R-:W-:Y:S01]  /*90b0*/  FMNMX.FTZ R6, R165, R6, !PT ;  /* 0x00000006a5067209 */ /* 0x004fe20007810000 */
        /* <DEDUP_REMOVED lines=13> */
[----:B------:R-:W-:Y:S01]  /*9190*/  FFMA.FTZ R169, R158, UR10, -R177 ;  /* 0x0000000a9ea97c23 */ /* 0x000fe200080108b1 */
[----:B------:R-:W-:Y:S01]  /*91a0*/  MUFU.EX2 R9, R9 ;  /* 0x0000000900097308 */ /* 0x000fe20000000800 */
[----:B------:R-:W-:-:S02]  /*91b0*/  IMAD.U32 R170, RZ, RZ, UR23 ;  /* 0x00000017ffaa7e24 */ /* 0x000fc4000f8e00ff */
[--C-:B------:R-:W-:Y:S01]  /*91c0*/  FFMA.FTZ R176, R159, UR10, -R177.reuse ;  /* 0x0000000a9fb07c23 */ /* 0x100fe200080108b1 */
[--C-:B------:R-:W-:Y:S01]  /*91d0*/  FFMA.FTZ R159, R162, UR10, -R177.reuse ;  /* 0x0000000aa29f7c23 */ /* 0x100fe200080108b1 */
[--C-:B--2---:R-:W-:Y:S01]  /*91e0*/  FFMA.FTZ R180, R163, UR10, -R177.reuse ;  /* 0x0000000aa3b47c23 */ /* 0x104fe200080108b1 */
[----:B------:R-:W-:Y:S02]  /*91f0*/  @!P1 VIADD R154, R170, 0x28c40 ;  /* 0x00028c40aa9a9836 */ /* 0x000fe40000000000 */
[--C-:B------:R-:W-:Y:S01]  /*9200*/  FFMA.FTZ R163, R166, UR10, -R177.reuse ;  /* 0x0000000aa6a37c23 */ /* 0x100fe200080108b1 */
[--C-:B------:R-:W-:Y:S01]  /*9210*/  FFMA.FTZ R208, R171, UR10, -R177.reuse ;  /* 0x0000000aabd07c23 */ /* 0x100fe200080108b1 */
[----:B------:R-:W2:Y:S01]  /*9220*/  MUFU.EX2 R172, R172 ;  /* 0x000000ac00ac7308 */ /* 0x000ea20000000800 */
[--C-:B------:R-:W-:Y:S01]  /*9230*/  FFMA.FTZ R171, R174, UR10, -R177.reuse ;  /* 0x0000000aaeab7c23 */ /* 0x100fe200080108b1 */
[----:B------:R-:W-:Y:S01]  /*9240*/  @!P1 PRMT R154, RZ, 0x654, R154 ;  /* 0x00000654ff9a9816 */ /* 0x000fe2000000009a */
[----:B------:R-:W-:Y:S01]  /*9250*/  FFMA.FTZ R174, R175, UR10, -R177 ;  /* 0x0000000aafae7c23 */ /* 0x000fe200080108b1 */
[----:B------:R-:W-:-:S02]  /*9260*/  IMAD.U32 R175, RZ, RZ, UR22 ;  /* 0x00000016ffaf7e24 */ /* 0x000fc4000f8e00ff */
[--C-:B------:R-:W-:Y:S01]  /*9270*/  FFMA.FTZ R173, R178, UR10, -R177.reuse ;  /* 0x0000000ab2ad7c23 */ /* 0x100fe200080108b1 */
[----:B------:R0:W-:Y:S01]  /*9280*/  @!P1 SYNCS.ARRIVE.TRANS64.RED.A1T0 RZ, [R154+URZ], RZ ;  /* 0x000000ff9aff99a7 */ /* 0x0001e2000810043f */
[--C-:B------:R-:W-:Y:S01]  /*9290*/  FFMA.FTZ R178, R179, UR10, -R177.reuse ;  /* 0x0000000ab3b27c23 */ /* 0x100fe200080108b1 */
[----:B------:R-:W3:Y:S01]  /*92a0*/  MUFU.EX2 R155, R155 ;  /* 0x0000009b009b7308 */ /* 0x000ee20000000800 */
[----:B------:R-:W-:Y:S02]  /*92b0*/  @!P3 IMAD R158, R175, 0x40, R16 ;  /* 0x00000040af9eb824 */ /* 0x000fe400078e0210 */
[--C-:B------:R-:W-:Y:S01]  /*92c0*/  FFMA.FTZ R182, R182, UR10, -R177.reuse ;  /* 0x0000000ab6b67c23 */ /* 0x100fe200080108b1 */
[----:B------:R-:W-:Y:S01]  /*92d0*/  FFMA.FTZ R177, R183, UR10, -R177 ;  /* 0x0000000ab7b17c23 */ /* 0x000fe200080108b1 */
[-C--:B------:R-:W-:Y:S01]  /*92e0*/  FMUL.FTZ R109, R109, R10.reuse ;  /* 0x0000000a6d6d7220 */ /* 0x080fe20000410000 */
[----:B------:R-:W-:Y:S01]  /*92f0*/  FMUL.FTZ R112, R112, R10 ;  /* 0x0000000a70707220 */ /* 0x000fe20000410000 */
[----:B0-----:R-:W-:Y:S01]  /*9300*/  FADD.FTZ R154, R12, R3 ;  /* 0x000000030c9a7221 */ /* 0x001fe20000010000 */
[----:B------:R-:W-:Y:S01]  /*9310*/  @!P3 LEA R158, R158, UR46, 0x2 ;  /* 0x0000002e9e9ebc11 */ /* 0x000fe2000f8e10ff */
[----:B------:R-:W0:Y:S01]  /*9320*/  MUFU.EX2 R169, R169 ;  /* 0x000000a900a97308 */ /* 0x000e220000000800 */
[----:B--2---:R-:W-:Y:S01]  /*9330*/  FFMA.FTZ R4, R9, R4, R172 ;  /* 0x0000000409047223 */ /* 0x004fe200000100ac */
[----:B------:R-:W-:Y:S01]  /*9340*/  FADD.FTZ R3, R13, R154 ;  /* 0x0000009a0d037221 */ /* 0x000fe20000010000 */
[-C--:B------:R-:W-:Y:S01]  /*9350*/  FMUL.FTZ R113, R113, R10.reuse ;  /* 0x0000000a71717220 */ /* 0x080fe20000410000 */
[----:B------:R-:W-:Y:S01]  /*9360*/  @!P3 STS [R158+0x28800], R10 ;  /* 0x0288000a9e00b388 */ /* 0x000fe20000000800 */
[-C--:B------:R-:W-:Y:S01]  /*9370*/  FMUL.FTZ R116, R116, R10.reuse ;  /* 0x0000000a74747220 */ /* 0x080fe20000410000 */
[----:B------:R-:W-:Y:S01]  /*9380*/  FADD.FTZ R154, R156, R3 ;  /* 0x000000039c9a7221 */ /* 0x000fe20000010000 */
[-C--:B------:R-:W-:Y:S01]  /*9390*/  FMUL.FTZ R117, R117, R10.reuse ;  /* 0x0000000a75757220 */ /* 0x080fe20000410000 */
[----:B------:R-:W2:Y:S01]  /*93a0*/  MUFU.EX2 R176, R176 ;  /* 0x000000b000b07308 */ /* 0x000ea20000000800 */
[----:B---3--:R-:W-:Y:S01]  /*93b0*/  FADD.FTZ R4, R155, R4 ;  /* 0x000000049b047221 */ /* 0x008fe20000010000 */
[----:B------:R-:W-:Y:S01]  /*93c0*/  FADD.FTZ R175, R15, R154 ;  /* 0x0000009a0faf7221 */ /* 0x000fe20000010000 */
[----:B------:R3:W-:Y:S01]  /*93d0*/  @!P3 STS [R158+0x28820], R9 ;  /* 0x028820099e00b388 */ /* 0x0007e20000000800 */
[-C--:B------:R-:W-:Y:S01]  /*93e0*/  FMUL.FTZ R120, R120, R10.reuse ;  /* 0x0000000a78787220 */ /* 0x080fe20000410000 */
[-C--:B------:R-:W-:Y:S01]  /*93f0*/  FMUL.FTZ R121, R121, R10.reuse ;  /* 0x0000000a79797220 */ /* 0x080fe20000410000 */
[----:B------:R-:W-:Y:S01]  /*9400*/  FADD.FTZ R154, R14, R175 ;  /* 0x000000af0e9a7221 */ /* 0x000fe20000010000 */
[-C--:B------:R-:W-:Y:S01]  /*9410*/  FMUL.FTZ R124, R124, R10.reuse ;  /* 0x0000000a7c7c7220 */ /* 0x080fe20000410000 */
[----:B------:R-:W4:Y:S01]  /*9420*/  MUFU.EX2 R159, R159 ;  /* 0x0000009f009f7308 */ /* 0x000f220000000800 */
        /* <DEDUP_REMOVED lines=16> */
[----:B----4-:R-:W-:Y:S01]  /*9530*/  FADD.FTZ R3, R159, R4 ;  /* 0x000000049f037221 */ /* 0x010fe20000010000 */
[-C--:B------:R-:W-:Y:S01]  /*9540*/  FMUL.FTZ R148, R148, R10.reuse ;  /* 0x0000000a94947220 */ /* 0x080fe20000410000 */
[----:B------:R-:W-:Y:S01]  /*9550*/  FMUL.FTZ R149, R149, R10 ;  /* 0x0000000a95957220 */ /* 0x000fe20000410000 */
[----:B------:R-:W-:Y:S01]  /*9560*/  F2FP.BF16.F32.PACK_AB R152, R152, R11 ;  /* 0x0000000b9898723e */ /* 0x000fe200000010ff */
[-C--:B------:R-:W-:Y:S01]  /*9570*/  FMUL.FTZ R26, R26, R9.reuse ;  /* 0x000000091a1a7220 */ /* 0x080fe20000410000 */
[----:B------:R-:W-:Y:S01]  /*9580*/  F2FP.BF16.F32.PACK_AB R156, R15, R156 ;  /* 0x0000009c0f9c723e */ /* 0x000fe200000010ff */
[-C--:B------:R-:W-:Y:S01]  /*9590*/  FMUL.FTZ R27, R27, R9.reuse ;  /* 0x000000091b1b7220 */ /* 0x080fe20000410000 */
[----:B------:R-:W4:Y:S01]  /*95a0*/  MUFU.EX2 R160, R160 ;  /* 0x000000a000a07308 */ /* 0x000f220000000800 */
[----:B0-----:R-:W-:Y:S01]  /*95b0*/  FADD.FTZ R4, R180, R3 ;  /* 0x00000003b4047221 */ /* 0x001fe20000010000 */
[----:B---3--:R-:W-:Y:S01]  /*95c0*/  F2FP.BF16.F32.PACK_AB R158, R21, R14 ;  /* 0x0000000e159e723e */ /* 0x008fe200000010ff */
        /* <DEDUP_REMOVED lines=16> */
[-C--:B------:R-:W-:Y:S01]  /*96d0*/  FMUL.FTZ R54, R54, R9.reuse ;  /* 0x0000000936367220 */ /* 0x080fe20000410000 */
[-C--:B------:R-:W-:Y:S01]  /*96e0*/  FMUL.FTZ R55, R55, R9.reuse ;  /* 0x0000000937377220 */ /* 0x080fe20000410000 */
[-C--:B------:R-:W-:Y:S01]  /*96f0*/  FMUL.FTZ R58, R58, R9.reuse ;  /* 0x000000093a3a7220 */ /* 0x080fe20000410000 */
        /* <DEDUP_REMOVED lines=14> */
[----:B------:R-:W-:Y:S01]  /*97e0*/  F2FP.BF16.F32.PACK_AB R153, R155, R172 ;  /* 0x000000ac9b99723e */ /* 0x000fe200000010ff */
[----:B------:R-:W-:Y:S01]  /*97f0*/  FMUL.FTZ R78, R78, R9 ;  /* 0x000000094e4e7220 */ /* 0x000fe20000410000 */
[----:B------:R-:W-:Y:S01]  /*9800*/  F2FP.BF16.F32.PACK_AB R155, R176, R169 ;  /* 0x000000a9b09b723e */ /* 0x000fe200000010ff */
        /* <DEDUP_REMOVED lines=27> */
[C---:B---3--:R-:W-:Y:S01]  /*99c0*/  FADD.FTZ R10, R164.reuse, R175 ;  /* 0x000000afa40a7221 */ /* 0x048fe20000010000 */
[----:B------:R-:W-:Y:S01]  /*99d0*/  F2FP.BF16.F32.PACK_AB R162, R164, R157 ;  /* 0x0000009da4a2723e */ /* 0x000fe200000010ff */
[----:B------:R-:W-:Y:S01]  /*99e0*/  FMUL.FTZ R115, R115, R9 ;  /* 0x0000000973737220 */ /* 0x000fe20000410000 */
[----:B------:R-:W-:Y:S01]  /*99f0*/  F2FP.BF16.F32.PACK_AB R157, R180, R159 ;  /* 0x0000009fb49d723e */ /* 0x000fe200000010ff */
[----:B------:R-:W-:Y:S01]  /*9a00*/  FMUL.FTZ R118, R118, R9 ;  /* 0x0000000976767220 */ /* 0x000fe20000410000 */
[----:B------:R-:W-:Y:S01]  /*9a10*/  F2FP.BF16.F32.PACK_AB R159, R206, R163 ;  /* 0x000000a3ce9f723e */ /* 0x000fe200000010ff */
[-C--:B------:R-:W-:Y:S01]  /*9a20*/  FMUL.FTZ R119, R119, R9.reuse ;  /* 0x0000000977777220 */ /* 0x080fe20000410000 */
[----:B------:R-:W3:Y:S01]  /*9a30*/  MUFU.EX2 R174, R174 ;  /* 0x000000ae00ae7308 */ /* 0x000ee20000000800 */
[----:B0-----:R-:W-:Y:S01]  /*9a40*/  FADD.FTZ R3, R171, R4 ;  /* 0x00000004ab037221 */ /* 0x001fe20000010000 */
[----:B------:R0:W-:Y:S01]  /*9a50*/  STSM.16.M88.4 [R18+0x26800], R152 ;  /* 0x0268009812007844 */ /* 0x0001e20000000200 */
[-C--:B------:R-:W-:Y:S01]  /*9a60*/  FMUL.FTZ R122, R122, R9.reuse ;  /* 0x000000097a7a7220 */ /* 0x080fe20000410000 */
[-C--:B------:R-:W-:Y:S01]  /*9a70*/  FMUL.FTZ R123, R123, R9.reuse ;  /* 0x000000097b7b7220 */ /* 0x080fe20000410000 */
[-C--:B------:R-:W-:Y:S01]  /*9a80*/  FMUL.FTZ R126, R126, R9.reuse ;  /* 0x000000097e7e7220 */ /* 0x080fe20000410000 */
[----:B------:R0:W-:Y:S01]  /*9a90*/  STSM.16.M88.4 [R23], R156 ;  /* 0x0000009c17007844 */ /* 0x0001e20000000200 */
        /* <DEDUP_REMOVED lines=12> */
[-C--:B------:R-:W-:Y:S01]  /*9b60*/  FMUL.FTZ R142, R142, R9.reuse ;  /* 0x000000098e8e7220 */ /* 0x080fe20000410000 */
[-C--:B------:R-:W-:Y:S01]  /*9b70*/  FMUL.FTZ R143, R143, R9.reuse ;  /* 0x000000098f8f7220 */ /* 0x080fe20000410000 */
[-C--:B------:R-:W-:Y:S01]  /*9b80*/  FMUL.FTZ R146, R146, R9.reuse ;  /* 0x0000000992927220 */ /* 0x080fe20000410000 */
[-C--:B------:R-:W-:Y:S01]  /*9b90*/  FMUL.FTZ R147, R147, R9.reuse ;  /* 0x0000000993937220 */ /* 0x080fe20000410000 */
[----:B------:R-:W-:Y:S01]  /*9ba0*/  FMUL.FTZ R150, R150, R9 ;  /* 0x0000000996967220 */ /* 0x000fe20000410000 */
[----:B------:R-:W3:Y:S01]  /*9bb0*/  MUFU.EX2 R20, R20 ;  /* 0x0000001400147308 */ /* 0x000ee20000000800 */
[C---:B----4-:R-:W-:Y:S01]  /*9bc0*/  FADD.FTZ R10, R168.reuse, R11 ;  /* 0x0000000ba80a7221 */ /* 0x050fe20000010000 */
[----:B------:R-:W-:Y:S01]  /*9bd0*/  F2FP.BF16.F32.PACK_AB R164, R168, R161 ;  /* 0x000000a1a8a4723e */ /* 0x000fe200000010ff */
[----:B------:R-:W-:Y:S01]  /*9be0*/  FMUL.FTZ R151, R151, R9 ;  /* 0x0000000997977220 */ /* 0x000fe20000410000 */
[----:B------:R-:W-:Y:S01]  /*9bf0*/  F2FP.BF16.F32.PACK_AB R161, R208, R167 ;  /* 0x000000a7d0a1723e */ /* 0x000fe200000010ff */
[----:B------:R-:W-:-:S03]  /*9c00*/  FADD.FTZ R3, R165, R10 ;  /* 0x0000000aa5037221 */ /* 0x000fc60000010000 */
[----:B------:R-:W4:Y:S01]  /*9c10*/  MUFU.EX2 R178, R178 ;  /* 0x000000b200b27308 */ /* 0x000f220000000800 */
[----:B--2---:R-:W-:Y:S01]  /*9c20*/  FADD.FTZ R11, R173, R4 ;  /* 0x00000004ad0b7221 */ /* 0x004fe20000010000 */
[----:B------:R0:W-:Y:S06]  /*9c30*/  STSM.16.M88.4 [R19], R160 ;  /* 0x000000a013007844 */ /* 0x0001ec0000000200 */
[----:B------:R-:W2:Y:S01]  /*9c40*/  MUFU.EX2 R182, R182 ;  /* 0x000000b600b67308 */ /* 0x000ea20000000800 */
[C---:B---3--:R-:W-:Y:S01]  /*9c50*/  F2FP.BF16.F32.PACK_AB R166, R20.reuse, R165 ;  /* 0x000000a514a6723e */ /* 0x048fe200000010ff */
[----:B------:R-:W-:-:S06]  /*9c60*/  FADD.FTZ R3, R20, R3 ;  /* 0x0000000314037221 */ /* 0x000fcc0000010000 */
[----:B------:R-:W3:Y:S01]  /*9c70*/  MUFU.EX2 R177, R177 ;  /* 0x000000b100b17308 */ /* 0x000ee20000000800 */
[C---:B----4-:R-:W-:Y:S01]  /*9c80*/  FADD.FTZ R11, R178.reuse, R11 ;  /* 0x0000000bb20b7221 */ /* 0x050fe20000010000 */
[----:B------:R-:W-:-:S03]  /*9c90*/  F2FP.BF16.F32.PACK_AB R165, R178, R173 ;  /* 0x000000adb2a5723e */ /* 0x000fc600000010ff */
[----:B--2---:R-:W-:Y:S01]  /*9ca0*/  FADD.FTZ R4, R182, R11 ;  /* 0x0000000bb6047221 */ /* 0x004fe20000010000 */
[----:B---3--:R-:W-:-:S03]  /*9cb0*/  F2FP.BF16.F32.PACK_AB R167, R177, R182 ;  /* 0x000000b6b1a7723e */ /* 0x008fc600000010ff */
[----:B------:R-:W-:Y:S02]  /*9cc0*/  FADD.FTZ R4, R177, R4 ;  /* 0x00000004b1047221 */ /* 0x000fe40000010000 */
[----:B------:R0:W-:Y:S01]  /*9cd0*/  STSM.16.M88.4 [R22], R164 ;  /* 0x000000a416007844 */ /* 0x0001e20000000200 */
[----:B------:R-:W-:Y:S05]  /*9ce0*/  @!P0 BRA `(.L_x_5566) ;  /* 0x0000000000048947 */ /* 0x000fea0003800000 */
[----:B------:R-:W-:Y:S01]  /*9cf0*/  BPT.TRAP 0x1 ;  /* 0x000000040000795c */ /* 0x000fe20000300000 */
.L_x_5566:
[----:B------:R2:W3:Y:S01]  /*9d00*/  SYNCS.PHASECHK.TRANS64.TRYWAIT P3, [UR23+0x28c50], R7 ;  /* 0x028c5007ff0075a7 */ /* 0x0004e20008060157 */
[----:B------:R-:W-:Y:S05]  /*9d10*/  @!P0 BRA `(.L_x_5567) ;  /* 0x0000000000048947 */ /* 0x000fea0003800000 */
[----:B------:R-:W-:Y:S01]  /*9d20*/  BPT.TRAP 0x1 ;  /* 0x000000040000795c */ /* 0x000fe20000300000 */
.L_x_5567:
[----:B---3--:R-:W-:Y:S05]  /*9d30*/  @P3 BRA `(.L_x_5568) ;  /* 0x0000000000083947 */ /* 0x008fea0003800000 */
[----:B------:R-:W3:Y:S02]  /*9d40*/  SYNCS.PHASECHK.TRANS64.TRYWAIT P3, [UR23+0x28c50], R7 ;  /* 0x028c5007ff0075a7 */ /* 0x000ee40008060157 */
[----:B---3--:R-:W-:Y:S05]  /*9d50*/  @!P3 BRA `(.L_x_5569) ;  /* 0x000000d4004cb947 */ /* 0x008fea0003800000 */
.L_x_5568:
        /* <DEDUP_REMOVED lines=39> */
[----:B-12---:R-:W-:-:S07]  /*9fd0*/  IMAD.MOV.U32 R7, RZ, RZ, R8 ;  /* 0x000000ffff077224 */ /* 0x006fce00078e0008 */
.L_x_5561:
[----:B------:R-:W-:-:S13]  /*9fe0*/  ISETP.GE.AND P2, PT, R7, UR48, PT ;  /* 0x0000003007007c0c */ /* 0x000fda000bf46270 */
[----:B------:R-:W-:Y:S05]  /*9ff0*/  @!P2 BRA `(.L_x_5571) ;  /* 0x0000002000e0a947 */ /* 0x000fea0003800000 */
[----:B------:R-:W-:Y:S01]  /*a000*/  IMAD.MOV.U32 R12, RZ, RZ, R6 ;  /* 0x000000ffff0c7224 */ /* 0x000fe200078e0006 */
[----:B------:R-:W-:Y:S01]  /*a010*/  UMOV UR21, UR37 ;  /* 0x0000002500157c82 */ /* 0x000fe20008000000 */
[----:B------:R-:W-:Y:S01]  /*a020*/  IMAD.MOV.U32 R13, RZ, RZ, R5 ;  /* 0x000000ffff0d7224 */ /* 0x000fe200078e0005 */
[----:B------:R-:W-:Y:S01]  /*a030*/  ULDC UR22, c[0x0][0x9e4] ;  /* 0x0002790000167ab9 */ /* 0x000fe20000000800 */
[----:B------:R-:W-:Y:S01]  /*a040*/  ULDC UR23, c[0x0][0x9dc] ;  /* 0x0002770000177ab9 */ /* 0x000fe20000000800 */
[----:B------:R-:W-:Y:S01]  /*a050*/  ULDC UR20, c[0x0][0x988] ;  /* 0x0002620000147ab9 */ /* 0x000fe20000000800 */
[----:B------:R-:W-:-:S05]  /*a060*/  ULDC UR24, c[0x0][0x9e0] ;  /* 0x0002780000187ab9 */ /* 0x000fca0000000800 */
.L_x_5588:
[----:B------:R-:W-:-:S04]  /*a070*/  UIADD3 UR37, UR21, 0x1, URZ ;  /* 0x0000000115257890 */ /* 0x000fc8000fffe03f */
[----:B------:R-:W-:-:S04]  /*a080*/  UISETP.NE.AND UP1, UPT, UR37, 0x2, UPT ;  /* 0x000000022500788c */ /* 0x000fc8000bf25270 */
[----:B------:R-:W-:Y:S02]  /*a090*/  USEL UR6, URZ, 0x1, UP1 ;  /* 0x000000013f067887 */ /* 0x000fe40008800000 */
[----:B------:R-:W-:Y:S02]  /*a0a0*/  USEL UR37, UR37, URZ, UP1 ;  /* 0x0000003f25257287 */ /* 0x000fe40008800000 */
[----:B------:R-:W-:Y:S01]  /*a0b0*/  ULOP3.LUT UR38, UR38, UR6, URZ, 0x3c, !UPT ;  /* 0x0000000626267292 */ /* 0x000fe2000f8e3c3f */
[----:B-12---:R-:W-:Y:S11]  /*a0c0*/  @!P0 BRA `(.L_x_5572) ;  /* 0x0000000000048947 */ /* 0x006ff60003800000 */
[----:B------:R-:W-:Y:S01]  /*a0d0*/  BPT.TRAP 0x1 ;  /* 0x000000040000795c */ /* 0x000fe20000300000 */
.L_x_5572:
[----:B------:R-:W-:Y:S01]  /*a0e0*/  ULEA UR25, UR37, UR46, 0x3 ;  /* 0x0000002e25197291 */ /* 0x000fe2000f8e183f */
[----:B0-----:R-:W-:-:S05]  /*a0f0*/  IMAD.U32 R11, RZ, RZ, UR38 ;  /* 0x00000026ff0b7e24 */ /* 0x001fca000f8e00ff */
[----:B------:R-:W-:-:S04]  /*a100*/  SHF.L.U32 R11, R11, 0x1f, RZ ;  /* 0x0000001f0b0b7819 */ /* 0x000fc800000006ff */
[----:B------:R0:W0:Y:S01]  /*a110*/  SYNCS.PHASECHK.TRANS64.TRYWAIT P2, [UR25+0x28c30], R11 ;  /* 0x028c300bff0075a7 */ /* 0x0000220008040159 */
[----:B------:R-:W-:Y:S05]  /*a120*/  @!P0 BRA `(.L_x_5573) ;  /* 0x0000000000048947 */ /* 0x000fea0003800000 */
[----:B------:R-:W-:Y:S01]  /*a130*/  BPT.TRAP 0x1 ;  /* 0x000000040000795c */ /* 0x000fe20000300000 */
.L_x_5573:
[----:B0-----:R-:W-:Y:S05]  /*a140*/  @P2 BRA `(.L_x_5574) ;  /* 0x0000000000082947 */ /* 0x001fea0003800000 */
[----:B------:R-:W0:Y:S02]  /*a150*/  SYNCS.PHASECHK.TRANS64.TRYWAIT P2, [UR25+0x28c30], R11 ;  /* 0x028c300bff0075a7 */ /* 0x000e240008040159 */
[----:B0-----:R-:W-:Y:S05]  /*a160*/  @!P2 BRA `(.L_x_5575) ;  /* 0x000000d0005ca947 */ /* 0x001fea0003800000 */
.L_x_5574:
[----:B------:R-:W-:Y:S01]  /*a170*/  R2UR UR18, R0 ;  /* 0x00000000001272ca */ /* 0x000fe200000e0000 */
[----:B--234-:R-:W-:Y:S01]  /*a180*/  WARPGROUP.ARRIVE ;  /* 0x00000000000079c5 */ /* 0x01cfe20000000000 */
[----:B------:R-:W-:Y:S01]  /*a190*/  UMOV UR19, 0x40000040 ;  /* 0x4000004000137882 */ /* 0x000fe20000000000 */
[----:B------:R-:W-:Y:S01]  /*a1a0*/  UMOV UR7, 0x40000040 ;  /* 0x4000004000077882 */ /* 0x000fe20000000000 */
[----:B------:R-:W-:Y:S01]  /*a1b0*/  UMOV UR11, 0x40000040 ;  /* 0x40000040000b7882 */ /* 0x000fe20000000000 */
[----:B------:R-:W-:Y:S01]  /*a1c0*/  UMOV UR15, 0x40000040 ;  /* 0x40000040000f7882 */ /* 0x000fe20000000000 */
[----:B------:R-:W-:Y:S01]  /*a1d0*/  PLOP3.LUT P2, PT, PT, PT, UP0, 0x80, 0x0 ;  /* 0x000000000000781c */ /* 0x000fe20003f4f008 */
[----:B------:R-:W-:Y:S02]  /*a1e0*/  VIADD R14, R185, UR42 ;  /* 0x0000002ab90e7c36 */ /* 0x000fe40008000000 */
[----:B-1----:R-:W-:Y:S02]  /*a1f0*/  IMAD.U32 R10, RZ, RZ, UR25 ;  /* 0x00000019ff0a7e24 */ /* 0x002fe4000f8e00ff */
[----:B------:R-:W-:-:S02]  /*a200*/  IMAD.U32 R9, RZ, RZ, UR51 ;  /* 0x00000033ff097e24 */ /* 0x000fc4000f8e00ff */
[----:B------:R-:W-:-:S04]  /*a210*/  ULEA UR18, UR37, UR18, 0x9 ;  /* 0x0000001225127291 */ /* 0x000fc8000f8e483f */
        /* <DEDUP_REMOVED lines=8> */
[----:B------:R-:W-:Y:S01]  /*a2a0*/  @P2 IMAD.HI.U32 R5, R14, UR6, RZ ;  /* 0x000000060e052c27 */ /* 0x000fe2000f8e00ff */
[----:B------:R-:W-:-:S04]  /*a2b0*/  @UP0 ULDC UR6, c[0x0][0x450] ;  /* 0x0001140000060ab9 */ /* 0x000fc80000000800 */
[----:B------:R-:W-:Y:S01]  /*a2c0*/  @P2 SHF.R.U32.HI R14, RZ, UR6, R5 ;  /* 0x00000006ff0e2c19 */ /* 0x000fe20008011605 */
[----:B------:R-:W-:Y:S01]  /*a2d0*/  @!P1 VIADD R5, R10, 0x28c40 ;  /* 0x00028c400a059836 */ /* 0x000fe20000000000 */
[----:B------:R-:W-:-:S03]  /*a2e0*/  ULOP3.LUT UR6, URZ, UR23, URZ, 0x33, !UPT ;  /* 0x000000173f067292 */ /* 0x000fc6000f8e333f */
[----:B------:R-:W0:Y:S01]  /*a2f0*/  SHFL.IDX PT, R20, R14, RZ, 0x1c1f ;  /* 0x001c1fff0e147589 */ /* 0x000e2200000e0000 */
[----:B------:R-:W-:Y:S01]  /*a300*/  @!P1 PRMT R6, RZ, 0x654, R5 ;  /* 0x00000654ff069816 */ /* 0x000fe20000000005 */
[----:B------:R-:W-:Y:S01]  /*a310*/  IMAD.SHL.U32 R5, R7, 0x40, RZ ;  /* 0x0000004007057824 */ /* 0x000fe200078e00ff */
[----:B------:R-:W-:Y:S02]  /*a320*/  WARPGROUP.DEPBAR.LE gsb0, 0x0 ;  /* 0x00008000000079c5 */ /* 0x000fe40000010000 */
[----:B------:R-:W-:-:S06]  /*a330*/  WARPGROUP.ARRIVE ;  /* 0x00000000000079c5 */ /* 0x000fcc0000000000 */
[----:B------:R-:W-:Y:S03]  /*a340*/  HGMMA.64x64x16.F32.BF16 R152, gdesc[UR8], R152, gsb0 ;  /* 0x00e00000089879f0 */ /* 0x000fe60008001898 */
[----:B------:R-:W-:Y:S02]  /*a350*/  WARPGROUP.DEPBAR.LE gsb0, 0x0 ;  /* 0x00008000000079c5 */ /* 0x000fe40000010000 */
[----:B------:R-:W-:-:S06]  /*a360*/  WARPGROUP.ARRIVE ;  /* 0x00000000000079c5 */ /* 0x000fcc0000000000 */
[----:B------:R-:W-:Y:S03]  /*a370*/  HGMMA.64x64x16.F32.BF16 R152, gdesc[UR12], R152, gsb0 ;  /* 0x00e000000c9879f0 */ /* 0x000fe60008001898 */
[----:B------:R-:W-:Y:S02]  /*a380*/  WARPGROUP.DEPBAR.LE gsb0, 0x0 ;  /* 0x00008000000079c5 */ /* 0x000fe40000010000 */
[----:B------:R1:W-:Y:S02]  /*a390*/  @!P1 SYNCS.ARRIVE.TRANS64.RED.A1T0 RZ, [R6+URZ], RZ ;  /* 0x000000ff06ff99a7 */ /* 0x0003e4000810043f */
[----:B-1----:R-:W-:-:S04]  /*a3a0*/  IADD3 R6, -R2, 0x1, -R5 ;  /* 0x0000000102067810 */ /* 0x002fc80007ffe905 */
[----:B------:R-:W-:-:S05]  /*a3b0*/  IADD3 R6, -R9, UR49, R6 ;  /* 0x0000003109067c10 */ /* 0x000fca000fffe106 */
[C---:B------:R-:W-:Y:S02]  /*a3c0*/  VIADD R205, R6.reuse, UR24 ;  /* 0x0000001806cd7c36 */ /* 0x040fe40008000000 */
[----:B------:R-:W-:Y:S02]  /*a3d0*/  VIADD R206, R6, UR6 ;  /* 0x0000000606ce7c36 */ /* 0x000fe40008000000 */
[--C-:B0-----:R-:W-:Y:S02]  /*a3e0*/  IMAD.IADD R6, R205, 0x1, R20.reuse ;  /* 0x00000001cd067824 */ /* 0x101fe400078e0214 */
[----:B------:R-:W-:Y:S01]  /*a3f0*/  IMAD.IADD R15, R206, 0x1, R20 ;  /* 0x00000001ce0f7824 */ /* 0x000fe200078e0214 */
[----:B------:R-:W-:Y:S06]  /*a400*/  @!P6 BRA `(.L_x_5576) ;  /* 0x00000000005ce947 */ /* 0x000fec0003800000 */
        /* <DEDUP_REMOVED lines=13> */
.L_x_5578:
[----:B------:R-:W-:-:S05]  /*a4e0*/  IMAD.U32 R207, RZ, RZ, UR22 ;  /* 0x00000016ffcf7e24 */ /* 0x000fca000f8e00ff */
[----:B------:R-:W-:-:S13]  /*a4f0*/  ISETP.NE.AND P2, PT, R207, 0x1, PT ;  /* 0x00000001cf00780c */ /* 0x000fda0003f45270 */
[----:B------:R-:W0:Y:S02]  /*a500*/  @P2 LDC.64 R8, c[0x0][0x9e8] ;  /* 0x00027a00ff082b82 */ /* 0x000e240000000a00 */
[----:B0-----:R-:W-:-:S05]  /*a510*/  @P2 IMAD.HI.U32 R8, R20, R8, RZ ;  /* 0x0000000814082227 */ /* 0x001fca00078e00ff */
[----:B------:R-:W-:-:S07]  /*a520*/  @P2 SHF.R.U32.HI R20, RZ, R9, R8 ;  /* 0x00000009ff142219 */ /* 0x000fce0000011608 */
.L_x_5579:
[----:B------:R-:W-:Y:S05]  /*a530*/  BSYNC B0 ;  /* 0x0000000000007941 */ /* 0x000fea0003800000 */
.L_x_5577:
[----:B------:R-:W-:-:S04]  /*a540*/  IMAD R9, R20, R207, -R5 ;  /* 0x000000cf14097224 */ /* 0x000fc800078e0a05 */
[----:B------:R-:W-:-:S05]  /*a550*/  IMAD.IADD R9, R9, 0x1, -R2 ;  /* 0x0000000109097824 */ /* 0x000fca00078e0a02 */
[----:B------:R-:W-:Y:S02]  /*a560*/  VIADDMNMX R6, R9, R207, R6, PT ;  /* 0x000000cf09067246 */ /* 0x000fe40003800106 */
[----:B------:R-:W-:-:S07]  /*a570*/  VIMNMX R15, R15, R9, !PT ;  /* 0x000000090f0f7248 */ /* 0x000fce0007fe0100 */
.L_x_5576:
[----:B------:R-:W-:Y:S01]  /*a580*/  ISETP.GT.AND P2, PT, R7, -0x1, PT ;  /* 0xffffffff0700780c */ /* 0x000fe20003f44270 */
[----:B------:R-:W0:Y:S03]  /*a590*/  SHFL.IDX PT, R8, R14, 0x1, 0x1c1f ;  /* 0x003c1f000e087f89 */ /* 0x000e2600000e0000 */
[C---:B------:R-:W-:Y:S02]  /*a5a0*/  ISETP.GT.AND P3, PT, R15.reuse, RZ, P2 ;  /* 0x000000ff0f00720c */ /* 0x040fe40001764270 */
[C---:B------:R-:W-:Y:S02]  /*a5b0*/  ISETP.GT.AND P5, PT, R15.reuse, 0x1, P2 ;  /* 0x000000010f00780c */ /* 0x040fe400017a4270 */
[----:B------:R-:W-:Y:S02]  /*a5c0*/  ISETP.LT.OR P4, PT, R6, 0x1, P3 ;  /* 0x000000010600780c */ /* 0x000fe40001f81670 */
[----:B------:R-:W-:-:S02]  /*a5d0*/  ISETP.GT.AND P3, PT, R15, 0x8, P2 ;  /* 0x000000080f00780c */ /* 0x000fc40001764270 */
[----:B------:R-:W-:Y:S02]  /*a5e0*/  FSEL R152, R152, -INF , !P4 ;  /* 0xff80000098987808 */ /* 0x000fe40006000000 */
[----:B------:R-:W-:Y:S02]  /*a5f0*/  ISETP.GT.AND P4, PT, R15, 0x9, P2 ;  /* 0x000000090f00780c */ /* 0x000fe40001784270 */
[C---:B------:R-:W-:Y:S02]  /*a600*/  ISETP.LT.OR P5, PT, R6.reuse, 0x2, P5 ;  /* 0x000000020600780c */ /* 0x040fe40002fa1670 */
[C---:B------:R-:W-:Y:S02]  /*a610*/  ISETP.LT.OR P3, PT, R6.reuse, 0x9, P3 ;  /* 0x000000090600780c */ /* 0x040fe40001f61670 */
[----:B------:R-:W-:Y:S02]  /*a620*/  ISETP.LT.OR P4, PT, R6, 0xa, P4 ;  /* 0x0000000a0600780c */ /* 0x000fe40002781670 */
[----:B------:R-:W-:-:S02]  /*a630*/  FSEL R153, R153, -INF , !P5 ;  /* 0xff80000099997808 */ /* 0x000fc40006800000 */
[----:B------:R-:W-:Y:S01]  /*a640*/  FSEL R156, R156, -INF , !P3 ;  /* 0xff8000009c9c7808 */ /* 0x000fe20005800000 */
[----:B0-----:R-:W-:Y:S01]  /*a650*/  IMAD.IADD R14, R206, 0x1, R8 ;  /* 0x00000001ce0e7824 */ /* 0x001fe200078e0208 */
[----:B------:R-:W-:Y:S02]  /*a660*/  FSEL R157, R157, -INF , !P4 ;  /* 0xff8000009d9d7808 */ /* 0x000fe40006000000 */
        /* <DEDUP_REMOVED lines=9> */
[----:B------:R-:W-:-:S02]  /*a700*/  ISETP.GT.AND P5, PT, R15, 0x19, P2 ;  /* 0x000000190f00780c */ /* 0x000fc400017a4270 */
[C---:B------:R-:W-:Y:S02]  /*a710*/  ISETP.GT.AND P3, PT, R15.reuse, 0x20, P2 ;  /* 0x000000200f00780c */ /* 0x040fe40001764270 */
[----:B------:R-:W-:Y:S02]  /*a720*/  ISETP.GT.AND P4, PT, R15, 0x21, P2 ;  /* 0x000000210f00780c */ /* 0x000fe40001784270 */
[C---:B------:R-:W-:Y:S02]  /*a730*/  ISETP.LT.OR P5, PT, R6.reuse, 0x1a, P5 ;  /* 0x0000001a0600780c */ /* 0x040fe40002fa1670 */
[C---:B------:R-:W-:Y:S02]  /*a740*/  ISETP.LT.OR P3, PT, R6.reuse, 0x21, P3 ;  /* 0x000000210600780c */ /* 0x040fe40001f61670 */
[----:B------:R-:W-:Y:S02]  /*a750*/  ISETP.LT.OR P4, PT, R6, 0x22, P4 ;  /* 0x000000220600780c */ /* 0x000fe40002781670 */
[----:B------:R-:W-:-:S02]  /*a760*/  FSEL R165, R165, -INF , !P5 ;  /* 0xff800000a5a57808 */ /* 0x000fc40006800000 */
[----:B------:R-:W-:Y:S02]  /*a770*/  FSEL R168, R168, -INF , !P3 ;  /* 0xff800000a8a87808 */ /* 0x000fe40005800000 */
        /* <DEDUP_REMOVED lines=34> */
.L_x_5582:
[----:B------:R-:W-:-:S05]  /*a9a0*/  IMAD.U32 R20, RZ, RZ, UR22 ;  /* 0x00000016ff147e24 */ /* 0x000fca000f8e00ff */
[----:B------:R-:W-:-:S13]  /*a9b0*/  ISETP.NE.AND P3, PT, R20, 0x1, PT ;  /* 0x000000011400780c */ /* 0x000fda0003f65270 */
[----:B------:R-:W0:Y:S02]  /*a9c0*/  @P3 LDC.64 R8, c[0x0][0x9e8] ;  /* 0x00027a00ff083b82 */ /* 0x000e240000000a00 */
[----:B0-----:R-:W-:-:S05]  /*a9d0*/  @P3 IMAD.HI.U32 R8, R15, R8, RZ ;  /* 0x000000080f083227 */ /* 0x001fca00078e00ff */
[----:B------:R-:W-:-:S07]  /*a9e0*/  @P3 SHF.R.U32.HI R15, RZ, R9, R8 ;  /* 0x00000009ff0f3219 */ /* 0x000fce0000011608 */
.L_x_5583:
[----:B------:R-:W-:Y:S05]  /*a9f0*/  BSYNC B0 ;  /* 0x0000000000007941 */ /* 0x000fea0003800000 */
.L_x_5581:
[----:B------:R-:W-:-:S04]  /*aa00*/  IMAD R5, R15, R20, -R5 ;  /* 0x000000140f057224 */ /* 0x000fc800078e0a05 */
[----:B------:R-:W-:-:S05]  /*aa10*/  IMAD.IADD R5, R5, 0x1, -R2 ;  /* 0x0000000105057824 */ /* 0x000fca00078e0a02 */
[----:B------:R-:W-:Y:S02]  /*aa20*/  VIADDMNMX R6, R5, R20, R6, PT ;  /* 0x0000001405067246 */ /* 0x000fe40003800106 */
[----:B------:R-:W-:-:S07]  /*aa30*/  VIMNMX R14, R14, R5, !PT ;  /* 0x000000050e0e7248 */ /* 0x000fce0007fe0100 */
.L_x_5580:
        /* <DEDUP_REMOVED lines=8> */
[----:B------:R-:W-:Y:S02]  /*aac0*/  ISETP.GT.AND P3, PT, R14, RZ, P2 ;  /* 0x000000ff0e00720c */ /* 0x000fe40001764270 */
        /* <DEDUP_REMOVED lines=9> */
[----:B------:R-:W-:-:S02]  /*ab60*/  ISETP.LT.OR P4, PT, R6, 0x9, P4 ;  /* 0x000000090600780c */ /* 0x000fc40002781670 */
[----:B------:R-:W-:Y:S02]  /*ab70*/  FMNMX.FTZ R5, R169, R8, !PT ;  /* 0x00000008a9057209 */ /* 0x000fe40007810000 */
[----:B------:R-:W-:Y:S02]  /*ab80*/  FSEL R159, R159, -INF , !P5 ;  /* 0xff8000009f9f7808 */ /* 0x000fe40006800000 */
[----:B------:R-:W-:Y:S02]  /*ab90*/  FMNMX.FTZ R8, R172, R5, !PT ;  /* 0x00000005ac087209 */ /* 0x000fe40007810000 */
[----:B------:R-:W-:Y:S02]  /*aba0*/  ISETP.GT.AND P5, PT, R14, 0x11, P2 ;  /* 0x000000110e00780c */ /* 0x000fe400017a4270 */
[----:B------:R-:W-:Y:S02]  /*abb0*/  FMNMX.FTZ R5, R173, R8, !PT ;  /* 0x00000008ad057209 */ /* 0x000fe40007810000 */
[----:B------:R-:W-:-:S02]  /*abc0*/  FSEL R158, R158, -INF , !P4 ;  /* 0xff8000009e9e7808 */ /* 0x000fc40006000000 */
        /* <DEDUP_REMOVED lines=8> */
[----:B------:R-:W-:Y:S01]  /*ac50*/  ISETP.GT.AND P5, PT, R14, 0x20, P2 ;  /* 0x000000200e00780c */ /* 0x000fe200017a4270 */
[----:B------:R-:W0:Y:S01]  /*ac60*/  SHFL.BFLY PT, R5, R8, 0x2, 0x1f ;  /* 0x0c401f0008057f89 */ /* 0x000e2200000e0000 */
[----:B------:R-:W-:Y:S02]  /*ac70*/  FSEL R162, R162, -INF , !P4 ;  /* 0xff800000a2a27808 */ /* 0x000fe40006000000 */
[----:B------:R-:W-:Y:S02]  /*ac80*/  ISETP.LT.OR P5, PT, R6, 0x21, P5 ;  /* 0x000000210600780c */ /* 0x000fe40002fa1670 */
[----:B------:R-:W-:-:S02]  /*ac90*/  ISETP.GT.AND P4, PT, R14, 0x19, P2 ;  /* 0x000000190e00780c */ /* 0x000fc40001784270 */
[----:B------:R-:W-:Y:S02]  /*aca0*/  FSEL R170, R170, -INF , !P5 ;  /* 0xff800000aaaa7808 */ /* 0x000fe40006800000 */
[----:B------:R-:W-:-:S04]  /*acb0*/  ISETP.LT.OR P4, PT, R6, 0x1a, P4 ;  /* 0x0000001a0600780c */ /* 0x000fc80002781670 */
[----:B------:R-:W-:Y:S02]  /*acc0*/  FSEL R167, R167, -INF , !P4 ;  /* 0xff800000a7a77808 */ /* 0x000fe40006000000 */
[----:B------:R-:W-:-:S04]  /*acd0*/  ISETP.GT.AND P4, PT, R14, 0x28, P2 ;  /* 0x000000280e00780c */ /* 0x000fc80001784270 */
[----:B------:R-:W-:-:S04]  /*ace0*/  ISETP.LT.OR P4, PT, R6, 0x29, P4 ;  /* 0x000000290600780c */ /* 0x000fc80002781670 */
[----:B------:R-:W-:Y:S02]  /*acf0*/  FSEL R174, R174, -INF , !P4 ;  /* 0xff800000aeae7808 */ /* 0x000fe40006000000 */
[----:B0-----:R-:W-:Y:S02]  /*ad00*/  FMNMX.FTZ R9, R8, R5, !PT ;  /* 0x0000000508097209 */ /* 0x001fe40007810000 */
[----:B------:R-:W-:-:S03]  /*ad10*/  ISETP.GT.AND P4, PT, R14, 0x30, P2 ;  /* 0x000000300e00780c */ /* 0x000fc60001784270 */
[----:B------:R-:W0:Y:S01]  /*ad20*/  SHFL.BFLY PT, R20, R9, 0x1, 0x1f ;  /* 0x0c201f0009147f89 */ /* 0x000e2200000e0000 */
[----:B------:R-:W-:-:S04]  /*ad30*/  ISETP.LT.OR P4, PT, R6, 0x31, P4 ;  /* 0x000000310600780c */ /* 0x000fc80002781670 */
[----:B------:R-:W-:Y:S02]  /*ad40*/  FSEL R178, R178, -INF , !P4 ;  /* 0xff800000b2b27808 */ /* 0x000fe40006000000 */
[----:B------:R-:W-:-:S04]  /*ad50*/  ISETP.GT.AND P4, PT, R14, 0x38, P2 ;  /* 0x000000380e00780c */ /* 0x000fc80001784270 */
[----:B------:R-:W-:-:S04]  /*ad60*/  ISETP.LT.OR P4, PT, R6, 0x39, P4 ;  /* 0x000000390600780c */ /* 0x000fc80002781670 */
[----:B------:R-:W-:Y:S02]  /*ad70*/  FSEL R182, R182, -INF , !P4 ;  /* 0xff800000b6b67808 */ /* 0x000fe40006000000 */
[----:B0-----:R-:W-:Y:S02]  /*ad80*/  FMNMX.FTZ R5, R9, R20, !PT ;  /* 0x0000001409057209 */ /* 0x001fe40007810000 */
[----:B------:R-:W-:Y:S02]  /*ad90*/  FSEL R9, R154, -INF , !P3 ;  /* 0xff8000009a097808 */ /* 0x000fe40005800000 */
[----:B------:R-:W-:Y:S01]  /*ada0*/  ISETP.GT.AND P3, PT, R14, 0x18, P2 ;  /* 0x000000180e00780c */ /* 0x000fe20001764270 */
[----:B------:R-:W-:Y:S01]  /*adb0*/  FMUL.FTZ R20, R5, UR10 ;  /* 0x0000000a05147c20 */ /* 0x000fe20008410000 */
[----:B------:R-:W-:Y:S02]  /*adc0*/  FMNMX.FTZ R8, R9, R12, !PT ;  /* 0x0000000c09087209 */ /* 0x000fe40007810000 */
[----:B------:R-:W-:-:S02]  /*add0*/  ISETP.LT.OR P3, PT, R6, 0x19, P3 ;  /* 0x000000190600780c */ /* 0x000fc40001f61670 */
[----:B------:R-:W-:Y:S02]  /*ade0*/  FMNMX.FTZ R15, R155, R8, !PT ;  /* 0x000000089b0f7209 */ /* 0x000fe40007810000 */
[----:B------:R-:W-:Y:S02]  /*adf0*/  FSETP.NEU.FTZ.AND P5, PT, R5, -INF , PT ;  /* 0xff8000000500780b */ /* 0x000fe40003fbd000 */
[----:B------:R-:W-:Y:S02]  /*ae00*/  FMNMX.FTZ R8, R158, R15, !PT ;  /* 0x0000000f9e087209 */ /* 0x000fe40007810000 */
[----:B------:R-:W-:Y:S02]  /*ae10*/  FSEL R166, R166, -INF , !P3 ;  /* 0xff800000a6a67808 */ /* 0x000fe40005800000 */
[----:B------:R-:W-:Y:S02]  /*ae20*/  FMNMX.FTZ R15, R159, R8, !PT ;  /* 0x000000089f0f7209 */ /* 0x000fe40007810000 */
[----:B------:R-:W-:-:S02]  /*ae30*/  ISETP.GT.AND P3, PT, R14, 0x21, P2 ;  /* 0x000000210e00780c */ /* 0x000fc40001764270 */
[----:B------:R-:W-:Y:S02]  /*ae40*/  FMNMX.FTZ R8, R162, R15, !PT ;  /* 0x0000000fa2087209 */ /* 0x000fe40007810000 */
[----:B------:R-:W-:Y:S02]  /*ae50*/  ISETP.LT.OR P3, PT, R6, 0x22, P3 ;  /* 0x000000220600780c */ /* 0x000fe40001f61670 */
[----:B------:R-:W-:Y:S02]  /*ae60*/  FMNMX.FTZ R15, R163, R8, !PT ;  /* 0x00000008a30f7209 */ /* 0x000fe40007810000 */
[----:B------:R-:W-:Y:S02]  /*ae70*/  FSEL R8, R20, RZ, P5 ;  /* 0x000000ff14087208 */ /* 0x000fe40002800000 */
[----:B------:R-:W-:Y:S02]  /*ae80*/  FMNMX.FTZ R20, R166, R15, !PT ;  /* 0x0000000fa6147209 */ /* 0x000fe40007810000 */
[----:B------:R-:W-:Y:S01]  /*ae90*/  FSEL R171, R171, -INF , !P3 ;  /* 0xff800000abab7808 */ /* 0x000fe20005800000 */
[--C-:B------:R-:W-:Y:S01]  /*aea0*/  FFMA.FTZ R152, R152, UR10, -R8.reuse ;  /* 0x0000000a98987c23 */ /* 0x100fe20008010808 */
[----:B------:R-:W-:Y:S01]  /*aeb0*/  FMNMX.FTZ R15, R167, R20, !PT ;  /* 0x00000014a70f7209 */ /* 0x000fe20007810000 */
[--C-:B------:R-:W-:Y:S01]  /*aec0*/  FFMA.FTZ R154, R156, UR10, -R8.reuse ;  /* 0x0000000a9c9a7c23 */ /* 0x100fe20008010808 */
[----:B------:R-:W-:Y:S01]  /*aed0*/  ISETP.GT.AND P3, PT, R14, 0x29, P2 ;  /* 0x000000290e00780c */ /* 0x000fe20001764270 */
[--C-:B------:R-:W-:Y:S01]  /*aee0*/  FFMA.FTZ R156, R160, UR10, -R8.reuse ;  /* 0x0000000aa09c7c23 */ /* 0x100fe20008010808 */
[----:B------:R-:W-:Y:S01]  /*aef0*/  FMNMX.FTZ R20, R170, R15, !PT ;  /* 0x0000000faa147209 */ /* 0x000fe20007810000 */
[--C-:B------:R-:W-:Y:S01]  /*af00*/  FFMA.FTZ R15, R153, UR10, -R8.reuse ;  /* 0x0000000a990f7c23 */ /* 0x100fe20008010808 */
[----:B------:R-:W-:Y:S01]  /*af10*/  ISETP.LT.OR P3, PT, R6, 0x2a, P3 ;  /* 0x0000002a0600780c */ /* 0x000fe20001f61670 */
[----:B------:R-:W-:Y:S01]  /*af20*/  MUFU.EX2 R152, R152 ;  /* 0x0000009800987308 */ /* 0x000fe20000000800 */
[----:B------:R-:W-:Y:S01]  /*af30*/  FMNMX.FTZ R21, R171, R20, !PT ;  /* 0x00000014ab157209 */ /* 0x000fe20007810000 */
[--C-:B------:R-:W-:Y:S01]  /*af40*/  FFMA.FTZ R160, R168, UR10, -R8.reuse ;  /* 0x0000000aa8a07c23 */ /* 0x100fe20008010808 */
[----:B------:R-:W-:Y:S01]  /*af50*/  FSEL R175, R175, -INF , !P3 ;  /* 0xff800000afaf7808 */ /* 0x000fe20005800000 */
[----:B------:R-:W-:Y:S01]  /*af60*/  FFMA.FTZ R168, R180, UR10, -R8 ;  /* 0x0000000ab4a87c23 */ /* 0x000fe20008010808 */
[----:B------:R-:W-:-:S02]  /*af70*/  ISETP.GT.AND P3, PT, R14, 0x31, P2 ;  /* 0x000000310e00780c */ /* 0x000fc40001764270 */
[----:B------:R-:W-:Y:S01]  /*af80*/  FMNMX.FTZ R20, R174, R21, !PT ;  /* 0x00000015ae147209 */ /* 0x000fe20007810000 */
[----:B------:R-:W-:Y:S01]  /*af90*/  MUFU.EX2 R15, R15 ;  /* 0x0000000f000f7308 */ /* 0x000fe20000000800 */
[----:B------:R-:W-:Y:S02]  /*afa0*/  ISETP.LT.OR P3, PT, R6, 0x32, P3 ;  /* 0x000000320600780c */ /* 0x000fe40001f61670 */
[----:B------:R-:W-:Y:S01]  /*afb0*/  FMNMX.FTZ R21, R175, R20, !PT ;  /* 0x00000014af157209 */ /* 0x000fe20007810000 */
[--C-:B------:R-:W-:Y:S01]  /*afc0*/  FFMA.FTZ R20, R172, UR10, -R8.reuse ;  /* 0x0000000aac147c23 */ /* 0x100fe20008010808 */
[----:B------:R-:W-:Y:S02]  /*afd0*/  ISETP.GT.AND P2, PT, R14, 0x39, P2 ;  /* 0x000000390e00780c */ /* 0x000fe40001744270 */
[----:B------:R-:W-:Y:S01]  /*afe0*/  FSEL R179, R179, -INF , !P3 ;  /* 0xff800000b3b37808 */ /* 0x000fe20005800000 */
[----:B------:R-:W-:Y:S01]  /*aff0*/  MUFU.EX2 R154, R154 ;  /* 0x0000009a009a7308 */ /* 0x000fe20000000800 */
[----:B------:R-:W-:Y:S01]  /*b000*/  FMNMX.FTZ R14, R178, R21, !PT ;  /* 0x00000015b20e7209 */ /* 0x000fe20007810000 */
[--C-:B------:R-:W-:Y:S01]  /*b010*/  FFMA.FTZ R21, R157, UR10, -R8.reuse ;  /* 0x0000000a9d157c23 */ /* 0x100fe20008010808 */
[----:B------:R-:W-:Y:S01]  /*b020*/  ISETP.LT.OR P2, PT, R6, 0x3a, P2 ;  /* 0x0000003a0600780c */ /* 0x000fe20001741670 */
[--C-:B------:R-:W-:Y:S01]  /*b030*/  FFMA.FTZ R157, R165, UR10, -R8.reuse ;  /* 0x0000000aa59d7c23 */ /* 0x100fe20008010808 */
[----:B------:R-:W-:Y:S01]  /*b040*/  FMNMX.FTZ R153, R179, R14, !PT ;  /* 0x0000000eb3997209 */ /* 0x000fe20007810000 */
[--C-:B------:R-:W-:Y:S01]  /*b050*/  FFMA.FTZ R14, R164, UR10, -R8.reuse ;  /* 0x0000000aa40e7c23 */ /* 0x100fe20008010808 */
[----:B------:R-:W-:Y:S01]  /*b060*/  FSEL R183, R183, -INF , !P2 ;  /* 0xff800000b7b77808 */ /* 0x000fe20005000000 */
[----:B------:R-:W-:Y:S01]  /*b070*/  MUFU.EX2 R21, R21 ;  /* 0x0000001500157308 */ /* 0x000fe20000000800 */
[----:B------:R-:W-:Y:S01]  /*b080*/  FMNMX.FTZ R6, R182, R153, !PT ;  /* 0x00000099b6067209 */ /* 0x000fe20007810000 */
[--C-:B------:R-:W-:Y:S01]  /*b090*/  FFMA.FTZ R153, R161, UR10, -R8.reuse ;  /* 0x0000000aa1997c23 */ /* 0x100fe20008010808 */
[----:B------:R-:W-:Y:S01]  /*b0a0*/  FSEL R164, R5, RZ, P5 ;  /* 0x000000ff05a47208 */ /* 0x000fe20002800000 */
[----:B------:R-:W-:Y:S01]  /*b0b0*/  FFMA.FTZ R165, R173, UR10, -R8 ;  /* 0x0000000aada57c23 */ /* 0x000fe20008010808 */
[----:B------:R-:W-:Y:S01]  /*b0c0*/  FMNMX.FTZ R6, R183, R6, !PT ;  /* 0x00000006b7067209 */ /* 0x000fe20007810000 */
[----:B------:R-:W-:-:S02]  /*b0d0*/  IMAD.MOV R173, RZ, RZ, -R17 ;  /* 0x000000ffffad7224 */ /* 0x000fc400078e0a11 */
[--C-:B------:R-:W-:Y:S01]  /*b0e0*/  FFMA.FTZ R161, R169, UR10, -R8.reuse ;  /* 0x0000000aa9a17c23 */ /* 0x100fe20008010808 */
[----:B------:R-:W-:Y:S01]  /*b0f0*/  FADD.FTZ R164, -R164, R13 ;  /* 0x0000000da4a47221 */ /* 0x000fe20000010100 */
[----:B------:R-:W-:Y:S01]  /*b100*/  MUFU.EX2 R156, R156 ;  /* 0x0000009c009c7308 */ /* 0x000fe20000000800 */
[----:B------:R-:W0:Y:S01]  /*b110*/  SHFL.BFLY PT, R205, R6, 0x2, 0x1f ;  /* 0x0c401f0006cd7f89 */ /* 0x000e2200000e0000 */
[----:B------:R-:W-:Y:S01]  /*b120*/  ISETP.NE.AND P3, PT, R2, R173, PT ;  /* 0x000000ad0200720c */ /* 0x000fe20003f65270 */
[----:B------:R-:W-:Y:S01]  /*b130*/  FMUL.FTZ R13, R164, UR10 ;  /* 0x0000000aa40d7c20 */ /* 0x000fe20008410000 */
[--C-:B------:R-:W-:Y:S01]  /*b140*/  FFMA.FTZ R164, R176, UR10, -R8.reuse ;  /* 0x0000000ab0a47c23 */ /* 0x100fe20008010808 */
[--C-:B------:R-:W-:Y:S01]  /*b150*/  FFMA.FTZ R169, R177, UR10, -R8.reuse ;  /* 0x0000000ab1a97c23 */ /* 0x100fe20008010808 */
[----:B------:R-:W-:Y:S01]  /*b160*/  FFMA.FTZ R173, R181, UR10, -R8 ;  /* 0x0000000ab5ad7c23 */ /* 0x000fe20008010808 */
[----:B------:R-:W-:Y:S01]  /*b170*/  IMAD.U32 R181, RZ, RZ, UR21 ;  /* 0x00000015ffb57e24 */ /* 0x000fe2000f8e00ff */
[----:B------:R-:W-:Y:S08]  /*b180*/  MUFU.EX2 R153, R153 ;  /* 0x0000009900997308 */ /* 0x000ff00000000800 */
[----:B------:R-:W1:Y:S08]  /*b190*/  MUFU.EX2 R13, R13 ;  /* 0x0000000d000d7308 */ /* 0x000e700000000800 */
[----:B------:R-:W2:Y:S01]  /*b1a0*/  MUFU.EX2 R14, R14 ;  /* 0x0000000e000e7308 */ /* 0x000ea20000000800 */
[----:B0-----:R-:W-:-:S05]  /*b1b0*/  FMNMX.FTZ R205, R6, R205, !PT ;  /* 0x000000cd06cd7209 */ /* 0x001fca0007810000 */
[----:B------:R-:W0:Y:S02]  /*b1c0*/  SHFL.BFLY PT, R6, R205, 0x1, 0x1f ;  /* 0x0c201f00cd067f89 */ /* 0x000e2400000e0000 */
[----:B------:R-:W3:Y:S01]  /*b1d0*/  MUFU.EX2 R157, R157 ;  /* 0x0000009d009d7308 */ /* 0x000ee20000000800 */
[----:B-1----:R-:W-:Y:S01]  /*b1e0*/  FFMA.FTZ R172, R13, R3, R152 ;  /* 0x000000030dac7223 */ /* 0x002fe20000010098 */
[----:B------:R-:W-:Y:S01]  /*b1f0*/  F2FP.BF16.F32.PACK_AB R152, R15, R152 ;  /* 0x000000980f98723e */ /* 0x000fe200000010ff */
[-C--:B------:R-:W-:Y:S01]  /*b200*/  FMUL.FTZ R24, R24, R13.reuse ;  /* 0x0000000d18187220 */ /* 0x080fe20000410000 */
[-C--:B------:R-:W-:Y:S01]  /*b210*/  FMUL.FTZ R25, R25, R13.reuse ;  /* 0x0000000d19197220 */ /* 0x080fe20000410000 */
[----:B------:R-:W-:Y:S01]  /*b220*/  FADD.FTZ R3, R15, R172 ;  /* 0x000000ac0f037221 */ /* 0x000fe20000010000 */
[-C--:B------:R-:W-:Y:S01]  /*b230*/  FMUL.FTZ R28, R28, R13.reuse ;  /* 0x0000000d1c1c7220 */ /* 0x080fe20000410000 */
[-C--:B------:R-:W-:Y:S01]  /*b240*/  FMUL.FTZ R29, R29, R13.reuse ;  /* 0x0000000d1d1d7220 */ /* 0x080fe20000410000 */
[----:B------:R-:W1:Y:S01]  /*b250*/  MUFU.EX2 R160, R160 ;  /* 0x000000a000a07308 */ /* 0x000e620000000800 */
[----:B------:R-:W-:Y:S01]  /*b260*/  FADD.FTZ R8, R154, R3 ;  /* 0x000000039a087221 */ /* 0x000fe20000010000 */
[----:B------:R-:W-:Y:S01]  /*b270*/  F2FP.BF16.F32.PACK_AB R154, R21, R154 ;  /* 0x0000009a159a723e */ /* 0x000fe200000010ff */
[-C--:B------:R-:W-:Y:S01]  /*b280*/  FMUL.FTZ R32, R32, R13.reuse ;  /* 0x0000000d20207220 */ /* 0x080fe20000410000 */
[----:B------:R-:W-:Y:S01]  /*b290*/  FMUL.FTZ R33, R33, R13 ;  /* 0x0000000d21217220 */ /* 0x000fe20000410000 */
[----:B------:R-:W-:Y:S01]  /*b2a0*/  FADD.FTZ R177, R21, R8 ;  /* 0x0000000815b17221 */ /* 0x000fe20000010000 */
[----:B------:R-:W-:-:S02]  /*b2b0*/  @!P3 IMAD R8, R181, 0x40, R16 ;  /* 0x00000040b508b824 */ /* 0x000fc400078e0210 */
[-C--:B------:R-:W-:Y:S01]  /*b2c0*/  FMUL.FTZ R36, R36, R13.reuse ;  /* 0x0000000d24247220 */ /* 0x080fe20000410000 */
[----:B------:R-:W4:Y:S01]  /*b2d0*/  MUFU.EX2 R161, R161 ;  /* 0x000000a100a17308 */ /* 0x000f220000000800 */
[----:B------:R-:W-:Y:S01]  /*b2e0*/  FADD.FTZ R172, R156, R177 ;  /* 0x000000b19cac7221 */ /* 0x000fe20000010000 */
[----:B------:R-:W-:Y:S01]  /*b2f0*/  F2FP.BF16.F32.PACK_AB R156, R153, R156 ;  /* 0x0000009c999c723e */ /* 0x000fe200000010ff */
[-C--:B------:R-:W-:Y:S01]  /*b300*/  FMUL.FTZ R37, R37, R13.reuse ;  /* 0x0000000d25257220 */ /* 0x080fe20000410000 */
[-C--:B------:R-:W-:Y:S01]  /*b310*/  FMUL.FTZ R40, R40, R13.reuse ;  /* 0x0000000d28287220 */ /* 0x080fe20000410000 */
[----:B------:R-:W-:Y:S01]  /*b320*/  FADD.FTZ R177, R153, R172 ;  /* 0x000000ac99b17221 */ /* 0x000fe20000010000 */
[----:B0-----:R-:W-:Y:S01]  /*b330*/  FMNMX.FTZ R6, R205, R6, !PT ;  /* 0x00000006cd067209 */ /* 0x001fe20007810000 */
[-C--:B------:R-:W-:Y:S01]  /*b340*/  FMUL.FTZ R41, R41, R13.reuse ;  /* 0x0000000d29297220 */ /* 0x080fe20000410000 */
[----:B------:R-:W0:Y:S01]  /*b350*/  MUFU.EX2 R20, R20 ;  /* 0x0000001400147308 */ /* 0x000e220000000800 */
[----:B------:R-:W-:Y:S01]  /*b360*/  @!P3 LEA R172, R8, UR46, 0x2 ;  /* 0x0000002e08acbc11 */ /* 0x000fe2000f8e10ff */
[----:B--2---:R-:W-:Y:S01]  /*b370*/  FADD.FTZ R8, R14, R177 ;  /* 0x000000b10e087221 */ /* 0x004fe20000010000 */
[C---:B------:R-:W-:Y:S01]  /*b380*/  FMUL.FTZ R176, R6.reuse, UR10 ;  /* 0x0000000a06b07c20 */ /* 0x040fe20008410000 */
[----:B------:R-:W-:Y:S01]  /*b390*/  FSETP.NEU.FTZ.AND P2, PT, R6, -INF , PT ;  /* 0xff8000000600780b */ /* 0x000fe20003f5d000 */
[-C--:B------:R-:W-:Y:S01]  /*b3a0*/  FMUL.FTZ R44, R44, R13.reuse ;  /* 0x0000000d2c2c7220 */ /* 0x080fe20000410000 */
[----:B---3--:R-:W-:Y:S01]  /*b3b0*/  FADD.FTZ R181, R157, R8 ;  /* 0x000000089db57221 */ /* 0x008fe20000010000 */
[----:B------:R-:W-:Y:S01]  /*b3c0*/  @!P3 STS [R172+0x28800], R13 ;  /* 0x0288000dac00b388 */ /* 0x000fe20000000800 */
[----:B------:R-:W-:Y:S01]  /*b3d0*/  FSEL R176, R176, RZ, P2 ;  /* 0x000000ffb0b07208 */ /* 0x000fe20001000000 */
[----:B------:R-:W2:Y:S01]  /*b3e0*/  MUFU.EX2 R165, R165 ;  /* 0x000000a500a57308 */ /* 0x000ea20000000800 */
[----:B------:R-:W-:Y:S01]  /*b3f0*/  FSEL R3, R6, RZ, P2 ;  /* 0x000000ff06037208 */ /* 0x000fe20001000000 */
[-C--:B------:R-:W-:Y:S01]  /*b400*/  FMUL.FTZ R45, R45, R13.reuse ;  /* 0x0000000d2d2d7220 */ /* 0x080fe20000410000 */
[-C--:B------:R-:W-:Y:S01]  /*b410*/  FMUL.FTZ R48, R48, R13.reuse ;  /* 0x0000000d30307220 */ /* 0x080fe20000410000 */
[----:B------:R-:W-:Y:S01]  /*b420*/  FFMA.FTZ R177, R162, UR10, -R176 ;  /* 0x0000000aa2b17c23 */ /* 0x000fe200080108b0 */
[----:B-1----:R-:W-:Y:S01]  /*b430*/  FADD.FTZ R162, R160, R181 ;  /* 0x000000b5a0a27221 */ /* 0x002fe20000010000 */
[----:B------:R-:W-:Y:S01]  /*b440*/  FADD.FTZ R3, -R3, R12 ;  /* 0x0000000c03037221 */ /* 0x000fe20000010100 */
[----:B------:R-:W-:Y:S01]  /*b450*/  FFMA.FTZ R9, R9, UR10, -R176 ;  /* 0x0000000a09097c23 */ /* 0x000fe200080108b0 */
[----:B------:R-:W1:Y:S01]  /*b460*/  MUFU.EX2 R164, R164 ;  /* 0x000000a400a47308 */ /* 0x000e620000000800 */
[----:B----4-:R-:W-:Y:S01]  /*b470*/  FADD.FTZ R205, R161, R162 ;  /* 0x000000a2a1cd7221 */ /* 0x010fe20000010000 */
[----:B------:R-:W-:Y:S01]  /*b480*/  FMUL.FTZ R3, R3, UR10 ;  /* 0x0000000a03037c20 */ /* 0x000fe20008410000 */
[--C-:B------:R-:W-:Y:S01]  /*b490*/  FFMA.FTZ R155, R155, UR10, -R176.reuse ;  /* 0x0000000a9b9b7c23 */ /* 0x100fe200080108b0 */
[--C-:B------:R-:W-:Y:S01]  /*b4a0*/  FFMA.FTZ R158, R158, UR10, -R176.reuse ;  /* 0x0000000a9e9e7c23 */ /* 0x100fe200080108b0 */
[----:B0-----:R-:W-:Y:S01]  /*b4b0*/  FADD.FTZ R162, R20, R205 ;  /* 0x000000cd14a27221 */ /* 0x001fe20000010000 */
[--C-:B------:R-:W-:Y:S01]  /*b4c0*/  FFMA.FTZ R159, R159, UR10, -R176.reuse ;  /* 0x0000000a9f9f7c23 */ /* 0x100fe200080108b0 */
[--C-:B------:R-:W-:Y:S01]  /*b4d0*/  FFMA.FTZ R181, R170, UR10, -R176.reuse ;  /* 0x0000000aaab57c23 */ /* 0x100fe200080108b0 */
[----:B------:R-:W0:Y:S01]  /*b4e0*/  MUFU.EX2 R169, R169 ;  /* 0x000000a900a97308 */ /* 0x000e220000000800 */
[--C-:B------:R-:W-:Y:S01]  /*b4f0*/  FFMA.FTZ R163, R163, UR10, -R176.reuse ;  /* 0x0000000aa3a37c23 */ /* 0x100fe200080108b0 */
[--C-:B------:R-:W-:Y:S01]  /*b500*/  FFMA.FTZ R180, R166, UR10, -R176.reuse ;  /* 0x0000000aa6b47c23 */ /* 0x100fe200080108b0 */
[--C-:B------:R-:W-:Y:S01]  /*b510*/  FFMA.FTZ R167, R167, UR10, -R176.reuse ;  /* 0x0000000aa7a77c23 */ /* 0x100fe200080108b0 */
[----:B------:R-:W-:Y:S01]  /*b520*/  F2FP.BF16.F32.PACK_AB R160, R161, R160 ;  /* 0x000000a0a1a0723e */ /* 0x000fe200000010ff */
[--C-:B------:R-:W-:Y:S01]  /*b530*/  FFMA.FTZ R171, R171, UR10, -R176.reuse ;  /* 0x0000000aabab7c23 */ /* 0x100fe200080108b0 */
[--C-:B------:R-:W-:Y:S01]  /*b540*/  FFMA.FTZ R174, R174, UR10, -R176.reuse ;  /* 0x0000000aaeae7c23 */ /* 0x100fe200080108b0 */
[--C-:B------:R-:W-:Y:S01]  /*b550*/  FFMA.FTZ R175, R175, UR10, -R176.reuse ;  /* 0x0000000aafaf7c23 */ /* 0x100fe200080108b0 */
[----:B------:R-:W-:Y:S01]  /*b560*/  MUFU.EX2 R168, R168 ;  /* 0x000000a800a87308 */ /* 0x000fe20000000800 */
[--C-:B------:R-:W-:Y:S01]  /*b570*/  FFMA.FTZ R178, R178, UR10, -R176.reuse ;  /* 0x0000000ab2b27c23 */ /* 0x100fe200080108b0 */
[--C-:B------:R-:W-:Y:S01]  /*b580*/  FFMA.FTZ R179, R179, UR10, -R176.reuse ;  /* 0x0000000ab3b37c23 */ /* 0x100fe200080108b0 */
[--C-:B------:R-:W-:Y:S01]  /*b590*/  FFMA.FTZ R182, R182, UR10, -R176.reuse ;  /* 0x0000000ab6b67c23 */ /* 0x100fe200080108b0 */
[----:B------:R-:W-:Y:S01]  /*b5a0*/  FFMA.FTZ R176, R183, UR10, -R176 ;  /* 0x0000000ab7b07c23 */ /* 0x000fe200080108b0 */
        /* <DEDUP_REMOVED lines=24> */
[----:B-1----:R-:W-:Y:S01]  /*b730*/  FADD.FTZ R162, R164, R3 ;  /* 0x00000003a4a27221 */ /* 0x002fe20000010000 */
[----:B0-----:R-:W-:Y:S01]  /*b740*/  F2FP.BF16.F32.PACK_AB R164, R169, R164 ;  /* 0x000000a4a9a4723e */ /* 0x001fe200000010ff */
        /* <DEDUP_REMOVED lines=51> */
[C---:B--2---:R-:W-:Y:S01]  /*ba80*/  FADD.FTZ R172, R14.reuse, R15 ;  /* 0x0000000f0eac7221 */ /* 0x044fe20000010000 */
[----:B------:R-:W-:Y:S01]  /*ba90*/  F2FP.BF16.F32.PACK_AB R157, R14, R177 ;  /* 0x000000b10e9d723e */ /* 0x000fe200000010ff */
[-C--:B------:R-:W-:Y:S01]  /*baa0*/  FMUL.FTZ R148, R148, R13.reuse ;  /* 0x0000000d94947220 */ /* 0x080fe20000410000 */
[----:B------:R-:W-:Y:S01]  /*bab0*/  FMUL.FTZ R149, R149, R13 ;  /* 0x0000000d95957220 */ /* 0x000fe20000410000 */
        /* <DEDUP_REMOVED lines=93> */
.L_x_5584:
[----:B------:R0:W2:Y:S01]  /*c090*/  SYNCS.PHASECHK.TRANS64.TRYWAIT P2, [UR25+0x28c50], R11 ;  /* 0x028c500bff0075a7 */ /* 0x0000a20008040159 */
[----:B------:R-:W-:Y:S05]  /*c0a0*/  @!P0 BRA `(.L_x_5585) ;  /* 0x0000000000048947 */ /* 0x000fea0003800000 */
[----:B------:R-:W-:Y:S01]  /*c0b0*/  BPT.TRAP 0x1 ;  /* 0x000000040000795c */ /* 0x000fe20000300000 */
.L_x_5585:
[----:B--2---:R-:W-:Y:S05]  /*c0c0*/  @P2 BRA `(.L_x_5586) ;  /* 0x0000000000082947 */ /* 0x004fea0003800000 */
[----:B------:R-:W2:Y:S02]  /*c0d0*/  SYNCS.PHASECHK.TRANS64.TRYWAIT P2, [UR25+0x28c50], R11 ;  /* 0x028c500bff0075a7 */ /* 0x000ea40008040159 */
[----:B--2---:R-:W-:Y:S05]  /*c0e0*/  @!P2 BRA `(.L_x_5587) ;  /* 0x000000b00094a947 */ /* 0x004fea0003800000 */
.L_x_5586:
[----:B------:R-:W-:Y:S01]  /*c0f0*/  ULEA UR11, UR37, UR50, 0xc ;  /* 0x00000032250b7291 */ /* 0x000fe2000f8e603f */
[----:B------:R-:W-:Y:S01]  /*c100*/  WARPGROUP.ARRIVE ;  /* 0x00000000000079c5 */ /* 0x000fe20000000000 */
[----:B------:R-:W-:Y:S01]  /*c110*/  UMOV UR7, 0x40000040 ;  /* 0x4000004000077882 */ /* 0x000fe20000000000 */
[C---:B------:R-:W-:Y:S01]  /*c120*/  ISETP.GT.AND P2, PT, R7.reuse, UR48, PT ;  /* 0x0000003007007c0c */ /* 0x040fe2000bf44270 */
[----:B--2---:R-:W-:Y:S01]  /*c130*/  @!P1 VIADD R10, R10, 0x28c60 ;  /* 0x00028c600a0a9836 */ /* 0x004fe20000000000 */
        /* <DEDUP_REMOVED lines=36> */
.L_x_5571:
[----:B------:R-:W5:Y:S01]  /*c380*/  SHFL.BFLY PT, R0, R3, 0x2, 0x1f ;  /* 0x0c401f0003007f89 */ /* 0x000f6200000e0000 */
[----:B------:R-:W-:Y:S01]  /*c390*/  IMAD.U32 R20, RZ, RZ, UR10 ;  /* 0x0000000aff147e24 */ /* 0x000fe2000f8e00ff */
[----:B------:R-:W-:Y:S02]  /*c3a0*/  UIADD3 UR39, UR39, 0x1, URZ ;  /* 0x0000000127277890 */ /* 0x000fe4000fffe03f */
        /* <DEDUP_REMOVED lines=10> */
[----:B------:R-:W5:Y:S02]  /*c450*/  SHFL.BFLY PT, R8, R9, 0x1, 0x1f ;  /* 0x0c201f0009087f89 */ /* 0x000f6400000e0000 */
[----:B------:R-:W-:Y:S02]  /*c460*/  USEL UR4, URZ, 0x1, UP0 ;  /* 0x000000013f047887 */ /* 0x000fe40008000000 */
[----:B------:R-:W-:Y:S02]  /*c470*/  USEL UR37, UR37, URZ, UP0 ;  /* 0x0000003f25257287 */ /* 0x000fe40008000000 */
[----:B------:R-:W-:Y:S01]  /*c480*/  ULOP3.LUT UR38, UR38, UR4, URZ, 0x3c, !UPT ;  /* 0x0000000426267292 */ /* 0x000fe2000f8e3c3f */
[----:B0-----:R-:W-:Y:S01]  /*c490*/  FADD.FTZ R13, R0, R7 ;  /* 0x00000007000d7221 */ /* 0x001fe20000010000 */
[----:B------:R-:W-:-:S02]  /*c4a0*/  IMAD.MOV R7, RZ, RZ, -R17 ;  /* 0x000000ffff077224 */ /* 0x000fc400078e0a11 */
[----:B-----5:R-:W-:Y:S02]  /*c4b0*/  FADD.FTZ R11, R9, R8 ;  /* 0x00000008090b7221 */ /* 0x020fe40000010000 */
[----:B------:R-:W-:Y:S02]  /*c4c0*/  FSETP.NE.FTZ.AND P1, PT, R13, RZ, PT ;  /* 0x000000ff0d00720b */ /* 0x000fe40003f35000 */
[----:B------:R-:W-:Y:S01]  /*c4d0*/  ISETP.NE.AND P0, PT, R2, R7, PT ;  /* 0x000000070200720c */ /* 0x000fe20003f05270 */
[----:B------:R-:W-:Y:S01]  /*c4e0*/  IMAD.MOV.U32 R7, RZ, RZ, RZ ;  /* 0x000000ffff077224 */ /* 0x000fe200078e00ff */
[----:B------:R-:W-:-:S09]  /*c4f0*/  FSETP.NE.FTZ.AND P2, PT, R11, RZ, PT ;  /* 0x000000ff0b00720b */ /* 0x000fd20003f55000 */
[----:B------:R-:W3:Y:S01]  /*c500*/  @P1 MUFU.RCP R7, R13 ;  /* 0x0000000d00071308 */ /* 0x000ee20000001000 */
[----:B------:R-:W-:Y:S01]  /*c510*/  @P1 FMUL.FTZ R20, R20, 0.69314718246459960938 ;  /* 0x3f31721814141820 */ /* 0x000fe20000410000 */
[----:B------:R-:W-:Y:S02]  /*c520*/  @!P0 IMAD R0, R3, 0x40, R16 ;  /* 0x0000004003008824 */ /* 0x000fe400078e0210 */
[----:B------:R-:W-:-:S03]  /*c530*/  IMAD.MOV.U32 R3, RZ, RZ, -0x800000 ;  /* 0xff800000ff037424 */ /* 0x000fc600078e00ff */
[----:B------:R-:W-:Y:S01]  /*c540*/  @!P0 LEA R9, R0, UR46, 0x2 ;  /* 0x0000002e00098c11 */ /* 0x000fe2000f8e10ff */
[----:B------:R-:W-:Y:S01]  /*c550*/  @P2 MUFU.RCP R4, R11 ;  /* 0x0000000b00042308 */ /* 0x000fe20000001000 */
[----:B------:R-:W-:-:S07]  /*c560*/  IMAD.MOV.U32 R0, RZ, RZ, -0x800000 ;  /* 0xff800000ff007424 */ /* 0x000fce00078e00ff */
[----:B------:R-:W0:Y:S01]  /*c570*/  @P1 MUFU.LG2 R13, R13 ;  /* 0x0000000d000d1308 */ /* 0x000e220000000c00 */
[-C--:B---3--:R-:W-:Y:S01]  /*c580*/  FMUL.FTZ R170, R24, R7.reuse ;  /* 0x0000000718aa7220 */ /* 0x088fe20000410000 */
[-C--:B------:R-:W-:Y:S01]  /*c590*/  FMUL.FTZ R14, R25, R7.reuse ;  /* 0x00000007190e7220 */ /* 0x080fe20000410000 */
[-C--:B------:R-:W-:Y:S01]  /*c5a0*/  FMUL.FTZ R169, R28, R7.reuse ;  /* 0x000000071ca97220 */ /* 0x080fe20000410000 */
[-C--:B------:R-:W-:Y:S01]  /*c5b0*/  FMUL.FTZ R12, R29, R7.reuse ;  /* 0x000000071d0c7220 */ /* 0x080fe20000410000 */
[-C--:B-12-4-:R-:W-:Y:S01]  /*c5c0*/  FMUL.FTZ R167, R32, R7.reuse ;  /* 0x0000000720a77220 */ /* 0x096fe20000410000 */
        /* <DEDUP_REMOVED lines=60> */
[----:B------:R-:W-:-:S02]  /*c990*/  IMAD.U32 R24, RZ, RZ, UR10 ;  /* 0x0000000aff187e24 */ /* 0x000fc4000f8e00ff */
[----:B0-----:R-:W-:Y:S01]  /*c9a0*/  @P1 FMUL.FTZ R13, R13, 0.69314718246459960938 ;  /* 0x3f3172180d0d1820 */ /* 0x001fe20000410000 */
[-C--:B------:R-:W-:Y:S01]  /*c9b0*/  FMUL.FTZ R26, R26, R4.reuse ;  /* 0x000000041a1a7220 */ /* 0x080fe20000410000 */
[----:B------:R0:W-:Y:S01]  /*c9c0*/  @!P0 STS [R9+0x28820], R4 ;  /* 0x0288200409008388 */ /* 0x0001e20000000800 */
[----:B------:R-:W-:Y:S01]  /*c9d0*/  @P2 FMUL.FTZ R24, R24, 0.69314718246459960938 ;  /* 0x3f31721818182820 */ /* 0x000fe20000410000 */
[----:B------:R-:W-:Y:S01]  /*c9e0*/  PLOP3.LUT P0, PT, PT, PT, PT, 0x8, 0x0 ;  /* 0x000000000000781c */ /* 0x000fe20003f0e170 */
[-C--:B------:R-:W-:Y:S01]  /*c9f0*/  FMUL.FTZ R27, R27, R4.reuse ;  /* 0x000000041b1b7220 */ /* 0x080fe20000410000 */
[-C--:B------:R-:W-:Y:S01]  /*ca00*/  FMUL.FTZ R30, R30, R4.reuse ;  /* 0x000000041e1e7220 */ /* 0x080fe20000410000 */
[-C--:B------:R-:W-:Y:S01]  /*ca10*/  FMUL.FTZ R31, R31, R4.reuse ;  /* 0x000000041f1f7220 */ /* 0x080fe20000410000 */
[----:B-1----:R1:W2:Y:S01]  /*ca20*/  @P2 MUFU.LG2 R7, R11 ;  /* 0x0000000b00072308 */ /* 0x0022a20000000c00 */
        /* <DEDUP_REMOVED lines=16> */
[----:B--2---:R-:W-:Y:S01]  /*cb30*/  @P2 FMUL.FTZ R7, R7, 0.69314718246459960938 ;  /* 0x3f31721807072820 */ /* 0x004fe20000410000 */
        /* <DEDUP_REMOVED lines=47> */
.L_x_5504:
[----:B------:R-:W0:Y:S08]  /*ce30*/  S2UR UR4, SR_CgaCtaId ;  /* 0x00000000000479c3 */ /* 0x000e300000008800 */
[----:B------:R-:W-:Y:S06]  /*ce40*/  BAR.SYNC.DEFER_BLOCKING 0x5, 0x180 ;  /* 0x0146000000007b1d */ /* 0x000fec0000010000 */
[----:B------:R-:W-:Y:S01]  /*ce50*/  UMOV UR46, 0x400 ;  /* 0x00000400002e7882 */ /* 0x000fe20000000000 */
[----:B------:R-:W-:Y:S01]  /*ce60*/  BSSY B0, `(.L_x_5589) ;  /* 0x00002f2000007945 */ /* 0x000fe20003800000 */
[----:B0-----:R-:W-:-:S09]  /*ce70*/  ULEA UR46, UR4, UR46, 0x18 ;  /* 0x0000002e042e7291 */ /* 0x001fd2000f8ec03f */
[----:B------:R-:W0:Y:S02]  /*ce80*/  LDS.128 R4, [UR46+0x28cd0] ;  /* 0x028cd02eff047984 */ /* 0x000e240008000c00 */
[----:B0-----:R-:W-:Y:S02]  /*ce90*/  R2UR UR5, R5 ;  /* 0x00000000050572ca */ /* 0x001fe400000e0000 */
[----:B------:R-:W-:Y:S02]  /*cea0*/  R2UR UR7, R6 ;  /* 0x00000000060772ca */ /* 0x000fe400000e0000 */
        /* <DEDUP_REMOVED lines=46> */
[----:B------:R-:W-:Y:S01]  /*d190*/  SHF.R.U64 R7, R7, 0x3, RZ ;  /* 0x0000000307077819 */ /* 0x000fe200000012ff */
[--C-:B------:R-:W-:Y:S01]  /*d1a0*/  IMAD.X R91, RZ, RZ, R5.reuse, P2 ;  /* 0x000000ffff5b7224 */ /* 0x100fe200010e0605 */
[C---:B------:R-:W-:Y:S01]  /*d1b0*/  IADD3 R207, P0, R4.reuse, 0x4020, RZ ;  /* 0x0000402004cf7810 */ /* 0x040fe20007f1e0ff */
[--C-:B------:R-:W-:Y:S01]  /*d1c0*/  IMAD.X R95, RZ, RZ, R5.reuse, P1 ;  /* 0x000000ffff5f7224 */ /* 0x100fe200008e0605 */
[C---:B------:R-:W-:Y:S01]  /*d1d0*/  IADD3 R102, P4, R4.reuse, 0x4040, RZ ;  /* 0x0000404004667810 */ /* 0x040fe20007f9e0ff */
[----:B------:R-:W-:Y:S01]  /*d1e0*/  UIMAD.WIDE UR8, UR43, 0x4, UR8 ;  /* 0x000000042b0878a5 */ /* 0x000fe2000f8e0208 */
        /* <DEDUP_REMOVED lines=14> */
[----:B------:R-:W-:-:S02]  /*d2d0*/  LOP3.LUT R6, R175, 0x380, RZ, 0xc0, !PT ;  /* 0x00000380af067812 */ /* 0x000fc400078ec0ff */
[----:B------:R-:W-:Y:S02]  /*d2e0*/  SHF.R.U64 R7, R7, 0x3, RZ ;  /* 0x0000000307077819 */ /* 0x000fe400000012ff */
[----:B------:R-:W-:Y:S02]  /*d2f0*/  SHF.R.U64 R6, R6, 0x3, RZ ;  /* 0x0000000306067819 */ /* 0x000fe400000012ff */
[----:B------:R-:W-:Y:S02]  /*d300*/  LOP3.LUT R24, R7, R24, RZ, 0x3c, !PT ;  /* 0x0000001807187212 */ /* 0x000fe400078e3cff */
[----:B------:R-:W-:Y:S02]  /*d310*/  LOP3.LUT R7, R40, 0x380, RZ, 0xc0, !PT ;  /* 0x0000038028077812 */ /* 0x000fe400078ec0ff */
[----:B------:R-:W-:Y:S02]  /*d320*/  LOP3.LUT R20, R6, R175, RZ, 0x3c, !PT ;  /* 0x000000af06147212 */ /* 0x000fe400078e3cff */
        /* <DEDUP_REMOVED lines=10> */
[----:B------:R-:W-:Y:S02]  /*d3d0*/  MOV R174, R4 ;  /* 0x0000000400ae7202 */ /* 0x000fe40000000f00 */
[----:B------:R-:W-:Y:S02]  /*d3e0*/  LOP3.LUT R7, R168, 0x380, RZ, 0xc0, !PT ;  /* 0x00000380a8077812 */ /* 0x000fe400078ec0ff */
[----:B------:R-:W-:-:S02]  /*d3f0*/  LOP3.LUT R28, R177, 0x380, RZ, 0xc0, !PT ;  /* 0x00000380b11c7812 */ /* 0x000fc400078ec0ff */
[----:B------:R-:W-:Y:S02]  /*d400*/  F2FP.BF16.F32.PACK_AB R5, R27, R26 ;  /* 0x0000001a1b05723e */ /* 0x000fe400000010ff */
[----:B------:R-:W-:Y:S02]  /*d410*/  LOP3.LUT R32, R179, 0x380, RZ, 0xc0, !PT ;  /* 0x00000380b3207812 */ /* 0x000fe400078ec0ff */
[----:B------:R-:W-:Y:S02]  /*d420*/  LOP3.LUT R98, R6, R207, RZ, 0x3c, !PT ;  /* 0x000000cf06627212 */ /* 0x000fe400078e3cff */
[----:B------:R-:W-:Y:S02]  /*d430*/  LOP3.LUT R27, R114, 0x380, RZ, 0xc0, !PT ;  /* 0x00000380721b7812 */ /* 0x000fe400078ec0ff */
[----:B------:R-:W-:Y:S02]  /*d440*/  F2FP.BF16.F32.PACK_AB R6, R12, R169 ;  /* 0x000000a90c06723e */ /* 0x000fe400000010ff */
[----:B------:R-:W-:-:S02]  /*d450*/  SHF.R.U64 R169, R7, 0x3, RZ ;  /* 0x0000000307a97819 */ /* 0x000fc400000012ff */
[----:B------:R-:W-:Y:S02]  /*d460*/  SHF.R.U64 R28, R28, 0x3, RZ ;  /* 0x000000031c1c7819 */ /* 0x000fe400000012ff */
[----:B------:R-:W-:Y:S02]  /*d470*/  LOP3.LUT R90, R183, 0x380, RZ, 0xc0, !PT ;  /* 0x00000380b75a7812 */ /* 0x000fe400078ec0ff */
[----:B------:R-:W-:Y:S02]  /*d480*/  F2FP.BF16.F32.PACK_AB R4, R14, R170 ;  /* 0x000000aa0e04723e */ /* 0x000fe400000010ff */
[----:B------:R-:W-:Y:S02]  /*d490*/  F2FP.BF16.F32.PACK_AB R7, R31, R30 ;  /* 0x0000001e1f07723e */ /* 0x000fe400000010ff */
[----:B------:R-:W-:Y:S02]  /*d4a0*/  SHF.R.U64 R32, R32, 0x3, RZ ;  /* 0x0000000320207819 */ /* 0x000fe400000012ff */
[----:B------:R-:W-:Y:S01]  /*d4b0*/  LOP3.LUT R94, R205, 0x380, RZ, 0xc0, !PT ;  /* 0x00000380cd5e7812 */ /* 0x000fe200078ec0ff */
[----:B------:R0:W-:Y:S01]  /*d4c0*/  STSM.16.M88.4 [R174], R4 ;  /* 0x00000004ae007844 */ /* 0x0001e20000000200 */
[----:B------:R-:W-:-:S02]  /*d4d0*/  SHF.R.U64 R27, R27, 0x3, RZ ;  /* 0x000000031b1b7819 */ /* 0x000fc400000012ff */
[----:B------:R-:W-:Y:S02]  /*d4e0*/  LOP3.LUT R106, R209, 0x380, RZ, 0xc0, !PT ;  /* 0x00000380d16a7812 */ /* 0x000fe400078ec0ff */
[----:B------:R-:W-:Y:S02]  /*d4f0*/  LOP3.LUT R28, R28, R177, RZ, 0x3c, !PT ;  /* 0x000000b11c1c7212 */ /* 0x000fe400078e3cff */
[----:B------:R-:W-:Y:S02]  /*d500*/  SHF.R.U64 R90, R90, 0x3, RZ ;  /* 0x000000035a5a7819 */ /* 0x000fe400000012ff */
[----:B------:R-:W-:Y:S02]  /*d510*/  LOP3.LUT R32, R32, R179, RZ, 0x3c, !PT ;  /* 0x000000b320207212 */ /* 0x000fe400078e3cff */
[----:B------:R-:W-:Y:S02]  /*d520*/  SHF.R.U64 R94, R94, 0x3, RZ ;  /* 0x000000035e5e7819 */ /* 0x000fe400000012ff */
[----:B------:R-:W-:-:S02]  /*d530*/  LOP3.LUT R110, R211, 0x380, RZ, 0xc0, !PT ;  /* 0x00000380d36e7812 */ /* 0x000fc400078ec0ff */
[----:B------:R-:W-:Y:S02]  /*d540*/  LOP3.LUT R114, R27, R114, RZ, 0x3c, !PT ;  /* 0x000000721b727212 */ /* 0x000fe400078e3cff */
[----:B------:R-:W-:Y:S02]  /*d550*/  SHF.R.U64 R106, R106, 0x3, RZ ;  /* 0x000000036a6a7819 */ /* 0x000fe400000012ff */
[----:B------:R-:W-:Y:S02]  /*d560*/  MOV R27, R20 ;  /* 0x00000014001b7202 */ /* 0x000fe40000000f00 */
[----:B0-----:R-:W-:Y:S02]  /*d570*/  F2FP.BF16.F32.PACK_AB R4, R163, R167 ;  /* 0x000000a7a304723e */ /* 0x001fe400000010ff */
[----:B------:R-:W-:Y:S02]  /*d580*/  F2FP.BF16.F32.PACK_AB R5, R35, R34 ;  /* 0x000000222305723e */ /* 0x000fe400000010ff */
[----:B------:R-:W-:-:S02]  /*d590*/  F2FP.BF16.F32.PACK_AB R6, R154, R165 ;  /* 0x000000a59a06723e */ /* 0x000fc400000010ff */
[----:B------:R-:W-:Y:S02]  /*d5a0*/  F2FP.BF16.F32.PACK_AB R7, R39, R38 ;  /* 0x000000262707723e */ /* 0x000fe400000010ff */
[----:B------:R-:W-:Y:S02]  /*d5b0*/  MOV R26, R24 ;  /* 0x00000018001a7202 */ /* 0x000fe40000000f00 */
[----:B------:R-:W-:Y:S01]  /*d5c0*/  LOP3.LUT R90, R90, R183, RZ, 0x3c, !PT ;  /* 0x000000b75a5a7212 */ /* 0x000fe200078e3cff */
[----:B------:R0:W-:Y:S01]  /*d5d0*/  STSM.16.M88.4 [R27], R4 ;  /* 0x000000041b007844 */ /* 0x0001e20000000200 */
[----:B------:R-:W-:Y:S02]  /*d5e0*/  LOP3.LUT R14, R171, 0x380, RZ, 0xc0, !PT ;  /* 0x00000380ab0e7812 */ /* 0x000fe400078ec0ff */
[----:B------:R-:W-:Y:S01]  /*d5f0*/  MOV R28, R28 ;  /* 0x0000001c001c7202 */ /* 0x000fe20000000f00 */
[----:B------:R-:W-:Y:S01]  /*d600*/  STSM.16.M88.4 [R26], R8 ;  /* 0x000000081a007844 */ /* 0x000fe20000000200 */
[----:B------:R-:W-:-:S02]  /*d610*/  LOP3.LUT R94, R94, R205, RZ, 0x3c, !PT ;  /* 0x000000cd5e5e7212 */ /* 0x000fc400078e3cff */
[----:B------:R-:W-:Y:S01]  /*d620*/  SHF.R.U64 R110, R110, 0x3, RZ ;  /* 0x000000036e6e7819 */ /* 0x000fe200000012ff */
[----:B------:R-:W-:Y:S01]  /*d630*/  STSM.16.M88.4 [R28], R48 ;  /* 0x000000301c007844 */ /* 0x000fe20000000200 */
[----:B------:R-:W-:Y:S02]  /*d640*/  MOV R32, R32 ;  /* 0x0000002000207202 */ /* 0x000fe40000000f00 */
[----:B------:R-:W-:Y:S02]  /*d650*/  LOP3.LUT R106, R106, R209, RZ, 0x3c, !PT ;  /* 0x000000d16a6a7212 */ /* 0x000fe400078e3cff */
[----:B------:R-:W-:Y:S01]  /*d660*/  MOV R36, R36 ;  /* 0x0000002400247202 */ /* 0x000fe20000000f00 */
[----:B------:R-:W-:Y:S01]  /*d670*/  STSM.16.M88.4 [R32], R56 ;  /* 0x0000003820007844 */ /* 0x000fe20000000200 */
[----:B------:R-:W-:Y:S01]  /*d680*/  F2FP.BF16.F32.PACK_AB R73, R75, R74 ;  /* 0x0000004a4b49723e */ /* 0x000fe200000010ff */
[----:B0-----:R-:W-:Y:S01]  /*d690*/  IMAD.U32 R4, RZ, RZ, UR8 ;  /* 0x00000008ff047e24 */ /* 0x001fe2000f8e00ff */
[----:B------:R-:W-:Y:S01]  /*d6a0*/  F2FP.BF16.F32.PACK_AB R80, R81, R80 ;  /* 0x000000505150723e */ /* 0x000fe200000010ff */
[----:B------:R-:W-:Y:S01]  /*d6b0*/  STSM.16.M88.4 [R36], R64 ;  /* 0x0000004024007844 */ /* 0x000fe20000000200 */
[----:B------:R-:W-:Y:S01]  /*d6c0*/  MOV R40, R40 ;  /* 0x0000002800287202 */ /* 0x000fe20000000f00 */
[----:B------:R-:W-:Y:S01]  /*d6d0*/  IMAD.U32 R5, RZ, RZ, UR9 ;  /* 0x00000009ff057e24 */ /* 0x000fe2000f8e00ff */
[----:B------:R-:W-:Y:S01]  /*d6e0*/  F2FP.BF16.F32.PACK_AB R74, R77, R76 ;  /* 0x0000004c4d4a723e */ /* 0x000fe200000010ff */
[----:B------:R-:W-:Y:S01]  /*d6f0*/  ULDC.64 UR8, c[0x0][0xc08] ;  /* 0x0003020000087ab9 */ /* 0x000fe20000000a00 */
[----:B------:R-:W-:-:S02]  /*d700*/  F2FP.BF16.F32.PACK_AB R75, R79, R78 ;  /* 0x0000004e4f4b723e */ /* 0x000fc400000010ff */
[----:B------:R-:W-:Y:S02]  /*d710*/  F2FP.BF16.F32.PACK_AB R81, R83, R82 ;  /* 0x000000525351723e */ /* 0x000fe400000010ff */
[----:B------:R-:W-:Y:S01]  /*d720*/  SHF.R.U64 R14, R14, 0x3, RZ ;  /* 0x000000030e0e7819 */ /* 0x000fe200000012ff */
[----:B------:R-:W-:Y:S01]  /*d730*/  STSM.16.M88.4 [R40], R72 ;  /* 0x0000004828007844 */ /* 0x000fe20000000200 */
[----:B------:R-:W-:Y:S02]  /*d740*/  MOV R25, R90 ;  /* 0x0000005a00197202 */ /* 0x000fe40000000f00 */
[----:B------:R-:W-:Y:S02]  /*d750*/  F2FP.BF16.F32.PACK_AB R82, R85, R84 ;  /* 0x000000545552723e */ /* 0x000fe400000010ff */
[----:B------:R-:W-:Y:S02]  /*d760*/  F2FP.BF16.F32.PACK_AB R83, R87, R86 ;  /* 0x000000565753723e */ /* 0x000fe400000010ff */
[----:B------:R-:W-:-:S02]  /*d770*/  F2FP.BF16.F32.PACK_AB R88, R89, R88 ;  /* 0x000000585958723e */ /* 0x000fc400000010ff */
[----:B------:R-:W-:Y:S01]  /*d780*/  LOP3.LUT R110, R110, R211, RZ, 0x3c, !PT ;  /* 0x000000d36e6e7212 */ /* 0x000fe200078e3cff */
[----:B------:R-:W-:Y:S01]  /*d790*/  STSM.16.M88.4 [R25], R80 ;  /* 0x0000005019007844 */ /* 0x000fe20000000200 */
[----:B------:R-:W-:Y:S02]  /*d7a0*/  MOV R94, R94 ;  /* 0x0000005e005e7202 */ /* 0x000fe40000000f00 */
[----:B------:R-:W-:Y:S02]  /*d7b0*/  MOV R24, R98 ;  /* 0x0000006200187202 */ /* 0x000fe40000000f00 */
[----:B------:R-:W-:Y:S02]  /*d7c0*/  F2FP.BF16.F32.PACK_AB R89, R44, R42 ;  /* 0x0000002a2c59723e */ /* 0x000fe400000010ff */
[----:B------:R-:W-:Y:S02]  /*d7d0*/  F2FP.BF16.F32.PACK_AB R90, R93, R92 ;  /* 0x0000005c5d5a723e */ /* 0x000fe400000010ff */
[----:B------:R-:W-:-:S02]  /*d7e0*/  F2FP.BF16.F32.PACK_AB R91, R152, R46 ;  /* 0x0000002e985b723e */ /* 0x000fc400000010ff */
[----:B------:R-:W-:Y:S02]  /*d7f0*/  F2FP.BF16.F32.PACK_AB R96, R97, R96 ;  /* 0x000000606160723e */ /* 0x000fe400000010ff */
[----:B------:R-:W-:Y:S01]  /*d800*/  MOV R21, R106 ;  /* 0x0000006a00157202 */ /* 0x000fe20000000f00 */
[----:B------:R-:W-:Y:S01]  /*d810*/  STSM.16.M88.4 [R94], R88 ;  /* 0x000000585e007844 */ /* 0x000fe20000000200 */
[----:B------:R-:W-:Y:S02]  /*d820*/  F2FP.BF16.F32.PACK_AB R97, R155, R153 ;  /* 0x000000999b61723e */ /* 0x000fe400000010ff */
        /* <DEDUP_REMOVED lines=11> */
[----:B------:R-:W-:Y:S01]  /*d8e0*/  F2FP.BF16.F32.PACK_AB R120, R121, R120 ;  /* 0x000000787978723e */ /* 0x000fe200000010ff */
[----:B------:R-:W-:Y:S01]  /*d8f0*/  STSM.16.M88.4 [R102], R104 ;  /* 0x0000006866007844 */ /* 0x000fe20000000200 */
[----:B------:R-:W-:Y:S02]  /*d900*/  LOP3.LUT R14, R14, R171, RZ, 0x3c, !PT ;  /* 0x000000ab0e0e7212 */ /* 0x000fe400078e3cff */
[----:B------:R-:W-:Y:S02]  /*d910*/  F2FP.BF16.F32.PACK_AB R113, R166, R164 ;  /* 0x000000a4a671723e */ /* 0x000fe400000010ff */
[----:B------:R-:W-:Y:S02]  /*d920*/  F2FP.BF16.F32.PACK_AB R114, R117, R116 ;  /* 0x000000747572723e */ /* 0x000fe400000010ff */
[----:B------:R-:W-:-:S02]  /*d930*/  F2FP.BF16.F32.PACK_AB R115, R119, R118 ;  /* 0x000000767773723e */ /* 0x000fc400000010ff */
[----:B------:R-:W-:Y:S02]  /*d940*/  F2FP.BF16.F32.PACK_AB R121, R123, R122 ;  /* 0x0000007a7b79723e */ /* 0x000fe400000010ff */
[----:B------:R-:W-:Y:S01]  /*d950*/  F2FP.BF16.F32.PACK_AB R128, R129, R128 ;  /* 0x000000808180723e */ /* 0x000fe200000010ff */
[----:B------:R-:W-:Y:S01]  /*d960*/  STSM.16.M88.4 [R21], R112 ;  /* 0x0000007015007844 */ /* 0x000fe20000000200 */
[----:B------:R-:W-:Y:S02]  /*d970*/  MOV R110, R110 ;  /* 0x0000006e006e7202 */ /* 0x000fe40000000f00 */
[----:B------:R-:W-:Y:S02]  /*d980*/  F2FP.BF16.F32.PACK_AB R122, R125, R124 ;  /* 0x0000007c7d7a723e */ /* 0x000fe400000010ff */
[----:B------:R-:W-:Y:S02]  /*d990*/  F2FP.BF16.F32.PACK_AB R123, R127, R126 ;  /* 0x0000007e7f7b723e */ /* 0x000fe400000010ff */
[----:B------:R-:W-:-:S02]  /*d9a0*/  F2FP.BF16.F32.PACK_AB R129, R131, R130 ;  /* 0x000000828381723e */ /* 0x000fc400000010ff */
[----:B------:R-:W-:Y:S01]  /*d9b0*/  F2FP.BF16.F32.PACK_AB R136, R137, R136 ;  /* 0x000000888988723e */ /* 0x000fe200000010ff */
[----:B------:R-:W-:Y:S01]  /*d9c0*/  STSM.16.M88.4 [R110], R120 ;  /* 0x000000786e007844 */ /* 0x000fe20000000200 */
[----:B------:R-:W-:Y:S02]  /*d9d0*/  F2FP.BF16.F32.PACK_AB R130, R133, R132 ;  /* 0x000000848582723e */ /* 0x000fe400000010ff */
        /* <DEDUP_REMOVED lines=16> */
[----:B------:R-:W-:-:S06]  /*dae0*/  UISETP.NE.AND.EX UP1, UPT, UR9, URZ, UPT, UP1 ;  /* 0x0000003f0900728c */ /* 0x000fcc000bf25310 */
[----:B------:R-:W-:-:S05]  /*daf0*/  PLOP3.LUT P6, PT, PT, PT, UP1, 0x80, 0x0 ;  /* 0x000000000000781c */ /* 0x000fca0003fcf018 */
[----:B------:R-:W-:Y:S02]  /*db00*/  @UP1 ULDC.64 UR8, c[0x0][0xc08] ;  /* 0x0003020000081ab9 */ /* 0x000fe40000000a00 */
[----:B------:R-:W-:Y:S01]  /*db10*/  @UP1 UIMAD.WIDE UR8, UR43, 0x4, UR8 ;  /* 0x000000042b0818a5 */ /* 0x000fe2000f8e0208 */
[----:B------:R-:W-:Y:S02]  /*db20*/  ULDC UR4, c[0x0][0xa88] ;  /* 0x0002a20000047ab9 */ /* 0x000fe40000000800 */
[----:B------:R-:W-:-:S03]  /*db30*/  IMAD.U32 R76, RZ, RZ, UR4 ;  /* 0x00000004ff4c7e24 */ /* 0x000fc6000f8e00ff */
[----:B0-----:R-:W-:Y:S02]  /*db40*/  IMAD.U32 R14, RZ, RZ, UR8 ;  /* 0x00000008ff0e7e24 */ /* 0x001fe4000f8e00ff */
[----:B------:R-:W-:Y:S01]  /*db50*/  IMAD.U32 R15, RZ, RZ, UR9 ;  /* 0x00000009ff0f7e24 */ /* 0x000fe2000f8e00ff */
[----:B------:R-:W2:Y:S01]  /*db60*/  @P0 LDG.E R6, desc[UR40][R4.64] ;  /* 0x0000002804060981 */ /* 0x000ea2000c1e1900 */
[----:B------:R-:W-:-:S03]  /*db70*/  IMAD R7, R192, 0x40, R184 ;  /* 0x00000040c0077824 */ /* 0x000fc600078e02b8 */
[----:B------:R0:W5:Y:S01]  /*db80*/  @P6 LDG.E R76, desc[UR40][R14.64] ;  /* 0x000000280e4c6981 */ /* 0x000162000c1e1900 */
[----:B------:R-:W-:-:S03]  /*db90*/  IMAD.WIDE R172, R7, 0x2, R172 ;  /* 0x0000000207ac7825 */ /* 0x000fc600078e02ac */
[C---:B------:R-:W-:Y:S02]  /*dba0*/  IADD3 R9, P2, R172.reuse, 0x1000, RZ ;  /* 0x00001000ac097810 */ /* 0x040fe40007f5e0ff */
[C---:B------:R-:W-:Y:S02]  /*dbb0*/  IADD3 R13, P1, R172.reuse, 0x2000, RZ ;  /* 0x00002000ac0d7810 */ /* 0x040fe40007f3e0ff */
[----:B------:R-:W-:Y:S02]  /*dbc0*/  P2R R10, PR, RZ, 0x4 ;  /* 0x00000004ff0a7803 */ /* 0x000fe40000000000 */
[C---:B------:R-:W-:Y:S02]  /*dbd0*/  IADD3 R25, P2, R172.reuse, 0x3000, RZ ;  /* 0x00003000ac197810 */ /* 0x040fe40007f5e0ff */
[C---:B------:R-:W-:Y:S02]  /*dbe0*/  IADD3 R29, P3, R172.reuse, 0x4000, RZ ;  /* 0x00004000ac1d7810 */ /* 0x040fe40007f7e0ff */
[----:B------:R-:W-:-:S02]  /*dbf0*/  IADD3 R33, P4, R172, 0x5000, RZ ;  /* 0x00005000ac217810 */ /* 0x000fc40007f9e0ff */
[----:B------:R-:W-:Y:S02]  /*dc00*/  IADD3 R37, P5, R172, 0x6000, RZ ;  /* 0x00006000ac257810 */ /* 0x000fe40007fbe0ff */
[----:B------:R-:W-:Y:S02]  /*dc10*/  LOP3.LUT R8, R9, 0x380, RZ, 0xc0, !PT ;  /* 0x0000038009087812 */ /* 0x000fe400078ec0ff */
[----:B------:R-:W-:Y:S02]  /*dc20*/  LOP3.LUT R12, R13, 0x380, RZ, 0xc0, !PT ;  /* 0x000003800d0c7812 */ /* 0x000fe400078ec0ff */
[----:B------:R-:W-:Y:S02]  /*dc30*/  LOP3.LUT R24, R25, 0x380, RZ, 0xc0, !PT ;  /* 0x0000038019187812 */ /* 0x000fe400078ec0ff */
[----:B------:R-:W-:Y:S02]  /*dc40*/  LOP3.LUT R28, R29, 0x380, RZ, 0xc0, !PT ;  /* 0x000003801d1c7812 */ /* 0x000fe400078ec0ff */
[----:B------:R-:W-:-:S02]  /*dc50*/  LOP3.LUT R32, R33, 0x380, RZ, 0xc0, !PT ;  /* 0x0000038021207812 */ /* 0x000fc400078ec0ff */
[----:B------:R-:W-:Y:S01]  /*dc60*/  LOP3.LUT R36, R37, 0x380, RZ, 0xc0, !PT ;  /* 0x0000038025247812 */ /* 0x000fe200078ec0ff */
[----:B------:R-:W-:Y:S01]  /*dc70*/  UMOV UR4, URZ ;  /* 0x0000003f00047c82 */ /* 0x000fe20008000000 */
[----:B------:R-:W-:Y:S02]  /*dc80*/  SHF.R.U64 R8, R8, 0x3, RZ ;  /* 0x0000000308087819 */ /* 0x000fe400000012ff */
[----:B------:R-:W-:Y:S02]  /*dc90*/  SHF.R.U64 R12, R12, 0x3, RZ ;  /* 0x000000030c0c7819 */ /* 0x000fe400000012ff */
[----:B------:R-:W-:Y:S02]  /*dca0*/  SHF.R.U64 R24, R24, 0x3, RZ ;  /* 0x0000000318187819 */ /* 0x000fe400000012ff */
[----:B------:R-:W-:Y:S02]  /*dcb0*/  SHF.R.U64 R28, R28, 0x3, RZ ;  /* 0x000000031c1c7819 */ /* 0x000fe400000012ff */
[----:B------:R-:W-:-:S02]  /*dcc0*/  SHF.R.U64 R32, R32, 0x3, RZ ;  /* 0x0000000320207819 */ /* 0x000fc400000012ff */
[----:B------:R-:W-:Y:S02]  /*dcd0*/  SHF.R.U64 R36, R36, 0x3, RZ ;  /* 0x0000000324247819 */ /* 0x000fe400000012ff */
[----:B------:R-:W-:Y:S02]  /*dce0*/  LOP3.LUT R8, R8, R9, RZ, 0x3c, !PT ;  /* 0x0000000908087212 */ /* 0x000fe400078e3cff */
[----:B------:R-:W-:Y:S02]  /*dcf0*/  LOP3.LUT R12, R12, R13, RZ, 0x3c, !PT ;  /* 0x0000000d0c0c7212 */ /* 0x000fe400078e3cff */
[----:B------:R-:W-:Y:S02]  /*dd00*/  LOP3.LUT R24, R24, R25, RZ, 0x3c, !PT ;  /* 0x0000001918187212 */ /* 0x000fe400078e3cff */
[----:B------:R-:W-:Y:S02]  /*dd10*/  LOP3.LUT R28, R28, R29, RZ, 0x3c, !PT ;  /* 0x0000001d1c1c7212 */ /* 0x000fe400078e3cff */
[----:B------:R-:W-:-:S02]  /*dd20*/  LOP3.LUT R32, R32, R33, RZ, 0x3c, !PT ;  /* 0x0000002120207212 */ /* 0x000fc400078e3cff */
[----:B------:R-:W-:Y:S02]  /*dd30*/  LOP3.LUT R36, R36, R37, RZ, 0x3c, !PT ;  /* 0x0000002524247212 */ /* 0x000fe400078e3cff */
[----:B--2---:R-:W-:Y:S01]  /*dd40*/  @P0 R2UR UR4, R6 ;  /* 0x00000000060402ca */ /* 0x004fe200000e0000 */
[----:B0-----:R-:W-:-:S14]  /*dd50*/  @P6 BRA `(.L_x_5591) ;  /* 0x0000000000106947 */ /* 0x001fdc0003800000 */
[----:B------:R-:W-:Y:S05]  /*dd60*/  @!P0 BRA `(.L_x_5591) ;  /* 0x00000000000c8947 */ /* 0x000fea0003800000 */
[----:B------:R-:W2:Y:S04]  /*dd70*/  LDG.E R7, desc[UR40][R4.64] ;  /* 0x0000002804077981 */ /* 0x000ea8000c1e1900 */
[----:B-----5:R-:W2:Y:S02]  /*dd80*/  LDG.E R76, desc[UR40][R4.64+0x4] ;  /* 0x00000428044c7981 */ /* 0x020ea4000c1e1900 */
[----:B--2---:R-:W-:-:S07]  /*dd90*/  IMAD.IADD R76, R76, 0x1, -R7 ;  /* 0x000000014c4c7824 */ /* 0x004fce00078e0a07 */
.L_x_5591:
        /* <DEDUP_REMOVED lines=18> */
[----:B------:R-:W-:Y:S01]  /*dec0*/  USHF.R.S32.HI UR17, URZ, 0x1f, UR44 ;  /* 0x0000001f3f117899 */ /* 0x000fe2000801142c */
[----:B------:R-:W-:Y:S01]  /*ded0*/  SHF.R.U64 R44, R44, 0x3, RZ ;  /* 0x000000032c2c7819 */ /* 0x000fe200000012ff */
[----:B------:R-:W-:Y:S01]  /*dee0*/  USEL UR8, UR43, URZ, !UP0 ;  /* 0x0000003f2b087287 */ /* 0x000fe2000c000000 */
[----:B------:R-:W-:Y:S01]  /*def0*/  LOP3.LUT R48, R48, R49, RZ, 0x3c, !PT ;  /* 0x0000003130307212 */ /* 0x000fe200078e3cff */
[--C-:B------:R-:W-:Y:S01]  /*df00*/  IMAD.X R49, RZ, RZ, R173.reuse, P6 ;  /* 0x000000ffff317224 */ /* 0x100fe200030e06ad */
[----:B------:R-:W-:Y:S01]  /*df10*/  LOP3.LUT R40, R40, R41, RZ, 0x3c, !PT ;  /* 0x0000002928287212 */ /* 0x000fe200078e3cff */
[--C-:B------:R-:W-:Y:S01]  /*df20*/  IMAD.X R41, RZ, RZ, R173.reuse, P0 ;  /* 0x000000ffff297224 */ /* 0x100fe200000e06ad */
[----:B0-----:R-:W-:Y:S01]  /*df30*/  ISETP.NE.AND P6, PT, R4, RZ, PT ;  /* 0x000000ff0400720c */ /* 0x001fe20003fc5270 */
[----:B------:R-:W-:Y:S01]  /*df40*/  USEL UR18, UR9, URZ, !UP0 ;  /* 0x0000003f09127287 */ /* 0x000fe2000c000000 */
[----:B------:R-:W-:Y:S01]  /*df50*/  LOP3.LUT R44, R44, R45, RZ, 0x3c, !PT ;  /* 0x0000002d2c2c7212 */ /* 0x000fe200078e3cff */
[----:B------:R-:W-:Y:S01]  /*df60*/  IMAD.X R45, RZ, RZ, R173, P1 ;  /* 0x000000ffff2d7224 */ /* 0x000fe200008e06ad */
[----:B------:R-:W-:-:S02]  /*df70*/  IADD3 R57, P2, R172, 0xa000, RZ ;  /* 0x0000a000ac397810 */ /* 0x000fc40007f5e0ff */
[C---:B------:R-:W-:Y:S02]  /*df80*/  IADD3 R53, P3, R172.reuse, 0xb000, RZ ;  /* 0x0000b000ac357810 */ /* 0x040fe40007f7e0ff */
[C---:B------:R-:W-:Y:S02]  /*df90*/  IADD3 R65, P4, R172.reuse, 0xc000, RZ ;  /* 0x0000c000ac417810 */ /* 0x040fe40007f9e0ff */
[C---:B------:R-:W-:Y:S02]  /*dfa0*/  IADD3 R61, P5, R172.reuse, 0xd000, RZ ;  /* 0x0000d000ac3d7810 */ /* 0x040fe40007fbe0ff */
[C---:B------:R-:W-:Y:S02]  /*dfb0*/  IADD3 R73, P0, R172.reuse, 0xe000, RZ ;  /* 0x0000e000ac497810 */ /* 0x040fe40007f1e0ff */
[----:B------:R-:W-:Y:S02]  /*dfc0*/  IADD3 R5, P1, R172, 0xf000, RZ ;  /* 0x0000f000ac057810 */ /* 0x000fe40007f3e0ff */
[----:B------:R-:W-:-:S02]  /*dfd0*/  LOP3.LUT R56, R57, 0x380, RZ, 0xc0, !PT ;  /* 0x0000038039387812 */ /* 0x000fc400078ec0ff */
[----:B------:R-:W-:Y:S01]  /*dfe0*/  LOP3.LUT R52, R53, 0x380, RZ, 0xc0, !PT ;  /* 0x0000038035347812 */ /* 0x000fe200078ec0ff */
[----:B------:R-:W-:Y:S01]  /*dff0*/  IMAD.X R69, RZ, RZ, R173, P1 ;  /* 0x000000ffff457224 */ /* 0x000fe200008e06ad */
[----:B------:R-:W-:Y:S02]  /*e000*/  LOP3.LUT R64, R65, 0x380, RZ, 0xc0, !PT ;  /* 0x0000038041407812 */ /* 0x000fe400078ec0ff */
[----:B------:R-:W-:Y:S02]  /*e010*/  LOP3.LUT R60, R61, 0x380, RZ, 0xc0, !PT ;  /* 0x000003803d3c7812 */ /* 0x000fe400078ec0ff */
[----:B------:R-:W-:Y:S02]  /*e020*/  LOP3.LUT R72, R73, 0x380, RZ, 0xc0, !PT ;  /* 0x0000038049487812 */ /* 0x000fe400078ec0ff */
[----:B------:R-:W-:Y:S02]  /*e030*/  LOP3.LUT R7, R172, 0x380, RZ, 0xc0, !PT ;  /* 0x00000380ac077812 */ /* 0x000fe400078ec0ff */
[----:B------:R-:W-:-:S02]  /*e040*/  LOP3.LUT R4, R5, 0x380, RZ, 0xc0, !PT ;  /* 0x0000038005047812 */ /* 0x000fc400078ec0ff */
[----:B------:R-:W-:Y:S02]  /*e050*/  SHF.R.U64 R56, R56, 0x3, RZ ;  /* 0x0000000338387819 */ /* 0x000fe400000012ff */
[----:B------:R-:W-:Y:S02]  /*e060*/  SHF.R.U64 R52, R52, 0x3, RZ ;  /* 0x0000000334347819 */ /* 0x000fe400000012ff */
[----:B------:R-:W-:Y:S02]  /*e070*/  SHF.R.U64 R64, R64, 0x3, RZ ;  /* 0x0000000340407819 */ /* 0x000fe400000012ff */
[----:B------:R-:W-:Y:S02]  /*e080*/  SHF.R.U64 R60, R60, 0x3, RZ ;  /* 0x000000033c3c7819 */ /* 0x000fe400000012ff */
        /* <DEDUP_REMOVED lines=17> */
[----:B------:R-:W-:Y:S01]  /*e1a0*/  VIADD R10, R185, UR42 ;  /* 0x0000002ab90a7c36 */ /* 0x000fe20008000000 */
[----:B------:R-:W-:Y:S01]  /*e1b0*/  ULDC.64 UR12, c[0x0][0xb90] ;  /* 0x0002e400000c7ab9 */ /* 0x000fe20000000a00 */
[----:B------:R-:W-:Y:S01]  /*e1c0*/  UMOV UR10, UR4 ;  /* 0x00000004000a7c82 */ /* 0x000fe20008000000 */
[----:B------:R-:W-:Y:S01]  /*e1d0*/  UIMAD UR9, UR17, UR12, URZ ;  /* 0x0000000c110972a4 */ /* 0x000fe2000f8e023f */
[----:B------:R-:W-:Y:S01]  /*e1e0*/  IMAD.MOV.U32 R4, RZ, RZ, R10 ;  /* 0x000000ffff047224 */ /* 0x000fe200078e000a */
[----:B------:R-:W-:Y:S01]  /*e1f0*/  UMOV UR11, UR16 ;  /* 0x00000010000b7c82 */ /* 0x000fe20008000000 */
[----:B------:R-:W-:Y:S01]  /*e200*/  ULDC.64 UR14, c[0x0][0xb98] ;  /* 0x0002e600000e7ab9 */ /* 0x000fe20000000a00 */
[----:B------:R-:W-:Y:S01]  /*e210*/  UIMAD.WIDE.U32 UR10, UR44, UR12, UR10 ;  /* 0x0000000c2c0a72a5 */ /* 0x000fe2000f8e000a */
[----:B------:R-:W-:Y:S01]  /*e220*/  IMAD.MOV R21, RZ, RZ, -R17 ;  /* 0x000000ffff157224 */ /* 0x000fe200078e0a11 */
[----:B------:R-:W-:Y:S01]  /*e230*/  UIMAD UR9, UR44, UR13, UR9 ;  /* 0x0000000d2c0972a4 */ /* 0x000fe2000f8e0209 */
[----:B------:R-:W-:Y:S01]  /*e240*/  VIADD R20, R16, UR42 ;  /* 0x0000002a10147c36 */ /* 0x000fe20008000000 */
[----:B------:R-:W-:-:S02]  /*e250*/  UIMAD UR12, UR18, UR14, URZ ;  /* 0x0000000e120c72a4 */ /* 0x000fc4000f8e023f */
[----:B------:R-:W-:Y:S02]  /*e260*/  UIADD3 UR11, UR11, UR9, URZ ;  /* 0x000000090b0b7290 */ /* 0x000fe4000fffe03f */
        /* <DEDUP_REMOVED lines=15> */
[----:B------:R-:W-:Y:S01]  /*e360*/  ULDC.64 UR10, c[0x0][0xb88] ;  /* 0x0002e200000a7ab9 */ /* 0x000fe20000000a00 */
[----:B------:R-:W-:Y:S02]  /*e370*/  VIADD R10, R20, 0x8 ;  /* 0x00000008140a7836 */ /* 0x000fe40000000000 */
        /* <DEDUP_REMOVED lines=9> */
[----:B------:R-:W-:Y:S03]  /*e410*/  SHFL.IDX PT, R4, R14, RZ, 0x1c1f ;  /* 0x001c1fff0e047589 */ /* 0x000fe600000e0000 */
[-C--:B------:R-:W-:Y:S01]  /*e420*/  ISETP.GE.OR P1, PT, R20, R11.reuse, P0 ;  /* 0x0000000b1400720c */ /* 0x080fe20000726670 */
[----:B------:R-:W0:Y:S01]  /*e430*/  SHFL.IDX PT, R5, R15, RZ, 0x1c1f ;  /* 0x001c1fff0f057589 */ /* 0x000e2200000e0000 */
[----:B------:R-:W-:-:S03]  /*e440*/  ISETP.GE.OR P0, PT, R10, R11, P0 ;  /* 0x0000000b0a00720c */ /* 0x000fc60000706670 */
[----:B------:R-:W1:Y:S08]  /*e450*/  SHFL.IDX PT, R7, R15, 0x1, 0x1c1f ;  /* 0x003c1f000f077f89 */ /* 0x000e7000000e0000 */
[----:B0-----:R0:W-:Y:S04]  /*e460*/  @!P1 ST.E desc[UR40][R4.64], R3 ;  /* 0x0000000304009985 */ /* 0x0011e8000c101928 */
[----:B-1----:R0:W-:Y:S02]  /*e470*/  @!P0 ST.E desc[UR40][R6.64], R0 ;  /* 0x0000000006008985 */ /* 0x0021e4000c101928 */
.L_x_5592:
        /* <DEDUP_REMOVED lines=8> */
[----:B------:R-:W-:-:S03]  /*e500*/  SEL R0, RZ, 0x1, P1 ;  /* 0x00000001ff007807 */ /* 0x000fc60000800000 */
[----:B------:R-:W-:Y:S01]  /*e510*/  IMAD.SHL.U32 R3, R3, 0x2, RZ ;  /* 0x0000000203037824 */ /* 0x000fe200078e00ff */
[----:B------:R-:W-:Y:S01]  /*e520*/  ISETP.GE.AND P0, PT, R189, UR14, PT ;  /* 0x0000000ebd007c0c */ /* 0x000fe2000bf06270 */
[----:B------:R-:W5:Y:S04]  /*e530*/  LD.E.128 R12, desc[UR40][R12.64] ;  /* 0x000000280c0c7980 */ /* 0x000f68000c101d00 */
[----:B------:R-:W5:Y:S04]  /*e540*/  LD.E.128 R24, desc[UR40][R24.64] ;  /* 0x0000002818187980 */ /* 0x000f68000c101d00 */
[----:B------:R-:W5:Y:S01]  /*e550*/  LD.E.128 R28, desc[UR40][R28.64] ;  /* 0x000000281c1c7980 */ /* 0x000f62000c101d00 */
[----:B-1----:R-:W-:-:S02]  /*e560*/  ISETP.NE.AND P2, PT, R81, 0x1, PT ;  /* 0x000000015100780c */ /* 0x002fc40003f45270 */
[----:B------:R-:W-:Y:S01]  /*e570*/  LOP3.LUT R0, R3, 0x2, R0, 0xe2, !PT ;  /* 0x0000000203007812 */ /* 0x000fe200078ee200 */
[----:B------:R-:W5:Y:S01]  /*e580*/  LD.E.128 R32, desc[UR40][R32.64] ;  /* 0x0000002820207980 */ /* 0x000f62000c101d00 */
[----:B------:R-:W-:Y:S01]  /*e590*/  SEL R3, RZ, 0xffffffff, P0 ;  /* 0xffffffffff037807 */ /* 0x000fe20000000000 */
[----:B------:R-:W-:Y:S02]  /*e5a0*/  UIMAD UR9, UR16, UR12, URZ ;  /* 0x0000000c100972a4 */ /* 0x000fe4000f8e023f */
[----:B------:R-:W5:Y:S04]  /*e5b0*/  LD.E.128 R36, desc[UR40][R36.64] ;  /* 0x0000002824247980 */ /* 0x000f68000c101d00 */
[----:B------:R-:W5:Y:S02]  /*e5c0*/  LD.E.128 R40, desc[UR40][R40.64] ;  /* 0x0000002828287980 */ /* 0x000f64000c101d00 */
[----:B------:R-:W1:Y:S01]  /*e5d0*/  @P2 LDC R21, c[0x0][0xbec] ;  /* 0x0002fb00ff152b82 */ /* 0x000e620000000800 */
[----:B------:R-:W-:Y:S01]  /*e5e0*/  IMAD.SHL.U32 R3, R3, 0x4, RZ ;  /* 0x0000000403037824 */ /* 0x000fe200078e00ff */
[----:B------:R-:W-:Y:S01]  /*e5f0*/  ISETP.GE.AND P0, PT, R188, UR14, PT ;  /* 0x0000000ebc007c0c */ /* 0x000fe2000bf06270 */
[----:B------:R-:W5:Y:S04]  /*e600*/  LD.E.128 R48, desc[UR40][R48.64] ;  /* 0x0000002830307980 */ /* 0x000f68000c101d00 */
[----:B------:R-:W5:Y:S01]  /*e610*/  LD.E.128 R44, desc[UR40][R44.64] ;  /* 0x000000282c2c7980 */ /* 0x000f62000c101d00 */
[----:B------:R-:W2:Y:S01]  /*e620*/  @P2 LDC R77, c[0x0][0xbf0] ;  /* 0x0002fc00ff4d2b82 */ /* 0x000ea20000000800 */
[----:B------:R-:W-:Y:S01]  /*e630*/  UIMAD.WIDE.U32 UR10, UR4, UR12, URZ ;  /* 0x0000000c040a72a5 */ /* 0x000fe2000f8e003f */
[----:B------:R-:W-:Y:S01]  /*e640*/  LOP3.LUT R3, R3, 0x4, R0, 0xe2, !PT ;  /* 0x0000000403037812 */ /* 0x000fe200078ee200 */
[----:B------:R-:W-:Y:S01]  /*e650*/  UIMAD UR9, UR4, UR13, UR9 ;  /* 0x0000000d040972a4 */ /* 0x000fe2000f8e0209 */
[----:B------:R-:W-:Y:S01]  /*e660*/  SEL R20, RZ, 0xffffffff, P0 ;  /* 0xffffffffff147807 */ /* 0x000fe20000000000 */
[----:B------:R-:W-:Y:S01]  /*e670*/  IMAD R0, R191, 0x20, R192 ;  /* 0x00000020bf007824 */ /* 0x000fe200078e02c0 */
[----:B------:R-:W-:Y:S01]  /*e680*/  ULDC.64 UR12, c[0x0][0xae8] ;  /* 0x0002ba00000c7ab9 */ /* 0x000fe20000000a00 */
[----:B------:R-:W-:Y:S01]  /*e690*/  ISETP.GE.AND P0, PT, R187, UR14, PT ;  /* 0x0000000ebb007c0c */ /* 0x000fe2000bf06270 */
[----:B------:R-:W-:Y:S01]  /*e6a0*/  UIADD3 UR11, UR11, UR9, URZ ;  /* 0x000000090b0b7290 */ /* 0x000fe2000fffe03f */
[----:B------:R-:W5:Y:S01]  /*e6b0*/  LD.E.128 R56, desc[UR40][R56.64] ;  /* 0x0000002838387980 */ /* 0x000f62000c101d00 */
[----:B------:R-:W-:Y:S01]  /*e6c0*/  UIMAD UR4, UR17, UR12, URZ ;  /* 0x0000000c110472a4 */ /* 0x000fe2000f8e023f */
[----:B------:R-:W-:Y:S01]  /*e6d0*/  VIADD R82, R0, UR42 ;  /* 0x0000002a00527c36 */ /* 0x000fe20008000000 */
[----:B------:R-:W-:Y:S01]  /*e6e0*/  SEL R0, RZ, 0xffffffff, P0 ;  /* 0xffffffffff007807 */ /* 0x000fe20000000000 */
[----:B------:R-:W-:Y:S01]  /*e6f0*/  UIMAD.WIDE.U32 UR10, UR44, UR12, UR10 ;  /* 0x0000000c2c0a72a5 */ /* 0x000fe2000f8e000a */
[----:B------:R-:W5:Y:S01]  /*e700*/  LD.E.128 R52, desc[UR40][R52.64] ;  /* 0x0000002834347980 */ /* 0x000f62000c101d00 */
[----:B------:R-:W-:Y:S01]  /*e710*/  UIMAD UR4, UR44, UR13, UR4 ;  /* 0x0000000d2c0472a4 */ /* 0x000fe2000f8e0204 */
[----:B------:R-:W-:-:S02]  /*e720*/  IMAD.SHL.U32 R20, R20, 0x8, RZ ;  /* 0x0000000814147824 */ /* 0x000fc400078e00ff */
[----:B------:R-:W-:Y:S01]  /*e730*/  ULDC.64 UR12, c[0x0][0xaf0] ;  /* 0x0002bc00000c7ab9 */ /* 0x000fe20000000a00 */
[----:B------:R-:W-:Y:S01]  /*e740*/  UIADD3 UR11, UR11, UR4, URZ ;  /* 0x000000040b0b7290 */ /* 0x000fe2000fffe03f */
[----:B------:R-:W-:Y:S01]  /*e750*/  IMAD.SHL.U32 R79, R0, 0x10, RZ ;  /* 0x00000010004f7824 */ /* 0x000fe200078e00ff */
[----:B------:R-:W-:Y:S01]  /*e760*/  UIMAD UR4, UR18, UR12, URZ ;  /* 0x0000000c120472a4 */ /* 0x000fe2000f8e023f */
[----:B-1----:R-:W-:Y:S01]  /*e770*/  @P2 IMAD.HI.U32 R0, R82, R21, RZ ;  /* 0x0000001552002227 */ /* 0x002fe200078e00ff */
[----:B------:R-:W-:Y:S01]  /*e780*/  LOP3.LUT R20, R20, 0x8, R3, 0xe2, !PT ;  /* 0x0000000814147812 */ /* 0x000fe200078ee203 */
[----:B------:R-:W5:Y:S01]  /*e790*/  LD.E.128 R64, desc[UR40][R64.64] ;  /* 0x0000002840407980 */ /* 0x000f62000c101d00 */
[----:B------:R-:W-:Y:S01]  /*e7a0*/  UIMAD UR4, UR8, UR13, UR4 ;  /* 0x0000000d080472a4 */ /* 0x000fe2000f8e0204 */
[----:B------:R-:W-:Y:S01]  /*e7b0*/  IMAD.MOV.U32 R3, RZ, RZ, R82 ;  /* 0x000000ffff037224 */ /* 0x000fe200078e0052 */
[----:B------:R-:W-:Y:S01]  /*e7c0*/  UIMAD.WIDE.U32 UR8, UR8, UR12, UR10 ;  /* 0x0000000c080872a5 */ /* 0x000fe2000f8e000a */
[----:B--2---:R-:W-:Y:S01]  /*e7d0*/  @P2 SHF.R.U32.HI R3, RZ, R77, R0 ;  /* 0x0000004dff032219 */ /* 0x004fe20000011600 */
[----:B------:R-:W5:Y:S01]  /*e7e0*/  LD.E.128 R60, desc[UR40][R60.64] ;  /* 0x000000283c3c7980 */ /* 0x000f62000c101d00 */
[----:B------:R-:W-:-:S02]  /*e7f0*/  LOP3.LUT R78, R79, 0x10, R20, 0xe2, !PT ;  /* 0x000000104f4e7812 */ /* 0x000fc400078ee214 */
        /* <DEDUP_REMOVED lines=10> */
[----:B------:R-:W5:Y:S01]  /*e8a0*/  LD.E.128 R68, desc[UR40][R68.64] ;  /* 0x0000002844447980 */ /* 0x000f62000c101d00 */
[----:B------:R-:W-:Y:S01]  /*e8b0*/  IMAD R77, R81, R79, R82 ;  /* 0x0000004f514d7224 */ /* 0x000fe200078e0252 */
[----:B------:R-:W-:Y:S01]  /*e8c0*/  ISETP.GE.AND P0, PT, R195, UR14, PT ;  /* 0x0000000ec3007c0c */ /* 0x000fe2000bf06270 */
[----:B------:R-:W-:Y:S01]  /*e8d0*/  IMAD.U32 R21, RZ, RZ, UR4 ;  /* 0x00000004ff157e24 */ /* 0x000fe2000f8e00ff */
[----:B------:R-:W-:Y:S01]  /*e8e0*/  @!PT LDS RZ, [RZ] ;  /* 0x00000000fffff984 */ /* 0x000fe20000000800 */
[----:B------:R-:W-:Y:S01]  /*e8f0*/  @!PT LDS RZ, [RZ] ;  /* 0x00000000fffff984 */ /* 0x000fe20000000800 */
[----:B------:R-:W-:Y:S01]  /*e900*/  @!PT LDS RZ, [RZ] ;  /* 0x00000000fffff984 */ /* 0x000fe20000000800 */
[----:B------:R-:W-:Y:S01]  /*e910*/  @!PT LDS RZ, [RZ] ;  /* 0x00000000fffff984 */ /* 0x000fe20000000800 */
[----:B------:R1:W-:Y:S06]  /*e920*/  MEMBAR.ALL.CTA ;  /* 0x0000000000007992 */ /* 0x0003ec0000008000 */
[----:B-1----:R-:W1:Y:S01]  /*e930*/  FENCE.VIEW.ASYNC.S ;  /* 0x00000000000073c6 */ /* 0x002e620000000000 */
[----:B------:R-:W-:Y:S01]  /*e940*/  IMAD.SHL.U32 R83, R0, 0x20, RZ ;  /* 0x0000002000537824 */ /* 0x000fe200078e00ff */
        /* <DEDUP_REMOVED lines=11> */
[----:B-----5:R-:W-:Y:S01]  /*ea00*/  IMAD R87, R76, R81, RZ ;  /* 0x000000514c577224 */ /* 0x020fe200078e02ff */
[----:B------:R-:W-:Y:S01]  /*ea10*/  BSSY B1, `(.L_x_5593) ;  /* 0x000002f000017945 */ /* 0x000fe20003800000 */
[----:B------:R-:W-:Y:S01]  /*ea20*/  VIADD R86, R192, UR42 ;  /* 0x0000002ac0567c36 */ /* 0x000fe20008000000 */
[----:B------:R-:W-:Y:S01]  /*ea30*/  LOP3.LUT R3, R78, R3, RZ, 0xfc, !PT ;  /* 0x000000034e037212 */ /* 0x000fe200078efcff */
[C---:B------:R-:W-:Y:S01]  /*ea40*/  IMAD R79, R77.reuse, UR9, R0 ;  /* 0x000000094d4f7c24 */ /* 0x040fe2000f8e0200 */
[----:B------:R-:W-:Y:S01]  /*ea50*/  SEL R0, RZ, 0x80, P0 ;  /* 0x00000080ff007807 */ /* 0x000fe20000000000 */
[----:B------:R-:W-:Y:S01]  /*ea60*/  IMAD.WIDE.U32 R20, R77, UR8, R20 ;  /* 0x000000084d147c25 */ /* 0x000fe2000f8e0014 */
[----:B------:R-:W-:Y:S01]  /*ea70*/  ISETP.GE.AND P0, PT, R86, R87, PT ;  /* 0x000000575600720c */ /* 0x000fe20003f06270 */
[----:B------:R-:W-:Y:S01]  /*ea80*/  ULDC.64 UR8, c[0x0][0xa80] ;  /* 0x0002a00000087ab9 */ /* 0x000fe20000000a00 */
[----:B------:R-:W-:Y:S01]  /*ea90*/  LOP3.LUT R0, R3, R0, RZ, 0xfc, !PT ;  /* 0x0000000003007212 */ /* 0x000fe200078efcff */
[----:B------:R-:W-:Y:S01]  /*eaa0*/  IMAD.IADD R21, R21, 0x1, R79 ;  /* 0x0000000115157824 */ /* 0x000fe200078e024f */
[C---:B------:R-:W-:Y:S01]  /*eab0*/  LEA R84, P1, R20.reuse, UR8, 0x1 ;  /* 0x0000000814547c11 */ /* 0x040fe2000f8208ff */
[----:B-1----:R-:W-:Y:S03]  /*eac0*/  SYNCS.ARRIVE.TRANS64.RED.A1T0 RZ, [UR4], RZ ;  /* 0x000000ffffff79a7 */ /* 0x002fe60008100404 */
        /* <DEDUP_REMOVED lines=25> */
[-C--:B--2---:R-:W-:Y:S02]  /*ec60*/  @P0 LEA R12, P3, R195, R76.reuse, 0x1 ;  /* 0x0000004cc30c0211 */ /* 0x084fe400078608ff */
        /* <DEDUP_REMOVED lines=9> */
.L_x_5594:
[----:B------:R-:W-:Y:S05]  /*ed00*/  BSYNC B1 ;  /* 0x0000000000017941 */ /* 0x000fea0003800000 */
.L_x_5593:
[----:B---3--:R-:W-:Y:S01]  /*ed10*/  VIADD R4, R86, 0x20 ;  /* 0x0000002056047836 */ /* 0x008fe20000000000 */
        /* <DEDUP_REMOVED lines=11> */
[----:B------:R-:W-:Y:S01]  /*edd0*/  @!P3 LEA R14, P6, R189, R6, 0x1 ;  /* 0x00000006bd0eb211 */ /* 0x000fe200078c08ff */
[----:B------:R0:W-:Y:S01]  /*ede0*/  @!P0 ST.E.128 desc[UR40][R4.64], R8 ;  /* 0x0000000804008985 */ /* 0x0001e2000c101d28 */
[----:B------:R-:W-:Y:S02]  /*edf0*/  ISETP.GE.AND P0, PT, R186, UR14, PT ;  /* 0x0000000eba007c0c */ /* 0x000fe4000bf06270 */
[----:B------:R-:W-:Y:S02]  /*ee00*/  @!P5 LEA.HI.X R13, R190, R7, R204, 0x1, P4 ;  /* 0x00000007be0dd211 */ /* 0x000fe400020f0ccc */
[----:B------:R-:W-:-:S02]  /*ee10*/  LOP3.LUT P4, RZ, R3, 0x40, RZ, 0xc0, !PT ;  /* 0x0000004003ff7812 */ /* 0x000fc4000788c0ff */
[----:B------:R-:W-:Y:S01]  /*ee20*/  @!P3 LEA.HI.X R15, R189, R7, R203, 0x1, P6 ;  /* 0x00000007bd0fb211 */ /* 0x000fe200030f0ccb */
        /* <DEDUP_REMOVED lines=16> */
[----:B---3--:R-:W-:-:S04]  /*ef30*/  LEA R4, P0, R194, R6, 0x1 ;  /* 0x00000006c2047211 */ /* 0x008fc800078008ff */
[----:B------:R-:W-:-:S05]  /*ef40*/  LEA.HI.X R5, R194, R7, R198, 0x1, P0 ;  /* 0x00000007c2057211 */ /* 0x000fca00000f0cc6 */
[----:B------:R0:W-:Y:S01]  /*ef50*/  ST.E.128 desc[UR40][R4.64], R68 ;  /* 0x0000004404007985 */ /* 0x0001e2000c101d28 */
[----:B------:R-:W-:Y:S05]  /*ef60*/  BRA `(.L_x_5595) ;  /* 0x0000000c00847947 */ /* 0x000fea0003800000 */
.L_x_5590:
[----:B------:R-:W-:Y:S01]  /*ef70*/  ULDC.64 UR8, c[0x0][0xc00] ;  /* 0x0003000000087ab9 */ /* 0x000fe20000000a00 */
[----:B------:R-:W-:Y:S01]  /*ef80*/  ULDC UR4, c[0x0][0xa88] ;  /* 0x0002a20000047ab9 */ /* 0x000fe20000000800 */
[----:B------:R-:W-:Y:S01]  /*ef90*/  UISETP.NE.U32.AND UP0, UPT, UR8, URZ, UPT ;  /* 0x0000003f0800728c */ /* 0x000fe2000bf05070 */
[----:B------:R-:W0:Y:S03]  /*efa0*/  LDC R11, c[0x0][0xbe8] ;  /* 0x0002fa00ff0b7b82 */ /* 0x000e260000000800 */
[----:B------:R-:W-:-:S03]  /*efb0*/  UISETP.NE.AND.EX UP0, UPT, UR9, URZ, UPT, UP0 ;  /* 0x0000003f0900728c */ /* 0x000fc6000bf05300 */
[----:B------:R-:W-:Y:S02]  /*efc0*/  ULDC.64 UR8, c[0x0][0xc00] ;  /* 0x0003000000087ab9 */ /* 0x000fe40000000a00 */
[----:B------:R-:W-:Y:S01]  /*efd0*/  UIMAD.WIDE UR8, UR43, 0x4, UR8 ;  /* 0x000000042b0878a5 */ /* 0x000fe2000f8e0208 */
[----:B------:R-:W-:-:S05]  /*efe0*/  PLOP3.LUT P1, PT, PT, PT, UP0, 0x80, 0x0 ;  /* 0x000000000000781c */ /* 0x000fca0003f2f008 */
[----:B------:R-:W-:Y:S02]  /*eff0*/  IMAD.U32 R4, RZ, RZ, UR8 ;  /* 0x00000008ff047e24 */ /* 0x000fe4000f8e00ff */
[----:B------:R-:W-:Y:S01]  /*f000*/  IMAD.U32 R5, RZ, RZ, UR9 ;  /* 0x00000009ff057e24 */ /* 0x000fe2000f8e00ff */
[----:B------:R-:W-:Y:S02]  /*f010*/  ULDC.64 UR8, c[0x0][0xc08] ;  /* 0x0003020000087ab9 */ /* 0x000fe40000000a00 */
[----:B------:R-:W-:Y:S01]  /*f020*/  UISETP.NE.U32.AND UP1, UPT, UR8, URZ, UPT ;  /* 0x0000003f0800728c */ /* 0x000fe2000bf25070 */
[----:B------:R-:W-:Y:S02]  /*f030*/  IMAD.U32 R0, RZ, RZ, UR4 ;  /* 0x00000004ff007e24 */ /* 0x000fe4000f8e00ff */
[----:B------:R-:W2:Y:S01]  /*f040*/  @P1 LDG.E R3, desc[UR40][R4.64] ;  /* 0x0000002804031981 */ /* 0x000ea2000c1e1900 */
[----:B------:R-:W-:-:S06]  /*f050*/  UISETP.NE.AND.EX UP1, UPT, UR9, URZ, UPT, UP1 ;  /* 0x0000003f0900728c */ /* 0x000fcc000bf25310 */
[----:B------:R-:W-:-:S05]  /*f060*/  PLOP3.LUT P2, PT, PT, PT, UP1, 0x80, 0x0 ;  /* 0x000000000000781c */ /* 0x000fca0003f4f018 */
[----:B------:R-:W-:Y:S02]  /*f070*/  @UP1 ULDC.64 UR8, c[0x0][0xc08] ;  /* 0x0003020000081ab9 */ /* 0x000fe40000000a00 */
[----:B------:R-:W-:-:S06]  /*f080*/  @UP1 UIMAD.WIDE UR8, UR43, 0x4, UR8 ;  /* 0x000000042b0818a5 */ /* 0x000fcc000f8e0208 */
[----:B------:R-:W-:Y:S02]  /*f090*/  IMAD.U32 R6, RZ, RZ, UR8 ;  /* 0x00000008ff067e24 */ /* 0x000fe4000f8e00ff */
[----:B------:R-:W-:-:S05]  /*f0a0*/  IMAD.U32 R7, RZ, RZ, UR9 ;  /* 0x00000009ff077e24 */ /* 0x000fca000f8e00ff */
[----:B------:R1:W5:Y:S01]  /*f0b0*/  @P2 LDG.E R0, desc[UR40][R6.64] ;  /* 0x0000002806002981 */ /* 0x000362000c1e1900 */
[----:B------:R-:W-:Y:S01]  /*f0c0*/  UMOV UR4, URZ ;  /* 0x0000003f00047c82 */ /* 0x000fe20008000000 */
[----:B------:R-:W-:Y:S01]  /*f0d0*/  USHF.R.S32.HI UR13, URZ, 0x1f, UR44 ;  /* 0x0000001f3f0d7899 */ /* 0x000fe2000801142c */
[----:B------:R-:W-:Y:S02]  /*f0e0*/  ISETP.GE.AND P0, PT, R197, 0x40, PT ;  /* 0x00000040c500780c */ /* 0x000fe40003f06270 */
[----:B--2---:R-:W-:Y:S01]  /*f0f0*/  @P1 R2UR UR4, R3 ;  /* 0x00000000030412ca */ /* 0x004fe200000e0000 */
[----:B01----:R-:W-:-:S14]  /*f100*/  @P2 BRA `(.L_x_5596) ;  /* 0x0000000000102947 */ /* 0x003fdc0003800000 */
[----:B------:R-:W-:Y:S05]  /*f110*/  @!P1 BRA `(.L_x_5596) ;  /* 0x00000000000c9947 */ /* 0x000fea0003800000 */
[----:B------:R-:W2:Y:S04]  /*f120*/  LDG.E R3, desc[UR40][R4.64] ;  /* 0x0000002804037981 */ /* 0x000ea8000c1e1900 */
[----:B-----5:R-:W2:Y:S02]  /*f130*/  LDG.E R0, desc[UR40][R4.64+0x4] ;  /* 0x0000042804007981 */ /* 0x020ea4000c1e1900 */
[----:B--2---:R-:W-:-:S07]  /*f140*/  IMAD.IADD R0, R0, 0x1, -R3 ;  /* 0x0000000100007824 */ /* 0x004fce00078e0a03 */
.L_x_5596:
[----:B------:R-:W-:Y:S01]  /*f150*/  USHF.R.S32.HI UR9, URZ, 0x1f, UR43 ;  /* 0x0000001f3f097899 */ /* 0x000fe2000801142b */
[----:B------:R-:W-:Y:S01]  /*f160*/  BSSY B1, `(.L_x_5597) ;  /* 0x000002e000017945 */ /* 0x000fe20003800000 */
[----:B------:R-:W-:Y:S02]  /*f170*/  USHF.R.S32.HI UR12, URZ, 0x1f, UR4 ;  /* 0x0000001f3f0c7899 */ /* 0x000fe40008011404 */
[----:B------:R-:W-:Y:S02]  /*f180*/  USEL UR8, UR43, URZ, !UP0 ;  /* 0x0000003f2b087287 */ /* 0x000fe4000c000000 */
[----:B------:R-:W-:Y:S01]  /*f190*/  USEL UR14, UR9, URZ, !UP0 ;  /* 0x0000003f090e7287 */ /* 0x000fe2000c000000 */
[----:B------:R-:W-:Y:S11]  /*f1a0*/  @P0 BRA `(.L_x_5598) ;  /* 0x0000000000a40947 */ /* 0x000ff60003800000 */
[----:B------:R-:W0:Y:S01]  /*f1b0*/  S2R R6, SR_TID.X ;  /* 0x0000000000067919 */ /* 0x000e220000002100 */
[----:B------:R-:W1:Y:S01]  /*f1c0*/  LDC R5, c[0x0][0xbe8] ;  /* 0x0002fa00ff057b82 */ /* 0x000e620000000800 */
[----:B------:R-:W-:Y:S02]  /*f1d0*/  IMAD.U32 R7, RZ, RZ, UR42 ;  /* 0x0000002aff077e24 */ /* 0x000fe4000f8e00ff */
[----:B-1---5:R-:W-:-:S03]  /*f1e0*/  IMAD R3, R0, R5, RZ ;  /* 0x0000000500037224 */ /* 0x022fc600078e02ff */
[----:B0-----:R-:W-:-:S04]  /*f1f0*/  IADD3 R6, R7, -0x80, R6 ;  /* 0xffffff8007067810 */ /* 0x001fc80007ffe006 */
[----:B------:R-:W-:-:S13]  /*f200*/  ISETP.GE.AND P0, PT, R6, R3, PT ;  /* 0x000000030600720c */ /* 0x000fda0003f06270 */
[----:B------:R-:W-:Y:S05]  /*f210*/  @P0 BRA `(.L_x_5598) ;  /* 0x0000000000880947 */ /* 0x000fea0003800000 */
[----:B------:R-:W-:Y:S01]  /*f220*/  ISETP.NE.AND P0, PT, R5, 0x1, PT ;  /* 0x000000010500780c */ /* 0x000fe20003f05270 */
[----:B------:R-:W-:Y:S01]  /*f230*/  ULDC.64 UR16, c[0x0][0xb90] ;  /* 0x0002e40000107ab9 */ /* 0x000fe20000000a00 */
[----:B------:R-:W-:Y:S01]  /*f240*/  UMOV UR10, UR4 ;  /* 0x00000004000a7c82 */ /* 0x000fe20008000000 */
[----:B------:R-:W-:Y:S01]  /*f250*/  UIMAD UR9, UR13, UR16, URZ ;  /* 0x000000100d0972a4 */ /* 0x000fe2000f8e023f */
[----:B------:R-:W-:Y:S01]  /*f260*/  IMAD.MOV.U32 R4, RZ, RZ, R6 ;  /* 0x000000ffff047224 */ /* 0x000fe200078e0006 */
[----:B------:R-:W-:Y:S02]  /*f270*/  UMOV UR11, UR12 ;  /* 0x0000000c000b7c82 */ /* 0x000fe40008000000 */
[----:B------:R-:W-:Y:S02]  /*f280*/  UIMAD.WIDE.U32 UR10, UR44, UR16, UR10 ;  /* 0x000000102c0a72a5 */ /* 0x000fe4000f8e000a */
[----:B------:R-:W-:-:S03]  /*f290*/  UIMAD UR9, UR44, UR17, UR9 ;  /* 0x000000112c0972a4 */ /* 0x000fc6000f8e0209 */
[----:B------:R-:W-:Y:S01]  /*f2a0*/  ULDC.64 UR16, c[0x0][0xb98] ;  /* 0x0002e60000107ab9 */ /* 0x000fe20000000a00 */
[----:B------:R-:W0:Y:S01]  /*f2b0*/  @P0 LDC R3, c[0x0][0xbec] ;  /* 0x0002fb00ff030b82 */ /* 0x000e220000000800 */
[----:B------:R-:W-:Y:S02]  /*f2c0*/  UIADD3 UR11, UR11, UR9, URZ ;  /* 0x000000090b0b7290 */ /* 0x000fe4000fffe03f */
[----:B------:R-:W-:Y:S02]  /*f2d0*/  UIMAD UR9, UR14, UR16, URZ ;  /* 0x000000100e0972a4 */ /* 0x000fe4000f8e023f */
[----:B------:R-:W-:Y:S02]  /*f2e0*/  UIMAD.WIDE.U32 UR10, UR8, UR16, UR10 ;  /* 0x00000010080a72a5 */ /* 0x000fe4000f8e000a */
[----:B------:R-:W-:Y:S01]  /*f2f0*/  UIMAD UR9, UR8, UR17, UR9 ;  /* 0x00000011080972a4 */ /* 0x000fe2000f8e0209 */
[----:B------:R-:W1:Y:S02]  /*f300*/  @P0 LDC R8, c[0x0][0xbf0] ;  /* 0x0002fc00ff080b82 */ /* 0x000e640000000800 */
[----:B------:R-:W-:Y:S01]  /*f310*/  ULDC.64 UR16, c[0x0][0xb88] ;  /* 0x0002e20000107ab9 */ /* 0x000fe20000000a00 */
[----:B0-----:R-:W-:-:S05]  /*f320*/  @P0 IMAD.HI.U32 R3, R6, R3, RZ ;  /* 0x0000000306030227 */ /* 0x001fca00078e00ff */
        /* <DEDUP_REMOVED lines=17> */
.L_x_5598:
[----:B------:R-:W-:Y:S05]  /*f440*/  BSYNC B1 ;  /* 0x0000000000017941 */ /* 0x000fea0003800000 */
.L_x_5597:
        /* <DEDUP_REMOVED lines=10> */
[----:B-----5:R-:W-:Y:S01]  /*f4f0*/  IMAD R25, R0, R11, RZ ;  /* 0x0000000b00197224 */ /* 0x020fe200078e02ff */
[----:B------:R-:W-:Y:S01]  /*f500*/  ULDC.64 UR16, c[0x0][0xae8] ;  /* 0x0002ba0000107ab9 */ /* 0x000fe20000000a00 */
[----:B------:R-:W-:Y:S01]  /*f510*/  IMAD.SHL.U32 R4, R4, 0x2, RZ ;  /* 0x0000000204047824 */ /* 0x000fe200078e00ff */
[----:B------:R-:W0:Y:S01]  /*f520*/  @P0 LDC R5, c[0x0][0xbec] ;  /* 0x0002fb00ff050b82 */ /* 0x000e220000000800 */
[----:B------:R-:W-:Y:S01]  /*f530*/  UIADD3 UR11, UR11, UR9, URZ ;  /* 0x000000090b0b7290 */ /* 0x000fe2000fffe03f */
[----:B------:R-:W-:Y:S01]  /*f540*/  ISETP.GE.AND P2, PT, R189, UR15, PT ;  /* 0x0000000fbd007c0c */ /* 0x000fe2000bf46270 */
[----:B------:R-:W-:Y:S01]  /*f550*/  UIMAD UR4, UR13, UR16, URZ ;  /* 0x000000100d0472a4 */ /* 0x000fe2000f8e023f */
[----:B------:R-:W-:Y:S01]  /*f560*/  LOP3.LUT R4, R4, 0x2, R3, 0xe2, !PT ;  /* 0x0000000204047812 */ /* 0x000fe200078ee203 */
[----:B------:R-:W-:Y:S01]  /*f570*/  IMAD R3, R191, 0x20, R192 ;  /* 0x00000020bf037824 */ /* 0x000fe200078e02c0 */
[----:B------:R-:W-:Y:S01]  /*f580*/  UIMAD.WIDE.U32 UR10, UR44, UR16, UR10 ;  /* 0x000000102c0a72a5 */ /* 0x000fe2000f8e000a */
[----:B------:R-:W-:Y:S01]  /*f590*/  SEL R6, RZ, 0xffffffff, P2 ;  /* 0xffffffffff067807 */ /* 0x000fe20001000000 */
[----:B------:R-:W1:Y:S01]  /*f5a0*/  @P0 LDC R7, c[0x0][0xbf0] ;  /* 0x0002fc00ff070b82 */ /* 0x000e620000000800 */
[----:B------:R-:W-:Y:S01]  /*f5b0*/  UIMAD UR4, UR44, UR17, UR4 ;  /* 0x000000112c0472a4 */ /* 0x000fe2000f8e0204 */
[----:B------:R-:W-:Y:S01]  /*f5c0*/  VIADD R8, R3, UR42 ;  /* 0x0000002a03087c36 */ /* 0x000fe20008000000 */
[----:B------:R-:W-:Y:S01]  /*f5d0*/  ULDC.64 UR12, c[0x0][0xaf0] ;  /* 0x0002bc00000c7ab9 */ /* 0x000fe20000000a00 */
[----:B------:R-:W-:Y:S01]  /*f5e0*/  ISETP.GE.AND P1, PT, R188, UR15, PT ;  /* 0x0000000fbc007c0c */ /* 0x000fe2000bf26270 */
[----:B------:R-:W-:Y:S01]  /*f5f0*/  UIADD3 UR11, UR11, UR4, URZ ;  /* 0x000000040b0b7290 */ /* 0x000fe2000fffe03f */
[----:B------:R-:W-:Y:S01]  /*f600*/  IMAD.SHL.U32 R9, R6, 0x4, RZ ;  /* 0x0000000406097824 */ /* 0x000fe200078e00ff */
[----:B------:R-:W-:Y:S01]  /*f610*/  UIMAD UR4, UR14, UR12, URZ ;  /* 0x0000000c0e0472a4 */ /* 0x000fe2000f8e023f */
[----:B------:R-:W-:Y:S01]  /*f620*/  SEL R10, RZ, 0xffffffff, P1 ;  /* 0xffffffffff0a7807 */ /* 0x000fe20000800000 */
[----:B------:R-:W-:Y:S01]  /*f630*/  IMAD.MOV.U32 R3, RZ, RZ, R8 ;  /* 0x000000ffff037224 */ /* 0x000fe200078e0008 */
[----:B------:R-:W-:Y:S01]  /*f640*/  ISETP.GE.AND P2, PT, R194, UR15, PT ;  /* 0x0000000fc2007c0c */ /* 0x000fe2000bf46270 */
[----:B------:R-:W-:Y:S01]  /*f650*/  UIMAD UR4, UR8, UR13, UR4 ;  /* 0x0000000d080472a4 */ /* 0x000fe2000f8e0204 */
[----:B------:R-:W-:Y:S01]  /*f660*/  LOP3.LUT R9, R9, 0x4, R4, 0xe2, !PT ;  /* 0x0000000409097812 */ /* 0x000fe200078ee204 */
[----:B------:R-:W-:Y:S01]  /*f670*/  UIMAD.WIDE.U32 UR8, UR8, UR12, UR10 ;  /* 0x0000000c080872a5 */ /* 0x000fe2000f8e000a */
[----:B------:R-:W-:Y:S01]  /*f680*/  IMAD.SHL.U32 R10, R10, 0x8, RZ ;  /* 0x000000080a0a7824 */ /* 0x000fe200078e00ff */
[----:B------:R-:W-:Y:S01]  /*f690*/  SEL R0, RZ, 0x80, P2 ;  /* 0x00000080ff007807 */ /* 0x000fe20001000000 */
[----:B0-----:R-:W-:Y:S01]  /*f6a0*/  @P0 IMAD.HI.U32 R6, R8, R5, RZ ;  /* 0x0000000508060227 */ /* 0x001fe200078e00ff */
[----:B------:R-:W-:Y:S01]  /*f6b0*/  UIADD3 UR4, UR9, UR4, URZ ;  /* 0x0000000409047290 */ /* 0x000fe2000fffe03f */
[----:B------:R-:W-:Y:S01]  /*f6c0*/  BSSY B1, `(.L_x_5599) ;  /* 0x0000047000017945 */ /* 0x000fe20003800000 */
[----:B------:R-:W-:Y:S01]  /*f6d0*/  LOP3.LUT R10, R10, 0x8, R9, 0xe2, !PT ;  /* 0x000000080a0a7812 */ /* 0x000fe200078ee209 */
[----:B------:R-:W-:-:S02]  /*f6e0*/  IMAD.U32 R4, RZ, RZ, UR8 ;  /* 0x00000008ff047e24 */ /* 0x000fc4000f8e00ff */
[----:B------:R-:W-:Y:S01]  /*f6f0*/  IMAD.U32 R5, RZ, RZ, UR9 ;  /* 0x00000009ff057e24 */ /* 0x000fe2000f8e00ff */
[----:B------:R-:W-:Y:S01]  /*f700*/  ULDC.64 UR8, c[0x0][0xae0] ;  /* 0x0002b80000087ab9 */ /* 0x000fe20000000a00 */
[----:B-1----:R-:W-:Y:S01]  /*f710*/  @P0 SHF.R.U32.HI R3, RZ, R7, R6 ;  /* 0x00000007ff030219 */ /* 0x002fe20000011606 */
[----:B------:R-:W-:Y:S01]  /*f720*/  IMAD.U32 R5, RZ, RZ, UR4 ;  /* 0x00000004ff057e24 */ /* 0x000fe2000f8e00ff */
[----:B------:R-:W-:Y:S01]  /*f730*/  ISETP.GE.AND P0, PT, R187, UR15, PT ;  /* 0x0000000fbb007c0c */ /* 0x000fe2000bf06270 */
[----:B------:R-:W-:Y:S01]  /*f740*/  VIADD R26, R192, UR42 ;  /* 0x0000002ac01a7c36 */ /* 0x000fe20008000000 */
        /* <DEDUP_REMOVED lines=16> */
[----:B------:R-:W-:-:S04]  /*f850*/  IMAD.WIDE.U32 R4, R7, UR8, R4 ;  /* 0x0000000807047c25 */ /* 0x000fc8000f8e0004 */
[----:B------:R-:W-:Y:S01]  /*f860*/  IMAD R3, R7, UR9, R6 ;  /* 0x0000000907037c24 */ /* 0x000fe2000f8e0206 */
[----:B------:R-:W-:Y:S01]  /*f870*/  SEL R7, RZ, 0x40, P0 ;  /* 0x00000040ff077807 */ /* 0x000fe20000000000 */
[----:B------:R-:W-:Y:S01]  /*f880*/  ULDC.64 UR8, c[0x0][0xa80] ;  /* 0x0002a00000087ab9 */ /* 0x000fe20000000a00 */
[----:B------:R-:W-:Y:S01]  /*f890*/  ISETP.GE.AND P0, PT, R26, R25, PT ;  /* 0x000000191a00720c */ /* 0x000fe20003f06270 */
[----:B------:R-:W-:Y:S01]  /*f8a0*/  IMAD.SHL.U32 R13, R8, 0x20, RZ ;  /* 0x00000020080d7824 */ /* 0x000fe200078e00ff */
[----:B------:R-:W-:Y:S01]  /*f8b0*/  LEA R20, P1, R4, UR8, 0x1 ;  /* 0x0000000804147c11 */ /* 0x000fe2000f8208ff */
[----:B------:R-:W-:-:S03]  /*f8c0*/  IMAD.IADD R3, R5, 0x1, R3 ;  /* 0x0000000105037824 */ /* 0x000fc600078e0203 */
[----:B------:R-:W-:Y:S01]  /*f8d0*/  LOP3.LUT R10, R13, 0x20, R10, 0xe2, !PT ;  /* 0x000000200d0a7812 */ /* 0x000fe200078ee20a */
[----:B------:R0:W1:Y:S01]  /*f8e0*/  SHFL.IDX PT, R6, R20, RZ, 0x181f ;  /* 0x00181fff14067589 */ /* 0x00006200000e0000 */
[----:B------:R-:W-:Y:S02]  /*f8f0*/  LEA.HI.X R3, R4, UR9, R3, 0x1, P1 ;  /* 0x0000000904037c11 */ /* 0x000fe400088f0c03 */
[----:B------:R-:W-:-:S03]  /*f900*/  LOP3.LUT R21, R10, R7, RZ, 0xfc, !PT ;  /* 0x000000070a157212 */ /* 0x000fc600078efcff */
        /* <DEDUP_REMOVED lines=34> */
.L_x_5600:
[----:B------:R-:W-:Y:S05]  /*fb30*/  BSYNC B1 ;  /* 0x0000000000017941 */ /* 0x000fea0003800000 */
.L_x_5599:
        /* <DEDUP_REMOVED lines=36> */
.L_x_5595:
[----:B------:R-:W-:Y:S05]  /*fd80*/  BSYNC B0 ;  /* 0x0000000000007941 */ /* 0x000fea0003800000 */
.L_x_5589:
[----:B------:R-:W-:Y:S02]  /*fd90*/  ULDC UR4, c[0x0][0xc3c] ;  /* 0x00030f0000047ab9 */ /* 0x000fe40000000800 */
[----:B------:R-:W-:-:S06]  /*fda0*/  UISETP.GE.AND UP0, UPT, UR6, UR4, UPT ;  /* 0x000000040600728c */ /* 0x000fcc000bf06270 */
[----:B------:R-:W-:-:S13]  /*fdb0*/  PLOP3.LUT P0, PT, PT, PT, UP0, 0x80, 0x0 ;  /* 0x000000000000781c */ /* 0x000fda0003f0f008 */
[----:B------:R-:W-:Y:S05]  /*fdc0*/  @!P0 BRA `(.L_x_5601) ;  /* 0xffffff10009c8947 */ /* 0x000fea000383ffff */
[----:B------:R-:W-:Y:S05]  /*fdd0*/  EXIT ;  /* 0x000000000000794d */ /* 0x000fea0003800000 */
.L_x_5492:
        /* <DEDUP_REMOVED lines=18> */
.L_x_5602:
        /* <DEDUP_REMOVED lines=41> */
.L_x_5608:
        /* <DEDUP_REMOVED lines=12> */
.L_x_5607:
[----:B------:R-:W-:Y:S05]  /*10250*/  BSYNC B0 ;  /* 0x0000000000007941 */ /* 0x000fea0003800000 */
.L_x_5606:
        /* <DEDUP_REMOVED lines=21> */
.L_x_5604:
        /* <DEDUP_REMOVED lines=20> */
.L_x_5609:
        /* <DEDUP_REMOVED lines=57> */
.L_x_5605:
[----:B------:R-:W-:Y:S02]  /*10880*/  IMAD.MOV.U32 R17, RZ, RZ, RZ ;  /* 0x000000ffff117224 */ /* 0x000fe400078e00ff */
[----:B------:R-:W-:Y:S02]  /*10890*/  IMAD.U32 R16, RZ, RZ, UR6 ;  /* 0x00000006ff107e24 */ /* 0x000fe4000f8e00ff */
[----:B------:R-:W-:-:S07]  /*108a0*/  IMAD.MOV.U32 R18, RZ, RZ, RZ ;  /* 0x000000ffff127224 */ /* 0x000fce00078e00ff */
.L_x_5610:
[----:B------:R-:W-:-:S13]  /*108b0*/  ISETP.NE.AND P0, PT, R0, RZ, PT ;  /* 0x000000ff0000720c */ /* 0x000fda0003f05270 */
[----:B------:R-:W1:Y:S01]  /*108c0*/  @!P0 S2R R3, SR_CgaCtaId ;  /* 0x0000000000038919 */ /* 0x000e620000008800 */
[----:B------:R-:W-:-:S04]  /*108d0*/  @!P0 MOV R0, 0x400 ;  /* 0x0000040000008802 */ /* 0x000fc80000000f00 */
[----:B-1----:R-:W-:-:S05]  /*108e0*/  @!P0 LEA R0, R3, R0, 0x18 ;  /* 0x0000000003008211 */ /* 0x002fca00078ec0ff */
[----:B------:R1:W-:Y:S01]  /*108f0*/  @!P0 STS.128 [R0+0x28cd0], R16 ;  /* 0x028cd01000008388 */ /* 0x0003e20000000c00 */
[----:B------:R-:W-:Y:S06]  /*10900*/  BAR.ARV 0x5, 0x180 ;  /* 0x0146000000007b1d */ /* 0x000fec0000002000 */
.L_x_5603:
[----:B-1----:R-:W-:Y:S01]  /*10910*/  IMAD.MOV.U32 R0, RZ, RZ, 0x1 ;  /* 0x00000001ff007424 */ /* 0x002fe200078e00ff */
[----:B------:R1:W-:Y:S01]  /*10920*/  STL [R1+0x4], RZ ;  /* 0x000004ff01007387 */ /* 0x0003e20000100800 */
[----:B------:R-:W-:Y:S02]  /*10930*/  ULDC UR4, c[0x0][0xc3c] ;  /* 0x00030f0000047ab9 */ /* 0x000fe40000000800 */
[----:B--2---:R-:W-:Y:S01]  /*10940*/  ISETP.GE.AND P0, PT, R19, UR4, PT ;  /* 0x0000000413007c0c */ /* 0x004fe2000bf06270 */
[----:B------:R1:W-:Y:S04]  /*10950*/  STL [R1+0xc], R0 ;  /* 0x00000c0001007387 */ /* 0x0003e80000100800 */
[----:B------:R1:W-:Y:S08]  /*10960*/  STL [R1+0x40], RZ ;  /* 0x000040ff01007387 */ /* 0x0003f00000100800 */
[----:B-1----:R-:W-:Y:S05]  /*10970*/  @P0 BRA `(.L_x_5611) ;  /* 0x00000060009c0947 */ /* 0x002fea0003800000 */
[----:B------:R-:W1:Y:S01]  /*10980*/  S2UR UR5, SR_CgaCtaId ;  /* 0x00000000000579c3 */ /* 0x000e620000008800 */
[C---:B------:R-:W-:Y:S01]  /*10990*/  IMAD.SHL.U32 R0, R4.reuse, 0x8, RZ ;  /* 0x0000000804007824 */ /* 0x040fe200078e00ff */
[----:B------:R-:W-:Y:S01]  /*109a0*/  LOP3.LUT R5, R4, 0x7f, RZ, 0xc0, !PT ;  /* 0x0000007f04057812 */ /* 0x000fe200078ec0ff */
[----:B------:R-:W-:Y:S01]  /*109b0*/  UMOV UR4, 0x400 ;  /* 0x0000040000047882 */ /* 0x000fe20000000000 */
[----:B------:R-:W-:Y:S01]  /*109c0*/  BSSY B8, `(.L_x_5611) ;  /* 0x0000622000087945 */ /* 0x000fe20003800000 */
[----:B------:R-:W-:Y:S01]  /*109d0*/  ULDC UR37, c[0x0][0xc] ;  /* 0x0000030000257ab9 */ /* 0x000fe20000000800 */
[----:B------:R-:W-:Y:S01]  /*109e0*/  LOP3.LUT R3, R0, 0x1f8, RZ, 0xc0, !PT ;  /* 0x000001f800037812 */ /* 0x000fe200078ec0ff */
[----:B0-----:R-:W-:Y:S01]  /*109f0*/  IMAD.SHL.U32 R2, R5, 0x8, RZ ;  /* 0x0000000805027824 */ /* 0x001fe200078e00ff */
[----:B------:R-:W-:Y:S01]  /*10a00*/  SHF.R.U32.HI R5, RZ, 0x3, R5 ;  /* 0x00000003ff057819 */ /* 0x000fe20000011605 */
[----:B------:R-:W-:Y:S01]  /*10a10*/  ULDC.64 UR38, c[0x0][0x198] ;  /* 0x0000660000267ab9 */ /* 0x000fe20000000a00 */
[----:B------:R-:W-:Y:S01]  /*10a20*/  LOP3.LUT R3, R3, 0x38, R4, 0x78, !PT ;  /* 0x0000003803037812 */ /* 0x000fe200078e7804 */
[----:B------:R-:W-:-:S03]  /*10a30*/  IMAD.SHL.U32 R4, R4, 0x10, RZ ;  /* 0x0000001004047824 */ /* 0x000fc600078e00ff */
[----:B------:R-:W-:Y:S02]  /*10a40*/  LOP3.LUT R2, R3, 0x200, R2, 0xf8, !PT ;  /* 0x0000020003027812 */ /* 0x000fe400078ef802 */
[----:B------:R-:W-:Y:S01]  /*10a50*/  LOP3.LUT R0, R5, 0x70, R4, 0xf8, !PT ;  /* 0x0000007005007812 */ /* 0x000fe200078ef804 */
[----:B------:R-:W-:Y:S01]  /*10a60*/  IMAD.MOV.U32 R0, RZ, RZ, 0x1 ;  /* 0x00000001ff007424 */ /* 0x000fe200078e00ff */
[----:B-1----:R-:W-:-:S06]  /*10a70*/  ULEA UR4, UR5, UR4, 0x18 ;  /* 0x0000000405047291 */ /* 0x002fcc000f8ec03f */
[----:B------:R-:W-:-:S04]  /*10a80*/  IMAD.U32 R3, RZ, RZ, UR4 ;  /* 0x00000004ff037e24 */ /* 0x000fc8000f8e00ff */
[----:B------:R-:W-:Y:S01]  /*10a90*/  IMAD R2, R2, 0x2, R3 ;  /* 0x0000000202027824 */ /* 0x000fe200078e0203 */
[----:B------:R0:W-:Y:S04]  /*10aa0*/  STL [R1], R3 ;  /* 0x0000000301007387 */ /* 0x0001e80000100800 */
[----:B------:R0:W-:Y:S04]  /*10ab0*/  STL [R1+0x44], R2 ;  /* 0x0000440201007387 */ /* 0x0001e80000100800 */
[----:B------:R0:W-:Y:S04]  /*10ac0*/  STL [R1+0x40], RZ ;  /* 0x000040ff01007387 */ /* 0x0001e80000100800 */
[----:B------:R0:W-:Y:S04]  /*10ad0*/  STL [R1+0xc], R0 ;  /* 0x00000c0001007387 */ /* 0x0001e80000100800 */
[----:B------:R0:W-:Y:S02]  /*10ae0*/  STL [R1+0x4], RZ ;  /* 0x000004ff01007387 */ /* 0x0001e40000100800 */
.L_x_5737:
[----:B------:R-:W-:Y:S05]  /*10af0*/  YIELD ;  /* 0x0000000000007946 */ /* 0x000fea0003800000 */
[----:B------:R-:W-:Y:S01]  /*10b00*/  ULDC.64 UR4, c[0x0][0xa28] ;  /* 0x00028a0000047ab9 */ /* 0x000fe20000000a00 */
[----:B0--3--:R-:W-:Y:S01]  /*10b10*/  IMAD.MOV.U32 R0, RZ, RZ, RZ ;  /* 0x000000ffff007224 */ /* 0x009fe200078e00ff */
[----:B------:R-:W-:Y:S01]  /*10b20*/  ISETP.NE.U32.AND P0, PT, RZ, UR4, PT ;  /* 0x00000004ff007c0c */ /* 0x000fe2000bf05070 */
[----:B------:R-:W0:Y:S01]  /*10b30*/  LDC.64 R4, c[0x0][0xa00] ;  /* 0x00028000ff047b82 */ /* 0x000e220000000a00 */
[----:B-1---5:R-:W-:Y:S01]  /*10b40*/  CS2R R8, SRZ ;  /* 0x0000000000087805 */ /* 0x022fe2000001ff00 */
[----:B------:R-:W-:Y:S01]  /*10b50*/  ULDC.64 UR6, c[0x0][0xa08] ;  /* 0x0002820000067ab9 */ /* 0x000fe20000000a00 */
[----:B------:R-:W-:Y:S01]  /*10b60*/  ISETP.NE.AND.EX P0, PT, RZ, UR5, PT, P0 ;  /* 0x00000005ff007c0c */ /* 0x000fe2000bf05300 */
[----:B------:R-:W-:-:S12]  /*10b70*/  ULDC.64 UR4, c[0x0][0xa18] ;  /* 0x0002860000047ab9 */ /* 0x000fd80000000a00 */
[----:B--2---:R-:W1:Y:S02]  /*10b80*/  @P0 LDC.64 R2, c[0x0][0xa28] ;  /* 0x00028a00ff020b82 */ /* 0x004e640000000a00 */
        /* <DEDUP_REMOVED lines=11> */
[----:B------:R-:W1:Y:S08]  /*10c40*/  @P2 LDC.64 R6, c[0x0][0xa18] ;  /* 0x00028600ff062b82 */ /* 0x000e700000000a00 */
        /* <DEDUP_REMOVED lines=23> */
.L_x_5612:
        /* <DEDUP_REMOVED lines=10> */
.L_x_5613:
[----:B------:R-:W-:Y:S05]  /*10e60*/  @!P1 BRA `(.L_x_5614) ;  /* 0x00000000000c9947 */ /* 0x000fea0003800000 */
[----:B------:R-:W2:Y:S04]  /*10e70*/  LDG.E R6, desc[UR40][R2.64] ;  /* 0x0000002802067981 */ /* 0x000ea8000c1e1900 */
[----:B------:R-:W2:Y:S02]  /*10e80*/  LDG.E R2, desc[UR40][R2.64+0x4] ;  /* 0x0000042802027981 */ /* 0x000ea4000c1e1900 */
[----:B--2---:R-:W-:-:S07]  /*10e90*/  IMAD.IADD R6, R2, 0x1, -R6 ;  /* 0x0000000102067824 */ /* 0x004fce00078e0a06 */
.L_x_5614:
        /* <DEDUP_REMOVED lines=28> */
.L_x_5617:
[----:B------:R-:W-:-:S13]  /*11060*/  ISETP.NE.AND P0, PT, R3, 0x1, PT ;  /* 0x000000010300780c */ /* 0x000fda0003f05270 */
[----:B------:R-:W2:Y:S02]  /*11070*/  @P0 LDC.64 R4, c[0x0][0x9e8] ;  /* 0x00027a00ff040b82 */ /* 0x000ea40000000a00 */
[----:B--2---:R-:W-:-:S05]  /*11080*/  @P0 IMAD.HI.U32 R4, R7, R4, RZ ;  /* 0x0000000407040227 */ /* 0x004fca00078e00ff */
[----:B------:R-:W-:-:S07]  /*11090*/  @P0 SHF.R.U32.HI R7, RZ, R5, R4 ;  /* 0x00000005ff070219 */ /* 0x000fce0000011604 */
.L_x_5618:
[----:B------:R-:W-:Y:S05]  /*110a0*/  BSYNC B0 ;  /* 0x0000000000007941 */ /* 0x000fea0003800000 */
.L_x_5616:
[----:B------:R-:W-:-:S05]  /*110b0*/  IMAD R7, R7, R3, R3 ;  /* 0x0000000307077224 */ /* 0x000fca00078e0203 */
[----:B------:R-:W-:-:S07]  /*110c0*/  VIMNMX R2, R2, R7, PT ;  /* 0x0000000702027248 */ /* 0x000fce0003fe0100 */
.L_x_5615:
[----:B------:R-:W2:Y:S01]  /*110d0*/  @P1 LDC R5, c[0x0][0x44c] ;  /* 0x00011300ff051b82 */ /* 0x000ea20000000800 */
[----:B------:R-:W-:Y:S01]  /*110e0*/  IMAD.MOV.U32 R6, RZ, RZ, R8 ;  /* 0x000000ffff067224 */ /* 0x000fe200078e0008 */
[----:B------:R-:W-:-:S06]  /*110f0*/  ULDC UR4, c[0x0][0x9dc] ;  /* 0x0002770000047ab9 */ /* 0x000fcc0000000800 */
[----:B------:R-:W3:Y:S01]  /*11100*/  @P1 LDC R4, c[0x0][0x450] ;  /* 0x00011400ff041b82 */ /* 0x000ee20000000800 */
[----:B--2---:R-:W-:-:S05]  /*11110*/  @P1 IMAD.HI.U32 R5, R8, R5, RZ ;  /* 0x0000000508051227 */ /* 0x004fca00078e00ff */
[----:B---3--:R-:W-:Y:S01]  /*11120*/  @P1 SHF.R.U32.HI R6, RZ, R4, R5 ;  /* 0x00000004ff061219 */ /* 0x008fe20000011605 */
[----:B------:R-:W-:-:S03]  /*11130*/  VIADD R4, R2, 0x3f ;  /* 0x0000003f02047836 */ /* 0x000fc60000000000 */
[----:B------:R-:W-:Y:S01]  /*11140*/  IADD3 R2, R6, R0, -R9 ;  /* 0x0000000006027210 */ /* 0x000fe20007ffe809 */
[----:B------:R-:W-:Y:S01]  /*11150*/  VIADD R0, R0, 0x3f ;  /* 0x0000003f00007836 */ /* 0x000fe20000000000 */
[----:B------:R-:W-:-:S04]  /*11160*/  SHF.R.S32.HI R5, RZ, 0x1f, R4 ;  /* 0x0000001fff057819 */ /* 0x000fc80000011404 */
[----:B------:R-:W-:Y:S02]  /*11170*/  LEA.HI R5, R5, R4, RZ, 0x6 ;  /* 0x0000000405057211 */ /* 0x000fe400078f30ff */
[----:B------:R-:W-:Y:S02]  /*11180*/  SHF.R.S32.HI R4, RZ, 0x1f, R0 ;  /* 0x0000001fff047819 */ /* 0x000fe40000011400 */
[----:B------:R-:W-:Y:S02]  /*11190*/  SHF.R.S32.HI R5, RZ, 0x6, R5 ;  /* 0x00000006ff057819 */ /* 0x000fe40000011405 */
[----:B------:R-:W-:Y:S01]  /*111a0*/  LEA.HI R4, R4, R0, RZ, 0x6 ;  /* 0x0000000004047211 */ /* 0x000fe200078f30ff */
[----:B------:R-:W-:-:S03]  /*111b0*/  VIADD R0, R2, -UR4 ;  /* 0x8000000402007c36 */ /* 0x000fc60008000000 */
[----:B------:R-:W-:-:S04]  /*111c0*/  SHF.R.S32.HI R4, RZ, 0x6, R4 ;  /* 0x00000006ff047819 */ /* 0x000fc80000011404 */
[----:B------:R-:W-:-:S05]  /*111d0*/  VIMNMX R7, R4, R5, PT ;  /* 0x0000000504077248 */ /* 0x000fca0003fe0100 */
        /* <DEDUP_REMOVED lines=12> */
.L_x_5621:
[----:B------:R-:W-:-:S13]  /*112a0*/  ISETP.NE.AND P0, PT, R3, 0x1, PT ;  /* 0x000000010300780c */ /* 0x000fda0003f05270 */
[----:B------:R-:W3:Y:S02]  /*112b0*/  @P0 LDC.64 R4, c[0x0][0x9e8] ;  /* 0x00027a00ff040b82 */ /* 0x000ee40000000a00 */
[----:B---3--:R-:W-:-:S05]  /*112c0*/  @P0 IMAD.HI.U32 R4, R2, R4, RZ ;  /* 0x0000000402040227 */ /* 0x008fca00078e00ff */
[----:B------:R-:W-:-:S07]  /*112d0*/  @P0 SHF.R.U32.HI R2, RZ, R5, R4 ;  /* 0x00000005ff020219 */ /* 0x000fce0000011604 */
.L_x_5622:
[----:B------:R-:W-:Y:S05]  /*112e0*/  BSYNC B0 ;  /* 0x0000000000007941 */ /* 0x000fea0003800000 */
.L_x_5620:
[----:B------:R-:W-:-:S05]  /*112f0*/  IMAD R2, R2, R3, RZ ;  /* 0x0000000302027224 */ /* 0x000fca00078e02ff */
[----:B------:R-:W-:-:S07]  /*11300*/  VIMNMX R0, R0, R2, !PT ;  /* 0x0000000200007248 */ /* 0x000fce0007fe0100 */
.L_x_5619:
[----:B------:R-:W-:Y:S01]  /*11310*/  SHF.R.S32.HI R2, RZ, 0x1f, R0 ;  /* 0x0000001fff027819 */ /* 0x000fe20000011400 */
[----:B------:R-:W-:Y:S03]  /*11320*/  BSSY B7, `(.L_x_5623) ;  /* 0x00004c6000077945 */ /* 0x000fe60003800000 */
[----:B------:R-:W-:-:S04]  /*11330*/  LEA.HI R2, R2, R0, RZ, 0x6 ;  /* 0x0000000002027211 */ /* 0x000fc800078f30ff */
[----:B------:R-:W-:-:S04]  /*11340*/  SHF.R.S32.HI R2, RZ, 0x6, R2 ;  /* 0x00000006ff027819 */ /* 0x000fc80000011402 */
        /* <DEDUP_REMOVED lines=21> */
.L_x_5624:
        /* <DEDUP_REMOVED lines=21> */
.L_x_5627:
[----:B------:R-:W-:Y:S05]  /*115f0*/  BSYNC B6 ;  /* 0x0000000000067941 */ /* 0x000fea0003800000 */
.L_x_5626:
        /* <DEDUP_REMOVED lines=20> */
.L_x_5630:
        /* <DEDUP_REMOVED lines=15> */
.L_x_5629:
[----:B------:R-:W-:Y:S05]  /*11830*/  BSYNC B6 ;  /* 0x0000000000067941 */ /* 0x000fea0003800000 */
.L_x_5628:
        /* <DEDUP_REMOVED lines=23> */
.L_x_5754:
        /* <DEDUP_REMOVED lines=11> */
.L_x_5757:
        /* <DEDUP_REMOVED lines=24> */
.L_x_5634:
[----:B--2---:R-:W2:Y:S04]  /*11be0*/  LDL R7, [R1] ;  /* 0x0000000001077983 */ /* 0x004ea80000100800 */
[----:B----4-:R-:W2:Y:S04]  /*11bf0*/  LDL R0, [R1+0x4] ;  /* 0x0000040001007983 */ /* 0x010ea80000100800 */
[----:B---3--:R-:W3:Y:S01]  /*11c00*/  LDL R2, [R1+0xc] ;  /* 0x00000c0001027983 */ /* 0x008ee20000100800 */
[----:B--2---:R-:W-:Y:S01]  /*11c10*/  IMAD R0, R0, 0x8, R7 ;  /* 0x0000000800007824 */ /* 0x004fe200078e0207 */
[----:B---3--:R-:W-:-:S04]  /*11c20*/  SHF.L.U32 R2, R2, 0x1f, RZ ;  /* 0x0000001f02027819 */ /* 0x008fc800000006ff */
[----:B------:R-:W2:Y:S02]  /*11c30*/  SYNCS.PHASECHK.TRANS64.TRYWAIT P0, [R0+URZ+0x28c40], R2 ;  /* 0x028c4002000075a7 */ /* 0x000ea4000800017f */
[----:B--2---:R-:W-:Y:S05]  /*11c40*/  @!P0 BRA `(.L_x_5635) ;  /* 0x0000005800248947 */ /* 0x004fea0003800000 */
.L_x_5758:
        /* <DEDUP_REMOVED lines=11> */
.L_x_5636:
[----:B------:R-:W3:Y:S04]  /*11d00*/  LDL R5, [R1] ;  /* 0x0000000001057983 */ /* 0x000ee80000100800 */
[----:B------:R-:W3:Y:S04]  /*11d10*/  LDL R4, [R1+0x4] ;  /* 0x0000040001047983 */ /* 0x000ee80000100800 */
[----:B------:R-:W4:Y:S04]  /*11d20*/  LDL R6, [R1+0x24] ;  /* 0x0000240001067983 */ /* 0x000f280000100800 */
[----:B------:R-:W4:Y:S04]  /*11d30*/  LDL R3, [R1+0x18] ;  /* 0x0000180001037983 */ /* 0x000f280000100800 */
[----:B--2---:R-:W2:Y:S01]  /*11d40*/  LDL.LU R2, [R1+0x10] ;  /* 0x0000100001027983 */ /* 0x004ea20000300800 */
[----:B------:R-:W-:-:S02]  /*11d50*/  R2UR UR9, R0 ;  /* 0x00000000000972ca */ /* 0x000fc400000e0000 */
[----:B------:R-:W-:Y:S01]  /*11d60*/  PLOP3.LUT P0, PT, PT, PT, PT, 0x80, 0x0 ;  /* 0x000000000000781c */ /* 0x000fe20003f0f070 */
[----:B------:R-:W-:Y:S01]  /*11d70*/  UIADD3 UR6, UP0, UR38, 0x370, URZ ;  /* 0x0000037026067890 */ /* 0x000fe2000ff1e03f */
[----:B------:R-:W-:Y:S02]  /*11d80*/  R2UR UR12, R18 ;  /* 0x00000000120c72ca */ /* 0x000fe400000e0000 */
[----:B-----5:R-:W-:Y:S01]  /*11d90*/  R2UR UR13, R17 ;  /* 0x00000000110d72ca */ /* 0x020fe200000e0000 */
[----:B------:R-:W-:-:S06]  /*11da0*/  UIADD3.X UR7, URZ, UR39, URZ, UP0, !UPT ;  /* 0x000000273f077290 */ /* 0x000fcc00087fe43f */
[----:B------:R-:W-:Y:S01]  /*11db0*/  UIADD3 UR9, UR9, 0x28c30, URZ ;  /* 0x00028c3009097890 */ /* 0x000fe2000fffe03f */
[----:B------:R-:W-:Y:S01]  /*11dc0*/  UMOV UR5, 0x14f00000 ;  /* 0x14f0000000057882 */ /* 0x000fe20000000000 */
[----:B------:R-:W-:Y:S01]  /*11dd0*/  UMOV UR10, URZ ;  /* 0x0000003f000a7c82 */ /* 0x000fe20008000000 */
[----:B---3--:R-:W-:Y:S01]  /*11de0*/  IMAD R0, R4, 0x2000, R5 ;  /* 0x0000200004007824 */ /* 0x008fe200078e0205 */
[----:B----4-:R-:W-:-:S04]  /*11df0*/  R2UR UR11, R6 ;  /* 0x00000000060b72ca */ /* 0x010fc800000e0000 */
[----:B------:R-:W-:Y:S02]  /*11e00*/  R2UR UR8, R0 ;  /* 0x00000000000872ca */ /* 0x000fe400000e0000 */
[----:B------:R-:W-:Y:S02]  /*11e10*/  R2UR UR4, R3 ;  /* 0x00000000030472ca */ /* 0x000fe400000e0000 */
[----:B--2---:R-:W-:-:S09]  /*11e20*/  LOP3.LUT R2, R2, 0xfffffffe, RZ, 0xc0, !PT ;  /* 0xfffffffe02027812 */ /* 0x004fd200078ec0ff */
[----:B------:R-:W-:Y:S02]  /*11e30*/  UIADD3 UR8, UR8, 0x22400, URZ ;  /* 0x0002240008087890 */ /* 0x000fe4000fffe03f */
[----:B------:R-:W-:Y:S01]  /*11e40*/  ULEA UR11, UR11, UR4, 0x6 ;  /* 0x000000040b0b7291 */ /* 0x000fe2000f8e303f */
[----:B------:R-:W-:Y:S02]  /*11e50*/  @P0 LOP3.LUT R2, R2, 0x1, RZ, 0xfc, !PT ;  /* 0x0000000102020812 */ /* 0x000fe400078efcff */
[----:B------:R-:W-:-:S03]  /*11e60*/  UMOV UR4, 0x0 ;  /* 0x0000000000047882 */ /* 0x000fc60000000000 */
[----:B------:R3:W-:Y:S03]  /*11e70*/  STL [R1+0x10], R2 ;  /* 0x0000100201007387 */ /* 0x0007e60000100800 */
[----:B------:R3:W-:Y:S01]  /*11e80*/  UTMALDG.4D [UR8], [UR6], desc[UR4] ;  /* 0x00000408060075b4 */ /* 0x0007e20008019000 */
[----:B------:R-:W-:Y:S02]  /*11e90*/  NOP ;  /* 0x0000000000007918 */ /* 0x000fe40000000000 */
.L_x_5632:
[----:B----4-:R-:W4:Y:S04]  /*11ea0*/  LDL R0, [R1] ;  /* 0x0000000001007983 */ /* 0x010f280000100800 */
[----:B------:R-:W5:Y:S01]  /*11eb0*/  LDL.LU R3, [R1+0x34] ;  /* 0x0000340001037983 */ /* 0x000f620000300800 */
[----:B------:R-:W-:Y:S05]  /*11ec0*/  WARPSYNC.ALL ;  /* 0x0000000000007948 */ /* 0x000fea0003800000 */
[----:B---3--:R-:W-:Y:S01]  /*11ed0*/  ULDC.64 UR4, c[0x0][0x298] ;  /* 0x0000a60000047ab9 */ /* 0x008fe20000000a00 */
[----:B------:R-:W-:Y:S01]  /*11ee0*/  BSSY B6, `(.L_x_5637) ;  /* 0x000001c000067945 */ /* 0x000fe20003800000 */
[----:B------:R-:W-:Y:S01]  /*11ef0*/  BAR.SYNC.DEFER_BLOCKING 0x8, 0x100 ;  /* 0x0204000000007b1d */ /* 0x000fe20000010000 */
[----:B----4-:R-:W-:Y:S01]  /*11f00*/  VIADD R0, R0, 0x20400 ;  /* 0x0002040000007836 */ /* 0x010fe20000000000 */
[----:B-----5:R-:W-:Y:S01]  /*11f10*/  SHF.R.S32.HI R2, RZ, 0x1f, R3 ;  /* 0x0000001fff027819 */ /* 0x020fe20000011403 */
        /* <DEDUP_REMOVED lines=24> */
.L_x_5638:
[----:B------:R-:W-:Y:S05]  /*120a0*/  BSYNC B6 ;  /* 0x0000000000067941 */ /* 0x000fea0003800000 */
.L_x_5637:
[----:B---3--:R-:W3:Y:S01]  /*120b0*/  LDL.LU R0, [R1+0x34] ;  /* 0x0000340001007983 */ /* 0x008ee20000300800 */
[----:B--2---:R-:W2:Y:S01]  /*120c0*/  LDC R7, c[0x0][0x448] ;  /* 0x00011200ff077b82 */ /* 0x004ea20000000800 */
[----:B------:R-:W-:Y:S01]  /*120d0*/  ULDC.64 UR4, c[0x0][0x2d8] ;  /* 0x0000b60000047ab9 */ /* 0x000fe20000000a00 */
[----:B------:R-:W-:Y:S01]  /*120e0*/  ULDC UR6, c[0x0][0x2b8] ;  /* 0x0000ae0000067ab9 */ /* 0x000fe20000000800 */
[----:B------:R-:W3:Y:S04]  /*120f0*/  LDL.LU.64 R2, [R1+0x38] ;  /* 0x0000380001027983 */ /* 0x000ee80000300a00 */
[----:B------:R-:W4:Y:S04]  /*12100*/  LDL R12, [R1+0x28] ;  /* 0x00002800010c7983 */ /* 0x000f280000100800 */
[----:B01----:R0:W5:Y:S01]  /*12110*/  LDL R9, [R1+0x44] ;  /* 0x0000440001097983 */ /* 0x0031620000100800 */
[----:B------:R-:W1:Y:S01]  /*12120*/  S2R R5, SR_TID.X ;  /* 0x0000000000057919 */ /* 0x000e620000002100 */
[----:B------:R-:W0:Y:S01]  /*12130*/  S2R R8, SR_TID.X ;  /* 0x0000000000087919 */ /* 0x000e220000002100 */
[----:B-1----:R-:W-:-:S04]  /*12140*/  LOP3.LUT R5, R5, 0x7f, RZ, 0xc0, !PT ;  /* 0x0000007f05057812 */ /* 0x002fc800078ec0ff */
[----:B------:R-:W-:Y:S01]  /*12150*/  SHF.R.U32.HI R5, RZ, 0x3, R5 ;  /* 0x00000003ff057819 */ /* 0x000fe20000011605 */
[----:B0-----:R-:W-:-:S05]  /*12160*/  IMAD.SHL.U32 R8, R8, 0x10, RZ ;  /* 0x0000001008087824 */ /* 0x001fca00078e00ff */
[----:B------:R-:W-:Y:S01]  /*12170*/  LOP3.LUT R8, R5, 0x70, R8, 0xf8, !PT ;  /* 0x0000007005087812 */ /* 0x000fe200078ef808 */
[----:B------:R-:W0:Y:S02]  /*12180*/  S2R R10, SR_TID.X ;  /* 0x00000000000a7919 */ /* 0x000e240000002100 */
[----:B0-----:R-:W-:-:S05]  /*12190*/  IMAD.SHL.U32 R10, R10, 0x8, RZ ;  /* 0x000000080a0a7824 */ /* 0x001fca00078e00ff */
        /* <DEDUP_REMOVED lines=43> */
[----:B0-----:R-:W-:Y:S02]  /*12450*/  LOP3.LUT R8, R8, 0x7f, RZ, 0xc0, !PT ;  /* 0x0000007f08087812 */ /* 0x001fe400078ec0ff */
[----:B------:R-:W-:Y:S02]  /*12460*/  ISETP.GE.AND P0, PT, R10, UR6, PT ;  /* 0x000000060a007c0c */ /* 0x000fe4000bf06270 */
[----:B------:R-:W-:-:S02]  /*12470*/  LEA.HI.X R3, R2, UR5, R0, 0x1, P1 ;  /* 0x0000000502037c11 */ /* 0x000fc400088f0c00 */
[----:B------:R-:W-:Y:S01]  /*12480*/  SHF.R.U32.HI R8, RZ, 0x3, R8 ;  /* 0x00000003ff087819 */ /* 0x000fe20000011608 */
[----:B------:R-:W-:Y:S08]  /*12490*/  BRA.DIV UR4, `(.L_x_5639) ;  /* 0x0000005204247947 */ /* 0x000ff0000b800000 */
[----:B------:R-:W2:Y:S04]  /*124a0*/  LDL.LU R6, [R1+0x2c] ;  /* 0x00002c0001067983 */ /* 0x000ea80000300800 */
[----:B------:R-:W3:Y:S01]  /*124b0*/  LDL.LU R5, [R1+0x28] ;  /* 0x0000280001057983 */ /* 0x000ee20000300800 */
[----:B--2---:R-:W-:-:S03]  /*124c0*/  IMAD R0, R6, R7, RZ ;  /* 0x0000000706007224 */ /* 0x004fc600078e02ff */
        /* <DEDUP_REMOVED lines=11> */
[----:B-----5:R0:W-:Y:S01]  /*12580*/  @!P1 LDGSTS.E.BYPASS.LTC128B.128 [R9+0x20400], desc[UR40][R6.64], !P0 ;  /* 0x2040000006099fae */ /* 0x0201e2000c101d68 */
        /* <DEDUP_REMOVED lines=8> */
[----:B------:R0:W-:Y:S02]  /*12610*/  @!P1 LDGSTS.E.BYPASS.LTC128B.128 [R9+0x20c00], desc[UR40][R6.64], !P0 ;  /* 0x20c0000006099fae */ /* 0x0001e4000c101d68 */
[----:B------:R-:W-:Y:S02]  /*12620*/  ISETP.GE.AND P1, PT, R5, R0, PT ;  /* 0x000000000500720c */ /* 0x000fe40003f26270 */
[----:B------:R-:W1:Y:S04]  /*12630*/  SHFL.IDX PT, R5, R4, 0x2, 0x181f ;  /* 0x00581f0004057f89 */ /* 0x000e6800000e0000 */
[----:B------:R-:W-:Y:S04]  /*12640*/  SHFL.IDX PT, R4, R4, 0x3, 0x181f ;  /* 0x00781f0004047f89 */ /* 0x000fe800000e0000 */
[----:B0-----:R-:W0:Y:S04]  /*12650*/  SHFL.IDX PT, R6, R3, 0x2, 0x181f ;  /* 0x00581f0003067f89 */ /* 0x001e2800000e0000 */
[----:B------:R-:W2:Y:S01]  /*12660*/  SHFL.IDX PT, R3, R3, 0x3, 0x181f ;  /* 0x00781f0003037f89 */ /* 0x000ea200000e0000 */
[----:B-1----:R-:W-:-:S05]  /*12670*/  @!P1 LEA R5, P2, R10, R5, 0x1 ;  /* 0x000000050a059211 */ /* 0x002fca00078408ff */
[----:B0-----:R-:W-:-:S04]  /*12680*/  @!P1 IMAD.X R6, RZ, RZ, R6, P2 ;  /* 0x000000ffff069224 */ /* 0x001fc800010e0606 */
[----:B------:R-:W-:Y:S02]  /*12690*/  @!P1 IMAD.MOV.U32 R7, RZ, RZ, R6 ;  /* 0x000000ffff079224 */ /* 0x000fe400078e0006 */
[----:B------:R-:W-:-:S05]  /*126a0*/  @!P1 IMAD.MOV.U32 R6, RZ, RZ, R5 ;  /* 0x000000ffff069224 */ /* 0x000fca00078e0005 */
[----:B--2---:R0:W-:Y:S02]  /*126b0*/  @!P1 LDGSTS.E.BYPASS.LTC128B.128 [R9+0x21400], desc[UR40][R6.64], !P0 ;  /* 0x2140000006099fae */ /* 0x0041e4000c101d68 */
.L_x_5767:
[----:B------:R1:W5:Y:S01]  /*126c0*/  LDL R8, [R1] ;  /* 0x0000000001087983 */ /* 0x0003620000100800 */
        /* <DEDUP_REMOVED lines=10> */
.L_x_5640:
[----:B-1----:R-:W2:Y:S01]  /*12770*/  LDL R2, [R1] ;  /* 0x0000000001027983 */ /* 0x002ea20000100800 */
        /* <DEDUP_REMOVED lines=17> */
[----:B-12---:R-:W-:Y:S05]  /*12890*/  @!P0 BRA `(.L_x_5642) ;  /* 0x0000005000688947 */ /* 0x006fea0003800000 */
.L_x_5768:
[----:B------:R-:W-:Y:S05]  /*128a0*/  BSYNC B0 ;  /* 0x0000000000007941 */ /* 0x000fea0003800000 */
.L_x_5641:
[----:B-1----:R-:W2:Y:S01]  /*128b0*/  LDL R2, [R1+0x10] ;  /* 0x0000100001027983 */ /* 0x002ea20000100800 */
[----:B------:R-:W-:Y:S01]  /*128c0*/  BSSY B0, `(.L_x_5643) ;  /* 0x000009a000007945 */ /* 0x000fe20003800000 */
[----:B--2---:R-:W-:-:S13]  /*128d0*/  LOP3.LUT P0, RZ, R2, 0x1, RZ, 0xc0, !PT ;  /* 0x0000000102ff7812 */ /* 0x004fda000780c0ff */
[----:B------:R-:W-:Y:S05]  /*128e0*/  @!P0 BRA `(.L_x_5644) ;  /* 0x00000008005c8947 */ /* 0x000fea0003800000 */
[----:B------:R-:W2:Y:S04]  /*128f0*/  LDL R5, [R1] ;  /* 0x0000000001057983 */ /* 0x000ea80000100800 */
        /* <DEDUP_REMOVED lines=10> */
.L_x_5769:
[----:B------:R-:W-:Y:S05]  /*129a0*/  BSYNC B1 ;  /* 0x0000000000017941 */ /* 0x000fea0003800000 */
.L_x_5645:
[----:B------:R-:W-:Y:S04]  /*129b0*/  BSSY B1, `(.L_x_5647) ;  /* 0x0000009000017945 */ /* 0x000fe80003800000 */
        /* <DEDUP_REMOVED lines=8> */
.L_x_5648:
[----:B------:R-:W-:Y:S05]  /*12a40*/  BSYNC B1 ;  /* 0x0000000000017941 */ /* 0x000fea0003800000 */
.L_x_5647:
[----:B------:R-:W2:Y:S04]  /*12a50*/  LDL R5, [R1+0x18] ;  /* 0x0000180001057983 */ /* 0x000ea80000100800 */
[----:B------:R-:W2:Y:S04]  /*12a60*/  LDL.LU R3, [R1+0x24] ;  /* 0x0000240001037983 */ /* 0x000ea80000300800 */
[----:B------:R-:W3:Y:S04]  /*12a70*/  LDL R4, [R1] ;  /* 0x0000000001047983 */ /* 0x000ee80000100800 */
[----:B-1----:R-:W3:Y:S01]  /*12a80*/  LDL R2, [R1+0x4] ;  /* 0x0000040001027983 */ /* 0x002ee20000100800 */
        /* <DEDUP_REMOVED lines=10> */
.L_x_5649:
        /* <DEDUP_REMOVED lines=15> */
.L_x_5650:
        /* <DEDUP_REMOVED lines=15> */
.L_x_5651:
        /* <DEDUP_REMOVED lines=15> */
.L_x_5652:
        /* <DEDUP_REMOVED lines=15> */
.L_x_5653:
        /* <DEDUP_REMOVED lines=15> */
.L_x_5654:
        /* <DEDUP_REMOVED lines=15> */
.L_x_5655:
        /* <DEDUP_REMOVED lines=15> */
.L_x_5656:
        /* <DEDUP_REMOVED lines=10> */
.L_x_5644:
[----:B------:R-:W-:Y:S05]  /*13260*/  BSYNC B0 ;  /* 0x0000000000007941 */ /* 0x000fea0003800000 */
.L_x_5643:
[----:B------:R-:W2:Y:S04]  /*13270*/  LDL R4, [R1+0x20] ;  /* 0x0000200001047983 */ /* 0x000ea80000100800 */
[----:B------:R-:W3:Y:S01]  /*13280*/  LDL R5, [R1+0x1c] ;  /* 0x00001c0001057983 */ /* 0x000ee20000100800 */
[----:B------:R-:W-:Y:S01]  /*13290*/  BSSY B0, `(.L_x_5657) ;  /* 0x00002b3000007945 */ /* 0x000fe20003800000 */
[----:B--2---:R-:W-:-:S05]  /*132a0*/  VIADD R0, R4, 0xfffffffe ;  /* 0xfffffffe04007836 */ /* 0x004fca0000000000 */
[----:B---3--:R-:W-:-:S13]  /*132b0*/  ISETP.GE.AND P0, PT, R0, R5, PT ;  /* 0x000000050000720c */ /* 0x008fda0003f06270 */
[----:B------:R-:W-:Y:S05]  /*132c0*/  @!P0 BRA `(.L_x_5658) ;  /* 0x0000002800bc8947 */ /* 0x000fea0003800000 */
[----:B------:R-:W-:Y:S01]  /*132d0*/  IMAD.MOV R2, RZ, RZ, -R4 ;  /* 0x000000ffff027224 */ /* 0x000fe200078e0a04 */
[----:B0-----:R-:W-:Y:S01]  /*132e0*/  LOP3.LUT R6, RZ, R5, RZ, 0x33, !PT ;  /* 0x00000005ff067212 */ /* 0x001fe200078e33ff */
[----:B------:R-:W-:Y:S03]  /*132f0*/  BSSY B2, `(.L_x_5659) ;  /* 0x00000e7000027945 */ /* 0x000fe60003800000 */
[----:B------:R-:W-:-:S05]  /*13300*/  VIADDMNMX R6, R2, 0x1, R6, !PT ;  /* 0x0000000102067846 */ /* 0x000fca0007800106 */
[----:B------:R-:W-:-:S05]  /*13310*/  IMAD.IADD R2, R4, 0x1, R6 ;  /* 0x0000000104027824 */ /* 0x000fca00078e0206 */
[----:B------:R-:W-:-:S04]  /*13320*/  LOP3.LUT R2, R2, 0x1, RZ, 0xc0, !PT ;  /* 0x0000000102027812 */ /* 0x000fc800078ec0ff */
[----:B------:R-:W-:-:S13]  /*13330*/  ISETP.NE.U32.AND P0, PT, R2, 0x1, PT ;  /* 0x000000010200780c */ /* 0x000fda0003f05070 */
        /* <DEDUP_REMOVED lines=37> */
.L_x_5663:
[----:B------:R-:W2:Y:S01]  /*13590*/  LDL R2, [R1] ;  /* 0x0000000001027983 */ /* 0x000ea20000100800 */
[----:B------:R-:W-:Y:S01]  /*135a0*/  BSSY B3, `(.L_x_5664) ;  /* 0x0000008000037945 */ /* 0x000fe20003800000 */
[----:B-1----:R-:W1:Y:S02]  /*135b0*/  S2R R4, SR_TID.X ;  /* 0x0000000000047919 */ /* 0x002e640000002100 */
[----:B-1----:R-:W-:-:S04]  /*135c0*/  LOP3.LUT R4, R4, 0x7f, RZ, 0xc0, !PT ;  /* 0x0000007f04047812 */ /* 0x002fc800078ec0ff */
[----:B------:R-:W-:Y:S01]  /*135d0*/  ISETP.NE.AND P1, PT, R4, RZ, PT ;  /* 0x000000ff0400720c */ /* 0x000fe20003f25270 */
[----:B--2---:R-:W-:Y:S01]  /*135e0*/  IMAD R3, R8, 0x8, R2 ;  /* 0x0000000808037824 */ /* 0x004fe200078e0202 */
[----:B------:R-:W-:-:S04]  /*135f0*/  SHF.L.U32 R2, R7, 0x1f, RZ ;  /* 0x0000001f07027819 */ /* 0x000fc800000006ff */
[----:B------:R-:W1:Y:S02]  /*13600*/  SYNCS.PHASECHK.TRANS64.TRYWAIT P0, [R3+URZ+0x28c40], R2 ;  /* 0x028c4002030075a7 */ /* 0x000e64000800017f */
[----:B-1----:R-:W-:Y:S05]  /*13610*/  @!P0 BRA `(.L_x_5665) ;  /* 0x0000004400348947 */ /* 0x002fea0003800000 */
.L_x_5770:
[----:B------:R-:W-:Y:S05]  /*13620*/  BSYNC B3 ;  /* 0x0000000000037941 */ /* 0x000fea0003800000 */
.L_x_5664:
        /* <DEDUP_REMOVED lines=9> */
.L_x_5667:
[----:B------:R-:W-:Y:S05]  /*136c0*/  BSYNC B3 ;  /* 0x0000000000037941 */ /* 0x000fea0003800000 */
.L_x_5666:
[----:B0-----:R-:W2:Y:S04]  /*136d0*/  LDL R8, [R1] ;  /* 0x0000000001087983 */ /* 0x001ea80000100800 */
        /* <DEDUP_REMOVED lines=13> */
.L_x_5668:
        /* <DEDUP_REMOVED lines=13> */
.L_x_5771:
[----:B------:R-:W-:Y:S05]  /*13880*/  BSYNC B3 ;  /* 0x0000000000037941 */ /* 0x000fea0003800000 */
.L_x_5669:
        /* <DEDUP_REMOVED lines=11> */
.L_x_5672:
[----:B------:R-:W-:Y:S05]  /*13940*/  BSYNC B3 ;  /* 0x0000000000037941 */ /* 0x000fea0003800000 */
.L_x_5671:
[----:B------:R-:W2:Y:S04]  /*13950*/  LDL R4, [R1] ;  /* 0x0000000001047983 */ /* 0x000ea80000100800 */
        /* <DEDUP_REMOVED lines=10> */
.L_x_5673:
        /* <DEDUP_REMOVED lines=15> */
.L_x_5674:
        /* <DEDUP_REMOVED lines=15> */
.L_x_5675:
        /* <DEDUP_REMOVED lines=15> */
.L_x_5676:
        /* <DEDUP_REMOVED lines=15> */
.L_x_5677:
        /* <DEDUP_REMOVED lines=15> */
.L_x_5678:
        /* <DEDUP_REMOVED lines=15> */
.L_x_5679:
        /* <DEDUP_REMOVED lines=15> */
.L_x_5680:
        /* <DEDUP_REMOVED lines=10> */
.L_x_5662:
[----:B------:R-:W-:Y:S05]  /*14130*/  BSYNC B1 ;  /* 0x0000000000017941 */ /* 0x000fea0003800000 */
.L_x_5661:
[----:B------:R-:W2:Y:S02]  /*14140*/  LDL R4, [R1+0x20] ;  /* 0x0000200001047983 */ /* 0x000ea40000100800 */
[----:B--2---:R-:W-:-:S07]  /*14150*/  VIADD R0, R4, 0xfffffffd ;  /* 0xfffffffd04007836 */ /* 0x004fce0000000000 */
.L_x_5660:
[----:B------:R-:W-:Y:S05]  /*14160*/  BSYNC B2 ;  /* 0x0000000000027941 */ /* 0x000fea0003800000 */
.L_x_5659:
[----:B------:R-:W2:Y:S01]  /*14170*/  LDL.LU R2, [R1+0x20] ;  /* 0x0000200001027983 */ /* 0x000ea20000300800 */
[----:B------:R-:W-:Y:S01]  /*14180*/  VIADD R6, R6, 0xfffffffe ;  /* 0xfffffffe06067836 */ /* 0x000fe20000000000 */
[----:B--2---:R-:W-:-:S04]  /*14190*/  LOP3.LUT R2, RZ, R2, RZ, 0x33, !PT ;  /* 0x00000002ff027212 */ /* 0x004fc800078e33ff */
[----:B------:R-:W-:-:S13]  /*141a0*/  ISETP.NE.AND P0, PT, R6, R2, PT ;  /* 0x000000020600720c */ /* 0x000fda0003f05270 */
[----:B------:R-:W-:Y:S05]  /*141b0*/  @!P0 BRA `(.L_x_5658) ;  /* 0x0000001c00008947 */ /* 0x000fea0003800000 */
.L_x_5721:
        /* <DEDUP_REMOVED lines=36> */
.L_x_5683:
[----:B------:R-:W0:Y:S01]  /*14400*/  LDL R2, [R1] ;  /* 0x0000000001027983 */ /* 0x000e220000100800 */
[----:B------:R-:W-:Y:S01]  /*14410*/  BSSY B2, `(.L_x_5684) ;  /* 0x0000008000027945 */ /* 0x000fe20003800000 */
[----:B------:R-:W1:Y:S02]  /*14420*/  S2R R3, SR_TID.X ;  /* 0x0000000000037919 */ /* 0x000e640000002100 */
[----:B-1----:R-:W-:-:S04]  /*14430*/  LOP3.LUT R3, R3, 0x7f, RZ, 0xc0, !PT ;  /* 0x0000007f03037812 */ /* 0x002fc800078ec0ff */
[----:B------:R-:W-:Y:S01]  /*14440*/  ISETP.NE.AND P1, PT, R3, RZ, PT ;  /* 0x000000ff0300720c */ /* 0x000fe20003f25270 */
[----:B0-----:R-:W-:Y:S01]  /*14450*/  IMAD R4, R7, 0x8, R2 ;  /* 0x0000000807047824 */ /* 0x001fe200078e0202 */
[----:B------:R-:W-:-:S04]  /*14460*/  SHF.L.U32 R2, R6, 0x1f, RZ ;  /* 0x0000001f06027819 */ /* 0x000fc800000006ff */
[----:B------:R-:W0:Y:S02]  /*14470*/  SYNCS.PHASECHK.TRANS64.TRYWAIT P0, [R4+URZ+0x28c40], R2 ;  /* 0x028c4002040075a7 */ /* 0x000e24000800017f */
[----:B0-----:R-:W-:Y:S05]  /*14480*/  @!P0 BRA `(.L_x_5685) ;  /* 0x0000003400c08947 */ /* 0x001fea0003800000 */
.L_x_5772:
[----:B------:R-:W-:Y:S05]  /*14490*/  BSYNC B2 ;  /* 0x0000000000027941 */ /* 0x000fea0003800000 */
.L_x_5684:
        /* <DEDUP_REMOVED lines=9> */
.L_x_5687:
[----:B------:R-:W-:Y:S05]  /*14530*/  BSYNC B2 ;  /* 0x0000000000027941 */ /* 0x000fea0003800000 */
.L_x_5686:
[----:B------:R-:W2:Y:S04]  /*14540*/  LDL R3, [R1] ;  /* 0x0000000001037983 */ /* 0x000ea80000100800 */
        /* <DEDUP_REMOVED lines=12> */
.L_x_5688:
        /* <DEDUP_REMOVED lines=13> */
.L_x_5773:
[----:B------:R-:W-:Y:S05]  /*146e0*/  BSYNC B2 ;  /* 0x0000000000027941 */ /* 0x000fea0003800000 */
.L_x_5689:
        /* <DEDUP_REMOVED lines=11> */
.L_x_5692:
[----:B------:R-:W-:Y:S05]  /*147a0*/  BSYNC B2 ;  /* 0x0000000000027941 */ /* 0x000fea0003800000 */
.L_x_5691:
[----:B------:R-:W2:Y:S01]  /*147b0*/  LDL R5, [R1] ;  /* 0x0000000001057983 */ /* 0x000ea20000100800 */
        /* <DEDUP_REMOVED lines=9> */
.L_x_5693:
        /* <DEDUP_REMOVED lines=15> */
.L_x_5694:
        /* <DEDUP_REMOVED lines=15> */
.L_x_5695:
        /* <DEDUP_REMOVED lines=15> */
.L_x_5696:
        /* <DEDUP_REMOVED lines=15> */
.L_x_5697:
        /* <DEDUP_REMOVED lines=15> */
.L_x_5698:
        /* <DEDUP_REMOVED lines=15> */
.L_x_5699:
        /* <DEDUP_REMOVED lines=15> */
.L_x_5700:
        /* <DEDUP_REMOVED lines=10> */
.L_x_5682:
[----:B------:R-:W-:Y:S05]  /*14f80*/  BSYNC B1 ;  /* 0x0000000000017941 */ /* 0x000fea0003800000 */
.L_x_5681:
[----:B------:R-:W2:Y:S01]  /*14f90*/  LDL R2, [R1+0x10] ;  /* 0x0000100001027983 */ /* 0x000ea20000100800 */
[----:B------:R-:W-:Y:S01]  /*14fa0*/  VIADD R7, R7, 0x1 ;  /* 0x0000000107077836 */ /* 0x000fe20000000000 */
[----:B------:R-:W-:Y:S04]  /*14fb0*/  BSSY B1, `(.L_x_5701) ;  /* 0x00000dc000017945 */ /* 0x000fe80003800000 */
[----:B------:R-:W-:-:S04]  /*14fc0*/  ISETP.NE.AND P0, PT, R7, 0x2, PT ;  /* 0x000000020700780c */ /* 0x000fc80003f05270 */
[----:B------:R-:W-:Y:S02]  /*14fd0*/  SEL R9, R7, RZ, P0 ;  /* 0x000000ff07097207 */ /* 0x000fe40000000000 */
[----:B--2---:R-:W-:Y:S02]  /*14fe0*/  LOP3.LUT P2, RZ, R2, 0x1, RZ, 0xc0, !PT ;  /* 0x0000000102ff7812 */ /* 0x004fe4000784c0ff */
[----:B------:R-:W-:-:S04]  /*14ff0*/  SEL R2, RZ, 0x1, P0 ;  /* 0x00000001ff027807 */ /* 0x000fc80000000000 */
[----:B-----5:R-:W-:Y:S01]  /*15000*/  LOP3.LUT R8, R6, R2, RZ, 0x3c, !PT ;  /* 0x0000000206087212 */ /* 0x020fe200078e3cff */
[----:B------:R-:W-:-:S04]  /*15010*/  VIADD R6, R0, 0xffffffff ;  /* 0xffffffff00067836 */ /* 0x000fc80000000000 */
        /* <DEDUP_REMOVED lines=27> */
.L_x_5703:
[----:B------:R-:W1:Y:S01]  /*151d0*/  LDL R2, [R1] ;  /* 0x0000000001027983 */ /* 0x000e620000100800 */
[----:B------:R-:W-:Y:S01]  /*151e0*/  BSSY B2, `(.L_x_5704) ;  /* 0x0000008000027945 */ /* 0x000fe20003800000 */
[----:B------:R-:W2:Y:S02]  /*151f0*/  S2R R3, SR_TID.X ;  /* 0x0000000000037919 */ /* 0x000ea40000002100 */
[----:B--2---:R-:W-:-:S04]  /*15200*/  LOP3.LUT R3, R3, 0x7f, RZ, 0xc0, !PT ;  /* 0x0000007f03037812 */ /* 0x004fc800078ec0ff */
[----:B------:R-:W-:Y:S01]  /*15210*/  ISETP.NE.AND P1, PT, R3, RZ, PT ;  /* 0x000000ff0300720c */ /* 0x000fe20003f25270 */
[----:B-1----:R-:W-:Y:S01]  /*15220*/  IMAD R4, R9, 0x8, R2 ;  /* 0x0000000809047824 */ /* 0x002fe200078e0202 */
[----:B------:R-:W-:-:S04]  /*15230*/  SHF.L.U32 R2, R8, 0x1f, RZ ;  /* 0x0000001f08027819 */ /* 0x000fc800000006ff */
[----:B------:R-:W1:Y:S02]  /*15240*/  SYNCS.PHASECHK.TRANS64.TRYWAIT P0, [R4+URZ+0x28c40], R2 ;  /* 0x028c4002040075a7 */ /* 0x000e64000800017f */
[----:B-1----:R-:W-:Y:S05]  /*15250*/  @!P0 BRA `(.L_x_5705) ;  /* 0x0000002800748947 */ /* 0x002fea0003800000 */
.L_x_5774:
[----:B------:R-:W-:Y:S05]  /*15260*/  BSYNC B2 ;  /* 0x0000000000027941 */ /* 0x000fea0003800000 */
.L_x_5704:
        /* <DEDUP_REMOVED lines=9> */
.L_x_5707:
[----:B------:R-:W-:Y:S05]  /*15300*/  BSYNC B2 ;  /* 0x0000000000027941 */ /* 0x000fea0003800000 */
.L_x_5706:
        /* <DEDUP_REMOVED lines=14> */
.L_x_5708:
        /* <DEDUP_REMOVED lines=13> */
.L_x_5775:
[----:B------:R-:W-:Y:S05]  /*154c0*/  BSYNC B2 ;  /* 0x0000000000027941 */ /* 0x000fea0003800000 */
.L_x_5709:
        /* <DEDUP_REMOVED lines=11> */
.L_x_5712:
[----:B------:R-:W-:Y:S05]  /*15580*/  BSYNC B2 ;  /* 0x0000000000027941 */ /* 0x000fea0003800000 */
.L_x_5711:
[----:B------:R-:W2:Y:S04]  /*15590*/  LDL R9, [R1] ;  /* 0x0000000001097983 */ /* 0x000ea80000100800 */
        /* <DEDUP_REMOVED lines=10> */
.L_x_5713:
        /* <DEDUP_REMOVED lines=15> */
.L_x_5714:
        /* <DEDUP_REMOVED lines=15> */
.L_x_5715:
        /* <DEDUP_REMOVED lines=15> */
.L_x_5716:
        /* <DEDUP_REMOVED lines=15> */
.L_x_5717:
        /* <DEDUP_REMOVED lines=15> */
.L_x_5718:
        /* <DEDUP_REMOVED lines=15> */
.L_x_5719:
        /* <DEDUP_REMOVED lines=15> */
.L_x_5720:
        /* <DEDUP_REMOVED lines=10> */
.L_x_5702:
[----:B------:R-:W-:Y:S05]  /*15d70*/  BSYNC B1 ;  /* 0x0000000000017941 */ /* 0x000fea0003800000 */
.L_x_5701:
[----:B------:R-:W2:Y:S01]  /*15d80*/  LDL R2, [R1+0x1c] ;  /* 0x00001c0001027983 */ /* 0x000ea20000100800 */
[----:B------:R-:W-:Y:S01]  /*15d90*/  VIADD R0, R0, 0xfffffffe ;  /* 0xfffffffe00007836 */ /* 0x000fe20000000000 */
[----:B--2---:R-:W-:-:S13]  /*15da0*/  ISETP.GT.AND P0, PT, R6, R2, PT ;  /* 0x000000020600720c */ /* 0x004fda0003f04270 */
[----:B------:R-:W-:Y:S05]  /*15db0*/  @P0 BRA `(.L_x_5721) ;  /* 0xffffffe400000947 */ /* 0x000fea000383ffff */
.L_x_5658:
[----:B------:R-:W-:Y:S05]  /*15dc0*/  BSYNC B0 ;  /* 0x0000000000007941 */ /* 0x000fea0003800000 */
.L_x_5657:
        /* <DEDUP_REMOVED lines=19> */
[----:B0-----:R-:W0:Y:S02]  /*15f00*/  S2R R6, SR_LTMASK ;  /* 0x0000000000067919 */ /* 0x001e240000003900 */
[----:B0-----:R-:W-:-:S04]  /*15f10*/  LOP3.LUT R6, R6, UR4, RZ, 0xc0, !PT ;  /* 0x0000000406067c12 */ /* 0x001fc8000f8ec0ff */
[----:B------:R-:W0:Y:S01]  /*15f20*/  POPC R7, R6 ;  /* 0x0000000600077309 */ /* 0x000e220000000000 */
[----:B--2---:R-:W0:Y:S02]  /*15f30*/  SHFL.IDX PT, R4, R3, R4, 0x1f ;  /* 0x00001f0403047589 */ /* 0x004e2400000e0000 */
[----:B0-----:R-:W-:-:S07]  /*15f40*/  IADD3 R16, R4, UR37, R7 ;  /* 0x0000002504107c10 */ /* 0x001fce000fffe007 */
.L_x_5723:
[----:B------:R-:W-:Y:S05]  /*15f50*/  BSYNC B0 ;  /* 0x0000000000007941 */ /* 0x000fea0003800000 */
.L_x_5722:
[----:B------:R-:W-:-:S05]  /*15f60*/  SEL R0, R0, RZ, P0 ;  /* 0x000000ff00007207 */ /* 0x000fca0000000000 */
[----:B------:R2:W-:Y:S02]  /*15f70*/  STL [R1+0x4], R0 ;  /* 0x0000040001007387 */ /* 0x0005e40000100800 */
.L_x_5625:
[----:B------:R-:W-:Y:S05]  /*15f80*/  BSYNC B7 ;  /* 0x0000000000077941 */ /* 0x000fea0003800000 */
.L_x_5623:
        /* <DEDUP_REMOVED lines=10> */
[----:B------:R3:W-:Y:S01]  /*16030*/  STL [R1], R0 ;  /* 0x0000000001007387 */ /* 0x0007e20000100800 */
[----:B------:R-:W-:Y:S06]  /*16040*/  BAR.ARV 0x4, 0x180 ;  /* 0x0106000000007b1d */ /* 0x000fec0000002000 */
[----:B------:R-:W-:Y:S05]  /*16050*/  BRA `(.L_x_5725) ;  /* 0x0000000800d47947 */ /* 0x000fea0003800000 */
.L_x_5724:
        /* <DEDUP_REMOVED lines=36> */
.L_x_5785:
[----:B------:R-:W-:Y:S02]  /*162a0*/  ULDC UR4, c[0x0][0xc38] ;  /* 0x00030e0000047ab9 */ /* 0x000fe40000000800 */
[----:B------:R-:W-:-:S04]  /*162b0*/  IMAD.U32 R4, RZ, RZ, UR4 ;  /* 0x00000004ff047e24 */ /* 0x000fc8000f8e00ff */
[----:B--2---:R-:W-:-:S04]  /*162c0*/  IMAD R5, R14, R4, RZ ;  /* 0x000000040e057224 */ /* 0x004fc800078e02ff */
[----:B------:R-:W-:-:S05]  /*162d0*/  IMAD.IADD R16, R16, 0x1, R5 ;  /* 0x0000000110107824 */ /* 0x000fca00078e0205 */
[----:B------:R-:W-:-:S13]  /*162e0*/  ISETP.GT.AND P6, PT, R16, R0, PT ;  /* 0x000000001000720c */ /* 0x000fda0003fc4270 */
[----:B------:R-:W-:Y:S05]  /*162f0*/  @P6 BRA `(.L_x_5727) ;  /* 0x00000000009c6947 */ /* 0x000fea0003800000 */
.L_x_5732:
[----:B------:R-:W2:Y:S01]  /*16300*/  LDC R4, c[0x0][0xc3c] ;  /* 0x00030f00ff047b82 */ /* 0x000ea20000000800 */
[----:B------:R-:W-:-:S05]  /*16310*/  VIADD R19, R19, 0x1f ;  /* 0x0000001f13137836 */ /* 0x000fca0000000000 */
[----:B--2---:R-:W-:-:S13]  /*16320*/  ISETP.GE.AND P6, PT, R19, R4, PT ;  /* 0x000000041300720c */ /* 0x004fda0003fc6270 */
[----:B0-----:R-:W-:Y:S05]  /*16330*/  @P6 BRA `(.L_x_5728) ;  /* 0x0000000400d06947 */ /* 0x001fea0003800000 */
        /* <DEDUP_REMOVED lines=10> */
.L_x_5730:
[----:B------:R-:W-:Y:S05]  /*163e0*/  BSYNC B0 ;  /* 0x0000000000007941 */ /* 0x000fea0003800000 */
.L_x_5729:
[----:B------:R-:W-:-:S03]  /*163f0*/  UMOV UR4, 0xffffffff ;  /* 0xffffffff00047882 */ /* 0x000fc60000000000 */
[----:B------:R-:W-:Y:S05]  /*16400*/  BRA.DIV UR4, `(.L_x_5731) ;  /* 0x0000001e04547947 */ /* 0x000fea000b800000 */
[----:B-----5:R-:W3:Y:S02]  /*16410*/  SHFL.UP PT, R14, R2, 0x1, RZ ;  /* 0x04200000020e7989 */ /* 0x020ee400000e00ff */
[----:B---3--:R-:W-:-:S05]  /*16420*/  SEL R13, R14, RZ, P1 ;  /* 0x000000ff0e0d7207 */ /* 0x008fca0000800000 */
[----:B------:R-:W-:-:S05]  /*16430*/  IMAD.IADD R13, R2, 0x1, R13 ;  /* 0x00000001020d7824 */ /* 0x000fca00078e020d */
[----:B------:R-:W3:Y:S02]  /*16440*/  SHFL.UP PT, R14, R13, 0x2, RZ ;  /* 0x044000000d0e7989 */ /* 0x000ee400000e00ff */
[----:B---3--:R-:W-:-:S05]  /*16450*/  SEL R4, R14, RZ, P2 ;  /* 0x000000ff0e047207 */ /* 0x008fca0001000000 */
[----:B------:R-:W-:-:S05]  /*16460*/  IMAD.IADD R4, R13, 0x1, R4 ;  /* 0x000000010d047824 */ /* 0x000fca00078e0204 */
[----:B------:R-:W3:Y:S02]  /*16470*/  SHFL.UP PT, R14, R4, 0x4, RZ ;  /* 0x04800000040e7989 */ /* 0x000ee400000e00ff */
[----:B---3--:R-:W-:-:S05]  /*16480*/  SEL R5, R14, RZ, P3 ;  /* 0x000000ff0e057207 */ /* 0x008fca0001800000 */
[----:B------:R-:W-:-:S05]  /*16490*/  IMAD.IADD R5, R4, 0x1, R5 ;  /* 0x0000000104057824 */ /* 0x000fca00078e0205 */
[----:B------:R-:W0:Y:S02]  /*164a0*/  SHFL.UP PT, R14, R5, 0x8, RZ ;  /* 0x05000000050e7989 */ /* 0x000e2400000e00ff */
[----:B0-----:R-:W-:-:S05]  /*164b0*/  SEL R6, R14, RZ, P4 ;  /* 0x000000ff0e067207 */ /* 0x001fca0002000000 */
[----:B------:R-:W-:-:S05]  /*164c0*/  IMAD.IADD R6, R5, 0x1, R6 ;  /* 0x0000000105067824 */ /* 0x000fca00078e0206 */
[----:B------:R-:W1:Y:S02]  /*164d0*/  SHFL.UP PT, R14, R6, 0x10, RZ ;  /* 0x06000000060e7989 */ /* 0x000e6400000e00ff */
[----:B-12---:R-:W-:-:S05]  /*164e0*/  SEL R3, R14, RZ, P5 ;  /* 0x000000ff0e037207 */ /* 0x006fca0002800000 */
[----:B------:R-:W-:-:S05]  /*164f0*/  IMAD.IADD R3, R6, 0x1, R3 ;  /* 0x0000000106037824 */ /* 0x000fca00078e0203 */
[----:B------:R0:W1:Y:S02]  /*16500*/  SHFL.IDX PT, R14, R3, 0x1f, 0x1f ;  /* 0x03e01f00030e7f89 */ /* 0x00006400000e0000 */
.L_x_5793:
[----:B------:R-:W-:Y:S02]  /*16510*/  ULDC UR4, c[0x0][0xc38] ;  /* 0x00030e0000047ab9 */ /* 0x000fe40000000800 */
[----:B------:R-:W-:-:S04]  /*16520*/  IMAD.U32 R4, RZ, RZ, UR4 ;  /* 0x00000004ff047e24 */ /* 0x000fc8000f8e00ff */
[----:B-1----:R-:W-:-:S04]  /*16530*/  IMAD R5, R14, R4, RZ ;  /* 0x000000040e057224 */ /* 0x002fc800078e02ff */
[----:B------:R-:W-:-:S05]  /*16540*/  IMAD.IADD R16, R5, 0x1, R16 ;  /* 0x0000000105107824 */ /* 0x000fca00078e0210 */
[----:B------:R-:W-:-:S13]  /*16550*/  ISETP.GT.AND P6, PT, R16, R0, PT ;  /* 0x000000001000720c */ /* 0x000fda0003fc4270 */
[----:B------:R-:W-:Y:S05]  /*16560*/  @!P6 BRA `(.L_x_5732) ;  /* 0xfffffffc0064e947 */ /* 0x000fea000383ffff */
.L_x_5727:
[----:B------:R-:W-:Y:S01]  /*16570*/  IMAD.IADD R16, R16, 0x1, -R5 ;  /* 0x0000000110107824 */ /* 0x000fe200078e0a05 */
[----:B------:R-:W-:-:S03]  /*16580*/  UMOV UR4, 0xffffffff ;  /* 0xffffffff00047882 */ /* 0x000fc60000000000 */
[----:B------:R-:W-:-:S05]  /*16590*/  IMAD R5, R3, R4, R16 ;  /* 0x0000000403057224 */ /* 0x000fca00078e0210 */
[----:B------:R-:W-:Y:S01]  /*165a0*/  ISETP.GT.AND P6, PT, R5, R0, PT ;  /* 0x000000000500720c */ /* 0x000fe20003fc4270 */
[----:B------:R-:W-:-:S12]  /*165b0*/  BRA.DIV UR4, `(.L_x_5733) ;  /* 0x0000001e04a47947 */ /* 0x000fd8000b800000 */
[----:B------:R-:W-:-:S04]  /*165c0*/  VOTE.ANY R5, PT, !P6 ;  /* 0x0000000000057806 */ /* 0x000fc800070e0100 */
[----:B0-----:R-:W0:Y:S02]  /*165d0*/  POPC R6, R5 ;  /* 0x0000000500067309 */ /* 0x001e240000000000 */
[----:B0-----:R0:W2:Y:S02]  /*165e0*/  SHFL.IDX PT, R17, R2, R6, 0x1f ;  /* 0x00001f0602117589 */ /* 0x0010a400000e0000 */
.L_x_5797:
[----:B------:R-:W-:Y:S01]  /*165f0*/  ISETP.NE.AND P0, PT, R5, RZ, PT ;  /* 0x000000ff0500720c */ /* 0x000fe20003f05270 */
[----:B------:R-:W-:-:S12]  /*16600*/  IMAD.MOV.U32 R5, RZ, RZ, RZ ;  /* 0x000000ffff057224 */ /* 0x000fd800078e00ff */
[----:B------:R-:W-:Y:S05]  /*16610*/  @!P0 BRA `(.L_x_5734) ;  /* 0x0000000000108947 */ /* 0x000fea0003800000 */
[----:B------:R-:W-:Y:S01]  /*16620*/  UMOV UR4, 0xffffffff ;  /* 0xffffffff00047882 */ /* 0x000fe20000000000 */
[----:B------:R-:W-:Y:S02]  /*16630*/  VIADD R12, R6, 0xffffffff ;  /* 0xffffffff060c7836 */ /* 0x000fe40000000000 */
[----:B------:R-:W-:Y:S05]  /*16640*/  BRA.DIV UR4, `(.L_x_5735) ;  /* 0x0000001e04c87947 */ /* 0x000fea000b800000 */
[----:B------:R3:W4:Y:S02]  /*16650*/  SHFL.IDX PT, R5, R3, R12, 0x1f ;  /* 0x00001f0c03057589 */ /* 0x00072400000e0000 */
.L_x_5734:
[----:B01-3--:R-:W0:Y:S01]  /*16660*/  LDC.64 R2, c[0x0][0xc90] ;  /* 0x00032400ff027b82 */ /* 0x00be220000000a00 */
[----:B------:R-:W-:-:S04]  /*16670*/  IMAD.IADD R19, R6, 0x1, R19 ;  /* 0x0000000106137824 */ /* 0x000fc800078e0213 */
[----:B0-----:R-:W-:-:S05]  /*16680*/  IMAD.WIDE R2, R19, 0x4, R2 ;  /* 0x0000000413027825 */ /* 0x001fca00078e0202 */
[----:B------:R-:W2:Y:S01]  /*16690*/  LDG.E R7, desc[UR40][R2.64] ;  /* 0x0000002802077981 */ /* 0x000ea2000c1e1900 */
[----:B----4-:R-:W-:-:S04]  /*166a0*/  IMAD R16, R5, R4, R16 ;  /* 0x0000000405107224 */ /* 0x010fc800078e0210 */
        /* <DEDUP_REMOVED lines=61> */
.L_x_5728:
[----:B------:R-:W-:Y:S01]  /*16a80*/  UMOV UR4, URZ ;  /* 0x0000003f00047c82 */ /* 0x000fe20008000000 */
[----:B------:R-:W-:Y:S01]  /*16a90*/  UMOV UR5, URZ ;  /* 0x0000003f00057c82 */ /* 0x000fe20008000000 */
[----:B------:R-:W-:Y:S01]  /*16aa0*/  ULDC UR6, c[0x0][0xc3c] ;  /* 0x00030f0000067ab9 */ /* 0x000fe20000000800 */
[----:B------:R-:W-:Y:S02]  /*16ab0*/  IMAD.MOV.U32 R16, RZ, RZ, R0 ;  /* 0x000000ffff107224 */ /* 0x000fe400078e0000 */
[----:B------:R-:W-:Y:S02]  /*16ac0*/  IMAD.U32 R17, RZ, RZ, UR4 ;  /* 0x00000004ff117e24 */ /* 0x000fe4000f8e00ff */
[----:B------:R-:W-:Y:S02]  /*16ad0*/  IMAD.U32 R18, RZ, RZ, UR5 ;  /* 0x00000005ff127e24 */ /* 0x000fe4000f8e00ff */
[----:B------:R-:W-:-:S07]  /*16ae0*/  IMAD.U32 R19, RZ, RZ, UR6 ;  /* 0x00000006ff137e24 */ /* 0x000fce000f8e00ff */
.L_x_5736:
[----:B------:R2:W3:Y:S01]  /*16af0*/  LDL R2, [R1] ;  /* 0x0000000001027983 */ /* 0x0004e20000100800 */
        /* <DEDUP_REMOVED lines=9> */
[----:B------:R2:W-:Y:S01]  /*16b90*/  @!P0 STL [R1], R2 ;  /* 0x0000000201008387 */ /* 0x0005e20000100800 */
[----:B------:R-:W-:Y:S06]  /*16ba0*/  BAR.ARV 0x5, 0x180 ;  /* 0x0146000000007b1d */ /* 0x000fec0000002000 */
.L_x_5725:
[----:B------:R-:W-:Y:S02]  /*16bb0*/  ULDC UR4, c[0x0][0xc3c] ;  /* 0x00030f0000047ab9 */ /* 0x000fe40000000800 */
[----:B----4-:R-:W-:-:S13]  /*16bc0*/  ISETP.GE.AND P0, PT, R19, UR4, PT ;  /* 0x0000000413007c0c */ /* 0x010fda000bf06270 */
[----:B------:R-:W-:Y:S05]  /*16bd0*/  @!P0 BRA `(.L_x_5737) ;  /* 0xffffff9c00c48947 */ /* 0x000fea000383ffff */
[----:B------:R-:W-:Y:S05]  /*16be0*/  BSYNC B8 ;  /* 0x0000000000087941 */ /* 0x000fea0003800000 */
.L_x_5611:
[----:B---3--:R-:W3:Y:S01]  /*16bf0*/  LDL.LU R0, [R1+0x40] ;  /* 0x0000400001007983 */ /* 0x008ee20000300800 */
[----:B------:R-:W-:Y:S01]  /*16c00*/  BSSY B0, `(.L_x_5738) ;  /* 0x000000b000007945 */ /* 0x000fe20003800000 */
[----:B------:R-:W4:Y:S01]  /*16c10*/  S2R R5, SR_CgaCtaId ;  /* 0x0000000000057919 */ /* 0x000f220000008800 */
[----:B---3--:R-:W-:-:S05]  /*16c20*/  VIADD R0, R0, 0x1 ;  /* 0x0000000100007836 */ /* 0x008fca0000000000 */
[----:B0-2---:R-:W-:-:S04]  /*16c30*/  LEA.HI R2, R0, R0, RZ, 0x1 ;  /* 0x0000000000027211 */ /* 0x005fc800078f08ff */
[----:B-1----:R-:W-:-:S05]  /*16c40*/  LOP3.LUT R3, R2, 0xfffffffe, RZ, 0xc0, !PT ;  /* 0xfffffffe02037812 */ /* 0x002fca00078ec0ff */
[----:B------:R-:W-:Y:S01]  /*16c50*/  IMAD.IADD R3, R0, 0x1, -R3 ;  /* 0x0000000100037824 */ /* 0x000fe200078e0a03 */
[----:B------:R-:W-:-:S04]  /*16c60*/  MOV R0, 0x400 ;  /* 0x0000040000007802 */ /* 0x000fc80000000f00 */
[----:B----4-:R-:W-:Y:S02]  /*16c70*/  LEA R0, R5, R0, 0x18 ;  /* 0x0000000005007211 */ /* 0x010fe400078ec0ff */
[----:B------:R-:W-:-:S04]  /*16c80*/  SHF.L.U32 R3, R3, 0x1f, RZ ;  /* 0x0000001f03037819 */ /* 0x000fc800000006ff */
[----:B------:R-:W0:Y:S02]  /*16c90*/  SYNCS.PHASECHK.TRANS64.TRYWAIT P0, [R0+URZ+0x28c20], R3 ;  /* 0x028c2003000075a7 */ /* 0x000e24000800017f */
[----:B0-----:R-:W-:Y:S05]  /*16ca0*/  @!P0 BRA `(.L_x_5739) ;  /* 0x0000001800588947 */ /* 0x001fea0003800000 */
.L_x_5800:
[----:B------:R-:W-:Y:S05]  /*16cb0*/  BSYNC B0 ;  /* 0x0000000000007941 */ /* 0x000fea0003800000 */
.L_x_5738:
[----:B------:R-:W-:-:S03]  /*16cc0*/  UMOV UR4, 0xffffffff ;  /* 0xffffffff00047882 */ /* 0x000fc60000000000 */
[----:B------:R-:W-:Y:S05]  /*16cd0*/  BRA.DIV UR4, `(.L_x_5740) ;  /* 0x0000001a04607947 */ /* 0x000fea000b800000 */
[----:B------:R-:W1:Y:S02]  /*16ce0*/  S2R R2, SR_TID.X ;  /* 0x0000000000027919 */ /* 0x000e640000002100 */
[----:B-1----:R-:W-:-:S04]  /*16cf0*/  SHF.R.U32.HI R2, RZ, 0x5, R2 ;  /* 0x00000005ff027819 */ /* 0x002fc80000011602 */
[----:B------:R-:W-:-:S05]  /*16d00*/  LOP3.LUT R2, R2, 0x3, RZ, 0xc0, !PT ;  /* 0x0000000302027812 */ /* 0x000fca00078ec0ff */
[----:B------:R1:W2:Y:S02]  /*16d10*/  SHFL.IDX PT, R14, R2, RZ, 0x1f ;  /* 0x00001fff020e7589 */ /* 0x0002a400000e0000 */
.L_x_5803:
[----:B--2---:R-:W-:Y:S01]  /*16d20*/  ISETP.NE.AND P0, PT, R14, RZ, PT ;  /* 0x000000ff0e00720c */ /* 0x004fe20003f05270 */
[----:B------:R-:W-:-:S12]  /*16d30*/  BSSY B0, `(.L_x_5741) ;  /* 0x0000027000007945 */ /* 0x000fd80003800000 */
[----:B------:R-:W-:Y:S05]  /*16d40*/  @P0 BRA `(.L_x_5742) ;  /* 0x0000000000940947 */ /* 0x000fea0003800000 */
[----:B------:R-:W-:-:S03]  /*16d50*/  UMOV UR4, 0xffffffff ;  /* 0xffffffff00047882 */ /* 0x000fc60000000000 */
[----:B------:R-:W-:Y:S05]  /*16d60*/  BRA.DIV UR4, `(.L_x_5743) ;  /* 0x0000001a04707947 */ /* 0x000fea000b800000 */
[----:B------:R-:W-:-:S13]  /*16d70*/  ELECT P6, URZ, PT ;  /* 0x00000000003f782f */ /* 0x000fda00038c0000 */
.L_x_5806:
[----:B------:R-:W-:Y:S05]  /*16d80*/  @!P6 BRA `(.L_x_5742) ;  /* 0x000000000084e947 */ /* 0x000fea0003800000 */
[----:B------:R-:W-:-:S06]  /*16d90*/  ULOP3.LUT UR4, UR36, 0x2, URZ, 0xfc, !UPT ;  /* 0x0000000224047892 */ /* 0x000fcc000f8efc3f */
[----:B-1----:R-:W-:-:S05]  /*16da0*/  IMAD.U32 R2, RZ, RZ, UR4 ;  /* 0x00000004ff027e24 */ /* 0x002fca000f8e00ff */
[----:B------:R-:W-:-:S13]  /*16db0*/  ISETP.NE.AND P2, PT, R2, 0x3, PT ;  /* 0x000000030200780c */ /* 0x000fda0003f45270 */
[----:B------:R-:W-:Y:S05]  /*16dc0*/  @!P2 BRA `(.L_x_5744) ;  /* 0x000000000004a947 */ /* 0x000fea0003800000 */
[----:B------:R-:W-:Y:S01]  /*16dd0*/  BPT.TRAP 0x1 ;  /* 0x000000040000795c */ /* 0x000fe20000300000 */
.L_x_5744:
        /* <DEDUP_REMOVED lines=14> */
.L_x_5807:
[----:B------:R-:W1:Y:S02]  /*16ec0*/  SYNCS.PHASECHK.TRANS64.TRYWAIT P0, [R7+URZ], R2 ;  /* 0x00000002070075a7 */ /* 0x000e64000800017f */
[----:B-1----:R-:W-:Y:S05]  /*16ed0*/  @!P0 BRA `(.L_x_5746) ;  /* 0x0000001800488947 */ /* 0x002fea0003800000 */
.L_x_5808:
[----:B------:R-:W-:Y:S05]  /*16ee0*/  @!P2 BRA `(.L_x_5747) ;  /* 0x000000000004a947 */ /* 0x000fea0003800000 */
[----:B------:R-:W-:Y:S01]  /*16ef0*/  BPT.TRAP 0x1 ;  /* 0x000000040000795c */ /* 0x000fe20000300000 */
.L_x_5747:
[----:B------:R-:W2:Y:S01]  /*16f00*/  LDL.LU R4, [R1+0x4] ;  /* 0x0000040001047983 */ /* 0x000ea20000300800 */
[----:B------:R-:W-:-:S04]  /*16f10*/  VIADD R0, R0, 0x28c60 ;  /* 0x00028c6000007836 */ /* 0x000fc80000000000 */
[----:B--2---:R-:W-:-:S04]  /*16f20*/  IMAD R4, R4, 0x8, R0 ;  /* 0x0000000804047824 */ /* 0x004fc800078e0200 */
[----:B------:R-:W2:Y:S02]  /*16f30*/  SYNCS.PHASECHK.TRANS64.TRYWAIT P0, [R4+URZ], R5 ;  /* 0x00000005040075a7 */ /* 0x000ea4000800017f */
[----:B--2---:R-:W-:Y:S05]  /*16f40*/  @!P0 BRA `(.L_x_5748) ;  /* 0x0000001800408947 */ /* 0x004fea0003800000 */
.L_x_5809:
[----:B------:R-:W-:-:S07]  /*16f50*/  IMAD R3, R3, 0x8, R0 ;  /* 0x0000000803037824 */ /* 0x000fce00078e0200 */
.L_x_5749:
[----:B---3--:R3:W4:Y:S02]  /*16f60*/  SYNCS.PHASECHK.TRANS64.TRYWAIT P0, [R3+URZ], R2 ;  /* 0x00000002030075a7 */ /* 0x008724000800017f */
[----:B----4-:R-:W-:Y:S05]  /*16f70*/  @!P0 NANOSLEEP.SYNCS 0x989680 ;  /* 0x009896800000895d */ /* 0x010fea0003900000 */
[----:B------:R-:W4:Y:S02]  /*16f80*/  @!P0 SYNCS.PHASECHK.TRANS64 P0, [R3+URZ], R2 ;  /* 0x00000002030085a7 */ /* 0x000f24000800007f */
[----:B----4-:R-:W-:Y:S05]  /*16f90*/  @!P0 BRA `(.L_x_5749) ;  /* 0xfffffffc00f08947 */ /* 0x010fea000383ffff */
.L_x_5742:
[----:B------:R-:W-:Y:S05]  /*16fa0*/  BSYNC B0 ;  /* 0x0000000000007941 */ /* 0x000fea0003800000 */
.L_x_5741:
[----:B------:R-:W-:Y:S05]  /*16fb0*/  EXIT ;  /* 0x000000000000794d */ /* 0x000fea0003800000 */
.L_x_5506:
[----:B0-----:R-:W-:-:S04]  /*16fc0*/  IMAD.U32 R3, RZ, RZ, UR21 ;  /* 0x00000015ff037e24 */ /* 0x001fc8000f8e00ff */
[----:B------:R0:W1:Y:S03]  /*16fd0*/  SYNCS.PHASECHK.TRANS64.TRYWAIT P1, [R3+URZ+0x28c50], R0 ;  /* 0x028c5000030075a7 */ /* 0x000066000802017f */
[----:B-1----:R-:W-:Y:S05]  /*16fe0*/  @!P1 NANOSLEEP.SYNCS 0x989680 ;  /* 0x009896800000995d */ /* 0x002fea0003900000 */
[----:B------:R-:W1:Y:S02]  /*16ff0*/  @!P1 SYNCS.PHASECHK.TRANS64 P1, [R3+URZ+0x28c50], R0 ;  /* 0x028c5000030095a7 */ /* 0x000e64000802007f */
[----:B-1----:R-:W-:Y:S05]  /*17000*/  @!P1 BRA `(.L_x_5506) ;  /* 0xfffffffc00ec9947 */ /* 0x002fea000383ffff */
[----:B------:R-:W-:Y:S05]  /*17010*/  BRA `(.L_x_5750) ;  /* 0xfffffeac00ac7947 */ /* 0x000fea000383ffff */
.L_x_5511:
[----:B-1----:R-:W-:-:S04]  /*17020*/  IMAD.U32 R3, RZ, RZ, UR21 ;  /* 0x00000015ff037e24 */ /* 0x002fc8000f8e00ff */
[----:B------:R1:W2:Y:S03]  /*17030*/  SYNCS.PHASECHK.TRANS64.TRYWAIT P1, [R3+URZ+0x28c50], R0 ;  /* 0x028c5000030075a7 */ /* 0x0002a6000802017f */
[----:B--2---:R-:W-:Y:S05]  /*17040*/  @!P1 NANOSLEEP.SYNCS 0x989680 ;  /* 0x009896800000995d */ /* 0x004fea0003900000 */
[----:B------:R-:W2:Y:S02]  /*17050*/  @!P1 SYNCS.PHASECHK.TRANS64 P1, [R3+URZ+0x28c50], R0 ;  /* 0x028c5000030095a7 */ /* 0x000ea4000802007f */
[----:B--2---:R-:W-:Y:S05]  /*17060*/  @!P1 BRA `(.L_x_5511) ;  /* 0xfffffffc00ec9947 */ /* 0x004fea000383ffff */
[----:B------:R-:W-:Y:S05]  /*17070*/  BRA `(.L_x_5510) ;  /* 0xfffffeb800a87947 */ /* 0x000fea000383ffff */
.L_x_5520:
[----:B0-----:R-:W-:-:S04]  /*17080*/  IMAD.U32 R3, RZ, RZ, UR46 ;  /* 0x0000002eff037e24 */ /* 0x001fc8000f8e00ff */
[----:B------:R0:W1:Y:S03]  /*17090*/  SYNCS.PHASECHK.TRANS64.TRYWAIT P1, [R3+URZ+0x28c00], R0 ;  /* 0x028c0000030075a7 */ /* 0x000066000802017f */
[----:B-1----:R-:W-:Y:S05]  /*170a0*/  @!P1 NANOSLEEP.SYNCS 0x989680 ;  /* 0x009896800000995d */ /* 0x002fea0003900000 */
[----:B------:R-:W1:Y:S02]  /*170b0*/  @!P1 SYNCS.PHASECHK.TRANS64 P1, [R3+URZ+0x28c00], R0 ;  /* 0x028c0000030095a7 */ /* 0x000e64000802007f */
[----:B-1----:R-:W-:Y:S05]  /*170c0*/  @!P1 BRA `(.L_x_5520) ;  /* 0xfffffffc00ec9947 */ /* 0x002fea000383ffff */
[----:B------:R-:W-:Y:S05]  /*170d0*/  BRA `(.L_x_5751) ;  /* 0xfffffed000087947 */ /* 0x000fea000383ffff */
.L_x_5524:
[----:B--2---:R2:W3:Y:S02]  /*170e0*/  SYNCS.PHASECHK.TRANS64.TRYWAIT P1, [R7+URZ+0x28c30], R8 ;  /* 0x028c3008070075a7 */ /* 0x0044e4000802017f */
[----:B---3--:R-:W-:Y:S05]  /*170f0*/  @!P1 NANOSLEEP.SYNCS 0x989680 ;  /* 0x009896800000995d */ /* 0x008fea0003900000 */
[----:B------:R-:W3:Y:S02]  /*17100*/  @!P1 SYNCS.PHASECHK.TRANS64 P1, [R7+URZ+0x28c30], R8 ;  /* 0x028c3008070095a7 */ /* 0x000ee4000802007f */
[----:B---3--:R-:W-:Y:S05]  /*17110*/  @!P1 BRA `(.L_x_5524) ;  /* 0xfffffffc00f09947 */ /* 0x008fea000383ffff */
[----:B------:R-:W-:Y:S05]  /*17120*/  BRA `(.L_x_5523) ;  /* 0xfffffed000247947 */ /* 0x000fea000383ffff */
.L_x_5536:
[----:B-1----:R1:W3:Y:S02]  /*17130*/  SYNCS.PHASECHK.TRANS64.TRYWAIT P2, [R7+URZ+0x28c50], R8 ;  /* 0x028c5008070075a7 */ /* 0x0022e4000804017f */
[----:B---3--:R-:W-:Y:S05]  /*17140*/  @!P2 NANOSLEEP.SYNCS 0x989680 ;  /* 0x009896800000a95d */ /* 0x008fea0003900000 */
[----:B------:R-:W3:Y:S02]  /*17150*/  @!P2 SYNCS.PHASECHK.TRANS64 P2, [R7+URZ+0x28c50], R8 ;  /* 0x028c50080700a5a7 */ /* 0x000ee4000804007f */
[----:B---3--:R-:W-:Y:S05]  /*17160*/  @!P2 BRA `(.L_x_5536) ;  /* 0xfffffffc00f0a947 */ /* 0x008fea000383ffff */
[----:B------:R-:W-:Y:S05]  /*17170*/  BRA `(.L_x_5535) ;  /* 0xfffffee800c47947 */ /* 0x000fea000383ffff */
.L_x_5544:
[----:B-1----:R-:W-:-:S04]  /*17180*/  IMAD.U32 R8, RZ, RZ, UR26 ;  /* 0x0000001aff087e24 */ /* 0x002fc8000f8e00ff */
[----:B------:R1:W2:Y:S03]  /*17190*/  SYNCS.PHASECHK.TRANS64.TRYWAIT P2, [R8+URZ+0x28c30], R11 ;  /* 0x028c300b080075a7 */ /* 0x0002a6000804017f */
[----:B--2---:R-:W-:Y:S05]  /*171a0*/  @!P2 NANOSLEEP.SYNCS 0x989680 ;  /* 0x009896800000a95d */ /* 0x004fea0003900000 */
[----:B------:R-:W2:Y:S02]  /*171b0*/  @!P2 SYNCS.PHASECHK.TRANS64 P2, [R8+URZ+0x28c30], R11 ;  /* 0x028c300b0800a5a7 */ /* 0x000ea4000804007f */
[----:B--2---:R-:W-:Y:S05]  /*171c0*/  @!P2 BRA `(.L_x_5544) ;  /* 0xfffffffc00eca947 */ /* 0x004fea000383ffff */
[----:B------:R-:W-:Y:S05]  /*171d0*/  BRA `(.L_x_5543) ;  /* 0xfffffef000107947 */ /* 0x000fea000383ffff */
.L_x_5556:
[----:B-1----:R1:W3:Y:S02]  /*171e0*/  SYNCS.PHASECHK.TRANS64.TRYWAIT P2, [R10+URZ+0x28c50], R11 ;  /* 0x028c500b0a0075a7 */ /* 0x0022e4000804017f */
[----:B---3--:R-:W-:Y:S05]  /*171f0*/  @!P2 NANOSLEEP.SYNCS 0x989680 ;  /* 0x009896800000a95d */ /* 0x008fea0003900000 */
[----:B------:R-:W3:Y:S02]  /*17200*/  @!P2 SYNCS.PHASECHK.TRANS64 P2, [R10+URZ+0x28c50], R11 ;  /* 0x028c500b0a00a5a7 */ /* 0x000ee4000804007f */
[----:B---3--:R-:W-:Y:S05]  /*17210*/  @!P2 BRA `(.L_x_5556) ;  /* 0xfffffffc00f0a947 */ /* 0x008fea000383ffff */
[----:B------:R-:W-:Y:S05]  /*17220*/  BRA `(.L_x_5555) ;  /* 0xffffff0c00ec7947 */ /* 0x000fea000383ffff */
.L_x_5565:
[----:B---3--:R-:W-:-:S04]  /*17230*/  IMAD.U32 R6, RZ, RZ, UR23 ;  /* 0x00000017ff067e24 */ /* 0x008fc8000f8e00ff */
[----:B------:R3:W0:Y:S03]  /*17240*/  SYNCS.PHASECHK.TRANS64.TRYWAIT P3, [R6+URZ+0x28c30], R7 ;  /* 0x028c3007060075a7 */ /* 0x000626000806017f */
[----:B0-----:R-:W-:Y:S05]  /*17250*/  @!P3 NANOSLEEP.SYNCS 0x989680 ;  /* 0x009896800000b95d */ /* 0x001fea0003900000 */
[----:B------:R-:W0:Y:S02]  /*17260*/  @!P3 SYNCS.PHASECHK.TRANS64 P3, [R6+URZ+0x28c30], R7 ;  /* 0x028c30070600b5a7 */ /* 0x000e24000806007f */
[----:B0-----:R-:W-:Y:S05]  /*17270*/  @!P3 BRA `(.L_x_5565) ;  /* 0xfffffffc00ecb947 */ /* 0x001fea000383ffff */
[----:B------:R-:W-:Y:S05]  /*17280*/  BRA `(.L_x_5564) ;  /* 0xffffff14007c7947 */ /* 0x000fea000383ffff */
.L_x_5569:
[----:B---3--:R3:W4:Y:S02]  /*17290*/  SYNCS.PHASECHK.TRANS64.TRYWAIT P3, [R170+URZ+0x28c50], R7 ;  /* 0x028c5007aa0075a7 */ /* 0x008724000806017f */
[----:B----4-:R-:W-:Y:S05]  /*172a0*/  @!P3 NANOSLEEP.SYNCS 0x989680 ;  /* 0x009896800000b95d */ /* 0x010fea0003900000 */
[----:B------:R-:W4:Y:S02]  /*172b0*/  @!P3 SYNCS.PHASECHK.TRANS64 P3, [R170+URZ+0x28c50], R7 ;  /* 0x028c5007aa00b5a7 */ /* 0x000f24000806007f */
[----:B----4-:R-:W-:Y:S05]  /*172c0*/  @!P3 BRA `(.L_x_5569) ;  /* 0xfffffffc00f0b947 */ /* 0x010fea000383ffff */
[----:B------:R-:W-:Y:S05]  /*172d0*/  BRA `(.L_x_5568) ;  /* 0xffffff2800a07947 */ /* 0x000fea000383ffff */
.L_x_5575:
[----:B------:R-:W-:-:S04]  /*172e0*/  IMAD.U32 R6, RZ, RZ, UR25 ;  /* 0x00000019ff067e24 */ /* 0x000fc8000f8e00ff */
[----:B------:R0:W0:Y:S03]  /*172f0*/  SYNCS.PHASECHK.TRANS64.TRYWAIT P2, [R6+URZ+0x28c30], R11 ;  /* 0x028c300b060075a7 */ /* 0x000026000804017f */
[----:B0-----:R-:W-:Y:S05]  /*17300*/  @!P2 NANOSLEEP.SYNCS 0x989680 ;  /* 0x009896800000a95d */ /* 0x001fea0003900000 */
[----:B------:R-:W0:Y:S02]  /*17310*/  @!P2 SYNCS.PHASECHK.TRANS64 P2, [R6+URZ+0x28c30], R11 ;  /* 0x028c300b0600a5a7 */ /* 0x000e24000804007f */
[----:B0-----:R-:W-:Y:S05]  /*17320*/  @!P2 BRA `(.L_x_5575) ;  /* 0xfffffffc00eca947 */ /* 0x001fea000383ffff */
[----:B------:R-:W-:Y:S05]  /*17330*/  BRA `(.L_x_5574) ;  /* 0xffffff2c008c7947 */ /* 0x000fea000383ffff */
.L_x_5587:
[----:B--2---:R2:W3:Y:S02]  /*17340*/  SYNCS.PHASECHK.TRANS64.TRYWAIT P2, [R10+URZ+0x28c50], R11 ;  /* 0x028c500b0a0075a7 */ /* 0x0044e4000804017f */
[----:B---3--:R-:W-:Y:S05]  /*17350*/  @!P2 NANOSLEEP.SYNCS 0x989680 ;  /* 0x009896800000a95d */ /* 0x008fea0003900000 */
[----:B------:R-:W3:Y:S02]  /*17360*/  @!P2 SYNCS.PHASECHK.TRANS64 P2, [R10+URZ+0x28c50], R11 ;  /* 0x028c500b0a00a5a7 */ /* 0x000ee4000804007f */
[----:B---3--:R-:W-:Y:S05]  /*17370*/  @!P2 BRA `(.L_x_5587) ;  /* 0xfffffffc00f0a947 */ /* 0x008fea000383ffff */
[----:B------:R-:W-:Y:S05]  /*17380*/  BRA `(.L_x_5586) ;  /* 0xffffff4c00587947 */ /* 0x000fea000383ffff */
.L_x_5631:
        /* <DEDUP_REMOVED lines=11> */
.L_x_5753:
[----:B------:R-:W-:Y:S05]  /*17440*/  BSYNC B0 ;  /* 0x0000000000007941 */ /* 0x000fea0003800000 */
.L_x_5752:
[----:B------:R-:W-:Y:S05]  /*17450*/  BRA `(.L_x_5754) ;  /* 0xffffffa400547947 */ /* 0x000fea000383ffff */
.L_x_5633:
[----:B------:R-:W-:Y:S01]  /*17460*/  BSSY B0, `(.L_x_5755) ;  /* 0x0000006000007945 */ /* 0x000fe20003800000 */
[----:B------:R-:W-:-:S07]  /*17470*/  IMAD.MOV.U32 R15, RZ, RZ, -0x1 ;  /* 0xffffffffff0f7424 */ /* 0x000fce00078e00ff */
[----:B012-4-:R-:W-:Y:S05]  /*17480*/  WARPSYNC.COLLECTIVE R15, `(.L_x_5756) ;  /* 0x000000000f0c7348 */ /* 0x017fea0003c00000 */
[----:B------:R-:W-:Y:S02]  /*17490*/  ELECT P6, UR62, PT ;  /* 0x00000000003e782f */ /* 0x000fe400038c0000 */
[----:B------:R-:W-:Y:S01]  /*174a0*/  MOV R14, UR62 ;  /* 0x0000003e000e7c02 */ /* 0x000fe20008000f00 */
[----:B012-4-:R-:W-:Y:S10]  /*174b0*/  ENDCOLLECTIVE ;  /* 0x000000000000791b */ /* 0x017ff40003800000 */
.L_x_5756:
[----:B------:R-:W-:Y:S05]  /*174c0*/  BSYNC B0 ;  /* 0x0000000000007941 */ /* 0x000fea0003800000 */
.L_x_5755:
[----:B------:R-:W-:Y:S05]  /*174d0*/  BRA `(.L_x_5757) ;  /* 0xffffffa400607947 */ /* 0x000fea000383ffff */
.L_x_5635:
[----:B--2---:R2:W3:Y:S02]  /*174e0*/  SYNCS.PHASECHK.TRANS64.TRYWAIT P0, [R0+URZ+0x28c40], R2 ;  /* 0x028c4002000075a7 */ /* 0x0044e4000800017f */
[----:B---3--:R-:W-:Y:S05]  /*174f0*/  @!P0 NANOSLEEP.SYNCS 0x989680 ;  /* 0x009896800000895d */ /* 0x008fea0003900000 */
[----:B------:R-:W3:Y:S02]  /*17500*/  @!P0 SYNCS.PHASECHK.TRANS64 P0, [R0+URZ+0x28c40], R2 ;  /* 0x028c4002000085a7 */ /* 0x000ee4000800007f */
[----:B---3--:R-:W-:Y:S05]  /*17510*/  @!P0 BRA `(.L_x_5635) ;  /* 0xfffffffc00f08947 */ /* 0x008fea000383ffff */
[----:B------:R-:W-:Y:S05]  /*17520*/  BRA `(.L_x_5758) ;  /* 0xffffffa400c87947 */ /* 0x000fea000383ffff */
.L_x_5639:
[----:B------:R-:W2:Y:S01]  /*17530*/  LDL.LU R11, [R1+0x2c] ;  /* 0x00002c00010b7983 */ /* 0x000ea20000300800 */
[----:B------:R-:W-:Y:S02]  /*17540*/  IMAD.MOV.U32 R5, RZ, RZ, R12 ;  /* 0x000000ffff057224 */ /* 0x000fe400078e000c */
[----:B------:R-:W-:Y:S02]  /*17550*/  IMAD.MOV.U32 R13, RZ, RZ, R3 ;  /* 0x000000ffff0d7224 */ /* 0x000fe400078e0003 */
[----:B------:R-:W-:Y:S02]  /*17560*/  IMAD.MOV.U32 R12, RZ, RZ, RZ ;  /* 0x000000ffff0c7224 */ /* 0x000fe400078e00ff */
[----:B------:R-:W-:Y:S02]  /*17570*/  IMAD.MOV.U32 R15, RZ, RZ, -0x1 ;  /* 0xffffffffff0f7424 */ /* 0x000fe400078e00ff */
        /* <DEDUP_REMOVED lines=8> */
.L_x_5759:
[----:B------:R-:W-:Y:S02]  /*17600*/  IMAD.MOV.U32 R13, RZ, RZ, R4 ;  /* 0x000000ffff0d7224 */ /* 0x000fe400078e0004 */
[----:B------:R-:W-:-:S07]  /*17610*/  IMAD.MOV.U32 R6, RZ, RZ, R14 ;  /* 0x000000ffff067224 */ /* 0x000fce00078e000e */
[----:B------:R-:W-:Y:S05]  /*17620*/  WARPSYNC.COLLECTIVE R15, `(.L_x_5760) ;  /* 0x000000000f087348 */ /* 0x000fea0003c00000 */
[----:B------:R0:W1:Y:S02]  /*17630*/  SHFL.IDX P6, R14, R13, R12, R11 ;  /* 0x0000000c0d0e7389 */ /* 0x00006400000c000b */
[----:B01----:R-:W-:Y:S01]  /*17640*/  ENDCOLLECTIVE ;  /* 0x000000000000791b */ /* 0x003fe20003800000 */
.L_x_5760:
[----:B------:R-:W-:Y:S02]  /*17650*/  IMAD.MOV.U32 R13, RZ, RZ, R3 ;  /* 0x000000ffff0d7224 */ /* 0x000fe400078e0003 */
[----:B------:R-:W-:Y:S02]  /*17660*/  IMAD.MOV.U32 R12, RZ, RZ, 0x1 ;  /* 0x00000001ff0c7424 */ /* 0x000fe400078e00ff */
[----:B------:R-:W-:-:S07]  /*17670*/  IMAD.MOV.U32 R7, RZ, RZ, R14 ;  /* 0x000000ffff077224 */ /* 0x000fce00078e000e */
[----:B------:R-:W-:Y:S05]  /*17680*/  WARPSYNC.COLLECTIVE R15, `(.L_x_5761) ;  /* 0x000000000f087348 */ /* 0x000fea0003c00000 */
[----:B------:R0:W1:Y:S02]  /*17690*/  SHFL.IDX P6, R14, R13, R12, R11 ;  /* 0x0000000c0d0e7389 */ /* 0x00006400000c000b */
[----:B01----:R-:W-:Y:S01]  /*176a0*/  ENDCOLLECTIVE ;  /* 0x000000000000791b */ /* 0x003fe20003800000 */
.L_x_5761:
        /* <DEDUP_REMOVED lines=15> */
.L_x_5762:
[----:B------:R-:W-:Y:S02]  /*177a0*/  IMAD.MOV.U32 R13, RZ, RZ, R3 ;  /* 0x000000ffff0d7224 */ /* 0x000fe400078e0003 */
[----:B------:R-:W-:Y:S02]  /*177b0*/  IMAD.MOV.U32 R12, RZ, RZ, 0x2 ;  /* 0x00000002ff0c7424 */ /* 0x000fe400078e00ff */
[----:B------:R-:W-:-:S07]  /*177c0*/  IMAD.MOV.U32 R5, RZ, RZ, R14 ;  /* 0x000000ffff057224 */ /* 0x000fce00078e000e */
[----:B------:R-:W-:Y:S05]  /*177d0*/  WARPSYNC.COLLECTIVE R15, `(.L_x_5763) ;  /* 0x000000000f087348 */ /* 0x000fea0003c00000 */
[----:B------:R0:W1:Y:S02]  /*177e0*/  SHFL.IDX P6, R14, R13, R12, R11 ;  /* 0x0000000c0d0e7389 */ /* 0x00006400000c000b */
[----:B01----:R-:W-:Y:S01]  /*177f0*/  ENDCOLLECTIVE ;  /* 0x000000000000791b */ /* 0x003fe20003800000 */
.L_x_5763:
        /* <DEDUP_REMOVED lines=10> */
[----:B------:R-:W-:Y:S01]  /*178a0*/  ISETP.GE.AND P1, PT, R5, R0, PT ;  /* 0x000000000500720c */ /* 0x000fe20003f26270 */
[----:B0-----:R-:W-:-:S12]  /*178b0*/  IMAD.MOV.U32 R6, RZ, RZ, R14 ;  /* 0x000000ffff067224 */ /* 0x001fd800078e000e */
[----:B------:R-:W-:Y:S05]  /*178c0*/  WARPSYNC.COLLECTIVE R15, `(.L_x_5764) ;  /* 0x000000000f087348 */ /* 0x000fea0003c00000 */
[----:B------:R0:W1:Y:S02]  /*178d0*/  SHFL.IDX P6, R14, R13, R12, R11 ;  /* 0x0000000c0d0e7389 */ /* 0x00006400000c000b */
[----:B01----:R-:W-:Y:S01]  /*178e0*/  ENDCOLLECTIVE ;  /* 0x000000000000791b */ /* 0x003fe20003800000 */
.L_x_5764:
[----:B------:R-:W-:Y:S02]  /*178f0*/  IMAD.MOV.U32 R13, RZ, RZ, R3 ;  /* 0x000000ffff0d7224 */ /* 0x000fe400078e0003 */
[----:B------:R-:W-:Y:S02]  /*17900*/  IMAD.MOV.U32 R12, RZ, RZ, 0x3 ;  /* 0x00000003ff0c7424 */ /* 0x000fe400078e00ff */
[----:B------:R-:W-:-:S07]  /*17910*/  IMAD.MOV.U32 R5, RZ, RZ, R14 ;  /* 0x000000ffff057224 */ /* 0x000fce00078e000e */
[----:B------:R-:W-:Y:S05]  /*17920*/  WARPSYNC.COLLECTIVE R15, `(.L_x_5765) ;  /* 0x000000000f087348 */ /* 0x000fea0003c00000 */
[----:B------:R0:W1:Y:S02]  /*17930*/  SHFL.IDX P6, R14, R13, R12, R11 ;  /* 0x0000000c0d0e7389 */ /* 0x00006400000c000b */
[----:B01----:R-:W-:Y:S01]  /*17940*/  ENDCOLLECTIVE ;  /* 0x000000000000791b */ /* 0x003fe20003800000 */
.L_x_5765:
        /* <DEDUP_REMOVED lines=13> */
.L_x_5766:
[----:B------:R-:W-:Y:S01]  /*17a20*/  IMAD.MOV.U32 R4, RZ, RZ, R14 ;  /* 0x000000ffff047224 */ /* 0x000fe200078e000e */
[----:B------:R-:W-:Y:S06]  /*17a30*/  BRA `(.L_x_5767) ;  /* 0xffffffac00207947 */ /* 0x000fec000383ffff */
.L_x_5642:
[----:B-1----:R-:W2:Y:S02]  /*17a40*/  LDL R2, [R1] ;  /* 0x0000000001027983 */ /* 0x002ea40000100800 */
[----:B--2---:R1:W2:Y:S02]  /*17a50*/  SYNCS.PHASECHK.TRANS64.TRYWAIT P0, [R2+URZ+0x28c20], R0 ;  /* 0x028c2000020075a7 */ /* 0x0042a4000800017f */
[----:B--2---:R-:W-:Y:S05]  /*17a60*/  @!P0 NANOSLEEP.SYNCS 0x989680 ;  /* 0x009896800000895d */ /* 0x004fea0003900000 */
[----:B------:R-:W2:Y:S02]  /*17a70*/  @!P0 SYNCS.PHASECHK.TRANS64 P0, [R2+URZ+0x28c20], R0 ;  /* 0x028c2000020085a7 */ /* 0x000ea4000800007f */
[----:B--2---:R-:W-:Y:S05]  /*17a80*/  @!P0 BRA `(.L_x_5642) ;  /* 0xfffffffc00ec8947 */ /* 0x004fea000383ffff */
[----:B------:R-:W-:Y:S05]  /*17a90*/  BRA `(.L_x_5768) ;  /* 0xffffffac00807947 */ /* 0x000fea000383ffff */
.L_x_5646:
[----:B-1----:R1:W2:Y:S02]  /*17aa0*/  SYNCS.PHASECHK.TRANS64.TRYWAIT P0, [R0+URZ+0x28c60], R2 ;  /* 0x028c6002000075a7 */ /* 0x0022a4000800017f */
[----:B--2---:R-:W-:Y:S05]  /*17ab0*/  @!P0 NANOSLEEP.SYNCS 0x989680 ;  /* 0x009896800000895d */ /* 0x004fea0003900000 */
[----:B------:R-:W2:Y:S02]  /*17ac0*/  @!P0 SYNCS.PHASECHK.TRANS64 P0, [R0+URZ+0x28c60], R2 ;  /* 0x028c6002000085a7 */ /* 0x000ea4000800007f */
[----:B--2---:R-:W-:Y:S05]  /*17ad0*/  @!P0 BRA `(.L_x_5646) ;  /* 0xfffffffc00f08947 */ /* 0x004fea000383ffff */
[----:B------:R-:W-:Y:S05]  /*17ae0*/  BRA `(.L_x_5769) ;  /* 0xffffffac00ac7947 */ /* 0x000fea000383ffff */
.L_x_5665:
[----:B-1----:R1:W2:Y:S02]  /*17af0*/  SYNCS.PHASECHK.TRANS64.TRYWAIT P0, [R3+URZ+0x28c40], R2 ;  /* 0x028c4002030075a7 */ /* 0x0022a4000800017f */
[----:B--2---:R-:W-:Y:S05]  /*17b00*/  @!P0 NANOSLEEP.SYNCS 0x989680 ;  /* 0x009896800000895d */ /* 0x004fea0003900000 */
[----:B------:R-:W2:Y:S02]  /*17b10*/  @!P0 SYNCS.PHASECHK.TRANS64 P0, [R3+URZ+0x28c40], R2 ;  /* 0x028c4002030085a7 */ /* 0x000ea4000800007f */
[----:B--2---:R-:W-:Y:S05]  /*17b20*/  @!P0 BRA `(.L_x_5665) ;  /* 0xfffffffc00f08947 */ /* 0x004fea000383ffff */
[----:B------:R-:W-:Y:S05]  /*17b30*/  BRA `(.L_x_5770) ;  /* 0xffffffb800b87947 */ /* 0x000fea000383ffff */
.L_x_5670:
[----:B0-----:R0:W2:Y:S02]  /*17b40*/  SYNCS.PHASECHK.TRANS64.TRYWAIT P0, [R3+URZ+0x28c60], R2 ;  /* 0x028c6002030075a7 */ /* 0x0010a4000800017f */
[----:B--2---:R-:W-:Y:S05]  /*17b50*/  @!P0 NANOSLEEP.SYNCS 0x989680 ;  /* 0x009896800000895d */ /* 0x004fea0003900000 */
[----:B------:R-:W2:Y:S02]  /*17b60*/  @!P0 SYNCS.PHASECHK.TRANS64 P0, [R3+URZ+0x28c60], R2 ;  /* 0x028c6002030085a7 */ /* 0x000ea4000800007f */
[----:B--2---:R-:W-:Y:S05]  /*17b70*/  @!P0 BRA `(.L_x_5670) ;  /* 0xfffffffc00f08947 */ /* 0x004fea000383ffff */
[----:B------:R-:W-:Y:S05]  /*17b80*/  BRA `(.L_x_5771) ;  /* 0xffffffbc003c7947 */ /* 0x000fea000383ffff */
.L_x_5685:
[----:B0-----:R0:W1:Y:S02]  /*17b90*/  SYNCS.PHASECHK.TRANS64.TRYWAIT P0, [R4+URZ+0x28c40], R2 ;  /* 0x028c4002040075a7 */ /* 0x001064000800017f */
[----:B-1----:R-:W-:Y:S05]  /*17ba0*/  @!P0 NANOSLEEP.SYNCS 0x989680 ;  /* 0x009896800000895d */ /* 0x002fea0003900000 */
[----:B------:R-:W1:Y:S02]  /*17bb0*/  @!P0 SYNCS.PHASECHK.TRANS64 P0, [R4+URZ+0x28c40], R2 ;  /* 0x028c4002040085a7 */ /* 0x000e64000800007f */
[----:B-1----:R-:W-:Y:S05]  /*17bc0*/  @!P0 BRA `(.L_x_5685) ;  /* 0xfffffffc00f08947 */ /* 0x002fea000383ffff */
[----:B------:R-:W-:Y:S05]  /*17bd0*/  BRA `(.L_x_5772) ;  /* 0xffffffc8002c7947 */ /* 0x000fea000383ffff */
.L_x_5690:
[----:B-1----:R1:W2:Y:S02]  /*17be0*/  SYNCS.PHASECHK.TRANS64.TRYWAIT P0, [R4+URZ+0x28c60], R2 ;  /* 0x028c6002040075a7 */ /* 0x0022a4000800017f */
[----:B--2---:R-:W-:Y:S05]  /*17bf0*/  @!P0 NANOSLEEP.SYNCS 0x989680 ;  /* 0x009896800000895d */ /* 0x004fea0003900000 */
[----:B------:R-:W2:Y:S02]  /*17c00*/  @!P0 SYNCS.PHASECHK.TRANS64 P0, [R4+URZ+0x28c60], R2 ;  /* 0x028c6002040085a7 */ /* 0x000ea4000800007f */
[----:B--2---:R-:W-:Y:S05]  /*17c10*/  @!P0 BRA `(.L_x_5690) ;  /* 0xfffffffc00f08947 */ /* 0x004fea000383ffff */
[----:B------:R-:W-:Y:S05]  /*17c20*/  BRA `(.L_x_5773) ;  /* 0xffffffc800ac7947 */ /* 0x000fea000383ffff */
.L_x_5705:
[----:B-1----:R1:W2:Y:S02]  /*17c30*/  SYNCS.PHASECHK.TRANS64.TRYWAIT P0, [R4+URZ+0x28c40], R2 ;  /* 0x028c4002040075a7 */ /* 0x0022a4000800017f */
[----:B--2---:R-:W-:Y:S05]  /*17c40*/  @!P0 NANOSLEEP.SYNCS 0x989680 ;  /* 0x009896800000895d */ /* 0x004fea0003900000 */
[----:B------:R-:W2:Y:S02]  /*17c50*/  @!P0 SYNCS.PHASECHK.TRANS64 P0, [R4+URZ+0x28c40], R2 ;  /* 0x028c4002040085a7 */ /* 0x000ea4000800007f */
[----:B--2---:R-:W-:Y:S05]  /*17c60*/  @!P0 BRA `(.L_x_5705) ;  /* 0xfffffffc00f08947 */ /* 0x004fea000383ffff */
[----:B------:R-:W-:Y:S05]  /*17c70*/  BRA `(.L_x_5774) ;  /* 0xffffffd400787947 */ /* 0x000fea000383ffff */
.L_x_5710:
[----:B0-----:R0:W2:Y:S02]  /*17c80*/  SYNCS.PHASECHK.TRANS64.TRYWAIT P0, [R4+URZ+0x28c60], R2 ;  /* 0x028c6002040075a7 */ /* 0x0010a4000800017f */
[----:B--2---:R-:W-:Y:S05]  /*17c90*/  @!P0 NANOSLEEP.SYNCS 0x989680 ;  /* 0x009896800000895d */ /* 0x004fea0003900000 */
[----:B------:R-:W2:Y:S02]  /*17ca0*/  @!P0 SYNCS.PHASECHK.TRANS64 P0, [R4+URZ+0x28c60], R2 ;  /* 0x028c6002040085a7 */ /* 0x000ea4000800007f */
[----:B--2---:R-:W-:Y:S05]  /*17cb0*/  @!P0 BRA `(.L_x_5710) ;  /* 0xfffffffc00f08947 */ /* 0x004fea000383ffff */
[----:B------:R-:W-:Y:S05]  /*17cc0*/  BRA `(.L_x_5775) ;  /* 0xffffffd400fc7947 */ /* 0x000fea000383ffff */
.L_x_5726:
[----:B------:R-:W-:Y:S01]  /*17cd0*/  BSSY B0, `(.L_x_5776) ;  /* 0x0000008000007945 */ /* 0x000fe20003800000 */
[----:B------:R-:W-:Y:S02]  /*17ce0*/  IMAD.MOV.U32 R13, RZ, RZ, R16 ;  /* 0x000000ffff0d7224 */ /* 0x000fe400078e0010 */
[----:B------:R-:W-:Y:S02]  /*17cf0*/  IMAD.MOV.U32 R12, RZ, RZ, RZ ;  /* 0x000000ffff0c7224 */ /* 0x000fe400078e00ff */
[----:B------:R-:W-:Y:S02]  /*17d00*/  IMAD.MOV.U32 R11, RZ, RZ, 0x1f ;  /* 0x0000001fff0b7424 */ /* 0x000fe400078e00ff */
[----:B------:R-:W-:-:S07]  /*17d10*/  IMAD.MOV.U32 R15, RZ, RZ, -0x1 ;  /* 0xffffffffff0f7424 */ /* 0x000fce00078e00ff */
[----:B01---5:R-:W-:Y:S05]  /*17d20*/  WARPSYNC.COLLECTIVE R15, `(.L_x_5777) ;  /* 0x000000000f087348 */ /* 0x023fea0003c00000 */
[----:B------:R2:W3:Y:S02]  /*17d30*/  SHFL.IDX P6, R14, R13, R12, R11 ;  /* 0x0000000c0d0e7389 */ /* 0x0004e400000c000b */
[----:B0123-5:R-:W-:Y:S01]  /*17d40*/  ENDCOLLECTIVE ;  /* 0x000000000000791b */ /* 0x02ffe20003800000 */
.L_x_5777:
[----:B------:R-:W-:Y:S05]  /*17d50*/  BSYNC B0 ;  /* 0x0000000000007941 */ /* 0x000fea0003800000 */
.L_x_5776:
        /* <DEDUP_REMOVED lines=9> */
.L_x_5778:
        /* <DEDUP_REMOVED lines=18> */
.L_x_5779:
[----:B------:R-:W-:Y:S01]  /*17f10*/  IMAD.MOV.U32 R12, RZ, RZ, 0x2 ;  /* 0x00000002ff0c7424 */ /* 0x000fe200078e00ff */
[----:B------:R-:W-:-:S05]  /*17f20*/  SEL R5, R14, RZ, P1 ;  /* 0x000000ff0e057207 */ /* 0x000fca0000800000 */
[----:B------:R-:W-:-:S04]  /*17f30*/  IMAD.IADD R3, R2, 0x1, R5 ;  /* 0x0000000102037824 */ /* 0x000fc800078e0205 */
[----:B------:R-:W-:-:S07]  /*17f40*/  IMAD.MOV.U32 R13, RZ, RZ, R3 ;  /* 0x000000ffff0d7224 */ /* 0x000fce00078e0003 */
[----:B------:R-:W-:Y:S05]  /*17f50*/  WARPSYNC.COLLECTIVE R15, `(.L_x_5780) ;  /* 0x000000000f087348 */ /* 0x000fea0003c00000 */
[----:B------:R0:W1:Y:S02]  /*17f60*/  SHFL.UP P6, R14, R13, R12, R11 ;  /* 0x0400000c0d0e7389 */ /* 0x00006400000c000b */
[----:B01----:R-:W-:Y:S01]  /*17f70*/  ENDCOLLECTIVE ;  /* 0x000000000000791b */ /* 0x003fe20003800000 */
.L_x_5780:
[----:B------:R-:W-:Y:S01]  /*17f80*/  IMAD.MOV.U32 R12, RZ, RZ, 0x4 ;  /* 0x00000004ff0c7424 */ /* 0x000fe200078e00ff */
[----:B------:R-:W-:-:S05]  /*17f90*/  SEL R14, R14, RZ, P2 ;  /* 0x000000ff0e0e7207 */ /* 0x000fca0001000000 */
[----:B------:R-:W-:-:S04]  /*17fa0*/  IMAD.IADD R3, R3, 0x1, R14 ;  /* 0x0000000103037824 */ /* 0x000fc800078e020e */
[----:B------:R-:W-:-:S07]  /*17fb0*/  IMAD.MOV.U32 R13, RZ, RZ, R3 ;  /* 0x000000ffff0d7224 */ /* 0x000fce00078e0003 */
[----:B------:R-:W-:Y:S05]  /*17fc0*/  WARPSYNC.COLLECTIVE R15, `(.L_x_5781) ;  /* 0x000000000f087348 */ /* 0x000fea0003c00000 */
[----:B------:R0:W1:Y:S02]  /*17fd0*/  SHFL.UP P6, R14, R13, R12, R11 ;  /* 0x0400000c0d0e7389 */ /* 0x00006400000c000b */
[----:B01----:R-:W-:Y:S01]  /*17fe0*/  ENDCOLLECTIVE ;  /* 0x000000000000791b */ /* 0x003fe20003800000 */
.L_x_5781:
[----:B------:R-:W-:Y:S01]  /*17ff0*/  IMAD.MOV.U32 R12, RZ, RZ, 0x8 ;  /* 0x00000008ff0c7424 */ /* 0x000fe200078e00ff */
[----:B------:R-:W-:-:S05]  /*18000*/  SEL R14, R14, RZ, P3 ;  /* 0x000000ff0e0e7207 */ /* 0x000fca0001800000 */
[----:B------:R-:W-:-:S04]  /*18010*/  IMAD.IADD R3, R3, 0x1, R14 ;  /* 0x0000000103037824 */ /* 0x000fc800078e020e */
[----:B------:R-:W-:-:S07]  /*18020*/  IMAD.MOV.U32 R13, RZ, RZ, R3 ;  /* 0x000000ffff0d7224 */ /* 0x000fce00078e0003 */
[----:B------:R-:W-:Y:S05]  /*18030*/  WARPSYNC.COLLECTIVE R15, `(.L_x_5782) ;  /* 0x000000000f087348 */ /* 0x000fea0003c00000 */
[----:B------:R0:W1:Y:S02]  /*18040*/  SHFL.UP P6, R14, R13, R12, R11 ;  /* 0x0400000c0d0e7389 */ /* 0x00006400000c000b */
[----:B01----:R-:W-:Y:S01]  /*18050*/  ENDCOLLECTIVE ;  /* 0x000000000000791b */ /* 0x003fe20003800000 */
.L_x_5782:
[----:B------:R-:W-:Y:S01]  /*18060*/  IMAD.MOV.U32 R12, RZ, RZ, 0x10 ;  /* 0x00000010ff0c7424 */ /* 0x000fe200078e00ff */
[----:B------:R-:W-:-:S05]  /*18070*/  SEL R14, R14, RZ, P4 ;  /* 0x000000ff0e0e7207 */ /* 0x000fca0002000000 */
[----:B------:R-:W-:-:S04]  /*18080*/  IMAD.IADD R3, R3, 0x1, R14 ;  /* 0x0000000103037824 */ /* 0x000fc800078e020e */
[----:B------:R-:W-:-:S07]  /*18090*/  IMAD.MOV.U32 R13, RZ, RZ, R3 ;  /* 0x000000ffff0d7224 */ /* 0x000fce00078e0003 */
[----:B------:R-:W-:Y:S05]  /*180a0*/  WARPSYNC.COLLECTIVE R15, `(.L_x_5783) ;  /* 0x000000000f087348 */ /* 0x000fea0003c00000 */
[----:B------:R0:W1:Y:S02]  /*180b0*/  SHFL.UP P6, R14, R13, R12, R11 ;  /* 0x0400000c0d0e7389 */ /* 0x00006400000c000b */
[----:B01----:R-:W-:Y:S01]  /*180c0*/  ENDCOLLECTIVE ;  /* 0x000000000000791b */ /* 0x003fe20003800000 */
.L_x_5783:
        /* <DEDUP_REMOVED lines=8> */
.L_x_5784:
[----:B------:R-:W-:Y:S05]  /*18150*/  BRA `(.L_x_5785) ;  /* 0xffffffe000507947 */ /* 0x000fea000383ffff */
.L_x_5731:
[----:B------:R-:W-:Y:S01]  /*18160*/  BSSY B0, `(.L_x_5786) ;  /* 0x0000008000007945 */ /* 0x000fe20003800000 */
[----:B-----5:R-:W-:Y:S02]  /*18170*/  IMAD.MOV.U32 R13, RZ, RZ, R2 ;  /* 0x000000ffff0d7224 */ /* 0x020fe400078e0002 */
[----:B------:R-:W-:Y:S02]  /*18180*/  IMAD.MOV.U32 R12, RZ, RZ, 0x1 ;  /* 0x00000001ff0c7424 */ /* 0x000fe400078e00ff */
[----:B------:R-:W-:Y:S02]  /*18190*/  IMAD.MOV.U32 R11, RZ, RZ, RZ ;  /* 0x000000ffff0b7224 */ /* 0x000fe400078e00ff */
[----:B------:R-:W-:-:S07]  /*181a0*/  IMAD.MOV.U32 R15, RZ, RZ, -0x1 ;  /* 0xffffffffff0f7424 */ /* 0x000fce00078e00ff */
[----:B012---:R-:W-:Y:S05]  /*181b0*/  WARPSYNC.COLLECTIVE R15, `(.L_x_5787) ;  /* 0x000000000f087348 */ /* 0x007fea0003c00000 */
[----:B------:R3:W4:Y:S02]  /*181c0*/  SHFL.UP P6, R14, R13, R12, R11 ;  /* 0x0400000c0d0e7389 */ /* 0x00072400000c000b */
[----:B01234-:R-:W-:Y:S01]  /*181d0*/  ENDCOLLECTIVE ;  /* 0x000000000000791b */ /* 0x01ffe20003800000 */
.L_x_5787:
[----:B------:R-:W-:Y:S05]  /*181e0*/  BSYNC B0 ;  /* 0x0000000000007941 */ /* 0x000fea0003800000 */
.L_x_5786:
[----:B------:R-:W-:Y:S01]  /*181f0*/  SEL R13, R14, RZ, P1 ;  /* 0x000000ff0e0d7207 */ /* 0x000fe20000800000 */
[----:B------:R-:W-:Y:S02]  /*18200*/  IMAD.MOV.U32 R12, RZ, RZ, 0x2 ;  /* 0x00000002ff0c7424 */ /* 0x000fe400078e00ff */
[----:B------:R-:W-:Y:S02]  /*18210*/  IMAD.MOV.U32 R11, RZ, RZ, RZ ;  /* 0x000000ffff0b7224 */ /* 0x000fe400078e00ff */
[----:B------:R-:W-:Y:S02]  /*18220*/  IMAD.IADD R13, R2, 0x1, R13 ;  /* 0x00000001020d7824 */ /* 0x000fe400078e020d */
[----:B------:R-:W-:-:S07]  /*18230*/  IMAD.MOV.U32 R15, RZ, RZ, -0x1 ;  /* 0xffffffffff0f7424 */ /* 0x000fce00078e00ff */
[----:B------:R-:W-:Y:S05]  /*18240*/  WARPSYNC.COLLECTIVE R15, `(.L_x_5788) ;  /* 0x000000000f087348 */ /* 0x000fea0003c00000 */
[----:B------:R0:W1:Y:S02]  /*18250*/  SHFL.UP P6, R14, R13, R12, R11 ;  /* 0x0400000c0d0e7389 */ /* 0x00006400000c000b */
[----:B01----:R-:W-:Y:S01]  /*18260*/  ENDCOLLECTIVE ;  /* 0x000000000000791b */ /* 0x003fe20003800000 */
.L_x_5788:
[----:B------:R-:W-:Y:S01]  /*18270*/  IMAD.MOV.U32 R12, RZ, RZ, 0x4 ;  /* 0x00000004ff0c7424 */ /* 0x000fe200078e00ff */
[----:B------:R-:W-:-:S05]  /*18280*/  SEL R4, R14, RZ, P2 ;  /* 0x000000ff0e047207 */ /* 0x000fca0001000000 */
[----:B------:R-:W-:-:S04]  /*18290*/  IMAD.IADD R4, R13, 0x1, R4 ;  /* 0x000000010d047824 */ /* 0x000fc800078e0204 */
[----:B------:R-:W-:-:S07]  /*182a0*/  IMAD.MOV.U32 R13, RZ, RZ, R4 ;  /* 0x000000ffff0d7224 */ /* 0x000fce00078e0004 */
[----:B------:R-:W-:Y:S05]  /*182b0*/  WARPSYNC.COLLECTIVE R15, `(.L_x_5789) ;  /* 0x000000000f087348 */ /* 0x000fea0003c00000 */
[----:B------:R0:W1:Y:S02]  /*182c0*/  SHFL.UP P6, R14, R13, R12, R11 ;  /* 0x0400000c0d0e7389 */ /* 0x00006400000c000b */
[----:B01----:R-:W-:Y:S01]  /*182d0*/  ENDCOLLECTIVE ;  /* 0x000000000000791b */ /* 0x003fe20003800000 */
.L_x_5789:
[----:B------:R-:W-:Y:S01]  /*182e0*/  IMAD.MOV.U32 R12, RZ, RZ, 0x8 ;  /* 0x00000008ff0c7424 */ /* 0x000fe200078e00ff */
[----:B------:R-:W-:-:S05]  /*182f0*/  SEL R5, R14, RZ, P3 ;  /* 0x000000ff0e057207 */ /* 0x000fca0001800000 */
[----:B------:R-:W-:-:S04]  /*18300*/  IMAD.IADD R5, R4, 0x1, R5 ;  /* 0x0000000104057824 */ /* 0x000fc800078e0205 */
[----:B------:R-:W-:-:S07]  /*18310*/  IMAD.MOV.U32 R13, RZ, RZ, R5 ;  /* 0x000000ffff0d7224 */ /* 0x000fce00078e0005 */
[----:B------:R-:W-:Y:S05]  /*18320*/  WARPSYNC.COLLECTIVE R15, `(.L_x_5790) ;  /* 0x000000000f087348 */ /* 0x000fea0003c00000 */
[----:B------:R0:W1:Y:S02]  /*18330*/  SHFL.UP P6, R14, R13, R12, R11 ;  /* 0x0400000c0d0e7389 */ /* 0x00006400000c000b */
[----:B01----:R-:W-:Y:S01]  /*18340*/  ENDCOLLECTIVE ;  /* 0x000000000000791b */ /* 0x003fe20003800000 */
.L_x_5790:
[----:B------:R-:W-:Y:S01]  /*18350*/  IMAD.MOV.U32 R12, RZ, RZ, 0x10 ;  /* 0x00000010ff0c7424 */ /* 0x000fe200078e00ff */
[----:B------:R-:W-:-:S05]  /*18360*/  SEL R6, R14, RZ, P4 ;  /* 0x000000ff0e067207 */ /* 0x000fca0002000000 */
[----:B------:R-:W-:-:S04]  /*18370*/  IMAD.IADD R6, R5, 0x1, R6 ;  /* 0x0000000105067824 */ /* 0x000fc800078e0206 */
[----:B------:R-:W-:-:S07]  /*18380*/  IMAD.MOV.U32 R13, RZ, RZ, R6 ;  /* 0x000000ffff0d7224 */ /* 0x000fce00078e0006 */
[----:B------:R-:W-:Y:S05]  /*18390*/  WARPSYNC.COLLECTIVE R15, `(.L_x_5791) ;  /* 0x000000000f087348 */ /* 0x000fea0003c00000 */
[----:B------:R0:W1:Y:S02]  /*183a0*/  SHFL.UP P6, R14, R13, R12, R11 ;  /* 0x0400000c0d0e7389 */ /* 0x00006400000c000b */
[----:B01----:R-:W-:Y:S01]  /*183b0*/  ENDCOLLECTIVE ;  /* 0x000000000000791b */ /* 0x003fe20003800000 */
.L_x_5791:
        /* <DEDUP_REMOVED lines=8> */
.L_x_5792:
[----:B------:R-:W-:Y:S05]  /*18440*/  BRA `(.L_x_5793) ;  /* 0xffffffe000307947 */ /* 0x000fea000383ffff */
.L_x_5733:
[----:B------:R-:W-:Y:S01]  /*18450*/  BSSY B0, `(.L_x_5794) ;  /* 0x0000006000007945 */ /* 0x000fe20003800000 */
[----:B------:R-:W-:Y:S01]  /*18460*/  PLOP3.LUT P6, PT, P6, PT, PT, 0x8, 0x0 ;  /* 0x000000000000781c */ /* 0x000fe200037ce170 */
[----:B------:R-:W-:-:S12]  /*18470*/  IMAD.MOV.U32 R15, RZ, RZ, -0x1 ;  /* 0xffffffffff0f7424 */ /* 0x000fd800078e00ff */
[----:B01---5:R-:W-:Y:S05]  /*18480*/  WARPSYNC.COLLECTIVE R15, `(.L_x_5795) ;  /* 0x000000000f087348 */ /* 0x023fea0003c00000 */
[----:B------:R-:W-:Y:S01]  /*18490*/  VOTE.ANY R14, PT, P6 ;  /* 0x00000000000e7806 */ /* 0x000fe200030e0100 */
[----:B01---5:R-:W-:Y:S06]  /*184a0*/  ENDCOLLECTIVE ;  /* 0x000000000000791b */ /* 0x023fec0003800000 */
.L_x_5795:
[----:B------:R-:W-:Y:S05]  /*184b0*/  BSYNC B0 ;  /* 0x0000000000007941 */ /* 0x000fea0003800000 */
.L_x_5794:
        /* <DEDUP_REMOVED lines=9> */
.L_x_5796:
[----:B------:R-:W-:Y:S01]  /*18550*/  IMAD.MOV.U32 R17, RZ, RZ, R14 ;  /* 0x000000ffff117224 */ /* 0x000fe200078e000e */
[----:B------:R-:W-:Y:S06]  /*18560*/  BRA `(.L_x_5797) ;  /* 0xffffffe000207947 */ /* 0x000fec000383ffff */
.L_x_5735:
[----:B------:R-:W-:Y:S01]  /*18570*/  BSSY B0, `(.L_x_5798) ;  /* 0x0000007000007945 */ /* 0x000fe20003800000 */
[----:B------:R-:W-:Y:S02]  /*18580*/  IMAD.MOV.U32 R13, RZ, RZ, R3 ;  /* 0x000000ffff0d7224 */ /* 0x000fe400078e0003 */
[----:B------:R-:W-:Y:S02]  /*18590*/  IMAD.MOV.U32 R11, RZ, RZ, 0x1f ;  /* 0x0000001fff0b7424 */ /* 0x000fe400078e00ff */
[----:B------:R-:W-:-:S07]  /*185a0*/  IMAD.MOV.U32 R15, RZ, RZ, -0x1 ;  /* 0xffffffffff0f7424 */ /* 0x000fce00078e00ff */
[----:B012--5:R-:W-:Y:S05]  /*185b0*/  WARPSYNC.COLLECTIVE R15, `(.L_x_5799) ;  /* 0x000000000f087348 */ /* 0x027fea0003c00000 */
[----:B------:R3:W4:Y:S02]  /*185c0*/  SHFL.IDX P6, R14, R13, R12, R11 ;  /* 0x0000000c0d0e7389 */ /* 0x00072400000c000b */
[----:B012345:R-:W-:Y:S01]  /*185d0*/  ENDCOLLECTIVE ;  /* 0x000000000000791b */ /* 0x03ffe20003800000 */
.L_x_5799:
[----:B------:R-:W-:Y:S05]  /*185e0*/  BSYNC B0 ;  /* 0x0000000000007941 */ /* 0x000fea0003800000 */
.L_x_5798:
[----:B------:R-:W-:Y:S01]  /*185f0*/  IMAD.MOV.U32 R5, RZ, RZ, R14 ;  /* 0x000000ffff057224 */ /* 0x000fe200078e000e */
[----:B------:R-:W-:Y:S06]  /*18600*/  BRA `(.L_x_5734) ;  /* 0xffffffe000147947 */ /* 0x000fec000383ffff */
.L_x_5739:
[----:B0-----:R0:W1:Y:S02]  /*18610*/  SYNCS.PHASECHK.TRANS64.TRYWAIT P0, [R0+URZ+0x28c20], R3 ;  /* 0x028c2003000075a7 */ /* 0x001064000800017f */
[----:B-1----:R-:W-:Y:S05]  /*18620*/  @!P0 NANOSLEEP.SYNCS 0x989680 ;  /* 0x009896800000895d */ /* 0x002fea0003900000 */
[----:B------:R-:W1:Y:S02]  /*18630*/  @!P0 SYNCS.PHASECHK.TRANS64 P0, [R0+URZ+0x28c20], R3 ;  /* 0x028c2003000085a7 */ /* 0x000e64000800007f */
[----:B-1----:R-:W-:Y:S05]  /*18640*/  @!P0 BRA `(.L_x_5739) ;  /* 0xfffffffc00f08947 */ /* 0x002fea000383ffff */
[----:B------:R-:W-:Y:S05]  /*18650*/  BRA `(.L_x_5800) ;  /* 0xffffffe400947947 */ /* 0x000fea000383ffff */
.L_x_5740:
        /* <DEDUP_REMOVED lines=11> */
.L_x_5802:
[----:B------:R-:W-:Y:S05]  /*18710*/  BSYNC B0 ;  /* 0x0000000000007941 */ /* 0x000fea0003800000 */
.L_x_5801:
[----:B------:R-:W-:Y:S05]  /*18720*/  BRA `(.L_x_5803) ;  /* 0xffffffe4007c7947 */ /* 0x000fea000383ffff */
.L_x_5743:
[----:B------:R-:W-:Y:S01]  /*18730*/  BSSY B1, `(.L_x_5804) ;  /* 0x0000006000017945 */ /* 0x000fe20003800000 */
[----:B------:R-:W-:-:S07]  /*18740*/  IMAD.MOV.U32 R15, RZ, RZ, -0x1 ;  /* 0xffffffffff0f7424 */ /* 0x000fce00078e00ff */
[----:B01---5:R-:W-:Y:S05]  /*18750*/  WARPSYNC.COLLECTIVE R15, `(.L_x_5805) ;  /* 0x000000000f0c7348 */ /* 0x023fea0003c00000 */
[----:B------:R-:W-:Y:S02]  /*18760*/  ELECT P6, UR62, PT ;  /* 0x00000000003e782f */ /* 0x000fe400038c0000 */
[----:B------:R-:W-:Y:S01]  /*18770*/  MOV R14, UR62 ;  /* 0x0000003e000e7c02 */ /* 0x000fe20008000f00 */
[----:B01---5:R-:W-:Y:S10]  /*18780*/  ENDCOLLECTIVE ;  /* 0x000000000000791b */ /* 0x023ff40003800000 */
.L_x_5805:
[----:B------:R-:W-:Y:S05]  /*18790*/  BSYNC B1 ;  /* 0x0000000000017941 */ /* 0x000fea0003800000 */
.L_x_5804:
[----:B------:R-:W-:Y:S05]  /*187a0*/  BRA `(.L_x_5806) ;  /* 0xffffffe400747947 */ /* 0x000fea000383ffff */
.L_x_5745:
[----:B0-----:R0:W1:Y:S02]  /*187b0*/  SYNCS.PHASECHK.TRANS64.TRYWAIT P0, [R6+URZ], R5 ;  /* 0x00000005060075a7 */ /* 0x001064000800017f */
[----:B-1----:R-:W-:Y:S05]  /*187c0*/  @!P0 NANOSLEEP.SYNCS 0x989680 ;  /* 0x009896800000895d */ /* 0x002fea0003900000 */
[----:B------:R-:W1:Y:S02]  /*187d0*/  @!P0 SYNCS.PHASECHK.TRANS64 P0, [R6+URZ], R5 ;  /* 0x00000005060085a7 */ /* 0x000e64000800007f */
[----:B-1----:R-:W-:Y:S05]  /*187e0*/  @!P0 BRA `(.L_x_5745) ;  /* 0xfffffffc00f08947 */ /* 0x002fea000383ffff */
[----:B------:R-:W-:Y:S05]  /*187f0*/  BRA `(.L_x_5807) ;  /* 0xffffffe400b07947 */ /* 0x000fea000383ffff */
.L_x_5746:
[----:B-1----:R1:W2:Y:S02]  /*18800*/  SYNCS.PHASECHK.TRANS64.TRYWAIT P0, [R7+URZ], R2 ;  /* 0x00000002070075a7 */ /* 0x0022a4000800017f */
[----:B--2---:R-:W-:Y:S05]  /*18810*/  @!P0 NANOSLEEP.SYNCS 0x989680 ;  /* 0x009896800000895d */ /* 0x004fea0003900000 */
[----:B------:R-:W2:Y:S02]  /*18820*/  @!P0 SYNCS.PHASECHK.TRANS64 P0, [R7+URZ], R2 ;  /* 0x00000002070085a7 */ /* 0x000ea4000800007f */
[----:B--2---:R-:W-:Y:S05]  /*18830*/  @!P0 BRA `(.L_x_5746) ;  /* 0xfffffffc00f08947 */ /* 0x004fea000383ffff */
[----:B------:R-:W-:Y:S05]  /*18840*/  BRA `(.L_x_5808) ;  /* 0xffffffe400a47947 */ /* 0x000fea000383ffff */
.L_x_5748:
[----:B--2---:R2:W3:Y:S02]  /*18850*/  SYNCS.PHASECHK.TRANS64.TRYWAIT P0, [R4+URZ], R5 ;  /* 0x00000005040075a7 */ /* 0x0044e4000800017f */
[----:B---3--:R-:W-:Y:S05]  /*18860*/  @!P0 NANOSLEEP.SYNCS 0x989680 ;  /* 0x009896800000895d */ /* 0x008fea0003900000 */
[----:B------:R-:W3:Y:S02]  /*18870*/  @!P0 SYNCS.PHASECHK.TRANS64 P0, [R4+URZ], R5 ;  /* 0x00000005040085a7 */ /* 0x000ee4000800007f */
[----:B---3--:R-:W-:Y:S05]  /*18880*/  @!P0 BRA `(.L_x_5748) ;  /* 0xfffffffc00f08947 */ /* 0x008fea000383ffff */
[----:B------:R-:W-:Y:S05]  /*18890*/  BRA `(.L_x_5809) ;  /* 0xffffffe400ac7947 */ /* 0x000fea000383ffff */
.L_x_5810:
        /* <DEDUP_REMOVED lines=14> */
.L_x_15124:


//--------------------- .text._ZN7cutlass13device_kernelIN5flash11enable_sm90INS1_16FlashAttnFwdSm90INS1_25CollectiveMainloopFwdSm90ILi2EN4cute5tupleIJNS5_1CILi1EEES8_S8_EEENS6_IJNS7_ILi64EEESA_SA_EEELi512ENS_10bfloat16_tEfNS_4arch4Sm90ELb0ELb1ELb0ELb1ELb0ELb1ELb0ELb0ELb0ELb1ELb0ELb0EEENS1_21CollectiveEpilogueFwdINS6_IJSA_NS7_ILi512EEESA_EEES9_SC_SE_Li256ELb1ELb1ELb0ELb0EEENS1_36VarlenDynamicPersistentTileSchedulerILi64ELi64ELi256ELi128ELb0ELb1ELb1ELb1ELb0ELb1EEEEEEEEEvNT_6ParamsE --------------------------
	.section	.text._ZN7cutlass13device_kernelIN5flash11enable_sm90INS1_16FlashAttnFwdSm90INS1_25CollectiveMainloopFwdSm90ILi2EN4cute5tupleIJNS5_1CILi1EEES8_S8_EEENS6_IJNS7_ILi64EEESA_SA_EEELi512ENS_10bfloat16_tEfNS_4arch4Sm90ELb0ELb1ELb0ELb1ELb0ELb1ELb0ELb0ELb0ELb1ELb0ELb0EEENS1_21CollectiveEpilogueFwdINS6_IJSA_NS7_ILi512EEESA_EEES9_SC_SE_Li256ELb1ELb1ELb0ELb0EEENS1_36VarlenDynamicPersistentTileSchedulerILi64ELi64ELi256ELi128ELb0ELb1ELb1ELb1ELb0ELb1EEEEEEEEEvNT_6ParamsE,"ax",@progbits
	.align	128
.text._ZN7cutlass13device_kernelIN5flash11enable_sm90INS1_16FlashAttnFwdSm90INS1_25CollectiveMainloopFwdSm90ILi2EN4cute5tupleIJNS5_1CILi1EEES8_S8_EEENS6_IJNS7_ILi64EEESA_SA_EEELi512ENS_10bfloat16_tEfNS_4arch4Sm90ELb0ELb1ELb0ELb1ELb0ELb1ELb0ELb0ELb0ELb1ELb0ELb0EEENS1_21CollectiveEpilogueFwdINS6_IJSA_NS7_ILi512EEESA_EEES9_SC_SE_Li256ELb1ELb1ELb0ELb0EEENS1_36VarlenDynamicPersistentTileSchedulerILi64ELi64ELi256ELi128ELb0ELb1ELb1ELb1ELb0ELb1EEEEEEEEEvNT_6ParamsE:
        .type           _ZN7cutlass13device_kernelIN5flash11enable_sm90INS1_16FlashAttnFwdSm90INS1_25CollectiveMainloopFwdSm90ILi2EN4cute5tupleIJNS5_1CILi1EEES8_S8_EEENS6_IJNS7_ILi64EEESA_SA_EEELi512ENS_10bfloat16_tEfNS_4arch4Sm90ELb0ELb1ELb0ELb1ELb0ELb1ELb0ELb0ELb0ELb1ELb0ELb0EEENS1_21CollectiveEpilogueFwdINS6_IJSA_NS7_ILi512EEESA_EEES9_SC_SE_Li256ELb1ELb1ELb0ELb0EEENS1_36VarlenDynamicPersistentTileSchedulerILi64ELi64ELi256ELi128ELb0ELb1ELb1ELb1ELb0ELb1EEEEEEEEEvNT_6ParamsE,@function
        .size           _ZN7cutlass13device_kernelIN5flash11enable_sm90INS1_16FlashAttnFwdSm90INS1_25CollectiveMainloopFwdSm90ILi2EN4cute5tupleIJNS5_1CILi1EEES8_S8_EEENS6_IJNS7_ILi64EEESA_SA_EEELi512ENS_10bfloat16_tEfNS_4arch4Sm90ELb0ELb1ELb0ELb1ELb0ELb1ELb0ELb0ELb0ELb1ELb0ELb0EEENS1_21CollectiveEpilogueFwdINS6_IJSA_NS7_ILi512EEESA_EEES9_SC_SE_Li256ELb1ELb1ELb0ELb0EEENS1_36VarlenDynamicPersistentTileSchedulerILi64ELi64ELi256ELi128ELb0ELb1ELb1ELb1ELb0ELb1EEEEEEEEEvNT_6ParamsE,(.L_x_15125 - _ZN7cutlass13device_kernelIN5flash11enable_sm90INS1_16FlashAttnFwdSm90INS1_25CollectiveMainloopFwdSm90ILi2EN4cute5tupleIJNS5_1CILi1EEES8_S8_EEENS6_IJNS7_ILi64EEESA_SA_EEELi512ENS_10bfloat16_tEfNS_4arch4Sm90ELb0ELb1ELb0ELb1ELb0ELb1ELb0ELb0ELb0ELb1ELb0ELb0EEENS1_21CollectiveEpilogueFwdINS6_IJSA_NS7_ILi512EEESA_EEES9_SC_SE_Li256ELb1ELb1ELb0ELb0EEENS1_36VarlenDynamicPersistentTileSchedulerILi64ELi64ELi256ELi128ELb0ELb1ELb1ELb1ELb0ELb1EEEEEEEEEvNT_6ParamsE)
        .other          _ZN7cutlass13device_kernelIN5flash11enable_sm90INS1_16FlashAttnFwdSm90INS1_25CollectiveMainloopFwdSm90ILi2EN4cute5tupleIJNS5_1CILi1EEES8_S8_EEENS6_IJNS7_ILi64EEESA_SA_EEELi512ENS_10bfloat16_tEfNS_4arch4Sm90ELb0ELb1ELb0ELb1ELb0ELb1ELb0ELb0ELb0ELb1ELb0ELb0EEENS1_21CollectiveEpilogueFwdINS6_IJSA_NS7_ILi512EEESA_EEES9_SC_SE_Li256ELb1ELb1ELb0ELb0EEENS1_36VarlenDynamicPersistentTileSchedulerILi64ELi64ELi256ELi128ELb0ELb1ELb1ELb1ELb0ELb1EEEEEEEEEvNT_6ParamsE,@"STO_CUDA_ENTRY STV_DEFAULT"
_ZN7cutlass13device_kernelIN5flash11enable_sm90INS1_16FlashAttnFwdSm90INS1_25CollectiveMainloopFwdSm90ILi2EN4cute5tupleIJNS5_1CILi1EEES8_S8_EEENS6_IJNS7_ILi64EEESA_SA_EEELi512ENS_10bfloat16_tEfNS_4arch4Sm90ELb0ELb1ELb0ELb1ELb0ELb1ELb0ELb0ELb0ELb1ELb0ELb0EEENS1_21CollectiveEpilogueFwdINS6_IJSA_NS7_ILi512EEESA_EEES9_SC_SE_Li256ELb1ELb1ELb0ELb0EEENS1_36VarlenDynamicPersistentTileSchedulerILi64ELi64ELi256ELi128ELb0ELb1ELb1ELb1ELb0ELb1EEEEEEEEEvNT_6ParamsE:
        /* <DEDUP_REMOVED lines=24> */
.L_x_5812:
[----:B------:R-:W-:Y:S05]  /*0180*/  BSYNC B0 ;  /* 0x0000000000007941 */ /* 0x000fea0003800000 */
.L_x_5811:
        /* <DEDUP_REMOVED lines=37> */
.L_x_5813:
        /* <DEDUP_REMOVED lines=22> */
.L_x_5814:
        /* <DEDUP_REMOVED lines=18> */
.L_x_5815:
        /* <DEDUP_REMOVED lines=22> */
.L_x_5816:
        /* <DEDUP_REMOVED lines=22> */
.L_x_5817:
        /* <DEDUP_REMOVED lines=8> */
.L_x_5820:
[----:B------:R-:W-:-:S08]  /*09a0*/  NOP ;  /* 0x0000000000007918 */ /* 0x000fd00000000000 */
[----:B------:R-:W0:Y:S02]  /*09b0*/  USETMAXREG.TRY_ALLOC.CTAPOOL UP0, 0xf0 ;  /* 0x000000f0000079c8 */ /* 0x000e240008000600 */
[----:B0-----:R-:W-:-:S13]  /*09c0*/  PLOP3.LUT P0, PT, PT, PT, UP0, 0x80, 0x0 ;  /* 0x000000000000781c */ /* 0x001fda0003f0f008 */
[----:B------:R-:W-:Y:S05]  /*09d0*/  @!P0 BRA `(.L_x_5820) ;  /* 0xfffffffc00f08947 */ /* 0x000fea000383ffff */
[----:B------:R-:W-:Y:S01]  /*09e0*/  ISETP.NE.AND P0, PT, R2, 0x1, PT ;  /* 0x000000010200780c */ /* 0x000fe20003f05270 */
[----:B------:R-:W0:Y:S01]  /*09f0*/  S2UR UR5, SR_CgaCtaId ;  /* 0x00000000000579c3 */ /* 0x000e220000008800 */
[----:B------:R-:W-:-:S11]  /*0a00*/  UMOV UR4, 0x400 ;  /* 0x0000040000047882 */ /* 0x000fd60000000000 */
[----:B------:R-:W-:Y:S06]  /*0a10*/  @!P0 BAR.ARV 0x8, 0x100 ;  /* 0x0204000000008b1d */ /* 0x000fec0000002000 */
[----:B------:R-:W-:Y:S01]  /*0a20*/  ISETP.GE.U32.AND P0, PT, R4, 0x100, PT ;  /* 0x000001000400780c */ /* 0x000fe20003f06070 */
[----:B0-----:R-:W-:-:S06]  /*0a30*/  ULEA UR4, UR5, UR4, 0x18 ;  /* 0x0000000405047291 */ /* 0x001fcc000f8ec03f */
[----:B------:R-:W-:-:S06]  /*0a40*/  IMAD.U32 R2, RZ, RZ, UR4 ;  /* 0x00000004ff027e24 */ /* 0x000fcc000f8e00ff */
[----:B------:R-:W-:Y:S06]  /*0a50*/  @P0 BAR.ARV 0xf, 0x100 ;  /* 0x03c4000000000b1d */ /* 0x000fec0000002000 */
[----:B------:R-:W-:Y:S02]  /*0a60*/  ULDC UR4, c[0x0][0xc3c] ;  /* 0x00030f0000047ab9 */ /* 0x000fe40000000800 */
[----:B------:R-:W-:Y:S06]  /*0a70*/  BAR.SYNC.DEFER_BLOCKING 0x5, 0x180 ;  /* 0x0146000000007b1d */ /* 0x000fec0000010000 */
[----:B------:R-:W0:Y:S02]  /*0a80*/  LDS.128 R24, [R2+0x28cd0] ;  /* 0x028cd00002187984 */ /* 0x000e240000000c00 */
[----:B------:R-:W-:Y:S06]  /*0a90*/  BAR.ARV 0x4, 0x180 ;  /* 0x0106000000007b1d */ /* 0x000fec0000002000 */
[----:B0-----:R-:W-:-:S13]  /*0aa0*/  ISETP.GE.AND P0, PT, R27, UR4, PT ;  /* 0x000000041b007c0c */ /* 0x001fda000bf06270 */
[----:B------:R-:W-:Y:S05]  /*0ab0*/  @P0 BRA `(.L_x_5821) ;  /* 0x000001ec00680947 */ /* 0x000fea0003800000 */
[----:B------:R-:W-:Y:S01]  /*0ac0*/  VIADD R15, R4, 0xffffff80 ;  /* 0xffffff80040f7836 */ /* 0x000fe20000000000 */
[----:B------:R-:W-:Y:S01]  /*0ad0*/  CS2R R18, SRZ ;  /* 0x0000000000127805 */ /* 0x000fe2000001ff00 */
[----:B------:R-:W-:Y:S01]  /*0ae0*/  IMAD.MOV.U32 R197, RZ, RZ, 0x20 ;  /* 0x00000020ffc57424 */ /* 0x000fe200078e00ff */
[----:B------:R-:W-:Y:S01]  /*0af0*/  ULOP3.LUT UR37, UR36, 0x1, URZ, 0xfc, !UPT ;  /* 0x0000000124257892 */ /* 0x000fe2000f8efc3f */
[----:B------:R-:W-:Y:S01]  /*0b00*/  IMAD.MOV.U32 R219, RZ, RZ, RZ ;  /* 0x000000ffffdb7224 */ /* 0x000fe200078e00ff */
[----:B------:R-:W-:Y:S01]  /*0b10*/  SHF.R.S32.HI R0, RZ, 0x1f, R15 ;  /* 0x0000001fff007819 */ /* 0x000fe2000001140f */
[----:B------:R-:W-:Y:S02]  /*0b20*/  IMAD.MOV.U32 R185, RZ, RZ, RZ ;  /* 0x000000ffffb97224 */ /* 0x000fe400078e00ff */
[----:B------:R-:W-:Y:S01]  /*0b30*/  IMAD.MOV.U32 R187, RZ, RZ, RZ ;  /* 0x000000ffffbb7224 */ /* 0x000fe200078e00ff */
[CC--:B------:R-:W-:Y:S02]  /*0b40*/  LEA.HI R3, R0.reuse, R15.reuse, RZ, 0x4 ;  /* 0x0000000f00037211 */ /* 0x0c0fe400078f20ff */
[----:B------:R-:W-:-:S02]  /*0b50*/  LEA.HI R6, R0, R15, RZ, 0x5 ;  /* 0x0000000f00067211 */ /* 0x000fc400078f28ff */
[----:B------:R-:W-:Y:S02]  /*0b60*/  LOP3.LUT R4, R3, 0xfffffff0, RZ, 0xc0, !PT ;  /* 0xfffffff003047812 */ /* 0x000fe400078ec0ff */
[--C-:B------:R-:W-:Y:S02]  /*0b70*/  SHF.R.S32.HI R203, RZ, 0x5, R6.reuse ;  /* 0x00000005ffcb7819 */ /* 0x100fe40000011406 */
[----:B------:R-:W-:Y:S01]  /*0b80*/  SHF.R.S32.HI R6, RZ, 0x1f, R6 ;  /* 0x0000001fff067819 */ /* 0x000fe20000011406 */
[----:B------:R-:W-:Y:S01]  /*0b90*/  IMAD.IADD R5, R15, 0x1, -R4 ;  /* 0x000000010f057824 */ /* 0x000fe200078e0a04 */
[----:B------:R-:W-:Y:S02]  /*0ba0*/  SHF.R.S32.HI R4, RZ, 0x4, R3 ;  /* 0x00000004ff047819 */ /* 0x000fe40000011403 */
[----:B------:R-:W-:Y:S02]  /*0bb0*/  LEA.HI R7, R0, R15, RZ, 0x7 ;  /* 0x0000000f00077211 */ /* 0x000fe400078f38ff */
[----:B------:R-:W-:-:S02]  /*0bc0*/  SHF.R.S32.HI R10, RZ, 0x1f, R5 ;  /* 0x0000001fff0a7819 */ /* 0x000fc40000011405 */
[----:B------:R-:W-:Y:S02]  /*0bd0*/  LEA.HI R3, R3, R4, RZ, 0x1 ;  /* 0x0000000403037211 */ /* 0x000fe400078f08ff */
[----:B------:R-:W-:Y:S02]  /*0be0*/  LEA.HI R13, R10, R5, RZ, 0x3 ;  /* 0x000000050a0d7211 */ /* 0x000fe400078f18ff */
[----:B------:R-:W-:Y:S02]  /*0bf0*/  LEA.HI R6, R6, R203, RZ, 0x2 ;  /* 0x000000cb06067211 */ /* 0x000fe400078f10ff */
[C---:B------:R-:W-:Y:S01]  /*0c00*/  LOP3.LUT R14, R13.reuse, 0xfffffff8, RZ, 0xc0, !PT ;  /* 0xfffffff80d0e7812 */ /* 0x040fe200078ec0ff */
[----:B------:R-:W-:Y:S01]  /*0c10*/  IMAD.SHL.U32 R13, R13, 0x40, RZ ;  /* 0x000000400d0d7824 */ /* 0x000fe200078e00ff */
[----:B------:R-:W-:Y:S02]  /*0c20*/  LOP3.LUT R3, R3, 0x1ffffffe, RZ, 0xc0, !PT ;  /* 0x1ffffffe03037812 */ /* 0x000fe400078ec0ff */
[----:B------:R-:W-:Y:S01]  /*0c30*/  SHF.R.S32.HI R222, RZ, 0x7, R7 ;  /* 0x00000007ffde7819 */ /* 0x000fe20000011407 */
[----:B------:R-:W-:Y:S01]  /*0c40*/  IMAD.IADD R14, R5, 0x1, -R14 ;  /* 0x00000001050e7824 */ /* 0x000fe200078e0a0e */
[----:B------:R-:W-:Y:S01]  /*0c50*/  LOP3.LUT R6, R6, 0x3ffffc, RZ, 0xc0, !PT ;  /* 0x003ffffc06067812 */ /* 0x000fe200078ec0ff */
[----:B------:R-:W-:Y:S01]  /*0c60*/  IMAD.IADD R3, R4, 0x1, -R3 ;  /* 0x0000000104037824 */ /* 0x000fe200078e0a03 */
[----:B------:R-:W-:Y:S01]  /*0c70*/  LOP3.LUT R8, R7, 0xffffff80, RZ, 0xc0, !PT ;  /* 0xffffff8007087812 */ /* 0x000fe200078ec0ff */
[----:B------:R-:W-:Y:S01]  /*0c80*/  IMAD R5, R222, 0x100, R5 ;  /* 0x00000100de057824 */ /* 0x000fe200078e0205 */
[C---:B------:R-:W-:Y:S01]  /*0c90*/  R2P PR, R14.reuse, 0x6 ;  /* 0x000000060e007804 */ /* 0x040fe20000000000 */
[----:B------:R-:W-:Y:S01]  /*0ca0*/  IMAD.IADD R6, R203, 0x1, -R6 ;  /* 0x00000001cb067824 */ /* 0x000fe200078e0a06 */
[----:B------:R-:W-:Y:S01]  /*0cb0*/  LEA.HI R7, R7, R222, RZ, 0x1 ;  /* 0x000000de07077211 */ /* 0x000fe200078f08ff */
[----:B------:R-:W-:-:S02]  /*0cc0*/  IMAD.SHL.U32 R4, R14, 0x40, RZ ;  /* 0x000000400e047824 */ /* 0x000fc400078e00ff */
[----:B------:R-:W-:Y:S01]  /*0cd0*/  IMAD R6, R6, 0x10, R5 ;  /* 0x0000001006067824 */ /* 0x000fe200078e0205 */
[----:B------:R-:W-:Y:S01]  /*0ce0*/  LOP3.LUT R7, R7, 0xfffffe, RZ, 0xc0, !PT ;  /* 0x00fffffe07077812 */ /* 0x000fe200078ec0ff */
[----:B------:R-:W-:Y:S01]  /*0cf0*/  IMAD.SHL.U32 R3, R3, 0x8, RZ ;  /* 0x0000000803037824 */ /* 0x000fe200078e00ff */
[----:B------:R-:W-:Y:S01]  /*0d00*/  LOP3.LUT R4, R4, 0x1c0, RZ, 0xc0, !PT ;  /* 0x000001c004047812 */ /* 0x000fe200078ec0ff */
[----:B------:R-:W-:Y:S01]  /*0d10*/  IMAD.IADD R8, R15, 0x1, -R8 ;  /* 0x000000010f087824 */ /* 0x000fe200078e0a08 */
[----:B------:R-:W-:Y:S01]  /*0d20*/  SEL R197, R197, 0xffffffe0, !P1 ;  /* 0xffffffe0c5c57807 */ /* 0x000fe20004800000 */
[--C-:B------:R-:W-:Y:S01]  /*0d30*/  IMAD.U32 R235, R6, 0x40, R3.reuse ;  /* 0x0000004006eb7824 */ /* 0x100fe200078e0003 */
[----:B------:R-:W-:Y:S01]  /*0d40*/  LOP3.LUT R3, R4, 0x8, R3, 0xf8, !PT ;  /* 0x0000000804037812 */ /* 0x000fe200078ef803 */
[----:B------:R-:W-:Y:S01]  /*0d50*/  IMAD.IADD R7, R222, 0x1, -R7 ;  /* 0x00000001de077824 */ /* 0x000fe200078e0a07 */
[----:B------:R-:W-:Y:S02]  /*0d60*/  SHF.R.U32.HI R6, RZ, 0x3, R4 ;  /* 0x00000003ff067819 */ /* 0x000fe40000011604 */
[----:B------:R-:W-:Y:S01]  /*0d70*/  LOP3.LUT R4, R13, 0x7ffffe00, RZ, 0xc0, !PT ;  /* 0x7ffffe000d047812 */ /* 0x000fe200078ec0ff */
[----:B------:R-:W-:Y:S01]  /*0d80*/  IMAD.SHL.U32 R194, R7, 0x100, RZ ;  /* 0x0000010007c27824 */ /* 0x000fe200078e00ff */
[----:B------:R-:W-:-:S02]  /*0d90*/  SHF.R.S32.HI R9, RZ, 0x1f, R8 ;  /* 0x0000001fff097819 */ /* 0x000fc40000011408 */
[----:B------:R-:W-:Y:S01]  /*0da0*/  LOP3.LUT R3, R3, R6, RZ, 0x3c, !PT ;  /* 0x0000000603037212 */ /* 0x000fe200078e3cff */
[----:B------:R-:W-:Y:S01]  /*0db0*/  IMAD R4, R203, 0x400, R4 ;  /* 0x00000400cb047824 */ /* 0x000fe200078e0204 */
[CC--:B------:R-:W-:Y:S02]  /*0dc0*/  LEA.HI R10, R9.reuse, R8.reuse, RZ, 0x2 ;  /* 0x00000008090a7211 */ /* 0x0c0fe400078f10ff */
[----:B------:R-:W-:Y:S01]  /*0dd0*/  LEA.HI R9, R9, R8, RZ, 0x5 ;  /* 0x0000000809097211 */ /* 0x000fe200078f28ff */
[----:B------:R-:W-:Y:S01]  /*0de0*/  IMAD.IADD R3, R4, 0x1, R3 ;  /* 0x0000000104037824 */ /* 0x000fe200078e0203 */
[----:B------:R-:W-:Y:S02]  /*0df0*/  LEA.HI R4, R0, R15, RZ, 0x3 ;  /* 0x0000000f00047211 */ /* 0x000fe400078f18ff */
[----:B------:R-:W-:Y:S01]  /*0e00*/  SHF.R.S32.HI R11, RZ, 0x2, R10 ;  /* 0x00000002ff0b7819 */ /* 0x000fe2000001140a */
[----:B------:R-:W-:Y:S01]  /*0e10*/  IMAD R195, R3, 0x2, R2 ;  /* 0x0000000203c37824 */ /* 0x000fe200078e0202 */
[----:B------:R-:W-:-:S02]  /*0e20*/  SHF.R.S32.HI R12, RZ, 0x1f, R10 ;  /* 0x0000001fff0c7819 */ /* 0x000fc4000001140a */
[----:B------:R-:W-:Y:S01]  /*0e30*/  LEA.HI R0, R0, R15, RZ, 0x2 ;  /* 0x0000000f00007211 */ /* 0x000fe200078f10ff */
[C---:B------:R-:W-:Y:S01]  /*0e40*/  VIADD R198, R195.reuse, 0x26800 ;  /* 0x00026800c3c67836 */ /* 0x040fe20000000000 */
[----:B------:R-:W-:Y:S01]  /*0e50*/  LEA.HI R12, R12, R11, RZ, 0x3 ;  /* 0x0000000b0c0c7211 */ /* 0x000fe200078f18ff */
[----:B------:R-:W-:Y:S01]  /*0e60*/  VIADD R196, R195, 0x26840 ;  /* 0x00026840c3c47836 */ /* 0x000fe20000000000 */
[----:B------:R-:W-:Y:S01]  /*0e70*/  SHF.R.S32.HI R186, RZ, 0x2, R0 ;  /* 0x00000002ffba7819 */ /* 0x000fe20000011400 */
[----:B------:R-:W-:Y:S01]  /*0e80*/  @P2 VIADD R196, R198, 0xffffffc0 ;  /* 0xffffffc0c6c42836 */ /* 0x000fe20000000000 */
[----:B------:R-:W-:Y:S01]  /*0e90*/  LOP3.LUT R12, R12, 0xfffffff8, RZ, 0xc0, !PT ;  /* 0xfffffff80c0c7812 */ /* 0x000fe200078ec0ff */
[----:B------:R-:W-:Y:S01]  /*0ea0*/  IMAD.IADD R198, R198, 0x1, R197 ;  /* 0x00000001c6c67824 */ /* 0x000fe200078e02c5 */
[----:B------:R-:W-:Y:S01]  /*0eb0*/  LOP3.LUT R225, R0, 0xfffffffc, RZ, 0xc0, !PT ;  /* 0xfffffffc00e17812 */ /* 0x000fe200078ec0ff */
[----:B------:R-:W-:Y:S01]  /*0ec0*/  VIADD R236, R186, 0x20 ;  /* 0x00000020baec7836 */ /* 0x000fe20000000000 */
[----:B------:R-:W-:Y:S01]  /*0ed0*/  SHF.R.S32.HI R9, RZ, 0x5, R9 ;  /* 0x00000005ff097819 */ /* 0x000fe20000011409 */
[----:B------:R-:W-:Y:S01]  /*0ee0*/  IMAD.IADD R12, R11, 0x1, -R12 ;  /* 0x000000010b0c7824 */ /* 0x000fe200078e0a0c */
[----:B------:R-:W-:Y:S01]  /*0ef0*/  LOP3.LUT R220, R4, 0xfffffff8, RZ, 0xc0, !PT ;  /* 0xfffffff804dc7812 */ /* 0x000fe200078ec0ff */
[----:B------:R-:W-:Y:S01]  /*0f00*/  IMAD.IADD R225, R15, 0x1, -R225 ;  /* 0x000000010fe17824 */ /* 0x000fe200078e0ae1 */
[----:B------:R-:W-:Y:S01]  /*0f10*/  SHF.R.S32.HI R11, RZ, 0x1f, R236 ;  /* 0x0000001fff0b7819 */ /* 0x000fe200000114ec */
[----:B------:R-:W-:Y:S01]  /*0f20*/  IMAD.SHL.U32 R228, R236, 0x40, RZ ;  /* 0x00000040ece47824 */ /* 0x000fe200078e00ff */
[----:B------:R-:W-:Y:S01]  /*0f30*/  SHF.R.S32.HI R221, RZ, 0x3, R4 ;  /* 0x00000003ffdd7819 */ /* 0x000fe20000011404 */
[----:B------:R-:W-:Y:S01]  /*0f40*/  IMAD R191, R9, 0x10, R12 ;  /* 0x0000001009bf7824 */ /* 0x000fe200078e020c */
[----:B------:R-:W-:Y:S01]  /*0f50*/  LEA.HI R11, R11, R236, RZ, 0x3 ;  /* 0x000000ec0b0b7211 */ /* 0x000fe200078f18ff */
[----:B------:R-:W-:Y:S01]  /*0f60*/  IMAD.IADD R220, R15, 0x1, -R220 ;  /* 0x000000010fdc7824 */ /* 0x000fe200078e0adc */
[----:B------:R-:W-:Y:S01]  /*0f70*/  SHF.R.S32.HI R9, RZ, 0x1f, R0 ;  /* 0x0000001fff097819 */ /* 0x000fe20000011400 */
[C---:B------:R-:W-:Y:S01]  /*0f80*/  IMAD.SHL.U32 R16, R225.reuse, 0x8, RZ ;  /* 0x00000008e1107824 */ /* 0x040fe200078e00ff */
[----:B------:R-:W-:Y:S01]  /*0f90*/  LEA.HI R0, R225, R225, RZ, 0x1 ;  /* 0x000000e1e1007211 */ /* 0x000fe200078f08ff */
[----:B------:R-:W-:Y:S01]  /*0fa0*/  IMAD.SHL.U32 R11, R11, 0x40, RZ ;  /* 0x000000400b0b7824 */ /* 0x000fe200078e00ff */
[----:B------:R-:W-:Y:S01]  /*0fb0*/  LOP3.LUT R228, R228, 0x1c0, RZ, 0xc0, !PT ;  /* 0x000001c0e4e47812 */ /* 0x000fe200078ec0ff */
[----:B------:R-:W-:Y:S01]  /*0fc0*/  IMAD.SHL.U32 R200, R220, 0x8, RZ ;  /* 0x00000008dcc87824 */ /* 0x000fe200078e00ff */
[----:B------:R-:W-:Y:S01]  /*0fd0*/  LEA.HI R9, R9, R186, RZ, 0x3 ;  /* 0x000000ba09097211 */ /* 0x000fe200078f18ff */
[----:B------:R-:W-:Y:S01]  /*0fe0*/  IMAD.SHL.U32 R188, R225, 0x4, RZ ;  /* 0x00000004e1bc7824 */ /* 0x000fe200078e00ff */
[----:B------:R-:W-:Y:S01]  /*0ff0*/  LOP3.LUT R5, R10, 0x7ffffffc, RZ, 0xc0, !PT ;  /* 0x7ffffffc0a057812 */ /* 0x000fe200078ec0ff */
[----:B------:R-:W-:Y:S01]  /*1000*/  VIADD R217, R200, 0x80 ;  /* 0x00000080c8d97836 */ /* 0x000fe20000000000 */
[----:B------:R-:W-:Y:S01]  /*1010*/  LOP3.LUT R0, R0, 0x1ffffffe, RZ, 0xc0, !PT ;  /* 0x1ffffffe00007812 */ /* 0x000fe200078ec0ff */
[----:B------:R-:W-:Y:S01]  /*1020*/  VIADD R216, R200, 0xc0 ;  /* 0x000000c0c8d87836 */ /* 0x000fe20000000000 */
[----:B------:R-:W-:Y:S01]  /*1030*/  LOP3.LUT R4, R228, 0x38, R16, 0xf8, !PT ;  /* 0x00000038e4047812 */ /* 0x000fe200078ef810 */
[C---:B------:R-:W-:Y:S01]  /*1040*/  VIADD R218, R200.reuse, 0x40 ;  /* 0x00000040c8da7836 */ /* 0x040fe20000000000 */
[----:B------:R-:W-:Y:S01]  /*1050*/  SHF.R.U32.HI R6, RZ, 0x3, R228 ;  /* 0x00000003ff067819 */ /* 0x000fe200000116e4 */
[C---:B------:R-:W-:Y:S01]  /*1060*/  VIADD R215, R200.reuse, 0x100 ;  /* 0x00000100c8d77836 */ /* 0x040fe20000000000 */
[----:B------:R-:W-:Y:S01]  /*1070*/  LOP3.LUT R229, R11, 0xfffffe00, RZ, 0xc0, !PT ;  /* 0xfffffe000be57812 */ /* 0x000fe200078ec0ff */
[----:B------:R-:W-:Y:S01]  /*1080*/  VIADD R214, R200, 0x140 ;  /* 0x00000140c8d67836 */ /* 0x000fe20000000000 */
[----:B------:R-:W-:Y:S01]  /*1090*/  LOP3.LUT R9, R9, 0xfffffff8, RZ, 0xc0, !PT ;  /* 0xfffffff809097812 */ /* 0x000fe200078ec0ff */
[----:B------:R-:W-:Y:S01]  /*10a0*/  VIADD R199, R188, 0x10 ;  /* 0x00000010bcc77836 */ /* 0x000fe20000000000 */
[----:B------:R-:W-:Y:S01]  /*10b0*/  LOP3.LUT R227, R229, R4, R6, 0xf6, !PT ;  /* 0x00000004e5e37212 */ /* 0x000fe200078ef606 */
[C---:B------:R-:W-:Y:S01]  /*10c0*/  VIADD R224, R200.reuse, 0x180 ;  /* 0x00000180c8e07836 */ /* 0x040fe20000000000 */
[----:B------:R-:W-:Y:S01]  /*10d0*/  SHF.R.S32.HI R7, RZ, 0x1f, R216 ;  /* 0x0000001fff077819 */ /* 0x000fe200000114d8 */
[----:B------:R-:W-:Y:S01]  /*10e0*/  VIADD R223, R200, 0x1c0 ;  /* 0x000001c0c8df7836 */ /* 0x000fe20000000000 */
[----:B------:R-:W-:Y:S01]  /*10f0*/  SHF.R.S32.HI R7, RZ, 0x1f, R214 ;  /* 0x0000001fff077819 */ /* 0x000fe200000114d6 */
[----:B------:R-:W-:Y:S01]  /*1100*/  IMAD.IADD R5, R8, 0x1, -R5 ;  /* 0x0000000108057824 */ /* 0x000fe200078e0a05 */
[----:B------:R-:W-:Y:S01]  /*1110*/  SHF.R.S32.HI R8, RZ, 0x1f, R217 ;  /* 0x0000001fff087819 */ /* 0x000fe200000114d9 */
[----:B------:R-:W-:Y:S01]  /*1120*/  IMAD.IADD R0, R225, 0x1, -R0 ;  /* 0x00000001e1007824 */ /* 0x000fe200078e0a00 */
[----:B------:R-:W-:Y:S01]  /*1130*/  SHF.R.S32.HI R8, RZ, 0x1f, R215 ;  /* 0x0000001fff087819 */ /* 0x000fe200000114d7 */
[----:B------:R-:W-:Y:S01]  /*1140*/  IMAD.IADD R193, R186, 0x1, -R9 ;  /* 0x00000001bac17824 */ /* 0x000fe200078e0a09 */
[----:B------:R-:W-:Y:S01]  /*1150*/  SHF.R.S32.HI R9, RZ, 0x1f, R218 ;  /* 0x0000001fff097819 */ /* 0x000fe200000114da */
[----:B------:R-:W-:Y:S01]  /*1160*/  IMAD.SHL.U32 R184, R5, 0x2, RZ ;  /* 0x0000000205b87824 */ /* 0x000fe200078e00ff */
[----:B------:R-:W-:Y:S01]  /*1170*/  SHF.R.S32.HI R226, RZ, 0x1f, R199 ;  /* 0x0000001fffe27819 */ /* 0x000fe200000114c7 */
[----:B------:R-:W-:Y:S01]  /*1180*/  IMAD R227, R227, 0x2, R2 ;  /* 0x00000002e3e37824 */ /* 0x000fe200078e0202 */
[----:B------:R-:W-:Y:S01]  /*1190*/  SHF.R.S32.HI R3, RZ, 0x1f, R224 ;  /* 0x0000001fff037819 */ /* 0x000fe200000114e0 */
[----:B------:R-:W-:Y:S01]  /*11a0*/  IMAD R201, R0, 0x8, R191 ;  /* 0x0000000800c97824 */ /* 0x000fe200078e02bf */
[----:B------:R-:W-:Y:S01]  /*11b0*/  SHF.R.S32.HI R237, RZ, 0x1f, R223 ;  /* 0x0000001fffed7819 */ /* 0x000fe200000114df */
[----:B------:R-:W-:-:S07]  /*11c0*/  IMAD.IADD R197, R197, 0x1, R196 ;  /* 0x00000001c5c57824 */ /* 0x000fce00078e02c4 */
.L_x_6030:
[----:B------:R-:W-:Y:S01]  /*11d0*/  ULDC.64 UR4, c[0x0][0xa28] ;  /* 0x00028a0000047ab9 */ /* 0x000fe20000000a00 */
[----:B01-34-:R-:W0:Y:S01]  /*11e0*/  LDC.64 R6, c[0x0][0xa08] ;  /* 0x00028200ff067b82 */ /* 0x01be220000000a00 */
        /* <DEDUP_REMOVED lines=10> */
[----:B------:R-:W1:Y:S01]  /*1290*/  @P0 LDC.64 R4, c[0x0][0xa28] ;  /* 0x00028a00ff040b82 */ /* 0x000e620000000a00 */
[----:B------:R-:W-:Y:S01]  /*12a0*/  ISETP.NE.AND.EX P3, PT, RZ, UR5, PT, P3 ;  /* 0x00000005ff007c0c */ /* 0x000fe2000bf65330 */
[----:B0-----:R-:W-:-:S06]  /*12b0*/  IMAD.WIDE R10, R27, 0x4, R6 ;  /* 0x000000041b0a7825 */ /* 0x001fcc00078e0206 */
[----:B------:R-:W0:Y:S01]  /*12c0*/  @P1 LDC.64 R8, c[0x0][0xa18] ;  /* 0x00028600ff081b82 */ /* 0x000e220000000a00 */
[----:B------:R-:W-:Y:S02]  /*12d0*/  ULDC UR4, c[0x0][0x288] ;  /* 0x0000a20000047ab9 */ /* 0x000fe40000000800 */
[----:B------:R-:W-:Y:S01]  /*12e0*/  IMAD.U32 R22, RZ, RZ, UR4 ;  /* 0x00000004ff167e24 */ /* 0x000fe2000f8e00ff */
[----:B------:R-:W-:Y:S02]  /*12f0*/  ULDC.64 UR4, c[0x0][0x418] ;  /* 0x0001060000047ab9 */ /* 0x000fe40000000a00 */
[----:B--2---:R2:W5:Y:S01]  /*1300*/  @P3 LDG.E R29, desc[UR42][R10.64] ;  /* 0x0000002a0a1d3981 */ /* 0x004562000c1e1900 */
[----:B-1----:R-:W-:-:S05]  /*1310*/  @P0 IMAD.WIDE R4, R27, 0x4, R4 ;  /* 0x000000041b040825 */ /* 0x002fca00078e0204 */
[----:B------:R2:W5:Y:S01]  /*1320*/  @P0 LDG.E R3, desc[UR42][R4.64] ;  /* 0x0000002a04030981 */ /* 0x000562000c1e1900 */
[----:B0-----:R-:W-:-:S05]  /*1330*/  @P1 IMAD.WIDE R6, R27, 0x4, R8 ;  /* 0x000000041b061825 */ /* 0x001fca00078e0208 */
[----:B------:R2:W5:Y:S01]  /*1340*/  @P1 LDG.E R22, desc[UR42][R6.64] ;  /* 0x0000002a06161981 */ /* 0x000562000c1e1900 */
[----:B------:R-:W-:-:S03]  /*1350*/  UISETP.NE.U32.AND UP0, UPT, UR4, URZ, UPT ;  /* 0x0000003f0400728c */ /* 0x000fc6000bf05070 */
[----:B------:R-:W-:Y:S01]  /*1360*/  ULDC UR4, c[0x0][0x424] ;  /* 0x0001090000047ab9 */ /* 0x000fe20000000800 */
[----:B------:R-:W-:Y:S01]  /*1370*/  UISETP.NE.AND.EX UP0, UPT, UR5, URZ, UPT, UP0 ;  /* 0x0000003f0500728c */ /* 0x000fe2000bf05300 */
[----:B------:R-:W-:Y:S02]  /*1380*/  ISETP.NE.U32.AND P2, PT, RZ, UR6, PT ;  /* 0x00000006ff007c0c */ /* 0x000fe4000bf45070 */
[----:B------:R-:W-:Y:S01]  /*1390*/  ULDC UR5, c[0x0][0x2f0] ;  /* 0x0000bc0000057ab9 */ /* 0x000fe20000000800 */
[----:B------:R-:W-:Y:S01]  /*13a0*/  USEL UR4, UR4, 0x1, UP0 ;  /* 0x0000000104047887 */ /* 0x000fe20008000000 */
[----:B------:R-:W-:-:S03]  /*13b0*/  ISETP.NE.AND.EX P2, PT, RZ, UR7, PT, P2 ;  /* 0x00000007ff007c0c */ /* 0x000fc6000bf45320 */
[----:B------:R-:W-:-:S03]  /*13c0*/  UIMAD UR4, UR4, UR5, URZ ;  /* 0x00000005040472a4 */ /* 0x000fc6000f8e023f */
[----:B------:R-:W-:Y:S01]  /*13d0*/  ULDC UR5, c[0x0][0x348] ;  /* 0x0000d20000057ab9 */ /* 0x000fe20000000800 */
[----:B------:R-:W-:Y:S02]  /*13e0*/  IMAD.MOV.U32 R204, RZ, RZ, R26 ;  /* 0x000000ffffcc7224 */ /* 0x000fe400078e001a */
[----:B------:R-:W-:Y:S01]  /*13f0*/  IMAD.MOV.U32 R205, RZ, RZ, R27 ;  /* 0x000000ffffcd7224 */ /* 0x000fe200078e001b */
[----:B--2---:R-:W-:Y:S06]  /*1400*/  @P1 BRA `(.L_x_5822) ;  /* 0x0000000000241947 */ /* 0x004fec0003800000 */
        /* <DEDUP_REMOVED lines=9> */
.L_x_5822:
[----:B------:R-:W-:Y:S02]  /*14a0*/  IMAD.U32 R36, RZ, RZ, UR5 ;  /* 0x00000005ff247e24 */ /* 0x000fe4000f8e00ff */
[----:B------:R-:W-:Y:S01]  /*14b0*/  IMAD.U32 R24, RZ, RZ, UR4 ;  /* 0x00000004ff187e24 */ /* 0x000fe2000f8e00ff */
[----:B------:R-:W-:Y:S06]  /*14c0*/  @!P2 BRA `(.L_x_5823) ;  /* 0x000000000010a947 */ /* 0x000fec0003800000 */
[----:B------:R-:W0:Y:S02]  /*14d0*/  LDC.64 R4, c[0x0][0xa20] ;  /* 0x00028800ff047b82 */ /* 0x000e240000000a00 */
[----:B0-----:R-:W-:-:S05]  /*14e0*/  IMAD.WIDE R4, R27, 0x4, R4 ;  /* 0x000000041b047825 */ /* 0x001fca00078e0204 */
[----:B------:R0:W5:Y:S01]  /*14f0*/  LDG.E R24, desc[UR42][R4.64] ;  /* 0x0000002a04187981 */ /* 0x000162000c1e1900 */
[----:B------:R-:W-:Y:S05]  /*1500*/  BRA `(.L_x_5824) ;  /* 0x0000000000107947 */ /* 0x000fea0003800000 */
.L_x_5823:
[----:B------:R-:W-:Y:S05]  /*1510*/  @!P3 BRA `(.L_x_5824) ;  /* 0x00000000000cb947 */ /* 0x000fea0003800000 */
[----:B------:R-:W2:Y:S04]  /*1520*/  LDG.E R5, desc[UR42][R10.64] ;  /* 0x0000002a0a057981 */ /* 0x000ea8000c1e1900 */
[----:B------:R-:W2:Y:S02]  /*1530*/  LDG.E R24, desc[UR42][R10.64+0x4] ;  /* 0x0000042a0a187981 */ /* 0x000ea4000c1e1900 */
[----:B--2---:R-:W-:-:S07]  /*1540*/  IMAD.IADD R24, R24, 0x1, -R5 ;  /* 0x0000000118187824 */ /* 0x004fce00078e0a05 */
.L_x_5824:
[----:B------:R-:W-:Y:S01]  /*1550*/  ULDC.64 UR4, c[0x0][0xa10] ;  /* 0x0002840000047ab9 */ /* 0x000fe20000000a00 */
[----:B------:R-:W1:Y:S01]  /*1560*/  LDC R8, c[0x0][0x448] ;  /* 0x00011200ff087b82 */ /* 0x000e620000000800 */
[----:B------:R-:W-:-:S04]  /*1570*/  ISETP.NE.U32.AND P0, PT, RZ, UR4, PT ;  /* 0x00000004ff007c0c */ /* 0x000fc8000bf05070 */
        /* <DEDUP_REMOVED lines=10> */
[----:B------:R-:W4:Y:S01]  /*1620*/  @P0 LDG.E R9, desc[UR42][R4.64+0x4] ;  /* 0x0000042a04090981 */ /* 0x000f22000c1e1900 */
[----:B---3--:R-:W-:-:S05]  /*1630*/  @P1 IMAD.WIDE R6, R27, 0x4, R6 ;  /* 0x000000041b061825 */ /* 0x008fca00078e0206 */
[----:B------:R0:W5:Y:S01]  /*1640*/  @P1 LDG.E R37, desc[UR42][R6.64] ;  /* 0x0000002a06251981 */ /* 0x000162000c1e1900 */
[----:B-1----:R-:W-:Y:S01]  /*1650*/  ISETP.NE.AND P1, PT, R8, 0x1, PT ;  /* 0x000000010800780c */ /* 0x002fe20003f25270 */
[----:B------:R-:W-:Y:S01]  /*1660*/  IMAD.SHL.U32 R192, R25, 0x40, RZ ;  /* 0x0000004019c07824 */ /* 0x000fe200078e00ff */
[----:B--2---:R-:W-:Y:S01]  /*1670*/  ISETP.GE.AND P2, PT, R13, 0x1, PT ;  /* 0x000000010d00780c */ /* 0x004fe20003f46270 */
[----:B------:R-:W-:-:S10]  /*1680*/  IMAD.IADD R10, R24, 0x1, -R3 ;  /* 0x00000001180a7824 */ /* 0x000fd400078e0a03 */
[----:B------:R-:W1:Y:S08]  /*1690*/  @P1 LDC R11, c[0x0][0x44c] ;  /* 0x00011300ff0b1b82 */ /* 0x000e700000000800 */
[----:B------:R-:W2:Y:S01]  /*16a0*/  @P1 LDC R8, c[0x0][0x450] ;  /* 0x00011400ff081b82 */ /* 0x000ea20000000800 */
[----:B----4-:R-:W-:Y:S02]  /*16b0*/  @P0 IMAD.IADD R36, R9, 0x1, -R0 ;  /* 0x0000000109240824 */ /* 0x010fe400078e0a00 */
[----:B------:R-:W-:-:S02]  /*16c0*/  VIADD R0, R192, 0x3f ;  /* 0x0000003fc0007836 */ /* 0x000fc40000000000 */
[----:B------:R-:W-:Y:S02]  /*16d0*/  IMAD.IADD R23, R10, 0x1, R36 ;  /* 0x000000010a177824 */ /* 0x000fe400078e0224 */
[----:B-1----:R-:W-:-:S03]  /*16e0*/  @P1 IMAD.HI.U32 R3, R0, R11, RZ ;  /* 0x0000000b00031227 */ /* 0x002fc600078e00ff */
[C---:B------:R-:W-:Y:S01]  /*16f0*/  IADD3 R5, R23.reuse, 0x1, -R22 ;  /* 0x0000000117057810 */ /* 0x040fe20007ffe816 */
[----:B------:R-:W-:Y:S01]  /*1700*/  IMAD.MOV.U32 R4, RZ, RZ, R0 ;  /* 0x000000ffff047224 */ /* 0x000fe200078e0000 */
[----:B--2---:R-:W-:Y:S01]  /*1710*/  @P1 SHF.R.U32.HI R4, RZ, R8, R3 ;  /* 0x00000008ff041219 */ /* 0x004fe20000011603 */
[----:B------:R-:W-:-:S04]  /*1720*/  VIADD R0, R23, 0x3f ;  /* 0x0000003f17007836 */ /* 0x000fc80000000000 */
[----:B0-----:R-:W-:Y:S01]  /*1730*/  IMAD.IADD R7, R5, 0x1, R4 ;  /* 0x0000000105077824 */ /* 0x001fe200078e0204 */
[----:B------:R-:W-:-:S04]  /*1740*/  SHF.R.S32.HI R3, RZ, 0x1f, R0 ;  /* 0x0000001fff037819 */ /* 0x000fc80000011400 */
[----:B------:R-:W-:Y:S01]  /*1750*/  LEA.HI R3, R3, R0, RZ, 0x6 ;  /* 0x0000000003037211 */ /* 0x000fe200078f30ff */
[----:B------:R-:W-:-:S03]  /*1760*/  IMAD.IADD R0, R7, 0x1, R12 ;  /* 0x0000000107007824 */ /* 0x000fc600078e020c */
[----:B------:R-:W-:Y:S01]  /*1770*/  SHF.R.S32.HI R168, RZ, 0x6, R3 ;  /* 0x00000006ffa87819 */ /* 0x000fe20000011403 */
        /* <DEDUP_REMOVED lines=12> */
.L_x_5827:
[----:B------:R-:W-:-:S13]  /*1840*/  ISETP.NE.AND P0, PT, R13, 0x1, PT ;  /* 0x000000010d00780c */ /* 0x000fda0003f05270 */
[----:B------:R-:W0:Y:S02]  /*1850*/  @P0 LDC.64 R4, c[0x0][0x9e8] ;  /* 0x00027a00ff040b82 */ /* 0x000e240000000a00 */
[----:B0-----:R-:W-:-:S05]  /*1860*/  @P0 IMAD.HI.U32 R4, R3, R4, RZ ;  /* 0x0000000403040227 */ /* 0x001fca00078e00ff */
[----:B------:R-:W-:-:S07]  /*1870*/  @P0 SHF.R.U32.HI R3, RZ, R5, R4 ;  /* 0x00000005ff030219 */ /* 0x000fce0000011604 */
.L_x_5828:
[----:B------:R-:W-:Y:S05]  /*1880*/  BSYNC B0 ;  /* 0x0000000000007941 */ /* 0x000fea0003800000 */
.L_x_5826:
[----:B------:R-:W-:-:S05]  /*1890*/  IMAD R3, R3, R13, R13 ;  /* 0x0000000d03037224 */ /* 0x000fca00078e020d */
[----:B------:R-:W-:-:S07]  /*18a0*/  VIMNMX R0, R0, R3, PT ;  /* 0x0000000300007248 */ /* 0x000fce0003fe0100 */
.L_x_5825:
[----:B------:R-:W0:Y:S01]  /*18b0*/  @P1 LDC R3, c[0x0][0x44c] ;  /* 0x00011300ff031b82 */ /* 0x000e220000000800 */
[----:B------:R-:W-:-:S07]  /*18c0*/  ULDC UR4, c[0x0][0x9dc] ;  /* 0x0002770000047ab9 */ /* 0x000fce0000000800 */
[----:B------:R-:W1:Y:S01]  /*18d0*/  @P1 LDC R5, c[0x0][0x450] ;  /* 0x00011400ff051b82 */ /* 0x000e620000000800 */
[----:B0-----:R-:W-:-:S04]  /*18e0*/  @P1 IMAD.HI.U32 R4, R192, R3, RZ ;  /* 0x00000003c0041227 */ /* 0x001fc800078e00ff */
[----:B------:R-:W-:Y:S01]  /*18f0*/  IMAD.MOV.U32 R3, RZ, RZ, R192 ;  /* 0x000000ffff037224 */ /* 0x000fe200078e00c0 */
[----:B-1----:R-:W-:-:S04]  /*1900*/  @P1 SHF.R.U32.HI R3, RZ, R5, R4 ;  /* 0x00000005ff031219 */ /* 0x002fc80000011604 */
[----:B------:R-:W-:-:S05]  /*1910*/  IADD3 R3, R3, R23, -R22 ;  /* 0x0000001703037210 */ /* 0x000fca0007ffe816 */
        /* <DEDUP_REMOVED lines=12> */
.L_x_5831:
[----:B------:R-:W-:-:S13]  /*19e0*/  ISETP.NE.AND P0, PT, R13, 0x1, PT ;  /* 0x000000010d00780c */ /* 0x000fda0003f05270 */
[----:B------:R-:W0:Y:S02]  /*19f0*/  @P0 LDC.64 R6, c[0x0][0x9e8] ;  /* 0x00027a00ff060b82 */ /* 0x000e240000000a00 */
[----:B0-----:R-:W-:-:S05]  /*1a00*/  @P0 IMAD.HI.U32 R6, R3, R6, RZ ;  /* 0x0000000603060227 */ /* 0x001fca00078e00ff */
[----:B------:R-:W-:-:S07]  /*1a10*/  @P0 SHF.R.U32.HI R3, RZ, R7, R6 ;  /* 0x00000007ff030219 */ /* 0x000fce0000011606 */
.L_x_5832:
[----:B------:R-:W-:Y:S05]  /*1a20*/  BSYNC B0 ;  /* 0x0000000000007941 */ /* 0x000fea0003800000 */
.L_x_5830:
[----:B------:R-:W-:-:S05]  /*1a30*/  IMAD R3, R3, R13, RZ ;  /* 0x0000000d03037224 */ /* 0x000fca00078e02ff */
[----:B------:R-:W-:-:S07]  /*1a40*/  VIMNMX R4, R4, R3, !PT ;  /* 0x0000000304047248 */ /* 0x000fce0007fe0100 */
.L_x_5829:
[----:B------:R-:W-:Y:S01]  /*1a50*/  VIADD R0, R0, 0x3f ;  /* 0x0000003f00007836 */ /* 0x000fe20000000000 */
[----:B------:R-:W-:-:S04]  /*1a60*/  SHF.R.S32.HI R5, RZ, 0x1f, R4 ;  /* 0x0000001fff057819 */ /* 0x000fc80000011404 */
[----:B------:R-:W-:Y:S02]  /*1a70*/  SHF.R.S32.HI R3, RZ, 0x1f, R0 ;  /* 0x0000001fff037819 */ /* 0x000fe40000011400 */
[----:B------:R-:W-:Y:S02]  /*1a80*/  LEA.HI R5, R5, R4, RZ, 0x6 ;  /* 0x0000000405057211 */ /* 0x000fe400078f30ff */
[----:B------:R-:W-:Y:S02]  /*1a90*/  LEA.HI R3, R3, R0, RZ, 0x6 ;  /* 0x0000000003037211 */ /* 0x000fe400078f30ff */
[----:B------:R-:W-:Y:S02]  /*1aa0*/  SHF.R.S32.HI R5, RZ, 0x6, R5 ;  /* 0x00000006ff057819 */ /* 0x000fe40000011405 */
[----:B------:R-:W-:Y:S02]  /*1ab0*/  SHF.R.S32.HI R3, RZ, 0x6, R3 ;  /* 0x00000006ff037819 */ /* 0x000fe40000011403 */
[----:B------:R-:W-:-:S02]  /*1ac0*/  VIMNMX R5, RZ, R5, !PT ;  /* 0x00000005ff057248 */ /* 0x000fc40007fe0100 */
[----:B------:R-:W-:-:S03]  /*1ad0*/  VIMNMX R3, R168, R3, PT ;  /* 0x00000003a8037248 */ /* 0x000fc60003fe0100 */
[--C-:B------:R-:W-:Y:S02]  /*1ae0*/  IMAD R5, R5, 0x40, -R10.reuse ;  /* 0x0000004005057824 */ /* 0x100fe400078e0a0a */
[----:B------:R-:W-:-:S03]  /*1af0*/  IMAD R3, R3, 0x40, -R10 ;  /* 0x0000004003037824 */ /* 0x000fc600078e0a0a */
[----:B------:R-:W-:Y:S02]  /*1b00*/  VIMNMX R5, RZ, R5, !PT ;  /* 0x00000005ff057248 */ /* 0x000fe40007fe0100 */
[----:B------:R-:W-:Y:S02]  /*1b10*/  VIMNMX R0, R3, R36, PT ;  /* 0x0000002403007248 */ /* 0x000fe40003fe0100 */
[----:B------:R-:W-:Y:S02]  /*1b20*/  SHF.R.U32.HI R44, RZ, 0x6, R5 ;  /* 0x00000006ff2c7819 */ /* 0x000fe40000011605 */
[----:B------:R-:W-:-:S03]  /*1b30*/  ISETP.GT.AND P0, PT, R0, R5, PT ;  /* 0x000000050000720c */ /* 0x000fc60003f04270 */
[----:B------:R-:W-:-:S10]  /*1b40*/  IMAD.MOV.U32 R45, RZ, RZ, R44 ;  /* 0x000000ffff2d7224 */ /* 0x000fd400078e002c */
[----:B------:R-:W-:-:S05]  /*1b50*/  @P0 VIADD R0, R0, 0x3f ;  /* 0x0000003f00000836 */ /* 0x000fca0000000000 */
[----:B------:R-:W-:-:S04]  /*1b60*/  @P0 SHF.R.S32.HI R3, RZ, 0x1f, R0 ;  /* 0x0000001fff030819 */ /* 0x000fc80000011400 */
[----:B------:R-:W-:-:S04]  /*1b70*/  @P0 LEA.HI R3, R3, R0, RZ, 0x6 ;  /* 0x0000000003030211 */ /* 0x000fc800078f30ff */
[----:B------:R-:W-:Y:S02]  /*1b80*/  @P0 SHF.R.S32.HI R45, RZ, 0x6, R3 ;  /* 0x00000006ff2d0819 */ /* 0x000fe40000011403 */
[----:B------:R-:W-:Y:S02]  /*1b90*/  PLOP3.LUT P0, PT, PT, PT, PT, 0x80, 0x0 ;  /* 0x000000000000781c */ /* 0x000fe40003f0f070 */
        /* <DEDUP_REMOVED lines=22> */
.L_x_5835:
[----:B------:R-:W-:Y:S05]  /*1d00*/  BSYNC B6 ;  /* 0x0000000000067941 */ /* 0x000fea0003800000 */
.L_x_5834:
        /* <DEDUP_REMOVED lines=20> */
.L_x_5837:
[----:B------:R-:W-:Y:S05]  /*1e50*/  BSYNC B6 ;  /* 0x0000000000067941 */ /* 0x000fea0003800000 */
.L_x_5836:
[----:B------:R-:W-:Y:S01]  /*1e60*/  ULDC.64 UR4, c[0x0][0x9f8] ;  /* 0x00027e0000047ab9 */ /* 0x000fe20000000a00 */
[----:B------:R-:W0:Y:S01]  /*1e70*/  LDC.64 R50, c[0x0][0x300] ;  /* 0x0000c000ff327b82 */ /* 0x000e220000000a00 */
[----:B------:R-:W-:Y:S01]  /*1e80*/  ISETP.NE.U32.AND P0, PT, RZ, UR4, PT ;  /* 0x00000004ff007c0c */ /* 0x000fe2000bf05070 */
[----:B------:R-:W-:Y:S01]  /*1e90*/  IMAD.IADD R41, R29, 0x1, R24 ;  /* 0x000000011d297824 */ /* 0x000fe200078e0218 */
[----:B------:R-:W-:Y:S01]  /*1ea0*/  ULDC.64 UR8, c[0x0][0xa08] ;  /* 0x0002820000087ab9 */ /* 0x000fe20000000a00 */
[----:B------:R-:W-:Y:S01]  /*1eb0*/  ULDC.64 UR6, c[0x0][0x330] ;  /* 0x0000cc0000067ab9 */ /* 0x000fe20000000a00 */
[----:B------:R-:W-:Y:S01]  /*1ec0*/  ISETP.NE.AND.EX P0, PT, RZ, UR5, PT, P0 ;  /* 0x00000005ff007c0c */ /* 0x000fe2000bf05300 */
[----:B------:R-:W-:Y:S02]  /*1ed0*/  ULDC.64 UR4, c[0x0][0x308] ;  /* 0x0000c20000047ab9 */ /* 0x000fe40000000a00 */
[----:B------:R-:W1:Y:S01]  /*1ee0*/  LDC.64 R52, c[0x0][0x3f8] ;  /* 0x0000fe00ff347b82 */ /* 0x000e620000000a00 */
[----:B------:R-:W-:-:S07]  /*1ef0*/  SHF.R.S32.HI R17, RZ, 0x1f, R16 ;  /* 0x0000001fff117819 */ /* 0x000fce0000011410 */
[----:B------:R-:W2:Y:S08]  /*1f00*/  LDC R43, c[0x0][0x3f4] ;  /* 0x0000fd00ff2b7b82 */ /* 0x000eb00000000800 */
[----:B------:R-:W3:Y:S02]  /*1f10*/  @P0 LDC.64 R4, c[0x0][0x9f8] ;  /* 0x00027e00ff040b82 */ /* 0x000ee40000000a00 */
[----:B---3--:R-:W-:-:S05]  /*1f20*/  @P0 IMAD.WIDE R4, R27, 0x4, R4 ;  /* 0x000000041b040825 */ /* 0x008fca00078e0204 */
[----:B------:R3:W4:Y:S01]  /*1f30*/  @P0 LDG.E R27, desc[UR42][R4.64] ;  /* 0x0000002a041b0981 */ /* 0x000722000c1e1900 */
[----:B------:R-:W-:Y:S01]  /*1f40*/  SHF.R.S32.HI R24, RZ, 0x1f, R41 ;  /* 0x0000001fff187819 */ /* 0x000fe20000011429 */
[CC--:B0-----:R-:W-:Y:S01]  /*1f50*/  IMAD.WIDE.U32 R6, R41.reuse, R50.reuse, RZ ;  /* 0x0000003229067225 */ /* 0x0c1fe200078e00ff */
[----:B------:R-:W-:Y:S01]  /*1f60*/  ISETP.NE.U32.AND P0, PT, RZ, UR8, PT ;  /* 0x00000008ff007c0c */ /* 0x000fe2000bf05070 */
[----:B------:R-:W0:Y:S01]  /*1f70*/  S2R R57, SR_TID.X ;  /* 0x0000000000397919 */ /* 0x000e220000002100 */
[----:B------:R-:W-:Y:S01]  /*1f80*/  SHF.R.S32.HI R189, RZ, 0x1f, R188 ;  /* 0x0000001fffbd7819 */ /* 0x000fe200000114bc */
[----:B------:R-:W-:Y:S01]  /*1f90*/  IMAD R0, R24, R50, RZ ;  /* 0x0000003218007224 */ /* 0x000fe200078e02ff */
[----:B------:R-:W-:Y:S01]  /*1fa0*/  ISETP.NE.AND.EX P0, PT, RZ, UR9, PT, P0 ;  /* 0x00000009ff007c0c */ /* 0x000fe2000bf05300 */
[----:B------:R-:W-:Y:S01]  /*1fb0*/  IMAD.WIDE.U32 R10, R26, UR6, R16 ;  /* 0x000000061a0a7c25 */ /* 0x000fe2000f8e0010 */
[----:B--2---:R-:W-:Y:S02]  /*1fc0*/  ISETP.GE.AND P1, PT, R16, R43, PT ;  /* 0x0000002b1000720c */ /* 0x004fe40003f26270 */
[----:B------:R-:W-:Y:S01]  /*1fd0*/  SHF.L.U64.HI R49, R50, 0x6, R51 ;  /* 0x0000000632317819 */ /* 0x000fe20000010233 */
[----:B------:R-:W-:Y:S01]  /*1fe0*/  IMAD R3, R41, R51, R0 ;  /* 0x0000003329037224 */ /* 0x000fe200078e0200 */
[----:B------:R-:W-:Y:S01]  /*1ff0*/  SHF.R.S32.HI R0, RZ, 0x1f, R26 ;  /* 0x0000001fff007819 */ /* 0x000fe2000001141a */
[----:B------:R-:W-:Y:S01]  /*2000*/  IMAD.SHL.U32 R14, R193, 0x40, RZ ;  /* 0x00000040c10e7824 */ /* 0x000fe200078e00ff */
[----:B------:R-:W-:Y:S01]  /*2010*/  P2R R66, PR, RZ, 0x2 ;  /* 0x00000002ff427803 */ /* 0x000fe20000000000 */
[----:B------:R-:W-:-:S02]  /*2020*/  IMAD.IADD R7, R7, 0x1, R3 ;  /* 0x0000000107077824 */ /* 0x000fc400078e0203 */
[C---:B------:R-:W-:Y:S02]  /*2030*/  IMAD R3, R0.reuse, UR4, RZ ;  /* 0x0000000400037c24 */ /* 0x040fe4000f8e02ff */
[----:B------:R-:W-:Y:S02]  /*2040*/  IMAD R9, R0, UR6, RZ ;  /* 0x0000000600097c24 */ /* 0x000fe4000f8e02ff */
[C---:B---3--:R-:W-:Y:S01]  /*2050*/  IMAD R5, R26.reuse, UR5, R3 ;  /* 0x000000051a057c24 */ /* 0x048fe2000f8e0203 */
[----:B------:R-:W-:Y:S01]  /*2060*/  SHF.R.S32.HI R3, RZ, 0x1f, R186 ;  /* 0x0000001fff037819 */ /* 0x000fe200000114ba */
[----:B------:R-:W-:Y:S01]  /*2070*/  IMAD.WIDE.U32 R6, R26, UR4, R6 ;  /* 0x000000041a067c25 */ /* 0x000fe2000f8e0006 */
[----:B------:R-:W-:-:S03]  /*2080*/  ULDC.64 UR4, c[0x0][0x310] ;  /* 0x0000c40000047ab9 */ /* 0x000fc60000000a00 */
[----:B------:R-:W-:Y:S02]  /*2090*/  IMAD.IADD R7, R7, 0x1, R5 ;  /* 0x0000000107077824 */ /* 0x000fe400078e0205 */
[----:B------:R-:W-:Y:S01]  /*20a0*/  IMAD R15, R26, UR7, R9 ;  /* 0x000000071a0f7c24 */ /* 0x000fe2000f8e0209 */
[----:B------:R-:W2:Y:S01]  /*20b0*/  LDC.64 R4, c[0x0][0x408] ;  /* 0x00010200ff047b82 */ /* 0x000ea20000000a00 */
[----:B-1----:R-:W-:Y:S02]  /*20c0*/  IMAD R9, R3, R52, RZ ;  /* 0x0000003403097224 */ /* 0x002fe400078e02ff */
[----:B------:R-:W-:Y:S01]  /*20d0*/  IMAD.IADD R11, R11, 0x1, R15 ;  /* 0x000000010b0b7824 */ /* 0x000fe200078e020f */
[----:B------:R-:W-:Y:S01]  /*20e0*/  SEL R15, R43, RZ, P1 ;  /* 0x000000ff2b0f7207 */ /* 0x000fe20000800000 */
[----:B------:R-:W-:Y:S01]  /*20f0*/  IMAD R25, R186, R53, R9 ;  /* 0x00000035ba197224 */ /* 0x000fe200078e0209 */
[----:B0-----:R-:W-:Y:S01]  /*2100*/  LEA.HI R57, R57, 0x8, RZ, 0x19 ;  /* 0x0000000839397811 */ /* 0x001fe200078fc8ff */
[----:B------:R-:W-:-:S02]  /*2110*/  VIADD R68, R16, 0x20 ;  /* 0x0000002010447836 */ /* 0x000fc40000000000 */
[----:B------:R-:W-:Y:S02]  /*2120*/  IMAD.IADD R15, R16, 0x1, R15 ;  /* 0x00000001100f7824 */ /* 0x000fe400078e020f */
[----:B------:R-:W-:-:S03]  /*2130*/  IMAD.SHL.U32 R58, R43, 0x2, RZ ;  /* 0x000000022b3a7824 */ /* 0x000fc600078e00ff */
[----:B------:R-:W-:-:S04]  /*2140*/  SHF.R.S32.HI R48, RZ, 0x1f, R15 ;  /* 0x0000001fff307819 */ /* 0x000fc8000001140f */
[----:B------:R-:W-:-:S04]  /*2150*/  LEA.HI R48, R48, R15, RZ, 0x3 ;  /* 0x0000000f30307211 */ /* 0x000fc800078f18ff */
[----:B------:R-:W-:Y:S02]  /*2160*/  LOP3.LUT R63, R48, 0xfffffff8, RZ, 0xc0, !PT ;  /* 0xfffffff8303f7812 */ /* 0x000fe400078ec0ff */
[C---:B--2---:R-:W-:Y:S01]  /*2170*/  SHF.L.U64.HI R54, R4.reuse, 0x6, R5 ;  /* 0x0000000604367819 */ /* 0x044fe20000010205 */
[----:B------:R-:W-:Y:S01]  /*2180*/  IMAD.SHL.U32 R55, R4, 0x40, RZ ;  /* 0x0000004004377824 */ /* 0x000fe200078e00ff */
[----:B------:R-:W-:Y:S02]  /*2190*/  SHF.R.S32.HI R69, RZ, 0x1f, R63 ;  /* 0x0000001fff457819 */ /* 0x000fe4000001143f */
[----:B----4-:R-:W-:Y:S02]  /*21a0*/  SHF.R.S32.HI R0, RZ, 0x1f, R27 ;  /* 0x0000001fff007819 */ /* 0x010fe4000001141b */
[----:B------:R-:W-:Y:S02]  /*21b0*/  SEL R27, R27, RZ, !P0 ;  /* 0x000000ff1b1b7207 */ /* 0x000fe40004000000 */
[----:B------:R-:W-:-:S03]  /*21c0*/  SEL R0, R0, RZ, !P0 ;  /* 0x000000ff00007207 */ /* 0x000fc60004000000 */
[----:B------:R-:W-:-:S04]  /*21d0*/  IMAD.WIDE.U32 R28, R27, UR4, R6 ;  /* 0x000000041b1c7c25 */ /* 0x000fc8000f8e0006 */
[----:B------:R-:W-:Y:S02]  /*21e0*/  IMAD R8, R0, UR4, RZ ;  /* 0x0000000400087c24 */ /* 0x000fe4000f8e02ff */
[----:B------:R-:W-:-:S04]  /*21f0*/  IMAD.WIDE.U32 R6, R186, R52, R188 ;  /* 0x00000034ba067225 */ /* 0x000fc800078e00bc */
[----:B------:R-:W-:Y:S01]  /*2200*/  IMAD R13, R27, UR5, R8 ;  /* 0x000000051b0d7c24 */ /* 0x000fe2000f8e0208 */
[----:B------:R-:W-:Y:S01]  /*2210*/  ULDC.64 UR4, c[0x0][0x338] ;  /* 0x0000ce0000047ab9 */ /* 0x000fe20000000a00 */
[----:B------:R-:W-:Y:S02]  /*2220*/  IMAD.IADD R7, R7, 0x1, R25 ;  /* 0x0000000107077824 */ /* 0x000fe400078e0219 */
[----:B------:R-:W-:-:S04]  /*2230*/  IMAD.WIDE.U32 R20, R27, UR4, R10 ;  /* 0x000000041b147c25 */ /* 0x000fc8000f8e000a */
[----:B------:R-:W-:-:S04]  /*2240*/  IMAD.WIDE.U32 R10, R186, R52, R16 ;  /* 0x00000034ba0a7225 */ /* 0x000fc800078e0010 */
[----:B------:R-:W-:Y:S01]  /*2250*/  IMAD.IADD R11, R25, 0x1, R11 ;  /* 0x00000001190b7824 */ /* 0x000fe200078e020b */
[----:B-----5:R-:W-:Y:S01]  /*2260*/  SHF.R.S32.HI R25, RZ, 0x1f, R37 ;  /* 0x0000001fff197819 */ /* 0x020fe20000011425 */
[----:B------:R-:W-:Y:S02]  /*2270*/  IMAD R8, R3, R50, RZ ;  /* 0x0000003203087224 */ /* 0x000fe400078e02ff */
[----:B------:R-:W-:Y:S01]  /*2280*/  IMAD R12, R0, UR4, RZ ;  /* 0x00000004000c7c24 */ /* 0x000fe2000f8e02ff */
[----:B------:R-:W-:Y:S01]  /*2290*/  ULDC UR4, c[0x0][0x2f4] ;  /* 0x0000bd0000047ab9 */ /* 0x000fe20000000800 */
[----:B------:R-:W-:Y:S01]  /*22a0*/  IMAD R47, R186, R51, R8 ;  /* 0x00000033ba2f7224 */ /* 0x000fe200078e0208 */
[----:B------:R-:W-:Y:S01]  /*22b0*/  SHF.L.U64.HI R51, R52, 0x6, R53 ;  /* 0x0000000634337819 */ /* 0x000fe20000010235 */
[----:B------:R-:W-:Y:S01]  /*22c0*/  IMAD R26, R25, R52, RZ ;  /* 0x00000034191a7224 */ /* 0x000fe200078e02ff */
[----:B------:R-:W-:Y:S01]  /*22d0*/  ISETP.GE.AND P4, PT, R16, UR4, PT ;  /* 0x0000000410007c0c */ /* 0x000fe2000bf86270 */
[----:B------:R-:W-:Y:S01]  /*22e0*/  IMAD.WIDE.U32 R8, R186, R50, R16 ;  /* 0x00000032ba087225 */ /* 0x000fe200078e0010 */
[----:B------:R-:W-:-:S03]  /*22f0*/  ISETP.GE.AND P3, PT, R68, UR4, PT ;  /* 0x0000000444007c0c */ /* 0x000fc6000bf66270 */
[----:B------:R-:W-:Y:S01]  /*2300*/  IMAD R71, R27, UR5, R12 ;  /* 0x000000051b477c24 */ /* 0x000fe2000f8e020c */
[----:B------:R-:W-:Y:S01]  /*2310*/  IADD3 R46, P0, R28, R8, RZ ;  /* 0x000000081c2e7210 */ /* 0x000fe20007f1e0ff */
[----:B------:R-:W-:Y:S01]  /*2320*/  IMAD R61, R37, R53, R26 ;  /* 0x00000035253d7224 */ /* 0x000fe200078e021a */
[----:B------:R-:W-:Y:S01]  /*2330*/  LOP3.LUT R53, R14, 0x1c0, RZ, 0xc0, !PT ;  /* 0x000001c00e357812 */ /* 0x000fe200078ec0ff */
[----:B------:R-:W-:Y:S02]  /*2340*/  IMAD.IADD R0, R29, 0x1, R13 ;  /* 0x000000011d007824 */ /* 0x000fe400078e020d */
[-C--:B------:R-:W-:Y:S01]  /*2350*/  IMAD R12, R3, R4.reuse, RZ ;  /* 0x00000004030c7224 */ /* 0x080fe200078e02ff */
[----:B------:R-:W-:Y:S01]  /*2360*/  SHF.R.U32.HI R56, RZ, 0x3, R53 ;  /* 0x00000003ff387819 */ /* 0x000fe20000011635 */
[-C--:B------:R-:W-:Y:S01]  /*2370*/  IMAD R26, R25, R4.reuse, RZ ;  /* 0x00000004191a7224 */ /* 0x080fe200078e02ff */
[----:B------:R-:W-:Y:S01]  /*2380*/  IADD3.X R47, R0, R9, R47, P0, !PT ;  /* 0x00000009002f7210 */ /* 0x000fe200007fe42f */
[C---:B------:R-:W-:Y:S01]  /*2390*/  IMAD R27, R186.reuse, R5, R12 ;  /* 0x00000005ba1b7224 */ /* 0x040fe200078e020c */
[C---:B------:R-:W-:Y:S01]  /*23a0*/  IADD3 R40, P0, R186.reuse, R41, RZ ;  /* 0x00000029ba287210 */ /* 0x040fe20007f1e0ff */
[----:B------:R-:W-:Y:S01]  /*23b0*/  IMAD R67, R37, R5, R26 ;  /* 0x0000000525437224 */ /* 0x000fe200078e021a */
[----:B------:R-:W-:Y:S01]  /*23c0*/  LOP3.LUT R5, R53, 0x18, R16, 0xf8, !PT ;  /* 0x0000001835057812 */ /* 0x000fe200078ef810 */
[----:B------:R-:W-:-:S03]  /*23d0*/  IMAD.WIDE.U32 R8, R186, R4, R188 ;  /* 0x00000004ba087225 */ /* 0x000fc600078e00bc */
[----:B------:R-:W-:Y:S01]  /*23e0*/  LOP3.LUT R60, R5, R56, RZ, 0x3c, !PT ;  /* 0x00000038053c7212 */ /* 0x000fe200078e3cff */
[----:B------:R-:W-:Y:S01]  /*23f0*/  IMAD.WIDE.U32 R12, R186, R4, R16 ;  /* 0x00000004ba0c7225 */ /* 0x000fe200078e0010 */
[----:B------:R-:W-:-:S03]  /*2400*/  LOP3.LUT R5, R53, 0x38, R48, 0xf8, !PT ;  /* 0x0000003835057812 */ /* 0x000fc600078ef830 */
[----:B------:R-:W-:Y:S01]  /*2410*/  IMAD.IADD R9, R9, 0x1, R27 ;  /* 0x0000000109097824 */ /* 0x000fe200078e021b */
[----:B------:R-:W-:Y:S01]  /*2420*/  LOP3.LUT R62, R5, R56, RZ, 0x3c, !PT ;  /* 0x00000038053e7212 */ /* 0x000fe200078e3cff */
[----:B------:R-:W-:Y:S02]  /*2430*/  IMAD.IADD R13, R27, 0x1, R13 ;  /* 0x000000011b0d7824 */ /* 0x000fe400078e020d */
        /* <DEDUP_REMOVED lines=9> */
[----:B------:R-:W-:-:S02]  /*24d0*/  IMAD R60, R203, 0x200, R60 ;  /* 0x00000200cb3c7824 */ /* 0x000fc400078e023c */
[----:B------:R-:W-:Y:S02]  /*24e0*/  IMAD.IADD R61, R61, 0x1, R33 ;  /* 0x000000013d3d7824 */ /* 0x000fe400078e0221 */
[----:B------:R-:W-:Y:S02]  /*24f0*/  IMAD.IADD R67, R67, 0x1, R39 ;  /* 0x0000000143437824 */ /* 0x000fe400078e0227 */
[----:B------:R-:W-:Y:S02]  /*2500*/  IMAD R62, R203, 0x200, R62 ;  /* 0x00000200cb3e7824 */ /* 0x000fe400078e023e */
[----:B------:R-:W-:-:S07]  /*2510*/  IMAD.IADD R71, R21, 0x1, R71 ;  /* 0x0000000115477824 */ /* 0x000fce00078e0247 */
.L_x_5867:
        /* <DEDUP_REMOVED lines=11> */
[----:B------:R-:W-:Y:S02]  /*25d0*/  IMAD.SHL.U32 R25, R185, 0x1000, RZ ;  /* 0x00001000b9197824 */ /* 0x000fe400078e00ff */
        /* <DEDUP_REMOVED lines=35> */
[C---:B------:R-:W-:Y:S02]  /*2810*/  LEA R6, P0, R7.reuse, UR4, 0x1 ;  /* 0x0000000407067c11 */ /* 0x040fe4000f8008ff */
        /* <DEDUP_REMOVED lines=9> */
.L_x_5842:
[----:B------:R-:W-:Y:S05]  /*28b0*/  BSYNC B1 ;  /* 0x0000000000017941 */ /* 0x000fea0003800000 */
.L_x_5841:
[----:B------:R-:W-:Y:S01]  /*28c0*/  UISETP.NE.AND UP0, UPT, UR37, 0x3, UPT ;  /* 0x000000032500788c */ /* 0x000fe2000bf05270 */
[----:B-----5:R-:W-:Y:S02]  /*28d0*/  IMAD.MOV.U32 R4, RZ, RZ, R8 ;  /* 0x000000ffff047224 */ /* 0x020fe400078e0008 */
[----:B------:R-:W-:Y:S02]  /*28e0*/  IMAD.MOV.U32 R5, RZ, RZ, R9 ;  /* 0x000000ffff057224 */ /* 0x000fe400078e0009 */
[----:B0-----:R-:W-:Y:S01]  /*28f0*/  IMAD.MOV.U32 R6, RZ, RZ, R26 ;  /* 0x000000ffff067224 */ /* 0x001fe200078e001a */
        /* <DEDUP_REMOVED lines=16> */
.L_x_5843:
[----:B------:R-:W-:Y:S01]  /*2a00*/  IMAD R64, R185, 0x8, R2 ;  /* 0x00000008b9407824 */ /* 0x000fe200078e0202 */
[----:B------:R-:W-:Y:S01]  /*2a10*/  SHF.L.U32 R43, R187, 0x1f, RZ ;  /* 0x0000001fbb2b7819 */ /* 0x000fe200000006ff */
[----:B------:R-:W-:Y:S03]  /*2a20*/  BSSY B1, `(.L_x_5844) ;  /* 0x0000003000017945 */ /* 0x000fe60003800000 */
[----:B------:R-:W0:Y:S02]  /*2a30*/  SYNCS.PHASECHK.TRANS64.TRYWAIT P5, [R64+URZ+0x28c90], R43 ;  /* 0x028c902b400075a7 */ /* 0x000e2400080a017f */
[----:B0-----:R-:W-:Y:S05]  /*2a40*/  @!P5 BRA `(.L_x_5845) ;  /* 0x000001cc008cd947 */ /* 0x001fea0003800000 */
.L_x_6231:
[----:B------:R-:W-:Y:S05]  /*2a50*/  BSYNC B1 ;  /* 0x0000000000017941 */ /* 0x000fea0003800000 */
.L_x_5844:
[----:B------:R-:W-:Y:S05]  /*2a60*/  @P1 BRA `(.L_x_5846) ;  /* 0x0000001400141947 */ /* 0x000fea0003800000 */
[----:B------:R-:W-:Y:S04]  /*2a70*/  BSSY B1, `(.L_x_5847) ;  /* 0x0000036000017945 */ /* 0x000fe80003800000 */
[----:B------:R-:W-:Y:S05]  /*2a80*/  @P4 BRA `(.L_x_5848) ;  /* 0x0000000000d04947 */ /* 0x000fea0003800000 */
[----:B------:R1:W2:Y:S01]  /*2a90*/  LDS.128 R4, [R24+0x22400] ;  /* 0x0224000018047984 */ /* 0x0002a20000000c00 */
[----:B------:R-:W-:Y:S01]  /*2aa0*/  ISETP.GE.AND P5, PT, R188, R75, PT ;  /* 0x0000004bbc00720c */ /* 0x000fe20003fa6270 */
[----:B------:R-:W-:-:S12]  /*2ab0*/  BSSY B2, `(.L_x_5849) ;  /* 0x0000030000027945 */ /* 0x000fd80003800000 */
[----:B-1----:R-:W-:Y:S05]  /*2ac0*/  @P5 BRA `(.L_x_5850) ;  /* 0x0000000000b85947 */ /* 0x002fea0003800000 */
[----:B------:R-:W-:Y:S01]  /*2ad0*/  SHF.R.U64 R73, R14, 0x10, R15 ;  /* 0x000000100e497819 */ /* 0x000fe2000000120f */
[----:B--2---:R-:W-:Y:S01]  /*2ae0*/  IMAD.U32 R24, R7, 0x10000, RZ ;  /* 0x0001000007187824 */ /* 0x004fe200078e00ff */
[--C-:B------:R-:W-:Y:S01]  /*2af0*/  SHF.R.U64 R42, R26, 0x10, R27.reuse ;  /* 0x000000101a2a7819 */ /* 0x100fe2000000121b */
[----:B------:R-:W-:Y:S01]  /*2b00*/  IMAD.U32 R14, R6, 0x10000, RZ ;  /* 0x00010000060e7824 */ /* 0x000fe200078e00ff */
[----:B------:R-:W-:Y:S02]  /*2b10*/  SHF.R.U32.HI R70, RZ, 0x10, R27 ;  /* 0x00000010ff467819 */ /* 0x000fe4000001161b */
[----:B------:R-:W-:Y:S02]  /*2b20*/  SHF.R.U32.HI R76, RZ, 0x10, R15 ;  /* 0x00000010ff4c7819 */ /* 0x000fe4000001160f */
[C---:B------:R-:W-:Y:S02]  /*2b30*/  PRMT R73, R72.reuse, 0x5410, R73 ;  /* 0x0000541048497816 */ /* 0x040fe40000000049 */
[----:B------:R-:W-:-:S02]  /*2b40*/  PRMT R27, R72, 0x5432, R42 ;  /* 0x00005432481b7816 */ /* 0x000fc4000000002a */
[----:B------:R-:W-:Y:S02]  /*2b50*/  LOP3.LUT R26, R7, 0xffff0000, RZ, 0xc0, !PT ;  /* 0xffff0000071a7812 */ /* 0x000fe400078ec0ff */
        /* <DEDUP_REMOVED lines=9> */
[----:B------:R-:W-:Y:S01]  /*2bf0*/  FMUL.FTZ R79, R7, R74 ;  /* 0x0000004a074f7220 */ /* 0x000fe20000410000 */
[----:B------:R-:W-:-:S02]  /*2c00*/  IMAD.U32 R6, R5, 0x10000, RZ ;  /* 0x0001000005067824 */ /* 0x000fc400078e00ff */
[----:B------:R-:W-:Y:S01]  /*2c10*/  FMUL.FTZ R7, R7, R42 ;  /* 0x0000002a07077220 */ /* 0x000fe20000410000 */
[C---:B------:R-:W-:Y:S01]  /*2c20*/  IMAD.U32 R5, R4.reuse, 0x10000, RZ ;  /* 0x0001000004057824 */ /* 0x040fe200078e00ff */
[----:B------:R-:W-:Y:S01]  /*2c30*/  LOP3.LUT R4, R4, 0xffff0000, RZ, 0xc0, !PT ;  /* 0xffff000004047812 */ /* 0x000fe200078ec0ff */
[CC--:B------:R-:W-:Y:S01]  /*2c40*/  FMUL.FTZ R81, R15.reuse, R77.reuse ;  /* 0x0000004d0f517220 */ /* 0x0c0fe20000410000 */
[----:B------:R-:W-:Y:S01]  /*2c50*/  FMUL.FTZ R83, R15, R72 ;  /* 0x000000480f537220 */ /* 0x000fe20000410000 */
[----:B------:R-:W-:Y:S01]  /*2c60*/  FFMA.FTZ R74, R6, R74, R7 ;  /* 0x0000004a064a7223 */ /* 0x000fe20000010007 */
[----:B------:R-:W-:Y:S01]  /*2c70*/  LOP3.LUT R15, R76, 0xffff0000, RZ, 0xc0, !PT ;  /* 0xffff00004c0f7812 */ /* 0x000fe200078ec0ff */
[----:B------:R-:W-:Y:S01]  /*2c80*/  IMAD.U32 R27, R27, 0x10000, RZ ;  /* 0x000100001b1b7824 */ /* 0x000fe200078e00ff */
[----:B------:R-:W-:Y:S01]  /*2c90*/  LOP3.LUT R7, R70, 0xffff0000, RZ, 0xc0, !PT ;  /* 0xffff000046077812 */ /* 0x000fe200078ec0ff */
[----:B------:R-:W-:Y:S01]  /*2ca0*/  FFMA.FTZ R79, R6, R42, -R79 ;  /* 0x0000002a064f7223 */ /* 0x000fe2000001084f */
[C---:B------:R-:W-:Y:S01]  /*2cb0*/  FFMA.FTZ R81, R14.reuse, R72, -R81 ;  /* 0x000000480e517223 */ /* 0x040fe20000010851 */
[----:B------:R-:W-:Y:S01]  /*2cc0*/  FFMA.FTZ R14, R14, R77, R83 ;  /* 0x0000004d0e0e7223 */ /* 0x000fe20000010053 */
[----:B------:R-:W-:Y:S01]  /*2cd0*/  FMUL.FTZ R6, R4, R73 ;  /* 0x0000004904067220 */ /* 0x000fe20000410000 */
[----:B------:R-:W-:Y:S01]  /*2ce0*/  FMUL.FTZ R77, R26, R15 ;  /* 0x0000000f1a4d7220 */ /* 0x000fe20000410000 */
[----:B------:R-:W-:Y:S01]  /*2cf0*/  FMUL.FTZ R4, R4, R27 ;  /* 0x0000001b04047220 */ /* 0x000fe20000410000 */
[----:B------:R-:W-:Y:S01]  /*2d00*/  FMUL.FTZ R26, R26, R7 ;  /* 0x000000071a1a7220 */ /* 0x000fe20000410000 */
        /* <DEDUP_REMOVED lines=10> */
.L_x_5850:
[----:B------:R-:W-:Y:S05]  /*2db0*/  BSYNC B2 ;  /* 0x0000000000027941 */ /* 0x000fea0003800000 */
.L_x_5849:
[----:B--2---:R1:W-:Y:S02]  /*2dc0*/  STG.E.128 desc[UR42][R12.64], R4 ;  /* 0x000000040c007986 */ /* 0x0043e4000c101d2a */
.L_x_5848:
[----:B------:R-:W-:Y:S05]  /*2dd0*/  BSYNC B1 ;  /* 0x0000000000017941 */ /* 0x000fea0003800000 */
.L_x_5847:
        /* <DEDUP_REMOVED lines=56> */
.L_x_5852:
[----:B------:R-:W-:Y:S05]  /*3160*/  BSYNC B1 ;  /* 0x0000000000017941 */ /* 0x000fea0003800000 */
.L_x_5851:
[----:B-1----:R2:W-:Y:S01]  /*3170*/  STG.E.128 desc[UR42][R12.64+0x40], R4 ;  /* 0x000040040c007986 */ /* 0x0025e2000c101d2a */
[----:B------:R-:W-:Y:S05]  /*3180*/  BRA `(.L_x_5846) ;  /* 0x0000000c004c7947 */ /* 0x000fea0003800000 */
.L_x_5840:
[----:B------:R-:W-:-:S05]  /*3190*/  IMAD R4, R45, -0x40, R36 ;  /* 0xffffffc02d047824 */ /* 0x000fca00078e0224 */
[----:B------:R-:W-:-:S04]  /*31a0*/  VIMNMX R5, R4, 0x40, PT ;  /* 0x0000004004057848 */ /* 0x000fc80003fe0100 */
[----:B------:R-:W-:-:S04]  /*31b0*/  ISETP.GE.AND P1, PT, R186, R5, PT ;  /* 0x00000005ba00720c */ /* 0x000fc80003f26270 */
[----:B------:R-:W-:-:S13]  /*31c0*/  ISETP.GE.OR P0, PT, R16, R75, P1 ;  /* 0x0000004b1000720c */ /* 0x000fda0000f06670 */
[----:B------:R-:W0:Y:S01]  /*31d0*/  @!P0 LDC.64 R12, c[0x0][0x3e8] ;  /* 0x0000fa00ff0c8b82 */ /* 0x000e220000000a00 */
[----:B------:R-:W-:Y:S01]  /*31e0*/  @!P0 IMAD R4, R54, R45, RZ ;  /* 0x0000002d36048224 */ /* 0x000fe200078e02ff */
[----:B------:R-:W-:Y:S01]  /*31f0*/  @!P0 IADD3 R6, P5, R32, R6, RZ ;  /* 0x0000000620068210 */ /* 0x000fe20007fbe0ff */
[----:B------:R-:W-:Y:S02]  /*3200*/  @!P0 IMAD.MOV.U32 R5, RZ, RZ, R67 ;  /* 0x000000ffff058224 */ /* 0x000fe400078e0043 */
[-C--:B------:R-:W-:Y:S02]  /*3210*/  @!P0 IMAD R9, R42, R55.reuse, R4 ;  /* 0x000000372a098224 */ /* 0x080fe400078e0204 */
[----:B------:R-:W-:Y:S01]  /*3220*/  @!P0 IMAD.MOV.U32 R4, RZ, RZ, R38 ;  /* 0x000000ffff048224 */ /* 0x000fe200078e0026 */
[----:B------:R-:W1:Y:S01]  /*3230*/  @!P0 LDC.64 R26, c[0x0][0x400] ;  /* 0x00010000ff1a8b82 */ /* 0x000e620000000a00 */
[----:B------:R-:W-:Y:S02]  /*3240*/  @!P0 IMAD.X R7, R74, 0x1, R61, P5 ;  /* 0x000000014a078824 */ /* 0x000fe400028e063d */
        /* <DEDUP_REMOVED lines=11> */
[----:B------:R0:W3:Y:S01]  /*3300*/  @!P0 LDG.E.128 R8, desc[UR42][R26.64] ;  /* 0x0000002a1a088981 */ /* 0x0000e2000c1e1d00 */
[----:B------:R-:W-:Y:S01]  /*3310*/  UISETP.NE.AND UP0, UPT, UR37, 0x3, UPT ;  /* 0x000000032500788c */ /* 0x000fe2000bf05270 */
[----:B------:R-:W-:-:S04]  /*3320*/  ISETP.GE.AND P0, PT, R16, R75, PT ;  /* 0x0000004b1000720c */ /* 0x000fc80003f06270 */
[----:B0-----:R-:W-:Y:S02]  /*3330*/  P2R R27, PR, RZ, 0x1 ;  /* 0x00000001ff1b7803 */ /* 0x001fe40000000000 */
[----:B------:R-:W-:Y:S01]  /*3340*/  PLOP3.LUT P0, PT, PT, PT, UP0, 0x80, 0x0 ;  /* 0x000000000000781c */ /* 0x000fe20003f0f008 */
        /* <DEDUP_REMOVED lines=15> */
.L_x_5853:
[----:B------:R-:W-:Y:S01]  /*3440*/  IMAD R64, R185, 0x8, R2 ;  /* 0x00000008b9407824 */ /* 0x000fe200078e0202 */
[----:B------:R-:W-:Y:S01]  /*3450*/  SHF.L.U32 R43, R187, 0x1f, RZ ;  /* 0x0000001fbb2b7819 */ /* 0x000fe200000006ff */
[----:B------:R-:W0:Y:S01]  /*3460*/  LDC R79, c[0x0][0x2f4] ;  /* 0x0000bd00ff4f7b82 */ /* 0x000e220000000800 */
[----:B------:R-:W-:Y:S02]  /*3470*/  BSSY B1, `(.L_x_5854) ;  /* 0x0000003000017945 */ /* 0x000fe40003800000 */
[----:B------:R-:W1:Y:S02]  /*3480*/  SYNCS.PHASECHK.TRANS64.TRYWAIT P5, [R64+URZ+0x28c90], R43 ;  /* 0x028c902b400075a7 */ /* 0x000e6400080a017f */
[----:B-1----:R-:W-:Y:S05]  /*3490*/  @!P5 BRA `(.L_x_5855) ;  /* 0x000001c4000cd947 */ /* 0x002fea0003800000 */
.L_x_6232:
[----:B------:R-:W-:Y:S05]  /*34a0*/  BSYNC B1 ;  /* 0x0000000000017941 */ /* 0x000fea0003800000 */
.L_x_5854:
        /* <DEDUP_REMOVED lines=12> */
[C---:B------:R-:W-:Y:S02]  /*3570*/  LEA R76, P5, R12.reuse, R72, 0x1 ;  /* 0x000000480c4c7211 */ /* 0x040fe400078a08ff */
        /* <DEDUP_REMOVED lines=11> */
[----:B------:R-:W-:Y:S01]  /*3630*/  LOP3.LUT R12, R13, R56, RZ, 0x3c, !PT ;  /* 0x000000380d0c7212 */ /* 0x000fe200078e3cff */
[----:B------:R-:W-:-:S04]  /*3640*/  IMAD.IADD R13, R62, 0x1, R25 ;  /* 0x000000013e0d7824 */ /* 0x000fc800078e0219 */
[----:B------:R-:W-:Y:S02]  /*3650*/  IMAD R12, R203, 0x200, R12 ;  /* 0x00000200cb0c7824 */ /* 0x000fe400078e020c */
[----:B------:R-:W-:Y:S02]  /*3660*/  IMAD R13, R13, 0x2, R2 ;  /* 0x000000020d0d7824 */ /* 0x000fe400078e0202 */
[----:B------:R-:W-:-:S04]  /*3670*/  IMAD.IADD R25, R25, 0x1, R12 ;  /* 0x0000000119197824 */ /* 0x000fc800078e020c */
[----:B------:R-:W-:Y:S01]  /*3680*/  IMAD R25, R25, 0x2, R2 ;  /* 0x0000000219197824 */ /* 0x000fe200078e0202 */
[----:B------:R-:W0:Y:S05]  /*3690*/  LDS.128 R12, [R13+0x22400] ;  /* 0x022400000d0c7984 */ /* 0x000e2a0000000c00 */
        /* <DEDUP_REMOVED lines=94> */
.L_x_5857:
[----:B------:R-:W-:Y:S05]  /*3c80*/  BSYNC B1 ;  /* 0x0000000000017941 */ /* 0x000fea0003800000 */
.L_x_5856:
        /* <DEDUP_REMOVED lines=10> */
.L_x_5839:
[----:B------:R-:W-:-:S06]  /*3d30*/  UISETP.NE.AND UP0, UPT, UR37, 0x3, UPT ;  /* 0x000000032500788c */ /* 0x000fcc000bf05270 */
[----:B------:R-:W-:-:S13]  /*3d40*/  PLOP3.LUT P0, PT, PT, PT, UP0, 0x80, 0x0 ;  /* 0x000000000000781c */ /* 0x000fda0003f0f008 */
[----:B------:R-:W-:Y:S05]  /*3d50*/  @!P0 BRA `(.L_x_5858) ;  /* 0x0000000000048947 */ /* 0x000fea0003800000 */
[----:B------:R-:W-:Y:S01]  /*3d60*/  BPT.TRAP 0x1 ;  /* 0x000000040000795c */ /* 0x000fe20000300000 */
.L_x_5858:
        /* <DEDUP_REMOVED lines=8> */
.L_x_6233:
[----:B------:R-:W-:Y:S05]  /*3df0*/  BSYNC B1 ;  /* 0x0000000000017941 */ /* 0x000fea0003800000 */
.L_x_5859:
        /* <DEDUP_REMOVED lines=12> */
.L_x_5846:
[----:B------:R-:W-:Y:S05]  /*3ec0*/  BSYNC B0 ;  /* 0x0000000000007941 */ /* 0x000fea0003800000 */
.L_x_5838:
[----:B-12---:R-:W1:Y:S01]  /*3ed0*/  S2R R4, SR_TID.X ;  /* 0x0000000000047919 */ /* 0x006e620000002100 */
        /* <DEDUP_REMOVED lines=8> */
[----:B-1----:R-:W-:Y:S01]  /*3f60*/  LOP3.LUT R4, R4, 0x7f, RZ, 0xc0, !PT ;  /* 0x0000007f04047812 */ /* 0x002fe200078ec0ff */
[----:B--2---:R1:W-:Y:S03]  /*3f70*/  BAR.SYNC.DEFER_BLOCKING R57, 0x80 ;  /* 0x000200390000751d */ /* 0x0043e60000010000 */
[----:B------:R-:W-:-:S13]  /*3f80*/  ISETP.NE.AND P5, PT, R4, RZ, PT ;  /* 0x000000ff0400720c */ /* 0x000fda0003fa5270 */
[----:B------:R-:W-:-:S05]  /*3f90*/  @!P5 VIADD R4, R64, 0x28ca0 ;  /* 0x00028ca04004d836 */ /* 0x000fca0000000000 */
[----:B------:R-:W-:-:S04]  /*3fa0*/  @!P5 PRMT R4, RZ, 0x654, R4 ;  /* 0x00000654ff04d816 */ /* 0x000fc80000000004 */
[----:B------:R1:W-:Y:S01]  /*3fb0*/  @!P5 SYNCS.ARRIVE.TRANS64.RED.A1T0 RZ, [R4+URZ], RZ ;  /* 0x000000ff04ffd9a7 */ /* 0x0003e2000810043f */
[----:B------:R-:W-:Y:S05]  /*3fc0*/  @!P0 BRA `(.L_x_5862) ;  /* 0x0000000000048947 */ /* 0x000fea0003800000 */
[----:B------:R-:W-:Y:S01]  /*3fd0*/  BPT.TRAP 0x1 ;  /* 0x000000040000795c */ /* 0x000fe20000300000 */
.L_x_5862:
[----:B------:R-:W-:Y:S05]  /*3fe0*/  BSYNC B0 ;  /* 0x0000000000007941 */ /* 0x000fea0003800000 */
.L_x_5861:
[----:B------:R-:W2:Y:S01]  /*3ff0*/  SYNCS.PHASECHK.TRANS64.TRYWAIT P0, [R64+URZ+0x28cb0], R43 ;  /* 0x028cb02b400075a7 */ /* 0x000ea2000800017f */
[----:B------:R-:W-:Y:S04]  /*4000*/  BSSY B0, `(.L_x_5863) ;  /* 0x0000002000007945 */ /* 0x000fe80003800000 */
[----:B--2---:R-:W-:Y:S05]  /*4010*/  @!P0 BRA `(.L_x_5864) ;  /* 0x000001b800548947 */ /* 0x004fea0003800000 */
.L_x_6234:
[----:B------:R-:W-:Y:S05]  /*4020*/  BSYNC B0 ;  /* 0x0000000000007941 */ /* 0x000fea0003800000 */
.L_x_5863:
[----:B------:R-:W-:Y:S04]  /*4030*/  BSSY B0, `(.L_x_5865) ;  /* 0x0000051000007945 */ /* 0x000fe80003800000 */
[----:B------:R-:W-:Y:S05]  /*4040*/  @P1 BRA `(.L_x_5866) ;  /* 0x00000004003c1947 */ /* 0x000fea0003800000 */
[----:B-1----:R-:W-:Y:S01]  /*4050*/  IMAD.WIDE R4, R45, 0x40, R40 ;  /* 0x000000402d047825 */ /* 0x002fe200078e0228 */
[----:B------:R-:W-:Y:S01]  /*4060*/  ULDC.64 UR4, c[0x0][0x328] ;  /* 0x0000ca0000047ab9 */ /* 0x000fe20000000a00 */
[----:B------:R-:W-:Y:S02]  /*4070*/  LOP3.LUT P0, RZ, R193, 0x4, RZ, 0xc0, !PT ;  /* 0x00000004c1ff7812 */ /* 0x000fe4000780c0ff */
[----:B------:R-:W-:Y:S02]  /*4080*/  IMAD R5, R5, UR4, RZ ;  /* 0x0000000405057c24 */ /* 0x000fe4000f8e02ff */
[----:B------:R-:W-:Y:S02]  /*4090*/  IMAD.MOV.U32 R70, RZ, RZ, R20 ;  /* 0x000000ffff467224 */ /* 0x000fe400078e0014 */
[C---:B------:R-:W-:Y:S02]  /*40a0*/  IMAD R5, R4.reuse, UR5, R5 ;  /* 0x0000000504057c24 */ /* 0x040fe4000f8e0205 */
[----:B------:R-:W-:Y:S01]  /*40b0*/  IMAD.WIDE.U32 R6, R4, UR4, R70 ;  /* 0x0000000404067c25 */ /* 0x000fe2000f8e0046 */
[----:B------:R-:W-:-:S03]  /*40c0*/  ULDC.64 UR4, c[0x0][0x318] ;  /* 0x0000c60000047ab9 */ /* 0x000fc60000000a00 */
[----:B------:R-:W-:Y:S01]  /*40d0*/  IMAD R9, R185, 0x8000, R60 ;  /* 0x00008000b9097824 */ /* 0x000fe200078e023c */
[----:B------:R-:W-:Y:S01]  /*40e0*/  LEA R42, P1, R6, UR4, 0x1 ;  /* 0x00000004062a7c11 */ /* 0x000fe2000f8208ff */
[----:B------:R-:W-:Y:S01]  /*40f0*/  IMAD.IADD R5, R7, 0x1, R5 ;  /* 0x0000000107057824 */ /* 0x000fe200078e0205 */
[----:B------:R-:W-:Y:S01]  /*4100*/  ULDC UR4, c[0x0][0x320] ;  /* 0x0000c80000047ab9 */ /* 0x000fe20000000800 */
[----:B------:R-:W-:Y:S02]  /*4110*/  VIADD R4, R16, 0x40 ;  /* 0x0000004010047836 */ /* 0x000fe40000000000 */
[C---:B----4-:R-:W-:Y:S01]  /*4120*/  VIADD R73, R9.reuse, 0x20 ;  /* 0x0000002009497836 */ /* 0x050fe20000000000 */
[----:B0-2---:R-:W-:Y:S01]  /*4130*/  LEA.HI.X R43, R6, UR5, R5, 0x1, P1 ;  /* 0x00000005062b7c11 */ /* 0x005fe200088f0c05 */
[C---:B------:R-:W-:Y:S01]  /*4140*/  @P0 VIADD R73, R9.reuse, 0xffffffe0 ;  /* 0xffffffe009490836 */ /* 0x040fe20000000000 */
[----:B------:R-:W-:Y:S01]  /*4150*/  ISETP.GE.AND P1, PT, R16, UR4, PT ;  /* 0x0000000410007c0c */ /* 0x000fe2000bf26270 */
[----:B------:R-:W-:Y:S01]  /*4160*/  IMAD R74, R9, 0x2, R2 ;  /* 0x00000002094a7824 */ /* 0x000fe200078e0202 */
[----:B------:R-:W-:Y:S01]  /*4170*/  ISETP.GE.AND P0, PT, R4, UR4, PT ;  /* 0x0000000404007c0c */ /* 0x000fe2000bf06270 */
[----:B---3--:R-:W-:-:S02]  /*4180*/  VIADD R12, R16, 0x80 ;  /* 0x00000080100c7836 */ /* 0x008fc40000000000 */
[C---:B------:R-:W-:Y:S02]  /*4190*/  VIADD R13, R16.reuse, 0xc0 ;  /* 0x000000c0100d7836 */ /* 0x040fe40000000000 */
[C---:B------:R-:W-:Y:S02]  /*41a0*/  VIADD R70, R16.reuse, 0x100 ;  /* 0x0000010010467836 */ /* 0x040fe40000000000 */
[----:B------:R-:W-:Y:S02]  /*41b0*/  VIADD R72, R16, 0x140 ;  /* 0x0000014010487836 */ /* 0x000fe40000000000 */
[----:B------:R-:W-:Y:S02]  /*41c0*/  IMAD R73, R73, 0x2, R2 ;  /* 0x0000000249497824 */ /* 0x000fe400078e0202 */
[----:B------:R-:W0:Y:S04]  /*41d0*/  @!P1 LDS.128 R4, [R74+0x400] ;  /* 0x000400004a049984 */ /* 0x000e280000000c00 */
[----:B------:R-:W1:Y:S04]  /*41e0*/  @!P0 LDS.128 R8, [R74+0x2400] ;  /* 0x002400004a088984 */ /* 0x000e680000000c00 */
[----:B0-----:R-:W-:Y:S01]  /*41f0*/  @!P1 STG.E.128 desc[UR42][R42.64], R4 ;  /* 0x000000042a009986 */ /* 0x001fe2000c101d2a */
[----:B------:R-:W-:-:S03]  /*4200*/  ISETP.GE.AND P1, PT, R12, UR4, PT ;  /* 0x000000040c007c0c */ /* 0x000fc6000bf26270 */
[----:B-1----:R-:W-:Y:S01]  /*4210*/  @!P0 STG.E.128 desc[UR42][R42.64+0x80], R8 ;  /* 0x000080082a008986 */ /* 0x002fe2000c101d2a */
[----:B------:R-:W-:-:S09]  /*4220*/  ISETP.GE.AND P0, PT, R13, UR4, PT ;  /* 0x000000040d007c0c */ /* 0x000fd2000bf06270 */
[----:B------:R-:W0:Y:S04]  /*4230*/  @!P1 LDS.128 R12, [R74+0x4400] ;  /* 0x004400004a0c9984 */ /* 0x000e280000000c00 */
[----:B------:R-:W1:Y:S04]  /*4240*/  @!P0 LDS.128 R24, [R74+0x6400] ;  /* 0x006400004a188984 */ /* 0x000e680000000c00 */
[----:B0-----:R-:W-:Y:S01]  /*4250*/  @!P1 STG.E.128 desc[UR42][R42.64+0x100], R12 ;  /* 0x0001000c2a009986 */ /* 0x001fe2000c101d2a */
[----:B------:R-:W-:Y:S01]  /*4260*/  ISETP.GE.AND P1, PT, R70, UR4, PT ;  /* 0x0000000446007c0c */ /* 0x000fe2000bf26270 */
[----:B------:R-:W-:-:S02]  /*4270*/  VIADD R70, R16, 0x180 ;  /* 0x0000018010467836 */ /* 0x000fc40000000000 */
[----:B-1----:R-:W-:Y:S01]  /*4280*/  @!P0 STG.E.128 desc[UR42][R42.64+0x180], R24 ;  /* 0x000180182a008986 */ /* 0x002fe2000c101d2a */
[----:B------:R-:W-:Y:S01]  /*4290*/  ISETP.GE.AND P0, PT, R72, UR4, PT ;  /* 0x0000000448007c0c */ /* 0x000fe2000bf06270 */
[----:B------:R-:W-:-:S08]  /*42a0*/  VIADD R72, R16, 0x1c0 ;  /* 0x000001c010487836 */ /* 0x000fd00000000000 */
        /* <DEDUP_REMOVED lines=11> */
[----:B------:R-:W-:-:S03]  /*4360*/  ISETP.GE.AND P1, PT, R68, UR4, PT ;  /* 0x0000000444007c0c */ /* 0x000fc6000bf26270 */
        /* <DEDUP_REMOVED lines=29> */
.L_x_5866:
[----:B------:R-:W-:Y:S05]  /*4540*/  BSYNC B0 ;  /* 0x0000000000007941 */ /* 0x000fea0003800000 */
.L_x_5865:
        /* <DEDUP_REMOVED lines=8> */
[----:B0-2---:R-:W-:-:S03]  /*45d0*/  @!P5 VIADD R64, R64, 0x28cc0 ;  /* 0x00028cc04040d836 */ /* 0x005fc60000000000 */
        /* <DEDUP_REMOVED lines=8> */
.L_x_5833:
[----:B------:R-:W-:Y:S04]  /*4660*/  BSSY B0, `(.L_x_5868) ;  /* 0x0000004000007945 */ /* 0x000fe80003800000 */
[----:B------:R-:W-:Y:S05]  /*4670*/  @P0 BRA `(.L_x_5869) ;  /* 0x0000000000080947 */ /* 0x000fea0003800000 */
[----:B------:R-:W1:Y:S02]  /*4680*/  FENCE.VIEW.ASYNC.G ;  /* 0x00000000000073c6 */ /* 0x000e640000000100 */
[----:B-1----:R-:W-:Y:S06]  /*4690*/  BAR.ARV 0xc, 0x180 ;  /* 0x0306000000007b1d */ /* 0x002fec0000002000 */
.L_x_5869:
[----:B------:R-:W-:Y:S05]  /*46a0*/  BSYNC B0 ;  /* 0x0000000000007941 */ /* 0x000fea0003800000 */
.L_x_5868:
[----:B------:R-:W-:Y:S01]  /*46b0*/  UISETP.NE.AND UP0, UPT, UR38, 0x1, UPT ;  /* 0x000000012600788c */ /* 0x000fe2000bf05270 */
[----:B------:R-:W-:Y:S05]  /*46c0*/  BSSY B7, `(.L_x_5870) ;  /* 0x0000efd000077945 */ /* 0x000fea0003800000 */
[----:B------:R-:W-:-:S13]  /*46d0*/  PLOP3.LUT P0, PT, PT, PT, UP0, 0x80, 0x0 ;  /* 0x000000000000781c */ /* 0x000fda0003f0f008 */
[----:B------:R-:W-:Y:S05]  /*46e0*/  @!P0 BRA `(.L_x_5871) ;  /* 0x0000002000b48947 */ /* 0x000fea0003800000 */
[----:B------:R-:W1:Y:S01]  /*46f0*/  LDC R0, c[0x0][0x448] ;  /* 0x00011200ff007b82 */ /* 0x000e620000000800 */
[----:B------:R-:W-:-:S07]  /*4700*/  IADD3 R5, R23, 0x1, -R22 ;  /* 0x0000000117057810 */ /* 0x000fce0007ffe816 */
[----:B------:R-:W2:Y:S01]  /*4710*/  LDC.64 R6, c[0x0][0x9e0] ;  /* 0x00027800ff067b82 */ /* 0x000ea20000000a00 */
[----:B-1----:R-:W-:Y:S01]  /*4720*/  ISETP.NE.AND P1, PT, R0, 0x1, PT ;  /* 0x000000010000780c */ /* 0x002fe20003f25270 */
[----:B------:R-:W-:Y:S01]  /*4730*/  VIADD R0, R192, 0x3f ;  /* 0x0000003fc0007836 */ /* 0x000fe20000000000 */
[----:B--2---:R-:W-:-:S11]  /*4740*/  ISETP.GE.AND P2, PT, R7, 0x1, PT ;  /* 0x000000010700780c */ /* 0x004fd60003f46270 */
[----:B------:R-:W1:Y:S08]  /*4750*/  @P1 LDC R3, c[0x0][0x44c] ;  /* 0x00011300ff031b82 */ /* 0x000e700000000800 */
[----:B------:R-:W2:Y:S01]  /*4760*/  @P1 LDC R4, c[0x0][0x450] ;  /* 0x00011400ff041b82 */ /* 0x000ea20000000800 */
[----:B-1----:R-:W-:-:S05]  /*4770*/  @P1 IMAD.HI.U32 R3, R0, R3, RZ ;  /* 0x0000000300031227 */ /* 0x002fca00078e00ff */
[----:B--2---:R-:W-:-:S05]  /*4780*/  @P1 SHF.R.U32.HI R0, RZ, R4, R3 ;  /* 0x00000004ff001219 */ /* 0x004fca0000011603 */
[----:B------:R-:W-:-:S04]  /*4790*/  IMAD.IADD R5, R5, 0x1, R0 ;  /* 0x0000000105057824 */ /* 0x000fc800078e0200 */
        /* <DEDUP_REMOVED lines=13> */
.L_x_5874:
[----:B------:R-:W-:-:S13]  /*4870*/  ISETP.NE.AND P0, PT, R7, 0x1, PT ;  /* 0x000000010700780c */ /* 0x000fda0003f05270 */
[----:B------:R-:W1:Y:S02]  /*4880*/  @P0 LDC.64 R4, c[0x0][0x9e8] ;  /* 0x00027a00ff040b82 */ /* 0x000e640000000a00 */
[----:B-1----:R-:W-:-:S05]  /*4890*/  @P0 IMAD.HI.U32 R4, R3, R4, RZ ;  /* 0x0000000403040227 */ /* 0x002fca00078e00ff */
[----:B------:R-:W-:-:S07]  /*48a0*/  @P0 SHF.R.U32.HI R3, RZ, R5, R4 ;  /* 0x00000005ff030219 */ /* 0x000fce0000011604 */
.L_x_5875:
[----:B------:R-:W-:Y:S05]  /*48b0*/  BSYNC B0 ;  /* 0x0000000000007941 */ /* 0x000fea0003800000 */
.L_x_5873:
[----:B------:R-:W-:-:S05]  /*48c0*/  IMAD R3, R3, R7, R7 ;  /* 0x0000000703037224 */ /* 0x000fca00078e0207 */
[----:B------:R-:W-:-:S07]  /*48d0*/  VIMNMX R0, R0, R3, PT ;  /* 0x0000000300007248 */ /* 0x000fce0003fe0100 */
.L_x_5872:
[----:B------:R-:W1:Y:S01]  /*48e0*/  @P1 LDC R5, c[0x0][0x44c] ;  /* 0x00011300ff051b82 */ /* 0x000e620000000800 */
[----:B------:R-:W-:Y:S01]  /*48f0*/  VIADD R0, R0, 0x3f ;  /* 0x0000003f00007836 */ /* 0x000fe20000000000 */
[----:B------:R-:W-:Y:S01]  /*4900*/  ULDC UR4, c[0x0][0x9dc] ;  /* 0x0002770000047ab9 */ /* 0x000fe20000000800 */
[----:B------:R-:W-:-:S03]  /*4910*/  IMAD.MOV.U32 R4, RZ, RZ, R192 ;  /* 0x000000ffff047224 */ /* 0x000fc600078e00c0 */
[----:B------:R-:W-:Y:S02]  /*4920*/  SHF.R.S32.HI R3, RZ, 0x1f, R0 ;  /* 0x0000001fff037819 */ /* 0x000fe40000011400 */
[----:B------:R-:W2:Y:S02]  /*4930*/  @P1 LDC R6, c[0x0][0x450] ;  /* 0x00011400ff061b82 */ /* 0x000ea40000000800 */
[----:B------:R-:W-:-:S04]  /*4940*/  LEA.HI R3, R3, R0, RZ, 0x6 ;  /* 0x0000000003037211 */ /* 0x000fc800078f30ff */
[----:B------:R-:W-:-:S04]  /*4950*/  SHF.R.S32.HI R3, RZ, 0x6, R3 ;  /* 0x00000006ff037819 */ /* 0x000fc80000011403 */
[----:B---3--:R-:W-:Y:S01]  /*4960*/  VIMNMX R12, R168, R3, PT ;  /* 0x00000003a80c7248 */ /* 0x008fe20003fe0100 */
[----:B-1----:R-:W-:-:S05]  /*4970*/  @P1 IMAD.HI.U32 R5, R192, R5, RZ ;  /* 0x00000005c0051227 */ /* 0x002fca00078e00ff */
[----:B--2---:R-:W-:-:S04]  /*4980*/  @P1 SHF.R.U32.HI R4, RZ, R6, R5 ;  /* 0x00000006ff041219 */ /* 0x004fc80000011605 */
        /* <DEDUP_REMOVED lines=13> */
.L_x_5878:
[----:B------:R-:W-:-:S13]  /*4a60*/  ISETP.NE.AND P0, PT, R7, 0x1, PT ;  /* 0x000000010700780c */ /* 0x000fda0003f05270 */
[----:B------:R-:W1:Y:S02]  /*4a70*/  @P0 LDC.64 R4, c[0x0][0x9e8] ;  /* 0x00027a00ff040b82 */ /* 0x000e640000000a00 */
[----:B-1----:R-:W-:-:S05]  /*4a80*/  @P0 IMAD.HI.U32 R4, R22, R4, RZ ;  /* 0x0000000416040227 */ /* 0x002fca00078e00ff */
[----:B------:R-:W-:-:S07]  /*4a90*/  @P0 SHF.R.U32.HI R22, RZ, R5, R4 ;  /* 0x00000005ff160219 */ /* 0x000fce0000011604 */
.L_x_5879:
[----:B------:R-:W-:Y:S05]  /*4aa0*/  BSYNC B0 ;  /* 0x0000000000007941 */ /* 0x000fea0003800000 */
.L_x_5877:
[----:B------:R-:W-:-:S05]  /*4ab0*/  IMAD R3, R22, R7, RZ ;  /* 0x0000000716037224 */ /* 0x000fca00078e02ff */
[----:B------:R-:W-:-:S07]  /*4ac0*/  VIMNMX R0, R0, R3, !PT ;  /* 0x0000000300007248 */ /* 0x000fce0007fe0100 */
.L_x_5876:
[----:B------:R-:W-:Y:S01]  /*4ad0*/  SHF.R.S32.HI R5, RZ, 0x1f, R0 ;  /* 0x0000001fff057819 */ /* 0x000fe20000011400 */
[----:B------:R-:W-:Y:S01]  /*4ae0*/  IMAD.MOV.U32 R3, RZ, RZ, RZ ;  /* 0x000000ffff037224 */ /* 0x000fe200078e00ff */
[----:B------:R-:W-:Y:S02]  /*4af0*/  PLOP3.LUT P0, PT, PT, PT, PT, 0x80, 0x0 ;  /* 0x000000000000781c */ /* 0x000fe40003f0f070 */
[----:B------:R-:W-:Y:S02]  /*4b00*/  CS2R R32, SRZ ;  /* 0x0000000000207805 */ /* 0x000fe4000001ff00 */
[----:B------:R-:W-:Y:S02]  /*4b10*/  LEA.HI R5, R5, R0, RZ, 0x6 ;  /* 0x0000000005057211 */ /* 0x000fe400078f30ff */
[----:B------:R-:W-:Y:S02]  /*4b20*/  CS2R R150, SRZ ;  /* 0x0000000000967805 */ /* 0x000fe4000001ff00 */
[----:B------:R-:W-:-:S02]  /*4b30*/  CS2R R148, SRZ ;  /* 0x0000000000947805 */ /* 0x000fc4000001ff00 */
[----:B------:R-:W-:Y:S02]  /*4b40*/  CS2R R146, SRZ ;  /* 0x0000000000927805 */ /* 0x000fe4000001ff00 */
[----:B------:R-:W-:Y:S02]  /*4b50*/  SHF.R.S32.HI R4, RZ, 0x6, R5 ;  /* 0x00000006ff047819 */ /* 0x000fe40000011405 */
        /* <DEDUP_REMOVED lines=63> */
[----:B------:R-:W-:Y:S02]  /*4f50*/  IMAD.MOV.U32 R0, RZ, RZ, RZ ;  /* 0x000000ffff007224 */ /* 0x000fe400078e00ff */
[----:B------:R-:W-:Y:S02]  /*4f60*/  IMAD.MOV.U32 R5, RZ, RZ, RZ ;  /* 0x000000ffff057224 */ /* 0x000fe400078e00ff */
[----:B------:R-:W-:Y:S01]  /*4f70*/  IMAD.MOV.U32 R178, RZ, RZ, RZ ;  /* 0x000000ffffb27224 */ /* 0x000fe200078e00ff */
[----:B------:R-:W-:Y:S06]  /*4f80*/  @!P1 BRA `(.L_x_5880) ;  /* 0x000000e400c09947 */ /* 0x000fec0003800000 */
[----:B------:R-:W1:Y:S02]  /*4f90*/  SHFL.IDX PT, R0, R222, RZ, 0x1f ;  /* 0x00001fffde007589 */ /* 0x000e6400000e0000 */
[----:B-1----:R-:W-:-:S04]  /*4fa0*/  LEA.HI R3, R0, R0, RZ, 0x1 ;  /* 0x0000000000037211 */ /* 0x002fc800078f08ff */
[----:B------:R-:W-:-:S05]  /*4fb0*/  LOP3.LUT R3, R3, 0x1fffe, RZ, 0xc0, !PT ;  /* 0x0001fffe03037812 */ /* 0x000fca00078ec0ff */
[----:B------:R-:W-:Y:S02]  /*4fc0*/  IMAD.IADD R3, R0, 0x1, -R3 ;  /* 0x0000000100037824 */ /* 0x000fe400078e0a03 */
[----:B------:R-:W-:Y:S02]  /*4fd0*/  IMAD.U32 R0, RZ, RZ, UR37 ;  /* 0x00000025ff007e24 */ /* 0x000fe4000f8e00ff */
[----:B------:R-:W-:-:S03]  /*4fe0*/  IMAD R3, R3, 0x8000, R2 ;  /* 0x0000800003037824 */ /* 0x000fc600078e0202 */
[----:B------:R-:W-:Y:S01]  /*4ff0*/  ISETP.NE.AND P0, PT, R0, 0x3, PT ;  /* 0x000000030000780c */ /* 0x000fe20003f05270 */
[----:B------:R-:W-:-:S05]  /*5000*/  VIADD R3, R3, 0x400 ;  /* 0x0000040003037836 */ /* 0x000fca0000000000 */
[----:B------:R-:W-:-:S04]  /*5010*/  SHF.R.U32.HI R3, RZ, 0x4, R3 ;  /* 0x00000004ff037819 */ /* 0x000fc80000011603 */
[----:B------:R-:W-:-:S04]  /*5020*/  LOP3.LUT R3, R3, 0x3fff, RZ, 0xc0, !PT ;  /* 0x00003fff03037812 */ /* 0x000fc800078ec0ff */
[----:B------:R-:W-:Y:S01]  /*5030*/  LOP3.LUT R23, R3, 0x2000000, RZ, 0xfc, !PT ;  /* 0x0200000003177812 */ /* 0x000fe200078efcff */
[----:B------:R-:W-:Y:S06]  /*5040*/  @!P0 BRA `(.L_x_5881) ;  /* 0x0000000000048947 */ /* 0x000fec0003800000 */
[----:B------:R-:W-:Y:S01]  /*5050*/  BPT.TRAP 0x1 ;  /* 0x000000040000795c */ /* 0x000fe20000300000 */
.L_x_5881:
[----:B------:R-:W-:Y:S01]  /*5060*/  IMAD R22, R18, 0x8, R2 ;  /* 0x0000000812167824 */ /* 0x000fe200078e0202 */
[----:B------:R-:W-:Y:S01]  /*5070*/  SHF.L.U32 R3, R19, 0x1f, RZ ;  /* 0x0000001f13037819 */ /* 0x000fe200000006ff */
[----:B------:R-:W-:Y:S01]  /*5080*/  VIADD R0, R2, 0x26800 ;  /* 0x0002680002007836 */ /* 0x000fe20000000000 */
[----:B------:R-:W-:Y:S01]  /*5090*/  BSSY B0, `(.L_x_5882) ;  /* 0x0000008000007945 */ /* 0x000fe20003800000 */
[----:B------:R-:W-:Y:S01]  /*50a0*/  IMAD R14, R18, 0x1000, R23 ;  /* 0x00001000120e7824 */ /* 0x000fe200078e0217 */
[----:B------:R-:W1:Y:S01]  /*50b0*/  SYNCS.PHASECHK.TRANS64.TRYWAIT P1, [R22+URZ+0x28c50], R3 ;  /* 0x028c5003160075a7 */ /* 0x000e62000802017f */
[----:B------:R-:W-:Y:S01]  /*50c0*/  IMAD.MOV.U32 R15, RZ, RZ, 0x40000040 ;  /* 0x40000040ff0f7424 */ /* 0x000fe200078e00ff */
[----:B------:R-:W-:-:S04]  /*50d0*/  SHF.R.U32.HI R0, RZ, 0x4, R0 ;  /* 0x00000004ff007819 */ /* 0x000fc80000011600 */
[----:B------:R-:W-:-:S04]  /*50e0*/  LOP3.LUT R0, R0, 0x3fff, RZ, 0xc0, !PT ;  /* 0x00003fff00007812 */ /* 0x000fc800078ec0ff */
[----:B------:R-:W-:Y:S01]  /*50f0*/  LOP3.LUT R10, R0, 0x10000, RZ, 0xfc, !PT ;  /* 0x00010000000a7812 */ /* 0x000fe200078efcff */
[----:B-1----:R-:W-:Y:S06]  /*5100*/  @!P1 BRA `(.L_x_5883) ;  /* 0x000001a8002c9947 */ /* 0x002fec0003800000 */
.L_x_6235:
[----:B------:R-:W-:Y:S05]  /*5110*/  BSYNC B0 ;  /* 0x0000000000007941 */ /* 0x000fea0003800000 */
.L_x_5882:
[----:B------:R-:W-:Y:S01]  /*5120*/  BAR.SYNC.DEFER_BLOCKING 0xe, 0x100 ;  /* 0x0384000000007b1d */ /* 0x000fe20000010000 */
[----:B------:R-:W-:Y:S01]  /*5130*/  IMAD.MOV.U32 R11, RZ, RZ, 0x40000040 ;  /* 0x40000040ff0b7424 */ /* 0x000fe200078e00ff */
[C---:B------:R-:W-:Y:S01]  /*5140*/  R2UR UR6, R14.reuse ;  /* 0x000000000e0672ca */ /* 0x040fe200000e0000 */
[----:B------:R-:W-:Y:S01]  /*5150*/  VIADD R6, R14, 0x80 ;  /* 0x000000800e067836 */ /* 0x000fe20000000000 */
[----:B------:R-:W-:Y:S01]  /*5160*/  R2UR UR7, R15 ;  /* 0x000000000f0772ca */ /* 0x000fe200000e0000 */
[C---:B------:R-:W-:Y:S01]  /*5170*/  VIADD R8, R10.reuse, 0x2 ;  /* 0x000000020a087836 */ /* 0x040fe20000000000 */
[----:B------:R-:W-:Y:S01]  /*5180*/  R2UR UR4, R10 ;  /* 0x000000000a0472ca */ /* 0x000fe200000e0000 */
[----:B------:R-:W-:Y:S01]  /*5190*/  IMAD.MOV.U32 R7, RZ, RZ, 0x40000040 ;  /* 0x40000040ff077424 */ /* 0x000fe200078e00ff */
[----:B------:R-:W-:Y:S01]  /*51a0*/  R2UR UR5, R11 ;  /* 0x000000000b0572ca */ /* 0x000fe200000e0000 */
[----:B------:R-:W-:Y:S01]  /*51b0*/  IMAD.MOV.U32 R9, RZ, RZ, 0x40000040 ;  /* 0x40000040ff097424 */ /* 0x000fe200078e00ff */
[----:B------:R-:W2:Y:S01]  /*51c0*/  S2R R0, SR_TID.X ;  /* 0x0000000000007919 */ /* 0x000ea20000002100 */
[----:B------:R-:W-:Y:S01]  /*51d0*/  VIADD R20, R14, 0x100 ;  /* 0x000001000e147836 */ /* 0x000fe20000000000 */
[----:B------:R-:W-:Y:S01]  /*51e0*/  BSSY B0, `(.L_x_5884) ;  /* 0x00000ee000007945 */ /* 0x000fe20003800000 */
[----:B------:R-:W-:-:S02]  /*51f0*/  IMAD.MOV.U32 R21, RZ, RZ, 0x40000040 ;  /* 0x40000040ff157424 */ /* 0x000fc400078e00ff */
[----:B------:R-:W-:Y:S02]  /*5200*/  IMAD.MOV.U32 R15, RZ, RZ, 0x40000040 ;  /* 0x40000040ff0f7424 */ /* 0x000fe400078e00ff */
[----:B-1----:R-:W-:-:S05]  /*5210*/  VIADD R3, R12, 0xfffffffe ;  /* 0xfffffffe0c037836 */ /* 0x002fca0000000000 */
[----:B------:R-:W-:Y:S01]  /*5220*/  ISETP.GE.AND P2, PT, R3, R4, PT ;  /* 0x000000040300720c */ /* 0x000fe20003f46270 */
[----:B0---45:R-:W-:-:S06]  /*5230*/  WARPGROUP.ARRIVE ;  /* 0x00000000000079c5 */ /* 0x031fcc0000000000 */
[----:B------:R-:W-:Y:S01]  /*5240*/  HGMMA.64x256x16.F32.BF16 R24, gdesc[UR4].tnspB, RZ, !UPT, gsb0 ;  /* 0x43e00000041879f0 */ /* 0x000fe2000c0018ff */
[----:B------:R-:W-:Y:S01]  /*5250*/  R2UR UR6, R6 ;  /* 0x00000000060672ca */ /* 0x000fe200000e0000 */
[----:B------:R-:W-:Y:S01]  /*5260*/  VIADD R6, R10, 0x4 ;  /* 0x000000040a067836 */ /* 0x000fe20000000000 */
[----:B------:R-:W-:Y:S01]  /*5270*/  R2UR UR7, R7 ;  /* 0x00000000070772ca */ /* 0x000fe200000e0000 */
[----:B------:R-:W-:Y:S01]  /*5280*/  IMAD.MOV.U32 R7, RZ, RZ, 0x40000040 ;  /* 0x40000040ff077424 */ /* 0x000fe200078e00ff */
[----:B------:R-:W-:Y:S02]  /*5290*/  R2UR UR4, R8 ;  /* 0x00000000080472ca */ /* 0x000fe400000e0000 */
[----:B------:R-:W-:Y:S02]  /*52a0*/  R2UR UR5, R9 ;  /* 0x00000000090572ca */ /* 0x000fe400000e0000 */
[----:B--2---:R-:W-:-:S04]  /*52b0*/  LOP3.LUT R0, R0, 0x7f, RZ, 0xc0, !PT ;  /* 0x0000007f00007812 */ /* 0x004fc800078ec0ff */
[----:B------:R-:W-:-:S13]  /*52c0*/  ISETP.NE.AND P1, PT, R0, RZ, PT ;  /* 0x000000ff0000720c */ /* 0x000fda0003f25270 */
[----:B------:R-:W-:-:S05]  /*52d0*/  @!P1 VIADD R0, R22, 0x28c60 ;  /* 0x00028c6016009836 */ /* 0x000fca0000000000 */
[----:B------:R-:W-:Y:S01]  /*52e0*/  @!P1 PRMT R0, RZ, 0x654, R0 ;  /* 0x00000654ff009816 */ /* 0x000fe20000000000 */
[----:B------:R-:W-:Y:S02]  /*52f0*/  WARPGROUP.DEPBAR.LE gsb0, 0x0 ;  /* 0x00008000000079c5 */ /* 0x000fe40000010000 */
[----:B------:R-:W-:-:S06]  /*5300*/  WARPGROUP.ARRIVE ;  /* 0x00000000000079c5 */ /* 0x000fcc0000000000 */
        /* <DEDUP_REMOVED lines=24> */
.L_x_5891:
[----:B------:R-:W-:Y:S01]  /*5490*/  BAR.SYNC.DEFER_BLOCKING 0xe, 0x100 ;  /* 0x0384000000007b1d */ /* 0x000fe20000010000 */
[C---:B------:R-:W-:Y:S01]  /*54a0*/  IMAD R5, R18.reuse, 0x40, R191 ;  /* 0x0000004012057824 */ /* 0x040fe200078e02bf */
[----:B------:R-:W-:Y:S01]  /*54b0*/  ISETP.GT.AND P3, PT, R3, R4, PT ;  /* 0x000000040300720c */ /* 0x000fe20003f64270 */
[----:B------:R-:W-:Y:S02]  /*54c0*/  VIADD R18, R18, 0x1 ;  /* 0x0000000112127836 */ /* 0x000fe40000000000 */
[----:B------:R-:W-:Y:S02]  /*54d0*/  IMAD R5, R5, 0x4, R2 ;  /* 0x0000000405057824 */ /* 0x000fe400078e0202 */
[----:B------:R-:W-:Y:S01]  /*54e0*/  VIADD R3, R3, 0xffffffff ;  /* 0xffffffff03037836 */ /* 0x000fe20000000000 */
[----:B------:R-:W-:-:S04]  /*54f0*/  ISETP.NE.AND P2, PT, R18, 0x2, PT ;  /* 0x000000021200780c */ /* 0x000fc80003f45270 */
[----:B------:R-:W-:Y:S02]  /*5500*/  SEL R12, RZ, 0x1, P2 ;  /* 0x00000001ff0c7807 */ /* 0x000fe40001000000 */
[----:B------:R-:W-:Y:S02]  /*5510*/  SEL R18, R18, RZ, P2 ;  /* 0x000000ff12127207 */ /* 0x000fe40001000000 */
[----:B------:R-:W-:Y:S01]  /*5520*/  LOP3.LUT R19, R19, R12, RZ, 0x3c, !PT ;  /* 0x0000000c13137212 */ /* 0x000fe200078e3cff */
[----:B01----:R-:W0:Y:S04]  /*5530*/  LDS R0, [R5+0x28800] ;  /* 0x0288000005007984 */ /* 0x003e280000000800 */
        /* <DEDUP_REMOVED lines=131> */
.L_x_5886:
[----:B------:R-:W-:Y:S01]  /*5d70*/  IMAD R0, R18, 0x8, R2 ;  /* 0x0000000812007824 */ /* 0x000fe200078e0202 */
[----:B------:R-:W-:-:S04]  /*5d80*/  SHF.L.U32 R5, R19, 0x1f, RZ ;  /* 0x0000001f13057819 */ /* 0x000fc800000006ff */
[----:B------:R0:W1:Y:S01]  /*5d90*/  SYNCS.PHASECHK.TRANS64.TRYWAIT P2, [R0+URZ+0x28c50], R5 ;  /* 0x028c5005000075a7 */ /* 0x000062000804017f */
[----:B------:R-:W-:Y:S05]  /*5da0*/  @!P0 BRA `(.L_x_5887) ;  /* 0x0000000000048947 */ /* 0x000fea0003800000 */
[----:B------:R-:W-:Y:S01]  /*5db0*/  BPT.TRAP 0x1 ;  /* 0x000000040000795c */ /* 0x000fe20000300000 */
.L_x_5887:
[----:B------:R-:W-:Y:S04]  /*5dc0*/  BSSY B1, `(.L_x_5888) ;  /* 0x0000004000017945 */ /* 0x000fe80003800000 */
[----:B-1----:R-:W-:Y:S05]  /*5dd0*/  @P2 BRA `(.L_x_5889) ;  /* 0x0000000000082947 */ /* 0x002fea0003800000 */
[----:B------:R-:W1:Y:S02]  /*5de0*/  SYNCS.PHASECHK.TRANS64.TRYWAIT P2, [R0+URZ+0x28c50], R5 ;  /* 0x028c5005000075a7 */ /* 0x000e64000804017f */
[----:B-1----:R-:W-:Y:S05]  /*5df0*/  @!P2 BRA `(.L_x_5890) ;  /* 0x0000019c0004a947 */ /* 0x002fea0003800000 */
.L_x_5889:
[----:B------:R-:W-:Y:S05]  /*5e00*/  BSYNC B1 ;  /* 0x0000000000017941 */ /* 0x000fea0003800000 */
.L_x_5888:
[----:B------:R-:W-:Y:S01]  /*5e10*/  IMAD R12, R18, 0x1000, R23 ;  /* 0x00001000120c7824 */ /* 0x000fe200078e0217 */
[----:B------:R-:W-:Y:S01]  /*5e20*/  R2UR UR4, R10 ;  /* 0x000000000a0472ca */ /* 0x000fe200000e0000 */
[----:B------:R-:W-:Y:S01]  /*5e30*/  IMAD.MOV.U32 R13, RZ, RZ, 0x40000040 ;  /* 0x40000040ff0d7424 */ /* 0x000fe200078e00ff */
[----:B------:R-:W-:Y:S01]  /*5e40*/  R2UR UR5, R11 ;  /* 0x000000000b0572ca */ /* 0x000fe200000e0000 */
[----:B------:R-:W-:Y:S01]  /*5e50*/  WARPGROUP.ARRIVE ;  /* 0x00000000000079c5 */ /* 0x000fe20000000000 */
[C---:B------:R-:W-:Y:S01]  /*5e60*/  R2UR UR6, R12.reuse ;  /* 0x000000000c0672ca */ /* 0x040fe200000e0000 */
[----:B------:R-:W-:Y:S01]  /*5e70*/  VIADD R20, R12, 0x80 ;  /* 0x000000800c147836 */ /* 0x000fe20000000000 */
[----:B------:R-:W-:Y:S01]  /*5e80*/  R2UR UR7, R13 ;  /* 0x000000000d0772ca */ /* 0x000fe200000e0000 */
[----:B------:R-:W-:Y:S02]  /*5e90*/  IMAD.MOV.U32 R21, RZ, RZ, 0x40000040 ;  /* 0x40000040ff157424 */ /* 0x000fe400078e00ff */
[----:B------:R-:W-:-:S02]  /*5ea0*/  IMAD.MOV.U32 R13, RZ, RZ, 0x40000040 ;  /* 0x40000040ff0d7424 */ /* 0x000fc400078e00ff */
[----:B01----:R-:W-:-:S05]  /*5eb0*/  @!P1 VIADD R0, R0, 0x28c60 ;  /* 0x00028c6000009836 */ /* 0x003fca0000000000 */
[----:B------:R-:W-:-:S03]  /*5ec0*/  @!P1 PRMT R0, RZ, 0x654, R0 ;  /* 0x00000654ff009816 */ /* 0x000fc60000000000 */
[----:B------:R-:W-:Y:S01]  /*5ed0*/  HGMMA.64x256x16.F32.BF16 R24, gdesc[UR4].tnspB, R24, gsb0 ;  /* 0x43e00000041879f0 */ /* 0x000fe20008001818 */
[----:B------:R-:W-:Y:S02]  /*5ee0*/  R2UR UR4, R8 ;  /* 0x00000000080472ca */ /* 0x000fe400000e0000 */
[----:B------:R-:W-:Y:S02]  /*5ef0*/  R2UR UR5, R9 ;  /* 0x00000000090572ca */ /* 0x000fe400000e0000 */
[----:B------:R-:W-:Y:S01]  /*5f00*/  R2UR UR6, R20 ;  /* 0x00000000140672ca */ /* 0x000fe200000e0000 */
[C---:B------:R-:W-:Y:S01]  /*5f10*/  VIADD R20, R12.reuse, 0x100 ;  /* 0x000001000c147836 */ /* 0x040fe20000000000 */
[----:B------:R-:W-:Y:S01]  /*5f20*/  R2UR UR7, R21 ;  /* 0x00000000150772ca */ /* 0x000fe200000e0000 */
[----:B------:R-:W-:Y:S02]  /*5f30*/  IMAD.MOV.U32 R21, RZ, RZ, 0x40000040 ;  /* 0x40000040ff157424 */ /* 0x000fe400078e00ff */
        /* <DEDUP_REMOVED lines=24> */
.L_x_5885:
[----:B------:R-:W-:Y:S05]  /*60c0*/  BSYNC B0 ;  /* 0x0000000000007941 */ /* 0x000fea0003800000 */
.L_x_5884:
        /* <DEDUP_REMOVED lines=9> */
[----:B01----:R-:W0:Y:S04]  /*6160*/  LDS R0, [R3+0x28800] ;  /* 0x0288000003007984 */ /* 0x003e280000000800 */
        /* <DEDUP_REMOVED lines=133> */
.L_x_5871:
        /* <DEDUP_REMOVED lines=24> */
.L_x_5894:
[----:B------:R-:W-:-:S13]  /*6b40*/  ISETP.NE.AND P0, PT, R7, 0x1, PT ;  /* 0x000000010700780c */ /* 0x000fda0003f05270 */
[----:B------:R-:W1:Y:S02]  /*6b50*/  @P0 LDC.64 R4, c[0x0][0x9e8] ;  /* 0x00027a00ff040b82 */ /* 0x000e640000000a00 */
[----:B-1----:R-:W-:-:S05]  /*6b60*/  @P0 IMAD.HI.U32 R4, R3, R4, RZ ;  /* 0x0000000403040227 */ /* 0x002fca00078e00ff */
[----:B------:R-:W-:-:S07]  /*6b70*/  @P0 SHF.R.U32.HI R3, RZ, R5, R4 ;  /* 0x00000005ff030219 */ /* 0x000fce0000011604 */
.L_x_5895:
[----:B------:R-:W-:Y:S05]  /*6b80*/  BSYNC B0 ;  /* 0x0000000000007941 */ /* 0x000fea0003800000 */
.L_x_5893:
[----:B------:R-:W-:-:S05]  /*6b90*/  IMAD R3, R3, R7, R7 ;  /* 0x0000000703037224 */ /* 0x000fca00078e0207 */
[----:B------:R-:W-:-:S07]  /*6ba0*/  VIMNMX R0, R0, R3, PT ;  /* 0x0000000300007248 */ /* 0x000fce0003fe0100 */
.L_x_5892:
        /* <DEDUP_REMOVED lines=8> */
[----:B------:R-:W-:Y:S01]  /*6c30*/  VIMNMX R168, R168, R3, PT ;  /* 0x00000003a8a87248 */ /* 0x000fe20003fe0100 */
        /* <DEDUP_REMOVED lines=15> */
.L_x_5898:
[----:B------:R-:W-:-:S13]  /*6d30*/  ISETP.NE.AND P0, PT, R7, 0x1, PT ;  /* 0x000000010700780c */ /* 0x000fda0003f05270 */
[----:B------:R-:W1:Y:S02]  /*6d40*/  @P0 LDC.64 R8, c[0x0][0x9e8] ;  /* 0x00027a00ff080b82 */ /* 0x000e640000000a00 */
[----:B-1----:R-:W-:-:S05]  /*6d50*/  @P0 IMAD.HI.U32 R6, R0, R8, RZ ;  /* 0x0000000800060227 */ /* 0x002fca00078e00ff */
[----:B------:R-:W-:-:S07]  /*6d60*/  @P0 SHF.R.U32.HI R0, RZ, R9, R6 ;  /* 0x00000009ff000219 */ /* 0x000fce0000011606 */
.L_x_5899:
[----:B------:R-:W-:Y:S05]  /*6d70*/  BSYNC B0 ;  /* 0x0000000000007941 */ /* 0x000fea0003800000 */
.L_x_5897:
[----:B------:R-:W-:-:S05]  /*6d80*/  IMAD R3, R0, R7, RZ ;  /* 0x0000000700037224 */ /* 0x000fca00078e02ff */
[----:B------:R-:W-:-:S07]  /*6d90*/  VIMNMX R4, R4, R3, !PT ;  /* 0x0000000304047248 */ /* 0x000fce0007fe0100 */
.L_x_5896:
        /* <DEDUP_REMOVED lines=86> */
[----:B------:R-:W-:-:S04]  /*7300*/  LOP3.LUT R3, R3, 0x3fff, RZ, 0xc0, !PT ;  /* 0x00003fff03037812 */ /* 0x000fc800078ec0ff */
[----:B------:R-:W-:Y:S01]  /*7310*/  LOP3.LUT R190, R3, 0x2000000, RZ, 0xfc, !PT ;  /* 0x0200000003be7812 */ /* 0x000fe200078efcff */
        /* <DEDUP_REMOVED lines=16> */
[----:B0-2-45:R-:W-:Y:S05]  /*7420*/  CALL.ABS.NOINC R14 ;  /* 0x000000000e007343 */ /* 0x035fea0003c00000 */
.L_x_5901:
[----:B------:R-:W-:Y:S05]  /*7430*/  BSYNC B6 ;  /* 0x0000000000067941 */ /* 0x000fea0003800000 */
.L_x_5900:
        /* <DEDUP_REMOVED lines=12> */
.L_x_5905:
[----:B--2---:R2:W3:Y:S02]  /*7500*/  SYNCS.PHASECHK.TRANS64.TRYWAIT P0, [R2+URZ+0x28c00], R3 ;  /* 0x028c0003020075a7 */ /* 0x0044e4000800017f */
[----:B---3--:R-:W-:Y:S05]  /*7510*/  @!P0 NANOSLEEP.SYNCS 0x989680 ;  /* 0x009896800000895d */ /* 0x008fea0003900000 */
[----:B------:R-:W3:Y:S02]  /*7520*/  @!P0 SYNCS.PHASECHK.TRANS64 P0, [R2+URZ+0x28c00], R3 ;  /* 0x028c0003020085a7 */ /* 0x000ee4000800007f */
[----:B---3--:R-:W-:Y:S05]  /*7530*/  @!P0 BRA `(.L_x_5905) ;  /* 0xfffffffc00f08947 */ /* 0x008fea000383ffff */
.L_x_5904:
[----:B------:R-:W-:Y:S05]  /*7540*/  BSYNC B0 ;  /* 0x0000000000007941 */ /* 0x000fea0003800000 */
.L_x_5903:
[----:B------:R-:W-:Y:S05]  /*7550*/  BRA `(.L_x_5906) ;  /* 0x0000002c00787947 */ /* 0x000fea0003800000 */
.L_x_5902:
[----:B------:R-:W-:Y:S01]  /*7560*/  VIADD R3, R2, 0x20400 ;  /* 0x0002040002037836 */ /* 0x000fe20000000000 */
[----:B-----5:R-:W-:Y:S01]  /*7570*/  SHF.R.S32.HI R0, RZ, 0x1f, R37 ;  /* 0x0000001fff007819 */ /* 0x020fe20000011425 */
[----:B------:R-:W-:Y:S01]  /*7580*/  ULDC.64 UR4, c[0x0][0x3f8] ;  /* 0x0000fe0000047ab9 */ /* 0x000fe20000000a00 */
[----:B------:R-:W-:Y:S01]  /*7590*/  ULDC.64 UR6, c[0x0][0x408] ;  /* 0x0001020000067ab9 */ /* 0x000fe20000000a00 */
[----:B----4-:R-:W-:Y:S01]  /*75a0*/  IMAD.WIDE.U32 R24, R37, UR4, RZ ;  /* 0x0000000425187c25 */ /* 0x010fe2000f8e00ff */
[----:B------:R-:W-:Y:S01]  /*75b0*/  LOP3.LUT P0, RZ, R3, 0x3ff, RZ, 0xc0, !PT ;  /* 0x000003ff03ff7812 */ /* 0x000fe2000780c0ff */
[----:B------:R-:W-:Y:S02]  /*75c0*/  BSSY B6, `(.L_x_5907) ;  /* 0x0000019000067945 */ /* 0x000fe40003800000 */
[C---:B------:R-:W-:Y:S02]  /*75d0*/  IMAD R4, R0.reuse, UR4, RZ ;  /* 0x0000000400047c24 */ /* 0x040fe4000f8e02ff */
[----:B------:R-:W-:-:S02]  /*75e0*/  IMAD R0, R0, UR6, RZ ;  /* 0x0000000600007c24 */ /* 0x000fc4000f8e02ff */
        /* <DEDUP_REMOVED lines=22> */
.L_x_5908:
[----:B------:R-:W-:Y:S05]  /*7750*/  BSYNC B6 ;  /* 0x0000000000067941 */ /* 0x000fea0003800000 */
.L_x_5907:
[----:B------:R-:W-:Y:S01]  /*7760*/  ULDC.U8 UR4, c[0x0][0x410] ;  /* 0x0001040000047ab9 */ /* 0x000fe20000000000 */
[----:B------:R-:W-:Y:S01]  /*7770*/  BSSY B0, `(.L_x_5909) ;  /* 0x00002b4000007945 */ /* 0x000fe20003800000 */
[----:B------:R-:W-:Y:S01]  /*7780*/  ISETP.NE.AND P0, PT, RZ, UR4, PT ;  /* 0x00000004ff007c0c */ /* 0x000fe2000bf05270 */
[----:B------:R-:W-:-:S12]  /*7790*/  IMAD.IADD R34, R186, 0x1, R192 ;  /* 0x00000001ba227824 */ /* 0x000fd800078e02c0 */
[----:B------:R-:W-:Y:S05]  /*77a0*/  @!P0 BRA `(.L_x_5910) ;  /* 0x00000014009c8947 */ /* 0x000fea0003800000 */
[----:B------:R-:W1:Y:S01]  /*77b0*/  LDC R37, c[0x0][0x448] ;  /* 0x00011200ff257b82 */ /* 0x000e620000000800 */
[----:B------:R-:W-:Y:S01]  /*77c0*/  IMAD R3, R225, 0x20, R34 ;  /* 0x00000020e1037824 */ /* 0x000fe200078e0222 */
[----:B------:R-:W-:Y:S01]  /*77d0*/  ULDC.64 UR4, c[0x0][0x3f8] ;  /* 0x0000fe0000047ab9 */ /* 0x000fe20000000a00 */
[----:B------:R-:W-:Y:S01]  /*77e0*/  ULDC.64 UR6, c[0x0][0x408] ;  /* 0x0001020000067ab9 */ /* 0x000fe20000000a00 */
[----:B------:R-:W-:Y:S02]  /*77f0*/  IMAD.MOV.U32 R6, RZ, RZ, R24 ;  /* 0x000000ffff067224 */ /* 0x000fe400078e0018 */
[----:B------:R-:W-:Y:S02]  /*7800*/  IMAD.MOV.U32 R7, RZ, RZ, R29 ;  /* 0x000000ffff077224 */ /* 0x000fe400078e001d */
[----:B------:R-:W-:Y:S02]  /*7810*/  IMAD.MOV.U32 R8, RZ, RZ, R26 ;  /* 0x000000ffff087224 */ /* 0x000fe400078e001a */
[----:B------:R-:W-:Y:S01]  /*7820*/  IMAD.MOV.U32 R9, RZ, RZ, R31 ;  /* 0x000000ffff097224 */ /* 0x000fe200078e001f */
[----:B-1----:R-:W-:-:S13]  /*7830*/  ISETP.NE.AND P0, PT, R37, 0x1, PT ;  /* 0x000000012500780c */ /* 0x002fda0003f05270 */
[----:B------:R-:W1:Y:S08]  /*7840*/  @P0 LDC R0, c[0x0][0x44c] ;  /* 0x00011300ff000b82 */ /* 0x000e700000000800 */
[----:B------:R-:W2:Y:S01]  /*7850*/  @P0 LDC R5, c[0x0][0x450] ;  /* 0x00011400ff050b82 */ /* 0x000ea20000000800 */
[----:B-1----:R-:W-:-:S05]  /*7860*/  @P0 IMAD.HI.U32 R0, R3, R0, RZ ;  /* 0x0000000003000227 */ /* 0x002fca00078e00ff */
[----:B--2---:R-:W-:-:S04]  /*7870*/  @P0 SHF.R.U32.HI R3, RZ, R5, R0 ;  /* 0x00000005ff030219 */ /* 0x004fc80000011600 */
        /* <DEDUP_REMOVED lines=17> */
[----:B------:R1:W2:Y:S04]  /*7990*/  SHFL.IDX PT, R3, R6, RZ, 0x1c1f ;  /* 0x001c1fff06037589 */ /* 0x0002a800000e0000 */
[----:B------:R1:W3:Y:S04]  /*79a0*/  SHFL.IDX PT, R0, R4, RZ, 0x1c1f ;  /* 0x001c1fff04007589 */ /* 0x0002e800000e0000 */
[----:B------:R1:W4:Y:S04]  /*79b0*/  SHFL.IDX PT, R5, R8, RZ, 0x1c1f ;  /* 0x001c1fff08057589 */ /* 0x00032800000e0000 */
[----:B------:R1:W0:Y:S02]  /*79c0*/  SHFL.IDX PT, R14, R7, RZ, 0x1c1f ;  /* 0x001c1fff070e7589 */ /* 0x00022400000e0000 */
.L_x_6241:
[----:B------:R-:W-:Y:S01]  /*79d0*/  IMAD R37, R22, R37, RZ ;  /* 0x0000002516257224 */ /* 0x000fe200078e02ff */
[----:B------:R-:W-:Y:S01]  /*79e0*/  BSSY B1, `(.L_x_5912) ;  /* 0x000001d000017945 */ /* 0x000fe20003800000 */
[----:B------:R-:W-:Y:S02]  /*79f0*/  CS2R R20, SRZ ;  /* 0x0000000000147805 */ /* 0x000fe4000001ff00 */
[----:B------:R-:W-:Y:S02]  /*7a00*/  CS2R R28, SRZ ;  /* 0x00000000001c7805 */ /* 0x000fe4000001ff00 */
[----:B------:R-:W-:Y:S02]  /*7a10*/  CS2R R24, SRZ ;  /* 0x0000000000187805 */ /* 0x000fe4000001ff00 */
[----:B------:R-:W-:Y:S02]  /*7a20*/  ISETP.GE.AND P0, PT, R34, R37, PT ;  /* 0x000000252200720c */ /* 0x000fe40003f06270 */
[----:B------:R-:W-:-:S11]  /*7a30*/  CS2R R30, SRZ ;  /* 0x00000000001e7805 */ /* 0x000fd6000001ff00 */
        /* <DEDUP_REMOVED lines=8> */
[C---:B------:R-:W-:Y:S01]  /*7ac0*/  @!P3 IMAD.SHL.U32 R33, R199.reuse, 0x2, RZ ;  /* 0x00000002c721b824 */ /* 0x040fe200078e00ff */
[----:B------:R-:W-:Y:S02]  /*7ad0*/  @!P3 SHF.L.U64.HI R24, R199, 0x1, R226 ;  /* 0x00000001c718b819 */ /* 0x000fe400000102e2 */
[----:B------:R-:W-:Y:S02]  /*7ae0*/  CS2R R30, SRZ ;  /* 0x00000000001e7805 */ /* 0x000fe4000001ff00 */
[----:B------:R-:W-:Y:S01]  /*7af0*/  CS2R R20, SRZ ;  /* 0x0000000000147805 */ /* 0x000fe2000001ff00 */
[----:B------:R-:W-:Y:S01]  /*7b00*/  @!P2 IMAD.WIDE R10, R188, 0x2, R10 ;  /* 0x00000002bc0aa825 */ /* 0x000fe200078e020a */
[-C--:B------:R-:W-:Y:S02]  /*7b10*/  @!P3 IADD3 R26, P0, R0, R33.reuse, RZ ;  /* 0x00000021001ab210 */ /* 0x080fe40007f1e0ff */
[----:B0-----:R-:W-:Y:S01]  /*7b20*/  @!P3 IADD3 R32, P1, R14, R33, RZ ;  /* 0x000000210e20b210 */ /* 0x001fe20007f3e0ff */
[----:B------:R-:W-:Y:S01]  /*7b30*/  @!P2 IMAD.WIDE R12, R188, 0x2, R14 ;  /* 0x00000002bc0ca825 */ /* 0x000fe200078e020e */
[----:B------:R0:W5:Y:S03]  /*7b40*/  @!P2 LD.E.64 R28, desc[UR42][R10.64] ;  /* 0x0000002a0a1ca980 */ /* 0x000166000c101b00 */
[--C-:B------:R-:W-:Y:S01]  /*7b50*/  @!P3 IMAD.X R27, R3, 0x1, R24.reuse, P0 ;  /* 0x00000001031bb824 */ /* 0x100fe200000e0618 */
[----:B------:R0:W5:Y:S01]  /*7b60*/  @!P2 LD.E.64 R30, desc[UR42][R12.64] ;  /* 0x0000002a0c1ea980 */ /* 0x000162000c101b00 */
[----:B------:R-:W-:Y:S01]  /*7b70*/  @!P3 IMAD.X R33, R5, 0x1, R24, P1 ;  /* 0x000000010521b824 */ /* 0x000fe200008e0618 */
[----:B------:R-:W-:-:S02]  /*7b80*/  CS2R R24, SRZ ;  /* 0x0000000000187805 */ /* 0x000fc4000001ff00 */
[----:B------:R0:W5:Y:S04]  /*7b90*/  @!P3 LD.E.64 R20, desc[UR42][R26.64] ;  /* 0x0000002a1a14b980 */ /* 0x000168000c101b00 */
[----:B------:R0:W5:Y:S02]  /*7ba0*/  @!P3 LD.E.64 R24, desc[UR42][R32.64] ;  /* 0x0000002a2018b980 */ /* 0x000164000c101b00 */
.L_x_5913:
[----:B------:R-:W-:Y:S05]  /*7bb0*/  BSYNC B1 ;  /* 0x0000000000017941 */ /* 0x000fea0003800000 */
.L_x_5912:
[----:B---3-5:R-:W-:Y:S01]  /*7bc0*/  IMAD.MOV.U32 R0, RZ, RZ, R20 ;  /* 0x000000ffff007224 */ /* 0x028fe200078e0014 */
[----:B------:R-:W-:Y:S01]  /*7bd0*/  UMOV UR4, 0xffffffff ;  /* 0xffffffff00047882 */ /* 0x000fe20000000000 */
[----:B--2---:R-:W-:Y:S01]  /*7be0*/  IMAD.MOV.U32 R3, RZ, RZ, R21 ;  /* 0x000000ffff037224 */ /* 0x004fe200078e0015 */
[----:B0-----:R-:W-:Y:S01]  /*7bf0*/  CS2R R26, SRZ ;  /* 0x00000000001a7805 */ /* 0x001fe2000001ff00 */
[----:B----4-:R-:W-:Y:S01]  /*7c00*/  IMAD.MOV.U32 R5, RZ, RZ, R28 ;  /* 0x000000ffff057224 */ /* 0x010fe200078e001c */
        /* <DEDUP_REMOVED lines=16> */
[----:B------:R0:W4:Y:S04]  /*7d10*/  SHFL.IDX PT, R5, R8, 0x1, 0x1c1f ;  /* 0x003c1f0008057f89 */ /* 0x00012800000e0000 */
[----:B------:R0:W0:Y:S02]  /*7d20*/  SHFL.IDX PT, R14, R7, 0x1, 0x1c1f ;  /* 0x003c1f00070e7f89 */ /* 0x00002400000e0000 */
.L_x_6247:
[----:B01----:R-:W-:Y:S01]  /*7d30*/  VIADD R4, R34, 0x20 ;  /* 0x0000002022047836 */ /* 0x003fe20000000000 */
[----:B------:R-:W-:Y:S01]  /*7d40*/  LEA.HI R6, R219, R219, RZ, 0x1 ;  /* 0x000000dbdb067211 */ /* 0x000fe200078f08ff */
[----:B------:R-:W-:Y:S01]  /*7d50*/  BSSY B1, `(.L_x_5915) ;  /* 0x0000020000017945 */ /* 0x000fe20003800000 */
[----:B------:R-:W-:Y:S01]  /*7d60*/  IMAD.SHL.U32 R34, R193, 0x40, RZ ;  /* 0x00000040c1227824 */ /* 0x000fe200078e00ff */
[----:B------:R-:W-:Y:S02]  /*7d70*/  CS2R R10, SRZ ;  /* 0x00000000000a7805 */ /* 0x000fe4000001ff00 */
[----:B------:R-:W-:Y:S02]  /*7d80*/  ISETP.GE.AND P0, PT, R4, R37, PT ;  /* 0x000000250400720c */ /* 0x000fe40003f06270 */
[----:B------:R-:W-:Y:S02]  /*7d90*/  CS2R R8, SRZ ;  /* 0x0000000000087805 */ /* 0x000fe4000001ff00 */
[----:B------:R-:W-:-:S02]  /*7da0*/  LOP3.LUT R6, R6, 0xfffffffe, RZ, 0xc0, !PT ;  /* 0xfffffffe06067812 */ /* 0x000fc400078ec0ff */
[----:B------:R-:W-:-:S03]  /*7db0*/  CS2R R12, SRZ ;  /* 0x00000000000c7805 */ /* 0x000fc6000001ff00 */
[----:B------:R-:W-:-:S05]  /*7dc0*/  IMAD.IADD R6, R219, 0x1, -R6 ;  /* 0x00000001db067824 */ /* 0x000fca00078e0a06 */
[----:B------:R-:W-:Y:S01]  /*7dd0*/  SHF.L.U32 R35, R6, 0x1f, RZ ;  /* 0x0000001f06237819 */ /* 0x000fe200000006ff */
[----:B------:R-:W-:Y:S06]  /*7de0*/  @P0 BRA `(.L_x_5916) ;  /* 0x0000000000580947 */ /* 0x000fec0003800000 */
        /* <DEDUP_REMOVED lines=13> */
[----:B------:R-:W-:Y:S01]  /*7ec0*/  @!P3 IADD3 R4, P1, R14, R9, RZ ;  /* 0x000000090e04b210 */ /* 0x000fe20007f3e0ff */
        /* <DEDUP_REMOVED lines=8> */
.L_x_5916:
[----:B------:R-:W-:Y:S05]  /*7f50*/  BSYNC B1 ;  /* 0x0000000000017941 */ /* 0x000fea0003800000 */
.L_x_5915:
[----:B------:R-:W1:Y:S01]  /*7f60*/  SYNCS.PHASECHK.TRANS64.TRYWAIT P0, [R2+URZ+0x28c00], R35 ;  /* 0x028c0023020075a7 */ /* 0x000e62000800017f */
[----:B--2---:R-:W-:Y:S01]  /*7f70*/  LOP3.LUT R3, R34, 0x1c0, RZ, 0xc0, !PT ;  /* 0x000001c022037812 */ /* 0x004fe200078ec0ff */
[----:B0----5:R-:W-:Y:S01]  /*7f80*/  IMAD.MOV.U32 R4, RZ, RZ, R26 ;  /* 0x000000ffff047224 */ /* 0x021fe200078e001a */
[----:B------:R-:W-:Y:S01]  /*7f90*/  VIADDMNMX R41, R37, -R192, 0x40, PT ;  /* 0x0000004025297446 */ /* 0x000fe200038009c0 */
[----:B----4-:R-:W-:Y:S01]  /*7fa0*/  IMAD.MOV.U32 R5, RZ, RZ, R11 ;  /* 0x000000ffff057224 */ /* 0x010fe200078e000b */
[----:B---3--:R-:W-:Y:S01]  /*7fb0*/  LOP3.LUT R0, R3, 0x18, R16, 0xf8, !PT ;  /* 0x0000001803007812 */ /* 0x008fe200078ef810 */
[----:B------:R-:W-:Y:S01]  /*7fc0*/  IMAD.MOV.U32 R6, RZ, RZ, R8 ;  /* 0x000000ffff067224 */ /* 0x000fe200078e0008 */
[----:B------:R-:W-:Y:S01]  /*7fd0*/  SHF.R.U32.HI R3, RZ, 0x3, R3 ;  /* 0x00000003ff037819 */ /* 0x000fe20000011603 */
[----:B------:R-:W-:Y:S01]  /*7fe0*/  BSSY B1, `(.L_x_5917) ;  /* 0x0000015000017945 */ /* 0x000fe20003800000 */
[----:B------:R-:W-:Y:S01]  /*7ff0*/  PRMT R40, R4, 0x7610, R40 ;  /* 0x0000761004287816 */ /* 0x000fe20000000028 */
[----:B------:R-:W-:Y:S01]  /*8000*/  IMAD.MOV.U32 R4, RZ, RZ, R10 ;  /* 0x000000ffff047224 */ /* 0x000fe200078e000a */
[----:B------:R-:W-:Y:S01]  /*8010*/  LOP3.LUT R0, R0, R3, RZ, 0x3c, !PT ;  /* 0x0000000300007212 */ /* 0x000fe200078e3cff */
[----:B------:R-:W-:Y:S01]  /*8020*/  IMAD.MOV.U32 R3, RZ, RZ, R27 ;  /* 0x000000ffff037224 */ /* 0x000fe200078e001b */
[----:B------:R-:W-:Y:S01]  /*8030*/  PRMT R42, R5, 0x7610, R42 ;  /* 0x00007610052a7816 */ /* 0x000fe2000000002a */
[----:B------:R-:W-:Y:S01]  /*8040*/  IMAD.MOV.U32 R5, RZ, RZ, R13 ;  /* 0x000000ffff057224 */ /* 0x000fe200078e000d */
[----:B------:R-:W-:Y:S01]  /*8050*/  PRMT R45, R45, 0x5410, R4 ;  /* 0x000054102d2d7816 */ /* 0x000fe20000000004 */
[----:B------:R-:W-:Y:S01]  /*8060*/  IMAD.MOV.U32 R4, RZ, RZ, R12 ;  /* 0x000000ffff047224 */ /* 0x000fe200078e000c */
[----:B------:R-:W-:Y:S01]  /*8070*/  PRMT R44, R44, 0x5410, R3 ;  /* 0x000054102c2c7816 */ /* 0x000fe20000000003 */
[----:B------:R-:W-:Y:S01]  /*8080*/  IMAD R3, R203, 0x200, R0 ;  /* 0x00000200cb037824 */ /* 0x000fe200078e0200 */
[----:B------:R-:W-:Y:S01]  /*8090*/  PRMT R46, R46, 0x5410, R6 ;  /* 0x000054102e2e7816 */ /* 0x000fe20000000006 */
[----:B------:R-:W-:Y:S01]  /*80a0*/  IMAD.MOV.U32 R0, RZ, RZ, R9 ;  /* 0x000000ffff007224 */ /* 0x000fe200078e0009 */
[----:B------:R-:W-:Y:S01]  /*80b0*/  PRMT R44, R4, 0x7610, R44 ;  /* 0x00007610042c7816 */ /* 0x000fe2000000002c */
[----:B------:R-:W-:Y:S01]  /*80c0*/  IMAD R3, R3, 0x2, R2 ;  /* 0x0000000203037824 */ /* 0x000fe200078e0202 */
[----:B------:R-:W-:-:S02]  /*80d0*/  LOP3.LUT P2, RZ, R193, 0x4, RZ, 0xc0, !PT ;  /* 0x00000004c1ff7812 */ /* 0x000fc4000784c0ff */
[----:B------:R-:W-:Y:S01]  /*80e0*/  PRMT R43, R0, 0x7610, R43 ;  /* 0x00007610002b7816 */ /* 0x000fe2000000002b */
[C---:B------:R-:W-:Y:S01]  /*80f0*/  VIADD R4, R3.reuse, 0x20400 ;  /* 0x0002040003047836 */ /* 0x040fe20000000000 */
[----:B------:R-:W-:Y:S01]  /*8100*/  ISETP.GE.AND P1, PT, R186, R41, PT ;  /* 0x00000029ba00720c */ /* 0x000fe20003f26270 */
[----:B------:R-:W-:Y:S01]  /*8110*/  VIADD R0, R3, 0x20440 ;  /* 0x0002044003007836 */ /* 0x000fe20000000000 */
[----:B-1----:R-:W-:Y:S11]  /*8120*/  @!P0 BRA `(.L_x_5918) ;  /* 0x0000017c002c8947 */ /* 0x002ff60003800000 */
.L_x_6248:
[----:B------:R-:W-:Y:S05]  /*8130*/  BSYNC B1 ;  /* 0x0000000000017941 */ /* 0x000fea0003800000 */
.L_x_5917:
[----:B------:R-:W-:Y:S01]  /*8140*/  BSSY B1, `(.L_x_5919) ;  /* 0x0000067000017945 */ /* 0x000fe20003800000 */
[----:B------:R-:W-:Y:S01]  /*8150*/  PRMT R47, R47, 0x5410, R5 ;  /* 0x000054102f2f7816 */ /* 0x000fe20000000005 */
[----:B------:R-:W-:Y:S02]  /*8160*/  @P2 VIADD R0, R4, 0xffffffc0 ;  /* 0xffffffc004002836 */ /* 0x000fe40000000000 */
[----:B------:R-:W-:Y:S05]  /*8170*/  @P1 BRA `(.L_x_5920) ;  /* 0x00000004008c1947 */ /* 0x000fea0003800000 */
[----:B------:R-:W1:Y:S01]  /*8180*/  LDC R4, c[0x0][0x3f4] ;  /* 0x0000fd00ff047b82 */ /* 0x000e620000000800 */
[----:B------:R-:W-:Y:S01]  /*8190*/  BSSY B2, `(.L_x_5921) ;  /* 0x0000032000027945 */ /* 0x000fe20003800000 */
[-C--:B-1----:R-:W-:Y:S02]  /*81a0*/  ISETP.GE.AND P0, PT, R188, R4.reuse, PT ;  /* 0x00000004bc00720c */ /* 0x082fe40003f06270 */
[----:B------:R-:W-:-:S11]  /*81b0*/  ISETP.GE.AND P1, PT, R199, R4, PT ;  /* 0x00000004c700720c */ /* 0x000fd60003f26270 */
[----:B------:R-:W-:Y:S05]  /*81c0*/  @P0 BRA `(.L_x_5922) ;  /* 0x0000000000b80947 */ /* 0x000fea0003800000 */
[----:B------:R-:W1:Y:S01]  /*81d0*/  LDS.128 R4, [R3+0x20400] ;  /* 0x0204000003047984 */ /* 0x000e620000000c00 */
[----:B------:R-:W-:Y:S02]  /*81e0*/  SHF.R.U64 R14, R28, 0x10, R29 ;  /* 0x000000101c0e7819 */ /* 0x000fe4000000121d */
[----:B------:R-:W-:Y:S02]  /*81f0*/  SHF.R.U32.HI R34, RZ, 0x10, R31 ;  /* 0x00000010ff227819 */ /* 0x000fe4000001161f */
[----:B------:R-:W-:Y:S02]  /*8200*/  SHF.R.U32.HI R28, RZ, 0x10, R29 ;  /* 0x00000010ff1c7819 */ /* 0x000fe4000001161d */
[----:B------:R-:W-:Y:S02]  /*8210*/  SHF.R.U64 R33, R30, 0x10, R31 ;  /* 0x000000101e217819 */ /* 0x000fe4000000121f */
[----:B------:R-:W-:Y:S02]  /*8220*/  PRMT R34, R43, 0x5432, R34 ;  /* 0x000054322b227816 */ /* 0x000fe40000000022 */
[----:B------:R-:W-:-:S02]  /*8230*/  PRMT R31, R39, 0x5432, R28 ;  /* 0x00005432271f7816 */ /* 0x000fc4000000001c */
[----:B------:R-:W-:Y:S01]  /*8240*/  PRMT R30, R36, 0x5432, R14 ;  /* 0x00005432241e7816 */ /* 0x000fe2000000000e */
[C---:B0-----:R-:W-:Y:S01]  /*8250*/  IMAD.U32 R35, R34.reuse, 0x10000, RZ ;  /* 0x0001000022237824 */ /* 0x041fe200078e00ff */
[----:B------:R-:W-:Y:S01]  /*8260*/  LOP3.LUT R34, R34, 0xffff0000, RZ, 0xc0, !PT ;  /* 0xffff000022227812 */ /* 0x000fe200078ec0ff */
[C---:B------:R-:W-:Y:S01]  /*8270*/  IMAD.U32 R32, R31.reuse, 0x10000, RZ ;  /* 0x000100001f207824 */ /* 0x040fe200078e00ff */
[----:B------:R-:W-:Y:S02]  /*8280*/  PRMT R33, R36, 0x5410, R33 ;  /* 0x0000541024217816 */ /* 0x000fe40000000021 */
[----:B------:R-:W-:Y:S02]  /*8290*/  LOP3.LUT R31, R31, 0xffff0000, RZ, 0xc0, !PT ;  /* 0xffff00001f1f7812 */ /* 0x000fe400078ec0ff */
[C---:B-1----:R-:W-:Y:S01]  /*82a0*/  LOP3.LUT R15, R6.reuse, 0xffff0000, RZ, 0xc0, !PT ;  /* 0xffff0000060f7812 */ /* 0x042fe200078ec0ff */
[----:B------:R-:W-:Y:S01]  /*82b0*/  IMAD.U32 R14, R6, 0x10000, RZ ;  /* 0x00010000060e7824 */ /* 0x000fe200078e00ff */
[C---:B------:R-:W-:Y:S01]  /*82c0*/  LOP3.LUT R29, R7.reuse, 0xffff0000, RZ, 0xc0, !PT ;  /* 0xffff0000071d7812 */ /* 0x040fe200078ec0ff */
[----:B------:R-:W-:-:S02]  /*82d0*/  IMAD.U32 R28, R7, 0x10000, RZ ;  /* 0x00010000071c7824 */ /* 0x000fc400078e00ff */
[CC--:B------:R-:W-:Y:S01]  /*82e0*/  FMUL.FTZ R37, R15.reuse, R35.reuse ;  /* 0x000000230f257220 */ /* 0x0c0fe20000410000 */
[----:B------:R-:W-:Y:S01]  /*82f0*/  FMUL.FTZ R36, R15, R32 ;  /* 0x000000200f247220 */ /* 0x000fe20000410000 */
[----:B------:R-:W-:Y:S01]  /*8300*/  FMUL.FTZ R15, R29, R34 ;  /* 0x000000221d0f7220 */ /* 0x000fe20000410000 */
[----:B------:R-:W-:Y:S02]  /*8310*/  IMAD.U32 R6, R4, 0x10000, RZ ;  /* 0x0001000004067824 */ /* 0x000fe400078e00ff */
[C---:B------:R-:W-:Y:S01]  /*8320*/  FFMA.FTZ R37, R14.reuse, R32, -R37 ;  /* 0x000000200e257223 */ /* 0x040fe20000010825 */
[----:B------:R-:W-:Y:S01]  /*8330*/  FFMA.FTZ R36, R14, R35, R36 ;  /* 0x000000230e247223 */ /* 0x000fe20000010024 */
[-C--:B------:R-:W-:Y:S01]  /*8340*/  FFMA.FTZ R35, R28, R31.reuse, -R15 ;  /* 0x0000001f1c237223 */ /* 0x080fe2000001080f */
[C---:B------:R-:W-:Y:S01]  /*8350*/  IMAD.U32 R7, R5.reuse, 0x10000, RZ ;  /* 0x0001000005077824 */ /* 0x040fe200078e00ff */
[----:B------:R-:W-:Y:S01]  /*8360*/  LOP3.LUT R4, R4, 0xffff0000, RZ, 0xc0, !PT ;  /* 0xffff000004047812 */ /* 0x000fe200078ec0ff */
[C---:B------:R-:W-:Y:S01]  /*8370*/  IMAD.U32 R15, R30.reuse, 0x10000, RZ ;  /* 0x000100001e0f7824 */ /* 0x040fe200078e00ff */
[----:B------:R-:W-:Y:S01]  /*8380*/  LOP3.LUT R5, R5, 0xffff0000, RZ, 0xc0, !PT ;  /* 0xffff000005057812 */ /* 0x000fe200078ec0ff */
[----:B------:R-:W-:Y:S01]  /*8390*/  FMUL.FTZ R39, R29, R31 ;  /* 0x0000001f1d277220 */ /* 0x000fe20000410000 */
[C---:B------:R-:W-:Y:S01]  /*83a0*/  LOP3.LUT R14, R33.reuse, 0xffff0000, RZ, 0xc0, !PT ;  /* 0xffff0000210e7812 */ /* 0x040fe200078ec0ff */
[----:B------:R-:W-:Y:S01]  /*83b0*/  IMAD.U32 R29, R33, 0x10000, RZ ;  /* 0x00010000211d7824 */ /* 0x000fe200078e00ff */
[----:B------:R-:W-:Y:S01]  /*83c0*/  LOP3.LUT R30, R30, 0xffff0000, RZ, 0xc0, !PT ;  /* 0xffff00001e1e7812 */ /* 0x000fe200078ec0ff */
[----:B------:R-:W-:Y:S01]  /*83d0*/  FFMA.FTZ R34, R28, R34, R39 ;  /* 0x000000221c227223 */ /* 0x000fe20000010027 */
[C---:B------:R-:W-:Y:S01]  /*83e0*/  FMUL.FTZ R28, R4.reuse, R15 ;  /* 0x0000000f041c7220 */ /* 0x040fe20000410000 */
[-C--:B------:R-:W-:Y:S01]  /*83f0*/  FMUL.FTZ R31, R4, R29.reuse ;  /* 0x0000001d041f7220 */ /* 0x080fe20000410000 */
        /* <DEDUP_REMOVED lines=9> */
[----:B------:R-:W-:-:S05]  /*8490*/  F2FP.BF16.F32.PACK_AB R5, R14, R5 ;  /* 0x000000050e05723e */ /* 0x000fca00000010ff */
[----:B------:R1:W-:Y:S02]  /*84a0*/  STS.128 [R3+0x20400], R4 ;  /* 0x0204000403007388 */ /* 0x0003e40000000c00 */
.L_x_5922:
[----:B------:R-:W-:Y:S05]  /*84b0*/  BSYNC B2 ;  /* 0x0000000000027941 */ /* 0x000fea0003800000 */
.L_x_5921:
[----:B------:R-:W-:Y:S05]  /*84c0*/  @P1 BRA `(.L_x_5920) ;  /* 0x0000000000b81947 */ /* 0x000fea0003800000 */
[----:B-1----:R-:W1:Y:S01]  /*84d0*/  LDS.128 R4, [R0] ;  /* 0x0000000000047984 */ /* 0x002e620000000c00 */
[----:B------:R-:W-:Y:S02]  /*84e0*/  SHF.R.U64 R14, R20, 0x10, R21 ;  /* 0x00000010140e7819 */ /* 0x000fe40000001215 */
[----:B------:R-:W-:Y:S02]  /*84f0*/  SHF.R.U32.HI R30, RZ, 0x10, R25 ;  /* 0x00000010ff1e7819 */ /* 0x000fe40000011619 */
[----:B------:R-:W-:Y:S02]  /*8500*/  SHF.R.U32.HI R20, RZ, 0x10, R21 ;  /* 0x00000010ff147819 */ /* 0x000fe40000011615 */
[----:B------:R-:W-:Y:S02]  /*8510*/  SHF.R.U64 R29, R24, 0x10, R25 ;  /* 0x00000010181d7819 */ /* 0x000fe40000001219 */
        /* <DEDUP_REMOVED lines=23> */
[----:B0-----:R-:W-:Y:S01]  /*8690*/  FMUL.FTZ R35, R21, R25 ;  /* 0x0000001915237220 */ /* 0x001fe20000410000 */
        /* <DEDUP_REMOVED lines=16> */
[----:B------:R2:W-:Y:S02]  /*87a0*/  STS.128 [R0], R4 ;  /* 0x0000000400007388 */ /* 0x0005e40000000c00 */
.L_x_5920:
[----:B------:R-:W-:Y:S05]  /*87b0*/  BSYNC B1 ;  /* 0x0000000000017941 */ /* 0x000fea0003800000 */
.L_x_5919:
[----:B------:R-:W-:-:S13]  /*87c0*/  ISETP.GE.AND P0, PT, R236, R41, PT ;  /* 0x00000029ec00720c */ /* 0x000fda0003f06270 */
[----:B------:R-:W-:Y:S05]  /*87d0*/  @P0 BRA `(.L_x_5923) ;  /* 0x0000001800b40947 */ /* 0x000fea0003800000 */
[----:B-12---:R-:W1:Y:S01]  /*87e0*/  LDC R4, c[0x0][0x3f4] ;  /* 0x0000fd00ff047b82 */ /* 0x006e620000000800 */
[----:B------:R-:W-:Y:S01]  /*87f0*/  BSSY B1, `(.L_x_5924) ;  /* 0x0000032000017945 */ /* 0x000fe20003800000 */
[-C--:B-1----:R-:W-:Y:S02]  /*8800*/  ISETP.GE.AND P0, PT, R188, R4.reuse, PT ;  /* 0x00000004bc00720c */ /* 0x082fe40003f06270 */
[----:B------:R-:W-:-:S11]  /*8810*/  ISETP.GE.AND P1, PT, R199, R4, PT ;  /* 0x00000004c700720c */ /* 0x000fd60003f26270 */
[----:B------:R-:W-:Y:S05]  /*8820*/  @P0 BRA `(.L_x_5925) ;  /* 0x0000000000b80947 */ /* 0x000fea0003800000 */
[----:B------:R-:W1:Y:S01]  /*8830*/  LDS.128 R4, [R3+0x21400] ;  /* 0x0214000003047984 */ /* 0x000e620000000c00 */
[----:B------:R-:W-:Y:S02]  /*8840*/  SHF.R.U32.HI R24, RZ, 0x10, R13 ;  /* 0x00000010ff187819 */ /* 0x000fe4000001160d */
[----:B------:R-:W-:Y:S02]  /*8850*/  SHF.R.U32.HI R15, RZ, 0x10, R11 ;  /* 0x00000010ff0f7819 */ /* 0x000fe4000001160b */
[----:B------:R-:W-:Y:S02]  /*8860*/  PRMT R24, R47, 0x5432, R24 ;  /* 0x000054322f187816 */ /* 0x000fe40000000018 */
[----:B------:R-:W-:Y:S02]  /*8870*/  PRMT R15, R42, 0x5410, R15 ;  /* 0x000054102a0f7816 */ /* 0x000fe4000000000f */
[----:B------:R-:W-:Y:S01]  /*8880*/  SHF.R.U64 R14, R10, 0x10, R11 ;  /* 0x000000100a0e7819 */ /* 0x000fe2000000120b */
[----:B------:R-:W-:Y:S01]  /*8890*/  IMAD.U32 R25, R24, 0x10000, RZ ;  /* 0x0001000018197824 */ /* 0x000fe200078e00ff */
[----:B------:R-:W-:Y:S01]  /*88a0*/  SHF.R.U64 R21, R12, 0x10, R13 ;  /* 0x000000100c157819 */ /* 0x000fe2000000120d */
[----:B------:R-:W-:Y:S01]  /*88b0*/  IMAD.U32 R20, R15, 0x10000, RZ ;  /* 0x000100000f147824 */ /* 0x000fe200078e00ff */
[----:B------:R-:W-:-:S02]  /*88c0*/  LOP3.LUT R24, R24, 0xffff0000, RZ, 0xc0, !PT ;  /* 0xffff000018187812 */ /* 0x000fc400078ec0ff */
[----:B------:R-:W-:Y:S02]  /*88d0*/  LOP3.LUT R15, R15, 0xffff0000, RZ, 0xc0, !PT ;  /* 0xffff00000f0f7812 */ /* 0x000fe400078ec0ff */
[----:B------:R-:W-:Y:S02]  /*88e0*/  PRMT R14, R45, 0x5432, R14 ;  /* 0x000054322d0e7816 */ /* 0x000fe4000000000e */
[----:B------:R-:W-:Y:S02]  /*88f0*/  PRMT R21, R44, 0x5410, R21 ;  /* 0x000054102c157816 */ /* 0x000fe40000000015 */
[C---:B-1----:R-:W-:Y:S01]  /*8900*/  LOP3.LUT R11, R6.reuse, 0xffff0000, RZ, 0xc0, !PT ;  /* 0xffff0000060b7812 */ /* 0x042fe200078ec0ff */
[----:B------:R-:W-:Y:S01]  /*8910*/  IMAD.U32 R10, R6, 0x10000, RZ ;  /* 0x00010000060a7824 */ /* 0x000fe200078e00ff */
[C---:B------:R-:W-:Y:S01]  /*8920*/  LOP3.LUT R13, R7.reuse, 0xffff0000, RZ, 0xc0, !PT ;  /* 0xffff0000070d7812 */ /* 0x040fe200078ec0ff */
[----:B------:R-:W-:Y:S02]  /*8930*/  IMAD.U32 R12, R7, 0x10000, RZ ;  /* 0x00010000070c7824 */ /* 0x000fe400078e00ff */
[C---:B------:R-:W-:Y:S01]  /*8940*/  FMUL.FTZ R29, R11.reuse, R25 ;  /* 0x000000190b1d7220 */ /* 0x040fe20000410000 */
[----:B------:R-:W-:Y:S01]  /*8950*/  FMUL.FTZ R28, R11, R20 ;  /* 0x000000140b1c7220 */ /* 0x000fe20000410000 */
[----:B------:R-:W-:Y:S01]  /*8960*/  FMUL.FTZ R11, R13, R24 ;  /* 0x000000180d0b7220 */ /* 0x000fe20000410000 */
[----:B------:R-:W-:-:S02]  /*8970*/  IMAD.U32 R6, R4, 0x10000, RZ ;  /* 0x0001000004067824 */ /* 0x000fc400078e00ff */
        /* <DEDUP_REMOVED lines=25> */
.L_x_5925:
[----:B------:R-:W-:Y:S05]  /*8b10*/  BSYNC B1 ;  /* 0x0000000000017941 */ /* 0x000fea0003800000 */
.L_x_5924:
[----:B------:R-:W-:Y:S05]  /*8b20*/  @P1 BRA `(.L_x_5923) ;  /* 0x0000001400e01947 */ /* 0x000fea0003800000 */
[----:B-1----:R-:W1:Y:S01]  /*8b30*/  LDS.128 R4, [R0+0x1000] ;  /* 0x0010000000047984 */ /* 0x002e620000000c00 */
[----:B------:R-:W-:Y:S02]  /*8b40*/  SHF.R.U32.HI R15, RZ, 0x10, R9 ;  /* 0x00000010ff0f7819 */ /* 0x000fe40000011609 */
[----:B------:R-:W-:Y:S02]  /*8b50*/  SHF.R.U32.HI R12, RZ, 0x10, R27 ;  /* 0x00000010ff0c7819 */ /* 0x000fe4000001161b */
[----:B------:R-:W-:Y:S02]  /*8b60*/  PRMT R15, R43, 0x5410, R15 ;  /* 0x000054102b0f7816 */ /* 0x000fe4000000000f */
[----:B------:R-:W-:Y:S02]  /*8b70*/  PRMT R12, R44, 0x5432, R12 ;  /* 0x000054322c0c7816 */ /* 0x000fe4000000000c */
[----:B------:R-:W-:Y:S01]  /*8b80*/  SHF.R.U64 R14, R8, 0x10, R9 ;  /* 0x00000010080e7819 */ /* 0x000fe20000001209 */
[C---:B------:R-:W-:Y:S01]  /*8b90*/  IMAD.U32 R20, R15.reuse, 0x10000, RZ ;  /* 0x000100000f147824 */ /* 0x040fe200078e00ff */
[----:B------:R-:W-:Y:S01]  /*8ba0*/  SHF.R.U64 R11, R26, 0x10, R27 ;  /* 0x000000101a0b7819 */ /* 0x000fe2000000121b */
[----:B------:R-:W-:Y:S01]  /*8bb0*/  IMAD.U32 R13, R12, 0x10000, RZ ;  /* 0x000100000c0d7824 */ /* 0x000fe200078e00ff */
[----:B------:R-:W-:-:S02]  /*8bc0*/  LOP3.LUT R15, R15, 0xffff0000, RZ, 0xc0, !PT ;  /* 0xffff00000f0f7812 */ /* 0x000fc400078ec0ff */
[----:B------:R-:W-:Y:S02]  /*8bd0*/  LOP3.LUT R12, R12, 0xffff0000, RZ, 0xc0, !PT ;  /* 0xffff00000c0c7812 */ /* 0x000fe400078ec0ff */
[----:B------:R-:W-:Y:S02]  /*8be0*/  PRMT R11, R40, 0x5410, R11 ;  /* 0x00005410280b7816 */ /* 0x000fe4000000000b */
[----:B------:R-:W-:Y:S02]  /*8bf0*/  PRMT R14, R46, 0x5432, R14 ;  /* 0x000054322e0e7816 */ /* 0x000fe4000000000e */
[C---:B-1----:R-:W-:Y:S01]  /*8c00*/  LOP3.LUT R9, R6.reuse, 0xffff0000, RZ, 0xc0, !PT ;  /* 0xffff000006097812 */ /* 0x042fe200078ec0ff */
[C---:B------:R-:W-:Y:S01]  /*8c10*/  IMAD.U32 R10, R7.reuse, 0x10000, RZ ;  /* 0x00010000070a7824 */ /* 0x040fe200078e00ff */
[----:B------:R-:W-:Y:S01]  /*8c20*/  LOP3.LUT R7, R7, 0xffff0000, RZ, 0xc0, !PT ;  /* 0xffff000007077812 */ /* 0x000fe200078ec0ff */
[----:B------:R-:W-:Y:S02]  /*8c30*/  IMAD.U32 R8, R6, 0x10000, RZ ;  /* 0x0001000006087824 */ /* 0x000fe400078e00ff */
[C---:B------:R-:W-:Y:S01]  /*8c40*/  FMUL.FTZ R21, R9.reuse, R20 ;  /* 0x0000001409157220 */ /* 0x040fe20000410000 */
[----:B------:R-:W-:Y:S01]  /*8c50*/  FMUL.FTZ R9, R9, R13 ;  /* 0x0000000d09097220 */ /* 0x000fe20000410000 */
[----:B------:R-:W-:Y:S01]  /*8c60*/  FMUL.FTZ R25, R7, R15 ;  /* 0x0000000f07197220 */ /* 0x000fe20000410000 */
[----:B------:R-:W-:-:S02]  /*8c70*/  IMAD.U32 R3, R4, 0x10000, RZ ;  /* 0x0001000004037824 */ /* 0x000fc400078e00ff */
[C---:B------:R-:W-:Y:S01]  /*8c80*/  FFMA.FTZ R21, R8.reuse, R13, -R21 ;  /* 0x0000000d08157223 */ /* 0x040fe20000010815 */
[----:B------:R-:W-:Y:S01]  /*8c90*/  FFMA.FTZ R20, R8, R20, R9 ;  /* 0x0000001408147223 */ /* 0x000fe20000010009 */
[-C--:B------:R-:W-:Y:S01]  /*8ca0*/  FMUL.FTZ R9, R7, R12.reuse ;  /* 0x0000000c07097220 */ /* 0x080fe20000410000 */
[C---:B------:R-:W-:Y:S01]  /*8cb0*/  IMAD.U32 R6, R5.reuse, 0x10000, RZ ;  /* 0x0001000005067824 */ /* 0x040fe200078e00ff */
[----:B------:R-:W-:Y:S01]  /*8cc0*/  LOP3.LUT R4, R4, 0xffff0000, RZ, 0xc0, !PT ;  /* 0xffff000004047812 */ /* 0x000fe200078ec0ff */
[C---:B------:R-:W-:Y:S01]  /*8cd0*/  IMAD.U32 R8, R14.reuse, 0x10000, RZ ;  /* 0x000100000e087824 */ /* 0x040fe200078e00ff */
[----:B------:R-:W-:Y:S01]  /*8ce0*/  LOP3.LUT R5, R5, 0xffff0000, RZ, 0xc0, !PT ;  /* 0xffff000005057812 */ /* 0x000fe200078ec0ff */
[C---:B------:R-:W-:Y:S01]  /*8cf0*/  IMAD.U32 R7, R11.reuse, 0x10000, RZ ;  /* 0x000100000b077824 */ /* 0x040fe200078e00ff */
[----:B------:R-:W-:Y:S01]  /*8d00*/  LOP3.LUT R14, R14, 0xffff0000, RZ, 0xc0, !PT ;  /* 0xffff00000e0e7812 */ /* 0x000fe200078ec0ff */
[C---:B------:R-:W-:Y:S01]  /*8d10*/  FFMA.FTZ R25, R10.reuse, R12, -R25 ;  /* 0x0000000c0a197223 */ /* 0x040fe20000010819 */
[----:B------:R-:W-:Y:S01]  /*8d20*/  LOP3.LUT R11, R11, 0xffff0000, RZ, 0xc0, !PT ;  /* 0xffff00000b0b7812 */ /* 0x000fe200078ec0ff */
[----:B------:R-:W-:Y:S01]  /*8d30*/  FFMA.FTZ R12, R10, R15, R9 ;  /* 0x0000000f0a0c7223 */ /* 0x000fe20000010009 */
[C---:B------:R-:W-:Y:S01]  /*8d40*/  FMUL.FTZ R10, R4.reuse, R8 ;  /* 0x00000008040a7220 */ /* 0x040fe20000410000 */
[----:B------:R-:W-:Y:S01]  /*8d50*/  FMUL.FTZ R9, R4, R7 ;  /* 0x0000000704097220 */ /* 0x000fe20000410000 */
        /* <DEDUP_REMOVED lines=12> */
.L_x_5910:
[----:B------:R-:W1:Y:S01]  /*8e20*/  LDC R21, c[0x0][0x448] ;  /* 0x00011200ff157b82 */ /* 0x000e620000000800 */
[----:B------:R-:W-:Y:S01]  /*8e30*/  IMAD R3, R225, 0x20, R34 ;  /* 0x00000020e1037824 */ /* 0x000fe200078e0222 */
[----:B------:R-:W-:Y:S01]  /*8e40*/  ULDC.64 UR4, c[0x0][0x3f8] ;  /* 0x0000fe0000047ab9 */ /* 0x000fe20000000a00 */
[----:B------:R-:W-:Y:S01]  /*8e50*/  ULDC.64 UR6, c[0x0][0x408] ;  /* 0x0001020000067ab9 */ /* 0x000fe20000000a00 */
[----:B------:R-:W-:Y:S02]  /*8e60*/  IMAD.MOV.U32 R8, RZ, RZ, R24 ;  /* 0x000000ffff087224 */ /* 0x000fe400078e0018 */
[----:B------:R-:W-:Y:S02]  /*8e70*/  IMAD.MOV.U32 R9, RZ, RZ, R29 ;  /* 0x000000ffff097224 */ /* 0x000fe400078e001d */
[----:B------:R-:W-:Y:S01]  /*8e80*/  IMAD.MOV.U32 R4, RZ, RZ, R26 ;  /* 0x000000ffff047224 */ /* 0x000fe200078e001a */
[----:B-1----:R-:W-:-:S13]  /*8e90*/  ISETP.NE.AND P0, PT, R21, 0x1, PT ;  /* 0x000000011500780c */ /* 0x002fda0003f05270 */
[----:B------:R-:W1:Y:S08]  /*8ea0*/  @P0 LDC R0, c[0x0][0x44c] ;  /* 0x00011300ff000b82 */ /* 0x000e700000000800 */
[----:B------:R-:W2:Y:S01]  /*8eb0*/  @P0 LDC R5, c[0x0][0x450] ;  /* 0x00011400ff050b82 */ /* 0x000ea20000000800 */
[----:B-1----:R-:W-:-:S05]  /*8ec0*/  @P0 IMAD.HI.U32 R0, R3, R0, RZ ;  /* 0x0000000003000227 */ /* 0x002fca00078e00ff */
[----:B--2---:R-:W-:Y:S01]  /*8ed0*/  @P0 SHF.R.U32.HI R3, RZ, R5, R0 ;  /* 0x00000005ff030219 */ /* 0x004fe20000011600 */
        /* <DEDUP_REMOVED lines=18> */
[----:B------:R-:W1:Y:S04]  /*9000*/  SHFL.IDX PT, R3, R8, RZ, 0x1c1f ;  /* 0x001c1fff08037589 */ /* 0x000e6800000e0000 */
[----:B------:R-:W2:Y:S04]  /*9010*/  SHFL.IDX PT, R0, R6, RZ, 0x1c1f ;  /* 0x001c1fff06007589 */ /* 0x000ea800000e0000 */
[----:B------:R3:W4:Y:S04]  /*9020*/  SHFL.IDX PT, R5, R7, RZ, 0x1c1f ;  /* 0x001c1fff07057589 */ /* 0x00072800000e0000 */
[----:B------:R3:W0:Y:S01]  /*9030*/  SHFL.IDX PT, R14, R9, RZ, 0x1c1f ;  /* 0x001c1fff090e7589 */ /* 0x00062200000e0000 */
[----:B-1----:R-:W-:-:S02]  /*9040*/  IMAD.MOV.U32 R11, RZ, RZ, R3 ;  /* 0x000000ffff0b7224 */ /* 0x002fc400078e0003 */
[----:B--23--:R-:W-:-:S07]  /*9050*/  IMAD.MOV.U32 R10, RZ, RZ, R0 ;  /* 0x000000ffff0a7224 */ /* 0x00cfce00078e0000 */
.L_x_6254:
[----:B------:R-:W-:Y:S01]  /*9060*/  IMAD R21, R22, R21, RZ ;  /* 0x0000001516157224 */ /* 0x000fe200078e02ff */
[----:B------:R-:W-:Y:S01]  /*9070*/  BSSY B1, `(.L_x_5927) ;  /* 0x000000f000017945 */ /* 0x000fe20003800000 */
[----:B----4-:R-:W-:Y:S01]  /*9080*/  IMAD.MOV.U32 R15, RZ, RZ, R5 ;  /* 0x000000ffff0f7224 */ /* 0x010fe200078e0005 */
[----:B------:R-:W-:Y:S02]  /*9090*/  CS2R R28, SRZ ;  /* 0x00000000001c7805 */ /* 0x000fe4000001ff00 */
[----:B------:R-:W-:Y:S02]  /*90a0*/  CS2R R30, SRZ ;  /* 0x00000000001e7805 */ /* 0x000fe4000001ff00 */
[----:B------:R-:W-:Y:S02]  /*90b0*/  ISETP.GE.AND P0, PT, R34, R21, PT ;  /* 0x000000152200720c */ /* 0x000fe40003f06270 */
[----:B------:R-:W-:Y:S02]  /*90c0*/  CS2R R24, SRZ ;  /* 0x0000000000187805 */ /* 0x000fe4000001ff00 */
[----:B------:R-:W-:-:S09]  /*90d0*/  CS2R R26, SRZ ;  /* 0x00000000001a7805 */ /* 0x000fd2000001ff00 */
[----:B------:R-:W-:Y:S05]  /*90e0*/  @P0 BRA `(.L_x_5928) ;  /* 0x00000000001c0947 */ /* 0x000fea0003800000 */
[----:B------:R-:W-:Y:S02]  /*90f0*/  ULDC UR4, c[0x0][0x3f4] ;  /* 0x0000fd0000047ab9 */ /* 0x000fe40000000800 */
[----:B------:R-:W-:-:S13]  /*9100*/  ISETP.GE.AND P0, PT, R16, UR4, PT ;  /* 0x0000000410007c0c */ /* 0x000fda000bf06270 */
[----:B------:R-:W-:Y:S05]  /*9110*/  @P0 BRA `(.L_x_5928) ;  /* 0x0000000000100947 */ /* 0x000fea0003800000 */
[----:B------:R-:W-:-:S04]  /*9120*/  IMAD.WIDE R10, R16, 0x2, R10 ;  /* 0x00000002100a7825 */ /* 0x000fc800078e020a */
[----:B0-----:R-:W-:Y:S01]  /*9130*/  IMAD.WIDE R14, R16, 0x2, R14 ;  /* 0x00000002100e7825 */ /* 0x001fe200078e020e */
[----:B------:R1:W5:Y:S04]  /*9140*/  LD.E.128 R24, desc[UR42][R10.64] ;  /* 0x0000002a0a187980 */ /* 0x000368000c101d00 */
[----:B------:R1:W5:Y:S02]  /*9150*/  LD.E.128 R28, desc[UR42][R14.64] ;  /* 0x0000002a0e1c7980 */ /* 0x000364000c101d00 */
.L_x_5928:
[----:B------:R-:W-:Y:S05]  /*9160*/  BSYNC B1 ;  /* 0x0000000000017941 */ /* 0x000fea0003800000 */
.L_x_5927:
[----:B-----5:R-:W-:Y:S01]  /*9170*/  IMAD.MOV.U32 R0, RZ, RZ, R28 ;  /* 0x000000ffff007224 */ /* 0x020fe200078e001c */
[----:B------:R-:W-:Y:S01]  /*9180*/  UMOV UR4, 0xffffffff ;  /* 0xffffffff00047882 */ /* 0x000fe20000000000 */
[----:B------:R-:W-:Y:S02]  /*9190*/  IMAD.MOV.U32 R3, RZ, RZ, R29 ;  /* 0x000000ffff037224 */ /* 0x000fe400078e001d */
[----:B------:R-:W-:Y:S02]  /*91a0*/  IMAD.MOV.U32 R4, RZ, RZ, R30 ;  /* 0x000000ffff047224 */ /* 0x000fe400078e001e */
[----:B------:R-:W-:Y:S01]  /*91b0*/  IMAD.MOV.U32 R5, RZ, RZ, R31 ;  /* 0x000000ffff057224 */ /* 0x000fe200078e001f */
[----:B------:R-:W-:Y:S01]  /*91c0*/  PRMT R20, R0, 0x5410, R3 ;  /* 0x0000541000147816 */ /* 0x000fe20000000003 */
[----:B------:R-:W-:Y:S02]  /*91d0*/  IMAD.MOV.U32 R0, RZ, RZ, R24 ;  /* 0x000000ffff007224 */ /* 0x000fe400078e0018 */
[----:B------:R-:W-:Y:S01]  /*91e0*/  IMAD.MOV.U32 R3, RZ, RZ, R25 ;  /* 0x000000ffff037224 */ /* 0x000fe200078e0019 */
[----:B------:R-:W-:Y:S01]  /*91f0*/  PRMT R40, R5, 0x5410, R4 ;  /* 0x0000541005287816 */ /* 0x000fe20000000004 */
[----:B------:R-:W-:-:S02]  /*9200*/  IMAD.MOV.U32 R4, RZ, RZ, R26 ;  /* 0x000000ffff047224 */ /* 0x000fc400078e001a */
[----:B------:R-:W-:Y:S01]  /*9210*/  IMAD.MOV.U32 R5, RZ, RZ, R27 ;  /* 0x000000ffff057224 */ /* 0x000fe200078e001b */
[----:B------:R-:W-:Y:S02]  /*9220*/  PRMT R45, R45, 0x5410, R3 ;  /* 0x000054102d2d7816 */ /* 0x000fe40000000003 */
[----:B------:R-:W-:Y:S02]  /*9230*/  PRMT R44, R4, 0x5410, R0 ;  /* 0x00005410042c7816 */ /* 0x000fe40000000000 */
[----:B------:R-:W-:Y:S02]  /*9240*/  PRMT R48, R48, 0x5410, R5 ;  /* 0x0000541030307816 */ /* 0x000fe40000000005 */
[----:B------:R-:W-:Y:S01]  /*9250*/  CS2R R4, SRZ ;  /* 0x0000000000047805 */ /* 0x000fe2000001ff00 */
[----:B------:R-:W-:Y:S06]  /*9260*/  BRA.DIV UR4, `(.L_x_5929) ;  /* 0x0000016e04687947 */ /* 0x000fec000b800000 */
[----:B------:R-:W2:Y:S04]  /*9270*/  SHFL.IDX PT, R3, R8, 0x1, 0x1c1f ;  /* 0x003c1f0008037f89 */ /* 0x000ea800000e0000 */
[----:B------:R-:W3:Y:S04]  /*9280*/  SHFL.IDX PT, R0, R6, 0x1, 0x1c1f ;  /* 0x003c1f0006007f89 */ /* 0x000ee800000e0000 */
[----:B------:R-:W4:Y:S04]  /*9290*/  SHFL.IDX PT, R7, R7, 0x1, 0x1c1f ;  /* 0x003c1f0007077f89 */ /* 0x000f2800000e0000 */
[----:B01----:R0:W1:Y:S01]  /*92a0*/  SHFL.IDX PT, R14, R9, 0x1, 0x1c1f ;  /* 0x003c1f00090e7f89 */ /* 0x00306200000e0000 */
[----:B--2---:R-:W-:-:S02]  /*92b0*/  IMAD.MOV.U32 R13, RZ, RZ, R3 ;  /* 0x000000ffff0d7224 */ /* 0x004fc400078e0003 */
[----:B0--3--:R-:W-:-:S07]  /*92c0*/  IMAD.MOV.U32 R12, RZ, RZ, R0 ;  /* 0x000000ffff0c7224 */ /* 0x009fce00078e0000 */
.L_x_6260:
[----:B------:R-:W0:Y:S01]  /*92d0*/  LDC R49, c[0x0][0x3f4] ;  /* 0x0000fd00ff317b82 */ /* 0x000e220000000800 */
[----:B------:R-:W-:Y:S01]  /*92e0*/  VIADD R34, R34, 0x20 ;  /* 0x0000002022227836 */ /* 0x000fe20000000000 */
[----:B------:R-:W-:Y:S01]  /*92f0*/  LEA.HI R0, R219, R219, RZ, 0x1 ;  /* 0x000000dbdb007211 */ /* 0x000fe200078f08ff */
[----:B------:R-:W-:Y:S01]  /*9300*/  BSSY B1, `(.L_x_5930) ;  /* 0x0000014000017945 */ /* 0x000fe20003800000 */
[----:B----4-:R-:W-:Y:S01]  /*9310*/  IMAD.MOV.U32 R15, RZ, RZ, R7 ;  /* 0x000000ffff0f7224 */ /* 0x010fe200078e0007 */
        /* <DEDUP_REMOVED lines=9> */
[----:B------:R-:W-:Y:S02]  /*93b0*/  CS2R R6, SRZ ;  /* 0x0000000000067805 */ /* 0x000fe4000001ff00 */
[----:B------:R-:W-:Y:S02]  /*93c0*/  ISETP.GE.AND P0, PT, R16, UR4, PT ;  /* 0x0000000410007c0c */ /* 0x000fe4000bf06270 */
[----:B------:R-:W-:Y:S02]  /*93d0*/  CS2R R8, SRZ ;  /* 0x0000000000087805 */ /* 0x000fe4000001ff00 */
[----:B------:R-:W-:-:S09]  /*93e0*/  CS2R R10, SRZ ;  /* 0x00000000000a7805 */ /* 0x000fd2000001ff00 */
[----:B------:R-:W-:Y:S05]  /*93f0*/  @P0 BRA `(.L_x_5931) ;  /* 0x0000000000100947 */ /* 0x000fea0003800000 */
[----:B------:R-:W-:-:S04]  /*9400*/  IMAD.WIDE R12, R16, 0x2, R12 ;  /* 0x00000002100c7825 */ /* 0x000fc800078e020c */
[----:B-1----:R-:W-:Y:S01]  /*9410*/  IMAD.WIDE R14, R16, 0x2, R14 ;  /* 0x00000002100e7825 */ /* 0x002fe200078e020e */
[----:B------:R2:W5:Y:S04]  /*9420*/  LD.E.128 R8, desc[UR42][R12.64] ;  /* 0x0000002a0c087980 */ /* 0x000568000c101d00 */
[----:B------:R2:W5:Y:S02]  /*9430*/  LD.E.128 R4, desc[UR42][R14.64] ;  /* 0x0000002a0e047980 */ /* 0x000564000c101d00 */
.L_x_5931:
[----:B------:R-:W-:Y:S05]  /*9440*/  BSYNC B1 ;  /* 0x0000000000017941 */ /* 0x000fea0003800000 */
.L_x_5930:
[----:B------:R-:W3:Y:S01]  /*9450*/  SYNCS.PHASECHK.TRANS64.TRYWAIT P1, [R2+URZ+0x28c00], R3 ;  /* 0x028c0003020075a7 */ /* 0x000ee2000802017f */
[----:B--2---:R-:W-:Y:S01]  /*9460*/  VIADDMNMX R13, R21, -R192, 0x40, PT ;  /* 0x00000040150d7446 */ /* 0x004fe200038009c0 */
[----:B-----5:R-:W-:Y:S01]  /*9470*/  IMAD.MOV.U32 R0, RZ, RZ, R4 ;  /* 0x000000ffff007224 */ /* 0x020fe200078e0004 */
[----:B0-----:R-:W-:Y:S01]  /*9480*/  ISETP.GE.AND P0, PT, R16, R49, PT ;  /* 0x000000311000720c */ /* 0x001fe20003f06270 */
[----:B------:R-:W-:Y:S01]  /*9490*/  IMAD.MOV.U32 R12, RZ, RZ, R5 ;  /* 0x000000ffff0c7224 */ /* 0x000fe200078e0005 */
[----:B------:R-:W-:Y:S01]  /*94a0*/  BSSY B1, `(.L_x_5932) ;  /* 0x0000010000017945 */ /* 0x000fe20003800000 */
[----:B-1----:R-:W-:Y:S01]  /*94b0*/  IMAD.MOV.U32 R14, RZ, RZ, R9 ;  /* 0x000000ffff0e7224 */ /* 0x002fe200078e0009 */
[-C--:B------:R-:W-:Y:S01]  /*94c0*/  ISETP.GE.OR P2, PT, R186, R13.reuse, P0 ;  /* 0x0000000dba00720c */ /* 0x080fe20000746670 */
[----:B------:R-:W-:Y:S01]  /*94d0*/  IMAD.MOV.U32 R53, RZ, RZ, R10 ;  /* 0x000000ffff357224 */ /* 0x000fe200078e000a */
[----:B------:R-:W-:Y:S01]  /*94e0*/  PRMT R50, R50, 0x5410, R0 ;  /* 0x0000541032327816 */ /* 0x000fe20000000000 */
[----:B------:R-:W-:Y:S01]  /*94f0*/  IMAD.MOV.U32 R0, RZ, RZ, R6 ;  /* 0x000000ffff007224 */ /* 0x000fe200078e0006 */
[----:B------:R-:W-:Y:S01]  /*9500*/  PRMT R51, R51, 0x5410, R12 ;  /* 0x0000541033337816 */ /* 0x000fe2000000000c */
[----:B------:R-:W-:Y:S01]  /*9510*/  IMAD.MOV.U32 R12, RZ, RZ, R7 ;  /* 0x000000ffff0c7224 */ /* 0x000fe200078e0007 */
[----:B------:R-:W-:Y:S01]  /*9520*/  ISETP.GE.OR P0, PT, R236, R13, P0 ;  /* 0x0000000dec00720c */ /* 0x000fe20000706670 */
[----:B------:R-:W-:Y:S01]  /*9530*/  IMAD.MOV.U32 R13, RZ, RZ, R8 ;  /* 0x000000ffff0d7224 */ /* 0x000fe200078e0008 */
[----:B------:R-:W-:Y:S01]  /*9540*/  PRMT R48, R0, 0x7610, R48 ;  /* 0x0000761000307816 */ /* 0x000fe20000000030 */
[----:B------:R-:W-:Y:S01]  /*9550*/  IMAD.MOV.U32 R54, RZ, RZ, R11 ;  /* 0x000000ffff367224 */ /* 0x000fe200078e000b */
[----:B------:R-:W-:-:S02]  /*9560*/  PRMT R50, R12, 0x7610, R50 ;  /* 0x000076100c327816 */ /* 0x000fc40000000032 */
[----:B------:R-:W-:Y:S02]  /*9570*/  PRMT R51, R13, 0x7610, R51 ;  /* 0x000076100d337816 */ /* 0x000fe40000000033 */
[----:B------:R-:W-:Y:S01]  /*9580*/  PRMT R52, R52, 0x5410, R14 ;  /* 0x0000541034347816 */ /* 0x000fe2000000000e */
[----:B---3--:R-:W-:Y:S06]  /*9590*/  @!P1 BRA `(.L_x_5933) ;  /* 0x0000016c00149947 */ /* 0x008fec0003800000 */
.L_x_6261:
[----:B------:R-:W-:Y:S05]  /*95a0*/  BSYNC B1 ;  /* 0x0000000000017941 */ /* 0x000fea0003800000 */
.L_x_5932:
[----:B------:R-:W-:Y:S04]  /*95b0*/  BSSY B1, `(.L_x_5934) ;  /* 0x000006a000017945 */ /* 0x000fe80003800000 */
[----:B------:R-:W-:Y:S05]  /*95c0*/  @P2 BRA `(.L_x_5935) ;  /* 0x0000000400a02947 */ /* 0x000fea0003800000 */
[----:B------:R-:W-:Y:S01]  /*95d0*/  IMAD.SHL.U32 R0, R193, 0x40, RZ ;  /* 0x00000040c1007824 */ /* 0x000fe200078e00ff */
[----:B------:R-:W-:Y:S01]  /*95e0*/  SHF.R.U64 R39, R28, 0x10, R29 ;  /* 0x000000101c277819 */ /* 0x000fe2000000121d */
[----:B0-----:R-:W-:Y:S01]  /*95f0*/  IMAD.IADD R3, R16, 0x1, R49 ;  /* 0x0000000110037824 */ /* 0x001fe200078e0231 */
[----:B------:R-:W-:Y:S02]  /*9600*/  SHF.R.U64 R42, R30, 0x10, R31 ;  /* 0x000000101e2a7819 */ /* 0x000fe4000000121f */
[----:B------:R-:W-:Y:S02]  /*9610*/  LOP3.LUT R12, R0, 0x1c0, RZ, 0xc0, !PT ;  /* 0x000001c0000c7812 */ /* 0x000fe400078ec0ff */
[----:B------:R-:W-:Y:S02]  /*9620*/  PRMT R39, R20, 0x5410, R39 ;  /* 0x0000541014277816 */ /* 0x000fe40000000027 */
[----:B------:R-:W-:Y:S02]  /*9630*/  LOP3.LUT R0, R12, 0x38, R16, 0xf8, !PT ;  /* 0x000000380c007812 */ /* 0x000fe400078ef810 */
[----:B------:R-:W-:-:S02]  /*9640*/  SHF.R.U32.HI R13, RZ, 0x3, R12 ;  /* 0x00000003ff0d7819 */ /* 0x000fc4000001160c */
[----:B------:R-:W-:Y:S02]  /*9650*/  LOP3.LUT R12, R12, 0x38, R3, 0xf8, !PT ;  /* 0x000000380c0c7812 */ /* 0x000fe400078ef803 */
[-C--:B------:R-:W-:Y:S02]  /*9660*/  LOP3.LUT R0, R0, R13.reuse, RZ, 0x3c, !PT ;  /* 0x0000000d00007212 */ /* 0x080fe400078e3cff */
[----:B------:R-:W-:Y:S02]  /*9670*/  LOP3.LUT R12, R12, R13, RZ, 0x3c, !PT ;  /* 0x0000000d0c0c7212 */ /* 0x000fe400078e3cff */
[--C-:B------:R-:W-:Y:S01]  /*9680*/  SHF.R.U32.HI R36, RZ, 0x10, R25.reuse ;  /* 0x00000010ff247819 */ /* 0x100fe20000011619 */
[----:B------:R-:W-:Y:S01]  /*9690*/  IMAD R3, R203, 0x200, R0 ;  /* 0x00000200cb037824 */ /* 0x000fe200078e0200 */
[----:B------:R-:W-:Y:S02]  /*96a0*/  SHF.R.U64 R0, R24, 0x10, R25 ;  /* 0x0000001018007819 */ /* 0x000fe40000001219 */
[----:B------:R-:W-:Y:S01]  /*96b0*/  SHF.R.U64 R37, R26, 0x10, R27 ;  /* 0x000000101a257819 */ /* 0x000fe2000000121b */
[----:B------:R-:W-:Y:S01]  /*96c0*/  IMAD R46, R3, 0x2, R2 ;  /* 0x00000002032e7824 */ /* 0x000fe200078e0202 */
[----:B------:R-:W-:Y:S01]  /*96d0*/  PRMT R30, R44, 0x5432, R0 ;  /* 0x000054322c1e7816 */ /* 0x000fe20000000000 */
[----:B------:R-:W-:Y:S01]  /*96e0*/  IMAD R3, R203, 0x200, R12 ;  /* 0x00000200cb037824 */ /* 0x000fe200078e020c */
[----:B------:R-:W-:-:S02]  /*96f0*/  SHF.R.U32.HI R41, RZ, 0x10, R29 ;  /* 0x00000010ff297819 */ /* 0x000fc4000001161d */
[----:B------:R-:W0:Y:S01]  /*9700*/  LDS.128 R12, [R46+0x20400] ;  /* 0x020400002e0c7984 */ /* 0x000e220000000c00 */
[----:B------:R-:W-:Y:S01]  /*9710*/  IMAD R47, R3, 0x2, R2 ;  /* 0x00000002032f7824 */ /* 0x000fe200078e0202 */
[----:B------:R-:W-:Y:S01]  /*9720*/  SHF.R.U32.HI R43, RZ, 0x10, R31 ;  /* 0x00000010ff2b7819 */ /* 0x000fe2000001161f */
[----:B------:R-:W-:Y:S01]  /*9730*/  IMAD.U32 R31, R30, 0x10000, RZ ;  /* 0x000100001e1f7824 */ /* 0x000fe200078e00ff */
[----:B------:R-:W-:Y:S02]  /*9740*/  PRMT R36, R45, 0x5432, R36 ;  /* 0x000054322d247816 */ /* 0x000fe40000000024 */
[----:B------:R-:W1:Y:S01]  /*9750*/  LDS.128 R32, [R47+0x20400] ;  /* 0x020400002f207984 */ /* 0x000e620000000c00 */
[----:B------:R-:W-:Y:S02]  /*9760*/  PRMT R41, R20, 0x5432, R41 ;  /* 0x0000543214297816 */ /* 0x000fe40000000029 */
[C---:B------:R-:W-:Y:S02]  /*9770*/  PRMT R42, R40.reuse, 0x5432, R42 ;  /* 0x00005432282a7816 */ /* 0x040fe4000000002a */
[----:B------:R-:W-:-:S02]  /*9780*/  PRMT R43, R40, 0x5410, R43 ;  /* 0x00005410282b7816 */ /* 0x000fc4000000002b */
[----:B------:R-:W-:Y:S02]  /*9790*/  LOP3.LUT R40, R39, 0xffff0000, RZ, 0xc0, !PT ;  /* 0xffff000027287812 */ /* 0x000fe400078ec0ff */
[----:B------:R-:W-:Y:S02]  /*97a0*/  SHF.R.U32.HI R38, RZ, 0x10, R27 ;  /* 0x00000010ff267819 */ /* 0x000fe4000001161b */
[----:B------:R-:W-:Y:S02]  /*97b0*/  LOP3.LUT R30, R30, 0xffff0000, RZ, 0xc0, !PT ;  /* 0xffff00001e1e7812 */ /* 0x000fe400078ec0ff */
[----:B------:R-:W-:Y:S02]  /*97c0*/  PRMT R37, R44, 0x5410, R37 ;  /* 0x000054102c257816 */ /* 0x000fe40000000025 */
[----:B------:R-:W-:Y:S01]  /*97d0*/  PRMT R38, R48, 0x5432, R38 ;  /* 0x0000543230267816 */ /* 0x000fe20000000026 */
[C---:B0-----:R-:W-:Y:S01]  /*97e0*/  IMAD.U32 R0, R12.reuse, 0x10000, RZ ;  /* 0x000100000c007824 */ /* 0x041fe200078e00ff */
        /* <DEDUP_REMOVED lines=9> */
[----:B------:R-:W-:-:S02]  /*9880*/  IMAD.U32 R33, R39, 0x10000, RZ ;  /* 0x0001000027217824 */ /* 0x000fc400078e00ff */
[----:B------:R-:W-:Y:S01]  /*9890*/  FMUL.FTZ R39, R24, R31 ;  /* 0x0000001f18277220 */ /* 0x000fe20000410000 */
[C---:B------:R-:W-:Y:S01]  /*98a0*/  IMAD.U32 R27, R34.reuse, 0x10000, RZ ;  /* 0x00010000221b7824 */ /* 0x040fe200078e00ff */
[----:B------:R-:W-:Y:S01]  /*98b0*/  LOP3.LUT R28, R34, 0xffff0000, RZ, 0xc0, !PT ;  /* 0xffff0000221c7812 */ /* 0x000fe200078ec0ff */
[----:B------:R-:W-:Y:S01]  /*98c0*/  FMUL.FTZ R45, R24, R33 ;  /* 0x00000021182d7220 */ /* 0x000fe20000410000 */
[C---:B------:R-:W-:Y:S01]  /*98d0*/  IMAD.U32 R29, R35.reuse, 0x10000, RZ ;  /* 0x00010000231d7824 */ /* 0x040fe200078e00ff */
[----:B------:R-:W-:Y:S01]  /*98e0*/  LOP3.LUT R34, R35, 0xffff0000, RZ, 0xc0, !PT ;  /* 0xffff000023227812 */ /* 0x000fe200078ec0ff */
[----:B------:R-:W-:Y:S02]  /*98f0*/  IMAD.U32 R35, R41, 0x10000, RZ ;  /* 0x0001000029237824 */ /* 0x000fe400078e00ff */
[C---:B------:R-:W-:Y:S01]  /*9900*/  FFMA.FTZ R45, R0.reuse, R31, -R45 ;  /* 0x0000001f002d7223 */ /* 0x040fe2000001082d */
[----:B------:R-:W-:Y:S01]  /*9910*/  FFMA.FTZ R39, R0, R33, R39 ;  /* 0x0000002100277223 */ /* 0x000fe20000010027 */
[----:B------:R-:W-:-:S02]  /*9920*/  IMAD.U32 R31, R36, 0x10000, RZ ;  /* 0x00010000241f7824 */ /* 0x000fc400078e00ff */
[C---:B------:R-:W-:Y:S01]  /*9930*/  FMUL.FTZ R0, R25.reuse, R30 ;  /* 0x0000001e19007220 */ /* 0x040fe20000410000 */
[-C--:B------:R-:W-:Y:S01]  /*9940*/  FMUL.FTZ R24, R25, R40.reuse ;  /* 0x0000002819187220 */ /* 0x080fe20000410000 */
[C---:B------:R-:W-:Y:S01]  /*9950*/  FMUL.FTZ R25, R26.reuse, R35 ;  /* 0x000000231a197220 */ /* 0x040fe20000410000 */
[----:B------:R-:W-:Y:S01]  /*9960*/  LOP3.LUT R41, R41, 0xffff0000, RZ, 0xc0, !PT ;  /* 0xffff000029297812 */ /* 0x000fe200078ec0ff */
[-C--:B------:R-:W-:Y:S01]  /*9970*/  FMUL.FTZ R26, R26, R31.reuse ;  /* 0x0000001f1a1a7220 */ /* 0x080fe20000410000 */
[----:B------:R-:W-:Y:S01]  /*9980*/  FFMA.FTZ R40, R3, R40, R0 ;  /* 0x0000002803287223 */ /* 0x000fe20000010000 */
[----:B------:R-:W-:Y:S01]  /*9990*/  LOP3.LUT R36, R36, 0xffff0000, RZ, 0xc0, !PT ;  /* 0xffff000024247812 */ /* 0x000fe200078ec0ff */
[----:B------:R-:W-:Y:S02]  /*99a0*/  IMAD.U32 R0, R37, 0x10000, RZ ;  /* 0x0001000025007824 */ /* 0x000fe400078e00ff */
[C---:B------:R-:W-:Y:S01]  /*99b0*/  FFMA.FTZ R25, R12.reuse, R31, -R25 ;  /* 0x0000001f0c197223 */ /* 0x040fe20000010819 */
[----:B------:R-:W-:Y:S01]  /*99c0*/  FFMA.FTZ R26, R12, R35, R26 ;  /* 0x000000230c1a7223 */ /* 0x000fe2000001001a */
[----:B------:R-:W-:Y:S01]  /*99d0*/  FFMA.FTZ R30, R3, R30, -R24 ;  /* 0x0000001e031e7223 */ /* 0x000fe20000010818 */
[----:B------:R-:W-:Y:S01]  /*99e0*/  FMUL.FTZ R12, R32, R41 ;  /* 0x00000029200c7220 */ /* 0x000fe20000410000 */
[----:B------:R-:W-:-:S02]  /*99f0*/  IMAD.U32 R3, R42, 0x10000, RZ ;  /* 0x000100002a037824 */ /* 0x000fc400078e00ff */
[----:B------:R-:W-:Y:S01]  /*9a00*/  FMUL.FTZ R32, R32, R36 ;  /* 0x0000002420207220 */ /* 0x000fe20000410000 */
[----:B------:R-:W-:Y:S01]  /*9a10*/  FMUL.FTZ R44, R27, R0 ;  /* 0x000000001b2c7220 */ /* 0x000fe20000410000 */
[----:B------:R-:W-:Y:S02]  /*9a20*/  IMAD.U32 R24, R43, 0x10000, RZ ;  /* 0x000100002b187824 */ /* 0x000fe400078e00ff */
[----:B------:R-:W-:Y:S01]  /*9a30*/  FFMA.FTZ R36, R13, R36, -R12 ;  /* 0x000000240d247223 */ /* 0x000fe2000001080c */
[----:B------:R-:W-:Y:S01]  /*9a40*/  FMUL.FTZ R31, R27, R3 ;  /* 0x000000031b1f7220 */ /* 0x000fe20000410000 */
[----:B------:R-:W-:Y:S01]  /*9a50*/  FFMA.FTZ R41, R13, R41, R32 ;  /* 0x000000290d297223 */ /* 0x000fe20000010020 */
[----:B------:R-:W-:Y:S01]  /*9a60*/  FFMA.FTZ R44, R20, R3, R44 ;  /* 0x00000003142c7223 */ /* 0x000fe2000001002c */
[----:B------:R-:W-:Y:S02]  /*9a70*/  IMAD.U32 R21, R15, 0x10000, RZ ;  /* 0x000100000f157824 */ /* 0x000fe400078e00ff */
[----:B------:R-:W-:Y:S01]  /*9a80*/  FMUL.FTZ R32, R29, R24 ;  /* 0x000000181d207220 */ /* 0x000fe20000410000 */
[----:B------:R-:W-:Y:S01]  /*9a90*/  IMAD.U32 R12, R38, 0x10000, RZ ;  /* 0x00010000260c7824 */ /* 0x000fe200078e00ff */
[----:B------:R-:W-:Y:S01]  /*9aa0*/  LOP3.LUT R3, R42, 0xffff0000, RZ, 0xc0, !PT ;  /* 0xffff00002a037812 */ /* 0x000fe200078ec0ff */
[----:B------:R-:W-:Y:S01]  /*9ab0*/  FFMA.FTZ R31, R20, R0, -R31 ;  /* 0x00000000141f7223 */ /* 0x000fe2000001081f */
[----:B------:R-:W-:Y:S01]  /*9ac0*/  LOP3.LUT R43, R43, 0xffff0000, RZ, 0xc0, !PT ;  /* 0xffff00002b2b7812 */ /* 0x000fe200078ec0ff */
[-C--:B------:R-:W-:Y:S01]  /*9ad0*/  FMUL.FTZ R0, R29, R12.reuse ;  /* 0x0000000c1d007220 */ /* 0x080fe20000410000 */
[----:B------:R-:W-:Y:S01]  /*9ae0*/  LOP3.LUT R37, R37, 0xffff0000, RZ, 0xc0, !PT ;  /* 0xffff000025257812 */ /* 0x000fe200078ec0ff */
[----:B------:R-:W-:Y:S01]  /*9af0*/  FFMA.FTZ R32, R21, R12, -R32 ;  /* 0x0000000c15207223 */ /* 0x000fe20000010820 */
[----:B------:R-:W-:Y:S01]  /*9b00*/  LOP3.LUT R38, R38, 0xffff0000, RZ, 0xc0, !PT ;  /* 0xffff000026267812 */ /* 0x000fe200078ec0ff */
[----:B------:R-:W-:Y:S01]  /*9b10*/  FMUL.FTZ R13, R28, R3 ;  /* 0x000000031c0d7220 */ /* 0x000fe20000410000 */
[----:B------:R-:W-:Y:S01]  /*9b20*/  LOP3.LUT R15, R15, 0xffff0000, RZ, 0xc0, !PT ;  /* 0xffff00000f0f7812 */ /* 0x000fe200078ec0ff */
[----:B------:R-:W-:Y:S01]  /*9b30*/  FMUL.FTZ R12, R34, R43 ;  /* 0x0000002b220c7220 */ /* 0x000fe20000410000 */
[-C--:B------:R-:W-:Y:S01]  /*9b40*/  FMUL.FTZ R28, R28, R37.reuse ;  /* 0x000000251c1c7220 */ /* 0x080fe20000410000 */
        /* <DEDUP_REMOVED lines=13> */
[----:B------:R1:W-:Y:S01]  /*9c20*/  STS.128 [R46+0x20400], R12 ;  /* 0x0204000c2e007388 */ /* 0x0003e20000000c00 */
[----:B------:R-:W-:-:S05]  /*9c30*/  F2FP.BF16.F32.PACK_AB R27, R34, R27 ;  /* 0x0000001b221b723e */ /* 0x000fca00000010ff */
[----:B------:R1:W-:Y:S02]  /*9c40*/  STS.128 [R47+0x20400], R24 ;  /* 0x020400182f007388 */ /* 0x0003e40000000c00 */
.L_x_5935:
[----:B------:R-:W-:Y:S05]  /*9c50*/  BSYNC B1 ;  /* 0x0000000000017941 */ /* 0x000fea0003800000 */
.L_x_5934:
[----:B------:R-:W-:Y:S02]  /*9c60*/  PRMT R20, R53, 0x7610, R20 ;  /* 0x0000761035147816 */ /* 0x000fe40000000014 */
[----:B------:R-:W-:Y:S01]  /*9c70*/  PRMT R30, R54, 0x7610, R30 ;  /* 0x00007610361e7816 */ /* 0x000fe2000000001e */
[----:B------:R-:W-:Y:S06]  /*9c80*/  @P0 BRA `(.L_x_5923) ;  /* 0x0000000400880947 */ /* 0x000fec0003800000 */
[----:B------:R-:W-:Y:S01]  /*9c90*/  IMAD.IADD R49, R16, 0x1, R49 ;  /* 0x0000000110317824 */ /* 0x000fe200078e0231 */
[----:B0-----:R-:W-:Y:S01]  /*9ca0*/  SHF.R.U32.HI R3, RZ, 0x3, R228 ;  /* 0x00000003ff037819 */ /* 0x001fe200000116e4 */
[----:B-1----:R-:W0:Y:S01]  /*9cb0*/  LDS.128 R12, [R227+0x20400] ;  /* 0x02040000e30c7984 */ /* 0x002e220000000c00 */
[----:B------:R-:W-:Y:S02]  /*9cc0*/  SHF.R.U64 R32, R4, 0x10, R5 ;  /* 0x0000001004207819 */ /* 0x000fe40000001205 */
[----:B------:R-:W-:Y:S02]  /*9cd0*/  LOP3.LUT R0, R228, 0x38, R49, 0xf8, !PT ;  /* 0x00000038e4007812 */ /* 0x000fe400078ef831 */
[----:B------:R-:W-:Y:S02]  /*9ce0*/  SHF.R.U64 R21, R8, 0x10, R9 ;  /* 0x0000001008157819 */ /* 0x000fe40000001209 */
[----:B------:R-:W-:Y:S02]  /*9cf0*/  LOP3.LUT R0, R0, R3, RZ, 0x3c, !PT ;  /* 0x0000000300007212 */ /* 0x000fe400078e3cff */
[----:B------:R-:W-:-:S02]  /*9d00*/  PRMT R32, R50, 0x5432, R32 ;  /* 0x0000543232207816 */ /* 0x000fc40000000020 */
[----:B------:R-:W-:Y:S01]  /*9d10*/  PRMT R21, R51, 0x5410, R21 ;  /* 0x0000541033157816 */ /* 0x000fe20000000015 */
[----:B------:R-:W-:Y:S01]  /*9d20*/  IMAD.IADD R3, R229, 0x1, R0 ;  /* 0x00000001e5037824 */ /* 0x000fe200078e0200 */
[----:B------:R-:W-:Y:S01]  /*9d30*/  SHF.R.U32.HI R28, RZ, 0x10, R9 ;  /* 0x00000010ff1c7819 */ /* 0x000fe20000011609 */
[----:B------:R-:W-:Y:S01]  /*9d40*/  IMAD.U32 R33, R32, 0x10000, RZ ;  /* 0x0001000020217824 */ /* 0x000fe200078e00ff */
[--C-:B------:R-:W-:Y:S01]  /*9d50*/  SHF.R.U64 R29, R10, 0x10, R11.reuse ;  /* 0x000000100a1d7819 */ /* 0x100fe2000000120b */
[----:B------:R-:W-:Y:S01]  /*9d60*/  IMAD R3, R3, 0x2, R2 ;  /* 0x0000000203037824 */ /* 0x000fe200078e0202 */
[----:B------:R-:W-:Y:S02]  /*9d70*/  SHF.R.U32.HI R31, RZ, 0x10, R11 ;  /* 0x00000010ff1f7819 */ /* 0x000fe4000001160b */
[----:B------:R-:W-:Y:S02]  /*9d80*/  SHF.R.U32.HI R34, RZ, 0x10, R5 ;  /* 0x00000010ff227819 */ /* 0x000fe40000011605 */
[----:B------:R-:W1:Y:S01]  /*9d90*/  LDS.128 R24, [R3+0x20400] ;  /* 0x0204000003187984 */ /* 0x000e620000000c00 */
[----:B------:R-:W-:-:S02]  /*9da0*/  SHF.R.U32.HI R37, RZ, 0x10, R7 ;  /* 0x00000010ff257819 */ /* 0x000fc40000011607 */
[----:B------:R-:W-:Y:S02]  /*9db0*/  PRMT R34, R51, 0x5432, R34 ;  /* 0x0000543233227816 */ /* 0x000fe40000000022 */
[----:B------:R-:W-:Y:S02]  /*9dc0*/  PRMT R37, R50, 0x5410, R37 ;  /* 0x0000541032257816 */ /* 0x000fe40000000025 */
[----:B------:R-:W-:Y:S01]  /*9dd0*/  PRMT R31, R30, 0x5410, R31 ;  /* 0x000054101e1f7816 */ /* 0x000fe2000000001f */
[----:B------:R-:W-:Y:S01]  /*9de0*/  IMAD.U32 R36, R34, 0x10000, RZ ;  /* 0x0001000022247824 */ /* 0x000fe200078e00ff */
[----:B------:R-:W-:Y:S02]  /*9df0*/  PRMT R28, R52, 0x5432, R28 ;  /* 0x00005432341c7816 */ /* 0x000fe4000000001c */
[----:B------:R-:W-:Y:S02]  /*9e00*/  SHF.R.U64 R35, R6, 0x10, R7 ;  /* 0x0000001006237819 */ /* 0x000fe40000001207 */
[----:B------:R-:W-:Y:S01]  /*9e10*/  PRMT R29, R20, 0x5410, R29 ;  /* 0x00005410141d7816 */ /* 0x000fe2000000001d */
[----:B------:R-:W-:Y:S01]  /*9e20*/  IMAD.U32 R30, R28, 0x10000, RZ ;  /* 0x000100001c1e7824 */ /* 0x000fe200078e00ff */
[----:B------:R-:W-:Y:S01]  /*9e30*/  PRMT R35, R48, 0x5410, R35 ;  /* 0x0000541030237816 */ /* 0x000fe20000000023 */
        /* <DEDUP_REMOVED lines=14> */
[----:B------:R-:W-:Y:S01]  /*9f20*/  IMAD.U32 R20, R27, 0x10000, RZ ;  /* 0x000100001b147824 */ /* 0x000fe200078e00ff */
[----:B------:R-:W-:Y:S01]  /*9f30*/  LOP3.LUT R15, R26, 0xffff0000, RZ, 0xc0, !PT ;  /* 0xffff00001a0f7812 */ /* 0x000fe200078ec0ff */
[-C--:B------:R-:W-:Y:S01]  /*9f40*/  FMUL.FTZ R9, R9, R25.reuse ;  /* 0x0000001909097220 */ /* 0x080fe20000410000 */
[C---:B------:R-:W-:Y:S01]  /*9f50*/  FFMA.FTZ R39, R0.reuse, R25, -R39 ;  /* 0x0000001900277223 */ /* 0x040fe20000010827 */
[----:B------:R-:W-:Y:S02]  /*9f60*/  IMAD.U32 R25, R37, 0x10000, RZ ;  /* 0x0001000025197824 */ /* 0x000fe400078e00ff */
[----:B------:R-:W-:Y:S01]  /*9f70*/  FMUL.FTZ R38, R11, R36 ;  /* 0x000000240b267220 */ /* 0x000fe20000410000 */
[----:B------:R-:W-:Y:S01]  /*9f80*/  FFMA.FTZ R33, R0, R33, R9 ;  /* 0x0000002100217223 */ /* 0x000fe20000010009 */
[----:B------:R-:W-:Y:S01]  /*9f90*/  IMAD.U32 R9, R31, 0x10000, RZ ;  /* 0x000100001f097824 */ /* 0x000fe200078e00ff */
[----:B------:R-:W-:Y:S01]  /*9fa0*/  LOP3.LUT R21, R21, 0xffff0000, RZ, 0xc0, !PT ;  /* 0xffff000015157812 */ /* 0x000fe200078ec0ff */
[----:B------:R-:W-:Y:S01]  /*9fb0*/  IMAD.U32 R13, R26, 0x10000, RZ ;  /* 0x000100001a0d7824 */ /* 0x000fe200078e00ff */
[----:B------:R-:W-:Y:S01]  /*9fc0*/  LOP3.LUT R26, R27, 0xffff0000, RZ, 0xc0, !PT ;  /* 0xffff00001b1a7812 */ /* 0x000fe200078ec0ff */
[C---:B------:R-:W-:Y:S01]  /*9fd0*/  FMUL.FTZ R27, R20.reuse, R25 ;  /* 0x00000019141b7220 */ /* 0x040fe20000410000 */
[-C--:B------:R-:W-:Y:S01]  /*9fe0*/  FMUL.FTZ R20, R20, R9.reuse ;  /* 0x0000000914147220 */ /* 0x080fe20000410000 */
[-C--:B------:R-:W-:Y:S01]  /*9ff0*/  FMUL.FTZ R0, R11, R30.reuse ;  /* 0x0000001e0b007220 */ /* 0x080fe20000410000 */
[----:B------:R-:W-:Y:S01]  /*a000*/  FFMA.FTZ R38, R5, R30, -R38 ;  /* 0x0000001e05267223 */ /* 0x000fe20000010826 */
[----:B------:R-:W-:Y:S01]  /*a010*/  LOP3.LUT R11, R32, 0xffff0000, RZ, 0xc0, !PT ;  /* 0xffff0000200b7812 */ /* 0x000fe200078ec0ff */
[C---:B------:R-:W-:Y:S01]  /*a020*/  FFMA.FTZ R30, R8.reuse, R9, -R27 ;  /* 0x00000009081e7223 */ /* 0x040fe2000001081b */
[----:B------:R-:W-:Y:S01]  /*a030*/  FFMA.FTZ R32, R8, R25, R20 ;  /* 0x0000001908207223 */ /* 0x000fe20000010014 */
[----:B------:R-:W-:Y:S01]  /*a040*/  FMUL.FTZ R27, R10, R21 ;  /* 0x000000150a1b7220 */ /* 0x000fe20000410000 */
[----:B------:R-:W-:-:S02]  /*a050*/  IMAD.U32 R8, R35, 0x10000, RZ ;  /* 0x0001000023087824 */ /* 0x000fc400078e00ff */
[----:B------:R-:W-:Y:S01]  /*a060*/  FFMA.FTZ R36, R5, R36, R0 ;  /* 0x0000002405247223 */ /* 0x000fe20000010000 */
[-C--:B------:R-:W-:Y:S01]  /*a070*/  FMUL.FTZ R25, R10, R11.reuse ;  /* 0x0000000b0a197220 */ /* 0x080fe20000410000 */
[----:B------:R-:W-:Y:S01]  /*a080*/  FFMA.FTZ R20, R4, R11, R27 ;  /* 0x0000000b04147223 */ /* 0x000fe2000001001b */
[----:B------:R-:W-:Y:S02]  /*a090*/  IMAD.U32 R0, R29, 0x10000, RZ ;  /* 0x000100001d007824 */ /* 0x000fe400078e00ff */
[C---:B------:R-:W-:Y:S01]  /*a0a0*/  FMUL.FTZ R11, R13.reuse, R8 ;  /* 0x000000080d0b7220 */ /* 0x040fe20000410000 */
[----:B------:R-:W-:Y:S01]  /*a0b0*/  LOP3.LUT R9, R34, 0xffff0000, RZ, 0xc0, !PT ;  /* 0xffff000022097812 */ /* 0x000fe200078ec0ff */
[----:B------:R-:W-:Y:S01]  /*a0c0*/  FFMA.FTZ R10, R4, R21, -R25 ;  /* 0x00000015040a7223 */ /* 0x000fe20000010819 */
[----:B------:R-:W-:Y:S01]  /*a0d0*/  LOP3.LUT R5, R28, 0xffff0000, RZ, 0xc0, !PT ;  /* 0xffff00001c057812 */ /* 0x000fe200078ec0ff */
[-C--:B------:R-:W-:Y:S01]  /*a0e0*/  FMUL.FTZ R13, R13, R0.reuse ;  /* 0x000000000d0d7220 */ /* 0x080fe20000410000 */
[----:B------:R-:W-:Y:S01]  /*a0f0*/  FFMA.FTZ R11, R6, R0, -R11 ;  /* 0x00000000060b7223 */ /* 0x000fe2000001080b */
[----:B------:R-:W-:Y:S01]  /*a100*/  LOP3.LUT R4, R35, 0xffff0000, RZ, 0xc0, !PT ;  /* 0xffff000023047812 */ /* 0x000fe200078ec0ff */
[----:B------:R-:W-:Y:S01]  /*a110*/  FMUL.FTZ R21, R24, R9 ;  /* 0x0000000918157220 */ /* 0x000fe20000410000 */
[----:B------:R-:W-:Y:S01]  /*a120*/  LOP3.LUT R0, R29, 0xffff0000, RZ, 0xc0, !PT ;  /* 0xffff00001d007812 */ /* 0x000fe200078ec0ff */
[----:B------:R-:W-:Y:S01]  /*a130*/  FFMA.FTZ R13, R6, R8, R13 ;  /* 0x00000008060d7223 */ /* 0x000fe2000001000d */
[----:B------:R-:W-:Y:S01]  /*a140*/  LOP3.LUT R37, R37, 0xffff0000, RZ, 0xc0, !PT ;  /* 0xffff000025257812 */ /* 0x000fe200078ec0ff */
[-C--:B------:R-:W-:Y:S01]  /*a150*/  FMUL.FTZ R24, R24, R5.reuse ;  /* 0x0000000518187220 */ /* 0x080fe20000410000 */
[----:B------:R-:W-:Y:S01]  /*a160*/  LOP3.LUT R31, R31, 0xffff0000, RZ, 0xc0, !PT ;  /* 0xffff00001f1f7812 */ /* 0x000fe200078ec0ff */
[C---:B------:R-:W-:Y:S01]  /*a170*/  FMUL.FTZ R6, R15.reuse, R4 ;  /* 0x000000040f067220 */ /* 0x040fe20000410000 */
[----:B------:R-:W-:Y:S01]  /*a180*/  FFMA.FTZ R5, R12, R5, -R21 ;  /* 0x000000050c057223 */ /* 0x000fe20000010815 */
[-C--:B------:R-:W-:Y:S01]  /*a190*/  FMUL.FTZ R15, R15, R0.reuse ;  /* 0x000000000f0f7220 */ /* 0x080fe20000410000 */
[C---:B------:R-:W-:Y:S01]  /*a1a0*/  FMUL.FTZ R21, R26.reuse, R37 ;  /* 0x000000251a157220 */ /* 0x040fe20000410000 */
[-C--:B------:R-:W-:Y:S01]  /*a1b0*/  FMUL.FTZ R26, R26, R31.reuse ;  /* 0x0000001f1a1a7220 */ /* 0x080fe20000410000 */
        /* <DEDUP_REMOVED lines=15> */
.L_x_5923:
[----:B------:R-:W-:Y:S05]  /*a2b0*/  BSYNC B0 ;  /* 0x0000000000007941 */ /* 0x000fea0003800000 */
.L_x_5909:
        /* <DEDUP_REMOVED lines=8> */
.L_x_5906:
[----:B--23--:R-:W-:-:S05]  /*a340*/  IMAD.U32 R0, RZ, RZ, UR37 ;  /* 0x00000025ff007e24 */ /* 0x00cfca000f8e00ff */
[----:B------:R-:W-:-:S13]  /*a350*/  ISETP.NE.AND P0, PT, R0, 0x3, PT ;  /* 0x000000030000780c */ /* 0x000fda0003f05270 */
[----:B------:R-:W-:Y:S05]  /*a360*/  @!P0 BRA `(.L_x_5936) ;  /* 0x0000000000048947 */ /* 0x000fea0003800000 */
[----:B------:R-:W-:Y:S01]  /*a370*/  BPT.TRAP 0x1 ;  /* 0x000000040000795c */ /* 0x000fe20000300000 */
.L_x_5936:
[----:B-1----:R-:W-:Y:S01]  /*a380*/  IMAD R14, R18, 0x8, R2 ;  /* 0x00000008120e7824 */ /* 0x002fe200078e0202 */
[----:B------:R-:W-:-:S04]  /*a390*/  SHF.L.U32 R57, R19, 0x1f, RZ ;  /* 0x0000001f13397819 */ /* 0x000fc800000006ff */
[----:B------:R1:W2:Y:S01]  /*a3a0*/  SYNCS.PHASECHK.TRANS64.TRYWAIT P2, [R14+URZ+0x28c30], R57 ;  /* 0x028c30390e0075a7 */ /* 0x0002a2000804017f */
[----:B------:R-:W-:Y:S05]  /*a3b0*/  @!P0 BRA `(.L_x_5937) ;  /* 0x0000000000048947 */ /* 0x000fea0003800000 */
[----:B------:R-:W-:Y:S01]  /*a3c0*/  BPT.TRAP 0x1 ;  /* 0x000000040000795c */ /* 0x000fe20000300000 */
.L_x_5937:
[----:B------:R-:W3:Y:S02]  /*a3d0*/  S2R R0, SR_TID.X ;  /* 0x0000000000007919 */ /* 0x000ee40000002100 */
[----:B---3--:R-:W-:-:S04]  /*a3e0*/  LOP3.LUT R0, R0, 0x7f, RZ, 0xc0, !PT ;  /* 0x0000007f00007812 */ /* 0x008fc800078ec0ff */
[----:B------:R-:W-:Y:S01]  /*a3f0*/  ISETP.NE.AND P1, PT, R0, RZ, PT ;  /* 0x000000ff0000720c */ /* 0x000fe20003f25270 */
[----:B------:R-:W-:-:S05]  /*a400*/  VIADD R0, R2, 0x22400 ;  /* 0x0002240002007836 */ /* 0x000fca0000000000 */
[----:B------:R-:W-:Y:S01]  /*a410*/  SHF.R.U32.HI R0, RZ, 0x4, R0 ;  /* 0x00000004ff007819 */ /* 0x000fe20000011600 */
[----:B--2---:R-:W-:Y:S06]  /*a420*/  @P2 BRA `(.L_x_5938) ;  /* 0x0000000000082947 */ /* 0x004fec0003800000 */
[----:B------:R-:W2:Y:S02]  /*a430*/  SYNCS.PHASECHK.TRANS64.TRYWAIT P2, [R14+URZ+0x28c30], R57 ;  /* 0x028c30390e0075a7 */ /* 0x000ea4000804017f */
[----:B--2---:R-:W-:Y:S05]  /*a440*/  @!P2 BRA `(.L_x_5939) ;  /* 0x0000015c007ca947 */ /* 0x004fea0003800000 */
.L_x_5938:
[----:B------:R-:W-:Y:S01]  /*a450*/  LOP3.LUT R0, R0, 0x3fff, RZ, 0xc0, !PT ;  /* 0x00003fff00007812 */ /* 0x000fe200078ec0ff */
[----:B------:R-:W-:Y:S05]  /*a460*/  WARPSYNC.ALL ;  /* 0x0000000000007948 */ /* 0x000fea0003800000 */
[----:B------:R-:W-:Y:S01]  /*a470*/  LOP3.LUT R15, R0, 0x10000, RZ, 0xfc, !PT ;  /* 0x00010000000f7812 */ /* 0x000fe200078efcff */
[----:B------:R-:W-:Y:S01]  /*a480*/  VIADD R0, R2, 0x20400 ;  /* 0x0002040002007836 */ /* 0x000fe20000000000 */
[----:B0---45:R-:W-:-:S03]  /*a490*/  WARPGROUP.ARRIVE ;  /* 0x00000000000079c5 */ /* 0x031fc60000000000 */
[----:B------:R-:W-:Y:S01]  /*a4a0*/  IMAD R6, R18, 0x200, R15 ;  /* 0x0000020012067824 */ /* 0x000fe200078e020f */
[----:B------:R-:W-:Y:S01]  /*a4b0*/  ULDC.64 UR40, c[0x0][0x9e0] ;  /* 0x0002780000287ab9 */ /* 0x000fe20000000a00 */
[----:B------:R-:W-:Y:S01]  /*a4c0*/  IMAD.MOV.U32 R7, RZ, RZ, 0x40000040 ;  /* 0x40000040ff077424 */ /* 0x000fe200078e00ff */
[----:B------:R-:W-:Y:S01]  /*a4d0*/  SHF.R.U32.HI R0, RZ, 0x4, R0 ;  /* 0x00000004ff007819 */ /* 0x000fe20000011600 */
[----:B------:R-:W-:Y:S01]  /*a4e0*/  IMAD.MOV.U32 R5, RZ, RZ, 0x40000040 ;  /* 0x40000040ff057424 */ /* 0x000fe200078e00ff */
[C---:B------:R-:W-:Y:S01]  /*a4f0*/  R2UR UR6, R6.reuse ;  /* 0x00000000060672ca */ /* 0x040fe200000e0000 */
[----:B------:R-:W-:Y:S01]  /*a500*/  VIADD R8, R6, 0x2 ;  /* 0x0000000206087836 */ /* 0x000fe20000000000 */
[----:B------:R-:W-:Y:S01]  /*a510*/  LOP3.LUT R0, R0, 0x3fff, RZ, 0xc0, !PT ;  /* 0x00003fff00007812 */ /* 0x000fe200078ec0ff */
[----:B------:R-:W-:Y:S01]  /*a520*/  IMAD.MOV.U32 R9, RZ, RZ, 0x40000040 ;  /* 0x40000040ff097424 */ /* 0x000fe200078e00ff */
[----:B------:R-:W-:Y:S01]  /*a530*/  R2UR UR7, R7 ;  /* 0x00000000070772ca */ /* 0x000fe200000e0000 */
[----:B------:R-:W-:Y:S01]  /*a540*/  IMAD.MOV.U32 R11, RZ, RZ, 0x40000040 ;  /* 0x40000040ff0b7424 */ /* 0x000fe200078e00ff */
[----:B------:R-:W-:Y:S01]  /*a550*/  LOP3.LUT R4, R0, 0x10000, RZ, 0xfc, !PT ;  /* 0x0001000000047812 */ /* 0x000fe200078efcff */
[----:B------:R-:W-:Y:S01]  /*a560*/  VIADD R12, R6, 0x4 ;  /* 0x00000004060c7836 */ /* 0x000fe20000000000 */
[----:B------:R-:W-:Y:S01]  /*a570*/  R2UR UR5, R5 ;  /* 0x00000000050572ca */ /* 0x000fe200000e0000 */
[----:B------:R-:W-:Y:S01]  /*a580*/  IMAD.MOV.U32 R13, RZ, RZ, 0x40000040 ;  /* 0x40000040ff0d7424 */ /* 0x000fe200078e00ff */
[C---:B------:R-:W-:Y:S01]  /*a590*/  R2UR UR4, R4.reuse ;  /* 0x00000000040472ca */ /* 0x040fe200000e0000 */
[----:B------:R-:W-:Y:S01]  /*a5a0*/  VIADD R10, R4, 0x2 ;  /* 0x00000002040a7836 */ /* 0x000fe20000000000 */
[----:B------:R-:W0:Y:S01]  /*a5b0*/  LDC R0, c[0x0][0x448] ;  /* 0x00011200ff007b82 */ /* 0x000e220000000800 */
[----:B------:R-:W-:Y:S01]  /*a5c0*/  IMAD.MOV.U32 R7, RZ, RZ, 0x40000040 ;  /* 0x40000040ff077424 */ /* 0x000fe200078e00ff */
[----:B------:R-:W-:Y:S01]  /*a5d0*/  UISETP.GE.AND UP0, UPT, UR41, 0x1, UPT ;  /* 0x000000012900788c */ /* 0x000fe2000bf06270 */
[----:B------:R-:W-:-:S03]  /*a5e0*/  LEA R56, R168, 0xffffffc0, 0x6 ;  /* 0xffffffc0a8387811 */ /* 0x000fc600078e30ff */
[----:B------:R-:W-:Y:S01]  /*a5f0*/  UP2UR UR47, UPR, URZ, 0x1 ;  /* 0x000000013f2f7883 */ /* 0x000fe20008000000 */
[----:B------:R-:W-:Y:S02]  /*a600*/  IADD3 R20, -R184, R23, -R56 ;  /* 0x00000017b8147210 */ /* 0x000fe40007ffe938 */
[----:B------:R-:W-:Y:S02]  /*a610*/  PLOP3.LUT P3, PT, PT, PT, UP0, 0x40, 0x0 ;  /* 0x000000000000781c */ /* 0x000fe40003f6e808 */
[----:B------:R-:W-:Y:S01]  /*a620*/  HGMMA.64x64x16.F32.BF16 R24, gdesc[UR4], RZ, !UPT, gsb0 ;  /* 0x00e00000041879f0 */ /* 0x000fe2000c0018ff */
[----:B------:R-:W-:Y:S01]  /*a630*/  R2UR UR6, R8 ;  /* 0x00000000080672ca */ /* 0x000fe200000e0000 */
[----:B------:R-:W-:Y:S01]  /*a640*/  VIADD R8, R4, 0x4 ;  /* 0x0000000404087836 */ /* 0x000fe20000000000 */
[----:B------:R-:W-:Y:S01]  /*a650*/  R2UR UR7, R9 ;  /* 0x00000000090772ca */ /* 0x000fe200000e0000 */
[----:B------:R-:W-:Y:S01]  /*a660*/  IMAD.MOV.U32 R9, RZ, RZ, 0x40000040 ;  /* 0x40000040ff097424 */ /* 0x000fe200078e00ff */
[----:B------:R-:W-:-:S02]  /*a670*/  R2UR UR4, R10 ;  /* 0x000000000a0472ca */ /* 0x000fc400000e0000 */
[----:B------:R-:W-:Y:S02]  /*a680*/  R2UR UR5, R11 ;  /* 0x000000000b0572ca */ /* 0x000fe400000e0000 */
[----:B0-----:R-:W-:Y:S01]  /*a690*/  ISETP.NE.AND P2, PT, R0, 0x1, PT ;  /* 0x000000010000780c */ /* 0x001fe20003f45270 */
[----:B------:R-:W-:-:S12]  /*a6a0*/  IMAD.IADD R0, R201, 0x1, R192 ;  /* 0x00000001c9007824 */ /* 0x000fd800078e02c0 */
[----:B------:R-:W0:Y:S01]  /*a6b0*/  @P2 LDC R3, c[0x0][0x44c] ;  /* 0x00011300ff032b82 */ /* 0x000e220000000800 */
[----:B------:R-:W-:Y:S02]  /*a6c0*/  WARPGROUP.DEPBAR.LE gsb0, 0x0 ;  /* 0x00008000000079c5 */ /* 0x000fe40000010000 */
[----:B------:R-:W-:-:S06]  /*a6d0*/  WARPGROUP.ARRIVE ;  /* 0x00000000000079c5 */ /* 0x000fcc0000000000 */
[----:B------:R-:W-:Y:S01]  /*a6e0*/  HGMMA.64x64x16.F32.BF16 R24, gdesc[UR4], R24, gsb0 ;  /* 0x00e00000041879f0 */ /* 0x000fe20008001818 */
        /* <DEDUP_REMOVED lines=8> */
[----:B------:R-:W-:-:S10]  /*a770*/  WARPGROUP.ARRIVE ;  /* 0x00000000000079c5 */ /* 0x000fd40000000000 */
[----:B------:R-:W-:Y:S01]  /*a780*/  HGMMA.64x64x16.F32.BF16 R24, gdesc[UR4], R24, gsb0 ;  /* 0x00e00000041879f0 */ /* 0x000fe20008001818 */
[----:B------:R-:W-:Y:S01]  /*a790*/  R2UR UR6, R12 ;  /* 0x000000000c0672ca */ /* 0x000fe200000e0000 */
[----:B0-----:R-:W-:Y:S01]  /*a7a0*/  @P2 IMAD.HI.U32 R12, R0, R3, RZ ;  /* 0x00000003000c2227 */ /* 0x001fe200078e00ff */
[----:B------:R-:W-:Y:S02]  /*a7b0*/  R2UR UR7, R13 ;  /* 0x000000000d0772ca */ /* 0x000fe400000e0000 */
[----:B------:R-:W-:Y:S01]  /*a7c0*/  R2UR UR4, R6 ;  /* 0x00000000060472ca */ /* 0x000fe200000e0000 */
[----:B------:R-:W0:Y:S01]  /*a7d0*/  @P2 LDC R13, c[0x0][0x450] ;  /* 0x00011400ff0d2b82 */ /* 0x000e220000000800 */
[----:B------:R-:W-:Y:S01]  /*a7e0*/  R2UR UR5, R7 ;  /* 0x00000000070572ca */ /* 0x000fe200000e0000 */
[----:B------:R-:W-:Y:S02]  /*a7f0*/  IMAD.MOV.U32 R3, RZ, RZ, R0 ;  /* 0x000000ffff037224 */ /* 0x000fe400078e0000 */
[----:B------:R-:W-:-:S05]  /*a800*/  @!P1 VIADD R0, R14, 0x28c40 ;  /* 0x00028c400e009836 */ /* 0x000fca0000000000 */
[----:B------:R-:W-:Y:S02]  /*a810*/  @!P1 PRMT R0, RZ, 0x654, R0 ;  /* 0x00000654ff009816 */ /* 0x000fe40000000000 */
[----:B0-----:R-:W-:Y:S01]  /*a820*/  @P2 SHF.R.U32.HI R3, RZ, R13, R12 ;  /* 0x0000000dff032219 */ /* 0x001fe2000001160c */
[----:B------:R-:W-:-:S04]  /*a830*/  IMAD.MOV.U32 R13, RZ, RZ, -0x40 ;  /* 0xffffffc0ff0d7424 */ /* 0x000fc800078e00ff */
[----:B------:R-:W0:Y:S01]  /*a840*/  SHFL.IDX PT, R61, R3, RZ, 0x1c1f ;  /* 0x001c1fff033d7589 */ /* 0x000e2200000e0000 */
[----:B------:R-:W-:-:S04]  /*a850*/  IMAD R12, R168, R13, 0x41 ;  /* 0x00000041a80c7424 */ /* 0x000fc800078e020d */
[----:B------:R-:W-:Y:S01]  /*a860*/  VIADD R60, R12, 0xffffffff ;  /* 0xffffffff0c3c7836 */ /* 0x000fe20000000000 */
[----:B------:R-:W-:-:S05]  /*a870*/  IADD3 R13, -R184, R12, R23 ;  /* 0x0000000cb80d7210 */ /* 0x000fca0007ffe117 */
[----:B------:R-:W-:-:S04]  /*a880*/  IMAD.IADD R13, R13, 0x1, -R22 ;  /* 0x000000010d0d7824 */ /* 0x000fc800078e0a16 */
[----:B------:R-:W-:Y:S01]  /*a890*/  VIADD R59, R13, UR40 ;  /* 0x000000280d3b7c36 */ /* 0x000fe20008000000 */
[----:B------:R-:W-:Y:S02]  /*a8a0*/  WARPGROUP.DEPBAR.LE gsb0, 0x0 ;  /* 0x00008000000079c5 */ /* 0x000fe40000010000 */
[----:B------:R-:W-:-:S06]  /*a8b0*/  WARPGROUP.ARRIVE ;  /* 0x00000000000079c5 */ /* 0x000fcc0000000000 */
[----:B------:R-:W-:Y:S01]  /*a8c0*/  HGMMA.64x64x16.F32.BF16 R24, gdesc[UR4], R24, gsb0 ;  /* 0x00e00000041879f0 */ /* 0x000fe20008001818 */
[----:B------:R-:W-:Y:S02]  /*a8d0*/  ULDC UR4, c[0x0][0x9dc] ;  /* 0x0002770000047ab9 */ /* 0x000fe40000000800 */
[----:B------:R-:W-:Y:S01]  /*a8e0*/  IMAD.U32 R21, RZ, RZ, UR4 ;  /* 0x00000004ff157e24 */ /* 0x000fe2000f8e00ff */
[----:B------:R-:W-:Y:S02]  /*a8f0*/  WARPGROUP.DEPBAR.LE gsb0, 0x0 ;  /* 0x00008000000079c5 */ /* 0x000fe40000010000 */
[----:B------:R3:W-:Y:S02]  /*a900*/  @!P1 SYNCS.ARRIVE.TRANS64.RED.A1T0 RZ, [R0+URZ], RZ ;  /* 0x000000ff00ff99a7 */ /* 0x0007e4000810043f */
[----:B---3--:R-:W-:-:S05]  /*a910*/  LOP3.LUT R0, RZ, R21, RZ, 0x33, !PT ;  /* 0x00000015ff007212 */ /* 0x008fca00078e33ff */
[----:B------:R-:W-:Y:S01]  /*a920*/  IMAD.IADD R58, R13, 0x1, R0 ;  /* 0x000000010d3a7824 */ /* 0x000fe200078e0200 */
[----:B0-----:R-:W-:-:S03]  /*a930*/  VIADDMNMX R0, R61, R59, R20, PT ;  /* 0x0000003b3d007246 */ /* 0x001fc60003800114 */
[----:B------:R-:W-:Y:S01]  /*a940*/  IMAD.IADD R12, R58, 0x1, R61 ;  /* 0x000000013a0c7824 */ /* 0x000fe200078e023d */
[----:B------:R-:W-:Y:S06]  /*a950*/  @P3 BRA `(.L_x_5940) ;  /* 0x0000000000583947 */ /* 0x000fec0003800000 */
[----:B------:R-:W-:Y:S01]  /*a960*/  IADD3 R13, -R22, R23, R61 ;  /* 0x00000017160d7210 */ /* 0x000fe20007ffe13d */
[----:B------:R-:W-:Y:S03]  /*a970*/  BSSY B0, `(.L_x_5941) ;  /* 0x0000010000007945 */ /* 0x000fe60003800000 */
        /* <DEDUP_REMOVED lines=10> */
.L_x_5942:
[----:B------:R-:W-:-:S06]  /*aa20*/  UISETP.NE.AND UP0, UPT, UR41, 0x1, UPT ;  /* 0x000000012900788c */ /* 0x000fcc000bf05270 */
[----:B------:R-:W-:-:S05]  /*aa30*/  PLOP3.LUT P3, PT, PT, PT, UP0, 0x80, 0x0 ;  /* 0x000000000000781c */ /* 0x000fca0003f6f008 */
[----:B------:R-:W-:-:S08]  /*aa40*/  @UP0 ULDC.64 UR4, c[0x0][0x9e8] ;  /* 0x00027a0000040ab9 */ /* 0x000fd00000000a00 */
[----:B------:R-:W-:-:S05]  /*aa50*/  @P3 IMAD.HI.U32 R61, R13, UR4, RZ ;  /* 0x000000040d3d3c27 */ /* 0x000fca000f8e00ff */
[----:B------:R-:W-:-:S07]  /*aa60*/  @P3 SHF.R.U32.HI R13, RZ, UR5, R61 ;  /* 0x00000005ff0d3c19 */ /* 0x000fce000801163d */
.L_x_5943:
[----:B------:R-:W-:Y:S05]  /*aa70*/  BSYNC B0 ;  /* 0x0000000000007941 */ /* 0x000fea0003800000 */
.L_x_5941:
[----:B------:R-:W-:-:S04]  /*aa80*/  IMAD R13, R13, UR41, -R56 ;  /* 0x000000290d0d7c24 */ /* 0x000fc8000f8e0a38 */
[----:B------:R-:W-:-:S05]  /*aa90*/  IMAD.IADD R13, R13, 0x1, -R184 ;  /* 0x000000010d0d7824 */ /* 0x000fca00078e0ab8 */
[----:B------:R-:W-:Y:S02]  /*aaa0*/  VIMNMX R12, R12, R13, !PT ;  /* 0x0000000d0c0c7248 */ /* 0x000fe40007fe0100 */
[----:B------:R-:W-:-:S07]  /*aab0*/  VIADDMNMX R0, R13, UR41, R0, PT ;  /* 0x000000290d007c46 */ /* 0x000fce000b800100 */
.L_x_5940:
[C---:B------:R-:W-:Y:S01]  /*aac0*/  ISETP.GE.AND P3, PT, R60.reuse, 0x2, PT ;  /* 0x000000023c00780c */ /* 0x040fe20003f66270 */
[----:B------:R-:W0:Y:S01]  /*aad0*/  SHFL.IDX PT, R3, R3, 0x1, 0x1c1f ;  /* 0x003c1f0003037f89 */ /* 0x000e2200000e0000 */
[----:B------:R-:W-:Y:S01]  /*aae0*/  ISETP.GE.AND P4, PT, R60, 0x9, PT ;  /* 0x000000093c00780c */ /* 0x000fe20003f86270 */
[----:B------:R-:W-:Y:S01]  /*aaf0*/  UISETP.NE.AND UP0, UPT, UR47, URZ, UPT ;  /* 0x0000003f2f00728c */ /* 0x000fe2000bf05270 */
[C---:B------:R-:W-:Y:S02]  /*ab00*/  ISETP.GT.AND P6, PT, R12.reuse, 0x1, !P3 ;  /* 0x000000010c00780c */ /* 0x040fe40005fc4270 */
[----:B------:R-:W-:Y:S02]  /*ab10*/  ISETP.GT.AND P5, PT, R12, 0x8, !P4 ;  /* 0x000000080c00780c */ /* 0x000fe400067a4270 */
[C---:B------:R-:W-:Y:S02]  /*ab20*/  ISETP.LT.OR P6, PT, R0.reuse, 0x2, P6 ;  /* 0x000000020000780c */ /* 0x040fe400037c1670 */
[----:B------:R-:W-:-:S02]  /*ab30*/  ISETP.LT.OR P5, PT, R0, 0x9, P5 ;  /* 0x000000090000780c */ /* 0x000fc40002fa1670 */
[----:B------:R-:W-:Y:S02]  /*ab40*/  FSEL R61, R25, -INF , !P6 ;  /* 0xff800000193d7808 */ /* 0x000fe40007000000 */
        /* <DEDUP_REMOVED lines=68> */
[----:B------:R-:W-:Y:S02]  /*af90*/  ISETP.LT.OR P6, PT, R0, 0x3a, P6 ;  /* 0x0000003a0000780c */ /* 0x000fe400037c1670 */
[----:B0-----:R-:W-:Y:S01]  /*afa0*/  VIADDMNMX R0, R3, R59, R20, PT ;  /* 0x0000003b03007246 */ /* 0x001fe20003800114 */
[----:B------:R-:W-:Y:S01]  /*afb0*/  IMAD.IADD R20, R58, 0x1, R3 ;  /* 0x000000013a147824 */ /* 0x000fe200078e0203 */
[----:B------:R-:W-:Y:S02]  /*afc0*/  FSEL R53, R53, -INF , !P6 ;  /* 0xff80000035357808 */ /* 0x000fe40007000000 */
[----:B------:R-:W-:-:S13]  /*afd0*/  PLOP3.LUT P6, PT, PT, PT, UP0, 0x40, 0x0 ;  /* 0x000000000000781c */ /* 0x000fda0003fce808 */
[----:B------:R-:W-:Y:S05]  /*afe0*/  @P6 BRA `(.L_x_5944) ;  /* 0x0000000000606947 */ /* 0x000fea0003800000 */
        /* <DEDUP_REMOVED lines=13> */
.L_x_5946:
[----:B------:R-:W-:-:S06]  /*b0c0*/  UISETP.NE.AND UP0, UPT, UR41, 0x1, UPT ;  /* 0x000000012900788c */ /* 0x000fcc000bf05270 */
[----:B------:R-:W-:-:S05]  /*b0d0*/  PLOP3.LUT P6, PT, PT, PT, UP0, 0x80, 0x0 ;  /* 0x000000000000781c */ /* 0x000fca0003fcf008 */
[----:B------:R-:W-:-:S08]  /*b0e0*/  @UP0 ULDC.64 UR4, c[0x0][0x9e8] ;  /* 0x00027a0000040ab9 */ /* 0x000fd00000000a00 */
[----:B------:R-:W-:Y:S01]  /*b0f0*/  @P6 IMAD.HI.U32 R12, R3, UR4, RZ ;  /* 0x00000004030c6c27 */ /* 0x000fe2000f8e00ff */
[----:B------:R-:W-:-:S13]  /*b100*/  PLOP3.LUT P6, PT, PT, PT, UP0, 0x80, 0x0 ;  /* 0x000000000000781c */ /* 0x000fda0003fcf008 */
[----:B------:R-:W-:-:S07]  /*b110*/  @P6 SHF.R.U32.HI R3, RZ, UR5, R12 ;  /* 0x00000005ff036c19 */ /* 0x000fce000801160c */
.L_x_5947:
[----:B------:R-:W-:Y:S05]  /*b120*/  BSYNC B0 ;  /* 0x0000000000007941 */ /* 0x000fea0003800000 */
.L_x_5945:
[----:B------:R-:W-:-:S04]  /*b130*/  IMAD R3, R3, UR41, -R56 ;  /* 0x0000002903037c24 */ /* 0x000fc8000f8e0a38 */
[----:B------:R-:W-:-:S05]  /*b140*/  IMAD.IADD R3, R3, 0x1, -R184 ;  /* 0x0000000103037824 */ /* 0x000fca00078e0ab8 */
[----:B------:R-:W-:Y:S02]  /*b150*/  VIMNMX R20, R20, R3, !PT ;  /* 0x0000000314147248 */ /* 0x000fe40007fe0100 */
[----:B------:R-:W-:-:S07]  /*b160*/  VIADDMNMX R0, R3, UR41, R0, PT ;  /* 0x0000002903007c46 */ /* 0x000fce000b800100 */
.L_x_5944:
        /* <DEDUP_REMOVED lines=38> */
[----:B------:R-:W-:Y:S01]  /*b3d0*/  ISETP.GT.AND P4, PT, R20, 0x8, !P4 ;  /* 0x000000081400780c */ /* 0x000fe20006784270 */
[----:B------:R-:W0:Y:S01]  /*b3e0*/  SHFL.BFLY PT, R12, R25, 0x2, 0x1f ;  /* 0x0c401f00190c7f89 */ /* 0x000e2200000e0000 */
[C---:B------:R-:W-:Y:S02]  /*b3f0*/  ISETP.LT.OR P3, PT, R0.reuse, 0x1a, P3 ;  /* 0x0000001a0000780c */ /* 0x040fe40001f61670 */
[----:B------:R-:W-:Y:S02]  /*b400*/  ISETP.LT.OR P4, PT, R0, 0x9, P4 ;  /* 0x000000090000780c */ /* 0x000fe40002781670 */
[----:B------:R-:W-:Y:S02]  /*b410*/  FSEL R32, R39, -INF , !P3 ;  /* 0xff80000027207808 */ /* 0x000fe40005800000 */
[----:B------:R-:W-:Y:S02]  /*b420*/  ISETP.NE.AND P3, PT, R37, RZ, PT ;  /* 0x000000ff2500720c */ /* 0x000fe40003f65270 */
[----:B------:R-:W-:-:S02]  /*b430*/  FSEL R30, R30, -INF , !P4 ;  /* 0xff8000001e1e7808 */ /* 0x000fc40006000000 */
[----:B------:R-:W-:Y:S02]  /*b440*/  ISETP.GT.AND P3, PT, R20, 0x20, !P3 ;  /* 0x000000201400780c */ /* 0x000fe40005f64270 */
[----:B------:R-:W-:Y:S02]  /*b450*/  ISETP.NE.AND P4, PT, R44, RZ, PT ;  /* 0x000000ff2c00720c */ /* 0x000fe40003f85270 */
[----:B------:R-:W-:Y:S02]  /*b460*/  ISETP.LT.OR P3, PT, R0, 0x21, P3 ;  /* 0x000000210000780c */ /* 0x000fe40001f61670 */
[----:B------:R-:W-:Y:S01]  /*b470*/  ISETP.NE.AND P6, PT, R13, RZ, PT ;  /* 0x000000ff0d00720c */ /* 0x000fe20003fc5270 */
[----:B------:R-:W-:Y:S01]  /*b480*/  IMAD.U32 R13, RZ, RZ, UR4 ;  /* 0x00000004ff0d7e24 */ /* 0x000fe2000f8e00ff */
[----:B------:R-:W-:Y:S02]  /*b490*/  FSEL R42, R42, -INF , !P3 ;  /* 0xff8000002a2a7808 */ /* 0x000fe40005800000 */
[----:B------:R-:W-:-:S02]  /*b4a0*/  ISETP.NE.AND P3, PT, R40, RZ, PT ;  /* 0x000000ff2800720c */ /* 0x000fc40003f65270 */
[C---:B------:R-:W-:Y:S02]  /*b4b0*/  ISETP.GT.AND P5, PT, R20.reuse, 0x38, !P5 ;  /* 0x000000381400780c */ /* 0x040fe40006fa4270 */
[----:B------:R-:W-:Y:S02]  /*b4c0*/  ISETP.GT.AND P3, PT, R20, 0x21, !P3 ;  /* 0x000000211400780c */ /* 0x000fe40005f64270 */
[----:B0-----:R-:W-:Y:S02]  /*b4d0*/  FMNMX.FTZ R29, R25, R12, !PT ;  /* 0x0000000c191d7209 */ /* 0x001fe40007810000 */
[C---:B------:R-:W-:Y:S02]  /*b4e0*/  ISETP.LT.OR P3, PT, R0.reuse, 0x22, P3 ;  /* 0x000000220000780c */ /* 0x040fe40001f61670 */
[----:B------:R-:W-:Y:S01]  /*b4f0*/  ISETP.LT.OR P5, PT, R0, 0x39, P5 ;  /* 0x000000390000780c */ /* 0x000fe20002fa1670 */
[----:B------:R-:W0:Y:S01]  /*b500*/  SHFL.BFLY PT, R12, R29, 0x1, 0x1f ;  /* 0x0c201f001d0c7f89 */ /* 0x000e2200000e0000 */
[----:B------:R-:W-:-:S02]  /*b510*/  FSEL R36, R43, -INF , !P3 ;  /* 0xff8000002b247808 */ /* 0x000fc40005800000 */
[----:B------:R-:W-:Y:S02]  /*b520*/  ISETP.NE.AND P3, PT, R41, RZ, PT ;  /* 0x000000ff2900720c */ /* 0x000fe40003f65270 */
[----:B------:R-:W-:Y:S02]  /*b530*/  FSEL R54, R54, -INF , !P5 ;  /* 0xff80000036367808 */ /* 0x000fe40006800000 */
[----:B------:R-:W-:-:S04]  /*b540*/  ISETP.GT.AND P3, PT, R20, 0x28, !P3 ;  /* 0x000000281400780c */ /* 0x000fc80005f64270 */
[----:B------:R-:W-:-:S04]  /*b550*/  ISETP.LT.OR P3, PT, R0, 0x29, P3 ;  /* 0x000000290000780c */ /* 0x000fc80001f61670 */
[----:B------:R-:W-:Y:S02]  /*b560*/  FSEL R46, R46, -INF , !P3 ;  /* 0xff8000002e2e7808 */ /* 0x000fe40005800000 */
[----:B------:R-:W-:Y:S02]  /*b570*/  ISETP.GT.AND P3, PT, R20, 0x29, !P4 ;  /* 0x000000291400780c */ /* 0x000fe40006764270 */
[----:B------:R-:W-:Y:S02]  /*b580*/  ISETP.NE.AND P4, PT, R48, RZ, PT ;  /* 0x000000ff3000720c */ /* 0x000fe40003f85270 */
[----:B------:R-:W-:Y:S02]  /*b590*/  ISETP.LT.OR P3, PT, R0, 0x2a, P3 ;  /* 0x0000002a0000780c */ /* 0x000fe40001f61670 */
[----:B------:R-:W-:Y:S02]  /*b5a0*/  ISETP.GT.AND P4, PT, R20, 0x31, !P4 ;  /* 0x000000311400780c */ /* 0x000fe40006784270 */
[----:B------:R-:W-:-:S02]  /*b5b0*/  FSEL R40, R47, -INF , !P3 ;  /* 0xff8000002f287808 */ /* 0x000fc40005800000 */
[----:B------:R-:W-:Y:S02]  /*b5c0*/  ISETP.GT.AND P3, PT, R20, RZ, !P6 ;  /* 0x000000ff1400720c */ /* 0x000fe40007764270 */
[----:B0-----:R-:W-:Y:S02]  /*b5d0*/  FMNMX.FTZ R12, R29, R12, !PT ;  /* 0x0000000c1d0c7209 */ /* 0x001fe40007810000 */
[----:B------:R-:W-:Y:S02]  /*b5e0*/  ISETP.LT.OR P3, PT, R0, 0x1, P3 ;  /* 0x000000010000780c */ /* 0x000fe40001f61670 */
[----:B------:R-:W-:Y:S01]  /*b5f0*/  ISETP.NE.AND P6, PT, R52, RZ, PT ;  /* 0x000000ff3400720c */ /* 0x000fe20003fc5270 */
[----:B------:R-:W-:Y:S01]  /*b600*/  FMUL.FTZ R3, R12, R13 ;  /* 0x0000000d0c037220 */ /* 0x000fe20000410000 */
[----:B------:R-:W-:Y:S02]  /*b610*/  FSEL R26, R26, -INF , !P3 ;  /* 0xff8000001a1a7808 */ /* 0x000fe40005800000 */
[----:B------:R-:W-:-:S02]  /*b620*/  FSETP.NEU.FTZ.AND P3, PT, R12, -INF , PT ;  /* 0xff8000000c00780b */ /* 0x000fc40003f7d000 */
[----:B------:R-:W-:Y:S02]  /*b630*/  ISETP.LT.OR P4, PT, R0, 0x32, P4 ;  /* 0x000000320000780c */ /* 0x000fe40002781670 */
[----:B------:R-:W-:Y:S02]  /*b640*/  FSEL R48, R3, RZ, P3 ;  /* 0x000000ff03307208 */ /* 0x000fe40001800000 */
[----:B------:R-:W-:Y:S02]  /*b650*/  FMNMX.FTZ R3, R26, R27, !PT ;  /* 0x0000001b1a037209 */ /* 0x000fe40007810000 */
[----:B------:R-:W-:Y:S01]  /*b660*/  ISETP.NE.AND P3, PT, R62, RZ, PT ;  /* 0x000000ff3e00720c */ /* 0x000fe20003f65270 */
[--C-:B------:R-:W-:Y:S01]  /*b670*/  FFMA.FTZ R25, R61, R13, -R48.reuse ;  /* 0x0000000d3d197223 */ /* 0x100fe20000010830 */
[----:B------:R-:W-:Y:S01]  /*b680*/  FMNMX.FTZ R3, R30, R3, !PT ;  /* 0x000000031e037209 */ /* 0x000fe20007810000 */
[--C-:B------:R-:W-:Y:S01]  /*b690*/  FFMA.FTZ R31, R63, R13, -R48.reuse ;  /* 0x0000000d3f1f7223 */ /* 0x100fe20000010830 */
[----:B------:R-:W-:Y:S01]  /*b6a0*/  ISETP.GT.AND P3, PT, R20, 0x30, !P3 ;  /* 0x000000301400780c */ /* 0x000fe20005f64270 */
[----:B------:R-:W-:Y:S01]  /*b6b0*/  MUFU.EX2 R29, R25 ;  /* 0x00000019001d7308 */ /* 0x000fe20000000800 */
[----:B------:R-:W-:Y:S01]  /*b6c0*/  FMNMX.FTZ R3, R24, R3, !PT ;  /* 0x0000000318037209 */ /* 0x000fe20007810000 */
[-CC-:B------:R-:W-:Y:S01]  /*b6d0*/  FFMA.FTZ R35, R67, R13.reuse, -R48.reuse ;  /* 0x0000000d43237223 */ /* 0x180fe20000010830 */
[----:B------:R-:W-:Y:S01]  /*b6e0*/  ISETP.LT.OR P3, PT, R0, 0x31, P3 ;  /* 0x000000310000780c */ /* 0x000fe20001f61670 */
[--C-:B------:R-:W-:Y:S01]  /*b6f0*/  FFMA.FTZ R37, R69, R13, -R48.reuse ;  /* 0x0000000d45257223 */ /* 0x100fe20000010830 */
[----:B------:R-:W-:Y:S01]  /*b700*/  FMNMX.FTZ R3, R34, R3, !PT ;  /* 0x0000000322037209 */ /* 0x000fe20007810000 */
[--C-:B------:R-:W-:Y:S01]  /*b710*/  FFMA.FTZ R39, R71, R13, -R48.reuse ;  /* 0x0000000d47277223 */ /* 0x100fe20000010830 */
[----:B------:R-:W-:Y:S01]  /*b720*/  FSEL R50, R50, -INF , !P3 ;  /* 0xff80000032327808 */ /* 0x000fe20005800000 */
[----:B------:R-:W-:Y:S01]  /*b730*/  MUFU.EX2 R31, R31 ;  /* 0x0000001f001f7308 */ /* 0x000fe20000000800 */
[----:B------:R-:W-:Y:S01]  /*b740*/  FMNMX.FTZ R3, R28, R3, !PT ;  /* 0x000000031c037209 */ /* 0x000fe20007810000 */
[-CC-:B------:R-:W-:Y:S01]  /*b750*/  FFMA.FTZ R41, R73, R13.reuse, -R48.reuse ;  /* 0x0000000d49297223 */ /* 0x180fe20000010830 */
[----:B------:R-:W-:Y:S01]  /*b760*/  ISETP.GT.AND P6, PT, R20, 0x39, !P6 ;  /* 0x000000391400780c */ /* 0x000fe200077c4270 */
[--C-:B------:R-:W-:Y:S01]  /*b770*/  FFMA.FTZ R20, R33, R13, -R48.reuse ;  /* 0x0000000d21147223 */ /* 0x100fe20000010830 */
[----:B------:R-:W-:Y:S01]  /*b780*/  FMNMX.FTZ R3, R38, R3, !PT ;  /* 0x0000000326037209 */ /* 0x000fe20007810000 */
[--C-:B------:R-:W-:Y:S01]  /*b790*/  FFMA.FTZ R33, R65, R13, -R48.reuse ;  /* 0x0000000d41217223 */ /* 0x100fe20000010830 */
[----:B------:R-:W-:Y:S01]  /*b7a0*/  FSEL R44, R51, -INF , !P4 ;  /* 0xff800000332c7808 */ /* 0x000fe20006000000 */
[----:B------:R-:W-:Y:S01]  /*b7b0*/  MUFU.EX2 R164, R20 ;  /* 0x0000001400a47308 */ /* 0x000fe20000000800 */
[----:B------:R-:W-:Y:S01]  /*b7c0*/  FMNMX.FTZ R3, R32, R3, !PT ;  /* 0x0000000320037209 */ /* 0x000fe20007810000 */
[----:B------:R-:W-:Y:S01]  /*b7d0*/  FFMA.FTZ R43, R75, R13, -R48 ;  /* 0x0000000d4b2b7223 */ /* 0x000fe20000010830 */
[----:B------:R-:W-:-:S02]  /*b7e0*/  ISETP.LT.OR P6, PT, R0, 0x3a, P6 ;  /* 0x0000003a0000780c */ /* 0x000fc400037c1670 */
[----:B------:R-:W-:Y:S02]  /*b7f0*/  FMNMX.FTZ R3, R42, R3, !PT ;  /* 0x000000032a037209 */ /* 0x000fe40007810000 */
[----:B------:R-:W-:Y:S01]  /*b800*/  FSEL R0, R55, -INF , !P6 ;  /* 0xff80000037007808 */ /* 0x000fe20007000000 */
        /* <DEDUP_REMOVED lines=8> */
[----:B------:R-:W-:Y:S01]  /*b890*/  FMNMX.FTZ R3, R44, R3, !PT ;  /* 0x000000032c037209 */ /* 0x000fe20007810000 */
[-CC-:B---3--:R-:W-:Y:S01]  /*b8a0*/  FFMA.FTZ R37, R45, R13.reuse, -R48.reuse ;  /* 0x0000000d2d257223 */ /* 0x188fe20000010830 */
[----:B------:R-:W-:Y:S02]  /*b8b0*/  FFMA.FTZ R45, R49, R13, -R48 ;  /* 0x0000000d312d7223 */ /* 0x000fe40000010830 */
[----:B------:R-:W-:-:S03]  /*b8c0*/  FMNMX.FTZ R3, R54, R3, !PT ;  /* 0x0000000336037209 */ /* 0x000fc60007810000 */
[----:B------:R-:W-:Y:S01]  /*b8d0*/  MUFU.EX2 R56, R45 ;  /* 0x0000002d00387308 */ /* 0x000fe20000000800 */
[----:B------:R-:W-:-:S05]  /*b8e0*/  FMNMX.FTZ R3, R0, R3, !PT ;  /* 0x0000000300037209 */ /* 0x000fca0007810000 */
[----:B------:R-:W0:Y:S02]  /*b8f0*/  SHFL.BFLY PT, R20, R3, 0x2, 0x1f ;  /* 0x0c401f0003147f89 */ /* 0x000e2400000e0000 */
[----:B------:R-:W-:Y:S08]  /*b900*/  MUFU.EX2 R39, R39 ;  /* 0x0000002700277308 */ /* 0x000ff00000000800 */
[----:B------:R3:W-:Y:S08]  /*b910*/  MUFU.EX2 R162, R41 ;  /* 0x0000002900a27308 */ /* 0x0007f00000000800 */
[----:B------:R-:W-:Y:S01]  /*b920*/  MUFU.EX2 R43, R43 ;  /* 0x0000002b002b7308 */ /* 0x000fe20000000800 */
[-CC-:B---3--:R-:W-:Y:S01]  /*b930*/  FFMA.FTZ R41, R81, R13.reuse, -R48.reuse ;  /* 0x0000000d51297223 */ /* 0x188fe20000010830 */
[----:B0-----:R-:W-:Y:S01]  /*b940*/  FMNMX.FTZ R25, R3, R20, !PT ;  /* 0x0000001403197209 */ /* 0x001fe20007810000 */
[----:B------:R-:W-:-:S05]  /*b950*/  FFMA.FTZ R3, R77, R13, -R48 ;  /* 0x0000000d4d037223 */ /* 0x000fca0000010830 */
[----:B------:R-:W-:Y:S01]  /*b960*/  MUFU.EX2 R33, R33 ;  /* 0x0000002100217308 */ /* 0x000fe20000000800 */
[----:B------:R-:W0:Y:S07]  /*b970*/  SHFL.BFLY PT, R20, R25, 0x1, 0x1f ;  /* 0x0c201f0019147f89 */ /* 0x000e2e00000e0000 */
[----:B------:R3:W-:Y:S08]  /*b980*/  MUFU.EX2 R156, R3 ;  /* 0x00000003009c7308 */ /* 0x0007f00000000800 */
[----:B------:R-:W4:Y:S08]  /*b990*/  MUFU.EX2 R52, R37 ;  /* 0x0000002500347308 */ /* 0x000f300000000800 */
[----:B------:R-:W5:Y:S01]  /*b9a0*/  MUFU.EX2 R41, R41 ;  /* 0x0000002900297308 */ /* 0x000f620000000800 */
[----:B0-----:R-:W-:Y:S01]  /*b9b0*/  FMNMX.FTZ R20, R25, R20, !PT ;  /* 0x0000001419147209 */ /* 0x001fe20007810000 */
[-CC-:B------:R-:W-:Y:S01]  /*b9c0*/  FFMA.FTZ R25, R83, R13.reuse, -R48.reuse ;  /* 0x0000000d53197223 */ /* 0x180fe20000010830 */
[----:B------:R-:W-:-:S02]  /*b9d0*/  FFMA.FTZ R48, R53, R13, -R48 ;  /* 0x0000000d35307223 */ /* 0x000fc40000010830 */
[C---:B------:R-:W-:Y:S01]  /*b9e0*/  FSETP.NEU.FTZ.AND P3, PT, R20.reuse, -INF , PT ;  /* 0xff8000001400780b */ /* 0x040fe20003f7d000 */
[----:B---3--:R-:W-:Y:S01]  /*b9f0*/  FMUL.FTZ R3, R20, R13 ;  /* 0x0000000d14037220 */ /* 0x008fe20000410000 */
[----:B----4-:R-:W-:Y:S01]  /*ba00*/  F2FP.BF16.F32.PACK_AB R158, R52, R33 ;  /* 0x00000021349e723e */ /* 0x010fe200000010ff */
[----:B------:R-:W-:Y:S03]  /*ba10*/  MUFU.EX2 R25, R25 ;  /* 0x0000001900197308 */ /* 0x000fe60000000800 */
[----:B------:R-:W-:Y:S02]  /*ba20*/  FSEL R3, R3, RZ, P3 ;  /* 0x000000ff03037208 */ /* 0x000fe40001800000 */
[----:B-----5:R-:W-:-:S03]  /*ba30*/  F2FP.BF16.F32.PACK_AB R152, R56, R41 ;  /* 0x000000293898723e */ /* 0x020fc600000010ff */
        /* <DEDUP_REMOVED lines=17> */
[----:B------:R-:W-:-:S05]  /*bb50*/  FFMA.FTZ R0, R0, R13, -R3 ;  /* 0x0000000d00007223 */ /* 0x000fca0000010803 */
[----:B------:R-:W3:Y:S08]  /*bb60*/  MUFU.EX2 R30, R30 ;  /* 0x0000001e001e7308 */ /* 0x000ef00000000800 */
[----:B------:R4:W5:Y:S01]  /*bb70*/  MUFU.EX2 R167, R24 ;  /* 0x0000001800a77308 */ /* 0x0009620000000800 */
[----:B0-----:R-:W-:Y:S01]  /*bb80*/  FADD.FTZ R45, R26, R27 ;  /* 0x0000001b1a2d7221 */ /* 0x001fe20000010000 */
[----:B------:R-:W-:-:S06]  /*bb90*/  F2FP.BF16.F32.PACK_AB R165, R27, R26 ;  /* 0x0000001a1ba5723e */ /* 0x000fcc00000010ff */
[----:B------:R-:W0:Y:S01]  /*bba0*/  MUFU.EX2 R34, R34 ;  /* 0x0000002200227308 */ /* 0x000e220000000800 */
[----:B----4-:R-:W-:Y:S01]  /*bbb0*/  FADD.FTZ R24, R164, R29 ;  /* 0x0000001da4187221 */ /* 0x010fe20000010000 */
[----:B------:R-:W-:-:S03]  /*bbc0*/  F2FP.BF16.F32.PACK_AB R164, R29, R164 ;  /* 0x000000a41da4723e */ /* 0x000fc600000010ff */
[----:B------:R-:W-:Y:S01]  /*bbd0*/  FADD.FTZ R47, R31, R24 ;  /* 0x000000181f2f7221 */ /* 0x000fe20000010000 */
[----:B---3--:R-:W-:Y:S02]  /*bbe0*/  FADD.FTZ R24, R30, R45 ;  /* 0x0000002d1e187221 */ /* 0x008fe40000010000 */
[----:B------:R3:W4:Y:S08]  /*bbf0*/  MUFU.EX2 R161, R28 ;  /* 0x0000001c00a17308 */ /* 0x0007300000000800 */
[----:B------:R-:W1:Y:S01]  /*bc00*/  MUFU.EX2 R38, R38 ;  /* 0x0000002600267308 */ /* 0x000e620000000800 */
[C---:B---3--:R-:W-:Y:S01]  /*bc10*/  FADD.FTZ R28, R166.reuse, R47 ;  /* 0x0000002fa61c7221 */ /* 0x048fe20000010000 */
[----:B-----5:R-:W-:Y:S01]  /*bc20*/  FADD.FTZ R47, R167, R24 ;  /* 0x00000018a72f7221 */ /* 0x020fe20000010000 */
[----:B------:R-:W-:-:S02]  /*bc30*/  F2FP.BF16.F32.PACK_AB R166, R166, R31 ;  /* 0x0000001fa6a6723e */ /* 0x000fc400000010ff */
[----:B------:R-:W-:Y:S01]  /*bc40*/  FADD.FTZ R49, R35, R28 ;  /* 0x0000001c23317221 */ /* 0x000fe20000010000 */
[----:B0-----:R-:W-:Y:S01]  /*bc50*/  FADD.FTZ R24, R34, R47 ;  /* 0x0000002f22187221 */ /* 0x001fe20000010000 */
[----:B------:R-:W-:Y:S01]  /*bc60*/  F2FP.BF16.F32.PACK_AB R167, R167, R30 ;  /* 0x0000001ea7a7723e */ /* 0x000fe200000010ff */
[----:B------:R-:W0:Y:S01]  /*bc70*/  MUFU.EX2 R163, R32 ;  /* 0x0000002000a37308 */ /* 0x000e220000000800 */
[C---:B------:R-:W-:Y:S01]  /*bc80*/  FADD.FTZ R28, R160.reuse, R49 ;  /* 0x00000031a01c7221 */ /* 0x040fe20000010000 */
[----:B----4-:R-:W-:Y:S01]  /*bc90*/  FADD.FTZ R3, R161, R24 ;  /* 0x00000018a1037221 */ /* 0x010fe20000010000 */
[----:B------:R-:W-:Y:S01]  /*bca0*/  F2FP.BF16.F32.PACK_AB R160, R160, R35 ;  /* 0x00000023a0a0723e */ /* 0x000fe200000010ff */
[----:B------:R3:W-:Y:S01]  /*bcb0*/  STSM.16.M88.4 [R195+0x26800], R164 ;  /* 0x026800a4c3007844 */ /* 0x0007e20000000200 */
[----:B------:R-:W-:Y:S01]  /*bcc0*/  FADD.FTZ R47, R39, R28 ;  /* 0x0000001c272f7221 */ /* 0x000fe20000010000 */
[----:B------:R-:W-:Y:S02]  /*bcd0*/  F2FP.BF16.F32.PACK_AB R161, R161, R34 ;  /* 0x00000022a1a1723e */ /* 0x000fe400000010ff */
[----:B------:R-:W4:Y:S01]  /*bce0*/  MUFU.EX2 R42, R42 ;  /* 0x0000002a002a7308 */ /* 0x000f220000000800 */
[----:B-1----:R-:W-:Y:S01]  /*bcf0*/  FADD.FTZ R24, R38, R3 ;  /* 0x0000000326187221 */ /* 0x002fe20000010000 */
[C---:B------:R-:W-:Y:S01]  /*bd00*/  FADD.FTZ R28, R162.reuse, R47 ;  /* 0x0000002fa21c7221 */ /* 0x040fe20000010000 */
[----:B------:R-:W-:-:S03]  /*bd10*/  F2FP.BF16.F32.PACK_AB R162, R162, R39 ;  /* 0x00000027a2a2723e */ /* 0x000fc600000010ff */
[----:B------:R-:W-:Y:S02]  /*bd20*/  FADD.FTZ R31, R43, R28 ;  /* 0x0000001c2b1f7221 */ /* 0x000fe40000010000 */
[----:B------:R-:W1:Y:S01]  /*bd30*/  MUFU.EX2 R157, R36 ;  /* 0x00000024009d7308 */ /* 0x000e620000000800 */
[C---:B0-----:R-:W-:Y:S01]  /*bd40*/  FADD.FTZ R29, R163.reuse, R24 ;  /* 0x00000018a31d7221 */ /* 0x041fe20000010000 */
[C---:B------:R-:W-:Y:S01]  /*bd50*/  FADD.FTZ R28, R156.reuse, R31 ;  /* 0x0000001f9c1c7221 */ /* 0x040fe20000010000 */
[----:B------:R-:W-:Y:S02]  /*bd60*/  F2FP.BF16.F32.PACK_AB R163, R163, R38 ;  /* 0x00000026a3a3723e */ /* 0x000fe400000010ff */
[----:B------:R-:W-:-:S03]  /*bd70*/  F2FP.BF16.F32.PACK_AB R156, R156, R43 ;  /* 0x0000002b9c9c723e */ /* 0x000fc600000010ff */
[----:B------:R-:W-:Y:S01]  /*bd80*/  MUFU.EX2 R46, R46 ;  /* 0x0000002e002e7308 */ /* 0x000fe20000000800 */
[----:B----4-:R-:W-:Y:S01]  /*bd90*/  FADD.FTZ R24, R42, R29 ;  /* 0x0000001d2a187221 */ /* 0x010fe20000010000 */
[----:B------:R-:W-:Y:S01]  /*bda0*/  FADD.FTZ R29, R33, R28 ;  /* 0x0000001c211d7221 */ /* 0x000fe20000010000 */
[----:B------:R3:W-:Y:S03]  /*bdb0*/  STSM.16.M88.4 [R198], R160 ;  /* 0x000000a0c6007844 */ /* 0x0007e60000000200 */
[----:B------:R-:W-:Y:S02]  /*bdc0*/  FADD.FTZ R52, R52, R29 ;  /* 0x0000001d34347221 */ /* 0x000fe40000010000 */
[----:B------:R-:W0:Y:S01]  /*bdd0*/  MUFU.EX2 R37, R40 ;  /* 0x0000002800257308 */ /* 0x000e220000000800 */
[----:B-1----:R-:W-:Y:S01]  /*bde0*/  FADD.FTZ R27, R157, R24 ;  /* 0x000000189d1b7221 */ /* 0x002fe20000010000 */
[----:B------:R-:W-:Y:S01]  /*bdf0*/  FADD.FTZ R41, R41, R52 ;  /* 0x0000003429297221 */ /* 0x000fe20000010000 */
[----:B------:R-:W-:-:S03]  /*be00*/  F2FP.BF16.F32.PACK_AB R157, R157, R42 ;  /* 0x0000002a9d9d723e */ /* 0x000fc600000010ff */
[----:B------:R-:W-:Y:S02]  /*be10*/  FADD.FTZ R56, R56, R41 ;  /* 0x0000002938387221 */ /* 0x000fe40000010000 */
[----:B------:R-:W-:Y:S08]  /*be20*/  MUFU.EX2 R50, R50 ;  /* 0x0000003200327308 */ /* 0x000ff00000000800 */
[----:B------:R-:W1:Y:S01]  /*be30*/  MUFU.EX2 R45, R44 ;  /* 0x0000002c002d7308 */ /* 0x000e620000000800 */
[----:B0-----:R-:W-:-:S05]  /*be40*/  F2FP.BF16.F32.PACK_AB R159, R37, R46 ;  /* 0x0000002e259f723e */ /* 0x001fca00000010ff */
[----:B------:R3:W-:Y:S02]  /*be50*/  STSM.16.M88.4 [R196], R156 ;  /* 0x0000009cc4007844 */ /* 0x0007e40000000200 */
[----:B------:R-:W0:Y:S08]  /*be60*/  MUFU.EX2 R48, R48 ;  /* 0x0000003000307308 */ /* 0x000e300000000800 */
[----:B------:R-:W-:Y:S01]  /*be70*/  MUFU.EX2 R54, R54 ;  /* 0x0000003600367308 */ /* 0x000fe20000000800 */
[----:B-1----:R-:W-:-:S07]  /*be80*/  F2FP.BF16.F32.PACK_AB R153, R45, R50 ;  /* 0x000000322d99723e */ /* 0x002fce00000010ff */
[----:B------:R1:W4:Y:S01]  /*be90*/  MUFU.EX2 R3, R0 ;  /* 0x0000000000037308 */ /* 0x0003220000000800 */
[----:B0-----:R-:W-:Y:S01]  /*bea0*/  F2FP.BF16.F32.PACK_AB R154, R48, R25 ;  /* 0x00000019309a723e */ /* 0x001fe200000010ff */
[----:B------:R-:W-:Y:S01]  /*beb0*/  FADD.FTZ R25, R25, R56 ;  /* 0x0000003819197221 */ /* 0x000fe20000010000 */
[----:B-1----:R-:W-:-:S04]  /*bec0*/  FADD.FTZ R0, R46, R27 ;  /* 0x0000001b2e007221 */ /* 0x002fc80000010000 */
[----:B------:R-:W-:Y:S01]  /*bed0*/  FADD.FTZ R37, R37, R0 ;  /* 0x0000000025257221 */ /* 0x000fe20000010000 */
[----:B------:R-:W-:-:S03]  /*bee0*/  FADD.FTZ R0, R48, R25 ;  /* 0x0000001930007221 */ /* 0x000fc60000010000 */
[----:B------:R-:W-:Y:S01]  /*bef0*/  FADD.FTZ R50, R50, R37 ;  /* 0x0000002532327221 */ /* 0x000fe20000010000 */
[----:B----4-:R-:W-:-:S03]  /*bf00*/  F2FP.BF16.F32.PACK_AB R155, R3, R54 ;  /* 0x00000036039b723e */ /* 0x010fc600000010ff */
[----:B------:R-:W-:Y:S02]  /*bf10*/  FADD.FTZ R45, R45, R50 ;  /* 0x000000322d2d7221 */ /* 0x000fe40000010000 */
[----:B------:R3:W-:Y:S02]  /*bf20*/  STSM.16.M88.4 [R197], R152 ;  /* 0x00000098c5007844 */ /* 0x0007e40000000200 */
[----:B------:R-:W-:-:S04]  /*bf30*/  FADD.FTZ R54, R54, R45 ;  /* 0x0000002d36367221 */ /* 0x000fc80000010000 */
[----:B------:R-:W-:Y:S01]  /*bf40*/  FADD.FTZ R3, R3, R54 ;  /* 0x0000003603037221 */ /* 0x000fe20000010000 */
[----:B------:R-:W-:Y:S06]  /*bf50*/  @!P0 BRA `(.L_x_5948) ;  /* 0x0000000000048947 */ /* 0x000fec0003800000 */
[----:B------:R-:W-:Y:S01]  /*bf60*/  BPT.TRAP 0x1 ;  /* 0x000000040000795c */ /* 0x000fe20000300000 */
.L_x_5948:
[----:B------:R0:W1:Y:S01]  /*bf70*/  SYNCS.PHASECHK.TRANS64.TRYWAIT P3, [R14+URZ+0x28c50], R57 ;  /* 0x028c50390e0075a7 */ /* 0x000062000806017f */
[----:B------:R-:W-:Y:S05]  /*bf80*/  @!P0 BRA `(.L_x_5949) ;  /* 0x0000000000048947 */ /* 0x000fea0003800000 */
[----:B------:R-:W-:Y:S01]  /*bf90*/  BPT.TRAP 0x1 ;  /* 0x000000040000795c */ /* 0x000fe20000300000 */
.L_x_5949:
[----:B------:R-:W-:Y:S01]  /*bfa0*/  ULDC UR44, c[0x0][0x9e4] ;  /* 0x00027900002c7ab9 */ /* 0x000fe20000000800 */
[----:B------:R-:W-:Y:S01]  /*bfb0*/  ULDC UR45, c[0x0][0x9dc] ;  /* 0x00027700002d7ab9 */ /* 0x000fe20000000800 */
[----:B------:R-:W-:Y:S01]  /*bfc0*/  ULDC UR39, c[0x0][0x988] ;  /* 0x0002620000277ab9 */ /* 0x000fe20000000800 */
[----:B------:R-:W-:Y:S01]  /*bfd0*/  ULDC UR46, c[0x0][0x9e0] ;  /* 0x00027800002e7ab9 */ /* 0x000fe20000000800 */
[----:B------:R-:W-:Y:S01]  /*bfe0*/  BSSY B0, `(.L_x_5950) ;  /* 0x0000006000007945 */ /* 0x000fe20003800000 */
[----:B------:R-:W-:Y:S02]  /*bff0*/  IMAD R170, R18, 0x1000, R190 ;  /* 0x0000100012aa7824 */ /* 0x000fe400078e02be */
[----:B------:R-:W-:Y:S01]  /*c000*/  IMAD.MOV.U32 R171, RZ, RZ, 0x40000040 ;  /* 0x40000040ffab7424 */ /* 0x000fe200078e00ff */
[----:B-1----:R-:W-:Y:S06]  /*c010*/  @P3 BRA `(.L_x_5951) ;  /* 0x0000000000083947 */ /* 0x002fec0003800000 */
[----:B------:R-:W1:Y:S02]  /*c020*/  SYNCS.PHASECHK.TRANS64.TRYWAIT P3, [R14+URZ+0x28c50], R57 ;  /* 0x028c50390e0075a7 */ /* 0x000e64000806017f */
[----:B-1----:R-:W-:Y:S05]  /*c030*/  @!P3 BRA `(.L_x_5952) ;  /* 0x000001400094b947 */ /* 0x002fea0003800000 */
.L_x_5951:
[----:B------:R-:W-:Y:S05]  /*c040*/  BSYNC B0 ;  /* 0x0000000000007941 */ /* 0x000fea0003800000 */
.L_x_5950:
[----:B------:R-:W-:Y:S01]  /*c050*/  R2UR UR6, R170 ;  /* 0x00000000aa0672ca */ /* 0x000fe200000e0000 */
[----:B012---:R-:W-:Y:S01]  /*c060*/  WARPGROUP.ARRIVE ;  /* 0x00000000000079c5 */ /* 0x007fe20000000000 */
[----:B------:R-:W-:Y:S01]  /*c070*/  R2UR UR7, R171 ;  /* 0x00000000ab0772ca */ /* 0x000fe200000e0000 */
[----:B------:R-:W-:Y:S01]  /*c080*/  IMAD.MOV.U32 R171, RZ, RZ, 0x40000040 ;  /* 0x40000040ffab7424 */ /* 0x000fe200078e00ff */
[----:B------:R-:W-:Y:S01]  /*c090*/  UISETP.NE.AND UP0, UPT, UR47, URZ, UPT ;  /* 0x0000003f2f00728c */ /* 0x000fe2000bf05270 */
[----:B------:R-:W-:-:S05]  /*c0a0*/  @!P1 VIADD R14, R14, 0x28c60 ;  /* 0x00028c600e0e9836 */ /* 0x000fca0000000000 */
[----:B------:R-:W-:Y:S02]  /*c0b0*/  @!P1 PRMT R14, RZ, 0x654, R14 ;  /* 0x00000654ff0e9816 */ /* 0x000fe4000000000e */
[----:B------:R-:W-:-:S03]  /*c0c0*/  PLOP3.LUT P3, PT, PT, PT, UP0, 0x40, 0x0 ;  /* 0x000000000000781c */ /* 0x000fc60003f6e808 */
[----:B------:R-:W-:Y:S03]  /*c0d0*/  HGMMA.64x256x16.F32.BF16 R24, R164, gdesc[UR4].tnspB, RZ, !UPT, gsb0 ;  /* 0x43e00004a4187df0 */ /* 0x000fe6000c0018ff */
[----:B------:R-:W-:Y:S02]  /*c0e0*/  WARPGROUP.DEPBAR.LE gsb0, 0x0 ;  /* 0x00008000000079c5 */ /* 0x000fe40000010000 */
[----:B---3--:R-:W-:Y:S01]  /*c0f0*/  VIADD R164, R170, 0x80 ;  /* 0x00000080aaa47836 */ /* 0x008fe20000000000 */
[----:B------:R-:W-:Y:S01]  /*c100*/  WARPGROUP.ARRIVE ;  /* 0x00000000000079c5 */ /* 0x000fe20000000000 */
[----:B------:R-:W-:-:S03]  /*c110*/  IMAD.MOV.U32 R165, RZ, RZ, 0x40000040 ;  /* 0x40000040ffa57424 */ /* 0x000fc600078e00ff */
[----:B------:R-:W-:Y:S02]  /*c120*/  R2UR UR6, R164 ;  /* 0x00000000a40672ca */ /* 0x000fe400000e0000 */
[----:B------:R-:W-:-:S15]  /*c130*/  R2UR UR7, R165 ;  /* 0x00000000a50772ca */ /* 0x000fde00000e0000 */
[----:B------:R-:W-:-:S01]  /*c140*/  NOP ;  /* 0x0000000000007918 */ /* 0x000fc20000000000 */
[----:B------:R-:W-:Y:S03]  /*c150*/  HGMMA.64x256x16.F32.BF16 R24, R160, gdesc[UR4].tnspB, R24, gsb0 ;  /* 0x43e00004a0187df0 */ /* 0x000fe60008001818 */
[----:B------:R-:W-:Y:S02]  /*c160*/  WARPGROUP.DEPBAR.LE gsb0, 0x0 ;  /* 0x00008000000079c5 */ /* 0x000fe40000010000 */
[C---:B------:R-:W-:Y:S01]  /*c170*/  VIADD R160, R170.reuse, 0x100 ;  /* 0x00000100aaa07836 */ /* 0x040fe20000000000 */
[----:B------:R-:W-:Y:S01]  /*c180*/  WARPGROUP.ARRIVE ;  /* 0x00000000000079c5 */ /* 0x000fe20000000000 */
[----:B------:R-:W-:Y:S02]  /*c190*/  IMAD.MOV.U32 R161, RZ, RZ, 0x40000040 ;  /* 0x40000040ffa17424 */ /* 0x000fe400078e00ff */
[----:B------:R-:W-:Y:S01]  /*c1a0*/  VIADD R170, R170, 0x180 ;  /* 0x00000180aaaa7836 */ /* 0x000fe20000000000 */
[----:B------:R-:W-:-:S02]  /*c1b0*/  R2UR UR6, R160 ;  /* 0x00000000a00672ca */ /* 0x000fc400000e0000 */
[----:B------:R-:W-:-:S15]  /*c1c0*/  R2UR UR7, R161 ;  /* 0x00000000a10772ca */ /* 0x000fde00000e0000 */
[----:B------:R-:W-:-:S01]  /*c1d0*/  NOP ;  /* 0x0000000000007918 */ /* 0x000fc20000000000 */
        /* <DEDUP_REMOVED lines=8> */
[----:B------:R-:W0:Y:S01]  /*c260*/  @P2 LDC R153, c[0x0][0x44c] ;  /* 0x00011300ff992b82 */ /* 0x000e220000000800 */
[----:B------:R-:W-:Y:S01]  /*c270*/  @!PT LDS RZ, [RZ] ;  /* 0x00000000fffff984 */ /* 0x000fe20000000800 */
[----:B------:R-:W-:Y:S01]  /*c280*/  @!PT LDS RZ, [RZ] ;  /* 0x00000000fffff984 */ /* 0x000fe20000000800 */
[----:B------:R-:W-:Y:S01]  /*c290*/  @!PT LDS RZ, [RZ] ;  /* 0x00000000fffff984 */ /* 0x000fe20000000800 */
[----:B------:R-:W-:Y:S01]  /*c2a0*/  @!PT LDS RZ, [RZ] ;  /* 0x00000000fffff984 */ /* 0x000fe20000000800 */
[----:B------:R1:W-:Y:S06]  /*c2b0*/  MEMBAR.ALL.CTA ;  /* 0x0000000000007992 */ /* 0x0003ec0000008000 */
[----:B-1----:R-:W1:Y:S01]  /*c2c0*/  FENCE.VIEW.ASYNC.S ;  /* 0x00000000000073c6 */ /* 0x002e620000000000 */
[----:B------:R-:W2:Y:S01]  /*c2d0*/  @P2 LDC R152, c[0x0][0x450] ;  /* 0x00011400ff982b82 */ /* 0x000ea20000000800 */
[----:B0-----:R-:W-:Y:S01]  /*c2e0*/  @P2 IMAD.HI.U32 R153, R192, R153, RZ ;  /* 0x00000099c0992227 */ /* 0x001fe200078e00ff */
[----:B-1----:R-:W-:-:S06]  /*c2f0*/  NOP ;  /* 0x0000000000007918 */ /* 0x002fcc0000000000 */
[----:B------:R-:W-:Y:S06]  /*c300*/  BAR.ARV 0xe, 0x100 ;  /* 0x0384000000007b1d */ /* 0x000fec0000002000 */
[----:B------:R0:W-:Y:S02]  /*c310*/  @!P1 SYNCS.ARRIVE.TRANS64.RED.A1T0 RZ, [R14+URZ], RZ ;  /* 0x000000ff0eff99a7 */ /* 0x0001e4000810043f */
[----:B0-----:R-:W-:Y:S01]  /*c320*/  IMAD.MOV.U32 R14, RZ, RZ, R192 ;  /* 0x000000ffff0e7224 */ /* 0x001fe200078e00c0 */
[----:B--2---:R-:W-:-:S04]  /*c330*/  @P2 SHF.R.U32.HI R14, RZ, R152, R153 ;  /* 0x00000098ff0e2219 */ /* 0x004fc80000011699 */
[----:B------:R-:W-:Y:S01]  /*c340*/  IADD3 R154, R14, R23, -R22 ;  /* 0x000000170e9a7210 */ /* 0x000fe20007ffe816 */
[----:B------:R-:W-:-:S04]  /*c350*/  VIADD R14, R168, 0xfffffffe ;  /* 0xfffffffea80e7836 */ /* 0x000fc80000000000 */
[----:B------:R-:W-:Y:S01]  /*c360*/  VIADD R152, R154, UR40 ;  /* 0x000000289a987c36 */ /* 0x000fe20008000000 */
[----:B------:R-:W-:Y:S06]  /*c370*/  @P3 BRA `(.L_x_5953) ;  /* 0x0000000000543947 */ /* 0x000fec0003800000 */
[C---:B------:R-:W-:Y:S01]  /*c380*/  ISETP.GT.AND P3, PT, R154.reuse, RZ, PT ;  /* 0x000000ff9a00720c */ /* 0x040fe20003f64270 */
[----:B------:R-:W-:Y:S01]  /*c390*/  BSSY B0, `(.L_x_5954) ;  /* 0x0000010000007945 */ /* 0x000fe20003800000 */
[----:B------:R-:W-:-:S11]  /*c3a0*/  VIADD R153, R154, 0xffffffff ;  /* 0xffffffff9a997836 */ /* 0x000fd60000000000 */
[----:B------:R-:W-:Y:S05]  /*c3b0*/  @P3 BRA `(.L_x_5955) ;  /* 0x0000000000203947 */ /* 0x000fea0003800000 */
[----:B------:R-:W-:Y:S01]  /*c3c0*/  UISETP.NE.AND UP0, UPT, UR41, 0x1, UPT ;  /* 0x000000012900788c */ /* 0x000fe2000bf05270 */
[----:B------:R-:W-:-:S05]  /*c3d0*/  IMAD.MOV R153, RZ, RZ, -R154 ;  /* 0x000000ffff997224 */ /* 0x000fca00078e0a9a */
[----:B------:R-:W-:-:S05]  /*c3e0*/  PLOP3.LUT P3, PT, PT, PT, UP0, 0x80, 0x0 ;  /* 0x000000000000781c */ /* 0x000fca0003f6f008 */
[----:B------:R-:W-:-:S08]  /*c3f0*/  @UP0 ULDC.64 UR4, c[0x0][0x9e8] ;  /* 0x00027a0000040ab9 */ /* 0x000fd00000000a00 */
[----:B------:R-:W-:-:S05]  /*c400*/  @P3 IMAD.HI.U32 R154, R153, UR4, RZ ;  /* 0x00000004999a3c27 */ /* 0x000fca000f8e00ff */
[----:B------:R-:W-:-:S04]  /*c410*/  @P3 SHF.R.U32.HI R153, RZ, UR5, R154 ;  /* 0x00000005ff993c19 */ /* 0x000fc8000801169a */
[----:B------:R-:W-:Y:S01]  /*c420*/  LOP3.LUT R153, RZ, R153, RZ, 0x33, !PT ;  /* 0x00000099ff997212 */ /* 0x000fe200078e33ff */
[----:B------:R-:W-:Y:S06]  /*c430*/  BRA `(.L_x_5956) ;  /* 0x0000000000147947 */ /* 0x000fec0003800000 */
.L_x_5955:
[----:B------:R-:W-:-:S06]  /*c440*/  UISETP.NE.AND UP0, UPT, UR41, 0x1, UPT ;  /* 0x000000012900788c */ /* 0x000fcc000bf05270 */
[----:B------:R-:W-:-:S05]  /*c450*/  PLOP3.LUT P3, PT, PT, PT, UP0, 0x80, 0x0 ;  /* 0x000000000000781c */ /* 0x000fca0003f6f008 */
[----:B------:R-:W-:-:S08]  /*c460*/  @UP0 ULDC.64 UR4, c[0x0][0x9e8] ;  /* 0x00027a0000040ab9 */ /* 0x000fd00000000a00 */
[----:B------:R-:W-:-:S05]  /*c470*/  @P3 IMAD.HI.U32 R154, R153, UR4, RZ ;  /* 0x00000004999a3c27 */ /* 0x000fca000f8e00ff */
[----:B------:R-:W-:-:S07]  /*c480*/  @P3 SHF.R.U32.HI R153, RZ, UR5, R154 ;  /* 0x00000005ff993c19 */ /* 0x000fce000801169a */
.L_x_5956:
[----:B------:R-:W-:Y:S05]  /*c490*/  BSYNC B0 ;  /* 0x0000000000007941 */ /* 0x000fea0003800000 */
.L_x_5954:
[----:B------:R-:W-:-:S04]  /*c4a0*/  IMAD.U32 R154, RZ, RZ, UR41 ;  /* 0x00000029ff9a7e24 */ /* 0x000fc8000f8e00ff */
[----:B------:R-:W-:-:S05]  /*c4b0*/  IMAD R153, R153, R154, UR41 ;  /* 0x0000002999997e24 */ /* 0x000fca000f8e029a */
[----:B------:R-:W-:-:S07]  /*c4c0*/  VIMNMX R152, R152, R153, PT ;  /* 0x0000009998987248 */ /* 0x000fce0003fe0100 */
.L_x_5953:
[----:B------:R-:W-:Y:S01]  /*c4d0*/  SHF.R.S32.HI R153, RZ, 0x1f, R152 ;  /* 0x0000001fff997819 */ /* 0x000fe20000011498 */
[----:B------:R-:W-:Y:S03]  /*c4e0*/  BSSY B1, `(.L_x_5957) ;  /* 0x0000253000017945 */ /* 0x000fe60003800000 */
[----:B------:R-:W-:-:S04]  /*c4f0*/  LEA.HI R153, R153, R152, RZ, 0x6 ;  /* 0x0000009899997211 */ /* 0x000fc800078f30ff */
[----:B------:R-:W-:-:S04]  /*c500*/  SHF.R.S32.HI R153, RZ, 0x6, R153 ;  /* 0x00000006ff997819 */ /* 0x000fc80000011499 */
[----:B------:R-:W-:-:S04]  /*c510*/  VIMNMX R210, R202, R153, !PT ;  /* 0x00000099cad27248 */ /* 0x000fc80007fe0100 */
[----:B------:R-:W-:-:S13]  /*c520*/  ISETP.GE.AND P3, PT, R14, R210, PT ;  /* 0x000000d20e00720c */ /* 0x000fda0003f66270 */
[----:B------:R-:W-:Y:S05]  /*c530*/  @!P3 BRA `(.L_x_5958) ;  /* 0x000000240034b947 */ /* 0x000fea0003800000 */
[----:B------:R-:W-:Y:S01]  /*c540*/  BSSY B0, `(.L_x_5959) ;  /* 0x0000249000007945 */ /* 0x000fe20003800000 */
.L_x_5978:
[----:B------:R-:W-:-:S05]  /*c550*/  VIADD R211, R18, 0x1 ;  /* 0x0000000112d37836 */ /* 0x000fca0000000000 */
[----:B------:R-:W-:-:S04]  /*c560*/  ISETP.NE.AND P3, PT, R211, 0x2, PT ;  /* 0x00000002d300780c */ /* 0x000fc80003f65270 */
[----:B------:R-:W-:Y:S02]  /*c570*/  SEL R152, RZ, 0x1, P3 ;  /* 0x00000001ff987807 */ /* 0x000fe40001800000 */
[----:B------:R-:W-:Y:S02]  /*c580*/  SEL R211, R211, RZ, P3 ;  /* 0x000000ffd3d37207 */ /* 0x000fe40001800000 */
[----:B------:R-:W-:Y:S01]  /*c590*/  LOP3.LUT R19, R19, R152, RZ, 0x3c, !PT ;  /* 0x0000009813137212 */ /* 0x000fe200078e3cff */
[----:B0-----:R-:W-:Y:S06]  /*c5a0*/  @!P0 BRA `(.L_x_5960) ;  /* 0x0000000000048947 */ /* 0x001fec0003800000 */
[----:B------:R-:W-:Y:S01]  /*c5b0*/  BPT.TRAP 0x1 ;  /* 0x000000040000795c */ /* 0x000fe20000300000 */
.L_x_5960:
[----:B------:R-:W-:Y:S01]  /*c5c0*/  IMAD R212, R211, 0x8, R2 ;  /* 0x00000008d3d47824 */ /* 0x000fe200078e0202 */
[----:B------:R-:W-:-:S04]  /*c5d0*/  SHF.L.U32 R213, R19, 0x1f, RZ ;  /* 0x0000001f13d57819 */ /* 0x000fc800000006ff */
[----:B------:R0:W1:Y:S01]  /*c5e0*/  SYNCS.PHASECHK.TRANS64.TRYWAIT P3, [R212+URZ+0x28c30], R213 ;  /* 0x028c30d5d40075a7 */ /* 0x000062000806017f */
[----:B------:R-:W-:Y:S05]  /*c5f0*/  @!P0 BRA `(.L_x_5961) ;  /* 0x0000000000048947 */ /* 0x000fea0003800000 */
[----:B------:R-:W-:Y:S01]  /*c600*/  BPT.TRAP 0x1 ;  /* 0x000000040000795c */ /* 0x000fe20000300000 */
.L_x_5961:
[----:B------:R-:W-:Y:S01]  /*c610*/  BSSY B2, `(.L_x_5962) ;  /* 0x0000006000027945 */ /* 0x000fe20003800000 */
[----:B------:R-:W-:Y:S02]  /*c620*/  IMAD R206, R211, 0x200, R15 ;  /* 0x00000200d3ce7824 */ /* 0x000fe400078e020f */
[----:B------:R-:W-:Y:S01]  /*c630*/  IMAD.MOV.U32 R207, RZ, RZ, 0x40000040 ;  /* 0x40000040ffcf7424 */ /* 0x000fe200078e00ff */
[----:B-1----:R-:W-:Y:S06]  /*c640*/  @P3 BRA `(.L_x_5963) ;  /* 0x0000000000083947 */ /* 0x002fec0003800000 */
[----:B------:R-:W1:Y:S02]  /*c650*/  SYNCS.PHASECHK.TRANS64.TRYWAIT P3, [R212+URZ+0x28c30], R213 ;  /* 0x028c30d5d40075a7 */ /* 0x000e64000806017f */
[----:B-1----:R-:W-:Y:S05]  /*c660*/  @!P3 BRA `(.L_x_5964) ;  /* 0x0000013c001cb947 */ /* 0x002fea0003800000 */
.L_x_5963:
[----:B------:R-:W-:Y:S05]  /*c670*/  BSYNC B2 ;  /* 0x0000000000027941 */ /* 0x000fea0003800000 */
.L_x_5962:
[C---:B------:R-:W-:Y:S01]  /*c680*/  R2UR UR6, R206.reuse ;  /* 0x00000000ce0672ca */ /* 0x040fe200000e0000 */
[----:B------:R-:W-:Y:S01]  /*c690*/  WARPGROUP.ARRIVE ;  /* 0x00000000000079c5 */ /* 0x000fe20000000000 */
[----:B------:R-:W-:Y:S01]  /*c6a0*/  R2UR UR7, R207 ;  /* 0x00000000cf0772ca */ /* 0x000fe200000e0000 */
[----:B------:R-:W-:Y:S01]  /*c6b0*/  VIADD R208, R206, 0x2 ;  /* 0x00000002ced07836 */ /* 0x000fe20000000000 */
[----:B------:R-:W-:Y:S01]  /*c6c0*/  R2UR UR4, R4 ;  /* 0x00000000040472ca */ /* 0x000fe200000e0000 */
[----:B------:R-:W-:Y:S01]  /*c6d0*/  IMAD.MOV.U32 R209, RZ, RZ, 0x40000040 ;  /* 0x40000040ffd17424 */ /* 0x000fe200078e00ff */
[----:B------:R-:W-:Y:S01]  /*c6e0*/  R2UR UR5, R5 ;  /* 0x00000000050572ca */ /* 0x000fe200000e0000 */
[----:B------:R-:W-:Y:S01]  /*c6f0*/  IMAD.MOV.U32 R207, RZ, RZ, 0x40000040 ;  /* 0x40000040ffcf7424 */ /* 0x000fe200078e00ff */
[----:B------:R-:W2:Y:S01]  /*c700*/  @P2 LDC R21, c[0x0][0x44c] ;  /* 0x00011300ff152b82 */ /* 0x000ea20000000800 */
[----:B------:R-:W-:Y:S01]  /*c710*/  IMAD.IADD R232, R201, 0x1, R192 ;  /* 0x00000001c9e87824 */ /* 0x000fe200078e02c0 */
[----:B------:R-:W-:-:S06]  /*c720*/  UISETP.NE.AND UP0, UPT, UR47, URZ, UPT ;  /* 0x0000003f2f00728c */ /* 0x000fcc000bf05270 */
[----:B------:R-:W3:Y:S01]  /*c730*/  @P2 LDC R13, c[0x0][0x450] ;  /* 0x00011400ff0d2b82 */ /* 0x000ee20000000800 */
[----:B------:R-:W-:Y:S02]  /*c740*/  PLOP3.LUT P3, PT, PT, PT, UP0, 0x40, 0x0 ;  /* 0x000000000000781c */ /* 0x000fe40003f6e808 */
[----:B------:R-:W-:Y:S01]  /*c750*/  HGMMA.64x64x16.F32.BF16 R152, gdesc[UR4], RZ, !UPT, gsb0 ;  /* 0x00e00000049879f0 */ /* 0x000fe2000c0018ff */
[----:B------:R-:W-:Y:S01]  /*c760*/  R2UR UR6, R208 ;  /* 0x00000000d00672ca */ /* 0x000fe200000e0000 */
[----:B------:R-:W-:Y:S01]  /*c770*/  VIADD R208, R206, 0x4 ;  /* 0x00000004ced07836 */ /* 0x000fe20000000000 */
[----:B------:R-:W-:Y:S01]  /*c780*/  R2UR UR7, R209 ;  /* 0x00000000d10772ca */ /* 0x000fe200000e0000 */
[----:B------:R-:W-:Y:S01]  /*c790*/  IMAD.MOV.U32 R209, RZ, RZ, 0x40000040 ;  /* 0x40000040ffd17424 */ /* 0x000fe200078e00ff */
[----:B------:R-:W-:Y:S01]  /*c7a0*/  R2UR UR4, R10 ;  /* 0x000000000a0472ca */ /* 0x000fe200000e0000 */
[----:B------:R-:W-:Y:S01]  /*c7b0*/  VIADD R206, R206, 0x6 ;  /* 0x00000006cece7836 */ /* 0x000fe20000000000 */
[----:B------:R-:W-:Y:S01]  /*c7c0*/  R2UR UR5, R11 ;  /* 0x000000000b0572ca */ /* 0x000fe200000e0000 */
[----:B--2---:R-:W-:-:S05]  /*c7d0*/  @P2 IMAD.HI.U32 R21, R232, R21, RZ ;  /* 0x00000015e8152227 */ /* 0x004fca00078e00ff */
[----:B---3--:R-:W-:Y:S01]  /*c7e0*/  @P2 SHF.R.U32.HI R232, RZ, R13, R21 ;  /* 0x0000000dffe82219 */ /* 0x008fe20000011615 */
[----:B------:R-:W-:Y:S02]  /*c7f0*/  @!P1 VIADD R13, R212, 0x28c40 ;  /* 0x00028c40d40d9836 */ /* 0x000fe40000000000 */
[----:B------:R-:W-:Y:S02]  /*c800*/  IMAD.U32 R21, RZ, RZ, UR45 ;  /* 0x0000002dff157e24 */ /* 0x000fe4000f8e00ff */
[----:B------:R-:W2:Y:S01]  /*c810*/  SHFL.IDX PT, R233, R232, RZ, 0x1c1f ;  /* 0x001c1fffe8e97589 */ /* 0x000ea200000e0000 */
[----:B------:R-:W-:Y:S02]  /*c820*/  @!P1 PRMT R13, RZ, 0x654, R13 ;  /* 0x00000654ff0d9816 */ /* 0x000fe4000000000d */
[----:B------:R-:W-:Y:S01]  /*c830*/  LOP3.LUT R231, RZ, R21, RZ, 0x33, !PT ;  /* 0x00000015ffe77212 */ /* 0x000fe200078e33ff */
        /* <DEDUP_REMOVED lines=13> */
[----:B------:R-:W-:Y:S01]  /*c910*/  R2UR UR5, R7 ;  /* 0x00000000070572ca */ /* 0x000fe200000e0000 */
[----:B------:R-:W-:Y:S02]  /*c920*/  WARPGROUP.DEPBAR.LE gsb0, 0x0 ;  /* 0x00008000000079c5 */ /* 0x000fe40000010000 */
[----:B------:R-:W-:-:S10]  /*c930*/  WARPGROUP.ARRIVE ;  /* 0x00000000000079c5 */ /* 0x000fd40000000000 */
[----:B------:R-:W-:Y:S03]  /*c940*/  HGMMA.64x64x16.F32.BF16 R152, gdesc[UR4], R152, gsb0 ;  /* 0x00e00000049879f0 */ /* 0x000fe60008001898 */
[----:B------:R-:W-:Y:S02]  /*c950*/  WARPGROUP.DEPBAR.LE gsb0, 0x0 ;  /* 0x00008000000079c5 */ /* 0x000fe40000010000 */
[----:B------:R3:W-:Y:S02]  /*c960*/  @!P1 SYNCS.ARRIVE.TRANS64.RED.A1T0 RZ, [R13+URZ], RZ ;  /* 0x000000ff0dff99a7 */ /* 0x0007e4000810043f */
[----:B---3--:R-:W-:-:S05]  /*c970*/  IMAD.SHL.U32 R13, R14, 0x40, RZ ;  /* 0x000000400e0d7824 */ /* 0x008fca00078e00ff */
[----:B------:R-:W-:-:S04]  /*c980*/  IADD3 R230, -R184, 0x1, -R13 ;  /* 0x00000001b8e67810 */ /* 0x000fc80007ffe90d */
[----:B------:R-:W-:-:S05]  /*c990*/  IADD3 R230, -R22, R230, R23 ;  /* 0x000000e616e67210 */ /* 0x000fca0007ffe117 */
[----:B------:R-:W-:Y:S02]  /*c9a0*/  IMAD.IADD R231, R231, 0x1, R230 ;  /* 0x00000001e7e77824 */ /* 0x000fe400078e02e6 */
[----:B------:R-:W-:Y:S02]  /*c9b0*/  VIADD R230, R230, UR46 ;  /* 0x0000002ee6e67c36 */ /* 0x000fe40008000000 */
[C---:B--2---:R-:W-:Y:S02]  /*c9c0*/  IMAD.IADD R208, R233.reuse, 0x1, R231 ;  /* 0x00000001e9d07824 */ /* 0x044fe400078e02e7 */
[----:B------:R-:W-:Y:S01]  /*c9d0*/  IMAD.IADD R209, R233, 0x1, R230 ;  /* 0x00000001e9d17824 */ /* 0x000fe200078e02e6 */
[----:B------:R-:W-:Y:S06]  /*c9e0*/  @P3 BRA `(.L_x_5965) ;  /* 0x0000000000583947 */ /* 0x000fec0003800000 */
[----:B------:R-:W-:Y:S01]  /*c9f0*/  IADD3 R233, -R22, R23, R233 ;  /* 0x0000001716e97210 */ /* 0x000fe20007ffe1e9 */
[----:B------:R-:W-:Y:S03]  /*ca00*/  BSSY B2, `(.L_x_5966) ;  /* 0x0000010000027945 */ /* 0x000fe60003800000 */
[----:B------:R-:W-:-:S13]  /*ca10*/  ISETP.GT.AND P3, PT, R233, -0x1, PT ;  /* 0xffffffffe900780c */ /* 0x000fda0003f64270 */
[----:B------:R-:W-:Y:S05]  /*ca20*/  @P3 BRA `(.L_x_5967) ;  /* 0x0000000000203947 */ /* 0x000fea0003800000 */
[----:B------:R-:W-:Y:S01]  /*ca30*/  IMAD.U32 R234, RZ, RZ, UR44 ;  /* 0x0000002cffea7e24 */ /* 0x000fe2000f8e00ff */
[----:B------:R-:W-:-:S04]  /*ca40*/  LOP3.LUT R233, RZ, R233, RZ, 0x33, !PT ;  /* 0x000000e9ffe97212 */ /* 0x000fc800078e33ff */
[----:B------:R-:W-:-:S13]  /*ca50*/  ISETP.NE.AND P3, PT, R234, 0x1, PT ;  /* 0x00000001ea00780c */ /* 0x000fda0003f65270 */
[----:B------:R-:W2:Y:S02]  /*ca60*/  @P3 LDC.64 R206, c[0x0][0x9e8] ;  /* 0x00027a00ffce3b82 */ /* 0x000ea40000000a00 */
[----:B--2---:R-:W-:-:S05]  /*ca70*/  @P3 IMAD.HI.U32 R206, R233, R206, RZ ;  /* 0x000000cee9ce3227 */ /* 0x004fca00078e00ff */
[----:B------:R-:W-:-:S04]  /*ca80*/  @P3 SHF.R.U32.HI R233, RZ, R207, R206 ;  /* 0x000000cfffe93219 */ /* 0x000fc800000116ce */
[----:B------:R-:W-:Y:S01]  /*ca90*/  LOP3.LUT R233, RZ, R233, RZ, 0x33, !PT ;  /* 0x000000e9ffe97212 */ /* 0x000fe200078e33ff */
[----:B------:R-:W-:Y:S06]  /*caa0*/  BRA `(.L_x_5968) ;  /* 0x0000000000147947 */ /* 0x000fec0003800000 */
.L_x_5967:
[----:B------:R-:W-:-:S05]  /*cab0*/  IMAD.U32 R234, RZ, RZ, UR44 ;  /* 0x0000002cffea7e24 */ /* 0x000fca000f8e00ff */
[----:B------:R-:W-:-:S13]  /*cac0*/  ISETP.NE.AND P3, PT, R234, 0x1, PT ;  /* 0x00000001ea00780c */ /* 0x000fda0003f65270 */
[----:B------:R-:W2:Y:S02]  /*cad0*/  @P3 LDC.64 R206, c[0x0][0x9e8] ;  /* 0x00027a00ffce3b82 */ /* 0x000ea40000000a00 */
[----:B--2---:R-:W-:-:S05]  /*cae0*/  @P3 IMAD.HI.U32 R206, R233, R206, RZ ;  /* 0x000000cee9ce3227 */ /* 0x004fca00078e00ff */
[----:B------:R-:W-:-:S07]  /*caf0*/  @P3 SHF.R.U32.HI R233, RZ, R207, R206 ;  /* 0x000000cfffe93219 */ /* 0x000fce00000116ce */
.L_x_5968:
[----:B------:R-:W-:Y:S05]  /*cb00*/  BSYNC B2 ;  /* 0x0000000000027941 */ /* 0x000fea0003800000 */
.L_x_5966:
[----:B------:R-:W-:-:S04]  /*cb10*/  IMAD R233, R233, R234, -R13 ;  /* 0x000000eae9e97224 */ /* 0x000fc800078e0a0d */
[----:B------:R-:W-:-:S05]  /*cb20*/  IMAD.IADD R233, R233, 0x1, -R184 ;  /* 0x00000001e9e97824 */ /* 0x000fca00078e0ab8 */
[----:B------:R-:W-:Y:S02]  /*cb30*/  VIMNMX R208, R208, R233, !PT ;  /* 0x000000e9d0d07248 */ /* 0x000fe40007fe0100 */
[----:B------:R-:W-:-:S07]  /*cb40*/  VIADDMNMX R209, R233, R234, R209, PT ;  /* 0x000000eae9d17246 */ /* 0x000fce00038001d1 */
.L_x_5965:
[----:B------:R-:W-:Y:S01]  /*cb50*/  ISETP.GT.AND P3, PT, R14, -0x1, PT ;  /* 0xffffffff0e00780c */ /* 0x000fe20003f64270 */
[----:B------:R-:W-:-:S03]  /*cb60*/  UISETP.NE.AND UP0, UPT, UR47, URZ, UPT ;  /* 0x0000003f2f00728c */ /* 0x000fc6000bf05270 */
[C---:B------:R-:W-:Y:S02]  /*cb70*/  ISETP.GT.AND P4, PT, R208.reuse, RZ, P3 ;  /* 0x000000ffd000720c */ /* 0x040fe40001f84270 */
[C---:B------:R-:W-:Y:S02]  /*cb80*/  ISETP.GT.AND P6, PT, R208.reuse, 0x8, P3 ;  /* 0x00000008d000780c */ /* 0x040fe40001fc4270 */
[C---:B------:R-:W-:Y:S02]  /*cb90*/  ISETP.LT.OR P5, PT, R209.reuse, 0x1, P4 ;  /* 0x00000001d100780c */ /* 0x040fe400027a1670 */
[----:B------:R-:W-:Y:S02]  /*cba0*/  ISETP.GT.AND P4, PT, R208, 0x1, P3 ;  /* 0x00000001d000780c */ /* 0x000fe40001f84270 */
[----:B------:R-:W-:Y:S02]  /*cbb0*/  FSEL R206, R152, -INF , !P5 ;  /* 0xff80000098ce7808 */ /* 0x000fe40006800000 */
[----:B------:R-:W-:Y:S01]  /*cbc0*/  ISETP.LT.OR P4, PT, R209, 0x2, P4 ;  /* 0x00000002d100780c */ /* 0x000fe20002781670 */
[----:B------:R-:W2:Y:S01]  /*cbd0*/  SHFL.IDX PT, R152, R232, 0x1, 0x1c1f ;  /* 0x003c1f00e8987f89 */ /* 0x000ea200000e0000 */
[----:B------:R-:W-:-:S02]  /*cbe0*/  ISETP.GT.AND P5, PT, R208, 0x9, P3 ;  /* 0x00000009d000780c */ /* 0x000fc40001fa4270 */
[----:B------:R-:W-:Y:S02]  /*cbf0*/  FSEL R207, R153, -INF , !P4 ;  /* 0xff80000099cf7808 */ /* 0x000fe40006000000 */
[----:B------:R-:W-:Y:S02]  /*cc00*/  ISETP.GT.AND P4, PT, R208, 0x10, P3 ;  /* 0x00000010d000780c */ /* 0x000fe40001f84270 */
[C---:B------:R-:W-:Y:S02]  /*cc10*/  ISETP.LT.OR P6, PT, R209.reuse, 0x9, P6 ;  /* 0x00000009d100780c */ /* 0x040fe400037c1670 */
[C---:B------:R-:W-:Y:S02]  /*cc20*/  ISETP.LT.OR P4, PT, R209.reuse, 0x11, P4 ;  /* 0x00000011d100780c */ /* 0x040fe40002781670 */
[----:B------:R-:W-:Y:S02]  /*cc30*/  ISETP.LT.OR P5, PT, R209, 0xa, P5 ;  /* 0x0000000ad100780c */ /* 0x000fe40002fa1670 */
[----:B------:R-:W-:-:S02]  /*cc40*/  FSEL R160, R160, -INF , !P4 ;  /* 0xff800000a0a07808 */ /* 0x000fc40006000000 */
[----:B------:R-:W-:Y:S02]  /*cc50*/  ISETP.GT.AND P4, PT, R208, 0x19, P3 ;  /* 0x00000019d000780c */ /* 0x000fe40001f84270 */
[----:B------:R-:W-:Y:S02]  /*cc60*/  FSEL R156, R156, -INF , !P6 ;  /* 0xff8000009c9c7808 */ /* 0x000fe40007000000 */
[----:B------:R-:W-:Y:S02]  /*cc70*/  ISETP.LT.OR P4, PT, R209, 0x1a, P4 ;  /* 0x0000001ad100780c */ /* 0x000fe40002781670 */
[----:B------:R-:W-:Y:S02]  /*cc80*/  FSEL R157, R157, -INF , !P5 ;  /* 0xff8000009d9d7808 */ /* 0x000fe40006800000 */
[----:B------:R-:W-:Y:S01]  /*cc90*/  ISETP.GT.AND P6, PT, R208, 0x11, P3 ;  /* 0x00000011d000780c */ /* 0x000fe20001fc4270 */
[--C-:B--2---:R-:W-:Y:S01]  /*cca0*/  IMAD.IADD R230, R230, 0x1, R152.reuse ;  /* 0x00000001e6e67824 */ /* 0x104fe200078e0298 */
[----:B------:R-:W-:Y:S01]  /*ccb0*/  ISETP.GT.AND P5, PT, R208, 0x18, P3 ;  /* 0x00000018d000780c */ /* 0x000fe20001fa4270 */
[----:B------:R-:W-:Y:S01]  /*ccc0*/  IMAD.IADD R231, R231, 0x1, R152 ;  /* 0x00000001e7e77824 */ /* 0x000fe200078e0298 */
[----:B------:R-:W-:-:S02]  /*ccd0*/  FSEL R165, R165, -INF , !P4 ;  /* 0xff800000a5a57808 */ /* 0x000fc40006000000 */
[----:B------:R-:W-:Y:S02]  /*cce0*/  ISETP.GT.AND P4, PT, R208, 0x28, P3 ;  /* 0x00000028d000780c */ /* 0x000fe40001f84270 */
[C---:B------:R-:W-:Y:S02]  /*ccf0*/  ISETP.LT.OR P6, PT, R209.reuse, 0x12, P6 ;  /* 0x00000012d100780c */ /* 0x040fe400037c1670 */
[C---:B------:R-:W-:Y:S02]  /*cd00*/  ISETP.LT.OR P5, PT, R209.reuse, 0x19, P5 ;  /* 0x00000019d100780c */ /* 0x040fe40002fa1670 */
[----:B------:R-:W-:Y:S02]  /*cd10*/  ISETP.LT.OR P4, PT, R209, 0x29, P4 ;  /* 0x00000029d100780c */ /* 0x000fe40002781670 */
[----:B------:R-:W-:Y:S02]  /*cd20*/  FSEL R161, R161, -INF , !P6 ;  /* 0xff800000a1a17808 */ /* 0x000fe40007000000 */
[----:B------:R-:W-:-:S02]  /*cd30*/  FSEL R164, R164, -INF , !P5 ;  /* 0xff800000a4a47808 */ /* 0x000fc40006800000 */
[C---:B------:R-:W-:Y:S02]  /*cd40*/  ISETP.GT.AND P6, PT, R208.reuse, 0x20, P3 ;  /* 0x00000020d000780c */ /* 0x040fe40001fc4270 */
[----:B------:R-:W-:Y:S02]  /*cd50*/  ISETP.GT.AND P5, PT, R208, 0x21, P3 ;  /* 0x00000021d000780c */ /* 0x000fe40001fa4270 */
[----:B------:R-:W-:Y:S02]  /*cd60*/  FSEL R232, R172, -INF , !P4 ;  /* 0xff800000ace87808 */ /* 0x000fe40006000000 */
[----:B------:R-:W-:Y:S02]  /*cd70*/  ISETP.GT.AND P4, PT, R208, 0x31, P3 ;  /* 0x00000031d000780c */ /* 0x000fe40001f84270 */
[C---:B------:R-:W-:Y:S02]  /*cd80*/  ISETP.LT.OR P6, PT, R209.reuse, 0x21, P6 ;  /* 0x00000021d100780c */ /* 0x040fe400037c1670 */
[----:B------:R-:W-:-:S02]  /*cd90*/  ISETP.LT.OR P5, PT, R209, 0x22, P5 ;  /* 0x00000022d100780c */ /* 0x000fc40002fa1670 */
[----:B------:R-:W-:Y:S02]  /*cda0*/  ISETP.LT.OR P4, PT, R209, 0x32, P4 ;  /* 0x00000032d100780c */ /* 0x000fe40002781670 */
[----:B------:R-:W-:Y:S02]  /*cdb0*/  FSEL R168, R168, -INF , !P6 ;  /* 0xff800000a8a87808 */ /* 0x000fe40007000000 */
[----:B------:R-:W-:Y:S02]  /*cdc0*/  FSEL R169, R169, -INF , !P5 ;  /* 0xff800000a9a97808 */ /* 0x000fe40006800000 */
[C---:B------:R-:W-:Y:S02]  /*cdd0*/  ISETP.GT.AND P6, PT, R208.reuse, 0x29, P3 ;  /* 0x00000029d000780c */ /* 0x040fe40001fc4270 */
[----:B------:R-:W-:Y:S02]  /*cde0*/  ISETP.GT.AND P5, PT, R208, 0x30, P3 ;  /* 0x00000030d000780c */ /* 0x000fe40001fa4270 */
[----:B------:R-:W-:-:S02]  /*cdf0*/  FSEL R177, R177, -INF , !P4 ;  /* 0xff800000b1b17808 */ /* 0x000fc40006000000 */
[----:B------:R-:W-:Y:S02]  /*ce00*/  PLOP3.LUT P4, PT, PT, PT, UP0, 0x40, 0x0 ;  /* 0x000000000000781c */ /* 0x000fe40003f8e808 */
[C---:B------:R-:W-:Y:S02]  /*ce10*/  ISETP.LT.OR P6, PT, R209.reuse, 0x2a, P6 ;  /* 0x0000002ad100780c */ /* 0x040fe400037c1670 */
[----:B------:R-:W-:Y:S02]  /*ce20*/  ISETP.LT.OR P5, PT, R209, 0x31, P5 ;  /* 0x00000031d100780c */ /* 0x000fe40002fa1670 */
[----:B------:R-:W-:Y:S02]  /*ce30*/  FSEL R173, R173, -INF , !P6 ;  /* 0xff800000adad7808 */ /* 0x000fe40007000000 */
[----:B------:R-:W-:Y:S02]  /*ce40*/  FSEL R176, R176, -INF , !P5 ;  /* 0xff800000b0b07808 */ /* 0x000fe40006800000 */
[----:B------:R-:W-:-:S02]  /*ce50*/  ISETP.GT.AND P6, PT, R208, 0x38, P3 ;  /* 0x00000038d000780c */ /* 0x000fc40001fc4270 */
[----:B------:R-:W-:Y:S02]  /*ce60*/  ISETP.GT.AND P5, PT, R208, 0x39, P3 ;  /* 0x00000039d000780c */ /* 0x000fe40001fa4270 */
[C---:B------:R-:W-:Y:S02]  /*ce70*/  ISETP.LT.OR P6, PT, R209.reuse, 0x39, P6 ;  /* 0x00000039d100780c */ /* 0x040fe400037c1670 */
[----:B------:R-:W-:Y:S02]  /*ce80*/  ISETP.LT.OR P5, PT, R209, 0x3a, P5 ;  /* 0x0000003ad100780c */ /* 0x000fe40002fa1670 */
[----:B------:R-:W-:Y:S02]  /*ce90*/  FSEL R180, R180, -INF , !P6 ;  /* 0xff800000b4b47808 */ /* 0x000fe40007000000 */
[----:B------:R-:W-:Y:S01]  /*cea0*/  FSEL R181, R181, -INF , !P5 ;  /* 0xff800000b5b57808 */ /* 0x000fe20006800000 */
[----:B------:R-:W-:Y:S08]  /*ceb0*/  @P4 BRA `(.L_x_5969) ;  /* 0x0000000000584947 */ /* 0x000ff00003800000 */
        /* <DEDUP_REMOVED lines=12> */
.L_x_5971:
[----:B------:R-:W-:-:S05]  /*cf80*/  IMAD.U32 R208, RZ, RZ, UR44 ;  /* 0x0000002cffd07e24 */ /* 0x000fca000f8e00ff */
[----:B------:R-:W-:-:S13]  /*cf90*/  ISETP.NE.AND P4, PT, R208, 0x1, PT ;  /* 0x00000001d000780c */ /* 0x000fda0003f85270 */
[----:B------:R-:W2:Y:S02]  /*cfa0*/  @P4 LDC.64 R152, c[0x0][0x9e8] ;  /* 0x00027a00ff984b82 */ /* 0x000ea40000000a00 */
[----:B--2---:R-:W-:-:S05]  /*cfb0*/  @P4 IMAD.HI.U32 R152, R172, R152, RZ ;  /* 0x00000098ac984227 */ /* 0x004fca00078e00ff */
[----:B------:R-:W-:-:S07]  /*cfc0*/  @P4 SHF.R.U32.HI R172, RZ, R153, R152 ;  /* 0x00000099ffac4219 */ /* 0x000fce0000011698 */
.L_x_5972:
[----:B------:R-:W-:Y:S05]  /*cfd0*/  BSYNC B2 ;  /* 0x0000000000027941 */ /* 0x000fea0003800000 */
.L_x_5970:
[----:B------:R-:W-:-:S04]  /*cfe0*/  IMAD R13, R172, R208, -R13 ;  /* 0x000000d0ac0d7224 */ /* 0x000fc800078e0a0d */
[----:B------:R-:W-:-:S05]  /*cff0*/  IMAD.IADD R13, R13, 0x1, -R184 ;  /* 0x000000010d0d7824 */ /* 0x000fca00078e0ab8 */
[----:B------:R-:W-:Y:S02]  /*d000*/  VIMNMX R231, R231, R13, !PT ;  /* 0x0000000de7e77248 */ /* 0x000fe40007fe0100 */
[----:B------:R-:W-:-:S07]  /*d010*/  VIADDMNMX R230, R13, R208, R230, PT ;  /* 0x000000d00de67246 */ /* 0x000fce00038001e6 */
.L_x_5969:
[----:B------:R-:W-:Y:S02]  /*d020*/  FMNMX.FTZ R13, R206, R12, !PT ;  /* 0x0000000cce0d7209 */ /* 0x000fe40007810000 */
[----:B------:R-:W-:Y:S02]  /*d030*/  ISETP.GT.AND P6, PT, R231, 0x9, P3 ;  /* 0x00000009e700780c */ /* 0x000fe40001fc4270 */
[----:B------:R-:W-:Y:S02]  /*d040*/  FMNMX.FTZ R13, R207, R13, !PT ;  /* 0x0000000dcf0d7209 */ /* 0x000fe40007810000 */
[----:B------:R-:W-:Y:S02]  /*d050*/  ISETP.LT.OR P6, PT, R230, 0xa, P6 ;  /* 0x0000000ae600780c */ /* 0x000fe400037c1670 */
[----:B------:R-:W-:Y:S02]  /*d060*/  FMNMX.FTZ R13, R156, R13, !PT ;  /* 0x0000000d9c0d7209 */ /* 0x000fe40007810000 */
[----:B------:R-:W-:-:S02]  /*d070*/  FSEL R159, R159, -INF , !P6 ;  /* 0xff8000009f9f7808 */ /* 0x000fc40007000000 */
        /* <DEDUP_REMOVED lines=13> */
[C---:B------:R-:W-:Y:S02]  /*d150*/  ISETP.GT.AND P6, PT, R231.reuse, RZ, P3 ;  /* 0x000000ffe700720c */ /* 0x040fe40001fc4270 */
        /* <DEDUP_REMOVED lines=9> */
[----:B------:R-:W-:-:S02]  /*d1f0*/  FSEL R155, R155, -INF , !P5 ;  /* 0xff8000009b9b7808 */ /* 0x000fc40006800000 */
[----:B------:R-:W-:Y:S02]  /*d200*/  FMNMX.FTZ R13, R181, R13, !PT ;  /* 0x0000000db50d7209 */ /* 0x000fe40007810000 */
[C---:B------:R-:W-:Y:S02]  /*d210*/  ISETP.GT.AND P5, PT, R231.reuse, 0x10, P3 ;  /* 0x00000010e700780c */ /* 0x040fe40001fa4270 */
[----:B------:R-:W-:Y:S01]  /*d220*/  ISETP.GT.AND P6, PT, R231, 0x38, P3 ;  /* 0x00000038e700780c */ /* 0x000fe20001fc4270 */
[----:B------:R-:W2:Y:S01]  /*d230*/  SHFL.BFLY PT, R152, R13, 0x2, 0x1f ;  /* 0x0c401f000d987f89 */ /* 0x000ea200000e0000 */
[C---:B------:R-:W-:Y:S02]  /*d240*/  ISETP.LT.OR P5, PT, R230.reuse, 0x11, P5 ;  /* 0x00000011e600780c */ /* 0x040fe40002fa1670 */
[----:B------:R-:W-:Y:S02]  /*d250*/  ISETP.LT.OR P6, PT, R230, 0x39, P6 ;  /* 0x00000039e600780c */ /* 0x000fe400037c1670 */
[----:B------:R-:W-:-:S02]  /*d260*/  FSEL R162, R162, -INF , !P5 ;  /* 0xff800000a2a27808 */ /* 0x000fc40006800000 */
[----:B------:R-:W-:Y:S02]  /*d270*/  ISETP.GT.AND P5, PT, R231, 0x19, P3 ;  /* 0x00000019e700780c */ /* 0x000fe40001fa4270 */
[----:B------:R-:W-:Y:S02]  /*d280*/  FSEL R182, R182, -INF , !P6 ;  /* 0xff800000b6b67808 */ /* 0x000fe40007000000 */
[----:B------:R-:W-:-:S04]  /*d290*/  ISETP.LT.OR P5, PT, R230, 0x1a, P5 ;  /* 0x0000001ae600780c */ /* 0x000fc80002fa1670 */
[----:B------:R-:W-:Y:S02]  /*d2a0*/  FSEL R167, R167, -INF , !P5 ;  /* 0xff800000a7a77808 */ /* 0x000fe40006800000 */
[----:B------:R-:W-:-:S04]  /*d2b0*/  ISETP.GT.AND P5, PT, R231, 0x28, P3 ;  /* 0x00000028e700780c */ /* 0x000fc80001fa4270 */
[----:B------:R-:W-:Y:S02]  /*d2c0*/  ISETP.LT.OR P5, PT, R230, 0x29, P5 ;  /* 0x00000029e600780c */ /* 0x000fe40002fa1670 */
[----:B--2---:R-:W-:Y:S01]  /*d2d0*/  FMNMX.FTZ R152, R13, R152, !PT ;  /* 0x000000980d987209 */ /* 0x004fe20007810000 */
[----:B------:R-:W-:Y:S01]  /*d2e0*/  IMAD.U32 R13, RZ, RZ, UR39 ;  /* 0x00000027ff0d7e24 */ /* 0x000fe2000f8e00ff */
[----:B------:R-:W-:Y:S02]  /*d2f0*/  FSEL R174, R174, -INF , !P5 ;  /* 0xff800000aeae7808 */ /* 0x000fe40006800000 */
[----:B------:R-:W-:Y:S01]  /*d300*/  ISETP.GT.AND P5, PT, R231, 0x30, P3 ;  /* 0x00000030e700780c */ /* 0x000fe20001fa4270 */
[----:B------:R-:W2:Y:S03]  /*d310*/  SHFL.BFLY PT, R172, R152, 0x1, 0x1f ;  /* 0x0c201f0098ac7f89 */ /* 0x000ea600000e0000 */
[----:B------:R-:W-:-:S04]  /*d320*/  ISETP.LT.OR P5, PT, R230, 0x31, P5 ;  /* 0x00000031e600780c */ /* 0x000fc80002fa1670 */
[----:B------:R-:W-:Y:S02]  /*d330*/  FSEL R178, R178, -INF , !P5 ;  /* 0xff800000b2b27808 */ /* 0x000fe40006800000 */
[----:B--2---:R-:W-:-:S04]  /*d340*/  FMNMX.FTZ R172, R152, R172, !PT ;  /* 0x000000ac98ac7209 */ /* 0x004fc80007810000 */
[----:B------:R-:W-:-:S04]  /*d350*/  FSETP.NEU.FTZ.AND P4, PT, R172, -INF , PT ;  /* 0xff800000ac00780b */ /* 0x000fc80003f9d000 */
[----:B------:R-:W-:-:S05]  /*d360*/  FSEL R152, R172, RZ, P4 ;  /* 0x000000ffac987208 */ /* 0x000fca0002000000 */
[----:B------:R-:W-:Y:S01]  /*d370*/  FADD.FTZ R152, -R152, R12 ;  /* 0x0000000c98987221 */ /* 0x000fe20000010100 */
[----:B------:R-:W-:-:S05]  /*d380*/  FMUL.FTZ R12, R172, R13 ;  /* 0x0000000dac0c7220 */ /* 0x000fca0000410000 */
[----:B------:R-:W-:Y:S02]  /*d390*/  FSEL R12, R12, RZ, P4 ;  /* 0x000000ff0c0c7208 */ /* 0x000fe40002000000 */
[----:B------:R-:W-:-:S03]  /*d3a0*/  ISETP.GT.AND P4, PT, R231, 0x8, P3 ;  /* 0x00000008e700780c */ /* 0x000fc60001f84270 */
[-CC-:B------:R-:W-:Y:S01]  /*d3b0*/  FFMA.FTZ R206, R206, R13.reuse, -R12.reuse ;  /* 0x0000000dcece7223 */ /* 0x180fe2000001080c */
[----:B------:R-:W-:Y:S01]  /*d3c0*/  ISETP.LT.OR P4, PT, R230, 0x9, P4 ;  /* 0x00000009e600780c */ /* 0x000fe20002781670 */
[-CC-:B------:R-:W-:Y:S01]  /*d3d0*/  FFMA.FTZ R207, R207, R13.reuse, -R12.reuse ;  /* 0x0000000dcfcf7223 */ /* 0x180fe2000001080c */
[-CC-:B------:R-:W-:Y:S01]  /*d3e0*/  FFMA.FTZ R156, R156, R13.reuse, -R12.reuse ;  /* 0x0000000d9c9c7223 */ /* 0x180fe2000001080c */
[-CC-:B------:R-:W-:Y:S01]  /*d3f0*/  FFMA.FTZ R157, R157, R13.reuse, -R12.reuse ;  /* 0x0000000d9d9d7223 */ /* 0x180fe2000001080c */
[----:B------:R-:W-:Y:S01]  /*d400*/  FSEL R158, R158, -INF , !P4 ;  /* 0xff8000009e9e7808 */ /* 0x000fe20006000000 */
[-CC-:B------:R-:W-:Y:S01]  /*d410*/  FFMA.FTZ R160, R160, R13.reuse, -R12.reuse ;  /* 0x0000000da0a07223 */ /* 0x180fe2000001080c */
[----:B------:R-:W-:Y:S01]  /*d420*/  ISETP.GT.AND P4, PT, R231, 0x11, P3 ;  /* 0x00000011e700780c */ /* 0x000fe20001f84270 */
[-CC-:B------:R-:W-:Y:S01]  /*d430*/  FFMA.FTZ R161, R161, R13.reuse, -R12.reuse ;  /* 0x0000000da1a17223 */ /* 0x180fe2000001080c */
[-CC-:B------:R-:W-:Y:S01]  /*d440*/  FFMA.FTZ R164, R164, R13.reuse, -R12.reuse ;  /* 0x0000000da4a47223 */ /* 0x180fe2000001080c */
        /* <DEDUP_REMOVED lines=12> */
[-C--:B------:R-:W-:Y:S01]  /*d510*/  FFMA.FTZ R181, R181, R13.reuse, -R12 ;  /* 0x0000000db5b57223 */ /* 0x080fe2000001080c */
[----:B------:R-:W-:Y:S01]  /*d520*/  FMUL.FTZ R12, R152, R13 ;  /* 0x0000000d980c7220 */ /* 0x000fe20000410000 */
[----:B------:R-:W-:Y:S01]  /*d530*/  MUFU.EX2 R206, R206 ;  /* 0x000000ce00ce7308 */ /* 0x000fe20000000800 */
[----:B------:R-:W-:-:S02]  /*d540*/  FSEL R153, R170, -INF , !P4 ;  /* 0xff800000aa997808 */ /* 0x000fc40006000000 */
[----:B------:R-:W-:Y:S02]  /*d550*/  FMNMX.FTZ R170, R154, R20, !PT ;  /* 0x000000149aaa7209 */ /* 0x000fe40007810000 */
[----:B------:R-:W-:Y:S02]  /*d560*/  ISETP.GT.AND P4, PT, R231, 0x29, P3 ;  /* 0x00000029e700780c */ /* 0x000fe40001f84270 */
[----:B------:R-:W-:Y:S01]  /*d570*/  FMNMX.FTZ R170, R155, R170, !PT ;  /* 0x000000aa9baa7209 */ /* 0x000fe20007810000 */
[----:B------:R-:W2:Y:S01]  /*d580*/  MUFU.EX2 R12, R12 ;  /* 0x0000000c000c7308 */ /* 0x000ea20000000800 */
[----:B------:R-:W-:Y:S02]  /*d590*/  ISETP.LT.OR P4, PT, R230, 0x2a, P4 ;  /* 0x0000002ae600780c */ /* 0x000fe40002781670 */
[----:B------:R-:W-:Y:S02]  /*d5a0*/  FMNMX.FTZ R170, R158, R170, !PT ;  /* 0x000000aa9eaa7209 */ /* 0x000fe40007810000 */
[----:B------:R-:W-:-:S02]  /*d5b0*/  FSEL R175, R175, -INF , !P4 ;  /* 0xff800000afaf7808 */ /* 0x000fc40006000000 */
[----:B------:R-:W-:Y:S01]  /*d5c0*/  FMNMX.FTZ R170, R159, R170, !PT ;  /* 0x000000aa9faa7209 */ /* 0x000fe20007810000 */
[----:B------:R-:W3:Y:S01]  /*d5d0*/  MUFU.EX2 R152, R207 ;  /* 0x000000cf00987308 */ /* 0x000ee20000000800 */
[----:B------:R-:W-:Y:S02]  /*d5e0*/  ISETP.GT.AND P4, PT, R231, 0x31, P3 ;  /* 0x00000031e700780c */ /* 0x000fe40001f84270 */
[----:B------:R-:W-:Y:S02]  /*d5f0*/  FMNMX.FTZ R170, R162, R170, !PT ;  /* 0x000000aaa2aa7209 */ /* 0x000fe40007810000 */
[----:B------:R-:W-:Y:S02]  /*d600*/  ISETP.LT.OR P4, PT, R230, 0x32, P4 ;  /* 0x00000032e600780c */ /* 0x000fe40002781670 */
[----:B------:R-:W-:Y:S01]  /*d610*/  FMNMX.FTZ R170, R163, R170, !PT ;  /* 0x000000aaa3aa7209 */ /* 0x000fe20007810000 */
[----:B------:R-:W4:Y:S01]  /*d620*/  MUFU.EX2 R156, R156 ;  /* 0x0000009c009c7308 */ /* 0x000f220000000800 */
[----:B------:R-:W-:Y:S01]  /*d630*/  ISETP.GT.AND P3, PT, R231, 0x39, P3 ;  /* 0x00000039e700780c */ /* 0x000fe20001f64270 */
[----:B--2---:R-:W-:Y:S01]  /*d640*/  FFMA.FTZ R0, R12, R0, R206 ;  /* 0x000000000c007223 */ /* 0x004fe200000100ce */
[----:B------:R-:W-:Y:S01]  /*d650*/  FMNMX.FTZ R170, R166, R170, !PT ;  /* 0x000000aaa6aa7209 */ /* 0x000fe20007810000 */
[-C--:B------:R-:W-:Y:S01]  /*d660*/  FMUL.FTZ R24, R24, R12.reuse ;  /* 0x0000000c18187220 */ /* 0x080fe20000410000 */
[----:B------:R-:W-:Y:S01]  /*d670*/  FSEL R179, R179, -INF , !P4 ;  /* 0xff800000b3b37808 */ /* 0x000fe20006000000 */
[----:B------:R-:W-:Y:S01]  /*d680*/  FMUL.FTZ R25, R25, R12 ;  /* 0x0000000c19197220 */ /* 0x000fe20000410000 */
[----:B------:R-:W-:Y:S01]  /*d690*/  FMNMX.FTZ R170, R167, R170, !PT ;  /* 0x000000aaa7aa7209 */ /* 0x000fe20007810000 */
[----:B------:R-:W2:Y:S01]  /*d6a0*/  MUFU.EX2 R157, R157 ;  /* 0x0000009d009d7308 */ /* 0x000ea20000000800 */
[----:B------:R-:W-:Y:S01]  /*d6b0*/  ISETP.LT.OR P3, PT, R230, 0x3a, P3 ;  /* 0x0000003ae600780c */ /* 0x000fe20001f61670 */
[----:B---3--:R-:W-:Y:S01]  /*d6c0*/  FADD.FTZ R0, R152, R0 ;  /* 0x0000000098007221 */ /* 0x008fe20000010000 */
[----:B------:R-:W-:Y:S01]  /*d6d0*/  FMNMX.FTZ R170, R153, R170, !PT ;  /* 0x000000aa99aa7209 */ /* 0x000fe20007810000 */
[-C--:B------:R-:W-:Y:S01]  /*d6e0*/  FMUL.FTZ R28, R28, R12.reuse ;  /* 0x0000000c1c1c7220 */ /* 0x080fe20000410000 */
[----:B------:R-:W-:Y:S01]  /*d6f0*/  FSEL R183, R183, -INF , !P3 ;  /* 0xff800000b7b77808 */ /* 0x000fe20005800000 */
[----:B------:R-:W-:Y:S01]  /*d700*/  FMUL.FTZ R29, R29, R12 ;  /* 0x0000000c1d1d7220 */ /* 0x000fe20000410000 */
[----:B------:R-:W-:Y:S01]  /*d710*/  FMNMX.FTZ R170, R171, R170, !PT ;  /* 0x000000aaabaa7209 */ /* 0x000fe20007810000 */
[----:B------:R-:W3:Y:S01]  /*d720*/  MUFU.EX2 R160, R160 ;  /* 0x000000a000a07308 */ /* 0x000ee20000000800 */
[----:B------:R-:W-:Y:S01]  /*d730*/  F2FP.BF16.F32.PACK_AB R152, R152, R206 ;  /* 0x000000ce9898723e */ /* 0x000fe200000010ff */
[----:B----4-:R-:W-:Y:S01]  /*d740*/  FADD.FTZ R0, R156, R0 ;  /* 0x000000009c007221 */ /* 0x010fe20000010000 */
[----:B------:R-:W-:Y:S01]  /*d750*/  FMNMX.FTZ R170, R174, R170, !PT ;  /* 0x000000aaaeaa7209 */ /* 0x000fe20007810000 */
[-C--:B------:R-:W-:Y:S01]  /*d760*/  FMUL.FTZ R32, R32, R12.reuse ;  /* 0x0000000c20207220 */ /* 0x080fe20000410000 */
[-C--:B------:R-:W-:Y:S01]  /*d770*/  FMUL.FTZ R33, R33, R12.reuse ;  /* 0x0000000c21217220 */ /* 0x080fe20000410000 */
[----:B------:R-:W-:Y:S01]  /*d780*/  FMUL.FTZ R36, R36, R12 ;  /* 0x0000000c24247220 */ /* 0x000fe20000410000 */
[----:B------:R-:W-:Y:S01]  /*d790*/  FMNMX.FTZ R170, R175, R170, !PT ;  /* 0x000000aaafaa7209 */ /* 0x000fe20007810000 */
[----:B------:R-:W-:Y:S01]  /*d7a0*/  MUFU.EX2 R161, R161 ;  /* 0x000000a100a17308 */ /* 0x000fe20000000800 */
[----:B--2---:R-:W-:Y:S01]  /*d7b0*/  FADD.FTZ R0, R157, R0 ;  /* 0x000000009d007221 */ /* 0x004fe20000010000 */
[----:B------:R-:W-:Y:S01]  /*d7c0*/  FMUL.FTZ R37, R37, R12 ;  /* 0x0000000c25257220 */ /* 0x000fe20000410000 */
[----:B------:R-:W-:Y:S01]  /*d7d0*/  FMNMX.FTZ R170, R178, R170, !PT ;  /* 0x000000aab2aa7209 */ /* 0x000fe20007810000 */
[-C--:B------:R-:W-:Y:S01]  /*d7e0*/  FMUL.FTZ R40, R40, R12.reuse ;  /* 0x0000000c28287220 */ /* 0x080fe20000410000 */
[-C--:B------:R-:W-:Y:S01]  /*d7f0*/  FMUL.FTZ R41, R41, R12.reuse ;  /* 0x0000000c29297220 */ /* 0x080fe20000410000 */
[----:B------:R-:W-:Y:S01]  /*d800*/  FMUL.FTZ R44, R44, R12 ;  /* 0x0000000c2c2c7220 */ /* 0x000fe20000410000 */
[----:B------:R-:W-:Y:S01]  /*d810*/  FMNMX.FTZ R170, R179, R170, !PT ;  /* 0x000000aab3aa7209 */ /* 0x000fe20007810000 */
[----:B------:R-:W-:Y:S01]  /*d820*/  MUFU.EX2 R164, R164 ;  /* 0x000000a400a47308 */ /* 0x000fe20000000800 */
[----:B---3--:R-:W-:Y:S01]  /*d830*/  FADD.FTZ R0, R160, R0 ;  /* 0x00000000a0007221 */ /* 0x008fe20000010000 */
[----:B------:R-:W-:Y:S01]  /*d840*/  FMUL.FTZ R45, R45, R12 ;  /* 0x0000000c2d2d7220 */ /* 0x000fe20000410000 */
[----:B------:R-:W-:Y:S01]  /*d850*/  FMNMX.FTZ R170, R182, R170, !PT ;  /* 0x000000aab6aa7209 */ /* 0x000fe20007810000 */
[-C--:B------:R-:W-:Y:S01]  /*d860*/  FMUL.FTZ R48, R48, R12.reuse ;  /* 0x0000000c30307220 */ /* 0x080fe20000410000 */
[-C--:B------:R-:W-:Y:S01]  /*d870*/  FMUL.FTZ R49, R49, R12.reuse ;  /* 0x0000000c31317220 */ /* 0x080fe20000410000 */
[----:B------:R-:W-:Y:S01]  /*d880*/  FMUL.FTZ R52, R52, R12 ;  /* 0x0000000c34347220 */ /* 0x000fe20000410000 */
[----:B------:R-:W-:Y:S01]  /*d890*/  FMNMX.FTZ R170, R183, R170, !PT ;  /* 0x000000aab7aa7209 */ /* 0x000fe20007810000 */
[----:B------:R-:W2:Y:S01]  /*d8a0*/  MUFU.EX2 R165, R165 ;  /* 0x000000a500a57308 */ /* 0x000ea20000000800 */
[-C--:B------:R-:W-:Y:S01]  /*d8b0*/  FMUL.FTZ R53, R53, R12.reuse ;  /* 0x0000000c35357220 */ /* 0x080fe20000410000 */
[-C--:B------:R-:W-:Y:S01]  /*d8c0*/  FMUL.FTZ R56, R56, R12.reuse ;  /* 0x0000000c38387220 */ /* 0x080fe20000410000 */
[-C--:B------:R-:W-:Y:S01]  /*d8d0*/  FMUL.FTZ R57, R57, R12.reuse ;  /* 0x0000000c39397220 */ /* 0x080fe20000410000 */
[----:B------:R-:W3:Y:S01]  /*d8e0*/  SHFL.BFLY PT, R206, R170, 0x2, 0x1f ;  /* 0x0c401f00aace7f89 */ /* 0x000ee200000e0000 */
        /* <DEDUP_REMOVED lines=23> */
[----:B---3--:R-:W-:Y:S01]  /*da60*/  FMNMX.FTZ R170, R170, R206, !PT ;  /* 0x000000ceaaaa7209 */ /* 0x008fe20007810000 */
[-C--:B------:R-:W-:Y:S01]  /*da70*/  FMUL.FTZ R100, R100, R12.reuse ;  /* 0x0000000c64647220 */ /* 0x080fe20000410000 */
[-C--:B------:R-:W-:Y:S01]  /*da80*/  FMUL.FTZ R101, R101, R12.reuse ;  /* 0x0000000c65657220 */ /* 0x080fe20000410000 */
[-C--:B------:R-:W-:Y:S01]  /*da90*/  FMUL.FTZ R104, R104, R12.reuse ;  /* 0x0000000c68687220 */ /* 0x080fe20000410000 */
[----:B------:R-:W3:Y:S01]  /*daa0*/  MUFU.EX2 R173, R173 ;  /* 0x000000ad00ad7308 */ /* 0x000ee20000000800 */
[----:B------:R-:W4:Y:S01]  /*dab0*/  SHFL.BFLY PT, R206, R170, 0x1, 0x1f ;  /* 0x0c201f00aace7f89 */ /* 0x000f2200000e0000 */
        /* <DEDUP_REMOVED lines=23> */
[----:B----4-:R-:W-:Y:S01]  /*dc30*/  FMNMX.FTZ R170, R170, R206, !PT ;  /* 0x000000ceaaaa7209 */ /* 0x010fe20007810000 */
[----:B------:R-:W-:-:S02]  /*dc40*/  IMAD.MOV R206, RZ, RZ, -R194 ;  /* 0x000000ffffce7224 */ /* 0x000fc400078e0ac2 */
[-C--:B------:R-:W-:Y:S01]  /*dc50*/  FMUL.FTZ R148, R148, R12.reuse ;  /* 0x0000000c94947220 */ /* 0x080fe20000410000 */
[----:B------:R-:W-:Y:S01]  /*dc60*/  FMUL.FTZ R149, R149, R12 ;  /* 0x0000000c95957220 */ /* 0x000fe20000410000 */
[C---:B------:R-:W-:Y:S01]  /*dc70*/  FSETP.NEU.FTZ.AND P4, PT, R170.reuse, -INF , PT ;  /* 0xff800000aa00780b */ /* 0x040fe20003f9d000 */
[----:B------:R-:W-:Y:S01]  /*dc80*/  FMUL.FTZ R209, R170, R13 ;  /* 0x0000000daad17220 */ /* 0x000fe20000410000 */
[----:B------:R-:W-:Y:S01]  /*dc90*/  ISETP.NE.AND P3, PT, R184, R206, PT ;  /* 0x000000ceb800720c */ /* 0x000fe20003f65270 */
[----:B------:R-:W-:Y:S01]  /*dca0*/  MUFU.EX2 R181, R181 ;  /* 0x000000b500b57308 */ /* 0x000fe20000000800 */
[----:B------:R-:W-:Y:S02]  /*dcb0*/  FSEL R206, R170, RZ, P4 ;  /* 0x000000ffaace7208 */ /* 0x000fe40002000000 */
[----:B------:R-:W-:-:S03]  /*dcc0*/  FSEL R209, R209, RZ, P4 ;  /* 0x000000ffd1d17208 */ /* 0x000fc60002000000 */
[----:B------:R-:W-:Y:S02]  /*dcd0*/  FADD.FTZ R206, -R206, R20 ;  /* 0x00000014cece7221 */ /* 0x000fe40000010100 */
[-CC-:B------:R-:W-:Y:S01]  /*dce0*/  FFMA.FTZ R155, R155, R13.reuse, -R209.reuse ;  /* 0x0000000d9b9b7223 */ /* 0x180fe200000108d1 */
[-CC-:B------:R-:W-:Y:S01]  /*dcf0*/  FFMA.FTZ R159, R159, R13.reuse, -R209.reuse ;  /* 0x0000000d9f9f7223 */ /* 0x180fe200000108d1 */
[-C--:B------:R-:W-:Y:S01]  /*dd00*/  FMUL.FTZ R20, R206, R13.reuse ;  /* 0x0000000dce147220 */ /* 0x080fe20000410000 */
[-C--:B------:R-:W-:Y:S01]  /*dd10*/  FFMA.FTZ R206, R158, R13.reuse, -R209 ;  /* 0x0000000d9ece7223 */ /* 0x080fe200000108d1 */
[----:B------:R-:W-:Y:S02]  /*dd20*/  @!P3 IMAD R18, R18, 0x40, R191 ;  /* 0x000000401212b824 */ /* 0x000fe400078e02bf */
[-CC-:B------:R-:W-:Y:S01]  /*dd30*/  FFMA.FTZ R207, R162, R13.reuse, -R209.reuse ;  /* 0x0000000da2cf7223 */ /* 0x180fe200000108d1 */
[----:B------:R-:W-:Y:S01]  /*dd40*/  FFMA.FTZ R208, R166, R13, -R209 ;  /* 0x0000000da6d07223 */ /* 0x000fe200000108d1 */
[----:B------:R-:W-:Y:S01]  /*dd50*/  MUFU.EX2 R159, R159 ;  /* 0x0000009f009f7308 */ /* 0x000fe20000000800 */
[----:B------:R-:W-:-:S02]  /*dd60*/  @!P3 IMAD R18, R18, 0x4, R2 ;  /* 0x000000041212b824 */ /* 0x000fc400078e0202 */
[-CC-:B------:R-:W-:Y:S01]  /*dd70*/  FFMA.FTZ R163, R163, R13.reuse, -R209.reuse ;  /* 0x0000000da3a37223 */ /* 0x180fe200000108d1 */
[-CC-:B------:R-:W-:Y:S01]  /*dd80*/  FFMA.FTZ R167, R167, R13.reuse, -R209.reuse ;  /* 0x0000000da7a77223 */ /* 0x180fe200000108d1 */
[-CC-:B------:R-:W-:Y:S01]  /*dd90*/  FFMA.FTZ R153, R153, R13.reuse, -R209.reuse ;  /* 0x0000000d99997223 */ /* 0x180fe200000108d1 */
[-CC-:B------:R-:W-:Y:S01]  /*dda0*/  FFMA.FTZ R171, R171, R13.reuse, -R209.reuse ;  /* 0x0000000dabab7223 */ /* 0x180fe200000108d1 */
[----:B------:R-:W-:Y:S01]  /*ddb0*/  @!P3 STS [R18+0x28800], R12 ;  /* 0x0288000c1200b388 */ /* 0x000fe20000000800 */
[----:B--2---:R-:W-:Y:S01]  /*ddc0*/  F2FP.BF16.F32.PACK_AB R158, R165, R164 ;  /* 0x000000a4a59e723e */ /* 0x004fe200000010ff */
[----:B------:R-:W2:Y:S01]  /*ddd0*/  MUFU.EX2 R20, R20 ;  /* 0x0000001400147308 */ /* 0x000ea20000000800 */
[-CC-:B------:R-:W-:Y:S01]  /*dde0*/  FFMA.FTZ R174, R174, R13.reuse, -R209.reuse ;  /* 0x0000000daeae7223 */ /* 0x180fe200000108d1 */
[-CC-:B------:R-:W-:Y:S01]  /*ddf0*/  FFMA.FTZ R175, R175, R13.reuse, -R209.reuse ;  /* 0x0000000dafaf7223 */ /* 0x180fe200000108d1 */
[-CC-:B------:R-:W-:Y:S01]  /*de00*/  FFMA.FTZ R178, R178, R13.reuse, -R209.reuse ;  /* 0x0000000db2b27223 */ /* 0x180fe200000108d1 */
[-CC-:B------:R-:W-:Y:S01]  /*de10*/  FFMA.FTZ R182, R182, R13.reuse, -R209.reuse ;  /* 0x0000000db6b67223 */ /* 0x180fe200000108d1 */
[-CC-:B------:R-:W-:Y:S01]  /*de20*/  FFMA.FTZ R183, R183, R13.reuse, -R209.reuse ;  /* 0x0000000db7b77223 */ /* 0x180fe200000108d1 */
[-CC-:B------:R-:W-:Y:S01]  /*de30*/  FFMA.FTZ R179, R179, R13.reuse, -R209.reuse ;  /* 0x0000000db3b37223 */ /* 0x180fe200000108d1 */
[----:B---3--:R-:W-:Y:S01]  /*de40*/  F2FP.BF16.F32.PACK_AB R162, R173, R232 ;  /* 0x000000e8ada2723e */ /* 0x008fe200000010ff */
[----:B------:R-:W3:Y:S08]  /*de50*/  MUFU.EX2 R206, R206 ;  /* 0x000000ce00ce7308 */ /* 0x000ef00000000800 */
[----:B------:R-:W4:Y:S01]  /*de60*/  MUFU.EX2 R166, R180 ;  /* 0x000000b400a67308 */ /* 0x000f220000000800 */
[----:B--2---:R2:W-:Y:S01]  /*de70*/  @!P3 STS [R18+0x28820], R20 ;  /* 0x028820141200b388 */ /* 0x0045e20000000800 */
        /* <DEDUP_REMOVED lines=9> */
[----:B--2---:R-:W-:Y:S01]  /*df10*/  FFMA.FTZ R18, R154, R13, -R209 ;  /* 0x0000000d9a127223 */ /* 0x004fe200000108d1 */
[----:B------:R-:W-:Y:S01]  /*df20*/  F2FP.BF16.F32.PACK_AB R154, R157, R156 ;  /* 0x0000009c9d9a723e */ /* 0x000fe200000010ff */
[C---:B------:R-:W-:Y:S01]  /*df30*/  FADD.FTZ R157, R161.reuse, R0 ;  /* 0x00000000a19d7221 */ /* 0x040fe20000010000 */
[----:B------:R-:W-:Y:S01]  /*df40*/  F2FP.BF16.F32.PACK_AB R156, R161, R160 ;  /* 0x000000a0a19c723e */ /* 0x000fe200000010ff */
[----:B------:R-:W-:Y:S01]  /*df50*/  FMUL.FTZ R42, R42, R20 ;  /* 0x000000142a2a7220 */ /* 0x000fe20000410000 */
[----:B------:R-:W-:Y:S01]  /*df60*/  F2FP.BF16.F32.PACK_AB R160, R169, R168 ;  /* 0x000000a8a9a0723e */ /* 0x000fe200000010ff */
[----:B------:R-:W-:Y:S01]  /*df70*/  FADD.FTZ R0, R164, R157 ;  /* 0x0000009da4007221 */ /* 0x000fe20000010000 */
[----:B------:R-:W-:Y:S01]  /*df80*/  MUFU.EX2 R208, R208 ;  /* 0x000000d000d07308 */ /* 0x000fe20000000800 */
[----:B------:R-:W-:Y:S01]  /*df90*/  F2FP.BF16.F32.PACK_AB R164, R177, R176 ;  /* 0x000000b0b1a4723e */ /* 0x000fe200000010ff */
[-C--:B------:R-:W-:Y:S01]  /*dfa0*/  FMUL.FTZ R43, R43, R20.reuse ;  /* 0x000000142b2b7220 */ /* 0x080fe20000410000 */
[----:B------:R-:W-:Y:S01]  /*dfb0*/  FADD.FTZ R157, R165, R0 ;  /* 0x00000000a59d7221 */ /* 0x000fe20000010000 */
[-C--:B------:R-:W-:Y:S01]  /*dfc0*/  FMUL.FTZ R46, R46, R20.reuse ;  /* 0x000000142e2e7220 */ /* 0x080fe20000410000 */
[-C--:B------:R-:W-:Y:S01]  /*dfd0*/  FMUL.FTZ R47, R47, R20.reuse ;  /* 0x000000142f2f7220 */ /* 0x080fe20000410000 */
[-C--:B------:R-:W-:Y:S01]  /*dfe0*/  FMUL.FTZ R50, R50, R20.reuse ;  /* 0x0000001432327220 */ /* 0x080fe20000410000 */
[----:B------:R-:W-:Y:S01]  /*dff0*/  FADD.FTZ R0, R168, R157 ;  /* 0x0000009da8007221 */ /* 0x000fe20000010000 */
[----:B------:R-:W-:Y:S01]  /*e000*/  MUFU.EX2 R167, R167 ;  /* 0x000000a700a77308 */ /* 0x000fe20000000800 */
[-C--:B------:R-:W-:Y:S01]  /*e010*/  FMUL.FTZ R51, R51, R20.reuse ;  /* 0x0000001433337220 */ /* 0x080fe20000410000 */
[-C--:B------:R-:W-:Y:S01]  /*e020*/  FMUL.FTZ R54, R54, R20.reuse ;  /* 0x0000001436367220 */ /* 0x080fe20000410000 */
[----:B------:R-:W-:Y:S01]  /*e030*/  FADD.FTZ R157, R169, R0 ;  /* 0x00000000a99d7221 */ /* 0x000fe20000010000 */
[-C--:B------:R-:W-:Y:S01]  /*e040*/  FMUL.FTZ R55, R55, R20.reuse ;  /* 0x0000001437377220 */ /* 0x080fe20000410000 */
[-C--:B------:R-:W-:Y:S01]  /*e050*/  FMUL.FTZ R58, R58, R20.reuse ;  /* 0x000000143a3a7220 */ /* 0x080fe20000410000 */
[-C--:B------:R-:W-:Y:S01]  /*e060*/  FMUL.FTZ R59, R59, R20.reuse ;  /* 0x000000143b3b7220 */ /* 0x080fe20000410000 */
[----:B------:R-:W-:Y:S01]  /*e070*/  FADD.FTZ R0, R232, R157 ;  /* 0x0000009de8007221 */ /* 0x000fe20000010000 */
[----:B------:R3:W-:Y:S01]  /*e080*/  MUFU.EX2 R168, R155 ;  /* 0x0000009b00a87308 */ /* 0x0007e20000000800 */
[-C--:B------:R-:W-:Y:S01]  /*e090*/  FMUL.FTZ R62, R62, R20.reuse ;  /* 0x000000143e3e7220 */ /* 0x080fe20000410000 */
[-C--:B------:R-:W-:Y:S01]  /*e0a0*/  FMUL.FTZ R63, R63, R20.reuse ;  /* 0x000000143f3f7220 */ /* 0x080fe20000410000 */
[----:B------:R-:W-:Y:S01]  /*e0b0*/  FADD.FTZ R161, R173, R0 ;  /* 0x00000000ada17221 */ /* 0x000fe20000010000 */
[-C--:B------:R-:W-:Y:S01]  /*e0c0*/  FMUL.FTZ R66, R66, R20.reuse ;  /* 0x0000001442427220 */ /* 0x080fe20000410000 */
[-C--:B------:R-:W-:Y:S01]  /*e0d0*/  FMUL.FTZ R67, R67, R20.reuse ;  /* 0x0000001443437220 */ /* 0x080fe20000410000 */
[----:B------:R-:W-:Y:S01]  /*e0e0*/  FMUL.FTZ R70, R70, R20 ;  /* 0x0000001446467220 */ /* 0x000fe20000410000 */
[----:B------:R-:W-:Y:S01]  /*e0f0*/  FADD.FTZ R0, R176, R161 ;  /* 0x000000a1b0007221 */ /* 0x000fe20000010000 */
[----:B------:R-:W2:Y:S01]  /*e100*/  MUFU.EX2 R157, R18 ;  /* 0x00000012009d7308 */ /* 0x000ea20000000800 */
[----:B---3--:R-:W-:Y:S01]  /*e110*/  F2FP.BF16.F32.PACK_AB R155, R159, R206 ;  /* 0x000000ce9f9b723e */ /* 0x008fe200000010ff */
[-C--:B------:R-:W-:Y:S01]  /*e120*/  FMUL.FTZ R71, R71, R20.reuse ;  /* 0x0000001447477220 */ /* 0x080fe20000410000 */
[----:B------:R-:W-:Y:S01]  /*e130*/  FADD.FTZ R161, R177, R0 ;  /* 0x00000000b1a17221 */ /* 0x000fe20000010000 */
[-C--:B------:R-:W-:Y:S01]  /*e140*/  FMUL.FTZ R74, R74, R20.reuse ;  /* 0x000000144a4a7220 */ /* 0x080fe20000410000 */
[-C--:B------:R-:W-:Y:S01]  /*e150*/  FMUL.FTZ R75, R75, R20.reuse ;  /* 0x000000144b4b7220 */ /* 0x080fe20000410000 */
[----:B------:R-:W-:Y:S01]  /*e160*/  FMUL.FTZ R78, R78, R20 ;  /* 0x000000144e4e7220 */ /* 0x000fe20000410000 */
[----:B----4-:R-:W-:Y:S01]  /*e170*/  FADD.FTZ R0, R166, R161 ;  /* 0x000000a1a6007221 */ /* 0x010fe20000010000 */
[----:B------:R-:W3:Y:S01]  /*e180*/  MUFU.EX2 R18, R163 ;  /* 0x000000a300127308 */ /* 0x000ee20000000800 */
[----:B------:R-:W-:Y:S01]  /*e190*/  F2FP.BF16.F32.PACK_AB R166, R181, R166 ;  /* 0x000000a6b5a6723e */ /* 0x000fe200000010ff */
[-C--:B------:R-:W-:Y:S01]  /*e1a0*/  FMUL.FTZ R79, R79, R20.reuse ;  /* 0x000000144f4f7220 */ /* 0x080fe20000410000 */
[----:B------:R-:W-:Y:S01]  /*e1b0*/  FADD.FTZ R0, R181, R0 ;  /* 0x00000000b5007221 */ /* 0x000fe20000010000 */
[-C--:B------:R-:W-:Y:S01]  /*e1c0*/  FMUL.FTZ R82, R82, R20.reuse ;  /* 0x0000001452527220 */ /* 0x080fe20000410000 */
[-C--:B------:R-:W-:Y:S01]  /*e1d0*/  FMUL.FTZ R83, R83, R20.reuse ;  /* 0x0000001453537220 */ /* 0x080fe20000410000 */
[-C--:B------:R-:W-:Y:S01]  /*e1e0*/  FMUL.FTZ R86, R86, R20.reuse ;  /* 0x0000001456567220 */ /* 0x080fe20000410000 */
[-C--:B------:R-:W-:Y:S01]  /*e1f0*/  FMUL.FTZ R87, R87, R20.reuse ;  /* 0x0000001457577220 */ /* 0x080fe20000410000 */
[----:B------:R4:W5:Y:S01]  /*e200*/  MUFU.EX2 R161, R153 ;  /* 0x0000009900a17308 */ /* 0x0009620000000800 */
[----:B--2---:R-:W-:Y:S01]  /*e210*/  FFMA.FTZ R3, R20, R3, R157 ;  /* 0x0000000314037223 */ /* 0x004fe2000001009d */
[-C--:B------:R-:W-:Y:S01]  /*e220*/  FMUL.FTZ R90, R90, R20.reuse ;  /* 0x000000145a5a7220 */ /* 0x080fe20000410000 */
[-C--:B------:R-:W-:Y:S01]  /*e230*/  FMUL.FTZ R91, R91, R20.reuse ;  /* 0x000000145b5b7220 */ /* 0x080fe20000410000 */
[-C--:B------:R-:W-:Y:S01]  /*e240*/  FMUL.FTZ R94, R94, R20.reuse ;  /* 0x000000145e5e7220 */ /* 0x080fe20000410000 */
[----:B------:R-:W-:Y:S01]  /*e250*/  FADD.FTZ R3, R168, R3 ;  /* 0x00000003a8037221 */ /* 0x000fe20000010000 */
[-C--:B------:R-:W-:Y:S01]  /*e260*/  FMUL.FTZ R95, R95, R20.reuse ;  /* 0x000000145f5f7220 */ /* 0x080fe20000410000 */
[----:B------:R-:W-:Y:S01]  /*e270*/  FMUL.FTZ R98, R98, R20 ;  /* 0x0000001462627220 */ /* 0x000fe20000410000 */
[----:B------:R-:W2:Y:S01]  /*e280*/  MUFU.EX2 R176, R171 ;  /* 0x000000ab00b07308 */ /* 0x000ea20000000800 */
[----:B------:R-:W-:Y:S01]  /*e290*/  FADD.FTZ R230, R206, R3 ;  /* 0x00000003cee67221 */ /* 0x000fe20000010000 */
[----:B----4-:R-:W-:Y:S01]  /*e2a0*/  F2FP.BF16.F32.PACK_AB R153, R168, R157 ;  /* 0x0000009da899723e */ /* 0x010fe200000010ff */
[----:B------:R-:W-:Y:S01]  /*e2b0*/  BAR.SYNC.DEFER_BLOCKING 0xf, 0x100 ;  /* 0x03c4000000007b1d */ /* 0x000fe20000010000 */
[----:B---3--:R-:W-:Y:S01]  /*e2c0*/  F2FP.BF16.F32.PACK_AB R157, R18, R207 ;  /* 0x000000cf129d723e */ /* 0x008fe200000010ff */
[----:B------:R-:W-:Y:S01]  /*e2d0*/  FADD.FTZ R230, R159, R230 ;  /* 0x000000e69fe67221 */ /* 0x000fe20000010000 */
[----:B------:R-:W-:Y:S01]  /*e2e0*/  F2FP.BF16.F32.PACK_AB R159, R167, R208 ;  /* 0x000000d0a79f723e */ /* 0x000fe200000010ff */
[-C--:B------:R-:W-:Y:S01]  /*e2f0*/  FMUL.FTZ R99, R99, R20.reuse ;  /* 0x0000001463637220 */ /* 0x080fe20000410000 */
[-C--:B------:R-:W-:Y:S01]  /*e300*/  FMUL.FTZ R102, R102, R20.reuse ;  /* 0x0000001466667220 */ /* 0x080fe20000410000 */
[----:B------:R-:W-:Y:S01]  /*e310*/  FADD.FTZ R3, R207, R230 ;  /* 0x000000e6cf037221 */ /* 0x000fe20000010000 */
[----:B------:R3:W4:Y:S01]  /*e320*/  MUFU.EX2 R163, R174 ;  /* 0x000000ae00a37308 */ /* 0x0007220000000800 */
[-C--:B------:R-:W-:Y:S01]  /*e330*/  FMUL.FTZ R103, R103, R20.reuse ;  /* 0x0000001467677220 */ /* 0x080fe20000410000 */
[-C--:B------:R-:W-:Y:S01]  /*e340*/  FMUL.FTZ R106, R106, R20.reuse ;  /* 0x000000146a6a7220 */ /* 0x080fe20000410000 */
[----:B------:R-:W-:Y:S01]  /*e350*/  FADD.FTZ R3, R18, R3 ;  /* 0x0000000312037221 */ /* 0x000fe20000010000 */
        /* <DEDUP_REMOVED lines=9> */
[----:B------:R-:W-:Y:S01]  /*e3f0*/  FADD.FTZ R174, R167, R174 ;  /* 0x000000aea7ae7221 */ /* 0x000fe20000010000 */
[-C--:B------:R-:W-:Y:S01]  /*e400*/  FMUL.FTZ R122, R122, R20.reuse ;  /* 0x000000147a7a7220 */ /* 0x080fe20000410000 */
[-C--:B------:R-:W-:Y:S01]  /*e410*/  FMUL.FTZ R123, R123, R20.reuse ;  /* 0x000000147b7b7220 */ /* 0x080fe20000410000 */
[----:B------:R-:W3:Y:S01]  /*e420*/  MUFU.EX2 R165, R178 ;  /* 0x000000b200a57308 */ /* 0x000ee20000000800 */
[----:B-----5:R-:W-:Y:S01]  /*e430*/  FADD.FTZ R3, R161, R174 ;  /* 0x000000aea1037221 */ /* 0x020fe20000010000 */
[----:B--2---:R-:W-:Y:S01]  /*e440*/  F2FP.BF16.F32.PACK_AB R161, R176, R161 ;  /* 0x000000a1b0a1723e */ /* 0x004fe200000010ff */
[----:B------:R2:W-:Y:S01]  /*e450*/  STSM.16.M88.4 [R195+0x26800], R152 ;  /* 0x02680098c3007844 */ /* 0x0005e20000000200 */
[-C--:B------:R-:W-:Y:S01]  /*e460*/  FMUL.FTZ R126, R126, R20.reuse ;  /* 0x000000147e7e7220 */ /* 0x080fe20000410000 */
[----:B------:R-:W-:Y:S01]  /*e470*/  FADD.FTZ R168, R176, R3 ;  /* 0x00000003b0a87221 */ /* 0x000fe20000010000 */
[-C--:B------:R-:W-:Y:S01]  /*e480*/  FMUL.FTZ R127, R127, R20.reuse ;  /* 0x000000147f7f7220 */ /* 0x080fe20000410000 */
[----:B------:R2:W-:Y:S01]  /*e490*/  STSM.16.M88.4 [R198], R156 ;  /* 0x0000009cc6007844 */ /* 0x0005e20000000200 */
[----:B------:R-:W5:Y:S01]  /*e4a0*/  MUFU.EX2 R12, R179 ;  /* 0x000000b3000c7308 */ /* 0x000f620000000800 */
[----:B----4-:R-:W-:Y:S01]  /*e4b0*/  FADD.FTZ R3, R163, R168 ;  /* 0x000000a8a3037221 */ /* 0x010fe20000010000 */
[----:B0-----:R-:W-:Y:S01]  /*e4c0*/  F2FP.BF16.F32.PACK_AB R163, R180, R163 ;  /* 0x000000a3b4a3723e */ /* 0x001fe200000010ff */
[-C--:B------:R-:W-:Y:S01]  /*e4d0*/  FMUL.FTZ R130, R130, R20.reuse ;  /* 0x0000001482827220 */ /* 0x080fe20000410000 */
[-C--:B------:R-:W-:Y:S01]  /*e4e0*/  FMUL.FTZ R131, R131, R20.reuse ;  /* 0x0000001483837220 */ /* 0x080fe20000410000 */
[----:B------:R-:W-:Y:S01]  /*e4f0*/  FADD.FTZ R168, R180, R3 ;  /* 0x00000003b4a87221 */ /* 0x000fe20000010000 */
[-C--:B------:R-:W-:Y:S01]  /*e500*/  FMUL.FTZ R134, R134, R20.reuse ;  /* 0x0000001486867220 */ /* 0x080fe20000410000 */
[----:B------:R2:W-:Y:S01]  /*e510*/  STSM.16.M88.4 [R196], R160 ;  /* 0x000000a0c4007844 */ /* 0x0005e20000000200 */
        /* <DEDUP_REMOVED lines=9> */
[C---:B-----5:R-:W-:Y:S01]  /*e5b0*/  FADD.FTZ R3, R12.reuse, R3 ;  /* 0x000000030c037221 */ /* 0x060fe20000010000 */
[----:B------:R-:W-:Y:S01]  /*e5c0*/  F2FP.BF16.F32.PACK_AB R165, R12, R165 ;  /* 0x000000a50ca5723e */ /* 0x000fe200000010ff */
[-C--:B------:R-:W-:Y:S01]  /*e5d0*/  FMUL.FTZ R147, R147, R20.reuse ;  /* 0x0000001493937220 */ /* 0x080fe20000410000 */
[-C--:B------:R-:W-:Y:S01]  /*e5e0*/  FMUL.FTZ R150, R150, R20.reuse ;  /* 0x0000001496967220 */ /* 0x080fe20000410000 */
[----:B------:R-:W-:Y:S01]  /*e5f0*/  FMUL.FTZ R151, R151, R20 ;  /* 0x0000001497977220 */ /* 0x000fe20000410000 */
[----:B0-----:R-:W-:Y:S01]  /*e600*/  FADD.FTZ R18, R182, R3 ;  /* 0x00000003b6127221 */ /* 0x001fe20000010000 */
[----:B---3--:R-:W-:-:S03]  /*e610*/  F2FP.BF16.F32.PACK_AB R167, R183, R182 ;  /* 0x000000b6b7a7723e */ /* 0x008fc600000010ff */
[----:B------:R-:W-:Y:S02]  /*e620*/  FADD.FTZ R3, R183, R18 ;  /* 0x00000012b7037221 */ /* 0x000fe40000010000 */
[----:B------:R2:W-:Y:S01]  /*e630*/  STSM.16.M88.4 [R197], R164 ;  /* 0x000000a4c5007844 */ /* 0x0005e20000000200 */
[----:B------:R-:W-:Y:S05]  /*e640*/  @!P0 BRA `(.L_x_5973) ;  /* 0x0000000000048947 */ /* 0x000fea0003800000 */
[----:B------:R-:W-:Y:S01]  /*e650*/  BPT.TRAP 0x1 ;  /* 0x000000040000795c */ /* 0x000fe20000300000 */
.L_x_5973:
[----:B------:R0:W3:Y:S01]  /*e660*/  SYNCS.PHASECHK.TRANS64.TRYWAIT P3, [R212+URZ+0x28c50], R213 ;  /* 0x028c50d5d40075a7 */ /* 0x0000e2000806017f */
[----:B------:R-:W-:Y:S05]  /*e670*/  @!P0 BRA `(.L_x_5974) ;  /* 0x0000000000048947 */ /* 0x000fea0003800000 */
[----:B------:R-:W-:Y:S01]  /*e680*/  BPT.TRAP 0x1 ;  /* 0x000000040000795c */ /* 0x000fe20000300000 */
.L_x_5974:
[----:B------:R-:W-:Y:S04]  /*e690*/  BSSY B2, `(.L_x_5975) ;  /* 0x0000004000027945 */ /* 0x000fe80003800000 */
[----:B---3--:R-:W-:Y:S05]  /*e6a0*/  @P3 BRA `(.L_x_5976) ;  /* 0x0000000000083947 */ /* 0x008fea0003800000 */
[----:B------:R-:W3:Y:S02]  /*e6b0*/  SYNCS.PHASECHK.TRANS64.TRYWAIT P3, [R212+URZ+0x28c50], R213 ;  /* 0x028c50d5d40075a7 */ /* 0x000ee4000806017f */
[----:B---3--:R-:W-:Y:S05]  /*e6c0*/  @!P3 BRA `(.L_x_5977) ;  /* 0x0000011c0018b947 */ /* 0x008fea0003800000 */
.L_x_5976:
[----:B------:R-:W-:Y:S05]  /*e6d0*/  BSYNC B2 ;  /* 0x0000000000027941 */ /* 0x000fea0003800000 */
.L_x_5975:
[----:B------:R-:W-:Y:S01]  /*e6e0*/  IMAD R168, R211, 0x1000, R190 ;  /* 0x00001000d3a87824 */ /* 0x000fe200078e02be */
[----:B------:R-:W-:Y:S01]  /*e6f0*/  WARPGROUP.ARRIVE ;  /* 0x00000000000079c5 */ /* 0x000fe20000000000 */
[----:B------:R-:W-:Y:S01]  /*e700*/  IMAD.MOV.U32 R169, RZ, RZ, 0x40000040 ;  /* 0x40000040ffa97424 */ /* 0x000fe200078e00ff */
[----:B------:R-:W-:Y:S01]  /*e710*/  ISETP.GT.AND P3, PT, R14, R210, PT ;  /* 0x000000d20e00720c */ /* 0x000fe20003f64270 */
[----:B01-3--:R-:W-:Y:S01]  /*e720*/  @!P1 VIADD R212, R212, 0x28c60 ;  /* 0x00028c60d4d49836 */ /* 0x00bfe20000000000 */
[----:B------:R-:W-:Y:S01]  /*e730*/  R2UR UR6, R168 ;  /* 0x00000000a80672ca */ /* 0x000fe200000e0000 */
[----:B------:R-:W-:Y:S01]  /*e740*/  VIADD R14, R14, 0xffffffff ;  /* 0xffffffff0e0e7836 */ /* 0x000fe20000000000 */
[----:B------:R-:W-:Y:S01]  /*e750*/  R2UR UR7, R169 ;  /* 0x00000000a90772ca */ /* 0x000fe200000e0000 */
[----:B------:R-:W-:Y:S01]  /*e760*/  IMAD.MOV.U32 R169, RZ, RZ, 0x40000040 ;  /* 0x40000040ffa97424 */ /* 0x000fe200078e00ff */
[----:B------:R-:W-:Y:S01]  /*e770*/  @!P1 PRMT R212, RZ, 0x654, R212 ;  /* 0x00000654ffd49816 */ /* 0x000fe200000000d4 */
[----:B------:R-:W-:-:S02]  /*e780*/  IMAD.MOV.U32 R20, RZ, RZ, R170 ;  /* 0x000000ffff147224 */ /* 0x000fc400078e00aa */
[----:B------:R-:W-:Y:S02]  /*e790*/  IMAD.MOV.U32 R12, RZ, RZ, R172 ;  /* 0x000000ffff0c7224 */ /* 0x000fe400078e00ac */
[----:B------:R-:W-:-:S06]  /*e7a0*/  IMAD.MOV.U32 R18, RZ, RZ, R211 ;  /* 0x000000ffff127224 */ /* 0x000fcc00078e00d3 */
        /* <DEDUP_REMOVED lines=34> */
[----:B------:R-:W-:Y:S05]  /*e9d0*/  BSYNC B0 ;  /* 0x0000000000007941 */ /* 0x000fea0003800000 */
.L_x_5959:
[----:B------:R-:W-:Y:S02]  /*e9e0*/  IMAD.MOV.U32 R20, RZ, RZ, R170 ;  /* 0x000000ffff147224 */ /* 0x000fe400078e00aa */
[----:B------:R-:W-:Y:S02]  /*e9f0*/  IMAD.MOV.U32 R12, RZ, RZ, R172 ;  /* 0x000000ffff0c7224 */ /* 0x000fe400078e00ac */
[----:B------:R-:W-:-:S07]  /*ea00*/  IMAD.MOV.U32 R18, RZ, RZ, R211 ;  /* 0x000000ffff127224 */ /* 0x000fce00078e00d3 */
.L_x_5958:
[----:B------:R-:W-:Y:S05]  /*ea10*/  BSYNC B1 ;  /* 0x0000000000017941 */ /* 0x000fea0003800000 */
.L_x_5957:
[----:B------:R-:W1:Y:S01]  /*ea20*/  LDC R152, c[0x0][0x448] ;  /* 0x00011200ff987b82 */ /* 0x000e620000000800 */
[----:B------:R-:W-:-:S07]  /*ea30*/  IADD3 R155, R23, 0x1, -R22 ;  /* 0x00000001179b7810 */ /* 0x000fce0007ffe816 */
[----:B------:R-:W2:Y:S01]  /*ea40*/  LDC R156, c[0x0][0x9e4] ;  /* 0x00027900ff9c7b82 */ /* 0x000ea20000000800 */
        /* <DEDUP_REMOVED lines=8> */
[----:B------:R-:W-:Y:S01]  /*ead0*/  IMAD.IADD R154, R152, 0x1, -R21 ;  /* 0x00000001989a7824 */ /* 0x000fe200078e0a15 */
[----:B------:R-:W-:Y:S06]  /*eae0*/  @!P6 BRA `(.L_x_5979) ;  /* 0x000000000048e947 */ /* 0x000fec0003800000 */
[----:B------:R-:W-:Y:S01]  /*eaf0*/  IMAD.MOV.U32 R21, RZ, RZ, R152 ;  /* 0x000000ffff157224 */ /* 0x000fe200078e0098 */
[----:B------:R-:W-:Y:S04]  /*eb00*/  BSSY B0, `(.L_x_5980) ;  /* 0x000000e000007945 */ /* 0x000fe80003800000 */
[----:B------:R-:W-:-:S13]  /*eb10*/  ISETP.GT.AND P2, PT, R21, -0x1, PT ;  /* 0xffffffff1500780c */ /* 0x000fda0003f44270 */
        /* <DEDUP_REMOVED lines=8> */
.L_x_5981:
[----:B------:R-:W-:-:S13]  /*eba0*/  ISETP.NE.AND P2, PT, R156, 0x1, PT ;  /* 0x000000019c00780c */ /* 0x000fda0003f45270 */
[----:B------:R-:W1:Y:S02]  /*ebb0*/  @P2 LDC.64 R152, c[0x0][0x9e8] ;  /* 0x00027a00ff982b82 */ /* 0x000e640000000a00 */
[----:B-1----:R-:W-:-:S05]  /*ebc0*/  @P2 IMAD.HI.U32 R152, R21, R152, RZ ;  /* 0x0000009815982227 */ /* 0x002fca00078e00ff */
[----:B------:R-:W-:-:S07]  /*ebd0*/  @P2 SHF.R.U32.HI R21, RZ, R153, R152 ;  /* 0x00000099ff152219 */ /* 0x000fce0000011698 */
.L_x_5982:
[----:B------:R-:W-:Y:S05]  /*ebe0*/  BSYNC B0 ;  /* 0x0000000000007941 */ /* 0x000fea0003800000 */
.L_x_5980:
[----:B------:R-:W-:-:S05]  /*ebf0*/  IMAD R21, R21, R156, RZ ;  /* 0x0000009c15157224 */ /* 0x000fca00078e02ff */
[----:B------:R-:W-:-:S07]  /*ec00*/  VIMNMX R154, R154, R21, !PT ;  /* 0x000000159a9a7248 */ /* 0x000fce0007fe0100 */
.L_x_5979:
[----:B------:R-:W-:Y:S01]  /*ec10*/  VIADD R154, R154, 0x3f ;  /* 0x0000003f9a9a7836 */ /* 0x000fe20000000000 */
[----:B------:R-:W-:Y:S04]  /*ec20*/  BSSY B0, `(.L_x_5983) ;  /* 0x00001ad000007945 */ /* 0x000fe80003800000 */
[----:B------:R-:W-:-:S04]  /*ec30*/  SHF.R.S32.HI R21, RZ, 0x1f, R154 ;  /* 0x0000001fff157819 */ /* 0x000fc8000001149a */
[----:B------:R-:W-:-:S04]  /*ec40*/  LEA.HI R21, R21, R154, RZ, 0x6 ;  /* 0x0000009a15157211 */ /* 0x000fc800078f30ff */
[----:B------:R-:W-:-:S04]  /*ec50*/  SHF.R.S32.HI R21, RZ, 0x6, R21 ;  /* 0x00000006ff157819 */ /* 0x000fc80000011415 */
[----:B------:R-:W-:-:S04]  /*ec60*/  VIMNMX R21, R202, R21, !PT ;  /* 0x00000015ca157248 */ /* 0x000fc80007fe0100 */
[----:B------:R-:W-:-:S13]  /*ec70*/  ISETP.GE.AND P2, PT, R14, R21, PT ;  /* 0x000000150e00720c */ /* 0x000fda0003f46270 */
[----:B------:R-:W-:Y:S05]  /*ec80*/  @!P2 BRA `(.L_x_5984) ;  /* 0x000000180098a947 */ /* 0x000fea0003800000 */
[----:B------:R-:W-:Y:S01]  /*ec90*/  BSSY B1, `(.L_x_5985) ;  /* 0x00001a4000017945 */ /* 0x000fe20003800000 */
[----:B------:R-:W-:Y:S02]  /*eca0*/  IMAD.MOV.U32 R208, RZ, RZ, R20 ;  /* 0x000000ffffd07224 */ /* 0x000fe400078e0014 */
[----:B------:R-:W-:Y:S02]  /*ecb0*/  IMAD.MOV.U32 R209, RZ, RZ, R12 ;  /* 0x000000ffffd17224 */ /* 0x000fe400078e000c */
[----:B------:R-:W-:Y:S02]  /*ecc0*/  IMAD.MOV.U32 R206, RZ, RZ, R14 ;  /* 0x000000ffffce7224 */ /* 0x000fe400078e000e */
[----:B------:R-:W-:-:S07]  /*ecd0*/  IMAD.MOV.U32 R210, RZ, RZ, R18 ;  /* 0x000000ffffd27224 */ /* 0x000fce00078e0012 */
.L_x_5996:
[----:B------:R-:W-:Y:S02]  /*ece0*/  VIADD R18, R210, 0x1 ;  /* 0x00000001d2127836 */ /* 0x000fe40000000000 */
[----:B------:R-:W-:Y:S02]  /*ecf0*/  IMAD.MOV.U32 R12, RZ, RZ, R206 ;  /* 0x000000ffff0c7224 */ /* 0x000fe400078e00ce */
[----:B------:R-:W-:Y:S01]  /*ed00*/  VIADD R206, R206, 0xffffffff ;  /* 0xffffffffcece7836 */ /* 0x000fe20000000000 */
[----:B------:R-:W-:Y:S02]  /*ed10*/  ISETP.NE.AND P3, PT, R18, 0x2, PT ;  /* 0x000000021200780c */ /* 0x000fe40003f65270 */
[----:B------:R-:W-:Y:S02]  /*ed20*/  ISETP.GT.AND P2, PT, R12, R21, PT ;  /* 0x000000150c00720c */ /* 0x000fe40003f44270 */
[----:B------:R-:W-:Y:S02]  /*ed30*/  SEL R12, RZ, 0x1, P3 ;  /* 0x00000001ff0c7807 */ /* 0x000fe40001800000 */
[----:B------:R-:W-:-:S02]  /*ed40*/  SEL R18, R18, RZ, P3 ;  /* 0x000000ff12127207 */ /* 0x000fc40001800000 */
[----:B------:R-:W-:Y:S01]  /*ed50*/  LOP3.LUT R19, R19, R12, RZ, 0x3c, !PT ;  /* 0x0000000c13137212 */ /* 0x000fe200078e3cff */
[----:B-1----:R-:W-:Y:S06]  /*ed60*/  @!P0 BRA `(.L_x_5986) ;  /* 0x0000000000048947 */ /* 0x002fec0003800000 */
[----:B------:R-:W-:Y:S01]  /*ed70*/  BPT.TRAP 0x1 ;  /* 0x000000040000795c */ /* 0x000fe20000300000 */
.L_x_5986:
[----:B------:R-:W-:Y:S01]  /*ed80*/  IMAD R14, R18, 0x8, R2 ;  /* 0x00000008120e7824 */ /* 0x000fe200078e0202 */
[----:B------:R-:W-:-:S04]  /*ed90*/  SHF.L.U32 R207, R19, 0x1f, RZ ;  /* 0x0000001f13cf7819 */ /* 0x000fc800000006ff */
[----:B------:R1:W2:Y:S01]  /*eda0*/  SYNCS.PHASECHK.TRANS64.TRYWAIT P3, [R14+URZ+0x28c30], R207 ;  /* 0x028c30cf0e0075a7 */ /* 0x0002a2000806017f */
[----:B------:R-:W-:Y:S05]  /*edb0*/  @!P0 BRA `(.L_x_5987) ;  /* 0x0000000000048947 */ /* 0x000fea0003800000 */
[----:B------:R-:W-:Y:S01]  /*edc0*/  BPT.TRAP 0x1 ;  /* 0x000000040000795c */ /* 0x000fe20000300000 */
.L_x_5987:
[----:B------:R-:W-:Y:S01]  /*edd0*/  BSSY B2, `(.L_x_5988) ;  /* 0x0000006000027945 */ /* 0x000fe20003800000 */
[----:B------:R-:W-:Y:S02]  /*ede0*/  IMAD R154, R18, 0x200, R15 ;  /* 0x00000200129a7824 */ /* 0x000fe400078e020f */
[----:B------:R-:W-:Y:S01]  /*edf0*/  IMAD.MOV.U32 R155, RZ, RZ, 0x40000040 ;  /* 0x40000040ff9b7424 */ /* 0x000fe200078e00ff */
[----:B--2---:R-:W-:Y:S06]  /*ee00*/  @P3 BRA `(.L_x_5989) ;  /* 0x0000000000083947 */ /* 0x004fec0003800000 */
[----:B------:R-:W2:Y:S02]  /*ee10*/  SYNCS.PHASECHK.TRANS64.TRYWAIT P3, [R14+URZ+0x28c30], R207 ;  /* 0x028c30cf0e0075a7 */ /* 0x000ea4000806017f */
[----:B--2---:R-:W-:Y:S05]  /*ee20*/  @!P3 BRA `(.L_x_5990) ;  /* 0x000001140054b947 */ /* 0x004fea0003800000 */
.L_x_5989:
[----:B------:R-:W-:Y:S05]  /*ee30*/  BSYNC B2 ;  /* 0x0000000000027941 */ /* 0x000fea0003800000 */
.L_x_5988:
[C---:B------:R-:W-:Y:S01]  /*ee40*/  R2UR UR6, R154.reuse ;  /* 0x000000009a0672ca */ /* 0x040fe200000e0000 */
[C---:B------:R-:W-:Y:S01]  /*ee50*/  VIADD R152, R154.reuse, 0x2 ;  /* 0x000000029a987836 */ /* 0x040fe20000000000 */
[----:B------:R-:W-:Y:S01]  /*ee60*/  R2UR UR7, R155 ;  /* 0x000000009b0772ca */ /* 0x000fe200000e0000 */
[----:B------:R-:W-:Y:S01]  /*ee70*/  VIADD R12, R154, 0x4 ;  /* 0x000000049a0c7836 */ /* 0x000fe20000000000 */
        /* <DEDUP_REMOVED lines=8> */
[----:B------:R-:W-:-:S02]  /*ef00*/  R2UR UR11, R153 ;  /* 0x00000000990b72ca */ /* 0x000fc400000e0000 */
[----:B------:R-:W-:Y:S02]  /*ef10*/  R2UR UR19, R155 ;  /* 0x000000009b1372ca */ /* 0x000fe400000e0000 */
[----:B------:R-:W-:Y:S01]  /*ef20*/  WARPGROUP.ARRIVE ;  /* 0x00000000000079c5 */ /* 0x000fe20000000000 */
[----:B------:R-:W-:Y:S02]  /*ef30*/  R2UR UR8, R10 ;  /* 0x000000000a0872ca */ /* 0x000fe400000e0000 */
[----:B------:R-:W-:Y:S02]  /*ef40*/  R2UR UR9, R11 ;  /* 0x000000000b0972ca */ /* 0x000fe400000e0000 */
[----:B------:R-:W-:Y:S01]  /*ef50*/  R2UR UR14, R12 ;  /* 0x000000000c0e72ca */ /* 0x000fe200000e0000 */
[----:B------:R-:W-:Y:S01]  /*ef60*/  HGMMA.64x64x16.F32.BF16 R152, gdesc[UR4], RZ, !UPT, gsb0 ;  /* 0x00e00000049879f0 */ /* 0x000fe2000c0018ff */
[----:B------:R-:W-:Y:S01]  /*ef70*/  R2UR UR15, R13 ;  /* 0x000000000d0f72ca */ /* 0x000fe200000e0000 */
[----:B------:R-:W-:Y:S01]  /*ef80*/  ULDC UR4, c[0x0][0x988] ;  /* 0x0002620000047ab9 */ /* 0x000fe20000000800 */
[----:B------:R-:W-:-:S02]  /*ef90*/  R2UR UR12, R8 ;  /* 0x00000000080c72ca */ /* 0x000fc400000e0000 */
        /* <DEDUP_REMOVED lines=29> */
[----:B------:R-:W3:Y:S02]  /*f170*/  SHFL.BFLY PT, R13, R12, 0x2, 0x1f ;  /* 0x0c401f000c0d7f89 */ /* 0x000ee400000e0000 */
[----:B---3--:R-:W-:-:S05]  /*f180*/  FMNMX.FTZ R12, R12, R13, !PT ;  /* 0x0000000d0c0c7209 */ /* 0x008fca0007810000 */
[----:B------:R-:W3:Y:S02]  /*f190*/  SHFL.BFLY PT, R13, R12, 0x1, 0x1f ;  /* 0x0c201f000c0d7f89 */ /* 0x000ee400000e0000 */
[----:B---3--:R-:W-:Y:S01]  /*f1a0*/  FMNMX.FTZ R12, R12, R13, !PT ;  /* 0x0000000d0c0c7209 */ /* 0x008fe20007810000 */
[----:B------:R-:W-:-:S04]  /*f1b0*/  IMAD.U32 R13, RZ, RZ, UR4 ;  /* 0x00000004ff0d7e24 */ /* 0x000fc8000f8e00ff */
[C---:B------:R-:W-:Y:S01]  /*f1c0*/  FADD.FTZ R209, -R12.reuse, R209 ;  /* 0x000000d10cd17221 */ /* 0x040fe20000010100 */
[----:B------:R-:W-:-:S03]  /*f1d0*/  FMUL.FTZ R20, R12, R13 ;  /* 0x0000000d0c147220 */ /* 0x000fc60000410000 */
        /* <DEDUP_REMOVED lines=17> */
[----:B------:R-:W-:Y:S01]  /*f2f0*/  @!P1 VIADD R20, R14, 0x28c40 ;  /* 0x00028c400e149836 */ /* 0x000fe20000000000 */
[----:B------:R-:W3:Y:S04]  /*f300*/  MUFU.EX2 R168, R211 ;  /* 0x000000d300a87308 */ /* 0x000ee80000000800 */
[----:B------:R-:W-:-:S04]  /*f310*/  @!P1 PRMT R20, RZ, 0x654, R20 ;  /* 0x00000654ff149816 */ /* 0x000fc80000000014 */
[----:B------:R4:W-:Y:S01]  /*f320*/  @!P1 SYNCS.ARRIVE.TRANS64.RED.A1T0 RZ, [R20+URZ], RZ ;  /* 0x000000ff14ff99a7 */ /* 0x0009e2000810043f */
[----:B------:R-:W5:Y:S01]  /*f330*/  MUFU.EX2 R152, R152 ;  /* 0x0000009800987308 */ /* 0x000f620000000800 */
[----:B----4-:R-:W-:-:S07]  /*f340*/  IMAD.MOV R20, RZ, RZ, -R194 ;  /* 0x000000ffff147224 */ /* 0x010fce00078e0ac2 */
[----:B------:R-:W4:Y:S01]  /*f350*/  MUFU.EX2 R153, R153 ;  /* 0x0000009900997308 */ /* 0x000f220000000800 */
[-C--:B---3--:R-:W-:Y:S01]  /*f360*/  FMUL.FTZ R24, R24, R168.reuse ;  /* 0x000000a818187220 */ /* 0x088fe20000410000 */
[-C--:B------:R-:W-:Y:S01]  /*f370*/  FMUL.FTZ R25, R25, R168.reuse ;  /* 0x000000a819197220 */ /* 0x080fe20000410000 */
[----:B------:R-:W-:Y:S01]  /*f380*/  FMUL.FTZ R28, R28, R168 ;  /* 0x000000a81c1c7220 */ /* 0x000fe20000410000 */
[----:B------:R-:W-:Y:S01]  /*f390*/  ISETP.NE.AND P3, PT, R184, R20, PT ;  /* 0x00000014b800720c */ /* 0x000fe20003f65270 */
[----:B------:R-:W-:Y:S01]  /*f3a0*/  FMUL.FTZ R29, R29, R168 ;  /* 0x000000a81d1d7220 */ /* 0x000fe20000410000 */
[----:B------:R-:W-:Y:S01]  /*f3b0*/  FMNMX.FTZ R20, R154, R208, !PT ;  /* 0x000000d09a147209 */ /* 0x000fe20007810000 */
[-C--:B------:R-:W-:Y:S01]  /*f3c0*/  FMUL.FTZ R32, R32, R168.reuse ;  /* 0x000000a820207220 */ /* 0x080fe20000410000 */
[----:B------:R-:W-:Y:S01]  /*f3d0*/  FMUL.FTZ R33, R33, R168 ;  /* 0x000000a821217220 */ /* 0x000fe20000410000 */
[----:B-----5:R-:W-:Y:S01]  /*f3e0*/  FFMA.FTZ R0, R168, R0, R152 ;  /* 0x00000000a8007223 */ /* 0x020fe20000010098 */
[-C--:B------:R-:W-:Y:S01]  /*f3f0*/  FMUL.FTZ R36, R36, R168.reuse ;  /* 0x000000a824247220 */ /* 0x080fe20000410000 */
[-C--:B------:R-:W-:Y:S01]  /*f400*/  FMUL.FTZ R37, R37, R168.reuse ;  /* 0x000000a825257220 */ /* 0x080fe20000410000 */
[-C--:B------:R-:W-:Y:S01]  /*f410*/  FMUL.FTZ R40, R40, R168.reuse ;  /* 0x000000a828287220 */ /* 0x080fe20000410000 */
[-C--:B------:R-:W-:Y:S01]  /*f420*/  FMUL.FTZ R41, R41, R168.reuse ;  /* 0x000000a829297220 */ /* 0x080fe20000410000 */
[-C--:B------:R-:W-:Y:S01]  /*f430*/  FMUL.FTZ R44, R44, R168.reuse ;  /* 0x000000a82c2c7220 */ /* 0x080fe20000410000 */
[-C--:B------:R-:W-:Y:S01]  /*f440*/  FMUL.FTZ R45, R45, R168.reuse ;  /* 0x000000a82d2d7220 */ /* 0x080fe20000410000 */
[----:B------:R-:W-:Y:S01]  /*f450*/  FMUL.FTZ R48, R48, R168 ;  /* 0x000000a830307220 */ /* 0x000fe20000410000 */
[----:B------:R-:W-:-:S02]  /*f460*/  @!P3 IMAD R211, R210, 0x40, R191 ;  /* 0x00000040d2d3b824 */ /* 0x000fc400078e02bf */
[C---:B----4-:R-:W-:Y:S01]  /*f470*/  FADD.FTZ R0, R153.reuse, R0 ;  /* 0x0000000099007221 */ /* 0x050fe20000010000 */
[----:B------:R-:W-:Y:S01]  /*f480*/  F2FP.BF16.F32.PACK_AB R152, R153, R152 ;  /* 0x000000989998723e */ /* 0x000fe200000010ff */
[----:B------:R-:W-:Y:S01]  /*f490*/  FMUL.FTZ R49, R49, R168 ;  /* 0x000000a831317220 */ /* 0x000fe20000410000 */
[----:B------:R-:W-:Y:S01]  /*f4a0*/  @!P3 IMAD R153, R211, 0x4, R2 ;  /* 0x00000004d399b824 */ /* 0x000fe200078e0202 */
        /* <DEDUP_REMOVED lines=65> */
[----:B------:R-:W-:Y:S01]  /*f8c0*/  @!P3 STS [R153+0x28800], R168 ;  /* 0x028800a89900b388 */ /* 0x000fe20000000800 */
[----:B------:R-:W3:Y:S03]  /*f8d0*/  MUFU.EX2 R156, R156 ;  /* 0x0000009c009c7308 */ /* 0x000ee60000000800 */
[----:B------:R-:W4:Y:S05]  /*f8e0*/  SHFL.BFLY PT, R168, R20, 0x2, 0x1f ;  /* 0x0c401f0014a87f89 */ /* 0x000f2a00000e0000 */
[----:B------:R-:W5:Y:S08]  /*f8f0*/  MUFU.EX2 R157, R157 ;  /* 0x0000009d009d7308 */ /* 0x000f700000000800 */
[----:B------:R-:W0:Y:S01]  /*f900*/  MUFU.EX2 R160, R160 ;  /* 0x000000a000a07308 */ /* 0x000e220000000800 */
[----:B---3--:R-:W-:-:S07]  /*f910*/  FADD.FTZ R0, R156, R0 ;  /* 0x000000009c007221 */ /* 0x008fce0000010000 */
[----:B------:R-:W-:Y:S01]  /*f920*/  MUFU.EX2 R161, R161 ;  /* 0x000000a100a17308 */ /* 0x000fe20000000800 */
[----:B-----5:R-:W-:Y:S01]  /*f930*/  FADD.FTZ R211, R157, R0 ;  /* 0x000000009dd37221 */ /* 0x020fe20000010000 */
[----:B----4-:R-:W-:-:S05]  /*f940*/  FMNMX.FTZ R20, R20, R168, !PT ;  /* 0x000000a814147209 */ /* 0x010fca0007810000 */
[----:B------:R-:W3:Y:S01]  /*f950*/  SHFL.BFLY PT, R168, R20, 0x1, 0x1f ;  /* 0x0c201f0014a87f89 */ /* 0x000ee200000e0000 */
[----:B------:R-:W-:Y:S01]  /*f960*/  MUFU.EX2 R164, R164 ;  /* 0x000000a400a47308 */ /* 0x000fe20000000800 */
[----:B0-----:R-:W-:-:S07]  /*f970*/  FADD.FTZ R0, R160, R211 ;  /* 0x000000d3a0007221 */ /* 0x001fce0000010000 */
[----:B------:R-:W-:Y:S08]  /*f980*/  MUFU.EX2 R165, R165 ;  /* 0x000000a500a57308 */ /* 0x000ff00000000800 */
[----:B------:R-:W-:Y:S01]  /*f990*/  MUFU.EX2 R209, R209 ;  /* 0x000000d100d17308 */ /* 0x000fe20000000800 */
[----:B---3--:R-:W-:-:S07]  /*f9a0*/  FMNMX.FTZ R20, R20, R168, !PT ;  /* 0x000000a814147209 */ /* 0x008fce0007810000 */
[----:B------:R-:W-:Y:S01]  /*f9b0*/  MUFU.EX2 R169, R169 ;  /* 0x000000a900a97308 */ /* 0x000fe20000000800 */
[----:B------:R-:W-:-:S04]  /*f9c0*/  FADD.FTZ R168, -R20, R208 ;  /* 0x000000d014a87221 */ /* 0x000fc80000010100 */
[----:B------:R-:W-:-:S03]  /*f9d0*/  FMUL.FTZ R168, R168, R13 ;  /* 0x0000000da8a87220 */ /* 0x000fc60000410000 */
[----:B------:R-:W-:Y:S08]  /*f9e0*/  MUFU.EX2 R172, R172 ;  /* 0x000000ac00ac7308 */ /* 0x000ff00000000800 */
[----:B------:R-:W0:Y:S08]  /*f9f0*/  MUFU.EX2 R168, R168 ;  /* 0x000000a800a87308 */ /* 0x000e300000000800 */
[----:B------:R-:W3:Y:S08]  /*fa00*/  MUFU.EX2 R173, R173 ;  /* 0x000000ad00ad7308 */ /* 0x000ef00000000800 */
[----:B------:R-:W-:Y:S01]  /*fa10*/  MUFU.EX2 R176, R176 ;  /* 0x000000b000b07308 */ /* 0x000fe20000000800 */
[----:B0-----:R0:W-:Y:S01]  /*fa20*/  @!P3 STS [R153+0x28820], R168 ;  /* 0x028820a89900b388 */ /* 0x0011e20000000800 */
        /* <DEDUP_REMOVED lines=9> */
[-C--:B0-----:R-:W-:Y:S01]  /*fac0*/  FMUL.FTZ R153, R20, R13.reuse ;  /* 0x0000000d14997220 */ /* 0x081fe20000410000 */
        /* <DEDUP_REMOVED lines=37> */
[C---:B------:R-:W-:Y:S01]  /*fd20*/  FADD.FTZ R157, R161.reuse, R0 ;  /* 0x00000000a19d7221 */ /* 0x040fe20000010000 */
[----:B------:R-:W-:Y:S01]  /*fd30*/  F2FP.BF16.F32.PACK_AB R156, R161, R160 ;  /* 0x000000a0a19c723e */ /* 0x000fe200000010ff */
[-C--:B------:R-:W-:Y:S01]  /*fd40*/  FMUL.FTZ R75, R75, R168.reuse ;  /* 0x000000a84b4b7220 */ /* 0x080fe20000410000 */
[----:B------:R-:W-:Y:S01]  /*fd50*/  F2FP.BF16.F32.PACK_AB R160, R169, R209 ;  /* 0x000000d1a9a0723e */ /* 0x000fe200000010ff */
[----:B------:R-:W-:Y:S01]  /*fd60*/  FADD.FTZ R0, R164, R157 ;  /* 0x0000009da4007221 */ /* 0x000fe20000010000 */
[-C--:B------:R-:W-:Y:S01]  /*fd70*/  FMUL.FTZ R78, R78, R168.reuse ;  /* 0x000000a84e4e7220 */ /* 0x080fe20000410000 */
[----:B------:R0:W5:Y:S01]  /*fd80*/  MUFU.EX2 R181, R158 ;  /* 0x0000009e00b57308 */ /* 0x0001620000000800 */
[-C--:B------:R-:W-:Y:S01]  /*fd90*/  FMUL.FTZ R79, R79, R168.reuse ;  /* 0x000000a84f4f7220 */ /* 0x080fe20000410000 */
[----:B------:R-:W-:Y:S01]  /*fda0*/  FADD.FTZ R0, R165, R0 ;  /* 0x00000000a5007221 */ /* 0x000fe20000010000 */
[-C--:B------:R-:W-:Y:S01]  /*fdb0*/  FMUL.FTZ R82, R82, R168.reuse ;  /* 0x000000a852527220 */ /* 0x080fe20000410000 */
[-C--:B------:R-:W-:Y:S01]  /*fdc0*/  FMUL.FTZ R83, R83, R168.reuse ;  /* 0x000000a853537220 */ /* 0x080fe20000410000 */
[-C--:B------:R-:W-:Y:S01]  /*fdd0*/  FMUL.FTZ R86, R86, R168.reuse ;  /* 0x000000a856567220 */ /* 0x080fe20000410000 */
[----:B------:R-:W-:Y:S01]  /*fde0*/  FADD.FTZ R0, R209, R0 ;  /* 0x00000000d1007221 */ /* 0x000fe20000010000 */
[----:B------:R-:W-:Y:S01]  /*fdf0*/  FMUL.FTZ R87, R87, R168 ;  /* 0x000000a857577220 */ /* 0x000fe20000410000 */
[----:B------:R-:W1:Y:S01]  /*fe00*/  MUFU.EX2 R180, R180 ;  /* 0x000000b400b47308 */ /* 0x000e620000000800 */
[----:B0-----:R-:W-:Y:S01]  /*fe10*/  F2FP.BF16.F32.PACK_AB R158, R165, R164 ;  /* 0x000000a4a59e723e */ /* 0x001fe200000010ff */
[----:B------:R-:W-:Y:S01]  /*fe20*/  FADD.FTZ R157, R169, R0 ;  /* 0x00000000a99d7221 */ /* 0x000fe20000010000 */
[-C--:B------:R-:W-:Y:S01]  /*fe30*/  FMUL.FTZ R90, R90, R168.reuse ;  /* 0x000000a85a5a7220 */ /* 0x080fe20000410000 */
[-C--:B------:R-:W-:Y:S01]  /*fe40*/  FMUL.FTZ R91, R91, R168.reuse ;  /* 0x000000a85b5b7220 */ /* 0x080fe20000410000 */
[-C--:B------:R-:W-:Y:S01]  /*fe50*/  FMUL.FTZ R94, R94, R168.reuse ;  /* 0x000000a85e5e7220 */ /* 0x080fe20000410000 */
[----:B------:R-:W-:Y:S01]  /*fe60*/  FADD.FTZ R0, R172, R157 ;  /* 0x0000009dac007221 */ /* 0x000fe20000010000 */
[-C--:B------:R-:W-:Y:S01]  /*fe70*/  FMUL.FTZ R95, R95, R168.reuse ;  /* 0x000000a85f5f7220 */ /* 0x080fe20000410000 */
[----:B------:R-:W0:Y:S01]  /*fe80*/  MUFU.EX2 R159, R159 ;  /* 0x0000009f009f7308 */ /* 0x000e220000000800 */
[-C--:B------:R-:W-:Y:S01]  /*fe90*/  FMUL.FTZ R98, R98, R168.reuse ;  /* 0x000000a862627220 */ /* 0x080fe20000410000 */
[----:B---3--:R-:W-:Y:S01]  /*fea0*/  FADD.FTZ R157, R173, R0 ;  /* 0x00000000ad9d7221 */ /* 0x008fe20000010000 */
[----:B----4-:R-:W-:Y:S01]  /*feb0*/  FFMA.FTZ R0, R168, R3, R153 ;  /* 0x00000003a8007223 */ /* 0x010fe20000010099 */
[----:B------:R-:W-:Y:S01]  /*fec0*/  F2FP.BF16.F32.PACK_AB R153, R155, R153 ;  /* 0x000000999b99723e */ /* 0x000fe200000010ff */
[-C--:B------:R-:W-:Y:S01]  /*fed0*/  FMUL.FTZ R99, R99, R168.reuse ;  /* 0x000000a863637220 */ /* 0x080fe20000410000 */
[----:B------:R-:W-:Y:S01]  /*fee0*/  FADD.FTZ R164, R176, R157 ;  /* 0x0000009db0a47221 */ /* 0x000fe20000010000 */
[----:B------:R-:W-:Y:S01]  /*fef0*/  FADD.FTZ R0, R155, R0 ;  /* 0x000000009b007221 */ /* 0x000fe20000010000 */
[----:B------:R3:W-:Y:S01]  /*ff00*/  MUFU.EX2 R210, R162 ;  /* 0x000000a200d27308 */ /* 0x0007e20000000800 */
[----:B------:R-:W-:Y:S01]  /*ff10*/  FMUL.FTZ R102, R102, R168 ;  /* 0x000000a866667220 */ /* 0x000fe20000410000 */
[----:B------:R-:W-:Y:S01]  /*ff20*/  FADD.FTZ R3, R177, R164 ;  /* 0x000000a4b1037221 */ /* 0x000fe20000010000 */
[----:B-----5:R-:W-:Y:S01]  /*ff30*/  FADD.FTZ R0, R181, R0 ;  /* 0x00000000b5007221 */ /* 0x020fe20000010000 */
[----:B------:R-:W-:Y:S01]  /*ff40*/  F2FP.BF16.F32.PACK_AB R164, R177, R176 ;  /* 0x000000b0b1a4723e */ /* 0x000fe200000010ff */
[-C--:B------:R-:W-:Y:S01]  /*ff50*/  FMUL.FTZ R103, R103, R168.reuse ;  /* 0x000000a867677220 */ /* 0x080fe20000410000 */
[----:B-1----:R-:W-:Y:S01]  /*ff60*/  FADD.FTZ R157, R180, R3 ;  /* 0x00000003b49d7221 */ /* 0x002fe20000010000 */
[----:B------:R-:W-:Y:S01]  /*ff70*/  FMUL.FTZ R106, R106, R168 ;  /* 0x000000a86a6a7220 */ /* 0x000fe20000410000 */
[----:B------:R-:W1:Y:S01]  /*ff80*/  MUFU.EX2 R163, R163 ;  /* 0x000000a300a37308 */ /* 0x000e620000000800 */
[----:B0-----:R-:W-:Y:S01]  /*ff90*/  FADD.FTZ R3, R159, R0 ;  /* 0x000000009f037221 */ /* 0x001fe20000010000 */
[----:B---3--:R-:W-:Y:S01]  /*ffa0*/  F2FP.BF16.F32.PACK_AB R162, R173, R172 ;  /* 0x000000acada2723e */ /* 0x008fe200000010ff */
[C---:B------:R-:W-:Y:S01]  /*ffb0*/  FADD.FTZ R0, R166.reuse, R157 ;  /* 0x0000009da6007221 */ /* 0x040fe20000010000 */
[----:B------:R-:W-:Y:S01]  /*ffc0*/  F2FP.BF16.F32.PACK_AB R155, R159, R181 ;  /* 0x000000b59f9b723e */ /* 0x000fe200000010ff */
[----:B------:R-:W-:Y:S01]  /*ffd0*/  BAR.SYNC.DEFER_BLOCKING 0xf, 0x100 ;  /* 0x03c4000000007b1d */ /* 0x000fe20000010000 */
[----:B------:R-:W-:Y:S01]  /*ffe0*/  F2FP.BF16.F32.PACK_AB R166, R166, R180 ;  /* 0x000000b4a6a6723e */ /* 0x000fe200000010ff */
        /* <DEDUP_REMOVED lines=9> */
[----:B------:R-:W-:Y:S01]  /*10080*/  FMUL.FTZ R123, R123, R168 ;  /* 0x000000a87b7b7220 */ /* 0x000fe20000410000 */
[----:B-1----:R-:W-:Y:S01]  /*10090*/  F2FP.BF16.F32.PACK_AB R157, R163, R210 ;  /* 0x000000d2a39d723e */ /* 0x002fe200000010ff */
        /* <DEDUP_REMOVED lines=11> */
[----:B------:R4:W-:Y:S01]  /*10150*/  STSM.16.M88.4 [R195+0x26800], R152 ;  /* 0x02680098c3007844 */ /* 0x0009e20000000200 */
[-C--:B------:R-:W-:Y:S01]  /*10160*/  FMUL.FTZ R143, R143, R168.reuse ;  /* 0x000000a88f8f7220 */ /* 0x080fe20000410000 */
[-C--:B------:R-:W-:Y:S01]  /*10170*/  FMUL.FTZ R146, R146, R168.reuse ;  /* 0x000000a892927220 */ /* 0x080fe20000410000 */
[-C--:B------:R-:W-:Y:S01]  /*10180*/  FMUL.FTZ R147, R147, R168.reuse ;  /* 0x000000a893937220 */ /* 0x080fe20000410000 */
[-C--:B------:R-:W-:Y:S01]  /*10190*/  FMUL.FTZ R150, R150, R168.reuse ;  /* 0x000000a896967220 */ /* 0x080fe20000410000 */
[----:B------:R-:W-:Y:S01]  /*101a0*/  FMUL.FTZ R151, R151, R168 ;  /* 0x000000a897977220 */ /* 0x000fe20000410000 */
[----:B------:R-:W5:Y:S01]  /*101b0*/  MUFU.EX2 R171, R171 ;  /* 0x000000ab00ab7308 */ /* 0x000f620000000800 */
[----:B-1----:R-:W-:Y:S01]  /*101c0*/  FADD.FTZ R170, R210, R3 ;  /* 0x00000003d2aa7221 */ /* 0x002fe20000010000 */
[----:B0-----:R-:W-:-:S03]  /*101d0*/  F2FP.BF16.F32.PACK_AB R159, R167, R208 ;  /* 0x000000d0a79f723e */ /* 0x001fc600000010ff */
[----:B------:R-:W-:Y:S02]  /*101e0*/  FADD.FTZ R3, R163, R170 ;  /* 0x000000aaa3037221 */ /* 0x000fe40000010000 */
[----:B------:R4:W-:Y:S01]  /*101f0*/  STSM.16.M88.4 [R198], R156 ;  /* 0x0000009cc6007844 */ /* 0x0009e20000000200 */
[----:B------:R-:W0:Y:S01]  /*10200*/  MUFU.EX2 R174, R174 ;  /* 0x000000ae00ae7308 */ /* 0x000e220000000800 */
[----:B------:R-:W-:-:S04]  /*10210*/  FADD.FTZ R172, R208, R3 ;  /* 0x00000003d0ac7221 */ /* 0x000fc80000010000 */
[----:B------:R-:W-:-:S03]  /*10220*/  FADD.FTZ R172, R167, R172 ;  /* 0x000000aca7ac7221 */ /* 0x000fc60000010000 */
[----:B------:R-:W1:Y:S01]  /*10230*/  MUFU.EX2 R175, R175 ;  /* 0x000000af00af7308 */ /* 0x000e620000000800 */
[----:B---3--:R-:W-:Y:S01]  /*10240*/  FADD.FTZ R172, R161, R172 ;  /* 0x000000aca1ac7221 */ /* 0x008fe20000010000 */
[----:B-----5:R-:W-:-:S03]  /*10250*/  F2FP.BF16.F32.PACK_AB R161, R171, R161 ;  /* 0x000000a1aba1723e */ /* 0x020fc600000010ff */
[----:B------:R-:W-:-:S03]  /*10260*/  FADD.FTZ R3, R171, R172 ;  /* 0x000000acab037221 */ /* 0x000fc60000010000 */
[----:B------:R-:W3:Y:S01]  /*10270*/  MUFU.EX2 R165, R178 ;  /* 0x000000b200a57308 */ /* 0x000ee20000000800 */
[----:B0-----:R-:W-:-:S07]  /*10280*/  FADD.FTZ R172, R174, R3 ;  /* 0x00000003aeac7221 */ /* 0x001fce0000010000 */
[----:B------:R-:W0:Y:S01]  /*10290*/  MUFU.EX2 R170, R179 ;  /* 0x000000b300aa7308 */ /* 0x000e220000000800 */
[C---:B-1----:R-:W-:Y:S01]  /*102a0*/  FADD.FTZ R172, R175.reuse, R172 ;  /* 0x000000acafac7221 */ /* 0x042fe20000010000 */
[----:B------:R-:W-:-:S05]  /*102b0*/  F2FP.BF16.F32.PACK_AB R163, R175, R174 ;  /* 0x000000aeafa3723e */ /* 0x000fca00000010ff */
[----:B------:R4:W-:Y:S01]  /*102c0*/  STSM.16.M88.4 [R196], R160 ;  /* 0x000000a0c4007844 */ /* 0x0009e20000000200 */
[----:B------:R-:W1:Y:S01]  /*102d0*/  MUFU.EX2 R182, R182 ;  /* 0x000000b600b67308 */ /* 0x000e620000000800 */
[----:B---3--:R-:W-:-:S07]  /*102e0*/  FADD.FTZ R3, R165, R172 ;  /* 0x000000aca5037221 */ /* 0x008fce0000010000 */
[----:B------:R-:W3:Y:S01]  /*102f0*/  MUFU.EX2 R183, R183 ;  /* 0x000000b700b77308 */ /* 0x000ee20000000800 */
[C---:B0-----:R-:W-:Y:S01]  /*10300*/  FADD.FTZ R3, R170.reuse, R3 ;  /* 0x00000003aa037221 */ /* 0x041fe20000010000 */
[----:B------:R-:W-:-:S03]  /*10310*/  F2FP.BF16.F32.PACK_AB R165, R170, R165 ;  /* 0x000000a5aaa5723e */ /* 0x000fc600000010ff */
[----:B-1----:R-:W-:Y:S01]  /*10320*/  FADD.FTZ R172, R182, R3 ;  /* 0x00000003b6ac7221 */ /* 0x002fe20000010000 */
[----:B---3--:R-:W-:-:S03]  /*10330*/  F2FP.BF16.F32.PACK_AB R167, R183, R182 ;  /* 0x000000b6b7a7723e */ /* 0x008fc600000010ff */
[----:B------:R-:W-:Y:S02]  /*10340*/  FADD.FTZ R3, R183, R172 ;  /* 0x000000acb7037221 */ /* 0x000fe40000010000 */
[----:B------:R4:W-:Y:S01]  /*10350*/  STSM.16.M88.4 [R197], R164 ;  /* 0x000000a4c5007844 */ /* 0x0009e20000000200 */
[----:B------:R-:W-:Y:S05]  /*10360*/  @!P0 BRA `(.L_x_5991) ;  /* 0x0000000000048947 */ /* 0x000fea0003800000 */
[----:B------:R-:W-:Y:S01]  /*10370*/  BPT.TRAP 0x1 ;  /* 0x000000040000795c */ /* 0x000fe20000300000 */
.L_x_5991:
[----:B------:R0:W1:Y:S01]  /*10380*/  SYNCS.PHASECHK.TRANS64.TRYWAIT P3, [R14+URZ+0x28c50], R207 ;  /* 0x028c50cf0e0075a7 */ /* 0x000062000806017f */
[----:B------:R-:W-:Y:S05]  /*10390*/  @!P0 BRA `(.L_x_5992) ;  /* 0x0000000000048947 */ /* 0x000fea0003800000 */
[----:B------:R-:W-:Y:S01]  /*103a0*/  BPT.TRAP 0x1 ;  /* 0x000000040000795c */ /* 0x000fe20000300000 */
.L_x_5992:
[----:B------:R-:W-:Y:S04]  /*103b0*/  BSSY B2, `(.L_x_5993) ;  /* 0x0000004000027945 */ /* 0x000fe80003800000 */
[----:B-1----:R-:W-:Y:S05]  /*103c0*/  @P3 BRA `(.L_x_5994) ;  /* 0x0000000000083947 */ /* 0x002fea0003800000 */
[----:B------:R-:W1:Y:S02]  /*103d0*/  SYNCS.PHASECHK.TRANS64.TRYWAIT P3, [R14+URZ+0x28c50], R207 ;  /* 0x028c50cf0e0075a7 */ /* 0x000e64000806017f */
[----:B-1----:R-:W-:Y:S05]  /*103e0*/  @!P3 BRA `(.L_x_5995) ;  /* 0x000000fc00f8b947 */ /* 0x002fea0003800000 */
.L_x_5994:
[----:B------:R-:W-:Y:S05]  /*103f0*/  BSYNC B2 ;  /* 0x0000000000027941 */ /* 0x000fea0003800000 */
.L_x_5993:
[----:B------:R-:W-:Y:S01]  /*10400*/  IMAD R168, R18, 0x1000, R190 ;  /* 0x0000100012a87824 */ /* 0x000fe200078e02be */
[----:B------:R-:W-:Y:S01]  /*10410*/  WARPGROUP.ARRIVE ;  /* 0x00000000000079c5 */ /* 0x000fe20000000000 */
[----:B------:R-:W-:Y:S02]  /*10420*/  IMAD.MOV.U32 R169, RZ, RZ, 0x40000040 ;  /* 0x40000040ffa97424 */ /* 0x000fe400078e00ff */
[----:B012---:R-:W-:Y:S01]  /*10430*/  @!P1 VIADD R14, R14, 0x28c60 ;  /* 0x00028c600e0e9836 */ /* 0x007fe20000000000 */
[----:B------:R-:W-:Y:S01]  /*10440*/  R2UR UR6, R168 ;  /* 0x00000000a80672ca */ /* 0x000fe200000e0000 */
[----:B------:R-:W-:Y:S01]  /*10450*/  IMAD.MOV.U32 R208, RZ, RZ, R20 ;  /* 0x000000ffffd07224 */ /* 0x000fe200078e0014 */
[----:B------:R-:W-:Y:S01]  /*10460*/  R2UR UR7, R169 ;  /* 0x00000000a90772ca */ /* 0x000fe200000e0000 */
[----:B------:R-:W-:Y:S01]  /*10470*/  IMAD.MOV.U32 R169, RZ, RZ, 0x40000040 ;  /* 0x40000040ffa97424 */ /* 0x000fe200078e00ff */
[----:B------:R-:W-:Y:S01]  /*10480*/  @!P1 PRMT R14, RZ, 0x654, R14 ;  /* 0x00000654ff0e9816 */ /* 0x000fe2000000000e */
[----:B------:R-:W-:-:S02]  /*10490*/  IMAD.MOV.U32 R209, RZ, RZ, R12 ;  /* 0x000000ffffd17224 */ /* 0x000fc400078e000c */
[----:B------:R-:W-:-:S08]  /*104a0*/  IMAD.MOV.U32 R210, RZ, RZ, R18 ;  /* 0x000000ffffd27224 */ /* 0x000fd000078e0012 */
[----:B------:R-:W-:Y:S03]  /*104b0*/  HGMMA.64x256x16.F32.BF16 R24, R152, gdesc[UR4].tnspB, R24, gsb0 ;  /* 0x43e0000498187df0 */ /* 0x000fe60008001818 */
[----:B------:R-:W-:Y:S02]  /*104c0*/  WARPGROUP.DEPBAR.LE gsb0, 0x0 ;  /* 0x00008000000079c5 */ /* 0x000fe40000010000 */
[----:B----4-:R-:W-:Y:S01]  /*104d0*/  VIADD R152, R168, 0x80 ;  /* 0x00000080a8987836 */ /* 0x010fe20000000000 */
        /* <DEDUP_REMOVED lines=32> */
.L_x_5985:
[----:B-1----:R-:W-:-:S07]  /*106e0*/  IMAD.MOV.U32 R14, RZ, RZ, R206 ;  /* 0x000000ffff0e7224 */ /* 0x002fce00078e00ce */
.L_x_5984:
[----:B------:R-:W-:Y:S05]  /*106f0*/  BSYNC B0 ;  /* 0x0000000000007941 */ /* 0x000fea0003800000 */
.L_x_5983:
[----:B------:R-:W-:Y:S01]  /*10700*/  ISETP.GE.AND P2, PT, R14, R202, PT ;  /* 0x000000ca0e00720c */ /* 0x000fe20003f46270 */
[----:B------:R-:W-:-:S12]  /*10710*/  BSSY B0, `(.L_x_5997) ;  /* 0x000024f000007945 */ /* 0x000fd80003800000 */
[----:B------:R-:W-:Y:S05]  /*10720*/  @!P2 BRA `(.L_x_5998) ;  /* 0x000000240034a947 */ /* 0x000fea0003800000 */
[----:B------:R-:W-:Y:S02]  /*10730*/  IMAD.MOV.U32 R208, RZ, RZ, R20 ;  /* 0x000000ffffd07224 */ /* 0x000fe400078e0014 */
[----:B------:R-:W-:Y:S02]  /*10740*/  IMAD.MOV.U32 R210, RZ, RZ, R12 ;  /* 0x000000ffffd27224 */ /* 0x000fe400078e000c */
[----:B------:R-:W-:-:S07]  /*10750*/  IMAD.MOV.U32 R209, RZ, RZ, R18 ;  /* 0x000000ffffd17224 */ /* 0x000fce00078e0012 */
.L_x_6017:
[----:B------:R-:W-:-:S05]  /*10760*/  VIADD R18, R209, 0x1 ;  /* 0x00000001d1127836 */ /* 0x000fca0000000000 */
[----:B------:R-:W-:-:S04]  /*10770*/  ISETP.NE.AND P2, PT, R18, 0x2, PT ;  /* 0x000000021200780c */ /* 0x000fc80003f45270 */
[----:B------:R-:W-:Y:S02]  /*10780*/  SEL R12, RZ, 0x1, P2 ;  /* 0x00000001ff0c7807 */ /* 0x000fe40001000000 */
[----:B------:R-:W-:Y:S02]  /*10790*/  SEL R18, R18, RZ, P2 ;  /* 0x000000ff12127207 */ /* 0x000fe40001000000 */
[----:B------:R-:W-:Y:S01]  /*107a0*/  LOP3.LUT R19, R19, R12, RZ, 0x3c, !PT ;  /* 0x0000000c13137212 */ /* 0x000fe200078e3cff */
[----:B-1--4-:R-:W-:Y:S06]  /*107b0*/  @!P0 BRA `(.L_x_5999) ;  /* 0x0000000000048947 */ /* 0x012fec0003800000 */
[----:B------:R-:W-:Y:S01]  /*107c0*/  BPT.TRAP 0x1 ;  /* 0x000000040000795c */ /* 0x000fe20000300000 */
.L_x_5999:
[----:B------:R-:W-:Y:S01]  /*107d0*/  IMAD R206, R18, 0x8, R2 ;  /* 0x0000000812ce7824 */ /* 0x000fe200078e0202 */
[----:B------:R-:W-:-:S04]  /*107e0*/  SHF.L.U32 R207, R19, 0x1f, RZ ;  /* 0x0000001f13cf7819 */ /* 0x000fc800000006ff */
[----:B------:R1:W2:Y:S01]  /*107f0*/  SYNCS.PHASECHK.TRANS64.TRYWAIT P2, [R206+URZ+0x28c30], R207 ;  /* 0x028c30cfce0075a7 */ /* 0x0002a2000804017f */
[----:B------:R-:W-:Y:S05]  /*10800*/  @!P0 BRA `(.L_x_6000) ;  /* 0x0000000000048947 */ /* 0x000fea0003800000 */
[----:B------:R-:W-:Y:S01]  /*10810*/  BPT.TRAP 0x1 ;  /* 0x000000040000795c */ /* 0x000fe20000300000 */
.L_x_6000:
[----:B------:R-:W-:Y:S01]  /*10820*/  BSSY B1, `(.L_x_6001) ;  /* 0x0000006000017945 */ /* 0x000fe20003800000 */
[----:B------:R-:W-:Y:S02]  /*10830*/  IMAD R12, R18, 0x200, R15 ;  /* 0x00000200120c7824 */ /* 0x000fe400078e020f */
[----:B------:R-:W-:Y:S01]  /*10840*/  IMAD.MOV.U32 R13, RZ, RZ, 0x40000040 ;  /* 0x40000040ff0d7424 */ /* 0x000fe200078e00ff */
[----:B--2---:R-:W-:Y:S06]  /*10850*/  @P2 BRA `(.L_x_6002) ;  /* 0x0000000000082947 */ /* 0x004fec0003800000 */
[----:B------:R-:W2:Y:S02]  /*10860*/  SYNCS.PHASECHK.TRANS64.TRYWAIT P2, [R206+URZ+0x28c30], R207 ;  /* 0x028c30cfce0075a7 */ /* 0x000ea4000804017f */
[----:B--2---:R-:W-:Y:S05]  /*10870*/  @!P2 BRA `(.L_x_6003) ;  /* 0x000000f800e8a947 */ /* 0x004fea0003800000 */
.L_x_6002:
[----:B------:R-:W-:Y:S05]  /*10880*/  BSYNC B1 ;  /* 0x0000000000017941 */ /* 0x000fea0003800000 */
.L_x_6001:
[C---:B------:R-:W-:Y:S01]  /*10890*/  R2UR UR6, R12.reuse ;  /* 0x000000000c0672ca */ /* 0x040fe200000e0000 */
[----:B------:R-:W-:Y:S01]  /*108a0*/  WARPGROUP.ARRIVE ;  /* 0x00000000000079c5 */ /* 0x000fe20000000000 */
[----:B------:R-:W-:Y:S01]  /*108b0*/  R2UR UR7, R13 ;  /* 0x000000000d0772ca */ /* 0x000fe200000e0000 */
[----:B------:R-:W-:Y:S01]  /*108c0*/  VIADD R20, R12, 0x2 ;  /* 0x000000020c147836 */ /* 0x000fe20000000000 */
[----:B------:R-:W-:Y:S01]  /*108d0*/  R2UR UR4, R4 ;  /* 0x00000000040472ca */ /* 0x000fe200000e0000 */
[----:B------:R-:W-:Y:S01]  /*108e0*/  IMAD.MOV.U32 R21, RZ, RZ, 0x40000040 ;  /* 0x40000040ff157424 */ /* 0x000fe200078e00ff */
[----:B------:R-:W-:Y:S01]  /*108f0*/  R2UR UR5, R5 ;  /* 0x00000000050572ca */ /* 0x000fe200000e0000 */
[----:B------:R-:W-:Y:S02]  /*10900*/  IMAD.MOV.U32 R13, RZ, RZ, 0x40000040 ;  /* 0x40000040ff0d7424 */ /* 0x000fe400078e00ff */
[----:B------:R-:W-:-:S10]  /*10910*/  IMAD.IADD R230, R201, 0x1, R192 ;  /* 0x00000001c9e67824 */ /* 0x000fd400078e02c0 */
        /* <DEDUP_REMOVED lines=8> */
[----:B------:R-:W-:Y:S02]  /*109a0*/  WARPGROUP.DEPBAR.LE gsb0, 0x0 ;  /* 0x00008000000079c5 */ /* 0x000fe40000010000 */
[----:B------:R-:W-:-:S10]  /*109b0*/  WARPGROUP.ARRIVE ;  /* 0x00000000000079c5 */ /* 0x000fd40000000000 */
[----:B------:R-:W-:Y:S01]  /*109c0*/  HGMMA.64x64x16.F32.BF16 R152, gdesc[UR4], R152, gsb0 ;  /* 0x00e00000049879f0 */ /* 0x000fe20008001898 */
[----:B------:R-:W-:Y:S01]  /*109d0*/  R2UR UR6, R20 ;  /* 0x00000000140672ca */ /* 0x000fe200000e0000 */
[----:B------:R-:W-:Y:S01]  /*109e0*/  IMAD.SHL.U32 R20, R14, 0x40, RZ ;  /* 0x000000400e147824 */ /* 0x000fe200078e00ff */
[----:B------:R-:W-:Y:S02]  /*109f0*/  R2UR UR7, R21 ;  /* 0x00000000150772ca */ /* 0x000fe400000e0000 */
[----:B------:R-:W-:Y:S02]  /*10a00*/  R2UR UR4, R8 ;  /* 0x00000000080472ca */ /* 0x000fe400000e0000 */
[----:B------:R-:W-:Y:S02]  /*10a10*/  R2UR UR5, R9 ;  /* 0x00000000090572ca */ /* 0x000fe400000e0000 */
[----:B0-----:R-:W-:-:S04]  /*10a20*/  IADD3 R212, -R184, 0x1, -R20 ;  /* 0x00000001b8d47810 */ /* 0x001fc80007ffe914 */
[----:B------:R-:W-:Y:S01]  /*10a30*/  IADD3 R212, -R22, R212, R23 ;  /* 0x000000d416d47210 */ /* 0x000fe20007ffe117 */
[----:B------:R-:W-:Y:S02]  /*10a40*/  WARPGROUP.DEPBAR.LE gsb0, 0x0 ;  /* 0x00008000000079c5 */ /* 0x000fe40000010000 */
[----:B------:R-:W-:-:S06]  /*10a50*/  WARPGROUP.ARRIVE ;  /* 0x00000000000079c5 */ /* 0x000fcc0000000000 */
[----:B------:R-:W-:Y:S01]  /*10a60*/  HGMMA.64x64x16.F32.BF16 R152, gdesc[UR4], R152, gsb0 ;  /* 0x00e00000049879f0 */ /* 0x000fe20008001898 */
[----:B------:R-:W-:Y:S02]  /*10a70*/  R2UR UR6, R12 ;  /* 0x000000000c0672ca */ /* 0x000fe400000e0000 */
[----:B------:R-:W-:Y:S01]  /*10a80*/  R2UR UR7, R13 ;  /* 0x000000000d0772ca */ /* 0x000fe200000e0000 */
[----:B------:R-:W0:Y:S01]  /*10a90*/  @P5 LDC R12, c[0x0][0x450] ;  /* 0x00011400ff0c5b82 */ /* 0x000e220000000800 */
[----:B------:R-:W-:Y:S02]  /*10aa0*/  R2UR UR4, R6 ;  /* 0x00000000060472ca */ /* 0x000fe400000e0000 */
[----:B------:R-:W-:-:S05]  /*10ab0*/  R2UR UR5, R7 ;  /* 0x00000000070572ca */ /* 0x000fca00000e0000 */
[----:B------:R-:W3:Y:S02]  /*10ac0*/  @P5 LDC R13, c[0x0][0x44c] ;  /* 0x00011300ff0d5b82 */ /* 0x000ee40000000800 */
[----:B---3--:R-:W-:-:S05]  /*10ad0*/  @P5 IMAD.HI.U32 R13, R230, R13, RZ ;  /* 0x0000000de60d5227 */ /* 0x008fca00078e00ff */
[----:B0-----:R-:W-:Y:S01]  /*10ae0*/  @P5 SHF.R.U32.HI R230, RZ, R12, R13 ;  /* 0x0000000cffe65219 */ /* 0x001fe2000001160d */
[----:B------:R-:W-:-:S04]  /*10af0*/  @!P1 VIADD R12, R206, 0x28c40 ;  /* 0x00028c40ce0c9836 */ /* 0x000fc80000000000 */
[----:B------:R-:W0:Y:S01]  /*10b00*/  SHFL.IDX PT, R231, R230, RZ, 0x1c1f ;  /* 0x001c1fffe6e77589 */ /* 0x000e2200000e0000 */
[----:B------:R-:W-:Y:S01]  /*10b10*/  @!P1 PRMT R12, RZ, 0x654, R12 ;  /* 0x00000654ff0c9816 */ /* 0x000fe2000000000c */
[----:B------:R-:W-:Y:S02]  /*10b20*/  WARPGROUP.DEPBAR.LE gsb0, 0x0 ;  /* 0x00008000000079c5 */ /* 0x000fe40000010000 */
[----:B------:R-:W-:-:S06]  /*10b30*/  WARPGROUP.ARRIVE ;  /* 0x00000000000079c5 */ /* 0x000fcc0000000000 */
[----:B------:R-:W-:Y:S01]  /*10b40*/  HGMMA.64x64x16.F32.BF16 R152, gdesc[UR4], R152, gsb0 ;  /* 0x00e00000049879f0 */ /* 0x000fe20008001898 */
[----:B------:R-:W-:Y:S01]  /*10b50*/  ULDC UR4, c[0x0][0x9dc] ;  /* 0x0002770000047ab9 */ /* 0x000fe20000000800 */
[----:B------:R-:W-:Y:S01]  /*10b60*/  ULDC UR5, c[0x0][0x9e0] ;  /* 0x0002780000057ab9 */ /* 0x000fe20000000800 */
[----:B------:R-:W-:Y:S01]  /*10b70*/  ULOP3.LUT UR4, URZ, UR4, URZ, 0x33, !UPT ;  /* 0x000000043f047292 */ /* 0x000fe2000f8e333f */
[----:B------:R-:W-:-:S04]  /*10b80*/  VIADD R213, R212, UR5 ;  /* 0x00000005d4d57c36 */ /* 0x000fc80008000000 */
[----:B0-----:R-:W-:Y:S02]  /*10b90*/  IMAD.IADD R211, R213, 0x1, R231 ;  /* 0x00000001d5d37824 */ /* 0x001fe400078e02e7 */
[----:B------:R-:W-:-:S04]  /*10ba0*/  VIADD R212, R212, UR4 ;  /* 0x00000004d4d47c36 */ /* 0x000fc80008000000 */
[----:B------:R-:W-:Y:S01]  /*10bb0*/  IMAD.IADD R21, R212, 0x1, R231 ;  /* 0x00000001d4157824 */ /* 0x000fe200078e02e7 */
[----:B------:R-:W-:Y:S02]  /*10bc0*/  WARPGROUP.DEPBAR.LE gsb0, 0x0 ;  /* 0x00008000000079c5 */ /* 0x000fe40000010000 */
[----:B------:R0:W-:Y:S01]  /*10bd0*/  @!P1 SYNCS.ARRIVE.TRANS64.RED.A1T0 RZ, [R12+URZ], RZ ;  /* 0x000000ff0cff99a7 */ /* 0x0001e2000810043f */
[----:B------:R-:W-:Y:S05]  /*10be0*/  @!P6 BRA `(.L_x_6004) ;  /* 0x000000000060e947 */ /* 0x000fea0003800000 */
[----:B------:R-:W-:Y:S01]  /*10bf0*/  IADD3 R231, -R22, R23, R231 ;  /* 0x0000001716e77210 */ /* 0x000fe20007ffe1e7 */
[----:B------:R-:W-:Y:S03]  /*10c00*/  BSSY B1, `(.L_x_6005) ;  /* 0x0000012000017945 */ /* 0x000fe60003800000 */
[----:B------:R-:W-:-:S13]  /*10c10*/  ISETP.GT.AND P2, PT, R231, -0x1, PT ;  /* 0xffffffffe700780c */ /* 0x000fda0003f44270 */
[----:B------:R-:W-:Y:S05]  /*10c20*/  @P2 BRA `(.L_x_6006) ;  /* 0x0000000000242947 */ /* 0x000fea0003800000 */
[----:B------:R-:W-:Y:S01]  /*10c30*/  ULDC UR4, c[0x0][0x9e4] ;  /* 0x0002790000047ab9 */ /* 0x000fe20000000800 */
[----:B------:R-:W-:Y:S01]  /*10c40*/  LOP3.LUT R231, RZ, R231, RZ, 0x33, !PT ;  /* 0x000000e7ffe77212 */ /* 0x000fe200078e33ff */
[----:B------:R-:W-:-:S05]  /*10c50*/  IMAD.U32 R232, RZ, RZ, UR4 ;  /* 0x00000004ffe87e24 */ /* 0x000fca000f8e00ff */
[----:B------:R-:W-:-:S13]  /*10c60*/  ISETP.NE.AND P2, PT, R232, 0x1, PT ;  /* 0x00000001e800780c */ /* 0x000fda0003f45270 */
[----:B0-----:R-:W0:Y:S02]  /*10c70*/  @P2 LDC.64 R12, c[0x0][0x9e8] ;  /* 0x00027a00ff0c2b82 */ /* 0x001e240000000a00 */
[----:B0-----:R-:W-:-:S05]  /*10c80*/  @P2 IMAD.HI.U32 R12, R231, R12, RZ ;  /* 0x0000000ce70c2227 */ /* 0x001fca00078e00ff */
[----:B------:R-:W-:-:S04]  /*10c90*/  @P2 SHF.R.U32.HI R231, RZ, R13, R12 ;  /* 0x0000000dffe72219 */ /* 0x000fc8000001160c */
[----:B------:R-:W-:Y:S01]  /*10ca0*/  LOP3.LUT R231, RZ, R231, RZ, 0x33, !PT ;  /* 0x000000e7ffe77212 */ /* 0x000fe200078e33ff */
[----:B------:R-:W-:Y:S06]  /*10cb0*/  BRA `(.L_x_6007) ;  /* 0x0000000000187947 */ /* 0x000fec0003800000 */
.L_x_6006:
[----:B------:R-:W-:Y:S02]  /*10cc0*/  ULDC UR4, c[0x0][0x9e4] ;  /* 0x0002790000047ab9 */ /* 0x000fe40000000800 */
[----:B------:R-:W-:-:S05]  /*10cd0*/  IMAD.U32 R232, RZ, RZ, UR4 ;  /* 0x00000004ffe87e24 */ /* 0x000fca000f8e00ff */
[----:B------:R-:W-:-:S13]  /*10ce0*/  ISETP.NE.AND P2, PT, R232, 0x1, PT ;  /* 0x00000001e800780c */ /* 0x000fda0003f45270 */
[----:B0-----:R-:W0:Y:S02]  /*10cf0*/  @P2 LDC.64 R12, c[0x0][0x9e8] ;  /* 0x00027a00ff0c2b82 */ /* 0x001e240000000a00 */
[----:B0-----:R-:W-:-:S05]  /*10d00*/  @P2 IMAD.HI.U32 R12, R231, R12, RZ ;  /* 0x0000000ce70c2227 */ /* 0x001fca00078e00ff */
[----:B------:R-:W-:-:S07]  /*10d10*/  @P2 SHF.R.U32.HI R231, RZ, R13, R12 ;  /* 0x0000000dffe72219 */ /* 0x000fce000001160c */
.L_x_6007:
[----:B------:R-:W-:Y:S05]  /*10d20*/  BSYNC B1 ;  /* 0x0000000000017941 */ /* 0x000fea0003800000 */
.L_x_6005:
[----:B------:R-:W-:-:S04]  /*10d30*/  IMAD R231, R231, R232, -R20 ;  /* 0x000000e8e7e77224 */ /* 0x000fc800078e0a14 */
[----:B------:R-:W-:-:S05]  /*10d40*/  IMAD.IADD R231, R231, 0x1, -R184 ;  /* 0x00000001e7e77824 */ /* 0x000fca00078e0ab8 */
[----:B------:R-:W-:Y:S02]  /*10d50*/  VIMNMX R21, R21, R231, !PT ;  /* 0x000000e715157248 */ /* 0x000fe40007fe0100 */
[----:B------:R-:W-:-:S07]  /*10d60*/  VIADDMNMX R211, R231, R232, R211, PT ;  /* 0x000000e8e7d37246 */ /* 0x000fce00038001d3 */
.L_x_6004:
[----:B------:R-:W-:Y:S01]  /*10d70*/  ISETP.GT.AND P2, PT, R14, -0x1, PT ;  /* 0xffffffff0e00780c */ /* 0x000fe20003f44270 */
[----:B------:R-:W3:Y:S03]  /*10d80*/  SHFL.IDX PT, R230, R230, 0x1, 0x1c1f ;  /* 0x003c1f00e6e67f89 */ /* 0x000ee600000e0000 */
        /* <DEDUP_REMOVED lines=11> */
[--C-:B---3--:R-:W-:Y:S01]  /*10e40*/  IMAD.IADD R213, R213, 0x1, R230.reuse ;  /* 0x00000001d5d57824 */ /* 0x108fe200078e02e6 */
        /* <DEDUP_REMOVED lines=52> */
.L_x_6010:
[----:B------:R-:W-:Y:S02]  /*11190*/  ULDC UR4, c[0x0][0x9e4] ;  /* 0x0002790000047ab9 */ /* 0x000fe40000000800 */
[----:B------:R-:W-:-:S05]  /*111a0*/  IMAD.U32 R21, RZ, RZ, UR4 ;  /* 0x00000004ff157e24 */ /* 0x000fca000f8e00ff */
[----:B------:R-:W-:-:S13]  /*111b0*/  ISETP.NE.AND P3, PT, R21, 0x1, PT ;  /* 0x000000011500780c */ /* 0x000fda0003f65270 */
[----:B0-----:R-:W0:Y:S02]  /*111c0*/  @P3 LDC.64 R12, c[0x0][0x9e8] ;  /* 0x00027a00ff0c3b82 */ /* 0x001e240000000a00 */
[----:B0-----:R-:W-:-:S05]  /*111d0*/  @P3 IMAD.HI.U32 R12, R230, R12, RZ ;  /* 0x0000000ce60c3227 */ /* 0x001fca00078e00ff */
[----:B------:R-:W-:-:S07]  /*111e0*/  @P3 SHF.R.U32.HI R230, RZ, R13, R12 ;  /* 0x0000000dffe63219 */ /* 0x000fce000001160c */
.L_x_6011:
[----:B------:R-:W-:Y:S05]  /*111f0*/  BSYNC B1 ;  /* 0x0000000000017941 */ /* 0x000fea0003800000 */
.L_x_6009:
[----:B------:R-:W-:-:S04]  /*11200*/  IMAD R20, R230, R21, -R20 ;  /* 0x00000015e6147224 */ /* 0x000fc800078e0a14 */
[----:B------:R-:W-:-:S05]  /*11210*/  IMAD.IADD R20, R20, 0x1, -R184 ;  /* 0x0000000114147824 */ /* 0x000fca00078e0ab8 */
[----:B------:R-:W-:Y:S02]  /*11220*/  VIMNMX R212, R212, R20, !PT ;  /* 0x00000014d4d47248 */ /* 0x000fe40007fe0100 */
[----:B------:R-:W-:-:S07]  /*11230*/  VIADDMNMX R213, R20, R21, R213, PT ;  /* 0x0000001514d57246 */ /* 0x000fce00038001d5 */
.L_x_6008:
[----:B0-----:R-:W-:Y:S01]  /*11240*/  FMNMX.FTZ R12, R152, R210, !PT ;  /* 0x000000d2980c7209 */ /* 0x001fe20007810000 */
[----:B------:R-:W-:-:S03]  /*11250*/  ULDC UR4, c[0x0][0x988] ;  /* 0x0002620000047ab9 */ /* 0x000fc60000000800 */
        /* <DEDUP_REMOVED lines=16> */
[----:B0-----:R-:W-:-:S05]  /*11360*/  FMNMX.FTZ R12, R12, R13, !PT ;  /* 0x0000000d0c0c7209 */ /* 0x001fca0007810000 */
[----:B------:R-:W0:Y:S02]  /*11370*/  SHFL.BFLY PT, R13, R12, 0x1, 0x1f ;  /* 0x0c201f000c0d7f89 */ /* 0x000e2400000e0000 */
[----:B0-----:R-:W-:Y:S01]  /*11380*/  FMNMX.FTZ R12, R12, R13, !PT ;  /* 0x0000000d0c0c7209 */ /* 0x001fe20007810000 */
[----:B------:R-:W-:-:S03]  /*11390*/  IMAD.U32 R13, RZ, RZ, UR4 ;  /* 0x00000004ff0d7e24 */ /* 0x000fc6000f8e00ff */
[C---:B------:R-:W-:Y:S01]  /*113a0*/  FSETP.NEU.FTZ.AND P3, PT, R12.reuse, -INF , PT ;  /* 0xff8000000c00780b */ /* 0x040fe20003f7d000 */
[----:B------:R-:W-:-:S03]  /*113b0*/  FMUL.FTZ R20, R12, R13 ;  /* 0x0000000d0c147220 */ /* 0x000fc60000410000 */
[----:B------:R-:W-:Y:S02]  /*113c0*/  FSEL R21, R12, RZ, P3 ;  /* 0x000000ff0c157208 */ /* 0x000fe40001800000 */
[----:B------:R-:W-:Y:S02]  /*113d0*/  FSEL R20, R20, RZ, P3 ;  /* 0x000000ff14147208 */ /* 0x000fe40001800000 */
[----:B------:R-:W-:Y:S01]  /*113e0*/  ISETP.GT.AND P3, PT, R212, 0x1, P2 ;  /* 0x00000001d400780c */ /* 0x000fe20001764270 */
[----:B------:R-:W-:Y:S02]  /*113f0*/  FADD.FTZ R21, -R21, R210 ;  /* 0x000000d215157221 */ /* 0x000fe40000010100 */
[-CC-:B------:R-:W-:Y:S01]  /*11400*/  FFMA.FTZ R152, R152, R13.reuse, -R20.reuse ;  /* 0x0000000d98987223 */ /* 0x180fe20000010814 */
[----:B------:R-:W-:Y:S01]  /*11410*/  ISETP.LT.OR P4, PT, R213, 0x2, P3 ;  /* 0x00000002d500780c */ /* 0x000fe20001f81670 */
[-C--:B------:R-:W-:Y:S01]  /*11420*/  FMUL.FTZ R21, R21, R13.reuse ;  /* 0x0000000d15157220 */ /* 0x080fe20000410000 */
[-CC-:B------:R-:W-:Y:S01]  /*11430*/  FFMA.FTZ R153, R153, R13.reuse, -R20.reuse ;  /* 0x0000000d99997223 */ /* 0x180fe20000010814 */
[----:B------:R-:W-:Y:S01]  /*11440*/  ISETP.GT.AND P3, PT, R212, 0x8, P2 ;  /* 0x00000008d400780c */ /* 0x000fe20001764270 */
[-CC-:B------:R-:W-:Y:S01]  /*11450*/  FFMA.FTZ R156, R156, R13.reuse, -R20.reuse ;  /* 0x0000000d9c9c7223 */ /* 0x180fe20000010814 */
[----:B------:R-:W-:Y:S01]  /*11460*/  FSEL R155, R155, -INF , !P4 ;  /* 0xff8000009b9b7808 */ /* 0x000fe20006000000 */
[----:B------:R-:W-:Y:S01]  /*11470*/  MUFU.EX2 R152, R152 ;  /* 0x0000009800987308 */ /* 0x000fe20000000800 */
[----:B------:R-:W-:Y:S01]  /*11480*/  ISETP.GT.AND P4, PT, R212, 0x9, P2 ;  /* 0x00000009d400780c */ /* 0x000fe20001784270 */
[-CC-:B------:R-:W-:Y:S01]  /*11490*/  FFMA.FTZ R157, R157, R13.reuse, -R20.reuse ;  /* 0x0000000d9d9d7223 */ /* 0x180fe20000010814 */
[C---:B------:R-:W-:Y:S01]  /*114a0*/  ISETP.LT.OR P3, PT, R213.reuse, 0x9, P3 ;  /* 0x00000009d500780c */ /* 0x040fe20001f61670 */
[-CC-:B------:R-:W-:Y:S01]  /*114b0*/  FFMA.FTZ R160, R160, R13.reuse, -R20.reuse ;  /* 0x0000000da0a07223 */ /* 0x180fe20000010814 */
[----:B------:R-:W-:Y:S01]  /*114c0*/  ISETP.LT.OR P4, PT, R213, 0xa, P4 ;  /* 0x0000000ad500780c */ /* 0x000fe20002781670 */
[-CC-:B------:R-:W-:Y:S01]  /*114d0*/  FFMA.FTZ R161, R161, R13.reuse, -R20.reuse ;  /* 0x0000000da1a17223 */ /* 0x180fe20000010814 */
[----:B------:R-:W-:Y:S01]  /*114e0*/  FSEL R158, R158, -INF , !P3 ;  /* 0xff8000009e9e7808 */ /* 0x000fe20005800000 */
[----:B------:R-:W0:Y:S01]  /*114f0*/  MUFU.EX2 R21, R21 ;  /* 0x0000001500157308 */ /* 0x000e220000000800 */
[----:B------:R-:W-:Y:S01]  /*11500*/  FSEL R159, R159, -INF , !P4 ;  /* 0xff8000009f9f7808 */ /* 0x000fe20006000000 */
[-CC-:B------:R-:W-:Y:S01]  /*11510*/  FFMA.FTZ R164, R164, R13.reuse, -R20.reuse ;  /* 0x0000000da4a47223 */ /* 0x180fe20000010814 */
[C---:B------:R-:W-:Y:S01]  /*11520*/  ISETP.GT.AND P4, PT, R212.reuse, 0x11, P2 ;  /* 0x00000011d400780c */ /* 0x040fe20001784270 */
[-CC-:B------:R-:W-:Y:S01]  /*11530*/  FFMA.FTZ R165, R165, R13.reuse, -R20.reuse ;  /* 0x0000000da5a57223 */ /* 0x180fe20000010814 */
[----:B------:R-:W-:Y:S01]  /*11540*/  ISETP.GT.AND P3, PT, R212, 0x10, P2 ;  /* 0x00000010d400780c */ /* 0x000fe20001764270 */
[-CC-:B------:R-:W-:Y:S01]  /*11550*/  FFMA.FTZ R168, R168, R13.reuse, -R20.reuse ;  /* 0x0000000da8a87223 */ /* 0x180fe20000010814 */
[----:B------:R-:W-:Y:S01]  /*11560*/  ISETP.LT.OR P4, PT, R213, 0x12, P4 ;  /* 0x00000012d500780c */ /* 0x000fe20002781670 */
[----:B------:R-:W3:Y:S01]  /*11570*/  MUFU.EX2 R153, R153 ;  /* 0x0000009900997308 */ /* 0x000ee20000000800 */
        /* <DEDUP_REMOVED lines=9> */
[----:B------:R-:W-:Y:S01]  /*11610*/  FFMA.FTZ R181, R181, R13, -R20 ;  /* 0x0000000db5b57223 */ /* 0x000fe20000010814 */
[----:B------:R-:W-:Y:S01]  /*11620*/  ISETP.LT.OR P3, PT, R213, 0x11, P3 ;  /* 0x00000011d500780c */ /* 0x000fe20001f61670 */
[----:B0-----:R-:W-:Y:S01]  /*11630*/  FFMA.FTZ R0, R21, R0, R152 ;  /* 0x0000000015007223 */ /* 0x001fe20000010098 */
[----:B------:R-:W-:Y:S01]  /*11640*/  FSEL R167, R167, -INF , !P4 ;  /* 0xff800000a7a77808 */ /* 0x000fe20006000000 */
[----:B------:R-:W0:Y:S01]  /*11650*/  MUFU.EX2 R156, R156 ;  /* 0x0000009c009c7308 */ /* 0x000e220000000800 */
[----:B------:R-:W-:Y:S01]  /*11660*/  ISETP.GT.AND P4, PT, R212, 0x21, P2 ;  /* 0x00000021d400780c */ /* 0x000fe20001784270 */
[-C--:B------:R-:W-:Y:S01]  /*11670*/  FMUL.FTZ R24, R24, R21.reuse ;  /* 0x0000001518187220 */ /* 0x080fe20000410000 */
[----:B------:R-:W-:Y:S01]  /*11680*/  FSEL R162, R162, -INF , !P3 ;  /* 0xff800000a2a27808 */ /* 0x000fe20005800000 */
[----:B---3--:R-:W-:Y:S01]  /*11690*/  FADD.FTZ R0, R153, R0 ;  /* 0x0000000099007221 */ /* 0x008fe20000010000 */
[----:B------:R-:W-:Y:S01]  /*116a0*/  ISETP.LT.OR P4, PT, R213, 0x22, P4 ;  /* 0x00000022d500780c */ /* 0x000fe20002781670 */
[-C--:B------:R-:W-:Y:S01]  /*116b0*/  FMUL.FTZ R25, R25, R21.reuse ;  /* 0x0000001519197220 */ /* 0x080fe20000410000 */
[----:B------:R-:W-:Y:S01]  /*116c0*/  F2FP.BF16.F32.PACK_AB R152, R153, R152 ;  /* 0x000000989998723e */ /* 0x000fe200000010ff */
[----:B------:R-:W3:Y:S01]  /*116d0*/  MUFU.EX2 R157, R157 ;  /* 0x0000009d009d7308 */ /* 0x000ee20000000800 */
[----:B------:R-:W-:Y:S01]  /*116e0*/  FSEL R171, R171, -INF , !P4 ;  /* 0xff800000abab7808 */ /* 0x000fe20006000000 */
[-C--:B------:R-:W-:Y:S01]  /*116f0*/  FMUL.FTZ R28, R28, R21.reuse ;  /* 0x000000151c1c7220 */ /* 0x080fe20000410000 */
[C---:B------:R-:W-:Y:S01]  /*11700*/  ISETP.GT.AND P4, PT, R212.reuse, 0x29, P2 ;  /* 0x00000029d400780c */ /* 0x040fe20001784270 */
[-C--:B------:R-:W-:Y:S01]  /*11710*/  FMUL.FTZ R29, R29, R21.reuse ;  /* 0x000000151d1d7220 */ /* 0x080fe20000410000 */
[----:B------:R-:W-:Y:S01]  /*11720*/  ISETP.GT.AND P3, PT, R212, 0x18, P2 ;  /* 0x00000018d400780c */ /* 0x000fe20001764270 */
[-C--:B------:R-:W-:Y:S01]  /*11730*/  FMUL.FTZ R32, R32, R21.reuse ;  /* 0x0000001520207220 */ /* 0x080fe20000410000 */
[C---:B------:R-:W-:Y:S01]  /*11740*/  ISETP.LT.OR P4, PT, R213.reuse, 0x2a, P4 ;  /* 0x0000002ad500780c */ /* 0x040fe20002781670 */
[----:B------:R-:W4:Y:S01]  /*11750*/  MUFU.EX2 R160, R160 ;  /* 0x000000a000a07308 */ /* 0x000f220000000800 */
[----:B------:R-:W-:Y:S01]  /*11760*/  ISETP.LT.OR P3, PT, R213, 0x19, P3 ;  /* 0x00000019d500780c */ /* 0x000fe20001f61670 */
[----:B0-----:R-:W-:Y:S01]  /*11770*/  FADD.FTZ R0, R156, R0 ;  /* 0x000000009c007221 */ /* 0x001fe20000010000 */
[----:B------:R-:W-:Y:S01]  /*11780*/  FSEL R175, R175, -INF , !P4 ;  /* 0xff800000afaf7808 */ /* 0x000fe20006000000 */
[-C--:B------:R-:W-:Y:S01]  /*11790*/  FMUL.FTZ R33, R33, R21.reuse ;  /* 0x0000001521217220 */ /* 0x080fe20000410000 */
[----:B------:R-:W-:Y:S01]  /*117a0*/  ISETP.GT.AND P4, PT, R212, RZ, P2 ;  /* 0x000000ffd400720c */ /* 0x000fe20001784270 */
[-C--:B------:R-:W-:Y:S01]  /*117b0*/  FMUL.FTZ R36, R36, R21.reuse ;  /* 0x0000001524247220 */ /* 0x080fe20000410000 */
[----:B------:R-:W-:Y:S01]  /*117c0*/  FSEL R166, R166, -INF , !P3 ;  /* 0xff800000a6a67808 */ /* 0x000fe20005800000 */
[----:B------:R-:W0:Y:S01]  /*117d0*/  MUFU.EX2 R161, R161 ;  /* 0x000000a100a17308 */ /* 0x000e220000000800 */
[----:B------:R-:W-:Y:S01]  /*117e0*/  ISETP.LT.OR P4, PT, R213, 0x1, P4 ;  /* 0x00000001d500780c */ /* 0x000fe20002781670 */
[-C--:B------:R-:W-:Y:S01]  /*117f0*/  FMUL.FTZ R37, R37, R21.reuse ;  /* 0x0000001525257220 */ /* 0x080fe20000410000 */
[----:B------:R-:W-:Y:S01]  /*11800*/  ISETP.GT.AND P3, PT, R212, 0x20, P2 ;  /* 0x00000020d400780c */ /* 0x000fe20001764270 */
[-C--:B------:R-:W-:Y:S01]  /*11810*/  FMUL.FTZ R40, R40, R21.reuse ;  /* 0x0000001528287220 */ /* 0x080fe20000410000 */
[----:B------:R-:W-:Y:S01]  /*11820*/  FSEL R154, R154, -INF , !P4 ;  /* 0xff8000009a9a7808 */ /* 0x000fe20006000000 */
[-C--:B------:R-:W-:Y:S01]  /*11830*/  FMUL.FTZ R41, R41, R21.reuse ;  /* 0x0000001529297220 */ /* 0x080fe20000410000 */
[----:B------:R-:W-:Y:S01]  /*11840*/  ISETP.LT.OR P3, PT, R213, 0x21, P3 ;  /* 0x00000021d500780c */ /* 0x000fe20001f61670 */
[----:B------:R-:W-:Y:S01]  /*11850*/  MUFU.EX2 R164, R164 ;  /* 0x000000a400a47308 */ /* 0x000fe20000000800 */
[----:B------:R-:W-:Y:S01]  /*11860*/  FMNMX.FTZ R20, R154, R208, !PT ;  /* 0x000000d09a147209 */ /* 0x000fe20007810000 */
[-C--:B------:R-:W-:Y:S01]  /*11870*/  FMUL.FTZ R44, R44, R21.reuse ;  /* 0x000000152c2c7220 */ /* 0x080fe20000410000 */
[----:B------:R-:W-:Y:S01]  /*11880*/  FSEL R170, R170, -INF , !P3 ;  /* 0xff800000aaaa7808 */ /* 0x000fe20005800000 */
[-C--:B------:R-:W-:Y:S01]  /*11890*/  FMUL.FTZ R45, R45, R21.reuse ;  /* 0x000000152d2d7220 */ /* 0x080fe20000410000 */
[----:B------:R-:W-:Y:S01]  /*118a0*/  FMNMX.FTZ R153, R155, R20, !PT ;  /* 0x000000149b997209 */ /* 0x000fe20007810000 */
[----:B------:R-:W-:Y:S01]  /*118b0*/  FMUL.FTZ R48, R48, R21 ;  /* 0x0000001530307220 */ /* 0x000fe20000410000 */
[----:B------:R-:W-:Y:S01]  /*118c0*/  ISETP.GT.AND P3, PT, R212, 0x28, P2 ;  /* 0x00000028d400780c */ /* 0x000fe20001764270 */
[----:B------:R-:W-:Y:S01]  /*118d0*/  MUFU.EX2 R165, R165 ;  /* 0x000000a500a57308 */ /* 0x000fe20000000800 */
[----:B------:R-:W-:Y:S01]  /*118e0*/  FMNMX.FTZ R20, R158, R153, !PT ;  /* 0x000000999e147209 */ /* 0x000fe20007810000 */
[-C--:B------:R-:W-:Y:S01]  /*118f0*/  FMUL.FTZ R49, R49, R21.reuse ;  /* 0x0000001531317220 */ /* 0x080fe20000410000 */
[----:B------:R-:W-:Y:S01]  /*11900*/  ISETP.LT.OR P3, PT, R213, 0x29, P3 ;  /* 0x00000029d500780c */ /* 0x000fe20001f61670 */
[-C--:B------:R-:W-:Y:S01]  /*11910*/  FMUL.FTZ R52, R52, R21.reuse ;  /* 0x0000001534347220 */ /* 0x080fe20000410000 */
[----:B------:R-:W-:Y:S01]  /*11920*/  FMNMX.FTZ R153, R159, R20, !PT ;  /* 0x000000149f997209 */ /* 0x000fe20007810000 */
[----:B------:R-:W-:Y:S01]  /*11930*/  FMUL.FTZ R53, R53, R21 ;  /* 0x0000001535357220 */ /* 0x000fe20000410000 */
[----:B------:R-:W-:Y:S01]  /*11940*/  FSEL R174, R174, -INF , !P3 ;  /* 0xff800000aeae7808 */ /* 0x000fe20005800000 */
[----:B------:R-:W-:Y:S01]  /*11950*/  MUFU.EX2 R169, R169 ;  /* 0x000000a900a97308 */ /* 0x000fe20000000800 */
[----:B------:R-:W-:Y:S01]  /*11960*/  FMNMX.FTZ R20, R162, R153, !PT ;  /* 0x00000099a2147209 */ /* 0x000fe20007810000 */
[-C--:B------:R-:W-:Y:S01]  /*11970*/  FMUL.FTZ R56, R56, R21.reuse ;  /* 0x0000001538387220 */ /* 0x080fe20000410000 */
[----:B------:R-:W-:Y:S01]  /*11980*/  ISETP.GT.AND P3, PT, R212, 0x30, P2 ;  /* 0x00000030d400780c */ /* 0x000fe20001764270 */
[-C--:B------:R-:W-:Y:S01]  /*11990*/  FMUL.FTZ R57, R57, R21.reuse ;  /* 0x0000001539397220 */ /* 0x080fe20000410000 */
[----:B------:R-:W-:Y:S01]  /*119a0*/  FMNMX.FTZ R153, R163, R20, !PT ;  /* 0x00000014a3997209 */ /* 0x000fe20007810000 */
[----:B------:R-:W-:Y:S01]  /*119b0*/  FMUL.FTZ R60, R60, R21 ;  /* 0x000000153c3c7220 */ /* 0x000fe20000410000 */
        /* <DEDUP_REMOVED lines=20> */
[----:B------:R-:W-:Y:S01]  /*11b00*/  ISETP.GT.AND P2, PT, R212, 0x39, P2 ;  /* 0x00000039d400780c */ /* 0x000fe20001744270 */
[-C--:B------:R-:W-:Y:S01]  /*11b10*/  FMUL.FTZ R76, R76, R21.reuse ;  /* 0x000000154c4c7220 */ /* 0x080fe20000410000 */
[----:B------:R-:W-:Y:S01]  /*11b20*/  FMNMX.FTZ R153, R175, R20, !PT ;  /* 0x00000014af997209 */ /* 0x000fe20007810000 */
[-C--:B------:R-:W-:Y:S01]  /*11b30*/  FMUL.FTZ R77, R77, R21.reuse ;  /* 0x000000154d4d7220 */ /* 0x080fe20000410000 */
[----:B------:R-:W-:Y:S01]  /*11b40*/  ISETP.LT.OR P4, PT, R213, 0x39, P4 ;  /* 0x00000039d500780c */ /* 0x000fe20002781670 */
[----:B------:R-:W-:Y:S01]  /*11b50*/  MUFU.EX2 R181, R181 ;  /* 0x000000b500b57308 */ /* 0x000fe20000000800 */
[----:B------:R-:W-:Y:S01]  /*11b60*/  FSEL R179, R179, -INF , !P3 ;  /* 0xff800000b3b37808 */ /* 0x000fe20005800000 */
[----:B------:R-:W-:Y:S01]  /*11b70*/  FMUL.FTZ R80, R80, R21 ;  /* 0x0000001550507220 */ /* 0x000fe20000410000 */
[----:B------:R-:W-:Y:S01]  /*11b80*/  FMNMX.FTZ R20, R178, R153, !PT ;  /* 0x00000099b2147209 */ /* 0x000fe20007810000 */
[-C--:B------:R-:W-:Y:S01]  /*11b90*/  FMUL.FTZ R81, R81, R21.reuse ;  /* 0x0000001551517220 */ /* 0x080fe20000410000 */
[----:B------:R-:W-:Y:S01]  /*11ba0*/  ISETP.LT.OR P2, PT, R213, 0x3a, P2 ;  /* 0x0000003ad500780c */ /* 0x000fe20001741670 */
[-C--:B------:R-:W-:Y:S01]  /*11bb0*/  FMUL.FTZ R84, R84, R21.reuse ;  /* 0x0000001554547220 */ /* 0x080fe20000410000 */
[----:B------:R-:W-:Y:S01]  /*11bc0*/  FSEL R182, R182, -INF , !P4 ;  /* 0xff800000b6b67808 */ /* 0x000fe20006000000 */
[-C--:B------:R-:W-:Y:S01]  /*11bd0*/  FMUL.FTZ R85, R85, R21.reuse ;  /* 0x0000001555557220 */ /* 0x080fe20000410000 */
[----:B------:R-:W-:Y:S01]  /*11be0*/  FMNMX.FTZ R153, R179, R20, !PT ;  /* 0x00000014b3997209 */ /* 0x000fe20007810000 */
[-C--:B------:R-:W-:Y:S01]  /*11bf0*/  FMUL.FTZ R88, R88, R21.reuse ;  /* 0x0000001558587220 */ /* 0x080fe20000410000 */
[----:B------:R-:W-:Y:S01]  /*11c00*/  FSEL R183, R183, -INF , !P2 ;  /* 0xff800000b7b77808 */ /* 0x000fe20005000000 */
        /* <DEDUP_REMOVED lines=8> */
[-C--:B------:R-:W-:Y:S01]  /*11c90*/  FMUL.FTZ R101, R101, R21.reuse ;  /* 0x0000001565657220 */ /* 0x080fe20000410000 */
[-C--:B------:R-:W-:Y:S01]  /*11ca0*/  FMUL.FTZ R104, R104, R21.reuse ;  /* 0x0000001568687220 */ /* 0x080fe20000410000 */
[----:B------:R-:W5:Y:S01]  /*11cb0*/  SHFL.BFLY PT, R153, R210, 0x2, 0x1f ;  /* 0x0c401f00d2997f89 */ /* 0x000f6200000e0000 */
        /* <DEDUP_REMOVED lines=23> */
[----:B-----5:R-:W-:-:S05]  /*11e30*/  FMNMX.FTZ R20, R210, R153, !PT ;  /* 0x00000099d2147209 */ /* 0x020fca0007810000 */
[----:B------:R-:W5:Y:S02]  /*11e40*/  SHFL.BFLY PT, R153, R20, 0x1, 0x1f ;  /* 0x0c201f0014997f89 */ /* 0x000f6400000e0000 */
[----:B-----5:R-:W-:Y:S01]  /*11e50*/  FMNMX.FTZ R20, R20, R153, !PT ;  /* 0x0000009914147209 */ /* 0x020fe20007810000 */
[----:B------:R-:W-:-:S03]  /*11e60*/  IMAD.MOV R153, RZ, RZ, -R194 ;  /* 0x000000ffff997224 */ /* 0x000fc600078e0ac2 */
[C---:B------:R-:W-:Y:S01]  /*11e70*/  FSETP.NEU.FTZ.AND P2, PT, R20.reuse, -INF , PT ;  /* 0xff8000001400780b */ /* 0x040fe20003f5d000 */
[----:B------:R-:W-:Y:S01]  /*11e80*/  FMUL.FTZ R213, R20, R13 ;  /* 0x0000000d14d57220 */ /* 0x000fe20000410000 */
[----:B------:R-:W-:Y:S02]  /*11e90*/  ISETP.NE.AND P3, PT, R184, R153, PT ;  /* 0x00000099b800720c */ /* 0x000fe40003f65270 */
[----:B------:R5:W1:Y:S02]  /*11ea0*/  MUFU.EX2 R153, R168 ;  /* 0x000000a800997308 */ /* 0x000a640000000800 */
[----:B------:R-:W-:-:S05]  /*11eb0*/  FSEL R213, R213, RZ, P2 ;  /* 0x000000ffd5d57208 */ /* 0x000fca0001000000 */
[-CC-:B------:R-:W-:Y:S01]  /*11ec0*/  FFMA.FTZ R155, R155, R13.reuse, -R213.reuse ;  /* 0x0000000d9b9b7223 */ /* 0x180fe200000108d5 */
[-CC-:B------:R-:W-:Y:S01]  /*11ed0*/  FFMA.FTZ R159, R159, R13.reuse, -R213.reuse ;  /* 0x0000000d9f9f7223 */ /* 0x180fe200000108d5 */
[----:B-----5:R-:W-:Y:S01]  /*11ee0*/  FSEL R168, R20, RZ, P2 ;  /* 0x000000ff14a87208 */ /* 0x020fe20001000000 */
[-C--:B------:R-:W-:Y:S01]  /*11ef0*/  FFMA.FTZ R210, R162, R13.reuse, -R213 ;  /* 0x0000000da2d27223 */ /* 0x080fe200000108d5 */
[----:B------:R-:W-:Y:S02]  /*11f00*/  @!P3 IMAD R212, R209, 0x40, R191 ;  /* 0x00000040d1d4b824 */ /* 0x000fe400078e02bf */
[-CC-:B------:R-:W-:Y:S01]  /*11f10*/  FFMA.FTZ R209, R158, R13.reuse, -R213.reuse ;  /* 0x0000000d9ed17223 */ /* 0x180fe200000108d5 */
[-CC-:B------:R-:W-:Y:S01]  /*11f20*/  FFMA.FTZ R163, R163, R13.reuse, -R213.reuse ;  /* 0x0000000da3a37223 */ /* 0x180fe200000108d5 */
[----:B------:R-:W-:Y:S01]  /*11f30*/  FADD.FTZ R168, -R168, R208 ;  /* 0x000000d0a8a87221 */ /* 0x000fe20000010100 */
        /* <DEDUP_REMOVED lines=10> */
[-C--:B------:R-:W-:Y:S01]  /*11fe0*/  FFMA.FTZ R183, R183, R13.reuse, -R213 ;  /* 0x0000000db7b77223 */ /* 0x080fe200000108d5 */
[C---:B---3--:R-:W-:Y:S01]  /*11ff0*/  FADD.FTZ R213, R157.reuse, R0 ;  /* 0x000000009dd57221 */ /* 0x048fe20000010000 */
[----:B------:R-:W-:Y:S01]  /*12000*/  F2FP.BF16.F32.PACK_AB R154, R157, R156 ;  /* 0x0000009c9d9a723e */ /* 0x000fe200000010ff */
[----:B------:R-:W3:Y:S01]  /*12010*/  MUFU.EX2 R162, R173 ;  /* 0x000000ad00a27308 */ /* 0x000ee20000000800 */
[----:B------:R-:W-:Y:S01]  /*12020*/  FMUL.FTZ R168, R168, R13 ;  /* 0x0000000da8a87220 */ /* 0x000fe20000410000 */
[----:B----4-:R-:W-:Y:S01]  /*12030*/  FADD.FTZ R0, R160, R213 ;  /* 0x000000d5a0007221 */ /* 0x010fe20000010000 */
[----:B0-----:R-:W-:Y:S01]  /*12040*/  F2FP.BF16.F32.PACK_AB R156, R161, R160 ;  /* 0x000000a0a19c723e */ /* 0x001fe200000010ff */
[----:B------:R-:W-:Y:S01]  /*12050*/  @!P3 IMAD R212, R212, 0x4, R2 ;  /* 0x00000004d4d4b824 */ /* 0x000fe200078e0202 */
[----:B-1----:R-:W-:Y:S01]  /*12060*/  F2FP.BF16.F32.PACK_AB R160, R169, R153 ;  /* 0x00000099a9a0723e */ /* 0x002fe200000010ff */
[----:B------:R-:W-:Y:S01]  /*12070*/  FADD.FTZ R157, R161, R0 ;  /* 0x00000000a19d7221 */ /* 0x000fe20000010000 */
[----:B------:R-:W-:Y:S01]  /*12080*/  F2FP.BF16.F32.PACK_AB R158, R165, R164 ;  /* 0x000000a4a59e723e */ /* 0x000fe200000010ff */
[----:B------:R-:W-:Y:S01]  /*12090*/  MUFU.EX2 R166, R180 ;  /* 0x000000b400a67308 */ /* 0x000fe20000000800 */
[----:B------:R-:W-:Y:S01]  /*120a0*/  @!P3 STS [R212+0x28800], R21 ;  /* 0x02880015d400b388 */ /* 0x000fe20000000800 */
[----:B------:R-:W-:Y:S01]  /*120b0*/  FADD.FTZ R0, R164, R157 ;  /* 0x0000009da4007221 */ /* 0x000fe20000010000 */
[----:B------:R-:W-:-:S03]  /*120c0*/  F2FP.BF16.F32.PACK_AB R164, R177, R176 ;  /* 0x000000b0b1a4723e */ /* 0x000fc600000010ff */
[----:B------:R-:W-:Y:S02]  /*120d0*/  FADD.FTZ R0, R165, R0 ;  /* 0x00000000a5007221 */ /* 0x000fe40000010000 */
[----:B------:R-:W0:Y:S02]  /*120e0*/  MUFU.EX2 R168, R168 ;  /* 0x000000a800a87308 */ /* 0x000e240000000800 */
[----:B------:R-:W-:-:S04]  /*120f0*/  FADD.FTZ R0, R153, R0 ;  /* 0x0000000099007221 */ /* 0x000fc80000010000 */
[----:B------:R-:W-:Y:S02]  /*12100*/  FADD.FTZ R157, R169, R0 ;  /* 0x00000000a99d7221 */ /* 0x000fe40000010000 */
[----:B------:R-:W1:Y:S02]  /*12110*/  MUFU.EX2 R153, R208 ;  /* 0x000000d000997308 */ /* 0x000e640000000800 */
[----:B------:R-:W-:-:S04]  /*12120*/  FADD.FTZ R157, R172, R157 ;  /* 0x0000009dac9d7221 */ /* 0x000fc80000010000 */
[C---:B---3--:R-:W-:Y:S01]  /*12130*/  FADD.FTZ R157, R162.reuse, R157 ;  /* 0x0000009da29d7221 */ /* 0x048fe20000010000 */
[----:B------:R-:W-:Y:S01]  /*12140*/  F2FP.BF16.F32.PACK_AB R162, R162, R172 ;  /* 0x000000aca2a2723e */ /* 0x000fe200000010ff */
[----:B------:R-:W-:Y:S01]  /*12150*/  MUFU.EX2 R209, R209 ;  /* 0x000000d100d17308 */ /* 0x000fe20000000800 */
[----:B0-----:R0:W-:Y:S01]  /*12160*/  @!P3 STS [R212+0x28820], R168 ;  /* 0x028820a8d400b388 */ /* 0x0011e20000000800 */
[----:B------:R-:W-:Y:S01]  /*12170*/  FADD.FTZ R0, R176, R157 ;  /* 0x0000009db0007221 */ /* 0x000fe20000010000 */
[-C--:B------:R-:W-:Y:S01]  /*12180*/  FMUL.FTZ R26, R26, R168.reuse ;  /* 0x000000a81a1a7220 */ /* 0x080fe20000410000 */
[-C--:B------:R-:W-:Y:S01]  /*12190*/  FMUL.FTZ R27, R27, R168.reuse ;  /* 0x000000a81b1b7220 */ /* 0x080fe20000410000 */
[-C--:B------:R-:W-:Y:S01]  /*121a0*/  FMUL.FTZ R30, R30, R168.reuse ;  /* 0x000000a81e1e7220 */ /* 0x080fe20000410000 */
[----:B------:R-:W-:Y:S01]  /*121b0*/  FADD.FTZ R157, R177, R0 ;  /* 0x00000000b19d7221 */ /* 0x000fe20000010000 */
[----:B------:R-:W-:Y:S01]  /*121c0*/  FMUL.FTZ R31, R31, R168 ;  /* 0x000000a81f1f7220 */ /* 0x000fe20000410000 */
[----:B------:R-:W3:Y:S01]  /*121d0*/  MUFU.EX2 R172, R155 ;  /* 0x0000009b00ac7308 */ /* 0x000ee20000000800 */
[----:B-1----:R-:W-:Y:S01]  /*121e0*/  FFMA.FTZ R3, R168, R3, R153 ;  /* 0x00000003a8037223 */ /* 0x002fe20000010099 */
[----:B------:R-:W-:Y:S01]  /*121f0*/  FADD.FTZ R0, R166, R157 ;  /* 0x0000009da6007221 */ /* 0x000fe20000010000 */
[----:B------:R-:W-:Y:S01]  /*12200*/  F2FP.BF16.F32.PACK_AB R166, R181, R166 ;  /* 0x000000a6b5a6723e */ /* 0x000fe200000010ff */
[-C--:B------:R-:W-:Y:S01]  /*12210*/  FMUL.FTZ R34, R34, R168.reuse ;  /* 0x000000a822227220 */ /* 0x080fe20000410000 */
[-C--:B------:R-:W-:Y:S01]  /*12220*/  FMUL.FTZ R35, R35, R168.reuse ;  /* 0x000000a823237220 */ /* 0x080fe20000410000 */
[----:B------:R-:W-:Y:S01]  /*12230*/  FADD.FTZ R0, R181, R0 ;  /* 0x00000000b5007221 */ /* 0x000fe20000010000 */
        /* <DEDUP_REMOVED lines=10> */
[----:B---3--:R-:W-:Y:S01]  /*122e0*/  F2FP.BF16.F32.PACK_AB R153, R172, R153 ;  /* 0x00000099ac99723e */ /* 0x008fe200000010ff */
[-C--:B------:R-:W-:Y:S01]  /*122f0*/  FMUL.FTZ R54, R54, R168.reuse ;  /* 0x000000a836367220 */ /* 0x080fe20000410000 */
[-C--:B------:R-:W-:Y:S01]  /*12300*/  FMUL.FTZ R55, R55, R168.reuse ;  /* 0x000000a837377220 */ /* 0x080fe20000410000 */
[-C--:B------:R-:W-:Y:S01]  /*12310*/  FMUL.FTZ R58, R58, R168.reuse ;  /* 0x000000a83a3a7220 */ /* 0x080fe20000410000 */
[-C--:B------:R-:W-:Y:S01]  /*12320*/  FMUL.FTZ R59, R59, R168.reuse ;  /* 0x000000a83b3b7220 */ /* 0x080fe20000410000 */
[-C--:B------:R-:W-:Y:S01]  /*12330*/  FMUL.FTZ R62, R62, R168.reuse ;  /* 0x000000a83e3e7220 */ /* 0x080fe20000410000 */
[-C--:B------:R-:W-:Y:S01]  /*12340*/  FMUL.FTZ R63, R63, R168.reuse ;  /* 0x000000a83f3f7220 */ /* 0x080fe20000410000 */
[----:B------:R-:W3:Y:S01]  /*12350*/  MUFU.EX2 R180, R163 ;  /* 0x000000a300b47308 */ /* 0x000ee20000000800 */
[----:B-1----:R-:W-:Y:S01]  /*12360*/  F2FP.BF16.F32.PACK_AB R155, R176, R209 ;  /* 0x000000d1b09b723e */ /* 0x002fe200000010ff */
[----:B------:R-:W-:Y:S01]  /*12370*/  BAR.SYNC.DEFER_BLOCKING 0xf, 0x100 ;  /* 0x03c4000000007b1d */ /* 0x000fe20000010000 */
        /* <DEDUP_REMOVED lines=14> */
[----:B-1----:R-:W-:Y:S01]  /*12460*/  FADD.FTZ R170, R172, R3 ;  /* 0x00000003acaa7221 */ /* 0x002fe20000010000 */
[-C--:B------:R-:W-:Y:S01]  /*12470*/  FMUL.FTZ R90, R90, R168.reuse ;  /* 0x000000a85a5a7220 */ /* 0x080fe20000410000 */
[-C--:B------:R-:W-:Y:S01]  /*12480*/  FMUL.FTZ R91, R91, R168.reuse ;  /* 0x000000a85b5b7220 */ /* 0x080fe20000410000 */
[-C--:B------:R-:W-:Y:S01]  /*12490*/  FMUL.FTZ R94, R94, R168.reuse ;  /* 0x000000a85e5e7220 */ /* 0x080fe20000410000 */
[----:B------:R-:W-:Y:S01]  /*124a0*/  FADD.FTZ R3, R209, R170 ;  /* 0x000000aad1037221 */ /* 0x000fe20000010000 */
[-C--:B------:R-:W-:Y:S01]  /*124b0*/  FMUL.FTZ R95, R95, R168.reuse ;  /* 0x000000a85f5f7220 */ /* 0x080fe20000410000 */
[-C--:B------:R-:W-:Y:S01]  /*124c0*/  FMUL.FTZ R98, R98, R168.reuse ;  /* 0x000000a862627220 */ /* 0x080fe20000410000 */
[----:B------:R-:W1:Y:S01]  /*124d0*/  MUFU.EX2 R208, R167 ;  /* 0x000000a700d07308 */ /* 0x000e620000000800 */
[----:B0-----:R-:W-:Y:S01]  /*124e0*/  FADD.FTZ R212, R176, R3 ;  /* 0x00000003b0d47221 */ /* 0x001fe20000010000 */
[----:B------:R0:W-:Y:S01]  /*124f0*/  STSM.16.M88.4 [R195+0x26800], R152 ;  /* 0x02680098c3007844 */ /* 0x0001e20000000200 */
[-C--:B------:R-:W-:Y:S01]  /*12500*/  FMUL.FTZ R99, R99, R168.reuse ;  /* 0x000000a863637220 */ /* 0x080fe20000410000 */
[-C--:B------:R-:W-:Y:S01]  /*12510*/  FMUL.FTZ R102, R102, R168.reuse ;  /* 0x000000a866667220 */ /* 0x080fe20000410000 */
[----:B----4-:R-:W-:Y:S01]  /*12520*/  FADD.FTZ R3, R157, R212 ;  /* 0x000000d49d037221 */ /* 0x010fe20000010000 */
[----:B---3--:R-:W-:Y:S01]  /*12530*/  F2FP.BF16.F32.PACK_AB R157, R180, R157 ;  /* 0x0000009db49d723e */ /* 0x008fe200000010ff */
[-C--:B------:R-:W-:Y:S01]  /*12540*/  FMUL.FTZ R103, R103, R168.reuse ;  /* 0x000000a867677220 */ /* 0x080fe20000410000 */
[----:B------:R-:W3:Y:S01]  /*12550*/  MUFU.EX2 R210, R171 ;  /* 0x000000ab00d27308 */ /* 0x000ee20000000800 */
        /* <DEDUP_REMOVED lines=16> */
[----:B----4-:R-:W-:Y:S01]  /*12660*/  FADD.FTZ R174, R180, R3 ;  /* 0x00000003b4ae7221 */ /* 0x010fe20000010000 */
[-C--:B------:R-:W-:Y:S01]  /*12670*/  FMUL.FTZ R134, R134, R168.reuse ;  /* 0x000000a886867220 */ /* 0x080fe20000410000 */
[-C--:B------:R-:W-:Y:S01]  /*12680*/  FMUL.FTZ R135, R135, R168.reuse ;  /* 0x000000a887877220 */ /* 0x080fe20000410000 */
[-C--:B------:R-:W-:Y:S01]  /*12690*/  FMUL.FTZ R138, R138, R168.reuse ;  /* 0x000000a88a8a7220 */ /* 0x080fe20000410000 */
[----:B-----5:R-:W-:Y:S01]  /*126a0*/  FADD.FTZ R3, R159, R174 ;  /* 0x000000ae9f037221 */ /* 0x020fe20000010000 */
[C---:B-1----:R-:W-:Y:S01]  /*126b0*/  F2FP.BF16.F32.PACK_AB R159, R208.reuse, R159 ;  /* 0x0000009fd09f723e */ /* 0x042fe200000010ff */
[-C--:B------:R-:W-:Y:S01]  /*126c0*/  FMUL.FTZ R139, R139, R168.reuse ;  /* 0x000000a88b8b7220 */ /* 0x080fe20000410000 */
[----:B------:R-:W1:Y:S01]  /*126d0*/  MUFU.EX2 R165, R178 ;  /* 0x000000b200a57308 */ /* 0x000e620000000800 */
[----:B------:R-:W-:Y:S01]  /*126e0*/  FADD.FTZ R212, R208, R3 ;  /* 0x00000003d0d47221 */ /* 0x000fe20000010000 */
[-C--:B------:R-:W-:Y:S01]  /*126f0*/  FMUL.FTZ R142, R142, R168.reuse ;  /* 0x000000a88e8e7220 */ /* 0x080fe20000410000 */
[----:B------:R4:W-:Y:S01]  /*12700*/  STSM.16.M88.4 [R198], R156 ;  /* 0x0000009cc6007844 */ /* 0x0009e20000000200 */
[-C--:B------:R-:W-:Y:S01]  /*12710*/  FMUL.FTZ R143, R143, R168.reuse ;  /* 0x000000a88f8f7220 */ /* 0x080fe20000410000 */
[----:B------:R-:W-:Y:S01]  /*12720*/  FADD.FTZ R3, R161, R212 ;  /* 0x000000d4a1037221 */ /* 0x000fe20000010000 */
[----:B---3--:R-:W-:Y:S01]  /*12730*/  F2FP.BF16.F32.PACK_AB R161, R210, R161 ;  /* 0x000000a1d2a1723e */ /* 0x008fe200000010ff */
[-C--:B------:R-:W-:Y:S01]  /*12740*/  FMUL.FTZ R146, R146, R168.reuse ;  /* 0x000000a892927220 */ /* 0x080fe20000410000 */
[----:B------:R-:W3:Y:S01]  /*12750*/  MUFU.EX2 R174, R179 ;  /* 0x000000b300ae7308 */ /* 0x000ee20000000800 */
[----:B------:R-:W-:Y:S01]  /*12760*/  FADD.FTZ R172, R210, R3 ;  /* 0x00000003d2ac7221 */ /* 0x000fe20000010000 */
[-C--:B------:R-:W-:Y:S01]  /*12770*/  FMUL.FTZ R147, R147, R168.reuse ;  /* 0x000000a893937220 */ /* 0x080fe20000410000 */
[-C--:B------:R-:W-:Y:S01]  /*12780*/  FMUL.FTZ R150, R150, R168.reuse ;  /* 0x000000a896967220 */ /* 0x080fe20000410000 */
[----:B------:R-:W-:Y:S01]  /*12790*/  FMUL.FTZ R151, R151, R168 ;  /* 0x000000a897977220 */ /* 0x000fe20000410000 */
[----:B--2---:R-:W-:Y:S01]  /*127a0*/  FADD.FTZ R3, R163, R172 ;  /* 0x000000aca3037221 */ /* 0x004fe20000010000 */
[----:B0-----:R-:W-:-:S02]  /*127b0*/  F2FP.BF16.F32.PACK_AB R163, R170, R163 ;  /* 0x000000a3aaa3723e */ /* 0x001fc400000010ff */
[----:B------:R-:W0:Y:S01]  /*127c0*/  MUFU.EX2 R167, R182 ;  /* 0x000000b600a77308 */ /* 0x000e220000000800 */
[----:B------:R-:W-:Y:S02]  /*127d0*/  FADD.FTZ R176, R170, R3 ;  /* 0x00000003aab07221 */ /* 0x000fe40000010000 */
[----:B------:R4:W-:Y:S02]  /*127e0*/  STSM.16.M88.4 [R196], R160 ;  /* 0x000000a0c4007844 */ /* 0x0009e40000000200 */
[----:B-1----:R-:W-:-:S03]  /*127f0*/  FADD.FTZ R3, R165, R176 ;  /* 0x000000b0a5037221 */ /* 0x002fc60000010000 */
[----:B------:R-:W1:Y:S01]  /*12800*/  MUFU.EX2 R172, R183 ;  /* 0x000000b700ac7308 */ /* 0x000e620000000800 */
[C---:B---3--:R-:W-:Y:S01]  /*12810*/  FADD.FTZ R176, R174.reuse, R3 ;  /* 0x00000003aeb07221 */ /* 0x048fe20000010000 */
[----:B------:R-:W-:-:S03]  /*12820*/  F2FP.BF16.F32.PACK_AB R165, R174, R165 ;  /* 0x000000a5aea5723e */ /* 0x000fc600000010ff */
[----:B0-----:R-:W-:Y:S01]  /*12830*/  FADD.FTZ R3, R167, R176 ;  /* 0x000000b0a7037221 */ /* 0x001fe20000010000 */
[----:B-1----:R-:W-:-:S03]  /*12840*/  F2FP.BF16.F32.PACK_AB R167, R172, R167 ;  /* 0x000000a7aca7723e */ /* 0x002fc600000010ff */
[----:B------:R-:W-:Y:S02]  /*12850*/  FADD.FTZ R3, R172, R3 ;  /* 0x00000003ac037221 */ /* 0x000fe40000010000 */
[----:B------:R4:W-:Y:S01]  /*12860*/  STSM.16.M88.4 [R197], R164 ;  /* 0x000000a4c5007844 */ /* 0x0009e20000000200 */
[----:B------:R-:W-:Y:S05]  /*12870*/  @!P0 BRA `(.L_x_6012) ;  /* 0x0000000000048947 */ /* 0x000fea0003800000 */
[----:B------:R-:W-:Y:S01]  /*12880*/  BPT.TRAP 0x1 ;  /* 0x000000040000795c */ /* 0x000fe20000300000 */
.L_x_6012:
[----:B------:R0:W1:Y:S01]  /*12890*/  SYNCS.PHASECHK.TRANS64.TRYWAIT P2, [R206+URZ+0x28c50], R207 ;  /* 0x028c50cfce0075a7 */ /* 0x000062000804017f */
[----:B------:R-:W-:Y:S05]  /*128a0*/  @!P0 BRA `(.L_x_6013) ;  /* 0x0000000000048947 */ /* 0x000fea0003800000 */
[----:B------:R-:W-:Y:S01]  /*128b0*/  BPT.TRAP 0x1 ;  /* 0x000000040000795c */ /* 0x000fe20000300000 */
.L_x_6013:
[----:B------:R-:W-:Y:S04]  /*128c0*/  BSSY B1, `(.L_x_6014) ;  /* 0x0000004000017945 */ /* 0x000fe80003800000 */
[----:B-1----:R-:W-:Y:S05]  /*128d0*/  @P2 BRA `(.L_x_6015) ;  /* 0x0000000000082947 */ /* 0x002fea0003800000 */
[----:B------:R-:W1:Y:S02]  /*128e0*/  SYNCS.PHASECHK.TRANS64.TRYWAIT P2, [R206+URZ+0x28c50], R207 ;  /* 0x028c50cfce0075a7 */ /* 0x000e64000804017f */
[----:B-1----:R-:W-:Y:S05]  /*128f0*/  @!P2 BRA `(.L_x_6016) ;  /* 0x000000d800dca947 */ /* 0x002fea0003800000 */
.L_x_6015:
[----:B------:R-:W-:Y:S05]  /*12900*/  BSYNC B1 ;  /* 0x0000000000017941 */ /* 0x000fea0003800000 */
.L_x_6014:
[----:B------:R-:W-:Y:S01]  /*12910*/  IMAD R168, R18, 0x1000, R190 ;  /* 0x0000100012a87824 */ /* 0x000fe200078e02be */
[----:B------:R-:W-:Y:S01]  /*12920*/  WARPGROUP.ARRIVE ;  /* 0x00000000000079c5 */ /* 0x000fe20000000000 */
[----:B------:R-:W-:Y:S01]  /*12930*/  IMAD.MOV.U32 R169, RZ, RZ, 0x40000040 ;  /* 0x40000040ffa97424 */ /* 0x000fe200078e00ff */
[----:B------:R-:W-:Y:S01]  /*12940*/  ISETP.GT.AND P2, PT, R14, R202, PT ;  /* 0x000000ca0e00720c */ /* 0x000fe20003f44270 */
[----:B01----:R-:W-:Y:S01]  /*12950*/  @!P1 VIADD R206, R206, 0x28c60 ;  /* 0x00028c60cece9836 */ /* 0x003fe20000000000 */
        /* <DEDUP_REMOVED lines=10> */
[----:B------:R-:W-:Y:S01]  /*12a00*/  VIADD R152, R168, 0x80 ;  /* 0x00000080a8987836 */ /* 0x000fe20000000000 */
        /* <DEDUP_REMOVED lines=31> */
.L_x_5998:
[----:B------:R-:W-:Y:S05]  /*12c00*/  BSYNC B0 ;  /* 0x0000000000007941 */ /* 0x000fea0003800000 */
.L_x_5997:
[----:B------:R-:W2:Y:S01]  /*12c10*/  SHFL.BFLY PT, R5, R0, 0x2, 0x1f ;  /* 0x0c401f0000057f89 */ /* 0x000ea200000e0000 */
[----:B------:R-:W-:Y:S02]  /*12c20*/  VIADD R22, R18, 0x1 ;  /* 0x0000000112167836 */ /* 0x000fe40000000000 */
[----:B------:R-:W-:Y:S01]  /*12c30*/  VIADD R219, R219, 0x1 ;  /* 0x00000001dbdb7836 */ /* 0x000fe20000000000 */
[----:B------:R-:W3:Y:S01]  /*12c40*/  SHFL.BFLY PT, R6, R3, 0x2, 0x1f ;  /* 0x0c401f0003067f89 */ /* 0x000ee200000e0000 */
[----:B------:R-:W-:Y:S08]  /*12c50*/  BAR.ARV 0x8, 0x100 ;  /* 0x0204000000007b1d */ /* 0x000ff00000002000 */
[----:B------:R-:W-:Y:S01]  /*12c60*/  BAR.SYNC.DEFER_BLOCKING 0xf, 0x100 ;  /* 0x03c4000000007b1d */ /* 0x000fe20000010000 */
[----:B------:R-:W-:Y:S01]  /*12c70*/  ISETP.NE.AND P1, PT, R22, 0x2, PT ;  /* 0x000000021600780c */ /* 0x000fe20003f25270 */
[----:B--2---:R-:W-:Y:S01]  /*12c80*/  FADD.FTZ R5, R5, R0 ;  /* 0x0000000005057221 */ /* 0x004fe20000010000 */
[----:B---3--:R-:W-:-:S04]  /*12c90*/  FADD.FTZ R6, R6, R3 ;  /* 0x0000000306067221 */ /* 0x008fc80000010000 */
[----:B------:R-:W2:Y:S01]  /*12ca0*/  SHFL.BFLY PT, R4, R5, 0x1, 0x1f ;  /* 0x0c201f0005047f89 */ /* 0x000ea200000e0000 */
[----:B------:R-:W-:-:S03]  /*12cb0*/  IMAD.MOV.U32 R3, RZ, RZ, RZ ;  /* 0x000000ffff037224 */ /* 0x000fc600078e00ff */
[----:B------:R-:W3:Y:S01]  /*12cc0*/  SHFL.BFLY PT, R7, R6, 0x1, 0x1f ;  /* 0x0c201f0006077f89 */ /* 0x000ee200000e0000 */
[----:B--2---:R-:W-:Y:S01]  /*12cd0*/  FADD.FTZ R9, R5, R4 ;  /* 0x0000000405097221 */ /* 0x004fe20000010000 */
[----:B------:R-:W-:Y:S02]  /*12ce0*/  IMAD.MOV.U32 R4, RZ, RZ, RZ ;  /* 0x000000ffff047224 */ /* 0x000fe400078e00ff */
[----:B---3--:R-:W-:Y:S02]  /*12cf0*/  FADD.FTZ R0, R6, R7 ;  /* 0x0000000706007221 */ /* 0x008fe40000010000 */
[----:B------:R-:W-:Y:S01]  /*12d00*/  FSETP.NE.FTZ.AND P2, PT, R9, RZ, PT ;  /* 0x000000ff0900720b */ /* 0x000fe20003f55000 */
[----:B------:R-:W-:Y:S01]  /*12d10*/  IMAD.MOV R7, RZ, RZ, -R194 ;  /* 0x000000ffff077224 */ /* 0x000fe200078e0ac2 */
[----:B------:R-:W-:Y:S02]  /*12d20*/  SEL R6, RZ, 0x1, P1 ;  /* 0x00000001ff067807 */ /* 0x000fe40000800000 */
[----:B------:R-:W-:-:S02]  /*12d30*/  FSETP.NE.FTZ.AND P3, PT, R0, RZ, PT ;  /* 0x000000ff0000720b */ /* 0x000fc40003f75000 */
[----:B------:R-:W-:Y:S02]  /*12d40*/  ISETP.NE.AND P0, PT, R184, R7, PT ;  /* 0x00000007b800720c */ /* 0x000fe40003f05270 */
[----:B------:R-:W-:-:S05]  /*12d50*/  LOP3.LUT R19, R19, R6, RZ, 0x3c, !PT ;  /* 0x0000000613137212 */ /* 0x000fca00078e3cff */
[----:B------:R-:W2:Y:S04]  /*12d60*/  @P2 MUFU.RCP R3, R9 ;  /* 0x0000000900032308 */ /* 0x000ea80000001000 */
[C---:B------:R-:W-:Y:S02]  /*12d70*/  @P3 FMUL.FTZ R23, R13.reuse, 0.69314718246459960938 ;  /* 0x3f3172180d173820 */ /* 0x040fe40000410000 */
[----:B------:R-:W-:Y:S02]  /*12d80*/  @!P0 IMAD R5, R18, 0x40, R191 ;  /* 0x0000004012058824 */ /* 0x000fe400078e02bf */
[----:B------:R-:W-:Y:S01]  /*12d90*/  @P2 FMUL.FTZ R18, R13, 0.69314718246459960938 ;  /* 0x3f3172180d122820 */ /* 0x000fe20000410000 */
[----:B------:R-:W3:Y:S01]  /*12da0*/  @P3 MUFU.RCP R4, R0 ;  /* 0x0000000000043308 */ /* 0x000ee20000001000 */
[----:B------:R-:W-:-:S07]  /*12db0*/  @!P0 IMAD R5, R5, 0x4, R2 ;  /* 0x0000000405058824 */ /* 0x000fce00078e0202 */
[----:B------:R-:W5:Y:S01]  /*12dc0*/  @P2 MUFU.LG2 R2, R9 ;  /* 0x0000000900022308 */ /* 0x000f620000000c00 */
[-C--:B--2---:R-:W-:Y:S01]  /*12dd0*/  FMUL.FTZ R178, R24, R3.reuse ;  /* 0x0000000318b27220 */ /* 0x084fe20000410000 */
[----:B------:R2:W-:Y:S01]  /*12de0*/  @!P0 STS [R5+0x28800], R3 ;  /* 0x0288000305008388 */ /* 0x0005e20000000800 */
[-C--:B------:R-:W-:Y:S01]  /*12df0*/  FMUL.FTZ R176, R25, R3.reuse ;  /* 0x0000000319b07220 */ /* 0x080fe20000410000 */
[-C--:B------:R-:W-:Y:S01]  /*12e00*/  FMUL.FTZ R177, R28, R3.reuse ;  /* 0x000000031cb17220 */ /* 0x080fe20000410000 */
[-C--:B------:R-:W-:Y:S01]  /*12e10*/  FMUL.FTZ R175, R32, R3.reuse ;  /* 0x0000000320af7220 */ /* 0x080fe20000410000 */
[-C--:B------:R-:W-:Y:S01]  /*12e20*/  FMUL.FTZ R6, R29, R3.reuse ;  /* 0x000000031d067220 */ /* 0x080fe20000410000 */
[-C--:B------:R-:W-:Y:S01]  /*12e30*/  FMUL.FTZ R173, R33, R3.reuse ;  /* 0x0000000321ad7220 */ /* 0x080fe20000410000 */
[----:B------:R-:W0:Y:S01]  /*12e40*/  @P3 MUFU.LG2 R24, R0 ;  /* 0x0000000000183308 */ /* 0x000e220000000c00 */
[----:B---3--:R3:W-:Y:S01]  /*12e50*/  @!P0 STS [R5+0x28820], R4 ;  /* 0x0288200405008388 */ /* 0x0087e20000000800 */
[-C--:B------:R-:W-:Y:S01]  /*12e60*/  FMUL.FTZ R174, R36, R3.reuse ;  /* 0x0000000324ae7220 */ /* 0x080fe20000410000 */
[-C--:B------:R-:W-:Y:S01]  /*12e70*/  FMUL.FTZ R171, R37, R3.reuse ;  /* 0x0000000325ab7220 */ /* 0x080fe20000410000 */
[-C--:B------:R-:W-:Y:S01]  /*12e80*/  FMUL.FTZ R172, R40, R3.reuse ;  /* 0x0000000328ac7220 */ /* 0x080fe20000410000 */
[-C--:B------:R-:W-:Y:S01]  /*12e90*/  FMUL.FTZ R8, R41, R3.reuse ;  /* 0x0000000329087220 */ /* 0x080fe20000410000 */
[-C--:B------:R-:W-:Y:S01]  /*12ea0*/  FMUL.FTZ R170, R44, R3.reuse ;  /* 0x000000032caa7220 */ /* 0x080fe20000410000 */
[-C--:B------:R-:W-:Y:S01]  /*12eb0*/  FMUL.FTZ R10, R45, R3.reuse ;  /* 0x000000032d0a7220 */ /* 0x080fe20000410000 */
[-C--:B------:R-:W-:Y:S01]  /*12ec0*/  FMUL.FTZ R169, R48, R3.reuse ;  /* 0x0000000330a97220 */ /* 0x080fe20000410000 */
[----:B-----5:R-:W-:Y:S01]  /*12ed0*/  @P2 FMUL.FTZ R25, R2, 0.69314718246459960938 ;  /* 0x3f31721802192820 */ /* 0x020fe20000410000 */
[-C--:B----4-:R-:W-:Y:S01]  /*12ee0*/  FMUL.FTZ R166, R49, R3.reuse ;  /* 0x0000000331a67220 */ /* 0x090fe20000410000 */
        /* <DEDUP_REMOVED lines=53> */
[----:B--2---:R-:W-:Y:S02]  /*13240*/  IMAD.MOV.U32 R3, RZ, RZ, -0x800000 ;  /* 0xff800000ff037424 */ /* 0x004fe400078e00ff */
[-C--:B------:R-:W-:Y:S01]  /*13250*/  FMUL.FTZ R11, R46, R4.reuse ;  /* 0x000000042e0b7220 */ /* 0x080fe20000410000 */
[-C--:B------:R-:W-:Y:S01]  /*13260*/  FMUL.FTZ R13, R50, R4.reuse ;  /* 0x00000004320d7220 */ /* 0x080fe20000410000 */
[-C--:B------:R-:W-:Y:S01]  /*13270*/  FMUL.FTZ R15, R54, R4.reuse ;  /* 0x00000004360f7220 */ /* 0x080fe20000410000 */
[-C--:B------:R-:W-:Y:S01]  /*13280*/  FMUL.FTZ R21, R58, R4.reuse ;  /* 0x000000043a157220 */ /* 0x080fe20000410000 */
[----:B------:R-:W-:Y:S01]  /*13290*/  FMUL.FTZ R29, R66, R4 ;  /* 0x00000004421d7220 */ /* 0x000fe20000410000 */
[----:B------:R-:W-:Y:S01]  /*132a0*/  @P2 FFMA.FTZ R32, R18, R12, R25 ;  /* 0x0000000c12202223 */ /* 0x000fe20000010019 */
[----:B------:R-:W-:Y:S01]  /*132b0*/  PLOP3.LUT P0, PT, PT, PT, PT, 0x8, 0x0 ;  /* 0x000000000000781c */ /* 0x000fe20003f0e170 */
        /* <DEDUP_REMOVED lines=61> */
.L_x_5880:
[----:B------:R-:W-:Y:S05]  /*13690*/  BSYNC B7 ;  /* 0x0000000000077941 */ /* 0x000fea0003800000 */
.L_x_5870:
[----:B------:R-:W2:Y:S08]  /*136a0*/  S2UR UR5, SR_CgaCtaId ;  /* 0x00000000000579c3 */ /* 0x000eb00000008800 */
[----:B------:R-:W-:Y:S06]  /*136b0*/  BAR.SYNC.DEFER_BLOCKING 0x5, 0x180 ;  /* 0x0146000000007b1d */ /* 0x000fec0000010000 */
[----:B------:R-:W-:Y:S01]  /*136c0*/  UMOV UR4, 0x400 ;  /* 0x0000040000047882 */ /* 0x000fe20000000000 */
[----:B------:R-:W-:Y:S01]  /*136d0*/  BSSY B0, `(.L_x_6018) ;  /* 0x00002e6000007945 */ /* 0x000fe20003800000 */
[----:B--2---:R-:W-:-:S06]  /*136e0*/  ULEA UR4, UR5, UR4, 0x18 ;  /* 0x0000000405047291 */ /* 0x004fcc000f8ec03f */
[----:B------:R-:W-:-:S05]  /*136f0*/  IMAD.U32 R2, RZ, RZ, UR4 ;  /* 0x00000004ff027e24 */ /* 0x000fca000f8e00ff */
[----:B----4-:R2:W3:Y:S01]  /*13700*/  LDS.128 R24, [R2+0x28cd0] ;  /* 0x028cd00002187984 */ /* 0x0104e20000000c00 */
[----:B------:R-:W-:Y:S06]  /*13710*/  BAR.ARV 0x4, 0x180 ;  /* 0x0106000000007b1d */ /* 0x000fec0000002000 */
[----:B------:R-:W-:Y:S05]  /*13720*/  @P0 BRA `(.L_x_6019) ;  /* 0x00000020000c0947 */ /* 0x000fea0003800000 */
[----:B------:R-:W4:Y:S01]  /*13730*/  S2R R23, SR_SWINHI ;  /* 0x0000000000177919 */ /* 0x000f220000002f00 */
        /* <DEDUP_REMOVED lines=18> */
[----:B----45:R-:W-:-:S02]  /*13860*/  MOV R37, R23 ;  /* 0x0000001700257202 */ /* 0x030fc40000000f00 */
[----:B------:R-:W-:Y:S02]  /*13870*/  F2FP.BF16.F32.PACK_AB R81, R83, R82 ;  /* 0x000000525351723e */ /* 0x000fe400000010ff */
[----:B------:R-:W-:Y:S01]  /*13880*/  F2FP.BF16.F32.PACK_AB R88, R89, R88 ;  /* 0x000000585958723e */ /* 0x000fe200000010ff */
[----:B------:R-:W-:Y:S01]  /*13890*/  IMAD.WIDE R118, R235, 0x2, R36 ;  /* 0x00000002eb767825 */ /* 0x000fe200078e0224 */
[----:B------:R-:W-:Y:S02]  /*138a0*/  F2FP.BF16.F32.PACK_AB R82, R85, R84 ;  /* 0x000000545552723e */ /* 0x000fe400000010ff */
[----:B------:R-:W-:Y:S02]  /*138b0*/  F2FP.BF16.F32.PACK_AB R83, R87, R86 ;  /* 0x000000565753723e */ /* 0x000fe400000010ff */
[C---:B------:R-:W-:Y:S02]  /*138c0*/  IADD3 R41, P1, R118.reuse, 0x20, RZ ;  /* 0x0000002076297810 */ /* 0x040fe40007f3e0ff */
[----:B------:R-:W-:-:S02]  /*138d0*/  IADD3 R45, P0, R118, 0x40, RZ ;  /* 0x00000040762d7810 */ /* 0x000fc40007f1e0ff */
[----:B------:R-:W-:Y:S02]  /*138e0*/  LOP3.LUT R40, R41, 0x380, RZ, 0xc0, !PT ;  /* 0x0000038029287812 */ /* 0x000fe400078ec0ff */
[C---:B------:R-:W-:Y:S02]  /*138f0*/  IADD3 R57, P6, R118.reuse, 0x2020, RZ ;  /* 0x0000202076397810 */ /* 0x040fe40007fde0ff */
[C---:B------:R-:W-:Y:S02]  /*13900*/  IADD3 R49, P4, R118.reuse, 0x60, RZ ;  /* 0x0000006076317810 */ /* 0x040fe40007f9e0ff */
[----:B------:R-:W-:Y:S02]  /*13910*/  IADD3 R53, P3, R118, 0x2000, RZ ;  /* 0x0000200076357810 */ /* 0x000fe40007f7e0ff */
[----:B------:R-:W-:Y:S02]  /*13920*/  SHF.R.U64 R40, R40, 0x3, RZ ;  /* 0x0000000328287819 */ /* 0x000fe400000012ff */
[----:B------:R-:W-:-:S02]  /*13930*/  LOP3.LUT R44, R45, 0x380, RZ, 0xc0, !PT ;  /* 0x000003802d2c7812 */ /* 0x000fc400078ec0ff */
[----:B------:R-:W-:Y:S02]  /*13940*/  LOP3.LUT R56, R57, 0x380, RZ, 0xc0, !PT ;  /* 0x0000038039387812 */ /* 0x000fe400078ec0ff */
[----:B------:R-:W-:Y:S02]  /*13950*/  LOP3.LUT R48, R49, 0x380, RZ, 0xc0, !PT ;  /* 0x0000038031307812 */ /* 0x000fe400078ec0ff */
[----:B------:R-:W-:Y:S02]  /*13960*/  LOP3.LUT R52, R53, 0x380, RZ, 0xc0, !PT ;  /* 0x0000038035347812 */ /* 0x000fe400078ec0ff */
[----:B------:R-:W-:Y:S01]  /*13970*/  LOP3.LUT R40, R40, R41, RZ, 0x3c, !PT ;  /* 0x0000002928287212 */ /* 0x000fe200078e3cff */
[----:B------:R-:W-:Y:S01]  /*13980*/  IMAD.X R41, RZ, RZ, R119, P1 ;  /* 0x000000ffff297224 */ /* 0x000fe200008e0677 */
[----:B------:R-:W-:Y:S02]  /*13990*/  SHF.R.U64 R44, R44, 0x3, RZ ;  /* 0x000000032c2c7819 */ /* 0x000fe400000012ff */
[----:B------:R-:W-:-:S02]  /*139a0*/  IADD3 R65, P2, R118, 0x2060, RZ ;  /* 0x0000206076417810 */ /* 0x000fc40007f5e0ff */
[----:B------:R-:W-:Y:S02]  /*139b0*/  SHF.R.U64 R56, R56, 0x3, RZ ;  /* 0x0000000338387819 */ /* 0x000fe400000012ff */
[----:B------:R-:W-:Y:S02]  /*139c0*/  IADD3 R69, P1, R118, 0x4000, RZ ;  /* 0x0000400076457810 */ /* 0x000fe40007f3e0ff */
[----:B------:R-:W-:Y:S02]  /*139d0*/  SHF.R.U64 R48, R48, 0x3, RZ ;  /* 0x0000000330307819 */ /* 0x000fe400000012ff */
[----:B------:R-:W-:Y:S02]  /*139e0*/  IADD3 R61, P5, R118, 0x2040, RZ ;  /* 0x00002040763d7810 */ /* 0x000fe40007fbe0ff */
[----:B------:R-:W-:Y:S02]  /*139f0*/  SHF.R.U64 R52, R52, 0x3, RZ ;  /* 0x0000000334347819 */ /* 0x000fe400000012ff */
[----:B------:R-:W-:Y:S01]  /*13a00*/  LOP3.LUT R44, R44, R45, RZ, 0x3c, !PT ;  /* 0x0000002d2c2c7212 */ /* 0x000fe200078e3cff */
[----:B------:R-:W-:Y:S01]  /*13a10*/  IMAD.X R45, RZ, RZ, R119, P0 ;  /* 0x000000ffff2d7224 */ /* 0x000fe200000e0677 */
[----:B0-----:R-:W-:-:S02]  /*13a20*/  LOP3.LUT R64, R65, 0x380, RZ, 0xc0, !PT ;  /* 0x0000038041407812 */ /* 0x001fc400078ec0ff */
[----:B------:R-:W-:Y:S01]  /*13a30*/  LOP3.LUT R56, R56, R57, RZ, 0x3c, !PT ;  /* 0x0000003938387212 */ /* 0x000fe200078e3cff */
[--C-:B------:R-:W-:Y:S01]  /*13a40*/  IMAD.X R57, RZ, RZ, R119.reuse, P6 ;  /* 0x000000ffff397224 */ /* 0x100fe200030e0677 */
[----:B------:R-:W-:Y:S02]  /*13a50*/  LOP3.LUT R68, R69, 0x380, RZ, 0xc0, !PT ;  /* 0x0000038045447812 */ /* 0x000fe400078ec0ff */
[----:B------:R-:W-:Y:S01]  /*13a60*/  LOP3.LUT R48, R48, R49, RZ, 0x3c, !PT ;  /* 0x0000003130307212 */ /* 0x000fe200078e3cff */
[--C-:B------:R-:W-:Y:S01]  /*13a70*/  IMAD.X R49, RZ, RZ, R119.reuse, P4 ;  /* 0x000000ffff317224 */ /* 0x100fe200020e0677 */
[----:B------:R-:W-:Y:S02]  /*13a80*/  LOP3.LUT R60, R61, 0x380, RZ, 0xc0, !PT ;  /* 0x000003803d3c7812 */ /* 0x000fe400078ec0ff */
[----:B------:R-:W-:Y:S01]  /*13a90*/  LOP3.LUT R52, R52, R53, RZ, 0x3c, !PT ;  /* 0x0000003534347212 */ /* 0x000fe200078e3cff */
[----:B------:R-:W-:Y:S01]  /*13aa0*/  IMAD.X R53, RZ, RZ, R119, P3 ;  /* 0x000000ffff357224 */ /* 0x000fe200018e0677 */
[----:B------:R-:W-:-:S02]  /*13ab0*/  IADD3 R73, P0, R118, 0x4020, RZ ;  /* 0x0000402076497810 */ /* 0x000fc40007f1e0ff */
[----:B------:R-:W-:Y:S02]  /*13ac0*/  IADD3 R179, P6, R118, 0x6000, RZ ;  /* 0x0000600076b37810 */ /* 0x000fe40007fde0ff */
[----:B------:R-:W-:Y:S02]  /*13ad0*/  SHF.R.U64 R64, R64, 0x3, RZ ;  /* 0x0000000340407819 */ /* 0x000fe400000012ff */
[C---:B------:R-:W-:Y:S01]  /*13ae0*/  IADD3 R99, P4, R118.reuse, 0x4040, RZ ;  /* 0x0000404076637810 */ /* 0x040fe20007f9e0ff */
[----:B------:R-:W-:Y:S01]  /*13af0*/  IMAD.X R107, RZ, RZ, R119, P6 ;  /* 0x000000ffff6b7224 */ /* 0x000fe200030e0677 */
[----:B------:R-:W-:Y:S02]  /*13b00*/  IADD3 R103, P3, R118, 0x4060, RZ ;  /* 0x0000406076677810 */ /* 0x000fe40007f7e0ff */
[----:B------:R-:W-:Y:S02]  /*13b10*/  SHF.R.U64 R68, R68, 0x3, RZ ;  /* 0x0000000344447819 */ /* 0x000fe400000012ff */
[----:B------:R-:W-:-:S02]  /*13b20*/  LOP3.LUT R23, R118, 0x380, RZ, 0xc0, !PT ;  /* 0x0000038076177812 */ /* 0x000fc400078ec0ff */
[----:B------:R-:W-:Y:S02]  /*13b30*/  SHF.R.U64 R60, R60, 0x3, RZ ;  /* 0x000000033c3c7819 */ /* 0x000fe400000012ff */
[----:B------:R-:W-:Y:S02]  /*13b40*/  LOP3.LUT R72, R73, 0x380, RZ, 0xc0, !PT ;  /* 0x0000038049487812 */ /* 0x000fe400078ec0ff */
[----:B------:R-:W-:Y:S02]  /*13b50*/  LOP3.LUT R4, R179, 0x380, RZ, 0xc0, !PT ;  /* 0x00000380b3047812 */ /* 0x000fe400078ec0ff */
[----:B------:R-:W-:Y:S01]  /*13b60*/  LOP3.LUT R64, R64, R65, RZ, 0x3c, !PT ;  /* 0x0000004140407212 */ /* 0x000fe200078e3cff */
[----:B------:R-:W-:Y:S01]  /*13b70*/  IMAD.X R65, RZ, RZ, R119, P2 ;  /* 0x000000ffff417224 */ /* 0x000fe200010e0677 */
[----:B------:R-:W-:Y:S02]  /*13b80*/  LOP3.LUT R98, R99, 0x380, RZ, 0xc0, !PT ;  /* 0x0000038063627812 */ /* 0x000fe400078ec0ff */
[----:B------:R-:W-:-:S02]  /*13b90*/  LOP3.LUT R102, R103, 0x380, RZ, 0xc0, !PT ;  /* 0x0000038067667812 */ /* 0x000fc400078ec0ff */
[----:B------:R-:W-:Y:S01]  /*13ba0*/  LOP3.LUT R68, R68, R69, RZ, 0x3c, !PT ;  /* 0x0000004544447212 */ /* 0x000fe200078e3cff */
[--C-:B------:R-:W-:Y:S01]  /*13bb0*/  IMAD.X R69, RZ, RZ, R119.reuse, P1 ;  /* 0x000000ffff457224 */ /* 0x100fe200008e0677 */
[----:B------:R-:W-:Y:S02]  /*13bc0*/  SHF.R.U64 R23, R23, 0x3, RZ ;  /* 0x0000000317177819 */ /* 0x000fe400000012ff */
[----:B------:R-:W-:Y:S01]  /*13bd0*/  LOP3.LUT R60, R60, R61, RZ, 0x3c, !PT ;  /* 0x0000003d3c3c7212 */ /* 0x000fe200078e3cff */
[----:B------:R-:W-:Y:S01]  /*13be0*/  IMAD.X R61, RZ, RZ, R119, P5 ;  /* 0x000000ffff3d7224 */ /* 0x000fe200028e0677 */
[----:B------:R-:W-:Y:S02]  /*13bf0*/  SHF.R.U64 R72, R72, 0x3, RZ ;  /* 0x0000000348487819 */ /* 0x000fe400000012ff */
[----:B------:R-:W-:Y:S02]  /*13c00*/  IADD3 R22, P2, R118, 0x6040, RZ ;  /* 0x0000604076167810 */ /* 0x000fe40007f5e0ff */
[----:B------:R-:W-:-:S02]  /*13c10*/  SHF.R.U64 R4, R4, 0x3, RZ ;  /* 0x0000000304047819 */ /* 0x000fc400000012ff */
[----:B------:R-:W-:Y:S01]  /*13c20*/  IADD3 R20, P1, R118, 0x6060, RZ ;  /* 0x0000606076147810 */ /* 0x000fe20007f3e0ff */
[--C-:B------:R-:W-:Y:S01]  /*13c30*/  IMAD.X R115, RZ, RZ, R119.reuse, P2 ;  /* 0x000000ffff737224 */ /* 0x100fe200010e0677 */
[----:B------:R-:W-:Y:S02]  /*13c40*/  SHF.R.U64 R98, R98, 0x3, RZ ;  /* 0x0000000362627819 */ /* 0x000fe400000012ff */
[----:B------:R-:W-:Y:S02]  /*13c50*/  SHF.R.U64 R102, R102, 0x3, RZ ;  /* 0x0000000366667819 */ /* 0x000fe400000012ff */
[----:B------:R-:W-:Y:S02]  /*13c60*/  IADD3 R12, P5, R118, 0x6020, RZ ;  /* 0x00006020760c7810 */ /* 0x000fe40007fbe0ff */
[----:B------:R-:W-:Y:S01]  /*13c70*/  LOP3.LUT R118, R23, R118, RZ, 0x3c, !PT ;  /* 0x0000007617767212 */ /* 0x000fe200078e3cff */
[--C-:B------:R-:W-:Y:S01]  /*13c80*/  IMAD.X R23, RZ, RZ, R119.reuse, P1 ;  /* 0x000000ffff177224 */ /* 0x100fe200008e0677 */
[----:B------:R-:W-:Y:S01]  /*13c90*/  LOP3.LUT R72, R72, R73, RZ, 0x3c, !PT ;  /* 0x0000004948487212 */ /* 0x000fe200078e3cff */
[--C-:B------:R-:W-:Y:S01]  /*13ca0*/  IMAD.X R73, RZ, RZ, R119.reuse, P0 ;  /* 0x000000ffff497224 */ /* 0x100fe200000e0677 */
[----:B------:R-:W-:Y:S01]  /*13cb0*/  LOP3.LUT R106, R4, R179, RZ, 0x3c, !PT ;  /* 0x000000b3046a7212 */ /* 0x000fe200078e3cff */
[----:B------:R-:W-:Y:S01]  /*13cc0*/  IMAD.X R111, RZ, RZ, R119, P5 ;  /* 0x000000ffff6f7224 */ /* 0x000fe200028e0677 */
[----:B------:R-:W-:-:S02]  /*13cd0*/  LOP3.LUT R0, R22, 0x380, RZ, 0xc0, !PT ;  /* 0x0000038016007812 */ /* 0x000fc400078ec0ff */
[----:B------:R-:W-:Y:S02]  /*13ce0*/  LOP3.LUT R179, R20, 0x380, RZ, 0xc0, !PT ;  /* 0x0000038014b37812 */ /* 0x000fe400078ec0ff */
[----:B------:R-:W-:Y:S01]  /*13cf0*/  LOP3.LUT R98, R98, R99, RZ, 0x3c, !PT ;  /* 0x0000006362627212 */ /* 0x000fe200078e3cff */
[--C-:B------:R-:W-:Y:S01]  /*13d00*/  IMAD.X R99, RZ, RZ, R119.reuse, P4 ;  /* 0x000000ffff637224 */ /* 0x100fe200020e0677 */
[----:B------:R-:W-:Y:S01]  /*13d10*/  LOP3.LUT R102, R102, R103, RZ, 0x3c, !PT ;  /* 0x0000006766667212 */ /* 0x000fe200078e3cff */
[----:B------:R-:W-:Y:S01]  /*13d20*/  IMAD.X R103, RZ, RZ, R119, P3 ;  /* 0x000000ffff677224 */ /* 0x000fe200018e0677 */
[----:B------:R-:W-:Y:S02]  /*13d30*/  ISETP.NE.U32.AND P0, PT, RZ, UR4, PT ;  /* 0x00000004ff007c0c */ /* 0x000fe4000bf05070 */
[----:B------:R-:W-:Y:S02]  /*13d40*/  MOV R118, R118 ;  /* 0x0000007600767202 */ /* 0x000fe40000000f00 */
[----:B------:R-:W-:Y:S01]  /*13d50*/  F2FP.BF16.F32.PACK_AB R4, R176, R178 ;  /* 0x000000b2b004723e */ /* 0x000fe200000010ff */
[----:B------:R-:W-:Y:S01]  /*13d60*/  BAR.SYNC.DEFER_BLOCKING 0x1, 0x100 ;  /* 0x0044000000007b1d */ /* 0x000fe20000010000 */
[----:B------:R-:W-:-:S02]  /*13d70*/  LOP3.LUT R119, R12, 0x380, RZ, 0xc0, !PT ;  /* 0x000003800c777812 */ /* 0x000fc400078ec0ff */
[----:B------:R-:W-:Y:S02]  /*13d80*/  SHF.R.U64 R177, R0, 0x3, RZ ;  /* 0x0000000300b17819 */ /* 0x000fe400000012ff */
[----:B------:R-:W-:Y:S02]  /*13d90*/  SHF.R.U64 R179, R179, 0x3, RZ ;  /* 0x00000003b3b37819 */ /* 0x000fe400000012ff */
[----:B------:R-:W-:Y:S01]  /*13da0*/  ISETP.NE.AND.EX P0, PT, RZ, UR5, PT, P0 ;  /* 0x00000005ff007c0c */ /* 0x000fe2000bf05300 */
[----:B------:R-:W-:Y:S01]  /*13db0*/  ULDC.64 UR4, c[0x0][0xc08] ;  /* 0x0003020000047ab9 */ /* 0x000fe20000000a00 */
[----:B------:R-:W-:Y:S02]  /*13dc0*/  SHF.R.U64 R119, R119, 0x3, RZ ;  /* 0x0000000377777819 */ /* 0x000fe400000012ff */
[----:B------:R-:W-:Y:S02]  /*13dd0*/  LOP3.LUT R114, R177, R22, RZ, 0x3c, !PT ;  /* 0x00000016b1727212 */ /* 0x000fe400078e3cff */
[----:B------:R-:W-:-:S02]  /*13de0*/  LOP3.LUT R22, R179, R20, RZ, 0x3c, !PT ;  /* 0x00000014b3167212 */ /* 0x000fc400078e3cff */
[----:B------:R-:W-:Y:S02]  /*13df0*/  ISETP.NE.U32.AND P6, PT, RZ, UR4, PT ;  /* 0x00000004ff007c0c */ /* 0x000fe4000bfc5070 */
[----:B------:R-:W-:Y:S02]  /*13e00*/  MOV R41, R40 ;  /* 0x0000002800297202 */ /* 0x000fe40000000f00 */
[----:B------:R-:W-:Y:S02]  /*13e10*/  LOP3.LUT R110, R119, R12, RZ, 0x3c, !PT ;  /* 0x0000000c776e7212 */ /* 0x000fe400078e3cff */
[----:B------:R-:W-:Y:S02]  /*13e20*/  MOV R44, R44 ;  /* 0x0000002c002c7202 */ /* 0x000fe40000000f00 */
[----:B------:R-:W-:Y:S01]  /*13e30*/  MOV R48, R48 ;  /* 0x0000003000307202 */ /* 0x000fe20000000f00 */
[----:B------:R0:W-:Y:S01]  /*13e40*/  STSM.16.M88.4 [R118], R4 ;  /* 0x0000000476007844 */ /* 0x0001e20000000200 */
[----:B------:R-:W-:-:S02]  /*13e50*/  F2FP.BF16.F32.PACK_AB R12, R166, R169 ;  /* 0x000000a9a60c723e */ /* 0x000fc400000010ff */
[----:B------:R-:W-:Y:S02]  /*13e60*/  ISETP.NE.AND.EX P6, PT, RZ, UR5, PT, P6 ;  /* 0x00000005ff007c0c */ /* 0x000fe4000bfc5360 */
[----:B------:R-:W-:Y:S02]  /*13e70*/  MOV R52, R52 ;  /* 0x0000003400347202 */ /* 0x000fe40000000f00 */
[----:B------:R-:W-:Y:S02]  /*13e80*/  F2FP.BF16.F32.PACK_AB R20, R163, R165 ;  /* 0x000000a5a314723e */ /* 0x000fe400000010ff */
[----:B------:R-:W-:Y:S02]  /*13e90*/  MOV R56, R56 ;  /* 0x0000003800387202 */ /* 0x000fe40000000f00 */
[----:B------:R-:W-:Y:S02]  /*13ea0*/  MOV R60, R60 ;  /* 0x0000003c003c7202 */ /* 0x000fe40000000f00 */
[----:B------:R-:W-:-:S02]  /*13eb0*/  MOV R64, R64 ;  /* 0x0000004000407202 */ /* 0x000fc40000000f00 */
[----:B------:R-:W-:Y:S02]  /*13ec0*/  F2FP.BF16.F32.PACK_AB R89, R91, R90 ;  /* 0x0000005a5b59723e */ /* 0x000fe400000010ff */
[----:B0-----:R-:W-:Y:S02]  /*13ed0*/  F2FP.BF16.F32.PACK_AB R4, R173, R175 ;  /* 0x000000afad04723e */ /* 0x001fe400000010ff */
[----:B------:R-:W-:Y:S02]  /*13ee0*/  F2FP.BF16.F32.PACK_AB R5, R35, R34 ;  /* 0x000000222305723e */ /* 0x000fe400000010ff */
[----:B------:R-:W-:Y:S02]  /*13ef0*/  F2FP.BF16.F32.PACK_AB R6, R171, R174 ;  /* 0x000000aeab06723e */ /* 0x000fe400000010ff */
[----:B------:R-:W-:Y:S02]  /*13f00*/  F2FP.BF16.F32.PACK_AB R7, R39, R38 ;  /* 0x000000262707723e */ /* 0x000fe400000010ff */
[----:B------:R-:W-:-:S02]  /*13f10*/  MOV R34, R22 ;  /* 0x0000001600227202 */ /* 0x000fc40000000f00 */
[----:B------:R-:W-:Y:S01]  /*13f20*/  F2FP.BF16.F32.PACK_AB R22, R161, R164 ;  /* 0x000000a4a116723e */ /* 0x000fe200000010ff */
[----:B------:R0:W-:Y:S01]  /*13f30*/  STSM.16.M88.4 [R41], R4 ;  /* 0x0000000429007844 */ /* 0x0001e20000000200 */
[----:B------:R-:W-:Y:S02]  /*13f40*/  F2FP.BF16.F32.PACK_AB R23, R63, R62 ;  /* 0x0000003e3f17723e */ /* 0x000fe400000010ff */
[----:B------:R-:W-:Y:S01]  /*13f50*/  MOV R68, R68 ;  /* 0x0000004400447202 */ /* 0x000fe20000000f00 */
[----:B------:R-:W-:Y:S01]  /*13f60*/  STSM.16.M88.4 [R44], R8 ;  /* 0x000000082c007844 */ /* 0x000fe20000000200 */
[----:B---3--:R-:W-:Y:S02]  /*13f70*/  MOV R24, R98 ;  /* 0x0000006200187202 */ /* 0x008fe40000000f00 */
[----:B------:R-:W-:Y:S01]  /*13f80*/  F2FP.BF16.F32.PACK_AB R90, R93, R92 ;  /* 0x0000005c5d5a723e */ /* 0x000fe200000010ff */
[----:B------:R-:W-:Y:S01]  /*13f90*/  STSM.16.M88.4 [R48], R12 ;  /* 0x0000000c30007844 */ /* 0x000fe20000000200 */
[----:B------:R-:W-:-:S02]  /*13fa0*/  F2FP.BF16.F32.PACK_AB R91, R95, R94 ;  /* 0x0000005e5f5b723e */ /* 0x000fc400000010ff */
[----:B------:R-:W-:Y:S01]  /*13fb0*/  F2FP.BF16.F32.PACK_AB R96, R97, R96 ;  /* 0x000000606160723e */ /* 0x000fe200000010ff */
[----:B------:R-:W-:Y:S01]  /*13fc0*/  STSM.16.M88.4 [R52], R20 ;  /* 0x0000001434007844 */ /* 0x000fe20000000200 */
[----:B------:R-:W-:Y:S02]  /*13fd0*/  MOV R72, R72 ;  /* 0x0000004800487202 */ /* 0x000fe40000000f00 */
[----:B------:R-:W-:Y:S01]  /*13fe0*/  MOV R40, R106 ;  /* 0x0000006a00287202 */ /* 0x000fe20000000f00 */
[----:B------:R-:W-:Y:S01]  /*13ff0*/  STSM.16.M88.4 [R56], R28 ;  /* 0x0000001c38007844 */ /* 0x000fe20000000200 */
[----:B0-----:R-:W-:Y:S02]  /*14000*/  F2FP.BF16.F32.PACK_AB R4, R156, R159 ;  /* 0x0000009f9c04723e */ /* 0x001fe400000010ff */
[----:B------:R-:W-:Y:S02]  /*14010*/  F2FP.BF16.F32.PACK_AB R5, R75, R74 ;  /* 0x0000004a4b05723e */ /* 0x000fe400000010ff */
[----:B------:R-:W-:-:S02]  /*14020*/  F2FP.BF16.F32.PACK_AB R6, R77, R157 ;  /* 0x0000009d4d06723e */ /* 0x000fc400000010ff */
[----:B------:R-:W-:Y:S02]  /*14030*/  F2FP.BF16.F32.PACK_AB R7, R79, R78 ;  /* 0x0000004e4f07723e */ /* 0x000fe400000010ff */
[----:B------:R-:W-:Y:S02]  /*14040*/  F2FP.BF16.F32.PACK_AB R97, R42, R33 ;  /* 0x000000212a61723e */ /* 0x000fe400000010ff */
[----:B------:R-:W-:Y:S01]  /*14050*/  F2FP.BF16.F32.PACK_AB R98, R101, R100 ;  /* 0x000000646562723e */ /* 0x000fe200000010ff */
[----:B------:R0:W-:Y:S01]  /*14060*/  STSM.16.M88.4 [R60], R4 ;  /* 0x000000043c007844 */ /* 0x0001e20000000200 */
[----:B------:R-:W-:Y:S02]  /*14070*/  F2FP.BF16.F32.PACK_AB R99, R50, R46 ;  /* 0x0000002e3263723e */ /* 0x000fe400000010ff */
[----:B------:R-:W-:Y:S01]  /*14080*/  F2FP.BF16.F32.PACK_AB R104, R105, R104 ;  /* 0x000000686968723e */ /* 0x000fe200000010ff */
[----:B------:R-:W-:Y:S01]  /*14090*/  STSM.16.M88.4 [R64], R80 ;  /* 0x0000005040007844 */ /* 0x000fe20000000200 */
[----:B------:R-:W-:-:S02]  /*140a0*/  MOV R0, R114 ;  /* 0x0000007200007202 */ /* 0x000fc40000000f00 */
[----:B------:R-:W-:Y:S01]  /*140b0*/  F2FP.BF16.F32.PACK_AB R105, R58, R54 ;  /* 0x000000363a69723e */ /* 0x000fe200000010ff */
[----:B------:R-:W-:Y:S01]  /*140c0*/  STSM.16.M88.4 [R68], R88 ;  /* 0x0000005844007844 */ /* 0x000fe20000000200 */
[----:B------:R-:W-:Y:S02]  /*140d0*/  F2FP.BF16.F32.PACK_AB R106, R109, R108 ;  /* 0x0000006c6d6a723e */ /* 0x000fe400000010ff */
[----:B------:R-:W-:Y:S01]  /*140e0*/  F2FP.BF16.F32.PACK_AB R107, R76, R66 ;  /* 0x000000424c6b723e */ /* 0x000fe200000010ff */
[----:B------:R-:W-:Y:S01]  /*140f0*/  STSM.16.M88.4 [R72], R96 ;  /* 0x0000006048007844 */ /* 0x000fe20000000200 */
[----:B------:R-:W-:Y:S02]  /*14100*/  F2FP.BF16.F32.PACK_AB R112, R113, R112 ;  /* 0x000000707170723e */ /* 0x000fe400000010ff */
[----:B------:R-:W-:Y:S01]  /*14110*/  F2FP.BF16.F32.PACK_AB R120, R121, R120 ;  /* 0x000000787978723e */ /* 0x000fe200000010ff */
[----:B------:R3:W-:Y:S01]  /*14120*/  STSM.16.M88.4 [R24], R104 ;  /* 0x0000006818007844 */ /* 0x0007e20000000200 */
[----:B------:R-:W-:Y:S01]  /*14130*/  MOV R102, R102 ;  /* 0x0000006600667202 */ /* 0x000fe20000000f00 */
[----:B0-----:R-:W0:Y:S01]  /*14140*/  LDC.64 R4, c[0x0][0xc00] ;  /* 0x00030000ff047b82 */ /* 0x001e220000000a00 */
[----:B------:R-:W-:-:S02]  /*14150*/  F2FP.BF16.F32.PACK_AB R113, R153, R152 ;  /* 0x000000989971723e */ /* 0x000fc400000010ff */
[----:B------:R-:W-:Y:S02]  /*14160*/  F2FP.BF16.F32.PACK_AB R114, R117, R116 ;  /* 0x000000747572723e */ /* 0x000fe400000010ff */
[----:B------:R-:W-:Y:S02]  /*14170*/  F2FP.BF16.F32.PACK_AB R115, R155, R154 ;  /* 0x0000009a9b73723e */ /* 0x000fe400000010ff */
[----:B------:R-:W-:Y:S01]  /*14180*/  F2FP.BF16.F32.PACK_AB R121, R123, R122 ;  /* 0x0000007a7b79723e */ /* 0x000fe200000010ff */
[----:B------:R-:W4:Y:S01]  /*14190*/  @P6 LDC.64 R6, c[0x0][0xc08] ;  /* 0x00030200ff066b82 */ /* 0x000f220000000a00 */
[----:B------:R-:W-:Y:S01]  /*141a0*/  F2FP.BF16.F32.PACK_AB R128, R129, R128 ;  /* 0x000000808180723e */ /* 0x000fe200000010ff */
[----:B------:R-:W-:Y:S01]  /*141b0*/  STSM.16.M88.4 [R102], R112 ;  /* 0x0000007066007844 */ /* 0x000fe20000000200 */
[----:B------:R-:W-:Y:S02]  /*141c0*/  F2FP.BF16.F32.PACK_AB R122, R125, R124 ;  /* 0x0000007c7d7a723e */ /* 0x000fe400000010ff */
[----:B------:R-:W-:-:S02]  /*141d0*/  F2FP.BF16.F32.PACK_AB R123, R127, R126 ;  /* 0x0000007e7f7b723e */ /* 0x000fc400000010ff */
[----:B------:R-:W-:Y:S02]  /*141e0*/  F2FP.BF16.F32.PACK_AB R136, R137, R136 ;  /* 0x000000888988723e */ /* 0x000fe400000010ff */
[----:B------:R-:W-:Y:S01]  /*141f0*/  F2FP.BF16.F32.PACK_AB R144, R145, R144 ;  /* 0x000000909190723e */ /* 0x000fe200000010ff */
[----:B------:R-:W-:Y:S01]  /*14200*/  STSM.16.M88.4 [R40], R120 ;  /* 0x0000007828007844 */ /* 0x000fe20000000200 */
[----:B------:R-:W-:Y:S01]  /*14210*/  F2FP.BF16.F32.PACK_AB R129, R131, R130 ;  /* 0x000000828381723e */ /* 0x000fe200000010ff */
[----:B------:R-:W-:Y:S01]  /*14220*/  ULDC UR4, c[0x0][0xa88] ;  /* 0x0002a20000047ab9 */ /* 0x000fe20000000800 */
[----:B------:R-:W-:Y:S01]  /*14230*/  MOV R110, R110 ;  /* 0x0000006e006e7202 */ /* 0x000fe20000000f00 */
[----:B---3--:R-:W-:Y:S01]  /*14240*/  IMAD.MOV.U32 R24, RZ, RZ, RZ ;  /* 0x000000ffff187224 */ /* 0x008fe200078e00ff */
[----:B------:R-:W-:Y:S01]  /*14250*/  F2FP.BF16.F32.PACK_AB R130, R133, R132 ;  /* 0x000000848582723e */ /* 0x000fe200000010ff */
[----:B0-----:R-:W-:Y:S01]  /*14260*/  IMAD.WIDE R10, R205, 0x4, R4 ;  /* 0x00000004cd0a7825 */ /* 0x001fe200078e0204 */
[----:B------:R-:W-:-:S02]  /*14270*/  F2FP.BF16.F32.PACK_AB R131, R135, R134 ;  /* 0x000000868783723e */ /* 0x000fc400000010ff */
[----:B------:R-:W-:Y:S02]  /*14280*/  F2FP.BF16.F32.PACK_AB R137, R139, R138 ;  /* 0x0000008a8b89723e */ /* 0x000fe400000010ff */
[----:B------:R-:W-:Y:S01]  /*14290*/  F2FP.BF16.F32.PACK_AB R138, R141, R140 ;  /* 0x0000008c8d8a723e */ /* 0x000fe200000010ff */
[----:B------:R-:W-:Y:S01]  /*142a0*/  STSM.16.M88.4 [R110], R128 ;  /* 0x000000806e007844 */ /* 0x000fe20000000200 */
[----:B------:R-:W-:Y:S02]  /*142b0*/  F2FP.BF16.F32.PACK_AB R139, R143, R142 ;  /* 0x0000008e8f8b723e */ /* 0x000fe400000010ff */
[----:B------:R-:W-:Y:S02]  /*142c0*/  F2FP.BF16.F32.PACK_AB R145, R147, R146 ;  /* 0x000000929391723e */ /* 0x000fe400000010ff */
[----:B------:R-:W-:Y:S01]  /*142d0*/  F2FP.BF16.F32.PACK_AB R146, R149, R148 ;  /* 0x000000949592723e */ /* 0x000fe200000010ff */
[----:B------:R0:W-:Y:S01]  /*142e0*/  STSM.16.M88.4 [R0], R136 ;  /* 0x0000008800007844 */ /* 0x0001e20000000200 */
[----:B------:R-:W-:-:S05]  /*142f0*/  F2FP.BF16.F32.PACK_AB R147, R151, R150 ;  /* 0x000000969793723e */ /* 0x000fca00000010ff */
[----:B------:R3:W-:Y:S01]  /*14300*/  STSM.16.M88.4 [R34], R144 ;  /* 0x0000009022007844 */ /* 0x0007e20000000200 */
[----:B------:R-:W-:Y:S01]  /*14310*/  BAR.SYNC.DEFER_BLOCKING 0x1, 0x100 ;  /* 0x0044000000007b1d */ /* 0x000fe20000010000 */
[----:B----4-:R-:W-:-:S04]  /*14320*/  @P6 IMAD.WIDE R6, R205, 0x4, R6 ;  /* 0x00000004cd066825 */ /* 0x010fc800078e0206 */
[----:B0-----:R-:W-:Y:S01]  /*14330*/  IMAD.U32 R0, RZ, RZ, UR4 ;  /* 0x00000004ff007e24 */ /* 0x001fe2000f8e00ff */
[----:B------:R0:W5:Y:S01]  /*14340*/  @P0 LDG.E R24, desc[UR42][R10.64] ;  /* 0x0000002a0a180981 */ /* 0x000162000c1e1900 */
[----:B------:R-:W-:-:S04]  /*14350*/  IMAD R5, R221, 0x40, R200 ;  /* 0x00000040dd057824 */ /* 0x000fc800078e02c8 */
        /* <DEDUP_REMOVED lines=22> */
[C---:B------:R-:W-:Y:S02]  /*144c0*/  IADD3 R35, P5, R4.reuse, 0x5000, RZ ;  /* 0x0000500004237810 */ /* 0x040fe40007fbe0ff */
[----:B------:R-:W-:-:S02]  /*144d0*/  IADD3 R37, P1, R4, 0x6000, RZ ;  /* 0x0000600004257810 */ /* 0x000fc40007f3e0ff */
[C---:B------:R-:W-:Y:S02]  /*144e0*/  IADD3 R41, P2, R4.reuse, 0x7000, RZ ;  /* 0x0000700004297810 */ /* 0x040fe40007f5e0ff */
[C---:B------:R-:W-:Y:S02]  /*144f0*/  IADD3 R45, P3, R4.reuse, 0x8000, RZ ;  /* 0x00008000042d7810 */ /* 0x040fe40007f7e0ff */
[----:B------:R-:W-:Y:S02]  /*14500*/  IADD3 R49, P4, R4, 0x9000, RZ ;  /* 0x0000900004317810 */ /* 0x000fe40007f9e0ff */
[----:B------:R-:W-:Y:S02]  /*14510*/  P2R R14, PR, RZ, 0x20 ;  /* 0x00000020ff0e7803 */ /* 0x000fe40000000000 */
[----:B---3--:R-:W-:Y:S02]  /*14520*/  LOP3.LUT R34, R35, 0x380, RZ, 0xc0, !PT ;  /* 0x0000038023227812 */ /* 0x008fe400078ec0ff */
[----:B------:R-:W-:-:S02]  /*14530*/  LOP3.LUT R36, R37, 0x380, RZ, 0xc0, !PT ;  /* 0x0000038025247812 */ /* 0x000fc400078ec0ff */
[----:B------:R-:W-:Y:S02]  /*14540*/  LOP3.LUT R40, R41, 0x380, RZ, 0xc0, !PT ;  /* 0x0000038029287812 */ /* 0x000fe400078ec0ff */
[----:B------:R-:W-:Y:S02]  /*14550*/  LOP3.LUT R44, R45, 0x380, RZ, 0xc0, !PT ;  /* 0x000003802d2c7812 */ /* 0x000fe400078ec0ff */
[----:B------:R-:W-:Y:S02]  /*14560*/  LOP3.LUT R48, R49, 0x380, RZ, 0xc0, !PT ;  /* 0x0000038031307812 */ /* 0x000fe400078ec0ff */
[----:B------:R-:W-:Y:S02]  /*14570*/  IADD3 R53, P5, R4, 0xa000, RZ ;  /* 0x0000a00004357810 */ /* 0x000fe40007fbe0ff */
[----:B------:R-:W-:Y:S02]  /*14580*/  SHF.R.U64 R34, R34, 0x3, RZ ;  /* 0x0000000322227819 */ /* 0x000fe400000012ff */
[----:B------:R-:W-:-:S02]  /*14590*/  SHF.R.U64 R36, R36, 0x3, RZ ;  /* 0x0000000324247819 */ /* 0x000fc400000012ff */
[----:B------:R-:W-:Y:S02]  /*145a0*/  LOP3.LUT R52, R53, 0x380, RZ, 0xc0, !PT ;  /* 0x0000038035347812 */ /* 0x000fe400078ec0ff */
[----:B------:R-:W-:Y:S02]  /*145b0*/  SHF.R.U64 R40, R40, 0x3, RZ ;  /* 0x0000000328287819 */ /* 0x000fe400000012ff */
[----:B------:R-:W-:Y:S02]  /*145c0*/  SHF.R.U64 R44, R44, 0x3, RZ ;  /* 0x000000032c2c7819 */ /* 0x000fe400000012ff */
[----:B------:R-:W-:Y:S02]  /*145d0*/  SHF.R.U64 R48, R48, 0x3, RZ ;  /* 0x0000000330307819 */ /* 0x000fe400000012ff */
[----:B------:R-:W-:Y:S02]  /*145e0*/  LOP3.LUT R34, R34, R35, RZ, 0x3c, !PT ;  /* 0x0000002322227212 */ /* 0x000fe400078e3cff */
[----:B------:R-:W-:-:S02]  /*145f0*/  LOP3.LUT R36, R36, R37, RZ, 0x3c, !PT ;  /* 0x0000002524247212 */ /* 0x000fc400078e3cff */
[----:B------:R-:W-:Y:S02]  /*14600*/  LOP3.LUT R40, R40, R41, RZ, 0x3c, !PT ;  /* 0x0000002928287212 */ /* 0x000fe400078e3cff */
[----:B------:R-:W-:Y:S02]  /*14610*/  LOP3.LUT R44, R44, R45, RZ, 0x3c, !PT ;  /* 0x0000002d2c2c7212 */ /* 0x000fe400078e3cff */
[----:B------:R-:W-:Y:S02]  /*14620*/  LOP3.LUT R48, R48, R49, RZ, 0x3c, !PT ;  /* 0x0000003130307212 */ /* 0x000fe400078e3cff */
[----:B------:R-:W-:Y:S01]  /*14630*/  SHF.R.U64 R52, R52, 0x3, RZ ;  /* 0x0000000334347819 */ /* 0x000fe200000012ff */
[----:B0-----:R-:W-:Y:S06]  /*14640*/  @P6 BRA `(.L_x_6020) ;  /* 0x0000000000106947 */ /* 0x001fec0003800000 */
[----:B------:R-:W-:Y:S05]  /*14650*/  @!P0 BRA `(.L_x_6020) ;  /* 0x00000000000c8947 */ /* 0x000fea0003800000 */
[----:B------:R-:W3:Y:S04]  /*14660*/  LDG.E R7, desc[UR42][R10.64] ;  /* 0x0000002a0a077981 */ /* 0x000ee8000c1e1900 */
[----:B-----5:R-:W3:Y:S02]  /*14670*/  LDG.E R0, desc[UR42][R10.64+0x4] ;  /* 0x0000042a0a007981 */ /* 0x020ee4000c1e1900 */
[----:B---3--:R-:W-:-:S07]  /*14680*/  IMAD.IADD R0, R0, 0x1, -R7 ;  /* 0x0000000100007824 */ /* 0x008fce00078e0a07 */
.L_x_6020:
[----:B------:R-:W0:Y:S01]  /*14690*/  SHFL.IDX PT, R6, R222, RZ, 0x1f ;  /* 0x00001fffde067589 */ /* 0x000e2200000e0000 */
[----:B------:R-:W-:Y:S01]  /*146a0*/  ISETP.NE.AND P6, PT, R14, RZ, PT ;  /* 0x000000ff0e00720c */ /* 0x000fe20003fc5270 */
[--C-:B------:R-:W-:Y:S01]  /*146b0*/  IMAD.X R49, RZ, RZ, R5.reuse, P4 ;  /* 0x000000ffff317224 */ /* 0x100fe200020e0605 */
[----:B------:R-:W-:Y:S01]  /*146c0*/  LOP3.LUT R52, R52, R53, RZ, 0x3c, !PT ;  /* 0x0000003534347212 */ /* 0x000fe200078e3cff */
        /* <DEDUP_REMOVED lines=9> */
[----:B------:R-:W-:-:S02]  /*14760*/  LOP3.LUT R7, R4, 0x380, RZ, 0xc0, !PT ;  /* 0x0000038004077812 */ /* 0x000fc400078ec0ff */
[----:B------:R-:W-:Y:S02]  /*14770*/  IADD3 R11, P5, R4, 0xf000, RZ ;  /* 0x0000f000040b7810 */ /* 0x000fe40007fbe0ff */
[----:B------:R-:W-:Y:S02]  /*14780*/  LOP3.LUT R56, R57, 0x380, RZ, 0xc0, !PT ;  /* 0x0000038039387812 */ /* 0x000fe400078ec0ff */
[----:B------:R-:W-:Y:S01]  /*14790*/  LOP3.LUT R60, R61, 0x380, RZ, 0xc0, !PT ;  /* 0x000003803d3c7812 */ /* 0x000fe200078ec0ff */
[----:B------:R-:W-:Y:S01]  /*147a0*/  IMAD.X R73, RZ, RZ, R5, P5 ;  /* 0x000000ffff497224 */ /* 0x000fe200028e0605 */
[----:B------:R-:W-:Y:S02]  /*147b0*/  LOP3.LUT R64, R65, 0x380, RZ, 0xc0, !PT ;  /* 0x0000038041407812 */ /* 0x000fe400078ec0ff */
[----:B------:R-:W-:Y:S02]  /*147c0*/  LOP3.LUT R68, R69, 0x380, RZ, 0xc0, !PT ;  /* 0x0000038045447812 */ /* 0x000fe400078ec0ff */
[----:B0-----:R-:W-:-:S02]  /*147d0*/  ISETP.NE.AND P4, PT, R6, RZ, PT ;  /* 0x000000ff0600720c */ /* 0x001fc40003f85270 */
[----:B------:R-:W-:Y:S02]  /*147e0*/  SHF.R.U64 R7, R7, 0x3, RZ ;  /* 0x0000000307077819 */ /* 0x000fe400000012ff */
[----:B------:R-:W-:Y:S02]  /*147f0*/  LOP3.LUT R10, R11, 0x380, RZ, 0xc0, !PT ;  /* 0x000003800b0a7812 */ /* 0x000fe400078ec0ff */
[----:B------:R-:W-:Y:S02]  /*14800*/  SHF.R.U64 R56, R56, 0x3, RZ ;  /* 0x0000000338387819 */ /* 0x000fe400000012ff */
[----:B------:R-:W-:Y:S02]  /*14810*/  SHF.R.U64 R60, R60, 0x3, RZ ;  /* 0x000000033c3c7819 */ /* 0x000fe400000012ff */
[----:B------:R-:W-:Y:S02]  /*14820*/  SHF.R.U64 R64, R64, 0x3, RZ ;  /* 0x0000000340407819 */ /* 0x000fe400000012ff */
[----:B------:R-:W-:-:S02]  /*14830*/  SHF.R.U64 R68, R68, 0x3, RZ ;  /* 0x0000000344447819 */ /* 0x000fc400000012ff */
[----:B------:R-:W-:Y:S01]  /*14840*/  LOP3.LUT R6, R7, R4, RZ, 0x3c, !PT ;  /* 0x0000000407067212 */ /* 0x000fe200078e3cff */
[----:B------:R-:W-:Y:S01]  /*14850*/  IMAD.MOV.U32 R7, RZ, RZ, R5 ;  /* 0x000000ffff077224 */ /* 0x000fe200078e0005 */
[----:B------:R-:W-:Y:S02]  /*14860*/  SHF.R.U64 R10, R10, 0x3, RZ ;  /* 0x000000030a0a7819 */ /* 0x000fe400000012ff */
[----:B------:R-:W-:Y:S02]  /*14870*/  SHF.R.S32.HI R4, RZ, 0x1f, R205 ;  /* 0x0000001fff047819 */ /* 0x000fe400000114cd */
        /* <DEDUP_REMOVED lines=9> */
[----:B------:R-:W-:Y:S02]  /*14910*/  SHF.R.S32.HI R79, RZ, 0x1f, R204 ;  /* 0x0000001fff4f7819 */ /* 0x000fe400000114cc */
[----:B------:R-:W-:Y:S02]  /*14920*/  SEL R81, R205, RZ, !P0 ;  /* 0x000000ffcd517207 */ /* 0x000fe40004000000 */
[----:B------:R-:W-:Y:S02]  /*14930*/  SEL R78, R4, RZ, !P0 ;  /* 0x000000ff044e7207 */ /* 0x000fe40004000000 */
[----:B-----5:R-:W-:Y:S01]  /*14940*/  SHF.R.S32.HI R77, RZ, 0x1f, R24 ;  /* 0x0000001fff4d7819 */ /* 0x020fe20000011418 */
[----:B------:R-:W-:Y:S06]  /*14950*/  @P4 BRA `(.L_x_6021) ;  /* 0x0000000000b84947 */ /* 0x000fec0003800000 */
[----:B------:R-:W0:Y:S01]  /*14960*/  LDC R31, c[0x0][0xbe8] ;  /* 0x0002fa00ff1f7b82 */ /* 0x000e220000000800 */
[----:B------:R-:W-:Y:S01]  /*14970*/  IMAD.IADD R33, R201, 0x1, R192 ;  /* 0x00000001c9217824 */ /* 0x000fe200078e02c0 */
        /* <DEDUP_REMOVED lines=9> */
[----:B------:R-:W-:Y:S02]  /*14a10*/  IMAD.IADD R30, R191, 0x1, R192 ;  /* 0x00000001bf1e7824 */ /* 0x000fe400078e02c0 */
[----:B------:R-:W-:Y:S01]  /*14a20*/  IMAD.WIDE.U32 R4, R81, UR4, R4 ;  /* 0x0000000451047c25 */ /* 0x000fe2000f8e0004 */
[----:B0-----:R-:W-:-:S13]  /*14a30*/  ISETP.NE.AND P0, PT, R31, 0x1, PT ;  /* 0x000000011f00780c */ /* 0x001fda0003f05270 */
[----:B------:R-:W0:Y:S08]  /*14a40*/  @P0 LDC R10, c[0x0][0xbec] ;  /* 0x0002fb00ff0a0b82 */ /* 0x000e300000000800 */
[----:B------:R-:W3:Y:S01]  /*14a50*/  @P0 LDC R23, c[0x0][0xbf0] ;  /* 0x0002fc00ff170b82 */ /* 0x000ee20000000800 */
[----:B0-----:R-:W-:-:S05]  /*14a60*/  @P0 IMAD.HI.U32 R10, R33, R10, RZ ;  /* 0x0000000a210a0227 */ /* 0x001fca00078e00ff */
[----:B---3--:R-:W-:Y:S01]  /*14a70*/  @P0 SHF.R.U32.HI R11, RZ, R23, R10 ;  /* 0x00000017ff0b0219 */ /* 0x008fe2000001160a */
[----:B------:R-:W-:-:S03]  /*14a80*/  IMAD R10, R78, UR4, RZ ;  /* 0x000000044e0a7c24 */ /* 0x000fc6000f8e02ff */
[--C-:B------:R-:W-:Y:S01]  /*14a90*/  SHF.R.S32.HI R23, RZ, 0x1f, R11.reuse ;  /* 0x0000001fff177819 */ /* 0x100fe2000001140b */
[----:B------:R-:W-:Y:S01]  /*14aa0*/  IMAD.MOV R14, RZ, RZ, -R11 ;  /* 0x000000ffff0e7224 */ /* 0x000fe200078e0a0b */
[----:B------:R-:W-:-:S03]  /*14ab0*/  IADD3 R4, P0, R11, R4, RZ ;  /* 0x000000040b047210 */ /* 0x000fc60007f1e0ff */
[----:B------:R-:W-:Y:S02]  /*14ac0*/  IMAD R15, R31, R14, R33 ;  /* 0x0000000e1f0f7224 */ /* 0x000fe400078e0221 */
[----:B------:R-:W-:Y:S01]  /*14ad0*/  IMAD R14, R81, UR5, R10 ;  /* 0x00000005510e7c24 */ /* 0x000fe2000f8e020a */
[----:B------:R-:W-:Y:S01]  /*14ae0*/  ULDC.64 UR4, c[0x0][0xb88] ;  /* 0x0002e20000047ab9 */ /* 0x000fe20000000a00 */
[----:B------:R-:W-:Y:S01]  /*14af0*/  IMAD R31, R0, R31, RZ ;  /* 0x0000001f001f7224 */ /* 0x000fe200078e02ff */
[----:B------:R-:W-:Y:S02]  /*14b00*/  SHF.R.S32.HI R10, RZ, 0x1f, R15 ;  /* 0x0000001fff0a7819 */ /* 0x000fe4000001140f */
[----:B------:R-:W-:Y:S01]  /*14b10*/  IADD3.X R5, R23, R5, R14, P0, !PT ;  /* 0x0000000517057210 */ /* 0x000fe200007fe40e */
[----:B------:R-:W-:Y:S02]  /*14b20*/  IMAD.MOV R23, RZ, RZ, -R194 ;  /* 0x000000ffff177224 */ /* 0x000fe400078e0ac2 */
[----:B------:R-:W-:-:S02]  /*14b30*/  IMAD R10, R10, UR4, RZ ;  /* 0x000000040a0a7c24 */ /* 0x000fc4000f8e02ff */
[----:B------:R-:W-:-:S04]  /*14b40*/  IMAD.WIDE.U32 R4, R15, UR4, R4 ;  /* 0x000000040f047c25 */ /* 0x000fc8000f8e0004 */
[----:B------:R-:W-:Y:S01]  /*14b50*/  IMAD R15, R15, UR5, R10 ;  /* 0x000000050f0f7c24 */ /* 0x000fe2000f8e020a */
[----:B------:R-:W-:Y:S01]  /*14b60*/  ULDC.64 UR4, c[0x0][0xb50] ;  /* 0x0002d40000047ab9 */ /* 0x000fe20000000a00 */
[----:B------:R-:W-:Y:S02]  /*14b70*/  VIADD R14, R30, 0x8 ;  /* 0x000000081e0e7836 */ /* 0x000fe40000000000 */
[----:B------:R-:W-:Y:S01]  /*14b80*/  IMAD.IADD R5, R5, 0x1, R15 ;  /* 0x0000000105057824 */ /* 0x000fe200078e020f */
[----:B------:R-:W-:-:S04]  /*14b90*/  LEA R15, P0, R4, UR4, 0x2 ;  /* 0x00000004040f7c11 */ /* 0x000fc8000f8010ff */
[----:B------:R-:W-:Y:S01]  /*14ba0*/  LEA.HI.X R22, R4, UR5, R5, 0x2, P0 ;  /* 0x0000000504167c11 */ /* 0x000fe200080f1405 */
[----:B------:R-:W-:Y:S01]  /*14bb0*/  SHFL.IDX PT, R10, R15, 0x1, 0x1c1f ;  /* 0x003c1f000f0a7f89 */ /* 0x000fe200000e0000 */
[----:B------:R-:W-:-:S03]  /*14bc0*/  ISETP.NE.AND P0, PT, R184, R23, PT ;  /* 0x00000017b800720c */ /* 0x000fc60003f05270 */
[----:B------:R-:W-:Y:S01]  /*14bd0*/  SHFL.IDX PT, R4, R15, RZ, 0x1c1f ;  /* 0x001c1fff0f047589 */ /* 0x000fe200000e0000 */
[-C--:B------:R-:W-:Y:S02]  /*14be0*/  ISETP.GE.OR P1, PT, R30, R31.reuse, P0 ;  /* 0x0000001f1e00720c */ /* 0x080fe40000726670 */
[----:B------:R-:W-:Y:S01]  /*14bf0*/  ISETP.GE.OR P0, PT, R14, R31, P0 ;  /* 0x0000001f0e00720c */ /* 0x000fe20000706670 */
[----:B------:R-:W0:Y:S04]  /*14c00*/  SHFL.IDX PT, R5, R22, RZ, 0x1c1f ;  /* 0x001c1fff16057589 */ /* 0x000e2800000e0000 */
[----:B------:R-:W3:Y:S06]  /*14c10*/  SHFL.IDX PT, R11, R22, 0x1, 0x1c1f ;  /* 0x003c1f00160b7f89 */ /* 0x000eec00000e0000 */
[----:B0-----:R0:W-:Y:S04]  /*14c20*/  @!P1 ST.E desc[UR42][R4.64], R32 ;  /* 0x0000002004009985 */ /* 0x0011e8000c10192a */
[----:B---3--:R0:W-:Y:S02]  /*14c30*/  @!P0 ST.E desc[UR42][R10.64], R3 ;  /* 0x000000030a008985 */ /* 0x0081e4000c10192a */
.L_x_6021:
[----:B------:R-:W3:Y:S01]  /*14c40*/  LDC R83, c[0x0][0xbe8] ;  /* 0x0002fa00ff537b82 */ /* 0x000ee20000000800 */
[----:B------:R-:W-:Y:S01]  /*14c50*/  ULDC.64 UR4, c[0x0][0xaa0] ;  /* 0x0002a80000047ab9 */ /* 0x000fe20000000a00 */
[----:B0-----:R-:W5:Y:S01]  /*14c60*/  LD.E.128 R4, desc[UR42][R6.64] ;  /* 0x0000002a06047980 */ /* 0x001f62000c101d00 */
[----:B------:R-:W-:Y:S02]  /*14c70*/  IMAD R3, R77, UR4, RZ ;  /* 0x000000044d037c24 */ /* 0x000fe4000f8e02ff */
[C---:B------:R-:W-:Y:S01]  /*14c80*/  IMAD.WIDE.U32 R76, R24.reuse, UR4, RZ ;  /* 0x00000004184c7c25 */ /* 0x040fe2000f8e00ff */
[----:B------:R-:W5:Y:S02]  /*14c90*/  LD.E.128 R8, desc[UR42][R8.64] ;  /* 0x0000002a08087980 */ /* 0x000f64000c101d00 */
[----:B------:R-:W0:Y:S01]  /*14ca0*/  LDC R87, c[0x0][0xac8] ;  /* 0x0002b200ff577b82 */ /* 0x000e220000000800 */
[----:B------:R-:W-:Y:S01]  /*14cb0*/  IMAD R3, R24, UR5, R3 ;  /* 0x0000000518037c24 */ /* 0x000fe2000f8e0203 */
[----:B------:R-:W-:Y:S01]  /*14cc0*/  ULDC.64 UR4, c[0x0][0xae8] ;  /* 0x0002ba0000047ab9 */ /* 0x000fe20000000a00 */
[----:B------:R-:W5:Y:S04]  /*14cd0*/  LD.E.128 R12, desc[UR42][R12.64] ;  /* 0x0000002a0c0c7980 */ /* 0x000f68000c101d00 */
[----:B------:R-:W5:Y:S04]  /*14ce0*/  LD.E.128 R20, desc[UR42][R20.64] ;  /* 0x0000002a14147980 */ /* 0x000f68000c101d00 */
[----:B------:R-:W5:Y:S04]  /*14cf0*/  LD.E.128 R28, desc[UR42][R28.64] ;  /* 0x0000002a1c1c7980 */ /* 0x000f68000c101d00 */
[----:B------:R-:W5:Y:S01]  /*14d00*/  LD.E.128 R32, desc[UR42][R34.64] ;  /* 0x0000002a22207980 */ /* 0x000f62000c101d00 */
[----:B---3--:R-:W-:Y:S01]  /*14d10*/  ISETP.NE.AND P1, PT, R83, 0x1, PT ;  /* 0x000000015300780c */ /* 0x008fe20003f25270 */
[----:B------:R-:W-:-:S02]  /*14d20*/  IMAD.IADD R77, R77, 0x1, R3 ;  /* 0x000000014d4d7824 */ /* 0x000fc400078e0203 */
[----:B------:R-:W-:Y:S01]  /*14d30*/  IMAD R3, R79, UR4, RZ ;  /* 0x000000044f037c24 */ /* 0x000fe2000f8e02ff */
[----:B------:R-:W5:Y:S04]  /*14d40*/  LD.E.128 R36, desc[UR42][R36.64] ;  /* 0x0000002a24247980 */ /* 0x000f68000c101d00 */
[----:B------:R-:W5:Y:S04]  /*14d50*/  LD.E.128 R40, desc[UR42][R40.64] ;  /* 0x0000002a28287980 */ /* 0x000f68000c101d00 */
[----:B------:R-:W5:Y:S01]  /*14d60*/  LD.E.128 R44, desc[UR42][R44.64] ;  /* 0x0000002a2c2c7980 */ /* 0x000f62000c101d00 */
[----:B------:R-:W3:Y:S01]  /*14d70*/  @P1 LDC R85, c[0x0][0xbec] ;  /* 0x0002fb00ff551b82 */ /* 0x000ee20000000800 */
[----:B------:R-:W-:-:S02]  /*14d80*/  IMAD R3, R204, UR5, R3 ;  /* 0x00000005cc037c24 */ /* 0x000fc4000f8e0203 */
[----:B------:R-:W5:Y:S04]  /*14d90*/  LD.E.128 R48, desc[UR42][R48.64] ;  /* 0x0000002a30307980 */ /* 0x000f68000c101d00 */
[----:B------:R-:W5:Y:S01]  /*14da0*/  LD.E.128 R52, desc[UR42][R52.64] ;  /* 0x0000002a34347980 */ /* 0x000f62000c101d00 */
[----:B------:R-:W4:Y:S01]  /*14db0*/  @P1 LDC R89, c[0x0][0xbf0] ;  /* 0x0002fc00ff591b82 */ /* 0x000f220000000800 */
[----:B------:R-:W-:Y:S01]  /*14dc0*/  IMAD.WIDE.U32 R76, R204, UR4, R76 ;  /* 0x00000004cc4c7c25 */ /* 0x000fe2000f8e004c */
[----:B------:R-:W-:Y:S01]  /*14dd0*/  ULDC.64 UR4, c[0x0][0xaf0] ;  /* 0x0002bc0000047ab9 */ /* 0x000fe20000000a00 */
[----:B------:R-:W5:Y:S02]  /*14de0*/  LD.E.128 R56, desc[UR42][R56.64] ;  /* 0x0000002a38387980 */ /* 0x000f64000c101d00 */
[----:B------:R-:W-:-:S02]  /*14df0*/  IMAD.IADD R77, R77, 0x1, R3 ;  /* 0x000000014d4d7824 */ /* 0x000fc400078e0203 */
[----:B------:R-:W-:Y:S01]  /*14e00*/  IMAD R3, R220, 0x20, R221 ;  /* 0x00000020dc037824 */ /* 0x000fe200078e02dd */
[----:B------:R-:W5:Y:S01]  /*14e10*/  LD.E.128 R60, desc[UR42][R60.64] ;  /* 0x0000002a3c3c7980 */ /* 0x000f62000c101d00 */
[----:B------:R-:W-:Y:S02]  /*14e20*/  IMAD R24, R78, UR4, RZ ;  /* 0x000000044e187c24 */ /* 0x000fe4000f8e02ff */
[----:B------:R-:W-:Y:S01]  /*14e30*/  IMAD.IADD R80, R192, 0x1, R3 ;  /* 0x00000001c0507824 */ /* 0x000fe200078e0203 */
[----:B0-----:R-:W-:Y:S01]  /*14e40*/  ISETP.GE.AND P0, PT, R218, R87, PT ;  /* 0x00000057da00720c */ /* 0x001fe20003f06270 */
[----:B------:R-:W-:Y:S01]  /*14e50*/  IMAD R79, R81, UR5, R24 ;  /* 0x00000005514f7c24 */ /* 0x000fe2000f8e0218 */
[----:B------:R-:W5:Y:S01]  /*14e60*/  LD.E.128 R64, desc[UR42][R64.64] ;  /* 0x0000002a40407980 */ /* 0x000f62000c101d00 */
[----:B---3--:R-:W-:Y:S01]  /*14e70*/  @P1 IMAD.HI.U32 R24, R80, R85, RZ ;  /* 0x0000005550181227 */ /* 0x008fe200078e00ff */
[----:B------:R-:W-:Y:S02]  /*14e80*/  SEL R78, RZ, 0xffffffff, P0 ;  /* 0xffffffffff4e7807 */ /* 0x000fe40000000000 */
[----:B------:R-:W5:Y:S01]  /*14e90*/  LD.E.128 R68, desc[UR42][R68.64] ;  /* 0x0000002a44447980 */ /* 0x000f62000c101d00 */
[----:B------:R-:W-:Y:S01]  /*14ea0*/  IMAD.MOV.U32 R3, RZ, RZ, R80 ;  /* 0x000000ffff037224 */ /* 0x000fe200078e0050 */
[----:B------:R-:W-:-:S02]  /*14eb0*/  ISETP.GE.AND P0, PT, R217, R87, PT ;  /* 0x00000057d900720c */ /* 0x000fc40003f06270 */
[----:B------:R-:W5:Y:S01]  /*14ec0*/  LD.E.128 R72, desc[UR42][R72.64] ;  /* 0x0000002a48487980 */ /* 0x000f62000c101d00 */
[----:B------:R-:W-:Y:S01]  /*14ed0*/  IMAD.WIDE.U32 R76, R81, UR4, R76 ;  /* 0x00000004514c7c25 */ /* 0x000fe2000f8e004c */
[----:B----4-:R-:W-:Y:S01]  /*14ee0*/  @P1 SHF.R.U32.HI R3, RZ, R89, R24 ;  /* 0x00000059ff031219 */ /* 0x010fe20000011618 */
[----:B------:R-:W-:Y:S01]  /*14ef0*/  ULDC.64 UR4, c[0x0][0xae0] ;  /* 0x0002b80000047ab9 */ /* 0x000fe20000000a00 */
[-C--:B------:R-:W-:Y:S01]  /*14f00*/  ISETP.GE.AND P1, PT, R200, R87.reuse, PT ;  /* 0x00000057c800720c */ /* 0x080fe20003f26270 */
[----:B------:R-:W-:Y:S01]  /*14f10*/  IMAD.SHL.U32 R81, R78, 0x2, RZ ;  /* 0x000000024e517824 */ /* 0x000fe200078e00ff */
[----:B------:R-:W-:Y:S01]  /*14f20*/  SEL R78, RZ, 0xffffffff, P0 ;  /* 0xffffffffff4e7807 */ /* 0x000fe20000000000 */
[----:B------:R-:W-:Y:S01]  /*14f30*/  IMAD.IADD R77, R77, 0x1, R79 ;  /* 0x000000014d4d7824 */ /* 0x000fe200078e024f */
[----:B------:R-:W-:Y:S01]  /*14f40*/  SEL R24, RZ, 0x1, P1 ;  /* 0x00000001ff187807 */ /* 0x000fe20000800000 */
[----:B------:R-:W-:Y:S01]  /*14f50*/  IMAD.MOV R79, RZ, RZ, -R3 ;  /* 0x000000ffff4f7224 */ /* 0x000fe200078e0a03 */
[----:B------:R-:W-:Y:S01]  /*14f60*/  ISETP.GE.AND P0, PT, R216, R87, PT ;  /* 0x00000057d800720c */ /* 0x000fe20003f06270 */
        /* <DEDUP_REMOVED lines=18> */
[----:B------:R-:W-:Y:S01]  /*15090*/  ISETP.GE.AND P0, PT, R214, R87, PT ;  /* 0x00000057d600720c */ /* 0x000fe20003f06270 */
[----:B------:R-:W-:Y:S01]  /*150a0*/  IMAD R89, R0, R83, RZ ;  /* 0x0000005300597224 */ /* 0x000fe200078e02ff */
[----:B------:R-:W-:Y:S01]  /*150b0*/  LOP3.LUT R24, R81, 0x8, R24, 0xe2, !PT ;  /* 0x0000000851187812 */ /* 0x000fe200078ee218 */
[----:B------:R-:W-:Y:S01]  /*150c0*/  IMAD.SHL.U32 R85, R78, 0x10, RZ ;  /* 0x000000104e557824 */ /* 0x000fe200078e00ff */
[----:B------:R-:W-:Y:S01]  /*150d0*/  SHF.R.S32.HI R78, RZ, 0x1f, R79 ;  /* 0x0000001fff4e7819 */ /* 0x000fe2000001144f */
[----:B------:R-:W-:Y:S01]  /*150e0*/  IMAD R81, R3, UR5, R80 ;  /* 0x0000000503517c24 */ /* 0x000fe2000f8e0250 */
[----:B------:R-:W-:Y:S01]  /*150f0*/  ULDC.64 UR4, c[0x0][0xad8] ;  /* 0x0002b60000047ab9 */ /* 0x000fe20000000a00 */
[----:B------:R-:W-:Y:S01]  /*15100*/  SEL R3, RZ, 0xffffffff, P0 ;  /* 0xffffffffff037807 */ /* 0x000fe20000000000 */
[----:B------:R-:W-:Y:S01]  /*15110*/  IMAD.IADD R192, R221, 0x1, R192 ;  /* 0x00000001ddc07824 */ /* 0x000fe200078e02c0 */
        /* <DEDUP_REMOVED lines=16> */
[----:B0-----:R0:W3:Y:S01]  /*15220*/  SHFL.IDX PT, R78, R86, RZ, 0x181f ;  /* 0x00181fff564e7589 */ /* 0x0010e200000e0000 */
[----:B------:R-:W-:-:S02]  /*15230*/  SEL R3, RZ, 0x40, P0 ;  /* 0x00000040ff037807 */ /* 0x000fc40000000000 */
[----:B------:R-:W-:Y:S02]  /*15240*/  ISETP.GE.AND P0, PT, R223, R87, PT ;  /* 0x00000057df00720c */ /* 0x000fe40003f06270 */
[----:B------:R-:W-:Y:S02]  /*15250*/  LEA.HI.X R88, R76, UR5, R77, 0x1, P2 ;  /* 0x000000054c587c11 */ /* 0x000fe400090f0c4d */
[----:B------:R-:W-:Y:S02]  /*15260*/  PRMT R0, RZ, 0x654, R0 ;  /* 0x00000654ff007816 */ /* 0x000fe40000000000 */
[----:B------:R-:W-:Y:S01]  /*15270*/  LOP3.LUT R3, R24, R3, RZ, 0xfc, !PT ;  /* 0x0000000318037212 */ /* 0x000fe200078efcff */
[----:B------:R0:W4:Y:S01]  /*15280*/  SHFL.IDX PT, R79, R88, RZ, 0x181f ;  /* 0x00181fff584f7589 */ /* 0x00012200000e0000 */
[----:B------:R-:W-:Y:S01]  /*15290*/  SEL R24, RZ, 0x80, P0 ;  /* 0x00000080ff187807 */ /* 0x000fe20000000000 */
[----:B------:R0:W-:Y:S01]  /*152a0*/  SYNCS.ARRIVE.TRANS64.RED.A1T0 RZ, [R0+URZ], RZ ;  /* 0x000000ff00ff79a7 */ /* 0x0001e2000810043f */
[----:B------:R-:W-:-:S02]  /*152b0*/  SHF.R.S32.HI R93, RZ, 0x1f, R216 ;  /* 0x0000001fff5d7819 */ /* 0x000fc400000114d8 */
[----:B------:R-:W-:Y:S02]  /*152c0*/  LOP3.LUT R24, R3, R24, RZ, 0xfc, !PT ;  /* 0x0000001803187212 */ /* 0x000fe400078efcff */
[----:B------:R-:W-:Y:S02]  /*152d0*/  SHF.R.S32.HI R94, RZ, 0x1f, R217 ;  /* 0x0000001fff5e7819 */ /* 0x000fe400000114d9 */
[----:B------:R-:W-:Y:S01]  /*152e0*/  SHF.R.S32.HI R95, RZ, 0x1f, R218 ;  /* 0x0000001fff5f7819 */ /* 0x000fe200000114da */
[----:B0-----:R-:W-:Y:S06]  /*152f0*/  @P1 BRA `(.L_x_6023) ;  /* 0x00000000007c1947 */ /* 0x001fec0003800000 */
[-C--:B------:R-:W-:Y:S02]  /*15300*/  ISETP.GE.AND P1, PT, R218, R87.reuse, PT ;  /* 0x00000057da00720c */ /* 0x080fe40003f26270 */
[-C--:B------:R-:W-:Y:S02]  /*15310*/  ISETP.GE.AND P0, PT, R200, R87.reuse, PT ;  /* 0x00000057c800720c */ /* 0x080fe40003f06270 */
[-C--:B------:R-:W-:Y:S02]  /*15320*/  ISETP.GE.AND P5, PT, R217, R87.reuse, PT ;  /* 0x00000057d900720c */ /* 0x080fe40003fa6270 */
[----:B------:R-:W-:-:S07]  /*15330*/  ISETP.GE.AND P3, PT, R216, R87, PT ;  /* 0x00000057d800720c */ /* 0x000fce0003f66270 */
[-C--:B---3--:R-:W-:Y:S02]  /*15340*/  @!P1 LEA R80, P2, R218, R78.reuse, 0x1 ;  /* 0x0000004eda509211 */ /* 0x088fe400078408ff */
[----:B----4-:R-:W-:Y:S02]  /*15350*/  @!P0 IMAD.WIDE R76, R200, 0x2, R78 ;  /* 0x00000002c84c8825 */ /* 0x010fe400078e024e */
[----:B------:R-:W-:Y:S02]  /*15360*/  @!P1 LEA.HI.X R81, R218, R79, R95, 0x1, P2 ;  /* 0x0000004fda519211 */ /* 0x000fe400010f0c5f */
[-C--:B------:R-:W-:Y:S01]  /*15370*/  ISETP.GE.AND P2, PT, R215, R87.reuse, PT ;  /* 0x00000057d700720c */ /* 0x080fe20003f46270 */
        /* <DEDUP_REMOVED lines=10> */
[----:B0-----:R-:W-:-:S03]  /*15420*/  @!P2 LEA R4, P5, R215, R78, 0x1 ;  /* 0x0000004ed704a211 */ /* 0x001fc600078a08ff */
        /* <DEDUP_REMOVED lines=12> */
.L_x_6023:
[----:B------:R-:W-:Y:S05]  /*154f0*/  BSYNC B1 ;  /* 0x0000000000017941 */ /* 0x000fea0003800000 */
.L_x_6022:
[----:B------:R-:W-:Y:S01]  /*15500*/  VIADD R0, R192, 0x20 ;  /* 0x00000020c0007836 */ /* 0x000fe20000000000 */
        /* <DEDUP_REMOVED lines=37> */
.L_x_6019:
[----:B------:R-:W-:Y:S01]  /*15760*/  ULDC.64 UR4, c[0x0][0xc00] ;  /* 0x0003000000047ab9 */ /* 0x000fe20000000a00 */
[----:B------:R-:W4:Y:S01]  /*15770*/  LDC.64 R4, c[0x0][0xc00] ;  /* 0x00030000ff047b82 */ /* 0x000f220000000a00 */
[----:B------:R-:W-:Y:S01]  /*15780*/  ISETP.NE.U32.AND P0, PT, RZ, UR4, PT ;  /* 0x00000004ff007c0c */ /* 0x000fe2000bf05070 */
[----:B------:R-:W-:-:S03]  /*15790*/  IMAD.MOV.U32 R3, RZ, RZ, RZ ;  /* 0x000000ffff037224 */ /* 0x000fc600078e00ff */
[----:B------:R-:W-:Y:S01]  /*157a0*/  ISETP.NE.AND.EX P0, PT, RZ, UR5, PT, P0 ;  /* 0x00000005ff007c0c */ /* 0x000fe2000bf05300 */
[----:B------:R-:W-:Y:S02]  /*157b0*/  ULDC.64 UR4, c[0x0][0xc08] ;  /* 0x0003020000047ab9 */ /* 0x000fe40000000a00 */
[----:B------:R-:W-:Y:S01]  /*157c0*/  ISETP.NE.U32.AND P1, PT, RZ, UR4, PT ;  /* 0x00000004ff007c0c */ /* 0x000fe2000bf25070 */
[----:B------:R-:W0:Y:S01]  /*157d0*/  S2R R8, SR_TID.X ;  /* 0x0000000000087919 */ /* 0x000e220000002100 */
[----:B------:R-:W0:Y:S02]  /*157e0*/  LDC R23, c[0x0][0xbe8] ;  /* 0x0002fa00ff177b82 */ /* 0x000e240000000800 */
[----:B------:R-:W-:Y:S01]  /*157f0*/  ISETP.NE.AND.EX P1, PT, RZ, UR5, PT, P1 ;  /* 0x00000005ff007c0c */ /* 0x000fe2000bf25310 */
[----:B----4-:R-:W-:-:S12]  /*15800*/  IMAD.WIDE R4, R205, 0x4, R4 ;  /* 0x00000004cd047825 */ /* 0x010fd800078e0204 */
[----:B------:R-:W4:Y:S01]  /*15810*/  @P1 LDC.64 R6, c[0x0][0xc08] ;  /* 0x00030200ff061b82 */ /* 0x000f220000000a00 */
[----:B------:R-:W-:Y:S02]  /*15820*/  ULDC UR4, c[0x0][0xa88] ;  /* 0x0002a20000047ab9 */ /* 0x000fe40000000800 */
[----:B------:R-:W-:Y:S01]  /*15830*/  IMAD.U32 R0, RZ, RZ, UR4 ;  /* 0x00000004ff007e24 */ /* 0x000fe2000f8e00ff */
[----:B------:R1:W5:Y:S01]  /*15840*/  @P0 LDG.E R3, desc[UR42][R4.64] ;  /* 0x0000002a04030981 */ /* 0x000362000c1e1900 */
[----:B0-----:R-:W-:Y:S02]  /*15850*/  VIADD R8, R8, 0xffffff80 ;  /* 0xffffff8008087836 */ /* 0x001fe40000000000 */
[----:B----4-:R-:W-:-:S05]  /*15860*/  @P1 IMAD.WIDE R6, R205, 0x4, R6 ;  /* 0x00000004cd061825 */ /* 0x010fca00078e0206 */
[----:B------:R1:W5:Y:S01]  /*15870*/  @P1 LDG.E R0, desc[UR42][R6.64] ;  /* 0x0000002a06001981 */ /* 0x000362000c1e1900 */
[----:B------:R-:W-:Y:S02]  /*15880*/  ISETP.GE.AND P2, PT, R8, 0x40, PT ;  /* 0x000000400800780c */ /* 0x000fe40003f46270 */
[----:B------:R-:W-:Y:S01]  /*15890*/  SHF.R.S32.HI R8, RZ, 0x1f, R205 ;  /* 0x0000001fff087819 */ /* 0x000fe200000114cd */
[----:B------:R-:W-:Y:S10]  /*158a0*/  @P1 BRA `(.L_x_6025) ;  /* 0x0000000000101947 */ /* 0x000ff40003800000 */
[----:B------:R-:W-:Y:S05]  /*158b0*/  @!P0 BRA `(.L_x_6025) ;  /* 0x00000000000c8947 */ /* 0x000fea0003800000 */
[----:B-1----:R-:W4:Y:S04]  /*158c0*/  LDG.E R7, desc[UR42][R4.64] ;  /* 0x0000002a04077981 */ /* 0x002f28000c1e1900 */
[----:B-----5:R-:W4:Y:S02]  /*158d0*/  LDG.E R0, desc[UR42][R4.64+0x4] ;  /* 0x0000042a04007981 */ /* 0x020f24000c1e1900 */
[----:B----4-:R-:W-:-:S07]  /*158e0*/  IMAD.IADD R0, R0, 0x1, -R7 ;  /* 0x0000000100007824 */ /* 0x010fce00078e0a07 */
.L_x_6025:
[----:B------:R-:W-:Y:S01]  /*158f0*/  BSSY B1, `(.L_x_6026) ;  /* 0x000002d000017945 */ /* 0x000fe20003800000 */
[----:B------:R-:W-:Y:S02]  /*15900*/  SHF.R.S32.HI R12, RZ, 0x1f, R204 ;  /* 0x0000001fff0c7819 */ /* 0x000fe400000114cc */
[----:B------:R-:W-:Y:S02]  /*15910*/  SEL R13, R205, RZ, !P0 ;  /* 0x000000ffcd0d7207 */ /* 0x000fe40004000000 */
[----:B------:R-:W-:Y:S02]  /*15920*/  SEL R14, R8, RZ, !P0 ;  /* 0x000000ff080e7207 */ /* 0x000fe40004000000 */
[----:B-----5:R-:W-:Y:S01]  /*15930*/  SHF.R.S32.HI R10, RZ, 0x1f, R3 ;  /* 0x0000001fff0a7819 */ /* 0x020fe20000011403 */
[----:B------:R-:W-:Y:S06]  /*15940*/  @P2 BRA `(.L_x_6027) ;  /* 0x00000000009c2947 */ /* 0x000fec0003800000 */
[----:B-1----:R-:W0:Y:S01]  /*15950*/  S2R R5, SR_TID.X ;  /* 0x0000000000057919 */ /* 0x002e220000002100 */
[----:B------:R-:W1:Y:S02]  /*15960*/  LDC R11, c[0x0][0xbe8] ;  /* 0x0002fa00ff0b7b82 */ /* 0x000e640000000800 */
[----:B-1----:R-:W-:Y:S01]  /*15970*/  IMAD R4, R0, R11, RZ ;  /* 0x0000000b00047224 */ /* 0x002fe200078e02ff */
        /* <DEDUP_REMOVED lines=14> */
[----:B------:R-:W1:Y:S01]  /*15a60*/  @P0 LDC R21, c[0x0][0xbf0] ;  /* 0x0002fc00ff150b82 */ /* 0x000e620000000800 */
[----:B------:R-:W-:-:S04]  /*15a70*/  IMAD.WIDE.U32 R4, R13, UR4, R4 ;  /* 0x000000040d047c25 */ /* 0x000fc8000f8e0004 */
[----:B0-----:R-:W-:-:S05]  /*15a80*/  @P0 IMAD.HI.U32 R6, R8, R15, RZ ;  /* 0x0000000f08060227 */ /* 0x001fca00078e00ff */
[----:B-1----:R-:W-:Y:S01]  /*15a90*/  @P0 SHF.R.U32.HI R7, RZ, R21, R6 ;  /* 0x00000015ff070219 */ /* 0x002fe20000011606 */
        /* <DEDUP_REMOVED lines=18> */
.L_x_6027:
[----:B------:R-:W-:Y:S05]  /*15bc0*/  BSYNC B1 ;  /* 0x0000000000017941 */ /* 0x000fea0003800000 */
.L_x_6026:
[----:B------:R-:W-:Y:S01]  /*15bd0*/  ISETP.NE.AND P0, PT, R23, 0x1, PT ;  /* 0x000000011700780c */ /* 0x000fe20003f05270 */
[----:B------:R-:W4:Y:S01]  /*15be0*/  LDC R21, c[0x0][0xac8] ;  /* 0x0002b200ff157b82 */ /* 0x000f220000000800 */
[----:B------:R-:W-:Y:S01]  /*15bf0*/  ULDC.64 UR4, c[0x0][0xaa0] ;  /* 0x0002a80000047ab9 */ /* 0x000fe20000000a00 */
[----:B01----:R-:W-:Y:S01]  /*15c00*/  IMAD R7, R220, 0x20, R221 ;  /* 0x00000020dc077824 */ /* 0x003fe200078e02dd */
[----:B------:R-:W-:Y:S01]  /*15c10*/  BSSY B1, `(.L_x_6028) ;  /* 0x000006d000017945 */ /* 0x000fe20003800000 */
[----:B------:R-:W-:Y:S01]  /*15c20*/  IMAD R6, R10, UR4, RZ ;  /* 0x000000040a067c24 */ /* 0x000fe2000f8e02ff */
[----:B---3--:R-:W-:Y:S01]  /*15c30*/  SHF.R.S32.HI R24, RZ, 0x1f, R224 ;  /* 0x0000001fff187819 */ /* 0x008fe200000114e0 */
[C---:B------:R-:W-:Y:S01]  /*15c40*/  IMAD.WIDE.U32 R4, R3.reuse, UR4, RZ ;  /* 0x0000000403047c25 */ /* 0x040fe2000f8e00ff */
[----:B------:R-:W-:Y:S02]  /*15c50*/  SHF.R.S32.HI R28, RZ, 0x1f, R214 ;  /* 0x0000001fff1c7819 */ /* 0x000fe400000114d6 */
[----:B------:R-:W-:Y:S01]  /*15c60*/  SHF.R.S32.HI R30, RZ, 0x1f, R215 ;  /* 0x0000001fff1e7819 */ /* 0x000fe200000114d7 */
[----:B------:R-:W-:Y:S01]  /*15c70*/  IMAD R3, R3, UR5, R6 ;  /* 0x0000000503037c24 */ /* 0x000fe2000f8e0206 */
[----:B------:R-:W-:Y:S01]  /*15c80*/  ULDC.64 UR4, c[0x0][0xae8] ;  /* 0x0002ba0000047ab9 */ /* 0x000fe20000000a00 */
[----:B------:R-:W0:Y:S01]  /*15c90*/  @P0 LDC R9, c[0x0][0xbec] ;  /* 0x0002fb00ff090b82 */ /* 0x000e220000000800 */
[----:B------:R-:W-:Y:S01]  /*15ca0*/  IMAD.IADD R8, R192, 0x1, R7 ;  /* 0x00000001c0087824 */ /* 0x000fe200078e0207 */
[----:B------:R-:W-:Y:S01]  /*15cb0*/  SHF.R.S32.HI R31, RZ, 0x1f, R216 ;  /* 0x0000001fff1f7819 */ /* 0x000fe200000114d8 */
[----:B------:R-:W-:Y:S01]  /*15cc0*/  IMAD.IADD R5, R5, 0x1, R3 ;  /* 0x0000000105057824 */ /* 0x000fe200078e0203 */
[----:B------:R-:W-:Y:S01]  /*15cd0*/  SHF.R.S32.HI R32, RZ, 0x1f, R217 ;  /* 0x0000001fff207819 */ /* 0x000fe200000114d9 */
[----:B------:R-:W-:Y:S01]  /*15ce0*/  IMAD R3, R12, UR4, RZ ;  /* 0x000000040c037c24 */ /* 0x000fe2000f8e02ff */
[----:B------:R-:W-:Y:S01]  /*15cf0*/  SHF.R.S32.HI R33, RZ, 0x1f, R218 ;  /* 0x0000001fff217819 */ /* 0x000fe200000114da */
[C---:B------:R-:W-:Y:S01]  /*15d00*/  IMAD.WIDE.U32 R4, R204.reuse, UR4, R4 ;  /* 0x00000004cc047c25 */ /* 0x040fe2000f8e0004 */
[----:B------:R-:W1:Y:S03]  /*15d10*/  @P0 LDC R11, c[0x0][0xbf0] ;  /* 0x0002fc00ff0b0b82 */ /* 0x000e660000000800 */
[----:B------:R-:W-:Y:S01]  /*15d20*/  IMAD R3, R204, UR5, R3 ;  /* 0x00000005cc037c24 */ /* 0x000fe2000f8e0203 */
[-C--:B----4-:R-:W-:Y:S01]  /*15d30*/  ISETP.GE.AND P1, PT, R218, R21.reuse, PT ;  /* 0x00000015da00720c */ /* 0x090fe20003f26270 */
        /* <DEDUP_REMOVED lines=15> */
[----:B-1----:R-:W-:Y:S01]  /*15e30*/  @P0 SHF.R.U32.HI R3, RZ, R11, R6 ;  /* 0x0000000bff030219 */ /* 0x002fe20000011606 */
[----:B------:R-:W-:Y:S01]  /*15e40*/  IMAD R29, R0, R23, RZ ;  /* 0x00000017001d7224 */ /* 0x000fe200078e02ff */
[----:B------:R-:W-:Y:S02]  /*15e50*/  LOP3.LUT R9, R10, 0x2, R7, 0xe2, !PT ;  /* 0x000000020a097812 */ /* 0x000fe400078ee207 */
[----:B------:R-:W-:Y:S01]  /*15e60*/  SEL R10, RZ, 0xffffffff, P2 ;  /* 0xffffffffff0a7807 */ /* 0x000fe20001000000 */
[--C-:B------:R-:W-:Y:S01]  /*15e70*/  IMAD.MOV R7, RZ, RZ, -R3.reuse ;  /* 0x000000ffff077224 */ /* 0x100fe200078e0a03 */
[----:B------:R-:W-:Y:S01]  /*15e80*/  SHF.R.S32.HI R6, RZ, 0x1f, R3 ;  /* 0x0000001fff067819 */ /* 0x000fe20000011403 */
[----:B------:R-:W-:Y:S01]  /*15e90*/  IMAD.WIDE.U32 R4, R3, UR4, R4 ;  /* 0x0000000403047c25 */ /* 0x000fe2000f8e0004 */
[----:B------:R-:W-:-:S02]  /*15ea0*/  SEL R11, RZ, 0xffffffff, P1 ;  /* 0xffffffffff0b7807 */ /* 0x000fc40000800000 */
[-C--:B------:R-:W-:Y:S01]  /*15eb0*/  ISETP.GE.AND P0, PT, R215, R21.reuse, PT ;  /* 0x00000015d700720c */ /* 0x080fe20003f06270 */
[----:B------:R-:W-:Y:S01]  /*15ec0*/  IMAD.SHL.U32 R10, R10, 0x4, RZ ;  /* 0x000000040a0a7824 */ /* 0x000fe200078e00ff */
[----:B------:R-:W-:Y:S01]  /*15ed0*/  ISETP.GE.AND P2, PT, R223, R21, PT ;  /* 0x00000015df00720c */ /* 0x000fe20003f46270 */
        /* <DEDUP_REMOVED lines=13> */
[----:B------:R-:W-:Y:S01]  /*15fb0*/  LOP3.LUT R6, R6, 0x10, R3, 0xe2, !PT ;  /* 0x0000001006067812 */ /* 0x000fe200078ee203 */
[----:B------:R-:W-:Y:S01]  /*15fc0*/  IMAD R0, R0, UR4, RZ ;  /* 0x0000000400007c24 */ /* 0x000fe2000f8e02ff */
[----:B------:R-:W-:Y:S02]  /*15fd0*/  SEL R8, RZ, 0xffffffff, P0 ;  /* 0xffffffffff087807 */ /* 0x000fe40000000000 */
[----:B------:R-:W-:Y:S01]  /*15fe0*/  ISETP.GE.AND P0, PT, R224, R21, PT ;  /* 0x00000015e000720c */ /* 0x000fe20003f06270 */
[----:B------:R-:W-:Y:S01]  /*15ff0*/  IMAD R3, R7, UR5, R0 ;  /* 0x0000000507037c24 */ /* 0x000fe2000f8e0200 */
[----:B------:R-:W-:Y:S01]  /*16000*/  ULDC.64 UR4, c[0x0][0xa80] ;  /* 0x0002a00000047ab9 */ /* 0x000fe20000000a00 */
[----:B------:R-:W-:Y:S01]  /*16010*/  IMAD.IADD R0, R221, 0x1, R192 ;  /* 0x00000001dd007824 */ /* 0x000fe200078e02c0 */
[----:B------:R-:W-:Y:S01]  /*16020*/  SEL R7, RZ, 0x40, P0 ;  /* 0x00000040ff077807 */ /* 0x000fe20000000000 */
[----:B------:R-:W-:Y:S01]  /*16030*/  IMAD.SHL.U32 R9, R8, 0x20, RZ ;  /* 0x0000002008097824 */ /* 0x000fe200078e00ff */
[----:B------:R-:W-:Y:S01]  /*16040*/  LEA R20, P1, R4, UR4, 0x1 ;  /* 0x0000000404147c11 */ /* 0x000fe2000f8208ff */
[----:B------:R-:W-:Y:S01]  /*16050*/  IMAD.IADD R3, R5, 0x1, R3 ;  /* 0x0000000105037824 */ /* 0x000fe200078e0203 */
[----:B------:R-:W-:-:S02]  /*16060*/  ISETP.GE.AND P0, PT, R0, R29, PT ;  /* 0x0000001d0000720c */ /* 0x000fc40003f06270 */
[----:B------:R-:W-:Y:S02]  /*16070*/  LOP3.LUT R6, R9, 0x20, R6, 0xe2, !PT ;  /* 0x0000002009067812 */ /* 0x000fe400078ee206 */
[----:B------:R-:W-:Y:S02]  /*16080*/  LEA.HI.X R3, R4, UR5, R3, 0x1, P1 ;  /* 0x0000000504037c11 */ /* 0x000fe400088f0c03 */
[----:B------:R-:W-:Y:S02]  /*16090*/  LOP3.LUT R22, R6, R7, RZ, 0xfc, !PT ;  /* 0x0000000706167212 */ /* 0x000fe400078efcff */
[----:B------:R-:W-:Y:S01]  /*160a0*/  SEL R5, RZ, 0x80, P2 ;  /* 0x00000080ff057807 */ /* 0x000fe20001000000 */
[----:B------:R0:W1:Y:S03]  /*160b0*/  SHFL.IDX PT, R6, R20, RZ, 0x181f ;  /* 0x00181fff14067589 */ /* 0x00006600000e0000 */
[----:B------:R-:W-:Y:S01]  /*160c0*/  LOP3.LUT R23, R22, R5, RZ, 0xfc, !PT ;  /* 0x0000000516177212 */ /* 0x000fe200078efcff */
[----:B------:R0:W3:Y:S01]  /*160d0*/  SHFL.IDX PT, R7, R3, RZ, 0x181f ;  /* 0x00181fff03077589 */ /* 0x0000e200000e0000 */
[----:B------:R-:W-:Y:S05]  /*160e0*/  @P0 BRA `(.L_x_6029) ;  /* 0x00000000007c0947 */ /* 0x000fea0003800000 */
[-C--:B------:R-:W-:Y:S02]  /*160f0*/  ISETP.GE.AND P2, PT, R218, R21.reuse, PT ;  /* 0x00000015da00720c */ /* 0x080fe40003f46270 */
[-C--:B------:R-:W-:Y:S02]  /*16100*/  ISETP.GE.AND P1, PT, R200, R21.reuse, PT ;  /* 0x00000015c800720c */ /* 0x080fe40003f26270 */
[-C--:B------:R-:W-:Y:S02]  /*16110*/  ISETP.GE.AND P5, PT, R217, R21.reuse, PT ;  /* 0x00000015d900720c */ /* 0x080fe40003fa6270 */
[----:B------:R-:W-:-:S07]  /*16120*/  ISETP.GE.AND P3, PT, R216, R21, PT ;  /* 0x00000015d800720c */ /* 0x000fce0003f66270 */
[-C--:B-1----:R-:W-:Y:S02]  /*16130*/  @!P2 LEA R8, P0, R218, R6.reuse, 0x1 ;  /* 0x00000006da08a211 */ /* 0x082fe400078008ff */
        /* <DEDUP_REMOVED lines=26> */
.L_x_6029:
[----:B------:R-:W-:Y:S05]  /*162e0*/  BSYNC B1 ;  /* 0x0000000000017941 */ /* 0x000fea0003800000 */
.L_x_6028:
[----:B------:R-:W-:Y:S01]  /*162f0*/  VIADD R0, R0, 0x20 ;  /* 0x0000002000007836 */ /* 0x000fe20000000000 */
[----:B---34-:R3:W4:Y:S04]  /*16300*/  SHFL.IDX PT, R7, R3, 0x1, 0x181f ;  /* 0x00381f0003077f89 */ /* 0x01872800000e0000 */
[----:B------:R-:W-:Y:S01]  /*16310*/  ISETP.GE.AND P0, PT, R0, R29, PT ;  /* 0x0000001d0000720c */ /* 0x000fe20003f06270 */
[----:B-1----:R3:W1:-:S12]  /*16320*/  SHFL.IDX PT, R6, R20, 0x1, 0x181f ;  /* 0x00381f0014067f89 */ /* 0x00265800000e0000 */
[----:B---3--:R-:W-:Y:S05]  /*16330*/  @P0 BRA `(.L_x_6024) ;  /* 0x00000000007c0947 */ /* 0x008fea0003800000 */
[-C--:B------:R-:W-:Y:S02]  /*16340*/  ISETP.GE.AND P6, PT, R200, R21.reuse, PT ;  /* 0x00000015c800720c */ /* 0x080fe40003fc6270 */
[-C--:B------:R-:W-:Y:S02]  /*16350*/  ISETP.GE.AND P5, PT, R218, R21.reuse, PT ;  /* 0x00000015da00720c */ /* 0x080fe40003fa6270 */
[-C--:B------:R-:W-:Y:S02]  /*16360*/  ISETP.GE.AND P4, PT, R217, R21.reuse, PT ;  /* 0x00000015d900720c */ /* 0x080fe40003f86270 */
[-C--:B------:R-:W-:Y:S02]  /*16370*/  ISETP.GE.AND P3, PT, R216, R21.reuse, PT ;  /* 0x00000015d800720c */ /* 0x080fe40003f66270 */
[-C--:B------:R-:W-:Y:S02]  /*16380*/  ISETP.GE.AND P2, PT, R215, R21.reuse, PT ;  /* 0x00000015d700720c */ /* 0x080fe40003f46270 */
[----:B------:R-:W-:-:S03]  /*16390*/  ISETP.GE.AND P1, PT, R214, R21, PT ;  /* 0x00000015d600720c */ /* 0x000fc60003f26270 */
[----:B-1--4-:R-:W-:Y:S02]  /*163a0*/  @!P6 IMAD.WIDE R4, R200, 0x2, R6 ;  /* 0x00000002c804e825 */ /* 0x012fe400078e0206 */
        /* <DEDUP_REMOVED lines=12> */
[-C--:B-1----:R-:W-:Y:S02]  /*16470*/  @!P1 LEA R4, P5, R214, R6.reuse, 0x1 ;  /* 0x00000006d6049211 */ /* 0x082fe400078a08ff */
        /* <DEDUP_REMOVED lines=11> */
.L_x_6024:
[----:B------:R-:W-:Y:S05]  /*16530*/  BSYNC B0 ;  /* 0x0000000000007941 */ /* 0x000fea0003800000 */
.L_x_6018:
[----:B------:R-:W-:Y:S02]  /*16540*/  ULDC UR4, c[0x0][0xc3c] ;  /* 0x00030f0000047ab9 */ /* 0x000fe40000000800 */
[----:B------:R-:W-:-:S13]  /*16550*/  ISETP.GE.AND P0, PT, R27, UR4, PT ;  /* 0x000000041b007c0c */ /* 0x000fda000bf06270 */
[----:B------:R-:W-:Y:S05]  /*16560*/  @!P0 BRA `(.L_x_6030) ;  /* 0xfffffeac00188947 */ /* 0x000fea000383ffff */
[----:B------:R-:W-:Y:S05]  /*16570*/  BRA `(.L_x_5821) ;  /* 0x0000009000b87947 */ /* 0x000fea0003800000 */
.L_x_5819:
        /* <DEDUP_REMOVED lines=18> */
.L_x_6031:
        /* <DEDUP_REMOVED lines=41> */
.L_x_6037:
        /* <DEDUP_REMOVED lines=12> */
.L_x_6036:
[----:B------:R-:W-:Y:S05]  /*169f0*/  BSYNC B0 ;  /* 0x0000000000007941 */ /* 0x000fea0003800000 */
.L_x_6035:
        /* <DEDUP_REMOVED lines=21> */
.L_x_6033:
        /* <DEDUP_REMOVED lines=20> */
.L_x_6038:
        /* <DEDUP_REMOVED lines=57> */
.L_x_6034:
[----:B------:R-:W-:Y:S02]  /*17020*/  IMAD.MOV.U32 R17, RZ, RZ, RZ ;  /* 0x000000ffff117224 */ /* 0x000fe400078e00ff */
[----:B------:R-:W-:Y:S02]  /*17030*/  IMAD.U32 R16, RZ, RZ, UR6 ;  /* 0x00000006ff107e24 */ /* 0x000fe4000f8e00ff */
[----:B------:R-:W-:-:S07]  /*17040*/  IMAD.MOV.U32 R18, RZ, RZ, RZ ;  /* 0x000000ffff127224 */ /* 0x000fce00078e00ff */
.L_x_6039:
[----:B------:R-:W-:-:S13]  /*17050*/  ISETP.NE.AND P0, PT, R0, RZ, PT ;  /* 0x000000ff0000720c */ /* 0x000fda0003f05270 */
[----:B------:R-:W1:Y:S01]  /*17060*/  @!P0 S2R R3, SR_CgaCtaId ;  /* 0x0000000000038919 */ /* 0x000e620000008800 */
[----:B------:R-:W-:-:S04]  /*17070*/  @!P0 MOV R0, 0x400 ;  /* 0x0000040000008802 */ /* 0x000fc80000000f00 */
[----:B-1----:R-:W-:-:S05]  /*17080*/  @!P0 LEA R0, R3, R0, 0x18 ;  /* 0x0000000003008211 */ /* 0x002fca00078ec0ff */
[----:B------:R2:W-:Y:S01]  /*17090*/  @!P0 STS.128 [R0+0x28cd0], R16 ;  /* 0x028cd01000008388 */ /* 0x0005e20000000c00 */
[----:B------:R-:W-:Y:S06]  /*170a0*/  BAR.ARV 0x5, 0x180 ;  /* 0x0146000000007b1d */ /* 0x000fec0000002000 */
.L_x_6032:
[----:B--2---:R-:W-:Y:S01]  /*170b0*/  IMAD.MOV.U32 R0, RZ, RZ, 0x1 ;  /* 0x00000001ff007424 */ /* 0x004fe200078e00ff */
[----:B------:R2:W-:Y:S01]  /*170c0*/  STL [R1+0x4], RZ ;  /* 0x000004ff01007387 */ /* 0x0005e20000100800 */
[----:B------:R-:W-:Y:S02]  /*170d0*/  ULDC UR4, c[0x0][0xc3c] ;  /* 0x00030f0000047ab9 */ /* 0x000fe40000000800 */
[----:B-1----:R-:W-:Y:S01]  /*170e0*/  ISETP.GE.AND P0, PT, R19, UR4, PT ;  /* 0x0000000413007c0c */ /* 0x002fe2000bf06270 */
[----:B------:R2:W-:Y:S04]  /*170f0*/  STL [R1+0x10], R0 ;  /* 0x0000100001007387 */ /* 0x0005e80000100800 */
[----:B------:R2:W-:Y:S08]  /*17100*/  STL [R1+0x48], RZ ;  /* 0x000048ff01007387 */ /* 0x0005f00000100800 */
[----:B--2---:R-:W-:Y:S05]  /*17110*/  @P0 BRA `(.L_x_6040) ;  /* 0x0000008000e80947 */ /* 0x004fea0003800000 */
[----:B------:R-:W1:Y:S01]  /*17120*/  S2UR UR5, SR_CgaCtaId ;  /* 0x00000000000579c3 */ /* 0x000e620000008800 */
[C---:B------:R-:W-:Y:S01]  /*17130*/  IMAD.SHL.U32 R0, R4.reuse, 0x8, RZ ;  /* 0x0000000804007824 */ /* 0x040fe200078e00ff */
[----:B------:R-:W-:Y:S01]  /*17140*/  LOP3.LUT R5, R4, 0x7f, RZ, 0xc0, !PT ;  /* 0x0000007f04057812 */ /* 0x000fe200078ec0ff */
[----:B------:R-:W-:Y:S01]  /*17150*/  UMOV UR4, 0x400 ;  /* 0x0000040000047882 */ /* 0x000fe20000000000 */
[----:B------:R-:W-:Y:S01]  /*17160*/  BSSY B8, `(.L_x_6040) ;  /* 0x0000835000087945 */ /* 0x000fe20003800000 */
[----:B------:R-:W-:Y:S01]  /*17170*/  ULDC.64 UR40, c[0x0][0x198] ;  /* 0x0000660000287ab9 */ /* 0x000fe20000000a00 */
[----:B------:R-:W-:Y:S01]  /*17180*/  LOP3.LUT R3, R0, 0x1f8, RZ, 0xc0, !PT ;  /* 0x000001f800037812 */ /* 0x000fe200078ec0ff */
[----:B0-----:R-:W-:Y:S01]  /*17190*/  IMAD.SHL.U32 R2, R5, 0x8, RZ ;  /* 0x0000000805027824 */ /* 0x001fe200078e00ff */
[----:B------:R-:W-:Y:S01]  /*171a0*/  SHF.R.U32.HI R5, RZ, 0x3, R5 ;  /* 0x00000003ff057819 */ /* 0x000fe20000011605 */
[----:B------:R-:W-:Y:S01]  /*171b0*/  ULDC UR37, c[0x0][0xc] ;  /* 0x0000030000257ab9 */ /* 0x000fe20000000800 */
        /* <DEDUP_REMOVED lines=12> */
[----:B------:R0:W-:Y:S04]  /*17280*/  STL [R1+0x8], RZ ;  /* 0x000008ff01007387 */ /* 0x0001e80000100800 */
[----:B------:R0:W-:Y:S04]  /*17290*/  STL [R1+0x4], RZ ;  /* 0x000004ff01007387 */ /* 0x0001e80000100800 */
[----:B------:R0:W-:Y:S02]  /*172a0*/  STL [R1+0x10], R0 ;  /* 0x0000100001007387 */ /* 0x0001e40000100800 */
.L_x_6220:
[----:B------:R-:W-:Y:S05]  /*172b0*/  YIELD ;  /* 0x0000000000007946 */ /* 0x000fea0003800000 */
[----:B------:R-:W-:Y:S01]  /*172c0*/  ULDC.64 UR4, c[0x0][0xa28] ;  /* 0x00028a0000047ab9 */ /* 0x000fe20000000a00 */
[----:B------:R-:W-:Y:S01]  /*172d0*/  IMAD.MOV.U32 R9, RZ, RZ, RZ ;  /* 0x000000ffff097224 */ /* 0x000fe200078e00ff */
[----:B------:R-:W-:Y:S01]  /*172e0*/  ISETP.NE.U32.AND P0, PT, RZ, UR4, PT ;  /* 0x00000004ff007c0c */ /* 0x000fe2000bf05070 */
[----:B-1----:R-:W1:Y:S01]  /*172f0*/  LDC.64 R12, c[0x0][0xa00] ;  /* 0x00028000ff0c7b82 */ /* 0x002e620000000a00 */
[----:B0-----:R-:W-:Y:S01]  /*17300*/  CS2R R6, SRZ ;  /* 0x0000000000067805 */ /* 0x001fe2000001ff00 */
[----:B------:R-:W-:Y:S01]  /*17310*/  ULDC.64 UR6, c[0x0][0xa08] ;  /* 0x0002820000067ab9 */ /* 0x000fe20000000a00 */
[----:B------:R-:W-:Y:S01]  /*17320*/  ISETP.NE.AND.EX P0, PT, RZ, UR5, PT, P0 ;  /* 0x00000005ff007c0c */ /* 0x000fe2000bf05300 */
[----:B------:R-:W-:Y:S01]  /*17330*/  ULDC.64 UR4, c[0x0][0xa18] ;  /* 0x0002860000047ab9 */ /* 0x000fe20000000a00 */
[----:B------:R-:W-:-:S03]  /*17340*/  ULDC.64 UR8, c[0x0][0xa10] ;  /* 0x0002840000087ab9 */ /* 0x000fc60000000a00 */
[----:B--2---:R-:W2:Y:S08]  /*17350*/  LDC.64 R4, c[0x0][0xa08] ;  /* 0x00028200ff047b82 */ /* 0x004eb00000000a00 */
[----:B0-----:R-:W0:Y:S02]  /*17360*/  @P0 LDC.64 R2, c[0x0][0xa28] ;  /* 0x00028a00ff020b82 */ /* 0x001e240000000a00 */
[----:B0-----:R-:W-:-:S05]  /*17370*/  @P0 IMAD.WIDE R2, R19, 0x4, R2 ;  /* 0x0000000413020825 */ /* 0x001fca00078e0202 */
[----:B-----5:R0:W5:Y:S01]  /*17380*/  @P0 LDG.E R9, desc[UR42][R2.64] ;  /* 0x0000002a02090981 */ /* 0x020162000c1e1900 */
[----:B------:R-:W-:Y:S01]  /*17390*/  ISETP.NE.U32.AND P0, PT, RZ, UR4, PT ;  /* 0x00000004ff007c0c */ /* 0x000fe2000bf05070 */
[C---:B-1----:R-:W-:Y:S01]  /*173a0*/  IMAD.WIDE R12, R19.reuse, 0x4, R12 ;  /* 0x00000004130c7825 */ /* 0x042fe200078e020c */
[----:B------:R-:W-:Y:S02]  /*173b0*/  ISETP.NE.U32.AND P2, PT, RZ, UR6, PT ;  /* 0x00000006ff007c0c */ /* 0x000fe4000bf45070 */
[----:B------:R-:W-:Y:S01]  /*173c0*/  ISETP.NE.AND.EX P0, PT, RZ, UR5, PT, P0 ;  /* 0x00000005ff007c0c */ /* 0x000fe2000bf05300 */
[----:B------:R-:W-:Y:S01]  /*173d0*/  ULDC.64 UR4, c[0x0][0xa00] ;  /* 0x0002800000047ab9 */ /* 0x000fe20000000a00 */
[----:B------:R-:W-:Y:S01]  /*173e0*/  ISETP.NE.U32.AND P4, PT, RZ, UR8, PT ;  /* 0x00000008ff007c0c */ /* 0x000fe2000bf85070 */
[----:B------:R-:W-:Y:S01]  /*173f0*/  IMAD.MOV.U32 R0, RZ, RZ, RZ ;  /* 0x000000ffff007224 */ /* 0x000fe200078e00ff */
[----:B------:R-:W-:Y:S01]  /*17400*/  ISETP.NE.U32.AND P1, PT, RZ, UR4, PT ;  /* 0x00000004ff007c0c */ /* 0x000fe2000bf25070 */
[----:B0-----:R-:W0:Y:S01]  /*17410*/  LDC.64 R2, c[0x0][0xa10] ;  /* 0x00028400ff027b82 */ /* 0x001e220000000a00 */
[----:B--2---:R-:W-:-:S02]  /*17420*/  IMAD.WIDE R4, R19, 0x4, R4 ;  /* 0x0000000413047825 */ /* 0x004fc400078e0204 */
[----:B------:R-:W-:-:S05]  /*17430*/  ISETP.NE.AND.EX P3, PT, RZ, UR5, PT, P1 ;  /* 0x00000005ff007c0c */ /* 0x000fca000bf65310 */
[----:B------:R-:W1:Y:S01]  /*17440*/  @P0 LDC.64 R10, c[0x0][0xa18] ;  /* 0x00028600ff0a0b82 */ /* 0x000e620000000a00 */
[----:B------:R-:W-:Y:S01]  /*17450*/  ULDC UR4, c[0x0][0x288] ;  /* 0x0000a20000047ab9 */ /* 0x000fe20000000800 */
[----:B------:R-:W-:Y:S02]  /*17460*/  ISETP.NE.AND.EX P1, PT, RZ, UR7, PT, P2 ;  /* 0x00000007ff007c0c */ /* 0x000fe4000bf25320 */
[----:B------:R-:W-:-:S04]  /*17470*/  ISETP.NE.AND.EX P2, PT, RZ, UR9, PT, P4 ;  /* 0x00000009ff007c0c */ /* 0x000fc8000bf45340 */
[----:B------:R-:W2:Y:S07]  /*17480*/  @P3 LDG.E R6, desc[UR42][R12.64] ;  /* 0x0000002a0c063981 */ /* 0x000eae000c1e1900 */
[----:B------:R-:W5:Y:S01]  /*17490*/  @P1 LDG.E R7, desc[UR42][R4.64] ;  /* 0x0000002a04071981 */ /* 0x000f62000c1e1900 */
        /* <DEDUP_REMOVED lines=18> */
[----:B------:R-:W-:Y:S06]  /*175c0*/  @P0 BRA `(.L_x_6041) ;  /* 0x0000000000140947 */ /* 0x000fec0003800000 */
[----:B------:R-:W-:Y:S05]  /*175d0*/  @!P3 BRA `(.L_x_6041) ;  /* 0x000000000010b947 */ /* 0x000fea0003800000 */
[----:B------:R-:W2:Y:S04]  /*175e0*/  LDG.E R8, desc[UR42][R12.64] ;  /* 0x0000002a0c087981 */ /* 0x000ea8000c1e1900 */
[----:B------:R-:W2:Y:S02]  /*175f0*/  LDG.E R12, desc[UR42][R12.64+0x4] ;  /* 0x0000042a0c0c7981 */ /* 0x000ea4000c1e1900 */
[----:B--2---:R-:W-:-:S05]  /*17600*/  IMAD.IADD R11, R12, 0x1, -R8 ;  /* 0x000000010c0b7824 */ /* 0x004fca00078e0a08 */
[----:B------:R0:W-:Y:S02]  /*17610*/  STL [R1+0x38], R11 ;  /* 0x0000380b01007387 */ /* 0x0001e40000100800 */
.L_x_6041:
[----:B-----5:R-:W-:Y:S01]  /*17620*/  IMAD.IADD R7, R7, 0x1, R9 ;  /* 0x0000000107077824 */ /* 0x020fe200078e0209 */
[----:B------:R-:W-:Y:S02]  /*17630*/  ULDC.64 UR4, c[0x0][0xa20] ;  /* 0x0002880000047ab9 */ /* 0x000fe40000000a00 */
[----:B------:R-:W-:Y:S02]  /*17640*/  ISETP.NE.U32.AND P0, PT, RZ, UR4, PT ;  /* 0x00000004ff007c0c */ /* 0x000fe4000bf05070 */
[----:B------:R1:W-:Y:S02]  /*17650*/  STL [R1+0x20], R7 ;  /* 0x0000200701007387 */ /* 0x0003e40000100800 */
[----:B------:R-:W-:-:S13]  /*17660*/  ISETP.NE.AND.EX P0, PT, RZ, UR5, PT, P0 ;  /* 0x00000005ff007c0c */ /* 0x000fda000bf05300 */
[----:B-1----:R-:W-:Y:S05]  /*17670*/  @!P0 BRA `(.L_x_6042) ;  /* 0x0000000000108947 */ /* 0x002fea0003800000 */
[----:B------:R-:W1:Y:S02]  /*17680*/  LDC.64 R6, c[0x0][0xa20] ;  /* 0x00028800ff067b82 */ /* 0x000e640000000a00 */
[----:B-1----:R-:W-:-:S06]  /*17690*/  IMAD.WIDE R6, R19, 0x4, R6 ;  /* 0x0000000413067825 */ /* 0x002fcc00078e0206 */
[----:B------:R1:W5:Y:S01]  /*176a0*/  LDG.E R6, desc[UR42][R6.64] ;  /* 0x0000002a06067981 */ /* 0x000362000c1e1900 */
[----:B------:R-:W-:Y:S05]  /*176b0*/  BRA `(.L_x_6043) ;  /* 0x0000000000107947 */ /* 0x000fea0003800000 */
.L_x_6042:
[----:B------:R-:W-:Y:S05]  /*176c0*/  @!P1 BRA `(.L_x_6043) ;  /* 0x00000000000c9947 */ /* 0x000fea0003800000 */
[----:B------:R-:W2:Y:S04]  /*176d0*/  LDG.E R6, desc[UR42][R4.64] ;  /* 0x0000002a04067981 */ /* 0x000ea8000c1e1900 */
[----:B------:R-:W2:Y:S02]  /*176e0*/  LDG.E R4, desc[UR42][R4.64+0x4] ;  /* 0x0000042a04047981 */ /* 0x000ea4000c1e1900 */
[----:B--2---:R-:W-:-:S07]  /*176f0*/  IMAD.IADD R6, R4, 0x1, -R6 ;  /* 0x0000000104067824 */ /* 0x004fce00078e0a06 */
.L_x_6043:
[----:B------:R-:W2:Y:S04]  /*17700*/  @P2 LDG.E R4, desc[UR42][R2.64] ;  /* 0x0000002a02042981 */ /* 0x000ea8000c1e1900 */
[----:B------:R3:W2:Y:S01]  /*17710*/  @P2 LDG.E R2, desc[UR42][R2.64+0x4] ;  /* 0x0000042a02022981 */ /* 0x0006a2000c1e1900 */
[----:B------:R-:W-:Y:S02]  /*17720*/  IMAD.SHL.U32 R12, R17, 0x40, RZ ;  /* 0x00000040110c7824 */ /* 0x000fe400078e00ff */
[----:B-----5:R-:W-:Y:S02]  /*17730*/  IMAD.IADD R9, R6, 0x1, -R9 ;  /* 0x0000000106097824 */ /* 0x020fe400078e0a09 */
[----:B------:R-:W-:Y:S01]  /*17740*/  VIADD R8, R12, 0x3f ;  /* 0x0000003f0c087836 */ /* 0x000fe20000000000 */
[----:B------:R4:W-:Y:S01]  /*17750*/  STL [R1+0x28], R12 ;  /* 0x0000280c01007387 */ /* 0x0009e20000100800 */
[----:B---3--:R-:W3:Y:S02]  /*17760*/  LDC R3, c[0x0][0x448] ;  /* 0x00011200ff037b82 */ /* 0x008ee40000000800 */
[----:B---3--:R-:W-:-:S13]  /*17770*/  ISETP.NE.AND P1, PT, R3, 0x1, PT ;  /* 0x000000010300780c */ /* 0x008fda0003f25270 */
[----:B------:R-:W3:Y:S08]  /*17780*/  @P1 LDC R3, c[0x0][0x44c] ;  /* 0x00011300ff031b82 */ /* 0x000ef00000000800 */
[----:B------:R-:W0:Y:S01]  /*17790*/  @P1 LDC R5, c[0x0][0x450] ;  /* 0x00011400ff051b82 */ /* 0x000e220000000800 */
[----:B--2---:R-:W-:Y:S02]  /*177a0*/  @P2 IMAD.IADD R10, R2, 0x1, -R4 ;  /* 0x00000001020a2824 */ /* 0x004fe400078e0a04 */
[----:B---3--:R-:W-:-:S04]  /*177b0*/  @P1 IMAD.HI.U32 R2, R8, R3, RZ ;  /* 0x0000000308021227 */ /* 0x008fc800078e00ff */
[----:B------:R-:W-:Y:S01]  /*177c0*/  IMAD.IADD R6, R9, 0x1, R10 ;  /* 0x0000000109067824 */ /* 0x000fe200078e020a */
[----:B0-----:R-:W-:-:S03]  /*177d0*/  @P1 SHF.R.U32.HI R8, RZ, R5, R2 ;  /* 0x00000005ff081219 */ /* 0x001fc60000011602 */
[C---:B------:R-:W-:Y:S01]  /*177e0*/  VIADD R2, R6.reuse, 0x3f ;  /* 0x0000003f06027836 */ /* 0x040fe20000000000 */
[----:B------:R-:W-:-:S04]  /*177f0*/  IADD3 R20, R6, 0x1, -R11 ;  /* 0x0000000106147810 */ /* 0x000fc80007ffe80b */
[----:B------:R-:W-:Y:S01]  /*17800*/  SHF.R.S32.HI R3, RZ, 0x1f, R2 ;  /* 0x0000001fff037819 */ /* 0x000fe20000011402 */
[----:B------:R-:W-:-:S03]  /*17810*/  IMAD.IADD R8, R20, 0x1, R8 ;  /* 0x0000000114087824 */ /* 0x000fc600078e0208 */
[----:B------:R-:W-:Y:S02]  /*17820*/  LEA.HI R21, R3, R2, RZ, 0x6 ;  /* 0x0000000203157211 */ /* 0x000fe400078f30ff */
[----:B------:R-:W0:Y:S02]  /*17830*/  LDC.64 R2, c[0x0][0x9e0] ;  /* 0x00027800ff027b82 */ /* 0x000e240000000a00 */
[----:B------:R-:W-:Y:S02]  /*17840*/  SHF.R.S32.HI R21, RZ, 0x6, R21 ;  /* 0x00000006ff157819 */ /* 0x000fe40000011415 */
[----:B0-----:R-:W-:Y:S01]  /*17850*/  ISETP.GE.AND P3, PT, R3, 0x1, PT ;  /* 0x000000010300780c */ /* 0x001fe20003f66270 */
[----:B-1----:R-:W-:-:S12]  /*17860*/  IMAD.IADD R7, R8, 0x1, R2 ;  /* 0x0000000108077824 */ /* 0x002fd800078e0202 */
[----:B----4-:R-:W-:Y:S05]  /*17870*/  @!P3 BRA `(.L_x_6044) ;  /* 0x000000000048b947 */ /* 0x010fea0003800000 */
        /* <DEDUP_REMOVED lines=11> */
.L_x_6046:
[----:B------:R-:W-:-:S13]  /*17930*/  ISETP.NE.AND P0, PT, R3, 0x1, PT ;  /* 0x000000010300780c */ /* 0x000fda0003f05270 */
[----:B------:R-:W0:Y:S02]  /*17940*/  @P0 LDC.64 R4, c[0x0][0x9e8] ;  /* 0x00027a00ff040b82 */ /* 0x000e240000000a00 */
[----:B0-----:R-:W-:-:S05]  /*17950*/  @P0 IMAD.HI.U32 R4, R2, R4, RZ ;  /* 0x0000000402040227 */ /* 0x001fca00078e00ff */
[----:B------:R-:W-:-:S07]  /*17960*/  @P0 SHF.R.U32.HI R2, RZ, R5, R4 ;  /* 0x00000005ff020219 */ /* 0x000fce0000011604 */
.L_x_6047:
[----:B------:R-:W-:Y:S05]  /*17970*/  BSYNC B0 ;  /* 0x0000000000007941 */ /* 0x000fea0003800000 */
.L_x_6045:
[----:B------:R-:W-:-:S05]  /*17980*/  IMAD R2, R2, R3, R3 ;  /* 0x0000000302027224 */ /* 0x000fca00078e0203 */
[----:B------:R-:W-:-:S07]  /*17990*/  VIMNMX R7, R7, R2, PT ;  /* 0x0000000207077248 */ /* 0x000fce0003fe0100 */
.L_x_6044:
        /* <DEDUP_REMOVED lines=20> */
.L_x_6050:
[----:B------:R-:W-:-:S13]  /*17ae0*/  ISETP.NE.AND P0, PT, R3, 0x1, PT ;  /* 0x000000010300780c */ /* 0x000fda0003f05270 */
[----:B------:R-:W0:Y:S02]  /*17af0*/  @P0 LDC.64 R4, c[0x0][0x9e8] ;  /* 0x00027a00ff040b82 */ /* 0x000e240000000a00 */
[----:B0-----:R-:W-:-:S05]  /*17b00*/  @P0 IMAD.HI.U32 R4, R6, R4, RZ ;  /* 0x0000000406040227 */ /* 0x001fca00078e00ff */
[----:B------:R-:W-:-:S07]  /*17b10*/  @P0 SHF.R.U32.HI R6, RZ, R5, R4 ;  /* 0x00000005ff060219 */ /* 0x000fce0000011604 */
.L_x_6051:
[----:B------:R-:W-:Y:S05]  /*17b20*/  BSYNC B0 ;  /* 0x0000000000007941 */ /* 0x000fea0003800000 */
.L_x_6049:
[----:B------:R-:W-:-:S05]  /*17b30*/  IMAD R3, R6, R3, RZ ;  /* 0x0000000306037224 */ /* 0x000fca00078e02ff */
[----:B------:R-:W-:-:S07]  /*17b40*/  VIMNMX R2, R2, R3, !PT ;  /* 0x0000000302027248 */ /* 0x000fce0007fe0100 */
.L_x_6048:
[----:B------:R-:W-:Y:S01]  /*17b50*/  VIADD R7, R7, 0x3f ;  /* 0x0000003f07077836 */ /* 0x000fe20000000000 */
[----:B------:R-:W-:Y:S04]  /*17b60*/  BSSY B0, `(.L_x_6052) ;  /* 0x00001c6000007945 */ /* 0x000fe80003800000 */
[----:B------:R-:W-:-:S04]  /*17b70*/  SHF.R.S32.HI R3, RZ, 0x1f, R7 ;  /* 0x0000001fff037819 */ /* 0x000fc80000011407 */
[----:B------:R-:W-:Y:S02]  /*17b80*/  LEA.HI R4, R3, R7, RZ, 0x6 ;  /* 0x0000000703047211 */ /* 0x000fe400078f30ff */
[----:B------:R-:W-:Y:S02]  /*17b90*/  SHF.R.S32.HI R3, RZ, 0x1f, R2 ;  /* 0x0000001fff037819 */ /* 0x000fe40000011402 */
[----:B------:R-:W-:Y:S02]  /*17ba0*/  SHF.R.S32.HI R4, RZ, 0x6, R4 ;  /* 0x00000006ff047819 */ /* 0x000fe40000011404 */
[----:B------:R-:W-:-:S04]  /*17bb0*/  LEA.HI R2, R3, R2, RZ, 0x6 ;  /* 0x0000000203027211 */ /* 0x000fc800078f30ff */
[----:B------:R-:W-:-:S04]  /*17bc0*/  SHF.R.S32.HI R2, RZ, 0x6, R2 ;  /* 0x00000006ff027819 */ /* 0x000fc80000011402 */
[----:B------:R-:W-:Y:S02]  /*17bd0*/  VIMNMX R3, RZ, R2, !PT ;  /* 0x00000002ff037248 */ /* 0x000fe40007fe0100 */
[----:B------:R-:W-:-:S03]  /*17be0*/  VIMNMX R2, R21, R4, PT ;  /* 0x0000000415027248 */ /* 0x000fc60003fe0100 */
[--C-:B------:R-:W-:Y:S02]  /*17bf0*/  IMAD R3, R3, 0x40, -R9.reuse ;  /* 0x0000004003037824 */ /* 0x100fe400078e0a09 */
[----:B------:R-:W-:-:S03]  /*17c00*/  IMAD R2, R2, 0x40, -R9 ;  /* 0x0000004002027824 */ /* 0x000fc600078e0a09 */
[----:B------:R-:W-:Y:S02]  /*17c10*/  VIMNMX R3, RZ, R3, !PT ;  /* 0x00000003ff037248 */ /* 0x000fe40007fe0100 */
[----:B------:R-:W-:-:S04]  /*17c20*/  VIMNMX R2, R2, R10, PT ;  /* 0x0000000a02027248 */ /* 0x000fc80003fe0100 */
[----:B------:R-:W-:Y:S02]  /*17c30*/  ISETP.GT.AND P0, PT, R2, R3, PT ;  /* 0x000000030200720c */ /* 0x000fe40003f04270 */
[----:B------:R-:W-:-:S11]  /*17c40*/  SHF.R.U32.HI R3, RZ, 0x6, R3 ;  /* 0x00000006ff037819 */ /* 0x000fd60000011603 */
[----:B------:R-:W-:-:S05]  /*17c50*/  @P0 VIADD R2, R2, 0x3f ;  /* 0x0000003f02020836 */ /* 0x000fca0000000000 */
[----:B------:R-:W-:-:S04]  /*17c60*/  @P0 SHF.R.S32.HI R4, RZ, 0x1f, R2 ;  /* 0x0000001fff040819 */ /* 0x000fc80000011402 */
[----:B------:R-:W-:Y:S01]  /*17c70*/  @P0 LEA.HI R2, R4, R2, RZ, 0x6 ;  /* 0x0000000204020211 */ /* 0x000fe200078f30ff */
[----:B------:R-:W-:-:S03]  /*17c80*/  IMAD.MOV.U32 R4, RZ, RZ, R3 ;  /* 0x000000ffff047224 */ /* 0x000fc600078e0003 */
[----:B------:R-:W-:Y:S02]  /*17c90*/  @P0 SHF.R.S32.HI R4, RZ, 0x6, R2 ;  /* 0x00000006ff040819 */ /* 0x000fe40000011402 */
[----:B------:R-:W-:Y:S02]  /*17ca0*/  PLOP3.LUT P0, PT, PT, PT, PT, 0x80, 0x0 ;  /* 0x000000000000781c */ /* 0x000fe40003f0f070 */
[----:B------:R-:W-:-:S13]  /*17cb0*/  ISETP.GT.AND P1, PT, R4, R3, PT ;  /* 0x000000030400720c */ /* 0x000fda0003f24270 */
[----:B------:R-:W-:Y:S05]  /*17cc0*/  @!P1 BRA `(.L_x_6053) ;  /* 0x0000001800bc9947 */ /* 0x000fea0003800000 */
[----:B------:R-:W-:Y:S01]  /*17cd0*/  UMOV UR4, 0xffffffff ;  /* 0xffffffff00047882 */ /* 0x000fe20000000000 */
[----:B------:R-:W-:Y:S02]  /*17ce0*/  SEL R2, R19, RZ, !P2 ;  /* 0x000000ff13027207 */ /* 0x000fe40005000000 */
[----:B------:R-:W-:Y:S05]  /*17cf0*/  BRA.DIV UR4, `(.L_x_6054) ;  /* 0x0000008604f07947 */ /* 0x000fea000b800000 */
[----:B------:R-:W0:Y:S02]  /*17d00*/  S2R R5, SR_TID.X ;  /* 0x0000000000057919 */ /* 0x000e240000002100 */
[----:B0-----:R-:W-:-:S04]  /*17d10*/  SHF.R.U32.HI R5, RZ, 0x5, R5 ;  /* 0x00000005ff057819 */ /* 0x001fc80000011605 */
[----:B------:R-:W-:-:S05]  /*17d20*/  LOP3.LUT R5, R5, 0x3, RZ, 0xc0, !PT ;  /* 0x0000000305057812 */ /* 0x000fca00078ec0ff */
[----:B------:R0:W1:Y:S02]  /*17d30*/  SHFL.IDX PT, R14, R5, RZ, 0x1f ;  /* 0x00001fff050e7589 */ /* 0x00006400000e0000 */
.L_x_6264:
[----:B-1----:R-:W-:Y:S02]  /*17d40*/  ISETP.NE.AND P0, PT, R14, RZ, PT ;  /* 0x000000ff0e00720c */ /* 0x002fe40003f05270 */
[----:B------:R-:W-:-:S11]  /*17d50*/  PLOP3.LUT P6, PT, PT, PT, PT, 0x8, 0x0 ;  /* 0x000000000000781c */ /* 0x000fd60003fce170 */
[----:B------:R-:W-:Y:S05]  /*17d60*/  @P0 BRA `(.L_x_6055) ;  /* 0x00000000000c0947 */ /* 0x000fea0003800000 */
[----:B------:R-:W-:-:S03]  /*17d70*/  UMOV UR4, 0xffffffff ;  /* 0xffffffff00047882 */ /* 0x000fc60000000000 */
[----:B------:R-:W-:Y:S05]  /*17d80*/  BRA.DIV UR4, `(.L_x_6056) ;  /* 0x0000008a04007947 */ /* 0x000fea000b800000 */
[----:B------:R-:W-:-:S13]  /*17d90*/  ELECT P6, URZ, PT ;  /* 0x00000000003f782f */ /* 0x000fda00038c0000 */
.L_x_6055:
[----:B0-----:R-:W2:Y:S04]  /*17da0*/  LDL R5, [R1+0x48] ;  /* 0x0000480001057983 */ /* 0x001ea80000100800 */
[----:B------:R-:W3:Y:S01]  /*17db0*/  LDL R7, [R1] ;  /* 0x0000000001077983 */ /* 0x000ee20000100800 */
        /* <DEDUP_REMOVED lines=8> */
.L_x_6267:
[----:B------:R-:W-:Y:S05]  /*17e40*/  BSYNC B1 ;  /* 0x0000000000017941 */ /* 0x000fea0003800000 */
.L_x_6057:
[----:B------:R-:W-:Y:S04]  /*17e50*/  BSSY B1, `(.L_x_6059) ;  /* 0x00000be000017945 */ /* 0x000fe80003800000 */
[----:B------:R-:W-:Y:S05]  /*17e60*/  @!P6 BRA `(.L_x_6060) ;  /* 0x0000000800f0e947 */ /* 0x000fea0003800000 */
[----:B------:R-:W2:Y:S04]  /*17e70*/  LDL R9, [R1] ;  /* 0x0000000001097983 */ /* 0x000ea80000100800 */
        /* <DEDUP_REMOVED lines=10> */
.L_x_6268:
[----:B------:R-:W-:Y:S05]  /*17f20*/  BSYNC B2 ;  /* 0x0000000000027941 */ /* 0x000fea0003800000 */
.L_x_6061:
        /* <DEDUP_REMOVED lines=9> */
.L_x_6064:
[----:B------:R-:W-:Y:S05]  /*17fc0*/  BSYNC B2 ;  /* 0x0000000000027941 */ /* 0x000fea0003800000 */
.L_x_6063:
[----:B------:R-:W2:Y:S04]  /*17fd0*/  LDL R8, [R1] ;  /* 0x0000000001087983 */ /* 0x000ea80000100800 */
        /* <DEDUP_REMOVED lines=13> */
.L_x_6065:
        /* <DEDUP_REMOVED lines=13> */
.L_x_6269:
[----:B------:R-:W-:Y:S05]  /*18180*/  BSYNC B2 ;  /* 0x0000000000027941 */ /* 0x000fea0003800000 */
.L_x_6066:
[----:B------:R-:W-:Y:S01]  /*18190*/  BSSY B2, `(.L_x_6068) ;  /* 0x000000b000027945 */ /* 0x000fe20003800000 */
[----:B------:R-:W-:Y:S02]  /*181a0*/  IMAD.MOV.U32 R10, RZ, RZ, 0x0 ;  /* 0x00000000ff0a7424 */ /* 0x000fe400078e00ff */
[----:B------:R-:W-:Y:S01]  /*181b0*/  IMAD.MOV.U32 R11, RZ, RZ, 0x12f00000 ;  /* 0x12f00000ff0b7424 */ /* 0x000fe200078e00ff */
[----:B------:R-:W-:Y:S06]  /*181c0*/  @P1 BRA `(.L_x_6069) ;  /* 0x00000000001c1947 */ /* 0x000fec0003800000 */
[----:B------:R-:W2:Y:S01]  /*181d0*/  S2R R8, SR_TID.X ;  /* 0x0000000000087919 */ /* 0x000ea20000002100 */
[----:B------:R-:W-:-:S04]  /*181e0*/  IMAD.MOV.U32 R7, RZ, RZ, 0x10000 ;  /* 0x00010000ff077424 */ /* 0x000fc800078e00ff */
[----:B------:R3:W-:Y:S01]  /*181f0*/  SYNCS.ARRIVE.TRANS64 RZ, [R6+URZ+0x28cb0], R7 ;  /* 0x028cb00706ff79a7 */ /* 0x0007e2000800003f */
[----:B--2---:R-:W-:-:S04]  /*18200*/  LOP3.LUT R8, R8, 0x1f, RZ, 0xc0, !PT ;  /* 0x0000001f08087812 */ /* 0x004fc800078ec0ff */
[----:B------:R-:W-:-:S13]  /*18210*/  ISETP.NE.AND P0, PT, R8, RZ, PT ;  /* 0x000000ff0800720c */ /* 0x000fda0003f05270 */
[----:B---3--:R-:W-:Y:S05]  /*18220*/  @!P0 BRA `(.L_x_6069) ;  /* 0x0000000000048947 */ /* 0x008fea0003800000 */
[----:B------:R-:W-:Y:S01]  /*18230*/  BPT.TRAP 0x1 ;  /* 0x000000040000795c */ /* 0x000fe20000300000 */
.L_x_6069:
[----:B------:R-:W-:Y:S05]  /*18240*/  BSYNC B2 ;  /* 0x0000000000027941 */ /* 0x000fea0003800000 */
.L_x_6068:
[----:B------:R-:W2:Y:S04]  /*18250*/  LDL R8, [R1] ;  /* 0x0000000001087983 */ /* 0x000ea80000100800 */
        /* <DEDUP_REMOVED lines=10> */
.L_x_6070:
        /* <DEDUP_REMOVED lines=15> */
.L_x_6071:
        /* <DEDUP_REMOVED lines=15> */
.L_x_6072:
        /* <DEDUP_REMOVED lines=15> */
.L_x_6073:
        /* <DEDUP_REMOVED lines=15> */
.L_x_6074:
        /* <DEDUP_REMOVED lines=15> */
.L_x_6075:
        /* <DEDUP_REMOVED lines=15> */
.L_x_6076:
        /* <DEDUP_REMOVED lines=15> */
.L_x_6077:
        /* <DEDUP_REMOVED lines=10> */
.L_x_6060:
[----:B------:R-:W-:Y:S05]  /*18a30*/  BSYNC B1 ;  /* 0x0000000000017941 */ /* 0x000fea0003800000 */
.L_x_6059:
[----:B------:R-:W0:Y:S04]  /*18a40*/  LDL.LU R9, [R1+0x8] ;  /* 0x0000080001097983 */ /* 0x000e280000300800 */
[----:B------:R-:W2:Y:S01]  /*18a50*/  LDL.LU R8, [R1+0x14] ;  /* 0x0000140001087983 */ /* 0x000ea20000300800 */
[----:B------:R-:W-:Y:S01]  /*18a60*/  VIADD R4, R4, 0xfffffffe ;  /* 0xfffffffe04047836 */ /* 0x000fe20000000000 */
[----:B------:R-:W-:-:S04]  /*18a70*/  PLOP3.LUT P0, PT, PT, PT, PT, 0x8, 0x0 ;  /* 0x000000000000781c */ /* 0x000fc80003f0e170 */
[----:B------:R-:W-:Y:S01]  /*18a80*/  ISETP.GE.AND P2, PT, R4, R3, PT ;  /* 0x000000030400720c */ /* 0x000fe20003f46270 */
[----:B0-----:R-:W-:-:S05]  /*18a90*/  VIADD R5, R9, 0x1 ;  /* 0x0000000109057836 */ /* 0x001fca0000000000 */
[----:B------:R-:W-:-:S04]  /*18aa0*/  ISETP.NE.AND P1, PT, R5, 0x2, PT ;  /* 0x000000020500780c */ /* 0x000fc80003f25270 */
[----:B------:R-:W-:Y:S02]  /*18ab0*/  SEL R6, RZ, 0x1, P1 ;  /* 0x00000001ff067807 */ /* 0x000fe40000800000 */
[----:B------:R-:W-:Y:S02]  /*18ac0*/  SEL R5, R5, RZ, P1 ;  /* 0x000000ff05057207 */ /* 0x000fe40000800000 */
[----:B--2---:R-:W-:-:S03]  /*18ad0*/  LOP3.LUT R8, R8, R6, RZ, 0x3c, !PT ;  /* 0x0000000608087212 */ /* 0x004fc600078e3cff */
[----:B------:R0:W-:Y:S04]  /*18ae0*/  STL [R1+0x8], R5 ;  /* 0x0000080501007387 */ /* 0x0001e80000100800 */
[----:B------:R0:W-:Y:S01]  /*18af0*/  STL [R1+0x14], R8 ;  /* 0x0000140801007387 */ /* 0x0001e20000100800 */
[----:B------:R-:W-:Y:S05]  /*18b00*/  @!P2 BRA `(.L_x_6053) ;  /* 0x0000000c002ca947 */ /* 0x000fea0003800000 */
.L_x_6097:
[----:B------:R-:W-:Y:S05]  /*18b10*/  YIELD ;  /* 0x0000000000007946 */ /* 0x000fea0003800000 */
[----:B------:R-:W-:Y:S04]  /*18b20*/  BSSY B1, `(.L_x_6078) ;  /* 0x00000bd000017945 */ /* 0x000fe80003800000 */
[----:B-1----:R-:W-:Y:S05]  /*18b30*/  @!P6 BRA `(.L_x_6079) ;  /* 0x0000000800ece947 */ /* 0x002fea0003800000 */
[----:B0-----:R-:W2:Y:S04]  /*18b40*/  LDL R8, [R1] ;  /* 0x0000000001087983 */ /* 0x001ea80000100800 */
[----:B------:R-:W2:Y:S04]  /*18b50*/  LDL R5, [R1+0x8] ;  /* 0x0000080001057983 */ /* 0x000ea80000100800 */
        /* <DEDUP_REMOVED lines=9> */
.L_x_6270:
[----:B------:R-:W-:Y:S05]  /*18bf0*/  BSYNC B2 ;  /* 0x0000000000027941 */ /* 0x000fea0003800000 */
.L_x_6080:
        /* <DEDUP_REMOVED lines=9> */
.L_x_6083:
[----:B------:R-:W-:Y:S05]  /*18c90*/  BSYNC B2 ;  /* 0x0000000000027941 */ /* 0x000fea0003800000 */
.L_x_6082:
[----:B------:R-:W2:Y:S04]  /*18ca0*/  LDL R8, [R1] ;  /* 0x0000000001087983 */ /* 0x000ea80000100800 */
        /* <DEDUP_REMOVED lines=12> */
.L_x_6084:
        /* <DEDUP_REMOVED lines=13> */
.L_x_6271:
[----:B------:R-:W-:Y:S05]  /*18e40*/  BSYNC B2 ;  /* 0x0000000000027941 */ /* 0x000fea0003800000 */
.L_x_6085:
        /* <DEDUP_REMOVED lines=11> */
.L_x_6088:
[----:B------:R-:W-:Y:S05]  /*18f00*/  BSYNC B2 ;  /* 0x0000000000027941 */ /* 0x000fea0003800000 */
.L_x_6087:
        /* <DEDUP_REMOVED lines=11> */
.L_x_6089:
        /* <DEDUP_REMOVED lines=15> */
.L_x_6090:
        /* <DEDUP_REMOVED lines=15> */
.L_x_6091:
        /* <DEDUP_REMOVED lines=15> */
.L_x_6092:
        /* <DEDUP_REMOVED lines=15> */
.L_x_6093:
        /* <DEDUP_REMOVED lines=15> */
.L_x_6094:
        /* <DEDUP_REMOVED lines=15> */
.L_x_6095:
        /* <DEDUP_REMOVED lines=15> */
.L_x_6096:
        /* <DEDUP_REMOVED lines=10> */
.L_x_6079:
[----:B------:R-:W-:Y:S05]  /*196f0*/  BSYNC B1 ;  /* 0x0000000000017941 */ /* 0x000fea0003800000 */
.L_x_6078:
[----:B------:R-:W0:Y:S04]  /*19700*/  LDL.LU R9, [R1+0x8] ;  /* 0x0000080001097983 */ /* 0x000e280000300800 */
[----:B------:R-:W2:Y:S01]  /*19710*/  LDL.LU R7, [R1+0x14] ;  /* 0x0000140001077983 */ /* 0x000ea20000300800 */
[C---:B------:R-:W-:Y:S01]  /*19720*/  ISETP.GT.AND P2, PT, R4.reuse, R3, PT ;  /* 0x000000030400720c */ /* 0x040fe20003f44270 */
[----:B------:R-:W-:Y:S02]  /*19730*/  VIADD R4, R4, 0xffffffff ;  /* 0xffffffff04047836 */ /* 0x000fe40000000000 */
[----:B0-----:R-:W-:-:S05]  /*19740*/  VIADD R5, R9, 0x1 ;  /* 0x0000000109057836 */ /* 0x001fca0000000000 */
[----:B------:R-:W-:-:S04]  /*19750*/  ISETP.NE.AND P1, PT, R5, 0x2, PT ;  /* 0x000000020500780c */ /* 0x000fc80003f25270 */
[----:B------:R-:W-:Y:S02]  /*19760*/  SEL R6, RZ, 0x1, P1 ;  /* 0x00000001ff067807 */ /* 0x000fe40000800000 */
[----:B------:R-:W-:Y:S02]  /*19770*/  SEL R5, R5, RZ, P1 ;  /* 0x000000ff05057207 */ /* 0x000fe40000800000 */
[----:B--2---:R-:W-:-:S05]  /*19780*/  LOP3.LUT R7, R7, R6, RZ, 0x3c, !PT ;  /* 0x0000000607077212 */ /* 0x004fca00078e3cff */
[----:B------:R1:W-:Y:S04]  /*19790*/  STL [R1+0x14], R7 ;  /* 0x0000140701007387 */ /* 0x0003e80000100800 */
[----:B------:R1:W-:Y:S01]  /*197a0*/  STL [R1+0x8], R5 ;  /* 0x0000080501007387 */ /* 0x0003e20000100800 */
[----:B------:R-:W-:Y:S05]  /*197b0*/  @P2 BRA `(.L_x_6097) ;  /* 0xfffffff000d42947 */ /* 0x000fea000383ffff */
.L_x_6053:
[----:B------:R-:W-:Y:S05]  /*197c0*/  BSYNC B0 ;  /* 0x0000000000007941 */ /* 0x000fea0003800000 */
.L_x_6052:
[----:B-1----:R-:W2:Y:S01]  /*197d0*/  LDL R7, [R1+0x28] ;  /* 0x0000280001077983 */ /* 0x002ea20000100800 */
[----:B------:R-:W1:Y:S01]  /*197e0*/  LDC R0, c[0x0][0x448] ;  /* 0x00011200ff007b82 */ /* 0x000e620000000800 */
[----:B------:R-:W-:Y:S07]  /*197f0*/  @!P0 WARPSYNC.ALL ;  /* 0x0000000000008948 */ /* 0x000fee0003800000 */
[----:B------:R-:W-:Y:S01]  /*19800*/  @!P0 BAR.SYNC.DEFER_BLOCKING 0xc, 0x180 ;  /* 0x0306000000008b1d */ /* 0x000fe20000010000 */
[----:B-1----:R-:W-:-:S13]  /*19810*/  ISETP.NE.AND P1, PT, R0, 0x1, PT ;  /* 0x000000010000780c */ /* 0x002fda0003f25270 */
[----:B------:R-:W1:Y:S08]  /*19820*/  @P1 LDC R2, c[0x0][0x44c] ;  /* 0x00011300ff021b82 */ /* 0x000e700000000800 */
[----:B------:R-:W3:Y:S01]  /*19830*/  @P1 LDC R3, c[0x0][0x450] ;  /* 0x00011400ff031b82 */ /* 0x000ee20000000800 */
[----:B--2---:R-:W-:-:S04]  /*19840*/  VIADD R0, R7, 0x3f ;  /* 0x0000003f07007836 */ /* 0x004fc80000000000 */
[----:B-1----:R-:W-:-:S05]  /*19850*/  @P1 IMAD.HI.U32 R2, R0, R2, RZ ;  /* 0x0000000200021227 */ /* 0x002fca00078e00ff */
[----:B---3--:R-:W-:Y:S02]  /*19860*/  @P1 SHF.R.U32.HI R0, RZ, R3, R2 ;  /* 0x00000003ff001219 */ /* 0x008fe40000011602 */
[----:B------:R-:W1:Y:S03]  /*19870*/  LDC.64 R2, c[0x0][0x9e0] ;  /* 0x00027800ff027b82 */ /* 0x000e660000000a00 */
[----:B------:R-:W-:Y:S01]  /*19880*/  IMAD.IADD R0, R20, 0x1, R0 ;  /* 0x0000000114007824 */ /* 0x000fe200078e0200 */
[----:B-1----:R-:W-:-:S03]  /*19890*/  ISETP.GE.AND P2, PT, R3, 0x1, PT ;  /* 0x000000010300780c */ /* 0x002fc60003f46270 */
[----:B------:R-:W-:-:S10]  /*198a0*/  IMAD.IADD R2, R0, 0x1, R2 ;  /* 0x0000000100027824 */ /* 0x000fd400078e0202 */
[----:B------:R-:W-:Y:S05]  /*198b0*/  @!P2 BRA `(.L_x_6098) ;  /* 0x000000000048a947 */ /* 0x000fea0003800000 */
[C---:B------:R-:W-:Y:S01]  /*198c0*/  ISETP.GT.AND P0, PT, R0.reuse, RZ, PT ;  /* 0x000000ff0000720c */ /* 0x040fe20003f04270 */
[----:B------:R-:W-:Y:S01]  /*198d0*/  BSSY B0, `(.L_x_6099) ;  /* 0x000000e000007945 */ /* 0x000fe20003800000 */
[----:B------:R-:W-:-:S11]  /*198e0*/  VIADD R6, R0, 0xffffffff ;  /* 0xffffffff00067836 */ /* 0x000fd60000000000 */
[----:B------:R-:W-:Y:S05]  /*198f0*/  @P0 BRA `(.L_x_6100) ;  /* 0x00000000001c0947 */ /* 0x000fea0003800000 */
[----:B------:R-:W-:Y:S01]  /*19900*/  ISETP.NE.AND P0, PT, R3, 0x1, PT ;  /* 0x000000010300780c */ /* 0x000fe20003f05270 */
[----:B------:R-:W-:-:S12]  /*19910*/  IMAD.MOV R0, RZ, RZ, -R0 ;  /* 0x000000ffff007224 */ /* 0x000fd800078e0a00 */
[----:B0-----:R-:W0:Y:S02]  /*19920*/  @P0 LDC.64 R4, c[0x0][0x9e8] ;  /* 0x00027a00ff040b82 */ /* 0x001e240000000a00 */
[----:B0-----:R-:W-:-:S05]  /*19930*/  @P0 IMAD.HI.U32 R4, R0, R4, RZ ;  /* 0x0000000400040227 */ /* 0x001fca00078e00ff */
[----:B------:R-:W-:-:S04]  /*19940*/  @P0 SHF.R.U32.HI R0, RZ, R5, R4 ;  /* 0x00000005ff000219 */ /* 0x000fc80000011604 */
[----:B------:R-:W-:Y:S01]  /*19950*/  LOP3.LUT R6, RZ, R0, RZ, 0x33, !PT ;  /* 0x00000000ff067212 */ /* 0x000fe200078e33ff */
[----:B------:R-:W-:Y:S06]  /*19960*/  BRA `(.L_x_6101) ;  /* 0x0000000000107947 */ /* 0x000fec0003800000 */
.L_x_6100:
[----:B------:R-:W-:-:S13]  /*19970*/  ISETP.NE.AND P0, PT, R3, 0x1, PT ;  /* 0x000000010300780c */ /* 0x000fda0003f05270 */
[----:B0-----:R-:W0:Y:S02]  /*19980*/  @P0 LDC.64 R4, c[0x0][0x9e8] ;  /* 0x00027a00ff040b82 */ /* 0x001e240000000a00 */
[----:B0-----:R-:W-:-:S05]  /*19990*/  @P0 IMAD.HI.U32 R4, R6, R4, RZ ;  /* 0x0000000406040227 */ /* 0x001fca00078e00ff */
[----:B------:R-:W-:-:S07]  /*199a0*/  @P0 SHF.R.U32.HI R6, RZ, R5, R4 ;  /* 0x00000005ff060219 */ /* 0x000fce0000011604 */
.L_x_6101:
[----:B------:R-:W-:Y:S05]  /*199b0*/  BSYNC B0 ;  /* 0x0000000000007941 */ /* 0x000fea0003800000 */
.L_x_6099:
[----:B------:R-:W-:-:S05]  /*199c0*/  IMAD R6, R6, R3, R3 ;  /* 0x0000000306067224 */ /* 0x000fca00078e0203 */
[----:B------:R-:W-:-:S07]  /*199d0*/  VIMNMX R2, R2, R6, PT ;  /* 0x0000000602027248 */ /* 0x000fce0003fe0100 */
.L_x_6098:
[----:B------:R-:W-:Y:S01]  /*199e0*/  VIADD R2, R2, 0x3f ;  /* 0x0000003f02027836 */ /* 0x000fe20000000000 */
[----:B------:R-:W1:Y:S01]  /*199f0*/  @P1 LDC R4, c[0x0][0x450] ;  /* 0x00011400ff041b82 */ /* 0x000e620000000800 */
[----:B------:R-:W-:-:S03]  /*19a00*/  ULDC UR4, c[0x0][0x9dc] ;  /* 0x0002770000047ab9 */ /* 0x000fc60000000800 */
[----:B------:R-:W-:-:S04]  /*19a10*/  SHF.R.S32.HI R0, RZ, 0x1f, R2 ;  /* 0x0000001fff007819 */ /* 0x000fc80000011402 */
[----:B------:R-:W-:Y:S01]  /*19a20*/  LEA.HI R0, R0, R2, RZ, 0x6 ;  /* 0x0000000200007211 */ /* 0x000fe200078f30ff */
[----:B------:R-:W-:-:S03]  /*19a30*/  IMAD.MOV.U32 R2, RZ, RZ, R7 ;  /* 0x000000ffff027224 */ /* 0x000fc600078e0007 */
[----:B------:R-:W-:-:S04]  /*19a40*/  SHF.R.S32.HI R0, RZ, 0x6, R0 ;  /* 0x00000006ff007819 */ /* 0x000fc80000011400 */
[----:B------:R-:W-:Y:S02]  /*19a50*/  VIMNMX R6, R21, R0, PT ;  /* 0x0000000015067248 */ /* 0x000fe40003fe0100 */
[----:B------:R-:W2:Y:S03]  /*19a60*/  @P1 LDC R0, c[0x0][0x44c] ;  /* 0x00011300ff001b82 */ /* 0x000ea60000000800 */
        /* <DEDUP_REMOVED lines=16> */
.L_x_6104:
[----:B------:R-:W-:-:S13]  /*19b70*/  ISETP.NE.AND P0, PT, R3, 0x1, PT ;  /* 0x000000010300780c */ /* 0x000fda0003f05270 */
[----:B0-----:R-:W0:Y:S02]  /*19b80*/  @P0 LDC.64 R4, c[0x0][0x9e8] ;  /* 0x00027a00ff040b82 */ /* 0x001e240000000a00 */
[----:B0-----:R-:W-:-:S05]  /*19b90*/  @P0 IMAD.HI.U32 R4, R2, R4, RZ ;  /* 0x0000000402040227 */ /* 0x001fca00078e00ff */
[----:B------:R-:W-:-:S07]  /*19ba0*/  @P0 SHF.R.U32.HI R2, RZ, R5, R4 ;  /* 0x00000005ff020219 */ /* 0x000fce0000011604 */
.L_x_6105:
[----:B------:R-:W-:Y:S05]  /*19bb0*/  BSYNC B0 ;  /* 0x0000000000007941 */ /* 0x000fea0003800000 */
.L_x_6103:
[----:B------:R-:W-:-:S05]  /*19bc0*/  IMAD R2, R2, R3, RZ ;  /* 0x0000000302027224 */ /* 0x000fca00078e02ff */
[----:B------:R-:W-:-:S07]  /*19bd0*/  VIMNMX R0, R0, R2, !PT ;  /* 0x0000000200007248 */ /* 0x000fce0007fe0100 */
.L_x_6102:
[----:B------:R-:W-:Y:S01]  /*19be0*/  SHF.R.S32.HI R2, RZ, 0x1f, R0 ;  /* 0x0000001fff027819 */ /* 0x000fe20000011400 */
[----:B------:R-:W-:Y:S03]  /*19bf0*/  BSSY B7, `(.L_x_6106) ;  /* 0x00004c6000077945 */ /* 0x000fe60003800000 */
[----:B------:R-:W-:-:S04]  /*19c00*/  LEA.HI R2, R2, R0, RZ, 0x6 ;  /* 0x0000000002027211 */ /* 0x000fc800078f30ff */
[----:B------:R-:W-:-:S04]  /*19c10*/  SHF.R.S32.HI R2, RZ, 0x6, R2 ;  /* 0x00000006ff027819 */ /* 0x000fc80000011402 */
        /* <DEDUP_REMOVED lines=8> */
[----:B0-----:R-:W0:Y:S01]  /*19ca0*/  S2R R5, SR_LANEID ;  /* 0x0000000000057919 */ /* 0x001e220000000000 */
        /* <DEDUP_REMOVED lines=10> */
[----:B0-----:R-:W-:Y:S01]  /*19d50*/  IADD3 R16, R0, UR37, R7 ;  /* 0x0000002500107c10 */ /* 0x001fe2000fffe007 */
[----:B------:R-:W-:Y:S06]  /*19d60*/  BRA `(.L_x_6108) ;  /* 0x0000004800b87947 */ /* 0x000fec0003800000 */
.L_x_6107:
        /* <DEDUP_REMOVED lines=21> */
.L_x_6110:
[----:B------:R-:W-:Y:S05]  /*19ec0*/  BSYNC B6 ;  /* 0x0000000000067941 */ /* 0x000fea0003800000 */
.L_x_6109:
        /* <DEDUP_REMOVED lines=10> */
[----:B0-----:R-:W-:Y:S02]  /*19f70*/  IMAD.U32 R5, RZ, RZ, UR7 ;  /* 0x00000007ff057e24 */ /* 0x001fe4000f8e00ff */
        /* <DEDUP_REMOVED lines=9> */
.L_x_6113:
        /* <DEDUP_REMOVED lines=15> */
.L_x_6112:
[----:B------:R-:W-:Y:S05]  /*1a100*/  BSYNC B6 ;  /* 0x0000000000067941 */ /* 0x000fea0003800000 */
.L_x_6111:
[----:B------:R-:W-:Y:S01]  /*1a110*/  ULDC.64 UR4, c[0x0][0x9f8] ;  /* 0x00027e0000047ab9 */ /* 0x000fe20000000a00 */
[----:B------:R-:W2:Y:S01]  /*1a120*/  LDL R17, [R1+0x2c] ;  /* 0x00002c0001117983 */ /* 0x000ea20000100800 */
[----:B------:R-:W-:Y:S01]  /*1a130*/  ISETP.NE.U32.AND P0, PT, RZ, UR4, PT ;  /* 0x00000004ff007c0c */ /* 0x000fe2000bf05070 */
[----:B------:R-:W-:-:S03]  /*1a140*/  IMAD.MOV.U32 R7, RZ, RZ, R19 ;  /* 0x000000ffff077224 */ /* 0x000fc600078e0013 */
[----:B------:R-:W-:Y:S01]  /*1a150*/  ISETP.NE.AND.EX P0, PT, RZ, UR5, PT, P0 ;  /* 0x00000005ff007c0c */ /* 0x000fe2000bf05300 */
[----:B------:R-:W-:-:S12]  /*1a160*/  ULDC.64 UR4, c[0x0][0xa08] ;  /* 0x0002820000047ab9 */ /* 0x000fd80000000a00 */
[----:B------:R-:W1:Y:S02]  /*1a170*/  @P0 LDC.64 R2, c[0x0][0x9f8] ;  /* 0x00027e00ff020b82 */ /* 0x000e640000000a00 */
[----:B-1----:R-:W-:-:S05]  /*1a180*/  @P0 IMAD.WIDE R2, R19, 0x4, R2 ;  /* 0x0000000413020825 */ /* 0x002fca00078e0202 */
[----:B------:R1:W0:Y:S02]  /*1a190*/  @P0 LDG.E R7, desc[UR42][R2.64] ;  /* 0x0000002a02070981 */ /* 0x000224000c1e1900 */
[----:B-1----:R-:W1:Y:S02]  /*1a1a0*/  LDC.64 R2, c[0x0][0x418] ;  /* 0x00010600ff027b82 */ /* 0x002e640000000a00 */
[----:B-1----:R-:W-:Y:S01]  /*1a1b0*/  LOP3.LUT P0, RZ, R2, UR4, RZ, 0xfc, !PT ;  /* 0x0000000402ff7c12 */ /* 0x002fe2000f80fcff */
[----:B------:R-:W-:-:S03]  /*1a1c0*/  UMOV UR4, 0xffffffff ;  /* 0xffffffff00047882 */ /* 0x000fc60000000000 */
[----:B------:R-:W-:Y:S01]  /*1a1d0*/  LOP3.LUT P0, RZ, R3, UR5, RZ, 0xfc, P0 ;  /* 0x0000000503ff7c12 */ /* 0x000fe2000800fcff */
[----:B--2---:R-:W-:Y:S01]  /*1a1e0*/  VIADD R0, R17, 0xffffffff ;  /* 0xffffffff11007836 */ /* 0x004fe20000000000 */
[----:B0-----:R-:W-:Y:S01]  /*1a1f0*/  SHF.R.S32.HI R8, RZ, 0x1f, R7 ;  /* 0x0000001fff087819 */ /* 0x001fe20000011407 */
[----:B------:R0:W-:Y:S01]  /*1a200*/  STL [R1+0xc], R7 ;  /* 0x00000c0701007387 */ /* 0x0001e20000100800 */
[----:B------:R-:W-:-:S03]  /*1a210*/  SEL R17, R7, RZ, !P0 ;  /* 0x000000ff07117207 */ /* 0x000fc60004000000 */
[----:B------:R0:W-:Y:S01]  /*1a220*/  STL [R1+0x1c], R8 ;  /* 0x00001c0801007387 */ /* 0x0001e20000100800 */
[----:B------:R-:W-:Y:S05]  /*1a230*/  BRA.DIV UR4, `(.L_x_6114) ;  /* 0x00000066045c7947 */ /* 0x000fea000b800000 */
[----:B------:R-:W1:Y:S02]  /*1a240*/  S2R R4, SR_TID.X ;  /* 0x0000000000047919 */ /* 0x000e640000002100 */
[----:B-1----:R-:W-:-:S04]  /*1a250*/  SHF.R.U32.HI R4, RZ, 0x5, R4 ;  /* 0x00000005ff047819 */ /* 0x002fc80000011604 */
[----:B------:R-:W-:-:S05]  /*1a260*/  LOP3.LUT R4, R4, 0x3, RZ, 0xc0, !PT ;  /* 0x0000000304047812 */ /* 0x000fca00078ec0ff */
[----:B------:R1:W2:Y:S02]  /*1a270*/  SHFL.IDX PT, R14, R4, RZ, 0x1f ;  /* 0x00001fff040e7589 */ /* 0x0002a400000e0000 */
.L_x_6274:
[----:B-1----:R-:W3:Y:S01]  /*1a280*/  LDL.LU R4, [R1+0x18] ;  /* 0x0000180001047983 */ /* 0x002ee20000300800 */
[----:B------:R-:W-:Y:S02]  /*1a290*/  PLOP3.LUT P1, PT, PT, PT, PT, 0x8, 0x0 ;  /* 0x000000000000781c */ /* 0x000fe40003f2e170 */
[----:B--2---:R-:W-:Y:S01]  /*1a2a0*/  ISETP.NE.AND P0, PT, R14, RZ, PT ;  /* 0x000000ff0e00720c */ /* 0x004fe20003f05270 */
        /* <DEDUP_REMOVED lines=8> */
.L_x_6277:
        /* <DEDUP_REMOVED lines=24> */
.L_x_6117:
[----:B0-----:R-:W3:Y:S04]  /*1a4b0*/  LDL R7, [R1] ;  /* 0x0000000001077983 */ /* 0x001ee80000100800 */
[----:B-1----:R-:W3:Y:S04]  /*1a4c0*/  LDL R0, [R1+0x4] ;  /* 0x0000040001007983 */ /* 0x002ee80000100800 */
[----:B--2---:R-:W2:Y:S01]  /*1a4d0*/  LDL R2, [R1+0x10] ;  /* 0x0000100001027983 */ /* 0x004ea20000100800 */
[----:B---3--:R-:W-:Y:S01]  /*1a4e0*/  IMAD R0, R0, 0x8, R7 ;  /* 0x0000000800007824 */ /* 0x008fe200078e0207 */
[----:B--2---:R-:W-:-:S04]  /*1a4f0*/  SHF.L.U32 R2, R2, 0x1f, RZ ;  /* 0x0000001f02027819 */ /* 0x004fc800000006ff */
[----:B------:R-:W0:Y:S02]  /*1a500*/  SYNCS.PHASECHK.TRANS64.TRYWAIT P0, [R0+URZ+0x28c40], R2 ;  /* 0x028c4002000075a7 */ /* 0x000e24000800017f */
[----:B0-----:R-:W-:Y:S05]  /*1a510*/  @!P0 BRA `(.L_x_6118) ;  /* 0x0000006000f88947 */ /* 0x001fea0003800000 */
.L_x_6278:
        /* <DEDUP_REMOVED lines=11> */
.L_x_6119:
[----:B------:R-:W2:Y:S04]  /*1a5d0*/  LDL R5, [R1] ;  /* 0x0000000001057983 */ /* 0x000ea80000100800 */
[----:B------:R-:W2:Y:S04]  /*1a5e0*/  LDL R4, [R1+0x4] ;  /* 0x0000040001047983 */ /* 0x000ea80000100800 */
[----:B------:R-:W3:Y:S04]  /*1a5f0*/  LDL R6, [R1+0x34] ;  /* 0x0000340001067983 */ /* 0x000ee80000100800 */
[----:B------:R-:W4:Y:S04]  /*1a600*/  LDL R3, [R1+0x20] ;  /* 0x0000200001037983 */ /* 0x000f280000100800 */
[----:B0-----:R-:W4:Y:S01]  /*1a610*/  LDL.LU R2, [R1+0x18] ;  /* 0x0000180001027983 */ /* 0x001f220000300800 */
        /* <DEDUP_REMOVED lines=13> */
[----:B------:R-:W-:-:S09]  /*1a6f0*/  LOP3.LUT R2, R2, 0xfffffffe, RZ, 0xc0, !PT ;  /* 0xfffffffe02027812 */ /* 0x000fd200078ec0ff */
[----:B------:R-:W-:Y:S02]  /*1a700*/  UIADD3 UR8, UR8, 0x22400, URZ ;  /* 0x0002240008087890 */ /* 0x000fe4000fffe03f */
[----:B------:R-:W-:Y:S01]  /*1a710*/  ULEA UR11, UR11, UR4, 0x6 ;  /* 0x000000040b0b7291 */ /* 0x000fe2000f8e303f */
[----:B------:R-:W-:Y:S02]  /*1a720*/  @P0 LOP3.LUT R2, R2, 0x1, RZ, 0xfc, !PT ;  /* 0x0000000102020812 */ /* 0x000fe400078efcff */
[----:B------:R-:W-:-:S03]  /*1a730*/  UMOV UR4, 0x0 ;  /* 0x0000000000047882 */ /* 0x000fc60000000000 */
[----:B------:R2:W-:Y:S03]  /*1a740*/  STL [R1+0x18], R2 ;  /* 0x0000180201007387 */ /* 0x0005e60000100800 */
[----:B------:R2:W-:Y:S01]  /*1a750*/  UTMALDG.4D [UR8], [UR6], desc[UR4] ;  /* 0x00000408060075b4 */ /* 0x0005e20008019000 */
[----:B------:R-:W-:Y:S02]  /*1a760*/  NOP ;  /* 0x0000000000007918 */ /* 0x000fe40000000000 */
.L_x_6115:
[----:B-1----:R-:W3:Y:S04]  /*1a770*/  LDL R4, [R1] ;  /* 0x0000000001047983 */ /* 0x002ee80000100800 */
[----:B------:R-:W4:Y:S01]  /*1a780*/  LDL.LU R3, [R1+0x3c] ;  /* 0x00003c0001037983 */ /* 0x000f220000300800 */
[----:B------:R-:W-:Y:S05]  /*1a790*/  WARPSYNC.ALL ;  /* 0x0000000000007948 */ /* 0x000fea0003800000 */
[----:B--2---:R-:W-:Y:S01]  /*1a7a0*/  ULDC.64 UR4, c[0x0][0x298] ;  /* 0x0000a60000047ab9 */ /* 0x004fe20000000a00 */
[----:B------:R-:W-:Y:S01]  /*1a7b0*/  BSSY B6, `(.L_x_6120) ;  /* 0x000001c000067945 */ /* 0x000fe20003800000 */
[----:B------:R-:W-:Y:S01]  /*1a7c0*/  BAR.SYNC.DEFER_BLOCKING 0x8, 0x100 ;  /* 0x0204000000007b1d */ /* 0x000fe20000010000 */
[----:B----4-:R-:W-:-:S05]  /*1a7d0*/  SHF.R.S32.HI R0, RZ, 0x1f, R3 ;  /* 0x0000001fff007819 */ /* 0x010fca0000011403 */
[----:B------:R-:W-:Y:S02]  /*1a7e0*/  IMAD R2, R0, UR4, RZ ;  /* 0x0000000400027c24 */ /* 0x000fe4000f8e02ff */
[----:B---3--:R-:W-:Y:S02]  /*1a7f0*/  VIADD R0, R4, 0x20400 ;  /* 0x0002040004007836 */ /* 0x008fe40000000000 */
        /* <DEDUP_REMOVED lines=23> */
.L_x_6121:
[----:B------:R-:W-:Y:S05]  /*1a970*/  BSYNC B6 ;  /* 0x0000000000067941 */ /* 0x000fea0003800000 */
.L_x_6120:
[----:B-1----:R-:W2:Y:S01]  /*1a980*/  LDL.LU R0, [R1+0x3c] ;  /* 0x00003c0001007983 */ /* 0x002ea20000300800 */
[----:B0-----:R-:W0:Y:S01]  /*1a990*/  LDC R7, c[0x0][0x448] ;  /* 0x00011200ff077b82 */ /* 0x001e220000000800 */
[----:B------:R-:W-:Y:S01]  /*1a9a0*/  ULDC.64 UR4, c[0x0][0x2d8] ;  /* 0x0000b60000047ab9 */ /* 0x000fe20000000a00 */
[----:B------:R-:W-:Y:S01]  /*1a9b0*/  ULDC UR6, c[0x0][0x2b8] ;  /* 0x0000ae0000067ab9 */ /* 0x000fe20000000800 */
[----:B------:R-:W2:Y:S04]  /*1a9c0*/  LDL.LU.64 R2, [R1+0x40] ;  /* 0x0000400001027983 */ /* 0x000ea80000300a00 */
[----:B------:R-:W3:Y:S04]  /*1a9d0*/  LDL R12, [R1+0x28] ;  /* 0x00002800010c7983 */ /* 0x000ee80000100800 */
[----:B------:R1:W5:Y:S01]  /*1a9e0*/  LDL R9, [R1+0x4c] ;  /* 0x00004c0001097983 */ /* 0x0003620000100800 */
[----:B------:R-:W4:Y:S01]  /*1a9f0*/  S2R R5, SR_TID.X ;  /* 0x0000000000057919 */ /* 0x000f220000002100 */
[----:B------:R-:W1:Y:S01]  /*1aa00*/  S2R R8, SR_TID.X ;  /* 0x0000000000087919 */ /* 0x000e620000002100 */
[----:B----4-:R-:W-:-:S04]  /*1aa10*/  LOP3.LUT R5, R5, 0x7f, RZ, 0xc0, !PT ;  /* 0x0000007f05057812 */ /* 0x010fc800078ec0ff */
[----:B------:R-:W-:Y:S01]  /*1aa20*/  SHF.R.U32.HI R5, RZ, 0x3, R5 ;  /* 0x00000003ff057819 */ /* 0x000fe20000011605 */
[----:B-1----:R-:W-:-:S05]  /*1aa30*/  IMAD.SHL.U32 R8, R8, 0x10, RZ ;  /* 0x0000001008087824 */ /* 0x002fca00078e00ff */
[----:B------:R-:W-:Y:S01]  /*1aa40*/  LOP3.LUT R8, R5, 0x70, R8, 0xf8, !PT ;  /* 0x0000007005087812 */ /* 0x000fe200078ef808 */
[----:B------:R-:W1:Y:S02]  /*1aa50*/  S2R R10, SR_TID.X ;  /* 0x00000000000a7919 */ /* 0x000e640000002100 */
[----:B-1----:R-:W-:-:S05]  /*1aa60*/  IMAD.SHL.U32 R10, R10, 0x8, RZ ;  /* 0x000000080a0a7824 */ /* 0x002fca00078e00ff */
[----:B------:R-:W-:Y:S01]  /*1aa70*/  LOP3.LUT R10, R10, 0x38, RZ, 0xc0, !PT ;  /* 0x000000380a0a7812 */ /* 0x000fe200078ec0ff */
        /* <DEDUP_REMOVED lines=13> */
[----:B0-----:R-:W-:-:S13]  /*1ab50*/  ISETP.NE.AND P0, PT, R7, 0x1, PT ;  /* 0x000000010700780c */ /* 0x001fda0003f05270 */
        /* <DEDUP_REMOVED lines=59> */
[----:B0-----:R-:W0:Y:S07]  /*1af10*/  SHFL.IDX PT, R6, R3, 0x2, 0x181f ;  /* 0x00581f0003067f89 */ /* 0x001e2e00000e0000 */
[----:B-1----:R-:W-:-:S05]  /*1af20*/  @!P1 LEA R5, P2, R10, R5, 0x1 ;  /* 0x000000050a059211 */ /* 0x002fca00078408ff */
[----:B0-----:R-:W-:-:S04]  /*1af30*/  @!P1 IMAD.X R6, RZ, RZ, R6, P2 ;  /* 0x000000ffff069224 */ /* 0x001fc800010e0606 */
[----:B------:R-:W-:Y:S02]  /*1af40*/  @!P1 IMAD.MOV.U32 R7, RZ, RZ, R6 ;  /* 0x000000ffff079224 */ /* 0x000fe400078e0006 */
[----:B------:R-:W-:Y:S02]  /*1af50*/  @!P1 IMAD.MOV.U32 R6, RZ, RZ, R5 ;  /* 0x000000ffff069224 */ /* 0x000fe400078e0005 */
[----:B------:R0:W1:Y:S04]  /*1af60*/  SHFL.IDX PT, R5, R3, 0x3, 0x181f ;  /* 0x00781f0003057f89 */ /* 0x00006800000e0000 */
[----:B------:R0:W-:Y:S04]  /*1af70*/  @!P1 LDGSTS.E.BYPASS.LTC128B.128 [R9+0x21400], desc[UR42][R6.64], !P0 ;  /* 0x2140000006099fae */ /* 0x0001e8000c101d6a */
[----:B------:R0:W2:Y:S02]  /*1af80*/  SHFL.IDX PT, R3, R4, 0x3, 0x181f ;  /* 0x00781f0004037f89 */ /* 0x0000a400000e0000 */
.L_x_6287:
[----:B------:R3:W5:Y:S01]  /*1af90*/  LDL R8, [R1] ;  /* 0x0000000001087983 */ /* 0x0007620000100800 */
[----:B------:R-:W-:-:S05]  /*1afa0*/  VIADD R0, R0, 0x30 ;  /* 0x0000003000007836 */ /* 0x000fca0000000000 */
[----:B------:R-:W-:-:S13]  /*1afb0*/  ISETP.GE.AND P1, PT, R0, R2, PT ;  /* 0x000000020000720c */ /* 0x000fda0003f26270 */
[----:B--2---:R-:W-:-:S05]  /*1afc0*/  @!P1 LEA R2, P2, R10, R3, 0x1 ;  /* 0x000000030a029211 */ /* 0x004fca00078408ff */
[----:B01----:R-:W-:-:S05]  /*1afd0*/  @!P1 IMAD.X R3, RZ, RZ, R5, P2 ;  /* 0x000000ffff039224 */ /* 0x003fca00010e0605 */
[----:B------:R-:W-:Y:S01]  /*1afe0*/  @!PT LDS RZ, [RZ] ;  /* 0x00000000fffff984 */ /* 0x000fe20000000800 */
[----:B------:R-:W-:Y:S01]  /*1aff0*/  @!PT LDS RZ, [RZ] ;  /* 0x00000000fffff984 */ /* 0x000fe20000000800 */
[----:B------:R-:W-:Y:S01]  /*1b000*/  @!PT LDS RZ, [RZ] ;  /* 0x00000000fffff984 */ /* 0x000fe20000000800 */
[----:B------:R3:W-:Y:S01]  /*1b010*/  @!P1 LDGSTS.E.BYPASS.LTC128B.128 [R9+0x21c00], desc[UR42][R2.64], !P0 ;  /* 0x21c0000002099fae */ /* 0x0007e2000c101d6a */
[----:B------:R-:W-:Y:S01]  /*1b020*/  PLOP3.LUT P0, PT, PT, PT, PT, 0x80, 0x0 ;  /* 0x000000000000781c */ /* 0x000fe20003f0f070 */
[----:B------:R-:W-:-:S12]  /*1b030*/  NOP ;  /* 0x0000000000007918 */ /* 0x000fd80000000000 */
.L_x_6123:
[----:B---3--:R-:W2:Y:S01]  /*1b040*/  LDL R2, [R1] ;  /* 0x0000000001027983 */ /* 0x008ea20000100800 */
        /* <DEDUP_REMOVED lines=18> */
.L_x_6288:
[----:B------:R-:W-:Y:S05]  /*1b170*/  BSYNC B0 ;  /* 0x0000000000007941 */ /* 0x000fea0003800000 */
.L_x_6124:
[----:B0-----:R-:W2:Y:S01]  /*1b180*/  LDL R2, [R1+0x18] ;  /* 0x0000180001027983 */ /* 0x001ea20000100800 */
[----:B------:R-:W-:Y:S01]  /*1b190*/  BSSY B0, `(.L_x_6126) ;  /* 0x000009a000007945 */ /* 0x000fe20003800000 */
[----:B--2---:R-:W-:-:S13]  /*1b1a0*/  LOP3.LUT P0, RZ, R2, 0x1, RZ, 0xc0, !PT ;  /* 0x0000000102ff7812 */ /* 0x004fda000780c0ff */
[----:B------:R-:W-:Y:S05]  /*1b1b0*/  @!P0 BRA `(.L_x_6127) ;  /* 0x00000008005c8947 */ /* 0x000fea0003800000 */
[----:B------:R-:W2:Y:S04]  /*1b1c0*/  LDL R5, [R1] ;  /* 0x0000000001057983 */ /* 0x000ea80000100800 */
        /* <DEDUP_REMOVED lines=10> */
.L_x_6289:
[----:B------:R-:W-:Y:S05]  /*1b270*/  BSYNC B1 ;  /* 0x0000000000017941 */ /* 0x000fea0003800000 */
.L_x_6128:
        /* <DEDUP_REMOVED lines=9> */
.L_x_6131:
[----:B------:R-:W-:Y:S05]  /*1b310*/  BSYNC B1 ;  /* 0x0000000000017941 */ /* 0x000fea0003800000 */
.L_x_6130:
[----:B------:R-:W2:Y:S04]  /*1b320*/  LDL R5, [R1+0x20] ;  /* 0x0000200001057983 */ /* 0x000ea80000100800 */
[----:B------:R-:W2:Y:S04]  /*1b330*/  LDL.LU R3, [R1+0x34] ;  /* 0x0000340001037983 */ /* 0x000ea80000300800 */
[----:B------:R-:W3:Y:S04]  /*1b340*/  LDL R4, [R1] ;  /* 0x0000000001047983 */ /* 0x000ee80000100800 */
        /* <DEDUP_REMOVED lines=11> */
.L_x_6132:
        /* <DEDUP_REMOVED lines=15> */
.L_x_6133:
        /* <DEDUP_REMOVED lines=15> */
.L_x_6134:
        /* <DEDUP_REMOVED lines=15> */
.L_x_6135:
        /* <DEDUP_REMOVED lines=15> */
.L_x_6136:
        /* <DEDUP_REMOVED lines=15> */
.L_x_6137:
        /* <DEDUP_REMOVED lines=15> */
.L_x_6138:
        /* <DEDUP_REMOVED lines=15> */
.L_x_6139:
        /* <DEDUP_REMOVED lines=10> */
.L_x_6127:
[----:B------:R-:W-:Y:S05]  /*1bb30*/  BSYNC B0 ;  /* 0x0000000000007941 */ /* 0x000fea0003800000 */
.L_x_6126:
[----:B------:R-:W2:Y:S04]  /*1bb40*/  LDL R4, [R1+0x2c] ;  /* 0x00002c0001047983 */ /* 0x000ea80000100800 */
[----:B------:R-:W3:Y:S01]  /*1bb50*/  LDL R5, [R1+0x24] ;  /* 0x0000240001057983 */ /* 0x000ee20000100800 */
[----:B------:R-:W-:Y:S01]  /*1bb60*/  BSSY B0, `(.L_x_6140) ;  /* 0x00002b3000007945 */ /* 0x000fe20003800000 */
[----:B--2---:R-:W-:-:S05]  /*1bb70*/  VIADD R0, R4, 0xfffffffe ;  /* 0xfffffffe04007836 */ /* 0x004fca0000000000 */
[----:B---3--:R-:W-:-:S13]  /*1bb80*/  ISETP.GE.AND P0, PT, R0, R5, PT ;  /* 0x000000050000720c */ /* 0x008fda0003f06270 */
[----:B------:R-:W-:Y:S05]  /*1bb90*/  @!P0 BRA `(.L_x_6141) ;  /* 0x0000002800bc8947 */ /* 0x000fea0003800000 */
[----:B------:R-:W-:Y:S01]  /*1bba0*/  IMAD.MOV R2, RZ, RZ, -R4 ;  /* 0x000000ffff027224 */ /* 0x000fe200078e0a04 */
[----:B------:R-:W-:Y:S01]  /*1bbb0*/  LOP3.LUT R6, RZ, R5, RZ, 0x33, !PT ;  /* 0x00000005ff067212 */ /* 0x000fe200078e33ff */
        /* <DEDUP_REMOVED lines=42> */
.L_x_6146:
        /* <DEDUP_REMOVED lines=9> */
.L_x_6290:
[----:B------:R-:W-:Y:S05]  /*1bef0*/  BSYNC B3 ;  /* 0x0000000000037941 */ /* 0x000fea0003800000 */
.L_x_6147:
        /* <DEDUP_REMOVED lines=9> */
.L_x_6150:
[----:B------:R-:W-:Y:S05]  /*1bf90*/  BSYNC B3 ;  /* 0x0000000000037941 */ /* 0x000fea0003800000 */
.L_x_6149:
        /* <DEDUP_REMOVED lines=14> */
.L_x_6151:
        /* <DEDUP_REMOVED lines=13> */
.L_x_6291:
[----:B------:R-:W-:Y:S05]  /*1c150*/  BSYNC B3 ;  /* 0x0000000000037941 */ /* 0x000fea0003800000 */
.L_x_6152:
        /* <DEDUP_REMOVED lines=11> */
.L_x_6155:
[----:B------:R-:W-:Y:S05]  /*1c210*/  BSYNC B3 ;  /* 0x0000000000037941 */ /* 0x000fea0003800000 */
.L_x_6154:
        /* <DEDUP_REMOVED lines=11> */
.L_x_6156:
        /* <DEDUP_REMOVED lines=15> */
.L_x_6157:
        /* <DEDUP_REMOVED lines=15> */
.L_x_6158:
        /* <DEDUP_REMOVED lines=15> */
.L_x_6159:
        /* <DEDUP_REMOVED lines=15> */
.L_x_6160:
        /* <DEDUP_REMOVED lines=15> */
.L_x_6161:
        /* <DEDUP_REMOVED lines=15> */
.L_x_6162:
        /* <DEDUP_REMOVED lines=15> */
.L_x_6163:
        /* <DEDUP_REMOVED lines=10> */
.L_x_6145:
[----:B------:R-:W-:Y:S05]  /*1ca00*/  BSYNC B1 ;  /* 0x0000000000017941 */ /* 0x000fea0003800000 */
.L_x_6144:
[----:B------:R-:W2:Y:S02]  /*1ca10*/  LDL R4, [R1+0x2c] ;  /* 0x00002c0001047983 */ /* 0x000ea40000100800 */
[----:B--2---:R-:W-:-:S07]  /*1ca20*/  VIADD R0, R4, 0xfffffffd ;  /* 0xfffffffd04007836 */ /* 0x004fce0000000000 */
.L_x_6143:
[----:B------:R-:W-:Y:S05]  /*1ca30*/  BSYNC B2 ;  /* 0x0000000000027941 */ /* 0x000fea0003800000 */
.L_x_6142:
[----:B------:R-:W2:Y:S01]  /*1ca40*/  LDL.LU R2, [R1+0x2c] ;  /* 0x00002c0001027983 */ /* 0x000ea20000300800 */
[----:B------:R-:W-:Y:S01]  /*1ca50*/  VIADD R6, R6, 0xfffffffe ;  /* 0xfffffffe06067836 */ /* 0x000fe20000000000 */
[----:B--2---:R-:W-:-:S04]  /*1ca60*/  LOP3.LUT R2, RZ, R2, RZ, 0x33, !PT ;  /* 0x00000002ff027212 */ /* 0x004fc800078e33ff */
[----:B------:R-:W-:-:S13]  /*1ca70*/  ISETP.NE.AND P0, PT, R6, R2, PT ;  /* 0x000000020600720c */ /* 0x000fda0003f05270 */
[----:B------:R-:W-:Y:S05]  /*1ca80*/  @!P0 BRA `(.L_x_6141) ;  /* 0x0000001c00008947 */ /* 0x000fea0003800000 */
.L_x_6204:
[----:B------:R-:W2:Y:S04]  /*1ca90*/  LDL R4, [R1+0x18] ;  /* 0x0000180001047983 */ /* 0x000ea80000100800 */
[----:B------:R-:W0:Y:S04]  /*1caa0*/  LDL.LU R3, [R1+0x4] ;  /* 0x0000040001037983 */ /* 0x000e280000300800 */
        /* <DEDUP_REMOVED lines=34> */
.L_x_6166:
[----:B------:R-:W2:Y:S01]  /*1ccd0*/  LDL R2, [R1] ;  /* 0x0000000001027983 */ /* 0x000ea20000100800 */
[----:B------:R-:W-:Y:S01]  /*1cce0*/  SHF.L.U32 R3, R6, 0x1f, RZ ;  /* 0x0000001f06037819 */ /* 0x000fe200000006ff */
[----:B------:R-:W-:Y:S01]  /*1ccf0*/  BSSY B2, `(.L_x_6167) ;  /* 0x0000007000027945 */ /* 0x000fe20003800000 */
[----:B0-----:R-:W0:Y:S02]  /*1cd00*/  S2R R4, SR_TID.X ;  /* 0x0000000000047919 */ /* 0x001e240000002100 */
[----:B0-----:R-:W-:-:S04]  /*1cd10*/  LOP3.LUT R4, R4, 0x7f, RZ, 0xc0, !PT ;  /* 0x0000007f04047812 */ /* 0x001fc800078ec0ff */
[----:B------:R-:W-:Y:S01]  /*1cd20*/  ISETP.NE.AND P1, PT, R4, RZ, PT ;  /* 0x000000ff0400720c */ /* 0x000fe20003f25270 */
[----:B--2---:R-:W-:-:S04]  /*1cd30*/  IMAD R2, R7, 0x8, R2 ;  /* 0x0000000807027824 */ /* 0x004fc800078e0202 */
[----:B------:R-:W0:Y:S02]  /*1cd40*/  SYNCS.PHASECHK.TRANS64.TRYWAIT P0, [R2+URZ+0x28c40], R3 ;  /* 0x028c4003020075a7 */ /* 0x000e24000800017f */
[----:B0-----:R-:W-:Y:S06]  /*1cd50*/  @!P0 BRA `(.L_x_6168) ;  /* 0x0000004000948947 */ /* 0x001fec0003800000 */
.L_x_6292:
[----:B------:R-:W-:Y:S05]  /*1cd60*/  BSYNC B2 ;  /* 0x0000000000027941 */ /* 0x000fea0003800000 */
.L_x_6167:
        /* <DEDUP_REMOVED lines=9> */
.L_x_6170:
[----:B------:R-:W-:Y:S05]  /*1ce00*/  BSYNC B2 ;  /* 0x0000000000027941 */ /* 0x000fea0003800000 */
.L_x_6169:
        /* <DEDUP_REMOVED lines=13> */
.L_x_6171:
        /* <DEDUP_REMOVED lines=13> */
.L_x_6293:
[----:B------:R-:W-:Y:S05]  /*1cfb0*/  BSYNC B2 ;  /* 0x0000000000027941 */ /* 0x000fea0003800000 */
.L_x_6172:
        /* <DEDUP_REMOVED lines=11> */
.L_x_6175:
[----:B------:R-:W-:Y:S05]  /*1d070*/  BSYNC B2 ;  /* 0x0000000000027941 */ /* 0x000fea0003800000 */
.L_x_6174:
[----:B01----:R-:W2:Y:S01]  /*1d080*/  LDL R3, [R1] ;  /* 0x0000000001037983 */ /* 0x003ea20000100800 */
        /* <DEDUP_REMOVED lines=9> */
.L_x_6176:
        /* <DEDUP_REMOVED lines=15> */
.L_x_6177:
        /* <DEDUP_REMOVED lines=15> */
.L_x_6178:
        /* <DEDUP_REMOVED lines=15> */
.L_x_6179:
        /* <DEDUP_REMOVED lines=15> */
.L_x_6180:
        /* <DEDUP_REMOVED lines=15> */
.L_x_6181:
        /* <DEDUP_REMOVED lines=15> */
.L_x_6182:
        /* <DEDUP_REMOVED lines=15> */
.L_x_6183:
        /* <DEDUP_REMOVED lines=10> */
.L_x_6165:
[----:B------:R-:W-:Y:S05]  /*1d850*/  BSYNC B1 ;  /* 0x0000000000017941 */ /* 0x000fea0003800000 */
.L_x_6164:
[----:B------:R-:W2:Y:S01]  /*1d860*/  LDL R5, [R1+0x18] ;  /* 0x0000180001057983 */ /* 0x000ea20000100800 */
[----:B------:R-:W-:Y:S01]  /*1d870*/  VIADD R7, R7, 0x1 ;  /* 0x0000000107077836 */ /* 0x000fe20000000000 */
[----:B------:R-:W-:Y:S04]  /*1d880*/  BSSY B1, `(.L_x_6184) ;  /* 0x00000dc000017945 */ /* 0x000fe80003800000 */
[----:B------:R-:W-:-:S04]  /*1d890*/  ISETP.NE.AND P0, PT, R7, 0x2, PT ;  /* 0x000000020700780c */ /* 0x000fc80003f05270 */
[----:B------:R-:W-:Y:S02]  /*1d8a0*/  SEL R2, RZ, 0x1, P0 ;  /* 0x00000001ff027807 */ /* 0x000fe40000000000 */
[----:B------:R-:W-:Y:S02]  /*1d8b0*/  SEL R9, R7, RZ, P0 ;  /* 0x000000ff07097207 */ /* 0x000fe40000000000 */
[----:B-----5:R-:W-:Y:S01]  /*1d8c0*/  LOP3.LUT R8, R6, R2, RZ, 0x3c, !PT ;  /* 0x0000000206087212 */ /* 0x020fe200078e3cff */
[----:B------:R-:W-:-:S04]  /*1d8d0*/  VIADD R6, R0, 0xffffffff ;  /* 0xffffffff00067836 */ /* 0x000fc80000000000 */
[----:B------:R0:W-:Y:S04]  /*1d8e0*/  STL [R1+0x10], R8 ;  /* 0x0000100801007387 */ /* 0x0001e80000100800 */
[----:B------:R0:W-:Y:S01]  /*1d8f0*/  STL [R1+0x4], R9 ;  /* 0x0000040901007387 */ /* 0x0001e20000100800 */
[----:B--2---:R-:W-:-:S13]  /*1d900*/  LOP3.LUT P2, RZ, R5, 0x1, RZ, 0xc0, !PT ;  /* 0x0000000105ff7812 */ /* 0x004fda000784c0ff */
[----:B0-----:R-:W-:Y:S05]  /*1d910*/  @!P2 BRA `(.L_x_6185) ;  /* 0x0000000c0048a947 */ /* 0x001fea0003800000 */
        /* <DEDUP_REMOVED lines=24> */
.L_x_6186:
[----:B------:R-:W2:Y:S01]  /*1daa0*/  LDL R2, [R1] ;  /* 0x0000000001027983 */ /* 0x000ea20000100800 */
[----:B------:R-:W-:Y:S01]  /*1dab0*/  BSSY B2, `(.L_x_6187) ;  /* 0x0000008000027945 */ /* 0x000fe20003800000 */
[----:B0-----:R-:W0:Y:S02]  /*1dac0*/  S2R R4, SR_TID.X ;  /* 0x0000000000047919 */ /* 0x001e240000002100 */
[----:B0-----:R-:W-:-:S04]  /*1dad0*/  LOP3.LUT R4, R4, 0x7f, RZ, 0xc0, !PT ;  /* 0x0000007f04047812 */ /* 0x001fc800078ec0ff */
[----:B------:R-:W-:Y:S01]  /*1dae0*/  ISETP.NE.AND P1, PT, R4, RZ, PT ;  /* 0x000000ff0400720c */ /* 0x000fe20003f25270 */
[----:B--2---:R-:W-:Y:S01]  /*1daf0*/  IMAD R3, R9, 0x8, R2 ;  /* 0x0000000809037824 */ /* 0x004fe200078e0202 */
[----:B------:R-:W-:-:S04]  /*1db00*/  SHF.L.U32 R2, R8, 0x1f, RZ ;  /* 0x0000001f08027819 */ /* 0x000fc800000006ff */
[----:B------:R-:W0:Y:S02]  /*1db10*/  SYNCS.PHASECHK.TRANS64.TRYWAIT P0, [R3+URZ+0x28c40], R2 ;  /* 0x028c4002030075a7 */ /* 0x000e24000800017f */
[----:B0-----:R-:W-:Y:S05]  /*1db20*/  @!P0 BRA `(.L_x_6188) ;  /* 0x0000003400488947 */ /* 0x001fea0003800000 */
.L_x_6294:
[----:B------:R-:W-:Y:S05]  /*1db30*/  BSYNC B2 ;  /* 0x0000000000027941 */ /* 0x000fea0003800000 */
.L_x_6187:
        /* <DEDUP_REMOVED lines=9> */
.L_x_6190:
[----:B------:R-:W-:Y:S05]  /*1dbd0*/  BSYNC B2 ;  /* 0x0000000000027941 */ /* 0x000fea0003800000 */
.L_x_6189:
[----:B------:R-:W2:Y:S04]  /*1dbe0*/  LDL R8, [R1] ;  /* 0x0000000001087983 */ /* 0x000ea80000100800 */
        /* <DEDUP_REMOVED lines=13> */
.L_x_6191:
        /* <DEDUP_REMOVED lines=13> */
.L_x_6295:
[----:B------:R-:W-:Y:S05]  /*1dd90*/  BSYNC B2 ;  /* 0x0000000000027941 */ /* 0x000fea0003800000 */
.L_x_6192:
        /* <DEDUP_REMOVED lines=11> */
.L_x_6195:
[----:B------:R-:W-:Y:S05]  /*1de50*/  BSYNC B2 ;  /* 0x0000000000027941 */ /* 0x000fea0003800000 */
.L_x_6194:
        /* <DEDUP_REMOVED lines=11> */
.L_x_6196:
        /* <DEDUP_REMOVED lines=15> */
.L_x_6197:
        /* <DEDUP_REMOVED lines=15> */
.L_x_6198:
        /* <DEDUP_REMOVED lines=15> */
.L_x_6199:
        /* <DEDUP_REMOVED lines=15> */
.L_x_6200:
        /* <DEDUP_REMOVED lines=15> */
.L_x_6201:
        /* <DEDUP_REMOVED lines=15> */
.L_x_6202:
        /* <DEDUP_REMOVED lines=15> */
.L_x_6203:
        /* <DEDUP_REMOVED lines=10> */
.L_x_6185:
[----:B------:R-:W-:Y:S05]  /*1e640*/  BSYNC B1 ;  /* 0x0000000000017941 */ /* 0x000fea0003800000 */
.L_x_6184:
[----:B------:R-:W2:Y:S01]  /*1e650*/  LDL R5, [R1+0x24] ;  /* 0x0000240001057983 */ /* 0x000ea20000100800 */
[----:B------:R-:W-:Y:S01]  /*1e660*/  VIADD R0, R0, 0xfffffffe ;  /* 0xfffffffe00007836 */ /* 0x000fe20000000000 */
[----:B--2---:R-:W-:-:S13]  /*1e670*/  ISETP.GT.AND P0, PT, R6, R5, PT ;  /* 0x000000050600720c */ /* 0x004fda0003f04270 */
[----:B------:R-:W-:Y:S05]  /*1e680*/  @P0 BRA `(.L_x_6204) ;  /* 0xffffffe400000947 */ /* 0x000fea000383ffff */
.L_x_6141:
[----:B------:R-:W-:Y:S05]  /*1e690*/  BSYNC B0 ;  /* 0x0000000000007941 */ /* 0x000fea0003800000 */
.L_x_6140:
        /* <DEDUP_REMOVED lines=24> */
.L_x_6206:
[----:B------:R-:W-:Y:S05]  /*1e820*/  BSYNC B0 ;  /* 0x0000000000007941 */ /* 0x000fea0003800000 */
.L_x_6205:
[----:B------:R-:W-:-:S05]  /*1e830*/  SEL R0, R0, RZ, P0 ;  /* 0x000000ff00007207 */ /* 0x000fca0000000000 */
[----:B------:R2:W-:Y:S02]  /*1e840*/  STL [R1+0x4], R0 ;  /* 0x0000040001007387 */ /* 0x0005e40000100800 */
.L_x_6108:
[----:B------:R-:W-:Y:S05]  /*1e850*/  BSYNC B7 ;  /* 0x0000000000077941 */ /* 0x000fea0003800000 */
.L_x_6106:
        /* <DEDUP_REMOVED lines=10> */
[----:B------:R2:W-:Y:S01]  /*1e900*/  STL [R1], R0 ;  /* 0x0000000001007387 */ /* 0x0005e20000100800 */
[----:B------:R-:W-:Y:S06]  /*1e910*/  BAR.ARV 0x4, 0x180 ;  /* 0x0106000000007b1d */ /* 0x000fec0000002000 */
[----:B------:R-:W-:Y:S05]  /*1e920*/  BRA `(.L_x_6208) ;  /* 0x0000000800d47947 */ /* 0x000fea0003800000 */
.L_x_6207:
[----:B------:R-:W2:Y:S01]  /*1e930*/  S2R R6, SR_TID.X ;  /* 0x0000000000067919 */ /* 0x000ea20000002100 */
[----:B------:R-:W-:Y:S01]  /*1e940*/  UMOV UR4, 0xffffffff ;  /* 0xffffffff00047882 */ /* 0x000fe20000000000 */
[----:B--2---:R-:W-:-:S04]  /*1e950*/  LOP3.LUT R6, R6, 0x1f, RZ, 0xc0, !PT ;  /* 0x0000001f06067812 */ /* 0x004fc800078ec0ff */
[----:B------:R-:W-:Y:S01]  /*1e960*/  ISETP.NE.AND P0, PT, R6, 0x1f, PT ;  /* 0x0000001f0600780c */ /* 0x000fe20003f05270 */
[----:B------:R-:W-:-:S12]  /*1e970*/  BRA.DIV UR4, `(.L_x_6209) ;  /* 0x0000002604dc7947 */ /* 0x000fd8000b800000 */
[----:B0-----:R-:W-:Y:S01]  /*1e980*/  IMAD.IADD R5, R19, 0x1, R6 ;  /* 0x0000000113057824 */ /* 0x001fe200078e0206 */
[----:B------:R-:W-:-:S04]  /*1e990*/  ULDC UR4, c[0x0][0xc3c] ;  /* 0x00030f0000047ab9 */ /* 0x000fc80000000800 */
[----:B------:R-:W-:-:S13]  /*1e9a0*/  ISETP.GE.OR P1, PT, R5, UR4, !P0 ;  /* 0x0000000405007c0c */ /* 0x000fda000c726670 */
[----:B-1----:R-:W0:Y:S02]  /*1e9b0*/  @!P1 LDC.64 R2, c[0x0][0xc80] ;  /* 0x00032000ff029b82 */ /* 0x002e240000000a00 */
[----:B0-----:R-:W-:-:S06]  /*1e9c0*/  @!P1 IMAD.WIDE R2, R5, 0x4, R2 ;  /* 0x0000000405029825 */ /* 0x001fcc00078e0202 */
[----:B------:R0:W2:Y:S01]  /*1e9d0*/  @!P1 LDG.E R3, desc[UR42][R2.64] ;  /* 0x0000002a02039981 */ /* 0x0000a2000c1e1900 */
[C---:B------:R-:W-:Y:S02]  /*1e9e0*/  ISETP.GE.U32.AND P2, PT, R6.reuse, 0x2, PT ;  /* 0x000000020600780c */ /* 0x040fe40003f46070 */
[C---:B------:R-:W-:Y:S01]  /*1e9f0*/  ISETP.GE.U32.AND P3, PT, R6.reuse, 0x4, PT ;  /* 0x000000040600780c */ /* 0x040fe20003f66070 */
[----:B------:R-:W-:Y:S01]  /*1ea00*/  SHFL.IDX PT, R0, R16, RZ, 0x1f ;  /* 0x00001fff10007589 */ /* 0x000fe200000e0000 */
[C---:B------:R-:W-:Y:S02]  /*1ea10*/  ISETP.GE.U32.AND P4, PT, R6.reuse, 0x8, PT ;  /* 0x000000080600780c */ /* 0x040fe40003f86070 */
[C---:B------:R-:W-:Y:S01]  /*1ea20*/  ISETP.GE.U32.AND P5, PT, R6.reuse, 0x10, PT ;  /* 0x000000100600780c */ /* 0x040fe20003fa6070 */
[----:B------:R-:W-:Y:S01]  /*1ea30*/  SHFL.IDX PT, R4, R16, 0x1, 0x1f ;  /* 0x00201f0010047f89 */ /* 0x000fe200000e0000 */
        /* <DEDUP_REMOVED lines=19> */
.L_x_6305:
[----:B------:R-:W-:Y:S02]  /*1eb70*/  ULDC UR4, c[0x0][0xc38] ;  /* 0x00030e0000047ab9 */ /* 0x000fe40000000800 */
[----:B------:R-:W-:-:S04]  /*1eb80*/  IMAD.U32 R5, RZ, RZ, UR4 ;  /* 0x00000004ff057e24 */ /* 0x000fc8000f8e00ff */
[----:B-1----:R-:W-:-:S04]  /*1eb90*/  IMAD R16, R14, R5, RZ ;  /* 0x000000050e107224 */ /* 0x002fc800078e02ff */
[----:B------:R-:W-:-:S05]  /*1eba0*/  IMAD.IADD R4, R4, 0x1, R16 ;  /* 0x0000000104047824 */ /* 0x000fca00078e0210 */
[----:B------:R-:W-:-:S13]  /*1ebb0*/  ISETP.GT.AND P6, PT, R4, R0, PT ;  /* 0x000000000400720c */ /* 0x000fda0003fc4270 */
[----:B------:R-:W-:Y:S05]  /*1ebc0*/  @P6 BRA `(.L_x_6210) ;  /* 0x00000000009c6947 */ /* 0x000fea0003800000 */
.L_x_6215:
        /* <DEDUP_REMOVED lines=14> */
.L_x_6213:
[----:B------:R-:W-:Y:S05]  /*1ecb0*/  BSYNC B0 ;  /* 0x0000000000007941 */ /* 0x000fea0003800000 */
.L_x_6212:
        /* <DEDUP_REMOVED lines=18> */
.L_x_6313:
[----:B------:R-:W-:Y:S02]  /*1ede0*/  ULDC UR4, c[0x0][0xc38] ;  /* 0x00030e0000047ab9 */ /* 0x000fe40000000800 */
[----:B------:R-:W-:-:S04]  /*1edf0*/  IMAD.U32 R5, RZ, RZ, UR4 ;  /* 0x00000004ff057e24 */ /* 0x000fc8000f8e00ff */
[----:B-1----:R-:W-:-:S04]  /*1ee00*/  IMAD R16, R14, R5, RZ ;  /* 0x000000050e107224 */ /* 0x002fc800078e02ff */
[----:B------:R-:W-:-:S05]  /*1ee10*/  IMAD.IADD R4, R16, 0x1, R4 ;  /* 0x0000000110047824 */ /* 0x000fca00078e0204 */
[----:B------:R-:W-:-:S13]  /*1ee20*/  ISETP.GT.AND P6, PT, R4, R0, PT ;  /* 0x000000000400720c */ /* 0x000fda0003fc4270 */
[----:B------:R-:W-:Y:S05]  /*1ee30*/  @!P6 BRA `(.L_x_6215) ;  /* 0xfffffffc0064e947 */ /* 0x000fea000383ffff */
.L_x_6210:
        /* <DEDUP_REMOVED lines=8> */
.L_x_6317:
[----:B------:R-:W-:Y:S01]  /*1eec0*/  ISETP.NE.AND P0, PT, R4, RZ, PT ;  /* 0x000000ff0400720c */ /* 0x000fe20003f05270 */
[----:B------:R-:W-:-:S12]  /*1eed0*/  IMAD.MOV.U32 R4, RZ, RZ, RZ ;  /* 0x000000ffff047224 */ /* 0x000fd800078e00ff */
[----:B------:R-:W-:Y:S05]  /*1eee0*/  @!P0 BRA `(.L_x_6217) ;  /* 0x0000000000108947 */ /* 0x000fea0003800000 */
[----:B------:R-:W-:Y:S01]  /*1eef0*/  UMOV UR4, 0xffffffff ;  /* 0xffffffff00047882 */ /* 0x000fe20000000000 */
[----:B------:R-:W-:Y:S02]  /*1ef00*/  VIADD R12, R6, 0xffffffff ;  /* 0xffffffff060c7836 */ /* 0x000fe40000000000 */
[----:B------:R-:W-:Y:S05]  /*1ef10*/  BRA.DIV UR4, `(.L_x_6218) ;  /* 0x0000002a04a07947 */ /* 0x000fea000b800000 */
[----:B------:R3:W4:Y:S02]  /*1ef20*/  SHFL.IDX PT, R4, R3, R12, 0x1f ;  /* 0x00001f0c03047589 */ /* 0x00072400000e0000 */
.L_x_6217:
        /* <DEDUP_REMOVED lines=56> */
[----:B------:R-:W-:Y:S01]  /*1f2b0*/  ISETP.GE.AND P2, PT, R3, RZ, PT ;  /* 0x000000ff0300720c */ /* 0x000fe20003f46270 */
[----:B------:R-:W-:-:S06]  /*1f2c0*/  IMAD.IADD R3, R0, 0x1, R4 ;  /* 0x0000000100037824 */ /* 0x000fcc00078e0204 */
        /* <DEDUP_REMOVED lines=8> */
.L_x_6211:
[----:B------:R-:W-:Y:S01]  /*1f350*/  UMOV UR4, URZ ;  /* 0x0000003f00047c82 */ /* 0x000fe20008000000 */
[----:B------:R-:W-:Y:S01]  /*1f360*/  UMOV UR5, URZ ;  /* 0x0000003f00057c82 */ /* 0x000fe20008000000 */
[----:B------:R-:W-:Y:S01]  /*1f370*/  ULDC UR6, c[0x0][0xc3c] ;  /* 0x00030f0000067ab9 */ /* 0x000fe20000000800 */
[----:B------:R-:W-:Y:S02]  /*1f380*/  IMAD.MOV.U32 R16, RZ, RZ, R0 ;  /* 0x000000ffff107224 */ /* 0x000fe400078e0000 */
[----:B------:R-:W-:Y:S02]  /*1f390*/  IMAD.U32 R17, RZ, RZ, UR4 ;  /* 0x00000004ff117e24 */ /* 0x000fe4000f8e00ff */
[----:B------:R-:W-:Y:S02]  /*1f3a0*/  IMAD.U32 R18, RZ, RZ, UR5 ;  /* 0x00000005ff127e24 */ /* 0x000fe4000f8e00ff */
[----:B------:R-:W-:-:S07]  /*1f3b0*/  IMAD.U32 R19, RZ, RZ, UR6 ;  /* 0x00000006ff137e24 */ /* 0x000fce000f8e00ff */
.L_x_6219:
[----:B------:R1:W2:Y:S01]  /*1f3c0*/  LDL R2, [R1] ;  /* 0x0000000001027983 */ /* 0x0002a20000100800 */
[----:B------:R-:W3:Y:S01]  /*1f3d0*/  S2R R0, SR_TID.X ;  /* 0x0000000000007919 */ /* 0x000ee20000002100 */
[----:B------:R-:W-:Y:S05]  /*1f3e0*/  WARPSYNC.ALL ;  /* 0x0000000000007948 */ /* 0x000fea0003800000 */
[----:B---3--:R-:W-:Y:S01]  /*1f3f0*/  LOP3.LUT R0, R0, 0x1f, RZ, 0xc0, !PT ;  /* 0x0000001f00007812 */ /* 0x008fe200078ec0ff */
[----:B------:R-:W-:Y:S03]  /*1f400*/  BAR.SYNC.DEFER_BLOCKING 0x4, 0x180 ;  /* 0x0106000000007b1d */ /* 0x000fe60000010000 */
[----:B------:R-:W-:-:S13]  /*1f410*/  ISETP.NE.AND P0, PT, R0, RZ, PT ;  /* 0x000000ff0000720c */ /* 0x000fda0003f05270 */
[----:B0-----:R-:W2:Y:S01]  /*1f420*/  @!P0 S2R R3, SR_CgaCtaId ;  /* 0x0000000000038919 */ /* 0x001ea20000008800 */
[----:B------:R-:W-:-:S04]  /*1f430*/  @!P0 MOV R0, 0x400 ;  /* 0x0000040000008802 */ /* 0x000fc80000000f00 */
[----:B--2---:R-:W-:-:S05]  /*1f440*/  @!P0 LEA R2, R3, R0, 0x18 ;  /* 0x0000000003028211 */ /* 0x004fca00078ec0ff */
[----:B------:R1:W-:Y:S04]  /*1f450*/  @!P0 STS.128 [R2+0x28cd0], R16 ;  /* 0x028cd01002008388 */ /* 0x0003e80000000c00 */
[----:B------:R1:W-:Y:S01]  /*1f460*/  @!P0 STL [R1], R2 ;  /* 0x0000000201008387 */ /* 0x0003e20000100800 */
[----:B------:R-:W-:Y:S06]  /*1f470*/  BAR.ARV 0x5, 0x180 ;  /* 0x0146000000007b1d */ /* 0x000fec0000002000 */
.L_x_6208:
[----:B------:R-:W-:Y:S02]  /*1f480*/  ULDC UR4, c[0x0][0xc3c] ;  /* 0x00030f0000047ab9 */ /* 0x000fe40000000800 */
[----:B---3--:R-:W-:-:S13]  /*1f490*/  ISETP.GE.AND P0, PT, R19, UR4, PT ;  /* 0x0000000413007c0c */ /* 0x008fda000bf06270 */
[----:B------:R-:W-:Y:S05]  /*1f4a0*/  @!P0 BRA `(.L_x_6220) ;  /* 0xffffff7c00808947 */ /* 0x000fea000383ffff */
[----:B------:R-:W-:Y:S05]  /*1f4b0*/  BSYNC B8 ;  /* 0x0000000000087941 */ /* 0x000fea0003800000 */
.L_x_6040:
[----:B--2---:R-:W2:Y:S01]  /*1f4c0*/  LDL.LU R0, [R1+0x48] ;  /* 0x0000480001007983 */ /* 0x004ea20000300800 */
[----:B------:R-:W-:Y:S01]  /*1f4d0*/  BSSY B0, `(.L_x_6221) ;  /* 0x000000b000007945 */ /* 0x000fe20003800000 */
[----:B0-----:R-:W0:Y:S01]  /*1f4e0*/  S2R R5, SR_CgaCtaId ;  /* 0x0000000000057919 */ /* 0x001e220000008800 */
[----:B--2---:R-:W-:-:S05]  /*1f4f0*/  VIADD R0, R0, 0x1 ;  /* 0x0000000100007836 */ /* 0x004fca0000000000 */
[----:B-1----:R-:W-:-:S04]  /*1f500*/  LEA.HI R2, R0, R0, RZ, 0x1 ;  /* 0x0000000000027211 */ /* 0x002fc800078f08ff */
[----:B------:R-:W-:-:S05]  /*1f510*/  LOP3.LUT R3, R2, 0xfffffffe, RZ, 0xc0, !PT ;  /* 0xfffffffe02037812 */ /* 0x000fca00078ec0ff */
[----:B------:R-:W-:Y:S01]  /*1f520*/  IMAD.IADD R3, R0, 0x1, -R3 ;  /* 0x0000000100037824 */ /* 0x000fe200078e0a03 */
[----:B------:R-:W-:-:S04]  /*1f530*/  MOV R0, 0x400 ;  /* 0x0000040000007802 */ /* 0x000fc80000000f00 */
[----:B0-----:R-:W-:Y:S02]  /*1f540*/  LEA R0, R5, R0, 0x18 ;  /* 0x0000000005007211 */ /* 0x001fe400078ec0ff */
[----:B------:R-:W-:-:S04]  /*1f550*/  SHF.L.U32 R3, R3, 0x1f, RZ ;  /* 0x0000001f03037819 */ /* 0x000fc800000006ff */
[----:B------:R-:W0:Y:S02]  /*1f560*/  SYNCS.PHASECHK.TRANS64.TRYWAIT P0, [R0+URZ+0x28c20], R3 ;  /* 0x028c2003000075a7 */ /* 0x000e24000800017f */
[----:B0-----:R-:W-:Y:S05]  /*1f570*/  @!P0 BRA `(.L_x_6222) ;  /* 0x0000002400308947 */ /* 0x001fea0003800000 */
.L_x_6320:
[----:B------:R-:W-:Y:S05]  /*1f580*/  BSYNC B0 ;  /* 0x0000000000007941 */ /* 0x000fea0003800000 */
.L_x_6221:
[----:B------:R-:W-:-:S03]  /*1f590*/  UMOV UR4, 0xffffffff ;  /* 0xffffffff00047882 */ /* 0x000fc60000000000 */
[----:B------:R-:W-:Y:S05]  /*1f5a0*/  BRA.DIV UR4, `(.L_x_6223) ;  /* 0x0000002604387947 */ /* 0x000fea000b800000 */
[----:B------:R-:W1:Y:S02]  /*1f5b0*/  S2R R2, SR_TID.X ;  /* 0x0000000000027919 */ /* 0x000e640000002100 */
[----:B-1----:R-:W-:-:S04]  /*1f5c0*/  SHF.R.U32.HI R2, RZ, 0x5, R2 ;  /* 0x00000005ff027819 */ /* 0x002fc80000011602 */
[----:B------:R-:W-:-:S05]  /*1f5d0*/  LOP3.LUT R2, R2, 0x3, RZ, 0xc0, !PT ;  /* 0x0000000302027812 */ /* 0x000fca00078ec0ff */
[----:B------:R1:W2:Y:S02]  /*1f5e0*/  SHFL.IDX PT, R14, R2, RZ, 0x1f ;  /* 0x00001fff020e7589 */ /* 0x0002a400000e0000 */
.L_x_6323:
[----:B--2---:R-:W-:-:S13]  /*1f5f0*/  ISETP.NE.AND P0, PT, R14, RZ, PT ;  /* 0x000000ff0e00720c */ /* 0x004fda0003f05270 */
[----:B------:R-:W-:Y:S05]  /*1f600*/  @P0 BRA `(.L_x_5821) ;  /* 0x0000000000940947 */ /* 0x000fea0003800000 */
[----:B------:R-:W-:-:S03]  /*1f610*/  UMOV UR4, 0xffffffff ;  /* 0xffffffff00047882 */ /* 0x000fc60000000000 */
[----:B------:R-:W-:Y:S05]  /*1f620*/  BRA.DIV UR4, `(.L_x_6224) ;  /* 0x00000026044c7947 */ /* 0x000fea000b800000 */
[----:B------:R-:W-:-:S13]  /*1f630*/  ELECT P6, URZ, PT ;  /* 0x00000000003f782f */ /* 0x000fda00038c0000 */
.L_x_6326:
[----:B------:R-:W-:Y:S05]  /*1f640*/  @!P6 BRA `(.L_x_5821) ;  /* 0x000000000084e947 */ /* 0x000fea0003800000 */
[----:B------:R-:W-:-:S06]  /*1f650*/  ULOP3.LUT UR4, UR36, 0x2, URZ, 0xfc, !UPT ;  /* 0x0000000224047892 */ /* 0x000fcc000f8efc3f */
[----:B-1----:R-:W-:-:S05]  /*1f660*/  IMAD.U32 R2, RZ, RZ, UR4 ;  /* 0x00000004ff027e24 */ /* 0x002fca000f8e00ff */
[----:B------:R-:W-:-:S13]  /*1f670*/  ISETP.NE.AND P2, PT, R2, 0x3, PT ;  /* 0x000000030200780c */ /* 0x000fda0003f45270 */
[----:B------:R-:W-:Y:S05]  /*1f680*/  @!P2 BRA `(.L_x_6225) ;  /* 0x000000000004a947 */ /* 0x000fea0003800000 */
[----:B------:R-:W-:Y:S01]  /*1f690*/  BPT.TRAP 0x1 ;  /* 0x000000040000795c */ /* 0x000fe20000300000 */
.L_x_6225:
        /* <DEDUP_REMOVED lines=14> */
.L_x_6327:
[----:B------:R-:W1:Y:S02]  /*1f780*/  SYNCS.PHASECHK.TRANS64.TRYWAIT P0, [R7+URZ], R2 ;  /* 0x00000002070075a7 */ /* 0x000e64000800017f */
[----:B-1----:R-:W-:Y:S05]  /*1f790*/  @!P0 BRA `(.L_x_6227) ;  /* 0x0000002400248947 */ /* 0x002fea0003800000 */
.L_x_6328:
[----:B------:R-:W-:Y:S05]  /*1f7a0*/  @!P2 BRA `(.L_x_6228) ;  /* 0x000000000004a947 */ /* 0x000fea0003800000 */
[----:B------:R-:W-:Y:S01]  /*1f7b0*/  BPT.TRAP 0x1 ;  /* 0x000000040000795c */ /* 0x000fe20000300000 */
.L_x_6228:
[----:B------:R-:W2:Y:S01]  /*1f7c0*/  LDL.LU R4, [R1+0x4] ;  /* 0x0000040001047983 */ /* 0x000ea20000300800 */
[----:B------:R-:W-:-:S04]  /*1f7d0*/  VIADD R0, R0, 0x28c60 ;  /* 0x00028c6000007836 */ /* 0x000fc80000000000 */
[----:B--2---:R-:W-:-:S04]  /*1f7e0*/  IMAD R4, R4, 0x8, R0 ;  /* 0x0000000804047824 */ /* 0x004fc800078e0200 */
[----:B------:R-:W2:Y:S02]  /*1f7f0*/  SYNCS.PHASECHK.TRANS64.TRYWAIT P0, [R4+URZ], R5 ;  /* 0x00000005040075a7 */ /* 0x000ea4000800017f */
[----:B--2---:R-:W-:Y:S05]  /*1f800*/  @!P0 BRA `(.L_x_6229) ;  /* 0x00000024001c8947 */ /* 0x004fea0003800000 */
.L_x_6329:
[----:B------:R-:W-:-:S07]  /*1f810*/  IMAD R3, R3, 0x8, R0 ;  /* 0x0000000803037824 */ /* 0x000fce00078e0200 */
.L_x_6230:
[----:B---3--:R3:W4:Y:S02]  /*1f820*/  SYNCS.PHASECHK.TRANS64.TRYWAIT P0, [R3+URZ], R2 ;  /* 0x00000002030075a7 */ /* 0x008724000800017f */
[----:B----4-:R-:W-:Y:S05]  /*1f830*/  @!P0 NANOSLEEP.SYNCS 0x989680 ;  /* 0x009896800000895d */ /* 0x010fea0003900000 */
[----:B------:R-:W4:Y:S02]  /*1f840*/  @!P0 SYNCS.PHASECHK.TRANS64 P0, [R3+URZ], R2 ;  /* 0x00000002030085a7 */ /* 0x000f24000800007f */
[----:B----4-:R-:W-:Y:S05]  /*1f850*/  @!P0 BRA `(.L_x_6230) ;  /* 0xfffffffc00f08947 */ /* 0x010fea000383ffff */
.L_x_5821:
[----:B------:R-:W-:Y:S05]  /*1f860*/  BSYNC B9 ;  /* 0x0000000000097941 */ /* 0x000fea0003800000 */
.L_x_5818:
[----:B------:R-:W-:Y:S05]  /*1f870*/  EXIT ;  /* 0x000000000000794d */ /* 0x000fea0003800000 */
.L_x_5845:
[----:B0-----:R0:W1:Y:S02]  /*1f880*/  SYNCS.PHASECHK.TRANS64.TRYWAIT P5, [R64+URZ+0x28c90], R43 ;  /* 0x028c902b400075a7 */ /* 0x00106400080a017f */
[----:B-1----:R-:W-:Y:S05]  /*1f890*/  @!P5 NANOSLEEP.SYNCS 0x989680 ;  /* 0x009896800000d95d */ /* 0x002fea0003900000 */
[----:B------:R-:W1:Y:S02]  /*1f8a0*/  @!P5 SYNCS.PHASECHK.TRANS64 P5, [R64+URZ+0x28c90], R43 ;  /* 0x028c902b4000d5a7 */ /* 0x000e6400080a007f */
[----:B-1----:R-:W-:Y:S05]  /*1f8b0*/  @!P5 BRA `(.L_x_5845) ;  /* 0xfffffffc00f0d947 */ /* 0x002fea000383ffff */
[----:B------:R-:W-:Y:S05]  /*1f8c0*/  BRA `(.L_x_6231) ;  /* 0xfffffe3000607947 */ /* 0x000fea000383ffff */
.L_x_5855:
[----:B-1----:R1:W2:Y:S02]  /*1f8d0*/  SYNCS.PHASECHK.TRANS64.TRYWAIT P5, [R64+URZ+0x28c90], R43 ;  /* 0x028c902b400075a7 */ /* 0x0022a400080a017f */
[----:B--2---:R-:W-:Y:S05]  /*1f8e0*/  @!P5 NANOSLEEP.SYNCS 0x989680 ;  /* 0x009896800000d95d */ /* 0x004fea0003900000 */
[----:B------:R-:W2:Y:S02]  /*1f8f0*/  @!P5 SYNCS.PHASECHK.TRANS64 P5, [R64+URZ+0x28c90], R43 ;  /* 0x028c902b4000d5a7 */ /* 0x000ea400080a007f */
[----:B--2---:R-:W-:Y:S05]  /*1f900*/  @!P5 BRA `(.L_x_5855) ;  /* 0xfffffffc00f0d947 */ /* 0x004fea000383ffff */
[----:B------:R-:W-:Y:S05]  /*1f910*/  BRA `(.L_x_6232) ;  /* 0xfffffe3800e07947 */ /* 0x000fea000383ffff */
.L_x_5860:
[----:B0-----:R0:W1:Y:S02]  /*1f920*/  SYNCS.PHASECHK.TRANS64.TRYWAIT P5, [R64+URZ+0x28c90], R43 ;  /* 0x028c902b400075a7 */ /* 0x00106400080a017f */
[----:B-1----:R-:W-:Y:S05]  /*1f930*/  @!P5 NANOSLEEP.SYNCS 0x989680 ;  /* 0x009896800000d95d */ /* 0x002fea0003900000 */
[----:B------:R-:W1:Y:S02]  /*1f940*/  @!P5 SYNCS.PHASECHK.TRANS64 P5, [R64+URZ+0x28c90], R43 ;  /* 0x028c902b4000d5a7 */ /* 0x000e6400080a007f */
[----:B-1----:R-:W-:Y:S05]  /*1f950*/  @!P5 BRA `(.L_x_5860) ;  /* 0xfffffffc00f0d947 */ /* 0x002fea000383ffff */
[----:B------:R-:W-:Y:S05]  /*1f960*/  BRA `(.L_x_6233) ;  /* 0xfffffe4400207947 */ /* 0x000fea000383ffff */
.L_x_5864:
[----:B--2---:R2:W0:Y:S02]  /*1f970*/  SYNCS.PHASECHK.TRANS64.TRYWAIT P0, [R64+URZ+0x28cb0], R43 ;  /* 0x028cb02b400075a7 */ /* 0x004424000800017f */
[----:B0-----:R-:W-:Y:S05]  /*1f980*/  @!P0 NANOSLEEP.SYNCS 0x989680 ;  /* 0x009896800000895d */ /* 0x001fea0003900000 */
[----:B------:R-:W0:Y:S02]  /*1f990*/  @!P0 SYNCS.PHASECHK.TRANS64 P0, [R64+URZ+0x28cb0], R43 ;  /* 0x028cb02b400085a7 */ /* 0x000e24000800007f */
[----:B0-----:R-:W-:Y:S05]  /*1f9a0*/  @!P0 BRA `(.L_x_5864) ;  /* 0xfffffffc00f08947 */ /* 0x001fea000383ffff */
[----:B------:R-:W-:Y:S05]  /*1f9b0*/  BRA `(.L_x_6234) ;  /* 0xfffffe4400987947 */ /* 0x000fea000383ffff */
.L_x_5883:
[----:B-1----:R1:W2:Y:S02]  /*1f9c0*/  SYNCS.PHASECHK.TRANS64.TRYWAIT P1, [R22+URZ+0x28c50], R3 ;  /* 0x028c5003160075a7 */ /* 0x0022a4000802017f */
[----:B--2---:R-:W-:Y:S05]  /*1f9d0*/  @!P1 NANOSLEEP.SYNCS 0x989680 ;  /* 0x009896800000995d */ /* 0x004fea0003900000 */
[----:B------:R-:W2:Y:S02]  /*1f9e0*/  @!P1 SYNCS.PHASECHK.TRANS64 P1, [R22+URZ+0x28c50], R3 ;  /* 0x028c5003160095a7 */ /* 0x000ea4000802007f */
[----:B--2---:R-:W-:Y:S05]  /*1f9f0*/  @!P1 BRA `(.L_x_5883) ;  /* 0xfffffffc00f09947 */ /* 0x004fea000383ffff */
[----:B------:R-:W-:Y:S05]  /*1fa00*/  BRA `(.L_x_6235) ;  /* 0xfffffe5400c07947 */ /* 0x000fea000383ffff */
.L_x_5890:
[----:B-1----:R1:W2:Y:S02]  /*1fa10*/  SYNCS.PHASECHK.TRANS64.TRYWAIT P2, [R0+URZ+0x28c50], R5 ;  /* 0x028c5005000075a7 */ /* 0x0022a4000804017f */
[----:B--2---:R-:W-:Y:S05]  /*1fa20*/  @!P2 NANOSLEEP.SYNCS 0x989680 ;  /* 0x009896800000a95d */ /* 0x004fea0003900000 */
[----:B------:R-:W2:Y:S02]  /*1fa30*/  @!P2 SYNCS.PHASECHK.TRANS64 P2, [R0+URZ+0x28c50], R5 ;  /* 0x028c50050000a5a7 */ /* 0x000ea4000804007f */
[----:B--2---:R-:W-:Y:S05]  /*1fa40*/  @!P2 BRA `(.L_x_5890) ;  /* 0xfffffffc00f0a947 */ /* 0x004fea000383ffff */
[----:B------:R-:W-:Y:S05]  /*1fa50*/  BRA `(.L_x_5889) ;  /* 0xfffffe6000e87947 */ /* 0x000fea000383ffff */
.L_x_5911:
        /* <DEDUP_REMOVED lines=8> */
.L_x_6237:
[----:B------:R-:W-:Y:S05]  /*1fae0*/  BSYNC B1 ;  /* 0x0000000000017941 */ /* 0x000fea0003800000 */
.L_x_6236:
        /* <DEDUP_REMOVED lines=8> */
.L_x_6238:
[----:B------:R-:W-:Y:S02]  /*1fb70*/  IMAD.MOV.U32 R13, RZ, RZ, R8 ;  /* 0x000000ffff0d7224 */ /* 0x000fe400078e0008 */
[----:B------:R-:W-:-:S07]  /*1fb80*/  IMAD.MOV.U32 R0, RZ, RZ, R14 ;  /* 0x000000ffff007224 */ /* 0x000fce00078e000e */
[----:B------:R-:W-:Y:S05]  /*1fb90*/  WARPSYNC.COLLECTIVE R15, `(.L_x_6239) ;  /* 0x000000000f087348 */ /* 0x000fea0003c00000 */
[----:B------:R0:W1:Y:S02]  /*1fba0*/  SHFL.IDX P6, R14, R13, R12, R11 ;  /* 0x0000000c0d0e7389 */ /* 0x00006400000c000b */
[----:B01----:R-:W-:Y:S01]  /*1fbb0*/  ENDCOLLECTIVE ;  /* 0x000000000000791b */ /* 0x003fe20003800000 */
.L_x_6239:
[----:B------:R-:W-:Y:S02]  /*1fbc0*/  IMAD.MOV.U32 R13, RZ, RZ, R7 ;  /* 0x000000ffff0d7224 */ /* 0x000fe400078e0007 */
[----:B------:R-:W-:-:S07]  /*1fbd0*/  IMAD.MOV.U32 R5, RZ, RZ, R14 ;  /* 0x000000ffff057224 */ /* 0x000fce00078e000e */
[----:B------:R-:W-:Y:S05]  /*1fbe0*/  WARPSYNC.COLLECTIVE R15, `(.L_x_6240) ;  /* 0x000000000f087348 */ /* 0x000fea0003c00000 */
[----:B------:R0:W1:Y:S02]  /*1fbf0*/  SHFL.IDX P6, R14, R13, R12, R11 ;  /* 0x0000000c0d0e7389 */ /* 0x00006400000c000b */
[----:B01----:R-:W-:Y:S01]  /*1fc00*/  ENDCOLLECTIVE ;  /* 0x000000000000791b */ /* 0x003fe20003800000 */
.L_x_6240:
[----:B------:R-:W-:Y:S05]  /*1fc10*/  BRA `(.L_x_6241) ;  /* 0xfffffe7c006c7947 */ /* 0x000fea000383ffff */
.L_x_5914:
[----:B------:R-:W-:Y:S01]  /*1fc20*/  BSSY B1, `(.L_x_6242) ;  /* 0x0000008000017945 */ /* 0x000fe20003800000 */
[----:B------:R-:W-:Y:S02]  /*1fc30*/  IMAD.MOV.U32 R13, RZ, RZ, R6 ;  /* 0x000000ffff0d7224 */ /* 0x000fe400078e0006 */
[----:B------:R-:W-:Y:S02]  /*1fc40*/  IMAD.MOV.U32 R12, RZ, RZ, 0x1 ;  /* 0x00000001ff0c7424 */ /* 0x000fe400078e00ff */
[----:B------:R-:W-:Y:S02]  /*1fc50*/  IMAD.MOV.U32 R11, RZ, RZ, 0x1c1f ;  /* 0x00001c1fff0b7424 */ /* 0x000fe400078e00ff */
[----:B------:R-:W-:-:S07]  /*1fc60*/  IMAD.MOV.U32 R15, RZ, RZ, -0x1 ;  /* 0xffffffffff0f7424 */ /* 0x000fce00078e00ff */
[----:B-1----:R-:W-:Y:S05]  /*1fc70*/  WARPSYNC.COLLECTIVE R15, `(.L_x_6243) ;  /* 0x000000000f087348 */ /* 0x002fea0003c00000 */
[----:B------:R0:W2:Y:S02]  /*1fc80*/  SHFL.IDX P6, R14, R13, R12, R11 ;  /* 0x0000000c0d0e7389 */ /* 0x0000a400000c000b */
[----:B012---:R-:W-:Y:S01]  /*1fc90*/  ENDCOLLECTIVE ;  /* 0x000000000000791b */ /* 0x007fe20003800000 */
.L_x_6243:
[----:B------:R-:W-:Y:S05]  /*1fca0*/  BSYNC B1 ;  /* 0x0000000000017941 */ /* 0x000fea0003800000 */
.L_x_6242:
        /* <DEDUP_REMOVED lines=8> */
.L_x_6244:
[----:B------:R-:W-:Y:S02]  /*1fd30*/  IMAD.MOV.U32 R13, RZ, RZ, R8 ;  /* 0x000000ffff0d7224 */ /* 0x000fe400078e0008 */
[----:B------:R-:W-:-:S07]  /*1fd40*/  IMAD.MOV.U32 R0, RZ, RZ, R14 ;  /* 0x000000ffff007224 */ /* 0x000fce00078e000e */
[----:B------:R-:W-:Y:S05]  /*1fd50*/  WARPSYNC.COLLECTIVE R15, `(.L_x_6245) ;  /* 0x000000000f087348 */ /* 0x000fea0003c00000 */
[----:B------:R0:W1:Y:S02]  /*1fd60*/  SHFL.IDX P6, R14, R13, R12, R11 ;  /* 0x0000000c0d0e7389 */ /* 0x00006400000c000b */
[----:B01----:R-:W-:Y:S01]  /*1fd70*/  ENDCOLLECTIVE ;  /* 0x000000000000791b */ /* 0x003fe20003800000 */
.L_x_6245:
[----:B------:R-:W-:Y:S02]  /*1fd80*/  IMAD.MOV.U32 R13, RZ, RZ, R7 ;  /* 0x000000ffff0d7224 */ /* 0x000fe400078e0007 */
[----:B------:R-:W-:-:S07]  /*1fd90*/  IMAD.MOV.U32 R5, RZ, RZ, R14 ;  /* 0x000000ffff057224 */ /* 0x000fce00078e000e */
[----:B------:R-:W-:Y:S05]  /*1fda0*/  WARPSYNC.COLLECTIVE R15, `(.L_x_6246) ;  /* 0x000000000f087348 */ /* 0x000fea0003c00000 */
[----:B------:R0:W1:Y:S02]  /*1fdb0*/  SHFL.IDX P6, R14, R13, R12, R11 ;  /* 0x0000000c0d0e7389 */ /* 0x00006400000c000b */
[----:B01----:R-:W-:Y:S01]  /*1fdc0*/  ENDCOLLECTIVE ;  /* 0x000000000000791b */ /* 0x003fe20003800000 */
.L_x_6246:
[----:B------:R-:W-:Y:S05]  /*1fdd0*/  BRA `(.L_x_6247) ;  /* 0xfffffe7c00d47947 */ /* 0x000fea000383ffff */
.L_x_5918:
[----:B0-----:R0:W1:Y:S02]  /*1fde0*/  SYNCS.PHASECHK.TRANS64.TRYWAIT P0, [R2+URZ+0x28c00], R35 ;  /* 0x028c0023020075a7 */ /* 0x001064000800017f */
[----:B-1----:R-:W-:Y:S05]  /*1fdf0*/  @!P0 NANOSLEEP.SYNCS 0x989680 ;  /* 0x009896800000895d */ /* 0x002fea0003900000 */
[----:B------:R-:W1:Y:S02]  /*1fe00*/  @!P0 SYNCS.PHASECHK.TRANS64 P0, [R2+URZ+0x28c00], R35 ;  /* 0x028c0023020085a7 */ /* 0x000e64000800007f */
[----:B-1----:R-:W-:Y:S05]  /*1fe10*/  @!P0 BRA `(.L_x_5918) ;  /* 0xfffffffc00f08947 */ /* 0x002fea000383ffff */
[----:B------:R-:W-:Y:S05]  /*1fe20*/  BRA `(.L_x_6248) ;  /* 0xfffffe8000c07947 */ /* 0x000fea000383ffff */
.L_x_5926:
        /* <DEDUP_REMOVED lines=8> */
.L_x_6250:
[----:B------:R-:W-:Y:S05]  /*1feb0*/  BSYNC B1 ;  /* 0x0000000000017941 */ /* 0x000fea0003800000 */
.L_x_6249:
        /* <DEDUP_REMOVED lines=8> */
.L_x_6251:
[----:B------:R-:W-:Y:S02]  /*1ff40*/  IMAD.MOV.U32 R13, RZ, RZ, R7 ;  /* 0x000000ffff0d7224 */ /* 0x000fe400078e0007 */
[----:B------:R-:W-:-:S07]  /*1ff50*/  IMAD.MOV.U32 R0, RZ, RZ, R14 ;  /* 0x000000ffff007224 */ /* 0x000fce00078e000e */
[----:B------:R-:W-:Y:S05]  /*1ff60*/  WARPSYNC.COLLECTIVE R15, `(.L_x_6252) ;  /* 0x000000000f087348 */ /* 0x000fea0003c00000 */
[----:B------:R0:W1:Y:S02]  /*1ff70*/  SHFL.IDX P6, R14, R13, R12, R11 ;  /* 0x0000000c0d0e7389 */ /* 0x00006400000c000b */
[----:B01----:R-:W-:Y:S01]  /*1ff80*/  ENDCOLLECTIVE ;  /* 0x000000000000791b */ /* 0x003fe20003800000 */
.L_x_6252:
[----:B------:R-:W-:Y:S02]  /*1ff90*/  IMAD.MOV.U32 R10, RZ, RZ, R0 ;  /* 0x000000ffff0a7224 */ /* 0x000fe400078e0000 */
[----:B------:R-:W-:Y:S02]  /*1ffa0*/  IMAD.MOV.U32 R13, RZ, RZ, R9 ;  /* 0x000000ffff0d7224 */ /* 0x000fe400078e0009 */
[----:B------:R-:W-:-:S07]  /*1ffb0*/  IMAD.MOV.U32 R5, RZ, RZ, R14 ;  /* 0x000000ffff057224 */ /* 0x000fce00078e000e */
[----:B------:R-:W-:Y:S05]  /*1ffc0*/  WARPSYNC.COLLECTIVE R15, `(.L_x_6253) ;  /* 0x000000000f087348 */ /* 0x000fea0003c00000 */
[----:B------:R0:W1:Y:S02]  /*1ffd0*/  SHFL.IDX P6, R14, R13, R12, R11 ;  /* 0x0000000c0d0e7389 */ /* 0x00006400000c000b */
[----:B01----:R-:W-:Y:S01]  /*1ffe0*/  ENDCOLLECTIVE ;  /* 0x000000000000791b */ /* 0x003fe20003800000 */
.L_x_6253:
[----:B------:R-:W-:Y:S01]  /*1fff0*/  IMAD.MOV.U32 R11, RZ, RZ, R3 ;  /* 0x000000ffff0b7224 */ /* 0x000fe200078e0003 */
[----:B------:R-:W-:Y:S06]  /*20000*/  BRA `(.L_x_6254) ;  /* 0xfffffe9000147947 */ /* 0x000fec000383ffff */
.L_x_5929:
[----:B------:R-:W-:Y:S01]  /*20010*/  BSSY B1, `(.L_x_6255) ;  /* 0x0000008000017945 */ /* 0x000fe20003800000 */
[----:B------:R-:W-:Y:S02]  /*20020*/  IMAD.MOV.U32 R13, RZ, RZ, R8 ;  /* 0x000000ffff0d7224 */ /* 0x000fe400078e0008 */
[----:B------:R-:W-:Y:S02]  /*20030*/  IMAD.MOV.U32 R12, RZ, RZ, 0x1 ;  /* 0x00000001ff0c7424 */ /* 0x000fe400078e00ff */
[----:B-1----:R-:W-:Y:S02]  /*20040*/  IMAD.MOV.U32 R11, RZ, RZ, 0x1c1f ;  /* 0x00001c1fff0b7424 */ /* 0x002fe400078e00ff */
[----:B------:R-:W-:-:S07]  /*20050*/  IMAD.MOV.U32 R15, RZ, RZ, -0x1 ;  /* 0xffffffffff0f7424 */ /* 0x000fce00078e00ff */
[----:B0-----:R-:W-:Y:S05]  /*20060*/  WARPSYNC.COLLECTIVE R15, `(.L_x_6256) ;  /* 0x000000000f087348 */ /* 0x001fea0003c00000 */
[----:B0-----:R0:W1:Y:S02]  /*20070*/  SHFL.IDX P6, R14, R13, R12, R11 ;  /* 0x0000000c0d0e7389 */ /* 0x00106400000c000b */
[----:B01----:R-:W-:Y:S01]  /*20080*/  ENDCOLLECTIVE ;  /* 0x000000000000791b */ /* 0x003fe20003800000 */
.L_x_6256:
[----:B------:R-:W-:Y:S05]  /*20090*/  BSYNC B1 ;  /* 0x0000000000017941 */ /* 0x000fea0003800000 */
.L_x_6255:
        /* <DEDUP_REMOVED lines=8> */
.L_x_6257:
[----:B------:R-:W-:Y:S02]  /*20120*/  IMAD.MOV.U32 R13, RZ, RZ, R7 ;  /* 0x000000ffff0d7224 */ /* 0x000fe400078e0007 */
[----:B------:R-:W-:-:S07]  /*20130*/  IMAD.MOV.U32 R0, RZ, RZ, R14 ;  /* 0x000000ffff007224 */ /* 0x000fce00078e000e */
[----:B------:R-:W-:Y:S05]  /*20140*/  WARPSYNC.COLLECTIVE R15, `(.L_x_6258) ;  /* 0x000000000f087348 */ /* 0x000fea0003c00000 */
[----:B------:R0:W1:Y:S02]  /*20150*/  SHFL.IDX P6, R14, R13, R12, R11 ;  /* 0x0000000c0d0e7389 */ /* 0x00006400000c000b */
[----:B01----:R-:W-:Y:S01]  /*20160*/  ENDCOLLECTIVE ;  /* 0x000000000000791b */ /* 0x003fe20003800000 */
.L_x_6258:
[----:B------:R-:W-:Y:S02]  /*20170*/  IMAD.MOV.U32 R13, RZ, RZ, R9 ;  /* 0x000000ffff0d7224 */ /* 0x000fe400078e0009 */
[----:B------:R-:W-:-:S07]  /*20180*/  IMAD.MOV.U32 R7, RZ, RZ, R14 ;  /* 0x000000ffff077224 */ /* 0x000fce00078e000e */
[----:B------:R-:W-:Y:S05]  /*20190*/  WARPSYNC.COLLECTIVE R15, `(.L_x_6259) ;  /* 0x000000000f087348 */ /* 0x000fea0003c00000 */
[----:B------:R0:W1:Y:S02]  /*201a0*/  SHFL.IDX P6, R14, R13, R12, R11 ;  /* 0x0000000c0d0e7389 */ /* 0x00006400000c000b */
[----:B01----:R-:W-:Y:S01]  /*201b0*/  ENDCOLLECTIVE ;  /* 0x000000000000791b */ /* 0x003fe20003800000 */
.L_x_6259:
[----:B------:R-:W-:Y:S02]  /*201c0*/  IMAD.MOV.U32 R12, RZ, RZ, R0 ;  /* 0x000000ffff0c7224 */ /* 0x000fe400078e0000 */
[----:B------:R-:W-:Y:S01]  /*201d0*/  IMAD.MOV.U32 R13, RZ, RZ, R3 ;  /* 0x000000ffff0d7224 */ /* 0x000fe200078e0003 */
[----:B------:R-:W-:Y:S06]  /*201e0*/  BRA `(.L_x_6260) ;  /* 0xfffffe9000387947 */ /* 0x000fec000383ffff */
.L_x_5933:
[----:B0-----:R0:W1:Y:S02]  /*201f0*/  SYNCS.PHASECHK.TRANS64.TRYWAIT P1, [R2+URZ+0x28c00], R3 ;  /* 0x028c0003020075a7 */ /* 0x001064000802017f */
[----:B-1----:R-:W-:Y:S05]  /*20200*/  @!P1 NANOSLEEP.SYNCS 0x989680 ;  /* 0x009896800000995d */ /* 0x002fea0003900000 */
[----:B------:R-:W1:Y:S02]  /*20210*/  @!P1 SYNCS.PHASECHK.TRANS64 P1, [R2+URZ+0x28c00], R3 ;  /* 0x028c0003020095a7 */ /* 0x000e64000802007f */
[----:B-1----:R-:W-:Y:S05]  /*20220*/  @!P1 BRA `(.L_x_5933) ;  /* 0xfffffffc00f09947 */ /* 0x002fea000383ffff */
[----:B------:R-:W-:Y:S05]  /*20230*/  BRA `(.L_x_6261) ;  /* 0xfffffe9000d87947 */ /* 0x000fea000383ffff */
.L_x_5939:
[----:B--2---:R2:W3:Y:S02]  /*20240*/  SYNCS.PHASECHK.TRANS64.TRYWAIT P2, [R14+URZ+0x28c30], R57 ;  /* 0x028c30390e0075a7 */ /* 0x0044e4000804017f */
[----:B---3--:R-:W-:Y:S05]  /*20250*/  @!P2 NANOSLEEP.SYNCS 0x989680 ;  /* 0x009896800000a95d */ /* 0x008fea0003900000 */
[----:B------:R-:W3:Y:S02]  /*20260*/  @!P2 SYNCS.PHASECHK.TRANS64 P2, [R14+URZ+0x28c30], R57 ;  /* 0x028c30390e00a5a7 */ /* 0x000ee4000804007f */
[----:B---3--:R-:W-:Y:S05]  /*20270*/  @!P2 BRA `(.L_x_5939) ;  /* 0xfffffffc00f0a947 */ /* 0x008fea000383ffff */
[----:B------:R-:W-:Y:S05]  /*20280*/  BRA `(.L_x_5938) ;  /* 0xfffffea000707947 */ /* 0x000fea000383ffff */
.L_x_5952:
[----:B-1----:R1:W4:Y:S02]  /*20290*/  SYNCS.PHASECHK.TRANS64.TRYWAIT P3, [R14+URZ+0x28c50], R57 ;  /* 0x028c50390e0075a7 */ /* 0x002324000806017f */
[----:B----4-:R-:W-:Y:S05]  /*202a0*/  @!P3 NANOSLEEP.SYNCS 0x989680 ;  /* 0x009896800000b95d */ /* 0x010fea0003900000 */
[----:B------:R-:W4:Y:S02]  /*202b0*/  @!P3 SYNCS.PHASECHK.TRANS64 P3, [R14+URZ+0x28c50], R57 ;  /* 0x028c50390e00b5a7 */ /* 0x000f24000806007f */
[----:B----4-:R-:W-:Y:S05]  /*202c0*/  @!P3 BRA `(.L_x_5952) ;  /* 0xfffffffc00f0b947 */ /* 0x010fea000383ffff */
[----:B------:R-:W-:Y:S05]  /*202d0*/  BRA `(.L_x_5951) ;  /* 0xfffffebc00587947 */ /* 0x000fea000383ffff */
.L_x_5964:
[----:B-1----:R1:W2:Y:S02]  /*202e0*/  SYNCS.PHASECHK.TRANS64.TRYWAIT P3, [R212+URZ+0x28c30], R213 ;  /* 0x028c30d5d40075a7 */ /* 0x0022a4000806017f */
[----:B--2---:R-:W-:Y:S05]  /*202f0*/  @!P3 NANOSLEEP.SYNCS 0x989680 ;  /* 0x009896800000b95d */ /* 0x004fea0003900000 */
[----:B------:R-:W2:Y:S02]  /*20300*/  @!P3 SYNCS.PHASECHK.TRANS64 P3, [R212+URZ+0x28c30], R213 ;  /* 0x028c30d5d400b5a7 */ /* 0x000ea4000806007f */
[----:B--2---:R-:W-:Y:S05]  /*20310*/  @!P3 BRA `(.L_x_5964) ;  /* 0xfffffffc00f0b947 */ /* 0x004fea000383ffff */
[----:B------:R-:W-:Y:S05]  /*20320*/  BRA `(.L_x_5963) ;  /* 0xfffffec000d07947 */ /* 0x000fea000383ffff */
.L_x_5977:
[----:B---3--:R3:W4:Y:S02]  /*20330*/  SYNCS.PHASECHK.TRANS64.TRYWAIT P3, [R212+URZ+0x28c50], R213 ;  /* 0x028c50d5d40075a7 */ /* 0x008724000806017f */
[----:B----4-:R-:W-:Y:S05]  /*20340*/  @!P3 NANOSLEEP.SYNCS 0x989680 ;  /* 0x009896800000b95d */ /* 0x010fea0003900000 */
[----:B------:R-:W4:Y:S02]  /*20350*/  @!P3 SYNCS.PHASECHK.TRANS64 P3, [R212+URZ+0x28c50], R213 ;  /* 0x028c50d5d400b5a7 */ /* 0x000f24000806007f */
[----:B----4-:R-:W-:Y:S05]  /*20360*/  @!P3 BRA `(.L_x_5977) ;  /* 0xfffffffc00f0b947 */ /* 0x010fea000383ffff */
[----:B------:R-:W-:Y:S05]  /*20370*/  BRA `(.L_x_5976) ;  /* 0xfffffee000d47947 */ /* 0x000fea000383ffff */
.L_x_5990:
[----:B--2---:R2:W3:Y:S02]  /*20380*/  SYNCS.PHASECHK.TRANS64.TRYWAIT P3, [R14+URZ+0x28c30], R207 ;  /* 0x028c30cf0e0075a7 */ /* 0x0044e4000806017f */
[----:B---3--:R-:W-:Y:S05]  /*20390*/  @!P3 NANOSLEEP.SYNCS 0x989680 ;  /* 0x009896800000b95d */ /* 0x008fea0003900000 */
[----:B------:R-:W3:Y:S02]  /*203a0*/  @!P3 SYNCS.PHASECHK.TRANS64 P3, [R14+URZ+0x28c30], R207 ;  /* 0x028c30cf0e00b5a7 */ /* 0x000ee4000806007f */
[----:B---3--:R-:W-:Y:S05]  /*203b0*/  @!P3 BRA `(.L_x_5990) ;  /* 0xfffffffc00f0b947 */ /* 0x008fea000383ffff */
[----:B------:R-:W-:Y:S05]  /*203c0*/  BRA `(.L_x_5989) ;  /* 0xfffffee800987947 */ /* 0x000fea000383ffff */
.L_x_5995:
[----:B-1----:R1:W3:Y:S02]  /*203d0*/  SYNCS.PHASECHK.TRANS64.TRYWAIT P3, [R14+URZ+0x28c50], R207 ;  /* 0x028c50cf0e0075a7 */ /* 0x0022e4000806017f */
[----:B---3--:R-:W-:Y:S05]  /*203e0*/  @!P3 NANOSLEEP.SYNCS 0x989680 ;  /* 0x009896800000b95d */ /* 0x008fea0003900000 */
[----:B------:R-:W3:Y:S02]  /*203f0*/  @!P3 SYNCS.PHASECHK.TRANS64 P3, [R14+URZ+0x28c50], R207 ;  /* 0x028c50cf0e00b5a7 */ /* 0x000ee4000806007f */
[----:B---3--:R-:W-:Y:S05]  /*20400*/  @!P3 BRA `(.L_x_5995) ;  /* 0xfffffffc00f0b947 */ /* 0x008fea000383ffff */
[----:B------:R-:W-:Y:S05]  /*20410*/  BRA `(.L_x_5994) ;  /* 0xfffffefc00f47947 */ /* 0x000fea000383ffff */
.L_x_6003:
[----:B--2---:R2:W3:Y:S02]  /*20420*/  SYNCS.PHASECHK.TRANS64.TRYWAIT P2, [R206+URZ+0x28c30], R207 ;  /* 0x028c30cfce0075a7 */ /* 0x0044e4000804017f */
[----:B---3--:R-:W-:Y:S05]  /*20430*/  @!P2 NANOSLEEP.SYNCS 0x989680 ;  /* 0x009896800000a95d */ /* 0x008fea0003900000 */
[----:B------:R-:W3:Y:S02]  /*20440*/  @!P2 SYNCS.PHASECHK.TRANS64 P2, [R206+URZ+0x28c30], R207 ;  /* 0x028c30cfce00a5a7 */ /* 0x000ee4000804007f */
[----:B---3--:R-:W-:Y:S05]  /*20450*/  @!P2 BRA `(.L_x_6003) ;  /* 0xfffffffc00f0a947 */ /* 0x008fea000383ffff */
[----:B------:R-:W-:Y:S05]  /*20460*/  BRA `(.L_x_6002) ;  /* 0xffffff0400047947 */ /* 0x000fea000383ffff */
.L_x_6016:
[----:B-1----:R1:W2:Y:S02]  /*20470*/  SYNCS.PHASECHK.TRANS64.TRYWAIT P2, [R206+URZ+0x28c50], R207 ;  /* 0x028c50cfce0075a7 */ /* 0x0022a4000804017f */
[----:B--2---:R-:W-:Y:S05]  /*20480*/  @!P2 NANOSLEEP.SYNCS 0x989680 ;  /* 0x009896800000a95d */ /* 0x004fea0003900000 */
[----:B------:R-:W2:Y:S02]  /*20490*/  @!P2 SYNCS.PHASECHK.TRANS64 P2, [R206+URZ+0x28c50], R207 ;  /* 0x028c50cfce00a5a7 */ /* 0x000ea4000804007f */
[----:B--2---:R-:W-:Y:S05]  /*204a0*/  @!P2 BRA `(.L_x_6016) ;  /* 0xfffffffc00f0a947 */ /* 0x004fea000383ffff */
[----:B------:R-:W-:Y:S05]  /*204b0*/  BRA `(.L_x_6015) ;  /* 0xffffff2400107947 */ /* 0x000fea000383ffff */
.L_x_6054:
        /* <DEDUP_REMOVED lines=11> */
.L_x_6263:
[----:B------:R-:W-:Y:S05]  /*20570*/  BSYNC B1 ;  /* 0x0000000000017941 */ /* 0x000fea0003800000 */
.L_x_6262:
[----:B------:R-:W-:Y:S05]  /*20580*/  BRA `(.L_x_6264) ;  /* 0xffffff7400ec7947 */ /* 0x000fea000383ffff */
.L_x_6056:
[----:B------:R-:W-:Y:S01]  /*20590*/  BSSY B1, `(.L_x_6265) ;  /* 0x0000006000017945 */ /* 0x000fe20003800000 */
[----:B------:R-:W-:-:S07]  /*205a0*/  IMAD.MOV.U32 R15, RZ, RZ, -0x1 ;  /* 0xffffffffff0f7424 */ /* 0x000fce00078e00ff */
[----:B0-----:R-:W-:Y:S05]  /*205b0*/  WARPSYNC.COLLECTIVE R15, `(.L_x_6266) ;  /* 0x000000000f0c7348 */ /* 0x001fea0003c00000 */
[----:B------:R-:W-:Y:S02]  /*205c0*/  ELECT P6, UR62, PT ;  /* 0x00000000003e782f */ /* 0x000fe400038c0000 */
[----:B------:R-:W-:Y:S01]  /*205d0*/  MOV R14, UR62 ;  /* 0x0000003e000e7c02 */ /* 0x000fe20008000f00 */
[----:B0-----:R-:W-:Y:S10]  /*205e0*/  ENDCOLLECTIVE ;  /* 0x000000000000791b */ /* 0x001ff40003800000 */
.L_x_6266:
[----:B------:R-:W-:Y:S05]  /*205f0*/  BSYNC B1 ;  /* 0x0000000000017941 */ /* 0x000fea0003800000 */
.L_x_6265:
[----:B------:R-:W-:Y:S05]  /*20600*/  BRA `(.L_x_6055) ;  /* 0xffffff7400e47947 */ /* 0x000fea000383ffff */
.L_x_6058:
[----:B0-----:R-:W2:Y:S02]  /*20610*/  LDL R6, [R1] ;  /* 0x0000000001067983 */ /* 0x001ea40000100800 */
[----:B--2---:R0:W1:Y:S02]  /*20620*/  SYNCS.PHASECHK.TRANS64.TRYWAIT P0, [R6+URZ+0x28c20], R5 ;  /* 0x028c2005060075a7 */ /* 0x004064000800017f */
[----:B-1----:R-:W-:Y:S05]  /*20630*/  @!P0 NANOSLEEP.SYNCS 0x989680 ;  /* 0x009896800000895d */ /* 0x002fea0003900000 */
[----:B------:R-:W1:Y:S02]  /*20640*/  @!P0 SYNCS.PHASECHK.TRANS64 P0, [R6+URZ+0x28c20], R5 ;  /* 0x028c2005060085a7 */ /* 0x000e64000800007f */
[----:B-1----:R-:W-:Y:S05]  /*20650*/  @!P0 BRA `(.L_x_6058) ;  /* 0xfffffffc00ec8947 */ /* 0x002fea000383ffff */
[----:B------:R-:W-:Y:S05]  /*20660*/  BRA `(.L_x_6267) ;  /* 0xffffff7400f47947 */ /* 0x000fea000383ffff */
.L_x_6062:
[----:B0-----:R0:W1:Y:S02]  /*20670*/  SYNCS.PHASECHK.TRANS64.TRYWAIT P0, [R6+URZ+0x28ca0], R9 ;  /* 0x028ca009060075a7 */ /* 0x001064000800017f */
[----:B-1----:R-:W-:Y:S05]  /*20680*/  @!P0 NANOSLEEP.SYNCS 0x989680 ;  /* 0x009896800000895d */ /* 0x002fea0003900000 */
[----:B------:R-:W1:Y:S02]  /*20690*/  @!P0 SYNCS.PHASECHK.TRANS64 P0, [R6+URZ+0x28ca0], R9 ;  /* 0x028ca009060085a7 */ /* 0x000e64000800007f */
[----:B-1----:R-:W-:Y:S05]  /*206a0*/  @!P0 BRA `(.L_x_6062) ;  /* 0xfffffffc00f08947 */ /* 0x002fea000383ffff */
[----:B------:R-:W-:Y:S05]  /*206b0*/  BRA `(.L_x_6268) ;  /* 0xffffff7800187947 */ /* 0x000fea000383ffff */
.L_x_6067:
[----:B-1----:R1:W2:Y:S02]  /*206c0*/  SYNCS.PHASECHK.TRANS64.TRYWAIT P0, [R6+URZ+0x28cc0], R9 ;  /* 0x028cc009060075a7 */ /* 0x0022a4000800017f */
[----:B--2---:R-:W-:Y:S05]  /*206d0*/  @!P0 NANOSLEEP.SYNCS 0x989680 ;  /* 0x009896800000895d */ /* 0x004fea0003900000 */
[----:B------:R-:W2:Y:S02]  /*206e0*/  @!P0 SYNCS.PHASECHK.TRANS64 P0, [R6+URZ+0x28cc0], R9 ;  /* 0x028cc009060085a7 */ /* 0x000ea4000800007f */
[----:B--2---:R-:W-:Y:S05]  /*206f0*/  @!P0 BRA `(.L_x_6067) ;  /* 0xfffffffc00f08947 */ /* 0x004fea000383ffff */
[----:B------:R-:W-:Y:S05]  /*20700*/  BRA `(.L_x_6269) ;  /* 0xffffff78009c7947 */ /* 0x000fea000383ffff */
.L_x_6081:
[----:B0-----:R0:W1:Y:S02]  /*20710*/  SYNCS.PHASECHK.TRANS64.TRYWAIT P1, [R5+URZ+0x28ca0], R6 ;  /* 0x028ca006050075a7 */ /* 0x001064000802017f */
[----:B-1----:R-:W-:Y:S05]  /*20720*/  @!P1 NANOSLEEP.SYNCS 0x989680 ;  /* 0x009896800000995d */ /* 0x002fea0003900000 */
[----:B------:R-:W1:Y:S02]  /*20730*/  @!P1 SYNCS.PHASECHK.TRANS64 P1, [R5+URZ+0x28ca0], R6 ;  /* 0x028ca006050095a7 */ /* 0x000e64000802007f */
[----:B-1----:R-:W-:Y:S05]  /*20740*/  @!P1 BRA `(.L_x_6081) ;  /* 0xfffffffc00f09947 */ /* 0x002fea000383ffff */
[----:B------:R-:W-:Y:S05]  /*20750*/  BRA `(.L_x_6270) ;  /* 0xffffff8400247947 */ /* 0x000fea000383ffff */
.L_x_6086:
[----:B-1----:R1:W2:Y:S02]  /*20760*/  SYNCS.PHASECHK.TRANS64.TRYWAIT P1, [R5+URZ+0x28cc0], R6 ;  /* 0x028cc006050075a7 */ /* 0x0022a4000802017f */
[----:B--2---:R-:W-:Y:S05]  /*20770*/  @!P1 NANOSLEEP.SYNCS 0x989680 ;  /* 0x009896800000995d */ /* 0x004fea0003900000 */
[----:B------:R-:W2:Y:S02]  /*20780*/  @!P1 SYNCS.PHASECHK.TRANS64 P1, [R5+URZ+0x28cc0], R6 ;  /* 0x028cc006050095a7 */ /* 0x000ea4000802007f */
[----:B--2---:R-:W-:Y:S05]  /*20790*/  @!P1 BRA `(.L_x_6086) ;  /* 0xfffffffc00f09947 */ /* 0x004fea000383ffff */
[----:B------:R-:W-:Y:S05]  /*207a0*/  BRA `(.L_x_6271) ;  /* 0xffffff8400a47947 */ /* 0x000fea000383ffff */
.L_x_6114:
        /* <DEDUP_REMOVED lines=11> */
.L_x_6273:
[----:B------:R-:W-:Y:S05]  /*20860*/  BSYNC B0 ;  /* 0x0000000000007941 */ /* 0x000fea0003800000 */
.L_x_6272:
[----:B------:R-:W-:Y:S05]  /*20870*/  BRA `(.L_x_6274) ;  /* 0xffffff9800807947 */ /* 0x000fea000383ffff */
.L_x_6116:
[----:B------:R-:W-:Y:S01]  /*20880*/  BSSY B0, `(.L_x_6275) ;  /* 0x0000006000007945 */ /* 0x000fe20003800000 */
[----:B------:R-:W-:-:S07]  /*20890*/  IMAD.MOV.U32 R15, RZ, RZ, -0x1 ;  /* 0xffffffffff0f7424 */ /* 0x000fce00078e00ff */
[----:B01----:R-:W-:Y:S05]  /*208a0*/  WARPSYNC.COLLECTIVE R15, `(.L_x_6276) ;  /* 0x000000000f0c7348 */ /* 0x003fea0003c00000 */
[----:B------:R-:W-:Y:S02]  /*208b0*/  ELECT P6, UR62, PT ;  /* 0x00000000003e782f */ /* 0x000fe400038c0000 */
[----:B------:R-:W-:Y:S01]  /*208c0*/  MOV R14, UR62 ;  /* 0x0000003e000e7c02 */ /* 0x000fe20008000f00 */
[----:B01----:R-:W-:Y:S10]  /*208d0*/  ENDCOLLECTIVE ;  /* 0x000000000000791b */ /* 0x003ff40003800000 */
.L_x_6276:
[----:B------:R-:W-:Y:S05]  /*208e0*/  BSYNC B0 ;  /* 0x0000000000007941 */ /* 0x000fea0003800000 */
.L_x_6275:
[----:B------:R-:W-:Y:S05]  /*208f0*/  BRA `(.L_x_6277) ;  /* 0xffffff98008c7947 */ /* 0x000fea000383ffff */
.L_x_6118:
[----:B0-----:R0:W1:Y:S02]  /*20900*/  SYNCS.PHASECHK.TRANS64.TRYWAIT P0, [R0+URZ+0x28c40], R2 ;  /* 0x028c4002000075a7 */ /* 0x001064000800017f */
[----:B-1----:R-:W-:Y:S05]  /*20910*/  @!P0 NANOSLEEP.SYNCS 0x989680 ;  /* 0x009896800000895d */ /* 0x002fea0003900000 */
[----:B------:R-:W1:Y:S02]  /*20920*/  @!P0 SYNCS.PHASECHK.TRANS64 P0, [R0+URZ+0x28c40], R2 ;  /* 0x028c4002000085a7 */ /* 0x000e64000800007f */
[----:B-1----:R-:W-:Y:S05]  /*20930*/  @!P0 BRA `(.L_x_6118) ;  /* 0xfffffffc00f08947 */ /* 0x002fea000383ffff */
[----:B------:R-:W-:Y:S05]  /*20940*/  BRA `(.L_x_6278) ;  /* 0xffffff9800f47947 */ /* 0x000fea000383ffff */
.L_x_6122:
        /* <DEDUP_REMOVED lines=13> */
.L_x_6279:
[----:B------:R-:W-:Y:S02]  /*20a20*/  IMAD.MOV.U32 R13, RZ, RZ, R4 ;  /* 0x000000ffff0d7224 */ /* 0x000fe400078e0004 */
[----:B------:R-:W-:-:S07]  /*20a30*/  IMAD.MOV.U32 R6, RZ, RZ, R14 ;  /* 0x000000ffff067224 */ /* 0x000fce00078e000e */
[----:B------:R-:W-:Y:S05]  /*20a40*/  WARPSYNC.COLLECTIVE R15, `(.L_x_6280) ;  /* 0x000000000f087348 */ /* 0x000fea0003c00000 */
[----:B------:R0:W1:Y:S02]  /*20a50*/  SHFL.IDX P6, R14, R13, R12, R11 ;  /* 0x0000000c0d0e7389 */ /* 0x00006400000c000b */
[----:B01----:R-:W-:Y:S01]  /*20a60*/  ENDCOLLECTIVE ;  /* 0x000000000000791b */ /* 0x003fe20003800000 */
.L_x_6280:
[----:B------:R-:W-:Y:S02]  /*20a70*/  IMAD.MOV.U32 R13, RZ, RZ, R3 ;  /* 0x000000ffff0d7224 */ /* 0x000fe400078e0003 */
[----:B------:R-:W-:Y:S02]  /*20a80*/  IMAD.MOV.U32 R12, RZ, RZ, 0x1 ;  /* 0x00000001ff0c7424 */ /* 0x000fe400078e00ff */
[----:B------:R-:W-:-:S07]  /*20a90*/  IMAD.MOV.U32 R7, RZ, RZ, R14 ;  /* 0x000000ffff077224 */ /* 0x000fce00078e000e */
[----:B------:R-:W-:Y:S05]  /*20aa0*/  WARPSYNC.COLLECTIVE R15, `(.L_x_6281) ;  /* 0x000000000f087348 */ /* 0x000fea0003c00000 */
[----:B------:R0:W1:Y:S02]  /*20ab0*/  SHFL.IDX P6, R14, R13, R12, R11 ;  /* 0x0000000c0d0e7389 */ /* 0x00006400000c000b */
[----:B01----:R-:W-:Y:S01]  /*20ac0*/  ENDCOLLECTIVE ;  /* 0x000000000000791b */ /* 0x003fe20003800000 */
.L_x_6281:
        /* <DEDUP_REMOVED lines=15> */
.L_x_6282:
[----:B------:R-:W-:Y:S02]  /*20bc0*/  IMAD.MOV.U32 R13, RZ, RZ, R3 ;  /* 0x000000ffff0d7224 */ /* 0x000fe400078e0003 */
[----:B------:R-:W-:Y:S02]  /*20bd0*/  IMAD.MOV.U32 R12, RZ, RZ, 0x2 ;  /* 0x00000002ff0c7424 */ /* 0x000fe400078e00ff */
[----:B------:R-:W-:-:S07]  /*20be0*/  IMAD.MOV.U32 R5, RZ, RZ, R14 ;  /* 0x000000ffff057224 */ /* 0x000fce00078e000e */
[----:B------:R-:W-:Y:S05]  /*20bf0*/  WARPSYNC.COLLECTIVE R15, `(.L_x_6283) ;  /* 0x000000000f087348 */ /* 0x000fea0003c00000 */
[----:B------:R0:W1:Y:S02]  /*20c00*/  SHFL.IDX P6, R14, R13, R12, R11 ;  /* 0x0000000c0d0e7389 */ /* 0x00006400000c000b */
[----:B01----:R-:W-:Y:S01]  /*20c10*/  ENDCOLLECTIVE ;  /* 0x000000000000791b */ /* 0x003fe20003800000 */
.L_x_6283:
        /* <DEDUP_REMOVED lines=15> */
.L_x_6284:
[----:B------:R-:W-:Y:S02]  /*20d10*/  IMAD.MOV.U32 R13, RZ, RZ, R3 ;  /* 0x000000ffff0d7224 */ /* 0x000fe400078e0003 */
[----:B------:R-:W-:Y:S02]  /*20d20*/  IMAD.MOV.U32 R12, RZ, RZ, 0x3 ;  /* 0x00000003ff0c7424 */ /* 0x000fe400078e00ff */
[----:B------:R-:W-:-:S07]  /*20d30*/  IMAD.MOV.U32 R5, RZ, RZ, R14 ;  /* 0x000000ffff057224 */ /* 0x000fce00078e000e */
[----:B------:R-:W-:Y:S05]  /*20d40*/  WARPSYNC.COLLECTIVE R15, `(.L_x_6285) ;  /* 0x000000000f087348 */ /* 0x000fea0003c00000 */
[----:B------:R0:W1:Y:S02]  /*20d50*/  SHFL.IDX P6, R14, R13, R12, R11 ;  /* 0x0000000c0d0e7389 */ /* 0x00006400000c000b */
[----:B01----:R-:W-:Y:S01]  /*20d60*/  ENDCOLLECTIVE ;  /* 0x000000000000791b */ /* 0x003fe20003800000 */
.L_x_6285:
        /* <DEDUP_REMOVED lines=13> */
.L_x_6286:
[----:B------:R-:W-:Y:S01]  /*20e40*/  IMAD.MOV.U32 R3, RZ, RZ, R14 ;  /* 0x000000ffff037224 */ /* 0x000fe200078e000e */
[----:B------:R-:W-:Y:S06]  /*20e50*/  BRA `(.L_x_6287) ;  /* 0xffffffa0004c7947 */ /* 0x000fec000383ffff */
.L_x_6125:
[----:B0-----:R-:W2:Y:S02]  /*20e60*/  LDL R2, [R1] ;  /* 0x0000000001027983 */ /* 0x001ea40000100800 */
[----:B--2---:R0:W1:Y:S02]  /*20e70*/  SYNCS.PHASECHK.TRANS64.TRYWAIT P0, [R2+URZ+0x28c20], R0 ;  /* 0x028c2000020075a7 */ /* 0x004064000800017f */
[----:B-1----:R-:W-:Y:S05]  /*20e80*/  @!P0 NANOSLEEP.SYNCS 0x989680 ;  /* 0x009896800000895d */ /* 0x002fea0003900000 */
[----:B------:R-:W1:Y:S02]  /*20e90*/  @!P0 SYNCS.PHASECHK.TRANS64 P0, [R2+URZ+0x28c20], R0 ;  /* 0x028c2000020085a7 */ /* 0x000e64000800007f */
[----:B-1----:R-:W-:Y:S05]  /*20ea0*/  @!P0 BRA `(.L_x_6125) ;  /* 0xfffffffc00ec8947 */ /* 0x002fea000383ffff */
[----:B------:R-:W-:Y:S05]  /*20eb0*/  BRA `(.L_x_6288) ;  /* 0xffffffa000ac7947 */ /* 0x000fea000383ffff */
.L_x_6129:
[----:B0-----:R0:W1:Y:S02]  /*20ec0*/  SYNCS.PHASECHK.TRANS64.TRYWAIT P0, [R0+URZ+0x28c60], R2 ;  /* 0x028c6002000075a7 */ /* 0x001064000800017f */
[----:B-1----:R-:W-:Y:S05]  /*20ed0*/  @!P0 NANOSLEEP.SYNCS 0x989680 ;  /* 0x009896800000895d */ /* 0x002fea0003900000 */
[----:B------:R-:W1:Y:S02]  /*20ee0*/  @!P0 SYNCS.PHASECHK.TRANS64 P0, [R0+URZ+0x28c60], R2 ;  /* 0x028c6002000085a7 */ /* 0x000e64000800007f */
[----:B-1----:R-:W-:Y:S05]  /*20ef0*/  @!P0 BRA `(.L_x_6129) ;  /* 0xfffffffc00f08947 */ /* 0x002fea000383ffff */
[----:B------:R-:W-:Y:S05]  /*20f00*/  BRA `(.L_x_6289) ;  /* 0xffffffa000d87947 */ /* 0x000fea000383ffff */
.L_x_6148:
[----:B-1----:R1:W2:Y:S02]  /*20f10*/  SYNCS.PHASECHK.TRANS64.TRYWAIT P0, [R3+URZ+0x28c40], R2 ;  /* 0x028c4002030075a7 */ /* 0x0022a4000800017f */
[----:B--2---:R-:W-:Y:S05]  /*20f20*/  @!P0 NANOSLEEP.SYNCS 0x989680 ;  /* 0x009896800000895d */ /* 0x004fea0003900000 */
[----:B------:R-:W2:Y:S02]  /*20f30*/  @!P0 SYNCS.PHASECHK.TRANS64 P0, [R3+URZ+0x28c40], R2 ;  /* 0x028c4002030085a7 */ /* 0x000ea4000800007f */
[----:B--2---:R-:W-:Y:S05]  /*20f40*/  @!P0 BRA `(.L_x_6148) ;  /* 0xfffffffc00f08947 */ /* 0x004fea000383ffff */
[----:B------:R-:W-:Y:S05]  /*20f50*/  BRA `(.L_x_6290) ;  /* 0xffffffac00e47947 */ /* 0x000fea000383ffff */
.L_x_6153:
[----:B0-----:R0:W2:Y:S02]  /*20f60*/  SYNCS.PHASECHK.TRANS64.TRYWAIT P0, [R3+URZ+0x28c60], R2 ;  /* 0x028c6002030075a7 */ /* 0x0010a4000800017f */
[----:B--2---:R-:W-:Y:S05]  /*20f70*/  @!P0 NANOSLEEP.SYNCS 0x989680 ;  /* 0x009896800000895d */ /* 0x004fea0003900000 */
[----:B------:R-:W2:Y:S02]  /*20f80*/  @!P0 SYNCS.PHASECHK.TRANS64 P0, [R3+URZ+0x28c60], R2 ;  /* 0x028c6002030085a7 */ /* 0x000ea4000800007f */
[----:B--2---:R-:W-:Y:S05]  /*20f90*/  @!P0 BRA `(.L_x_6153) ;  /* 0xfffffffc00f08947 */ /* 0x004fea000383ffff */
[----:B------:R-:W-:Y:S05]  /*20fa0*/  BRA `(.L_x_6291) ;  /* 0xffffffb000687947 */ /* 0x000fea000383ffff */
.L_x_6168:
[----:B0-----:R0:W1:Y:S02]  /*20fb0*/  SYNCS.PHASECHK.TRANS64.TRYWAIT P0, [R2+URZ+0x28c40], R3 ;  /* 0x028c4003020075a7 */ /* 0x001064000800017f */
[----:B-1----:R-:W-:Y:S05]  /*20fc0*/  @!P0 NANOSLEEP.SYNCS 0x989680 ;  /* 0x009896800000895d */ /* 0x002fea0003900000 */
[----:B------:R-:W1:Y:S02]  /*20fd0*/  @!P0 SYNCS.PHASECHK.TRANS64 P0, [R2+URZ+0x28c40], R3 ;  /* 0x028c4003020085a7 */ /* 0x000e64000800007f */
[----:B-1----:R-:W-:Y:S05]  /*20fe0*/  @!P0 BRA `(.L_x_6168) ;  /* 0xfffffffc00f08947 */ /* 0x002fea000383ffff */
[----:B------:R-:W-:Y:S05]  /*20ff0*/  BRA `(.L_x_6292) ;  /* 0xffffffbc00587947 */ /* 0x000fea000383ffff */
.L_x_6173:
[----:B-1----:R1:W2:Y:S02]  /*21000*/  SYNCS.PHASECHK.TRANS64.TRYWAIT P0, [R2+URZ+0x28c60], R3 ;  /* 0x028c6003020075a7 */ /* 0x0022a4000800017f */
[----:B--2---:R-:W-:Y:S05]  /*21010*/  @!P0 NANOSLEEP.SYNCS 0x989680 ;  /* 0x009896800000895d */ /* 0x004fea0003900000 */
[----:B------:R-:W2:Y:S02]  /*21020*/  @!P0 SYNCS.PHASECHK.TRANS64 P0, [R2+URZ+0x28c60], R3 ;  /* 0x028c6003020085a7 */ /* 0x000ea4000800007f */
[----:B--2---:R-:W-:Y:S05]  /*21030*/  @!P0 BRA `(.L_x_6173) ;  /* 0xfffffffc00f08947 */ /* 0x004fea000383ffff */
[----:B------:R-:W-:Y:S05]  /*21040*/  BRA `(.L_x_6293) ;  /* 0xffffffbc00d87947 */ /* 0x000fea000383ffff */
.L_x_6188:
[----:B0-----:R0:W1:Y:S02]  /*21050*/  SYNCS.PHASECHK.TRANS64.TRYWAIT P0, [R3+URZ+0x28c40], R2 ;  /* 0x028c4002030075a7 */ /* 0x001064000800017f */
[----:B-1----:R-:W-:Y:S05]  /*21060*/  @!P0 NANOSLEEP.SYNCS 0x989680 ;  /* 0x009896800000895d */ /* 0x002fea0003900000 */
[----:B------:R-:W1:Y:S02]  /*21070*/  @!P0 SYNCS.PHASECHK.TRANS64 P0, [R3+URZ+0x28c40], R2 ;  /* 0x028c4002030085a7 */ /* 0x000e64000800007f */
[----:B-1----:R-:W-:Y:S05]  /*21080*/  @!P0 BRA `(.L_x_6188) ;  /* 0xfffffffc00f08947 */ /* 0x002fea000383ffff */
[----:B------:R-:W-:Y:S05]  /*21090*/  BRA `(.L_x_6294) ;  /* 0xffffffc800a47947 */ /* 0x000fea000383ffff */
.L_x_6193:
[----:B-1----:R1:W2:Y:S02]  /*210a0*/  SYNCS.PHASECHK.TRANS64.TRYWAIT P0, [R3+URZ+0x28c60], R2 ;  /* 0x028c6002030075a7 */ /* 0x0022a4000800017f */
[----:B--2---:R-:W-:Y:S05]  /*210b0*/  @!P0 NANOSLEEP.SYNCS 0x989680 ;  /* 0x009896800000895d */ /* 0x004fea0003900000 */
[----:B------:R-:W2:Y:S02]  /*210c0*/  @!P0 SYNCS.PHASECHK.TRANS64 P0, [R3+URZ+0x28c60], R2 ;  /* 0x028c6002030085a7 */ /* 0x000ea4000800007f */
[----:B--2---:R-:W-:Y:S05]  /*210d0*/  @!P0 BRA `(.L_x_6193) ;  /* 0xfffffffc00f08947 */ /* 0x004fea000383ffff */
[----:B------:R-:W-:Y:S05]  /*210e0*/  BRA `(.L_x_6295) ;  /* 0xffffffcc00287947 */ /* 0x000fea000383ffff */
.L_x_6209:
        /* <DEDUP_REMOVED lines=8> */
.L_x_6297:
[----:B------:R-:W-:Y:S05]  /*21170*/  BSYNC B0 ;  /* 0x0000000000007941 */ /* 0x000fea0003800000 */
.L_x_6296:
        /* <DEDUP_REMOVED lines=9> */
.L_x_6298:
        /* <DEDUP_REMOVED lines=18> */
.L_x_6299:
[----:B------:R-:W-:Y:S01]  /*21330*/  IMAD.MOV.U32 R12, RZ, RZ, 0x2 ;  /* 0x00000002ff0c7424 */ /* 0x000fe200078e00ff */
[----:B------:R-:W-:-:S05]  /*21340*/  SEL R5, R14, RZ, P1 ;  /* 0x000000ff0e057207 */ /* 0x000fca0000800000 */
[----:B------:R-:W-:-:S04]  /*21350*/  IMAD.IADD R3, R2, 0x1, R5 ;  /* 0x0000000102037824 */ /* 0x000fc800078e0205 */
[----:B------:R-:W-:-:S07]  /*21360*/  IMAD.MOV.U32 R13, RZ, RZ, R3 ;  /* 0x000000ffff0d7224 */ /* 0x000fce00078e0003 */
[----:B------:R-:W-:Y:S05]  /*21370*/  WARPSYNC.COLLECTIVE R15, `(.L_x_6300) ;  /* 0x000000000f087348 */ /* 0x000fea0003c00000 */
[----:B------:R0:W1:Y:S02]  /*21380*/  SHFL.UP P6, R14, R13, R12, R11 ;  /* 0x0400000c0d0e7389 */ /* 0x00006400000c000b */
[----:B01----:R-:W-:Y:S01]  /*21390*/  ENDCOLLECTIVE ;  /* 0x000000000000791b */ /* 0x003fe20003800000 */
.L_x_6300:
[----:B------:R-:W-:Y:S01]  /*213a0*/  IMAD.MOV.U32 R12, RZ, RZ, 0x4 ;  /* 0x00000004ff0c7424 */ /* 0x000fe200078e00ff */
[----:B------:R-:W-:-:S05]  /*213b0*/  SEL R14, R14, RZ, P2 ;  /* 0x000000ff0e0e7207 */ /* 0x000fca0001000000 */
[----:B------:R-:W-:-:S04]  /*213c0*/  IMAD.IADD R3, R3, 0x1, R14 ;  /* 0x0000000103037824 */ /* 0x000fc800078e020e */
[----:B------:R-:W-:-:S07]  /*213d0*/  IMAD.MOV.U32 R13, RZ, RZ, R3 ;  /* 0x000000ffff0d7224 */ /* 0x000fce00078e0003 */
[----:B------:R-:W-:Y:S05]  /*213e0*/  WARPSYNC.COLLECTIVE R15, `(.L_x_6301) ;  /* 0x000000000f087348 */ /* 0x000fea0003c00000 */
[----:B------:R0:W1:Y:S02]  /*213f0*/  SHFL.UP P6, R14, R13, R12, R11 ;  /* 0x0400000c0d0e7389 */ /* 0x00006400000c000b */
[----:B01----:R-:W-:Y:S01]  /*21400*/  ENDCOLLECTIVE ;  /* 0x000000000000791b */ /* 0x003fe20003800000 */
.L_x_6301:
[----:B------:R-:W-:Y:S01]  /*21410*/  IMAD.MOV.U32 R12, RZ, RZ, 0x8 ;  /* 0x00000008ff0c7424 */ /* 0x000fe200078e00ff */
[----:B------:R-:W-:-:S05]  /*21420*/  SEL R14, R14, RZ, P3 ;  /* 0x000000ff0e0e7207 */ /* 0x000fca0001800000 */
[----:B------:R-:W-:-:S04]  /*21430*/  IMAD.IADD R3, R3, 0x1, R14 ;  /* 0x0000000103037824 */ /* 0x000fc800078e020e */
[----:B------:R-:W-:-:S07]  /*21440*/  IMAD.MOV.U32 R13, RZ, RZ, R3 ;  /* 0x000000ffff0d7224 */ /* 0x000fce00078e0003 */
[----:B------:R-:W-:Y:S05]  /*21450*/  WARPSYNC.COLLECTIVE R15, `(.L_x_6302) ;  /* 0x000000000f087348 */ /* 0x000fea0003c00000 */
[----:B------:R0:W1:Y:S02]  /*21460*/  SHFL.UP P6, R14, R13, R12, R11 ;  /* 0x0400000c0d0e7389 */ /* 0x00006400000c000b */
[----:B01----:R-:W-:Y:S01]  /*21470*/  ENDCOLLECTIVE ;  /* 0x000000000000791b */ /* 0x003fe20003800000 */
.L_x_6302:
[----:B------:R-:W-:Y:S01]  /*21480*/  IMAD.MOV.U32 R12, RZ, RZ, 0x10 ;  /* 0x00000010ff0c7424 */ /* 0x000fe200078e00ff */
[----:B------:R-:W-:-:S05]  /*21490*/  SEL R14, R14, RZ, P4 ;  /* 0x000000ff0e0e7207 */ /* 0x000fca0002000000 */
[----:B------:R-:W-:-:S04]  /*214a0*/  IMAD.IADD R3, R3, 0x1, R14 ;  /* 0x0000000103037824 */ /* 0x000fc800078e020e */
[----:B------:R-:W-:-:S07]  /*214b0*/  IMAD.MOV.U32 R13, RZ, RZ, R3 ;  /* 0x000000ffff0d7224 */ /* 0x000fce00078e0003 */
[----:B------:R-:W-:Y:S05]  /*214c0*/  WARPSYNC.COLLECTIVE R15, `(.L_x_6303) ;  /* 0x000000000f087348 */ /* 0x000fea0003c00000 */
[----:B------:R0:W1:Y:S02]  /*214d0*/  SHFL.UP P6, R14, R13, R12, R11 ;  /* 0x0400000c0d0e7389 */ /* 0x00006400000c000b */
[----:B01----:R-:W-:Y:S01]  /*214e0*/  ENDCOLLECTIVE ;  /* 0x000000000000791b */ /* 0x003fe20003800000 */
.L_x_6303:
        /* <DEDUP_REMOVED lines=8> */
.L_x_6304:
[----:B------:R-:W-:Y:S05]  /*21570*/  BRA `(.L_x_6305) ;  /* 0xffffffd4007c7947 */ /* 0x000fea000383ffff */
.L_x_6214:
        /* <DEDUP_REMOVED lines=8> */
.L_x_6307:
[----:B------:R-:W-:Y:S05]  /*21600*/  BSYNC B0 ;  /* 0x0000000000007941 */ /* 0x000fea0003800000 */
.L_x_6306:
        /* <DEDUP_REMOVED lines=9> */
.L_x_6308:
[----:B------:R-:W-:Y:S01]  /*216a0*/  IMAD.MOV.U32 R12, RZ, RZ, 0x4 ;  /* 0x00000004ff0c7424 */ /* 0x000fe200078e00ff */
[----:B------:R-:W-:-:S05]  /*216b0*/  SEL R14, R14, RZ, P2 ;  /* 0x000000ff0e0e7207 */ /* 0x000fca0001000000 */
[----:B------:R-:W-:-:S04]  /*216c0*/  IMAD.IADD R3, R3, 0x1, R14 ;  /* 0x0000000103037824 */ /* 0x000fc800078e020e */
[----:B------:R-:W-:-:S07]  /*216d0*/  IMAD.MOV.U32 R13, RZ, RZ, R3 ;  /* 0x000000ffff0d7224 */ /* 0x000fce00078e0003 */
[----:B------:R-:W-:Y:S05]  /*216e0*/  WARPSYNC.COLLECTIVE R15, `(.L_x_6309) ;  /* 0x000000000f087348 */ /* 0x000fea0003c00000 */
[----:B------:R0:W1:Y:S02]  /*216f0*/  SHFL.UP P6, R14, R13, R12, R11 ;  /* 0x0400000c0d0e7389 */ /* 0x00006400000c000b */
[----:B01----:R-:W-:Y:S01]  /*21700*/  ENDCOLLECTIVE ;  /* 0x000000000000791b */ /* 0x003fe20003800000 */
.L_x_6309:
[----:B------:R-:W-:Y:S01]  /*21710*/  IMAD.MOV.U32 R12, RZ, RZ, 0x8 ;  /* 0x00000008ff0c7424 */ /* 0x000fe200078e00ff */
[----:B------:R-:W-:-:S05]  /*21720*/  SEL R14, R14, RZ, P3 ;  /* 0x000000ff0e0e7207 */ /* 0x000fca0001800000 */
[----:B------:R-:W-:-:S04]  /*21730*/  IMAD.IADD R3, R3, 0x1, R14 ;  /* 0x0000000103037824 */ /* 0x000fc800078e020e */
[----:B------:R-:W-:-:S07]  /*21740*/  IMAD.MOV.U32 R13, RZ, RZ, R3 ;  /* 0x000000ffff0d7224 */ /* 0x000fce00078e0003 */
[----:B------:R-:W-:Y:S05]  /*21750*/  WARPSYNC.COLLECTIVE R15, `(.L_x_6310) ;  /* 0x000000000f087348 */ /* 0x000fea0003c00000 */
[----:B------:R0:W1:Y:S02]  /*21760*/  SHFL.UP P6, R14, R13, R12, R11 ;  /* 0x0400000c0d0e7389 */ /* 0x00006400000c000b */
[----:B01----:R-:W-:Y:S01]  /*21770*/  ENDCOLLECTIVE ;  /* 0x000000000000791b */ /* 0x003fe20003800000 */
.L_x_6310:
[----:B------:R-:W-:Y:S01]  /*21780*/  IMAD.MOV.U32 R12, RZ, RZ, 0x10 ;  /* 0x00000010ff0c7424 */ /* 0x000fe200078e00ff */
[----:B------:R-:W-:-:S05]  /*21790*/  SEL R14, R14, RZ, P4 ;  /* 0x000000ff0e0e7207 */ /* 0x000fca0002000000 */
[----:B------:R-:W-:-:S04]  /*217a0*/  IMAD.IADD R3, R3, 0x1, R14 ;  /* 0x0000000103037824 */ /* 0x000fc800078e020e */
[----:B------:R-:W-:-:S07]  /*217b0*/  IMAD.MOV.U32 R13, RZ, RZ, R3 ;  /* 0x000000ffff0d7224 */ /* 0x000fce00078e0003 */
[----:B------:R-:W-:Y:S05]  /*217c0*/  WARPSYNC.COLLECTIVE R15, `(.L_x_6311) ;  /* 0x000000000f087348 */ /* 0x000fea0003c00000 */
[----:B------:R0:W1:Y:S02]  /*217d0*/  SHFL.UP P6, R14, R13, R12, R11 ;  /* 0x0400000c0d0e7389 */ /* 0x00006400000c000b */
[----:B01----:R-:W-:Y:S01]  /*217e0*/  ENDCOLLECTIVE ;  /* 0x000000000000791b */ /* 0x003fe20003800000 */
.L_x_6311:
        /* <DEDUP_REMOVED lines=8> */
.L_x_6312:
[----:B------:R-:W-:Y:S05]  /*21870*/  BRA `(.L_x_6313) ;  /* 0xffffffd400587947 */ /* 0x000fea000383ffff */
.L_x_6216:
[----:B------:R-:W-:Y:S01]  /*21880*/  BSSY B0, `(.L_x_6314) ;  /* 0x0000006000007945 */ /* 0x000fe20003800000 */
[----:B------:R-:W-:Y:S01]  /*21890*/  PLOP3.LUT P6, PT, P6, PT, PT, 0x8, 0x0 ;  /* 0x000000000000781c */ /* 0x000fe200037ce170 */
[----:B------:R-:W-:-:S12]  /*218a0*/  IMAD.MOV.U32 R15, RZ, RZ, -0x1 ;  /* 0xffffffffff0f7424 */ /* 0x000fd800078e00ff */
[----:B0----5:R-:W-:Y:S05]  /*218b0*/  WARPSYNC.COLLECTIVE R15, `(.L_x_6315) ;  /* 0x000000000f087348 */ /* 0x021fea0003c00000 */
[----:B------:R-:W-:Y:S01]  /*218c0*/  VOTE.ANY R14, PT, P6 ;  /* 0x00000000000e7806 */ /* 0x000fe200030e0100 */
[----:B0----5:R-:W-:Y:S06]  /*218d0*/  ENDCOLLECTIVE ;  /* 0x000000000000791b */ /* 0x021fec0003800000 */
.L_x_6315:
[----:B------:R-:W-:Y:S05]  /*218e0*/  BSYNC B0 ;  /* 0x0000000000007941 */ /* 0x000fea0003800000 */
.L_x_6314:
        /* <DEDUP_REMOVED lines=9> */
.L_x_6316:
[----:B------:R-:W-:Y:S01]  /*21980*/  IMAD.MOV.U32 R17, RZ, RZ, R14 ;  /* 0x000000ffff117224 */ /* 0x000fe200078e000e */
[----:B------:R-:W-:Y:S06]  /*21990*/  BRA `(.L_x_6317) ;  /* 0xffffffd400487947 */ /* 0x000fec000383ffff */
.L_x_6218:
[----:B------:R-:W-:Y:S01]  /*219a0*/  BSSY B0, `(.L_x_6318) ;  /* 0x0000007000007945 */ /* 0x000fe20003800000 */
[----:B------:R-:W-:Y:S02]  /*219b0*/  IMAD.MOV.U32 R13, RZ, RZ, R3 ;  /* 0x000000ffff0d7224 */ /* 0x000fe400078e0003 */
[----:B------:R-:W-:Y:S02]  /*219c0*/  IMAD.MOV.U32 R11, RZ, RZ, 0x1f ;  /* 0x0000001fff0b7424 */ /* 0x000fe400078e00ff */
[----:B------:R-:W-:-:S07]  /*219d0*/  IMAD.MOV.U32 R15, RZ, RZ, -0x1 ;  /* 0xffffffffff0f7424 */ /* 0x000fce00078e00ff */
[----:B012--5:R-:W-:Y:S05]  /*219e0*/  WARPSYNC.COLLECTIVE R15, `(.L_x_6319) ;  /* 0x000000000f087348 */ /* 0x027fea0003c00000 */
[----:B------:R3:W4:Y:S02]  /*219f0*/  SHFL.IDX P6, R14, R13, R12, R11 ;  /* 0x0000000c0d0e7389 */ /* 0x00072400000c000b */
[----:B012345:R-:W-:Y:S01]  /*21a00*/  ENDCOLLECTIVE ;  /* 0x000000000000791b */ /* 0x03ffe20003800000 */
.L_x_6319:
[----:B------:R-:W-:Y:S05]  /*21a10*/  BSYNC B0 ;  /* 0x0000000000007941 */ /* 0x000fea0003800000 */
.L_x_6318:
[----:B------:R-:W-:Y:S01]  /*21a20*/  IMAD.MOV.U32 R4, RZ, RZ, R14 ;  /* 0x000000ffff047224 */ /* 0x000fe200078e000e */
[----:B------:R-:W-:Y:S06]  /*21a30*/  BRA `(.L_x_6217) ;  /* 0xffffffd4003c7947 */ /* 0x000fec000383ffff */
.L_x_6222:
[----:B0-----:R0:W1:Y:S02]  /*21a40*/  SYNCS.PHASECHK.TRANS64.TRYWAIT P0, [R0+URZ+0x28c20], R3 ;  /* 0x028c2003000075a7 */ /* 0x001064000800017f */
[----:B-1----:R-:W-:Y:S05]  /*21a50*/  @!P0 NANOSLEEP.SYNCS 0x989680 ;  /* 0x009896800000895d */ /* 0x002fea0003900000 */
[----:B------:R-:W1:Y:S02]  /*21a60*/  @!P0 SYNCS.PHASECHK.TRANS64 P0, [R0+URZ+0x28c20], R3 ;  /* 0x028c2003000085a7 */ /* 0x000e64000800007f */
[----:B-1----:R-:W-:Y:S05]  /*21a70*/  @!P0 BRA `(.L_x_6222) ;  /* 0xfffffffc00f08947 */ /* 0x002fea000383ffff */
[----:B------:R-:W-:Y:S05]  /*21a80*/  BRA `(.L_x_6320) ;  /* 0xffffffd800bc7947 */ /* 0x000fea000383ffff */
.L_x_6223:
        /* <DEDUP_REMOVED lines=11> */
.L_x_6322:
[----:B------:R-:W-:Y:S05]  /*21b40*/  BSYNC B0 ;  /* 0x0000000000007941 */ /* 0x000fea0003800000 */
.L_x_6321:
[----:B------:R-:W-:Y:S05]  /*21b50*/  BRA `(.L_x_6323) ;  /* 0xffffffd800a47947 */ /* 0x000fea000383ffff */
.L_x_6224:
[----:B------:R-:W-:Y:S01]  /*21b60*/  BSSY B0, `(.L_x_6324) ;  /* 0x0000006000007945 */ /* 0x000fe20003800000 */
[----:B------:R-:W-:-:S07]  /*21b70*/  IMAD.MOV.U32 R15, RZ, RZ, -0x1 ;  /* 0xffffffffff0f7424 */ /* 0x000fce00078e00ff */
[----:B01---5:R-:W-:Y:S05]  /*21b80*/  WARPSYNC.COLLECTIVE R15, `(.L_x_6325) ;  /* 0x000000000f0c7348 */ /* 0x023fea0003c00000 */
[----:B------:R-:W-:Y:S02]  /*21b90*/  ELECT P6, UR62, PT ;  /* 0x00000000003e782f */ /* 0x000fe400038c0000 */
[----:B------:R-:W-:Y:S01]  /*21ba0*/  MOV R14, UR62 ;  /* 0x0000003e000e7c02 */ /* 0x000fe20008000f00 */
[----:B01---5:R-:W-:Y:S10]  /*21bb0*/  ENDCOLLECTIVE ;  /* 0x000000000000791b */ /* 0x023ff40003800000 */
.L_x_6325:
[----:B------:R-:W-:Y:S05]  /*21bc0*/  BSYNC B0 ;  /* 0x0000000000007941 */ /* 0x000fea0003800000 */
.L_x_6324:
[----:B------:R-:W-:Y:S05]  /*21bd0*/  BRA `(.L_x_6326) ;  /* 0xffffffd800987947 */ /* 0x000fea000383ffff */
.L_x_6226:
[----:B0-----:R0:W1:Y:S02]  /*21be0*/  SYNCS.PHASECHK.TRANS64.TRYWAIT P0, [R6+URZ], R5 ;  /* 0x00000005060075a7 */ /* 0x001064000800017f */
[----:B-1----:R-:W-:Y:S05]  /*21bf0*/  @!P0 NANOSLEEP.SYNCS 0x989680 ;  /* 0x009896800000895d */ /* 0x002fea0003900000 */
[----:B------:R-:W1:Y:S02]  /*21c00*/  @!P0 SYNCS.PHASECHK.TRANS64 P0, [R6+URZ], R5 ;  /* 0x00000005060085a7 */ /* 0x000e64000800007f */
[----:B-1----:R-:W-:Y:S05]  /*21c10*/  @!P0 BRA `(.L_x_6226) ;  /* 0xfffffffc00f08947 */ /* 0x002fea000383ffff */
[----:B------:R-:W-:Y:S05]  /*21c20*/  BRA `(.L_x_6327) ;  /* 0xffffffd800d47947 */ /* 0x000fea000383ffff */
.L_x_6227:
[----:B-1----:R1:W2:Y:S02]  /*21c30*/  SYNCS.PHASECHK.TRANS64.TRYWAIT P0, [R7+URZ], R2 ;  /* 0x00000002070075a7 */ /* 0x0022a4000800017f */
[----:B--2---:R-:W-:Y:S05]  /*21c40*/  @!P0 NANOSLEEP.SYNCS 0x989680 ;  /* 0x009896800000895d */ /* 0x004fea0003900000 */
[----:B------:R-:W2:Y:S02]  /*21c50*/  @!P0 SYNCS.PHASECHK.TRANS64 P0, [R7+URZ], R2 ;  /* 0x00000002070085a7 */ /* 0x000ea4000800007f */
[----:B--2---:R-:W-:Y:S05]  /*21c60*/  @!P0 BRA `(.L_x_6227) ;  /* 0xfffffffc00f08947 */ /* 0x004fea000383ffff */
[----:B------:R-:W-:Y:S05]  /*21c70*/  BRA `(.L_x_6328) ;  /* 0xffffffd800c87947 */ /* 0x000fea000383ffff */
.L_x_6229:
[----:B--2---:R2:W3:Y:S02]  /*21c80*/  SYNCS.PHASECHK.TRANS64.TRYWAIT P0, [R4+URZ], R5 ;  /* 0x00000005040075a7 */ /* 0x0044e4000800017f */
[----:B---3--:R-:W-:Y:S05]  /*21c90*/  @!P0 NANOSLEEP.SYNCS 0x989680 ;  /* 0x009896800000895d */ /* 0x008fea0003900000 */
[----:B------:R-:W3:Y:S02]  /*21ca0*/  @!P0 SYNCS.PHASECHK.TRANS64 P0, [R4+URZ], R5 ;  /* 0x00000005040085a7 */ /* 0x000ee4000800007f */
[----:B---3--:R-:W-:Y:S05]  /*21cb0*/  @!P0 BRA `(.L_x_6229) ;  /* 0xfffffffc00f08947 */ /* 0x008fea000383ffff */
[----:B------:R-:W-:Y:S05]  /*21cc0*/  BRA `(.L_x_6329) ;  /* 0xffffffd800d07947 */ /* 0x000fea000383ffff */
.L_x_6330:
        /* <DEDUP_REMOVED lines=11> */
.L_x_15125:


//--------------------- .text._ZN7cutlass13device_kernelIN5flash11enable_sm90INS1_16FlashAttnFwdSm90INS1_25CollectiveMainloopFwdSm90ILi2EN4cute5tupleIJNS5_1CILi1EEES8_S8_EEENS6_IJNS7_ILi64EEESA_SA_EEELi512ENS_10bfloat16_tEfNS_4arch4Sm90ELb0ELb1ELb0ELb1ELb0ELb0ELb1ELb0ELb0ELb1ELb0ELb0EEENS1_21CollectiveEpilogueFwdINS6_IJSA_NS7_ILi512EEESA_EEES9_SC_SE_Li256ELb1ELb1ELb0ELb0EEENS1_36VarlenDynamicPersistentTileSchedulerILi64ELi64ELi256ELi128ELb0ELb1ELb1ELb1ELb0ELb1EEEEEEEEEvNT_6ParamsE --------------------------
	.section	.text._ZN7cutlass13device_kernelIN5flash11enable_sm90INS1_16FlashAttnFwdSm90INS1_25CollectiveMainloopFwdSm90ILi2EN4cute5tupleIJNS5_1CILi1EEES8_S8_EEENS6_IJNS7_ILi64EEESA_SA_EEELi512ENS_10bfloat16_tEfNS_4arch4Sm90ELb0ELb1ELb0ELb1ELb0ELb0ELb1ELb0ELb0ELb1ELb0ELb0EEENS1_21CollectiveEpilogueFwdINS6_IJSA_NS7_ILi512EEESA_EEES9_SC_SE_Li256ELb1ELb1ELb0ELb0EEENS1_36VarlenDynamicPersistentTileSchedulerILi64ELi64ELi256ELi128ELb0ELb1ELb1ELb1ELb0ELb1EEEEEEEEEvNT_6ParamsE,"ax",@progbits
	.align	128
.text._ZN7cutlass13device_kernelIN5flash11enable_sm90INS1_16FlashAttnFwdSm90INS1_25CollectiveMainloopFwdSm90ILi2EN4cute5tupleIJNS5_1CILi1EEES8_S8_EEENS6_IJNS7_ILi64EEESA_SA_EEELi512ENS_10bfloat16_tEfNS_4arch4Sm90ELb0ELb1ELb0ELb1ELb0ELb0ELb1ELb0ELb0ELb1ELb0ELb0EEENS1_21CollectiveEpilogueFwdINS6_IJSA_NS7_ILi512EEESA_EEES9_SC_SE_Li256ELb1ELb1ELb0ELb0EEENS1_36VarlenDynamicPersistentTileSchedulerILi64ELi64ELi256ELi128ELb0ELb1ELb1ELb1ELb0ELb1EEEEEEEEEvNT_6ParamsE:
        .type           _ZN7cutlass13device_kernelIN5flash11enable_sm90INS1_16FlashAttnFwdSm90INS1_25CollectiveMainloopFwdSm90ILi2EN4cute5tupleIJNS5_1CILi1EEES8_S8_EEENS6_IJNS7_ILi64EEESA_SA_EEELi512ENS_10bfloat16_tEfNS_4arch4Sm90ELb0ELb1ELb0ELb1ELb0ELb0ELb1ELb0ELb0ELb1ELb0ELb0EEENS1_21CollectiveEpilogueFwdINS6_IJSA_NS7_ILi512EEESA_EEES9_SC_SE_Li256ELb1ELb1ELb0ELb0EEENS1_36VarlenDynamicPersistentTileSchedulerILi64ELi64ELi256ELi128ELb0ELb1ELb1ELb1ELb0ELb1EEEEEEEEEvNT_6ParamsE,@function
        .size           _ZN7cutlass13device_kernelIN5flash11enable_sm90INS1_16FlashAttnFwdSm90INS1_25CollectiveMainloopFwdSm90ILi2EN4cute5tupleIJNS5_1CILi1EEES8_S8_EEENS6_IJNS7_ILi64EEESA_SA_EEELi512ENS_10bfloat16_tEfNS_4arch4Sm90ELb0ELb1ELb0ELb1ELb0ELb0ELb1ELb0ELb0ELb1ELb0ELb0EEENS1_21CollectiveEpilogueFwdINS6_IJSA_NS7_ILi512EEESA_EEES9_SC_SE_Li256ELb1ELb1ELb0ELb0EEENS1_36VarlenDynamicPersistentTileSchedulerILi64ELi64ELi256ELi128ELb0ELb1ELb1ELb1ELb0ELb1EEEEEEEEEvNT_6ParamsE,(.L_x_15126 - _ZN7cutlass13device_kernelIN5flash11enable_sm90INS1_16FlashAttnFwdSm90INS1_25CollectiveMainloopFwdSm90ILi2EN4cute5tupleIJNS5_1CILi1EEES8_S8_EEENS6_IJNS7_ILi64EEESA_SA_EEELi512ENS_10bfloat16_tEfNS_4arch4Sm90ELb0ELb1ELb0ELb1ELb0ELb0ELb1ELb0ELb0ELb1ELb0ELb0EEENS1_21CollectiveEpilogueFwdINS6_IJSA_NS7_ILi512EEESA_EEES9_SC_SE_Li256ELb1ELb1ELb0ELb0EEENS1_36VarlenDynamicPersistentTileSchedulerILi64ELi64ELi256ELi128ELb0ELb1ELb1ELb1ELb0ELb1EEEEEEEEEvNT_6ParamsE)
        .other          _ZN7cutlass13device_kernelIN5flash11enable_sm90INS1_16FlashAttnFwdSm90INS1_25CollectiveMainloopFwdSm90ILi2EN4cute5tupleIJNS5_1CILi1EEES8_S8_EEENS6_IJNS7_ILi64EEESA_SA_EEELi512ENS_10bfloat16_tEfNS_4arch4Sm90ELb0ELb1ELb0ELb1ELb0ELb0ELb1ELb0ELb0ELb1ELb0ELb0EEENS1_21CollectiveEpilogueFwdINS6_IJSA_NS7_ILi512EEESA_EEES9_SC_SE_Li256ELb1ELb1ELb0ELb0EEENS1_36VarlenDynamicPersistentTileSchedulerILi64ELi64ELi256ELi128ELb0ELb1ELb1ELb1ELb0ELb1EEEEEEEEEvNT_6ParamsE,@"STO_CUDA_ENTRY STV_DEFAULT"
_ZN7cutlass13device_kernelIN5flash11enable_sm90INS1_16FlashAttnFwdSm90INS1_25CollectiveMainloopFwdSm90ILi2EN4cute5tupleIJNS5_1CILi1EEES8_S8_EEENS6_IJNS7_ILi64EEESA_SA_EEELi512ENS_10bfloat16_tEfNS_4arch4Sm90ELb0ELb1ELb0ELb1ELb0ELb0ELb1ELb0ELb0ELb1ELb0ELb0EEENS1_21CollectiveEpilogueFwdINS6_IJSA_NS7_ILi512EEESA_EEES9_SC_SE_Li256ELb1ELb1ELb0ELb0EEENS1_36VarlenDynamicPersistentTileSchedulerILi64ELi64ELi256ELi128ELb0ELb1ELb1ELb1ELb0ELb1EEEEEEEEEvNT_6ParamsE:
        /* <DEDUP_REMOVED lines=17> */
.L_x_6332:
[----:B------:R-:W-:Y:S05]  /*0110*/  BSYNC B0 ;  /* 0x0000000000007941 */ /* 0x000fea0003800000 */
.L_x_6331:
        /* <DEDUP_REMOVED lines=39> */
.L_x_6333:
        /* <DEDUP_REMOVED lines=22> */
.L_x_6334:
        /* <DEDUP_REMOVED lines=18> */
.L_x_6335:
        /* <DEDUP_REMOVED lines=22> */
.L_x_6336:
        /* <DEDUP_REMOVED lines=22> */
.L_x_6337:
        /* <DEDUP_REMOVED lines=8> */
.L_x_6339:
        /* <DEDUP_REMOVED lines=18> */
[----:B------:R-:W2:Y:S01]  /*0a70*/  LDL.LU R17, [R1+0x64] ;  /* 0x0000640001117983 */ /* 0x000ea20000300800 */
[----:B------:R-:W-:Y:S01]  /*0a80*/  VIADD R205, R4, 0xffffff80 ;  /* 0xffffff8004cd7836 */ /* 0x000fe20000000000 */
[----:B------:R-:W-:Y:S01]  /*0a90*/  R2UR UR4, R13 ;  /* 0x000000000d0472ca */ /* 0x000fe200000e0000 */
[----:B------:R-:W-:Y:S01]  /*0aa0*/  IMAD.MOV.U32 R185, RZ, RZ, 0x20 ;  /* 0x00000020ffb97424 */ /* 0x000fe200078e00ff */
[----:B------:R-:W-:Y:S01]  /*0ab0*/  UMOV UR36, URZ ;  /* 0x0000003f00247c82 */ /* 0x000fe20008000000 */
[----:B------:R-:W-:Y:S01]  /*0ac0*/  IMAD.MOV.U32 R200, RZ, RZ, RZ ;  /* 0x000000ffffc87224 */ /* 0x000fe200078e00ff */
[----:B------:R-:W-:-:S04]  /*0ad0*/  SHF.R.S32.HI R0, RZ, 0x1f, R205 ;  /* 0x0000001fff007819 */ /* 0x000fc800000114cd */
[CC--:B------:R-:W-:Y:S02]  /*0ae0*/  LEA.HI R2, R0.reuse, R205.reuse, RZ, 0x4 ;  /* 0x000000cd00027211 */ /* 0x0c0fe400078f20ff */
[CC--:B------:R-:W-:Y:S02]  /*0af0*/  LEA.HI R6, R0.reuse, R205.reuse, RZ, 0x2 ;  /* 0x000000cd00067211 */ /* 0x0c0fe400078f10ff */
[----:B------:R-:W-:Y:S02]  /*0b00*/  SHF.R.S32.HI R5, RZ, 0x4, R2 ;  /* 0x00000004ff057819 */ /* 0x000fe40000011402 */
[----:B------:R-:W-:Y:S02]  /*0b10*/  LEA.HI R8, R0, R205, RZ, 0x7 ;  /* 0x000000cd00087211 */ /* 0x000fe400078f38ff */
[C---:B------:R-:W-:Y:S02]  /*0b20*/  LEA.HI R3, R2.reuse, R5, RZ, 0x1 ;  /* 0x0000000502037211 */ /* 0x040fe400078f08ff */
[----:B------:R-:W-:-:S02]  /*0b30*/  LOP3.LUT R2, R2, 0xfffffff0, RZ, 0xc0, !PT ;  /* 0xfffffff002027812 */ /* 0x000fc400078ec0ff */
[----:B------:R-:W-:Y:S02]  /*0b40*/  LOP3.LUT R4, R3, 0x1ffffffe, RZ, 0xc0, !PT ;  /* 0x1ffffffe03047812 */ /* 0x000fe400078ec0ff */
[----:B------:R-:W-:Y:S01]  /*0b50*/  LEA.HI R3, R0, R205, RZ, 0x5 ;  /* 0x000000cd00037211 */ /* 0x000fe200078f28ff */
[----:B------:R-:W-:Y:S01]  /*0b60*/  IMAD.IADD R2, R205, 0x1, -R2 ;  /* 0x00000001cd027824 */ /* 0x000fe200078e0a02 */
[----:B------:R-:W-:Y:S01]  /*0b70*/  LOP3.LUT R10, R6, 0xfffffffc, RZ, 0xc0, !PT ;  /* 0xfffffffc060a7812 */ /* 0x000fe200078ec0ff */
[----:B------:R-:W-:Y:S01]  /*0b80*/  IMAD.IADD R5, R5, 0x1, -R4 ;  /* 0x0000000105057824 */ /* 0x000fe200078e0a04 */
[--C-:B------:R-:W-:Y:S02]  /*0b90*/  SHF.R.S32.HI R4, RZ, 0x5, R3.reuse ;  /* 0x00000005ff047819 */ /* 0x100fe40000011403 */
[----:B------:R-:W-:Y:S01]  /*0ba0*/  SHF.R.S32.HI R3, RZ, 0x1f, R3 ;  /* 0x0000001fff037819 */ /* 0x000fe20000011403 */
[----:B------:R-:W-:Y:S01]  /*0bb0*/  IMAD.IADD R12, R205, 0x1, -R10 ;  /* 0x00000001cd0c7824 */ /* 0x000fe200078e0a0a */
[----:B------:R-:W-:Y:S01]  /*0bc0*/  LOP3.LUT R6, R8, 0xffffff80, RZ, 0xc0, !PT ;  /* 0xffffff8008067812 */ /* 0x000fe200078ec0ff */
[----:B------:R-:W-:Y:S01]  /*0bd0*/  IMAD.SHL.U32 R5, R5, 0x8, RZ ;  /* 0x0000000805057824 */ /* 0x000fe200078e00ff */
[----:B------:R-:W-:-:S02]  /*0be0*/  LEA.HI R3, R3, R4, RZ, 0x2 ;  /* 0x0000000403037211 */ /* 0x000fc400078f10ff */
[----:B------:R-:W-:Y:S01]  /*0bf0*/  SHF.R.S32.HI R9, RZ, 0x1f, R2 ;  /* 0x0000001fff097819 */ /* 0x000fe20000011402 */
[----:B------:R-:W-:Y:S01]  /*0c00*/  IMAD.IADD R6, R205, 0x1, -R6 ;  /* 0x00000001cd067824 */ /* 0x000fe200078e0a06 */
[----:B------:R-:W-:Y:S02]  /*0c10*/  SHF.R.S32.HI R201, RZ, 0x7, R8 ;  /* 0x00000007ffc97819 */ /* 0x000fe40000011408 */
[----:B------:R-:W-:Y:S02]  /*0c20*/  LOP3.LUT R3, R3, 0x3ffffc, RZ, 0xc0, !PT ;  /* 0x003ffffc03037812 */ /* 0x000fe400078ec0ff */
[----:B------:R-:W-:Y:S01]  /*0c30*/  SHF.R.S32.HI R7, RZ, 0x1f, R6 ;  /* 0x0000001fff077819 */ /* 0x000fe20000011406 */
[----:B------:R-:W-:Y:S01]  /*0c40*/  IMAD R16, R201, 0x100, R2 ;  /* 0x00000100c9107824 */ /* 0x000fe200078e0202 */
[----:B------:R-:W-:Y:S01]  /*0c50*/  LEA.HI R11, R12, R12, RZ, 0x1 ;  /* 0x0000000c0c0b7211 */ /* 0x000fe200078f08ff */
[----:B------:R-:W-:Y:S01]  /*0c60*/  IMAD.IADD R3, R4, 0x1, -R3 ;  /* 0x0000000104037824 */ /* 0x000fe200078e0a03 */
[----:B------:R-:W-:-:S02]  /*0c70*/  LEA.HI R10, R9, R2, RZ, 0x3 ;  /* 0x00000002090a7211 */ /* 0x000fc400078f18ff */
[-C--:B------:R-:W-:Y:S01]  /*0c80*/  LEA.HI R9, R7, R6.reuse, RZ, 0x2 ;  /* 0x0000000607097211 */ /* 0x080fe200078f10ff */
[----:B------:R-:W-:Y:S01]  /*0c90*/  IMAD R16, R3, 0x10, R16 ;  /* 0x0000001003107824 */ /* 0x000fe200078e0210 */
[----:B------:R-:W-:Y:S02]  /*0ca0*/  LOP3.LUT R13, R11, 0x1ffffffe, RZ, 0xc0, !PT ;  /* 0x1ffffffe0b0d7812 */ /* 0x000fe400078ec0ff */
[C---:B------:R-:W-:Y:S01]  /*0cb0*/  LOP3.LUT R11, R10.reuse, 0xfffffff8, RZ, 0xc0, !PT ;  /* 0xfffffff80a0b7812 */ /* 0x040fe200078ec0ff */
[----:B------:R-:W-:Y:S01]  /*0cc0*/  IMAD.SHL.U32 R10, R10, 0x40, RZ ;  /* 0x000000400a0a7824 */ /* 0x000fe200078e00ff */
[----:B------:R-:W-:Y:S01]  /*0cd0*/  LOP3.LUT R3, R9, 0x7ffffffc, RZ, 0xc0, !PT ;  /* 0x7ffffffc09037812 */ /* 0x000fe200078ec0ff */
[----:B------:R-:W-:Y:S01]  /*0ce0*/  IMAD.U32 R204, R16, 0x40, R5 ;  /* 0x0000004010cc7824 */ /* 0x000fe200078e0005 */
[----:B------:R-:W-:Y:S01]  /*0cf0*/  LEA.HI R7, R7, R6, RZ, 0x5 ;  /* 0x0000000607077211 */ /* 0x000fe200078f28ff */
[----:B------:R-:W-:Y:S01]  /*0d00*/  IMAD.IADD R11, R2, 0x1, -R11 ;  /* 0x00000001020b7824 */ /* 0x000fe200078e0a0b */
[----:B------:R-:W-:Y:S01]  /*0d10*/  SHF.R.S32.HI R2, RZ, 0x2, R9 ;  /* 0x00000002ff027819 */ /* 0x000fe20000011409 */
[----:B------:R-:W-:Y:S01]  /*0d20*/  IMAD.IADD R18, R6, 0x1, -R3 ;  /* 0x0000000106127824 */ /* 0x000fe200078e0a03 */
[----:B------:R-:W-:Y:S01]  /*0d30*/  LEA.HI R0, R0, R205, RZ, 0x3 ;  /* 0x000000cd00007211 */ /* 0x000fe200078f18ff */
[----:B------:R-:W-:Y:S01]  /*0d40*/  IMAD.SHL.U32 R3, R11, 0x40, RZ ;  /* 0x000000400b037824 */ /* 0x000fe200078e00ff */
[----:B------:R-:W-:Y:S01]  /*0d50*/  SHF.R.S32.HI R9, RZ, 0x1f, R9 ;  /* 0x0000001fff097819 */ /* 0x000fe20000011409 */
[----:B------:R-:W-:Y:S01]  /*0d60*/  IMAD.IADD R12, R12, 0x1, -R13 ;  /* 0x000000010c0c7824 */ /* 0x000fe200078e0a0d */
[----:B------:R-:W-:Y:S01]  /*0d70*/  LOP3.LUT R198, R0, 0xfffffff8, RZ, 0xc0, !PT ;  /* 0xfffffff800c67812 */ /* 0x000fe200078ec0ff */
[----:B------:R-:W-:Y:S01]  /*0d80*/  IMAD.SHL.U32 R18, R18, 0x2, RZ ;  /* 0x0000000212127824 */ /* 0x000fe200078e00ff */
[----:B------:R-:W-:-:S02]  /*0d90*/  LOP3.LUT R6, R3, 0x1c0, RZ, 0xc0, !PT ;  /* 0x000001c003067812 */ /* 0x000fc400078ec0ff */
[----:B------:R-:W-:Y:S01]  /*0da0*/  LOP3.LUT R3, R10, 0x7ffffe00, RZ, 0xc0, !PT ;  /* 0x7ffffe000a037812 */ /* 0x000fe200078ec0ff */
[----:B------:R-:W-:Y:S01]  /*0db0*/  IMAD.IADD R198, R205, 0x1, -R198 ;  /* 0x00000001cdc67824 */ /* 0x000fe200078e0ac6 */
[----:B------:R-:W-:Y:S02]  /*0dc0*/  LOP3.LUT R5, R6, 0x8, R5, 0xf8, !PT ;  /* 0x0000000806057812 */ /* 0x000fe400078ef805 */
[----:B------:R-:W-:Y:S01]  /*0dd0*/  SHF.R.U32.HI R6, RZ, 0x3, R6 ;  /* 0x00000003ff067819 */ /* 0x000fe20000011606 */
[----:B------:R-:W-:Y:S01]  /*0de0*/  IMAD R3, R4, 0x400, R3 ;  /* 0x0000040004037824 */ /* 0x000fe200078e0203 */
[----:B------:R-:W-:Y:S01]  /*0df0*/  LEA.HI R9, R9, R2, RZ, 0x3 ;  /* 0x0000000209097211 */ /* 0x000fe200078f18ff */
[----:B------:R-:W-:Y:S01]  /*0e00*/  IMAD.SHL.U32 R187, R198, 0x8, RZ ;  /* 0x00000008c6bb7824 */ /* 0x000fe200078e00ff */
[----:B------:R-:W-:Y:S02]  /*0e10*/  LOP3.LUT R6, R5, R6, RZ, 0x3c, !PT ;  /* 0x0000000605067212 */ /* 0x000fe400078e3cff */
[----:B------:R-:W-:Y:S01]  /*0e20*/  R2P PR, R11, 0x6 ;  /* 0x000000060b007804 */ /* 0x000fe20000000000 */
[----:B------:R-:W-:Y:S01]  /*0e30*/  VIADD R197, R187, 0x40 ;  /* 0x00000040bbc57836 */ /* 0x000fe20000000000 */
        /* <DEDUP_REMOVED lines=9> */
[----:B------:R-:W-:Y:S01]  /*0ed0*/  VIADD R194, R187, 0x100 ;  /* 0x00000100bbc27836 */ /* 0x000fe20000000000 */
[----:B------:R-:W-:Y:S01]  /*0ee0*/  SEL R185, R185, 0xffffffe0, !P1 ;  /* 0xffffffe0b9b97807 */ /* 0x000fe20004800000 */
[----:B------:R-:W-:Y:S01]  /*0ef0*/  VIADD R186, R23, 0x36400 ;  /* 0x0003640017ba7836 */ /* 0x000fe20000000000 */
        /* <DEDUP_REMOVED lines=16> */
[----:B------:R-:W-:Y:S02]  /*1000*/  IMAD.MOV.U32 R6, RZ, RZ, R14 ;  /* 0x000000ffff067224 */ /* 0x000fe400078e000e */
[----:B------:R-:W-:Y:S02]  /*1010*/  IMAD.MOV.U32 R7, RZ, RZ, R15 ;  /* 0x000000ffff077224 */ /* 0x000fe400078e000f */
[----:B------:R-:W-:Y:S02]  /*1020*/  IMAD.MOV.U32 R2, RZ, RZ, RZ ;  /* 0x000000ffff027224 */ /* 0x000fe400078e00ff */
[----:B------:R-:W-:Y:S02]  /*1030*/  IMAD.SHL.U32 R22, R8, 0x100, RZ ;  /* 0x0000010008167824 */ /* 0x000fe400078e00ff */
[----:B------:R-:W-:Y:S02]  /*1040*/  IMAD R189, R12, 0x8, R19 ;  /* 0x000000080cbd7824 */ /* 0x000fe400078e0213 */
[----:B------:R-:W-:Y:S01]  /*1050*/  IMAD.IADD R185, R185, 0x1, R184 ;  /* 0x00000001b9b97824 */ /* 0x000fe200078e02b8 */
[----:B--2---:R-:W-:-:S07]  /*1060*/  LOP3.LUT R188, R17, 0x1, RZ, 0xfc, !PT ;  /* 0x0000000111bc7812 */ /* 0x004fce00078efcff */
.L_x_6442:
[----:B0-23--:R-:W0:Y:S08]  /*1070*/  LDC.64 R4, c[0x0][0xb20] ;  /* 0x0002c800ff047b82 */ /* 0x00de300000000a00 */
[----:B-1--4-:R-:W1:Y:S01]  /*1080*/  LDC.64 R8, c[0x0][0xb10] ;  /* 0x0002c400ff087b82 */ /* 0x012e620000000a00 */
        /* <DEDUP_REMOVED lines=10> */
[----:B------:R-:W-:Y:S01]  /*1130*/  UISETP.NE.U32.AND UP0, UPT, UR6, URZ, UPT ;  /* 0x0000003f0600728c */ /* 0x000fe2000bf05070 */
[----:B------:R-:W-:Y:S01]  /*1140*/  ULDC UR5, c[0x0][0x424] ;  /* 0x0001090000057ab9 */ /* 0x000fe20000000800 */
[----:B0-----:R-:W-:-:S05]  /*1150*/  @P0 IMAD.WIDE R4, R7, 0x4, R4 ;  /* 0x0000000407040825 */ /* 0x001fca00078e0204 */
[----:B------:R0:W5:Y:S01]  /*1160*/  @P0 LDG.E R3, desc[UR38][R4.64] ;  /* 0x0000002604030981 */ /* 0x000162000c1e1900 */
[----:B-1----:R-:W-:-:S05]  /*1170*/  @P1 IMAD.WIDE R8, R7, 0x4, R8 ;  /* 0x0000000407081825 */ /* 0x002fca00078e0208 */
[----:B------:R0:W5:Y:S01]  /*1180*/  @P1 LDG.E R17, desc[UR38][R8.64] ;  /* 0x0000002608111981 */ /* 0x000162000c1e1900 */
[----:B------:R-:W-:Y:S01]  /*1190*/  UISETP.NE.AND.EX UP0, UPT, UR7, URZ, UPT, UP0 ;  /* 0x0000003f0700728c */ /* 0x000fe2000bf05300 */
[----:B------:R-:W-:Y:S02]  /*11a0*/  IMAD.MOV.U32 R191, RZ, RZ, R6 ;  /* 0x000000ffffbf7224 */ /* 0x000fe400078e0006 */
[----:B------:R-:W-:Y:S01]  /*11b0*/  ULDC.64 UR6, c[0x0][0xb18] ;  /* 0x0002c60000067ab9 */ /* 0x000fe20000000a00 */
[----:B------:R-:W-:Y:S01]  /*11c0*/  USEL UR5, UR5, 0x1, UP0 ;  /* 0x0000000105057887 */ /* 0x000fe20008000000 */
[----:B------:R-:W-:Y:S01]  /*11d0*/  ISETP.NE.U32.AND P2, PT, RZ, UR6, PT ;  /* 0x00000006ff007c0c */ /* 0x000fe2000bf45070 */
[----:B------:R-:W-:Y:S02]  /*11e0*/  ULDC UR6, c[0x0][0x2f0] ;  /* 0x0000bc0000067ab9 */ /* 0x000fe40000000800 */
[----:B------:R-:W-:Y:S01]  /*11f0*/  UIMAD UR5, UR5, UR6, URZ ;  /* 0x00000006050572a4 */ /* 0x000fe2000f8e023f */
[----:B------:R-:W-:Y:S01]  /*1200*/  ISETP.NE.AND.EX P2, PT, RZ, UR7, PT, P2 ;  /* 0x00000007ff007c0c */ /* 0x000fe2000bf45320 */
[----:B0-----:R-:W-:-:S12]  /*1210*/  @P1 BRA `(.L_x_6340) ;  /* 0x0000000000241947 */ /* 0x001fd80003800000 */
        /* <DEDUP_REMOVED lines=9> */
.L_x_6340:
[----:B------:R-:W-:Y:S02]  /*12b0*/  IMAD.U32 R16, RZ, RZ, UR5 ;  /* 0x00000005ff107e24 */ /* 0x000fe4000f8e00ff */
[----:B------:R-:W-:Y:S01]  /*12c0*/  IMAD.MOV.U32 R192, RZ, RZ, R7 ;  /* 0x000000ffffc07224 */ /* 0x000fe200078e0007 */
[----:B------:R-:W-:Y:S06]  /*12d0*/  @!P2 BRA `(.L_x_6341) ;  /* 0x000000000010a947 */ /* 0x000fec0003800000 */
[----:B------:R-:W0:Y:S02]  /*12e0*/  LDC.64 R4, c[0x0][0xb18] ;  /* 0x0002c600ff047b82 */ /* 0x000e240000000a00 */
[----:B0-----:R-:W-:-:S05]  /*12f0*/  IMAD.WIDE R4, R7, 0x4, R4 ;  /* 0x0000000407047825 */ /* 0x001fca00078e0204 */
[----:B------:R0:W5:Y:S01]  /*1300*/  LDG.E R16, desc[UR38][R4.64] ;  /* 0x0000002604107981 */ /* 0x000162000c1e1900 */
[----:B------:R-:W-:Y:S05]  /*1310*/  BRA `(.L_x_6342) ;  /* 0x0000000000247947 */ /* 0x000fea0003800000 */
.L_x_6341:
        /* <DEDUP_REMOVED lines=9> */
.L_x_6342:
[----:B0-----:R-:W2:Y:S01]  /*13b0*/  LDL R4, [R1+0x4] ;  /* 0x0000040001047983 */ /* 0x001ea20000100800 */
[----:B-----5:R-:W-:Y:S01]  /*13c0*/  IMAD.IADD R16, R16, 0x1, -R3 ;  /* 0x0000000110107824 */ /* 0x020fe200078e0a03 */
[----:B------:R-:W-:-:S03]  /*13d0*/  USHF.L.U32 UR40, UR4, 0x6, URZ ;  /* 0x0000000604287899 */ /* 0x000fc6000800063f */
[----:B------:R-:W-:-:S05]  /*13e0*/  VIADD R0, R16, 0x3f ;  /* 0x0000003f10007836 */ /* 0x000fca0000000000 */
[----:B------:R-:W-:-:S04]  /*13f0*/  SHF.R.S32.HI R3, RZ, 0x1f, R0 ;  /* 0x0000001fff037819 */ /* 0x000fc80000011400 */
[----:B------:R-:W-:-:S04]  /*1400*/  LEA.HI R3, R3, R0, RZ, 0x6 ;  /* 0x0000000003037211 */ /* 0x000fc800078f30ff */
[----:B------:R-:W-:Y:S02]  /*1410*/  SHF.R.S32.HI R168, RZ, 0x6, R3 ;  /* 0x00000006ffa87819 */ /* 0x000fe40000011403 */
[----:B--2---:R-:W-:-:S13]  /*1420*/  ISETP.NE.AND P0, PT, R4, 0x1, PT ;  /* 0x000000010400780c */ /* 0x004fda0003f05270 */
[----:B------:R-:W-:Y:S05]  /*1430*/  @!P0 BRA `(.L_x_6343) ;  /* 0x0000001c00e88947 */ /* 0x000fea0003800000 */
[----:B------:R-:W0:Y:S01]  /*1440*/  LDC R0, c[0x0][0x448] ;  /* 0x00011200ff007b82 */ /* 0x000e220000000800 */
[----:B------:R-:W-:Y:S01]  /*1450*/  UIADD3 UR4, UR40, 0x3f, URZ ;  /* 0x0000003f28047890 */ /* 0x000fe2000fffe03f */
[----:B------:R-:W-:-:S06]  /*1460*/  IADD3 R5, R16, 0x1, -R17 ;  /* 0x0000000110057810 */ /* 0x000fcc0007ffe811 */
[----:B------:R-:W1:Y:S01]  /*1470*/  LDC.64 R6, c[0x0][0xad8] ;  /* 0x0002b600ff067b82 */ /* 0x000e620000000a00 */
[----:B0-----:R-:W-:Y:S01]  /*1480*/  ISETP.NE.AND P1, PT, R0, 0x1, PT ;  /* 0x000000010000780c */ /* 0x001fe20003f25270 */
[----:B------:R-:W-:Y:S01]  /*1490*/  IMAD.U32 R0, RZ, RZ, UR4 ;  /* 0x00000004ff007e24 */ /* 0x000fe2000f8e00ff */
[----:B-1----:R-:W-:-:S11]  /*14a0*/  ISETP.GE.AND P2, PT, R7, 0x1, PT ;  /* 0x000000010700780c */ /* 0x002fd60003f46270 */
[----:B------:R-:W0:Y:S08]  /*14b0*/  @P1 LDC R3, c[0x0][0x44c] ;  /* 0x00011300ff031b82 */ /* 0x000e300000000800 */
[----:B------:R-:W1:Y:S01]  /*14c0*/  @P1 LDC R4, c[0x0][0x450] ;  /* 0x00011400ff041b82 */ /* 0x000e620000000800 */
[----:B0-----:R-:W-:-:S05]  /*14d0*/  @P1 IMAD.HI.U32 R3, R3, UR4, RZ ;  /* 0x0000000403031c27 */ /* 0x001fca000f8e00ff */
        /* <DEDUP_REMOVED lines=14> */
.L_x_6345:
[----:B------:R-:W-:-:S13]  /*15c0*/  ISETP.NE.AND P0, PT, R7, 0x1, PT ;  /* 0x000000010700780c */ /* 0x000fda0003f05270 */
[----:B------:R-:W0:Y:S02]  /*15d0*/  @P0 LDC.64 R4, c[0x0][0xae0] ;  /* 0x0002b800ff040b82 */ /* 0x000e240000000a00 */
[----:B0-----:R-:W-:-:S05]  /*15e0*/  @P0 IMAD.HI.U32 R4, R3, R4, RZ ;  /* 0x0000000403040227 */ /* 0x001fca00078e00ff */
[----:B------:R-:W-:-:S07]  /*15f0*/  @P0 SHF.R.U32.HI R3, RZ, R5, R4 ;  /* 0x00000005ff030219 */ /* 0x000fce0000011604 */
.L_x_6346:
[----:B------:R-:W-:-:S05]  /*1600*/  IMAD R3, R3, R7, R7 ;  /* 0x0000000703037224 */ /* 0x000fca00078e0207 */
[----:B------:R-:W-:-:S07]  /*1610*/  VIMNMX R0, R0, R3, PT ;  /* 0x0000000300007248 */ /* 0x000fce0003fe0100 */
.L_x_6344:
[----:B------:R-:W0:Y:S01]  /*1620*/  @P1 LDC R5, c[0x0][0x44c] ;  /* 0x00011300ff051b82 */ /* 0x000e220000000800 */
[----:B------:R-:W-:Y:S01]  /*1630*/  VIADD R0, R0, 0x3f ;  /* 0x0000003f00007836 */ /* 0x000fe20000000000 */
[----:B------:R-:W-:Y:S01]  /*1640*/  ULDC UR4, c[0x0][0xad4] ;  /* 0x0002b50000047ab9 */ /* 0x000fe20000000800 */
[----:B------:R-:W-:-:S03]  /*1650*/  IMAD.U32 R4, RZ, RZ, UR40 ;  /* 0x00000028ff047e24 */ /* 0x000fc6000f8e00ff */
[----:B------:R-:W-:Y:S02]  /*1660*/  SHF.R.S32.HI R3, RZ, 0x1f, R0 ;  /* 0x0000001fff037819 */ /* 0x000fe40000011400 */
[----:B------:R-:W1:Y:S02]  /*1670*/  @P1 LDC R6, c[0x0][0x450] ;  /* 0x00011400ff061b82 */ /* 0x000e640000000800 */
[----:B------:R-:W-:-:S04]  /*1680*/  LEA.HI R3, R3, R0, RZ, 0x6 ;  /* 0x0000000003037211 */ /* 0x000fc800078f30ff */
[----:B------:R-:W-:Y:S01]  /*1690*/  SHF.R.S32.HI R3, RZ, 0x6, R3 ;  /* 0x00000006ff037819 */ /* 0x000fe20000011403 */
[----:B0-----:R-:W-:-:S05]  /*16a0*/  @P1 IMAD.HI.U32 R5, R5, UR40, RZ ;  /* 0x0000002805051c27 */ /* 0x001fca000f8e00ff */
[----:B-1----:R-:W-:Y:S02]  /*16b0*/  @P1 SHF.R.U32.HI R4, RZ, R6, R5 ;  /* 0x00000006ff041219 */ /* 0x002fe40000011605 */
[----:B------:R-:W-:Y:S02]  /*16c0*/  VIMNMX R5, R168, R3, PT ;  /* 0x00000003a8057248 */ /* 0x000fe40003fe0100 */
[----:B------:R-:W-:-:S05]  /*16d0*/  IADD3 R4, R4, R16, -R17 ;  /* 0x0000001004047210 */ /* 0x000fca0007ffe811 */
        /* <DEDUP_REMOVED lines=11> */
.L_x_6348:
[----:B------:R-:W-:-:S13]  /*1790*/  ISETP.NE.AND P0, PT, R7, 0x1, PT ;  /* 0x000000010700780c */ /* 0x000fda0003f05270 */
[----:B------:R-:W0:Y:S02]  /*17a0*/  @P0 LDC.64 R8, c[0x0][0xae0] ;  /* 0x0002b800ff080b82 */ /* 0x000e240000000a00 */
[----:B0-----:R-:W-:-:S05]  /*17b0*/  @P0 IMAD.HI.U32 R6, R4, R8, RZ ;  /* 0x0000000804060227 */ /* 0x001fca00078e00ff */
[----:B------:R-:W-:-:S07]  /*17c0*/  @P0 SHF.R.U32.HI R4, RZ, R9, R6 ;  /* 0x00000009ff040219 */ /* 0x000fce0000011606 */
.L_x_6349:
[----:B------:R-:W-:-:S05]  /*17d0*/  IMAD R3, R4, R7, RZ ;  /* 0x0000000704037224 */ /* 0x000fca00078e02ff */
[----:B------:R-:W-:-:S07]  /*17e0*/  VIMNMX R0, R0, R3, !PT ;  /* 0x0000000300007248 */ /* 0x000fce0007fe0100 */
.L_x_6347:
        /* <DEDUP_REMOVED lines=132> */
.L_x_6352:
        /* <DEDUP_REMOVED lines=171> */
.L_x_6351:
[----:B------:R-:W-:Y:S01]  /*2ae0*/  BAR.SYNC.DEFER_BLOCKING 0xe, 0x100 ;  /* 0x0384000000007b1d */ /* 0x000fe20000010000 */
[----:B01----:R-:W-:Y:S01]  /*2af0*/  IMAD.U32 R0, RZ, RZ, UR36 ;  /* 0x00000024ff007e24 */ /* 0x003fe2000f8e00ff */
[----:B------:R-:W-:Y:S01]  /*2b00*/  UIADD3 UR36, UR36, 0x1, URZ ;  /* 0x0000000124247890 */ /* 0x000fe2000fffe03f */
[----:B------:R-:W-:Y:S01]  /*2b10*/  PLOP3.LUT P0, PT, PT, PT, PT, 0x8, 0x0 ;  /* 0x000000000000781c */ /* 0x000fe20003f0e170 */
[----:B------:R-:W-:Y:S02]  /*2b20*/  IMAD.MOV.U32 R20, RZ, RZ, RZ ;  /* 0x000000ffff147224 */ /* 0x000fe400078e00ff */
        /* <DEDUP_REMOVED lines=139> */
.L_x_6343:
[----:B------:R-:W0:Y:S01]  /*33e0*/  LDC R0, c[0x0][0x448] ;  /* 0x00011200ff007b82 */ /* 0x000e220000000800 */
[----:B------:R-:W-:Y:S01]  /*33f0*/  UIADD3 UR4, UR40, 0x3f, URZ ;  /* 0x0000003f28047890 */ /* 0x000fe2000fffe03f */
[----:B------:R-:W-:-:S06]  /*3400*/  IADD3 R5, R16, 0x1, -R17 ;  /* 0x0000000110057810 */ /* 0x000fcc0007ffe811 */
[----:B------:R-:W1:Y:S01]  /*3410*/  LDC.64 R6, c[0x0][0xad8] ;  /* 0x0002b600ff067b82 */ /* 0x000e620000000a00 */
[----:B0-----:R-:W-:Y:S02]  /*3420*/  ISETP.NE.AND P1, PT, R0, 0x1, PT ;  /* 0x000000010000780c */ /* 0x001fe40003f25270 */
[----:B-1----:R-:W-:-:S11]  /*3430*/  ISETP.GE.AND P2, PT, R7, 0x1, PT ;  /* 0x000000010700780c */ /* 0x002fd60003f46270 */
[----:B------:R-:W0:Y:S08]  /*3440*/  @P1 LDC R0, c[0x0][0x44c] ;  /* 0x00011300ff001b82 */ /* 0x000e300000000800 */
[----:B------:R-:W1:Y:S01]  /*3450*/  @P1 LDC R4, c[0x0][0x450] ;  /* 0x00011400ff041b82 */ /* 0x000e620000000800 */
[----:B0-----:R-:W-:-:S04]  /*3460*/  @P1 IMAD.HI.U32 R3, R0, UR4, RZ ;  /* 0x0000000400031c27 */ /* 0x001fc8000f8e00ff */
[----:B------:R-:W-:Y:S01]  /*3470*/  IMAD.U32 R0, RZ, RZ, UR4 ;  /* 0x00000004ff007e24 */ /* 0x000fe2000f8e00ff */
        /* <DEDUP_REMOVED lines=14> */
.L_x_6354:
[----:B------:R-:W-:-:S13]  /*3560*/  ISETP.NE.AND P0, PT, R7, 0x1, PT ;  /* 0x000000010700780c */ /* 0x000fda0003f05270 */
[----:B------:R-:W0:Y:S02]  /*3570*/  @P0 LDC.64 R4, c[0x0][0xae0] ;  /* 0x0002b800ff040b82 */ /* 0x000e240000000a00 */
[----:B0-----:R-:W-:-:S05]  /*3580*/  @P0 IMAD.HI.U32 R4, R3, R4, RZ ;  /* 0x0000000403040227 */ /* 0x001fca00078e00ff */
[----:B------:R-:W-:-:S07]  /*3590*/  @P0 SHF.R.U32.HI R3, RZ, R5, R4 ;  /* 0x00000005ff030219 */ /* 0x000fce0000011604 */
.L_x_6355:
[----:B------:R-:W-:-:S05]  /*35a0*/  IMAD R3, R3, R7, R7 ;  /* 0x0000000703037224 */ /* 0x000fca00078e0207 */
[----:B------:R-:W-:-:S07]  /*35b0*/  VIMNMX R0, R0, R3, PT ;  /* 0x0000000300007248 */ /* 0x000fce0003fe0100 */
.L_x_6353:
[----:B------:R-:W0:Y:S01]  /*35c0*/  @P1 LDC R4, c[0x0][0x44c] ;  /* 0x00011300ff041b82 */ /* 0x000e220000000800 */
[----:B------:R-:W-:Y:S01]  /*35d0*/  VIADD R0, R0, 0x3f ;  /* 0x0000003f00007836 */ /* 0x000fe20000000000 */
[----:B------:R-:W-:Y:S01]  /*35e0*/  ULDC UR4, c[0x0][0xad4] ;  /* 0x0002b50000047ab9 */ /* 0x000fe20000000800 */
[----:B------:R-:W-:-:S03]  /*35f0*/  IMAD.IADD R173, R16, 0x1, -R17 ;  /* 0x0000000110ad7824 */ /* 0x000fc600078e0a11 */
[----:B------:R-:W-:Y:S02]  /*3600*/  SHF.R.S32.HI R3, RZ, 0x1f, R0 ;  /* 0x0000001fff037819 */ /* 0x000fe40000011400 */
[----:B------:R-:W1:Y:S02]  /*3610*/  @P1 LDC R6, c[0x0][0x450] ;  /* 0x00011400ff061b82 */ /* 0x000e640000000800 */
[----:B------:R-:W-:-:S04]  /*3620*/  LEA.HI R3, R3, R0, RZ, 0x6 ;  /* 0x0000000003037211 */ /* 0x000fc800078f30ff */
[----:B------:R-:W-:-:S04]  /*3630*/  SHF.R.S32.HI R3, RZ, 0x6, R3 ;  /* 0x00000006ff037819 */ /* 0x000fc80000011403 */
[----:B------:R-:W-:Y:S01]  /*3640*/  VIMNMX R168, R168, R3, PT ;  /* 0x00000003a8a87248 */ /* 0x000fe20003fe0100 */
[----:B0-----:R-:W-:-:S04]  /*3650*/  @P1 IMAD.HI.U32 R5, R4, UR40, RZ ;  /* 0x0000002804051c27 */ /* 0x001fc8000f8e00ff */
[----:B------:R-:W-:Y:S01]  /*3660*/  IMAD.U32 R4, RZ, RZ, UR40 ;  /* 0x00000028ff047e24 */ /* 0x000fe2000f8e00ff */
        /* <DEDUP_REMOVED lines=13> */
.L_x_6357:
[----:B------:R-:W-:-:S13]  /*3740*/  ISETP.NE.AND P0, PT, R7, 0x1, PT ;  /* 0x000000010700780c */ /* 0x000fda0003f05270 */
[----:B------:R-:W0:Y:S02]  /*3750*/  @P0 LDC.64 R8, c[0x0][0xae0] ;  /* 0x0002b800ff080b82 */ /* 0x000e240000000a00 */
[----:B0-----:R-:W-:-:S05]  /*3760*/  @P0 IMAD.HI.U32 R6, R4, R8, RZ ;  /* 0x0000000804060227 */ /* 0x001fca00078e00ff */
[----:B------:R-:W-:-:S07]  /*3770*/  @P0 SHF.R.U32.HI R4, RZ, R9, R6 ;  /* 0x00000009ff040219 */ /* 0x000fce0000011606 */
.L_x_6358:
[----:B------:R-:W-:-:S05]  /*3780*/  IMAD R3, R4, R7, RZ ;  /* 0x0000000704037224 */ /* 0x000fca00078e02ff */
[----:B------:R-:W-:-:S07]  /*3790*/  VIMNMX R0, R0, R3, !PT ;  /* 0x0000000300007248 */ /* 0x000fce0007fe0100 */
.L_x_6356:
        /* <DEDUP_REMOVED lines=105> */
.L_x_6359:
[----:B------:R-:W-:Y:S02]  /*3e30*/  LEA.HI R0, R200, R200, RZ, 0x1 ;  /* 0x000000c8c8007211 */ /* 0x000fe400078f08ff */
[----:B------:R-:W-:Y:S02]  /*3e40*/  ISETP.NE.AND P0, PT, R188, 0x3, PT ;  /* 0x00000003bc00780c */ /* 0x000fe40003f05270 */
[----:B------:R-:W-:-:S05]  /*3e50*/  LOP3.LUT R3, R0, 0xfffffffe, RZ, 0xc0, !PT ;  /* 0xfffffffe00037812 */ /* 0x000fca00078ec0ff */
[----:B------:R-:W-:-:S05]  /*3e60*/  IMAD.IADD R3, R200, 0x1, -R3 ;  /* 0x00000001c8037824 */ /* 0x000fca00078e0a03 */
[----:B------:R-:W-:-:S04]  /*3e70*/  SHF.L.U32 R4, R3, 0x1f, RZ ;  /* 0x0000001f03047819 */ /* 0x000fc800000006ff */
[----:B------:R-:W0:Y:S02]  /*3e80*/  SYNCS.PHASECHK.TRANS64.TRYWAIT P1, [UR37+0x38800], R4 ;  /* 0x03880004ff0075a7 */ /* 0x000e240008020165 */
[----:B0-----:R-:W-:Y:S05]  /*3e90*/  @!P1 BRA `(.L_x_6360) ;  /* 0x0000017c00f89947 */ /* 0x001fea0003800000 */
.L_x_6597:
[----:B------:R-:W-:Y:S05]  /*3ea0*/  @!P0 BRA `(.L_x_6361) ;  /* 0x0000000000048947 */ /* 0x000fea0003800000 */
[----:B------:R-:W-:Y:S01]  /*3eb0*/  BPT.TRAP 0x1 ;  /* 0x000000040000795c */ /* 0x000fe20000300000 */
.L_x_6361:
[----:B0-----:R-:W-:Y:S01]  /*3ec0*/  IMAD.U32 R3, RZ, RZ, UR36 ;  /* 0x00000024ff037e24 */ /* 0x001fe2000f8e00ff */
[----:B------:R-:W-:-:S04]  /*3ed0*/  SHF.L.U32 R6, R2, 0x1f, RZ ;  /* 0x0000001f02067819 */ /* 0x000fc800000006ff */
[----:B------:R-:W-:-:S04]  /*3ee0*/  LEA R3, R3, UR37, 0x3 ;  /* 0x0000002503037c11 */ /* 0x000fc8000f8e18ff */
[----:B------:R0:W1:Y:S01]  /*3ef0*/  SYNCS.PHASECHK.TRANS64.TRYWAIT P1, [R3+URZ+0x38830], R6 ;  /* 0x03883006030075a7 */ /* 0x000062000802017f */
[----:B------:R-:W-:Y:S05]  /*3f00*/  @!P0 BRA `(.L_x_6362) ;  /* 0x0000000000048947 */ /* 0x000fea0003800000 */
[----:B------:R-:W-:Y:S01]  /*3f10*/  BPT.TRAP 0x1 ;  /* 0x000000040000795c */ /* 0x000fe20000300000 */
.L_x_6362:
[----:B-1----:R-:W-:Y:S05]  /*3f20*/  @P1 BRA `(.L_x_6363) ;  /* 0x0000000000081947 */ /* 0x002fea0003800000 */
[----:B------:R-:W1:Y:S02]  /*3f30*/  SYNCS.PHASECHK.TRANS64.TRYWAIT P1, [R3+URZ+0x38830], R6 ;  /* 0x03883006030075a7 */ /* 0x000e64000802017f */
[----:B-1----:R-:W-:Y:S05]  /*3f40*/  @!P1 BRA `(.L_x_6364) ;  /* 0x0000017c00e49947 */ /* 0x002fea0003800000 */
.L_x_6363:
        /* <DEDUP_REMOVED lines=40> */
.L_x_6598:
[----:B------:R-:W-:Y:S05]  /*41d0*/  @!P0 BRA `(.L_x_6366) ;  /* 0x0000000000048947 */ /* 0x000fea0003800000 */
[----:B------:R-:W-:Y:S01]  /*41e0*/  BPT.TRAP 0x1 ;  /* 0x000000040000795c */ /* 0x000fe20000300000 */
.L_x_6366:
[----:B------:R3:W4:Y:S01]  /*41f0*/  SYNCS.PHASECHK.TRANS64.TRYWAIT P1, [R3+URZ+0x38850], R6 ;  /* 0x03885006030075a7 */ /* 0x000722000802017f */
[----:B------:R-:W-:Y:S05]  /*4200*/  @!P0 BRA `(.L_x_6367) ;  /* 0x0000000000048947 */ /* 0x000fea0003800000 */
[----:B------:R-:W-:Y:S01]  /*4210*/  BPT.TRAP 0x1 ;  /* 0x000000040000795c */ /* 0x000fe20000300000 */
.L_x_6367:
[----:B----4-:R-:W-:Y:S05]  /*4220*/  @P1 BRA `(.L_x_6368) ;  /* 0x0000000000081947 */ /* 0x010fea0003800000 */
[----:B------:R-:W4:Y:S02]  /*4230*/  SYNCS.PHASECHK.TRANS64.TRYWAIT P1, [R3+URZ+0x38850], R6 ;  /* 0x03885006030075a7 */ /* 0x000f24000802017f */
[----:B----4-:R-:W-:Y:S05]  /*4240*/  @!P1 BRA `(.L_x_6369) ;  /* 0x0000017c00509947 */ /* 0x010fea0003800000 */
.L_x_6368:
[----:B------:R-:W-:Y:S01]  /*4250*/  UIADD3 UR4, UR37, 0x400, URZ ;  /* 0x0000040025047890 */ /* 0x000fe2000fffe03f */
[----:B------:R-:W-:Y:S01]  /*4260*/  WARPGROUP.ARRIVE ;  /* 0x00000000000079c5 */ /* 0x000fe20000000000 */
[----:B------:R-:W-:-:S05]  /*4270*/  UIADD3 UR5, UR37, 0x26400, URZ ;  /* 0x0002640025057890 */ /* 0x000fca000fffe03f */
[----:B--2---:R-:W2:Y:S01]  /*4280*/  S2R R4, SR_TID.X ;  /* 0x0000000000047919 */ /* 0x004ea20000002100 */
[----:B------:R-:W-:Y:S01]  /*4290*/  USHF.R.U32.HI UR4, URZ, 0x4, UR4 ;  /* 0x000000043f047899 */ /* 0x000fe20008011604 */
[----:B------:R-:W-:Y:S01]  /*42a0*/  IMAD.MOV.U32 R7, RZ, RZ, -0x40 ;  /* 0xffffffc0ff077424 */ /* 0x000fe200078e00ff */
[----:B------:R-:W-:Y:S01]  /*42b0*/  USHF.R.U32.HI UR5, URZ, 0x4, UR5 ;  /* 0x000000043f057899 */ /* 0x000fe20008011605 */
[----:B------:R-:W5:Y:S01]  /*42c0*/  S2R R5, SR_TID.X ;  /* 0x0000000000057919 */ /* 0x000f620000002100 */
[----:B------:R-:W-:Y:S01]  /*42d0*/  ULOP3.LUT UR4, UR4, 0x3fff, URZ, 0xc0, !UPT ;  /* 0x00003fff04047892 */ /* 0x000fe2000f8ec03f */
[C---:B------:R-:W-:Y:S01]  /*42e0*/  IMAD R7, R168.reuse, R7, 0x41 ;  /* 0x00000041a8077424 */ /* 0x040fe200078e0207 */
[----:B------:R-:W-:Y:S01]  /*42f0*/  ULOP3.LUT UR5, UR5, 0x3fff, URZ, 0xc0, !UPT ;  /* 0x00003fff05057892 */ /* 0x000fe2000f8ec03f */
[----:B------:R-:W-:Y:S01]  /*4300*/  LEA R8, R168, 0xffffffc0, 0x6 ;  /* 0xffffffc0a8087811 */ /* 0x000fe200078e30ff */
[----:B------:R-:W-:Y:S01]  /*4310*/  ULOP3.LUT UR4, UR4, 0x10000, URZ, 0xfc, !UPT ;  /* 0x0001000004047892 */ /* 0x000fe2000f8efc3f */
[----:B------:R-:W-:Y:S01]  /*4320*/  VIADD R12, R7, 0xffffffff ;  /* 0xffffffff070c7836 */ /* 0x000fe20000000000 */
[----:B------:R-:W-:Y:S01]  /*4330*/  ULOP3.LUT UR6, UR5, 0x10000, URZ, 0xfc, !UPT ;  /* 0x0001000005067892 */ /* 0x000fe2000f8efc3f */
[----:B------:R-:W-:Y:S01]  /*4340*/  IADD3 R9, -R18, R16, -R8 ;  /* 0x0000001012097210 */ /* 0x000fe20007ffe908 */
[----:B------:R-:W-:Y:S01]  /*4350*/  ULEA UR26, UR36, UR4, 0xc ;  /* 0x00000004241a7291 */ /* 0x000fe2000f8e603f */
[----:B------:R-:W-:Y:S01]  /*4360*/  UMOV UR25, 0x40000040 ;  /* 0x4000004000197882 */ /* 0x000fe20000000000 */
[----:B------:R-:W-:Y:S01]  /*4370*/  UMOV UR27, 0x40000040 ;  /* 0x40000040001b7882 */ /* 0x000fe20000000000 */
[----:B------:R-:W-:-:S02]  /*4380*/  UIADD3 UR28, UR6, 0x2, URZ ;  /* 0x00000002061c7890 */ /* 0x000fc4000fffe03f */
        /* <DEDUP_REMOVED lines=8> */
[----:B-----5:R-:W-:-:S04]  /*4410*/  LOP3.LUT R5, R5, 0x7f, RZ, 0xc0, !PT ;  /* 0x0000007f05057812 */ /* 0x020fc800078ec0ff */
[----:B------:R-:W2:Y:S01]  /*4420*/  SHFL.IDX PT, R4, R4, RZ, 0x1f ;  /* 0x00001fff04047589 */ /* 0x000ea200000e0000 */
[----:B------:R-:W-:Y:S02]  /*4430*/  ISETP.NE.AND P1, PT, R5, RZ, PT ;  /* 0x000000ff0500720c */ /* 0x000fe40003f25270 */
[----:B--2---:R-:W-:Y:S01]  /*4440*/  R2UR UR5, R4 ;  /* 0x00000000040572ca */ /* 0x004fe200000e0000 */
[----:B------:R-:W-:-:S04]  /*4450*/  VIADD R4, R189, UR40 ;  /* 0x00000028bd047c36 */ /* 0x000fc80008000000 */
[----:B------:R-:W-:-:S08]  /*4460*/  IMAD.MOV.U32 R5, RZ, RZ, R4 ;  /* 0x000000ffff057224 */ /* 0x000fd000078e0004 */
        /* <DEDUP_REMOVED lines=253> */
[----:B01-34-:R-:W-:Y:S01]  /*5440*/  @P2 IMAD.HI.U32 R6, R4, UR5, RZ ;  /* 0x0000000504062c27 */ /* 0x01bfe2000f8e00ff */
[----:B------:R-:W-:Y:S01]  /*5450*/  @UP0 ULDC UR5, c[0x0][0x450] ;  /* 0x0001140000050ab9 */ /* 0x000fe20000000800 */
[----:B------:R-:W-:Y:S02]  /*5460*/  PLOP3.LUT P2, PT, PT, PT, UP1, 0x40, 0x0 ;  /* 0x000000000000781c */ /* 0x000fe40003f4e818 */
[----:B------:R-:W-:Y:S01]  /*5470*/  @!P1 VIADD R4, R3, 0x38840 ;  /* 0x0003884003049836 */ /* 0x000fe20000000000 */
[----:B------:R-:W-:Y:S01]  /*5480*/  @P3 SHF.R.U32.HI R5, RZ, UR5, R6 ;  /* 0x00000005ff053c19 */ /* 0x000fe20008011606 */
[----:B------:R-:W-:-:S03]  /*5490*/  ULOP3.LUT UR5, URZ, UR26, URZ, 0x33, !UPT ;  /* 0x0000001a3f057292 */ /* 0x000fc6000f8e333f */
[----:B------:R-:W-:Y:S01]  /*54a0*/  @!P1 PRMT R4, RZ, 0x654, R4 ;  /* 0x00000654ff049816 */ /* 0x000fe20000000004 */
[----:B------:R-:W0:Y:S01]  /*54b0*/  SHFL.IDX PT, R14, R5, RZ, 0x1c1f ;  /* 0x001c1fff050e7589 */ /* 0x000e2200000e0000 */
[----:B------:R-:W-:Y:S02]  /*54c0*/  WARPGROUP.DEPBAR.LE gsb0, 0x0 ;  /* 0x00008000000079c5 */ /* 0x000fe40000010000 */
[----:B------:R-:W-:-:S06]  /*54d0*/  WARPGROUP.ARRIVE ;  /* 0x00000000000079c5 */ /* 0x000fcc0000000000 */
[----:B------:R-:W-:Y:S03]  /*54e0*/  HGMMA.64x64x16.F32.BF16 R24, gdesc[UR28], R24, gsb0 ;  /* 0x00e000001c1879f0 */ /* 0x000fe60008001818 */
[----:B------:R-:W-:Y:S02]  /*54f0*/  WARPGROUP.DEPBAR.LE gsb0, 0x0 ;  /* 0x00008000000079c5 */ /* 0x000fe40000010000 */
[----:B------:R1:W-:Y:S02]  /*5500*/  @!P1 SYNCS.ARRIVE.TRANS64.RED.A1T0 RZ, [R4+URZ], RZ ;  /* 0x000000ff04ff99a7 */ /* 0x0003e4000810043f */
[----:B-1----:R-:W-:-:S05]  /*5510*/  IADD3 R4, -R18, R7, R16 ;  /* 0x0000000712047210 */ /* 0x002fca0007ffe110 */
[----:B------:R-:W-:-:S04]  /*5520*/  IMAD.IADD R4, R4, 0x1, -R17 ;  /* 0x0000000104047824 */ /* 0x000fc800078e0a11 */
[C---:B------:R-:W-:Y:S02]  /*5530*/  VIADD R10, R4.reuse, UR10 ;  /* 0x0000000a040a7c36 */ /* 0x040fe40008000000 */
[----:B------:R-:W-:-:S03]  /*5540*/  VIADD R11, R4, UR5 ;  /* 0x00000005040b7c36 */ /* 0x000fc60008000000 */
[----:B0-----:R-:W-:Y:S01]  /*5550*/  VIADDMNMX R4, R14, R10, R9, PT ;  /* 0x0000000a0e047246 */ /* 0x001fe20003800109 */
        /* <DEDUP_REMOVED lines=14> */
.L_x_6372:
[----:B------:R-:W-:-:S06]  /*5640*/  UISETP.NE.AND UP2, UPT, UR11, 0x1, UPT ;  /* 0x000000010b00788c */ /* 0x000fcc000bf45270 */
[----:B------:R-:W-:-:S05]  /*5650*/  PLOP3.LUT P2, PT, PT, PT, UP2, 0x80, 0x0 ;  /* 0x000000000000781c */ /* 0x000fca0003f4f028 */
[----:B------:R-:W-:-:S08]  /*5660*/  @UP2 ULDC.64 UR14, c[0x0][0xae0] ;  /* 0x0002b800000e2ab9 */ /* 0x000fd00000000a00 */
[----:B------:R-:W-:-:S05]  /*5670*/  @P2 IMAD.HI.U32 R13, R7, UR14, RZ ;  /* 0x0000000e070d2c27 */ /* 0x000fca000f8e00ff */
[----:B------:R-:W-:-:S07]  /*5680*/  @P2 SHF.R.U32.HI R7, RZ, UR15, R13 ;  /* 0x0000000fff072c19 */ /* 0x000fce000801160d */
.L_x_6373:
[----:B------:R-:W-:Y:S05]  /*5690*/  BSYNC B0 ;  /* 0x0000000000007941 */ /* 0x000fea0003800000 */
.L_x_6371:
[----:B------:R-:W-:-:S04]  /*56a0*/  IMAD R7, R7, UR11, -R8 ;  /* 0x0000000b07077c24 */ /* 0x000fc8000f8e0a08 */
[----:B------:R-:W-:-:S05]  /*56b0*/  IMAD.IADD R7, R7, 0x1, -R18 ;  /* 0x0000000107077824 */ /* 0x000fca00078e0a12 */
[----:B------:R-:W-:Y:S02]  /*56c0*/  VIMNMX R6, R6, R7, !PT ;  /* 0x0000000706067248 */ /* 0x000fe40007fe0100 */
[----:B------:R-:W-:-:S07]  /*56d0*/  VIADDMNMX R4, R7, UR11, R4, PT ;  /* 0x0000000b07047c46 */ /* 0x000fce000b800104 */
.L_x_6370:
        /* <DEDUP_REMOVED lines=71> */
[----:B------:R-:W-:Y:S02]  /*5b50*/  ISETP.GE.AND P6, PT, R12, 0x3a, PT ;  /* 0x0000003a0c00780c */ /* 0x000fe40003fc6270 */
[----:B------:R-:W0:Y:S02]  /*5b60*/  SHFL.IDX PT, R12, R5, 0x1, 0x1c1f ;  /* 0x003c1f00050c7f89 */ /* 0x000e2400000e0000 */
[----:B------:R-:W-:Y:S02]  /*5b70*/  P2R R49, PR, RZ, 0x40 ;  /* 0x00000040ff317803 */ /* 0x000fe40000000000 */
[----:B------:R-:W-:-:S04]  /*5b80*/  ISETP.GT.AND P6, PT, R6, 0x39, !P6 ;  /* 0x000000390600780c */ /* 0x000fc800077c4270 */
[----:B------:R-:W-:-:S04]  /*5b90*/  ISETP.LT.OR P6, PT, R4, 0x3a, P6 ;  /* 0x0000003a0400780c */ /* 0x000fc800037c1670 */
[----:B------:R-:W-:Y:S02]  /*5ba0*/  FSEL R66, R53, -INF , !P6 ;  /* 0xff80000035427808 */ /* 0x000fe40007000000 */
[----:B------:R-:W-:Y:S02]  /*5bb0*/  PLOP3.LUT P6, PT, PT, PT, UP1, 0x40, 0x0 ;  /* 0x000000000000781c */ /* 0x000fe40003fce818 */
[----:B0-----:R-:W-:Y:S01]  /*5bc0*/  VIADDMNMX R6, R12, R10, R9, PT ;  /* 0x0000000a0c067246 */ /* 0x001fe20003800109 */
[----:B------:R-:W-:-:S10]  /*5bd0*/  IMAD.IADD R4, R11, 0x1, R12 ;  /* 0x000000010b047824 */ /* 0x000fd400078e020c */
        /* <DEDUP_REMOVED lines=14> */
.L_x_6376:
[----:B------:R-:W-:-:S06]  /*5cc0*/  UISETP.NE.AND UP2, UPT, UR11, 0x1, UPT ;  /* 0x000000010b00788c */ /* 0x000fcc000bf45270 */
[----:B------:R-:W-:-:S05]  /*5cd0*/  PLOP3.LUT P6, PT, PT, PT, UP2, 0x80, 0x0 ;  /* 0x000000000000781c */ /* 0x000fca0003fcf028 */
[----:B------:R-:W-:-:S08]  /*5ce0*/  @UP2 ULDC.64 UR14, c[0x0][0xae0] ;  /* 0x0002b800000e2ab9 */ /* 0x000fd00000000a00 */
[----:B------:R-:W-:Y:S01]  /*5cf0*/  @P6 IMAD.HI.U32 R9, R5, UR14, RZ ;  /* 0x0000000e05096c27 */ /* 0x000fe2000f8e00ff */
[----:B------:R-:W-:-:S13]  /*5d00*/  PLOP3.LUT P6, PT, PT, PT, UP2, 0x80, 0x0 ;  /* 0x000000000000781c */ /* 0x000fda0003fcf028 */
[----:B------:R-:W-:-:S07]  /*5d10*/  @P6 SHF.R.U32.HI R5, RZ, UR15, R9 ;  /* 0x0000000fff056c19 */ /* 0x000fce0008011609 */
.L_x_6377:
[----:B------:R-:W-:Y:S05]  /*5d20*/  BSYNC B0 ;  /* 0x0000000000007941 */ /* 0x000fea0003800000 */
.L_x_6375:
[----:B------:R-:W-:-:S04]  /*5d30*/  IMAD R5, R5, UR11, -R8 ;  /* 0x0000000b05057c24 */ /* 0x000fc8000f8e0a08 */
[----:B------:R-:W-:-:S05]  /*5d40*/  IMAD.IADD R5, R5, 0x1, -R18 ;  /* 0x0000000105057824 */ /* 0x000fca00078e0a12 */
[----:B------:R-:W-:Y:S02]  /*5d50*/  VIMNMX R4, R4, R5, !PT ;  /* 0x0000000504047248 */ /* 0x000fe40007fe0100 */
[----:B------:R-:W-:-:S07]  /*5d60*/  VIADDMNMX R6, R5, UR11, R6, PT ;  /* 0x0000000b05067c46 */ /* 0x000fce000b800106 */
.L_x_6374:
        /* <DEDUP_REMOVED lines=11> */
[----:B------:R-:W-:Y:S01]  /*5e20*/  @!P1 VIADD R3, R3, 0x38860 ;  /* 0x0003886003039836 */ /* 0x000fe20000000000 */
[----:B------:R-:W-:Y:S01]  /*5e30*/  FMNMX.FTZ R5, R20, R5, !PT ;  /* 0x0000000514057209 */ /* 0x000fe20007810000 */
[----:B------:R-:W-:Y:S01]  /*5e40*/  UMOV UR5, UR40 ;  /* 0x0000002800057c82 */ /* 0x000fe20008000000 */
        /* <DEDUP_REMOVED lines=24> */
[----:B------:R-:W-:Y:S02]  /*5fd0*/  ISETP.GT.AND P3, PT, R4, 0x8, !P3 ;  /* 0x000000080400780c */ /* 0x000fe40005f64270 */
[----:B------:R-:W-:Y:S02]  /*5fe0*/  ISETP.LT.OR P2, PT, R6, 0x19, P2 ;  /* 0x000000190600780c */ /* 0x000fe40001741670 */
[----:B------:R-:W-:Y:S02]  /*5ff0*/  FMNMX.FTZ R5, R64, R5, !PT ;  /* 0x0000000540057209 */ /* 0x000fe40007810000 */
[----:B------:R-:W-:Y:S02]  /*6000*/  FSEL R38, R38, -INF , !P2 ;  /* 0xff80000026267808 */ /* 0x000fe40005000000 */
[----:B------:R-:W-:-:S02]  /*6010*/  ISETP.NE.AND P2, PT, R29, RZ, PT ;  /* 0x000000ff1d00720c */ /* 0x000fc40003f45270 */
[----:B------:R-:W-:Y:S02]  /*6020*/  ISETP.LT.OR P3, PT, R6, 0x9, P3 ;  /* 0x000000090600780c */ /* 0x000fe40001f61670 */
[----:B------:R-:W-:Y:S02]  /*6030*/  ISETP.GT.AND P2, PT, R4, 0x19, !P2 ;  /* 0x000000190400780c */ /* 0x000fe40005744270 */
[----:B------:R-:W-:Y:S02]  /*6040*/  FMNMX.FTZ R5, R52, R5, !PT ;  /* 0x0000000534057209 */ /* 0x000fe40007810000 */
[----:B------:R-:W-:Y:S02]  /*6050*/  ISETP.LT.OR P2, PT, R6, 0x1a, P2 ;  /* 0x0000001a0600780c */ /* 0x000fe40001741670 */
[----:B------:R-:W-:Y:S02]  /*6060*/  FSEL R30, R30, -INF , !P3 ;  /* 0xff8000001e1e7808 */ /* 0x000fe40005800000 */
[----:B------:R-:W-:-:S02]  /*6070*/  FSEL R39, R39, -INF , !P2 ;  /* 0xff80000027277808 */ /* 0x000fc40005000000 */
[----:B------:R-:W-:Y:S02]  /*6080*/  ISETP.NE.AND P2, PT, R33, RZ, PT ;  /* 0x000000ff2100720c */ /* 0x000fe40003f45270 */
[----:B------:R-:W-:Y:S02]  /*6090*/  FMNMX.FTZ R9, R66, R5, !PT ;  /* 0x0000000542097209 */ /* 0x000fe40007810000 */
[----:B------:R-:W-:Y:S02]  /*60a0*/  ISETP.GT.AND P2, PT, R4, 0x20, !P2 ;  /* 0x000000200400780c */ /* 0x000fe40005744270 */
[----:B------:R-:W-:Y:S01]  /*60b0*/  ISETP.NE.AND P3, PT, R41, RZ, PT ;  /* 0x000000ff2900720c */ /* 0x000fe20003f65270 */
[----:B------:R-:W0:Y:S01]  /*60c0*/  SHFL.BFLY PT, R8, R9, 0x2, 0x1f ;  /* 0x0c401f0009087f89 */ /* 0x000e2200000e0000 */
[----:B------:R-:W-:Y:S01]  /*60d0*/  BAR.SYNC.DEFER_BLOCKING 0xf, 0x100 ;  /* 0x03c4000000007b1d */ /* 0x000fe20000010000 */
        /* <DEDUP_REMOVED lines=11> */
[----:B0-----:R-:W-:Y:S02]  /*6190*/  FMNMX.FTZ R10, R9, R8, !PT ;  /* 0x00000008090a7209 */ /* 0x001fe40007810000 */
[----:B------:R-:W-:Y:S02]  /*61a0*/  ISETP.LT.OR P2, PT, R6, 0x29, P2 ;  /* 0x000000290600780c */ /* 0x000fe40001741670 */
[----:B------:R-:W-:Y:S01]  /*61b0*/  ISETP.NE.AND P3, PT, R45, RZ, PT ;  /* 0x000000ff2d00720c */ /* 0x000fe20003f65270 */
[----:B------:R-:W0:Y:S01]  /*61c0*/  SHFL.BFLY PT, R11, R10, 0x1, 0x1f ;  /* 0x0c201f000a0b7f89 */ /* 0x000e2200000e0000 */
[----:B------:R-:W-:-:S02]  /*61d0*/  FSEL R46, R46, -INF , !P2 ;  /* 0xff8000002e2e7808 */ /* 0x000fc40005000000 */
[C---:B------:R-:W-:Y:S02]  /*61e0*/  ISETP.GT.AND P2, PT, R4.reuse, RZ, !P6 ;  /* 0x000000ff0400720c */ /* 0x040fe40007744270 */
[----:B------:R-:W-:Y:S02]  /*61f0*/  ISETP.GT.AND P3, PT, R4, 0x30, !P3 ;  /* 0x000000300400780c */ /* 0x000fe40005f64270 */
[C---:B------:R-:W-:Y:S02]  /*6200*/  ISETP.LT.OR P2, PT, R6.reuse, 0x1, P2 ;  /* 0x000000010600780c */ /* 0x040fe40001741670 */
[----:B------:R-:W-:Y:S02]  /*6210*/  ISETP.LT.OR P3, PT, R6, 0x31, P3 ;  /* 0x000000310600780c */ /* 0x000fe40001f61670 */
        /* <DEDUP_REMOVED lines=9> */
[----:B0-----:R-:W-:Y:S02]  /*62b0*/  FMNMX.FTZ R5, R10, R11, !PT ;  /* 0x0000000b0a057209 */ /* 0x001fe40007810000 */
[----:B------:R-:W-:Y:S02]  /*62c0*/  FMNMX.FTZ R7, R35, R8, !PT ;  /* 0x0000000823077209 */ /* 0x000fe40007810000 */
[C---:B------:R-:W-:Y:S01]  /*62d0*/  FSETP.NEU.FTZ.AND P2, PT, R5.reuse, -INF , PT ;  /* 0xff8000000500780b */ /* 0x040fe20003f5d000 */
[----:B------:R-:W-:Y:S01]  /*62e0*/  FMUL.FTZ R9, R5, UR19 ;  /* 0x0000001305097c20 */ /* 0x000fe20008410000 */
[----:B------:R-:W-:Y:S02]  /*62f0*/  FMNMX.FTZ R8, R38, R7, !PT ;  /* 0x0000000726087209 */ /* 0x000fe40007810000 */
[----:B------:R-:W-:-:S02]  /*6300*/  ISETP.NE.AND P6, PT, R49, RZ, PT ;  /* 0x000000ff3100720c */ /* 0x000fc40003fc5270 */
[----:B------:R-:W-:Y:S02]  /*6310*/  FMNMX.FTZ R7, R39, R8, !PT ;  /* 0x0000000827077209 */ /* 0x000fe40007810000 */
        /* <DEDUP_REMOVED lines=32> */
[----:B------:R-:W-:Y:S01]  /*6520*/  MUFU.EX2 R4, R4 ;  /* 0x0000000400047308 */ /* 0x000fe20000000800 */
[----:B------:R-:W0:Y:S01]  /*6530*/  SHFL.BFLY PT, R12, R7, 0x2, 0x1f ;  /* 0x0c401f00070c7f89 */ /* 0x000e2200000e0000 */
[----:B------:R-:W-:-:S02]  /*6540*/  R2UR UR7, R173 ;  /* 0x00000000ad0772ca */ /* 0x000fc400000e0000 */
[----:B------:R-:W-:-:S04]  /*6550*/  @!P1 PRMT R3, RZ, 0x654, R3 ;  /* 0x00000654ff039816 */ /* 0x000fc80000000003 */
[----:B------:R-:W1:Y:S08]  /*6560*/  MUFU.EX2 R9, R9 ;  /* 0x0000000900097308 */ /* 0x000e700000000800 */
[----:B------:R-:W-:Y:S08]  /*6570*/  MUFU.EX2 R6, R6 ;  /* 0x0000000600067308 */ /* 0x000ff00000000800 */
[----:B------:R-:W2:Y:S01]  /*6580*/  MUFU.EX2 R11, R11 ;  /* 0x0000000b000b7308 */ /* 0x000ea20000000800 */
[----:B0-----:R-:W-:-:S02]  /*6590*/  FMNMX.FTZ R24, R7, R12, !PT ;  /* 0x0000000c07187209 */ /* 0x001fc40007810000 */
[----:B-1----:R-:W-:Y:S01]  /*65a0*/  F2FP.BF16.F32.PACK_AB R152, R9, R4 ;  /* 0x000000040998723e */ /* 0x002fe200000010ff */
[----:B------:R-:W-:Y:S02]  /*65b0*/  FADD.FTZ R9, R4, R9 ;  /* 0x0000000904097221 */ /* 0x000fe40000010000 */
[----:B------:R-:W0:Y:S02]  /*65c0*/  SHFL.BFLY PT, R7, R24, 0x1, 0x1f ;  /* 0x0c201f0018077f89 */ /* 0x000e2400000e0000 */
[----:B------:R-:W-:Y:S08]  /*65d0*/  MUFU.EX2 R8, R8 ;  /* 0x0000000800087308 */ /* 0x000ff00000000800 */
[----:B------:R-:W1:Y:S01]  /*65e0*/  MUFU.EX2 R13, R13 ;  /* 0x0000000d000d7308 */ /* 0x000e620000000800 */
[----:B--2---:R-:W-:Y:S01]  /*65f0*/  F2FP.BF16.F32.PACK_AB R154, R11, R6 ;  /* 0x000000060b9a723e */ /* 0x004fe200000010ff */
[----:B------:R-:W-:-:S04]  /*6600*/  FADD.FTZ R6, R6, R9 ;  /* 0x0000000906067221 */ /* 0x000fc80000010000 */
[----:B------:R-:W-:Y:S01]  /*6610*/  FADD.FTZ R11, R11, R6 ;  /* 0x000000060b0b7221 */ /* 0x000fe20000010000 */
[----:B------:R-:W-:Y:S01]  /*6620*/  VIADD R6, R168, 0xfffffffe ;  /* 0xfffffffea8067836 */ /* 0x000fe20000000000 */
[----:B------:R-:W-:Y:S01]  /*6630*/  MUFU.EX2 R10, R10 ;  /* 0x0000000a000a7308 */ /* 0x000fe20000000800 */
[----:B0-----:R-:W-:-:S07]  /*6640*/  FMNMX.FTZ R7, R24, R7, !PT ;  /* 0x0000000718077209 */ /* 0x001fce0007810000 */
[----:B------:R-:W0:Y:S01]  /*6650*/  MUFU.EX2 R15, R15 ;  /* 0x0000000f000f7308 */ /* 0x000e220000000800 */
[----:B-1----:R-:W-:Y:S01]  /*6660*/  F2FP.BF16.F32.PACK_AB R156, R13, R8 ;  /* 0x000000080d9c723e */ /* 0x002fe200000010ff */
[----:B------:R-:W-:Y:S01]  /*6670*/  FADD.FTZ R8, R8, R11 ;  /* 0x0000000b08087221 */ /* 0x000fe20000010000 */
[C---:B------:R-:W-:Y:S01]  /*6680*/  FMUL.FTZ R24, R7.reuse, UR19 ;  /* 0x0000001307187c20 */ /* 0x040fe20008410000 */
[----:B------:R-:W-:Y:S02]  /*6690*/  FSETP.NEU.FTZ.AND P2, PT, R7, -INF , PT ;  /* 0xff8000000700780b */ /* 0x000fe40003f5d000 */
[----:B------:R-:W-:Y:S02]  /*66a0*/  FADD.FTZ R13, R13, R8 ;  /* 0x000000080d0d7221 */ /* 0x000fe40000010000 */
[----:B------:R-:W-:Y:S01]  /*66b0*/  FSEL R24, R24, RZ, P2 ;  /* 0x000000ff18187208 */ /* 0x000fe20001000000 */
[----:B------:R-:W-:Y:S01]  /*66c0*/  MUFU.EX2 R12, R28 ;  /* 0x0000001c000c7308 */ /* 0x000fe20000000800 */
[----:B------:R-:W-:-:S03]  /*66d0*/  PLOP3.LUT P2, PT, PT, PT, UP1, 0x40, 0x0 ;  /* 0x000000000000781c */ /* 0x000fc60003f4e818 */
        /* <DEDUP_REMOVED lines=17> */
[----:B0-----:R-:W-:Y:S01]  /*67f0*/  F2FP.BF16.F32.PACK_AB R158, R15, R10 ;  /* 0x0000000a0f9e723e */ /* 0x001fe200000010ff */
[----:B------:R-:W-:-:S04]  /*6800*/  FADD.FTZ R10, R10, R13 ;  /* 0x0000000d0a0a7221 */ /* 0x000fc80000010000 */
[----:B------:R-:W-:Y:S02]  /*6810*/  FADD.FTZ R15, R15, R10 ;  /* 0x0000000a0f0f7221 */ /* 0x000fe40000010000 */
[----:B------:R-:W0:Y:S08]  /*6820*/  MUFU.EX2 R177, R177 ;  /* 0x000000b100b17308 */ /* 0x000e300000000800 */
        /* <DEDUP_REMOVED lines=15> */
[----:B------:R-:W0:Y:S08]  /*6920*/  MUFU.EX2 R21, R21 ;  /* 0x0000001500157308 */ /* 0x000e300000000800 */
[----:B------:R-:W-:Y:S01]  /*6930*/  MUFU.EX2 R14, R14 ;  /* 0x0000000e000e7308 */ /* 0x000fe20000000800 */
[----:B--2---:R-:W-:Y:S01]  /*6940*/  F2FP.BF16.F32.PACK_AB R159, R183, R178 ;  /* 0x000000b2b79f723e */ /* 0x004fe200000010ff */
[----:B------:R-:W-:-:S04]  /*6950*/  FADD.FTZ R178, R178, R181 ;  /* 0x000000b5b2b27221 */ /* 0x000fc80000010000 */
[----:B------:R1:W-:Y:S01]  /*6960*/  STSM.16.M88.4 [R186], R156 ;  /* 0x0000009cba007844 */ /* 0x0003e20000000200 */
[----:B------:R-:W-:Y:S01]  /*6970*/  FADD.FTZ R183, R183, R178 ;  /* 0x000000b2b7b77221 */ /* 0x000fe20000010000 */
        /* <DEDUP_REMOVED lines=28> */
[----:B------:R-:W-:-:S06]  /*6b40*/  FADD.FTZ R170, R170, R171 ;  /* 0x000000abaaaa7221 */ /* 0x000fcc0000010000 */
[----:B------:R-:W2:Y:S08]  /*6b50*/  MUFU.EX2 R216, R216 ;  /* 0x000000d800d87308 */ /* 0x000eb00000000800 */
[----:B------:R-:W3:Y:S01]  /*6b60*/  MUFU.EX2 R219, R219 ;  /* 0x000000db00db7308 */ /* 0x000ee20000000800 */
[----:B0-----:R-:W-:Y:S01]  /*6b70*/  F2FP.BF16.F32.PACK_AB R165, R217, R214 ;  /* 0x000000d6d9a5723e */ /* 0x001fe200000010ff */
[----:B------:R-:W-:-:S04]  /*6b80*/  FADD.FTZ R214, R214, R215 ;  /* 0x000000d7d6d67221 */ /* 0x000fc80000010000 */
[----:B------:R-:W-:-:S04]  /*6b90*/  FADD.FTZ R217, R217, R214 ;  /* 0x000000d6d9d97221 */ /* 0x000fc80000010000 */
[----:B--2---:R-:W-:Y:S01]  /*6ba0*/  FADD.FTZ R4, R216, R217 ;  /* 0x000000d9d8047221 */ /* 0x004fe20000010000 */
        /* <DEDUP_REMOVED lines=13> */
[----:B------:R-:W-:Y:S01]  /*6c80*/  @UP0 ULDC UR18, c[0x0][0x450] ;  /* 0x0001140000120ab9 */ /* 0x000fe20000000800 */
[----:B------:R-:W-:Y:S02]  /*6c90*/  WARPGROUP.DEPBAR.LE gsb0, 0x0 ;  /* 0x00008000000079c5 */ /* 0x000fe40000010000 */
[----:B------:R-:W-:-:S15]  /*6ca0*/  WARPGROUP.ARRIVE ;  /* 0x00000000000079c5 */ /* 0x000fde0000000000 */
[----:B------:R-:W-:-:S07]  /*6cb0*/  NOP ;  /* 0x0000000000007918 */ /* 0x000fce0000000000 */
        /* <DEDUP_REMOVED lines=11> */
[----:B------:R-:W-:Y:S01]  /*6d70*/  @!PT LDS RZ, [RZ] ;  /* 0x00000000fffff984 */ /* 0x000fe20000000800 */
        /* <DEDUP_REMOVED lines=17> */
.L_x_6379:
[----:B------:R-:W-:-:S11]  /*6e90*/  UISETP.NE.AND UP2, UPT, UR11, 0x1, UPT ;  /* 0x000000010b00788c */ /* 0x000fd6000bf45270 */
[----:B------:R-:W-:Y:S02]  /*6ea0*/  @UP2 ULDC.64 UR22, c[0x0][0xae0] ;  /* 0x0002b80000162ab9 */ /* 0x000fe40000000a00 */
[----:B------:R-:W-:-:S04]  /*6eb0*/  UIMAD.WIDE.U32 UR14, UR5, UR22, URZ ;  /* 0x00000016050e72a5 */ /* 0x000fc8000f8e003f */
[----:B------:R-:W-:-:S12]  /*6ec0*/  @UP2 USHF.R.U32.HI UR5, URZ, UR23, UR15 ;  /* 0x000000173f052299 */ /* 0x000fd8000801160f */
.L_x_6380:
[----:B------:R-:W-:-:S04]  /*6ed0*/  UIMAD UR5, UR5, UR11, UR11 ;  /* 0x0000000b050572a4 */ /* 0x000fc8000f8e020b */
[----:B------:R-:W-:-:S04]  /*6ee0*/  UISETP.LT.AND UP2, UPT, UR10, UR5, UPT ;  /* 0x000000050a00728c */ /* 0x000fc8000bf41270 */
[----:B------:R-:W-:-:S12]  /*6ef0*/  USEL UR10, UR10, UR5, UP2 ;  /* 0x000000050a0a7287 */ /* 0x000fd80009000000 */
.L_x_6378:
        /* <DEDUP_REMOVED lines=8> */
.L_x_6398:
[----:B------:R-:W-:-:S04]  /*6f80*/  UIADD3 UR7, UR36, 0x1, URZ ;  /* 0x0000000124077890 */ /* 0x000fc8000fffe03f */
[----:B------:R-:W-:-:S04]  /*6f90*/  UISETP.NE.AND UP2, UPT, UR7, 0x2, UPT ;  /* 0x000000020700788c */ /* 0x000fc8000bf45270 */
[----:B------:R-:W-:Y:S02]  /*6fa0*/  USEL UR5, URZ, 0x1, UP2 ;  /* 0x000000013f057887 */ /* 0x000fe40009000000 */
[----:B------:R-:W-:-:S04]  /*6fb0*/  USEL UR7, UR7, URZ, UP2 ;  /* 0x0000003f07077287 */ /* 0x000fc80009000000 */
[----:B------:R-:W-:Y:S01]  /*6fc0*/  LOP3.LUT R2, R2, UR5, RZ, 0x3c, !PT ;  /* 0x0000000502027c12 */ /* 0x000fe2000f8e3cff */
[----:B-1----:R-:W-:Y:S07]  /*6fd0*/  @!P0 BRA `(.L_x_6382) ;  /* 0x0000000000048947 */ /* 0x002fee0003800000 */
[----:B------:R-:W-:Y:S01]  /*6fe0*/  BPT.TRAP 0x1 ;  /* 0x000000040000795c */ /* 0x000fe20000300000 */
.L_x_6382:
[----:B------:R-:W-:Y:S01]  /*6ff0*/  ULEA UR5, UR7, UR37, 0x3 ;  /* 0x0000002507057291 */ /* 0x000fe2000f8e183f */
[----:B------:R-:W-:-:S08]  /*7000*/  SHF.L.U32 R8, R2, 0x1f, RZ ;  /* 0x0000001f02087819 */ /* 0x000fd000000006ff */
[----:B------:R0:W1:Y:S01]  /*7010*/  SYNCS.PHASECHK.TRANS64.TRYWAIT P2, [UR5+0x38830], R8 ;  /* 0x03883008ff0075a7 */ /* 0x0000620008040145 */
[----:B------:R-:W-:Y:S05]  /*7020*/  @!P0 BRA `(.L_x_6383) ;  /* 0x0000000000048947 */ /* 0x000fea0003800000 */
[----:B------:R-:W-:Y:S01]  /*7030*/  BPT.TRAP 0x1 ;  /* 0x000000040000795c */ /* 0x000fe20000300000 */
.L_x_6383:
[----:B-1----:R-:W-:Y:S05]  /*7040*/  @P2 BRA `(.L_x_6384) ;  /* 0x0000000000082947 */ /* 0x002fea0003800000 */
[----:B------:R-:W1:Y:S02]  /*7050*/  SYNCS.PHASECHK.TRANS64.TRYWAIT P2, [UR5+0x38830], R8 ;  /* 0x03883008ff0075a7 */ /* 0x000e640008040145 */
[----:B-1----:R-:W-:Y:S05]  /*7060*/  @!P2 BRA `(.L_x_6385) ;  /* 0x0000014c00dca947 */ /* 0x002fea0003800000 */
.L_x_6384:
        /* <DEDUP_REMOVED lines=23> */
.L_x_6386:
[----:B------:R2:W3:Y:S01]  /*71e0*/  SYNCS.PHASECHK.TRANS64.TRYWAIT P2, [UR5+0x38850], R8 ;  /* 0x03885008ff0075a7 */ /* 0x0004e20008040145 */
[----:B------:R-:W-:Y:S05]  /*71f0*/  @!P0 BRA `(.L_x_6387) ;  /* 0x0000000000048947 */ /* 0x000fea0003800000 */
[----:B------:R-:W-:Y:S01]  /*7200*/  BPT.TRAP 0x1 ;  /* 0x000000040000795c */ /* 0x000fe20000300000 */
.L_x_6387:
[----:B---3--:R-:W-:Y:S05]  /*7210*/  @P2 BRA `(.L_x_6388) ;  /* 0x0000000000082947 */ /* 0x008fea0003800000 */
[----:B------:R-:W3:Y:S02]  /*7220*/  SYNCS.PHASECHK.TRANS64.TRYWAIT P2, [UR5+0x38850], R8 ;  /* 0x03885008ff0075a7 */ /* 0x000ee40008040145 */
[----:B---3--:R-:W-:Y:S05]  /*7230*/  @!P2 BRA `(.L_x_6389) ;  /* 0x0000014c0080a947 */ /* 0x008fea0003800000 */
.L_x_6388:
        /* <DEDUP_REMOVED lines=13> */
[----:B------:R-:W-:Y:S02]  /*7310*/  VIADD R12, R189, UR40 ;  /* 0x00000028bd0c7c36 */ /* 0x000fe40008000000 */
[----:B------:R-:W-:-:S02]  /*7320*/  IMAD.U32 R10, RZ, RZ, UR5 ;  /* 0x00000005ff0a7e24 */ /* 0x000fc4000f8e00ff */
[----:B------:R-:W-:Y:S01]  /*7330*/  IMAD.SHL.U32 R11, R6, 0x40, RZ ;  /* 0x00000040060b7824 */ /* 0x000fe200078e00ff */
        /* <DEDUP_REMOVED lines=257> */
[----:B------:R-:W0:Y:S01]  /*8350*/  SHFL.IDX PT, R21, R12, RZ, 0x1c1f ;  /* 0x001c1fff0c157589 */ /* 0x000e2200000e0000 */
[----:B------:R-:W-:Y:S01]  /*8360*/  @!P1 PRMT R8, RZ, 0x654, R8 ;  /* 0x00000654ff089816 */ /* 0x000fe20000000008 */
[----:B------:R-:W-:Y:S02]  /*8370*/  WARPGROUP.DEPBAR.LE gsb0, 0x0 ;  /* 0x00008000000079c5 */ /* 0x000fe40000010000 */
[----:B------:R-:W-:-:S06]  /*8380*/  WARPGROUP.ARRIVE ;  /* 0x00000000000079c5 */ /* 0x000fcc0000000000 */
[----:B------:R-:W-:Y:S03]  /*8390*/  HGMMA.64x64x16.F32.BF16 R152, gdesc[UR28], R152, gsb0 ;  /* 0x00e000001c9879f0 */ /* 0x000fe60008001898 */
[----:B------:R-:W-:Y:S02]  /*83a0*/  WARPGROUP.DEPBAR.LE gsb0, 0x0 ;  /* 0x00008000000079c5 */ /* 0x000fe40000010000 */
[----:B------:R1:W-:Y:S02]  /*83b0*/  @!P1 SYNCS.ARRIVE.TRANS64.RED.A1T0 RZ, [R8+URZ], RZ ;  /* 0x000000ff08ff99a7 */ /* 0x0003e4000810043f */
[----:B-1----:R-:W-:-:S04]  /*83c0*/  IADD3 R8, -R18, 0x1, -R11 ;  /* 0x0000000112087810 */ /* 0x002fc80007ffe90b */
[----:B------:R-:W-:-:S05]  /*83d0*/  IADD3 R8, -R17, R8, R16 ;  /* 0x0000000811087210 */ /* 0x000fca0007ffe110 */
[C---:B------:R-:W-:Y:S02]  /*83e0*/  VIADD R13, R8.reuse, UR10 ;  /* 0x0000000a080d7c36 */ /* 0x040fe40008000000 */
[----:B------:R-:W-:Y:S01]  /*83f0*/  VIADD R14, R8, UR5 ;  /* 0x00000005080e7c36 */ /* 0x000fe20008000000 */
[----:B------:R-:W-:Y:S01]  /*8400*/  ULDC UR5, c[0x0][0xadc] ;  /* 0x0002b70000057ab9 */ /* 0x000fe20000000800 */
[C---:B0-----:R-:W-:Y:S02]  /*8410*/  IMAD.IADD R15, R21.reuse, 0x1, R13 ;  /* 0x00000001150f7824 */ /* 0x041fe400078e020d */
        /* <DEDUP_REMOVED lines=14> */
.L_x_6392:
[----:B------:R-:W-:-:S05]  /*8500*/  IMAD.U32 R214, RZ, RZ, UR5 ;  /* 0x00000005ffd67e24 */ /* 0x000fca000f8e00ff */
[----:B------:R-:W-:-:S13]  /*8510*/  ISETP.NE.AND P2, PT, R214, 0x1, PT ;  /* 0x00000001d600780c */ /* 0x000fda0003f45270 */
[----:B------:R-:W0:Y:S02]  /*8520*/  @P2 LDC.64 R8, c[0x0][0xae0] ;  /* 0x0002b800ff082b82 */ /* 0x000e240000000a00 */
[----:B0-----:R-:W-:-:S05]  /*8530*/  @P2 IMAD.HI.U32 R8, R21, R8, RZ ;  /* 0x0000000815082227 */ /* 0x001fca00078e00ff */
[----:B------:R-:W-:-:S07]  /*8540*/  @P2 SHF.R.U32.HI R21, RZ, R9, R8 ;  /* 0x00000009ff152219 */ /* 0x000fce0000011608 */
.L_x_6393:
[----:B------:R-:W-:Y:S05]  /*8550*/  BSYNC B0 ;  /* 0x0000000000007941 */ /* 0x000fea0003800000 */
.L_x_6391:
[----:B------:R-:W-:-:S04]  /*8560*/  IMAD R21, R21, R214, -R11 ;  /* 0x000000d615157224 */ /* 0x000fc800078e0a0b */
[----:B------:R-:W-:-:S05]  /*8570*/  IMAD.IADD R21, R21, 0x1, -R18 ;  /* 0x0000000115157824 */ /* 0x000fca00078e0a12 */
[----:B------:R-:W-:Y:S02]  /*8580*/  VIADDMNMX R15, R21, R214, R15, PT ;  /* 0x000000d6150f7246 */ /* 0x000fe4000380010f */
[----:B------:R-:W-:-:S07]  /*8590*/  VIMNMX R20, R20, R21, !PT ;  /* 0x0000001514147248 */ /* 0x000fce0007fe0100 */
.L_x_6390:
        /* <DEDUP_REMOVED lines=13> */
[--C-:B0-----:R-:W-:Y:S01]  /*8670*/  IMAD.IADD R13, R13, 0x1, R12.reuse ;  /* 0x000000010d0d7824 */ /* 0x101fe200078e020c */
[C---:B------:R-:W-:Y:S01]  /*8680*/  ISETP.LT.OR P6, PT, R15.reuse, 0x9, P6 ;  /* 0x000000090f00780c */ /* 0x040fe200037c1670 */
[----:B------:R-:W-:Y:S01]  /*8690*/  IMAD.IADD R14, R14, 0x1, R12 ;  /* 0x000000010e0e7824 */ /* 0x000fe200078e020c */
        /* <DEDUP_REMOVED lines=33> */
[----:B------:R-:W-:-:S02]  /*88b0*/  ISETP.LT.OR P3, PT, R15, 0x3a, P3 ;  /* 0x0000003a0f00780c */ /* 0x000fc40001f61670 */
[----:B------:R-:W-:Y:S02]  /*88c0*/  FSEL R177, R177, -INF , !P4 ;  /* 0xff800000b1b17808 */ /* 0x000fe40006000000 */
[----:B------:R-:W-:Y:S02]  /*88d0*/  FSEL R180, R180, -INF , !P6 ;  /* 0xff800000b4b47808 */ /* 0x000fe40007000000 */
[----:B------:R-:W-:Y:S01]  /*88e0*/  FSEL R181, R181, -INF , !P3 ;  /* 0xff800000b5b57808 */ /* 0x000fe20005800000 */
        /* <DEDUP_REMOVED lines=13> */
.L_x_6396:
[----:B------:R-:W-:-:S05]  /*89c0*/  IMAD.U32 R20, RZ, RZ, UR5 ;  /* 0x00000005ff147e24 */ /* 0x000fca000f8e00ff */
[----:B------:R-:W-:-:S13]  /*89d0*/  ISETP.NE.AND P3, PT, R20, 0x1, PT ;  /* 0x000000011400780c */ /* 0x000fda0003f65270 */
[----:B------:R-:W0:Y:S02]  /*89e0*/  @P3 LDC.64 R8, c[0x0][0xae0] ;  /* 0x0002b800ff083b82 */ /* 0x000e240000000a00 */
[----:B0-----:R-:W-:-:S05]  /*89f0*/  @P3 IMAD.HI.U32 R8, R12, R8, RZ ;  /* 0x000000080c083227 */ /* 0x001fca00078e00ff */
[----:B------:R-:W-:-:S07]  /*8a00*/  @P3 SHF.R.U32.HI R12, RZ, R9, R8 ;  /* 0x00000009ff0c3219 */ /* 0x000fce0000011608 */
.L_x_6397:
[----:B------:R-:W-:Y:S05]  /*8a10*/  BSYNC B0 ;  /* 0x0000000000007941 */ /* 0x000fea0003800000 */
.L_x_6395:
[----:B------:R-:W-:-:S04]  /*8a20*/  IMAD R11, R12, R20, -R11 ;  /* 0x000000140c0b7224 */ /* 0x000fc800078e0a0b */
[----:B------:R-:W-:-:S05]  /*8a30*/  IMAD.IADD R11, R11, 0x1, -R18 ;  /* 0x000000010b0b7824 */ /* 0x000fca00078e0a12 */
[----:B------:R-:W-:Y:S02]  /*8a40*/  VIADDMNMX R13, R11, R20, R13, PT ;  /* 0x000000140b0d7246 */ /* 0x000fe4000380010d */
[----:B------:R-:W-:-:S07]  /*8a50*/  VIMNMX R14, R14, R11, !PT ;  /* 0x0000000b0e0e7248 */ /* 0x000fce0007fe0100 */
.L_x_6394:
[----:B------:R-:W-:Y:S01]  /*8a60*/  FMNMX.FTZ R8, R152, R5, !PT ;  /* 0x0000000598087209 */ /* 0x000fe20007810000 */
[----:B------:R-:W-:Y:S01]  /*8a70*/  ULDC UR19, c[0x0][0xa80] ;  /* 0x0002a00000137ab9 */ /* 0x000fe20000000800 */
[C---:B------:R-:W-:Y:S01]  /*8a80*/  ISETP.GT.AND P4, PT, R14.reuse, RZ, P2 ;  /* 0x000000ff0e00720c */ /* 0x040fe20001784270 */
        /* <DEDUP_REMOVED lines=35> */
[----:B------:R-:W-:Y:S01]  /*8cc0*/  ISETP.GT.AND P6, PT, R14, 0x18, P2 ;  /* 0x000000180e00780c */ /* 0x000fe200017c4270 */
[----:B------:R-:W0:Y:S01]  /*8cd0*/  SHFL.BFLY PT, R8, R9, 0x2, 0x1f ;  /* 0x0c401f0009087f89 */ /* 0x000e2200000e0000 */
[C---:B------:R-:W-:Y:S02]  /*8ce0*/  ISETP.LT.OR P5, PT, R13.reuse, 0x12, P5 ;  /* 0x000000120d00780c */ /* 0x040fe40002fa1670 */
[----:B------:R-:W-:Y:S02]  /*8cf0*/  FSEL R162, R162, -INF , !P3 ;  /* 0xff800000a2a27808 */ /* 0x000fe40005800000 */
[----:B------:R-:W-:Y:S02]  /*8d00*/  ISETP.GT.AND P4, PT, R14, 0x19, P2 ;  /* 0x000000190e00780c */ /* 0x000fe40001784270 */
[----:B------:R-:W-:-:S02]  /*8d10*/  ISETP.LT.OR P6, PT, R13, 0x19, P6 ;  /* 0x000000190d00780c */ /* 0x000fc400037c1670 */
[----:B------:R-:W-:Y:S02]  /*8d20*/  FSEL R163, R163, -INF , !P5 ;  /* 0xff800000a3a37808 */ /* 0x000fe40006800000 */
[----:B------:R-:W-:Y:S02]  /*8d30*/  ISETP.GT.AND P3, PT, R14, 0x20, P2 ;  /* 0x000000200e00780c */ /* 0x000fe40001764270 */
[----:B------:R-:W-:Y:S02]  /*8d40*/  FSEL R166, R166, -INF , !P6 ;  /* 0xff800000a6a67808 */ /* 0x000fe40007000000 */
[C---:B------:R-:W-:Y:S02]  /*8d50*/  ISETP.LT.OR P4, PT, R13.reuse, 0x1a, P4 ;  /* 0x0000001a0d00780c */ /* 0x040fe40002781670 */
[----:B------:R-:W-:Y:S02]  /*8d60*/  ISETP.GT.AND P5, PT, R14, 0x21, P2 ;  /* 0x000000210e00780c */ /* 0x000fe400017a4270 */
[----:B------:R-:W-:-:S02]  /*8d70*/  ISETP.LT.OR P3, PT, R13, 0x21, P3 ;  /* 0x000000210d00780c */ /* 0x000fc40001f61670 */
[----:B------:R-:W-:Y:S02]  /*8d80*/  FSEL R167, R167, -INF , !P4 ;  /* 0xff800000a7a77808 */ /* 0x000fe40006000000 */
[----:B------:R-:W-:Y:S02]  /*8d90*/  ISETP.GT.AND P6, PT, R14, 0x28, P2 ;  /* 0x000000280e00780c */ /* 0x000fe400017c4270 */
[----:B0-----:R-:W-:Y:S02]  /*8da0*/  FMNMX.FTZ R11, R9, R8, !PT ;  /* 0x00000008090b7209 */ /* 0x001fe40007810000 */
[----:B------:R-:W-:Y:S02]  /*8db0*/  FMNMX.FTZ R9, R155, R12, !PT ;  /* 0x0000000c9b097209 */ /* 0x000fe40007810000 */
[----:B------:R-:W-:Y:S01]  /*8dc0*/  ISETP.LT.OR P5, PT, R13, 0x22, P5 ;  /* 0x000000220d00780c */ /* 0x000fe20002fa1670 */
[----:B------:R-:W0:Y:S01]  /*8dd0*/  SHFL.BFLY PT, R8, R11, 0x1, 0x1f ;  /* 0x0c201f000b087f89 */ /* 0x000e2200000e0000 */
        /* <DEDUP_REMOVED lines=8> */
[----:B------:R-:W-:Y:S02]  /*8e60*/  FMNMX.FTZ R12, R166, R9, !PT ;  /* 0x00000009a60c7209 */ /* 0x000fe40007810000 */
[----:B------:R-:W-:Y:S02]  /*8e70*/  ISETP.LT.OR P3, PT, R13, 0x2a, P3 ;  /* 0x0000002a0d00780c */ /* 0x000fe40001f61670 */
[----:B------:R-:W-:Y:S02]  /*8e80*/  FMNMX.FTZ R9, R167, R12, !PT ;  /* 0x0000000ca7097209 */ /* 0x000fe40007810000 */
[----:B------:R-:W-:Y:S02]  /*8e90*/  ISETP.GT.AND P5, PT, R14, 0x30, P2 ;  /* 0x000000300e00780c */ /* 0x000fe400017a4270 */
[----:B0-----:R-:W-:-:S02]  /*8ea0*/  FMNMX.FTZ R8, R11, R8, !PT ;  /* 0x000000080b087209 */ /* 0x001fc40007810000 */
[----:B------:R-:W-:Y:S02]  /*8eb0*/  FMNMX.FTZ R20, R170, R9, !PT ;  /* 0x00000009aa147209 */ /* 0x000fe40007810000 */
[C---:B------:R-:W-:Y:S01]  /*8ec0*/  FSETP.NEU.FTZ.AND P4, PT, R8.reuse, -INF , PT ;  /* 0xff8000000800780b */ /* 0x040fe20003f9d000 */
[----:B------:R-:W-:Y:S01]  /*8ed0*/  FMUL.FTZ R214, R8, UR19 ;  /* 0x0000001308d67c20 */ /* 0x000fe20008410000 */
[----:B------:R-:W-:Y:S02]  /*8ee0*/  FMNMX.FTZ R11, R171, R20, !PT ;  /* 0x00000014ab0b7209 */ /* 0x000fe40007810000 */
[----:B------:R-:W-:Y:S02]  /*8ef0*/  FSEL R213, R175, -INF , !P3 ;  /* 0xff800000afd57808 */ /* 0x000fe40005800000 */
[----:B------:R-:W-:Y:S02]  /*8f00*/  FSEL R214, R214, RZ, P4 ;  /* 0x000000ffd6d67208 */ /* 0x000fe40002000000 */
[----:B------:R-:W-:-:S02]  /*8f10*/  ISETP.GT.AND P3, PT, R14, 0x38, P2 ;  /* 0x000000380e00780c */ /* 0x000fc40001764270 */
[----:B------:R-:W-:Y:S01]  /*8f20*/  ISETP.LT.OR P5, PT, R13, 0x31, P5 ;  /* 0x000000310d00780c */ /* 0x000fe20002fa1670 */
[--C-:B------:R-:W-:Y:S01]  /*8f30*/  FFMA.FTZ R15, R152, UR19, -R214.reuse ;  /* 0x00000013980f7c23 */ /* 0x100fe200080108d6 */
[----:B------:R-:W-:Y:S01]  /*8f40*/  FSEL R152, R174, -INF , !P6 ;  /* 0xff800000ae987808 */ /* 0x000fe20007000000 */
[--C-:B------:R-:W-:Y:S01]  /*8f50*/  FFMA.FTZ R9, R153, UR19, -R214.reuse ;  /* 0x0000001399097c23 */ /* 0x100fe200080108d6 */
[C---:B------:R-:W-:Y:S01]  /*8f60*/  ISETP.GT.AND P6, PT, R14.reuse, 0x31, P2 ;  /* 0x000000310e00780c */ /* 0x040fe200017c4270 */
[----:B------:R0:W-:Y:S01]  /*8f70*/  MUFU.EX2 R12, R15 ;  /* 0x0000000f000c7308 */ /* 0x0001e20000000800 */
[----:B------:R-:W-:Y:S01]  /*8f80*/  ISETP.GT.AND P2, PT, R14, 0x39, P2 ;  /* 0x000000390e00780c */ /* 0x000fe20001744270 */
        /* <DEDUP_REMOVED lines=13> */
[----:B0-----:R-:W-:Y:S01]  /*9060*/  FMNMX.FTZ R15, R153, R14, !PT ;  /* 0x0000000e990f7209 */ /* 0x001fe20007810000 */
        /* <DEDUP_REMOVED lines=84> */
[----:B------:R-:W-:Y:S01]  /*95b0*/  @!P2 STS [R155+0x38400], R5 ;  /* 0x038400059b00a388 */ /* 0x000fe20000000800 */
[--C-:B------:R-:W-:Y:S01]  /*95c0*/  FFMA.FTZ R157, R170, UR19, -R160.reuse ;  /* 0x00000013aa9d7c23 */ /* 0x100fe200080108a0 */
[--C-:B------:R-:W-:Y:S01]  /*95d0*/  FFMA.FTZ R159, R152, UR19, -R160.reuse ;  /* 0x00000013989f7c23 */ /* 0x100fe200080108a0 */
        /* <DEDUP_REMOVED lines=44> */
[-C--:B------:R-:W-:Y:S01]  /*98a0*/  FMUL.FTZ R141, R141, R5.reuse ;  /* 0x000000058d8d7220 */ /* 0x080fe20000410000 */
[-C--:B------:R-:W-:Y:S01]  /*98b0*/  FMUL.FTZ R144, R144, R5.reuse ;  /* 0x0000000590907220 */ /* 0x080fe20000410000 */
[-C--:B------:R-:W-:Y:S01]  /*98c0*/  FMUL.FTZ R145, R145, R5.reuse ;  /* 0x0000000591917220 */ /* 0x080fe20000410000 */
[-C--:B------:R-:W-:Y:S01]  /*98d0*/  FMUL.FTZ R148, R148, R5.reuse ;  /* 0x0000000594947220 */ /* 0x080fe20000410000 */
[----:B------:R-:W-:Y:S01]  /*98e0*/  FMUL.FTZ R149, R149, R5 ;  /* 0x0000000595957220 */ /* 0x000fe20000410000 */
        /* <DEDUP_REMOVED lines=79> */
[----:B------:R-:W-:Y:S01]  /*9de0*/  FFMA.FTZ R12, R5, R3, R12 ;  /* 0x00000003050c7223 */ /* 0x000fe2000001000c */
[----:B------:R-:W-:Y:S01]  /*9df0*/  ISETP.GT.AND P2, PT, R6, UR32, PT ;  /* 0x0000002006007c0c */ /* 0x000fe2000bf44270 */
[----:B------:R-:W0:Y:S01]  /*9e00*/  MUFU.EX2 R176, R176 ;  /* 0x000000b000b07308 */ /* 0x000e220000000800 */
[----:B-1----:R-:W-:Y:S01]  /*9e10*/  F2FP.BF16.F32.PACK_AB R163, R220, R213 ;  /* 0x000000d5dca3723e */ /* 0x002fe200000010ff */
[----:B------:R-:W-:Y:S01]  /*9e20*/  FADD.FTZ R12, R9, R12 ;  /* 0x0000000c090c7221 */ /* 0x000fe20000010000 */
[----:B------:R-:W-:-:S02]  /*9e30*/  VIADD R6, R6, 0xffffffff ;  /* 0xffffffff06067836 */ /* 0x000fc40000000000 */
[----:B------:R-:W-:Y:S02]  /*9e40*/  IMAD.MOV.U32 R5, RZ, RZ, R8 ;  /* 0x000000ffff057224 */ /* 0x000fe400078e0008 */
[----:B------:R-:W-:Y:S01]  /*9e50*/  FADD.FTZ R11, R11, R12 ;  /* 0x0000000c0b0b7221 */ /* 0x000fe20000010000 */
[----:B------:R-:W-:Y:S03]  /*9e60*/  MUFU.EX2 R175, R175 ;  /* 0x000000af00af7308 */ /* 0x000fe60000000800 */
[----:B------:R-:W-:-:S04]  /*9e70*/  FADD.FTZ R14, R14, R11 ;  /* 0x0000000b0e0e7221 */ /* 0x000fc80000010000 */
[----:B------:R-:W-:Y:S01]  /*9e80*/  FADD.FTZ R13, R13, R14 ;  /* 0x0000000e0d0d7221 */ /* 0x000fe20000010000 */
[----:B------:R-:W1:Y:S01]  /*9e90*/  MUFU.EX2 R178, R178 ;  /* 0x000000b200b27308 */ /* 0x000e620000000800 */
[----:B0-----:R-:W-:Y:S02]  /*9ea0*/  F2FP.BF16.F32.PACK_AB R164, R176, R173 ;  /* 0x000000adb0a4723e */ /* 0x001fe400000010ff */
[----:B------:R-:W-:-:S04]  /*9eb0*/  FADD.FTZ R20, R20, R13 ;  /* 0x0000000d14147221 */ /* 0x000fc80000010000 */
[----:B------:R-:W-:Y:S01]  /*9ec0*/  FADD.FTZ R15, R15, R20 ;  /* 0x000000140f0f7221 */ /* 0x000fe20000010000 */
[----:B------:R0:W-:Y:S03]  /*9ed0*/  MUFU.EX2 R215, R153 ;  /* 0x0000009900d77308 */ /* 0x0001e60000000800 */
[----:B------:R-:W-:-:S04]  /*9ee0*/  FADD.FTZ R174, R174, R15 ;  /* 0x0000000faeae7221 */ /* 0x000fc80000010000 */
[----:B------:R-:W-:Y:S01]  /*9ef0*/  FADD.FTZ R21, R21, R174 ;  /* 0x000000ae15157221 */ /* 0x000fe20000010000 */
[----:B------:R-:W2:Y:S01]  /*9f00*/  MUFU.EX2 R222, R222 ;  /* 0x000000de00de7308 */ /* 0x000ea20000000800 */
[----:B0-----:R-:W-:Y:S01]  /*9f10*/  F2FP.BF16.F32.PACK_AB R153, R180, R179 ;  /* 0x000000b3b499723e */ /* 0x001fe200000010ff */
[----:B------:R-:W-:Y:S01]  /*9f20*/  BAR.SYNC.DEFER_BLOCKING 0xf, 0x100 ;  /* 0x03c4000000007b1d */ /* 0x000fe20000010000 */
[----:B-1----:R-:W-:Y:S01]  /*9f30*/  F2FP.BF16.F32.PACK_AB R166, R178, R175 ;  /* 0x000000afb2a6723e */ /* 0x002fe200000010ff */
[----:B------:R-:W-:Y:S01]  /*9f40*/  FFMA.FTZ R179, R182, R4, R179 ;  /* 0x00000004b6b37223 */ /* 0x000fe200000100b3 */
[----:B------:R-:W-:-:S03]  /*9f50*/  FADD.FTZ R168, R168, R21 ;  /* 0x00000015a8a87221 */ /* 0x000fc60000010000 */
[----:B------:R-:W-:Y:S01]  /*9f60*/  MUFU.EX2 R217, R217 ;  /* 0x000000d900d97308 */ /* 0x000fe20000000800 */
[----:B------:R-:W-:Y:S01]  /*9f70*/  FADD.FTZ R180, R180, R179 ;  /* 0x000000b3b4b47221 */ /* 0x000fe20000010000 */
[----:B------:R-:W-:-:S03]  /*9f80*/  FADD.FTZ R169, R169, R168 ;  /* 0x000000a8a9a97221 */ /* 0x000fc60000010000 */
[----:B------:R-:W-:Y:S01]  /*9f90*/  FADD.FTZ R7, R7, R180 ;  /* 0x000000b407077221 */ /* 0x000fe20000010000 */
[----:B------:R-:W-:Y:S02]  /*9fa0*/  FADD.FTZ R172, R172, R169 ;  /* 0x000000a9acac7221 */ /* 0x000fe40000010000 */
[----:B------:R-:W0:Y:S01]  /*9fb0*/  MUFU.EX2 R224, R224 ;  /* 0x000000e000e07308 */ /* 0x000e220000000800 */
[----:B--2---:R-:W-:Y:S01]  /*9fc0*/  F2FP.BF16.F32.PACK_AB R165, R222, R215 ;  /* 0x000000d7dea5723e */ /* 0x004fe200000010ff */
[----:B------:R-:W-:Y:S01]  /*9fd0*/  FADD.FTZ R7, R214, R7 ;  /* 0x00000007d6077221 */ /* 0x000fe20000010000 */
[----:B------:R-:W-:-:S03]  /*9fe0*/  FADD.FTZ R173, R173, R172 ;  /* 0x000000acadad7221 */ /* 0x000fc60000010000 */
[----:B------:R-:W-:Y:S01]  /*9ff0*/  FADD.FTZ R170, R170, R7 ;  /* 0x00000007aaaa7221 */ /* 0x000fe20000010000 */
[----:B------:R-:W-:Y:S01]  /*a000*/  FADD.FTZ R176, R176, R173 ;  /* 0x000000adb0b07221 */ /* 0x000fe20000010000 */
[----:B------:R-:W-:Y:S01]  /*a010*/  IMAD.MOV.U32 R7, RZ, RZ, R177 ;  /* 0x000000ffff077224 */ /* 0x000fe200078e00b1 */
[----:B------:R1:W-:Y:S01]  /*a020*/  STSM.16.M88.4 [R23+0x36400], R152 ;  /* 0x0364009817007844 */ /* 0x0003e20000000200 */
[----:B------:R-:W-:Y:S01]  /*a030*/  FADD.FTZ R170, R171, R170 ;  /* 0x000000aaabaa7221 */ /* 0x000fe20000010000 */
[----:B------:R-:W-:Y:S02]  /*a040*/  FADD.FTZ R3, R175, R176 ;  /* 0x000000b0af037221 */ /* 0x000fe40000010000 */
[----:B------:R1:W-:Y:S01]  /*a050*/  STSM.16.M88.4 [R186], R156 ;  /* 0x0000009cba007844 */ /* 0x0003e20000000200 */
[----:B------:R-:W-:Y:S01]  /*a060*/  FADD.FTZ R181, R181, R170 ;  /* 0x000000aab5b57221 */ /* 0x000fe20000010000 */
[----:B------:R-:W-:Y:S01]  /*a070*/  FADD.FTZ R3, R178, R3 ;  /* 0x00000003b2037221 */ /* 0x000fe20000010000 */
[----:B0-----:R-:W-:Y:S01]  /*a080*/  F2FP.BF16.F32.PACK_AB R167, R224, R217 ;  /* 0x000000d9e0a7723e */ /* 0x001fe200000010ff */
[----:B------:R1:W-:Y:S01]  /*a090*/  STSM.16.M88.4 [R184], R160 ;  /* 0x000000a0b8007844 */ /* 0x0003e20000000200 */
[----:B------:R-:W-:-:S03]  /*a0a0*/  FADD.FTZ R216, R216, R181 ;  /* 0x000000b5d8d87221 */ /* 0x000fc60000010000 */
[----:B------:R1:W-:Y:S01]  /*a0b0*/  STSM.16.M88.4 [R185], R164 ;  /* 0x000000a4b9007844 */ /* 0x0003e20000000200 */
[----:B------:R-:W-:Y:S01]  /*a0c0*/  WARPGROUP.ARRIVE ;  /* 0x00000000000079c5 */ /* 0x000fe20000000000 */
[----:B------:R-:W-:-:S04]  /*a0d0*/  FADD.FTZ R183, R183, R216 ;  /* 0x000000d8b7b77221 */ /* 0x000fc80000010000 */
[----:B------:R-:W-:Y:S01]  /*a0e0*/  FADD.FTZ R218, R218, R183 ;  /* 0x000000b7dada7221 */ /* 0x000fe20000010000 */
[----:B------:R-:W-:Y:S01]  /*a0f0*/  HGMMA.64x256x16.F32.BF16 R24, R152, gdesc[UR8].tnspB, R24, gsb0 ;  /* 0x43e0000898187df0 */ /* 0x000fe20008001818 */
[----:B------:R-:W-:Y:S02]  /*a100*/  UMOV UR11, 0x40000040 ;  /* 0x40000040000b7882 */ /* 0x000fe40000000000 */
[----:B------:R-:W-:-:S04]  /*a110*/  FADD.FTZ R213, R213, R218 ;  /* 0x000000dad5d57221 */ /* 0x000fc80000010000 */
[----:B------:R-:W-:-:S04]  /*a120*/  FADD.FTZ R220, R220, R213 ;  /* 0x000000d5dcdc7221 */ /* 0x000fc80000010000 */
[----:B------:R-:W-:-:S04]  /*a130*/  FADD.FTZ R215, R215, R220 ;  /* 0x000000dcd7d77221 */ /* 0x000fc80000010000 */
[----:B------:R-:W-:-:S04]  /*a140*/  FADD.FTZ R222, R222, R215 ;  /* 0x000000d7dede7221 */ /* 0x000fc80000010000 */
[----:B------:R-:W-:-:S04]  /*a150*/  FADD.FTZ R217, R217, R222 ;  /* 0x000000ded9d97221 */ /* 0x000fc80000010000 */
[----:B------:R-:W-:Y:S01]  /*a160*/  FADD.FTZ R4, R224, R217 ;  /* 0x000000d9e0047221 */ /* 0x000fe20000010000 */
[----:B------:R-:W-:Y:S02]  /*a170*/  WARPGROUP.DEPBAR.LE gsb0, 0x0 ;  /* 0x00008000000079c5 */ /* 0x000fe40000010000 */
[----:B------:R-:W-:-:S06]  /*a180*/  WARPGROUP.ARRIVE ;  /* 0x00000000000079c5 */ /* 0x000fcc0000000000 */
        /* <DEDUP_REMOVED lines=23> */
[----:B------:R-:W-:Y:S01]  /*a300*/  IMAD.MOV.U32 R7, RZ, RZ, R177 ;  /* 0x000000ffff077224 */ /* 0x000fe200078e00b1 */
[----:B------:R-:W-:Y:S01]  /*a310*/  UMOV UR36, UR7 ;  /* 0x0000000700247c82 */ /* 0x000fe20008000000 */
[----:B------:R-:W-:-:S07]  /*a320*/  IMAD.MOV.U32 R5, RZ, RZ, R8 ;  /* 0x000000ffff057224 */ /* 0x000fce00078e0008 */
.L_x_6381:
[----:B------:R-:W0:Y:S01]  /*a330*/  LDC R8, c[0x0][0x448] ;  /* 0x00011200ff087b82 */ /* 0x000e220000000800 */
[----:B------:R-:W-:Y:S01]  /*a340*/  UIADD3 UR5, UR40, 0x3f, URZ ;  /* 0x0000003f28057890 */ /* 0x000fe2000fffe03f */
[----:B------:R-:W-:-:S06]  /*a350*/  IADD3 R11, R16, 0x1, -R17 ;  /* 0x00000001100b7810 */ /* 0x000fcc0007ffe811 */
[----:B------:R-:W2:Y:S01]  /*a360*/  LDC R13, c[0x0][0xadc] ;  /* 0x0002b700ff0d7b82 */ /* 0x000ea20000000800 */
[----:B0-----:R-:W-:Y:S02]  /*a370*/  ISETP.NE.AND P5, PT, R8, 0x1, PT ;  /* 0x000000010800780c */ /* 0x001fe40003fa5270 */
[----:B--2---:R-:W-:-:S11]  /*a380*/  ISETP.GE.AND P6, PT, R13, 0x1, PT ;  /* 0x000000010d00780c */ /* 0x004fd60003fc6270 */
[----:B------:R-:W0:Y:S08]  /*a390*/  @P5 LDC R8, c[0x0][0x44c] ;  /* 0x00011300ff085b82 */ /* 0x000e300000000800 */
[----:B-1----:R-:W1:Y:S01]  /*a3a0*/  @P5 LDC R10, c[0x0][0x450] ;  /* 0x00011400ff0a5b82 */ /* 0x002e620000000800 */
        /* <DEDUP_REMOVED lines=15> */
.L_x_6400:
[----:B------:R-:W-:-:S13]  /*a4a0*/  ISETP.NE.AND P2, PT, R13, 0x1, PT ;  /* 0x000000010d00780c */ /* 0x000fda0003f45270 */
[----:B------:R-:W0:Y:S02]  /*a4b0*/  @P2 LDC.64 R10, c[0x0][0xae0] ;  /* 0x0002b800ff0a2b82 */ /* 0x000e240000000a00 */
[----:B0-----:R-:W-:-:S05]  /*a4c0*/  @P2 IMAD.HI.U32 R10, R8, R10, RZ ;  /* 0x0000000a080a2227 */ /* 0x001fca00078e00ff */
[----:B------:R-:W-:-:S07]  /*a4d0*/  @P2 SHF.R.U32.HI R8, RZ, R11, R10 ;  /* 0x0000000bff082219 */ /* 0x000fce000001160a */
.L_x_6401:
[----:B------:R-:W-:-:S05]  /*a4e0*/  IMAD R8, R8, R13, RZ ;  /* 0x0000000d08087224 */ /* 0x000fca00078e02ff */
[----:B------:R-:W-:-:S07]  /*a4f0*/  VIMNMX R9, R9, R8, !PT ;  /* 0x0000000809097248 */ /* 0x000fce0007fe0100 */
.L_x_6399:
        /* <DEDUP_REMOVED lines=11> */
.L_x_6411:
        /* <DEDUP_REMOVED lines=10> */
.L_x_6403:
[----:B------:R-:W-:Y:S01]  /*a650*/  ULEA UR5, UR36, UR37, 0x3 ;  /* 0x0000002524057291 */ /* 0x000fe2000f8e183f */
[----:B------:R-:W-:-:S08]  /*a660*/  SHF.L.U32 R5, R2, 0x1f, RZ ;  /* 0x0000001f02057819 */ /* 0x000fd000000006ff */
[----:B------:R0:W1:Y:S01]  /*a670*/  SYNCS.PHASECHK.TRANS64.TRYWAIT P3, [UR5+0x38830], R5 ;  /* 0x03883005ff0075a7 */ /* 0x0000620008060145 */
[----:B------:R-:W-:Y:S05]  /*a680*/  @!P0 BRA `(.L_x_6404) ;  /* 0x0000000000048947 */ /* 0x000fea0003800000 */
[----:B------:R-:W-:Y:S01]  /*a690*/  BPT.TRAP 0x1 ;  /* 0x000000040000795c */ /* 0x000fe20000300000 */
.L_x_6404:
[----:B-1----:R-:W-:Y:S05]  /*a6a0*/  @P3 BRA `(.L_x_6405) ;  /* 0x0000000000083947 */ /* 0x002fea0003800000 */
[----:B------:R-:W1:Y:S02]  /*a6b0*/  SYNCS.PHASECHK.TRANS64.TRYWAIT P3, [UR5+0x38830], R5 ;  /* 0x03883005ff0075a7 */ /* 0x000e640008060145 */
[----:B-1----:R-:W-:Y:S05]  /*a6c0*/  @!P3 BRA `(.L_x_6406) ;  /* 0x000001180074b947 */ /* 0x002fea0003800000 */
.L_x_6405:
        /* <DEDUP_REMOVED lines=23> */
.L_x_6407:
[----:B------:R2:W3:Y:S01]  /*a840*/  SYNCS.PHASECHK.TRANS64.TRYWAIT P3, [UR5+0x38850], R5 ;  /* 0x03885005ff0075a7 */ /* 0x0004e20008060145 */
[----:B------:R-:W-:Y:S05]  /*a850*/  @!P0 BRA `(.L_x_6408) ;  /* 0x0000000000048947 */ /* 0x000fea0003800000 */
[----:B------:R-:W-:Y:S01]  /*a860*/  BPT.TRAP 0x1 ;  /* 0x000000040000795c */ /* 0x000fe20000300000 */
.L_x_6408:
[----:B---3--:R-:W-:Y:S05]  /*a870*/  @P3 BRA `(.L_x_6409) ;  /* 0x0000000000083947 */ /* 0x008fea0003800000 */
[----:B------:R-:W3:Y:S02]  /*a880*/  SYNCS.PHASECHK.TRANS64.TRYWAIT P3, [UR5+0x38850], R5 ;  /* 0x03885005ff0075a7 */ /* 0x000ee40008060145 */
[----:B---3--:R-:W-:Y:S05]  /*a890*/  @!P3 BRA `(.L_x_6410) ;  /* 0x000001180018b947 */ /* 0x008fea0003800000 */
.L_x_6409:
        /* <DEDUP_REMOVED lines=607> */
.L_x_6402:
[----:B------:R-:W-:-:S13]  /*ce90*/  ISETP.GE.AND P2, PT, R6, R190, PT ;  /* 0x000000be0600720c */ /* 0x000fda0003f46270 */
[----:B------:R-:W-:Y:S05]  /*cea0*/  @!P2 BRA `(.L_x_6412) ;  /* 0x0000003000dca947 */ /* 0x000fea0003800000 */
[----:B------:R-:W-:Y:S01]  /*ceb0*/  IMAD.MOV.U32 R12, RZ, RZ, R7 ;  /* 0x000000ffff0c7224 */ /* 0x000fe200078e0007 */
[----:B------:R-:W-:Y:S01]  /*cec0*/  UMOV UR7, UR36 ;  /* 0x0000002400077c82 */ /* 0x000fe20008000000 */
[----:B------:R-:W-:-:S07]  /*ced0*/  IMAD.MOV.U32 R11, RZ, RZ, R5 ;  /* 0x000000ffff0b7224 */ /* 0x000fce00078e0005 */
.L_x_6429:
[----:B------:R-:W-:-:S04]  /*cee0*/  UIADD3 UR36, UR7, 0x1, URZ ;  /* 0x0000000107247890 */ /* 0x000fc8000fffe03f */
[----:B------:R-:W-:-:S04]  /*cef0*/  UISETP.NE.AND UP0, UPT, UR36, 0x2, UPT ;  /* 0x000000022400788c */ /* 0x000fc8000bf05270 */
[----:B------:R-:W-:Y:S02]  /*cf00*/  USEL UR5, URZ, 0x1, UP0 ;  /* 0x000000013f057887 */ /* 0x000fe40008000000 */
[----:B------:R-:W-:-:S04]  /*cf10*/  USEL UR36, UR36, URZ, UP0 ;  /* 0x0000003f24247287 */ /* 0x000fc80008000000 */
[----:B------:R-:W-:Y:S01]  /*cf20*/  LOP3.LUT R2, R2, UR5, RZ, 0x3c, !PT ;  /* 0x0000000502027c12 */ /* 0x000fe2000f8e3cff */
[----:B--2---:R-:W-:Y:S07]  /*cf30*/  @!P0 BRA `(.L_x_6413) ;  /* 0x0000000000048947 */ /* 0x004fee0003800000 */
[----:B------:R-:W-:Y:S01]  /*cf40*/  BPT.TRAP 0x1 ;  /* 0x000000040000795c */ /* 0x000fe20000300000 */
.L_x_6413:
[----:B------:R-:W-:Y:S01]  /*cf50*/  ULEA UR5, UR36, UR37, 0x3 ;  /* 0x0000002524057291 */ /* 0x000fe2000f8e183f */
[----:B------:R-:W-:-:S08]  /*cf60*/  SHF.L.U32 R5, R2, 0x1f, RZ ;  /* 0x0000001f02057819 */ /* 0x000fd000000006ff */
[----:B------:R1:W2:Y:S01]  /*cf70*/  SYNCS.PHASECHK.TRANS64.TRYWAIT P2, [UR5+0x38830], R5 ;  /* 0x03883005ff0075a7 */ /* 0x0002a20008040145 */
[----:B------:R-:W-:Y:S05]  /*cf80*/  @!P0 BRA `(.L_x_6414) ;  /* 0x0000000000048947 */ /* 0x000fea0003800000 */
[----:B------:R-:W-:Y:S01]  /*cf90*/  BPT.TRAP 0x1 ;  /* 0x000000040000795c */ /* 0x000fe20000300000 */
.L_x_6414:
[----:B--2---:R-:W-:Y:S05]  /*cfa0*/  @P2 BRA `(.L_x_6415) ;  /* 0x0000000000082947 */ /* 0x004fea0003800000 */
[----:B------:R-:W2:Y:S02]  /*cfb0*/  SYNCS.PHASECHK.TRANS64.TRYWAIT P2, [UR5+0x38830], R5 ;  /* 0x03883005ff0075a7 */ /* 0x000ea40008040145 */
[----:B--2---:R-:W-:Y:S05]  /*cfc0*/  @!P2 BRA `(.L_x_6416) ;  /* 0x000000f00064a947 */ /* 0x004fea0003800000 */
.L_x_6415:
        /* <DEDUP_REMOVED lines=23> */
.L_x_6417:
[----:B------:R0:W3:Y:S01]  /*d140*/  SYNCS.PHASECHK.TRANS64.TRYWAIT P2, [UR5+0x38850], R5 ;  /* 0x03885005ff0075a7 */ /* 0x0000e20008040145 */
[----:B------:R-:W-:Y:S05]  /*d150*/  @!P0 BRA `(.L_x_6418) ;  /* 0x0000000000048947 */ /* 0x000fea0003800000 */
[----:B------:R-:W-:Y:S01]  /*d160*/  BPT.TRAP 0x1 ;  /* 0x000000040000795c */ /* 0x000fe20000300000 */
.L_x_6418:
[----:B---3--:R-:W-:Y:S05]  /*d170*/  @P2 BRA `(.L_x_6419) ;  /* 0x0000000000082947 */ /* 0x008fea0003800000 */
[----:B------:R-:W3:Y:S02]  /*d180*/  SYNCS.PHASECHK.TRANS64.TRYWAIT P2, [UR5+0x38850], R5 ;  /* 0x03885005ff0075a7 */ /* 0x000ee40008040145 */
[----:B---3--:R-:W-:Y:S05]  /*d190*/  @!P2 BRA `(.L_x_6420) ;  /* 0x000000f00008a947 */ /* 0x008fea0003800000 */
.L_x_6419:
        /* <DEDUP_REMOVED lines=11> */
[----:B------:R-:W-:Y:S01]  /*d250*/  VIADD R20, R189, UR40 ;  /* 0x00000028bd147c36 */ /* 0x000fe20008000000 */
[----:B------:R-:W-:Y:S01]  /*d260*/  UIADD3 UR18, UR26, 0x800, URZ ;  /* 0x000008001a127890 */ /* 0x000fe2000fffe03f */
[----:B------:R-:W-:Y:S01]  /*d270*/  IMAD.U32 R10, RZ, RZ, UR5 ;  /* 0x00000005ff0a7e24 */ /* 0x000fe2000f8e00ff */
[----:B------:R-:W-:-:S02]  /*d280*/  ULDC UR5, c[0x0][0xad4] ;  /* 0x0002b50000057ab9 */ /* 0x000fc40000000800 */
[----:B------:R-:W-:Y:S01]  /*d290*/  ULOP3.LUT UR5, URZ, UR5, URZ, 0x33, !UPT ;  /* 0x000000053f057292 */ /* 0x000fe2000f8e333f */
[----:B---3--:R-:W-:-:S05]  /*d2a0*/  SHF.R.U32.HI R7, RZ, 0x7, R7 ;  /* 0x00000007ff077819 */ /* 0x008fca0000011607 */
[----:B01----:R-:W0:Y:S02]  /*d2b0*/  SHFL.IDX PT, R5, R7, RZ, 0x1f ;  /* 0x00001fff07057589 */ /* 0x003e2400000e0000 */
[----:B0-----:R-:W-:Y:S02]  /*d2c0*/  R2UR UR10, R5 ;  /* 0x00000000050a72ca */ /* 0x001fe400000e0000 */
[----:B------:R-:W0:Y:S11]  /*d2d0*/  @P5 LDC R5, c[0x0][0x44c] ;  /* 0x00011300ff055b82 */ /* 0x000e360000000800 */
[----:B------:R-:W-:-:S03]  /*d2e0*/  UISETP.GT.AND UP0, UPT, UR10, 0x7f, UPT ;  /* 0x0000007f0a00788c */ /* 0x000fc6000bf04270 */
[----:B------:R-:W-:Y:S01]  /*d2f0*/  UMOV UR10, 0x4 ;  /* 0x00000004000a7882 */ /* 0x000fe20000000000 */
[----:B------:R-:W-:Y:S02]  /*d300*/  USEL UR14, URZ, 0x2, !UP0 ;  /* 0x000000023f0e7887 */ /* 0x000fe4000c000000 */
[----:B------:R-:W-:Y:S01]  /*d310*/  USEL UR11, UR10, 0x2, UP0 ;  /* 0x000000020a0b7887 */ /* 0x000fe20008000000 */
[----:B------:R-:W-:Y:S02]  /*d320*/  WARPGROUP.DEPBAR.LE gsb0, 0x0 ;  /* 0x00008000000079c5 */ /* 0x000fe40000010000 */
[----:B------:R-:W-:Y:S01]  /*d330*/  WARPGROUP.ARRIVE ;  /* 0x00000000000079c5 */ /* 0x000fe20000000000 */
[----:B------:R-:W-:Y:S01]  /*d340*/  USEL UR10, UR10, 0x6, !UP0 ;  /* 0x000000060a0a7887 */ /* 0x000fe2000c000000 */
[----:B0-----:R-:W-:-:S04]  /*d350*/  @P5 IMAD.HI.U32 R5, R20, R5, RZ ;  /* 0x0000000514055227 */ /* 0x001fc800078e00ff */
[----:B------:R-:W-:Y:S01]  /*d360*/  HGMMA.64x64x16.F32.BF16 R152, gdesc[UR28], R152, gsb0 ;  /* 0x00e000001c9879f0 */ /* 0x000fe20008001898 */
[----:B------:R-:W-:Y:S02]  /*d370*/  UIADD3 UR28, UR6, 0x4, URZ ;  /* 0x00000004061c7890 */ /* 0x000fe4000fffe03f */
[----:B------:R-:W-:Y:S01]  /*d380*/  UIADD3 UR30, UR26, 0x4, URZ ;  /* 0x000000041a1e7890 */ /* 0x000fe2000fffe03f */
[----:B--2---:R-:W-:Y:S01]  /*d390*/  @P5 SHF.R.U32.HI R20, RZ, R8, R5 ;  /* 0x00000008ff145219 */ /* 0x004fe20000011605 */
[----:B------:R-:W-:Y:S01]  /*d3a0*/  UMOV UR29, 0x40000040 ;  /* 0x40000040001d7882 */ /* 0x000fe20000000000 */
[----:B------:R-:W-:Y:S01]  /*d3b0*/  UMOV UR31, 0x40000040 ;  /* 0x40000040001f7882 */ /* 0x000fe20000000000 */
[----:B------:R-:W-:Y:S02]  /*d3c0*/  @!P1 VIADD R5, R10, 0x38840 ;  /* 0x000388400a059836 */ /* 0x000fe40000000000 */
[----:B------:R-:W0:Y:S03]  /*d3d0*/  SHFL.IDX PT, R8, R20, RZ, 0x1c1f ;  /* 0x001c1fff14087589 */ /* 0x000e2600000e0000 */
[----:B------:R-:W-:Y:S01]  /*d3e0*/  @!P1 PRMT R7, RZ, 0x654, R5 ;  /* 0x00000654ff079816 */ /* 0x000fe20000000005 */
[----:B------:R-:W-:Y:S01]  /*d3f0*/  IMAD.SHL.U32 R5, R6, 0x40, RZ ;  /* 0x0000004006057824 */ /* 0x000fe200078e00ff */
        /* <DEDUP_REMOVED lines=259> */
.L_x_6423:
[----:B------:R-:W-:-:S05]  /*e430*/  IMAD.U32 R214, RZ, RZ, UR5 ;  /* 0x00000005ffd67e24 */ /* 0x000fca000f8e00ff */
[----:B------:R-:W-:-:S13]  /*e440*/  ISETP.NE.AND P2, PT, R214, 0x1, PT ;  /* 0x00000001d600780c */ /* 0x000fda0003f45270 */
[----:B------:R-:W0:Y:S02]  /*e450*/  @P2 LDC.64 R8, c[0x0][0xae0] ;  /* 0x0002b800ff082b82 */ /* 0x000e240000000a00 */
[----:B0-----:R-:W-:-:S05]  /*e460*/  @P2 IMAD.HI.U32 R8, R21, R8, RZ ;  /* 0x0000000815082227 */ /* 0x001fca00078e00ff */
[----:B------:R-:W-:-:S07]  /*e470*/  @P2 SHF.R.U32.HI R21, RZ, R9, R8 ;  /* 0x00000009ff152219 */ /* 0x000fce0000011608 */
.L_x_6424:
[----:B------:R-:W-:Y:S05]  /*e480*/  BSYNC B0 ;  /* 0x0000000000007941 */ /* 0x000fea0003800000 */
.L_x_6422:
[----:B------:R-:W-:-:S04]  /*e490*/  IMAD R21, R21, R214, -R5 ;  /* 0x000000d615157224 */ /* 0x000fc800078e0a05 */
[----:B------:R-:W-:-:S05]  /*e4a0*/  IMAD.IADD R21, R21, 0x1, -R18 ;  /* 0x0000000115157824 */ /* 0x000fca00078e0a12 */
[----:B------:R-:W-:Y:S02]  /*e4b0*/  VIADDMNMX R15, R21, R214, R15, PT ;  /* 0x000000d6150f7246 */ /* 0x000fe4000380010f */
[----:B------:R-:W-:-:S07]  /*e4c0*/  VIMNMX R14, R14, R21, !PT ;  /* 0x000000150e0e7248 */ /* 0x000fce0007fe0100 */
.L_x_6421:
[----:B------:R-:W-:Y:S01]  /*e4d0*/  ISETP.GT.AND P2, PT, R6, -0x1, PT ;  /* 0xffffffff0600780c */ /* 0x000fe20003f44270 */
[----:B------:R-:W0:Y:S03]  /*e4e0*/  SHFL.IDX PT, R20, R20, 0x1, 0x1c1f ;  /* 0x003c1f0014147f89 */ /* 0x000e2600000e0000 */
        /* <DEDUP_REMOVED lines=63> */
.L_x_6427:
[----:B------:R-:W-:-:S05]  /*e8e0*/  IMAD.U32 R20, RZ, RZ, UR5 ;  /* 0x00000005ff147e24 */ /* 0x000fca000f8e00ff */
[----:B------:R-:W-:-:S13]  /*e8f0*/  ISETP.NE.AND P3, PT, R20, 0x1, PT ;  /* 0x000000011400780c */ /* 0x000fda0003f65270 */
[----:B------:R-:W0:Y:S02]  /*e900*/  @P3 LDC.64 R8, c[0x0][0xae0] ;  /* 0x0002b800ff083b82 */ /* 0x000e240000000a00 */
[----:B0-----:R-:W-:-:S05]  /*e910*/  @P3 IMAD.HI.U32 R8, R14, R8, RZ ;  /* 0x000000080e083227 */ /* 0x001fca00078e00ff */
[----:B------:R-:W-:-:S07]  /*e920*/  @P3 SHF.R.U32.HI R14, RZ, R9, R8 ;  /* 0x00000009ff0e3219 */ /* 0x000fce0000011608 */
.L_x_6428:
[----:B------:R-:W-:Y:S05]  /*e930*/  BSYNC B0 ;  /* 0x0000000000007941 */ /* 0x000fea0003800000 */
.L_x_6426:
[----:B------:R-:W-:-:S04]  /*e940*/  IMAD R5, R14, R20, -R5 ;  /* 0x000000140e057224 */ /* 0x000fc800078e0a05 */
[----:B------:R-:W-:-:S05]  /*e950*/  IMAD.IADD R8, R5, 0x1, -R18 ;  /* 0x0000000105087824 */ /* 0x000fca00078e0a12 */
[----:B------:R-:W-:Y:S02]  /*e960*/  VIADDMNMX R7, R8, R20, R7, PT ;  /* 0x0000001408077246 */ /* 0x000fe40003800107 */
[----:B------:R-:W-:-:S07]  /*e970*/  VIMNMX R13, R13, R8, !PT ;  /* 0x000000080d0d7248 */ /* 0x000fce0007fe0100 */
.L_x_6425:
        /* <DEDUP_REMOVED lines=81> */
[--C-:B------:R-:W-:Y:S01]  /*ee90*/  FFMA.FTZ R21, R156, UR19, -R215.reuse ;  /* 0x000000139c157c23 */ /* 0x100fe200080108d7 */
[----:B------:R-:W-:Y:S01]  /*eea0*/  FMNMX.FTZ R15, R171, R14, !PT ;  /* 0x0000000eab0f7209 */ /* 0x000fe20007810000 */
[----:B------:R0:W-:Y:S01]  /*eeb0*/  MUFU.EX2 R8, R20 ;  /* 0x0000001400087308 */ /* 0x0001e20000000800 */
        /* <DEDUP_REMOVED lines=8> */
[----:B------:R-:W-:Y:S01]  /*ef40*/  FMNMX.FTZ R15, R214, R15, !PT ;  /* 0x0000000fd60f7209 */ /* 0x000fe20007810000 */
[--C-:B------:R-:W-:Y:S01]  /*ef50*/  FFMA.FTZ R178, R181, UR19, -R215.reuse ;  /* 0x00000013b5b27c23 */ /* 0x100fe200080108d7 */
[----:B------:R-:W-:Y:S01]  /*ef60*/  ISETP.GT.AND P2, PT, R13, 0x39, P2 ;  /* 0x000000390d00780c */ /* 0x000fe20001744270 */
[--C-:B------:R-:W-:Y:S01]  /*ef70*/  FFMA.FTZ R174, R165, UR19, -R215.reuse ;  /* 0x00000013a5ae7c23 */ /* 0x100fe200080108d7 */
[C---:B------:R-:W-:Y:S01]  /*ef80*/  ISETP.LT.OR P3, PT, R7.reuse, 0x39, P3 ;  /* 0x000000390700780c */ /* 0x040fe20001f61670 */
        /* <DEDUP_REMOVED lines=10> */
[----:B------:R-:W-:Y:S01]  /*f030*/  MUFU.EX2 R14, R157 ;  /* 0x0000009d000e7308 */ /* 0x000fe20000000800 */
[----:B0-----:R-:W-:Y:S01]  /*f040*/  FMNMX.FTZ R20, R156, R7, !PT ;  /* 0x000000079c147209 */ /* 0x001fe20007810000 */
[--C-:B-1----:R-:W-:Y:S01]  /*f050*/  FFMA.FTZ R21, R164, UR19, -R215.reuse ;  /* 0x00000013a4157c23 */ /* 0x102fe200080108d7 */
[----:B------:R-:W-:Y:S01]  /*f060*/  FSEL R164, R5, RZ, P4 ;  /* 0x000000ff05a47208 */ /* 0x000fe20002000000 */
[--C-:B------:R-:W-:Y:S01]  /*f070*/  FFMA.FTZ R173, R173, UR19, -R215.reuse ;  /* 0x00000013adad7c23 */ /* 0x100fe200080108d7 */
[----:B------:R-:W-:Y:S01]  /*f080*/  FMNMX.FTZ R7, R183, R20, !PT ;  /* 0x00000014b7077209 */ /* 0x000fe20007810000 */
[----:B------:R-:W-:Y:S01]  /*f090*/  FFMA.FTZ R20, R161, UR19, -R215 ;  /* 0x00000013a1147c23 */ /* 0x000fe200080108d7 */
[----:B------:R-:W-:-:S02]  /*f0a0*/  IMAD.MOV R161, RZ, RZ, -R22 ;  /* 0x000000ffffa17224 */ /* 0x000fc400078e0a16 */
[----:B------:R-:W-:Y:S01]  /*f0b0*/  FADD.FTZ R164, -R164, R11 ;  /* 0x0000000ba4a47221 */ /* 0x000fe20000010100 */
[----:B------:R-:W-:Y:S01]  /*f0c0*/  MUFU.EX2 R9, R9 ;  /* 0x0000000900097308 */ /* 0x000fe20000000800 */
[----:B------:R-:W0:Y:S02]  /*f0d0*/  SHFL.BFLY PT, R160, R7, 0x2, 0x1f ;  /* 0x0c401f0007a07f89 */ /* 0x000e2400000e0000 */
[----:B------:R-:W-:Y:S01]  /*f0e0*/  FMUL.FTZ R11, R164, UR19 ;  /* 0x00000013a40b7c20 */ /* 0x000fe20008410000 */
[----:B------:R-:W-:-:S04]  /*f0f0*/  ISETP.NE.AND P3, PT, R18, R161, PT ;  /* 0x000000a11200720c */ /* 0x000fc80003f65270 */
[----:B------:R-:W-:Y:S08]  /*f100*/  MUFU.EX2 R15, R15 ;  /* 0x0000000f000f7308 */ /* 0x000ff00000000800 */
[----:B------:R-:W1:Y:S08]  /*f110*/  MUFU.EX2 R11, R11 ;  /* 0x0000000b000b7308 */ /* 0x000e700000000800 */
[----:B------:R-:W2:Y:S01]  /*f120*/  MUFU.EX2 R20, R20 ;  /* 0x0000001400147308 */ /* 0x000ea20000000800 */
[----:B0-----:R-:W-:-:S05]  /*f130*/  FMNMX.FTZ R160, R7, R160, !PT ;  /* 0x000000a007a07209 */ /* 0x001fca0007810000 */
[----:B------:R-:W0:Y:S02]  /*f140*/  SHFL.BFLY PT, R7, R160, 0x1, 0x1f ;  /* 0x0c201f00a0077f89 */ /* 0x000e2400000e0000 */
[----:B------:R-:W-:Y:S01]  /*f150*/  MUFU.EX2 R21, R21 ;  /* 0x0000001500157308 */ /* 0x000fe20000000800 */
        /* <DEDUP_REMOVED lines=21> */
[----:B0-----:R-:W-:Y:S01]  /*f2b0*/  FMNMX.FTZ R7, R160, R7, !PT ;  /* 0x00000007a0077209 */ /* 0x001fe20007810000 */
[-C--:B------:R-:W-:Y:S01]  /*f2c0*/  FMUL.FTZ R61, R61, R11.reuse ;  /* 0x0000000b3d3d7220 */ /* 0x080fe20000410000 */
[----:B------:R-:W-:Y:S01]  /*f2d0*/  MUFU.EX2 R169, R169 ;  /* 0x000000a900a97308 */ /* 0x000fe20000000800 */
[-C--:B------:R-:W-:Y:S01]  /*f2e0*/  FMUL.FTZ R64, R64, R11.reuse ;  /* 0x0000000b40407220 */ /* 0x080fe20000410000 */
[C---:B------:R-:W-:Y:S01]  /*f2f0*/  FSETP.NEU.FTZ.AND P2, PT, R7.reuse, -INF , PT ;  /* 0xff8000000700780b */ /* 0x040fe20003f5d000 */
[----:B------:R-:W-:Y:S01]  /*f300*/  FMUL.FTZ R157, R7, UR19 ;  /* 0x00000013079d7c20 */ /* 0x000fe20008410000 */
[-C--:B------:R-:W-:Y:S01]  /*f310*/  FMUL.FTZ R65, R65, R11.reuse ;  /* 0x0000000b41417220 */ /* 0x080fe20000410000 */
[-C--:B------:R-:W-:Y:S01]  /*f320*/  FMUL.FTZ R68, R68, R11.reuse ;  /* 0x0000000b44447220 */ /* 0x080fe20000410000 */
[-C--:B------:R-:W-:Y:S01]  /*f330*/  FMUL.FTZ R69, R69, R11.reuse ;  /* 0x0000000b45457220 */ /* 0x080fe20000410000 */
[-C--:B------:R-:W-:Y:S01]  /*f340*/  FMUL.FTZ R72, R72, R11.reuse ;  /* 0x0000000b48487220 */ /* 0x080fe20000410000 */
[----:B------:R-:W-:Y:S01]  /*f350*/  FSEL R157, R157, RZ, P2 ;  /* 0x000000ff9d9d7208 */ /* 0x000fe20001000000 */
[----:B------:R-:W-:Y:S01]  /*f360*/  MUFU.EX2 R172, R172 ;  /* 0x000000ac00ac7308 */ /* 0x000fe20000000800 */
[-C--:B------:R-:W-:Y:S01]  /*f370*/  FMUL.FTZ R73, R73, R11.reuse ;  /* 0x0000000b49497220 */ /* 0x080fe20000410000 */
[-C--:B------:R-:W-:Y:S01]  /*f380*/  FMUL.FTZ R76, R76, R11.reuse ;  /* 0x0000000b4c4c7220 */ /* 0x080fe20000410000 */
[----:B------:R-:W-:Y:S01]  /*f390*/  FMUL.FTZ R77, R77, R11 ;  /* 0x0000000b4d4d7220 */ /* 0x000fe20000410000 */
[--C-:B------:R-:W-:Y:S01]  /*f3a0*/  FFMA.FTZ R180, R155, UR19, -R157.reuse ;  /* 0x000000139bb47c23 */ /* 0x100fe2000801089d */
[----:B------:R-:W-:Y:S01]  /*f3b0*/  FSEL R155, R7, RZ, P2 ;  /* 0x000000ff079b7208 */ /* 0x000fe20001000000 */
[----:B------:R-:W-:Y:S01]  /*f3c0*/  FFMA.FTZ R160, R158, UR19, -R157 ;  /* 0x000000139ea07c23 */ /* 0x000fe2000801089d */
[----:B------:R-:W-:-:S02]  /*f3d0*/  IMAD.U32 R158, RZ, RZ, UR7 ;  /* 0x00000007ff9e7e24 */ /* 0x000fc4000f8e00ff */
[--C-:B------:R-:W-:Y:S01]  /*f3e0*/  FFMA.FTZ R179, R213, UR19, -R157.reuse ;  /* 0x00000013d5b37c23 */ /* 0x100fe2000801089d */
[----:B------:R-:W-:Y:S01]  /*f3f0*/  FFMA.FTZ R181, R159, UR19, -R157 ;  /* 0x000000139fb57c23 */ /* 0x000fe2000801089d */
[----:B------:R-:W-:Y:S01]  /*f400*/  FADD.FTZ R155, -R155, R12 ;  /* 0x0000000c9b9b7221 */ /* 0x000fe20000010100 */
[----:B------:R-:W-:Y:S02]  /*f410*/  @!P3 IMAD R158, R158, 0x40, R19 ;  /* 0x000000409e9eb824 */ /* 0x000fe400078e0213 */
[--C-:B------:R-:W-:Y:S01]  /*f420*/  FFMA.FTZ R213, R170, UR19, -R157.reuse ;  /* 0x00000013aad57c23 */ /* 0x100fe2000801089d */
[--C-:B------:R-:W-:Y:S01]  /*f430*/  FFMA.FTZ R216, R171, UR19, -R157.reuse ;  /* 0x00000013abd87c23 */ /* 0x100fe2000801089d */
[----:B------:R-:W-:Y:S01]  /*f440*/  FMUL.FTZ R155, R155, UR19 ;  /* 0x000000139b9b7c20 */ /* 0x000fe20008410000 */
[--C-:B------:R-:W-:Y:S01]  /*f450*/  FFMA.FTZ R215, R154, UR19, -R157.reuse ;  /* 0x000000139ad77c23 */ /* 0x100fe2000801089d */
[----:B------:R-:W-:Y:S01]  /*f460*/  @!P3 LEA R161, R158, UR37, 0x2 ;  /* 0x000000259ea1bc11 */ /* 0x000fe2000f8e10ff */
[--C-:B------:R-:W-:Y:S01]  /*f470*/  FFMA.FTZ R218, R214, UR19, -R157.reuse ;  /* 0x00000013d6da7c23 */ /* 0x100fe2000801089d */
        /* <DEDUP_REMOVED lines=9> */
[----:B------:R-:W-:Y:S01]  /*f510*/  @!P3 STS [R161+0x38400], R11 ;  /* 0x0384000ba100b388 */ /* 0x000fe20000000800 */
[----:B------:R-:W-:Y:S01]  /*f520*/  MUFU.EX2 R179, R179 ;  /* 0x000000b300b37308 */ /* 0x000fe20000000800 */
[----:B------:R-:W-:Y:S01]  /*f530*/  F2FP.BF16.F32.PACK_AB R152, R9, R8 ;  /* 0x000000080998723e */ /* 0x000fe200000010ff */
[----:B------:R-:W-:Y:S01]  /*f540*/  FMUL.FTZ R80, R80, R11 ;  /* 0x0000000b50507220 */ /* 0x000fe20000410000 */
[----:B------:R-:W-:Y:S01]  /*f550*/  F2FP.BF16.F32.PACK_AB R154, R14, R13 ;  /* 0x0000000d0e9a723e */ /* 0x000fe200000010ff */
[----:B------:R-:W-:Y:S01]  /*f560*/  FMUL.FTZ R81, R81, R11 ;  /* 0x0000000b51517220 */ /* 0x000fe20000410000 */
[----:B--2---:R-:W-:Y:S01]  /*f570*/  F2FP.BF16.F32.PACK_AB R156, R20, R15 ;  /* 0x0000000f149c723e */ /* 0x004fe200000010ff */
[----:B------:R-:W-:Y:S01]  /*f580*/  FMUL.FTZ R84, R84, R11 ;  /* 0x0000000b54547220 */ /* 0x000fe20000410000 */
[----:B0-----:R0:W-:Y:S01]  /*f590*/  @!P3 STS [R161+0x38420], R182 ;  /* 0x038420b6a100b388 */ /* 0x0011e20000000800 */
[----:B------:R-:W1:Y:S01]  /*f5a0*/  MUFU.EX2 R180, R180 ;  /* 0x000000b400b47308 */ /* 0x000e620000000800 */
[----:B------:R-:W-:Y:S01]  /*f5b0*/  F2FP.BF16.F32.PACK_AB R158, R174, R21 ;  /* 0x00000015ae9e723e */ /* 0x000fe200000010ff */
        /* <DEDUP_REMOVED lines=43> */
[-C--:B------:R-:W-:Y:S01]  /*f870*/  FMUL.FTZ R27, R27, R182.reuse ;  /* 0x000000b61b1b7220 */ /* 0x080fe20000410000 */
[-C--:B------:R-:W-:Y:S01]  /*f880*/  FMUL.FTZ R30, R30, R182.reuse ;  /* 0x000000b61e1e7220 */ /* 0x080fe20000410000 */
[----:B------:R-:W-:Y:S01]  /*f890*/  FMUL.FTZ R31, R31, R182 ;  /* 0x000000b61f1f7220 */ /* 0x000fe20000410000 */
        /* <DEDUP_REMOVED lines=75> */
[----:B------:R-:W-:Y:S01]  /*fd50*/  FMUL.FTZ R151, R151, R182 ;  /* 0x000000b697977220 */ /* 0x000fe20000410000 */
[----:B------:R2:W-:Y:S01]  /*fd60*/  STSM.16.M88.4 [R23+0x36400], R152 ;  /* 0x0364009817007844 */ /* 0x0005e20000000200 */
[----:B------:R-:W-:Y:S01]  /*fd70*/  FFMA.FTZ R8, R11, R3, R8 ;  /* 0x000000030b087223 */ /* 0x000fe20000010008 */
[----:B------:R-:W-:Y:S01]  /*fd80*/  FFMA.FTZ R179, R182, R4, R179 ;  /* 0x00000004b6b37223 */ /* 0x000fe200000100b3 */
[----:B------:R-:W-:Y:S01]  /*fd90*/  ISETP.GT.AND P2, PT, R6, R190, PT ;  /* 0x000000be0600720c */ /* 0x000fe20003f44270 */
[----:B------:R-:W-:Y:S01]  /*fda0*/  MUFU.EX2 R217, R217 ;  /* 0x000000d900d97308 */ /* 0x000fe20000000800 */
[----:B------:R2:W-:Y:S01]  /*fdb0*/  STSM.16.M88.4 [R186], R156 ;  /* 0x0000009cba007844 */ /* 0x0005e20000000200 */
[----:B------:R-:W-:Y:S01]  /*fdc0*/  FADD.FTZ R8, R9, R8 ;  /* 0x0000000809087221 */ /* 0x000fe20000010000 */
[----:B------:R-:W-:Y:S01]  /*fdd0*/  FADD.FTZ R179, R180, R179 ;  /* 0x000000b3b4b37221 */ /* 0x000fe20000010000 */
[----:B------:R-:W-:Y:S01]  /*fde0*/  UMOV UR7, UR36 ;  /* 0x0000002400077c82 */ /* 0x000fe20008000000 */
[----:B------:R2:W-:Y:S01]  /*fdf0*/  STSM.16.M88.4 [R184], R160 ;  /* 0x000000a0b8007844 */ /* 0x0005e20000000200 */
[----:B------:R-:W-:Y:S01]  /*fe00*/  FADD.FTZ R13, R13, R8 ;  /* 0x000000080d0d7221 */ /* 0x000fe20000010000 */
[----:B------:R-:W-:Y:S01]  /*fe10*/  FADD.FTZ R12, R12, R179 ;  /* 0x000000b30c0c7221 */ /* 0x000fe20000010000 */
[----:B------:R-:W0:Y:S01]  /*fe20*/  MUFU.EX2 R220, R220 ;  /* 0x000000dc00dc7308 */ /* 0x000e220000000800 */
[----:B-1----:R-:W-:Y:S01]  /*fe30*/  F2FP.BF16.F32.PACK_AB R166, R178, R177 ;  /* 0x000000b1b2a6723e */ /* 0x002fe200000010ff */
[----:B------:R-:W-:Y:S01]  /*fe40*/  FADD.FTZ R14, R14, R13 ;  /* 0x0000000d0e0e7221 */ /* 0x000fe20000010000 */
[----:B------:R-:W-:Y:S01]  /*fe50*/  FADD.FTZ R181, R181, R12 ;  /* 0x0000000cb5b57221 */ /* 0x000fe20000010000 */
[----:B------:R-:W-:-:S02]  /*fe60*/  VIADD R6, R6, 0xffffffff ;  /* 0xffffffff06067836 */ /* 0x000fc40000000000 */
[----:B------:R-:W-:Y:S01]  /*fe70*/  FADD.FTZ R15, R15, R14 ;  /* 0x0000000e0f0f7221 */ /* 0x000fe20000010000 */
[----:B------:R-:W-:Y:S01]  /*fe80*/  FADD.FTZ R170, R170, R181 ;  /* 0x000000b5aaaa7221 */ /* 0x000fe20000010000 */
[----:B------:R-:W-:Y:S01]  /*fe90*/  MUFU.EX2 R219, R219 ;  /* 0x000000db00db7308 */ /* 0x000fe20000000800 */
[----:B------:R-:W-:Y:S02]  /*fea0*/  IMAD.MOV.U32 R11, RZ, RZ, R5 ;  /* 0x000000ffff0b7224 */ /* 0x000fe400078e0005 */
[----:B------:R-:W-:Y:S01]  /*feb0*/  FADD.FTZ R20, R20, R15 ;  /* 0x0000000f14147221 */ /* 0x000fe20000010000 */
        /* <DEDUP_REMOVED lines=14> */
[----:B-1----:R-:W-:Y:S02]  /*ffa0*/  F2FP.BF16.F32.PACK_AB R167, R222, R219 ;  /* 0x000000dbdea7723e */ /* 0x002fe400000010ff */
        /* <DEDUP_REMOVED lines=10> */
[----:B------:R-:W-:-:S03]  /*10050*/  FADD.FTZ R3, R177, R176 ;  /* 0x000000b0b1037221 */ /* 0x000fc60000010000 */
[----:B------:R-:W-:Y:S01]  /*10060*/  FADD.FTZ R219, R219, R220 ;  /* 0x000000dcdbdb7221 */ /* 0x000fe20000010000 */
[----:B------:R-:W-:-:S03]  /*10070*/  FADD.FTZ R3, R178, R3 ;  /* 0x00000003b2037221 */ /* 0x000fc60000010000 */
[----:B------:R-:W-:Y:S01]  /*10080*/  FADD.FTZ R4, R222, R219 ;  /* 0x000000dbde047221 */ /* 0x000fe20000010000 */
[----:B------:R-:W-:Y:S02]  /*10090*/  WARPGROUP.DEPBAR.LE gsb0, 0x0 ;  /* 0x00008000000079c5 */ /* 0x000fe40000010000 */
[----:B------:R-:W-:-:S15]  /*100a0*/  WARPGROUP.ARRIVE ;  /* 0x00000000000079c5 */ /* 0x000fde0000000000 */
        /* <DEDUP_REMOVED lines=23> */
.L_x_6412:
[----:B------:R-:W1:Y:S01]  /*10220*/  SHFL.BFLY PT, R0, R3, 0x2, 0x1f ;  /* 0x0c401f0003007f89 */ /* 0x000e6200000e0000 */
[----:B------:R-:W-:Y:S02]  /*10230*/  IMAD.MOV R13, RZ, RZ, -R22 ;  /* 0x000000ffff0d7224 */ /* 0x000fe400078e0a16 */
[----:B------:R-:W-:Y:S01]  /*10240*/  IMAD.MOV.U32 R6, RZ, RZ, RZ ;  /* 0x000000ffff067224 */ /* 0x000fe200078e00ff */
[----:B------:R-:W3:Y:S01]  /*10250*/  SHFL.BFLY PT, R9, R4, 0x2, 0x1f ;  /* 0x0c401f0004097f89 */ /* 0x000ee200000e0000 */
[----:B------:R-:W-:Y:S01]  /*10260*/  IMAD.U32 R16, RZ, RZ, UR19 ;  /* 0x00000013ff107e24 */ /* 0x000fe2000f8e00ff */
[----:B------:R-:W-:Y:S08]  /*10270*/  BAR.ARV 0x8, 0x100 ;  /* 0x0204000000007b1d */ /* 0x000ff00000002000 */
[----:B------:R-:W-:Y:S01]  /*10280*/  BAR.SYNC.DEFER_BLOCKING 0xf, 0x100 ;  /* 0x03c4000000007b1d */ /* 0x000fe20000010000 */
[----:B------:R-:W-:Y:S01]  /*10290*/  ISETP.NE.AND P0, PT, R18, R13, PT ;  /* 0x0000000d1200720c */ /* 0x000fe20003f05270 */
[----:B------:R-:W-:-:S02]  /*102a0*/  IMAD.U32 R13, RZ, RZ, UR19 ;  /* 0x00000013ff0d7e24 */ /* 0x000fc4000f8e00ff */
[----:B------:R-:W-:Y:S02]  /*102b0*/  IMAD.MOV.U32 R20, RZ, RZ, -0x800000 ;  /* 0xff800000ff147424 */ /* 0x000fe400078e00ff */
[----:B------:R-:W-:Y:S02]  /*102c0*/  VIADD R200, R200, 0x1 ;  /* 0x00000001c8c87836 */ /* 0x000fe40000000000 */
[----:B-1----:R-:W-:Y:S01]  /*102d0*/  FADD.FTZ R8, R0, R3 ;  /* 0x0000000300087221 */ /* 0x002fe20000010000 */
[----:B---3--:R-:W-:-:S04]  /*102e0*/  FADD.FTZ R9, R9, R4 ;  /* 0x0000000409097221 */ /* 0x008fc80000010000 */
[----:B------:R-:W1:Y:S01]  /*102f0*/  SHFL.BFLY PT, R11, R8, 0x1, 0x1f ;  /* 0x0c201f00080b7f89 */ /* 0x000e6200000e0000 */
[----:B------:R-:W-:Y:S01]  /*10300*/  IMAD.U32 R4, RZ, RZ, UR36 ;  /* 0x00000024ff047e24 */ /* 0x000fe2000f8e00ff */
[----:B------:R-:W-:Y:S02]  /*10310*/  UIADD3 UR36, UR36, 0x1, URZ ;  /* 0x0000000124247890 */ /* 0x000fe4000fffe03f */
[----:B------:R-:W3:Y:S01]  /*10320*/  SHFL.BFLY PT, R0, R9, 0x1, 0x1f ;  /* 0x0c201f0009007f89 */ /* 0x000ee200000e0000 */
[----:B------:R-:W-:Y:S01]  /*10330*/  @!P0 IMAD R3, R4, 0x40, R19 ;  /* 0x0000004004038824 */ /* 0x000fe200078e0213 */
[----:B------:R-:W-:Y:S01]  /*10340*/  UISETP.NE.AND UP0, UPT, UR36, 0x2, UPT ;  /* 0x000000022400788c */ /* 0x000fe2000bf05270 */
[----:B------:R-:W-:-:S03]  /*10350*/  IMAD.MOV.U32 R4, RZ, RZ, RZ ;  /* 0x000000ffff047224 */ /* 0x000fc600078e00ff */
[----:B------:R-:W-:Y:S02]  /*10360*/  USEL UR4, URZ, 0x1, UP0 ;  /* 0x000000013f047887 */ /* 0x000fe40008000000 */
[----:B------:R-:W-:-:S04]  /*10370*/  USEL UR36, UR36, URZ, UP0 ;  /* 0x0000003f24247287 */ /* 0x000fc80008000000 */
[----:B------:R-:W-:Y:S01]  /*10380*/  LOP3.LUT R2, R2, UR4, RZ, 0x3c, !PT ;  /* 0x0000000402027c12 */ /* 0x000fe2000f8e3cff */
[----:B-1----:R-:W-:Y:S01]  /*10390*/  FADD.FTZ R11, R8, R11 ;  /* 0x0000000b080b7221 */ /* 0x002fe20000010000 */
[----:B---3--:R-:W-:-:S04]  /*103a0*/  FADD.FTZ R0, R9, R0 ;  /* 0x0000000009007221 */ /* 0x008fc80000010000 */
[----:B------:R-:W-:Y:S02]  /*103b0*/  FSETP.NE.FTZ.AND P1, PT, R11, RZ, PT ;  /* 0x000000ff0b00720b */ /* 0x000fe40003f35000 */
[----:B------:R-:W-:Y:S01]  /*103c0*/  @!P0 LEA R9, R3, UR37, 0x2 ;  /* 0x0000002503098c11 */ /* 0x000fe2000f8e10ff */
[----:B------:R-:W-:Y:S01]  /*103d0*/  IMAD.MOV.U32 R3, RZ, RZ, -0x800000 ;  /* 0xff800000ff037424 */ /* 0x000fe200078e00ff */
[----:B------:R-:W-:-:S09]  /*103e0*/  FSETP.NE.FTZ.AND P2, PT, R0, RZ, PT ;  /* 0x000000ff0000720b */ /* 0x000fd20003f55000 */
[----:B------:R-:W1:Y:S04]  /*103f0*/  @P1 MUFU.RCP R6, R11 ;  /* 0x0000000b00061308 */ /* 0x000e680000001000 */
[----:B------:R-:W-:-:S04]  /*10400*/  @P2 FMUL.FTZ R16, R16, 0.69314718246459960938 ;  /* 0x3f31721810102820 */ /* 0x000fc80000410000 */
[----:B------:R-:W3:Y:S08]  /*10410*/  @P2 MUFU.RCP R4, R0 ;  /* 0x0000000000042308 */ /* 0x000ef00000001000 */
[----:B------:R-:W4:Y:S01]  /*10420*/  @P1 MUFU.LG2 R17, R11 ;  /* 0x0000000b00111308 */ /* 0x000f220000000c00 */
[-C--:B-1----:R-:W-:Y:S01]  /*10430*/  FMUL.FTZ R170, R32, R6.reuse ;  /* 0x0000000620aa7220 */ /* 0x082fe20000410000 */
[----:B------:R1:W-:Y:S01]  /*10440*/  @!P0 STS [R9+0x38400], R6 ;  /* 0x0384000609008388 */ /* 0x0003e20000000800 */
[-C--:B------:R-:W-:Y:S01]  /*10450*/  FMUL.FTZ R172, R24, R6.reuse ;  /* 0x0000000618ac7220 */ /* 0x080fe20000410000 */
[-C--:B------:R-:W-:Y:S01]  /*10460*/  FMUL.FTZ R171, R28, R6.reuse ;  /* 0x000000061cab7220 */ /* 0x080fe20000410000 */
[-C--:B------:R-:W-:Y:S01]  /*10470*/  FMUL.FTZ R8, R25, R6.reuse ;  /* 0x0000000619087220 */ /* 0x080fe20000410000 */
[-C--:B--2---:R-:W-:Y:S01]  /*10480*/  FMUL.FTZ R10, R29, R6.reuse ;  /* 0x000000061d0a7220 */ /* 0x084fe20000410000 */
[-C--:B0-----:R-:W-:Y:S01]  /*10490*/  FMUL.FTZ R167, R33, R6.reuse ;  /* 0x0000000621a77220 */ /* 0x081fe20000410000 */
        /* <DEDUP_REMOVED lines=61> */
[----:B----4-:R-:W-:Y:S01]  /*10870*/  @P1 FMUL.FTZ R17, R17, 0.69314718246459960938 ;  /* 0x3f31721811111820 */ /* 0x010fe20000410000 */
[----:B0-----:R-:W-:Y:S01]  /*10880*/  @P2 FMUL.FTZ R33, R32, 0.69314718246459960938 ;  /* 0x3f31721820212820 */ /* 0x001fe20000410000 */
[-C--:B------:R-:W-:Y:S01]  /*10890*/  FMUL.FTZ R0, R83, R4.reuse ;  /* 0x0000000453007220 */ /* 0x080fe20000410000 */
[-C--:B------:R-:W-:Y:S01]  /*108a0*/  FMUL.FTZ R13, R42, R4.reuse ;  /* 0x000000042a0d7220 */ /* 0x080fe20000410000 */
[-C--:B------:R-:W-:Y:S01]  /*108b0*/  FMUL.FTZ R15, R46, R4.reuse ;  /* 0x000000042e0f7220 */ /* 0x080fe20000410000 */
[-C--:B------:R-:W-:Y:S01]  /*108c0*/  FMUL.FTZ R25, R50, R4.reuse ;  /* 0x0000000432197220 */ /* 0x080fe20000410000 */
[-C--:B------:R-:W-:Y:S01]  /*108d0*/  FMUL.FTZ R29, R58, R4.reuse ;  /* 0x000000043a1d7220 */ /* 0x080fe20000410000 */
[-C--:B------:R-:W-:Y:S01]  /*108e0*/  FMUL.FTZ R83, R86, R4.reuse ;  /* 0x0000000456537220 */ /* 0x080fe20000410000 */
[----:B------:R-:W-:Y:S01]  /*108f0*/  PLOP3.LUT P0, PT, PT, PT, PT, 0x8, 0x0 ;  /* 0x000000000000781c */ /* 0x000fe20003f0e170 */
        /* <DEDUP_REMOVED lines=61> */
.L_x_6350:
[----:B------:R-:W0:Y:S08]  /*10cd0*/  S2UR UR4, SR_CgaCtaId ;  /* 0x00000000000479c3 */ /* 0x000e300000008800 */
[----:B------:R-:W-:Y:S06]  /*10ce0*/  BAR.SYNC.DEFER_BLOCKING 0x5, 0x180 ;  /* 0x0146000000007b1d */ /* 0x000fec0000010000 */
[----:B------:R-:W-:Y:S01]  /*10cf0*/  UMOV UR37, 0x400 ;  /* 0x0000040000257882 */ /* 0x000fe20000000000 */
[----:B------:R-:W-:Y:S01]  /*10d00*/  BSSY B0, `(.L_x_6430) ;  /* 0x00002da000007945 */ /* 0x000fe20003800000 */
[----:B0-----:R-:W-:-:S09]  /*10d10*/  ULEA UR37, UR4, UR37, 0x18 ;  /* 0x0000002504257291 */ /* 0x001fd2000f8ec03f */
[----:B------:R-:W0:Y:S02]  /*10d20*/  LDS.128 R4, [UR37+0x388d0] ;  /* 0x0388d025ff047984 */ /* 0x000e240008000c00 */
[----:B0-----:R-:W-:Y:S01]  /*10d30*/  R2UR UR4, R5 ;  /* 0x00000000050472ca */ /* 0x001fe200000e0000 */
        /* <DEDUP_REMOVED lines=21> */
[----:B------:R-:W-:-:S02]  /*10e90*/  F2FP.BF16.F32.PACK_AB R65, R67, R66 ;  /* 0x000000424341723e */ /* 0x000fc400000010ff */
[----:B------:R-:W-:Y:S01]  /*10ea0*/  F2FP.BF16.F32.PACK_AB R72, R73, R72 ;  /* 0x000000484948723e */ /* 0x000fe200000010ff */
[----:B------:R-:W-:Y:S01]  /*10eb0*/  IMAD.WIDE R122, R204, 0x2, R174 ;  /* 0x00000002cc7a7825 */ /* 0x000fe200078e02ae */
[----:B------:R-:W-:Y:S02]  /*10ec0*/  F2FP.BF16.F32.PACK_AB R66, R69, R68 ;  /* 0x000000444542723e */ /* 0x000fe400000010ff */
[----:B------:R-:W-:Y:S02]  /*10ed0*/  F2FP.BF16.F32.PACK_AB R67, R71, R70 ;  /* 0x000000464743723e */ /* 0x000fe400000010ff */
[C---:B------:R-:W-:Y:S02]  /*10ee0*/  IADD3 R173, P1, R122.reuse, 0x20, RZ ;  /* 0x000000207aad7810 */ /* 0x040fe40007f3e0ff */
[C---:B------:R-:W-:Y:S02]  /*10ef0*/  LOP3.LUT R5, R122.reuse, 0x380, RZ, 0xc0, !PT ;  /* 0x000003807a057812 */ /* 0x040fe400078ec0ff */
[C---:B------:R-:W-:Y:S01]  /*10f00*/  IADD3 R177, P0, R122.reuse, 0x40, RZ ;  /* 0x000000407ab17810 */ /* 0x040fe20007f1e0ff */
[----:B------:R-:W-:Y:S01]  /*10f10*/  IMAD.X R17, RZ, RZ, R123, P1 ;  /* 0x000000ffff117224 */ /* 0x000fe200008e067b */
[----:B------:R-:W-:-:S02]  /*10f20*/  IADD3 R179, P4, R122, 0x60, RZ ;  /* 0x000000607ab37810 */ /* 0x000fc40007f9e0ff */
        /* <DEDUP_REMOVED lines=29> */
[----:B------:R-:W-:-:S02]  /*11100*/  MOV R168, R122 ;  /* 0x0000007a00a87202 */ /* 0x000fc40000000f00 */
[----:B------:R-:W-:Y:S02]  /*11110*/  LOP3.LUT R123, R30, 0x380, RZ, 0xc0, !PT ;  /* 0x000003801e7b7812 */ /* 0x000fe400078ec0ff */
[----:B------:R-:W-:Y:S01]  /*11120*/  SHF.R.U64 R16, R16, 0x3, RZ ;  /* 0x0000000310107819 */ /* 0x000fe200000012ff */
[----:B------:R0:W-:Y:S01]  /*11130*/  STSM.16.M88.4 [R168], R8 ;  /* 0x00000008a8007844 */ /* 0x0001e20000000200 */
[----:B------:R-:W-:Y:S02]  /*11140*/  SHF.R.U64 R123, R123, 0x3, RZ ;  /* 0x000000037b7b7819 */ /* 0x000fe400000012ff */
[----:B------:R-:W-:Y:S02]  /*11150*/  LOP3.LUT R16, R16, R173, RZ, 0x3c, !PT ;  /* 0x000000ad10107212 */ /* 0x000fe400078e3cff */
[----:B------:R-:W-:Y:S02]  /*11160*/  LOP3.LUT R118, R123, R30, RZ, 0x3c, !PT ;  /* 0x0000001e7b767212 */ /* 0x000fe400078e3cff */
[----:B------:R-:W-:-:S02]  /*11170*/  MOV R123, R16 ;  /* 0x00000010007b7202 */ /* 0x000fc40000000f00 */
[----:B------:R-:W-:Y:S02]  /*11180*/  LOP3.LUT R36, R179, 0x380, RZ, 0xc0, !PT ;  /* 0x00000380b3247812 */ /* 0x000fe400078ec0ff */
[----:B------:R-:W-:Y:S02]  /*11190*/  LOP3.LUT R32, R177, 0x380, RZ, 0xc0, !PT ;  /* 0x00000380b1207812 */ /* 0x000fe400078ec0ff */
[----:B------:R-:W-:Y:S02]  /*111a0*/  LOP3.LUT R27, R4, 0x380, RZ, 0xc0, !PT ;  /* 0x00000380041b7812 */ /* 0x000fe400078ec0ff */
[----:B------:R-:W-:Y:S02]  /*111b0*/  LOP3.LUT R114, R26, 0x380, RZ, 0xc0, !PT ;  /* 0x000003801a727812 */ /* 0x000fe400078ec0ff */
[----:B0-----:R-:W-:Y:S02]  /*111c0*/  F2FP.BF16.F32.PACK_AB R8, R167, R170 ;  /* 0x000000aaa708723e */ /* 0x001fe400000010ff */
[----:B------:R-:W-:-:S02]  /*111d0*/  F2FP.BF16.F32.PACK_AB R9, R35, R34 ;  /* 0x000000222309723e */ /* 0x000fc400000010ff */
[----:B------:R-:W-:Y:S02]  /*111e0*/  F2FP.BF16.F32.PACK_AB R10, R165, R169 ;  /* 0x000000a9a50a723e */ /* 0x000fe400000010ff */
[----:B------:R-:W-:Y:S02]  /*111f0*/  F2FP.BF16.F32.PACK_AB R11, R39, R38 ;  /* 0x00000026270b723e */ /* 0x000fe400000010ff */
[----:B------:R-:W-:Y:S02]  /*11200*/  LOP3.LUT R40, R181, 0x380, RZ, 0xc0, !PT ;  /* 0x00000380b5287812 */ /* 0x000fe400078ec0ff */
[----:B------:R-:W-:Y:S01]  /*11210*/  SHF.R.U64 R36, R36, 0x3, RZ ;  /* 0x0000000324247819 */ /* 0x000fe200000012ff */
[----:B------:R0:W-:Y:S01]  /*11220*/  STSM.16.M88.4 [R123], R8 ;  /* 0x000000087b007844 */ /* 0x0001e20000000200 */
[----:B------:R-:W-:Y:S02]  /*11230*/  SHF.R.U64 R32, R32, 0x3, RZ ;  /* 0x0000000320207819 */ /* 0x000fe400000012ff */
[----:B------:R-:W-:-:S02]  /*11240*/  LOP3.LUT R44, R183, 0x380, RZ, 0xc0, !PT ;  /* 0x00000380b72c7812 */ /* 0x000fc400078ec0ff */
[----:B------:R-:W-:Y:S02]  /*11250*/  SHF.R.U64 R27, R27, 0x3, RZ ;  /* 0x000000031b1b7819 */ /* 0x000fe400000012ff */
[----:B------:R-:W-:Y:S02]  /*11260*/  LOP3.LUT R48, R213, 0x380, RZ, 0xc0, !PT ;  /* 0x00000380d5307812 */ /* 0x000fe400078ec0ff */
[----:B------:R-:W-:Y:S02]  /*11270*/  SHF.R.U64 R171, R114, 0x3, RZ ;  /* 0x0000000372ab7819 */ /* 0x000fe400000012ff */
[----:B------:R-:W-:Y:S02]  /*11280*/  SHF.R.U64 R40, R40, 0x3, RZ ;  /* 0x0000000328287819 */ /* 0x000fe400000012ff */
[----:B------:R-:W-:Y:S02]  /*11290*/  LOP3.LUT R52, R215, 0x380, RZ, 0xc0, !PT ;  /* 0x00000380d7347812 */ /* 0x000fe400078ec0ff */
[----:B------:R-:W-:Y:S01]  /*112a0*/  LOP3.LUT R36, R36, R179, RZ, 0x3c, !PT ;  /* 0x000000b324247212 */ /* 0x000fe200078e3cff */
[----:B0-----:R-:W0:Y:S01]  /*112b0*/  LDC.64 R8, c[0x0][0xd00] ;  /* 0x00034000ff087b82 */ /* 0x001e220000000a00 */
[----:B------:R-:W-:-:S02]  /*112c0*/  LOP3.LUT R94, R217, 0x380, RZ, 0xc0, !PT ;  /* 0x00000380d95e7812 */ /* 0x000fc400078ec0ff */
[----:B------:R-:W-:Y:S02]  /*112d0*/  LOP3.LUT R173, R98, 0x380, RZ, 0xc0, !PT ;  /* 0x0000038062ad7812 */ /* 0x000fe400078ec0ff */
[----:B------:R-:W-:Y:S02]  /*112e0*/  LOP3.LUT R32, R32, R177, RZ, 0x3c, !PT ;  /* 0x000000b120207212 */ /* 0x000fe400078e3cff */
[----:B------:R-:W-:Y:S02]  /*112f0*/  SHF.R.U64 R44, R44, 0x3, RZ ;  /* 0x000000032c2c7819 */ /* 0x000fe400000012ff */
[----:B------:R-:W-:Y:S02]  /*11300*/  LOP3.LUT R179, R106, 0x380, RZ, 0xc0, !PT ;  /* 0x000003806ab37812 */ /* 0x000fe400078ec0ff */
[----:B------:R-:W-:Y:S02]  /*11310*/  LOP3.LUT R114, R27, R4, RZ, 0x3c, !PT ;  /* 0x000000041b727212 */ /* 0x000fe400078e3cff */
[----:B------:R-:W-:-:S02]  /*11320*/  SHF.R.U64 R48, R48, 0x3, RZ ;  /* 0x0000000330307819 */ /* 0x000fc400000012ff */
[----:B------:R-:W-:Y:S02]  /*11330*/  LOP3.LUT R177, R102, 0x380, RZ, 0xc0, !PT ;  /* 0x0000038066b17812 */ /* 0x000fe400078ec0ff */
[----:B------:R-:W-:Y:S02]  /*11340*/  LOP3.LUT R4, R171, R26, RZ, 0x3c, !PT ;  /* 0x0000001aab047212 */ /* 0x000fe400078e3cff */
[----:B------:R-:W-:Y:S02]  /*11350*/  LOP3.LUT R40, R40, R181, RZ, 0x3c, !PT ;  /* 0x000000b528287212 */ /* 0x000fe400078e3cff */
[----:B------:R-:W-:Y:S02]  /*11360*/  SHF.R.U64 R52, R52, 0x3, RZ ;  /* 0x0000000334347819 */ /* 0x000fe400000012ff */
[----:B------:R-:W-:Y:S01]  /*11370*/  SHF.R.U64 R94, R94, 0x3, RZ ;  /* 0x000000035e5e7819 */ /* 0x000fe200000012ff */
[----:B0-----:R-:W-:Y:S01]  /*11380*/  IMAD.WIDE R10, R192, 0x4, R8 ;  /* 0x00000004c00a7825 */ /* 0x001fe200078e0208 */
[----:B------:R-:W-:Y:S01]  /*11390*/  LOP3.LUT R181, R110, 0x380, RZ, 0xc0, !PT ;  /* 0x000003806eb57812 */ /* 0x000fe200078ec0ff */
[----:B------:R-:W0:Y:S01]  /*113a0*/  LDC.64 R8, c[0x0][0xd08] ;  /* 0x00034200ff087b82 */ /* 0x000e220000000a00 */
[----:B------:R-:W-:-:S02]  /*113b0*/  SHF.R.U64 R173, R173, 0x3, RZ ;  /* 0x00000003adad7819 */ /* 0x000fc400000012ff */
[----:B------:R-:W-:Y:S02]  /*113c0*/  LOP3.LUT R44, R44, R183, RZ, 0x3c, !PT ;  /* 0x000000b72c2c7212 */ /* 0x000fe400078e3cff */
[----:B------:R-:W-:Y:S02]  /*113d0*/  SHF.R.U64 R179, R179, 0x3, RZ ;  /* 0x00000003b3b37819 */ /* 0x000fe400000012ff */
[----:B------:R-:W-:Y:S02]  /*113e0*/  LOP3.LUT R48, R48, R213, RZ, 0x3c, !PT ;  /* 0x000000d530307212 */ /* 0x000fe400078e3cff */
[----:B------:R-:W-:Y:S02]  /*113f0*/  SHF.R.U64 R177, R177, 0x3, RZ ;  /* 0x00000003b1b17819 */ /* 0x000fe400000012ff */
[----:B------:R-:W-:Y:S02]  /*11400*/  MOV R122, R32 ;  /* 0x00000020007a7202 */ /* 0x000fe40000000f00 */
[----:B------:R-:W-:-:S02]  /*11410*/  LOP3.LUT R52, R52, R215, RZ, 0x3c, !PT ;  /* 0x000000d734347212 */ /* 0x000fc400078e3cff */
[----:B------:R-:W-:Y:S01]  /*11420*/  MOV R36, R36 ;  /* 0x0000002400247202 */ /* 0x000fe20000000f00 */
[----:B------:R1:W-:Y:S01]  /*11430*/  STSM.16.M88.4 [R122], R12 ;  /* 0x0000000c7a007844 */ /* 0x0003e20000000200 */
[----:B------:R-:W-:Y:S02]  /*11440*/  F2FP.BF16.F32.PACK_AB R26, R28, R160 ;  /* 0x000000a01c1a723e */ /* 0x000fe400000010ff */
[----:B------:R-:W-:Y:S02]  /*11450*/  F2FP.BF16.F32.PACK_AB R27, R55, R54 ;  /* 0x00000036371b723e */ /* 0x000fe400000010ff */
[----:B------:R-:W-:Y:S02]  /*11460*/  MOV R32, R4 ;  /* 0x0000000400207202 */ /* 0x000fe40000000f00 */
[----:B------:R-:W-:Y:S01]  /*11470*/  LOP3.LUT R94, R94, R217, RZ, 0x3c, !PT ;  /* 0x000000d95e5e7212 */ /* 0x000fe200078e3cff */
[----:B------:R-:W2:Y:S01]  /*11480*/  LDC.64 R4, c[0x0][0xd00] ;  /* 0x00034000ff047b82 */ /* 0x000ea20000000a00 */
[----:B0-----:R-:W-:Y:S01]  /*11490*/  ISETP.NE.U32.AND P6, PT, R8, RZ, PT ;  /* 0x000000ff0800720c */ /* 0x001fe20003fc5070 */
[----:B------:R0:W-:Y:S01]  /*114a0*/  STSM.16.M88.4 [R36], R24 ;  /* 0x0000001824007844 */ /* 0x0001e20000000200 */
[----:B------:R-:W-:-:S02]  /*114b0*/  SHF.R.U64 R181, R181, 0x3, RZ ;  /* 0x00000003b5b57819 */ /* 0x000fc400000012ff */
[----:B------:R-:W-:Y:S02]  /*114c0*/  ISETP.NE.AND.EX P6, PT, R9, RZ, PT, P6 ;  /* 0x000000ff0900720c */ /* 0x000fe40003fc5360 */
[----:B------:R-:W-:Y:S02]  /*114d0*/  LOP3.LUT R98, R173, R98, RZ, 0x3c, !PT ;  /* 0x00000062ad627212 */ /* 0x000fe400078e3cff */
[----:B------:R-:W-:Y:S02]  /*114e0*/  MOV R40, R40 ;  /* 0x0000002800287202 */ /* 0x000fe40000000f00 */
[----:B------:R-:W-:Y:S02]  /*114f0*/  F2FP.BF16.F32.PACK_AB R28, R57, R153 ;  /* 0x00000099391c723e */ /* 0x000fe400000010ff */
[----:B------:R-:W-:Y:S02]  /*11500*/  F2FP.BF16.F32.PACK_AB R30, R61, R60 ;  /* 0x0000003c3d1e723e */ /* 0x000fe400000010ff */
[----:B------:R-:W-:-:S02]  /*11510*/  LOP3.LUT R106, R179, R106, RZ, 0x3c, !PT ;  /* 0x0000006ab36a7212 */ /* 0x000fc400078e3cff */
[----:B------:R-:W-:Y:S01]  /*11520*/  MOV R44, R44 ;  /* 0x0000002c002c7202 */ /* 0x000fe20000000f00 */
[----:B------:R3:W-:Y:S01]  /*11530*/  STSM.16.M88.4 [R40], R28 ;  /* 0x0000001c28007844 */ /* 0x0007e20000000200 */
[----:B------:R-:W-:Y:S01]  /*11540*/  F2FP.BF16.F32.PACK_AB R73, R75, R74 ;  /* 0x0000004a4b49723e */ /* 0x000fe200000010ff */
[----:B------:R-:W4:Y:S01]  /*11550*/  @P6 LDC.64 R8, c[0x0][0xd08] ;  /* 0x00034200ff086b82 */ /* 0x000f220000000a00 */
[----:B------:R-:W-:Y:S01]  /*11560*/  F2FP.BF16.F32.PACK_AB R80, R81, R80 ;  /* 0x000000505150723e */ /* 0x000fe200000010ff */
[----:B------:R-:W-:Y:S01]  /*11570*/  STSM.16.M88.4 [R44], R64 ;  /* 0x000000402c007844 */ /* 0x000fe20000000200 */
[----:B------:R-:W-:Y:S02]  /*11580*/  LOP3.LUT R102, R177, R102, RZ, 0x3c, !PT ;  /* 0x00000066b1667212 */ /* 0x000fe400078e3cff */
        /* <DEDUP_REMOVED lines=15> */
[----:B------:R-:W-:Y:S01]  /*11680*/  ULDC UR5, c[0x0][0xb88] ;  /* 0x0002e20000057ab9 */ /* 0x000fe20000000800 */
[----:B------:R-:W-:Y:S01]  /*11690*/  F2FP.BF16.F32.PACK_AB R82, R85, R84 ;  /* 0x000000545552723e */ /* 0x000fe200000010ff */
[----:B------:R-:W-:Y:S01]  /*116a0*/  IMAD.MOV.U32 R0, RZ, RZ, RZ ;  /* 0x000000ffff007224 */ /* 0x000fe200078e00ff */
[----:B------:R-:W-:-:S02]  /*116b0*/  F2FP.BF16.F32.PACK_AB R89, R91, R90 ;  /* 0x0000005a5b59723e */ /* 0x000fc400000010ff */
[----:B------:R-:W-:Y:S01]  /*116c0*/  LOP3.LUT R110, R181, R110, RZ, 0x3c, !PT ;  /* 0x0000006eb56e7212 */ /* 0x000fe200078e3cff */
[----:B------:R-:W-:Y:S01]  /*116d0*/  STSM.16.M88.4 [R52], R80 ;  /* 0x0000005034007844 */ /* 0x000fe20000000200 */
[----:B------:R-:W-:Y:S02]  /*116e0*/  MOV R94, R94 ;  /* 0x0000005e005e7202 */ /* 0x000fe40000000f00 */
[----:B------:R-:W-:Y:S02]  /*116f0*/  MOV R17, R98 ;  /* 0x0000006200117202 */ /* 0x000fe40000000f00 */
[----:B------:R-:W-:Y:S02]  /*11700*/  F2FP.BF16.F32.PACK_AB R90, R93, R92 ;  /* 0x0000005c5d5a723e */ /* 0x000fe400000010ff */
[----:B------:R-:W-:Y:S02]  /*11710*/  F2FP.BF16.F32.PACK_AB R91, R42, R21 ;  /* 0x000000152a5b723e */ /* 0x000fe400000010ff */
[----:B------:R-:W-:-:S02]  /*11720*/  MOV R33, R106 ;  /* 0x0000006a00217202 */ /* 0x000fc40000000f00 */
[----:B------:R-:W-:Y:S01]  /*11730*/  F2FP.BF16.F32.PACK_AB R97, R50, R46 ;  /* 0x0000002e3261723e */ /* 0x000fe200000010ff */
[----:B------:R-:W-:Y:S01]  /*11740*/  STSM.16.M88.4 [R94], R88 ;  /* 0x000000585e007844 */ /* 0x000fe20000000200 */
[----:B------:R-:W-:Y:S02]  /*11750*/  F2FP.BF16.F32.PACK_AB R98, R101, R100 ;  /* 0x000000646562723e */ /* 0x000fe400000010ff */
[----:B------:R-:W-:Y:S02]  /*11760*/  F2FP.BF16.F32.PACK_AB R99, R58, R56 ;  /* 0x000000383a63723e */ /* 0x000fe400000010ff */
[----:B------:R-:W-:Y:S02]  /*11770*/  MOV R102, R102 ;  /* 0x0000006600667202 */ /* 0x000fe40000000f00 */
[----:B------:R-:W-:Y:S01]  /*11780*/  MOV R16, R114 ;  /* 0x0000007200107202 */ /* 0x000fe20000000f00 */
[----:B------:R-:W-:Y:S01]  /*11790*/  STSM.16.M88.4 [R17], R96 ;  /* 0x0000006011007844 */ /* 0x000fe20000000200 */
[----:B------:R-:W-:-:S02]  /*117a0*/  F2FP.BF16.F32.PACK_AB R105, R152, R86 ;  /* 0x000000569869723e */ /* 0x000fc400000010ff */
[----:B------:R-:W-:Y:S02]  /*117b0*/  F2FP.BF16.F32.PACK_AB R106, R109, R108 ;  /* 0x0000006c6d6a723e */ /* 0x000fe400000010ff */
[----:B------:R-:W-:Y:S02]  /*117c0*/  F2FP.BF16.F32.PACK_AB R107, R155, R154 ;  /* 0x0000009a9b6b723e */ /* 0x000fe400000010ff */
[----:B------:R-:W-:Y:S02]  /*117d0*/  F2FP.BF16.F32.PACK_AB R113, R157, R156 ;  /* 0x0000009c9d71723e */ /* 0x000fe400000010ff */
[----:B------:R-:W-:Y:S01]  /*117e0*/  F2FP.BF16.F32.PACK_AB R114, R117, R116 ;  /* 0x000000747572723e */ /* 0x000fe200000010ff */
[----:B------:R-:W-:Y:S01]  /*117f0*/  STSM.16.M88.4 [R102], R104 ;  /* 0x0000006866007844 */ /* 0x000fe20000000200 */
[----:B------:R-:W-:Y:S02]  /*11800*/  F2FP.BF16.F32.PACK_AB R115, R159, R158 ;  /* 0x0000009e9f73723e */ /* 0x000fe400000010ff */
[----:B------:R-:W-:-:S02]  /*11810*/  MOV R110, R110 ;  /* 0x0000006e006e7202 */ /* 0x000fc40000000f00 */
[----:B------:R-:W-:Y:S01]  /*11820*/  F2FP.BF16.F32.PACK_AB R121, R162, R161 ;  /* 0x000000a1a279723e */ /* 0x000fe200000010ff */
[----:B------:R3:W-:Y:S01]  /*11830*/  STSM.16.M88.4 [R33], R112 ;  /* 0x0000007021007844 */ /* 0x0007e20000000200 */
[----:B-1----:R-:W-:Y:S02]  /*11840*/  F2FP.BF16.F32.PACK_AB R122, R125, R124 ;  /* 0x0000007c7d7a723e */ /* 0x002fe400000010ff */
[----:B------:R-:W-:Y:S02]  /*11850*/  F2FP.BF16.F32.PACK_AB R123, R127, R126 ;  /* 0x0000007e7f7b723e */ /* 0x000fe400000010ff */
[----:B------:R-:W-:Y:S02]  /*11860*/  F2FP.BF16.F32.PACK_AB R129, R131, R130 ;  /* 0x000000828381723e */ /* 0x000fe400000010ff */
[----:B------:R-:W-:Y:S01]  /*11870*/  F2FP.BF16.F32.PACK_AB R130, R133, R132 ;  /* 0x000000848582723e */ /* 0x000fe200000010ff */
[----:B------:R-:W-:Y:S01]  /*11880*/  STSM.16.M88.4 [R110], R120 ;  /* 0x000000786e007844 */ /* 0x000fe20000000200 */
[----:B------:R-:W-:-:S02]  /*11890*/  F2FP.BF16.F32.PACK_AB R131, R135, R134 ;  /* 0x000000868783723e */ /* 0x000fc400000010ff */
[----:B------:R-:W-:Y:S02]  /*118a0*/  F2FP.BF16.F32.PACK_AB R137, R139, R138 ;  /* 0x0000008a8b89723e */ /* 0x000fe400000010ff */
[----:B------:R-:W-:Y:S01]  /*118b0*/  MOV R118, R118 ;  /* 0x0000007600767202 */ /* 0x000fe20000000f00 */
[----:B------:R-:W-:Y:S01]  /*118c0*/  STSM.16.M88.4 [R16], R128 ;  /* 0x0000008010007844 */ /* 0x000fe20000000200 */
[----:B------:R-:W-:Y:S02]  /*118d0*/  F2FP.BF16.F32.PACK_AB R138, R141, R140 ;  /* 0x0000008c8d8a723e */ /* 0x000fe400000010ff */
[----:B------:R-:W-:Y:S02]  /*118e0*/  F2FP.BF16.F32.PACK_AB R139, R143, R142 ;  /* 0x0000008e8f8b723e */ /* 0x000fe400000010ff */
[----:B------:R-:W-:Y:S02]  /*118f0*/  F2FP.BF16.F32.PACK_AB R145, R147, R146 ;  /* 0x000000929391723e */ /* 0x000fe400000010ff */
[----:B------:R-:W-:Y:S01]  /*11900*/  F2FP.BF16.F32.PACK_AB R146, R149, R148 ;  /* 0x000000949592723e */ /* 0x000fe200000010ff */
[----:B------:R-:W-:Y:S01]  /*11910*/  STSM.16.M88.4 [R118], R136 ;  /* 0x0000008876007844 */ /* 0x000fe20000000200 */
[----:B------:R-:W-:-:S02]  /*11920*/  F2FP.BF16.F32.PACK_AB R147, R151, R150 ;  /* 0x000000969793723e */ /* 0x000fc400000010ff */
[----:B--2---:R-:W-:-:S03]  /*11930*/  ISETP.NE.U32.AND P0, PT, R4, RZ, PT ;  /* 0x000000ff0400720c */ /* 0x004fc60003f05070 */
[----:B------:R1:W-:Y:S01]  /*11940*/  STSM.16.M88.4 [R32], R144 ;  /* 0x0000009020007844 */ /* 0x0003e20000000200 */
[----:B------:R-:W-:Y:S01]  /*11950*/  BAR.SYNC.DEFER_BLOCKING 0x1, 0x100 ;  /* 0x0044000000007b1d */ /* 0x000fe20000010000 */
[----:B------:R-:W-:Y:S01]  /*11960*/  ISETP.NE.AND.EX P0, PT, R5, RZ, PT, P0 ;  /* 0x000000ff0500720c */ /* 0x000fe20003f05300 */
[----:B------:R-:W-:Y:S02]  /*11970*/  IMAD.U32 R4, RZ, RZ, UR5 ;  /* 0x00000005ff047e24 */ /* 0x000fe4000f8e00ff */
[----:B----4-:R-:W-:-:S10]  /*11980*/  @P6 IMAD.WIDE R8, R192, 0x4, R8 ;  /* 0x00000004c0086825 */ /* 0x010fd400078e0208 */
[----:B------:R2:W5:Y:S01]  /*11990*/  @P0 LDG.E R0, desc[UR38][R10.64] ;  /* 0x000000260a000981 */ /* 0x000562000c1e1900 */
[----:B------:R-:W-:-:S03]  /*119a0*/  IMAD R5, R199, 0x40, R187 ;  /* 0x00000040c7057824 */ /* 0x000fc600078e02bb */
[----:B------:R2:W5:Y:S01]  /*119b0*/  @P6 LDG.E R4, desc[UR38][R8.64] ;  /* 0x0000002608046981 */ /* 0x000562000c1e1900 */
[----:B------:R-:W-:-:S03]  /*119c0*/  IMAD.WIDE R174, R5, 0x2, R174 ;  /* 0x0000000205ae7825 */ /* 0x000fc600078e02ae */
[C---:B------:R-:W-:Y:S02]  /*119d0*/  IADD3 R13, P1, R174.reuse, 0x1000, RZ ;  /* 0x00001000ae0d7810 */ /* 0x040fe40007f3e0ff */
[C---:B0-----:R-:W-:Y:S02]  /*119e0*/  IADD3 R25, P2, R174.reuse, 0x2000, RZ ;  /* 0x00002000ae197810 */ /* 0x041fe40007f5e0ff */
[C---:B---3--:R-:W-:Y:S02]  /*119f0*/  IADD3 R29, P3, R174.reuse, 0x3000, RZ ;  /* 0x00003000ae1d7810 */ /* 0x048fe40007f7e0ff */
[----:B------:R-:W-:Y:S02]  /*11a00*/  IADD3 R33, P4, R174, 0x4000, RZ ;  /* 0x00004000ae217810 */ /* 0x000fe40007f9e0ff */
[----:B------:R-:W-:Y:S02]  /*11a10*/  LOP3.LUT R12, R13, 0x380, RZ, 0xc0, !PT ;  /* 0x000003800d0c7812 */ /* 0x000fe400078ec0ff */
[----:B------:R-:W-:-:S02]  /*11a20*/  LOP3.LUT R24, R25, 0x380, RZ, 0xc0, !PT ;  /* 0x0000038019187812 */ /* 0x000fc400078ec0ff */
[----:B------:R-:W-:Y:S02]  /*11a30*/  LOP3.LUT R28, R29, 0x380, RZ, 0xc0, !PT ;  /* 0x000003801d1c7812 */ /* 0x000fe400078ec0ff */
[----:B-1----:R-:W-:Y:S02]  /*11a40*/  LOP3.LUT R32, R33, 0x380, RZ, 0xc0, !PT ;  /* 0x0000038021207812 */ /* 0x002fe400078ec0ff */
        /* <DEDUP_REMOVED lines=18> */
[----:B------:R-:W-:Y:S02]  /*11b70*/  LOP3.LUT R36, R37, 0x380, RZ, 0xc0, !PT ;  /* 0x0000038025247812 */ /* 0x000fe400078ec0ff */
[----:B------:R-:W-:-:S02]  /*11b80*/  LOP3.LUT R40, R41, 0x380, RZ, 0xc0, !PT ;  /* 0x0000038029287812 */ /* 0x000fc400078ec0ff */
[----:B------:R-:W-:Y:S02]  /*11b90*/  LOP3.LUT R44, R45, 0x380, RZ, 0xc0, !PT ;  /* 0x000003802d2c7812 */ /* 0x000fe400078ec0ff */
[----:B------:R-:W-:Y:S02]  /*11ba0*/  LOP3.LUT R48, R49, 0x380, RZ, 0xc0, !PT ;  /* 0x0000038031307812 */ /* 0x000fe400078ec0ff */
[----:B------:R-:W-:Y:S02]  /*11bb0*/  LOP3.LUT R52, R53, 0x380, RZ, 0xc0, !PT ;  /* 0x0000038035347812 */ /* 0x000fe400078ec0ff */
[----:B------:R-:W-:Y:S02]  /*11bc0*/  IADD3 R57, P5, R174, 0xa000, RZ ;  /* 0x0000a000ae397810 */ /* 0x000fe40007fbe0ff */
[----:B------:R-:W-:Y:S02]  /*11bd0*/  SHF.R.U64 R36, R36, 0x3, RZ ;  /* 0x0000000324247819 */ /* 0x000fe400000012ff */
[----:B------:R-:W-:-:S02]  /*11be0*/  SHF.R.U64 R40, R40, 0x3, RZ ;  /* 0x0000000328287819 */ /* 0x000fc400000012ff */
[----:B------:R-:W-:Y:S02]  /*11bf0*/  SHF.R.U64 R44, R44, 0x3, RZ ;  /* 0x000000032c2c7819 */ /* 0x000fe400000012ff */
[----:B------:R-:W-:Y:S02]  /*11c00*/  SHF.R.U64 R48, R48, 0x3, RZ ;  /* 0x0000000330307819 */ /* 0x000fe400000012ff */
[----:B------:R-:W-:Y:S02]  /*11c10*/  SHF.R.U64 R52, R52, 0x3, RZ ;  /* 0x0000000334347819 */ /* 0x000fe400000012ff */
[----:B------:R-:W-:Y:S02]  /*11c20*/  LOP3.LUT R56, R57, 0x380, RZ, 0xc0, !PT ;  /* 0x0000038039387812 */ /* 0x000fe400078ec0ff */
[----:B------:R-:W-:Y:S02]  /*11c30*/  LOP3.LUT R36, R36, R37, RZ, 0x3c, !PT ;  /* 0x0000002524247212 */ /* 0x000fe400078e3cff */
[----:B------:R-:W-:-:S02]  /*11c40*/  LOP3.LUT R40, R40, R41, RZ, 0x3c, !PT ;  /* 0x0000002928287212 */ /* 0x000fc400078e3cff */
[----:B------:R-:W-:Y:S02]  /*11c50*/  LOP3.LUT R44, R44, R45, RZ, 0x3c, !PT ;  /* 0x0000002d2c2c7212 */ /* 0x000fe400078e3cff */
[----:B------:R-:W-:Y:S02]  /*11c60*/  LOP3.LUT R48, R48, R49, RZ, 0x3c, !PT ;  /* 0x0000003130307212 */ /* 0x000fe400078e3cff */
[----:B------:R-:W-:Y:S02]  /*11c70*/  LOP3.LUT R52, R52, R53, RZ, 0x3c, !PT ;  /* 0x0000003534347212 */ /* 0x000fe400078e3cff */
[----:B------:R-:W-:Y:S01]  /*11c80*/  SHF.R.U64 R56, R56, 0x3, RZ ;  /* 0x0000000338387819 */ /* 0x000fe200000012ff */
[----:B--2---:R-:W-:Y:S06]  /*11c90*/  @P6 BRA `(.L_x_6432) ;  /* 0x0000000000106947 */ /* 0x004fec0003800000 */
[----:B------:R-:W-:Y:S05]  /*11ca0*/  @!P0 BRA `(.L_x_6432) ;  /* 0x00000000000c8947 */ /* 0x000fea0003800000 */
[----:B------:R-:W2:Y:S04]  /*11cb0*/  LDG.E R5, desc[UR38][R10.64] ;  /* 0x000000260a057981 */ /* 0x000ea8000c1e1900 */
[----:B-----5:R-:W2:Y:S02]  /*11cc0*/  LDG.E R4, desc[UR38][R10.64+0x4] ;  /* 0x000004260a047981 */ /* 0x020ea4000c1e1900 */
[----:B--2---:R-:W-:-:S07]  /*11cd0*/  IMAD.IADD R4, R4, 0x1, -R5 ;  /* 0x0000000104047824 */ /* 0x004fce00078e0a05 */
.L_x_6432:
        /* <DEDUP_REMOVED lines=27> */
[----:B------:R-:W-:Y:S02]  /*11e90*/  LOP3.LUT R174, R5, R174, RZ, 0x3c, !PT ;  /* 0x000000ae05ae7212 */ /* 0x000fe400078e3cff */
        /* <DEDUP_REMOVED lines=17> */
[----:B------:R-:W-:Y:S01]  /*11fb0*/  ULDC.64 UR6, c[0x0][0xc90] ;  /* 0x0003240000067ab9 */ /* 0x000fe20000000a00 */
[----:B------:R-:W-:Y:S02]  /*11fc0*/  VIADD R16, R189, UR40 ;  /* 0x00000028bd107c36 */ /* 0x000fe40008000000 */
[----:B------:R-:W-:Y:S02]  /*11fd0*/  IMAD R10, R80, UR6, RZ ;  /* 0x00000006500a7c24 */ /* 0x000fe4000f8e02ff */
[----:B------:R-:W-:Y:S02]  /*11fe0*/  IMAD.MOV.U32 R8, RZ, RZ, R0 ;  /* 0x000000ffff087224 */ /* 0x000fe400078e0000 */
[----:B------:R-:W-:Y:S02]  /*11ff0*/  IMAD R11, R191, UR7, R10 ;  /* 0x00000007bf0b7c24 */ /* 0x000fe4000f8e020a */
[----:B------:R-:W-:-:S02]  /*12000*/  IMAD.MOV.U32 R9, RZ, RZ, R21 ;  /* 0x000000ffff097224 */ /* 0x000fc400078e0015 */
[----:B------:R-:W-:Y:S02]  /*12010*/  VIADD R27, R19, UR40 ;  /* 0x00000028131b7c36 */ /* 0x000fe40008000000 */
[----:B------:R-:W-:Y:S01]  /*12020*/  IMAD.WIDE.U32 R8, R191, UR6, R8 ;  /* 0x00000006bf087c25 */ /* 0x000fe2000f8e0008 */
[----:B------:R-:W-:-:S03]  /*12030*/  ULDC.64 UR6, c[0x0][0xc98] ;  /* 0x0003260000067ab9 */ /* 0x000fc60000000a00 */
        /* <DEDUP_REMOVED lines=36> */
.L_x_6433:
[----:B------:R-:W1:Y:S01]  /*12280*/  LDC R83, c[0x0][0xce8] ;  /* 0x00033a00ff537b82 */ /* 0x000e620000000800 */
[----:B------:R-:W-:Y:S01]  /*12290*/  ULDC.64 UR6, c[0x0][0xba0] ;  /* 0x0002e80000067ab9 */ /* 0x000fe20000000a00 */
[----:B------:R-:W-:Y:S01]  /*122a0*/  ULDC UR8, c[0x0][0xbc8] ;  /* 0x0002f20000087ab9 */ /* 0x000fe20000000800 */
[----:B0-----:R-:W-:Y:S01]  /*122b0*/  IMAD R3, R21, UR6, RZ ;  /* 0x0000000615037c24 */ /* 0x001fe2000f8e02ff */
[----:B------:R-:W-:Y:S01]  /*122c0*/  ISETP.GE.AND P0, PT, R197, UR8, PT ;  /* 0x00000008c5007c0c */ /* 0x000fe2000bf06270 */
[----:B------:R0:W5:Y:S02]  /*122d0*/  LD.E.128 R8, desc[UR38][R174.64] ;  /* 0x00000026ae087980 */ /* 0x000164000c101d00 */
[C---:B------:R-:W-:Y:S01]  /*122e0*/  IMAD R5, R0.reuse, UR7, R3 ;  /* 0x0000000700057c24 */ /* 0x040fe2000f8e0203 */
[----:B------:R-:W-:Y:S01]  /*122f0*/  SEL R3, RZ, 0xffffffff, P0 ;  /* 0xffffffffff037807 */ /* 0x000fe20000000000 */
[----:B------:R-:W5:Y:S01]  /*12300*/  LD.E.128 R12, desc[UR38][R12.64] ;  /* 0x000000260c0c7980 */ /* 0x000f62000c101d00 */
[----:B------:R-:W-:Y:S01]  /*12310*/  ISETP.GE.AND P1, PT, R187, UR8, PT ;  /* 0x00000008bb007c0c */ /* 0x000fe2000bf26270 */
[----:B------:R-:W-:-:S02]  /*12320*/  IMAD.WIDE.U32 R16, R0, UR6, RZ ;  /* 0x0000000600107c25 */ /* 0x000fc4000f8e00ff */
[----:B------:R-:W5:Y:S04]  /*12330*/  LD.E.128 R24, desc[UR38][R24.64] ;  /* 0x0000002618187980 */ /* 0x000f68000c101d00 */
[----:B------:R-:W5:Y:S04]  /*12340*/  LD.E.128 R28, desc[UR38][R28.64] ;  /* 0x000000261c1c7980 */ /* 0x000f68000c101d00 */
[----:B------:R-:W5:Y:S01]  /*12350*/  LD.E.128 R32, desc[UR38][R32.64] ;  /* 0x0000002620207980 */ /* 0x000f62000c101d00 */
[----:B-1----:R-:W-:Y:S01]  /*12360*/  ISETP.NE.AND P2, PT, R83, 0x1, PT ;  /* 0x000000015300780c */ /* 0x002fe20003f45270 */
[----:B------:R-:W-:Y:S01]  /*12370*/  IMAD.SHL.U32 R3, R3, 0x2, RZ ;  /* 0x0000000203037824 */ /* 0x000fe200078e00ff */
[----:B------:R-:W-:Y:S01]  /*12380*/  SEL R0, RZ, 0x1, P1 ;  /* 0x00000001ff007807 */ /* 0x000fe20000800000 */
[----:B------:R-:W-:Y:S01]  /*12390*/  ULDC.64 UR6, c[0x0][0xbe8] ;  /* 0x0002fa0000067ab9 */ /* 0x000fe20000000a00 */
[----:B------:R-:W-:Y:S01]  /*123a0*/  ISETP.GE.AND P1, PT, R196, UR8, PT ;  /* 0x00000008c4007c0c */ /* 0x000fe2000bf26270 */
[----:B------:R-:W5:Y:S01]  /*123b0*/  LD.E.128 R36, desc[UR38][R36.64] ;  /* 0x0000002624247980 */ /* 0x000f62000c101d00 */
[----:B------:R-:W-:-:S02]  /*123c0*/  LOP3.LUT R0, R3, 0x2, R0, 0xe2, !PT ;  /* 0x0000000203007812 */ /* 0x000fc400078ee200 */
[----:B------:R-:W-:Y:S01]  /*123d0*/  SEL R3, RZ, 0xffffffff, P1 ;  /* 0xffffffffff037807 */ /* 0x000fe20000800000 */
[----:B------:R-:W5:Y:S04]  /*123e0*/  LD.E.128 R40, desc[UR38][R40.64] ;  /* 0x0000002628287980 */ /* 0x000f68000c101d00 */
[----:B------:R-:W1:Y:S01]  /*123f0*/  @P2 LDC R85, c[0x0][0xcec] ;  /* 0x00033b00ff552b82 */ /* 0x000e620000000800 */
[----:B------:R-:W-:Y:S01]  /*12400*/  ISETP.GE.AND P0, PT, R195, UR8, PT ;  /* 0x00000008c3007c0c */ /* 0x000fe2000bf06270 */
[----:B------:R-:W-:Y:S01]  /*12410*/  IMAD.IADD R17, R17, 0x1, R5 ;  /* 0x0000000111117824 */ /* 0x000fe200078e0205 */
[----:B------:R-:W5:Y:S04]  /*12420*/  LD.E.128 R44, desc[UR38][R44.64] ;  /* 0x000000262c2c7980 */ /* 0x000f68000c101d00 */
[----:B------:R-:W5:Y:S01]  /*12430*/  LD.E.128 R48, desc[UR38][R48.64] ;  /* 0x0000002630307980 */ /* 0x000f62000c101d00 */
[----:B------:R-:W2:Y:S01]  /*12440*/  @P2 LDC R87, c[0x0][0xcf0] ;  /* 0x00033c00ff572b82 */ /* 0x000ea20000000800 */
[----:B------:R-:W-:Y:S01]  /*12450*/  IMAD.SHL.U32 R3, R3, 0x4, RZ ;  /* 0x0000000403037824 */ /* 0x000fe200078e00ff */
[----:B------:R-:W-:Y:S01]  /*12460*/  SEL R5, RZ, 0xffffffff, P0 ;  /* 0xffffffffff057807 */ /* 0x000fe20000000000 */
[----:B------:R-:W-:Y:S01]  /*12470*/  IMAD R20, R80, UR6, RZ ;  /* 0x0000000650147c24 */ /* 0x000fe2000f8e02ff */
[----:B------:R-:W5:Y:S02]  /*12480*/  LD.E.128 R52, desc[UR38][R52.64] ;  /* 0x0000002634347980 */ /* 0x000f64000c101d00 */
[----:B------:R-:W-:Y:S01]  /*12490*/  LOP3.LUT R3, R3, 0x4, R0, 0xe2, !PT ;  /* 0x0000000403037812 */ /* 0x000fe200078ee200 */
[----:B------:R-:W-:Y:S01]  /*124a0*/  IMAD R21, R191, UR7, R20 ;  /* 0x00000007bf157c24 */ /* 0x000fe2000f8e0214 */
[----:B------:R-:W5:Y:S01]  /*124b0*/  LD.E.128 R56, desc[UR38][R56.64] ;  /* 0x0000002638387980 */ /* 0x000f62000c101d00 */
[----:B------:R-:W-:-:S02]  /*124c0*/  IMAD.SHL.U32 R20, R5, 0x8, RZ ;  /* 0x0000000805147824 */ /* 0x000fc400078e00ff */
[----:B------:R-:W-:Y:S01]  /*124d0*/  IMAD R0, R198, 0x20, R199 ;  /* 0x00000020c6007824 */ /* 0x000fe200078e02c7 */
[----:B------:R-:W-:Y:S01]  /*124e0*/  ISETP.GE.AND P0, PT, R194, UR8, PT ;  /* 0x00000008c2007c0c */ /* 0x000fe2000bf06270 */
[----:B------:R-:W-:Y:S01]  /*124f0*/  IMAD.WIDE.U32 R16, R191, UR6, R16 ;  /* 0x00000006bf107c25 */ /* 0x000fe2000f8e0010 */
[----:B------:R-:W-:Y:S01]  /*12500*/  LOP3.LUT R5, R20, 0x8, R3, 0xe2, !PT ;  /* 0x0000000814057812 */ /* 0x000fe200078ee203 */
[----:B------:R-:W-:Y:S01]  /*12510*/  ULDC.64 UR6, c[0x0][0xbf0] ;  /* 0x0002fc0000067ab9 */ /* 0x000fe20000000a00 */
[----:B------:R-:W5:Y:S01]  /*12520*/  LD.E.128 R60, desc[UR38][R60.64] ;  /* 0x000000263c3c7980 */ /* 0x000f62000c101d00 */
[----:B------:R-:W-:Y:S01]  /*12530*/  VIADD R84, R0, UR40 ;  /* 0x0000002800547c36 */ /* 0x000fe20008000000 */
[----:B------:R-:W-:Y:S01]  /*12540*/  SEL R20, RZ, 0xffffffff, P0 ;  /* 0xffffffffff147807 */ /* 0x000fe20000000000 */
[----:B------:R-:W-:Y:S01]  /*12550*/  IMAD.IADD R17, R17, 0x1, R21 ;  /* 0x0000000111117824 */ /* 0x000fe200078e0215 */
[----:B------:R-:W5:Y:S01]  /*12560*/  LD.E.128 R64, desc[UR38][R64.64] ;  /* 0x0000002640407980 */ /* 0x000f62000c101d00 */
[----:B-1----:R-:W-:-:S03]  /*12570*/  @P2 IMAD.HI.U32 R0, R84, R85, RZ ;  /* 0x0000005554002227 */ /* 0x002fc600078e00ff */
[----:B------:R-:W5:Y:S01]  /*12580*/  LD.E.128 R68, desc[UR38][R68.64] ;  /* 0x0000002644447980 */ /* 0x000f62000c101d00 */
[----:B------:R-:W-:Y:S02]  /*12590*/  IMAD R21, R82, UR6, RZ ;  /* 0x0000000652157c24 */ /* 0x000fe4000f8e02ff */
[----:B------:R-:W-:Y:S01]  /*125a0*/  IMAD.SHL.U32 R20, R20, 0x10, RZ ;  /* 0x0000001014147824 */ /* 0x000fe200078e00ff */
[----:B------:R-:W5:Y:S01]  /*125b0*/  LD.E.128 R72, desc[UR38][R72.64] ;  /* 0x0000002648487980 */ /* 0x000f62000c101d00 */
[----:B------:R-:W-:Y:S01]  /*125c0*/  IMAD.MOV.U32 R3, RZ, RZ, R84 ;  /* 0x000000ffff037224 */ /* 0x000fe200078e0054 */
[----:B--2---:R-:W-:Y:S01]  /*125d0*/  @P2 SHF.R.U32.HI R3, RZ, R87, R0 ;  /* 0x00000057ff032219 */ /* 0x004fe20000011600 */
[C---:B------:R-:W-:Y:S01]  /*125e0*/  IMAD R21, R81.reuse, UR7, R21 ;  /* 0x0000000751157c24 */ /* 0x040fe2000f8e0215 */
[----:B------:R-:W5:Y:S01]  /*125f0*/  LD.E.128 R76, desc[UR38][R76.64] ;  /* 0x000000264c4c7980 */ /* 0x000f62000c101d00 */
[----:B------:R-:W-:Y:S01]  /*12600*/  IMAD.WIDE.U32 R16, R81, UR6, R16 ;  /* 0x0000000651107c25 */ /* 0x000fe2000f8e0010 */
[----:B------:R-:W-:Y:S01]  /*12610*/  LOP3.LUT R0, R20, 0x10, R5, 0xe2, !PT ;  /* 0x0000001014007812 */ /* 0x000fe200078ee205 */
[----:B------:R-:W-:Y:S01]  /*12620*/  ULDC.64 UR6, c[0x0][0xbe0] ;  /* 0x0002f80000067ab9 */ /* 0x000fe20000000a00 */
[----:B------:R-:W-:Y:S01]  /*12630*/  SHF.R.S32.HI R5, RZ, 0x1f, R3 ;  /* 0x0000001fff057819 */ /* 0x000fe20000011403 */
[----:B------:R-:W-:Y:S01]  /*12640*/  IMAD.IADD R17, R17, 0x1, R21 ;  /* 0x0000000111117824 */ /* 0x000fe200078e0215 */
[----:B------:R-:W-:Y:S01]  /*12650*/  ISETP.GE.AND P0, PT, R193, UR8, PT ;  /* 0x00000008c1007c0c */ /* 0x000fe2000bf06270 */
[----:B------:R-:W-:Y:S01]  /*12660*/  IMAD.MOV R21, RZ, RZ, -R3 ;  /* 0x000000ffff157224 */ /* 0x000fe200078e0a03 */
[----:B------:R-:W-:Y:S01]  /*12670*/  @!PT LDS RZ, [RZ] ;  /* 0x00000000fffff984 */ /* 0x000fe20000000800 */
[----:B------:R-:W-:Y:S01]  /*12680*/  @!PT LDS RZ, [RZ] ;  /* 0x00000000fffff984 */ /* 0x000fe20000000800 */
[----:B------:R-:W-:Y:S01]  /*12690*/  @!PT LDS RZ, [RZ] ;  /* 0x00000000fffff984 */ /* 0x000fe20000000800 */
[----:B------:R-:W-:Y:S01]  /*126a0*/  @!PT LDS RZ, [RZ] ;  /* 0x00000000fffff984 */ /* 0x000fe20000000800 */
[----:B------:R1:W-:Y:S06]  /*126b0*/  MEMBAR.ALL.CTA ;  /* 0x0000000000007992 */ /* 0x0003ec0000008000 */
[----:B-1----:R-:W1:Y:S01]  /*126c0*/  FENCE.VIEW.ASYNC.S ;  /* 0x00000000000073c6 */ /* 0x002e620000000000 */
[----:B------:R-:W-:Y:S01]  /*126d0*/  IMAD R80, R5, UR6, RZ ;  /* 0x0000000605507c24 */ /* 0x000fe2000f8e02ff */
[----:B------:R-:W-:Y:S01]  /*126e0*/  SEL R20, RZ, 0xffffffff, P0 ;  /* 0xffffffffff147807 */ /* 0x000fe20000000000 */
[----:B------:R-:W-:Y:S01]  /*126f0*/  IMAD R5, R83, R21, R84 ;  /* 0x0000001553057224 */ /* 0x000fe200078e0254 */
[----:B------:R-:W-:Y:S01]  /*12700*/  ISETP.GE.AND P0, PT, R203, UR8, PT ;  /* 0x00000008cb007c0c */ /* 0x000fe2000bf06270 */
[C---:B------:R-:W-:Y:S01]  /*12710*/  IMAD R21, R3.reuse, UR7, R80 ;  /* 0x0000000703157c24 */ /* 0x040fe2000f8e0250 */
[----:B------:R-:W-:Y:S01]  /*12720*/  UIADD3 UR5, UR37, 0x38820, URZ ;  /* 0x0003882025057890 */ /* 0x000fe2000fffe03f */
[----:B------:R-:W-:Y:S01]  /*12730*/  IMAD.SHL.U32 R81, R20, 0x20, RZ ;  /* 0x0000002014517824 */ /* 0x000fe200078e00ff */
[----:B------:R-:W-:Y:S01]  /*12740*/  SHF.R.S32.HI R20, RZ, 0x1f, R5 ;  /* 0x0000001fff147819 */ /* 0x000fe20000011405 */
[----:B------:R-:W-:Y:S01]  /*12750*/  IMAD.WIDE.U32 R16, R3, UR6, R16 ;  /* 0x0000000603107c25 */ /* 0x000fe2000f8e0010 */
[----:B------:R-:W-:Y:S01]  /*12760*/  ULDC.64 UR6, c[0x0][0xbd8] ;  /* 0x0002f60000067ab9 */ /* 0x000fe20000000a00 */
[----:B------:R-:W-:Y:S01]  /*12770*/  SEL R3, RZ, 0x40, P0 ;  /* 0x00000040ff037807 */ /* 0x000fe20000000000 */
[----:B------:R-:W-:Y:S01]  /*12780*/  UPRMT UR5, URZ, 0x654, UR5 ;  /* 0x000006543f057896 */ /* 0x000fe20008000005 */
[----:B------:R-:W-:Y:S01]  /*12790*/  IMAD R20, R20, UR6, RZ ;  /* 0x0000000614147c24 */ /* 0x000fe2000f8e02ff */
[----:B------:R-:W-:Y:S01]  /*127a0*/  LOP3.LUT R0, R81, 0x20, R0, 0xe2, !PT ;  /* 0x0000002051007812 */ /* 0x000fe200078ee200 */
[----:B------:R-:W-:Y:S01]  /*127b0*/  IMAD.IADD R17, R17, 0x1, R21 ;  /* 0x0000000111117824 */ /* 0x000fe200078e0215 */
[----:B------:R-:W-:Y:S01]  /*127c0*/  ISETP.GE.AND P0, PT, R202, UR8, PT ;  /* 0x00000008ca007c0c */ /* 0x000fe2000bf06270 */
[----:B------:R-:W-:Y:S01]  /*127d0*/  IMAD R87, R4, R83, RZ ;  /* 0x0000005304577224 */ /* 0x000fe200078e02ff */
[----:B------:R-:W-:Y:S01]  /*127e0*/  LOP3.LUT R0, R0, R3, RZ, 0xfc, !PT ;  /* 0x0000000300007212 */ /* 0x000fe200078efcff */
[----:B------:R-:W-:Y:S01]  /*127f0*/  VIADD R86, R199, UR40 ;  /* 0x00000028c7567c36 */ /* 0x000fe20008000000 */
[----:B------:R-:W-:Y:S01]  /*12800*/  SEL R3, RZ, 0x80, P0 ;  /* 0x00000080ff037807 */ /* 0x000fe20000000000 */
[C---:B------:R-:W-:Y:S01]  /*12810*/  IMAD R21, R5.reuse, UR7, R20 ;  /* 0x0000000705157c24 */ /* 0x040fe2000f8e0214 */
[----:B------:R-:W-:Y:S01]  /*12820*/  BSSY B1, `(.L_x_6434) ;  /* 0x000002b000017945 */ /* 0x000fe20003800000 */
        /* <DEDUP_REMOVED lines=42> */
.L_x_6435:
[----:B------:R-:W-:Y:S05]  /*12ad0*/  BSYNC B1 ;  /* 0x0000000000017941 */ /* 0x000fea0003800000 */
.L_x_6434:
[----:B---3--:R-:W-:Y:S01]  /*12ae0*/  VIADD R4, R86, 0x20 ;  /* 0x0000002056047836 */ /* 0x008fe20000000000 */
[----:B-----5:R3:W4:Y:S04]  /*12af0*/  SHFL.IDX PT, R9, R85, 0x1, 0x181f ;  /* 0x00381f0055097f89 */ /* 0x02072800000e0000 */
        /* <DEDUP_REMOVED lines=36> */
.L_x_6431:
[----:B------:R-:W0:Y:S08]  /*12d40*/  LDC.64 R8, c[0x0][0xd00] ;  /* 0x00034000ff087b82 */ /* 0x000e300000000a00 */
[----:B------:R-:W1:Y:S01]  /*12d50*/  LDC.64 R4, c[0x0][0xd00] ;  /* 0x00034000ff047b82 */ /* 0x000e620000000a00 */
[----:B------:R-:W-:Y:S01]  /*12d60*/  ULDC UR5, c[0x0][0xb88] ;  /* 0x0002e20000057ab9 */ /* 0x000fe20000000800 */
[----:B------:R-:W-:-:S06]  /*12d70*/  IMAD.MOV.U32 R3, RZ, RZ, RZ ;  /* 0x000000ffff037224 */ /* 0x000fcc00078e00ff */
[----:B------:R-:W2:Y:S01]  /*12d80*/  LDC R21, c[0x0][0xce8] ;  /* 0x00033a00ff157b82 */ /* 0x000ea20000000800 */
[----:B0-----:R-:W-:-:S04]  /*12d90*/  ISETP.NE.U32.AND P0, PT, R8, RZ, PT ;  /* 0x000000ff0800720c */ /* 0x001fc80003f05070 */
[----:B------:R-:W-:-:S03]  /*12da0*/  ISETP.NE.AND.EX P0, PT, R9, RZ, PT, P0 ;  /* 0x000000ff0900720c */ /* 0x000fc60003f05300 */
[----:B------:R-:W0:Y:S01]  /*12db0*/  LDC.64 R8, c[0x0][0xd08] ;  /* 0x00034200ff087b82 */ /* 0x000e220000000a00 */
[----:B-1----:R-:W-:-:S04]  /*12dc0*/  IMAD.WIDE R4, R192, 0x4, R4 ;  /* 0x00000004c0047825 */ /* 0x002fc800078e0204 */
[----:B------:R-:W-:-:S05]  /*12dd0*/  IMAD.U32 R0, RZ, RZ, UR5 ;  /* 0x00000005ff007e24 */ /* 0x000fca000f8e00ff */
[----:B------:R1:W5:Y:S01]  /*12de0*/  @P0 LDG.E R3, desc[UR38][R4.64] ;  /* 0x0000002604030981 */ /* 0x000362000c1e1900 */
[----:B0-----:R-:W-:-:S04]  /*12df0*/  ISETP.NE.U32.AND P1, PT, R8, RZ, PT ;  /* 0x000000ff0800720c */ /* 0x001fc80003f25070 */
[----:B------:R-:W-:-:S13]  /*12e00*/  ISETP.NE.AND.EX P1, PT, R9, RZ, PT, P1 ;  /* 0x000000ff0900720c */ /* 0x000fda0003f25310 */
[----:B------:R-:W0:Y:S02]  /*12e10*/  @P1 LDC.64 R8, c[0x0][0xd08] ;  /* 0x00034200ff081b82 */ /* 0x000e240000000a00 */
[----:B0-----:R-:W-:-:S05]  /*12e20*/  @P1 IMAD.WIDE R8, R192, 0x4, R8 ;  /* 0x00000004c0081825 */ /* 0x001fca00078e0208 */
[----:B------:R1:W5:Y:S01]  /*12e30*/  @P1 LDG.E R0, desc[UR38][R8.64] ;  /* 0x0000002608001981 */ /* 0x000362000c1e1900 */
[----:B------:R-:W-:Y:S02]  /*12e40*/  ISETP.GE.AND P2, PT, R205, 0x40, PT ;  /* 0x00000040cd00780c */ /* 0x000fe40003f46270 */
[----:B------:R-:W-:Y:S01]  /*12e50*/  SHF.R.S32.HI R10, RZ, 0x1f, R192 ;  /* 0x0000001fff0a7819 */ /* 0x000fe200000114c0 */
[----:B--2---:R-:W-:Y:S10]  /*12e60*/  @P1 BRA `(.L_x_6437) ;  /* 0x0000000000101947 */ /* 0x004ff40003800000 */
[----:B------:R-:W-:Y:S05]  /*12e70*/  @!P0 BRA `(.L_x_6437) ;  /* 0x00000000000c8947 */ /* 0x000fea0003800000 */
[----:B-1----:R-:W2:Y:S04]  /*12e80*/  LDG.E R9, desc[UR38][R4.64] ;  /* 0x0000002604097981 */ /* 0x002ea8000c1e1900 */
[----:B-----5:R-:W2:Y:S02]  /*12e90*/  LDG.E R0, desc[UR38][R4.64+0x4] ;  /* 0x0000042604007981 */ /* 0x020ea4000c1e1900 */
[----:B--2---:R-:W-:-:S07]  /*12ea0*/  IMAD.IADD R0, R0, 0x1, -R9 ;  /* 0x0000000100007824 */ /* 0x004fce00078e0a09 */
.L_x_6437:
[----:B------:R-:W-:Y:S01]  /*12eb0*/  BSSY B1, `(.L_x_6438) ;  /* 0x000002e000017945 */ /* 0x000fe20003800000 */
[----:B------:R-:W-:Y:S02]  /*12ec0*/  SHF.R.S32.HI R14, RZ, 0x1f, R191 ;  /* 0x0000001fff0e7819 */ /* 0x000fe400000114bf */
[----:B------:R-:W-:Y:S02]  /*12ed0*/  SEL R15, R192, RZ, !P0 ;  /* 0x000000ffc00f7207 */ /* 0x000fe40004000000 */
[----:B------:R-:W-:Y:S02]  /*12ee0*/  SEL R16, R10, RZ, !P0 ;  /* 0x000000ff0a107207 */ /* 0x000fe40004000000 */
[----:B-----5:R-:W-:Y:S01]  /*12ef0*/  SHF.R.S32.HI R12, RZ, 0x1f, R3 ;  /* 0x0000001fff0c7819 */ /* 0x020fe20000011403 */
[----:B------:R-:W-:Y:S06]  /*12f00*/  @P2 BRA `(.L_x_6439) ;  /* 0x0000000000a02947 */ /* 0x000fec0003800000 */
[----:B------:R-:W0:Y:S01]  /*12f10*/  S2R R13, SR_TID.X ;  /* 0x00000000000d7919 */ /* 0x000e220000002100 */
[----:B------:R-:W2:Y:S01]  /*12f20*/  LDC R20, c[0x0][0xce8] ;  /* 0x00033a00ff147b82 */ /* 0x000ea20000000800 */
[----:B-1----:R-:W-:Y:S02]  /*12f30*/  IMAD.U32 R8, RZ, RZ, UR40 ;  /* 0x00000028ff087e24 */ /* 0x002fe4000f8e00ff */
[----:B--2---:R-:W-:-:S03]  /*12f40*/  IMAD R4, R0, R20, RZ ;  /* 0x0000001400047224 */ /* 0x004fc600078e02ff */
        /* <DEDUP_REMOVED lines=36> */
.L_x_6439:
[----:B------:R-:W-:Y:S05]  /*13190*/  BSYNC B1 ;  /* 0x0000000000017941 */ /* 0x000fea0003800000 */
.L_x_6438:
[----:B------:R-:W-:Y:S01]  /*131a0*/  ISETP.NE.AND P0, PT, R21, 0x1, PT ;  /* 0x000000011500780c */ /* 0x000fe20003f05270 */
[----:B------:R-:W-:Y:S01]  /*131b0*/  ULDC.64 UR6, c[0x0][0xba0] ;  /* 0x0002e80000067ab9 */ /* 0x000fe20000000a00 */
[----:B------:R-:W-:Y:S01]  /*131c0*/  ULDC UR5, c[0x0][0xbc8] ;  /* 0x0002f20000057ab9 */ /* 0x000fe20000000800 */
[----:B01----:R-:W-:Y:S01]  /*131d0*/  IMAD R8, R12, UR6, RZ ;  /* 0x000000060c087c24 */ /* 0x003fe2000f8e02ff */
[----:B------:R-:W-:Y:S01]  /*131e0*/  ISETP.GE.AND P1, PT, R197, UR5, PT ;  /* 0x00000005c5007c0c */ /* 0x000fe2000bf26270 */
[----:B------:R-:W-:Y:S01]  /*131f0*/  IMAD.WIDE.U32 R4, R3, UR6, RZ ;  /* 0x0000000603047c25 */ /* 0x000fe2000f8e00ff */
[----:B------:R-:W-:Y:S01]  /*13200*/  ISETP.GE.AND P2, PT, R187, UR5, PT ;  /* 0x00000005bb007c0c */ /* 0x000fe2000bf46270 */
[----:B------:R-:W-:Y:S01]  /*13210*/  BSSY B1, `(.L_x_6440) ;  /* 0x0000064000017945 */ /* 0x000fe20003800000 */
[----:B------:R-:W-:Y:S01]  /*13220*/  SEL R9, RZ, 0xffffffff, P1 ;  /* 0xffffffffff097807 */ /* 0x000fe20000800000 */
[----:B------:R-:W-:Y:S01]  /*13230*/  IMAD R3, R3, UR7, R8 ;  /* 0x0000000703037c24 */ /* 0x000fe2000f8e0208 */
[----:B------:R-:W-:Y:S01]  /*13240*/  ULDC.64 UR6, c[0x0][0xbe8] ;  /* 0x0002fa0000067ab9 */ /* 0x000fe20000000a00 */
[----:B------:R-:W-:Y:S01]  /*13250*/  ISETP.GE.AND P1, PT, R196, UR5, PT ;  /* 0x00000005c4007c0c */ /* 0x000fe2000bf26270 */
[----:B------:R-:W-:Y:S01]  /*13260*/  IMAD R8, R14, UR6, RZ ;  /* 0x000000060e087c24 */ /* 0x000fe2000f8e02ff */
[----:B------:R-:W0:Y:S01]  /*13270*/  @P0 LDC R11, c[0x0][0xcec] ;  /* 0x00033b00ff0b0b82 */ /* 0x000e220000000800 */
[----:B------:R-:W-:-:S02]  /*13280*/  IMAD.IADD R5, R5, 0x1, R3 ;  /* 0x0000000105057824 */ /* 0x000fc400078e0203 */
[----:B------:R-:W-:Y:S01]  /*13290*/  IMAD R3, R191, UR7, R8 ;  /* 0x00000007bf037c24 */ /* 0x000fe2000f8e0208 */
[----:B------:R-:W-:Y:S01]  /*132a0*/  SEL R8, RZ, 0x1, P2 ;  /* 0x00000001ff087807 */ /* 0x000fe20001000000 */
[----:B------:R-:W-:Y:S01]  /*132b0*/  IMAD.SHL.U32 R9, R9, 0x2, RZ ;  /* 0x0000000209097824 */ /* 0x000fe200078e00ff */
[----:B------:R-:W-:Y:S01]  /*132c0*/  ISETP.GE.AND P2, PT, R202, UR5, PT ;  /* 0x00000005ca007c0c */ /* 0x000fe2000bf46270 */
[----:B------:R-:W-:Y:S01]  /*132d0*/  IMAD.WIDE.U32 R4, R191, UR6, R4 ;  /* 0x00000006bf047c25 */ /* 0x000fe2000f8e0004 */
[----:B------:R-:W1:Y:S01]  /*132e0*/  @P0 LDC R13, c[0x0][0xcf0] ;  /* 0x00033c00ff0d0b82 */ /* 0x000e620000000800 */
[----:B------:R-:W-:Y:S01]  /*132f0*/  ULDC.64 UR6, c[0x0][0xbf0] ;  /* 0x0002fc0000067ab9 */ /* 0x000fe20000000a00 */
[----:B------:R-:W-:Y:S01]  /*13300*/  LOP3.LUT R12, R9, 0x2, R8, 0xe2, !PT ;  /* 0x00000002090c7812 */ /* 0x000fe200078ee208 */
[----:B------:R-:W-:Y:S01]  /*13310*/  IMAD R8, R198, 0x20, R199 ;  /* 0x00000020c6087824 */ /* 0x000fe200078e02c7 */
[----:B------:R-:W-:Y:S01]  /*13320*/  SEL R9, RZ, 0xffffffff, P1 ;  /* 0xffffffffff097807 */ /* 0x000fe20000800000 */
[----:B------:R-:W-:Y:S01]  /*13330*/  IMAD.IADD R5, R5, 0x1, R3 ;  /* 0x0000000105057824 */ /* 0x000fe200078e0203 */
[----:B------:R-:W-:Y:S01]  /*13340*/  ISETP.GE.AND P1, PT, R195, UR5, PT ;  /* 0x00000005c3007c0c */ /* 0x000fe2000bf26270 */
[----:B------:R-:W-:-:S02]  /*13350*/  VIADD R10, R8, UR40 ;  /* 0x00000028080a7c36 */ /* 0x000fc40008000000 */
[----:B------:R-:W-:Y:S01]  /*13360*/  IMAD R3, R16, UR6, RZ ;  /* 0x0000000610037c24 */ /* 0x000fe2000f8e02ff */
[----:B------:R-:W-:Y:S01]  /*13370*/  SEL R14, RZ, 0xffffffff, P1 ;  /* 0xffffffffff0e7807 */ /* 0x000fe20000800000 */
[----:B------:R-:W-:Y:S02]  /*13380*/  IMAD.SHL.U32 R17, R9, 0x4, RZ ;  /* 0x0000000409117824 */ /* 0x000fe400078e00ff */
[----:B------:R-:W-:Y:S02]  /*13390*/  IMAD R9, R15, UR7, R3 ;  /* 0x000000070f097c24 */ /* 0x000fe4000f8e0203 */
[----:B------:R-:W-:Y:S01]  /*133a0*/  IMAD.MOV.U32 R3, RZ, RZ, R10 ;  /* 0x000000ffff037224 */ /* 0x000fe200078e000a */
[----:B------:R-:W-:Y:S01]  /*133b0*/  LOP3.LUT R12, R17, 0x4, R12, 0xe2, !PT ;  /* 0x00000004110c7812 */ /* 0x000fe200078ee20c */
[----:B0-----:R-:W-:-:S04]  /*133c0*/  @P0 IMAD.HI.U32 R8, R10, R11, RZ ;  /* 0x0000000b0a080227 */ /* 0x001fc800078e00ff */
[----:B------:R-:W-:Y:S01]  /*133d0*/  IMAD.WIDE.U32 R4, R15, UR6, R4 ;  /* 0x000000060f047c25 */ /* 0x000fe2000f8e0004 */
[----:B------:R-:W-:Y:S01]  /*133e0*/  ULDC.64 UR6, c[0x0][0xbe0] ;  /* 0x0002f80000067ab9 */ /* 0x000fe20000000a00 */
[----:B-1----:R-:W-:Y:S02]  /*133f0*/  @P0 SHF.R.U32.HI R3, RZ, R13, R8 ;  /* 0x0000000dff030219 */ /* 0x002fe40000011608 */
[----:B------:R-:W-:Y:S01]  /*13400*/  IMAD.SHL.U32 R11, R14, 0x8, RZ ;  /* 0x000000080e0b7824 */ /* 0x000fe200078e00ff */
[----:B------:R-:W-:Y:S01]  /*13410*/  ISETP.GE.AND P0, PT, R194, UR5, PT ;  /* 0x00000005c2007c0c */ /* 0x000fe2000bf06270 */
[----:B------:R-:W-:Y:S01]  /*13420*/  IMAD.IADD R5, R5, 0x1, R9 ;  /* 0x0000000105057824 */ /* 0x000fe200078e0209 */
[--C-:B------:R-:W-:Y:S01]  /*13430*/  SHF.R.S32.HI R8, RZ, 0x1f, R3.reuse ;  /* 0x0000001fff087819 */ /* 0x100fe20000011403 */
[----:B------:R-:W-:Y:S01]  /*13440*/  IMAD.MOV R9, RZ, RZ, -R3 ;  /* 0x000000ffff097224 */ /* 0x000fe200078e0a03 */
[----:B------:R-:W-:Y:S01]  /*13450*/  LOP3.LUT R12, R11, 0x8, R12, 0xe2, !PT ;  /* 0x000000080b0c7812 */ /* 0x000fe200078ee20c */
[----:B------:R-:W-:Y:S01]  /*13460*/  IMAD.WIDE.U32 R4, R3, UR6, R4 ;  /* 0x0000000603047c25 */ /* 0x000fe2000f8e0004 */
[----:B------:R-:W-:-:S02]  /*13470*/  SEL R11, RZ, 0xffffffff, P0 ;  /* 0xffffffffff0b7807 */ /* 0x000fc40000000000 */
[----:B------:R-:W-:Y:S01]  /*13480*/  ISETP.GE.AND P0, PT, R193, UR5, PT ;  /* 0x00000005c1007c0c */ /* 0x000fe2000bf06270 */
        /* <DEDUP_REMOVED lines=8> */
[----:B------:R-:W-:Y:S01]  /*13510*/  IMAD R25, R0, R21, RZ ;  /* 0x0000001500197224 */ /* 0x000fe200078e02ff */
[----:B------:R-:W-:Y:S01]  /*13520*/  LOP3.LUT R12, R13, 0x10, R12, 0xe2, !PT ;  /* 0x000000100d0c7812 */ /* 0x000fe200078ee20c */
[----:B------:R-:W-:Y:S01]  /*13530*/  IMAD.IADD R5, R5, 0x1, R11 ;  /* 0x0000000105057824 */ /* 0x000fe200078e020b */
[----:B------:R-:W-:Y:S01]  /*13540*/  SEL R0, RZ, 0x80, P2 ;  /* 0x00000080ff007807 */ /* 0x000fe20001000000 */
[----:B------:R-:W-:-:S02]  /*13550*/  IMAD R8, R3, UR6, RZ ;  /* 0x0000000603087c24 */ /* 0x000fc4000f8e02ff */
[----:B------:R-:W-:Y:S02]  /*13560*/  VIADD R26, R199, UR40 ;  /* 0x00000028c71a7c36 */ /* 0x000fe40008000000 */
[C---:B------:R-:W-:Y:S02]  /*13570*/  IMAD R3, R9.reuse, UR7, R8 ;  /* 0x0000000709037c24 */ /* 0x040fe4000f8e0208 */
[----:B------:R-:W-:Y:S01]  /*13580*/  IMAD.WIDE.U32 R4, R9, UR6, R4 ;  /* 0x0000000609047c25 */ /* 0x000fe2000f8e0004 */
        /* <DEDUP_REMOVED lines=44> */
.L_x_6441:
[----:B------:R-:W-:Y:S05]  /*13850*/  BSYNC B1 ;  /* 0x0000000000017941 */ /* 0x000fea0003800000 */
.L_x_6440:
        /* <DEDUP_REMOVED lines=36> */
.L_x_6436:
[----:B------:R-:W-:Y:S05]  /*13aa0*/  BSYNC B0 ;  /* 0x0000000000007941 */ /* 0x000fea0003800000 */
.L_x_6430:
[----:B------:R-:W-:Y:S02]  /*13ab0*/  ULDC UR5, c[0x0][0xd3c] ;  /* 0x00034f0000057ab9 */ /* 0x000fe40000000800 */
[----:B------:R-:W-:-:S13]  /*13ac0*/  ISETP.GE.AND P0, PT, R7, UR5, PT ;  /* 0x0000000507007c0c */ /* 0x000fda000bf06270 */
[----:B------:R-:W-:Y:S05]  /*13ad0*/  @!P0 BRA `(.L_x_6442) ;  /* 0xfffffed400648947 */ /* 0x000fea000383ffff */
[----:B------:R-:W-:Y:S05]  /*13ae0*/  EXIT ;  /* 0x000000000000794d */ /* 0x000fea0003800000 */
.L_x_6338:
        /* <DEDUP_REMOVED lines=18> */
.L_x_6443:
        /* <DEDUP_REMOVED lines=41> */
.L_x_6449:
        /* <DEDUP_REMOVED lines=12> */
.L_x_6448:
[----:B------:R-:W-:Y:S05]  /*13f60*/  BSYNC B0 ;  /* 0x0000000000007941 */ /* 0x000fea0003800000 */
.L_x_6447:
        /* <DEDUP_REMOVED lines=21> */
.L_x_6445:
        /* <DEDUP_REMOVED lines=20> */
.L_x_6450:
        /* <DEDUP_REMOVED lines=56> */
.L_x_6446:
[----:B------:R-:W-:Y:S02]  /*14580*/  IMAD.MOV.U32 R17, RZ, RZ, RZ ;  /* 0x000000ffff117224 */ /* 0x000fe400078e00ff */
[----:B------:R-:W-:Y:S02]  /*14590*/  IMAD.U32 R16, RZ, RZ, UR6 ;  /* 0x00000006ff107e24 */ /* 0x000fe4000f8e00ff */
[----:B------:R-:W-:-:S07]  /*145a0*/  IMAD.MOV.U32 R18, RZ, RZ, RZ ;  /* 0x000000ffff127224 */ /* 0x000fce00078e00ff */
.L_x_6451:
[----:B------:R-:W-:-:S13]  /*145b0*/  ISETP.NE.AND P0, PT, R0, RZ, PT ;  /* 0x000000ff0000720c */ /* 0x000fda0003f05270 */
[----:B------:R-:W1:Y:S01]  /*145c0*/  @!P0 S2R R3, SR_CgaCtaId ;  /* 0x0000000000038919 */ /* 0x000e620000008800 */
[----:B------:R-:W-:-:S04]  /*145d0*/  @!P0 MOV R0, 0x400 ;  /* 0x0000040000008802 */ /* 0x000fc80000000f00 */
[----:B-1----:R-:W-:-:S05]  /*145e0*/  @!P0 LEA R0, R3, R0, 0x18 ;  /* 0x0000000003008211 */ /* 0x002fca00078ec0ff */
[----:B------:R1:W-:Y:S01]  /*145f0*/  @!P0 STS.128 [R0+0x388d0], R16 ;  /* 0x0388d01000008388 */ /* 0x0003e20000000c00 */
[----:B------:R-:W-:Y:S06]  /*14600*/  BAR.ARV 0x5, 0x180 ;  /* 0x0146000000007b1d */ /* 0x000fec0000002000 */
.L_x_6444:
        /* <DEDUP_REMOVED lines=18> */
[----:B------:R-:W-:Y:S01]  /*14730*/  IMAD.SHL.U32 R4, R4, 0x10, RZ ;  /* 0x0000001004047824 */ /* 0x000fe200078e00ff */
[----:B------:R-:W-:-:S02]  /*14740*/  LOP3.LUT R0, R0, 0x38, RZ, 0xc0, !PT ;  /* 0x0000003800007812 */ /* 0x000fc400078ec0ff */
[----:B------:R-:W-:Y:S02]  /*14750*/  LOP3.LUT R2, R3, 0x200, R2, 0xf8, !PT ;  /* 0x0000020003027812 */ /* 0x000fe400078ef802 */
[----:B------:R-:W-:Y:S02]  /*14760*/  LOP3.LUT R4, R5, 0x70, R4, 0xf8, !PT ;  /* 0x0000007005047812 */ /* 0x000fe400078ef804 */
[C---:B------:R-:W-:Y:S02]  /*14770*/  LOP3.LUT R4, R0.reuse, 0x40, RZ, 0xfc, !PT ;  /* 0x0000004000047812 */ /* 0x040fe400078efcff */
[----:B------:R-:W-:Y:S01]  /*14780*/  LOP3.LUT R4, R0, 0x100, RZ, 0xfc, !PT ;  /* 0x0000010000047812 */ /* 0x000fe200078efcff */
[----:B-1----:R-:W-:-:S06]  /*14790*/  ULEA UR4, UR5, UR4, 0x18 ;  /* 0x0000000405047291 */ /* 0x002fcc000f8ec03f */
[----:B------:R-:W-:-:S05]  /*147a0*/  IMAD.U32 R3, RZ, RZ, UR4 ;  /* 0x00000004ff037e24 */ /* 0x000fca000f8e00ff */
[----:B------:R0:W-:Y:S02]  /*147b0*/  STL [R1], R3 ;  /* 0x0000000301007387 */ /* 0x0001e40000100800 */
[----:B0-----:R-:W-:Y:S02]  /*147c0*/  IMAD R3, R2, 0x2, R3 ;  /* 0x0000000202037824 */ /* 0x001fe400078e0203 */
[----:B------:R-:W-:-:S03]  /*147d0*/  IMAD.MOV.U32 R2, RZ, RZ, 0x1 ;  /* 0x00000001ff027424 */ /* 0x000fc600078e00ff */
[----:B------:R0:W-:Y:S04]  /*147e0*/  STL [R1+0x10], R3 ;  /* 0x0000100301007387 */ /* 0x0001e80000100800 */
[----:B------:R-:W-:Y:S04]  /*147f0*/  STL [R1+0x60], RZ ;  /* 0x000060ff01007387 */ /* 0x000fe80000100800 */
[----:B------:R1:W-:Y:S01]  /*14800*/  STL [R1+0x14], R2 ;  /* 0x0000140201007387 */ /* 0x0003e20000100800 */
[----:B0-----:R-:W-:-:S03]  /*14810*/  LOP3.LUT R3, R0, 0x80, RZ, 0xfc, !PT ;  /* 0x0000008000037812 */ /* 0x001fc600078efcff */
[----:B------:R0:W-:Y:S01]  /*14820*/  STL [R1+0x8], RZ ;  /* 0x000008ff01007387 */ /* 0x0001e20000100800 */
[C---:B------:R-:W-:Y:S02]  /*14830*/  LOP3.LUT R3, R0.reuse, 0x140, RZ, 0xfc, !PT ;  /* 0x0000014000037812 */ /* 0x040fe400078efcff */
[C---:B-1----:R-:W-:Y:S02]  /*14840*/  LOP3.LUT R2, R0.reuse, 0xc0, RZ, 0xfc, !PT ;  /* 0x000000c000027812 */ /* 0x042fe400078efcff */
[C---:B------:R-:W-:Y:S02]  /*14850*/  LOP3.LUT R2, R0.reuse, 0x180, RZ, 0xfc, !PT ;  /* 0x0000018000027812 */ /* 0x040fe400078efcff */
[----:B0-----:R-:W-:-:S07]  /*14860*/  LOP3.LUT R0, R0, 0x1c0, RZ, 0xfc, !PT ;  /* 0x000001c000007812 */ /* 0x001fce00078efcff */
.L_x_6584:
[----:B------:R-:W-:Y:S05]  /*14870*/  YIELD ;  /* 0x0000000000007946 */ /* 0x000fea0003800000 */
[----:B------:R-:W-:Y:S01]  /*14880*/  ULDC.64 UR4, c[0x0][0xb20] ;  /* 0x0002c80000047ab9 */ /* 0x000fe20000000a00 */
[----:B---3--:R-:W-:Y:S01]  /*14890*/  IMAD.MOV.U32 R0, RZ, RZ, RZ ;  /* 0x000000ffff007224 */ /* 0x008fe200078e00ff */
[----:B------:R-:W-:Y:S01]  /*148a0*/  ISETP.NE.U32.AND P0, PT, RZ, UR4, PT ;  /* 0x00000004ff007c0c */ /* 0x000fe2000bf05070 */
[----:B0-----:R-:W0:Y:S01]  /*148b0*/  LDC.64 R4, c[0x0][0xaf8] ;  /* 0x0002be00ff047b82 */ /* 0x001e220000000a00 */
        /* <DEDUP_REMOVED lines=16> */
[----:B--2---:R-:W1:Y:S08]  /*149c0*/  @P2 LDC.64 R6, c[0x0][0xb10] ;  /* 0x0002c400ff062b82 */ /* 0x004e700000000a00 */
        /* <DEDUP_REMOVED lines=23> */
.L_x_6453:
        /* <DEDUP_REMOVED lines=10> */
.L_x_6454:
[----:B------:R-:W-:Y:S05]  /*14be0*/  @!P1 BRA `(.L_x_6455) ;  /* 0x00000000000c9947 */ /* 0x000fea0003800000 */
[----:B------:R-:W2:Y:S04]  /*14bf0*/  LDG.E R6, desc[UR38][R2.64] ;  /* 0x0000002602067981 */ /* 0x000ea8000c1e1900 */
[----:B------:R-:W2:Y:S02]  /*14c00*/  LDG.E R2, desc[UR38][R2.64+0x4] ;  /* 0x0000042602027981 */ /* 0x000ea4000c1e1900 */
[----:B--2---:R-:W-:-:S07]  /*14c10*/  IMAD.IADD R6, R2, 0x1, -R6 ;  /* 0x0000000102067824 */ /* 0x004fce00078e0a06 */
.L_x_6455:
        /* <DEDUP_REMOVED lines=28> */
.L_x_6458:
[----:B------:R-:W-:-:S13]  /*14de0*/  ISETP.NE.AND P0, PT, R3, 0x1, PT ;  /* 0x000000010300780c */ /* 0x000fda0003f05270 */
[----:B------:R-:W2:Y:S02]  /*14df0*/  @P0 LDC.64 R4, c[0x0][0xae0] ;  /* 0x0002b800ff040b82 */ /* 0x000ea40000000a00 */
[----:B--2---:R-:W-:-:S05]  /*14e00*/  @P0 IMAD.HI.U32 R4, R7, R4, RZ ;  /* 0x0000000407040227 */ /* 0x004fca00078e00ff */
[----:B------:R-:W-:-:S07]  /*14e10*/  @P0 SHF.R.U32.HI R7, RZ, R5, R4 ;  /* 0x00000005ff070219 */ /* 0x000fce0000011604 */
.L_x_6459:
[----:B------:R-:W-:Y:S05]  /*14e20*/  BSYNC B0 ;  /* 0x0000000000007941 */ /* 0x000fea0003800000 */
.L_x_6457:
[----:B------:R-:W-:-:S05]  /*14e30*/  IMAD R7, R7, R3, R3 ;  /* 0x0000000307077224 */ /* 0x000fca00078e0203 */
[----:B------:R-:W-:-:S07]  /*14e40*/  VIMNMX R2, R2, R7, PT ;  /* 0x0000000702027248 */ /* 0x000fce0003fe0100 */
.L_x_6456:
        /* <DEDUP_REMOVED lines=29> */
.L_x_6462:
[----:B------:R-:W-:-:S13]  /*15020*/  ISETP.NE.AND P0, PT, R3, 0x1, PT ;  /* 0x000000010300780c */ /* 0x000fda0003f05270 */
[----:B------:R-:W3:Y:S02]  /*15030*/  @P0 LDC.64 R4, c[0x0][0xae0] ;  /* 0x0002b800ff040b82 */ /* 0x000ee40000000a00 */
[----:B---3--:R-:W-:-:S05]  /*15040*/  @P0 IMAD.HI.U32 R4, R2, R4, RZ ;  /* 0x0000000402040227 */ /* 0x008fca00078e00ff */
[----:B------:R-:W-:-:S07]  /*15050*/  @P0 SHF.R.U32.HI R2, RZ, R5, R4 ;  /* 0x00000005ff020219 */ /* 0x000fce0000011604 */
.L_x_6463:
[----:B------:R-:W-:Y:S05]  /*15060*/  BSYNC B0 ;  /* 0x0000000000007941 */ /* 0x000fea0003800000 */
.L_x_6461:
[----:B------:R-:W-:-:S05]  /*15070*/  IMAD R2, R2, R3, RZ ;  /* 0x0000000302027224 */ /* 0x000fca00078e02ff */
[----:B------:R-:W-:-:S07]  /*15080*/  VIMNMX R0, R0, R2, !PT ;  /* 0x0000000200007248 */ /* 0x000fce0007fe0100 */
.L_x_6460:
        /* <DEDUP_REMOVED lines=18> */
[----:B----4-:R-:W3:Y:S04]  /*151b0*/  @P0 ATOMG.E.ADD.STRONG.GPU PT, R2, desc[UR38][R4.64], R2 ;  /* 0x00000002040209a8 */ /* 0x010ee800081ee1e6 */
[----:B---3--:R3:W4:Y:S02]  /*151c0*/  SHFL.IDX PT, R2, R2, R0, 0x1f ;  /* 0x00001f0002027589 */ /* 0x00872400000e0000 */
[----:B---3--:R-:W3:Y:S02]  /*151d0*/  S2R R0, SR_LTMASK ;  /* 0x0000000000007919 */ /* 0x008ee40000003900 */
[----:B---3--:R-:W-:-:S06]  /*151e0*/  LOP3.LUT R0, R0, UR4, RZ, 0xc0, !PT ;  /* 0x0000000400007c12 */ /* 0x008fcc000f8ec0ff */
[----:B------:R-:W4:Y:S02]  /*151f0*/  POPC R0, R0 ;  /* 0x0000000000007309 */ /* 0x000f240000000000 */
[----:B----4-:R-:W-:Y:S01]  /*15200*/  IADD3 R16, R2, UR36, R0 ;  /* 0x0000002402107c10 */ /* 0x010fe2000fffe000 */
[----:B------:R-:W-:Y:S06]  /*15210*/  BRA `(.L_x_6466) ;  /* 0x0000005c00047947 */ /* 0x000fec0003800000 */
.L_x_6465:
        /* <DEDUP_REMOVED lines=21> */
.L_x_6468:
[----:B------:R-:W-:Y:S05]  /*15370*/  BSYNC B6 ;  /* 0x0000000000067941 */ /* 0x000fea0003800000 */
.L_x_6467:
        /* <DEDUP_REMOVED lines=20> */
.L_x_6471:
        /* <DEDUP_REMOVED lines=15> */
.L_x_6470:
[----:B------:R-:W-:Y:S05]  /*155b0*/  BSYNC B6 ;  /* 0x0000000000067941 */ /* 0x000fea0003800000 */
.L_x_6469:
        /* <DEDUP_REMOVED lines=23> */
.L_x_6601:
        /* <DEDUP_REMOVED lines=11> */
.L_x_6604:
        /* <DEDUP_REMOVED lines=24> */
.L_x_6475:
[----:B--2---:R-:W2:Y:S04]  /*15960*/  LDL R7, [R1] ;  /* 0x0000000001077983 */ /* 0x004ea80000100800 */
[----:B----4-:R-:W2:Y:S04]  /*15970*/  LDL R0, [R1+0x8] ;  /* 0x0000080001007983 */ /* 0x010ea80000100800 */
[----:B---3--:R-:W3:Y:S01]  /*15980*/  LDL R2, [R1+0x14] ;  /* 0x0000140001027983 */ /* 0x008ee20000100800 */
[----:B--2---:R-:W-:Y:S01]  /*15990*/  IMAD R0, R0, 0x8, R7 ;  /* 0x0000000800007824 */ /* 0x004fe200078e0207 */
[----:B---3--:R-:W-:-:S04]  /*159a0*/  SHF.L.U32 R2, R2, 0x1f, RZ ;  /* 0x0000001f02027819 */ /* 0x008fc800000006ff */
[----:B------:R-:W2:Y:S02]  /*159b0*/  SYNCS.PHASECHK.TRANS64.TRYWAIT P0, [R0+URZ+0x38840], R2 ;  /* 0x03884002000075a7 */ /* 0x000ea4000800017f */
[----:B--2---:R-:W-:Y:S05]  /*159c0*/  @!P0 BRA `(.L_x_6476) ;  /* 0x0000006800688947 */ /* 0x004fea0003800000 */
.L_x_6605:
        /* <DEDUP_REMOVED lines=11> */
.L_x_6477:
        /* <DEDUP_REMOVED lines=26> */
.L_x_6473:
[----:B----4-:R-:W4:Y:S04]  /*15c20*/  LDL R0, [R1] ;  /* 0x0000000001007983 */ /* 0x010f280000100800 */
[----:B---3--:R-:W3:Y:S01]  /*15c30*/  LDL R2, [R1+0x2c] ;  /* 0x00002c0001027983 */ /* 0x008ee20000100800 */
[----:B------:R-:W-:Y:S05]  /*15c40*/  WARPSYNC.ALL ;  /* 0x0000000000007948 */ /* 0x000fea0003800000 */
[----:B------:R-:W-:Y:S01]  /*15c50*/  ULDC.64 UR4, c[0x0][0xaf8] ;  /* 0x0002be0000047ab9 */ /* 0x000fe20000000a00 */
[----:B------:R-:W-:Y:S01]  /*15c60*/  BSSY B6, `(.L_x_6478) ;  /* 0x0000020000067945 */ /* 0x000fe20003800000 */
[----:B------:R-:W-:Y:S01]  /*15c70*/  BAR.SYNC.DEFER_BLOCKING 0x8, 0x100 ;  /* 0x0204000000007b1d */ /* 0x000fe20000010000 */
[----:B------:R-:W-:-:S04]  /*15c80*/  ISETP.NE.U32.AND P0, PT, RZ, UR4, PT ;  /* 0x00000004ff007c0c */ /* 0x000fc8000bf05070 */
[----:B------:R-:W-:Y:S01]  /*15c90*/  ISETP.NE.AND.EX P0, PT, RZ, UR5, PT, P0 ;  /* 0x00000005ff007c0c */ /* 0x000fe2000bf05300 */
[----:B----4-:R-:W-:Y:S01]  /*15ca0*/  VIADD R0, R0, 0x20400 ;  /* 0x0002040000007836 */ /* 0x010fe20000000000 */
[----:B---3--:R-:W-:-:S04]  /*15cb0*/  SHF.R.S32.HI R3, RZ, 0x1f, R2 ;  /* 0x0000001fff037819 */ /* 0x008fc80000011402 */
[----:B------:R-:W-:Y:S02]  /*15cc0*/  LOP3.LUT P1, RZ, R0, 0x3ff, RZ, 0xc0, !PT ;  /* 0x000003ff00ff7812 */ /* 0x000fe4000782c0ff */
[----:B------:R-:W-:Y:S02]  /*15cd0*/  SHF.R.S32.HI R0, RZ, 0x1f, R19 ;  /* 0x0000001fff007819 */ /* 0x000fe40000011413 */
[----:B------:R-:W-:Y:S02]  /*15ce0*/  SHF.R.S32.HI R2, RZ, 0x1f, R18 ;  /* 0x0000001fff027819 */ /* 0x000fe40000011412 */
[----:B------:R-:W-:-:S05]  /*15cf0*/  SEL R0, R0, RZ, !P0 ;  /* 0x000000ff00007207 */ /* 0x000fca0004000000 */
[----:B------:R3:W-:Y:S04]  /*15d00*/  STL [R1+0x54], R0 ;  /* 0x0000540001007387 */ /* 0x0007e80000100800 */
[----:B------:R4:W-:Y:S01]  /*15d10*/  STL [R1+0x48], R3 ;  /* 0x0000480301007387 */ /* 0x0009e20000100800 */
[----:B---3--:R-:W-:-:S05]  /*15d20*/  SEL R0, R19, RZ, !P0 ;  /* 0x000000ff13007207 */ /* 0x008fca0004000000 */
[----:B------:R4:W-:Y:S04]  /*15d30*/  STL [R1+0x3c], R0 ;  /* 0x00003c0001007387 */ /* 0x0009e80000100800 */
[----:B------:R4:W-:Y:S01]  /*15d40*/  STL [R1+0x50], R2 ;  /* 0x0000500201007387 */ /* 0x0009e20000100800 */
[----:B------:R-:W-:Y:S05]  /*15d50*/  @!P1 BRA `(.L_x_6479) ;  /* 0x0000000000409947 */ /* 0x000fea0003800000 */
[----:B----4-:R-:W-:Y:S01]  /*15d60*/  MOV R2, 0x0 ;  /* 0x0000000000027802 */ /* 0x010fe20000000f00 */
        /* <DEDUP_REMOVED lines=15> */
.L_x_6479:
[----:B------:R-:W-:Y:S05]  /*15e60*/  BSYNC B6 ;  /* 0x0000000000067941 */ /* 0x000fea0003800000 */
.L_x_6478:
[----:B------:R-:W3:Y:S01]  /*15e70*/  LDL R11, [R1+0x38] ;  /* 0x00003800010b7983 */ /* 0x000ee20000100800 */
[----:B--2---:R-:W2:Y:S01]  /*15e80*/  LDC R7, c[0x0][0x448] ;  /* 0x00011200ff077b82 */ /* 0x004ea20000000800 */
[----:B------:R-:W-:Y:S01]  /*15e90*/  ULDC.64 UR4, c[0x0][0x298] ;  /* 0x0000a60000047ab9 */ /* 0x000fe20000000a00 */
[----:B------:R-:W-:Y:S01]  /*15ea0*/  ULDC.64 UR6, c[0x0][0x280] ;  /* 0x0000a00000067ab9 */ /* 0x000fe20000000a00 */
[----:B------:R-:W3:Y:S04]  /*15eb0*/  LDL R4, [R1+0x48] ;  /* 0x0000480001047983 */ /* 0x000ee80000100800 */
[----:B------:R-:W3:Y:S04]  /*15ec0*/  LDL R10, [R1+0x2c] ;  /* 0x00002c00010a7983 */ /* 0x000ee80000100800 */
[----:B01----:R-:W3:Y:S01]  /*15ed0*/  LDL R9, [R1+0x50] ;  /* 0x0000500001097983 */ /* 0x003ee20000100800 */
[----:B----4-:R-:W0:Y:S01]  /*15ee0*/  S2R R2, SR_TID.X ;  /* 0x0000000000027919 */ /* 0x010e220000002100 */
[----:B------:R-:W1:Y:S02]  /*15ef0*/  S2R R0, SR_TID.X ;  /* 0x0000000000007919 */ /* 0x000e640000002100 */
[----:B------:R-:W4:Y:S01]  /*15f00*/  LDL R8, [R1+0x54] ;  /* 0x0000540001087983 */ /* 0x000f220000100800 */
[----:B--2---:R-:W-:-:S03]  /*15f10*/  ISETP.NE.AND P0, PT, R7, 0x1, PT ;  /* 0x000000010700780c */ /* 0x004fc60003f05270 */
[----:B------:R-:W2:Y:S10]  /*15f20*/  LDL R6, [R1+0x3c] ;  /* 0x00003c0001067983 */ /* 0x000eb40000100800 */
[----:B------:R-:W3:Y:S01]  /*15f30*/  @P0 LDC R3, c[0x0][0x450] ;  /* 0x00011400ff030b82 */ /* 0x000ee20000000800 */
[----:B0-----:R-:W-:-:S04]  /*15f40*/  LOP3.LUT R2, R2, 0x7f, RZ, 0xc0, !PT ;  /* 0x0000007f02027812 */ /* 0x001fc800078ec0ff */
[----:B------:R-:W-:Y:S01]  /*15f50*/  SHF.R.U32.HI R2, RZ, 0x3, R2 ;  /* 0x00000003ff027819 */ /* 0x000fe20000011602 */
[----:B-1----:R-:W-:-:S05]  /*15f60*/  IMAD.SHL.U32 R0, R0, 0x10, RZ ;  /* 0x0000001000007824 */ /* 0x002fca00078e00ff */
[----:B------:R-:W-:Y:S02]  /*15f70*/  LOP3.LUT R0, R2, 0x70, R0, 0xf8, !PT ;  /* 0x0000007002007812 */ /* 0x000fe400078ef800 */
[----:B------:R-:W0:Y:S03]  /*15f80*/  @P0 LDC R2, c[0x0][0x44c] ;  /* 0x00011300ff020b82 */ /* 0x000e260000000800 */
[----:B---3--:R-:W-:-:S04]  /*15f90*/  IMAD.IADD R5, R0, 0x1, R11 ;  /* 0x0000000100057824 */ /* 0x008fc800078e020b */
[----:B0-----:R-:W-:-:S04]  /*15fa0*/  @P0 IMAD.HI.U32 R2, R5, R2, RZ ;  /* 0x0000000205020227 */ /* 0x001fc800078e00ff */
[----:B------:R-:W-:Y:S01]  /*15fb0*/  IMAD.MOV.U32 R0, RZ, RZ, R5 ;  /* 0x000000ffff007224 */ /* 0x000fe200078e0005 */
[----:B------:R-:W-:Y:S01]  /*15fc0*/  @P0 SHF.R.U32.HI R0, RZ, R3, R2 ;  /* 0x00000003ff000219 */ /* 0x000fe20000011602 */
[----:B------:R-:W-:-:S04]  /*15fd0*/  IMAD R2, R4, UR4, RZ ;  /* 0x0000000404027c24 */ /* 0x000fc8000f8e02ff */
[C---:B------:R-:W-:Y:S02]  /*15fe0*/  IMAD R4, R10.reuse, UR5, R2 ;  /* 0x000000050a047c24 */ /* 0x040fe4000f8e0202 */
[----:B------:R-:W-:Y:S01]  /*15ff0*/  IMAD.WIDE.U32 R2, R10, UR4, RZ ;  /* 0x000000040a027c25 */ /* 0x000fe2000f8e00ff */
[----:B------:R-:W-:Y:S01]  /*16000*/  ULDC.64 UR4, c[0x0][0x2d8] ;  /* 0x0000b60000047ab9 */ /* 0x000fe20000000a00 */
[----:B------:R0:W-:Y:S02]  /*16010*/  STL [R1+0x28], R5 ;  /* 0x0000280501007387 */ /* 0x0001e40000100800 */
[----:B------:R-:W-:Y:S02]  /*16020*/  IMAD.IADD R3, R3, 0x1, R4 ;  /* 0x0000000103037824 */ /* 0x000fe400078e0204 */
[----:B------:R-:W-:Y:S02]  /*16030*/  IMAD R4, R9, UR4, RZ ;  /* 0x0000000409047c24 */ /* 0x000fe4000f8e02ff */
[----:B------:R1:W5:Y:S01]  /*16040*/  LDL R9, [R1+0x10] ;  /* 0x0000100001097983 */ /* 0x0003620000100800 */
[----:B------:R-:W-:-:S04]  /*16050*/  IMAD.WIDE.U32 R2, R18, UR4, R2 ;  /* 0x0000000412027c25 */ /* 0x000fc8000f8e0002 */
[----:B------:R-:W-:Y:S01]  /*16060*/  IMAD R4, R18, UR5, R4 ;  /* 0x0000000512047c24 */ /* 0x000fe2000f8e0204 */
[----:B------:R-:W-:-:S03]  /*16070*/  ULDC.64 UR4, c[0x0][0x2e0] ;  /* 0x0000b80000047ab9 */ /* 0x000fc60000000a00 */
[----:B------:R-:W-:Y:S02]  /*16080*/  IMAD.IADD R3, R3, 0x1, R4 ;  /* 0x0000000103037824 */ /* 0x000fe400078e0204 */
[----:B----4-:R-:W-:Y:S01]  /*16090*/  IMAD R4, R8, UR4, RZ ;  /* 0x0000000408047c24 */ /* 0x010fe2000f8e02ff */
[----:B------:R-:W3:Y:S01]  /*160a0*/  S2R R10, SR_TID.X ;  /* 0x00000000000a7919 */ /* 0x000ee20000002100 */
[----:B--2---:R-:W-:-:S04]  /*160b0*/  IMAD.WIDE.U32 R2, R6, UR4, R2 ;  /* 0x0000000406027c25 */ /* 0x004fc8000f8e0002 */
[----:B------:R-:W-:Y:S01]  /*160c0*/  IMAD R4, R6, UR5, R4 ;  /* 0x0000000506047c24 */ /* 0x000fe2000f8e0204 */
[----:B------:R-:W-:-:S03]  /*160d0*/  ULDC.64 UR4, c[0x0][0x2d0] ;  /* 0x0000b40000047ab9 */ /* 0x000fc60000000a00 */
[----:B------:R-:W-:Y:S01]  /*160e0*/  IMAD.IADD R3, R3, 0x1, R4 ;  /* 0x0000000103037824 */ /* 0x000fe200078e0204 */
[----:B------:R-:W-:Y:S01]  /*160f0*/  SHF.R.S32.HI R4, RZ, 0x1f, R0 ;  /* 0x0000001fff047819 */ /* 0x000fe20000011400 */
[----:B------:R-:W2:Y:S04]  /*16100*/  S2R R8, SR_TID.X ;  /* 0x0000000000087919 */ /* 0x000ea80000002100 */
        /* <DEDUP_REMOVED lines=8> */
[----:B---3--:R-:W-:Y:S02]  /*16190*/  IMAD.SHL.U32 R10, R10, 0x8, RZ ;  /* 0x000000080a0a7824 */ /* 0x008fe400078e00ff */
[----:B------:R-:W-:Y:S02]  /*161a0*/  IMAD R6, R6, UR4, RZ ;  /* 0x0000000406067c24 */ /* 0x000fe4000f8e02ff */
[----:B0-----:R-:W-:Y:S01]  /*161b0*/  IMAD.WIDE.U32 R4, R0, UR4, R2 ;  /* 0x0000000400047c25 */ /* 0x001fe2000f8e0002 */
[----:B------:R-:W-:Y:S01]  /*161c0*/  LOP3.LUT R10, R10, 0x38, RZ, 0xc0, !PT ;  /* 0x000000380a0a7812 */ /* 0x000fe200078ec0ff */
[----:B------:R-:W-:Y:S02]  /*161d0*/  ULDC UR4, c[0x0][0x2b8] ;  /* 0x0000ae0000047ab9 */ /* 0x000fe40000000800 */
[----:B------:R-:W-:Y:S01]  /*161e0*/  IMAD R0, R0, UR5, R6 ;  /* 0x0000000500007c24 */ /* 0x000fe2000f8e0206 */
[----:B------:R-:W-:-:S03]  /*161f0*/  LEA R3, P1, R4, UR6, 0x1 ;  /* 0x0000000604037c11 */ /* 0x000fc6000f8208ff */
[----:B------:R-:W-:Y:S01]  /*16200*/  IMAD.IADD R0, R5, 0x1, R0 ;  /* 0x0000000105007824 */ /* 0x000fe200078e0200 */
[----:B------:R-:W-:Y:S01]  /*16210*/  ISETP.GE.AND P0, PT, R10, UR4, PT ;  /* 0x000000040a007c0c */ /* 0x000fe2000bf06270 */
[----:B------:R-:W-:Y:S01]  /*16220*/  UMOV UR4, 0xffffffff ;  /* 0xffffffff00047882 */ /* 0x000fe20000000000 */
[----:B--2---:R-:W-:Y:S02]  /*16230*/  LOP3.LUT R8, R8, 0x7f, RZ, 0xc0, !PT ;  /* 0x0000007f08087812 */ /* 0x004fe400078ec0ff */
[----:B------:R-:W-:Y:S02]  /*16240*/  LEA.HI.X R2, R4, UR7, R0, 0x1, P1 ;  /* 0x0000000704027c11 */ /* 0x000fe400088f0c00 */
[----:B------:R-:W-:Y:S01]  /*16250*/  SHF.R.U32.HI R8, RZ, 0x3, R8 ;  /* 0x00000003ff087819 */ /* 0x000fe20000011608 */
[----:B-1----:R-:W-:Y:S06]  /*16260*/  BRA.DIV UR4, `(.L_x_6480) ;  /* 0x0000006204547947 */ /* 0x002fec000b800000 */
[----:B------:R-:W2:Y:S04]  /*16270*/  LDL R11, [R1+0x34] ;  /* 0x00003400010b7983 */ /* 0x000ea80000100800 */
[----:B------:R-:W3:Y:S04]  /*16280*/  LDL.LU R6, [R1+0x38] ;  /* 0x0000380001067983 */ /* 0x000ee80000300800 */
[----:B------:R-:W0:Y:S04]  /*16290*/  SHFL.IDX PT, R5, R3, RZ, 0x181f ;  /* 0x00181fff03057589 */ /* 0x000e2800000e0000 */
[----:B------:R-:W1:Y:S01]  /*162a0*/  SHFL.IDX PT, R4, R2, RZ, 0x181f ;  /* 0x00181fff02047589 */ /* 0x000e6200000e0000 */
[----:B--2---:R-:W-:-:S02]  /*162b0*/  IMAD R0, R11, R7, RZ ;  /* 0x000000070b007224 */ /* 0x004fc400078e02ff */
[----:B---3--:R-:W-:Y:S02]  /*162c0*/  IMAD.IADD R8, R8, 0x1, R6 ;  /* 0x0000000108087824 */ /* 0x008fe400078e0206 */
[----:B------:R-:W-:Y:S02]  /*162d0*/  SHFL.IDX PT, R6, R2, 0x1, 0x181f ;  /* 0x00381f0002067f89 */ /* 0x000fe400000e0000 */
[C---:B------:R-:W-:Y:S01]  /*162e0*/  VIADD R7, R8.reuse, 0x10 ;  /* 0x0000001008077836 */ /* 0x040fe20000000000 */
[----:B------:R-:W-:Y:S01]  /*162f0*/  ISETP.GE.AND P1, PT, R8, R0, PT ;  /* 0x000000000800720c */ /* 0x000fe20003f26270 */
[----:B------:R-:W-:Y:S04]  /*16300*/  STL [R1+0x38], R8 ;  /* 0x0000380801007387 */ /* 0x000fe80000100800 */
[----:B------:R2:W-:Y:S08]  /*16310*/  STL [R1+0x40], R7 ;  /* 0x0000400701007387 */ /* 0x0005f00000100800 */
        /* <DEDUP_REMOVED lines=27> */
.L_x_6614:
[----:B0-----:R-:W3:Y:S04]  /*164d0*/  LDL R2, [R1+0x38] ;  /* 0x0000380001027983 */ /* 0x001ee80000100800 */
[----:B------:R0:W5:Y:S01]  /*164e0*/  LDL R8, [R1] ;  /* 0x0000000001087983 */ /* 0x0001620000100800 */
[----:B---3--:R-:W-:-:S05]  /*164f0*/  VIADD R2, R2, 0x30 ;  /* 0x0000003002027836 */ /* 0x008fca0000000000 */
[----:B------:R-:W-:Y:S01]  /*16500*/  ISETP.GE.AND P1, PT, R2, R0, PT ;  /* 0x000000000200720c */ /* 0x000fe20003f26270 */
[----:B------:R1:W-:-:S12]  /*16510*/  STL [R1+0x5c], R2 ;  /* 0x00005c0201007387 */ /* 0x0003d80000100800 */
[----:B-1----:R-:W-:-:S05]  /*16520*/  @!P1 LEA R2, P2, R10, R3, 0x1 ;  /* 0x000000030a029211 */ /* 0x002fca00078408ff */
[----:B--2---:R-:W-:-:S05]  /*16530*/  @!P1 IMAD.X R3, RZ, RZ, R4, P2 ;  /* 0x000000ffff039224 */ /* 0x004fca00010e0604 */
[----:B------:R-:W-:Y:S01]  /*16540*/  @!PT LDS RZ, [RZ] ;  /* 0x00000000fffff984 */ /* 0x000fe20000000800 */
[----:B------:R-:W-:Y:S01]  /*16550*/  @!PT LDS RZ, [RZ] ;  /* 0x00000000fffff984 */ /* 0x000fe20000000800 */
[----:B------:R-:W-:Y:S01]  /*16560*/  @!PT LDS RZ, [RZ] ;  /* 0x00000000fffff984 */ /* 0x000fe20000000800 */
[----:B------:R0:W-:Y:S01]  /*16570*/  @!P1 LDGSTS.E.BYPASS.LTC128B.128 [R9+0x21c00], desc[UR38][R2.64], !P0 ;  /* 0x21c0000002099fae */ /* 0x0001e2000c101d66 */
[----:B------:R-:W-:Y:S01]  /*16580*/  PLOP3.LUT P0, PT, PT, PT, PT, 0x80, 0x0 ;  /* 0x000000000000781c */ /* 0x000fe20003f0f070 */
[----:B------:R-:W-:-:S12]  /*16590*/  NOP ;  /* 0x0000000000007918 */ /* 0x000fd80000000000 */
.L_x_6481:
[----:B------:R-:W2:Y:S01]  /*165a0*/  LDL R0, [R1] ;  /* 0x0000000001007983 */ /* 0x000ea20000100800 */
[----:B------:R-:W-:Y:S02]  /*165b0*/  PLOP3.LUT P1, PT, P1, P0, PT, 0xa2, 0x0 ;  /* 0x000000000000781c */ /* 0x000fe40000f21472 */
[----:B--2---:R-:W-:-:S08]  /*165c0*/  @P0 R2UR P1, UR4, R0 ;  /* 0x00000000000402ca */ /* 0x004fd00000020000 */
[----:B------:R-:W-:-:S05]  /*165d0*/  @P0 PLOP3.LUT P0, PT, P1, PT, PT, 0x80, 0x0 ;  /* 0x000000000000081c */ /* 0x000fca0000f0f070 */
[----:B------:R-:W-:Y:S01]  /*165e0*/  @!P1 SYNCS.ARRIVE.TRANS64.RED.A0T1 RZ, [UR4+0x38800], RZ ;  /* 0x038800ffffff99a7 */ /* 0x000fe20008200404 */
[----:B------:R-:W-:Y:S07]  /*165f0*/  @!P1 ARRIVES.LDGSTSBAR.64.TRANSCNT [UR4+0x38800] ;  /* 0x03880000ff0099b0 */ /* 0x000fee0008000a84 */
[----:B------:R-:W-:Y:S05]  /*16600*/  @P0 BRA.U.ANY `(.L_x_6481) ;  /* 0xfffffffd00e40947 */ /* 0x000fea000393ffff */
[----:B------:R-:W-:Y:S01]  /*16610*/  NOP ;  /* 0x0000000000007918 */ /* 0x000fe20000000000 */
[----:B0-----:R-:W2:Y:S01]  /*16620*/  LDL.LU R2, [R1+0x48] ;  /* 0x0000480001027983 */ /* 0x001ea20000300800 */
        /* <DEDUP_REMOVED lines=29> */
.L_x_6483:
[----:B------:R-:W-:Y:S05]  /*16800*/  BSYNC B6 ;  /* 0x0000000000067941 */ /* 0x000fea0003800000 */
.L_x_6482:
        /* <DEDUP_REMOVED lines=11> */
[----:B-----5:R-:W3:Y:S01]  /*168c0*/  LDL.LU R8, [R1+0x4] ;  /* 0x0000040001087983 */ /* 0x020ee20000300800 */
        /* <DEDUP_REMOVED lines=8> */
[----:B------:R-:W1:Y:S01]  /*16950*/  S2R R10, SR_TID.X ;  /* 0x00000000000a7919 */ /* 0x000e620000002100 */
[----:B------:R-:W-:-:S03]  /*16960*/  ULDC.64 UR4, c[0x0][0x3d0] ;  /* 0x0000f40000047ab9 */ /* 0x000fc60000000a00 */
[----:B------:R-:W2:Y:S01]  /*16970*/  @P0 LDC R4, c[0x0][0x44c] ;  /* 0x00011300ff040b82 */ /* 0x000ea20000000800 */
[----:B------:R-:W-:Y:S02]  /*16980*/  IMAD.IADD R3, R3, 0x1, R0 ;  /* 0x0000000103037824 */ /* 0x000fe400078e0200 */
[----:B-1----:R-:W-:-:S05]  /*16990*/  IMAD.SHL.U32 R10, R10, 0x8, RZ ;  /* 0x000000080a0a7824 */ /* 0x002fca00078e00ff */
        /* <DEDUP_REMOVED lines=15> */
[----:B------:R-:W-:Y:S02]  /*16a90*/  IMAD R0, R0, UR4, RZ ;  /* 0x0000000400007c24 */ /* 0x000fe4000f8e02ff */
[----:B0-----:R-:W-:-:S05]  /*16aa0*/  IMAD.SHL.U32 R6, R6, 0x8, RZ ;  /* 0x0000000806067824 */ /* 0x001fca00078e00ff */
[----:B------:R-:W-:Y:S01]  /*16ab0*/  LOP3.LUT R6, R6, 0x38, RZ, 0xc0, !PT ;  /* 0x0000003806067812 */ /* 0x000fe200078ec0ff */
[----:B------:R-:W-:Y:S01]  /*16ac0*/  IMAD R4, R4, UR5, R0 ;  /* 0x0000000504047c24 */ /* 0x000fe2000f8e0200 */
[----:B------:R-:W-:Y:S02]  /*16ad0*/  ULDC.64 UR4, c[0x0][0x390] ;  /* 0x0000e40000047ab9 */ /* 0x000fe40000000a00 */
[C---:B------:R-:W-:Y:S02]  /*16ae0*/  LOP3.LUT R9, R6.reuse, 0x80, RZ, 0xfc, !PT ;  /* 0x0000008006097812 */ /* 0x040fe400078efcff */
[----:B------:R-:W-:Y:S02]  /*16af0*/  LOP3.LUT R6, R6, 0x40, RZ, 0xfc, !PT ;  /* 0x0000004006067812 */ /* 0x000fe400078efcff */
[----:B------:R-:W-:Y:S01]  /*16b00*/  LEA R0, P0, R2, UR4, 0x1 ;  /* 0x0000000402007c11 */ /* 0x000fe2000f8008ff */
[----:B------:R-:W-:Y:S02]  /*16b10*/  ULDC UR4, c[0x0][0x3b8] ;  /* 0x0000ee0000047ab9 */ /* 0x000fe40000000800 */
[----:B------:R-:W-:-:S02]  /*16b20*/  ISETP.GE.AND P1, PT, R6, UR4, PT ;  /* 0x0000000406007c0c */ /* 0x000fc4000bf26270 */
[----:B------:R-:W0:Y:S01]  /*16b30*/  S2R R6, SR_TID.X ;  /* 0x0000000000067919 */ /* 0x000e220000002100 */
        /* <DEDUP_REMOVED lines=8> */
[----:B------:R-:W-:Y:S01]  /*16bc0*/  @P1 LOP3.LUT R8, R8, 0x4, RZ, 0xfc, !PT ;  /* 0x0000000408081812 */ /* 0x000fe200078efcff */
[----:B------:R-:W-:Y:S01]  /*16bd0*/  IMAD.IADD R4, R3, 0x1, R4 ;  /* 0x0000000103047824 */ /* 0x000fe200078e0204 */
[----:B------:R-:W-:-:S03]  /*16be0*/  LOP3.LUT R6, R6, 0x38, RZ, 0xc0, !PT ;  /* 0x0000003806067812 */ /* 0x000fc600078ec0ff */
[----:B------:R0:W-:Y:S01]  /*16bf0*/  STL [R1+0x4], R8 ;  /* 0x0000040801007387 */ /* 0x0001e20000100800 */
[----:B------:R-:W-:Y:S02]  /*16c00*/  LEA.HI.X R4, R2, UR5, R4, 0x1, P0 ;  /* 0x0000000502047c11 */ /* 0x000fe400080f0c04 */
[C---:B0-----:R-:W-:Y:S02]  /*16c10*/  LOP3.LUT R8, R6.reuse, 0x100, RZ, 0xfc, !PT ;  /* 0x0000010006087812 */ /* 0x041fe400078efcff */
[----:B------:R-:W-:Y:S02]  /*16c20*/  LOP3.LUT R6, R6, 0xc0, RZ, 0xfc, !PT ;  /* 0x000000c006067812 */ /* 0x000fe400078efcff */
[----:B------:R-:W-:Y:S02]  /*16c30*/  ISETP.GE.AND P0, PT, R8, UR4, PT ;  /* 0x0000000408007c0c */ /* 0x000fe4000bf06270 */
[----:B------:R-:W0:Y:S01]  /*16c40*/  S2R R8, SR_TID.X ;  /* 0x0000000000087919 */ /* 0x000e220000002100 */
[----:B------:R-:W-:-:S02]  /*16c50*/  ISETP.GE.AND P5, PT, R6, UR4, PT ;  /* 0x0000000406007c0c */ /* 0x000fc4000bfa6270 */
[----:B------:R-:W1:Y:S01]  /*16c60*/  S2R R6, SR_TID.X ;  /* 0x0000000000067919 */ /* 0x000e620000002100 */
[----:B------:R-:W-:Y:S02]  /*16c70*/  SEL R5, RZ, 0x1, P3 ;  /* 0x00000001ff057807 */ /* 0x000fe40001800000 */
[----:B------:R-:W-:Y:S02]  /*16c80*/  SEL R3, RZ, 0x4, P2 ;  /* 0x00000004ff037807 */ /* 0x000fe40001000000 */
[----:B------:R-:W-:-:S04]  /*16c90*/  SEL R2, RZ, 0x2, P1 ;  /* 0x00000002ff027807 */ /* 0x000fc80000800000 */
[----:B------:R-:W-:Y:S02]  /*16ca0*/  IADD3 R2, R3, R2, R5 ;  /* 0x0000000203027210 */ /* 0x000fe40007ffe005 */
[----:B------:R-:W-:Y:S02]  /*16cb0*/  SEL R5, RZ, 0x10, P0 ;  /* 0x00000010ff057807 */ /* 0x000fe40000000000 */
[----:B------:R-:W-:Y:S01]  /*16cc0*/  SEL R3, RZ, 0x8, P5 ;  /* 0x00000008ff037807 */ /* 0x000fe20002800000 */
[----:B0-----:R-:W-:Y:S02]  /*16cd0*/  IMAD.SHL.U32 R8, R8, 0x8, RZ ;  /* 0x0000000808087824 */ /* 0x001fe400078e00ff */
[----:B-1----:R-:W-:-:S03]  /*16ce0*/  IMAD.SHL.U32 R6, R6, 0x8, RZ ;  /* 0x0000000806067824 */ /* 0x002fc600078e00ff */
[----:B------:R-:W-:-:S04]  /*16cf0*/  LOP3.LUT R8, R8, 0x38, RZ, 0xc0, !PT ;  /* 0x0000003808087812 */ /* 0x000fc800078ec0ff */
[----:B------:R-:W-:Y:S02]  /*16d00*/  LOP3.LUT R9, R8, 0x180, RZ, 0xfc, !PT ;  /* 0x0000018008097812 */ /* 0x000fe400078efcff */
[----:B------:R-:W-:Y:S02]  /*16d10*/  LOP3.LUT R6, R6, 0x38, RZ, 0xc0, !PT ;  /* 0x0000003806067812 */ /* 0x000fe400078ec0ff */
[----:B------:R-:W-:Y:S02]  /*16d20*/  ISETP.GE.AND P1, PT, R9, UR4, PT ;  /* 0x0000000409007c0c */ /* 0x000fe4000bf26270 */
[----:B------:R-:W-:Y:S02]  /*16d30*/  LOP3.LUT R8, R6, 0x140, RZ, 0xfc, !PT ;  /* 0x0000014006087812 */ /* 0x000fe400078efcff */
[----:B------:R-:W-:Y:S02]  /*16d40*/  IADD3 R2, R5, R2, R3 ;  /* 0x0000000205027210 */ /* 0x000fe40007ffe003 */
[----:B------:R-:W-:-:S02]  /*16d50*/  SEL R5, RZ, 0x40, P1 ;  /* 0x00000040ff057807 */ /* 0x000fc40000800000 */
[----:B------:R-:W-:Y:S02]  /*16d60*/  LOP3.LUT R6, R6, 0x1c0, RZ, 0xfc, !PT ;  /* 0x000001c006067812 */ /* 0x000fe400078efcff */
[----:B------:R-:W-:Y:S02]  /*16d70*/  ISETP.GE.AND P1, PT, R8, UR4, PT ;  /* 0x0000000408007c0c */ /* 0x000fe4000bf26270 */
        /* <DEDUP_REMOVED lines=10> */
[----:B------:R-:W5:Y:S04]  /*16e20*/  LDL.LU R12, [R1+0x4] ;  /* 0x00000400010c7983 */ /* 0x000f680000300800 */
[----:B------:R-:W5:Y:S04]  /*16e30*/  LDL R11, [R1+0x10] ;  /* 0x00001000010b7983 */ /* 0x000f680000100800 */
[----:B------:R-:W5:Y:S01]  /*16e40*/  LDL.LU R10, [R1+0x58] ;  /* 0x00005800010a7983 */ /* 0x000f620000300800 */
[----:B------:R-:W0:Y:S02]  /*16e50*/  S2R R13, SR_TID.X ;  /* 0x00000000000d7919 */ /* 0x000e240000002100 */
[----:B0-----:R-:W-:-:S05]  /*16e60*/  IMAD.SHL.U32 R13, R13, 0x8, RZ ;  /* 0x000000080d0d7824 */ /* 0x001fca00078e00ff */
[----:B------:R-:W-:Y:S01]  /*16e70*/  LOP3.LUT R13, R13, 0x38, RZ, 0xc0, !PT ;  /* 0x000000380d0d7812 */ /* 0x000fe200078ec0ff */
[----:B------:R-:W-:Y:S04]  /*16e80*/  SHFL.IDX PT, R14, R0, 0x1, 0x181f ;  /* 0x00381f00000e7f89 */ /* 0x000fe800000e0000 */
[----:B------:R-:W-:Y:S01]  /*16e90*/  SHFL.IDX PT, R9, R4, 0x1, 0x181f ;  /* 0x00381f0004097f89 */ /* 0x000fe200000e0000 */
[----:B--2---:R-:W-:-:S05]  /*16ea0*/  IMAD R7, R8, R7, RZ ;  /* 0x0000000708077224 */ /* 0x004fca00078e02ff */
[-C--:B---3--:R-:W-:Y:S02]  /*16eb0*/  ISETP.GE.AND P2, PT, R3, R7.reuse, PT ;  /* 0x000000070300720c */ /* 0x088fe40003f46270 */
[----:B----4-:R-:W-:Y:S02]  /*16ec0*/  ISETP.GE.AND P3, PT, R2, R7, PT ;  /* 0x000000070200720c */ /* 0x010fe40003f66270 */
[----:B-----5:R-:W-:-:S04]  /*16ed0*/  LOP3.LUT R12, R12, 0xffff7fff, RZ, 0xc0, !PT ;  /* 0xffff7fff0c0c7812 */ /* 0x020fc800078ec0ff */
[----:B------:R-:W-:-:S05]  /*16ee0*/  @P1 LOP3.LUT R12, R12, 0x8000, RZ, 0xfc, !PT ;  /* 0x000080000c0c1812 */ /* 0x000fca00078efcff */
[----:B------:R-:W-:Y:S02]  /*16ef0*/  @!P2 LOP3.LUT R2, R5, 0x40, RZ, 0xc0, !PT ;  /* 0x000000400502a812 */ /* 0x000fe400078ec0ff */
[C---:B------:R-:W-:Y:S02]  /*16f00*/  LOP3.LUT P1, RZ, R12.reuse, 0x8, RZ, 0xc0, !PT ;  /* 0x000000080cff7812 */ /* 0x040fe4000782c0ff */
[C---:B------:R-:W-:Y:S02]  /*16f10*/  LOP3.LUT P4, RZ, R12.reuse, 0x2, RZ, 0xc0, !PT ;  /* 0x000000020cff7812 */ /* 0x040fe4000788c0ff */
[----:B------:R-:W-:Y:S02]  /*16f20*/  LOP3.LUT R12, R12, 0xffffdfff, RZ, 0xc0, !PT ;  /* 0xffffdfff0c0c7812 */ /* 0x000fe400078ec0ff */
[----:B------:R-:W-:Y:S02]  /*16f30*/  @!P2 SHF.R.U32.HI R2, RZ, 0x2, R2 ;  /* 0x00000002ff02a819 */ /* 0x000fe40000011602 */
[----:B------:R-:W-:-:S02]  /*16f40*/  @P3 LOP3.LUT R12, R12, 0x2000, RZ, 0xfc, !PT ;  /* 0x000020000c0c3812 */ /* 0x000fc400078efcff */
[----:B------:R-:W-:Y:S02]  /*16f50*/  @!P2 ISETP.NE.U32.AND P3, PT, R2, RZ, PT ;  /* 0x000000ff0200a20c */ /* 0x000fe40003f65070 */
[----:B------:R-:W-:Y:S02]  /*16f60*/  @!P2 LOP3.LUT R2, R6, 0x80, RZ, 0xc0, !PT ;  /* 0x000000800602a812 */ /* 0x000fe400078ec0ff */
[----:B------:R-:W-:Y:S02]  /*16f70*/  LOP3.LUT R12, R12, 0xffffffdf, RZ, 0xc0, !PT ;  /* 0xffffffdf0c0c7812 */ /* 0x000fe400078ec0ff */
[----:B------:R-:W-:-:S07]  /*16f80*/  @!P2 SHF.R.U32.HI R2, RZ, 0x3, R2 ;  /* 0x00000003ff02a819 */ /* 0x000fce0000011602 */
[----:B------:R-:W-:Y:S02]  /*16f90*/  @P3 LOP3.LUT R12, R12, 0x20, RZ, 0xfc, !PT ;  /* 0x000000200c0c3812 */ /* 0x000fe400078efcff */
[----:B------:R-:W-:Y:S02]  /*16fa0*/  @!P2 ISETP.NE.U32.AND P3, PT, R2, RZ, PT ;  /* 0x000000ff0200a20c */ /* 0x000fe40003f65070 */
[----:B------:R-:W0:Y:S04]  /*16fb0*/  SHFL.IDX PT, R2, R0, RZ, 0x181f ;  /* 0x00181fff00027589 */ /* 0x000e2800000e0000 */
[----:B------:R-:W1:Y:S01]  /*16fc0*/  SHFL.IDX PT, R8, R4, RZ, 0x181f ;  /* 0x00181fff04087589 */ /* 0x000e6200000e0000 */
        /* <DEDUP_REMOVED lines=9> */
[----:B------:R-:W-:Y:S01]  /*17060*/  @!P2 LDGSTS.E.BYPASS.LTC128B.128 [R11+0x26400], desc[UR38][R2.64], !P1 ;  /* 0x26400000020bafae */ /* 0x000fe2000c901d66 */
        /* <DEDUP_REMOVED lines=56> */
.L_x_6624:
        /* <DEDUP_REMOVED lines=31> */
.L_x_6486:
[----:B------:R-:W-:Y:S05]  /*175e0*/  BSYNC B0 ;  /* 0x0000000000007941 */ /* 0x000fea0003800000 */
.L_x_6485:
[----:B--2---:R2:W5:Y:S01]  /*175f0*/  LDL R0, [R1] ;  /* 0x0000000001007983 */ /* 0x0045620000100800 */
[----:B------:R-:W-:Y:S01]  /*17600*/  PLOP3.LUT P0, PT, PT, PT, PT, 0x80, 0x0 ;  /* 0x000000000000781c */ /* 0x000fe20003f0f070 */
[----:B------:R-:W-:-:S12]  /*17610*/  NOP ;  /* 0x0000000000007918 */ /* 0x000fd80000000000 */
.L_x_6487:
[----:B0-----:R-:W3:Y:S01]  /*17620*/  LDL R2, [R1] ;  /* 0x0000000001027983 */ /* 0x001ee20000100800 */
        /* <DEDUP_REMOVED lines=18> */
.L_x_6625:
[----:B------:R-:W-:Y:S05]  /*17750*/  BSYNC B0 ;  /* 0x0000000000007941 */ /* 0x000fea0003800000 */
.L_x_6488:
[----:B0-----:R-:W3:Y:S01]  /*17760*/  LDL R2, [R1+0x4] ;  /* 0x0000040001027983 */ /* 0x001ee20000100800 */
[----:B------:R-:W-:Y:S01]  /*17770*/  BSSY B0, `(.L_x_6490) ;  /* 0x000009a000007945 */ /* 0x000fe20003800000 */
[----:B---3--:R-:W-:-:S13]  /*17780*/  LOP3.LUT P0, RZ, R2, 0x1, RZ, 0xc0, !PT ;  /* 0x0000000102ff7812 */ /* 0x008fda000780c0ff */
[----:B------:R-:W-:Y:S05]  /*17790*/  @!P0 BRA `(.L_x_6491) ;  /* 0x00000008005c8947 */ /* 0x000fea0003800000 */
[----:B------:R-:W3:Y:S04]  /*177a0*/  LDL R5, [R1] ;  /* 0x0000000001057983 */ /* 0x000ee80000100800 */
[----:B-1----:R-:W3:Y:S04]  /*177b0*/  LDL R4, [R1+0x8] ;  /* 0x0000080001047983 */ /* 0x002ee80000100800 */
[----:B------:R-:W4:Y:S01]  /*177c0*/  LDL R2, [R1+0x14] ;  /* 0x0000140001027983 */ /* 0x000f220000100800 */
[----:B------:R-:W-:Y:S01]  /*177d0*/  BSSY B1, `(.L_x_6492) ;  /* 0x0000008000017945 */ /* 0x000fe20003800000 */
[----:B------:R-:W0:Y:S02]  /*177e0*/  S2R R3, SR_TID.X ;  /* 0x0000000000037919 */ /* 0x000e240000002100 */
[----:B0-----:R-:W-:-:S04]  /*177f0*/  LOP3.LUT R3, R3, 0x7f, RZ, 0xc0, !PT ;  /* 0x0000007f03037812 */ /* 0x001fc800078ec0ff */
[----:B------:R-:W-:Y:S01]  /*17800*/  ISETP.NE.AND P1, PT, R3, RZ, PT ;  /* 0x000000ff0300720c */ /* 0x000fe20003f25270 */
[----:B---3--:R-:W-:Y:S01]  /*17810*/  IMAD R0, R4, 0x8, R5 ;  /* 0x0000000804007824 */ /* 0x008fe200078e0205 */
[----:B----4-:R-:W-:-:S04]  /*17820*/  SHF.L.U32 R2, R2, 0x1f, RZ ;  /* 0x0000001f02027819 */ /* 0x010fc800000006ff */
[----:B------:R-:W0:Y:S02]  /*17830*/  SYNCS.PHASECHK.TRANS64.TRYWAIT P0, [R0+URZ+0x38860], R2 ;  /* 0x03886002000075a7 */ /* 0x000e24000800017f */
[----:B0-----:R-:W-:Y:S05]  /*17840*/  @!P0 BRA `(.L_x_6493) ;  /* 0x0000005c00308947 */ /* 0x001fea0003800000 */
.L_x_6626:
[----:B------:R-:W-:Y:S05]  /*17850*/  BSYNC B1 ;  /* 0x0000000000017941 */ /* 0x000fea0003800000 */
.L_x_6492:
        /* <DEDUP_REMOVED lines=9> */
.L_x_6495:
[----:B------:R-:W-:Y:S05]  /*178f0*/  BSYNC B1 ;  /* 0x0000000000017941 */ /* 0x000fea0003800000 */
.L_x_6494:
[----:B------:R-:W3:Y:S04]  /*17900*/  LDL R5, [R1+0x1c] ;  /* 0x00001c0001057983 */ /* 0x000ee80000100800 */
[----:B------:R-:W3:Y:S04]  /*17910*/  LDL.LU R3, [R1+0x30] ;  /* 0x0000300001037983 */ /* 0x000ee80000300800 */
[----:B------:R-:W4:Y:S04]  /*17920*/  LDL R4, [R1] ;  /* 0x0000000001047983 */ /* 0x000f280000100800 */
[----:B0-----:R-:W4:Y:S01]  /*17930*/  LDL R2, [R1+0x8] ;  /* 0x0000080001027983 */ /* 0x001f220000100800 */
        /* <DEDUP_REMOVED lines=8> */
[----:B----4-:R-:W-:-:S04]  /*179c0*/  IMAD R2, R2, 0x10000, R4 ;  /* 0x0001000002027824 */ /* 0x010fc800078e0204 */
[----:B------:R-:W-:-:S07]  /*179d0*/  VIADD R4, R2, 0x400 ;  /* 0x0000040002047836 */ /* 0x000fce0000000000 */
.L_x_6496:
        /* <DEDUP_REMOVED lines=15> */
.L_x_6497:
        /* <DEDUP_REMOVED lines=15> */
.L_x_6498:
        /* <DEDUP_REMOVED lines=15> */
.L_x_6499:
        /* <DEDUP_REMOVED lines=15> */
.L_x_6500:
        /* <DEDUP_REMOVED lines=15> */
.L_x_6501:
        /* <DEDUP_REMOVED lines=15> */
.L_x_6502:
        /* <DEDUP_REMOVED lines=15> */
.L_x_6503:
        /* <DEDUP_REMOVED lines=10> */
.L_x_6491:
[----:B------:R-:W-:Y:S05]  /*18110*/  BSYNC B0 ;  /* 0x0000000000007941 */ /* 0x000fea0003800000 */
.L_x_6490:
[----:B-1----:R-:W3:Y:S04]  /*18120*/  LDL R4, [R1+0x24] ;  /* 0x0000240001047983 */ /* 0x002ee80000100800 */
[----:B------:R-:W4:Y:S01]  /*18130*/  LDL R5, [R1+0x20] ;  /* 0x0000200001057983 */ /* 0x000f220000100800 */
[----:B------:R-:W-:Y:S01]  /*18140*/  BSSY B0, `(.L_x_6504) ;  /* 0x00002b3000007945 */ /* 0x000fe20003800000 */
[----:B---3--:R-:W-:-:S05]  /*18150*/  VIADD R0, R4, 0xfffffffe ;  /* 0xfffffffe04007836 */ /* 0x008fca0000000000 */
[----:B----4-:R-:W-:-:S13]  /*18160*/  ISETP.GE.AND P0, PT, R0, R5, PT ;  /* 0x000000050000720c */ /* 0x010fda0003f06270 */
        /* <DEDUP_REMOVED lines=45> */
.L_x_6510:
[----:B------:R-:W3:Y:S01]  /*18440*/  LDL R2, [R1] ;  /* 0x0000000001027983 */ /* 0x000ee20000100800 */
[----:B------:R-:W-:Y:S01]  /*18450*/  BSSY B3, `(.L_x_6511) ;  /* 0x0000008000037945 */ /* 0x000fe20003800000 */
[----:B-1----:R-:W1:Y:S02]  /*18460*/  S2R R4, SR_TID.X ;  /* 0x0000000000047919 */ /* 0x002e640000002100 */
[----:B-1----:R-:W-:-:S04]  /*18470*/  LOP3.LUT R4, R4, 0x7f, RZ, 0xc0, !PT ;  /* 0x0000007f04047812 */ /* 0x002fc800078ec0ff */
[----:B------:R-:W-:Y:S01]  /*18480*/  ISETP.NE.AND P1, PT, R4, RZ, PT ;  /* 0x000000ff0400720c */ /* 0x000fe20003f25270 */
[----:B---3--:R-:W-:Y:S01]  /*18490*/  IMAD R3, R8, 0x8, R2 ;  /* 0x0000000808037824 */ /* 0x008fe200078e0202 */
[----:B------:R-:W-:-:S04]  /*184a0*/  SHF.L.U32 R2, R7, 0x1f, RZ ;  /* 0x0000001f07027819 */ /* 0x000fc800000006ff */
[----:B------:R-:W1:Y:S02]  /*184b0*/  SYNCS.PHASECHK.TRANS64.TRYWAIT P0, [R3+URZ+0x38840], R2 ;  /* 0x03884002030075a7 */ /* 0x000e64000800017f */
[----:B-1----:R-:W-:Y:S05]  /*184c0*/  @!P0 BRA `(.L_x_6512) ;  /* 0x0000005000248947 */ /* 0x002fea0003800000 */
.L_x_6627:
[----:B------:R-:W-:Y:S05]  /*184d0*/  BSYNC B3 ;  /* 0x0000000000037941 */ /* 0x000fea0003800000 */
.L_x_6511:
[----:B------:R-:W-:Y:S04]  /*184e0*/  BSSY B3, `(.L_x_6513) ;  /* 0x0000009000037945 */ /* 0x000fe80003800000 */
[----:B------:R-:W-:Y:S05]  /*184f0*/  @P1 BRA `(.L_x_6514) ;  /* 0x00000000001c1947 */ /* 0x000fea0003800000 */
[----:B------:R-:W3:Y:S01]  /*18500*/  S2R R5, SR_TID.X ;  /* 0x0000000000057919 */ /* 0x000ee20000002100 */
[----:B------:R-:W-:-:S04]  /*18510*/  IMAD.MOV.U32 R4, RZ, RZ, 0x2000 ;  /* 0x00002000ff047424 */ /* 0x000fc800078e00ff */
[----:B------:R4:W-:Y:S01]  /*18520*/  SYNCS.ARRIVE.TRANS64 RZ, [R3+URZ+0x38830], R4 ;  /* 0x0388300403ff79a7 */ /* 0x0009e2000800003f */
[----:B---3--:R-:W-:-:S04]  /*18530*/  LOP3.LUT R5, R5, 0x1f, RZ, 0xc0, !PT ;  /* 0x0000001f05057812 */ /* 0x008fc800078ec0ff */
[----:B------:R-:W-:-:S13]  /*18540*/  ISETP.NE.AND P0, PT, R5, RZ, PT ;  /* 0x000000ff0500720c */ /* 0x000fda0003f05270 */
[----:B----4-:R-:W-:Y:S05]  /*18550*/  @!P0 BRA `(.L_x_6514) ;  /* 0x0000000000048947 */ /* 0x010fea0003800000 */
[----:B------:R-:W-:Y:S01]  /*18560*/  BPT.TRAP 0x1 ;  /* 0x000000040000795c */ /* 0x000fe20000300000 */
.L_x_6514:
[----:B------:R-:W-:Y:S05]  /*18570*/  BSYNC B3 ;  /* 0x0000000000037941 */ /* 0x000fea0003800000 */
.L_x_6513:
[----:B0-----:R-:W3:Y:S04]  /*18580*/  LDL R8, [R1] ;  /* 0x0000000001087983 */ /* 0x001ee80000100800 */
        /* <DEDUP_REMOVED lines=13> */
.L_x_6515:
        /* <DEDUP_REMOVED lines=13> */
.L_x_6628:
[----:B------:R-:W-:Y:S05]  /*18730*/  BSYNC B3 ;  /* 0x0000000000037941 */ /* 0x000fea0003800000 */
.L_x_6516:
        /* <DEDUP_REMOVED lines=11> */
.L_x_6519:
[----:B------:R-:W-:Y:S05]  /*187f0*/  BSYNC B3 ;  /* 0x0000000000037941 */ /* 0x000fea0003800000 */
.L_x_6518:
[----:B------:R-:W3:Y:S04]  /*18800*/  LDL R4, [R1] ;  /* 0x0000000001047983 */ /* 0x000ee80000100800 */
        /* <DEDUP_REMOVED lines=10> */
.L_x_6520:
        /* <DEDUP_REMOVED lines=15> */
.L_x_6521:
        /* <DEDUP_REMOVED lines=15> */
.L_x_6522:
        /* <DEDUP_REMOVED lines=15> */
.L_x_6523:
        /* <DEDUP_REMOVED lines=15> */
.L_x_6524:
        /* <DEDUP_REMOVED lines=15> */
.L_x_6525:
        /* <DEDUP_REMOVED lines=15> */
.L_x_6526:
        /* <DEDUP_REMOVED lines=15> */
.L_x_6527:
        /* <DEDUP_REMOVED lines=10> */
.L_x_6509:
[----:B------:R-:W-:Y:S05]  /*18fe0*/  BSYNC B1 ;  /* 0x0000000000017941 */ /* 0x000fea0003800000 */
.L_x_6508:
[----:B------:R-:W3:Y:S02]  /*18ff0*/  LDL R4, [R1+0x24] ;  /* 0x0000240001047983 */ /* 0x000ee40000100800 */
[----:B---3--:R-:W-:-:S07]  /*19000*/  VIADD R0, R4, 0xfffffffd ;  /* 0xfffffffd04007836 */ /* 0x008fce0000000000 */
.L_x_6507:
[----:B------:R-:W-:Y:S05]  /*19010*/  BSYNC B2 ;  /* 0x0000000000027941 */ /* 0x000fea0003800000 */
.L_x_6506:
[----:B------:R-:W3:Y:S01]  /*19020*/  LDL.LU R2, [R1+0x24] ;  /* 0x0000240001027983 */ /* 0x000ee20000300800 */
[----:B------:R-:W-:Y:S01]  /*19030*/  VIADD R6, R6, 0xfffffffe ;  /* 0xfffffffe06067836 */ /* 0x000fe20000000000 */
[----:B---3--:R-:W-:-:S04]  /*19040*/  LOP3.LUT R2, RZ, R2, RZ, 0x33, !PT ;  /* 0x00000002ff027212 */ /* 0x008fc800078e33ff */
[----:B------:R-:W-:-:S13]  /*19050*/  ISETP.NE.AND P0, PT, R6, R2, PT ;  /* 0x000000020600720c */ /* 0x000fda0003f05270 */
[----:B------:R-:W-:Y:S05]  /*19060*/  @!P0 BRA `(.L_x_6505) ;  /* 0x0000001c00008947 */ /* 0x000fea0003800000 */
.L_x_6568:
        /* <DEDUP_REMOVED lines=36> */
.L_x_6530:
        /* <DEDUP_REMOVED lines=9> */
.L_x_6629:
[----:B------:R-:W-:Y:S05]  /*19340*/  BSYNC B2 ;  /* 0x0000000000027941 */ /* 0x000fea0003800000 */
.L_x_6531:
[----:B------:R-:W-:Y:S04]  /*19350*/  BSSY B2, `(.L_x_6533) ;  /* 0x0000009000027945 */ /* 0x000fe80003800000 */
[----:B------:R-:W-:Y:S05]  /*19360*/  @P1 BRA `(.L_x_6534) ;  /* 0x00000000001c1947 */ /* 0x000fea0003800000 */
[----:B------:R-:W1:Y:S01]  /*19370*/  S2R R5, SR_TID.X ;  /* 0x0000000000057919 */ /* 0x000e620000002100 */
[----:B------:R-:W-:-:S04]  /*19380*/  IMAD.MOV.U32 R3, RZ, RZ, 0x2000 ;  /* 0x00002000ff037424 */ /* 0x000fc800078e00ff */
[----:B------:R3:W-:Y:S01]  /*19390*/  SYNCS.ARRIVE.TRANS64 RZ, [R4+URZ+0x38830], R3 ;  /* 0x0388300304ff79a7 */ /* 0x0007e2000800003f */
[----:B-1----:R-:W-:-:S04]  /*193a0*/  LOP3.LUT R5, R5, 0x1f, RZ, 0xc0, !PT ;  /* 0x0000001f05057812 */ /* 0x002fc800078ec0ff */
[----:B------:R-:W-:-:S13]  /*193b0*/  ISETP.NE.AND P0, PT, R5, RZ, PT ;  /* 0x000000ff0500720c */ /* 0x000fda0003f05270 */
[----:B---3--:R-:W-:Y:S05]  /*193c0*/  @!P0 BRA `(.L_x_6534) ;  /* 0x0000000000048947 */ /* 0x008fea0003800000 */
[----:B------:R-:W-:Y:S01]  /*193d0*/  BPT.TRAP 0x1 ;  /* 0x000000040000795c */ /* 0x000fe20000300000 */
.L_x_6534:
[----:B------:R-:W-:Y:S05]  /*193e0*/  BSYNC B2 ;  /* 0x0000000000027941 */ /* 0x000fea0003800000 */
.L_x_6533:
[----:B------:R-:W3:Y:S04]  /*193f0*/  LDL R3, [R1] ;  /* 0x0000000001037983 */ /* 0x000ee80000100800 */
        /* <DEDUP_REMOVED lines=12> */
.L_x_6535:
        /* <DEDUP_REMOVED lines=13> */
.L_x_6630:
[----:B------:R-:W-:Y:S05]  /*19590*/  BSYNC B2 ;  /* 0x0000000000027941 */ /* 0x000fea0003800000 */
.L_x_6536:
        /* <DEDUP_REMOVED lines=11> */
.L_x_6539:
[----:B------:R-:W-:Y:S05]  /*19650*/  BSYNC B2 ;  /* 0x0000000000027941 */ /* 0x000fea0003800000 */
.L_x_6538:
[----:B------:R-:W3:Y:S01]  /*19660*/  LDL R5, [R1] ;  /* 0x0000000001057983 */ /* 0x000ee20000100800 */
        /* <DEDUP_REMOVED lines=9> */
.L_x_6540:
        /* <DEDUP_REMOVED lines=15> */
.L_x_6541:
        /* <DEDUP_REMOVED lines=15> */
.L_x_6542:
        /* <DEDUP_REMOVED lines=15> */
.L_x_6543:
        /* <DEDUP_REMOVED lines=15> */
.L_x_6544:
        /* <DEDUP_REMOVED lines=15> */
.L_x_6545:
        /* <DEDUP_REMOVED lines=15> */
.L_x_6546:
        /* <DEDUP_REMOVED lines=15> */
.L_x_6547:
        /* <DEDUP_REMOVED lines=10> */
.L_x_6529:
[----:B------:R-:W-:Y:S05]  /*19e30*/  BSYNC B1 ;  /* 0x0000000000017941 */ /* 0x000fea0003800000 */
.L_x_6528:
[----:B------:R-:W3:Y:S01]  /*19e40*/  LDL R2, [R1+0x4] ;  /* 0x0000040001027983 */ /* 0x000ee20000100800 */
[----:B------:R-:W-:Y:S01]  /*19e50*/  VIADD R7, R7, 0x1 ;  /* 0x0000000107077836 */ /* 0x000fe20000000000 */
[----:B------:R-:W-:Y:S04]  /*19e60*/  BSSY B1, `(.L_x_6548) ;  /* 0x00000dc000017945 */ /* 0x000fe80003800000 */
[----:B------:R-:W-:-:S04]  /*19e70*/  ISETP.NE.AND P0, PT, R7, 0x2, PT ;  /* 0x000000020700780c */ /* 0x000fc80003f05270 */
[----:B------:R-:W-:Y:S02]  /*19e80*/  SEL R9, R7, RZ, P0 ;  /* 0x000000ff07097207 */ /* 0x000fe40000000000 */
[----:B---3--:R-:W-:Y:S02]  /*19e90*/  LOP3.LUT P2, RZ, R2, 0x1, RZ, 0xc0, !PT ;  /* 0x0000000102ff7812 */ /* 0x008fe4000784c0ff */
[----:B------:R-:W-:-:S04]  /*19ea0*/  SEL R2, RZ, 0x1, P0 ;  /* 0x00000001ff027807 */ /* 0x000fc80000000000 */
[----:B------:R-:W-:Y:S01]  /*19eb0*/  LOP3.LUT R8, R6, R2, RZ, 0x3c, !PT ;  /* 0x0000000206087212 */ /* 0x000fe200078e3cff */
        /* <DEDUP_REMOVED lines=28> */
.L_x_6550:
[----:B------:R-:W3:Y:S01]  /*1a080*/  LDL R2, [R1] ;  /* 0x0000000001027983 */ /* 0x000ee20000100800 */
[----:B------:R-:W-:Y:S01]  /*1a090*/  SHF.L.U32 R3, R8, 0x1f, RZ ;  /* 0x0000001f08037819 */ /* 0x000fe200000006ff */
[----:B------:R-:W-:Y:S01]  /*1a0a0*/  BSSY B2, `(.L_x_6551) ;  /* 0x0000007000027945 */ /* 0x000fe20003800000 */
[----:B-1----:R-:W1:Y:S02]  /*1a0b0*/  S2R R4, SR_TID.X ;  /* 0x0000000000047919 */ /* 0x002e640000002100 */
[----:B-1----:R-:W-:-:S04]  /*1a0c0*/  LOP3.LUT R4, R4, 0x7f, RZ, 0xc0, !PT ;  /* 0x0000007f04047812 */ /* 0x002fc800078ec0ff */
[----:B------:R-:W-:Y:S01]  /*1a0d0*/  ISETP.NE.AND P1, PT, R4, RZ, PT ;  /* 0x000000ff0400720c */ /* 0x000fe20003f25270 */
[----:B---3--:R-:W-:-:S04]  /*1a0e0*/  IMAD R2, R9, 0x8, R2 ;  /* 0x0000000809027824 */ /* 0x008fc800078e0202 */
[----:B------:R-:W1:Y:S02]  /*1a0f0*/  SYNCS.PHASECHK.TRANS64.TRYWAIT P0, [R2+URZ+0x38840], R3 ;  /* 0x03884003020075a7 */ /* 0x000e64000800017f */
[----:B-1----:R-:W-:Y:S06]  /*1a100*/  @!P0 BRA `(.L_x_6552) ;  /* 0x0000003400648947 */ /* 0x002fec0003800000 */
.L_x_6631:
[----:B------:R-:W-:Y:S05]  /*1a110*/  BSYNC B2 ;  /* 0x0000000000027941 */ /* 0x000fea0003800000 */
.L_x_6551:
        /* <DEDUP_REMOVED lines=9> */
.L_x_6554:
[----:B------:R-:W-:Y:S05]  /*1a1b0*/  BSYNC B2 ;  /* 0x0000000000027941 */ /* 0x000fea0003800000 */
.L_x_6553:
        /* <DEDUP_REMOVED lines=14> */
.L_x_6555:
        /* <DEDUP_REMOVED lines=13> */
.L_x_6632:
[----:B------:R-:W-:Y:S05]  /*1a370*/  BSYNC B2 ;  /* 0x0000000000027941 */ /* 0x000fea0003800000 */
.L_x_6556:
        /* <DEDUP_REMOVED lines=11> */
.L_x_6559:
[----:B------:R-:W-:Y:S05]  /*1a430*/  BSYNC B2 ;  /* 0x0000000000027941 */ /* 0x000fea0003800000 */
.L_x_6558:
        /* <DEDUP_REMOVED lines=11> */
.L_x_6560:
        /* <DEDUP_REMOVED lines=15> */
.L_x_6561:
        /* <DEDUP_REMOVED lines=15> */
.L_x_6562:
        /* <DEDUP_REMOVED lines=15> */
.L_x_6563:
        /* <DEDUP_REMOVED lines=15> */
.L_x_6564:
        /* <DEDUP_REMOVED lines=15> */
.L_x_6565:
        /* <DEDUP_REMOVED lines=15> */
.L_x_6566:
        /* <DEDUP_REMOVED lines=15> */
.L_x_6567:
        /* <DEDUP_REMOVED lines=10> */
.L_x_6549:
[----:B------:R-:W-:Y:S05]  /*1ac20*/  BSYNC B1 ;  /* 0x0000000000017941 */ /* 0x000fea0003800000 */
.L_x_6548:
[----:B------:R-:W3:Y:S01]  /*1ac30*/  LDL R5, [R1+0x20] ;  /* 0x0000200001057983 */ /* 0x000ee20000100800 */
[----:B------:R-:W-:Y:S01]  /*1ac40*/  VIADD R0, R0, 0xfffffffe ;  /* 0xfffffffe00007836 */ /* 0x000fe20000000000 */
[----:B---3--:R-:W-:-:S13]  /*1ac50*/  ISETP.GT.AND P0, PT, R6, R5, PT ;  /* 0x000000050600720c */ /* 0x008fda0003f04270 */
[----:B------:R-:W-:Y:S05]  /*1ac60*/  @P0 BRA `(.L_x_6568) ;  /* 0xffffffe400000947 */ /* 0x000fea000383ffff */
.L_x_6505:
[----:B------:R-:W-:Y:S05]  /*1ac70*/  BSYNC B0 ;  /* 0x0000000000007941 */ /* 0x000fea0003800000 */
.L_x_6504:
        /* <DEDUP_REMOVED lines=24> */
.L_x_6570:
[----:B------:R-:W-:Y:S05]  /*1ae00*/  BSYNC B0 ;  /* 0x0000000000007941 */ /* 0x000fea0003800000 */
.L_x_6569:
[----:B------:R-:W-:-:S05]  /*1ae10*/  SEL R0, R0, RZ, P0 ;  /* 0x000000ff00007207 */ /* 0x000fca0000000000 */
[----:B------:R3:W-:Y:S02]  /*1ae20*/  STL [R1+0x8], R0 ;  /* 0x0000080001007387 */ /* 0x0007e40000100800 */
.L_x_6466:
[----:B------:R-:W-:Y:S05]  /*1ae30*/  BSYNC B7 ;  /* 0x0000000000077941 */ /* 0x000fea0003800000 */
.L_x_6464:
        /* <DEDUP_REMOVED lines=10> */
[----:B------:R3:W-:Y:S01]  /*1aee0*/  STL [R1], R0 ;  /* 0x0000000001007387 */ /* 0x0007e20000100800 */
[----:B------:R-:W-:Y:S06]  /*1aef0*/  BAR.ARV 0x4, 0x180 ;  /* 0x0106000000007b1d */ /* 0x000fec0000002000 */
[----:B------:R-:W-:Y:S05]  /*1af00*/  BRA `(.L_x_6572) ;  /* 0x0000000800d87947 */ /* 0x000fea0003800000 */
.L_x_6571:
[----:B------:R-:W3:Y:S01]  /*1af10*/  S2R R6, SR_TID.X ;  /* 0x0000000000067919 */ /* 0x000ee20000002100 */
[----:B------:R-:W-:Y:S01]  /*1af20*/  UMOV UR4, 0xffffffff ;  /* 0xffffffff00047882 */ /* 0x000fe20000000000 */
[----:B---3--:R-:W-:-:S04]  /*1af30*/  LOP3.LUT R6, R6, 0x1f, RZ, 0xc0, !PT ;  /* 0x0000001f06067812 */ /* 0x008fc800078ec0ff */
[----:B------:R-:W-:Y:S01]  /*1af40*/  ISETP.NE.AND P0, PT, R6, 0x1f, PT ;  /* 0x0000001f0600780c */ /* 0x000fe20003f05270 */
[----:B------:R-:W-:-:S12]  /*1af50*/  BRA.DIV UR4, `(.L_x_6573) ;  /* 0x0000002604f87947 */ /* 0x000fd8000b800000 */
[----:B------:R-:W-:Y:S01]  /*1af60*/  IMAD.IADD R0, R19, 0x1, R6 ;  /* 0x0000000113007824 */ /* 0x000fe200078e0206 */
[----:B------:R-:W-:-:S04]  /*1af70*/  ULDC UR4, c[0x0][0xd3c] ;  /* 0x00034f0000047ab9 */ /* 0x000fc80000000800 */
[----:B------:R-:W-:-:S13]  /*1af80*/  ISETP.GE.OR P1, PT, R0, UR4, !P0 ;  /* 0x0000000400007c0c */ /* 0x000fda000c726670 */
[----:B-1----:R-:W1:Y:S02]  /*1af90*/  @!P1 LDC.64 R2, c[0x0][0xd80] ;  /* 0x00036000ff029b82 */ /* 0x002e640000000a00 */
[----:B-1----:R-:W-:-:S06]  /*1afa0*/  @!P1 IMAD.WIDE R2, R0, 0x4, R2 ;  /* 0x0000000400029825 */ /* 0x002fcc00078e0202 */
[----:B------:R1:W3:Y:S01]  /*1afb0*/  @!P1 LDG.E R3, desc[UR38][R2.64] ;  /* 0x0000002602039981 */ /* 0x0002e2000c1e1900 */
[C---:B------:R-:W-:Y:S02]  /*1afc0*/  ISETP.GE.U32.AND P2, PT, R6.reuse, 0x2, PT ;  /* 0x000000020600780c */ /* 0x040fe40003f46070 */
[C---:B------:R-:W-:Y:S01]  /*1afd0*/  ISETP.GE.U32.AND P3, PT, R6.reuse, 0x4, PT ;  /* 0x000000040600780c */ /* 0x040fe20003f66070 */
[----:B------:R-:W-:Y:S01]  /*1afe0*/  SHFL.IDX PT, R0, R16, RZ, 0x1f ;  /* 0x00001fff10007589 */ /* 0x000fe200000e0000 */
[C---:B------:R-:W-:Y:S02]  /*1aff0*/  ISETP.GE.U32.AND P4, PT, R6.reuse, 0x8, PT ;  /* 0x000000080600780c */ /* 0x040fe40003f86070 */
[C---:B------:R-:W-:Y:S01]  /*1b000*/  ISETP.GE.U32.AND P5, PT, R6.reuse, 0x10, PT ;  /* 0x000000100600780c */ /* 0x040fe20003fa6070 */
[----:B------:R-:W-:Y:S01]  /*1b010*/  SHFL.IDX PT, R5, R16, 0x1, 0x1f ;  /* 0x00201f0010057f89 */ /* 0x000fe200000e0000 */
[----:B-1----:R-:W-:Y:S02]  /*1b020*/  IMAD.MOV.U32 R2, RZ, RZ, RZ ;  /* 0x000000ffff027224 */ /* 0x002fe400078e00ff */
[----:B---3--:R-:W-:Y:S01]  /*1b030*/  @!P1 IMAD.MOV.U32 R2, RZ, RZ, R3 ;  /* 0x000000ffff029224 */ /* 0x008fe200078e0003 */
        /* <DEDUP_REMOVED lines=16> */
[----:B------:R1:W3:Y:S02]  /*1b140*/  SHFL.IDX PT, R16, R3, 0x1f, 0x1f ;  /* 0x03e01f0003107f89 */ /* 0x0002e400000e0000 */
.L_x_6642:
[----:B------:R-:W-:Y:S02]  /*1b150*/  ULDC UR4, c[0x0][0xd38] ;  /* 0x00034e0000047ab9 */ /* 0x000fe40000000800 */
[----:B------:R-:W-:-:S04]  /*1b160*/  IMAD.U32 R4, RZ, RZ, UR4 ;  /* 0x00000004ff047e24 */ /* 0x000fc8000f8e00ff */
[----:B---3--:R-:W-:-:S04]  /*1b170*/  IMAD R16, R16, R4, RZ ;  /* 0x0000000410107224 */ /* 0x008fc800078e02ff */
[----:B------:R-:W-:-:S05]  /*1b180*/  IMAD.IADD R5, R5, 0x1, R16 ;  /* 0x0000000105057824 */ /* 0x000fca00078e0210 */
[----:B------:R-:W-:-:S13]  /*1b190*/  ISETP.GT.AND P6, PT, R5, R0, PT ;  /* 0x000000000500720c */ /* 0x000fda0003fc4270 */
[----:B------:R-:W-:Y:S05]  /*1b1a0*/  @P6 BRA `(.L_x_6574) ;  /* 0x00000000009c6947 */ /* 0x000fea0003800000 */
.L_x_6579:
[----:B------:R-:W3:Y:S01]  /*1b1b0*/  LDC R2, c[0x0][0xd3c] ;  /* 0x00034f00ff027b82 */ /* 0x000ee20000000800 */
[----:B------:R-:W-:-:S05]  /*1b1c0*/  VIADD R19, R19, 0x1f ;  /* 0x0000001f13137836 */ /* 0x000fca0000000000 */
[----:B---3--:R-:W-:-:S13]  /*1b1d0*/  ISETP.GE.AND P6, PT, R19, R2, PT ;  /* 0x000000021300720c */ /* 0x008fda0003fc6270 */
[----:B------:R-:W-:Y:S05]  /*1b1e0*/  @P6 BRA `(.L_x_6575) ;  /* 0x0000000400d46947 */ /* 0x000fea0003800000 */
[----:B-1----:R-:W1:Y:S01]  /*1b1f0*/  S2R R3, SR_TID.X ;  /* 0x0000000000037919 */ /* 0x002e620000002100 */
[----:B------:R-:W-:Y:S01]  /*1b200*/  BSSY B0, `(.L_x_6576) ;  /* 0x0000009000007945 */ /* 0x000fe20003800000 */
[----:B-1----:R-:W-:-:S05]  /*1b210*/  LOP3.LUT R3, R3, 0x1f, RZ, 0xc0, !PT ;  /* 0x0000001f03037812 */ /* 0x002fca00078ec0ff */
[----:B------:R-:W-:-:S05]  /*1b220*/  IMAD.IADD R4, R19, 0x1, R3 ;  /* 0x0000000113047824 */ /* 0x000fca00078e0203 */
[----:B------:R-:W-:Y:S01]  /*1b230*/  ISETP.GE.OR P6, PT, R4, R2, !P0 ;  /* 0x000000020400720c */ /* 0x000fe200047c6670 */
[----:B------:R-:W-:-:S12]  /*1b240*/  IMAD.MOV.U32 R2, RZ, RZ, RZ ;  /* 0x000000ffff027224 */ /* 0x000fd800078e00ff */
[----:B------:R-:W-:Y:S05]  /*1b250*/  @P6 BRA `(.L_x_6577) ;  /* 0x00000000000c6947 */ /* 0x000fea0003800000 */
[----:B------:R-:W1:Y:S02]  /*1b260*/  LDC.64 R2, c[0x0][0xd80] ;  /* 0x00036000ff027b82 */ /* 0x000e640000000a00 */
[----:B-1----:R-:W-:-:S06]  /*1b270*/  IMAD.WIDE R2, R4, 0x4, R2 ;  /* 0x0000000404027825 */ /* 0x002fcc00078e0202 */
[----:B------:R1:W5:Y:S02]  /*1b280*/  LDG.E R2, desc[UR38][R2.64] ;  /* 0x0000002602027981 */ /* 0x000364000c1e1900 */
.L_x_6577:
[----:B------:R-:W-:Y:S05]  /*1b290*/  BSYNC B0 ;  /* 0x0000000000007941 */ /* 0x000fea0003800000 */
.L_x_6576:
[----:B------:R-:W-:-:S03]  /*1b2a0*/  UMOV UR4, 0xffffffff ;  /* 0xffffffff00047882 */ /* 0x000fc60000000000 */
[----:B------:R-:W-:Y:S05]  /*1b2b0*/  BRA.DIV UR4, `(.L_x_6578) ;  /* 0x0000002a045c7947 */ /* 0x000fea000b800000 */
[----:B-1---5:R-:W1:Y:S02]  /*1b2c0*/  SHFL.UP PT, R3, R2, 0x1, RZ ;  /* 0x0420000002037989 */ /* 0x022e6400000e00ff */
        /* <DEDUP_REMOVED lines=15> */
.L_x_6650:
[----:B------:R-:W-:Y:S02]  /*1b3c0*/  ULDC UR4, c[0x0][0xd38] ;  /* 0x00034e0000047ab9 */ /* 0x000fe40000000800 */
[----:B------:R-:W-:-:S04]  /*1b3d0*/  IMAD.U32 R4, RZ, RZ, UR4 ;  /* 0x00000004ff047e24 */ /* 0x000fc8000f8e00ff */
[----:B---3--:R-:W-:-:S04]  /*1b3e0*/  IMAD R16, R16, R4, RZ ;  /* 0x0000000410107224 */ /* 0x008fc800078e02ff */
[----:B------:R-:W-:-:S05]  /*1b3f0*/  IMAD.IADD R5, R16, 0x1, R5 ;  /* 0x0000000110057824 */ /* 0x000fca00078e0205 */
[----:B------:R-:W-:-:S13]  /*1b400*/  ISETP.GT.AND P6, PT, R5, R0, PT ;  /* 0x000000000500720c */ /* 0x000fda0003fc4270 */
[----:B------:R-:W-:Y:S05]  /*1b410*/  @!P6 BRA `(.L_x_6579) ;  /* 0xfffffffc0064e947 */ /* 0x000fea000383ffff */
.L_x_6574:
        /* <DEDUP_REMOVED lines=8> */
.L_x_6654:
[----:B------:R-:W-:Y:S01]  /*1b4a0*/  ISETP.NE.AND P0, PT, R5, RZ, PT ;  /* 0x000000ff0500720c */ /* 0x000fe20003f05270 */
[----:B------:R-:W-:-:S12]  /*1b4b0*/  IMAD.MOV.U32 R5, RZ, RZ, RZ ;  /* 0x000000ffff057224 */ /* 0x000fd800078e00ff */
[----:B------:R-:W-:Y:S05]  /*1b4c0*/  @!P0 BRA `(.L_x_6581) ;  /* 0x0000000000148947 */ /* 0x000fea0003800000 */
[----:B------:R-:W-:Y:S01]  /*1b4d0*/  UMOV UR4, 0xffffffff ;  /* 0xffffffff00047882 */ /* 0x000fe20000000000 */
[----:B------:R-:W-:Y:S02]  /*1b4e0*/  VIADD R12, R6, 0xffffffff ;  /* 0xffffffff060c7836 */ /* 0x000fe40000000000 */
[----:B------:R-:W-:Y:S05]  /*1b4f0*/  BRA.DIV UR4, `(.L_x_6582) ;  /* 0x0000002a04ec7947 */ /* 0x000fea000b800000 */
[----:B-1----:R1:W0:Y:S02]  /*1b500*/  SHFL.IDX PT, R3, R3, R12, 0x1f ;  /* 0x00001f0c03037589 */ /* 0x00222400000e0000 */
.L_x_6657:
[----:B0-----:R-:W-:-:S07]  /*1b510*/  IMAD.MOV.U32 R5, RZ, RZ, R3 ;  /* 0x000000ffff057224 */ /* 0x001fce00078e0003 */
.L_x_6581:
[----:B-1-3--:R-:W1:Y:S01]  /*1b520*/  LDC.64 R2, c[0x0][0xd90] ;  /* 0x00036400ff027b82 */ /* 0x00ae620000000a00 */
[----:B------:R-:W-:-:S04]  /*1b530*/  IMAD.IADD R19, R6, 0x1, R19 ;  /* 0x0000000106137824 */ /* 0x000fc800078e0213 */
[----:B-1----:R-:W-:-:S05]  /*1b540*/  IMAD.WIDE R2, R19, 0x4, R2 ;  /* 0x0000000413027825 */ /* 0x002fca00078e0202 */
[----:B0-2---:R-:W4:Y:S01]  /*1b550*/  LDG.E R7, desc[UR38][R2.64] ;  /* 0x0000002602077981 */ /* 0x005f22000c1e1900 */
[----:B------:R-:W-:-:S04]  /*1b560*/  IMAD R16, R5, R4, R16 ;  /* 0x0000000405107224 */ /* 0x000fc800078e0210 */
[----:B------:R-:W-:Y:S02]  /*1b570*/  IMAD.IADD R0, R0, 0x1, -R16 ;  /* 0x0000000100007824 */ /* 0x000fe400078e0a10 */
[----:B----4-:R-:W-:-:S05]  /*1b580*/  IMAD R6, R17, R7, RZ ;  /* 0x0000000711067224 */ /* 0x010fca00078e02ff */
        /* <DEDUP_REMOVED lines=59> */
.L_x_6575:
[----:B------:R-:W-:Y:S01]  /*1b940*/  UMOV UR4, URZ ;  /* 0x0000003f00047c82 */ /* 0x000fe20008000000 */
[----:B------:R-:W-:Y:S01]  /*1b950*/  UMOV UR5, URZ ;  /* 0x0000003f00057c82 */ /* 0x000fe20008000000 */
[----:B------:R-:W-:Y:S01]  /*1b960*/  ULDC UR6, c[0x0][0xd3c] ;  /* 0x00034f0000067ab9 */ /* 0x000fe20000000800 */
[----:B------:R-:W-:Y:S02]  /*1b970*/  IMAD.MOV.U32 R16, RZ, RZ, R0 ;  /* 0x000000ffff107224 */ /* 0x000fe400078e0000 */
[----:B------:R-:W-:Y:S02]  /*1b980*/  IMAD.U32 R17, RZ, RZ, UR4 ;  /* 0x00000004ff117e24 */ /* 0x000fe4000f8e00ff */
[----:B------:R-:W-:Y:S02]  /*1b990*/  IMAD.U32 R18, RZ, RZ, UR5 ;  /* 0x00000005ff127e24 */ /* 0x000fe4000f8e00ff */
[----:B------:R-:W-:-:S07]  /*1b9a0*/  IMAD.U32 R19, RZ, RZ, UR6 ;  /* 0x00000006ff137e24 */ /* 0x000fce000f8e00ff */
.L_x_6583:
[----:B-1----:R1:W3:Y:S01]  /*1b9b0*/  LDL R3, [R1] ;  /* 0x0000000001037983 */ /* 0x0022e20000100800 */
[----:B------:R-:W4:Y:S01]  /*1b9c0*/  S2R R0, SR_TID.X ;  /* 0x0000000000007919 */ /* 0x000f220000002100 */
[----:B------:R-:W-:Y:S05]  /*1b9d0*/  WARPSYNC.ALL ;  /* 0x0000000000007948 */ /* 0x000fea0003800000 */
[----:B----4-:R-:W-:Y:S01]  /*1b9e0*/  LOP3.LUT R0, R0, 0x1f, RZ, 0xc0, !PT ;  /* 0x0000001f00007812 */ /* 0x010fe200078ec0ff */
[----:B------:R-:W-:Y:S03]  /*1b9f0*/  BAR.SYNC.DEFER_BLOCKING 0x4, 0x180 ;  /* 0x0106000000007b1d */ /* 0x000fe60000010000 */
[----:B------:R-:W-:-:S13]  /*1ba00*/  ISETP.NE.AND P0, PT, R0, RZ, PT ;  /* 0x000000ff0000720c */ /* 0x000fda0003f05270 */
[----:B------:R-:W3:Y:S01]  /*1ba10*/  @!P0 S2R R0, SR_CgaCtaId ;  /* 0x0000000000008919 */ /* 0x000ee20000008800 */
[----:B------:R-:W-:-:S04]  /*1ba20*/  @!P0 MOV R2, 0x400 ;  /* 0x0000040000028802 */ /* 0x000fc80000000f00 */
[----:B---3--:R-:W-:-:S05]  /*1ba30*/  @!P0 LEA R3, R0, R2, 0x18 ;  /* 0x0000000200038211 */ /* 0x008fca00078ec0ff */
[----:B------:R1:W-:Y:S04]  /*1ba40*/  @!P0 STS.128 [R3+0x388d0], R16 ;  /* 0x0388d01003008388 */ /* 0x0003e80000000c00 */
[----:B------:R1:W-:Y:S01]  /*1ba50*/  @!P0 STL [R1], R3 ;  /* 0x0000000301008387 */ /* 0x0003e20000100800 */
[----:B------:R-:W-:Y:S06]  /*1ba60*/  BAR.ARV 0x5, 0x180 ;  /* 0x0146000000007b1d */ /* 0x000fec0000002000 */
.L_x_6572:
[----:B------:R-:W-:Y:S02]  /*1ba70*/  ULDC UR4, c[0x0][0xd3c] ;  /* 0x00034f0000047ab9 */ /* 0x000fe40000000800 */
[----:B----4-:R-:W-:-:S13]  /*1ba80*/  ISETP.GE.AND P0, PT, R19, UR4, PT ;  /* 0x0000000413007c0c */ /* 0x010fda000bf06270 */
[----:B------:R-:W-:Y:S05]  /*1ba90*/  @!P0 BRA `(.L_x_6584) ;  /* 0xffffff8c00748947 */ /* 0x000fea000383ffff */
[----:B------:R-:W-:Y:S05]  /*1baa0*/  BSYNC B8 ;  /* 0x0000000000087941 */ /* 0x000fea0003800000 */
.L_x_6452:
        /* <DEDUP_REMOVED lines=12> */
.L_x_6658:
[----:B------:R-:W-:Y:S05]  /*1bb70*/  BSYNC B0 ;  /* 0x0000000000007941 */ /* 0x000fea0003800000 */
.L_x_6585:
[----:B------:R-:W-:-:S03]  /*1bb80*/  UMOV UR4, 0xffffffff ;  /* 0xffffffff00047882 */ /* 0x000fc60000000000 */
[----:B------:R-:W-:Y:S05]  /*1bb90*/  BRA.DIV UR4, `(.L_x_6587) ;  /* 0x0000002604807947 */ /* 0x000fea000b800000 */
[----:B------:R-:W1:Y:S02]  /*1bba0*/  S2R R2, SR_TID.X ;  /* 0x0000000000027919 */ /* 0x000e640000002100 */
[----:B-1----:R-:W-:-:S04]  /*1bbb0*/  SHF.R.U32.HI R2, RZ, 0x5, R2 ;  /* 0x00000005ff027819 */ /* 0x002fc80000011602 */
[----:B------:R-:W-:-:S05]  /*1bbc0*/  LOP3.LUT R2, R2, 0x3, RZ, 0xc0, !PT ;  /* 0x0000000302027812 */ /* 0x000fca00078ec0ff */
[----:B------:R1:W3:Y:S02]  /*1bbd0*/  SHFL.IDX PT, R14, R2, RZ, 0x1f ;  /* 0x00001fff020e7589 */ /* 0x0002e400000e0000 */
.L_x_6661:
[----:B---3--:R-:W-:Y:S01]  /*1bbe0*/  ISETP.NE.AND P0, PT, R14, RZ, PT ;  /* 0x000000ff0e00720c */ /* 0x008fe20003f05270 */
[----:B------:R-:W-:-:S12]  /*1bbf0*/  BSSY B0, `(.L_x_6588) ;  /* 0x0000027000007945 */ /* 0x000fd80003800000 */
[----:B------:R-:W-:Y:S05]  /*1bc00*/  @P0 BRA `(.L_x_6589) ;  /* 0x0000000000940947 */ /* 0x000fea0003800000 */
[----:B------:R-:W-:-:S03]  /*1bc10*/  UMOV UR4, 0xffffffff ;  /* 0xffffffff00047882 */ /* 0x000fc60000000000 */
[----:B------:R-:W-:Y:S05]  /*1bc20*/  BRA.DIV UR4, `(.L_x_6590) ;  /* 0x0000002604907947 */ /* 0x000fea000b800000 */
[----:B------:R-:W-:-:S13]  /*1bc30*/  ELECT P6, URZ, PT ;  /* 0x00000000003f782f */ /* 0x000fda00038c0000 */
.L_x_6664:
[----:B------:R-:W-:Y:S05]  /*1bc40*/  @!P6 BRA `(.L_x_6589) ;  /* 0x000000000084e947 */ /* 0x000fea0003800000 */
[----:B-1----:R-:W3:Y:S02]  /*1bc50*/  LDL.LU R2, [R1+0x64] ;  /* 0x0000640001027983 */ /* 0x002ee40000300800 */
[----:B---3--:R-:W-:-:S04]  /*1bc60*/  LOP3.LUT R2, R2, 0x2, RZ, 0xfc, !PT ;  /* 0x0000000202027812 */ /* 0x008fc800078efcff */
[----:B------:R-:W-:-:S13]  /*1bc70*/  ISETP.NE.AND P2, PT, R2, 0x3, PT ;  /* 0x000000030200780c */ /* 0x000fda0003f45270 */
[----:B------:R-:W-:Y:S05]  /*1bc80*/  @!P2 BRA `(.L_x_6591) ;  /* 0x000000000004a947 */ /* 0x000fea0003800000 */
[----:B------:R-:W-:Y:S01]  /*1bc90*/  BPT.TRAP 0x1 ;  /* 0x000000040000795c */ /* 0x000fe20000300000 */
.L_x_6591:
[----:B0-----:R-:W3:Y:S04]  /*1bca0*/  LDL R3, [R1+0x8] ;  /* 0x0000080001037983 */ /* 0x001ee80000100800 */
[----:B--2---:R-:W2:Y:S01]  /*1bcb0*/  LDL.LU R7, [R1+0x14] ;  /* 0x0000140001077983 */ /* 0x004ea20000300800 */
        /* <DEDUP_REMOVED lines=12> */
.L_x_6665:
[----:B------:R-:W1:Y:S02]  /*1bd80*/  SYNCS.PHASECHK.TRANS64.TRYWAIT P0, [R7+URZ], R2 ;  /* 0x00000002070075a7 */ /* 0x000e64000800017f */
[----:B-1----:R-:W-:Y:S05]  /*1bd90*/  @!P0 BRA `(.L_x_6593) ;  /* 0x0000002400688947 */ /* 0x002fea0003800000 */
.L_x_6666:
[----:B------:R-:W-:Y:S05]  /*1bda0*/  @!P2 BRA `(.L_x_6594) ;  /* 0x000000000004a947 */ /* 0x000fea0003800000 */
[----:B------:R-:W-:Y:S01]  /*1bdb0*/  BPT.TRAP 0x1 ;  /* 0x000000040000795c */ /* 0x000fe20000300000 */
.L_x_6594:
[----:B------:R-:W2:Y:S01]  /*1bdc0*/  LDL.LU R4, [R1+0x8] ;  /* 0x0000080001047983 */ /* 0x000ea20000300800 */
[----:B------:R-:W-:-:S04]  /*1bdd0*/  VIADD R0, R0, 0x38860 ;  /* 0x0003886000007836 */ /* 0x000fc80000000000 */
[----:B--2---:R-:W-:-:S04]  /*1bde0*/  IMAD R4, R4, 0x8, R0 ;  /* 0x0000000804047824 */ /* 0x004fc800078e0200 */
[----:B------:R-:W2:Y:S02]  /*1bdf0*/  SYNCS.PHASECHK.TRANS64.TRYWAIT P0, [R4+URZ], R5 ;  /* 0x00000005040075a7 */ /* 0x000ea4000800017f */
[----:B--2---:R-:W-:Y:S05]  /*1be00*/  @!P0 BRA `(.L_x_6595) ;  /* 0x0000002400608947 */ /* 0x004fea0003800000 */
.L_x_6667:
[----:B------:R-:W-:-:S07]  /*1be10*/  IMAD R3, R3, 0x8, R0 ;  /* 0x0000000803037824 */ /* 0x000fce00078e0200 */
.L_x_6596:
[----:B---3--:R3:W4:Y:S02]  /*1be20*/  SYNCS.PHASECHK.TRANS64.TRYWAIT P0, [R3+URZ], R2 ;  /* 0x00000002030075a7 */ /* 0x008724000800017f */
[----:B----4-:R-:W-:Y:S05]  /*1be30*/  @!P0 NANOSLEEP.SYNCS 0x989680 ;  /* 0x009896800000895d */ /* 0x010fea0003900000 */
[----:B------:R-:W4:Y:S02]  /*1be40*/  @!P0 SYNCS.PHASECHK.TRANS64 P0, [R3+URZ], R2 ;  /* 0x00000002030085a7 */ /* 0x000f24000800007f */
[----:B----4-:R-:W-:Y:S05]  /*1be50*/  @!P0 BRA `(.L_x_6596) ;  /* 0xfffffffc00f08947 */ /* 0x010fea000383ffff */
.L_x_6589:
[----:B------:R-:W-:Y:S05]  /*1be60*/  BSYNC B0 ;  /* 0x0000000000007941 */ /* 0x000fea0003800000 */
.L_x_6588:
[----:B------:R-:W-:Y:S05]  /*1be70*/  EXIT ;  /* 0x000000000000794d */ /* 0x000fea0003800000 */
.L_x_6360:
[----:B0-----:R-:W-:-:S04]  /*1be80*/  IMAD.U32 R3, RZ, RZ, UR37 ;  /* 0x00000025ff037e24 */ /* 0x001fc8000f8e00ff */
[----:B------:R0:W1:Y:S03]  /*1be90*/  SYNCS.PHASECHK.TRANS64.TRYWAIT P1, [R3+URZ+0x38800], R4 ;  /* 0x03880004030075a7 */ /* 0x000066000802017f */
[----:B-1----:R-:W-:Y:S05]  /*1bea0*/  @!P1 NANOSLEEP.SYNCS 0x989680 ;  /* 0x009896800000995d */ /* 0x002fea0003900000 */
[----:B------:R-:W1:Y:S02]  /*1beb0*/  @!P1 SYNCS.PHASECHK.TRANS64 P1, [R3+URZ+0x38800], R4 ;  /* 0x03880004030095a7 */ /* 0x000e64000802007f */
[----:B-1----:R-:W-:Y:S05]  /*1bec0*/  @!P1 BRA `(.L_x_6360) ;  /* 0xfffffffc00ec9947 */ /* 0x002fea000383ffff */
[----:B------:R-:W-:Y:S05]  /*1bed0*/  BRA `(.L_x_6597) ;  /* 0xfffffe7c00f07947 */ /* 0x000fea000383ffff */
.L_x_6364:
[----:B-1----:R1:W2:Y:S02]  /*1bee0*/  SYNCS.PHASECHK.TRANS64.TRYWAIT P1, [R3+URZ+0x38830], R6 ;  /* 0x03883006030075a7 */ /* 0x0022a4000802017f */
[----:B--2---:R-:W-:Y:S05]  /*1bef0*/  @!P1 NANOSLEEP.SYNCS 0x989680 ;  /* 0x009896800000995d */ /* 0x004fea0003900000 */
[----:B------:R-:W2:Y:S02]  /*1bf00*/  @!P1 SYNCS.PHASECHK.TRANS64 P1, [R3+URZ+0x38830], R6 ;  /* 0x03883006030095a7 */ /* 0x000ea4000802007f */
[----:B--2---:R-:W-:Y:S05]  /*1bf10*/  @!P1 BRA `(.L_x_6364) ;  /* 0xfffffffc00f09947 */ /* 0x004fea000383ffff */
[----:B------:R-:W-:Y:S05]  /*1bf20*/  BRA `(.L_x_6363) ;  /* 0xfffffe8000087947 */ /* 0x000fea000383ffff */
.L_x_6365:
[----:B--2---:R-:W-:-:S04]  /*1bf30*/  IMAD.U32 R5, RZ, RZ, UR37 ;  /* 0x00000025ff057e24 */ /* 0x004fc8000f8e00ff */
[----:B------:R2:W3:Y:S03]  /*1bf40*/  SYNCS.PHASECHK.TRANS64.TRYWAIT P1, [R5+URZ+0x38810], R4 ;  /* 0x03881004050075a7 */ /* 0x0004e6000802017f */
[----:B---3--:R-:W-:Y:S05]  /*1bf50*/  @!P1 NANOSLEEP.SYNCS 0x989680 ;  /* 0x009896800000995d */ /* 0x008fea0003900000 */
[----:B------:R-:W3:Y:S02]  /*1bf60*/  @!P1 SYNCS.PHASECHK.TRANS64 P1, [R5+URZ+0x38810], R4 ;  /* 0x03881004050095a7 */ /* 0x000ee4000802007f */
[----:B---3--:R-:W-:Y:S05]  /*1bf70*/  @!P1 BRA `(.L_x_6365) ;  /* 0xfffffffc00ec9947 */ /* 0x008fea000383ffff */
[----:B------:R-:W-:Y:S05]  /*1bf80*/  BRA `(.L_x_6598) ;  /* 0xfffffe8000907947 */ /* 0x000fea000383ffff */
.L_x_6369:
[----:B----4-:R4:W0:Y:S02]  /*1bf90*/  SYNCS.PHASECHK.TRANS64.TRYWAIT P1, [R3+URZ+0x38850], R6 ;  /* 0x03885006030075a7 */ /* 0x010824000802017f */
[----:B0-----:R-:W-:Y:S05]  /*1bfa0*/  @!P1 NANOSLEEP.SYNCS 0x989680 ;  /* 0x009896800000995d */ /* 0x001fea0003900000 */
[----:B------:R-:W0:Y:S02]  /*1bfb0*/  @!P1 SYNCS.PHASECHK.TRANS64 P1, [R3+URZ+0x38850], R6 ;  /* 0x03885006030095a7 */ /* 0x000e24000802007f */
[----:B0-----:R-:W-:Y:S05]  /*1bfc0*/  @!P1 BRA `(.L_x_6369) ;  /* 0xfffffffc00f09947 */ /* 0x001fea000383ffff */
[----:B------:R-:W-:Y:S05]  /*1bfd0*/  BRA `(.L_x_6368) ;  /* 0xfffffe80009c7947 */ /* 0x000fea000383ffff */
.L_x_6385:
[----:B-1----:R-:W-:-:S04]  /*1bfe0*/  IMAD.U32 R9, RZ, RZ, UR5 ;  /* 0x00000005ff097e24 */ /* 0x002fc8000f8e00ff */
[----:B------:R1:W2:Y:S03]  /*1bff0*/  SYNCS.PHASECHK.TRANS64.TRYWAIT P2, [R9+URZ+0x38830], R8 ;  /* 0x03883008090075a7 */ /* 0x0002a6000804017f */
[----:B--2---:R-:W-:Y:S05]  /*1c000*/  @!P2 NANOSLEEP.SYNCS 0x989680 ;  /* 0x009896800000a95d */ /* 0x004fea0003900000 */
[----:B------:R-:W2:Y:S02]  /*1c010*/  @!P2 SYNCS.PHASECHK.TRANS64 P2, [R9+URZ+0x38830], R8 ;  /* 0x038830080900a5a7 */ /* 0x000ea4000804007f */
[----:B--2---:R-:W-:Y:S05]  /*1c020*/  @!P2 BRA `(.L_x_6385) ;  /* 0xfffffffc00eca947 */ /* 0x004fea000383ffff */
[----:B------:R-:W-:Y:S05]  /*1c030*/  BRA `(.L_x_6384) ;  /* 0xfffffeb0000c7947 */ /* 0x000fea000383ffff */
.L_x_6389:
[----:B-1----:R-:W-:-:S04]  /*1c040*/  IMAD.U32 R9, RZ, RZ, UR5 ;  /* 0x00000005ff097e24 */ /* 0x002fc8000f8e00ff */
[----:B------:R1:W3:Y:S03]  /*1c050*/  SYNCS.PHASECHK.TRANS64.TRYWAIT P2, [R9+URZ+0x38850], R8 ;  /* 0x03885008090075a7 */ /* 0x0002e6000804017f */
[----:B---3--:R-:W-:Y:S05]  /*1c060*/  @!P2 NANOSLEEP.SYNCS 0x989680 ;  /* 0x009896800000a95d */ /* 0x008fea0003900000 */
[----:B------:R-:W3:Y:S02]  /*1c070*/  @!P2 SYNCS.PHASECHK.TRANS64 P2, [R9+URZ+0x38850], R8 ;  /* 0x038850080900a5a7 */ /* 0x000ee4000804007f */
[----:B---3--:R-:W-:Y:S05]  /*1c080*/  @!P2 BRA `(.L_x_6389) ;  /* 0xfffffffc00eca947 */ /* 0x008fea000383ffff */
[----:B------:R-:W-:Y:S05]  /*1c090*/  BRA `(.L_x_6388) ;  /* 0xfffffeb000687947 */ /* 0x000fea000383ffff */
.L_x_6406:
[----:B-1----:R-:W-:-:S04]  /*1c0a0*/  IMAD.U32 R6, RZ, RZ, UR5 ;  /* 0x00000005ff067e24 */ /* 0x002fc8000f8e00ff */
[----:B------:R1:W2:Y:S03]  /*1c0b0*/  SYNCS.PHASECHK.TRANS64.TRYWAIT P3, [R6+URZ+0x38830], R5 ;  /* 0x03883005060075a7 */ /* 0x0002a6000806017f */
[----:B--2---:R-:W-:Y:S05]  /*1c0c0*/  @!P3 NANOSLEEP.SYNCS 0x989680 ;  /* 0x009896800000b95d */ /* 0x004fea0003900000 */
[----:B------:R-:W2:Y:S02]  /*1c0d0*/  @!P3 SYNCS.PHASECHK.TRANS64 P3, [R6+URZ+0x38830], R5 ;  /* 0x038830050600b5a7 */ /* 0x000ea4000806007f */
[----:B--2---:R-:W-:Y:S05]  /*1c0e0*/  @!P3 BRA `(.L_x_6406) ;  /* 0xfffffffc00ecb947 */ /* 0x004fea000383ffff */
[----:B------:R-:W-:Y:S05]  /*1c0f0*/  BRA `(.L_x_6405) ;  /* 0xfffffee400747947 */ /* 0x000fea000383ffff */
.L_x_6410:
[----:B-1----:R-:W-:-:S04]  /*1c100*/  IMAD.U32 R6, RZ, RZ, UR5 ;  /* 0x00000005ff067e24 */ /* 0x002fc8000f8e00ff */
[----:B------:R1:W3:Y:S03]  /*1c110*/  SYNCS.PHASECHK.TRANS64.TRYWAIT P3, [R6+URZ+0x38850], R5 ;  /* 0x03885005060075a7 */ /* 0x0002e6000806017f */
[----:B---3--:R-:W-:Y:S05]  /*1c120*/  @!P3 NANOSLEEP.SYNCS 0x989680 ;  /* 0x009896800000b95d */ /* 0x008fea0003900000 */
[----:B------:R-:W3:Y:S02]  /*1c130*/  @!P3 SYNCS.PHASECHK.TRANS64 P3, [R6+URZ+0x38850], R5 ;  /* 0x038850050600b5a7 */ /* 0x000ee4000806007f */
[----:B---3--:R-:W-:Y:S05]  /*1c140*/  @!P3 BRA `(.L_x_6410) ;  /* 0xfffffffc00ecb947 */ /* 0x008fea000383ffff */
[----:B------:R-:W-:Y:S05]  /*1c150*/  BRA `(.L_x_6409) ;  /* 0xfffffee400d07947 */ /* 0x000fea000383ffff */
.L_x_6416:
[----:B--2---:R-:W-:-:S04]  /*1c160*/  IMAD.U32 R8, RZ, RZ, UR5 ;  /* 0x00000005ff087e24 */ /* 0x004fc8000f8e00ff */
[----:B------:R2:W3:Y:S03]  /*1c170*/  SYNCS.PHASECHK.TRANS64.TRYWAIT P2, [R8+URZ+0x38830], R5 ;  /* 0x03883005080075a7 */ /* 0x0004e6000804017f */
[----:B---3--:R-:W-:Y:S05]  /*1c180*/  @!P2 NANOSLEEP.SYNCS 0x989680 ;  /* 0x009896800000a95d */ /* 0x008fea0003900000 */
[----:B------:R-:W3:Y:S02]  /*1c190*/  @!P2 SYNCS.PHASECHK.TRANS64 P2, [R8+URZ+0x38830], R5 ;  /* 0x038830050800a5a7 */ /* 0x000ee4000804007f */
[----:B---3--:R-:W-:Y:S05]  /*1c1a0*/  @!P2 BRA `(.L_x_6416) ;  /* 0xfffffffc00eca947 */ /* 0x008fea000383ffff */
[----:B------:R-:W-:Y:S05]  /*1c1b0*/  BRA `(.L_x_6415) ;  /* 0xffffff0c00847947 */ /* 0x000fea000383ffff */
.L_x_6420:
[----:B--2---:R-:W-:-:S04]  /*1c1c0*/  IMAD.U32 R8, RZ, RZ, UR5 ;  /* 0x00000005ff087e24 */ /* 0x004fc8000f8e00ff */
[----:B------:R2:W3:Y:S03]  /*1c1d0*/  SYNCS.PHASECHK.TRANS64.TRYWAIT P2, [R8+URZ+0x38850], R5 ;  /* 0x03885005080075a7 */ /* 0x0004e6000804017f */
[----:B---3--:R-:W-:Y:S05]  /*1c1e0*/  @!P2 NANOSLEEP.SYNCS 0x989680 ;  /* 0x009896800000a95d */ /* 0x008fea0003900000 */
[----:B------:R-:W3:Y:S02]  /*1c1f0*/  @!P2 SYNCS.PHASECHK.TRANS64 P2, [R8+URZ+0x38850], R5 ;  /* 0x038850050800a5a7 */ /* 0x000ee4000804007f */
[----:B---3--:R-:W-:Y:S05]  /*1c200*/  @!P2 BRA `(.L_x_6420) ;  /* 0xfffffffc00eca947 */ /* 0x008fea000383ffff */
[----:B------:R-:W-:Y:S05]  /*1c210*/  BRA `(.L_x_6419) ;  /* 0xffffff0c00e07947 */ /* 0x000fea000383ffff */
.L_x_6472:
        /* <DEDUP_REMOVED lines=11> */
.L_x_6600:
[----:B------:R-:W-:Y:S05]  /*1c2d0*/  BSYNC B0 ;  /* 0x0000000000007941 */ /* 0x000fea0003800000 */
.L_x_6599:
[----:B------:R-:W-:Y:S05]  /*1c2e0*/  BRA `(.L_x_6601) ;  /* 0xffffff9400107947 */ /* 0x000fea000383ffff */
.L_x_6474:
[----:B------:R-:W-:Y:S01]  /*1c2f0*/  BSSY B0, `(.L_x_6602) ;  /* 0x0000006000007945 */ /* 0x000fe20003800000 */
[----:B------:R-:W-:-:S07]  /*1c300*/  IMAD.MOV.U32 R15, RZ, RZ, -0x1 ;  /* 0xffffffffff0f7424 */ /* 0x000fce00078e00ff */
[----:B012-4-:R-:W-:Y:S05]  /*1c310*/  WARPSYNC.COLLECTIVE R15, `(.L_x_6603) ;  /* 0x000000000f0c7348 */ /* 0x017fea0003c00000 */
[----:B------:R-:W-:Y:S02]  /*1c320*/  ELECT P6, UR62, PT ;  /* 0x00000000003e782f */ /* 0x000fe400038c0000 */
[----:B------:R-:W-:Y:S01]  /*1c330*/  MOV R14, UR62 ;  /* 0x0000003e000e7c02 */ /* 0x000fe20008000f00 */
[----:B012-4-:R-:W-:Y:S10]  /*1c340*/  ENDCOLLECTIVE ;  /* 0x000000000000791b */ /* 0x017ff40003800000 */
.L_x_6603:
[----:B------:R-:W-:Y:S05]  /*1c350*/  BSYNC B0 ;  /* 0x0000000000007941 */ /* 0x000fea0003800000 */
.L_x_6602:
[----:B------:R-:W-:Y:S05]  /*1c360*/  BRA `(.L_x_6604) ;  /* 0xffffff94001c7947 */ /* 0x000fea000383ffff */
.L_x_6476:
[----:B--2---:R2:W3:Y:S02]  /*1c370*/  SYNCS.PHASECHK.TRANS64.TRYWAIT P0, [R0+URZ+0x38840], R2 ;  /* 0x03884002000075a7 */ /* 0x0044e4000800017f */
[----:B---3--:R-:W-:Y:S05]  /*1c380*/  @!P0 NANOSLEEP.SYNCS 0x989680 ;  /* 0x009896800000895d */ /* 0x008fea0003900000 */
[----:B------:R-:W3:Y:S02]  /*1c390*/  @!P0 SYNCS.PHASECHK.TRANS64 P0, [R0+URZ+0x38840], R2 ;  /* 0x03884002000085a7 */ /* 0x000ee4000800007f */
[----:B---3--:R-:W-:Y:S05]  /*1c3a0*/  @!P0 BRA `(.L_x_6476) ;  /* 0xfffffffc00f08947 */ /* 0x008fea000383ffff */
[----:B------:R-:W-:Y:S05]  /*1c3b0*/  BRA `(.L_x_6605) ;  /* 0xffffff9400847947 */ /* 0x000fea000383ffff */
.L_x_6480:
[----:B------:R0:W5:Y:S01]  /*1c3c0*/  LDL R0, [R1+0x34] ;  /* 0x0000340001007983 */ /* 0x0001620000100800 */
[----:B------:R-:W-:Y:S02]  /*1c3d0*/  IMAD.MOV.U32 R6, RZ, RZ, R11 ;  /* 0x000000ffff067224 */ /* 0x000fe400078e000b */
[----:B------:R-:W-:Y:S02]  /*1c3e0*/  IMAD.MOV.U32 R13, RZ, RZ, R2 ;  /* 0x000000ffff0d7224 */ /* 0x000fe400078e0002 */
[----:B------:R-:W-:Y:S02]  /*1c3f0*/  IMAD.MOV.U32 R12, RZ, RZ, RZ ;  /* 0x000000ffff0c7224 */ /* 0x000fe400078e00ff */
[----:B------:R-:W-:Y:S02]  /*1c400*/  IMAD.MOV.U32 R11, RZ, RZ, 0x181f ;  /* 0x0000181fff0b7424 */ /* 0x000fe400078e00ff */
[----:B------:R-:W-:Y:S02]  /*1c410*/  IMAD.MOV.U32 R15, RZ, RZ, -0x1 ;  /* 0xffffffffff0f7424 */ /* 0x000fe400078e00ff */
[----:B0-----:R-:W-:-:S07]  /*1c420*/  IMAD.IADD R8, R8, 0x1, R6 ;  /* 0x0000000108087824 */ /* 0x001fce00078e0206 */
[----:B-----5:R-:W-:Y:S05]  /*1c430*/  WARPSYNC.COLLECTIVE R15, `(.L_x_6606) ;  /* 0x000000000f087348 */ /* 0x020fea0003c00000 */
[----:B------:R0:W1:Y:S02]  /*1c440*/  SHFL.IDX P6, R14, R13, R12, R11 ;  /* 0x0000000c0d0e7389 */ /* 0x00006400000c000b */
[----:B01---5:R-:W-:Y:S01]  /*1c450*/  ENDCOLLECTIVE ;  /* 0x000000000000791b */ /* 0x023fe20003800000 */
.L_x_6606:
[----:B------:R0:W-:Y:S01]  /*1c460*/  STL [R1+0x38], R8 ;  /* 0x0000380801007387 */ /* 0x0001e20000100800 */
[----:B------:R-:W-:Y:S02]  /*1c470*/  IMAD.MOV.U32 R13, RZ, RZ, R3 ;  /* 0x000000ffff0d7224 */ /* 0x000fe400078e0003 */
[----:B------:R-:W-:-:S07]  /*1c480*/  IMAD.MOV.U32 R4, RZ, RZ, R14 ;  /* 0x000000ffff047224 */ /* 0x000fce00078e000e */
[----:B0-----:R-:W-:Y:S05]  /*1c490*/  WARPSYNC.COLLECTIVE R15, `(.L_x_6607) ;  /* 0x000000000f087348 */ /* 0x001fea0003c00000 */
[----:B------:R1:W2:Y:S02]  /*1c4a0*/  SHFL.IDX P6, R14, R13, R12, R11 ;  /* 0x0000000c0d0e7389 */ /* 0x0002a400000c000b */
[----:B012---:R-:W-:Y:S01]  /*1c4b0*/  ENDCOLLECTIVE ;  /* 0x000000000000791b */ /* 0x007fe20003800000 */
.L_x_6607:
[----:B------:R-:W-:Y:S02]  /*1c4c0*/  IMAD.MOV.U32 R13, RZ, RZ, R2 ;  /* 0x000000ffff0d7224 */ /* 0x000fe400078e0002 */
[----:B------:R-:W-:Y:S02]  /*1c4d0*/  IMAD.MOV.U32 R12, RZ, RZ, 0x1 ;  /* 0x00000001ff0c7424 */ /* 0x000fe400078e00ff */
[----:B------:R-:W-:-:S07]  /*1c4e0*/  IMAD.MOV.U32 R5, RZ, RZ, R14 ;  /* 0x000000ffff057224 */ /* 0x000fce00078e000e */
[----:B------:R-:W-:Y:S05]  /*1c4f0*/  WARPSYNC.COLLECTIVE R15, `(.L_x_6608) ;  /* 0x000000000f087348 */ /* 0x000fea0003c00000 */
[----:B------:R0:W1:Y:S02]  /*1c500*/  SHFL.IDX P6, R14, R13, R12, R11 ;  /* 0x0000000c0d0e7389 */ /* 0x00006400000c000b */
[----:B01----:R-:W-:Y:S01]  /*1c510*/  ENDCOLLECTIVE ;  /* 0x000000000000791b */ /* 0x003fe20003800000 */
.L_x_6608:
[----:B------:R-:W-:Y:S02]  /*1c520*/  IMAD.MOV.U32 R13, RZ, RZ, R3 ;  /* 0x000000ffff0d7224 */ /* 0x000fe400078e0003 */
[----:B------:R-:W-:-:S07]  /*1c530*/  IMAD.MOV.U32 R6, RZ, RZ, R14 ;  /* 0x000000ffff067224 */ /* 0x000fce00078e000e */
[----:B------:R-:W-:Y:S05]  /*1c540*/  WARPSYNC.COLLECTIVE R15, `(.L_x_6609) ;  /* 0x000000000f087348 */ /* 0x000fea0003c00000 */
[----:B------:R0:W1:Y:S02]  /*1c550*/  SHFL.IDX P6, R14, R13, R12, R11 ;  /* 0x0000000c0d0e7389 */ /* 0x00006400000c000b */
[----:B01----:R-:W-:Y:S01]  /*1c560*/  ENDCOLLECTIVE ;  /* 0x000000000000791b */ /* 0x003fe20003800000 */
.L_x_6609:
[----:B------:R-:W-:Y:S02]  /*1c570*/  IMAD.MOV.U32 R13, RZ, RZ, R2 ;  /* 0x000000ffff0d7224 */ /* 0x000fe400078e0002 */
[----:B------:R-:W-:Y:S02]  /*1c580*/  IMAD.MOV.U32 R12, RZ, RZ, 0x2 ;  /* 0x00000002ff0c7424 */ /* 0x000fe400078e00ff */
[----:B------:R-:W-:Y:S02]  /*1c590*/  IMAD R0, R0, R7, RZ ;  /* 0x0000000700007224 */ /* 0x000fe400078e02ff */
[----:B------:R-:W-:-:S03]  /*1c5a0*/  VIADD R7, R8, 0x10 ;  /* 0x0000001008077836 */ /* 0x000fc60000000000 */
[----:B------:R-:W-:Y:S02]  /*1c5b0*/  ISETP.GE.AND P1, PT, R8, R0, PT ;  /* 0x000000000800720c */ /* 0x000fe40003f26270 */
[----:B------:R0:W-:Y:S11]  /*1c5c0*/  STL [R1+0x40], R7 ;  /* 0x0000400701007387 */ /* 0x0001f60000100800 */
        /* <DEDUP_REMOVED lines=16> */
.L_x_6610:
        /* <DEDUP_REMOVED lines=10> */
.L_x_6611:
        /* <DEDUP_REMOVED lines=11> */
.L_x_6612:
        /* <DEDUP_REMOVED lines=14> */
.L_x_6613:
[----:B------:R-:W-:Y:S01]  /*1c900*/  IMAD.MOV.U32 R3, RZ, RZ, R14 ;  /* 0x000000ffff037224 */ /* 0x000fe200078e000e */
[----:B------:R-:W-:Y:S06]  /*1c910*/  BRA `(.L_x_6614) ;  /* 0xffffff9800ec7947 */ /* 0x000fec000383ffff */
.L_x_6484:
[----:B------:R-:W2:Y:S04]  /*1c920*/  LDL.LU R13, [R1+0x34] ;  /* 0x00003400010d7983 */ /* 0x000ea80000300800 */
[----:B------:R-:W3:Y:S04]  /*1c930*/  LDL.LU R12, [R1+0x38] ;  /* 0x00003800010c7983 */ /* 0x000ee80000300800 */
[----:B------:R-:W4:Y:S04]  /*1c940*/  LDL.LU R11, [R1+0x40] ;  /* 0x00004000010b7983 */ /* 0x000f280000300800 */
[----:B------:R-:W5:Y:S04]  /*1c950*/  LDL.LU R9, [R1+0x58] ;  /* 0x0000580001097983 */ /* 0x000f680000300800 */
[----:B------:R-:W5:Y:S01]  /*1c960*/  LDL.LU R8, [R1+0x4] ;  /* 0x0000040001087983 */ /* 0x000f620000300800 */
[----:B------:R-:W-:Y:S01]  /*1c970*/  BSSY B0, `(.L_x_6615) ;  /* 0x0000017000007945 */ /* 0x000fe20003800000 */
[----:B------:R-:W-:-:S02]  /*1c980*/  IMAD.MOV.U32 R15, RZ, RZ, -0x1 ;  /* 0xffffffffff0f7424 */ /* 0x000fc400078e00ff */
[----:B--2---:R-:W-:Y:S02]  /*1c990*/  IMAD R7, R13, R7, RZ ;  /* 0x000000070d077224 */ /* 0x004fe400078e02ff */
[----:B------:R-:W-:-:S03]  /*1c9a0*/  IMAD.MOV.U32 R13, RZ, RZ, R4 ;  /* 0x000000ffff0d7224 */ /* 0x000fc600078e0004 */
[-C--:B---3--:R-:W-:Y:S01]  /*1c9b0*/  ISETP.GE.AND P2, PT, R12, R7.reuse, PT ;  /* 0x000000070c00720c */ /* 0x088fe20003f46270 */
[----:B------:R-:W-:Y:S01]  /*1c9c0*/  IMAD.MOV.U32 R12, RZ, RZ, RZ ;  /* 0x000000ffff0c7224 */ /* 0x000fe200078e00ff */
[-C--:B----4-:R-:W-:Y:S01]  /*1c9d0*/  ISETP.GE.AND P3, PT, R11, R7.reuse, PT ;  /* 0x000000070b00720c */ /* 0x090fe20003f66270 */
[----:B------:R-:W-:Y:S01]  /*1c9e0*/  IMAD.MOV.U32 R11, RZ, RZ, 0x181f ;  /* 0x0000181fff0b7424 */ /* 0x000fe200078e00ff */
[----:B-----5:R-:W-:Y:S02]  /*1c9f0*/  ISETP.GE.AND P4, PT, R9, R7, PT ;  /* 0x000000070900720c */ /* 0x020fe40003f86270 */
[----:B------:R-:W-:-:S07]  /*1ca00*/  LOP3.LUT R8, R8, 0xffffffdf, RZ, 0xc0, !PT ;  /* 0xffffffdf08087812 */ /* 0x000fce00078ec0ff */
        /* <DEDUP_REMOVED lines=13> */
.L_x_6616:
[----:B------:R-:W-:Y:S05]  /*1cae0*/  BSYNC B0 ;  /* 0x0000000000007941 */ /* 0x000fea0003800000 */
.L_x_6615:
[----:B------:R0:W-:Y:S04]  /*1caf0*/  STL [R1+0x6c], R16 ;  /* 0x00006c1001007387 */ /* 0x0001e80000100800 */
[----:B0-----:R0:W5:Y:S04]  /*1cb00*/  LDL.LU R16, [R1+0x4] ;  /* 0x0000040001107983 */ /* 0x0011680000300800 */
[----:B------:R1:W-:Y:S04]  /*1cb10*/  STL [R1+0x68], R7 ;  /* 0x0000680701007387 */ /* 0x0003e80000100800 */
[----:B-1----:R0:W5:Y:S01]  /*1cb20*/  LDL R7, [R1+0x10] ;  /* 0x0000100001077983 */ /* 0x0021620000100800 */
[----:B------:R-:W-:-:S02]  /*1cb30*/  IMAD.MOV.U32 R13, RZ, RZ, R0 ;  /* 0x000000ffff0d7224 */ /* 0x000fc400078e0000 */
[----:B------:R-:W-:Y:S02]  /*1cb40*/  IMAD.MOV.U32 R12, RZ, RZ, RZ ;  /* 0x000000ffff0c7224 */ /* 0x000fe400078e00ff */
[----:B------:R-:W-:Y:S02]  /*1cb50*/  IMAD.MOV.U32 R11, RZ, RZ, 0x181f ;  /* 0x0000181fff0b7424 */ /* 0x000fe400078e00ff */
[----:B------:R-:W-:Y:S02]  /*1cb60*/  IMAD.MOV.U32 R15, RZ, RZ, -0x1 ;  /* 0xffffffffff0f7424 */ /* 0x000fe400078e00ff */
[----:B0-----:R-:W-:-:S07]  /*1cb70*/  IMAD.MOV.U32 R8, RZ, RZ, R14 ;  /* 0x000000ffff087224 */ /* 0x001fce00078e000e */
[----:B-----5:R-:W-:Y:S05]  /*1cb80*/  WARPSYNC.COLLECTIVE R15, `(.L_x_6617) ;  /* 0x000000000f087348 */ /* 0x020fea0003c00000 */
[----:B------:R0:W1:Y:S02]  /*1cb90*/  SHFL.IDX P6, R14, R13, R12, R11 ;  /* 0x0000000c0d0e7389 */ /* 0x00006400000c000b */
[----:B01---5:R-:W-:Y:S01]  /*1cba0*/  ENDCOLLECTIVE ;  /* 0x000000000000791b */ /* 0x023fe20003800000 */
.L_x_6617:
        /* <DEDUP_REMOVED lines=35> */
[C---:B------:R-:W-:Y:S02]  /*1cde0*/  LOP3.LUT P5, RZ, R16.reuse, 0x4, RZ, 0xc0, !PT ;  /* 0x0000000410ff7812 */ /* 0x040fe400078ac0ff */
[----:B------:R-:W-:Y:S01]  /*1cdf0*/  @!P3 LOP3.LUT R8, R5, 0x40, RZ, 0xc0, !PT ;  /* 0x000000400508b812 */ /* 0x000fe200078ec0ff */
[----:B------:R0:W-:Y:S01]  /*1ce00*/  @!P2 LDGSTS.E.BYPASS.LTC128B.128 [R7+0x32400], desc[UR38][R2.64+0x300], P6 ;  /* 0x324003000207afae */ /* 0x0001e2000b101d66 */
[----:B------:R-:W-:Y:S02]  /*1ce10*/  LOP3.LUT R16, R16, 0xfffdffff, RZ, 0xc0, !PT ;  /* 0xfffdffff10107812 */ /* 0x000fe400078ec0ff */
[----:B------:R-:W-:-:S07]  /*1ce20*/  @!P3 SHF.R.U32.HI R8, RZ, 0x2, R8 ;  /* 0x00000002ff08b819 */ /* 0x000fce0000011608 */
[----:B0-----:R-:W-:Y:S05]  /*1ce30*/  WARPSYNC.COLLECTIVE R15, `(.L_x_6618) ;  /* 0x000000000f087348 */ /* 0x001fea0003c00000 */
[----:B------:R1:W2:Y:S02]  /*1ce40*/  SHFL.IDX P6, R14, R13, R12, R11 ;  /* 0x0000000c0d0e7389 */ /* 0x0002a400000c000b */
[----:B012---:R-:W-:Y:S01]  /*1ce50*/  ENDCOLLECTIVE ;  /* 0x000000000000791b */ /* 0x007fe20003800000 */
.L_x_6618:
        /* <DEDUP_REMOVED lines=12> */
[----:B------:R-:W-:Y:S01]  /*1cf20*/  @!P3 ISETP.NE.U32.AND P4, PT, R8, RZ, PT ;  /* 0x000000ff0800b20c */ /* 0x000fe20003f85070 */
[----:B0-----:R-:W-:-:S12]  /*1cf30*/  IMAD.MOV.U32 R9, RZ, RZ, R14 ;  /* 0x000000ffff097224 */ /* 0x001fd800078e000e */
[----:B------:R-:W-:Y:S05]  /*1cf40*/  WARPSYNC.COLLECTIVE R15, `(.L_x_6619) ;  /* 0x000000000f087348 */ /* 0x000fea0003c00000 */
[----:B------:R0:W1:Y:S02]  /*1cf50*/  SHFL.IDX P6, R14, R13, R12, R11 ;  /* 0x0000000c0d0e7389 */ /* 0x00006400000c000b */
[----:B01----:R-:W-:Y:S01]  /*1cf60*/  ENDCOLLECTIVE ;  /* 0x000000000000791b */ /* 0x003fe20003800000 */
.L_x_6619:
        /* <DEDUP_REMOVED lines=29> */
.L_x_6620:
        /* <DEDUP_REMOVED lines=13> */
.L_x_6621:
[----:B------:R-:W-:Y:S02]  /*1d210*/  @!P4 LOP3.LUT R8, R6, 0x80, RZ, 0xc0, !PT ;  /* 0x000000800608c812 */ /* 0x000fe400078ec0ff */
[----:B------:R-:W-:Y:S02]  /*1d220*/  @!P4 LOP3.LUT R2, R5, 0x40, RZ, 0xc0, !PT ;  /* 0x000000400502c812 */ /* 0x000fe400078ec0ff */
[----:B------:R-:W-:Y:S02]  /*1d230*/  @!P4 SHF.R.U32.HI R8, RZ, 0x3, R8 ;  /* 0x00000003ff08c819 */ /* 0x000fe40000011608 */
[----:B------:R-:W-:Y:S02]  /*1d240*/  @!P4 SHF.R.U32.HI R9, RZ, 0x2, R2 ;  /* 0x00000002ff09c819 */ /* 0x000fe40000011602 */
[----:B------:R-:W-:Y:S01]  /*1d250*/  @!P4 ISETP.NE.U32.AND P3, PT, R8, RZ, PT ;  /* 0x000000ff0800c20c */ /* 0x000fe20003f65070 */
[----:B------:R-:W0:Y:S01]  /*1d260*/  S2R R15, SR_TID.X ;  /* 0x00000000000f7919 */ /* 0x000e220000002100 */
[----:B------:R-:W-:Y:S01]  /*1d270*/  IMAD.MOV.U32 R3, RZ, RZ, R14 ;  /* 0x000000ffff037224 */ /* 0x000fe200078e000e */
[----:B------:R-:W-:Y:S01]  /*1d280*/  @!P4 ISETP.NE.U32.AND P6, PT, R9, RZ, PT ;  /* 0x000000ff0900c20c */ /* 0x000fe20003fc5070 */
[----:B0-----:R-:W-:-:S05]  /*1d290*/  IMAD.SHL.U32 R15, R15, 0x8, RZ ;  /* 0x000000080f0f7824 */ /* 0x001fca00078e00ff */
[----:B------:R-:W-:-:S04]  /*1d2a0*/  LOP3.LUT R15, R15, 0x38, RZ, 0xc0, !PT ;  /* 0x000000380f0f7812 */ /* 0x000fc800078ec0ff */
        /* <DEDUP_REMOVED lines=11> */
[----:B------:R0:W5:Y:S10]  /*1d360*/  LDL.LU R16, [R1+0x6c] ;  /* 0x00006c0001107983 */ /* 0x0001740000300800 */
[----:B------:R0:W-:Y:S04]  /*1d370*/  @!P4 LDGSTS.E.BYPASS.LTC128B.128 [R7+0x2b400], desc[UR38][R2.64+0x100], !P2 ;  /* 0x2b4001000207cfae */ /* 0x0001e8000d101d66 */
[----:B------:R0:W-:Y:S04]  /*1d380*/  @!P4 LDGSTS.E.BYPASS.LTC128B.128 [R7+0x2d400], desc[UR38][R2.64+0x180], !P5 ;  /* 0x2d4001800207cfae */ /* 0x0001e8000e901d66 */
[----:B------:R0:W-:Y:S04]  /*1d390*/  @!P4 LDGSTS.E.BYPASS.LTC128B.128 [R7+0x2f400], desc[UR38][R2.64+0x200], !P0 ;  /* 0x2f4002000207cfae */ /* 0x0001e8000c101d66 */
[----:B------:R0:W-:Y:S04]  /*1d3a0*/  @!P4 LDGSTS.E.BYPASS.LTC128B.128 [R7+0x31400], desc[UR38][R2.64+0x280], !P1 ;  /* 0x314002800207cfae */ /* 0x0001e8000c901d66 */
[----:B------:R0:W-:Y:S04]  /*1d3b0*/  @!P4 LDGSTS.E.BYPASS.LTC128B.128 [R7+0x33400], desc[UR38][R2.64+0x300], P6 ;  /* 0x334003000207cfae */ /* 0x0001e8000b101d66 */
[----:B------:R0:W-:Y:S04]  /*1d3c0*/  @!P4 LDGSTS.E.BYPASS.LTC128B.128 [R7+0x35400], desc[UR38][R2.64+0x380], P3 ;  /* 0x354003800207cfae */ /* 0x0001e80009901d66 */
[----:B------:R0:W5:Y:S01]  /*1d3d0*/  LDL.LU R7, [R1+0x68] ;  /* 0x0000680001077983 */ /* 0x0001620000300800 */
[----:B------:R-:W-:-:S02]  /*1d3e0*/  IMAD.MOV.U32 R13, RZ, RZ, R4 ;  /* 0x000000ffff0d7224 */ /* 0x000fc400078e0004 */
[----:B------:R-:W-:Y:S02]  /*1d3f0*/  IMAD.MOV.U32 R12, RZ, RZ, 0x3 ;  /* 0x00000003ff0c7424 */ /* 0x000fe400078e00ff */
[----:B------:R-:W-:-:S07]  /*1d400*/  IMAD.MOV.U32 R15, RZ, RZ, -0x1 ;  /* 0xffffffffff0f7424 */ /* 0x000fce00078e00ff */
[----:B0----5:R-:W-:Y:S05]  /*1d410*/  WARPSYNC.COLLECTIVE R15, `(.L_x_6622) ;  /* 0x000000000f087348 */ /* 0x021fea0003c00000 */
[----:B------:R1:W2:Y:S02]  /*1d420*/  SHFL.IDX P6, R14, R13, R12, R11 ;  /* 0x0000000c0d0e7389 */ /* 0x0002a400000c000b */
[----:B012--5:R-:W-:Y:S01]  /*1d430*/  ENDCOLLECTIVE ;  /* 0x000000000000791b */ /* 0x027fe20003800000 */
.L_x_6622:
[----:B------:R-:W-:Y:S02]  /*1d440*/  IMAD.MOV.U32 R13, RZ, RZ, R0 ;  /* 0x000000ffff0d7224 */ /* 0x000fe400078e0000 */
[----:B------:R-:W-:-:S07]  /*1d450*/  IMAD.MOV.U32 R4, RZ, RZ, R14 ;  /* 0x000000ffff047224 */ /* 0x000fce00078e000e */
[----:B------:R-:W-:Y:S05]  /*1d460*/  WARPSYNC.COLLECTIVE R15, `(.L_x_6623) ;  /* 0x000000000f087348 */ /* 0x000fea0003c00000 */
[----:B------:R0:W1:Y:S02]  /*1d470*/  SHFL.IDX P6, R14, R13, R12, R11 ;  /* 0x0000000c0d0e7389 */ /* 0x00006400000c000b */
[----:B01----:R-:W-:Y:S01]  /*1d480*/  ENDCOLLECTIVE ;  /* 0x000000000000791b */ /* 0x003fe20003800000 */
.L_x_6623:
[----:B------:R-:W-:Y:S01]  /*1d490*/  IMAD.MOV.U32 R0, RZ, RZ, R14 ;  /* 0x000000ffff007224 */ /* 0x000fe200078e000e */
[----:B------:R-:W-:Y:S06]  /*1d4a0*/  BRA `(.L_x_6624) ;  /* 0xffffff9c00d07947 */ /* 0x000fec000383ffff */
.L_x_6489:
[----:B0-----:R-:W3:Y:S02]  /*1d4b0*/  LDL R2, [R1] ;  /* 0x0000000001027983 */ /* 0x001ee40000100800 */
[----:B---3--:R0:W3:Y:S02]  /*1d4c0*/  SYNCS.PHASECHK.TRANS64.TRYWAIT P0, [R2+URZ+0x38820], R0 ;  /* 0x03882000020075a7 */ /* 0x0080e4000800017f */
[----:B---3--:R-:W-:Y:S05]  /*1d4d0*/  @!P0 NANOSLEEP.SYNCS 0x989680 ;  /* 0x009896800000895d */ /* 0x008fea0003900000 */
[----:B------:R-:W3:Y:S02]  /*1d4e0*/  @!P0 SYNCS.PHASECHK.TRANS64 P0, [R2+URZ+0x38820], R0 ;  /* 0x03882000020085a7 */ /* 0x000ee4000800007f */
[----:B---3--:R-:W-:Y:S05]  /*1d4f0*/  @!P0 BRA `(.L_x_6489) ;  /* 0xfffffffc00ec8947 */ /* 0x008fea000383ffff */
[----:B------:R-:W-:Y:S05]  /*1d500*/  BRA `(.L_x_6625) ;  /* 0xffffffa000907947 */ /* 0x000fea000383ffff */
.L_x_6493:
[----:B0-----:R0:W1:Y:S02]  /*1d510*/  SYNCS.PHASECHK.TRANS64.TRYWAIT P0, [R0+URZ+0x38860], R2 ;  /* 0x03886002000075a7 */ /* 0x001064000800017f */
[----:B-1----:R-:W-:Y:S05]  /*1d520*/  @!P0 NANOSLEEP.SYNCS 0x989680 ;  /* 0x009896800000895d */ /* 0x002fea0003900000 */
[----:B------:R-:W1:Y:S02]  /*1d530*/  @!P0 SYNCS.PHASECHK.TRANS64 P0, [R0+URZ+0x38860], R2 ;  /* 0x03886002000085a7 */ /* 0x000e64000800007f */
[----:B-1----:R-:W-:Y:S05]  /*1d540*/  @!P0 BRA `(.L_x_6493) ;  /* 0xfffffffc00f08947 */ /* 0x002fea000383ffff */
[----:B------:R-:W-:Y:S05]  /*1d550*/  BRA `(.L_x_6626) ;  /* 0xffffffa000bc7947 */ /* 0x000fea000383ffff */
.L_x_6512:
[----:B-1----:R1:W3:Y:S02]  /*1d560*/  SYNCS.PHASECHK.TRANS64.TRYWAIT P0, [R3+URZ+0x38840], R2 ;  /* 0x03884002030075a7 */ /* 0x0022e4000800017f */
[----:B---3--:R-:W-:Y:S05]  /*1d570*/  @!P0 NANOSLEEP.SYNCS 0x989680 ;  /* 0x009896800000895d */ /* 0x008fea0003900000 */
[----:B------:R-:W3:Y:S02]  /*1d580*/  @!P0 SYNCS.PHASECHK.TRANS64 P0, [R3+URZ+0x38840], R2 ;  /* 0x03884002030085a7 */ /* 0x000ee4000800007f */
[----:B---3--:R-:W-:Y:S05]  /*1d590*/  @!P0 BRA `(.L_x_6512) ;  /* 0xfffffffc00f08947 */ /* 0x008fea000383ffff */
[----:B------:R-:W-:Y:S05]  /*1d5a0*/  BRA `(.L_x_6627) ;  /* 0xffffffac00c87947 */ /* 0x000fea000383ffff */
.L_x_6517:
[----:B0-----:R0:W3:Y:S02]  /*1d5b0*/  SYNCS.PHASECHK.TRANS64.TRYWAIT P0, [R3+URZ+0x38860], R2 ;  /* 0x03886002030075a7 */ /* 0x0010e4000800017f */
[----:B---3--:R-:W-:Y:S05]  /*1d5c0*/  @!P0 NANOSLEEP.SYNCS 0x989680 ;  /* 0x009896800000895d */ /* 0x008fea0003900000 */
[----:B------:R-:W3:Y:S02]  /*1d5d0*/  @!P0 SYNCS.PHASECHK.TRANS64 P0, [R3+URZ+0x38860], R2 ;  /* 0x03886002030085a7 */ /* 0x000ee4000800007f */
[----:B---3--:R-:W-:Y:S05]  /*1d5e0*/  @!P0 BRA `(.L_x_6517) ;  /* 0xfffffffc00f08947 */ /* 0x008fea000383ffff */
[----:B------:R-:W-:Y:S05]  /*1d5f0*/  BRA `(.L_x_6628) ;  /* 0xffffffb0004c7947 */ /* 0x000fea000383ffff */
.L_x_6532:
[----:B0-----:R0:W1:Y:S02]  /*1d600*/  SYNCS.PHASECHK.TRANS64.TRYWAIT P0, [R4+URZ+0x38840], R2 ;  /* 0x03884002040075a7 */ /* 0x001064000800017f */
[----:B-1----:R-:W-:Y:S05]  /*1d610*/  @!P0 NANOSLEEP.SYNCS 0x989680 ;  /* 0x009896800000895d */ /* 0x002fea0003900000 */
[----:B------:R-:W1:Y:S02]  /*1d620*/  @!P0 SYNCS.PHASECHK.TRANS64 P0, [R4+URZ+0x38840], R2 ;  /* 0x03884002040085a7 */ /* 0x000e64000800007f */
[----:B-1----:R-:W-:Y:S05]  /*1d630*/  @!P0 BRA `(.L_x_6532) ;  /* 0xfffffffc00f08947 */ /* 0x002fea000383ffff */
[----:B------:R-:W-:Y:S05]  /*1d640*/  BRA `(.L_x_6629) ;  /* 0xffffffbc003c7947 */ /* 0x000fea000383ffff */
.L_x_6537:
[----:B-1----:R1:W3:Y:S02]  /*1d650*/  SYNCS.PHASECHK.TRANS64.TRYWAIT P0, [R4+URZ+0x38860], R2 ;  /* 0x03886002040075a7 */ /* 0x0022e4000800017f */
[----:B---3--:R-:W-:Y:S05]  /*1d660*/  @!P0 NANOSLEEP.SYNCS 0x989680 ;  /* 0x009896800000895d */ /* 0x008fea0003900000 */
[----:B------:R-:W3:Y:S02]  /*1d670*/  @!P0 SYNCS.PHASECHK.TRANS64 P0, [R4+URZ+0x38860], R2 ;  /* 0x03886002040085a7 */ /* 0x000ee4000800007f */
[----:B---3--:R-:W-:Y:S05]  /*1d680*/  @!P0 BRA `(.L_x_6537) ;  /* 0xfffffffc00f08947 */ /* 0x008fea000383ffff */
[----:B------:R-:W-:Y:S05]  /*1d690*/  BRA `(.L_x_6630) ;  /* 0xffffffbc00bc7947 */ /* 0x000fea000383ffff */
.L_x_6552:
[----:B-1----:R1:W3:Y:S02]  /*1d6a0*/  SYNCS.PHASECHK.TRANS64.TRYWAIT P0, [R2+URZ+0x38840], R3 ;  /* 0x03884003020075a7 */ /* 0x0022e4000800017f */
[----:B---3--:R-:W-:Y:S05]  /*1d6b0*/  @!P0 NANOSLEEP.SYNCS 0x989680 ;  /* 0x009896800000895d */ /* 0x008fea0003900000 */
[----:B------:R-:W3:Y:S02]  /*1d6c0*/  @!P0 SYNCS.PHASECHK.TRANS64 P0, [R2+URZ+0x38840], R3 ;  /* 0x03884003020085a7 */ /* 0x000ee4000800007f */
[----:B---3--:R-:W-:Y:S05]  /*1d6d0*/  @!P0 BRA `(.L_x_6552) ;  /* 0xfffffffc00f08947 */ /* 0x008fea000383ffff */
[----:B------:R-:W-:Y:S05]  /*1d6e0*/  BRA `(.L_x_6631) ;  /* 0xffffffc800887947 */ /* 0x000fea000383ffff */
.L_x_6557:
[----:B0-----:R0:W3:Y:S02]  /*1d6f0*/  SYNCS.PHASECHK.TRANS64.TRYWAIT P0, [R2+URZ+0x38860], R3 ;  /* 0x03886003020075a7 */ /* 0x0010e4000800017f */
[----:B---3--:R-:W-:Y:S05]  /*1d700*/  @!P0 NANOSLEEP.SYNCS 0x989680 ;  /* 0x009896800000895d */ /* 0x008fea0003900000 */
[----:B------:R-:W3:Y:S02]  /*1d710*/  @!P0 SYNCS.PHASECHK.TRANS64 P0, [R2+URZ+0x38860], R3 ;  /* 0x03886003020085a7 */ /* 0x000ee4000800007f */
[----:B---3--:R-:W-:Y:S05]  /*1d720*/  @!P0 BRA `(.L_x_6557) ;  /* 0xfffffffc00f08947 */ /* 0x008fea000383ffff */
[----:B------:R-:W-:Y:S05]  /*1d730*/  BRA `(.L_x_6632) ;  /* 0xffffffcc000c7947 */ /* 0x000fea000383ffff */
.L_x_6573:
        /* <DEDUP_REMOVED lines=8> */
.L_x_6634:
[----:B------:R-:W-:Y:S05]  /*1d7c0*/  BSYNC B0 ;  /* 0x0000000000007941 */ /* 0x000fea0003800000 */
.L_x_6633:
        /* <DEDUP_REMOVED lines=9> */
.L_x_6635:
        /* <DEDUP_REMOVED lines=18> */
.L_x_6636:
        /* <DEDUP_REMOVED lines=8> */
.L_x_6637:
        /* <DEDUP_REMOVED lines=8> */
.L_x_6638:
        /* <DEDUP_REMOVED lines=8> */
.L_x_6639:
        /* <DEDUP_REMOVED lines=8> */
.L_x_6640:
        /* <DEDUP_REMOVED lines=9> */
.L_x_6641:
[----:B------:R-:W-:Y:S01]  /*1dc10*/  IMAD.MOV.U32 R16, RZ, RZ, R14 ;  /* 0x000000ffff107224 */ /* 0x000fe200078e000e */
[----:B------:R-:W-:Y:S06]  /*1dc20*/  BRA `(.L_x_6642) ;  /* 0xffffffd400487947 */ /* 0x000fec000383ffff */
.L_x_6578:
        /* <DEDUP_REMOVED lines=8> */
.L_x_6644:
[----:B------:R-:W-:Y:S05]  /*1dcb0*/  BSYNC B0 ;  /* 0x0000000000007941 */ /* 0x000fea0003800000 */
.L_x_6643:
        /* <DEDUP_REMOVED lines=10> */
.L_x_6645:
        /* <DEDUP_REMOVED lines=8> */
.L_x_6646:
        /* <DEDUP_REMOVED lines=8> */
.L_x_6647:
        /* <DEDUP_REMOVED lines=8> */
.L_x_6648:
        /* <DEDUP_REMOVED lines=9> */
.L_x_6649:
[----:B------:R-:W-:Y:S01]  /*1df70*/  IMAD.MOV.U32 R16, RZ, RZ, R14 ;  /* 0x000000ffff107224 */ /* 0x000fe200078e000e */
[----:B------:R-:W-:Y:S06]  /*1df80*/  BRA `(.L_x_6650) ;  /* 0xffffffd4000c7947 */ /* 0x000fec000383ffff */
.L_x_6580:
[----:B------:R-:W-:Y:S01]  /*1df90*/  BSSY B0, `(.L_x_6651) ;  /* 0x0000006000007945 */ /* 0x000fe20003800000 */
[----:B------:R-:W-:Y:S01]  /*1dfa0*/  PLOP3.LUT P6, PT, P6, PT, PT, 0x8, 0x0 ;  /* 0x000000000000781c */ /* 0x000fe200037ce170 */
[----:B------:R-:W-:-:S12]  /*1dfb0*/  IMAD.MOV.U32 R15, RZ, RZ, -0x1 ;  /* 0xffffffffff0f7424 */ /* 0x000fd800078e00ff */
[----:B012---:R-:W-:Y:S05]  /*1dfc0*/  WARPSYNC.COLLECTIVE R15, `(.L_x_6652) ;  /* 0x000000000f087348 */ /* 0x007fea0003c00000 */
[----:B------:R-:W-:Y:S01]  /*1dfd0*/  VOTE.ANY R14, PT, P6 ;  /* 0x00000000000e7806 */ /* 0x000fe200030e0100 */
[----:B012---:R-:W-:Y:S06]  /*1dfe0*/  ENDCOLLECTIVE ;  /* 0x000000000000791b */ /* 0x007fec0003800000 */
.L_x_6652:
[----:B------:R-:W-:Y:S05]  /*1dff0*/  BSYNC B0 ;  /* 0x0000000000007941 */ /* 0x000fea0003800000 */
.L_x_6651:
        /* <DEDUP_REMOVED lines=9> */
.L_x_6653:
[----:B------:R-:W-:Y:S01]  /*1e090*/  IMAD.MOV.U32 R17, RZ, RZ, R14 ;  /* 0x000000ffff117224 */ /* 0x000fe200078e000e */
[----:B------:R-:W-:Y:S06]  /*1e0a0*/  BRA `(.L_x_6654) ;  /* 0xffffffd000fc7947 */ /* 0x000fec000383ffff */
.L_x_6582:
[----:B------:R-:W-:Y:S01]  /*1e0b0*/  BSSY B0, `(.L_x_6655) ;  /* 0x0000007000007945 */ /* 0x000fe20003800000 */
[----:B------:R-:W-:Y:S02]  /*1e0c0*/  IMAD.MOV.U32 R13, RZ, RZ, R3 ;  /* 0x000000ffff0d7224 */ /* 0x000fe400078e0003 */
[----:B------:R-:W-:Y:S02]  /*1e0d0*/  IMAD.MOV.U32 R11, RZ, RZ, 0x1f ;  /* 0x0000001fff0b7424 */ /* 0x000fe400078e00ff */
[----:B------:R-:W-:-:S07]  /*1e0e0*/  IMAD.MOV.U32 R15, RZ, RZ, -0x1 ;  /* 0xffffffffff0f7424 */ /* 0x000fce00078e00ff */
[----:B01234-:R-:W-:Y:S05]  /*1e0f0*/  WARPSYNC.COLLECTIVE R15, `(.L_x_6656) ;  /* 0x000000000f087348 */ /* 0x01ffea0003c00000 */
[----:B------:R0:W0:Y:S02]  /*1e100*/  SHFL.IDX P6, R14, R13, R12, R11 ;  /* 0x0000000c0d0e7389 */ /* 0x00002400000c000b */
[----:B01234-:R-:W-:Y:S01]  /*1e110*/  ENDCOLLECTIVE ;  /* 0x000000000000791b */ /* 0x01ffe20003800000 */
.L_x_6656:
[----:B------:R-:W-:Y:S05]  /*1e120*/  BSYNC B0 ;  /* 0x0000000000007941 */ /* 0x000fea0003800000 */
.L_x_6655:
[----:B------:R-:W-:Y:S01]  /*1e130*/  IMAD.MOV.U32 R3, RZ, RZ, R14 ;  /* 0x000000ffff037224 */ /* 0x000fe200078e000e */
[----:B------:R-:W-:Y:S06]  /*1e140*/  BRA `(.L_x_6657) ;  /* 0xffffffd000f07947 */ /* 0x000fec000383ffff */
.L_x_6586:
[----:B0-----:R0:W1:Y:S02]  /*1e150*/  SYNCS.PHASECHK.TRANS64.TRYWAIT P0, [R0+URZ+0x38820], R3 ;  /* 0x03882003000075a7 */ /* 0x001064000800017f */
[----:B-1----:R-:W-:Y:S05]  /*1e160*/  @!P0 NANOSLEEP.SYNCS 0x989680 ;  /* 0x009896800000895d */ /* 0x002fea0003900000 */
[----:B------:R-:W1:Y:S02]  /*1e170*/  @!P0 SYNCS.PHASECHK.TRANS64 P0, [R0+URZ+0x38820], R3 ;  /* 0x03882003000085a7 */ /* 0x000e64000800007f */
[----:B-1----:R-:W-:Y:S05]  /*1e180*/  @!P0 BRA `(.L_x_6586) ;  /* 0xfffffffc00f08947 */ /* 0x002fea000383ffff */
[----:B------:R-:W-:Y:S05]  /*1e190*/  BRA `(.L_x_6658) ;  /* 0xffffffd800747947 */ /* 0x000fea000383ffff */
.L_x_6587:
        /* <DEDUP_REMOVED lines=11> */
.L_x_6660:
[----:B------:R-:W-:Y:S05]  /*1e250*/  BSYNC B0 ;  /* 0x0000000000007941 */ /* 0x000fea0003800000 */
.L_x_6659:
[----:B------:R-:W-:Y:S05]  /*1e260*/  BRA `(.L_x_6661) ;  /* 0xffffffd8005c7947 */ /* 0x000fea000383ffff */
.L_x_6590:
[----:B------:R-:W-:Y:S01]  /*1e270*/  BSSY B1, `(.L_x_6662) ;  /* 0x0000006000017945 */ /* 0x000fe20003800000 */
[----:B------:R-:W-:-:S07]  /*1e280*/  IMAD.MOV.U32 R15, RZ, RZ, -0x1 ;  /* 0xffffffffff0f7424 */ /* 0x000fce00078e00ff */
[----:B012---:R-:W-:Y:S05]  /*1e290*/  WARPSYNC.COLLECTIVE R15, `(.L_x_6663) ;  /* 0x000000000f0c7348 */ /* 0x007fea0003c00000 */
[----:B------:R-:W-:Y:S02]  /*1e2a0*/  ELECT P6, UR62, PT ;  /* 0x00000000003e782f */ /* 0x000fe400038c0000 */
[----:B------:R-:W-:Y:S01]  /*1e2b0*/  MOV R14, UR62 ;  /* 0x0000003e000e7c02 */ /* 0x000fe20008000f00 */
[----:B012---:R-:W-:Y:S10]  /*1e2c0*/  ENDCOLLECTIVE ;  /* 0x000000000000791b */ /* 0x007ff40003800000 */
.L_x_6663:
[----:B------:R-:W-:Y:S05]  /*1e2d0*/  BSYNC B1 ;  /* 0x0000000000017941 */ /* 0x000fea0003800000 */
.L_x_6662:
[----:B------:R-:W-:Y:S05]  /*1e2e0*/  BRA `(.L_x_6664) ;  /* 0xffffffd800547947 */ /* 0x000fea000383ffff */
.L_x_6592:
[----:B0-----:R0:W1:Y:S02]  /*1e2f0*/  SYNCS.PHASECHK.TRANS64.TRYWAIT P0, [R6+URZ], R5 ;  /* 0x00000005060075a7 */ /* 0x001064000800017f */
[----:B-1----:R-:W-:Y:S05]  /*1e300*/  @!P0 NANOSLEEP.SYNCS 0x989680 ;  /* 0x009896800000895d */ /* 0x002fea0003900000 */
[----:B------:R-:W1:Y:S02]  /*1e310*/  @!P0 SYNCS.PHASECHK.TRANS64 P0, [R6+URZ], R5 ;  /* 0x00000005060085a7 */ /* 0x000e64000800007f */
[----:B-1----:R-:W-:Y:S05]  /*1e320*/  @!P0 BRA `(.L_x_6592) ;  /* 0xfffffffc00f08947 */ /* 0x002fea000383ffff */
[----:B------:R-:W-:Y:S05]  /*1e330*/  BRA `(.L_x_6665) ;  /* 0xffffffd800907947 */ /* 0x000fea000383ffff */
.L_x_6593:
[----:B-1----:R1:W2:Y:S02]  /*1e340*/  SYNCS.PHASECHK.TRANS64.TRYWAIT P0, [R7+URZ], R2 ;  /* 0x00000002070075a7 */ /* 0x0022a4000800017f */
[----:B--2---:R-:W-:Y:S05]  /*1e350*/  @!P0 NANOSLEEP.SYNCS 0x989680 ;  /* 0x009896800000895d */ /* 0x004fea0003900000 */
[----:B------:R-:W2:Y:S02]  /*1e360*/  @!P0 SYNCS.PHASECHK.TRANS64 P0, [R7+URZ], R2 ;  /* 0x00000002070085a7 */ /* 0x000ea4000800007f */
[----:B--2---:R-:W-:Y:S05]  /*1e370*/  @!P0 BRA `(.L_x_6593) ;  /* 0xfffffffc00f08947 */ /* 0x004fea000383ffff */
[----:B------:R-:W-:Y:S05]  /*1e380*/  BRA `(.L_x_6666) ;  /* 0xffffffd800847947 */ /* 0x000fea000383ffff */
.L_x_6595:
[----:B--2---:R2:W3:Y:S02]  /*1e390*/  SYNCS.PHASECHK.TRANS64.TRYWAIT P0, [R4+URZ], R5 ;  /* 0x00000005040075a7 */ /* 0x0044e4000800017f */
[----:B---3--:R-:W-:Y:S05]  /*1e3a0*/  @!P0 NANOSLEEP.SYNCS 0x989680 ;  /* 0x009896800000895d */ /* 0x008fea0003900000 */
[----:B------:R-:W3:Y:S02]  /*1e3b0*/  @!P0 SYNCS.PHASECHK.TRANS64 P0, [R4+URZ], R5 ;  /* 0x00000005040085a7 */ /* 0x000ee4000800007f */
[----:B---3--:R-:W-:Y:S05]  /*1e3c0*/  @!P0 BRA `(.L_x_6595) ;  /* 0xfffffffc00f08947 */ /* 0x008fea000383ffff */
[----:B------:R-:W-:Y:S05]  /*1e3d0*/  BRA `(.L_x_6667) ;  /* 0xffffffd8008c7947 */ /* 0x000fea000383ffff */
.L_x_6668:
        /* <DEDUP_REMOVED lines=10> */
.L_x_15126:


//--------------------- .text._ZN7cutlass13device_kernelIN5flash11enable_sm90INS1_16FlashAttnFwdSm90INS1_25CollectiveMainloopFwdSm90ILi2EN4cute5tupleIJNS5_1CILi1EEES8_S8_EEENS6_IJNS7_ILi64EEESA_SA_EEELi512ENS_10bfloat16_tEfNS_4arch4Sm90ELb0ELb1ELb0ELb1ELb0ELb1ELb1ELb0ELb0ELb1ELb0ELb0EEENS1_21CollectiveEpilogueFwdINS6_IJSA_NS7_ILi512EEESA_EEES9_SC_SE_Li256ELb1ELb1ELb0ELb0EEENS1_36VarlenDynamicPersistentTileSchedulerILi64ELi64ELi256ELi128ELb0ELb1ELb1ELb1ELb0ELb1EEEEEEEEEvNT_6ParamsE --------------------------
	.section	.text._ZN7cutlass13device_kernelIN5flash11enable_sm90INS1_16FlashAttnFwdSm90INS1_25CollectiveMainloopFwdSm90ILi2EN4cute5tupleIJNS5_1CILi1EEES8_S8_EEENS6_IJNS7_ILi64EEESA_SA_EEELi512ENS_10bfloat16_tEfNS_4arch4Sm90ELb0ELb1ELb0ELb1ELb0ELb1ELb1ELb0ELb0ELb1ELb0ELb0EEENS1_21CollectiveEpilogueFwdINS6_IJSA_NS7_ILi512EEESA_EEES9_SC_SE_Li256ELb1ELb1ELb0ELb0EEENS1_36VarlenDynamicPersistentTileSchedulerILi64ELi64ELi256ELi128ELb0ELb1ELb1ELb1ELb0ELb1EEEEEEEEEvNT_6ParamsE,"ax",@progbits
	.align	128
.text._ZN7cutlass13device_kernelIN5flash11enable_sm90INS1_16FlashAttnFwdSm90INS1_25CollectiveMainloopFwdSm90ILi2EN4cute5tupleIJNS5_1CILi1EEES8_S8_EEENS6_IJNS7_ILi64EEESA_SA_EEELi512ENS_10bfloat16_tEfNS_4arch4Sm90ELb0ELb1ELb0ELb1ELb0ELb1ELb1ELb0ELb0ELb1ELb0ELb0EEENS1_21CollectiveEpilogueFwdINS6_IJSA_NS7_ILi512EEESA_EEES9_SC_SE_Li256ELb1ELb1ELb0ELb0EEENS1_36VarlenDynamicPersistentTileSchedulerILi64ELi64ELi256ELi128ELb0ELb1ELb1ELb1ELb0ELb1EEEEEEEEEvNT_6ParamsE:
        .type           _ZN7cutlass13device_kernelIN5flash11enable_sm90INS1_16FlashAttnFwdSm90INS1_25CollectiveMainloopFwdSm90ILi2EN4cute5tupleIJNS5_1CILi1EEES8_S8_EEENS6_IJNS7_ILi64EEESA_SA_EEELi512ENS_10bfloat16_tEfNS_4arch4Sm90ELb0ELb1ELb0ELb1ELb0ELb1ELb1ELb0ELb0ELb1ELb0ELb0EEENS1_21CollectiveEpilogueFwdINS6_IJSA_NS7_ILi512EEESA_EEES9_SC_SE_Li256ELb1ELb1ELb0ELb0EEENS1_36VarlenDynamicPersistentTileSchedulerILi64ELi64ELi256ELi128ELb0ELb1ELb1ELb1ELb0ELb1EEEEEEEEEvNT_6ParamsE,@function
        .size           _ZN7cutlass13device_kernelIN5flash11enable_sm90INS1_16FlashAttnFwdSm90INS1_25CollectiveMainloopFwdSm90ILi2EN4cute5tupleIJNS5_1CILi1EEES8_S8_EEENS6_IJNS7_ILi64EEESA_SA_EEELi512ENS_10bfloat16_tEfNS_4arch4Sm90ELb0ELb1ELb0ELb1ELb0ELb1ELb1ELb0ELb0ELb1ELb0ELb0EEENS1_21CollectiveEpilogueFwdINS6_IJSA_NS7_ILi512EEESA_EEES9_SC_SE_Li256ELb1ELb1ELb0ELb0EEENS1_36VarlenDynamicPersistentTileSchedulerILi64ELi64ELi256ELi128ELb0ELb1ELb1ELb1ELb0ELb1EEEEEEEEEvNT_6ParamsE,(.L_x_15127 - _ZN7cutlass13device_kernelIN5flash11enable_sm90INS1_16FlashAttnFwdSm90INS1_25CollectiveMainloopFwdSm90ILi2EN4cute5tupleIJNS5_1CILi1EEES8_S8_EEENS6_IJNS7_ILi64EEESA_SA_EEELi512ENS_10bfloat16_tEfNS_4arch4Sm90ELb0ELb1ELb0ELb1ELb0ELb1ELb1ELb0ELb0ELb1ELb0ELb0EEENS1_21CollectiveEpilogueFwdINS6_IJSA_NS7_ILi512EEESA_EEES9_SC_SE_Li256ELb1ELb1ELb0ELb0EEENS1_36VarlenDynamicPersistentTileSchedulerILi64ELi64ELi256ELi128ELb0ELb1ELb1ELb1ELb0ELb1EEEEEEEEEvNT_6ParamsE)
        .other          _ZN7cutlass13device_kernelIN5flash11enable_sm90INS1_16FlashAttnFwdSm90INS1_25CollectiveMainloopFwdSm90ILi2EN4cute5tupleIJNS5_1CILi1EEES8_S8_EEENS6_IJNS7_ILi64EEESA_SA_EEELi512ENS_10bfloat16_tEfNS_4arch4Sm90ELb0ELb1ELb0ELb1ELb0ELb1ELb1ELb0ELb0ELb1ELb0ELb0EEENS1_21CollectiveEpilogueFwdINS6_IJSA_NS7_ILi512EEESA_EEES9_SC_SE_Li256ELb1ELb1ELb0ELb0EEENS1_36VarlenDynamicPersistentTileSchedulerILi64ELi64ELi256ELi128ELb0ELb1ELb1ELb1ELb0ELb1EEEEEEEEEvNT_6ParamsE,@"STO_CUDA_ENTRY STV_DEFAULT"
_ZN7cutlass13device_kernelIN5flash11enable_sm90INS1_16FlashAttnFwdSm90INS1_25CollectiveMainloopFwdSm90ILi2EN4cute5tupleIJNS5_1CILi1EEES8_S8_EEENS6_IJNS7_ILi64EEESA_SA_EEELi512ENS_10bfloat16_tEfNS_4arch4Sm90ELb0ELb1ELb0ELb1ELb0ELb1ELb1ELb0ELb0ELb1ELb0ELb0EEENS1_21CollectiveEpilogueFwdINS6_IJSA_NS7_ILi512EEESA_EEES9_SC_SE_Li256ELb1ELb1ELb0ELb0EEENS1_36VarlenDynamicPersistentTileSchedulerILi64ELi64ELi256ELi128ELb0ELb1ELb1ELb1ELb0ELb1EEEEEEEEEvNT_6ParamsE:
        /* <DEDUP_REMOVED lines=24> */
.L_x_6670:
[----:B------:R-:W-:Y:S05]  /*0180*/  BSYNC B0 ;  /* 0x0000000000007941 */ /* 0x000fea0003800000 */
.L_x_6669:
        /* <DEDUP_REMOVED lines=21> */
[----:B0-----:R0:W1:Y:S01]  /*02e0*/  @UP1 SYNCS.EXCH.64 URZ, [UR8+0x38800], UR4 ;  /* 0x03880004083f15b2 */ /* 0x0010620008000100 */
[----:B------:R0:W2:Y:S04]  /*02f0*/  @UP2 SYNCS.EXCH.64 URZ, [UR8+0x38810], UR4 ;  /* 0x03881004083f25b2 */ /* 0x0000a80008000100 */
[----:B------:R0:W3:Y:S01]  /*0300*/  @UP3 SYNCS.EXCH.64 URZ, [UR8+0x38820], UR6 ;  /* 0x03882006083f35b2 */ /* 0x0000e20008000100 */
        /* <DEDUP_REMOVED lines=14> */
[----:B----4-:R-:W-:Y:S01]  /*03f0*/  NOP ;  /* 0x0000000000007918 */ /* 0x010fe20000000000 */
.L_x_6671:
[----:B------:R-:W4:Y:S01]  /*0400*/  SHFL.IDX PT, R2, R0, RZ, 0x1f ;  /* 0x00001fff00027589 */ /* 0x000f2200000e0000 */
[----:B------:R-:W-:Y:S01]  /*0410*/  NOP ;  /* 0x0000000000007918 */ /* 0x000fe20000000000 */
[----:B----4-:R-:W-:-:S13]  /*0420*/  ISETP.NE.AND P0, PT, R2, RZ, PT ;  /* 0x000000ff0200720c */ /* 0x010fda0003f05270 */
        /* <DEDUP_REMOVED lines=18> */
[----:B----4-:R-:W-:Y:S01]  /*0550*/  NOP ;  /* 0x0000000000007918 */ /* 0x010fe20000000000 */
.L_x_6672:
[----:B------:R-:W4:Y:S01]  /*0560*/  SHFL.IDX PT, R2, R0, RZ, 0x1f ;  /* 0x00001fff00027589 */ /* 0x000f2200000e0000 */
[----:B------:R-:W-:Y:S01]  /*0570*/  NOP ;  /* 0x0000000000007918 */ /* 0x000fe20000000000 */
[----:B----4-:R-:W-:-:S13]  /*0580*/  ISETP.NE.AND P0, PT, R2, RZ, PT ;  /* 0x000000ff0200720c */ /* 0x010fda0003f05270 */
        /* <DEDUP_REMOVED lines=15> */
.L_x_6673:
        /* <DEDUP_REMOVED lines=22> */
.L_x_6674:
        /* <DEDUP_REMOVED lines=22> */
.L_x_6675:
[----:B------:R-:W-:Y:S01]  /*0940*/  PLOP3.LUT P0, PT, PT, PT, UP0, 0x80, 0x0 ;  /* 0x000000000000781c */ /* 0x000fe20003f0f008 */
[----:B------:R-:W-:Y:S01]  /*0950*/  UMOV UR36, 0x1 ;  /* 0x0000000100247882 */ /* 0x000fe20000000000 */
[----:B------:R-:W-:Y:S01]  /*0960*/  NOP ;  /* 0x0000000000007918 */ /* 0x000fe20000000000 */
[----:B------:R-:W-:Y:S01]  /*0970*/  USEL UR36, UR36, 0x2, !UP0 ;  /* 0x0000000224247887 */ /* 0x000fe2000c000000 */
[----:B------:R-:W-:Y:S01]  /*0980*/  BSSY B9, `(.L_x_6676) ;  /* 0x0002608000097945 */ /* 0x000fe20003800000 */
[----:B------:R-:W-:Y:S01]  /*0990*/  ULDC.64 UR50, c[0x0][0x208] ;  /* 0x0000820000327ab9 */ /* 0x000fe20000000a00 */
[----:B0123--:R-:W-:Y:S07]  /*09a0*/  BAR.SYNC.DEFER_BLOCKING 0x0 ;  /* 0x0000000000007b1d */ /* 0x00ffee0000010000 */
[----:B------:R-:W-:Y:S05]  /*09b0*/  @!P0 BRA `(.L_x_6677) ;  /* 0x000001b800e88947 */ /* 0x000fea0003800000 */
.L_x_6678:
[----:B------:R-:W-:-:S08]  /*09c0*/  NOP ;  /* 0x0000000000007918 */ /* 0x000fd00000000000 */
[----:B------:R-:W0:Y:S02]  /*09d0*/  USETMAXREG.TRY_ALLOC.CTAPOOL UP0, 0xf0 ;  /* 0x000000f0000079c8 */ /* 0x000e240008000600 */
[----:B0-----:R-:W-:-:S13]  /*09e0*/  PLOP3.LUT P0, PT, PT, PT, UP0, 0x80, 0x0 ;  /* 0x000000000000781c */ /* 0x001fda0003f0f008 */
[----:B------:R-:W-:Y:S05]  /*09f0*/  @!P0 BRA `(.L_x_6678) ;  /* 0xfffffffc00f08947 */ /* 0x000fea000383ffff */
[----:B------:R-:W-:Y:S01]  /*0a00*/  SHF.R.U32.HI R0, RZ, 0x7, R4 ;  /* 0x00000007ff007819 */ /* 0x000fe20000011604 */
[----:B------:R-:W0:Y:S01]  /*0a10*/  S2UR UR5, SR_CgaCtaId ;  /* 0x00000000000579c3 */ /* 0x000e220000008800 */
[----:B------:R-:W-:Y:S02]  /*0a20*/  UMOV UR4, 0x400 ;  /* 0x0000040000047882 */ /* 0x000fe40000000000 */
[----:B------:R-:W-:-:S13]  /*0a30*/  ISETP.NE.AND P0, PT, R0, 0x1, PT ;  /* 0x000000010000780c */ /* 0x000fda0003f05270 */
[----:B------:R-:W-:Y:S06]  /*0a40*/  @!P0 BAR.ARV 0x8, 0x100 ;  /* 0x0204000000008b1d */ /* 0x000fec0000002000 */
[----:B------:R-:W-:Y:S01]  /*0a50*/  ISETP.GE.U32.AND P0, PT, R4, 0x100, PT ;  /* 0x000001000400780c */ /* 0x000fe20003f06070 */
[----:B0-----:R-:W-:-:S06]  /*0a60*/  ULEA UR4, UR5, UR4, 0x18 ;  /* 0x0000000405047291 */ /* 0x001fcc000f8ec03f */
[----:B------:R-:W-:Y:S01]  /*0a70*/  IMAD.U32 R18, RZ, RZ, UR4 ;  /* 0x00000004ff127e24 */ /* 0x000fe2000f8e00ff */
[----:B------:R-:W-:-:S05]  /*0a80*/  ULDC UR4, c[0x0][0xd3c] ;  /* 0x00034f0000047ab9 */ /* 0x000fca0000000800 */
[----:B------:R-:W-:Y:S08]  /*0a90*/  @P0 BAR.ARV 0xf, 0x100 ;  /* 0x03c4000000000b1d */ /* 0x000ff00000002000 */
[----:B------:R-:W-:Y:S06]  /*0aa0*/  BAR.SYNC.DEFER_BLOCKING 0x5, 0x180 ;  /* 0x0146000000007b1d */ /* 0x000fec0000010000 */
[----:B------:R-:W0:Y:S02]  /*0ab0*/  LDS.128 R24, [R18+0x388d0] ;  /* 0x0388d00012187984 */ /* 0x000e240000000c00 */
[----:B------:R-:W-:Y:S06]  /*0ac0*/  BAR.ARV 0x4, 0x180 ;  /* 0x0106000000007b1d */ /* 0x000fec0000002000 */
[----:B0-----:R-:W-:-:S13]  /*0ad0*/  ISETP.GE.AND P0, PT, R27, UR4, PT ;  /* 0x000000041b007c0c */ /* 0x001fda000bf06270 */
[----:B------:R-:W-:Y:S05]  /*0ae0*/  @P0 BRA `(.L_x_6679) ;  /* 0x0000025c00c40947 */ /* 0x000fea0003800000 */
[----:B------:R-:W-:Y:S01]  /*0af0*/  VIADD R14, R4, 0xffffff80 ;  /* 0xffffff80040e7836 */ /* 0x000fe20000000000 */
[----:B------:R-:W-:Y:S01]  /*0b00*/  ULOP3.LUT UR47, UR36, 0x1, URZ, 0xfc, !UPT ;  /* 0x00000001242f7892 */ /* 0x000fe2000f8efc3f */
[----:B------:R-:W-:Y:S02]  /*0b10*/  IMAD.MOV.U32 R210, RZ, RZ, 0x20 ;  /* 0x00000020ffd27424 */ /* 0x000fe400078e00ff */
        /* <DEDUP_REMOVED lines=8> */
[----:B------:R-:W-:-:S02]  /*0ba0*/  LOP3.LUT R3, R2, 0xfffffff0, RZ, 0xc0, !PT ;  /* 0xfffffff002037812 */ /* 0x000fc400078ec0ff */
[--C-:B------:R-:W-:Y:S02]  /*0bb0*/  SHF.R.S32.HI R216, RZ, 0x5, R5.reuse ;  /* 0x00000005ffd87819 */ /* 0x100fe40000011405 */
[----:B------:R-:W-:Y:S01]  /*0bc0*/  SHF.R.S32.HI R5, RZ, 0x1f, R5 ;  /* 0x0000001fff057819 */ /* 0x000fe20000011405 */
[----:B------:R-:W-:Y:S01]  /*0bd0*/  IMAD.IADD R4, R14, 0x1, -R3 ;  /* 0x000000010e047824 */ /* 0x000fe200078e0a03 */
[----:B------:R-:W-:Y:S02]  /*0be0*/  SHF.R.S32.HI R3, RZ, 0x4, R2 ;  /* 0x00000004ff037819 */ /* 0x000fe40000011402 */
[----:B------:R-:W-:Y:S02]  /*0bf0*/  LEA.HI R6, R0, R14, RZ, 0x7 ;  /* 0x0000000e00067211 */ /* 0x000fe400078f38ff */
[----:B------:R-:W-:Y:S02]  /*0c00*/  SHF.R.S32.HI R9, RZ, 0x1f, R4 ;  /* 0x0000001fff097819 */ /* 0x000fe40000011404 */
[----:B------:R-:W-:-:S02]  /*0c10*/  LEA.HI R2, R2, R3, RZ, 0x1 ;  /* 0x0000000302027211 */ /* 0x000fc400078f08ff */
        /* <DEDUP_REMOVED lines=27> */
[----:B------:R-:W-:-:S02]  /*0dd0*/  LOP3.LUT R2, R2, R5, RZ, 0x3c, !PT ;  /* 0x0000000502027212 */ /* 0x000fc400078e3cff */
[----:B------:R-:W-:Y:S01]  /*0de0*/  SHF.R.S32.HI R8, RZ, 0x1f, R7 ;  /* 0x0000001fff087819 */ /* 0x000fe20000011407 */
[----:B------:R-:W-:-:S03]  /*0df0*/  IMAD R3, R216, 0x400, R3 ;  /* 0x00000400d8037824 */ /* 0x000fc600078e0203 */
[-C--:B------:R-:W-:Y:S01]  /*0e00*/  LEA.HI R9, R8, R7.reuse, RZ, 0x2 ;  /* 0x0000000708097211 */ /* 0x080fe200078f10ff */
[----:B------:R-:W-:Y:S01]  /*0e10*/  IMAD.IADD R3, R3, 0x1, R2 ;  /* 0x0000000103037824 */ /* 0x000fe200078e0202 */
[CC--:B------:R-:W-:Y:S02]  /*0e20*/  LEA.HI R2, R0.reuse, R14.reuse, RZ, 0x3 ;  /* 0x0000000e00027211 */ /* 0x0c0fe400078f18ff */
[----:B------:R-:W-:Y:S01]  /*0e30*/  LEA.HI R0, R0, R14, RZ, 0x2 ;  /* 0x0000000e00007211 */ /* 0x000fe200078f10ff */
[----:B------:R-:W-:Y:S01]  /*0e40*/  IMAD R198, R3, 0x2, R18 ;  /* 0x0000000203c67824 */ /* 0x000fe200078e0212 */
[----:B------:R-:W-:Y:S02]  /*0e50*/  LOP3.LUT R4, R9, 0x7ffffffc, RZ, 0xc0, !PT ;  /* 0x7ffffffc09047812 */ /* 0x000fe400078ec0ff */
[----:B------:R-:W-:Y:S01]  /*0e60*/  SHF.R.S32.HI R226, RZ, 0x3, R2 ;  /* 0x00000003ffe27819 */ /* 0x000fe20000011402 */
[----:B------:R-:W-:Y:S01]  /*0e70*/  VIADD R211, R198, 0x36400 ;  /* 0x00036400c6d37836 */ /* 0x000fe20000000000 */
[----:B------:R-:W-:Y:S01]  /*0e80*/  LOP3.LUT R225, R2, 0xfffffff8, RZ, 0xc0, !PT ;  /* 0xfffffff802e17812 */ /* 0x000fe200078ec0ff */
[----:B------:R-:W-:Y:S01]  /*0e90*/  IMAD.IADD R4, R7, 0x1, -R4 ;  /* 0x0000000107047824 */ /* 0x000fe200078e0a04 */
[--C-:B------:R-:W-:Y:S01]  /*0ea0*/  SHF.R.S32.HI R187, RZ, 0x2, R0.reuse ;  /* 0x00000002ffbb7819 */ /* 0x100fe20000011400 */
[----:B------:R-:W-:Y:S01]  /*0eb0*/  VIADD R199, R198, 0x36440 ;  /* 0x00036440c6c77836 */ /* 0x000fe20000000000 */
[----:B------:R-:W-:Y:S01]  /*0ec0*/  SHF.R.S32.HI R2, RZ, 0x1f, R0 ;  /* 0x0000001fff027819 */ /* 0x000fe20000011400 */
[----:B------:R-:W-:Y:S01]  /*0ed0*/  IMAD.IADD R225, R14, 0x1, -R225 ;  /* 0x000000010ee17824 */ /* 0x000fe200078e0ae1 */
[----:B------:R-:W-:Y:S01]  /*0ee0*/  LEA.HI R8, R8, R7, RZ, 0x5 ;  /* 0x0000000708087211 */ /* 0x000fe200078f28ff */
[----:B------:R-:W-:Y:S01]  /*0ef0*/  VIADD R7, R187, 0x20 ;  /* 0x00000020bb077836 */ /* 0x000fe20000000000 */
[----:B------:R-:W-:Y:S01]  /*0f00*/  LEA.HI R2, R2, R187, RZ, 0x3 ;  /* 0x000000bb02027211 */ /* 0x000fe200078f18ff */
[----:B------:R-:W-:Y:S01]  /*0f10*/  IMAD.SHL.U32 R213, R225, 0x8, RZ ;  /* 0x00000008e1d57824 */ /* 0x000fe200078e00ff */
[--C-:B------:R-:W-:Y:S01]  /*0f20*/  SHF.R.S32.HI R10, RZ, 0x2, R9.reuse ;  /* 0x00000002ff0a7819 */ /* 0x100fe20000011409 */
[----:B------:R-:W-:Y:S01]  /*0f30*/  IMAD.SHL.U32 R235, R7, 0x40, RZ ;  /* 0x0000004007eb7824 */ /* 0x000fe200078e00ff */
[----:B------:R-:W-:Y:S01]  /*0f40*/  SHF.R.S32.HI R11, RZ, 0x1f, R9 ;  /* 0x0000001fff0b7819 */ /* 0x000fe20000011409 */
[C---:B------:R-:W-:Y:S01]  /*0f50*/  VIADD R221, R213.reuse, 0xc0 ;  /* 0x000000c0d5dd7836 */ /* 0x040fe20000000000 */
[----:B------:R-:W-:Y:S01]  /*0f60*/  LOP3.LUT R2, R2, 0xfffffff8, RZ, 0xc0, !PT ;  /* 0xfffffff802027812 */ /* 0x000fe200078ec0ff */
[----:B------:R-:W-:Y:S01]  /*0f70*/  VIADD R222, R213, 0x80 ;  /* 0x00000080d5de7836 */ /* 0x000fe20000000000 */
[----:B------:R-:W-:Y:S01]  /*0f80*/  LEA.HI R11, R11, R10, RZ, 0x3 ;  /* 0x0000000a0b0b7211 */ /* 0x000fe200078f18ff */
[----:B------:R-:W-:Y:S01]  /*0f90*/  VIADD R219, R213, 0x140 ;  /* 0x00000140d5db7836 */ /* 0x000fe20000000000 */
[----:B------:R-:W-:Y:S01]  /*0fa0*/  LOP3.LUT R231, R0, 0xfffffffc, RZ, 0xc0, !PT ;  /* 0xfffffffc00e77812 */ /* 0x000fe200078ec0ff */
[----:B------:R-:W-:Y:S01]  /*0fb0*/  IMAD.IADD R196, R187, 0x1, -R2 ;  /* 0x00000001bbc47824 */ /* 0x000fe200078e0a02 */
[----:B------:R-:W-:Y:S01]  /*0fc0*/  SHF.R.S32.HI R5, RZ, 0x1f, R7 ;  /* 0x0000001fff057819 */ /* 0x000fe20000011407 */
[----:B------:R-:W-:Y:S01]  /*0fd0*/  VIADD R223, R213, 0x40 ;  /* 0x00000040d5df7836 */ /* 0x000fe20000000000 */
[----:B------:R-:W-:Y:S01]  /*0fe0*/  LOP3.LUT R11, R11, 0xfffffff8, RZ, 0xc0, !PT ;  /* 0xfffffff80b0b7812 */ /* 0x000fe200078ec0ff */
[----:B------:R-:W-:Y:S01]  /*0ff0*/  IMAD.IADD R231, R14, 0x1, -R231 ;  /* 0x000000010ee77824 */ /* 0x000fe200078e0ae7 */
[----:B------:R-:W-:Y:S01]  /*1000*/  LEA.HI R2, R5, R7, RZ, 0x3 ;  /* 0x0000000705027211 */ /* 0x000fe200078f18ff */
[----:B------:R-:W-:Y:S01]  /*1010*/  VIADD R220, R213, 0x100 ;  /* 0x00000100d5dc7836 */ /* 0x000fe20000000000 */
[----:B------:R-:W-:Y:S01]  /*1020*/  SHF.R.S32.HI R8, RZ, 0x5, R8 ;  /* 0x00000005ff087819 */ /* 0x000fe20000011408 */
[----:B------:R-:W-:Y:S01]  /*1030*/  IMAD.IADD R11, R10, 0x1, -R11 ;  /* 0x000000010a0b7824 */ /* 0x000fe200078e0a0b */
[C---:B------:R-:W-:Y:S01]  /*1040*/  LEA.HI R0, R231.reuse, R231, RZ, 0x1 ;  /* 0x000000e7e7007211 */ /* 0x040fe200078f08ff */
[----:B------:R-:W-:Y:S01]  /*1050*/  IMAD.SHL.U32 R16, R231, 0x8, RZ ;  /* 0x00000008e7107824 */ /* 0x000fe200078e00ff */
[----:B------:R-:W-:Y:S01]  /*1060*/  LOP3.LUT R235, R235, 0x1c0, RZ, 0xc0, !PT ;  /* 0x000001c0ebeb7812 */ /* 0x000fe200078ec0ff */
[----:B------:R-:W-:Y:S01]  /*1070*/  IMAD.SHL.U32 R2, R2, 0x40, RZ ;  /* 0x0000004002027824 */ /* 0x000fe200078e00ff */
[----:B------:R-:W-:Y:S01]  /*1080*/  LOP3.LUT R0, R0, 0x1ffffffe, RZ, 0xc0, !PT ;  /* 0x1ffffffe00007812 */ /* 0x000fe200078ec0ff */
[----:B------:R-:W-:Y:S01]  /*1090*/  IMAD R194, R8, 0x10, R11 ;  /* 0x0000001008c27824 */ /* 0x000fe200078e020b */
[----:B------:R-:W-:Y:S01]  /*10a0*/  LOP3.LUT R7, R235, 0x38, R16, 0xf8, !PT ;  /* 0x00000038eb077812 */ /* 0x000fe200078ef810 */
[----:B------:R-:W-:Y:S01]  /*10b0*/  IMAD.SHL.U32 R188, R231, 0x4, RZ ;  /* 0x00000004e7bc7824 */ /* 0x000fe200078e00ff */
[----:B------:R-:W-:Y:S01]  /*10c0*/  SHF.R.U32.HI R8, RZ, 0x3, R235 ;  /* 0x00000003ff087819 */ /* 0x000fe200000116eb */
[C---:B------:R-:W-:Y:S01]  /*10d0*/  VIADD R229, R213.reuse, 0x180 ;  /* 0x00000180d5e57836 */ /* 0x040fe20000000000 */
[----:B------:R-:W-:Y:S01]  /*10e0*/  LOP3.LUT R236, R2, 0xfffffe00, RZ, 0xc0, !PT ;  /* 0xfffffe0002ec7812 */ /* 0x000fe200078ec0ff */
[----:B------:R-:W-:Y:S01]  /*10f0*/  VIADD R212, R188, 0x10 ;  /* 0x00000010bcd47836 */ /* 0x000fe20000000000 */
[----:B------:R-:W-:Y:S01]  /*1100*/  SHF.R.S32.HI R6, RZ, 0x1f, R222 ;  /* 0x0000001fff067819 */ /* 0x000fe200000114de */
[----:B------:R-:W-:Y:S01]  /*1110*/  VIADD R228, R213, 0x1c0 ;  /* 0x000001c0d5e47836 */ /* 0x000fe20000000000 */
[----:B------:R-:W-:Y:S01]  /*1120*/  LOP3.LUT R7, R236, R7, R8, 0xf6, !PT ;  /* 0x00000007ec077212 */ /* 0x000fe200078ef608 */
        /* <DEDUP_REMOVED lines=10> */
[----:B------:R-:W-:Y:S01]  /*11d0*/  IMAD R214, R5, 0x8, R194 ;  /* 0x0000000805d67824 */ /* 0x000fe200078e02c2 */
[----:B------:R-:W-:Y:S01]  /*11e0*/  SHF.R.S32.HI R3, RZ, 0x1f, R229 ;  /* 0x0000001fff037819 */ /* 0x000fe200000114e5 */
[----:B------:R-:W-:Y:S01]  /*11f0*/  IMAD.IADD R210, R210, 0x1, R199 ;  /* 0x00000001d2d27824 */ /* 0x000fe200078e02c7 */
[----:B------:R-:W-:-:S07]  /*1200*/  SHF.R.S32.HI R0, RZ, 0x1f, R228 ;  /* 0x0000001fff007819 */ /* 0x000fce00000114e4 */
.L_x_6881:
[----:B------:R-:W-:Y:S01]  /*1210*/  ULDC.64 UR4, c[0x0][0xb20] ;  /* 0x0002c80000047ab9 */ /* 0x000fe20000000a00 */
[----:B0123--:R-:W0:Y:S01]  /*1220*/  LDC.64 R4, c[0x0][0xb00] ;  /* 0x0002c000ff047b82 */ /* 0x00fe220000000a00 */
[----:B------:R-:W-:Y:S01]  /*1230*/  ISETP.NE.U32.AND P0, PT, RZ, UR4, PT ;  /* 0x00000004ff007c0c */ /* 0x000fe2000bf05070 */
[----:B------:R-:W-:Y:S01]  /*1240*/  IMAD.MOV.U32 R11, RZ, RZ, RZ ;  /* 0x000000ffff0b7224 */ /* 0x000fe200078e00ff */
[----:B------:R-:W-:Y:S01]  /*1250*/  ULDC.64 UR6, c[0x0][0xb18] ;  /* 0x0002c60000067ab9 */ /* 0x000fe20000000a00 */
[----:B----4-:R-:W-:Y:S01]  /*1260*/  IMAD.MOV.U32 R29, RZ, RZ, RZ ;  /* 0x000000ffff1d7224 */ /* 0x010fe200078e00ff */
        /* <DEDUP_REMOVED lines=13> */
[----:B------:R2:W5:Y:S01]  /*1340*/  @P3 LDG.E R29, desc[UR50][R8.64] ;  /* 0x00000032081d3981 */ /* 0x000562000c1e1900 */
        /* <DEDUP_REMOVED lines=25> */
.L_x_6680:
[----:B------:R-:W-:Y:S02]  /*14e0*/  IMAD.U32 R36, RZ, RZ, UR5 ;  /* 0x00000005ff247e24 */ /* 0x000fe4000f8e00ff */
[----:B------:R-:W-:Y:S01]  /*14f0*/  IMAD.U32 R24, RZ, RZ, UR4 ;  /* 0x00000004ff187e24 */ /* 0x000fe2000f8e00ff */
[----:B------:R-:W-:Y:S06]  /*1500*/  @!P2 BRA `(.L_x_6681) ;  /* 0x000000000010a947 */ /* 0x000fec0003800000 */
[----:B------:R-:W0:Y:S02]  /*1510*/  LDC.64 R2, c[0x0][0xb18] ;  /* 0x0002c600ff027b82 */ /* 0x000e240000000a00 */
[----:B0-----:R-:W-:-:S05]  /*1520*/  IMAD.WIDE R2, R27, 0x4, R2 ;  /* 0x000000041b027825 */ /* 0x001fca00078e0202 */
[----:B------:R0:W5:Y:S01]  /*1530*/  LDG.E R24, desc[UR50][R2.64] ;  /* 0x0000003202187981 */ /* 0x000162000c1e1900 */
[----:B------:R-:W-:Y:S05]  /*1540*/  BRA `(.L_x_6682) ;  /* 0x0000000000107947 */ /* 0x000fea0003800000 */
.L_x_6681:
[----:B------:R-:W-:Y:S05]  /*1550*/  @!P3 BRA `(.L_x_6682) ;  /* 0x00000000000cb947 */ /* 0x000fea0003800000 */
[----:B------:R-:W2:Y:S04]  /*1560*/  LDG.E R3, desc[UR50][R8.64] ;  /* 0x0000003208037981 */ /* 0x000ea8000c1e1900 */
[----:B------:R-:W2:Y:S02]  /*1570*/  LDG.E R24, desc[UR50][R8.64+0x4] ;  /* 0x0000043208187981 */ /* 0x000ea4000c1e1900 */
[----:B--2---:R-:W-:-:S07]  /*1580*/  IMAD.IADD R24, R24, 0x1, -R3 ;  /* 0x0000000118187824 */ /* 0x004fce00078e0a03 */
.L_x_6682:
        /* <DEDUP_REMOVED lines=27> */
[----:B0-----:R-:W-:Y:S01]  /*1740*/  IMAD.MOV.U32 R5, RZ, RZ, R0 ;  /* 0x000000ffff057224 */ /* 0x001fe200078e0000 */
[----:B--2---:R-:W-:Y:S01]  /*1750*/  @P1 SHF.R.U32.HI R5, RZ, R13, R2 ;  /* 0x0000000dff051219 */ /* 0x004fe20000011602 */
[----:B------:R-:W-:-:S04]  /*1760*/  VIADD R0, R184, 0x3f ;  /* 0x0000003fb8007836 */ /* 0x000fc80000000000 */
[----:B------:R-:W-:Y:S01]  /*1770*/  IMAD.IADD R7, R44, 0x1, R5 ;  /* 0x000000012c077824 */ /* 0x000fe200078e0205 */
        /* <DEDUP_REMOVED lines=16> */
.L_x_6685:
[----:B------:R-:W-:-:S13]  /*1880*/  ISETP.NE.AND P0, PT, R15, 0x1, PT ;  /* 0x000000010f00780c */ /* 0x000fda0003f05270 */
[----:B------:R-:W0:Y:S02]  /*1890*/  @P0 LDC.64 R4, c[0x0][0xae0] ;  /* 0x0002b800ff040b82 */ /* 0x000e240000000a00 */
[----:B0-----:R-:W-:-:S05]  /*18a0*/  @P0 IMAD.HI.U32 R4, R2, R4, RZ ;  /* 0x0000000402040227 */ /* 0x001fca00078e00ff */
[----:B------:R-:W-:-:S07]  /*18b0*/  @P0 SHF.R.U32.HI R2, RZ, R5, R4 ;  /* 0x00000005ff020219 */ /* 0x000fce0000011604 */
.L_x_6686:
[----:B------:R-:W-:Y:S05]  /*18c0*/  BSYNC B0 ;  /* 0x0000000000007941 */ /* 0x000fea0003800000 */
.L_x_6684:
[----:B------:R-:W-:-:S05]  /*18d0*/  IMAD R3, R2, R15, R15 ;  /* 0x0000000f02037224 */ /* 0x000fca00078e020f */
[----:B------:R-:W-:-:S07]  /*18e0*/  VIMNMX R0, R0, R3, PT ;  /* 0x0000000300007248 */ /* 0x000fce0003fe0100 */
.L_x_6683:
[----:B------:R-:W0:Y:S01]  /*18f0*/  @P1 LDC R2, c[0x0][0x44c] ;  /* 0x00011300ff021b82 */ /* 0x000e220000000800 */
[----:B------:R-:W-:Y:S01]  /*1900*/  IMAD.IADD R169, R184, 0x1, -R23 ;  /* 0x00000001b8a97824 */ /* 0x000fe200078e0a17 */
[----:B------:R-:W-:-:S06]  /*1910*/  ULDC UR4, c[0x0][0xad4] ;  /* 0x0002b50000047ab9 */ /* 0x000fcc0000000800 */
[----:B------:R-:W1:Y:S01]  /*1920*/  @P1 LDC R4, c[0x0][0x450] ;  /* 0x00011400ff041b82 */ /* 0x000e620000000800 */
[----:B0-----:R-:W-:-:S04]  /*1930*/  @P1 IMAD.HI.U32 R3, R195, R2, RZ ;  /* 0x00000002c3031227 */ /* 0x001fc800078e00ff */
[----:B------:R-:W-:Y:S01]  /*1940*/  IMAD.MOV.U32 R2, RZ, RZ, R195 ;  /* 0x000000ffff027224 */ /* 0x000fe200078e00c3 */
        /* <DEDUP_REMOVED lines=14> */
.L_x_6689:
[----:B------:R-:W-:-:S13]  /*1a30*/  ISETP.NE.AND P0, PT, R15, 0x1, PT ;  /* 0x000000010f00780c */ /* 0x000fda0003f05270 */
[----:B------:R-:W0:Y:S02]  /*1a40*/  @P0 LDC.64 R4, c[0x0][0xae0] ;  /* 0x0002b800ff040b82 */ /* 0x000e240000000a00 */
[----:B0-----:R-:W-:-:S05]  /*1a50*/  @P0 IMAD.HI.U32 R4, R2, R4, RZ ;  /* 0x0000000402040227 */ /* 0x001fca00078e00ff */
[----:B------:R-:W-:-:S07]  /*1a60*/  @P0 SHF.R.U32.HI R2, RZ, R5, R4 ;  /* 0x00000005ff020219 */ /* 0x000fce0000011604 */
.L_x_6690:
[----:B------:R-:W-:Y:S05]  /*1a70*/  BSYNC B0 ;  /* 0x0000000000007941 */ /* 0x000fea0003800000 */
.L_x_6688:
[----:B------:R-:W-:-:S05]  /*1a80*/  IMAD R2, R2, R15, RZ ;  /* 0x0000000f02027224 */ /* 0x000fca00078e02ff */
[----:B------:R-:W-:-:S07]  /*1a90*/  VIMNMX R3, R3, R2, !PT ;  /* 0x0000000203037248 */ /* 0x000fce0007fe0100 */
.L_x_6687:
        /* <DEDUP_REMOVED lines=43> */
.L_x_6693:
[----:B------:R-:W-:Y:S05]  /*1d50*/  BSYNC B6 ;  /* 0x0000000000067941 */ /* 0x000fea0003800000 */
.L_x_6692:
        /* <DEDUP_REMOVED lines=20> */
.L_x_6695:
[----:B------:R-:W-:Y:S05]  /*1ea0*/  BSYNC B6 ;  /* 0x0000000000067941 */ /* 0x000fea0003800000 */
.L_x_6694:
[----:B------:R-:W-:Y:S01]  /*1eb0*/  ULDC.64 UR4, c[0x0][0xaf0] ;  /* 0x0002bc0000047ab9 */ /* 0x000fe20000000a00 */
[----:B------:R-:W0:Y:S01]  /*1ec0*/  LDC.64 R50, c[0x0][0x300] ;  /* 0x0000c000ff327b82 */ /* 0x000e220000000a00 */
[----:B------:R-:W-:Y:S01]  /*1ed0*/  ISETP.NE.U32.AND P0, PT, RZ, UR4, PT ;  /* 0x00000004ff007c0c */ /* 0x000fe2000bf05070 */
[----:B------:R-:W-:Y:S01]  /*1ee0*/  IMAD.IADD R38, R29, 0x1, R24 ;  /* 0x000000011d267824 */ /* 0x000fe200078e0218 */
[----:B------:R-:W-:Y:S02]  /*1ef0*/  ULDC.64 UR6, c[0x0][0x330] ;  /* 0x0000cc0000067ab9 */ /* 0x000fe40000000a00 */
[----:B------:R-:W-:Y:S01]  /*1f00*/  ISETP.NE.AND.EX P0, PT, RZ, UR5, PT, P0 ;  /* 0x00000005ff007c0c */ /* 0x000fe2000bf05300 */
[----:B------:R-:W-:Y:S01]  /*1f10*/  ULDC.64 UR4, c[0x0][0x308] ;  /* 0x0000c20000047ab9 */ /* 0x000fe20000000a00 */
[----:B------:R-:W-:Y:S01]  /*1f20*/  SHF.R.S32.HI R17, RZ, 0x1f, R16 ;  /* 0x0000001fff117819 */ /* 0x000fe20000011410 */
[----:B------:R-:W1:Y:S08]  /*1f30*/  LDC.64 R32, c[0x0][0x3f8] ;  /* 0x0000fe00ff207b82 */ /* 0x000e700000000a00 */
[----:B------:R-:W2:Y:S08]  /*1f40*/  LDC R39, c[0x0][0x3f4] ;  /* 0x0000fd00ff277b82 */ /* 0x000eb00000000800 */
[----:B------:R-:W3:Y:S02]  /*1f50*/  @P0 LDC.64 R2, c[0x0][0xaf0] ;  /* 0x0002bc00ff020b82 */ /* 0x000ee40000000a00 */
[----:B---3--:R-:W-:-:S05]  /*1f60*/  @P0 IMAD.WIDE R2, R27, 0x4, R2 ;  /* 0x000000041b020825 */ /* 0x008fca00078e0202 */
[----:B------:R3:W4:Y:S01]  /*1f70*/  @P0 LDG.E R27, desc[UR50][R2.64] ;  /* 0x00000032021b0981 */ /* 0x000722000c1e1900 */
[----:B------:R-:W-:Y:S01]  /*1f80*/  SHF.R.S32.HI R14, RZ, 0x1f, R38 ;  /* 0x0000001fff0e7819 */ /* 0x000fe20000011426 */
[-C--:B0-----:R-:W-:Y:S01]  /*1f90*/  IMAD.WIDE.U32 R4, R38, R50.reuse, RZ ;  /* 0x0000003226047225 */ /* 0x081fe200078e00ff */
[----:B------:R-:W-:Y:S01]  /*1fa0*/  SHF.R.S32.HI R45, RZ, 0x1f, R187 ;  /* 0x0000001fff2d7819 */ /* 0x000fe200000114bb */
[----:B------:R-:W0:Y:S01]  /*1fb0*/  S2R R40, SR_TID.X ;  /* 0x0000000000287919 */ /* 0x000e220000002100 */
[----:B------:R-:W-:Y:S01]  /*1fc0*/  SHF.R.S32.HI R189, RZ, 0x1f, R188 ;  /* 0x0000001fffbd7819 */ /* 0x000fe200000114bc */
[----:B------:R-:W-:Y:S01]  /*1fd0*/  IMAD R0, R14, R50, RZ ;  /* 0x000000320e007224 */ /* 0x000fe200078e02ff */
[----:B--2---:R-:W-:Y:S01]  /*1fe0*/  ISETP.GE.AND P1, PT, R16, R39, PT ;  /* 0x000000271000720c */ /* 0x004fe20003f26270 */
[----:B------:R-:W-:Y:S01]  /*1ff0*/  IMAD.SHL.U32 R53, R196, 0x40, RZ ;  /* 0x00000040c4357824 */ /* 0x000fe200078e00ff */
[----:B-1----:R-:W-:Y:S01]  /*2000*/  SHF.L.U64.HI R49, R32, 0x6, R33 ;  /* 0x0000000620317819 */ /* 0x002fe20000010221 */
[----:B------:R-:W-:Y:S01]  /*2010*/  IMAD R7, R38, R51, R0 ;  /* 0x0000003326077224 */ /* 0x000fe200078e0200 */
[----:B------:R-:W-:Y:S01]  /*2020*/  SHF.R.S32.HI R0, RZ, 0x1f, R26 ;  /* 0x0000001fff007819 */ /* 0x000fe2000001141a */
[----:B------:R-:W-:Y:S01]  /*2030*/  IMAD.SHL.U32 R52, R32, 0x40, RZ ;  /* 0x0000004020347824 */ /* 0x000fe200078e00ff */
[----:B------:R-:W-:Y:S01]  /*2040*/  SEL R15, R39, RZ, P1 ;  /* 0x000000ff270f7207 */ /* 0x000fe20000800000 */
[----:B------:R-:W-:Y:S01]  /*2050*/  IMAD.IADD R5, R5, 0x1, R7 ;  /* 0x0000000105057824 */ /* 0x000fe200078e0207 */
[----:B------:R-:W-:Y:S01]  /*2060*/  LOP3.LUT R53, R53, 0x1c0, RZ, 0xc0, !PT ;  /* 0x000001c035357812 */ /* 0x000fe200078ec0ff */
[C---:B------:R-:W-:Y:S01]  /*2070*/  IMAD R7, R0.reuse, UR6, RZ ;  /* 0x0000000600077c24 */ /* 0x040fe2000f8e02ff */
[----:B------:R-:W-:Y:S01]  /*2080*/  P2R R66, PR, RZ, 0x2 ;  /* 0x00000002ff427803 */ /* 0x000fe20000000000 */
[----:B---3--:R-:W-:Y:S01]  /*2090*/  IMAD R3, R0, UR4, RZ ;  /* 0x0000000400037c24 */ /* 0x008fe2000f8e02ff */
[----:B------:R-:W-:Y:S01]  /*20a0*/  SHF.R.U32.HI R56, RZ, 0x3, R53 ;  /* 0x00000003ff387819 */ /* 0x000fe20000011635 */
[----:B------:R-:W-:-:S02]  /*20b0*/  IMAD R11, R26, UR7, R7 ;  /* 0x000000071a0b7c24 */ /* 0x000fc4000f8e0207 */
[C---:B------:R-:W-:Y:S01]  /*20c0*/  IMAD.WIDE.U32 R6, R26.reuse, UR6, R16 ;  /* 0x000000061a067c25 */ /* 0x040fe2000f8e0010 */
[----:B------:R-:W-:Y:S02]  /*20d0*/  ULDC.64 UR6, c[0x0][0xb00] ;  /* 0x0002c00000067ab9 */ /* 0x000fe40000000a00 */
[----:B------:R-:W-:Y:S01]  /*20e0*/  ISETP.NE.U32.AND P0, PT, RZ, UR6, PT ;  /* 0x00000006ff007c0c */ /* 0x000fe2000bf05070 */
[C---:B------:R-:W-:Y:S02]  /*20f0*/  IMAD R9, R26.reuse, UR5, R3 ;  /* 0x000000051a097c24 */ /* 0x040fe4000f8e0203 */
[----:B------:R-:W-:Y:S01]  /*2100*/  IMAD.WIDE.U32 R2, R26, UR4, R4 ;  /* 0x000000041a027c25 */ /* 0x000fe2000f8e0004 */
[----:B------:R-:W-:Y:S01]  /*2110*/  ISETP.NE.AND.EX P0, PT, RZ, UR7, PT, P0 ;  /* 0x00000007ff007c0c */ /* 0x000fe2000bf05300 */
[----:B------:R-:W-:Y:S01]  /*2120*/  ULDC.64 UR6, c[0x0][0x338] ;  /* 0x0000ce0000067ab9 */ /* 0x000fe20000000a00 */
[----:B------:R-:W-:Y:S01]  /*2130*/  ULDC.64 UR4, c[0x0][0x310] ;  /* 0x0000c40000047ab9 */ /* 0x000fe20000000a00 */
[----:B------:R-:W-:Y:S01]  /*2140*/  IMAD.IADD R7, R7, 0x1, R11 ;  /* 0x0000000107077824 */ /* 0x000fe200078e020b */
[----:B------:R-:W1:Y:S01]  /*2150*/  LDC.64 R4, c[0x0][0x408] ;  /* 0x00010200ff047b82 */ /* 0x000e620000000a00 */
[----:B------:R-:W-:-:S02]  /*2160*/  IMAD.IADD R3, R3, 0x1, R9 ;  /* 0x0000000103037824 */ /* 0x000fc400078e0209 */
[----:B------:R-:W-:Y:S01]  /*2170*/  IMAD.WIDE.U32 R10, R187, R32, R16 ;  /* 0x00000020bb0a7225 */ /* 0x000fe200078e0010 */
[----:B0-----:R-:W-:-:S03]  /*2180*/  SHF.R.U32.HI R40, RZ, 0x7, R40 ;  /* 0x00000007ff287819 */ /* 0x001fc60000011628 */
[C---:B------:R-:W-:Y:S02]  /*2190*/  IMAD.IADD R15, R16.reuse, 0x1, R15 ;  /* 0x00000001100f7824 */ /* 0x040fe400078e020f */
[----:B------:R-:W-:Y:S02]  /*21a0*/  VIADD R68, R16, 0x20 ;  /* 0x0000002010447836 */ /* 0x000fe40000000000 */
[----:B------:R-:W-:Y:S01]  /*21b0*/  IMAD.SHL.U32 R58, R39, 0x2, RZ ;  /* 0x00000002273a7824 */ /* 0x000fe200078e00ff */
[----:B------:R-:W-:Y:S01]  /*21c0*/  SHF.R.S32.HI R48, RZ, 0x1f, R15 ;  /* 0x0000001fff307819 */ /* 0x000fe2000001140f */
[----:B------:R-:W-:-:S03]  /*21d0*/  VIADD R57, R40, 0x8 ;  /* 0x0000000828397836 */ /* 0x000fc60000000000 */
[----:B------:R-:W-:-:S04]  /*21e0*/  LEA.HI R48, R48, R15, RZ, 0x3 ;  /* 0x0000000f30307211 */ /* 0x000fc800078f18ff */
[----:B------:R-:W-:Y:S01]  /*21f0*/  LOP3.LUT R63, R48, 0xfffffff8, RZ, 0xc0, !PT ;  /* 0xfffffff8303f7812 */ /* 0x000fe200078ec0ff */
[----:B-1----:R-:W-:Y:S01]  /*2200*/  IMAD R12, R45, R4, RZ ;  /* 0x000000042d0c7224 */ /* 0x002fe200078e02ff */
[C---:B------:R-:W-:Y:S01]  /*2210*/  SHF.L.U64.HI R54, R4.reuse, 0x6, R5 ;  /* 0x0000000604367819 */ /* 0x040fe20000010205 */
[----:B------:R-:W-:Y:S01]  /*2220*/  IMAD.SHL.U32 R55, R4, 0x40, RZ ;  /* 0x0000004004377824 */ /* 0x000fe200078e00ff */
[----:B------:R-:W-:Y:S02]  /*2230*/  SHF.R.S32.HI R69, RZ, 0x1f, R63 ;  /* 0x0000001fff457819 */ /* 0x000fe4000001143f */
[----:B----4-:R-:W-:Y:S02]  /*2240*/  SHF.R.S32.HI R0, RZ, 0x1f, R27 ;  /* 0x0000001fff007819 */ /* 0x010fe4000001141b */
[----:B------:R-:W-:Y:S02]  /*2250*/  SEL R27, R27, RZ, !P0 ;  /* 0x000000ff1b1b7207 */ /* 0x000fe40004000000 */
[----:B------:R-:W-:-:S03]  /*2260*/  SEL R0, R0, RZ, !P0 ;  /* 0x000000ff00007207 */ /* 0x000fc60004000000 */
[----:B------:R-:W-:-:S04]  /*2270*/  IMAD.WIDE.U32 R20, R27, UR6, R6 ;  /* 0x000000061b147c25 */ /* 0x000fc8000f8e0006 */
[C---:B------:R-:W-:Y:S02]  /*2280*/  IMAD R8, R0.reuse, UR6, RZ ;  /* 0x0000000600087c24 */ /* 0x040fe4000f8e02ff */
[----:B------:R-:W-:Y:S02]  /*2290*/  IMAD R0, R0, UR4, RZ ;  /* 0x0000000400007c24 */ /* 0x000fe4000f8e02ff */
[C---:B------:R-:W-:Y:S01]  /*22a0*/  IMAD.WIDE.U32 R2, R27.reuse, UR4, R2 ;  /* 0x000000041b027c25 */ /* 0x040fe2000f8e0002 */
[----:B------:R-:W-:Y:S02]  /*22b0*/  ULDC UR4, c[0x0][0x2f4] ;  /* 0x0000bd0000047ab9 */ /* 0x000fe40000000800 */
[----:B------:R-:W-:Y:S01]  /*22c0*/  ISETP.GE.AND P4, PT, R16, UR4, PT ;  /* 0x0000000410007c0c */ /* 0x000fe2000bf86270 */
[----:B------:R-:W-:Y:S01]  /*22d0*/  IMAD R7, R27, UR5, R0 ;  /* 0x000000051b077c24 */ /* 0x000fe2000f8e0200 */
[----:B------:R-:W-:Y:S01]  /*22e0*/  ISETP.GE.AND P3, PT, R68, UR4, PT ;  /* 0x0000000444007c0c */ /* 0x000fe2000bf66270 */
[----:B------:R-:W-:-:S02]  /*22f0*/  IMAD R0, R45, R50, RZ ;  /* 0x000000322d007224 */ /* 0x000fc400078e02ff */
[-C--:B------:R-:W-:Y:S02]  /*2300*/  IMAD R6, R45, R32.reuse, RZ ;  /* 0x000000202d067224 */ /* 0x080fe400078e02ff */
[----:B------:R-:W-:Y:S01]  /*2310*/  IMAD R47, R187, R51, R0 ;  /* 0x00000033bb2f7224 */ /* 0x000fe200078e0200 */
[----:B------:R-:W-:Y:S01]  /*2320*/  SHF.L.U64.HI R51, R50, 0x6, R51 ;  /* 0x0000000632337819 */ /* 0x000fe20000010233 */
[----:B------:R-:W-:Y:S02]  /*2330*/  IMAD.IADD R0, R3, 0x1, R7 ;  /* 0x0000000103007824 */ /* 0x000fe400078e0207 */
[C---:B------:R-:W-:Y:S02]  /*2340*/  IMAD R25, R187.reuse, R33, R6 ;  /* 0x00000021bb197224 */ /* 0x040fe400078e0206 */
[----:B------:R-:W-:-:S04]  /*2350*/  IMAD.WIDE.U32 R6, R187, R32, R188 ;  /* 0x00000020bb067225 */ /* 0x000fc800078e00bc */
[----:B------:R-:W-:Y:S02]  /*2360*/  IMAD.IADD R7, R7, 0x1, R25 ;  /* 0x0000000107077824 */ /* 0x000fe400078e0219 */
[----:B------:R-:W-:Y:S01]  /*2370*/  IMAD.IADD R11, R25, 0x1, R11 ;  /* 0x00000001190b7824 */ /* 0x000fe200078e020b */
[----:B-----5:R-:W-:Y:S01]  /*2380*/  SHF.R.S32.HI R25, RZ, 0x1f, R37 ;  /* 0x0000001fff197819 */ /* 0x020fe20000011425 */
[----:B------:R-:W-:Y:S02]  /*2390*/  IMAD R71, R27, UR7, R8 ;  /* 0x000000071b477c24 */ /* 0x000fe4000f8e0208 */
[----:B------:R-:W-:-:S04]  /*23a0*/  IMAD.WIDE.U32 R8, R187, R50, R16 ;  /* 0x00000032bb087225 */ /* 0x000fc800078e0010 */
[----:B------:R-:W-:Y:S01]  /*23b0*/  IMAD R24, R25, R32, RZ ;  /* 0x0000002019187224 */ /* 0x000fe200078e02ff */
[----:B------:R-:W-:Y:S01]  /*23c0*/  IADD3 R46, P0, R2, R8, RZ ;  /* 0x00000008022e7210 */ /* 0x000fe20007f1e0ff */
[----:B------:R-:W-:Y:S02]  /*23d0*/  IMAD R27, R187, R5, R12 ;  /* 0x00000005bb1b7224 */ /* 0x000fe400078e020c */
[----:B------:R-:W-:Y:S01]  /*23e0*/  IMAD R61, R37, R33, R24 ;  /* 0x00000021253d7224 */ /* 0x000fe200078e0218 */
[----:B------:R-:W-:Y:S01]  /*23f0*/  IADD3.X R47, R0, R9, R47, P0, !PT ;  /* 0x00000009002f7210 */ /* 0x000fe200007fe42f */
[----:B------:R-:W-:Y:S01]  /*2400*/  IMAD R24, R25, R4, RZ ;  /* 0x0000000419187224 */ /* 0x000fe200078e02ff */
[C---:B------:R-:W-:Y:S01]  /*2410*/  IADD3 R38, P0, R187.reuse, R38, RZ ;  /* 0x00000026bb267210 */ /* 0x040fe20007f1e0ff */
[----:B------:R-:W-:-:S04]  /*2420*/  IMAD.WIDE.U32 R8, R187, R4, R188 ;  /* 0x00000004bb087225 */ /* 0x000fc800078e00bc */
[----:B------:R-:W-:Y:S01]  /*2430*/  IMAD R67, R37, R5, R24 ;  /* 0x0000000525437224 */ /* 0x000fe200078e0218 */
[--C-:B------:R-:W-:Y:S01]  /*2440*/  LOP3.LUT R5, R53, 0x18, R16.reuse, 0xf8, !PT ;  /* 0x0000001835057812 */ /* 0x100fe200078ef810 */
[----:B------:R-:W-:-:S03]  /*2450*/  IMAD.WIDE.U32 R12, R187, R4, R16 ;  /* 0x00000004bb0c7225 */ /* 0x000fc600078e0010 */
[----:B------:R-:W-:Y:S01]  /*2460*/  LOP3.LUT R5, R5, R56, RZ, 0x3c, !PT ;  /* 0x0000003805057212 */ /* 0x000fe200078e3cff */
[----:B------:R-:W-:Y:S02]  /*2470*/  IMAD.IADD R9, R9, 0x1, R27 ;  /* 0x0000000109097824 */ /* 0x000fe400078e021b */
[----:B------:R-:W-:Y:S02]  /*2480*/  IMAD.IADD R13, R27, 0x1, R13 ;  /* 0x000000011b0d7824 */ /* 0x000fe400078e020d */
[----:B------:R-:W-:Y:S01]  /*2490*/  IMAD R59, R216, 0x200, R5 ;  /* 0x00000200d83b7824 */ /* 0x000fe200078e0205 */
[----:B------:R-:W-:Y:S01]  /*24a0*/  LOP3.LUT R5, R53, 0x38, R48, 0xf8, !PT ;  /* 0x0000003835057812 */ /* 0x000fe200078ef830 */
[----:B------:R-:W-:-:S03]  /*24b0*/  IMAD.WIDE.U32 R28, R37, R32, R6 ;  /* 0x00000020251c7225 */ /* 0x000fc600078e0006 */
[----:B------:R-:W-:Y:S01]  /*24c0*/  LOP3.LUT R5, R5, R56, RZ, 0x3c, !PT ;  /* 0x0000003805057212 */ /* 0x000fe200078e3cff */
[----:B------:R-:W-:-:S04]  /*24d0*/  IMAD.WIDE.U32 R30, R37, R32, R10 ;  /* 0x00000020251e7225 */ /* 0x000fc800078e000a */
[----:B------:R-:W-:-:S04]  /*24e0*/  IMAD.WIDE.U32 R32, R37, R4, R8 ;  /* 0x0000000425207225 */ /* 0x000fc800078e0008 */
[----:B------:R-:W-:-:S04]  /*24f0*/  IMAD.WIDE.U32 R34, R37, R4, R12 ;  /* 0x0000000425227225 */ /* 0x000fc800078e000c */
[----:B------:R-:W-:Y:S02]  /*2500*/  IMAD.IADD R60, R29, 0x1, R61 ;  /* 0x000000011d3c7824 */ /* 0x000fe400078e023d */
[----:B------:R-:W-:Y:S02]  /*2510*/  IMAD.IADD R65, R33, 0x1, R67 ;  /* 0x0000000121417824 */ /* 0x000fe400078e0243 */
[----:B------:R-:W-:Y:S02]  /*2520*/  IMAD.SHL.U32 R50, R50, 0x40, RZ ;  /* 0x0000004032327824 */ /* 0x000fe400078e00ff */
[----:B------:R-:W-:Y:S02]  /*2530*/  IMAD.X R39, R14, 0x1, R45, P0 ;  /* 0x000000010e277824 */ /* 0x000fe400000e062d */
[----:B------:R-:W-:Y:S02]  /*2540*/  IMAD.IADD R61, R61, 0x1, R31 ;  /* 0x000000013d3d7824 */ /* 0x000fe400078e021f */
[----:B------:R-:W-:-:S02]  /*2550*/  IMAD.IADD R67, R67, 0x1, R35 ;  /* 0x0000000143437824 */ /* 0x000fc400078e0223 */
[----:B------:R-:W-:Y:S02]  /*2560*/  IMAD R62, R216, 0x200, R5 ;  /* 0x00000200d83e7824 */ /* 0x000fe400078e0205 */
[----:B------:R-:W-:-:S07]  /*2570*/  IMAD.IADD R71, R21, 0x1, R71 ;  /* 0x0000000115477824 */ /* 0x000fce00078e0247 */
.L_x_6725:
[----:B----4-:R-:W0:Y:S01]  /*2580*/  LDC R27, c[0x0][0x3f4] ;  /* 0x0000fd00ff1b7b82 */ /* 0x010e220000000800 */
[----:B------:R-:W-:Y:S01]  /*2590*/  VIADD R43, R43, 0xffffffff ;  /* 0xffffffff2b2b7836 */ /* 0x000fe20000000000 */
[----:B------:R-:W-:Y:S05]  /*25a0*/  YIELD ;  /* 0x0000000000007946 */ /* 0x000fea0003800000 */
[----:B------:R-:W-:Y:S01]  /*25b0*/  SHF.R.S32.HI R72, RZ, 0x1f, R43 ;  /* 0x0000001fff487819 */ /* 0x000fe2000001142b */
[----:B-1----:R-:W1:Y:S01]  /*25c0*/  LDC.64 R40, c[0x0][0x2e8] ;  /* 0x0000ba00ff287b82 */ /* 0x002e620000000a00 */
        /* <DEDUP_REMOVED lines=52> */
.L_x_6700:
[----:B------:R-:W-:Y:S05]  /*2910*/  BSYNC B1 ;  /* 0x0000000000017941 */ /* 0x000fea0003800000 */
.L_x_6699:
[----:B------:R-:W-:Y:S01]  /*2920*/  UISETP.NE.AND UP0, UPT, UR47, 0x3, UPT ;  /* 0x000000032f00788c */ /* 0x000fe2000bf05270 */
[----:B0----5:R-:W-:Y:S02]  /*2930*/  IMAD.MOV.U32 R4, RZ, RZ, R8 ;  /* 0x000000ffff047224 */ /* 0x021fe400078e0008 */
[----:B------:R-:W-:Y:S02]  /*2940*/  IMAD.MOV.U32 R5, RZ, RZ, R9 ;  /* 0x000000ffff057224 */ /* 0x000fe400078e0009 */
        /* <DEDUP_REMOVED lines=17> */
.L_x_6701:
[----:B------:R-:W-:Y:S01]  /*2a60*/  IMAD R64, R186, 0x8, R18 ;  /* 0x00000008ba407824 */ /* 0x000fe200078e0212 */
[----:B------:R-:W-:Y:S01]  /*2a70*/  SHF.L.U32 R73, R190, 0x1f, RZ ;  /* 0x0000001fbe497819 */ /* 0x000fe200000006ff */
[----:B------:R-:W-:Y:S03]  /*2a80*/  BSSY B1, `(.L_x_6702) ;  /* 0x0000003000017945 */ /* 0x000fe60003800000 */
[----:B------:R-:W0:Y:S02]  /*2a90*/  SYNCS.PHASECHK.TRANS64.TRYWAIT P5, [R64+URZ+0x38890], R73 ;  /* 0x03889049400075a7 */ /* 0x000e2400080a017f */
[----:B0-----:R-:W-:Y:S05]  /*2aa0*/  @!P5 BRA `(.L_x_6703) ;  /* 0x0000023c00dcd947 */ /* 0x001fea0003800000 */
.L_x_7088:
[----:B------:R-:W-:Y:S05]  /*2ab0*/  BSYNC B1 ;  /* 0x0000000000017941 */ /* 0x000fea0003800000 */
.L_x_6702:
[----:B------:R-:W-:Y:S05]  /*2ac0*/  @P1 BRA `(.L_x_6704) ;  /* 0x0000001400101947 */ /* 0x000fea0003800000 */
[----:B------:R-:W-:Y:S04]  /*2ad0*/  BSSY B1, `(.L_x_6705) ;  /* 0x0000036000017945 */ /* 0x000fe80003800000 */
[----:B------:R-:W-:Y:S05]  /*2ae0*/  @P4 BRA `(.L_x_6706) ;  /* 0x0000000000d04947 */ /* 0x000fea0003800000 */
[----:B------:R1:W2:Y:S01]  /*2af0*/  LDS.128 R4, [R70+0x22400] ;  /* 0x0224000046047984 */ /* 0x0002a20000000c00 */
[----:B------:R-:W-:Y:S01]  /*2b00*/  ISETP.GE.AND P5, PT, R188, R27, PT ;  /* 0x0000001bbc00720c */ /* 0x000fe20003fa6270 */
[----:B------:R-:W-:-:S12]  /*2b10*/  BSSY B2, `(.L_x_6707) ;  /* 0x0000030000027945 */ /* 0x000fd80003800000 */
[----:B-1----:R-:W-:Y:S05]  /*2b20*/  @P5 BRA `(.L_x_6708) ;  /* 0x0000000000b85947 */ /* 0x002fea0003800000 */
[--C-:B------:R-:W-:Y:S01]  /*2b30*/  SHF.R.U64 R74, R14, 0x10, R15.reuse ;  /* 0x000000100e4a7819 */ /* 0x100fe2000000120f */
[----:B--2---:R-:W-:Y:S01]  /*2b40*/  IMAD.U32 R14, R6, 0x10000, RZ ;  /* 0x00010000060e7824 */ /* 0x004fe200078e00ff */
[----:B------:R-:W-:Y:S02]  /*2b50*/  SHF.R.U32.HI R76, RZ, 0x10, R15 ;  /* 0x00000010ff4c7819 */ /* 0x000fe4000001160f */
[--C-:B------:R-:W-:Y:S01]  /*2b60*/  SHF.R.U64 R40, R24, 0x10, R25.reuse ;  /* 0x0000001018287819 */ /* 0x100fe20000001219 */
[----:B------:R-:W-:Y:S01]  /*2b70*/  IMAD.U32 R24, R7, 0x10000, RZ ;  /* 0x0001000007187824 */ /* 0x000fe200078e00ff */
[----:B------:R-:W-:Y:S02]  /*2b80*/  SHF.R.U32.HI R70, RZ, 0x10, R25 ;  /* 0x00000010ff467819 */ /* 0x000fe40000011619 */
[----:B------:R-:W-:Y:S02]  /*2b90*/  PRMT R74, R75, 0x5432, R74 ;  /* 0x000054324b4a7816 */ /* 0x000fe4000000004a */
[----:B------:R-:W-:-:S02]  /*2ba0*/  LOP3.LUT R25, R7, 0xffff0000, RZ, 0xc0, !PT ;  /* 0xffff000007197812 */ /* 0x000fc400078ec0ff */
[----:B------:R-:W-:Y:S02]  /*2bb0*/  PRMT R76, R77, 0x5432, R76 ;  /* 0x000054324d4c7816 */ /* 0x000fe4000000004c */
[----:B------:R-:W-:Y:S02]  /*2bc0*/  PRMT R40, R41, 0x5432, R40 ;  /* 0x0000543229287816 */ /* 0x000fe40000000028 */
[----:B------:R-:W-:Y:S01]  /*2bd0*/  PRMT R70, R72, 0x5432, R70 ;  /* 0x0000543248467816 */ /* 0x000fe20000000046 */
[----:B------:R-:W-:Y:S01]  /*2be0*/  IMAD.U32 R77, R76, 0x10000, RZ ;  /* 0x000100004c4d7824 */ /* 0x000fe200078e00ff */
[C---:B------:R-:W-:Y:S02]  /*2bf0*/  LOP3.LUT R7, R5.reuse, 0xffff0000, RZ, 0xc0, !PT ;  /* 0xffff000005077812 */ /* 0x040fe400078ec0ff */
[----:B------:R-:W-:Y:S01]  /*2c00*/  LOP3.LUT R75, R74, 0xffff0000, RZ, 0xc0, !PT ;  /* 0xffff00004a4b7812 */ /* 0x000fe200078ec0ff */
[----:B------:R-:W-:Y:S01]  /*2c10*/  IMAD.U32 R72, R70, 0x10000, RZ ;  /* 0x0001000046487824 */ /* 0x000fe200078e00ff */
[----:B------:R-:W-:Y:S01]  /*2c20*/  LOP3.LUT R15, R6, 0xffff0000, RZ, 0xc0, !PT ;  /* 0xffff0000060f7812 */ /* 0x000fe200078ec0ff */
[----:B------:R-:W-:Y:S01]  /*2c30*/  IMAD.U32 R6, R5, 0x10000, RZ ;  /* 0x0001000005067824 */ /* 0x000fe200078e00ff */
[----:B------:R-:W-:Y:S01]  /*2c40*/  LOP3.LUT R41, R40, 0xffff0000, RZ, 0xc0, !PT ;  /* 0xffff000028297812 */ /* 0x000fe200078ec0ff */
[C---:B------:R-:W-:Y:S01]  /*2c50*/  FMUL.FTZ R79, R7.reuse, R75 ;  /* 0x0000004b074f7220 */ /* 0x040fe20000410000 */
[----:B------:R-:W-:Y:S01]  /*2c60*/  LOP3.LUT R76, R76, 0xffff0000, RZ, 0xc0, !PT ;  /* 0xffff00004c4c7812 */ /* 0x000fe200078ec0ff */
[----:B------:R-:W-:Y:S01]  /*2c70*/  IMAD.U32 R5, R4, 0x10000, RZ ;  /* 0x0001000004057824 */ /* 0x000fe200078e00ff */
[----:B------:R-:W-:Y:S01]  /*2c80*/  LOP3.LUT R70, R70, 0xffff0000, RZ, 0xc0, !PT ;  /* 0xffff000046467812 */ /* 0x000fe200078ec0ff */
[-C--:B------:R-:W-:Y:S01]  /*2c90*/  FMUL.FTZ R78, R7, R41.reuse ;  /* 0x00000029074e7220 */ /* 0x080fe20000410000 */
[----:B------:R-:W-:Y:S01]  /*2ca0*/  FFMA.FTZ R79, R6, R41, -R79 ;  /* 0x00000029064f7223 */ /* 0x000fe2000001084f */
[----:B------:R-:W-:Y:S01]  /*2cb0*/  LOP3.LUT R4, R4, 0xffff0000, RZ, 0xc0, !PT ;  /* 0xffff000004047812 */ /* 0x000fe200078ec0ff */
[----:B------:R-:W-:Y:S01]  /*2cc0*/  FMUL.FTZ R7, R15, R77 ;  /* 0x0000004d0f077220 */ /* 0x000fe20000410000 */
[----:B------:R-:W-:Y:S01]  /*2cd0*/  FMUL.FTZ R41, R25, R76 ;  /* 0x0000004c19297220 */ /* 0x000fe20000410000 */
[----:B------:R-:W-:Y:S01]  /*2ce0*/  FMUL.FTZ R15, R15, R72 ;  /* 0x000000480f0f7220 */ /* 0x000fe20000410000 */
[----:B------:R-:W-:-:S02]  /*2cf0*/  IMAD.U32 R74, R74, 0x10000, RZ ;  /* 0x000100004a4a7824 */ /* 0x000fc400078e00ff */
[----:B------:R-:W-:Y:S01]  /*2d00*/  FMUL.FTZ R25, R25, R70 ;  /* 0x0000004619197220 */ /* 0x000fe20000410000 */
[----:B------:R-:W-:Y:S02]  /*2d10*/  IMAD.U32 R40, R40, 0x10000, RZ ;  /* 0x0001000028287824 */ /* 0x000fe400078e00ff */
[----:B------:R-:W-:Y:S01]  /*2d20*/  FFMA.FTZ R78, R6, R75, R78 ;  /* 0x0000004b064e7223 */ /* 0x000fe2000001004e */
[----:B------:R-:W-:Y:S01]  /*2d30*/  FFMA.FTZ R72, R14, R72, -R7 ;  /* 0x000000480e487223 */ /* 0x000fe20000010807 */
[----:B------:R-:W-:Y:S01]  /*2d40*/  FFMA.FTZ R41, R24, R70, -R41 ;  /* 0x0000004618297223 */ /* 0x000fe20000010829 */
[----:B------:R-:W-:Y:S01]  /*2d50*/  FFMA.FTZ R15, R14, R77, R15 ;  /* 0x0000004d0e0f7223 */ /* 0x000fe2000001000f */
[C---:B------:R-:W-:Y:S01]  /*2d60*/  FMUL.FTZ R6, R4.reuse, R74 ;  /* 0x0000004a04067220 */ /* 0x040fe20000410000 */
[----:B------:R-:W-:Y:S01]  /*2d70*/  FMUL.FTZ R7, R4, R40 ;  /* 0x0000002804077220 */ /* 0x000fe20000410000 */
[----:B------:R-:W-:Y:S02]  /*2d80*/  FFMA.FTZ R24, R24, R76, R25 ;  /* 0x0000004c18187223 */ /* 0x000fe40000010019 */
        /* <DEDUP_REMOVED lines=8> */
.L_x_6708:
[----:B------:R-:W-:Y:S05]  /*2e10*/  BSYNC B2 ;  /* 0x0000000000027941 */ /* 0x000fea0003800000 */
.L_x_6707:
[----:B--2---:R1:W-:Y:S02]  /*2e20*/  STG.E.128 desc[UR50][R12.64], R4 ;  /* 0x000000040c007986 */ /* 0x0043e4000c101d32 */
.L_x_6706:
[----:B------:R-:W-:Y:S05]  /*2e30*/  BSYNC B1 ;  /* 0x0000000000017941 */ /* 0x000fea0003800000 */
.L_x_6705:
        /* <DEDUP_REMOVED lines=56> */
.L_x_6710:
[----:B------:R-:W-:Y:S05]  /*31c0*/  BSYNC B1 ;  /* 0x0000000000017941 */ /* 0x000fea0003800000 */
.L_x_6709:
[----:B-1----:R2:W-:Y:S01]  /*31d0*/  STG.E.128 desc[UR50][R12.64+0x40], R4 ;  /* 0x000040040c007986 */ /* 0x0025e2000c101d32 */
[----:B------:R-:W-:Y:S05]  /*31e0*/  BRA `(.L_x_6704) ;  /* 0x0000000c00487947 */ /* 0x000fea0003800000 */
.L_x_6698:
        /* <DEDUP_REMOVED lines=24> */
[----:B------:R-:W-:Y:S01]  /*3370*/  UISETP.NE.AND UP0, UPT, UR47, 0x3, UPT ;  /* 0x000000032f00788c */ /* 0x000fe2000bf05270 */
[----:B------:R-:W-:-:S04]  /*3380*/  ISETP.GE.AND P0, PT, R16, R27, PT ;  /* 0x0000001b1000720c */ /* 0x000fc80003f06270 */
[----:B------:R-:W-:Y:S02]  /*3390*/  P2R R76, PR, RZ, 0x1 ;  /* 0x00000001ff4c7803 */ /* 0x000fe40000000000 */
        /* <DEDUP_REMOVED lines=16> */
.L_x_6711:
[----:B------:R-:W-:Y:S01]  /*34a0*/  IMAD R64, R186, 0x8, R18 ;  /* 0x00000008ba407824 */ /* 0x000fe200078e0212 */
[----:B------:R-:W-:Y:S01]  /*34b0*/  SHF.L.U32 R73, R190, 0x1f, RZ ;  /* 0x0000001fbe497819 */ /* 0x000fe200000006ff */
[----:B------:R-:W0:Y:S01]  /*34c0*/  LDC R79, c[0x0][0x2f4] ;  /* 0x0000bd00ff4f7b82 */ /* 0x000e220000000800 */
[----:B------:R-:W-:Y:S02]  /*34d0*/  BSSY B1, `(.L_x_6712) ;  /* 0x0000003000017945 */ /* 0x000fe40003800000 */
[----:B------:R-:W1:Y:S02]  /*34e0*/  SYNCS.PHASECHK.TRANS64.TRYWAIT P5, [R64+URZ+0x38890], R73 ;  /* 0x03889049400075a7 */ /* 0x000e6400080a017f */
[----:B-1----:R-:W-:Y:S05]  /*34f0*/  @!P5 BRA `(.L_x_6713) ;  /* 0x00000234005cd947 */ /* 0x002fea0003800000 */
.L_x_7089:
[----:B------:R-:W-:Y:S05]  /*3500*/  BSYNC B1 ;  /* 0x0000000000017941 */ /* 0x000fea0003800000 */
.L_x_6712:
[----:B0-----:R-:W-:Y:S01]  /*3510*/  ISETP.GE.OR P5, PT, R16, R79, P1 ;  /* 0x0000004f1000720c */ /* 0x001fe20000fa6670 */
[----:B------:R-:W-:Y:S01]  /*3520*/  ULDC.64 UR4, c[0x0][0x300] ;  /* 0x0000c00000047ab9 */ /* 0x000fe20000000a00 */
[----:B------:R-:W-:Y:S02]  /*3530*/  IMAD.MOV.U32 R74, RZ, RZ, R14 ;  /* 0x000000ffff4a7224 */ /* 0x000fe400078e000e */
[----:B------:R-:W-:Y:S02]  /*3540*/  IMAD R12, R45, UR4, RZ ;  /* 0x000000042d0c7c24 */ /* 0x000fe4000f8e02ff */
[----:B------:R-:W-:-:S04]  /*3550*/  IMAD.WIDE.U32 R74, R187, UR4, R74 ;  /* 0x00000004bb4a7c25 */ /* 0x000fc8000f8e004a */
[----:B------:R-:W-:-:S03]  /*3560*/  IMAD R81, R187, UR5, R12 ;  /* 0x00000005bb517c24 */ /* 0x000fc6000f8e020c */
[----:B------:R-:W-:Y:S05]  /*3570*/  @P5 BRA `(.L_x_6704) ;  /* 0x0000000800645947 */ /* 0x000fea0003800000 */
[----:B------:R-:W-:Y:S01]  /*3580*/  IMAD.IADD R81, R81, 0x1, R75 ;  /* 0x0000000151517824 */ /* 0x000fe200078e024b */
[----:B------:R-:W-:Y:S01]  /*3590*/  IADD3 R12, P5, P6, R2, R74, R63 ;  /* 0x0000004a020c7210 */ /* 0x000fe20007ebe03f */
[----:B------:R-:W-:Y:S03]  /*35a0*/  BSSY B1, `(.L_x_6714) ;  /* 0x0000073000017945 */ /* 0x000fe60003800000 */
[----:B------:R-:W-:Y:S02]  /*35b0*/  IADD3.X R13, R0, R81, R69, P5, P6 ;  /* 0x00000051000d7210 */ /* 0x000fe40002fec445 */
[----:B------:R-:W-:Y:S02]  /*35c0*/  ISETP.NE.AND P6, PT, R76, RZ, PT ;  /* 0x000000ff4c00720c */ /* 0x000fe40003fc5270 */
[----:B------:R-:W-:-:S04]  /*35d0*/  LEA R76, P5, R12, R40, 0x1 ;  /* 0x000000280c4c7211 */ /* 0x000fc800078a08ff */
        /* <DEDUP_REMOVED lines=111> */
.L_x_6715:
[----:B------:R-:W-:Y:S05]  /*3cd0*/  BSYNC B1 ;  /* 0x0000000000017941 */ /* 0x000fea0003800000 */
.L_x_6714:
        /* <DEDUP_REMOVED lines=10> */
.L_x_6697:
[----:B------:R-:W-:-:S06]  /*3d80*/  UISETP.NE.AND UP0, UPT, UR47, 0x3, UPT ;  /* 0x000000032f00788c */ /* 0x000fcc000bf05270 */
[----:B------:R-:W-:-:S13]  /*3d90*/  PLOP3.LUT P0, PT, PT, PT, UP0, 0x80, 0x0 ;  /* 0x000000000000781c */ /* 0x000fda0003f0f008 */
[----:B------:R-:W-:Y:S05]  /*3da0*/  @!P0 BRA `(.L_x_6716) ;  /* 0x0000000000048947 */ /* 0x000fea0003800000 */
[----:B------:R-:W-:Y:S01]  /*3db0*/  BPT.TRAP 0x1 ;  /* 0x000000040000795c */ /* 0x000fe20000300000 */
.L_x_6716:
        /* <DEDUP_REMOVED lines=8> */
.L_x_7090:
[----:B------:R-:W-:Y:S05]  /*3e40*/  BSYNC B1 ;  /* 0x0000000000017941 */ /* 0x000fea0003800000 */
.L_x_6717:
[----:B------:R-:W-:Y:S05]  /*3e50*/  @P1 BRA `(.L_x_6704) ;  /* 0x00000000002c1947 */ /* 0x000fea0003800000 */
[----:B------:R-:W-:Y:S01]  /*3e60*/  @!P3 LOP3.LUT P5, RZ, R196, 0x4, RZ, 0xc0, !PT ;  /* 0x00000004c4ffb812 */ /* 0x000fe200078ac0ff */
[----:B------:R-:W-:Y:S01]  /*3e70*/  @!P3 VIADD R4, R59, 0x20 ;  /* 0x000000203b04b836 */ /* 0x000fe20000000000 */
[----:B------:R-:W-:Y:S02]  /*3e80*/  PLOP3.LUT P6, PT, PT, PT, PT, 0x8, 0x0 ;  /* 0x000000000000781c */ /* 0x000fe40003fce170 */
[----:B------:R-:W-:-:S13]  /*3e90*/  @!P3 PLOP3.LUT P6, PT, P5, PT, PT, 0x80, 0x0 ;  /* 0x000000000000b81c */ /* 0x000fda0002fcf070 */
[----:B------:R-:W-:-:S04]  /*3ea0*/  @P6 VIADD R4, R59, 0xffffffe0 ;  /* 0xffffffe03b046836 */ /* 0x000fc80000000000 */
[----:B------:R-:W-:-:S04]  /*3eb0*/  @!P3 IMAD.IADD R5, R26, 0x1, R4 ;  /* 0x000000011a05b824 */ /* 0x000fc800078e0204 */
[----:B------:R-:W-:Y:S02]  /*3ec0*/  @!P3 IMAD R8, R5, 0x2, R18 ;  /* 0x000000020508b824 */ /* 0x000fe400078e0212 */
[----:B------:R-:W1:Y:S04]  /*3ed0*/  @!P4 LDS.128 R4, [R70+0x22400] ;  /* 0x022400004604c984 */ /* 0x000e680000000c00 */
[----:B------:R-:W2:Y:S04]  /*3ee0*/  @!P3 LDS.128 R8, [R8+0x22400] ;  /* 0x022400000808b984 */ /* 0x000ea80000000c00 */
[----:B-1----:R1:W-:Y:S04]  /*3ef0*/  @!P4 STG.E.128 desc[UR50][R12.64], R4 ;  /* 0x000000040c00c986 */ /* 0x0023e8000c101d32 */
[----:B--2---:R1:W-:Y:S02]  /*3f00*/  @!P3 STG.E.128 desc[UR50][R12.64+0x40], R8 ;  /* 0x000040080c00b986 */ /* 0x0043e4000c101d32 */
.L_x_6704:
[----:B------:R-:W-:Y:S05]  /*3f10*/  BSYNC B0 ;  /* 0x0000000000007941 */ /* 0x000fea0003800000 */
.L_x_6696:
        /* <DEDUP_REMOVED lines=17> */
.L_x_6720:
[----:B------:R-:W-:Y:S05]  /*4030*/  BSYNC B0 ;  /* 0x0000000000007941 */ /* 0x000fea0003800000 */
.L_x_6719:
[----:B------:R-:W2:Y:S01]  /*4040*/  SYNCS.PHASECHK.TRANS64.TRYWAIT P0, [R64+URZ+0x388b0], R73 ;  /* 0x0388b049400075a7 */ /* 0x000ea2000800017f */
[----:B------:R-:W-:Y:S04]  /*4050*/  BSSY B0, `(.L_x_6721) ;  /* 0x0000002000007945 */ /* 0x000fe80003800000 */
[----:B--2---:R-:W-:Y:S05]  /*4060*/  @!P0 BRA `(.L_x_6722) ;  /* 0x0000022800a88947 */ /* 0x004fea0003800000 */
.L_x_7091:
[----:B------:R-:W-:Y:S05]  /*4070*/  BSYNC B0 ;  /* 0x0000000000007941 */ /* 0x000fea0003800000 */
.L_x_6721:
        /* <DEDUP_REMOVED lines=11> */
[----:B----4-:R-:W-:Y:S01]  /*4130*/  LEA R40, P1, R6, UR4, 0x1 ;  /* 0x0000000406287c11 */ /* 0x010fe2000f8208ff */
[----:B------:R-:W-:Y:S01]  /*4140*/  IMAD.IADD R5, R7, 0x1, R5 ;  /* 0x0000000107057824 */ /* 0x000fe200078e0205 */
[----:B------:R-:W-:Y:S01]  /*4150*/  ULDC UR4, c[0x0][0x320] ;  /* 0x0000c80000047ab9 */ /* 0x000fe20000000800 */
[----:B------:R-:W-:Y:S02]  /*4160*/  VIADD R4, R16, 0x40 ;  /* 0x0000004010047836 */ /* 0x000fe40000000000 */
[C---:B0-2---:R-:W-:Y:S01]  /*4170*/  VIADD R73, R9.reuse, 0x20 ;  /* 0x0000002009497836 */ /* 0x045fe20000000000 */
[----:B------:R-:W-:Y:S01]  /*4180*/  LEA.HI.X R41, R6, UR5, R5, 0x1, P1 ;  /* 0x0000000506297c11 */ /* 0x000fe200088f0c05 */
        /* <DEDUP_REMOVED lines=64> */
.L_x_6724:
[----:B------:R-:W-:Y:S05]  /*4590*/  BSYNC B0 ;  /* 0x0000000000007941 */ /* 0x000fea0003800000 */
.L_x_6723:
        /* <DEDUP_REMOVED lines=12> */
[----:B------:R-:W-:Y:S02]  /*4660*/  SEL R5, RZ, 0x1, P1 ;  /* 0x00000001ff057807 */ /* 0x000fe40000800000 */
[----:B------:R-:W-:Y:S02]  /*4670*/  SEL R186, R186, RZ, P1 ;  /* 0x000000ffbaba7207 */ /* 0x000fe40000800000 */
[----:B------:R-:W-:Y:S01]  /*4680*/  LOP3.LUT R190, R190, R5, RZ, 0x3c, !PT ;  /* 0x00000005bebe7212 */ /* 0x000fe200078e3cff */
[----:B------:R1:W-:Y:S01]  /*4690*/  @!P5 SYNCS.ARRIVE.TRANS64.RED.A1T0 RZ, [R64+URZ], RZ ;  /* 0x000000ff40ffd9a7 */ /* 0x0003e2000810043f */
[----:B------:R-:W-:Y:S05]  /*46a0*/  @P2 BRA `(.L_x_6725) ;  /* 0xffffffdc00b42947 */ /* 0x000fea000383ffff */
.L_x_6691:
[----:B------:R-:W-:Y:S04]  /*46b0*/  BSSY B0, `(.L_x_6726) ;  /* 0x0000004000007945 */ /* 0x000fe80003800000 */
[----:B------:R-:W-:Y:S05]  /*46c0*/  @P0 BRA `(.L_x_6727) ;  /* 0x0000000000080947 */ /* 0x000fea0003800000 */
[----:B------:R-:W0:Y:S02]  /*46d0*/  FENCE.VIEW.ASYNC.G ;  /* 0x00000000000073c6 */ /* 0x000e240000000100 */
[----:B0-----:R-:W-:Y:S06]  /*46e0*/  BAR.ARV 0xc, 0x180 ;  /* 0x0306000000007b1d */ /* 0x001fec0000002000 */
.L_x_6727:
[----:B------:R-:W-:Y:S05]  /*46f0*/  BSYNC B0 ;  /* 0x0000000000007941 */ /* 0x000fea0003800000 */
.L_x_6726:
[----:B------:R-:W-:Y:S01]  /*4700*/  UISETP.NE.AND UP0, UPT, UR37, 0x1, UPT ;  /* 0x000000012500788c */ /* 0x000fe2000bf05270 */
[----:B------:R-:W-:Y:S05]  /*4710*/  BSSY B7, `(.L_x_6728) ;  /* 0x00014f5000077945 */ /* 0x000fea0003800000 */
[----:B------:R-:W-:-:S13]  /*4720*/  PLOP3.LUT P0, PT, PT, PT, UP0, 0x80, 0x0 ;  /* 0x000000000000781c */ /* 0x000fda0003f0f008 */
[----:B------:R-:W-:Y:S05]  /*4730*/  @!P0 BRA `(.L_x_6729) ;  /* 0x0000002000508947 */ /* 0x000fea0003800000 */
[----:B------:R-:W0:Y:S01]  /*4740*/  LDC R0, c[0x0][0x448] ;  /* 0x00011200ff007b82 */ /* 0x000e220000000800 */
[----:B------:R-:W-:-:S07]  /*4750*/  VIADD R3, R195, 0x3f ;  /* 0x0000003fc3037836 */ /* 0x000fce0000000000 */
[----:B------:R-:W2:Y:S01]  /*4760*/  LDC.64 R6, c[0x0][0xad8] ;  /* 0x0002b600ff067b82 */ /* 0x000ea20000000a00 */
[----:B0-----:R-:W-:Y:S02]  /*4770*/  ISETP.NE.AND P1, PT, R0, 0x1, PT ;  /* 0x000000010000780c */ /* 0x001fe40003f25270 */
[----:B--2---:R-:W-:-:S11]  /*4780*/  ISETP.GE.AND P2, PT, R7, 0x1, PT ;  /* 0x000000010700780c */ /* 0x004fd60003f46270 */
[----:B------:R-:W0:Y:S08]  /*4790*/  @P1 LDC R0, c[0x0][0x44c] ;  /* 0x00011300ff001b82 */ /* 0x000e300000000800 */
[----:B------:R-:W2:Y:S01]  /*47a0*/  @P1 LDC R5, c[0x0][0x450] ;  /* 0x00011400ff051b82 */ /* 0x000ea20000000800 */
[----:B0-----:R-:W-:-:S05]  /*47b0*/  @P1 IMAD.HI.U32 R0, R3, R0, RZ ;  /* 0x0000000003001227 */ /* 0x001fca00078e00ff */
        /* <DEDUP_REMOVED lines=10> */
[----:B-1----:R-:W0:Y:S02]  /*4860*/  @P0 LDC.64 R4, c[0x0][0xae0] ;  /* 0x0002b800ff040b82 */ /* 0x002e240000000a00 */
[----:B0-----:R-:W-:-:S05]  /*4870*/  @P0 IMAD.HI.U32 R2, R3, R4, RZ ;  /* 0x0000000403020227 */ /* 0x001fca00078e00ff */
[----:B------:R-:W-:-:S04]  /*4880*/  @P0 SHF.R.U32.HI R3, RZ, R5, R2 ;  /* 0x00000005ff030219 */ /* 0x000fc80000011602 */
[----:B------:R-:W-:Y:S01]  /*4890*/  LOP3.LUT R2, RZ, R3, RZ, 0x33, !PT ;  /* 0x00000003ff027212 */ /* 0x000fe200078e33ff */
[----:B------:R-:W-:Y:S06]  /*48a0*/  BRA `(.L_x_6733) ;  /* 0x0000000000107947 */ /* 0x000fec0003800000 */
.L_x_6732:
[----:B------:R-:W-:-:S13]  /*48b0*/  ISETP.NE.AND P0, PT, R7, 0x1, PT ;  /* 0x000000010700780c */ /* 0x000fda0003f05270 */
[----:B-1----:R-:W0:Y:S02]  /*48c0*/  @P0 LDC.64 R4, c[0x0][0xae0] ;  /* 0x0002b800ff040b82 */ /* 0x002e240000000a00 */
[----:B0-----:R-:W-:-:S05]  /*48d0*/  @P0 IMAD.HI.U32 R4, R2, R4, RZ ;  /* 0x0000000402040227 */ /* 0x001fca00078e00ff */
[----:B------:R-:W-:-:S07]  /*48e0*/  @P0 SHF.R.U32.HI R2, RZ, R5, R4 ;  /* 0x00000005ff020219 */ /* 0x000fce0000011604 */
.L_x_6733:
[----:B------:R-:W-:Y:S05]  /*48f0*/  BSYNC B0 ;  /* 0x0000000000007941 */ /* 0x000fea0003800000 */
.L_x_6731:
[----:B------:R-:W-:-:S05]  /*4900*/  IMAD R3, R2, R7, R7 ;  /* 0x0000000702037224 */ /* 0x000fca00078e0207 */
[----:B------:R-:W-:-:S07]  /*4910*/  VIMNMX R0, R0, R3, PT ;  /* 0x0000000300007248 */ /* 0x000fce0003fe0100 */
.L_x_6730:
[----:B------:R-:W1:Y:S01]  /*4920*/  @P1 LDC R2, c[0x0][0x44c] ;  /* 0x00011300ff021b82 */ /* 0x000e620000000800 */
[----:B------:R-:W-:Y:S01]  /*4930*/  VIADD R0, R0, 0x3f ;  /* 0x0000003f00007836 */ /* 0x000fe20000000000 */
[----:B------:R-:W-:-:S04]  /*4940*/  ULDC UR4, c[0x0][0xad4] ;  /* 0x0002b50000047ab9 */ /* 0x000fc80000000800 */
[----:B------:R-:W-:Y:S02]  /*4950*/  SHF.R.S32.HI R3, RZ, 0x1f, R0 ;  /* 0x0000001fff037819 */ /* 0x000fe40000011400 */
[----:B------:R-:W0:Y:S02]  /*4960*/  @P1 LDC R5, c[0x0][0x450] ;  /* 0x00011400ff051b82 */ /* 0x000e240000000800 */
[----:B------:R-:W-:-:S04]  /*4970*/  LEA.HI R3, R3, R0, RZ, 0x6 ;  /* 0x0000000003037211 */ /* 0x000fc800078f30ff */
[----:B------:R-:W-:-:S04]  /*4980*/  SHF.R.S32.HI R3, RZ, 0x6, R3 ;  /* 0x00000006ff037819 */ /* 0x000fc80000011403 */
[----:B------:R-:W-:Y:S01]  /*4990*/  VIMNMX R8, R168, R3, PT ;  /* 0x00000003a8087248 */ /* 0x000fe20003fe0100 */
[----:B-1----:R-:W-:-:S04]  /*49a0*/  @P1 IMAD.HI.U32 R4, R195, R2, RZ ;  /* 0x00000002c3041227 */ /* 0x002fc800078e00ff */
[----:B------:R-:W-:Y:S01]  /*49b0*/  IMAD.MOV.U32 R2, RZ, RZ, R195 ;  /* 0x000000ffff027224 */ /* 0x000fe200078e00c3 */
[----:B0-----:R-:W-:-:S05]  /*49c0*/  @P1 SHF.R.U32.HI R2, RZ, R5, R4 ;  /* 0x00000005ff021219 */ /* 0x001fca0000011604 */
        /* <DEDUP_REMOVED lines=13> */
.L_x_6736:
[----:B------:R-:W-:-:S13]  /*4aa0*/  ISETP.NE.AND P0, PT, R7, 0x1, PT ;  /* 0x000000010700780c */ /* 0x000fda0003f05270 */
[----:B------:R-:W0:Y:S02]  /*4ab0*/  @P0 LDC.64 R2, c[0x0][0xae0] ;  /* 0x0002b800ff020b82 */ /* 0x000e240000000a00 */
[----:B0-----:R-:W-:-:S05]  /*4ac0*/  @P0 IMAD.HI.U32 R2, R169, R2, RZ ;  /* 0x00000002a9020227 */ /* 0x001fca00078e00ff */
[----:B------:R-:W-:-:S07]  /*4ad0*/  @P0 SHF.R.U32.HI R169, RZ, R3, R2 ;  /* 0x00000003ffa90219 */ /* 0x000fce0000011602 */
.L_x_6737:
[----:B------:R-:W-:Y:S05]  /*4ae0*/  BSYNC B0 ;  /* 0x0000000000007941 */ /* 0x000fea0003800000 */
.L_x_6735:
[----:B------:R-:W-:-:S05]  /*4af0*/  IMAD R169, R169, R7, RZ ;  /* 0x00000007a9a97224 */ /* 0x000fca00078e02ff */
[----:B------:R-:W-:-:S07]  /*4b00*/  VIMNMX R0, R0, R169, !PT ;  /* 0x000000a900007248 */ /* 0x000fce0007fe0100 */
.L_x_6734:
[----:B------:R-:W-:Y:S02]  /*4b10*/  SHF.R.S32.HI R3, RZ, 0x1f, R0 ;  /* 0x0000001fff037819 */ /* 0x000fe40000011400 */
[----:B------:R-:W-:Y:S02]  /*4b20*/  CS2R R150, SRZ ;  /* 0x0000000000967805 */ /* 0x000fe4000001ff00 */
[----:B------:R-:W-:Y:S02]  /*4b30*/  PLOP3.LUT P0, PT, PT, PT, PT, 0x80, 0x0 ;  /* 0x000000000000781c */ /* 0x000fe40003f0f070 */
[----:B------:R-:W-:Y:S02]  /*4b40*/  CS2R R148, SRZ ;  /* 0x0000000000947805 */ /* 0x000fe4000001ff00 */
[----:B------:R-:W-:Y:S02]  /*4b50*/  LEA.HI R0, R3, R0, RZ, 0x6 ;  /* 0x0000000003007211 */ /* 0x000fe400078f30ff */
[----:B------:R-:W-:-:S02]  /*4b60*/  CS2R R2, SRZ ;  /* 0x0000000000027805 */ /* 0x000fc4000001ff00 */
[----:B------:R-:W-:Y:S02]  /*4b70*/  CS2R R146, SRZ ;  /* 0x0000000000927805 */ /* 0x000fe4000001ff00 */
[----:B------:R-:W-:Y:S02]  /*4b80*/  CS2R R144, SRZ ;  /* 0x0000000000907805 */ /* 0x000fe4000001ff00 */
[----:B------:R-:W-:Y:S02]  /*4b90*/  SHF.R.S32.HI R0, RZ, 0x6, R0 ;  /* 0x00000006ff007819 */ /* 0x000fe40000011400 */
[----:B------:R-:W-:Y:S02]  /*4ba0*/  CS2R R142, SRZ ;  /* 0x00000000008e7805 */ /* 0x000fe4000001ff00 */
[----:B------:R-:W-:Y:S02]  /*4bb0*/  CS2R R140, SRZ ;  /* 0x00000000008c7805 */ /* 0x000fe4000001ff00 */
[----:B------:R-:W-:-:S02]  /*4bc0*/  CS2R R138, SRZ ;  /* 0x00000000008a7805 */ /* 0x000fc4000001ff00 */
[----:B------:R-:W-:Y:S02]  /*4bd0*/  VIMNMX R4, RZ, R0, !PT ;  /* 0x00000000ff047248 */ /* 0x000fe40007fe0100 */
[----:B------:R-:W-:Y:S02]  /*4be0*/  CS2R R136, SRZ ;  /* 0x0000000000887805 */ /* 0x000fe4000001ff00 */
[----:B------:R-:W-:Y:S02]  /*4bf0*/  CS2R R134, SRZ ;  /* 0x0000000000867805 */ /* 0x000fe4000001ff00 */
[----:B------:R-:W-:Y:S02]  /*4c00*/  CS2R R132, SRZ ;  /* 0x0000000000847805 */ /* 0x000fe4000001ff00 */
[----:B------:R-:W-:Y:S02]  /*4c10*/  ISETP.GT.AND P1, PT, R8, R4, PT ;  /* 0x000000040800720c */ /* 0x000fe40003f24270 */
        /* <DEDUP_REMOVED lines=31> */
[----:B---3--:R-:W-:Y:S02]  /*4e10*/  CS2R R76, SRZ ;  /* 0x00000000004c7805 */ /* 0x008fe4000001ff00 */
        /* <DEDUP_REMOVED lines=20> */
[----:B------:R-:W-:Y:S02]  /*4f60*/  CS2R R6, SRZ ;  /* 0x0000000000067805 */ /* 0x000fe4000001ff00 */
[----:B------:R-:W-:Y:S01]  /*4f70*/  CS2R R178, SRZ ;  /* 0x0000000000b27805 */ /* 0x000fe2000001ff00 */
[----:B------:R-:W-:Y:S02]  /*4f80*/  IMAD.MOV.U32 R0, RZ, RZ, RZ ;  /* 0x000000ffff007224 */ /* 0x000fe400078e00ff */
[----:B------:R-:W-:Y:S01]  /*4f90*/  IMAD.MOV.U32 R5, RZ, RZ, RZ ;  /* 0x000000ffff057224 */ /* 0x000fe200078e00ff */
[----:B------:R-:W-:Y:S06]  /*4fa0*/  @!P1 BRA `(.L_x_6738) ;  /* 0x0000014400ac9947 */ /* 0x000fec0003800000 */
[----:B------:R-:W0:Y:S01]  /*4fb0*/  SHFL.IDX PT, R0, R227, RZ, 0x1f ;  /* 0x00001fffe3007589 */ /* 0x000e2200000e0000 */
[----:B------:R-:W-:Y:S01]  /*4fc0*/  IMAD.MOV.U32 R11, RZ, RZ, 0x40000040 ;  /* 0x40000040ff0b7424 */ /* 0x000fe200078e00ff */
[----:B------:R-:W-:Y:S01]  /*4fd0*/  BSSY B0, `(.L_x_6739) ;  /* 0x00000fc000007945 */ /* 0x000fe20003800000 */
[----:B------:R-:W-:Y:S01]  /*4fe0*/  IMAD.MOV.U32 R13, RZ, RZ, 0x40000040 ;  /* 0x40000040ff0d7424 */ /* 0x000fe200078e00ff */
[----:B------:R-:W-:Y:S01]  /*4ff0*/  BAR.SYNC.DEFER_BLOCKING 0xe, 0x100 ;  /* 0x0384000000007b1d */ /* 0x000fe20000010000 */
[----:B------:R-:W-:Y:S01]  /*5000*/  IMAD.MOV.U32 R7, RZ, RZ, 0x40000040 ;  /* 0x40000040ff077424 */ /* 0x000fe200078e00ff */
[----:B------:R-:W-:Y:S01]  /*5010*/  R2UR UR5, R11 ;  /* 0x000000000b0572ca */ /* 0x000fe200000e0000 */
[----:B------:R-:W-:Y:S01]  /*5020*/  IMAD.MOV.U32 R15, RZ, RZ, 0x40000040 ;  /* 0x40000040ff0f7424 */ /* 0x000fe200078e00ff */
[----:B------:R-:W-:Y:S01]  /*5030*/  R2UR UR7, R13 ;  /* 0x000000000d0772ca */ /* 0x000fe200000e0000 */
[----:B------:R-:W-:Y:S02]  /*5040*/  IMAD.MOV.U32 R13, RZ, RZ, 0x40000040 ;  /* 0x40000040ff0d7424 */ /* 0x000fe400078e00ff */
[----:B------:R-:W-:Y:S01]  /*5050*/  VIADD R5, R8, 0xfffffffe ;  /* 0xfffffffe08057836 */ /* 0x000fe20000000000 */
[----:B------:R-:W1:Y:S04]  /*5060*/  S2R R9, SR_TID.X ;  /* 0x0000000000097919 */ /* 0x000e680000002100 */
[----:B------:R-:W-:-:S02]  /*5070*/  ISETP.GE.AND P0, PT, R5, R4, PT ;  /* 0x000000040500720c */ /* 0x000fc40003f06270 */
[----:B0-----:R-:W-:-:S04]  /*5080*/  LEA.HI R2, R0, R0, RZ, 0x1 ;  /* 0x0000000000027211 */ /* 0x001fc800078f08ff */
[----:B------:R-:W-:Y:S01]  /*5090*/  LOP3.LUT R3, R2, 0x1fffe, RZ, 0xc0, !PT ;  /* 0x0001fffe02037812 */ /* 0x000fe200078ec0ff */
[----:B----45:R-:W-:-:S04]  /*50a0*/  WARPGROUP.ARRIVE ;  /* 0x00000000000079c5 */ /* 0x030fc80000000000 */
        /* <DEDUP_REMOVED lines=11> */
[----:B------:R-:W-:Y:S01]  /*5160*/  LOP3.LUT R20, R3, 0x2000000, RZ, 0xfc, !PT ;  /* 0x0200000003147812 */ /* 0x000fe200078efcff */
[----:B------:R-:W-:Y:S01]  /*5170*/  IMAD.MOV.U32 R3, RZ, RZ, 0x40000040 ;  /* 0x40000040ff037424 */ /* 0x000fe200078e00ff */
[----:B-1----:R-:W-:-:S03]  /*5180*/  LOP3.LUT R9, R9, 0x7f, RZ, 0xc0, !PT ;  /* 0x0000007f09097812 */ /* 0x002fc600078ec0ff */
        /* <DEDUP_REMOVED lines=41> */
.L_x_6741:
[----:B------:R-:W-:Y:S01]  /*5420*/  BAR.SYNC.DEFER_BLOCKING 0xe, 0x100 ;  /* 0x0384000000007b1d */ /* 0x000fe20000010000 */
[C---:B------:R-:W-:Y:S01]  /*5430*/  IMAD R9, R19.reuse, 0x40, R194 ;  /* 0x0000004013097824 */ /* 0x040fe200078e02c2 */
[----:B------:R-:W-:Y:S01]  /*5440*/  R2UR UR4, R10 ;  /* 0x000000000a0472ca */ /* 0x000fe200000e0000 */
[----:B------:R-:W-:Y:S01]  /*5450*/  VIADD R19, R19, 0x1 ;  /* 0x0000000113137836 */ /* 0x000fe20000000000 */
[----:B------:R-:W-:Y:S01]  /*5460*/  R2UR UR5, R11 ;  /* 0x000000000b0572ca */ /* 0x000fe200000e0000 */
[----:B01----:R-:W-:Y:S01]  /*5470*/  IMAD R0, R9, 0x4, R18 ;  /* 0x0000000409007824 */ /* 0x003fe200078e0212 */
[----:B------:R-:W-:Y:S01]  /*5480*/  ISETP.GT.AND P1, PT, R5, R4, PT ;  /* 0x000000040500720c */ /* 0x000fe20003f24270 */
[----:B------:R-:W-:Y:S01]  /*5490*/  IMAD.MOV.U32 R9, RZ, RZ, 0x40000040 ;  /* 0x40000040ff097424 */ /* 0x000fe200078e00ff */
[----:B------:R-:W-:Y:S01]  /*54a0*/  ISETP.NE.AND P0, PT, R19, 0x2, PT ;  /* 0x000000021300780c */ /* 0x000fe20003f05270 */
[----:B------:R-:W-:-:S03]  /*54b0*/  VIADD R5, R5, 0xffffffff ;  /* 0xffffffff05057836 */ /* 0x000fc60000000000 */
[----:B------:R-:W-:Y:S02]  /*54c0*/  SEL R19, R19, RZ, P0 ;  /* 0x000000ff13137207 */ /* 0x000fe40000000000 */
[----:B------:R-:W-:Y:S01]  /*54d0*/  R2UR UR7, R9 ;  /* 0x00000000090772ca */ /* 0x000fe200000e0000 */
[----:B------:R-:W-:Y:S02]  /*54e0*/  IMAD.MOV.U32 R9, RZ, RZ, 0x40000040 ;  /* 0x40000040ff097424 */ /* 0x000fe400078e00ff */
[----:B------:R-:W-:-:S05]  /*54f0*/  IMAD R8, R19, 0x1000, R20 ;  /* 0x0000100013087824 */ /* 0x000fca00078e0214 */
[----:B------:R-:W-:Y:S01]  /*5500*/  R2UR UR6, R8 ;  /* 0x00000000080672ca */ /* 0x000fe200000e0000 */
[----:B------:R-:W0:Y:S04]  /*5510*/  LDS R14, [R0+0x38400] ;  /* 0x03840000000e7984 */ /* 0x000e280000000800 */
[----:B------:R1:W2:Y:S02]  /*5520*/  LDS R15, [R0+0x38420] ;  /* 0x03842000000f7984 */ /* 0x0002a40000000800 */
[----:B-1----:R-:W-:-:S04]  /*5530*/  @!P2 IMAD R0, R19, 0x8, R18 ;  /* 0x000000081300a824 */ /* 0x002fc800078e0212 */
        /* <DEDUP_REMOVED lines=131> */
[----:B------:R-:W-:-:S03]  /*5d70*/  IMAD.MOV.U32 R15, RZ, RZ, 0x40000040 ;  /* 0x40000040ff0f7424 */ /* 0x000fc600078e00ff */
[----:B------:R-:W-:-:S06]  /*5d80*/  WARPGROUP.ARRIVE ;  /* 0x00000000000079c5 */ /* 0x000fcc0000000000 */
        /* <DEDUP_REMOVED lines=22> */
[----:B------:R-:W-:Y:S02]  /*5ef0*/  R2UR UR7, R9 ;  /* 0x00000000090772ca */ /* 0x000fe400000e0000 */
[----:B------:R-:W-:-:S04]  /*5f00*/  SEL R9, RZ, 0x1, P0 ;  /* 0x00000001ff097807 */ /* 0x000fc80000000000 */
[----:B------:R-:W-:Y:S01]  /*5f10*/  LOP3.LUT R22, R22, R9, RZ, 0x3c, !PT ;  /* 0x0000000916167212 */ /* 0x000fe200078e3cff */
[----:B------:R-:W-:Y:S02]  /*5f20*/  WARPGROUP.DEPBAR.LE gsb0, 0x0 ;  /* 0x00008000000079c5 */ /* 0x000fe40000010000 */
[----:B------:R-:W-:-:S12]  /*5f30*/  WARPGROUP.ARRIVE ;  /* 0x00000000000079c5 */ /* 0x000fd80000000000 */
[----:B------:R-:W-:Y:S03]  /*5f40*/  HGMMA.64x256x16.F32.BF16 R24, gdesc[UR4].tnspB, R24, gsb0 ;  /* 0x43e00000041879f0 */ /* 0x000fe60008001818 */
[----:B------:R-:W-:Y:S02]  /*5f50*/  WARPGROUP.DEPBAR.LE gsb0, 0x0 ;  /* 0x00008000000079c5 */ /* 0x000fe40000010000 */
[----:B------:R-:W-:Y:S06]  /*5f60*/  BAR.ARV 0xf, 0x100 ;  /* 0x03c4000000007b1d */ /* 0x000fec0000002000 */
[----:B------:R1:W-:Y:S01]  /*5f70*/  @!P2 SYNCS.ARRIVE.TRANS64.RED.A1T0 RZ, [R0+URZ], RZ ;  /* 0x000000ff00ffa9a7 */ /* 0x0003e2000810043f */
[----:B------:R-:W-:Y:S05]  /*5f80*/  @P1 BRA `(.L_x_6741) ;  /* 0xfffffff400241947 */ /* 0x000fea000383ffff */
.L_x_6740:
[----:B------:R-:W-:Y:S05]  /*5f90*/  BSYNC B0 ;  /* 0x0000000000007941 */ /* 0x000fea0003800000 */
.L_x_6739:
        /* <DEDUP_REMOVED lines=139> */
[----:B------:R-:W-:Y:S01]  /*6850*/  CS2R R2, SRZ ;  /* 0x0000000000027805 */ /* 0x000fe2000001ff00 */
[----:B------:R-:W-:Y:S06]  /*6860*/  BAR.ARV 0xf, 0x100 ;  /* 0x03c4000000007b1d */ /* 0x000fec0000002000 */
[----:B------:R-:W-:Y:S05]  /*6870*/  BRA `(.L_x_6738) ;  /* 0x0000012c00787947 */ /* 0x000fea0003800000 */
.L_x_6729:
        /* <DEDUP_REMOVED lines=23> */
.L_x_6744:
[----:B------:R-:W-:-:S13]  /*69f0*/  ISETP.NE.AND P0, PT, R7, 0x1, PT ;  /* 0x000000010700780c */ /* 0x000fda0003f05270 */
[----:B-1----:R-:W0:Y:S02]  /*6a00*/  @P0 LDC.64 R4, c[0x0][0xae0] ;  /* 0x0002b800ff040b82 */ /* 0x002e240000000a00 */
[----:B0-----:R-:W-:-:S05]  /*6a10*/  @P0 IMAD.HI.U32 R4, R2, R4, RZ ;  /* 0x0000000402040227 */ /* 0x001fca00078e00ff */
[----:B------:R-:W-:-:S07]  /*6a20*/  @P0 SHF.R.U32.HI R2, RZ, R5, R4 ;  /* 0x00000005ff020219 */ /* 0x000fce0000011604 */
.L_x_6745:
[----:B------:R-:W-:Y:S05]  /*6a30*/  BSYNC B0 ;  /* 0x0000000000007941 */ /* 0x000fea0003800000 */
.L_x_6743:
[----:B------:R-:W-:-:S05]  /*6a40*/  IMAD R3, R2, R7, R7 ;  /* 0x0000000702037224 */ /* 0x000fca00078e0207 */
[----:B------:R-:W-:-:S07]  /*6a50*/  VIMNMX R0, R0, R3, PT ;  /* 0x0000000300007248 */ /* 0x000fce0003fe0100 */
.L_x_6742:
        /* <DEDUP_REMOVED lines=24> */
.L_x_6748:
[----:B------:R-:W-:-:S13]  /*6be0*/  ISETP.NE.AND P0, PT, R7, 0x1, PT ;  /* 0x000000010700780c */ /* 0x000fda0003f05270 */
[----:B------:R-:W0:Y:S02]  /*6bf0*/  @P0 LDC.64 R4, c[0x0][0xae0] ;  /* 0x0002b800ff040b82 */ /* 0x000e240000000a00 */
[----:B0-----:R-:W-:-:S05]  /*6c00*/  @P0 IMAD.HI.U32 R2, R0, R4, RZ ;  /* 0x0000000400020227 */ /* 0x001fca00078e00ff */
[----:B------:R-:W-:-:S07]  /*6c10*/  @P0 SHF.R.U32.HI R0, RZ, R5, R2 ;  /* 0x00000005ff000219 */ /* 0x000fce0000011602 */
.L_x_6749:
[----:B------:R-:W-:Y:S05]  /*6c20*/  BSYNC B0 ;  /* 0x0000000000007941 */ /* 0x000fea0003800000 */
.L_x_6747:
[----:B------:R-:W-:-:S05]  /*6c30*/  IMAD R0, R0, R7, RZ ;  /* 0x0000000700007224 */ /* 0x000fca00078e02ff */
[----:B------:R-:W-:-:S07]  /*6c40*/  VIMNMX R3, R3, R0, !PT ;  /* 0x0000000003037248 */ /* 0x000fce0007fe0100 */
.L_x_6746:
        /* <DEDUP_REMOVED lines=102> */
[----:B-1--45:R-:W-:Y:S05]  /*72b0*/  CALL.ABS.NOINC R2 ;  /* 0x0000000002007343 */ /* 0x032fea0003c00000 */
.L_x_6751:
[----:B------:R-:W-:Y:S05]  /*72c0*/  BSYNC B6 ;  /* 0x0000000000067941 */ /* 0x000fea0003800000 */
.L_x_6750:
        /* <DEDUP_REMOVED lines=12> */
.L_x_6755:
[----:B-1----:R1:W2:Y:S02]  /*7390*/  SYNCS.PHASECHK.TRANS64.TRYWAIT P0, [R18+URZ+0x38800], R3 ;  /* 0x03880003120075a7 */ /* 0x0022a4000800017f */
[----:B--2---:R-:W-:Y:S05]  /*73a0*/  @!P0 NANOSLEEP.SYNCS 0x989680 ;  /* 0x009896800000895d */ /* 0x004fea0003900000 */
[----:B------:R-:W2:Y:S02]  /*73b0*/  @!P0 SYNCS.PHASECHK.TRANS64 P0, [R18+URZ+0x38800], R3 ;  /* 0x03880003120085a7 */ /* 0x000ea4000800007f */
[----:B--2---:R-:W-:Y:S05]  /*73c0*/  @!P0 BRA `(.L_x_6755) ;  /* 0xfffffffc00f08947 */ /* 0x004fea000383ffff */
.L_x_6754:
[----:B------:R-:W-:Y:S05]  /*73d0*/  BSYNC B0 ;  /* 0x0000000000007941 */ /* 0x000fea0003800000 */
.L_x_6753:
[----:B------:R-:W-:Y:S05]  /*73e0*/  BRA `(.L_x_6756) ;  /* 0x0000002c00507947 */ /* 0x000fea0003800000 */
.L_x_6752:
        /* <DEDUP_REMOVED lines=31> */
.L_x_6758:
[----:B------:R-:W-:Y:S05]  /*75e0*/  BSYNC B6 ;  /* 0x0000000000067941 */ /* 0x000fea0003800000 */
.L_x_6757:
        /* <DEDUP_REMOVED lines=24> */
[----:B------:R-:W-:-:S04]  /*7770*/  IMAD.WIDE.U32 R2, R7, UR6, R2 ;  /* 0x0000000607027c25 */ /* 0x000fc8000f8e0002 */
[----:B------:R-:W-:Y:S01]  /*7780*/  IMAD R7, R7, UR7, R0 ;  /* 0x0000000707077c24 */ /* 0x000fe2000f8e0200 */
[----:B------:R-:W-:Y:S01]  /*7790*/  ULDC.64 UR6, c[0x0][0x400] ;  /* 0x0001000000067ab9 */ /* 0x000fe20000000a00 */
[----:B------:R-:W-:Y:S01]  /*77a0*/  IMAD.IADD R5, R5, 0x1, R9 ;  /* 0x0000000105057824 */ /* 0x000fe200078e0209 */
[----:B------:R-:W-:Y:S01]  /*77b0*/  LEA R0, P0, R4, UR4, 0x1 ;  /* 0x0000000404007c11 */ /* 0x000fe2000f8008ff */
[----:B------:R-:W-:Y:S01]  /*77c0*/  IMAD.IADD R7, R3, 0x1, R7 ;  /* 0x0000000103077824 */ /* 0x000fe200078e0207 */
[----:B------:R-:W-:Y:S01]  /*77d0*/  LEA R6, P1, R2, UR6, 0x1 ;  /* 0x0000000602067c11 */ /* 0x000fe2000f8208ff */
[----:B------:R-:W-:Y:S01]  /*77e0*/  UMOV UR4, 0xffffffff ;  /* 0xffffffff00047882 */ /* 0x000fe20000000000 */
[----:B------:R-:W-:Y:S02]  /*77f0*/  LEA.HI.X R4, R4, UR5, R5, 0x1, P0 ;  /* 0x0000000504047c11 */ /* 0x000fe400080f0c05 */
[----:B------:R-:W-:Y:S01]  /*7800*/  LEA.HI.X R7, R2, UR7, R7, 0x1, P1 ;  /* 0x0000000702077c11 */ /* 0x000fe200088f0c07 */
[----:B------:R-:W-:Y:S08]  /*7810*/  BRA.DIV UR4, `(.L_x_6761) ;  /* 0x000001f204d07947 */ /* 0x000ff0000b800000 */
[----:B------:R0:W1:Y:S04]  /*7820*/  SHFL.IDX PT, R3, R4, RZ, 0x1c1f ;  /* 0x001c1fff04037589 */ /* 0x00006800000e0000 */
[----:B------:R0:W2:Y:S04]  /*7830*/  SHFL.IDX PT, R2, R0, RZ, 0x1c1f ;  /* 0x001c1fff00027589 */ /* 0x0000a800000e0000 */
[----:B------:R0:W3:Y:S04]  /*7840*/  SHFL.IDX PT, R5, R7, RZ, 0x1c1f ;  /* 0x001c1fff07057589 */ /* 0x0000e800000e0000 */
[----:B------:R0:W4:Y:S02]  /*7850*/  SHFL.IDX PT, R14, R6, RZ, 0x1c1f ;  /* 0x001c1fff060e7589 */ /* 0x00012400000e0000 */
.L_x_7097:
        /* <DEDUP_REMOVED lines=9> */
[----:B------:R-:W-:Y:S02]  /*78f0*/  CS2R R30, SRZ ;  /* 0x00000000001e7805 */ /* 0x000fe4000001ff00 */
[----:B------:R-:W-:Y:S02]  /*7900*/  ISETP.GE.AND P3, PT, R212, UR4, PT ;  /* 0x00000004d4007c0c */ /* 0x000fe4000bf66270 */
[----:B------:R-:W-:Y:S01]  /*7910*/  ISETP.GE.AND P2, PT, R188, UR4, PT ;  /* 0x00000004bc007c0c */ /* 0x000fe2000bf46270 */
[----:B---3--:R-:W-:-:S10]  /*7920*/  IMAD.MOV.U32 R15, RZ, RZ, R5 ;  /* 0x000000ffff0f7224 */ /* 0x008fd400078e0005 */
[C---:B------:R-:W-:Y:S01]  /*7930*/  @!P3 IMAD.SHL.U32 R21, R212.reuse, 0x2, RZ ;  /* 0x00000002d415b824 */ /* 0x040fe200078e00ff */
[----:B------:R-:W-:Y:S01]  /*7940*/  @!P3 SHF.L.U64.HI R24, R212, 0x1, R232 ;  /* 0x00000001d418b819 */ /* 0x000fe200000102e8 */
[----:B-12---:R-:W-:-:S03]  /*7950*/  @!P2 IMAD.WIDE R10, R188, 0x2, R2 ;  /* 0x00000002bc0aa825 */ /* 0x006fc600078e0202 */
[-C--:B------:R-:W-:Y:S02]  /*7960*/  @!P3 IADD3 R2, P0, R2, R21.reuse, RZ ;  /* 0x000000150202b210 */ /* 0x080fe40007f1e0ff */
[----:B----4-:R-:W-:Y:S02]  /*7970*/  @!P3 IADD3 R20, P1, R14, R21, RZ ;  /* 0x000000150e14b210 */ /* 0x010fe40007f3e0ff */
[----:B------:R-:W-:Y:S02]  /*7980*/  CS2R R32, SRZ ;  /* 0x0000000000207805 */ /* 0x000fe4000001ff00 */
[----:B------:R-:W-:Y:S01]  /*7990*/  CS2R R8, SRZ ;  /* 0x0000000000087805 */ /* 0x000fe2000001ff00 */
[--C-:B------:R-:W-:Y:S01]  /*79a0*/  @!P3 IMAD.X R3, R3, 0x1, R24.reuse, P0 ;  /* 0x000000010303b824 */ /* 0x100fe200000e0618 */
[----:B------:R1:W5:Y:S01]  /*79b0*/  @!P2 LD.E.64 R30, desc[UR50][R10.64] ;  /* 0x000000320a1ea980 */ /* 0x000362000c101b00 */
[----:B------:R-:W-:Y:S01]  /*79c0*/  @!P3 IMAD.X R21, R5, 0x1, R24, P1 ;  /* 0x000000010515b824 */ /* 0x000fe200008e0618 */
[----:B------:R-:W-:Y:S01]  /*79d0*/  CS2R R24, SRZ ;  /* 0x0000000000187805 */ /* 0x000fe2000001ff00 */
[----:B------:R-:W-:Y:S01]  /*79e0*/  @!P2 IMAD.WIDE R12, R188, 0x2, R14 ;  /* 0x00000002bc0ca825 */ /* 0x000fe200078e020e */
[----:B------:R1:W5:Y:S04]  /*79f0*/  @!P3 LD.E.64 R8, desc[UR50][R2.64] ;  /* 0x000000320208b980 */ /* 0x000368000c101b00 */
[----:B------:R1:W5:Y:S04]  /*7a00*/  @!P2 LD.E.64 R32, desc[UR50][R12.64] ;  /* 0x000000320c20a980 */ /* 0x000368000c101b00 */
[----:B------:R1:W5:Y:S02]  /*7a10*/  @!P3 LD.E.64 R24, desc[UR50][R20.64] ;  /* 0x000000321418b980 */ /* 0x000364000c101b00 */
.L_x_6763:
[----:B------:R-:W-:Y:S05]  /*7a20*/  BSYNC B1 ;  /* 0x0000000000017941 */ /* 0x000fea0003800000 */
.L_x_6762:
[----:B-12--5:R-:W-:Y:S01]  /*7a30*/  IMAD.MOV.U32 R2, RZ, RZ, R8 ;  /* 0x000000ffff027224 */ /* 0x026fe200078e0008 */
[----:B------:R-:W-:Y:S01]  /*7a40*/  UMOV UR4, 0xffffffff ;  /* 0xffffffff00047882 */ /* 0x000fe20000000000 */
[----:B------:R-:W-:Y:S01]  /*7a50*/  IMAD.MOV.U32 R3, RZ, RZ, R9 ;  /* 0x000000ffff037224 */ /* 0x000fe200078e0009 */
[----:B------:R-:W-:Y:S01]  /*7a60*/  CS2R R26, SRZ ;  /* 0x00000000001a7805 */ /* 0x000fe2000001ff00 */
[----:B---3--:R-:W-:Y:S01]  /*7a70*/  IMAD.MOV.U32 R5, RZ, RZ, R30 ;  /* 0x000000ffff057224 */ /* 0x008fe200078e001e */
        /* <DEDUP_REMOVED lines=9> */
[----:B------:R-:W-:-:S04]  /*7b10*/  PRMT R37, R37, 0x5410, R3 ;  /* 0x0000541025257816 */ /* 0x000fc80000000003 */
[----:B------:R-:W-:Y:S01]  /*7b20*/  PRMT R38, R5, 0x5410, R10 ;  /* 0x0000541005267816 */ /* 0x000fe2000000000a */
[----:B------:R-:W-:Y:S06]  /*7b30*/  BRA.DIV UR4, `(.L_x_6764) ;  /* 0x000001f204787947 */ /* 0x000fec000b800000 */
[----:B------:R1:W2:Y:S04]  /*7b40*/  SHFL.IDX PT, R3, R4, 0x1, 0x1c1f ;  /* 0x003c1f0004037f89 */ /* 0x0002a800000e0000 */
[----:B------:R1:W3:Y:S04]  /*7b50*/  SHFL.IDX PT, R2, R0, 0x1, 0x1c1f ;  /* 0x003c1f0000027f89 */ /* 0x0002e800000e0000 */
[----:B------:R1:W0:Y:S04]  /*7b60*/  SHFL.IDX PT, R5, R7, 0x1, 0x1c1f ;  /* 0x003c1f0007057f89 */ /* 0x00022800000e0000 */
[----:B----4-:R1:W4:Y:S02]  /*7b70*/  SHFL.IDX PT, R14, R6, 0x1, 0x1c1f ;  /* 0x003c1f00060e7f89 */ /* 0x01032400000e0000 */
.L_x_7103:
        /* <DEDUP_REMOVED lines=15> */
[----:B------:R-:W-:Y:S01]  /*7c70*/  ISETP.GE.AND P2, PT, R188, UR4, PT ;  /* 0x00000004bc007c0c */ /* 0x000fe2000bf46270 */
[----:B------:R-:W-:Y:S01]  /*7c80*/  IMAD.MOV.U32 R15, RZ, RZ, R5 ;  /* 0x000000ffff0f7224 */ /* 0x000fe200078e0005 */
[----:B------:R-:W-:-:S09]  /*7c90*/  CS2R R28, SRZ ;  /* 0x00000000001c7805 */ /* 0x000fd2000001ff00 */
[C---:B------:R-:W-:Y:S01]  /*7ca0*/  @!P3 IMAD.SHL.U32 R11, R212.reuse, 0x2, RZ ;  /* 0x00000002d40bb824 */ /* 0x040fe200078e00ff */
[----:B------:R-:W-:Y:S01]  /*7cb0*/  @!P3 SHF.L.U64.HI R0, R212, 0x1, R232 ;  /* 0x00000001d400b819 */ /* 0x000fe200000102e8 */
[----:B--23--:R-:W-:-:S03]  /*7cc0*/  @!P2 IMAD.WIDE R6, R188, 0x2, R2 ;  /* 0x00000002bc06a825 */ /* 0x00cfc600078e0202 */
[-C--:B------:R-:W-:Y:S02]  /*7cd0*/  @!P3 IADD3 R2, P0, R2, R11.reuse, RZ ;  /* 0x0000000b0202b210 */ /* 0x080fe40007f1e0ff */
[----:B----4-:R-:W-:Y:S02]  /*7ce0*/  @!P3 IADD3 R4, P1, R14, R11, RZ ;  /* 0x0000000b0e04b210 */ /* 0x010fe40007f3e0ff */
[----:B------:R-:W-:Y:S02]  /*7cf0*/  CS2R R26, SRZ ;  /* 0x00000000001a7805 */ /* 0x000fe4000001ff00 */
[----:B------:R-:W-:Y:S01]  /*7d00*/  CS2R R10, SRZ ;  /* 0x00000000000a7805 */ /* 0x000fe2000001ff00 */
[----:B------:R-:W-:Y:S01]  /*7d10*/  @!P2 IMAD.WIDE R14, R188, 0x2, R14 ;  /* 0x00000002bc0ea825 */ /* 0x000fe200078e020e */
[----:B------:R0:W5:Y:S03]  /*7d20*/  @!P2 LD.E.64 R12, desc[UR50][R6.64] ;  /* 0x00000032060ca980 */ /* 0x000166000c101b00 */
[--C-:B------:R-:W-:Y:S01]  /*7d30*/  @!P3 IMAD.X R3, R3, 0x1, R0.reuse, P0 ;  /* 0x000000010303b824 */ /* 0x100fe200000e0600 */
[----:B------:R0:W5:Y:S01]  /*7d40*/  @!P2 LD.E.64 R28, desc[UR50][R14.64] ;  /* 0x000000320e1ca980 */ /* 0x000162000c101b00 */
[----:B------:R-:W-:-:S03]  /*7d50*/  @!P3 IMAD.X R5, R5, 0x1, R0, P1 ;  /* 0x000000010505b824 */ /* 0x000fc600008e0600 */
[----:B------:R0:W5:Y:S04]  /*7d60*/  @!P3 LD.E.64 R26, desc[UR50][R2.64] ;  /* 0x00000032021ab980 */ /* 0x000168000c101b00 */
[----:B------:R0:W5:Y:S02]  /*7d70*/  @!P3 LD.E.64 R10, desc[UR50][R4.64] ;  /* 0x00000032040ab980 */ /* 0x000164000c101b00 */
.L_x_6766:
[----:B------:R-:W-:Y:S05]  /*7d80*/  BSYNC B1 ;  /* 0x0000000000017941 */ /* 0x000fea0003800000 */
.L_x_6765:
[----:B------:R-:W1:Y:S01]  /*7d90*/  SYNCS.PHASECHK.TRANS64.TRYWAIT P0, [R18+URZ+0x38800], R21 ;  /* 0x03880015120075a7 */ /* 0x000e62000800017f */
[----:B0-2---:R-:W-:Y:S01]  /*7da0*/  LOP3.LUT R3, R34, 0x1c0, RZ, 0xc0, !PT ;  /* 0x000001c022037812 */ /* 0x005fe200078ec0ff */
[----:B---3-5:R-:W-:Y:S01]  /*7db0*/  IMAD.MOV.U32 R2, RZ, RZ, R26 ;  /* 0x000000ffff027224 */ /* 0x028fe200078e001a */
[----:B------:R-:W-:Y:S01]  /*7dc0*/  VIADDMNMX R42, R35, -R195, 0x40, PT ;  /* 0x00000040232a7446 */ /* 0x000fe200038009c3 */
[----:B------:R-:W-:Y:S01]  /*7dd0*/  IMAD.MOV.U32 R4, RZ, RZ, R13 ;  /* 0x000000ffff047224 */ /* 0x000fe200078e000d */
[----:B------:R-:W-:Y:S01]  /*7de0*/  LOP3.LUT R0, R3, 0x18, R16, 0xf8, !PT ;  /* 0x0000001803007812 */ /* 0x000fe200078ef810 */
[----:B------:R-:W-:Y:S01]  /*7df0*/  IMAD.MOV.U32 R5, RZ, RZ, R10 ;  /* 0x000000ffff057224 */ /* 0x000fe200078e000a */
[----:B------:R-:W-:Y:S01]  /*7e00*/  SHF.R.U32.HI R3, RZ, 0x3, R3 ;  /* 0x00000003ff037819 */ /* 0x000fe20000011603 */
[----:B------:R-:W-:Y:S01]  /*7e10*/  BSSY B1, `(.L_x_6767) ;  /* 0x0000014000017945 */ /* 0x000fe20003800000 */
[----:B------:R-:W-:Y:S01]  /*7e20*/  PRMT R39, R39, 0x5410, R2 ;  /* 0x0000541027277816 */ /* 0x000fe20000000002 */
[----:B------:R-:W-:Y:S01]  /*7e30*/  IMAD.MOV.U32 R2, RZ, RZ, R12 ;  /* 0x000000ffff027224 */ /* 0x000fe200078e000c */
[----:B------:R-:W-:Y:S01]  /*7e40*/  LOP3.LUT R3, R0, R3, RZ, 0x3c, !PT ;  /* 0x0000000300037212 */ /* 0x000fe200078e3cff */
[----:B------:R-:W-:Y:S01]  /*7e50*/  IMAD.MOV.U32 R0, RZ, RZ, R27 ;  /* 0x000000ffff007224 */ /* 0x000fe200078e001b */
[----:B------:R-:W-:-:S02]  /*7e60*/  PRMT R44, R44, 0x5410, R5 ;  /* 0x000054102c2c7816 */ /* 0x000fc40000000005 */
[----:B------:R-:W-:Y:S01]  /*7e70*/  PRMT R43, R2, 0x5410, R4 ;  /* 0x00005410022b7816 */ /* 0x000fe20000000004 */
[----:B------:R-:W-:Y:S01]  /*7e80*/  IMAD R3, R216, 0x200, R3 ;  /* 0x00000200d8037824 */ /* 0x000fe200078e0203 */
[----:B------:R-:W-:Y:S01]  /*7e90*/  PRMT R41, R41, 0x5410, R0 ;  /* 0x0000541029297816 */ /* 0x000fe20000000000 */
[----:B------:R-:W-:Y:S01]  /*7ea0*/  IMAD.MOV.U32 R0, RZ, RZ, R11 ;  /* 0x000000ffff007224 */ /* 0x000fe200078e000b */
[----:B------:R-:W-:Y:S01]  /*7eb0*/  LOP3.LUT P2, RZ, R196, 0x4, RZ, 0xc0, !PT ;  /* 0x00000004c4ff7812 */ /* 0x000fe2000784c0ff */
[----:B------:R-:W-:Y:S01]  /*7ec0*/  IMAD.MOV.U32 R4, RZ, RZ, R28 ;  /* 0x000000ffff047224 */ /* 0x000fe200078e001c */
[----:B------:R-:W-:Y:S01]  /*7ed0*/  ISETP.GE.AND P1, PT, R187, R42, PT ;  /* 0x0000002abb00720c */ /* 0x000fe20003f26270 */
[----:B------:R-:W-:Y:S01]  /*7ee0*/  IMAD R2, R3, 0x2, R18 ;  /* 0x0000000203027824 */ /* 0x000fe200078e0212 */
[----:B------:R-:W-:Y:S02]  /*7ef0*/  PRMT R45, R45, 0x5410, R0 ;  /* 0x000054102d2d7816 */ /* 0x000fe40000000000 */
[----:B------:R-:W-:Y:S01]  /*7f00*/  PRMT R44, R4, 0x7610, R44 ;  /* 0x00007610042c7816 */ /* 0x000fe2000000002c */
[----:B------:R-:W-:-:S02]  /*7f10*/  IMAD.MOV.U32 R4, RZ, RZ, R29 ;  /* 0x000000ffff047224 */ /* 0x000fc400078e001d */
[C---:B------:R-:W-:Y:S02]  /*7f20*/  VIADD R3, R2.reuse, 0x20400 ;  /* 0x0002040002037836 */ /* 0x040fe40000000000 */
[----:B------:R-:W-:Y:S01]  /*7f30*/  VIADD R0, R2, 0x20440 ;  /* 0x0002044002007836 */ /* 0x000fe20000000000 */
[----:B-1----:R-:W-:Y:S06]  /*7f40*/  @!P0 BRA `(.L_x_6768) ;  /* 0x000001ec00e48947 */ /* 0x002fec0003800000 */
.L_x_7104:
[----:B------:R-:W-:Y:S05]  /*7f50*/  BSYNC B1 ;  /* 0x0000000000017941 */ /* 0x000fea0003800000 */
.L_x_6767:
        /* <DEDUP_REMOVED lines=13> */
[----:B------:R-:W-:Y:S02]  /*8030*/  PRMT R34, R38, 0x5432, R34 ;  /* 0x0000543226227816 */ /* 0x000fe40000000022 */
[----:B------:R-:W-:Y:S02]  /*8040*/  PRMT R31, R36, 0x5410, R31 ;  /* 0x00005410241f7816 */ /* 0x000fe4000000001f */
[----:B------:R-:W-:Y:S01]  /*8050*/  SHF.R.U64 R3, R32, 0x10, R33 ;  /* 0x0000001020037819 */ /* 0x000fe20000001221 */
[----:B------:R-:W-:Y:S01]  /*8060*/  IMAD.U32 R35, R34, 0x10000, RZ ;  /* 0x0001000022237824 */ /* 0x000fe200078e00ff */
[----:B------:R-:W-:Y:S01]  /*8070*/  PRMT R30, R36, 0x5432, R30 ;  /* 0x00005432241e7816 */ /* 0x000fe2000000001e */
[----:B------:R-:W-:Y:S01]  /*8080*/  IMAD.U32 R32, R31, 0x10000, RZ ;  /* 0x000100001f207824 */ /* 0x000fe200078e00ff */
[----:B------:R-:W-:-:S02]  /*8090*/  LOP3.LUT R36, R34, 0xffff0000, RZ, 0xc0, !PT ;  /* 0xffff000022247812 */ /* 0x000fc400078ec0ff */
[----:B------:R-:W-:Y:S02]  /*80a0*/  LOP3.LUT R34, R31, 0xffff0000, RZ, 0xc0, !PT ;  /* 0xffff00001f227812 */ /* 0x000fe400078ec0ff */
[----:B------:R-:W-:Y:S02]  /*80b0*/  PRMT R33, R38, 0x5410, R3 ;  /* 0x0000541026217816 */ /* 0x000fe40000000003 */
[C---:B-1----:R-:W-:Y:S01]  /*80c0*/  LOP3.LUT R15, R6.reuse, 0xffff0000, RZ, 0xc0, !PT ;  /* 0xffff0000060f7812 */ /* 0x042fe200078ec0ff */
[C---:B0-----:R-:W-:Y:S01]  /*80d0*/  IMAD.U32 R21, R7.reuse, 0x10000, RZ ;  /* 0x0001000007157824 */ /* 0x041fe200078e00ff */
[----:B------:R-:W-:Y:S01]  /*80e0*/  LOP3.LUT R7, R7, 0xffff0000, RZ, 0xc0, !PT ;  /* 0xffff000007077812 */ /* 0x000fe200078ec0ff */
[----:B----4-:R-:W-:Y:S02]  /*80f0*/  IMAD.U32 R14, R6, 0x10000, RZ ;  /* 0x00010000060e7824 */ /* 0x010fe400078e00ff */
[C---:B------:R-:W-:Y:S01]  /*8100*/  FMUL.FTZ R31, R15.reuse, R35 ;  /* 0x000000230f1f7220 */ /* 0x040fe20000410000 */
[----:B------:R-:W-:Y:S01]  /*8110*/  FMUL.FTZ R38, R15, R32 ;  /* 0x000000200f267220 */ /* 0x000fe20000410000 */
[----:B------:R-:W-:Y:S01]  /*8120*/  FMUL.FTZ R40, R7, R36 ;  /* 0x0000002407287220 */ /* 0x000fe20000410000 */
[----:B------:R-:W-:-:S02]  /*8130*/  IMAD.U32 R3, R4, 0x10000, RZ ;  /* 0x0001000004037824 */ /* 0x000fc400078e00ff */
[C---:B------:R-:W-:Y:S01]  /*8140*/  FFMA.FTZ R31, R14.reuse, R32, -R31 ;  /* 0x000000200e1f7223 */ /* 0x040fe2000001081f */
[----:B------:R-:W-:Y:S01]  /*8150*/  FFMA.FTZ R38, R14, R35, R38 ;  /* 0x000000230e267223 */ /* 0x000fe20000010026 */
        /* <DEDUP_REMOVED lines=23> */
.L_x_6772:
[----:B------:R-:W-:Y:S05]  /*82d0*/  BSYNC B2 ;  /* 0x0000000000027941 */ /* 0x000fea0003800000 */
.L_x_6771:
[----:B------:R-:W-:Y:S05]  /*82e0*/  @P1 BRA `(.L_x_6770) ;  /* 0x0000000000b81947 */ /* 0x000fea0003800000 */
[----:B-1----:R-:W1:Y:S01]  /*82f0*/  LDS.128 R4, [R0] ;  /* 0x0000000000047984 */ /* 0x002e620000000c00 */
[----:B0-----:R-:W-:Y:S02]  /*8300*/  SHF.R.U32.HI R21, RZ, 0x10, R9 ;  /* 0x00000010ff157819 */ /* 0x001fe40000011609 */
[----:B------:R-:W-:Y:S02]  /*8310*/  SHF.R.U32.HI R30, RZ, 0x10, R25 ;  /* 0x00000010ff1e7819 */ /* 0x000fe40000011619 */
[----:B------:R-:W-:Y:S02]  /*8320*/  PRMT R21, R39, 0x5410, R21 ;  /* 0x0000541027157816 */ /* 0x000fe40000000015 */
[----:B------:R-:W-:Y:S02]  /*8330*/  PRMT R30, R37, 0x5432, R30 ;  /* 0x00005432251e7816 */ /* 0x000fe4000000001e */
[----:B------:R-:W-:Y:S02]  /*8340*/  SHF.R.U64 R15, R8, 0x10, R9 ;  /* 0x00000010080f7819 */ /* 0x000fe40000001209 */
[----:B------:R-:W-:Y:S01]  /*8350*/  SHF.R.U64 R3, R24, 0x10, R25 ;  /* 0x0000001018037819 */ /* 0x000fe20000001219 */
[C---:B------:R-:W-:Y:S01]  /*8360*/  IMAD.U32 R31, R30.reuse, 0x10000, RZ ;  /* 0x000100001e1f7824 */ /* 0x040fe200078e00ff */
[----:B------:R-:W-:Y:S01]  /*8370*/  LOP3.LUT R30, R30, 0xffff0000, RZ, 0xc0, !PT ;  /* 0xffff00001e1e7812 */ /* 0x000fe200078ec0ff */
[C---:B------:R-:W-:Y:S01]  /*8380*/  IMAD.U32 R24, R21.reuse, 0x10000, RZ ;  /* 0x0001000015187824 */ /* 0x040fe200078e00ff */
[----:B------:R-:W-:-:S02]  /*8390*/  LOP3.LUT R21, R21, 0xffff0000, RZ, 0xc0, !PT ;  /* 0xffff000015157812 */ /* 0x000fc400078ec0ff */
[----:B------:R-:W-:Y:S02]  /*83a0*/  PRMT R15, R37, 0x5410, R15 ;  /* 0x00005410250f7816 */ /* 0x000fe4000000000f */
[----:B------:R-:W-:Y:S02]  /*83b0*/  PRMT R25, R41, 0x5410, R3 ;  /* 0x0000541029197816 */ /* 0x000fe40000000003 */
[C---:B-1----:R-:W-:Y:S01]  /*83c0*/  LOP3.LUT R9, R6.reuse, 0xffff0000, RZ, 0xc0, !PT ;  /* 0xffff000006097812 */ /* 0x042fe200078ec0ff */
[C---:B----4-:R-:W-:Y:S01]  /*83d0*/  IMAD.U32 R14, R7.reuse, 0x10000, RZ ;  /* 0x00010000070e7824 */ /* 0x050fe200078e00ff */
[----:B------:R-:W-:Y:S01]  /*83e0*/  LOP3.LUT R7, R7, 0xffff0000, RZ, 0xc0, !PT ;  /* 0xffff000007077812 */ /* 0x000fe200078ec0ff */
[----:B------:R-:W-:Y:S02]  /*83f0*/  IMAD.U32 R8, R6, 0x10000, RZ ;  /* 0x0001000006087824 */ /* 0x000fe400078e00ff */
[C---:B------:R-:W-:Y:S01]  /*8400*/  FMUL.FTZ R33, R9.reuse, R31 ;  /* 0x0000001f09217220 */ /* 0x040fe20000410000 */
[----:B------:R-:W-:Y:S01]  /*8410*/  FMUL.FTZ R32, R9, R24 ;  /* 0x0000001809207220 */ /* 0x000fe20000410000 */
[C---:B------:R-:W-:Y:S01]  /*8420*/  FMUL.FTZ R9, R7.reuse, R30 ;  /* 0x0000001e07097220 */ /* 0x040fe20000410000 */
[----:B------:R-:W-:Y:S01]  /*8430*/  FMUL.FTZ R35, R7, R21 ;  /* 0x0000001507237220 */ /* 0x000fe20000410000 */
[C---:B------:R-:W-:Y:S01]  /*8440*/  FFMA.FTZ R33, R8.reuse, R24, -R33 ;  /* 0x0000001808217223 */ /* 0x040fe20000010821 */
[----:B------:R-:W-:Y:S01]  /*8450*/  FFMA.FTZ R32, R8, R31, R32 ;  /* 0x0000001f08207223 */ /* 0x000fe20000010020 */
[C---:B------:R-:W-:Y:S01]  /*8460*/  IMAD.U32 R3, R4.reuse, 0x10000, RZ ;  /* 0x0001000004037824 */ /* 0x040fe200078e00ff */
[----:B------:R-:W-:Y:S01]  /*8470*/  LOP3.LUT R4, R4, 0xffff0000, RZ, 0xc0, !PT ;  /* 0xffff000004047812 */ /* 0x000fe200078ec0ff */
[C---:B------:R-:W-:Y:S01]  /*8480*/  IMAD.U32 R6, R5.reuse, 0x10000, RZ ;  /* 0x0001000005067824 */ /* 0x040fe200078e00ff */
[----:B------:R-:W-:Y:S01]  /*8490*/  LOP3.LUT R5, R5, 0xffff0000, RZ, 0xc0, !PT ;  /* 0xffff000005057812 */ /* 0x000fe200078ec0ff */
[C---:B------:R-:W-:Y:S01]  /*84a0*/  IMAD.U32 R8, R25.reuse, 0x10000, RZ ;  /* 0x0001000019087824 */ /* 0x040fe200078e00ff */
[----:B------:R-:W-:Y:S01]  /*84b0*/  LOP3.LUT R25, R25, 0xffff0000, RZ, 0xc0, !PT ;  /* 0xffff000019197812 */ /* 0x000fe200078ec0ff */
[C---:B------:R-:W-:Y:S01]  /*84c0*/  IMAD.U32 R7, R15.reuse, 0x10000, RZ ;  /* 0x000100000f077824 */ /* 0x040fe200078e00ff */
[----:B------:R-:W-:Y:S01]  /*84d0*/  LOP3.LUT R15, R15, 0xffff0000, RZ, 0xc0, !PT ;  /* 0xffff00000f0f7812 */ /* 0x000fe200078ec0ff */
[C---:B------:R-:W-:Y:S01]  /*84e0*/  FFMA.FTZ R31, R14.reuse, R21, -R9 ;  /* 0x000000150e1f7223 */ /* 0x040fe20000010809 */
[----:B------:R-:W-:Y:S01]  /*84f0*/  FFMA.FTZ R30, R14, R30, R35 ;  /* 0x0000001e0e1e7223 */ /* 0x000fe20000010023 */
[CC--:B------:R-:W-:Y:S01]  /*8500*/  FMUL.FTZ R14, R4.reuse, R8.reuse ;  /* 0x00000008040e7220 */ /* 0x0c0fe20000410000 */
        /* <DEDUP_REMOVED lines=12> */
.L_x_6770:
[----:B------:R-:W-:Y:S05]  /*85d0*/  BSYNC B1 ;  /* 0x0000000000017941 */ /* 0x000fea0003800000 */
.L_x_6769:
[----:B------:R-:W-:-:S05]  /*85e0*/  VIADD R3, R187, 0x20 ;  /* 0x00000020bb037836 */ /* 0x000fca0000000000 */
[----:B------:R-:W-:-:S13]  /*85f0*/  ISETP.GE.AND P0, PT, R3, R42, PT ;  /* 0x0000002a0300720c */ /* 0x000fda0003f06270 */
[----:B------:R-:W-:Y:S05]  /*8600*/  @P0 BRA `(.L_x_6773) ;  /* 0x0000001800a40947 */ /* 0x000fea0003800000 */
[----:B------:R-:W3:Y:S01]  /*8610*/  LDC R3, c[0x0][0x3f4] ;  /* 0x0000fd00ff037b82 */ /* 0x000ee20000000800 */
[----:B------:R-:W-:Y:S01]  /*8620*/  BSSY B1, `(.L_x_6774) ;  /* 0x0000032000017945 */ /* 0x000fe20003800000 */
[-C--:B---3--:R-:W-:Y:S02]  /*8630*/  ISETP.GE.AND P0, PT, R188, R3.reuse, PT ;  /* 0x00000003bc00720c */ /* 0x088fe40003f06270 */
[----:B------:R-:W-:-:S11]  /*8640*/  ISETP.GE.AND P1, PT, R212, R3, PT ;  /* 0x00000003d400720c */ /* 0x000fd60003f26270 */
[----:B------:R-:W-:Y:S05]  /*8650*/  @P0 BRA `(.L_x_6775) ;  /* 0x0000000000b80947 */ /* 0x000fea0003800000 */
[----:B-12---:R-:W1:Y:S01]  /*8660*/  LDS.128 R4, [R2+0x21400] ;  /* 0x0214000002047984 */ /* 0x006e620000000c00 */
[----:B------:R-:W-:Y:S02]  /*8670*/  SHF.R.U32.HI R24, RZ, 0x10, R29 ;  /* 0x00000010ff187819 */ /* 0x000fe4000001161d */
[--C-:B----4-:R-:W-:Y:S02]  /*8680*/  SHF.R.U32.HI R14, RZ, 0x10, R13.reuse ;  /* 0x00000010ff0e7819 */ /* 0x110fe4000001160d */
[----:B------:R-:W-:Y:S02]  /*8690*/  PRMT R24, R46, 0x5432, R24 ;  /* 0x000054322e187816 */ /* 0x000fe40000000018 */
[----:B------:R-:W-:Y:S02]  /*86a0*/  PRMT R14, R43, 0x5432, R14 ;  /* 0x000054322b0e7816 */ /* 0x000fe4000000000e */
[----:B------:R-:W-:Y:S01]  /*86b0*/  SHF.R.U64 R3, R12, 0x10, R13 ;  /* 0x000000100c037819 */ /* 0x000fe2000000120d */
[----:B------:R-:W-:Y:S01]  /*86c0*/  IMAD.U32 R25, R24, 0x10000, RZ ;  /* 0x0001000018197824 */ /* 0x000fe200078e00ff */
[----:B0-----:R-:W-:Y:S01]  /*86d0*/  SHF.R.U64 R21, R28, 0x10, R29 ;  /* 0x000000101c157819 */ /* 0x001fe2000000121d */
        /* <DEDUP_REMOVED lines=20> */
[----:B------:R-:W-:Y:S01]  /*8820*/  IMAD.U32 R7, R13, 0x10000, RZ ;  /* 0x000100000d077824 */ /* 0x000fe200078e00ff */
[----:B------:R-:W-:Y:S01]  /*8830*/  LOP3.LUT R21, R21, 0xffff0000, RZ, 0xc0, !PT ;  /* 0xffff000015157812 */ /* 0x000fe200078ec0ff */
[C---:B------:R-:W-:Y:S01]  /*8840*/  FFMA.FTZ R25, R12.reuse, R14, -R9 ;  /* 0x0000000e0c197223 */ /* 0x040fe20000010809 */
[----:B------:R-:W-:Y:S01]  /*8850*/  LOP3.LUT R13, R13, 0xffff0000, RZ, 0xc0, !PT ;  /* 0xffff00000d0d7812 */ /* 0x000fe200078ec0ff */
        /* <DEDUP_REMOVED lines=14> */
.L_x_6775:
[----:B------:R-:W-:Y:S05]  /*8940*/  BSYNC B1 ;  /* 0x0000000000017941 */ /* 0x000fea0003800000 */
.L_x_6774:
[----:B------:R-:W-:Y:S05]  /*8950*/  @P1 BRA `(.L_x_6773) ;  /* 0x0000001400d01947 */ /* 0x000fea0003800000 */
[----:B-123--:R-:W1:Y:S01]  /*8960*/  LDS.128 R4, [R0+0x1000] ;  /* 0x0010000000047984 */ /* 0x00ee620000000c00 */
[----:B------:R-:W-:Y:S02]  /*8970*/  SHF.R.U64 R2, R26, 0x10, R27 ;  /* 0x000000101a027819 */ /* 0x000fe4000000121b */
[----:B------:R-:W-:Y:S02]  /*8980*/  SHF.R.U32.HI R12, RZ, 0x10, R11 ;  /* 0x00000010ff0c7819 */ /* 0x000fe4000001160b */
[----:B------:R-:W-:Y:S02]  /*8990*/  SHF.R.U32.HI R26, RZ, 0x10, R27 ;  /* 0x00000010ff1a7819 */ /* 0x000fe4000001161b */
[----:B----4-:R-:W-:Y:S02]  /*89a0*/  SHF.R.U64 R14, R10, 0x10, R11 ;  /* 0x000000100a0e7819 */ /* 0x010fe4000000120b */
[----:B------:R-:W-:Y:S02]  /*89b0*/  PRMT R12, R45, 0x5432, R12 ;  /* 0x000054322d0c7816 */ /* 0x000fe4000000000c */
[----:B------:R-:W-:-:S02]  /*89c0*/  PRMT R11, R41, 0x5432, R26 ;  /* 0x00005432290b7816 */ /* 0x000fc4000000001a */
[C---:B------:R-:W-:Y:S01]  /*89d0*/  LOP3.LUT R24, R12.reuse, 0xffff0000, RZ, 0xc0, !PT ;  /* 0xffff00000c187812 */ /* 0x040fe200078ec0ff */
[----:B------:R-:W-:Y:S01]  /*89e0*/  IMAD.U32 R15, R12, 0x10000, RZ ;  /* 0x000100000c0f7824 */ /* 0x000fe200078e00ff */
[C---:B------:R-:W-:Y:S01]  /*89f0*/  LOP3.LUT R12, R11.reuse, 0xffff0000, RZ, 0xc0, !PT ;  /* 0xffff00000b0c7812 */ /* 0x040fe200078ec0ff */
[----:B------:R-:W-:Y:S01]  /*8a00*/  IMAD.U32 R13, R11, 0x10000, RZ ;  /* 0x000100000b0d7824 */ /* 0x000fe200078e00ff */
[----:B------:R-:W-:Y:S02]  /*8a10*/  PRMT R14, R44, 0x5432, R14 ;  /* 0x000054322c0e7816 */ /* 0x000fe4000000000e */
[----:B------:R-:W-:Y:S01]  /*8a20*/  PRMT R10, R39, 0x5432, R2 ;  /* 0x00005432270a7816 */ /* 0x000fe20000000002 */
[C---:B-1----:R-:W-:Y:S01]  /*8a30*/  IMAD.U32 R8, R6.reuse, 0x10000, RZ ;  /* 0x0001000006087824 */ /* 0x042fe200078e00ff */
[----:B------:R-:W-:Y:S01]  /*8a40*/  LOP3.LUT R6, R6, 0xffff0000, RZ, 0xc0, !PT ;  /* 0xffff000006067812 */ /* 0x000fe200078ec0ff */
[C---:B------:R-:W-:Y:S01]  /*8a50*/  IMAD.U32 R9, R7.reuse, 0x10000, RZ ;  /* 0x0001000007097824 */ /* 0x040fe200078e00ff */
        /* <DEDUP_REMOVED lines=31> */
.L_x_6760:
        /* <DEDUP_REMOVED lines=34> */
.L_x_7110:
[----:B------:R-:W-:Y:S01]  /*8e70*/  IMAD R21, R23, R10, RZ ;  /* 0x0000000a17157224 */ /* 0x000fe200078e02ff */
[----:B------:R-:W-:Y:S01]  /*8e80*/  BSSY B1, `(.L_x_6777) ;  /* 0x000000f000017945 */ /* 0x000fe20003800000 */
[----:B---3--:R-:W-:Y:S01]  /*8e90*/  IMAD.MOV.U32 R15, RZ, RZ, R5 ;  /* 0x000000ffff0f7224 */ /* 0x008fe200078e0005 */
        /* <DEDUP_REMOVED lines=9> */
[----:B-12---:R-:W-:-:S04]  /*8f30*/  IMAD.WIDE R2, R16, 0x2, R2 ;  /* 0x0000000210027825 */ /* 0x006fc800078e0202 */
[----:B----4-:R-:W-:Y:S01]  /*8f40*/  IMAD.WIDE R14, R16, 0x2, R14 ;  /* 0x00000002100e7825 */ /* 0x010fe200078e020e */
[----:B------:R3:W5:Y:S04]  /*8f50*/  LD.E.128 R24, desc[UR50][R2.64] ;  /* 0x0000003202187980 */ /* 0x000768000c101d00 */
[----:B------:R3:W5:Y:S02]  /*8f60*/  LD.E.128 R28, desc[UR50][R14.64] ;  /* 0x000000320e1c7980 */ /* 0x000764000c101d00 */
.L_x_6778:
[----:B------:R-:W-:Y:S05]  /*8f70*/  BSYNC B1 ;  /* 0x0000000000017941 */ /* 0x000fea0003800000 */
.L_x_6777:
[----:B--23-5:R-:W-:Y:S01]  /*8f80*/  IMAD.MOV.U32 R2, RZ, RZ, R28 ;  /* 0x000000ffff027224 */ /* 0x02cfe200078e001c */
[----:B------:R-:W-:Y:S01]  /*8f90*/  UMOV UR4, 0xffffffff ;  /* 0xffffffff00047882 */ /* 0x000fe20000000000 */
[----:B-1----:R-:W-:Y:S02]  /*8fa0*/  IMAD.MOV.U32 R3, RZ, RZ, R29 ;  /* 0x000000ffff037224 */ /* 0x002fe400078e001d */
        /* <DEDUP_REMOVED lines=13> */
[----:B------:R1:W2:Y:S04]  /*9080*/  SHFL.IDX PT, R3, R6, 0x1, 0x1c1f ;  /* 0x003c1f0006037f89 */ /* 0x0002a800000e0000 */
[----:B------:R1:W3:Y:S04]  /*9090*/  SHFL.IDX PT, R2, R0, 0x1, 0x1c1f ;  /* 0x003c1f0000027f89 */ /* 0x0002e800000e0000 */
[----:B0-----:R-:W0:Y:S04]  /*90a0*/  SHFL.IDX PT, R7, R7, 0x1, 0x1c1f ;  /* 0x003c1f0007077f89 */ /* 0x001e2800000e0000 */
[----:B----4-:R1:W4:Y:S02]  /*90b0*/  SHFL.IDX PT, R14, R8, 0x1, 0x1c1f ;  /* 0x003c1f00080e7f89 */ /* 0x01032400000e0000 */
.L_x_7116:
[----:B------:R-:W2:Y:S01]  /*90c0*/  LDC R47, c[0x0][0x3f4] ;  /* 0x0000fd00ff2f7b82 */ /* 0x000ea20000000800 */
[----:B------:R-:W-:Y:S01]  /*90d0*/  VIADD R34, R34, 0x20 ;  /* 0x0000002022227836 */ /* 0x000fe20000000000 */
[----:B-1----:R-:W-:Y:S01]  /*90e0*/  LEA.HI R0, R224, R224, RZ, 0x1 ;  /* 0x000000e0e0007211 */ /* 0x002fe200078f08ff */
[----:B------:R-:W-:Y:S01]  /*90f0*/  BSSY B1, `(.L_x_6780) ;  /* 0x0000014000017945 */ /* 0x000fe20003800000 */
[----:B0-----:R-:W-:Y:S01]  /*9100*/  IMAD.MOV.U32 R15, RZ, RZ, R7 ;  /* 0x000000ffff0f7224 */ /* 0x001fe200078e0007 */
[----:B------:R-:W-:Y:S02]  /*9110*/  CS2R R6, SRZ ;  /* 0x0000000000067805 */ /* 0x000fe4000001ff00 */
[----:B------:R-:W-:Y:S02]  /*9120*/  ISETP.GE.AND P0, PT, R34, R21, PT ;  /* 0x000000152200720c */ /* 0x000fe40003f06270 */
[----:B------:R-:W-:Y:S02]  /*9130*/  CS2R R10, SRZ ;  /* 0x00000000000a7805 */ /* 0x000fe4000001ff00 */
[----:B------:R-:W-:-:S05]  /*9140*/  LOP3.LUT R9, R0, 0xfffffffe, RZ, 0xc0, !PT ;  /* 0xfffffffe00097812 */ /* 0x000fca00078ec0ff */
[----:B------:R-:W-:Y:S01]  /*9150*/  IMAD.IADD R20, R224, 0x1, -R9 ;  /* 0x00000001e0147824 */ /* 0x000fe200078e0a09 */
[----:B------:R-:W-:-:S04]  /*9160*/  CS2R R8, SRZ ;  /* 0x0000000000087805 */ /* 0x000fc8000001ff00 */
        /* <DEDUP_REMOVED lines=8> */
[----:B--23--:R-:W-:-:S04]  /*91f0*/  IMAD.WIDE R2, R16, 0x2, R2 ;  /* 0x0000000210027825 */ /* 0x00cfc800078e0202 */
[----:B----4-:R-:W-:Y:S01]  /*9200*/  IMAD.WIDE R14, R16, 0x2, R14 ;  /* 0x00000002100e7825 */ /* 0x010fe200078e020e */
[----:B------:R0:W5:Y:S04]  /*9210*/  LD.E.128 R8, desc[UR50][R2.64] ;  /* 0x0000003202087980 */ /* 0x000168000c101d00 */
[----:B------:R0:W5:Y:S02]  /*9220*/  LD.E.128 R4, desc[UR50][R14.64] ;  /* 0x000000320e047980 */ /* 0x000164000c101d00 */
.L_x_6781:
[----:B------:R-:W-:Y:S05]  /*9230*/  BSYNC B1 ;  /* 0x0000000000017941 */ /* 0x000fea0003800000 */
.L_x_6780:
[----:B------:R-:W1:Y:S01]  /*9240*/  SYNCS.PHASECHK.TRANS64.TRYWAIT P1, [R18+URZ+0x38800], R13 ;  /* 0x0388000d120075a7 */ /* 0x000e62000802017f */
[----:B------:R-:W-:Y:S01]  /*9250*/  VIADDMNMX R0, R21, -R195, 0x40, PT ;  /* 0x0000004015007446 */ /* 0x000fe200038009c3 */
[----:B0--3-5:R-:W-:Y:S01]  /*9260*/  IMAD.MOV.U32 R2, RZ, RZ, R4 ;  /* 0x000000ffff027224 */ /* 0x029fe200078e0004 */
[----:B--2---:R-:W-:Y:S01]  /*9270*/  ISETP.GE.AND P0, PT, R16, R47, PT ;  /* 0x0000002f1000720c */ /* 0x004fe20003f06270 */
[----:B------:R-:W-:Y:S01]  /*9280*/  IMAD.MOV.U32 R3, RZ, RZ, R5 ;  /* 0x000000ffff037224 */ /* 0x000fe200078e0005 */
[----:B------:R-:W-:Y:S01]  /*9290*/  BSSY B1, `(.L_x_6782) ;  /* 0x0000011000017945 */ /* 0x000fe20003800000 */
[C---:B------:R-:W-:Y:S01]  /*92a0*/  VIADD R12, R187.reuse, 0x20 ;  /* 0x00000020bb0c7836 */ /* 0x040fe20000000000 */
        /* <DEDUP_REMOVED lines=10> */
[----:B------:R-:W-:Y:S01]  /*9350*/  PRMT R51, R3, 0x7610, R51 ;  /* 0x0000761003337816 */ /* 0x000fe20000000033 */
[----:B------:R-:W-:Y:S01]  /*9360*/  IMAD.MOV.U32 R55, RZ, RZ, R11 ;  /* 0x000000ffff377224 */ /* 0x000fe200078e000b */
[----:B------:R-:W-:-:S02]  /*9370*/  PRMT R52, R52, 0x5410, R0 ;  /* 0x0000541034347816 */ /* 0x000fc40000000000 */
[----:B------:R-:W-:Y:S01]  /*9380*/  PRMT R53, R53, 0x5410, R12 ;  /* 0x0000541035357816 */ /* 0x000fe2000000000c */
[----:B-1----:R-:W-:Y:S06]  /*9390*/  @!P1 BRA `(.L_x_6783) ;  /* 0x000001dc00c49947 */ /* 0x002fec0003800000 */
.L_x_7117:
[----:B------:R-:W-:Y:S05]  /*93a0*/  BSYNC B1 ;  /* 0x0000000000017941 */ /* 0x000fea0003800000 */
.L_x_6782:
[----:B------:R-:W-:Y:S04]  /*93b0*/  BSSY B1, `(.L_x_6784) ;  /* 0x000006a000017945 */ /* 0x000fe80003800000 */
[----:B------:R-:W-:Y:S05]  /*93c0*/  @P2 BRA `(.L_x_6785) ;  /* 0x0000000400a02947 */ /* 0x000fea0003800000 */
[----:B------:R-:W-:Y:S01]  /*93d0*/  IMAD.SHL.U32 R0, R196, 0x40, RZ ;  /* 0x00000040c4007824 */ /* 0x000fe200078e00ff */
[----:B------:R-:W-:Y:S01]  /*93e0*/  SHF.R.U64 R39, R28, 0x10, R29 ;  /* 0x000000101c277819 */ /* 0x000fe2000000121d */
[----:B------:R-:W-:Y:S01]  /*93f0*/  IMAD.IADD R2, R16, 0x1, R47 ;  /* 0x0000000110027824 */ /* 0x000fe200078e022f */
[----:B------:R-:W-:Y:S02]  /*9400*/  SHF.R.U64 R41, R30, 0x10, R31 ;  /* 0x000000101e297819 */ /* 0x000fe4000000121f */
[----:B0-----:R-:W-:Y:S02]  /*9410*/  LOP3.LUT R13, R0, 0x1c0, RZ, 0xc0, !PT ;  /* 0x000001c0000d7812 */ /* 0x001fe400078ec0ff */
[----:B------:R-:W-:Y:S02]  /*9420*/  PRMT R39, R43, 0x5410, R39 ;  /* 0x000054102b277816 */ /* 0x000fe40000000027 */
[----:B------:R-:W-:Y:S02]  /*9430*/  LOP3.LUT R0, R13, 0x38, R16, 0xf8, !PT ;  /* 0x000000380d007812 */ /* 0x000fe400078ef810 */
[----:B------:R-:W-:-:S02]  /*9440*/  SHF.R.U32.HI R15, RZ, 0x3, R13 ;  /* 0x00000003ff0f7819 */ /* 0x000fc4000001160d */
[----:B------:R-:W-:Y:S02]  /*9450*/  LOP3.LUT R2, R13, 0x38, R2, 0xf8, !PT ;  /* 0x000000380d027812 */ /* 0x000fe400078ef802 */
[-C--:B------:R-:W-:Y:S02]  /*9460*/  LOP3.LUT R3, R0, R15.reuse, RZ, 0x3c, !PT ;  /* 0x0000000f00037212 */ /* 0x080fe400078e3cff */
[----:B------:R-:W-:Y:S02]  /*9470*/  LOP3.LUT R13, R2, R15, RZ, 0x3c, !PT ;  /* 0x0000000f020d7212 */ /* 0x000fe400078e3cff */
[----:B------:R-:W-:Y:S01]  /*9480*/  SHF.R.U64 R0, R24, 0x10, R25 ;  /* 0x0000001018007819 */ /* 0x000fe20000001219 */
[----:B------:R-:W-:Y:S01]  /*9490*/  IMAD R3, R216, 0x200, R3 ;  /* 0x00000200d8037824 */ /* 0x000fe200078e0203 */
[----:B------:R-:W-:Y:S02]  /*94a0*/  SHF.R.U32.HI R36, RZ, 0x10, R25 ;  /* 0x00000010ff247819 */ /* 0x000fe40000011619 */
[----:B------:R-:W-:Y:S01]  /*94b0*/  PRMT R30, R48, 0x5432, R0 ;  /* 0x00005432301e7816 */ /* 0x000fe20000000000 */
[----:B------:R-:W-:Y:S01]  /*94c0*/  IMAD R45, R3, 0x2, R18 ;  /* 0x00000002032d7824 */ /* 0x000fe200078e0212 */
[----:B------:R-:W-:Y:S01]  /*94d0*/  SHF.R.U64 R37, R26, 0x10, R27 ;  /* 0x000000101a257819 */ /* 0x000fe2000000121b */
[----:B------:R-:W-:Y:S01]  /*94e0*/  IMAD R3, R216, 0x200, R13 ;  /* 0x00000200d8037824 */ /* 0x000fe200078e020d */
[----:B------:R-:W-:-:S02]  /*94f0*/  SHF.R.U32.HI R40, RZ, 0x10, R29 ;  /* 0x00000010ff287819 */ /* 0x000fc4000001161d */
[----:B----4-:R-:W0:Y:S01]  /*9500*/  LDS.128 R12, [R45+0x20400] ;  /* 0x020400002d0c7984 */ /* 0x010e220000000c00 */
[----:B------:R-:W-:Y:S01]  /*9510*/  IMAD R46, R3, 0x2, R18 ;  /* 0x00000002032e7824 */ /* 0x000fe200078e0212 */
[----:B------:R-:W-:Y:S01]  /*9520*/  SHF.R.U32.HI R42, RZ, 0x10, R31 ;  /* 0x00000010ff2a7819 */ /* 0x000fe2000001161f */
[C---:B------:R-:W-:Y:S01]  /*9530*/  IMAD.U32 R31, R30.reuse, 0x10000, RZ ;  /* 0x000100001e1f7824 */ /* 0x040fe200078e00ff */
[----:B------:R-:W-:Y:S02]  /*9540*/  SHF.R.U32.HI R38, RZ, 0x10, R27 ;  /* 0x00000010ff267819 */ /* 0x000fe4000001161b */
[----:B------:R-:W1:Y:S01]  /*9550*/  LDS.128 R32, [R46+0x20400] ;  /* 0x020400002e207984 */ /* 0x000e620000000c00 */
[----:B------:R-:W-:Y:S02]  /*9560*/  PRMT R40, R43, 0x5432, R40 ;  /* 0x000054322b287816 */ /* 0x000fe40000000028 */
[----:B------:R-:W-:Y:S02]  /*9570*/  PRMT R36, R49, 0x5432, R36 ;  /* 0x0000543231247816 */ /* 0x000fe40000000024 */
[----:B------:R-:W-:-:S02]  /*9580*/  LOP3.LUT R30, R30, 0xffff0000, RZ, 0xc0, !PT ;  /* 0xffff00001e1e7812 */ /* 0x000fc400078ec0ff */
[C---:B------:R-:W-:Y:S02]  /*9590*/  PRMT R41, R44.reuse, 0x5410, R41 ;  /* 0x000054102c297816 */ /* 0x040fe40000000029 */
[----:B------:R-:W-:Y:S02]  /*95a0*/  PRMT R42, R44, 0x5432, R42 ;  /* 0x000054322c2a7816 */ /* 0x000fe4000000002a */
        /* <DEDUP_REMOVED lines=13> */
[C---:B------:R-:W-:Y:S01]  /*9680*/  LOP3.LUT R28, R34.reuse, 0xffff0000, RZ, 0xc0, !PT ;  /* 0xffff0000221c7812 */ /* 0x040fe200078ec0ff */
[----:B------:R-:W-:Y:S01]  /*9690*/  IMAD.U32 R27, R34, 0x10000, RZ ;  /* 0x00010000221b7824 */ /* 0x000fe200078e00ff */
[----:B------:R-:W-:Y:S01]  /*96a0*/  LOP3.LUT R39, R39, 0xffff0000, RZ, 0xc0, !PT ;  /* 0xffff000027277812 */ /* 0x000fe200078ec0ff */
[C---:B------:R-:W-:Y:S01]  /*96b0*/  FMUL.FTZ R43, R24.reuse, R33 ;  /* 0x00000021182b7220 */ /* 0x040fe20000410000 */
[C---:B------:R-:W-:Y:S01]  /*96c0*/  IMAD.U32 R29, R35.reuse, 0x10000, RZ ;  /* 0x00010000231d7824 */ /* 0x040fe200078e00ff */
[----:B------:R-:W-:Y:S01]  /*96d0*/  LOP3.LUT R34, R35, 0xffff0000, RZ, 0xc0, !PT ;  /* 0xffff000023227812 */ /* 0x000fe200078ec0ff */
[-C--:B------:R-:W-:Y:S01]  /*96e0*/  FMUL.FTZ R35, R24, R31.reuse ;  /* 0x0000001f18237220 */ /* 0x080fe20000410000 */
[C---:B------:R-:W-:Y:S01]  /*96f0*/  FFMA.FTZ R43, R0.reuse, R31, -R43 ;  /* 0x0000001f002b7223 */ /* 0x040fe2000001082b */
[C---:B------:R-:W-:Y:S01]  /*9700*/  FMUL.FTZ R31, R25.reuse, R39 ;  /* 0x00000027191f7220 */ /* 0x040fe20000410000 */
[----:B------:R-:W-:Y:S01]  /*9710*/  FMUL.FTZ R25, R25, R30 ;  /* 0x0000001e19197220 */ /* 0x000fe20000410000 */
[----:B------:R-:W-:Y:S01]  /*9720*/  FFMA.FTZ R35, R0, R33, R35 ;  /* 0x0000002100237223 */ /* 0x000fe20000010023 */
[----:B------:R-:W-:-:S02]  /*9730*/  IMAD.U32 R0, R36, 0x10000, RZ ;  /* 0x0001000024007824 */ /* 0x000fc400078e00ff */
[----:B------:R-:W-:Y:S01]  /*9740*/  FFMA.FTZ R30, R2, R30, -R31 ;  /* 0x0000001e021e7223 */ /* 0x000fe2000001081f */
[C---:B------:R-:W-:Y:S01]  /*9750*/  IMAD.U32 R24, R40.reuse, 0x10000, RZ ;  /* 0x0001000028187824 */ /* 0x040fe200078e00ff */
[----:B------:R-:W-:Y:S01]  /*9760*/  LOP3.LUT R31, R40, 0xffff0000, RZ, 0xc0, !PT ;  /* 0xffff0000281f7812 */ /* 0x000fe200078ec0ff */
[----:B------:R-:W-:Y:S01]  /*9770*/  FMUL.FTZ R33, R26, R0 ;  /* 0x000000001a217220 */ /* 0x000fe20000410000 */
[----:B------:R-:W-:Y:S01]  /*9780*/  FFMA.FTZ R40, R2, R39, R25 ;  /* 0x0000002702287223 */ /* 0x000fe20000010019 */
[-C--:B------:R-:W-:Y:S01]  /*9790*/  FMUL.FTZ R44, R26, R24.reuse ;  /* 0x000000181a2c7220 */ /* 0x080fe20000410000 */
[----:B------:R-:W-:Y:S01]  /*97a0*/  LOP3.LUT R25, R36, 0xffff0000, RZ, 0xc0, !PT ;  /* 0xffff000024197812 */ /* 0x000fe200078ec0ff */
[----:B------:R-:W-:Y:S01]  /*97b0*/  FFMA.FTZ R33, R3, R24, R33 ;  /* 0x0000001803217223 */ /* 0x000fe20000010021 */
[----:B------:R-:W-:Y:S02]  /*97c0*/  IMAD.U32 R24, R41, 0x10000, RZ ;  /* 0x0001000029187824 */ /* 0x000fe400078e00ff */
[----:B------:R-:W-:Y:S01]  /*97d0*/  FFMA.FTZ R44, R3, R0, -R44 ;  /* 0x00000000032c7223 */ /* 0x000fe2000001082c */
[----:B------:R-:W-:Y:S01]  /*97e0*/  FMUL.FTZ R3, R32, R31 ;  /* 0x0000001f20037220 */ /* 0x000fe20000410000 */
[----:B------:R-:W-:-:S02]  /*97f0*/  IMAD.U32 R0, R37, 0x10000, RZ ;  /* 0x0001000025007824 */ /* 0x000fc400078e00ff */
[-C--:B------:R-:W-:Y:S01]  /*9800*/  FMUL.FTZ R39, R32, R25.reuse ;  /* 0x0000001920277220 */ /* 0x080fe20000410000 */
[----:B------:R-:W-:Y:S02]  /*9810*/  IMAD.U32 R26, R42, 0x10000, RZ ;  /* 0x000100002a1a7824 */ /* 0x000fe400078e00ff */
[C---:B------:R-:W-:Y:S01]  /*9820*/  FMUL.FTZ R36, R27.reuse, R24 ;  /* 0x000000181b247220 */ /* 0x040fe20000410000 */
[----:B------:R-:W-:Y:S01]  /*9830*/  FFMA.FTZ R3, R12, R25, -R3 ;  /* 0x000000190c037223 */ /* 0x000fe20000010803 */
[----:B------:R-:W-:Y:S02]  /*9840*/  IMAD.U32 R2, R38, 0x10000, RZ ;  /* 0x0001000026027824 */ /* 0x000fe400078e00ff */
[----:B------:R-:W-:Y:S01]  /*9850*/  FMUL.FTZ R27, R27, R0 ;  /* 0x000000001b1b7220 */ /* 0x000fe20000410000 */
[----:B------:R-:W-:Y:S01]  /*9860*/  FFMA.FTZ R32, R12, R31, R39 ;  /* 0x0000001f0c207223 */ /* 0x000fe20000010027 */
[----:B------:R-:W-:Y:S01]  /*9870*/  LOP3.LUT R41, R41, 0xffff0000, RZ, 0xc0, !PT ;  /* 0xffff000029297812 */ /* 0x000fe200078ec0ff */
[----:B------:R-:W-:-:S02]  /*9880*/  IMAD.U32 R21, R15, 0x10000, RZ ;  /* 0x000100000f157824 */ /* 0x000fc400078e00ff */
[----:B------:R-:W-:Y:S01]  /*9890*/  FMUL.FTZ R12, R29, R26 ;  /* 0x0000001a1d0c7220 */ /* 0x000fe20000410000 */
[----:B------:R-:W-:Y:S01]  /*98a0*/  LOP3.LUT R37, R37, 0xffff0000, RZ, 0xc0, !PT ;  /* 0xffff000025257812 */ /* 0x000fe200078ec0ff */
[C---:B------:R-:W-:Y:S01]  /*98b0*/  FFMA.FTZ R36, R13.reuse, R0, -R36 ;  /* 0x000000000d247223 */ /* 0x040fe20000010824 */
[----:B------:R-:W-:Y:S01]  /*98c0*/  LOP3.LUT R42, R42, 0xffff0000, RZ, 0xc0, !PT ;  /* 0xffff00002a2a7812 */ /* 0x000fe200078ec0ff */
[----:B------:R-:W-:Y:S01]  /*98d0*/  FFMA.FTZ R27, R13, R24, R27 ;  /* 0x000000180d1b7223 */ /* 0x000fe2000001001b */
[----:B------:R-:W-:Y:S01]  /*98e0*/  LOP3.LUT R38, R38, 0xffff0000, RZ, 0xc0, !PT ;  /* 0xffff000026267812 */ /* 0x000fe200078ec0ff */
[-C--:B------:R-:W-:Y:S01]  /*98f0*/  FMUL.FTZ R0, R29, R2.reuse ;  /* 0x000000021d007220 */ /* 0x080fe20000410000 */
[----:B------:R-:W-:Y:S01]  /*9900*/  LOP3.LUT R15, R15, 0xffff0000, RZ, 0xc0, !PT ;  /* 0xffff00000f0f7812 */ /* 0x000fe200078ec0ff */
[C---:B------:R-:W-:Y:S01]  /*9910*/  FFMA.FTZ R2, R21.reuse, R2, -R12 ;  /* 0x0000000215027223 */ /* 0x040fe2000001080c */
[C---:B------:R-:W-:Y:S01]  /*9920*/  FMUL.FTZ R13, R28.reuse, R41 ;  /* 0x000000291c0d7220 */ /* 0x040fe20000410000 */
[-C--:B------:R-:W-:Y:S01]  /*9930*/  FMUL.FTZ R28, R28, R37.reuse ;  /* 0x000000251c1c7220 */ /* 0x080fe20000410000 */
[C---:B------:R-:W-:Y:S01]  /*9940*/  FMUL.FTZ R12, R34.reuse, R42 ;  /* 0x0000002a220c7220 */ /* 0x040fe20000410000 */
[----:B------:R-:W-:Y:S01]  /*9950*/  FMUL.FTZ R25, R34, R38 ;  /* 0x0000002622197220 */ /* 0x000fe20000410000 */
[----:B------:R-:W-:Y:S01]  /*9960*/  FFMA.FTZ R0, R21, R26, R0 ;  /* 0x0000001a15007223 */ /* 0x000fe20000010000 */
        /* <DEDUP_REMOVED lines=14> */
.L_x_6785:
[----:B------:R-:W-:Y:S05]  /*9a50*/  BSYNC B1 ;  /* 0x0000000000017941 */ /* 0x000fea0003800000 */
.L_x_6784:
[----:B------:R-:W-:Y:S01]  /*9a60*/  PRMT R2, R54, 0x5410, R55 ;  /* 0x0000541036027816 */ /* 0x000fe20000000037 */
[----:B------:R-:W-:Y:S06]  /*9a70*/  @P0 BRA `(.L_x_6773) ;  /* 0x0000000400880947 */ /* 0x000fec0003800000 */
[----:B------:R-:W-:Y:S01]  /*9a80*/  IMAD.IADD R0, R16, 0x1, R47 ;  /* 0x0000000110007824 */ /* 0x000fe200078e022f */
[----:B------:R-:W-:Y:S01]  /*9a90*/  SHF.R.U32.HI R3, RZ, 0x3, R235 ;  /* 0x00000003ff037819 */ /* 0x000fe200000116eb */
[----:B01--4-:R-:W0:Y:S01]  /*9aa0*/  LDS.128 R12, [R234+0x20400] ;  /* 0x02040000ea0c7984 */ /* 0x013e220000000c00 */
        /* <DEDUP_REMOVED lines=16> */
[C---:B------:R-:W-:Y:S02]  /*9bb0*/  PRMT R29, R2.reuse, 0x5410, R29 ;  /* 0x00005410021d7816 */ /* 0x040fe4000000001d */
[----:B------:R-:W-:Y:S02]  /*9bc0*/  PRMT R30, R2, 0x5432, R30 ;  /* 0x00005432021e7816 */ /* 0x000fe4000000001e */
[----:B------:R-:W-:Y:S02]  /*9bd0*/  PRMT R32, R51, 0x5432, R32 ;  /* 0x0000543233207816 */ /* 0x000fe40000000020 */
[----:B------:R-:W-:Y:S02]  /*9be0*/  SHF.R.U64 R34, R6, 0x10, R7 ;  /* 0x0000001006227819 */ /* 0x000fe40000001207 */
[----:B------:R-:W-:-:S02]  /*9bf0*/  PRMT R35, R50, 0x5410, R35 ;  /* 0x0000541032237816 */ /* 0x000fc40000000023 */
[----:B------:R-:W-:Y:S02]  /*9c00*/  LOP3.LUT R31, R31, 0xffff0000, RZ, 0xc0, !PT ;  /* 0xffff00001f1f7812 */ /* 0x000fe400078ec0ff */
        /* <DEDUP_REMOVED lines=17> */
[-C--:B------:R-:W-:Y:S01]  /*9d20*/  FMUL.FTZ R39, R8, R25.reuse ;  /* 0x0000001908277220 */ /* 0x080fe20000410000 */
[C---:B------:R-:W-:Y:S01]  /*9d30*/  IMAD.U32 R15, R27.reuse, 0x10000, RZ ;  /* 0x000100001b0f7824 */ /* 0x040fe200078e00ff */
[----:B------:R-:W-:Y:S01]  /*9d40*/  LOP3.LUT R26, R27, 0xffff0000, RZ, 0xc0, !PT ;  /* 0xffff00001b1a7812 */ /* 0x000fe200078ec0ff */
[----:B------:R-:W-:Y:S01]  /*9d50*/  FFMA.FTZ R37, R0, R25, -R37 ;  /* 0x0000001900257223 */ /* 0x000fe20000010825 */
[----:B------:R-:W-:Y:S02]  /*9d60*/  IMAD.U32 R27, R32, 0x10000, RZ ;  /* 0x00010000201b7824 */ /* 0x000fe400078e00ff */
[----:B------:R-:W-:Y:S01]  /*9d70*/  FFMA.FTZ R39, R0, R33, R39 ;  /* 0x0000002100277223 */ /* 0x000fe20000010027 */
[----:B------:R-:W-:Y:S01]  /*9d80*/  IMAD.U32 R25, R28, 0x10000, RZ ;  /* 0x000100001c197824 */ /* 0x000fe200078e00ff */
[----:B------:R-:W-:Y:S01]  /*9d90*/  LOP3.LUT R21, R21, 0xffff0000, RZ, 0xc0, !PT ;  /* 0xffff000015157812 */ /* 0x000fe200078ec0ff */
[----:B------:R-:W-:-:S02]  /*9da0*/  IMAD.U32 R8, R35, 0x10000, RZ ;  /* 0x0001000023087824 */ /* 0x000fc400078e00ff */
[----:B------:R-:W-:Y:S01]  /*9db0*/  FMUL.FTZ R41, R10, R27 ;  /* 0x0000001b0a297220 */ /* 0x000fe20000410000 */
[----:B------:R-:W-:Y:S02]  /*9dc0*/  IMAD.U32 R0, R30, 0x10000, RZ ;  /* 0x000100001e007824 */ /* 0x000fe400078e00ff */
[-C--:B------:R-:W-:Y:S01]  /*9dd0*/  FMUL.FTZ R33, R10, R25.reuse ;  /* 0x000000190a217220 */ /* 0x080fe20000410000 */
[C---:B------:R-:W-:Y:S01]  /*9de0*/  FMUL.FTZ R10, R15.reuse, R8 ;  /* 0x000000080f0a7220 */ /* 0x040fe20000410000 */
[C---:B------:R-:W-:Y:S01]  /*9df0*/  FFMA.FTZ R41, R4.reuse, R25, -R41 ;  /* 0x0000001904297223 */ /* 0x040fe20000010829 */
[-C--:B------:R-:W-:Y:S01]  /*9e00*/  FMUL.FTZ R15, R15, R0.reuse ;  /* 0x000000000f0f7220 */ /* 0x080fe20000410000 */
[----:B------:R-:W-:Y:S01]  /*9e10*/  FFMA.FTZ R33, R4, R27, R33 ;  /* 0x0000001b04217223 */ /* 0x000fe20000010021 */
[----:B------:R-:W-:Y:S01]  /*9e20*/  FFMA.FTZ R27, R7, R0, -R10 ;  /* 0x00000000071b7223 */ /* 0x000fe2000001080a */
[----:B------:R-:W-:Y:S01]  /*9e30*/  FMUL.FTZ R25, R9, R31 ;  /* 0x0000001f09197220 */ /* 0x000fe20000410000 */
[----:B------:R-:W-:Y:S01]  /*9e40*/  FFMA.FTZ R36, R7, R8, R15 ;  /* 0x0000000807247223 */ /* 0x000fe2000001000f */
[----:B------:R-:W-:Y:S01]  /*9e50*/  LOP3.LUT R15, R32, 0xffff0000, RZ, 0xc0, !PT ;  /* 0xffff0000200f7812 */ /* 0x000fe200078ec0ff */
[-C--:B------:R-:W-:Y:S01]  /*9e60*/  FMUL.FTZ R9, R9, R21.reuse ;  /* 0x0000001509097220 */ /* 0x080fe20000410000 */
[----:B------:R-:W-:Y:S01]  /*9e70*/  LOP3.LUT R7, R28, 0xffff0000, RZ, 0xc0, !PT ;  /* 0xffff00001c077812 */ /* 0x000fe200078ec0ff */
[----:B------:R-:W-:Y:S01]  /*9e80*/  FFMA.FTZ R8, R2, R21, -R25 ;  /* 0x0000001502087223 */ /* 0x000fe20000010819 */
[----:B------:R-:W-:-:S02]  /*9e90*/  IMAD.U32 R4, R34, 0x10000, RZ ;  /* 0x0001000022047824 */ /* 0x000fc400078e00ff */
[C---:B------:R-:W-:Y:S01]  /*9ea0*/  FMUL.FTZ R21, R24.reuse, R15 ;  /* 0x0000000f18157220 */ /* 0x040fe20000410000 */
[----:B------:R-:W-:Y:S02]  /*9eb0*/  IMAD.U32 R0, R29, 0x10000, RZ ;  /* 0x000100001d007824 */ /* 0x000fe400078e00ff */
[-C--:B------:R-:W-:Y:S01]  /*9ec0*/  FMUL.FTZ R24, R24, R7.reuse ;  /* 0x0000000718187220 */ /* 0x080fe20000410000 */
[C---:B------:R-:W-:Y:S01]  /*9ed0*/  FMUL.FTZ R28, R11.reuse, R4 ;  /* 0x000000040b1c7220 */ /* 0x040fe20000410000 */
[----:B------:R-:W-:Y:S01]  /*9ee0*/  FFMA.FTZ R10, R12, R7, -R21 ;  /* 0x000000070c0a7223 */ /* 0x000fe20000010815 */
[----:B------:R-:W-:Y:S01]  /*9ef0*/  LOP3.LUT R34, R34, 0xffff0000, RZ, 0xc0, !PT ;  /* 0xffff000022227812 */ /* 0x000fe200078ec0ff */
[----:B------:R-:W-:Y:S01]  /*9f00*/  FFMA.FTZ R24, R12, R15, R24 ;  /* 0x0000000f0c187223 */ /* 0x000fe20000010018 */
[-C--:B------:R-:W-:Y:S01]  /*9f10*/  FMUL.FTZ R12, R11, R0.reuse ;  /* 0x000000000b0c7220 */ /* 0x080fe20000410000 */
[----:B------:R-:W-:Y:S01]  /*9f20*/  LOP3.LUT R35, R35, 0xffff0000, RZ, 0xc0, !PT ;  /* 0xffff000023237812 */ /* 0x000fe200078ec0ff */
[----:B------:R-:W-:Y:S01]  /*9f30*/  FFMA.FTZ R2, R2, R31, R9 ;  /* 0x0000001f02027223 */ /* 0x000fe20000010009 */
[----:B------:R-:W-:Y:S01]  /*9f40*/  LOP3.LUT R29, R29, 0xffff0000, RZ, 0xc0, !PT ;  /* 0xffff00001d1d7812 */ /* 0x000fe200078ec0ff */
[C---:B------:R-:W-:Y:S01]  /*9f50*/  FFMA.FTZ R28, R5.reuse, R0, -R28 ;  /* 0x00000000051c7223 */ /* 0x040fe2000001081c */
[----:B------:R-:W-:Y:S01]  /*9f60*/  LOP3.LUT R7, R30, 0xffff0000, RZ, 0xc0, !PT ;  /* 0xffff00001e077812 */ /* 0x000fe200078ec0ff */
[----:B------:R-:W-:Y:S01]  /*9f70*/  FFMA.FTZ R12, R5, R4, R12 ;  /* 0x00000004050c7223 */ /* 0x000fe2000001000c */
[CC--:B------:R-:W-:Y:S01]  /*9f80*/  FMUL.FTZ R5, R13.reuse, R34.reuse ;  /* 0x000000220d057220 */ /* 0x0c0fe20000410000 */
[C---:B------:R-:W-:Y:S01]  /*9f90*/  FMUL.FTZ R9, R26.reuse, R35 ;  /* 0x000000231a097220 */ /* 0x040fe20000410000 */
        /* <DEDUP_REMOVED lines=16> */
.L_x_6773:
[----:B------:R-:W-:Y:S05]  /*a0a0*/  BSYNC B0 ;  /* 0x0000000000007941 */ /* 0x000fea0003800000 */
.L_x_6759:
        /* <DEDUP_REMOVED lines=8> */
.L_x_6756:
[----:B-12---:R-:W-:-:S05]  /*a130*/  IMAD.U32 R0, RZ, RZ, UR47 ;  /* 0x0000002fff007e24 */ /* 0x006fca000f8e00ff */
[----:B------:R-:W-:-:S13]  /*a140*/  ISETP.NE.AND P0, PT, R0, 0x3, PT ;  /* 0x000000030000780c */ /* 0x000fda0003f05270 */
[----:B------:R-:W-:Y:S05]  /*a150*/  @!P0 BRA `(.L_x_6786) ;  /* 0x0000000000048947 */ /* 0x000fea0003800000 */
[----:B------:R-:W-:Y:S01]  /*a160*/  BPT.TRAP 0x1 ;  /* 0x000000040000795c */ /* 0x000fe20000300000 */
.L_x_6786:
[----:B------:R-:W-:Y:S01]  /*a170*/  IMAD R0, R19, 0x8, R18 ;  /* 0x0000000813007824 */ /* 0x000fe200078e0212 */
[----:B0-----:R-:W-:-:S04]  /*a180*/  SHF.L.U32 R9, R22, 0x1f, RZ ;  /* 0x0000001f16097819 */ /* 0x001fc800000006ff */
[----:B------:R0:W1:Y:S01]  /*a190*/  SYNCS.PHASECHK.TRANS64.TRYWAIT P1, [R0+URZ+0x38830], R9 ;  /* 0x03883009000075a7 */ /* 0x000062000802017f */
[----:B------:R-:W-:Y:S05]  /*a1a0*/  @!P0 BRA `(.L_x_6787) ;  /* 0x0000000000048947 */ /* 0x000fea0003800000 */
[----:B------:R-:W-:Y:S01]  /*a1b0*/  BPT.TRAP 0x1 ;  /* 0x000000040000795c */ /* 0x000fe20000300000 */
.L_x_6787:
[C---:B---3--:R-:W-:Y:S02]  /*a1c0*/  VIADD R2, R18.reuse, 0x22400 ;  /* 0x0002240012027836 */ /* 0x048fe40000000000 */
[----:B------:R-:W-:-:S03]  /*a1d0*/  VIADD R3, R18, 0x20400 ;  /* 0x0002040012037836 */ /* 0x000fc60000000000 */
[----:B------:R-:W-:Y:S02]  /*a1e0*/  SHF.R.U32.HI R2, RZ, 0x4, R2 ;  /* 0x00000004ff027819 */ /* 0x000fe40000011602 */
[----:B------:R-:W-:Y:S02]  /*a1f0*/  SHF.R.U32.HI R3, RZ, 0x4, R3 ;  /* 0x00000004ff037819 */ /* 0x000fe40000011603 */
[----:B------:R-:W-:Y:S02]  /*a200*/  LOP3.LUT R2, R2, 0x3fff, RZ, 0xc0, !PT ;  /* 0x00003fff02027812 */ /* 0x000fe400078ec0ff */
[----:B------:R-:W-:Y:S02]  /*a210*/  LOP3.LUT R3, R3, 0x3fff, RZ, 0xc0, !PT ;  /* 0x00003fff03037812 */ /* 0x000fe400078ec0ff */
[----:B------:R-:W-:Y:S01]  /*a220*/  LOP3.LUT R191, R2, 0x10000, RZ, 0xfc, !PT ;  /* 0x0001000002bf7812 */ /* 0x000fe200078efcff */
[----:B-1----:R-:W-:Y:S06]  /*a230*/  @P1 BRA `(.L_x_6788) ;  /* 0x0000000000081947 */ /* 0x002fec0003800000 */
[----:B------:R-:W1:Y:S02]  /*a240*/  SYNCS.PHASECHK.TRANS64.TRYWAIT P1, [R0+URZ+0x38830], R9 ;  /* 0x03883009000075a7 */ /* 0x000e64000802017f */
[----:B-1----:R-:W-:Y:S05]  /*a250*/  @!P1 BRA `(.L_x_6789) ;  /* 0x000001d000289947 */ /* 0x002fea0003800000 */
.L_x_6788:
[----:B------:R-:W-:Y:S01]  /*a260*/  LOP3.LUT R4, R3, 0x10000, RZ, 0xfc, !PT ;  /* 0x0001000003047812 */ /* 0x000fe200078efcff */
[----:B------:R-:W-:Y:S01]  /*a270*/  IMAD R2, R19, 0x200, R191 ;  /* 0x0000020013027824 */ /* 0x000fe200078e02bf */
[----:B------:R-:W-:Y:S05]  /*a280*/  WARPSYNC.ALL ;  /* 0x0000000000007948 */ /* 0x000fea0003800000 */
[----:B------:R-:W-:Y:S01]  /*a290*/  IMAD.MOV.U32 R5, RZ, RZ, 0x40000040 ;  /* 0x40000040ff057424 */ /* 0x000fe200078e00ff */
[----:B------:R-:W-:Y:S01]  /*a2a0*/  R2UR UR4, R4 ;  /* 0x00000000040472ca */ /* 0x000fe200000e0000 */
[----:B------:R-:W-:Y:S01]  /*a2b0*/  IMAD.MOV.U32 R3, RZ, RZ, 0x40000040 ;  /* 0x40000040ff037424 */ /* 0x000fe200078e00ff */
[----:B------:R-:W-:Y:S01]  /*a2c0*/  R2UR UR6, R2 ;  /* 0x00000000020672ca */ /* 0x000fe200000e0000 */
[----:B----45:R-:W-:Y:S01]  /*a2d0*/  WARPGROUP.ARRIVE ;  /* 0x00000000000079c5 */ /* 0x030fe20000000000 */
[----:B------:R-:W-:Y:S01]  /*a2e0*/  R2UR UR5, R5 ;  /* 0x00000000050572ca */ /* 0x000fe200000e0000 */
[----:B------:R-:W-:Y:S01]  /*a2f0*/  VIADD R12, R4, 0x2 ;  /* 0x00000002040c7836 */ /* 0x000fe20000000000 */
[----:B------:R-:W-:Y:S01]  /*a300*/  R2UR UR7, R3 ;  /* 0x00000000030772ca */ /* 0x000fe200000e0000 */
[----:B------:R-:W-:Y:S01]  /*a310*/  VIADD R6, R2, 0x2 ;  /* 0x0000000202067836 */ /* 0x000fe20000000000 */
[----:B------:R-:W-:Y:S01]  /*a320*/  BSSY B0, `(.L_x_6790) ;  /* 0x0000025000007945 */ /* 0x000fe20003800000 */
[----:B------:R-:W-:-:S02]  /*a330*/  IMAD.MOV.U32 R13, RZ, RZ, 0x40000040 ;  /* 0x40000040ff0d7424 */ /* 0x000fc400078e00ff */
[----:B------:R-:W-:Y:S02]  /*a340*/  IMAD.MOV.U32 R7, RZ, RZ, 0x40000040 ;  /* 0x40000040ff077424 */ /* 0x000fe400078e00ff */
[----:B------:R-:W-:Y:S02]  /*a350*/  VIADD R10, R4, 0x4 ;  /* 0x00000004040a7836 */ /* 0x000fe40000000000 */
[----:B------:R-:W-:Y:S02]  /*a360*/  IMAD.MOV.U32 R11, RZ, RZ, 0x40000040 ;  /* 0x40000040ff0b7424 */ /* 0x000fe400078e00ff */
[----:B------:R-:W-:Y:S02]  /*a370*/  IMAD.MOV.U32 R3, RZ, RZ, 0x40000040 ;  /* 0x40000040ff037424 */ /* 0x000fe400078e00ff */
[----:B------:R-:W-:Y:S01]  /*a380*/  HGMMA.64x64x16.F32.BF16 R24, gdesc[UR4], RZ, !UPT, gsb0 ;  /* 0x00e00000041879f0 */ /* 0x000fe2000c0018ff */
[----:B------:R-:W-:Y:S02]  /*a390*/  R2UR UR4, R12 ;  /* 0x000000000c0472ca */ /* 0x000fe400000e0000 */
        /* <DEDUP_REMOVED lines=11> */
[----:B------:R-:W-:Y:S01]  /*a450*/  R2UR UR6, R6 ;  /* 0x00000000060672ca */ /* 0x000fe200000e0000 */
[----:B------:R-:W-:Y:S01]  /*a460*/  VIADD R6, R4, 0x6 ;  /* 0x0000000604067836 */ /* 0x000fe20000000000 */
[----:B------:R-:W-:Y:S01]  /*a470*/  R2UR UR7, R7 ;  /* 0x00000000070772ca */ /* 0x000fe200000e0000 */
[----:B------:R-:W-:Y:S01]  /*a480*/  IMAD.MOV.U32 R7, RZ, RZ, 0x40000040 ;  /* 0x40000040ff077424 */ /* 0x000fe200078e00ff */
[----:B------:R-:W-:Y:S02]  /*a490*/  WARPGROUP.DEPBAR.LE gsb0, 0x0 ;  /* 0x00008000000079c5 */ /* 0x000fe40000010000 */
[----:B------:R-:W-:-:S09]  /*a4a0*/  WARPGROUP.ARRIVE ;  /* 0x00000000000079c5 */ /* 0x000fd20000000000 */
        /* <DEDUP_REMOVED lines=12> */
.L_x_7118:
[----:B------:R-:W-:Y:S05]  /*a570*/  BSYNC B0 ;  /* 0x0000000000007941 */ /* 0x000fea0003800000 */
.L_x_6790:
[----:B------:R-:W-:Y:S05]  /*a580*/  @!P0 BRA `(.L_x_6792) ;  /* 0x0000000000048947 */ /* 0x000fea0003800000 */
[----:B------:R-:W-:Y:S01]  /*a590*/  BPT.TRAP 0x1 ;  /* 0x000000040000795c */ /* 0x000fe20000300000 */
.L_x_6792:
[----:B------:R3:W4:Y:S01]  /*a5a0*/  SYNCS.PHASECHK.TRANS64.TRYWAIT P2, [R0+URZ+0x38850], R9 ;  /* 0x03885009000075a7 */ /* 0x000722000804017f */
[----:B------:R-:W-:Y:S05]  /*a5b0*/  @!P0 BRA `(.L_x_6793) ;  /* 0x0000000000048947 */ /* 0x000fea0003800000 */
[----:B------:R-:W-:Y:S01]  /*a5c0*/  BPT.TRAP 0x1 ;  /* 0x000000040000795c */ /* 0x000fe20000300000 */
.L_x_6793:
[----:B------:R-:W5:Y:S02]  /*a5d0*/  S2R R2, SR_TID.X ;  /* 0x0000000000027919 */ /* 0x000f640000002100 */
[----:B-----5:R-:W-:-:S04]  /*a5e0*/  LOP3.LUT R2, R2, 0x7f, RZ, 0xc0, !PT ;  /* 0x0000007f02027812 */ /* 0x020fc800078ec0ff */
[----:B------:R-:W-:Y:S01]  /*a5f0*/  ISETP.NE.AND P1, PT, R2, RZ, PT ;  /* 0x000000ff0200720c */ /* 0x000fe20003f25270 */
[----:B------:R-:W-:-:S05]  /*a600*/  VIADD R2, R18, 0x400 ;  /* 0x0000040012027836 */ /* 0x000fca0000000000 */
[----:B------:R-:W-:Y:S01]  /*a610*/  SHF.R.U32.HI R2, RZ, 0x4, R2 ;  /* 0x00000004ff027819 */ /* 0x000fe20000011602 */
[----:B----4-:R-:W-:Y:S06]  /*a620*/  @P2 BRA `(.L_x_6794) ;  /* 0x0000000000082947 */ /* 0x010fec0003800000 */
[----:B------:R-:W4:Y:S02]  /*a630*/  SYNCS.PHASECHK.TRANS64.TRYWAIT P2, [R0+URZ+0x38850], R9 ;  /* 0x03885009000075a7 */ /* 0x000f24000804017f */
[----:B----4-:R-:W-:Y:S05]  /*a640*/  @!P2 BRA `(.L_x_6795) ;  /* 0x000001cc0054a947 */ /* 0x010fea0003800000 */
.L_x_6794:
[----:B------:R-:W-:Y:S01]  /*a650*/  LOP3.LUT R2, R2, 0x3fff, RZ, 0xc0, !PT ;  /* 0x00003fff02027812 */ /* 0x000fe200078ec0ff */
[----:B------:R-:W-:Y:S05]  /*a660*/  WARPSYNC.ALL ;  /* 0x0000000000007948 */ /* 0x000fea0003800000 */
[----:B------:R-:W-:Y:S01]  /*a670*/  LOP3.LUT R192, R2, 0x10000, RZ, 0xfc, !PT ;  /* 0x0001000002c07812 */ /* 0x000fe200078efcff */
[----:B------:R-:W-:Y:S01]  /*a680*/  VIADD R2, R18, 0x26400 ;  /* 0x0002640012027836 */ /* 0x000fe20000000000 */
[----:B------:R-:W-:-:S03]  /*a690*/  WARPGROUP.ARRIVE ;  /* 0x00000000000079c5 */ /* 0x000fc60000000000 */
[----:B------:R-:W-:-:S03]  /*a6a0*/  IMAD R8, R19, 0x1000, R192 ;  /* 0x0000100013087824 */ /* 0x000fc600078e02c0 */
[----:B------:R-:W5:Y:S01]  /*a6b0*/  S2R R56, SR_TID.X ;  /* 0x0000000000387919 */ /* 0x000f620000002100 */
[----:B01-34-:R-:W-:Y:S01]  /*a6c0*/  IMAD.MOV.U32 R9, RZ, RZ, 0x40000040 ;  /* 0x40000040ff097424 */ /* 0x01bfe200078e00ff */
[----:B------:R-:W-:Y:S01]  /*a6d0*/  SHF.R.U32.HI R2, RZ, 0x4, R2 ;  /* 0x00000004ff027819 */ /* 0x000fe20000011602 */
[----:B--2---:R-:W-:Y:S01]  /*a6e0*/  IMAD.MOV.U32 R3, RZ, RZ, 0x40000040 ;  /* 0x40000040ff037424 */ /* 0x004fe200078e00ff */
        /* <DEDUP_REMOVED lines=11> */
[----:B------:R-:W-:-:S02]  /*a7a0*/  VIADD R20, R2, 0x2 ;  /* 0x0000000202147836 */ /* 0x000fc40000000000 */
[----:B------:R-:W-:Y:S02]  /*a7b0*/  IMAD.MOV.U32 R61, RZ, RZ, 0x40000040 ;  /* 0x40000040ff3d7424 */ /* 0x000fe400078e00ff */
[----:B------:R-:W-:-:S08]  /*a7c0*/  IMAD.MOV.U32 R63, RZ, RZ, 0x40000040 ;  /* 0x40000040ff3f7424 */ /* 0x000fd000078e00ff */
        /* <DEDUP_REMOVED lines=9> */
[----:B-----5:R-:W-:-:S05]  /*a860*/  SHF.R.U32.HI R56, RZ, 0x7, R56 ;  /* 0x00000007ff387819 */ /* 0x020fca0000011638 */
[----:B------:R0:W1:Y:S02]  /*a870*/  SHFL.IDX PT, R9, R56, RZ, 0x1f ;  /* 0x00001fff38097589 */ /* 0x00006400000e0000 */
[----:B0-----:R-:W-:Y:S01]  /*a880*/  VIADD R56, R2, 0x800 ;  /* 0x0000080002387836 */ /* 0x001fe20000000000 */
[----:B-1----:R-:W-:-:S04]  /*a890*/  ISETP.GT.AND P2, PT, R9, 0x7f, PT ;  /* 0x0000007f0900780c */ /* 0x002fc80003f44270 */
[----:B------:R-:W-:Y:S02]  /*a8a0*/  SEL R9, RZ, 0x2, !P2 ;  /* 0x00000002ff097807 */ /* 0x000fe40005000000 */
[C---:B------:R-:W-:Y:S02]  /*a8b0*/  SEL R57, R59.reuse, 0x2, P2 ;  /* 0x000000023b397807 */ /* 0x040fe40001000000 */
[----:B------:R-:W-:Y:S01]  /*a8c0*/  SEL R59, R59, 0x6, !P2 ;  /* 0x000000063b3b7807 */ /* 0x000fe20005000000 */
        /* <DEDUP_REMOVED lines=175> */
[----:B------:R-:W-:Y:S02]  /*b3c0*/  IMAD.MOV.U32 R15, RZ, RZ, 0x40000040 ;  /* 0x40000040ff0f7424 */ /* 0x000fe400078e00ff */
[----:B------:R-:W-:Y:S01]  /*b3d0*/  VIADD R56, R2, 0xe00 ;  /* 0x00000e0002387836 */ /* 0x000fe20000000000 */
[----:B------:R-:W-:-:S02]  /*b3e0*/  WARPGROUP.DEPBAR.LE gsb0, 0x0 ;  /* 0x00008000000079c5 */ /* 0x000fc40000010000 */
[----:B------:R-:W-:-:S07]  /*b3f0*/  WARPGROUP.ARRIVE ;  /* 0x00000000000079c5 */ /* 0x000fce0000000000 */
[----:B------:R-:W-:Y:S01]  /*b400*/  HGMMA.64x64x16.F32.BF16 R24, gdesc[UR4], R24, gsb0 ;  /* 0x00e00000041879f0 */ /* 0x000fe20008001818 */
[----:B------:R-:W-:Y:S01]  /*b410*/  R2UR UR6, R20 ;  /* 0x00000000140672ca */ /* 0x000fe200000e0000 */
[----:B------:R-:W-:Y:S01]  /*b420*/  IMAD.MOV.U32 R20, RZ, RZ, 0xa00 ;  /* 0x00000a00ff147424 */ /* 0x000fe200078e00ff */
[----:B------:R-:W-:Y:S01]  /*b430*/  R2UR UR7, R21 ;  /* 0x00000000150772ca */ /* 0x000fe200000e0000 */
[----:B------:R-:W-:Y:S01]  /*b440*/  IMAD.MOV.U32 R21, RZ, RZ, 0x40000040 ;  /* 0x40000040ff157424 */ /* 0x000fe200078e00ff */
[----:B------:R-:W-:Y:S01]  /*b450*/  R2UR UR4, R14 ;  /* 0x000000000e0472ca */ /* 0x000fe200000e0000 */
[----:B------:R-:W-:Y:S01]  /*b460*/  IMAD.MOV.U32 R14, RZ, RZ, 0x28 ;  /* 0x00000028ff0e7424 */ /* 0x000fe200078e00ff */
[----:B------:R-:W-:Y:S02]  /*b470*/  R2UR UR5, R15 ;  /* 0x000000000f0572ca */ /* 0x000fe400000e0000 */
[----:B------:R-:W-:Y:S02]  /*b480*/  SEL R20, R20, 0x980, P2 ;  /* 0x0000098014147807 */ /* 0x000fe40001000000 */
[----:B------:R-:W-:-:S02]  /*b490*/  SEL R14, R14, 0x26, P2 ;  /* 0x000000260e0e7807 */ /* 0x000fc40001000000 */
[----:B------:R-:W-:Y:S02]  /*b4a0*/  LOP3.LUT R20, R20, 0xa00, RZ, 0xc0, !PT ;  /* 0x00000a0014147812 */ /* 0x000fe400078ec0ff */
[----:B------:R-:W-:-:S04]  /*b4b0*/  LOP3.LUT R15, R14, 0x6, RZ, 0xc0, !PT ;  /* 0x000000060e0f7812 */ /* 0x000fc800078ec0ff */
[CC--:B------:R-:W-:Y:S02]  /*b4c0*/  IADD3 R60, R15.reuse, R20.reuse, R2 ;  /* 0x000000140f3c7210 */ /* 0x0c0fe40007ffe002 */
[----:B------:R-:W-:Y:S01]  /*b4d0*/  IADD3 R14, R15, R20, R8 ;  /* 0x000000140f0e7210 */ /* 0x000fe20007ffe008 */
[----:B------:R-:W-:Y:S02]  /*b4e0*/  IMAD.MOV.U32 R15, RZ, RZ, 0x40000040 ;  /* 0x40000040ff0f7424 */ /* 0x000fe400078e00ff */
[----:B------:R-:W-:-:S04]  /*b4f0*/  VIADD R20, R8, 0xa00 ;  /* 0x00000a0008147836 */ /* 0x000fc80000000000 */
[----:B------:R-:W-:Y:S01]  /*b500*/  IMAD.IADD R62, R9, 0x1, R20 ;  /* 0x00000001093e7824 */ /* 0x000fe200078e0214 */
[----:B------:R-:W-:Y:S02]  /*b510*/  WARPGROUP.DEPBAR.LE gsb0, 0x0 ;  /* 0x00008000000079c5 */ /* 0x000fe40000010000 */
[----:B------:R-:W-:-:S06]  /*b520*/  WARPGROUP.ARRIVE ;  /* 0x00000000000079c5 */ /* 0x000fcc0000000000 */
[----:B------:R-:W-:Y:S01]  /*b530*/  HGMMA.64x64x16.F32.BF16 R24, gdesc[UR4], R24, gsb0 ;  /* 0x00e00000041879f0 */ /* 0x000fe20008001818 */
[----:B------:R-:W-:Y:S02]  /*b540*/  R2UR UR4, R60 ;  /* 0x000000003c0472ca */ /* 0x000fe400000e0000 */
[----:B------:R-:W-:Y:S01]  /*b550*/  R2UR UR5, R61 ;  /* 0x000000003d0572ca */ /* 0x000fe200000e0000 */
[----:B------:R-:W-:Y:S01]  /*b560*/  IMAD.MOV.U32 R61, RZ, RZ, 0x40000040 ;  /* 0x40000040ff3d7424 */ /* 0x000fe200078e00ff */
[----:B------:R-:W-:Y:S01]  /*b570*/  R2UR UR6, R14 ;  /* 0x000000000e0672ca */ /* 0x000fe200000e0000 */
[----:B------:R-:W-:Y:S01]  /*b580*/  VIADD R14, R2, 0xa00 ;  /* 0x00000a00020e7836 */ /* 0x000fe20000000000 */
[----:B------:R-:W-:Y:S01]  /*b590*/  R2UR UR7, R15 ;  /* 0x000000000f0772ca */ /* 0x000fe200000e0000 */
[----:B------:R-:W-:Y:S02]  /*b5a0*/  IMAD.MOV.U32 R15, RZ, RZ, 0x40000040 ;  /* 0x40000040ff0f7424 */ /* 0x000fe400078e00ff */
[----:B------:R-:W-:Y:S01]  /*b5b0*/  IMAD.IADD R60, R9, 0x1, R14 ;  /* 0x00000001093c7824 */ /* 0x000fe200078e020e */
[----:B------:R-:W-:-:S02]  /*b5c0*/  WARPGROUP.DEPBAR.LE gsb0, 0x0 ;  /* 0x00008000000079c5 */ /* 0x000fc40000010000 */
[----:B------:R-:W-:-:S07]  /*b5d0*/  WARPGROUP.ARRIVE ;  /* 0x00000000000079c5 */ /* 0x000fce0000000000 */
        /* <DEDUP_REMOVED lines=88> */
[----:B------:R-:W-:Y:S01]  /*bb60*/  VIADD R20, R8, 0xe00 ;  /* 0x00000e0008147836 */ /* 0x000fe20000000000 */
        /* <DEDUP_REMOVED lines=25> */
[----:B------:R-:W-:Y:S01]  /*bd00*/  IMAD.IADD R20, R59, 0x1, R20 ;  /* 0x000000013b147824 */ /* 0x000fe200078e0214 */
[----:B------:R-:W-:-:S02]  /*bd10*/  WARPGROUP.DEPBAR.LE gsb0, 0x0 ;  /* 0x00008000000079c5 */ /* 0x000fc40000010000 */
[----:B------:R-:W-:-:S07]  /*bd20*/  WARPGROUP.ARRIVE ;  /* 0x00000000000079c5 */ /* 0x000fce0000000000 */
[----:B------:R-:W-:Y:S01]  /*bd30*/  HGMMA.64x64x16.F32.BF16 R24, gdesc[UR4], R24, gsb0 ;  /* 0x00e00000041879f0 */ /* 0x000fe20008001818 */
[----:B------:R-:W-:Y:S02]  /*bd40*/  R2UR UR6, R60 ;  /* 0x000000003c0672ca */ /* 0x000fe400000e0000 */
[----:B------:R-:W-:Y:S02]  /*bd50*/  R2UR UR7, R61 ;  /* 0x000000003d0772ca */ /* 0x000fe400000e0000 */
[----:B------:R-:W-:Y:S01]  /*bd60*/  R2UR UR4, R14 ;  /* 0x000000000e0472ca */ /* 0x000fe200000e0000 */
[----:B------:R-:W-:Y:S01]  /*bd70*/  IMAD.IADD R14, R59, 0x1, R56 ;  /* 0x000000013b0e7824 */ /* 0x000fe200078e0238 */
[----:B------:R-:W-:Y:S01]  /*bd80*/  R2UR UR5, R15 ;  /* 0x000000000f0572ca */ /* 0x000fe200000e0000 */
[----:B------:R-:W-:Y:S01]  /*bd90*/  IMAD.MOV.U32 R15, RZ, RZ, 0x40000040 ;  /* 0x40000040ff0f7424 */ /* 0x000fe200078e00ff */
[----:B------:R-:W-:-:S04]  /*bda0*/  LEA R56, R168, 0xffffffc0, 0x6 ;  /* 0xffffffc0a8387811 */ /* 0x000fc800078e30ff */
[----:B------:R-:W-:Y:S01]  /*bdb0*/  IADD3 R57, -R185, R184, -R56 ;  /* 0x000000b8b9397210 */ /* 0x000fe20007ffe938 */
[----:B------:R-:W-:Y:S02]  /*bdc0*/  WARPGROUP.DEPBAR.LE gsb0, 0x0 ;  /* 0x00008000000079c5 */ /* 0x000fe40000010000 */
[----:B------:R-:W-:-:S06]  /*bdd0*/  WARPGROUP.ARRIVE ;  /* 0x00000000000079c5 */ /* 0x000fcc0000000000 */
[----:B------:R-:W-:Y:S01]  /*bde0*/  HGMMA.64x64x16.F32.BF16 R24, gdesc[UR4], R24, gsb0 ;  /* 0x00e00000041879f0 */ /* 0x000fe20008001818 */
[----:B------:R-:W-:Y:S02]  /*bdf0*/  R2UR UR6, R20 ;  /* 0x00000000140672ca */ /* 0x000fe400000e0000 */
[----:B------:R-:W-:Y:S01]  /*be00*/  R2UR UR7, R21 ;  /* 0x00000000150772ca */ /* 0x000fe200000e0000 */
[----:B------:R-:W-:Y:S01]  /*be10*/  IMAD.MOV.U32 R21, RZ, RZ, 0x40000040 ;  /* 0x40000040ff157424 */ /* 0x000fe200078e00ff */
[----:B------:R-:W-:Y:S01]  /*be20*/  R2UR UR4, R14 ;  /* 0x000000000e0472ca */ /* 0x000fe200000e0000 */
[----:B------:R-:W-:Y:S01]  /*be30*/  IMAD.MOV.U32 R14, RZ, RZ, 0x1000 ;  /* 0x00001000ff0e7424 */ /* 0x000fe200078e00ff */
[----:B------:R-:W-:Y:S02]  /*be40*/  R2UR UR5, R15 ;  /* 0x000000000f0572ca */ /* 0x000fe400000e0000 */
[----:B------:R-:W0:Y:S02]  /*be50*/  LDC R15, c[0x0][0x448] ;  /* 0x00011200ff0f7b82 */ /* 0x000e240000000800 */
[----:B------:R-:W-:-:S04]  /*be60*/  SEL R14, R14, 0xf80, P2 ;  /* 0x00000f800e0e7807 */ /* 0x000fc80001000000 */
[----:B------:R-:W-:-:S04]  /*be70*/  LOP3.LUT R14, R14, 0x1e00, RZ, 0xc0, !PT ;  /* 0x00001e000e0e7812 */ /* 0x000fc800078ec0ff */
[CC--:B------:R-:W-:Y:S02]  /*be80*/  IADD3 R20, R9.reuse, R14.reuse, R2 ;  /* 0x0000000e09147210 */ /* 0x0c0fe40007ffe002 */
[----:B------:R-:W-:Y:S01]  /*be90*/  IADD3 R8, R9, R14, R8 ;  /* 0x0000000e09087210 */ /* 0x000fe20007ffe008 */
[----:B------:R-:W-:Y:S01]  /*bea0*/  IMAD.MOV.U32 R9, RZ, RZ, 0x40000040 ;  /* 0x40000040ff097424 */ /* 0x000fe200078e00ff */
[----:B0-----:R-:W-:-:S13]  /*beb0*/  ISETP.NE.AND P2, PT, R15, 0x1, PT ;  /* 0x000000010f00780c */ /* 0x001fda0003f45270 */
[----:B------:R-:W0:Y:S01]  /*bec0*/  @P2 LDC R15, c[0x0][0x450] ;  /* 0x00011400ff0f2b82 */ /* 0x000e220000000800 */
[----:B------:R-:W-:Y:S02]  /*bed0*/  WARPGROUP.DEPBAR.LE gsb0, 0x0 ;  /* 0x00008000000079c5 */ /* 0x000fe40000010000 */
[----:B------:R-:W-:-:S06]  /*bee0*/  WARPGROUP.ARRIVE ;  /* 0x00000000000079c5 */ /* 0x000fcc0000000000 */
[----:B------:R-:W-:Y:S01]  /*bef0*/  HGMMA.64x64x16.F32.BF16 R24, gdesc[UR4], R24, gsb0 ;  /* 0x00e00000041879f0 */ /* 0x000fe20008001818 */
[----:B------:R-:W-:Y:S02]  /*bf00*/  R2UR UR4, R20 ;  /* 0x00000000140472ca */ /* 0x000fe400000e0000 */
[----:B------:R-:W-:Y:S02]  /*bf10*/  R2UR UR5, R21 ;  /* 0x00000000150572ca */ /* 0x000fe400000e0000 */
[----:B------:R-:W-:Y:S01]  /*bf20*/  R2UR UR6, R8 ;  /* 0x00000000080672ca */ /* 0x000fe200000e0000 */
[----:B------:R-:W-:Y:S01]  /*bf30*/  IMAD.IADD R8, R214, 0x1, R195 ;  /* 0x00000001d6087824 */ /* 0x000fe200078e02c3 */
[----:B------:R-:W-:Y:S02]  /*bf40*/  R2UR UR7, R9 ;  /* 0x00000000090772ca */ /* 0x000fe400000e0000 */
[----:B------:R-:W1:Y:S02]  /*bf50*/  @P2 LDC R9, c[0x0][0x44c] ;  /* 0x00011300ff092b82 */ /* 0x000e640000000800 */
[----:B-1----:R-:W-:-:S04]  /*bf60*/  @P2 IMAD.HI.U32 R14, R8, R9, RZ ;  /* 0x00000009080e2227 */ /* 0x002fc800078e00ff */
[----:B------:R-:W-:Y:S01]  /*bf70*/  IMAD.MOV.U32 R9, RZ, RZ, R8 ;  /* 0x000000ffff097224 */ /* 0x000fe200078e0008 */
[----:B0-----:R-:W-:Y:S01]  /*bf80*/  @P2 SHF.R.U32.HI R9, RZ, R15, R14 ;  /* 0x0000000fff092219 */ /* 0x001fe2000001160e */
[----:B------:R-:W-:Y:S02]  /*bf90*/  @!P1 VIADD R8, R0, 0x38840 ;  /* 0x0003884000089836 */ /* 0x000fe40000000000 */
[----:B------:R-:W-:Y:S02]  /*bfa0*/  IMAD.MOV.U32 R15, RZ, RZ, -0x40 ;  /* 0xffffffc0ff0f7424 */ /* 0x000fe400078e00ff */
[----:B------:R-:W0:Y:S01]  /*bfb0*/  SHFL.IDX PT, R20, R9, RZ, 0x1c1f ;  /* 0x001c1fff09147589 */ /* 0x000e2200000e0000 */
[----:B------:R-:W-:Y:S01]  /*bfc0*/  @!P1 PRMT R8, RZ, 0x654, R8 ;  /* 0x00000654ff089816 */ /* 0x000fe20000000008 */
[----:B------:R-:W-:-:S04]  /*bfd0*/  IMAD R14, R168, R15, 0x41 ;  /* 0x00000041a80e7424 */ /* 0x000fc800078e020f */
[----:B------:R-:W-:Y:S01]  /*bfe0*/  VIADD R60, R14, 0xffffffff ;  /* 0xffffffff0e3c7836 */ /* 0x000fe20000000000 */
[----:B------:R-:W-:Y:S02]  /*bff0*/  WARPGROUP.DEPBAR.LE gsb0, 0x0 ;  /* 0x00008000000079c5 */ /* 0x000fe40000010000 */
[----:B------:R-:W-:-:S06]  /*c000*/  WARPGROUP.ARRIVE ;  /* 0x00000000000079c5 */ /* 0x000fcc0000000000 */
[----:B------:R-:W-:Y:S01]  /*c010*/  HGMMA.64x64x16.F32.BF16 R24, gdesc[UR4], R24, gsb0 ;  /* 0x00e00000041879f0 */ /* 0x000fe20008001818 */
[----:B------:R-:W-:Y:S01]  /*c020*/  ULDC.64 UR4, c[0x0][0xad8] ;  /* 0x0002b60000047ab9 */ /* 0x000fe20000000a00 */
[----:B------:R-:W-:Y:S01]  /*c030*/  ULDC UR6, c[0x0][0xad4] ;  /* 0x0002b50000067ab9 */ /* 0x000fe20000000800 */
[----:B------:R-:W-:Y:S01]  /*c040*/  UISETP.GE.AND UP0, UPT, UR5, 0x1, UPT ;  /* 0x000000010500788c */ /* 0x000fe2000bf06270 */
[----:B------:R-:W-:-:S03]  /*c050*/  IMAD.U32 R21, RZ, RZ, UR6 ;  /* 0x00000006ff157e24 */ /* 0x000fc6000f8e00ff */
[----:B------:R-:W-:Y:S02]  /*c060*/  UP2UR UR48, UPR, URZ, 0x1 ;  /* 0x000000013f307883 */ /* 0x000fe40008000000 */
[----:B------:R-:W-:Y:S02]  /*c070*/  PLOP3.LUT P3, PT, PT, PT, UP0, 0x40, 0x0 ;  /* 0x000000000000781c */ /* 0x000fe40003f6e808 */
[----:B------:R-:W-:Y:S01]  /*c080*/  LOP3.LUT R15, RZ, R21, RZ, 0x33, !PT ;  /* 0x00000015ff0f7212 */ /* 0x000fe200078e33ff */
[----:B------:R-:W-:Y:S02]  /*c090*/  WARPGROUP.DEPBAR.LE gsb0, 0x0 ;  /* 0x00008000000079c5 */ /* 0x000fe40000010000 */
[----:B------:R1:W-:Y:S02]  /*c0a0*/  @!P1 SYNCS.ARRIVE.TRANS64.RED.A1T0 RZ, [R8+URZ], RZ ;  /* 0x000000ff08ff99a7 */ /* 0x0003e4000810043f */
[----:B-1----:R-:W-:-:S05]  /*c0b0*/  IADD3 R8, -R185, R14, R184 ;  /* 0x0000000eb9087210 */ /* 0x002fca0007ffe1b8 */
[----:B------:R-:W-:-:S04]  /*c0c0*/  IMAD.IADD R8, R8, 0x1, -R23 ;  /* 0x0000000108087824 */ /* 0x000fc800078e0a17 */
[C---:B------:R-:W-:Y:S02]  /*c0d0*/  VIADD R58, R8.reuse, UR4 ;  /* 0x00000004083a7c36 */ /* 0x040fe40008000000 */
[----:B------:R-:W-:-:S03]  /*c0e0*/  IMAD.IADD R59, R8, 0x1, R15 ;  /* 0x00000001083b7824 */ /* 0x000fc600078e020f */
        /* <DEDUP_REMOVED lines=15> */
.L_x_6798:
[----:B------:R-:W-:-:S06]  /*c1e0*/  UISETP.NE.AND UP0, UPT, UR5, 0x1, UPT ;  /* 0x000000010500788c */ /* 0x000fcc000bf05270 */
[----:B------:R-:W-:-:S05]  /*c1f0*/  PLOP3.LUT P3, PT, PT, PT, UP0, 0x80, 0x0 ;  /* 0x000000000000781c */ /* 0x000fca0003f6f008 */
[----:B------:R-:W-:-:S08]  /*c200*/  @UP0 ULDC.64 UR6, c[0x0][0xae0] ;  /* 0x0002b80000060ab9 */ /* 0x000fd00000000a00 */
[----:B------:R-:W-:-:S05]  /*c210*/  @P3 IMAD.HI.U32 R20, R15, UR6, RZ ;  /* 0x000000060f143c27 */ /* 0x000fca000f8e00ff */
[----:B------:R-:W-:-:S07]  /*c220*/  @P3 SHF.R.U32.HI R15, RZ, UR7, R20 ;  /* 0x00000007ff0f3c19 */ /* 0x000fce0008011614 */
.L_x_6799:
[----:B------:R-:W-:Y:S05]  /*c230*/  BSYNC B0 ;  /* 0x0000000000007941 */ /* 0x000fea0003800000 */
.L_x_6797:
[----:B------:R-:W-:-:S04]  /*c240*/  IMAD R20, R15, UR5, -R56 ;  /* 0x000000050f147c24 */ /* 0x000fc8000f8e0a38 */
[----:B------:R-:W-:-:S05]  /*c250*/  IMAD.IADD R15, R20, 0x1, -R185 ;  /* 0x00000001140f7824 */ /* 0x000fca00078e0ab9 */
[----:B------:R-:W-:Y:S02]  /*c260*/  VIMNMX R14, R14, R15, !PT ;  /* 0x0000000f0e0e7248 */ /* 0x000fe40007fe0100 */
[----:B------:R-:W-:-:S07]  /*c270*/  VIADDMNMX R8, R15, UR5, R8, PT ;  /* 0x000000050f087c46 */ /* 0x000fce000b800108 */
.L_x_6796:
[C---:B------:R-:W-:Y:S01]  /*c280*/  ISETP.GE.AND P3, PT, R60.reuse, 0x2, PT ;  /* 0x000000023c00780c */ /* 0x040fe20003f66270 */
[----:B------:R-:W-:Y:S01]  /*c290*/  UISETP.NE.AND UP0, UPT, UR48, URZ, UPT ;  /* 0x0000003f3000728c */ /* 0x000fe2000bf05270 */
[----:B------:R-:W-:Y:S02]  /*c2a0*/  ISETP.GE.AND P4, PT, R60, 0x9, PT ;  /* 0x000000093c00780c */ /* 0x000fe40003f86270 */
        /* <DEDUP_REMOVED lines=93> */
.L_x_6802:
[----:B------:R-:W-:-:S06]  /*c880*/  UISETP.NE.AND UP0, UPT, UR5, 0x1, UPT ;  /* 0x000000010500788c */ /* 0x000fcc000bf05270 */
[----:B------:R-:W-:-:S05]  /*c890*/  PLOP3.LUT P6, PT, PT, PT, UP0, 0x80, 0x0 ;  /* 0x000000000000781c */ /* 0x000fca0003fcf008 */
[----:B------:R-:W-:-:S08]  /*c8a0*/  @UP0 ULDC.64 UR6, c[0x0][0xae0] ;  /* 0x0002b80000060ab9 */ /* 0x000fd00000000a00 */
[----:B------:R-:W-:Y:S01]  /*c8b0*/  @P6 IMAD.HI.U32 R14, R9, UR6, RZ ;  /* 0x00000006090e6c27 */ /* 0x000fe2000f8e00ff */
[----:B------:R-:W-:-:S13]  /*c8c0*/  PLOP3.LUT P6, PT, PT, PT, UP0, 0x80, 0x0 ;  /* 0x000000000000781c */ /* 0x000fda0003fcf008 */
[----:B------:R-:W-:-:S07]  /*c8d0*/  @P6 SHF.R.U32.HI R9, RZ, UR7, R14 ;  /* 0x00000007ff096c19 */ /* 0x000fce000801160e */
.L_x_6803:
[----:B------:R-:W-:Y:S05]  /*c8e0*/  BSYNC B0 ;  /* 0x0000000000007941 */ /* 0x000fea0003800000 */
.L_x_6801:
[----:B------:R-:W-:-:S04]  /*c8f0*/  IMAD R14, R9, UR5, -R56 ;  /* 0x00000005090e7c24 */ /* 0x000fc8000f8e0a38 */
[----:B------:R-:W-:-:S05]  /*c900*/  IMAD.IADD R14, R14, 0x1, -R185 ;  /* 0x000000010e0e7824 */ /* 0x000fca00078e0ab9 */
[----:B------:R-:W-:Y:S02]  /*c910*/  VIMNMX R15, R15, R14, !PT ;  /* 0x0000000e0f0f7248 */ /* 0x000fe40007fe0100 */
[----:B------:R-:W-:-:S07]  /*c920*/  VIADDMNMX R8, R14, UR5, R8, PT ;  /* 0x000000050e087c46 */ /* 0x000fce000b800108 */
.L_x_6800:
[C---:B------:R-:W-:Y:S01]  /*c930*/  ISETP.GT.AND P3, PT, R15.reuse, 0x1, !P3 ;  /* 0x000000010f00780c */ /* 0x040fe20005f64270 */
[----:B------:R-:W-:Y:S01]  /*c940*/  ULDC UR6, c[0x0][0xa80] ;  /* 0x0002a00000067ab9 */ /* 0x000fe20000000800 */
[----:B------:R-:W-:Y:S01]  /*c950*/  ISETP.GT.AND P4, PT, R15, 0x8, !P4 ;  /* 0x000000080f00780c */ /* 0x000fe20006784270 */
[----:B------:R-:W-:Y:S01]  /*c960*/  IMAD.U32 R14, RZ, RZ, UR6 ;  /* 0x00000006ff0e7e24 */ /* 0x000fe2000f8e00ff */
[----:B------:R-:W-:Y:S01]  /*c970*/  BAR.SYNC.DEFER_BLOCKING 0xf, 0x100 ;  /* 0x03c4000000007b1d */ /* 0x000fe20000010000 */
[C---:B------:R-:W-:Y:S01]  /*c980*/  ISETP.LT.OR P3, PT, R8.reuse, 0x2, P3 ;  /* 0x000000020800780c */ /* 0x040fe20001f61670 */
[----:B------:R-:W-:Y:S01]  /*c990*/  UISETP.NE.AND UP0, UPT, UR48, URZ, UPT ;  /* 0x0000003f3000728c */ /* 0x000fe2000bf05270 */
[----:B------:R-:W-:Y:S01]  /*c9a0*/  ISETP.LT.OR P4, PT, R8, 0x9, P4 ;  /* 0x000000090800780c */ /* 0x000fe20002781670 */
[----:B------:R-:W-:Y:S01]  /*c9b0*/  @!P1 VIADD R0, R0, 0x38860 ;  /* 0x0003886000009836 */ /* 0x000fe20000000000 */
        /* <DEDUP_REMOVED lines=37> */
[----:B------:R-:W-:-:S02]  /*cc10*/  ISETP.NE.AND P6, PT, R20, RZ, PT ;  /* 0x000000ff1400720c */ /* 0x000fc40003fc5270 */
[C---:B------:R-:W-:Y:S02]  /*cc20*/  ISETP.GT.AND P3, PT, R15.reuse, 0x20, !P3 ;  /* 0x000000200f00780c */ /* 0x040fe40005f64270 */
[----:B------:R-:W-:Y:S02]  /*cc30*/  FMNMX.FTZ R9, R52, R9, !PT ;  /* 0x0000000934097209 */ /* 0x000fe40007810000 */
[----:B------:R-:W-:Y:S02]  /*cc40*/  ISETP.LT.OR P3, PT, R8, 0x21, P3 ;  /* 0x000000210800780c */ /* 0x000fe40001f61670 */
[----:B------:R-:W-:Y:S02]  /*cc50*/  ISETP.GT.AND P5, PT, R15, 0x38, !P5 ;  /* 0x000000380f00780c */ /* 0x000fe40006fa4270 */
[----:B------:R-:W-:Y:S02]  /*cc60*/  FSEL R41, R42, -INF , !P3 ;  /* 0xff8000002a297808 */ /* 0x000fe40005800000 */
[----:B------:R-:W-:-:S02]  /*cc70*/  ISETP.NE.AND P3, PT, R71, RZ, PT ;  /* 0x000000ff4700720c */ /* 0x000fc40003f65270 */
[----:B------:R-:W-:Y:S02]  /*cc80*/  ISETP.LT.OR P5, PT, R8, 0x39, P5 ;  /* 0x000000390800780c */ /* 0x000fe40002fa1670 */
[----:B------:R-:W-:Y:S02]  /*cc90*/  ISETP.GT.AND P3, PT, R15, 0x21, !P3 ;  /* 0x000000210f00780c */ /* 0x000fe40005f64270 */
[----:B------:R-:W-:Y:S02]  /*cca0*/  FSEL R53, R54, -INF , !P5 ;  /* 0xff80000036357808 */ /* 0x000fe40006800000 */
[----:B------:R-:W-:Y:S02]  /*ccb0*/  ISETP.LT.OR P3, PT, R8, 0x22, P3 ;  /* 0x000000220800780c */ /* 0x000fe40001f61670 */
[----:B------:R-:W-:Y:S02]  /*ccc0*/  @!P1 PRMT R0, RZ, 0x654, R0 ;  /* 0x00000654ff009816 */ /* 0x000fe40000000000 */
[----:B------:R-:W-:-:S02]  /*ccd0*/  FSEL R43, R43, -INF , !P3 ;  /* 0xff8000002b2b7808 */ /* 0x000fc40005800000 */
[----:B------:R-:W-:-:S04]  /*cce0*/  ISETP.NE.AND P3, PT, R73, RZ, PT ;  /* 0x000000ff4900720c */ /* 0x000fc80003f65270 */
        /* <DEDUP_REMOVED lines=9> */
[----:B------:R-:W-:Y:S02]  /*cd80*/  ISETP.NE.AND P6, PT, R24, RZ, PT ;  /* 0x000000ff1800720c */ /* 0x000fe40003fc5270 */
[----:B------:R-:W-:Y:S02]  /*cd90*/  FMNMX.FTZ R24, R60, R9, !PT ;  /* 0x000000093c187209 */ /* 0x000fe40007810000 */
[C---:B------:R-:W-:Y:S02]  /*cda0*/  ISETP.LT.OR P3, PT, R8.reuse, 0x1, P3 ;  /* 0x000000010800780c */ /* 0x040fe40001f61670 */
[----:B------:R-:W-:Y:S01]  /*cdb0*/  ISETP.LT.OR P4, PT, R8, 0x32, P4 ;  /* 0x000000320800780c */ /* 0x000fe20002781670 */
[----:B------:R-:W0:Y:S01]  /*cdc0*/  SHFL.BFLY PT, R9, R24, 0x2, 0x1f ;  /* 0x0c401f0018097f89 */ /* 0x000e2200000e0000 */
[----:B------:R-:W-:-:S02]  /*cdd0*/  FSEL R25, R26, -INF , !P3 ;  /* 0xff8000001a197808 */ /* 0x000fc40005800000 */
[----:B------:R-:W-:Y:S02]  /*cde0*/  ISETP.GT.AND P6, PT, R15, 0x39, !P6 ;  /* 0x000000390f00780c */ /* 0x000fe400077c4270 */
[----:B------:R-:W-:Y:S02]  /*cdf0*/  FSEL R51, R51, -INF , !P4 ;  /* 0xff80000033337808 */ /* 0x000fe40006000000 */
[----:B------:R-:W-:-:S04]  /*ce00*/  ISETP.LT.OR P6, PT, R8, 0x3a, P6 ;  /* 0x0000003a0800780c */ /* 0x000fc800037c1670 */
[----:B------:R-:W-:Y:S02]  /*ce10*/  FSEL R55, R55, -INF , !P6 ;  /* 0xff80000037377808 */ /* 0x000fe40007000000 */
[----:B0-----:R-:W-:-:S05]  /*ce20*/  FMNMX.FTZ R26, R24, R9, !PT ;  /* 0x00000009181a7209 */ /* 0x001fca0007810000 */
[----:B------:R-:W0:Y:S02]  /*ce30*/  SHFL.BFLY PT, R9, R26, 0x1, 0x1f ;  /* 0x0c201f001a097f89 */ /* 0x000e2400000e0000 */
[----:B0-----:R-:W-:-:S04]  /*ce40*/  FMNMX.FTZ R9, R26, R9, !PT ;  /* 0x000000091a097209 */ /* 0x001fc80007810000 */
[C---:B------:R-:W-:Y:S01]  /*ce50*/  FSETP.NEU.FTZ.AND P3, PT, R9.reuse, -INF , PT ;  /* 0xff8000000900780b */ /* 0x040fe20003f7d000 */
[----:B------:R-:W-:-:S05]  /*ce60*/  FMUL.FTZ R20, R9, R14 ;  /* 0x0000000e09147220 */ /* 0x000fca0000410000 */
[----:B------:R-:W-:Y:S02]  /*ce70*/  FSEL R59, R20, RZ, P3 ;  /* 0x000000ff143b7208 */ /* 0x000fe40001800000 */
[----:B------:R-:W-:Y:S02]  /*ce80*/  FMNMX.FTZ R20, R25, R27, !PT ;  /* 0x0000001b19147209 */ /* 0x000fe40007810000 */
[----:B------:R-:W-:Y:S01]  /*ce90*/  ISETP.NE.AND P3, PT, R75, RZ, PT ;  /* 0x000000ff4b00720c */ /* 0x000fe20003f65270 */
[--C-:B------:R-:W-:Y:S01]  /*cea0*/  FFMA.FTZ R24, R62, R14, -R59.reuse ;  /* 0x0000000e3e187223 */ /* 0x100fe2000001083b */
[----:B------:R-:W-:Y:S01]  /*ceb0*/  FMNMX.FTZ R20, R29, R20, !PT ;  /* 0x000000141d147209 */ /* 0x000fe20007810000 */
[-CC-:B------:R-:W-:Y:S01]  /*cec0*/  FFMA.FTZ R26, R66, R14.reuse, -R59.reuse ;  /* 0x0000000e421a7223 */ /* 0x180fe2000001083b */
[----:B------:R-:W-:Y:S01]  /*ced0*/  ISETP.GT.AND P3, PT, R15, 0x30, !P3 ;  /* 0x000000300f00780c */ /* 0x000fe20005f64270 */
[--C-:B------:R-:W-:Y:S01]  /*cee0*/  FFMA.FTZ R15, R28, R14, -R59.reuse ;  /* 0x0000000e1c0f7223 */ /* 0x100fe2000001083b */
[----:B------:R-:W-:Y:S01]  /*cef0*/  FMNMX.FTZ R20, R31, R20, !PT ;  /* 0x000000141f147209 */ /* 0x000fe20007810000 */
[----:B------:R0:W-:Y:S01]  /*cf00*/  MUFU.EX2 R61, R24 ;  /* 0x00000018003d7308 */ /* 0x0001e20000000800 */
[----:B------:R-:W-:Y:S01]  /*cf10*/  ISETP.LT.OR P3, PT, R8, 0x31, P3 ;  /* 0x000000310800780c */ /* 0x000fe20001f61670 */
[--C-:B------:R-:W-:Y:S01]  /*cf20*/  FFMA.FTZ R8, R64, R14, -R59.reuse ;  /* 0x0000000e40087223 */ /* 0x100fe2000001083b */
[----:B------:R-:W-:Y:S01]  /*cf30*/  FMNMX.FTZ R20, R33, R20, !PT ;  /* 0x0000001421147209 */ /* 0x000fe20007810000 */
[-CC-:B------:R-:W-:Y:S01]  /*cf40*/  FFMA.FTZ R28, R32, R14.reuse, -R59.reuse ;  /* 0x0000000e201c7223 */ /* 0x180fe2000001083b */
[----:B------:R-:W-:Y:S01]  /*cf50*/  FSEL R49, R50, -INF , !P3 ;  /* 0xff80000032317808 */ /* 0x000fe20005800000 */
[--C-:B------:R-:W-:Y:S01]  /*cf60*/  FFMA.FTZ R32, R70, R14, -R59.reuse ;  /* 0x0000000e46207223 */ /* 0x100fe2000001083b */
[----:B------:R-:W-:Y:S01]  /*cf70*/  FMNMX.FTZ R20, R35, R20, !PT ;  /* 0x0000001423147209 */ /* 0x000fe20007810000 */
[----:B------:R1:W-:Y:S01]  /*cf80*/  MUFU.EX2 R164, R15 ;  /* 0x0000000f00a47308 */ /* 0x0003e20000000800 */
[-CC-:B0-----:R-:W-:Y:S01]  /*cf90*/  FFMA.FTZ R24, R68, R14.reuse, -R59.reuse ;  /* 0x0000000e44187223 */ /* 0x181fe2000001083b */
        /* <DEDUP_REMOVED lines=22> */
[----:B------:R0:W-:Y:S04]  /*d100*/  MUFU.EX2 R65, R24 ;  /* 0x0000001800417308 */ /* 0x0001e80000000800 */
[----:B-1----:R-:W1:Y:S04]  /*d110*/  SHFL.BFLY PT, R15, R20, 0x2, 0x1f ;  /* 0x0c401f00140f7f89 */ /* 0x002e6800000e0000 */
[----:B------:R-:W2:Y:S01]  /*d120*/  MUFU.EX2 R30, R30 ;  /* 0x0000001e001e7308 */ /* 0x000ea20000000800 */
[----:B0-----:R-:W-:-:S04]  /*d130*/  IMAD R24, R19, 0x1000, R193 ;  /* 0x0000100013187824 */ /* 0x001fc800078e02c1 */
[C---:B------:R-:W-:Y:S01]  /*d140*/  VIADD R26, R24.reuse, 0x80 ;  /* 0x00000080181a7836 */ /* 0x040fe20000000000 */
[C---:B------:R-:W-:Y:S01]  /*d150*/  R2UR UR6, R24.reuse ;  /* 0x00000000180672ca */ /* 0x040fe200000e0000 */
[C---:B------:R-:W-:Y:S01]  /*d160*/  VIADD R28, R24.reuse, 0x100 ;  /* 0x00000100181c7836 */ /* 0x040fe20000000000 */
[----:B------:R-:W-:Y:S01]  /*d170*/  MUFU.EX2 R34, R34 ;  /* 0x0000002200227308 */ /* 0x000fe20000000800 */
[----:B------:R-:W-:Y:S01]  /*d180*/  VIADD R24, R24, 0x180 ;  /* 0x0000018018187836 */ /* 0x000fe20000000000 */
[----:B------:R-:W-:Y:S02]  /*d190*/  R2UR UR10, R26 ;  /* 0x000000001a0a72ca */ /* 0x000fe400000e0000 */
[----:B------:R-:W-:Y:S02]  /*d1a0*/  R2UR UR14, R28 ;  /* 0x000000001c0e72ca */ /* 0x000fe400000e0000 */
[----:B------:R-:W-:Y:S02]  /*d1b0*/  R2UR UR18, R24 ;  /* 0x00000000181272ca */ /* 0x000fe400000e0000 */
[----:B------:R-:W-:Y:S01]  /*d1c0*/  MUFU.EX2 R170, R170 ;  /* 0x000000aa00aa7308 */ /* 0x000fe20000000800 */
[----:B--2---:R-:W-:-:S02]  /*d1d0*/  F2FP.BF16.F32.PACK_AB R162, R67, R30 ;  /* 0x0000001e43a2723e */ /* 0x004fc400000010ff */
[----:B-1----:R-:W-:Y:S01]  /*d1e0*/  FMNMX.FTZ R8, R20, R15, !PT ;  /* 0x0000000f14087209 */ /* 0x002fe20007810000 */
[----:B------:R-:W-:-:S04]  /*d1f0*/  FFMA.FTZ R15, R72, R14, -R59 ;  /* 0x0000000e480f7223 */ /* 0x000fc8000001083b */
[----:B------:R-:W0:Y:S01]  /*d200*/  MUFU.EX2 R171, R171 ;  /* 0x000000ab00ab7308 */ /* 0x000e220000000800 */
[----:B------:R-:W1:Y:S07]  /*d210*/  SHFL.BFLY PT, R57, R8, 0x1, 0x1f ;  /* 0x0c201f0008397f89 */ /* 0x000e6e00000e0000 */
[----:B------:R-:W2:Y:S08]  /*d220*/  MUFU.EX2 R15, R15 ;  /* 0x0000000f000f7308 */ /* 0x000eb00000000800 */
[----:B------:R-:W-:Y:S01]  /*d230*/  MUFU.EX2 R172, R172 ;  /* 0x000000ac00ac7308 */ /* 0x000fe20000000800 */
[----:B0-----:R-:W-:-:S07]  /*d240*/  F2FP.BF16.F32.PACK_AB R158, R171, R170 ;  /* 0x000000aaab9e723e */ /* 0x001fce00000010ff */
[----:B------:R-:W0:Y:S01]  /*d250*/  MUFU.EX2 R173, R173 ;  /* 0x000000ad00ad7308 */ /* 0x000e220000000800 */
[----:B-1----:R-:W-:Y:S02]  /*d260*/  FMNMX.FTZ R20, R8, R57, !PT ;  /* 0x0000003908147209 */ /* 0x002fe40007810000 */
[----:B--2---:R-:W-:Y:S02]  /*d270*/  F2FP.BF16.F32.PACK_AB R156, R15, R34 ;  /* 0x000000220f9c723e */ /* 0x004fe400000010ff */
[C---:B------:R-:W-:Y:S01]  /*d280*/  FSETP.NEU.FTZ.AND P3, PT, R20.reuse, -INF , PT ;  /* 0xff8000001400780b */ /* 0x040fe20003f7d000 */
[----:B------:R-:W-:Y:S02]  /*d290*/  FMUL.FTZ R8, R20, R14 ;  /* 0x0000000e14087220 */ /* 0x000fe40000410000 */
[----:B------:R-:W-:Y:S03]  /*d2a0*/  MUFU.EX2 R174, R174 ;  /* 0x000000ae00ae7308 */ /* 0x000fe60000000800 */
[----:B------:R-:W-:-:S02]  /*d2b0*/  FSEL R8, R8, RZ, P3 ;  /* 0x000000ff08087208 */ /* 0x000fc40001800000 */
        /* <DEDUP_REMOVED lines=13> */
[----:B------:R2:W3:Y:S01]  /*d390*/  MUFU.EX2 R32, R27 ;  /* 0x0000001b00207308 */ /* 0x0004e20000000800 */
[-CC-:B------:R-:W-:Y:S01]  /*d3a0*/  FFMA.FTZ R180, R47, R14.reuse, -R8.reuse ;  /* 0x0000000e2fb47223 */ /* 0x180fe20000010808 */
[-CC-:B------:R-:W-:Y:S01]  /*d3b0*/  FFMA.FTZ R181, R49, R14.reuse, -R8.reuse ;  /* 0x0000000e31b57223 */ /* 0x180fe20000010808 */
[-CC-:B------:R-:W-:Y:S01]  /*d3c0*/  FFMA.FTZ R182, R51, R14.reuse, -R8.reuse ;  /* 0x0000000e33b67223 */ /* 0x180fe20000010808 */
[-CC-:B------:R-:W-:Y:S01]  /*d3d0*/  FFMA.FTZ R183, R53, R14.reuse, -R8.reuse ;  /* 0x0000000e35b77223 */ /* 0x180fe20000010808 */
[----:B------:R-:W-:Y:S01]  /*d3e0*/  FFMA.FTZ R8, R55, R14, -R8 ;  /* 0x0000000e37087223 */ /* 0x000fe20000010808 */
[----:B-1----:R-:W-:Y:S01]  /*d3f0*/  IMAD.MOV.U32 R25, RZ, RZ, 0x40000040 ;  /* 0x40000040ff197424 */ /* 0x002fe200078e00ff */
[----:B0-----:R-:W-:Y:S01]  /*d400*/  F2FP.BF16.F32.PACK_AB R152, R173, R172 ;  /* 0x000000acad98723e */ /* 0x001fe200000010ff */
[----:B------:R0:W1:Y:S01]  /*d410*/  MUFU.EX2 R167, R29 ;  /* 0x0000001d00a77308 */ /* 0x0000620000000800 */
[----:B--2---:R-:W-:-:S02]  /*d420*/  IMAD.MOV.U32 R27, RZ, RZ, 0x40000040 ;  /* 0x40000040ff1b7424 */ /* 0x004fc400078e00ff */
[C---:B------:R-:W-:Y:S02]  /*d430*/  R2UR UR7, R25.reuse ;  /* 0x00000000190772ca */ /* 0x040fe400000e0000 */
[----:B------:R-:W-:Y:S02]  /*d440*/  R2UR UR19, R25 ;  /* 0x00000000191372ca */ /* 0x000fe400000e0000 */
[----:B------:R-:W-:Y:S01]  /*d450*/  R2UR UR11, R27 ;  /* 0x000000001b0b72ca */ /* 0x000fe200000e0000 */
[----:B------:R-:W2:Y:S01]  /*d460*/  MUFU.EX2 R36, R31 ;  /* 0x0000001f00247308 */ /* 0x000ea20000000800 */
[----:B0-----:R-:W-:Y:S01]  /*d470*/  FADD.FTZ R29, R164, R61 ;  /* 0x0000003da41d7221 */ /* 0x001fe20000010000 */
[----:B---3--:R-:W-:Y:S01]  /*d480*/  FADD.FTZ R26, R165, R32 ;  /* 0x00000020a51a7221 */ /* 0x008fe20000010000 */
[----:B------:R-:W-:Y:S02]  /*d490*/  F2FP.BF16.F32.PACK_AB R164, R61, R164 ;  /* 0x000000a43da4723e */ /* 0x000fe400000010ff */
[----:B------:R-:W-:Y:S01]  /*d4a0*/  FADD.FTZ R40, R166, R29 ;  /* 0x0000001da6287221 */ /* 0x000fe20000010000 */
[C---:B------:R-:W-:Y:S01]  /*d4b0*/  F2FP.BF16.F32.PACK_AB R166, R63.reuse, R166 ;  /* 0x000000a63fa6723e */ /* 0x040fe200000010ff */
[----:B------:R-:W-:Y:S01]  /*d4c0*/  IMAD.MOV.U32 R29, RZ, RZ, 0x40000040 ;  /* 0x40000040ff1d7424 */ /* 0x000fe200078e00ff */
[----:B------:R-:W0:Y:S01]  /*d4d0*/  MUFU.EX2 R33, R33 ;  /* 0x0000002100217308 */ /* 0x000e220000000800 */
[----:B------:R-:W-:Y:S01]  /*d4e0*/  FADD.FTZ R27, R63, R40 ;  /* 0x000000283f1b7221 */ /* 0x000fe20000010000 */
[----:B-1----:R-:W-:Y:S01]  /*d4f0*/  FADD.FTZ R25, R167, R26 ;  /* 0x0000001aa7197221 */ /* 0x002fe20000010000 */
[----:B------:R-:W-:-:S02]  /*d500*/  F2FP.BF16.F32.PACK_AB R165, R32, R165 ;  /* 0x000000a520a5723e */ /* 0x000fc400000010ff */
[----:B------:R-:W-:Y:S01]  /*d510*/  FADD.FTZ R28, R160, R27 ;  /* 0x0000001ba01c7221 */ /* 0x000fe20000010000 */
[C---:B------:R-:W-:Y:S02]  /*d520*/  F2FP.BF16.F32.PACK_AB R160, R65.reuse, R160 ;  /* 0x000000a041a0723e */ /* 0x040fe400000010ff */
[----:B------:R-:W1:Y:S01]  /*d530*/  MUFU.EX2 R38, R35 ;  /* 0x0000002300267308 */ /* 0x000e620000000800 */
[----:B------:R-:W-:Y:S01]  /*d540*/  FADD.FTZ R27, R65, R28 ;  /* 0x0000001c411b7221 */ /* 0x000fe20000010000 */
[C---:B--2---:R-:W-:Y:S01]  /*d550*/  FADD.FTZ R24, R36.reuse, R25 ;  /* 0x0000001924187221 */ /* 0x044fe20000010000 */
[----:B------:R-:W-:Y:S02]  /*d560*/  F2FP.BF16.F32.PACK_AB R167, R36, R167 ;  /* 0x000000a724a7723e */ /* 0x000fe400000010ff */
[----:B------:R-:W-:Y:S01]  /*d570*/  FADD.FTZ R26, R30, R27 ;  /* 0x0000001b1e1a7221 */ /* 0x000fe20000010000 */
[----:B------:R-:W-:Y:S02]  /*d580*/  R2UR UR15, R29 ;  /* 0x000000001d0f72ca */ /* 0x000fe400000e0000 */
[----:B------:R-:W2:Y:S01]  /*d590*/  MUFU.EX2 R37, R37 ;  /* 0x0000002500257308 */ /* 0x000ea20000000800 */
[----:B0-----:R-:W-:Y:S01]  /*d5a0*/  FADD.FTZ R25, R33, R24 ;  /* 0x0000001821197221 */ /* 0x001fe20000010000 */
[----:B------:R-:W-:Y:S01]  /*d5b0*/  FADD.FTZ R27, R67, R26 ;  /* 0x0000001a431b7221 */ /* 0x000fe20000010000 */
[----:B------:R-:W-:Y:S03]  /*d5c0*/  STSM.16.M88.4 [R198+0x36400], R164 ;  /* 0x036400a4c6007844 */ /* 0x000fe60000000200 */
[----:B------:R-:W-:-:S02]  /*d5d0*/  FADD.FTZ R200, R34, R27 ;  /* 0x0000001b22c87221 */ /* 0x000fc40000010000 */
[----:B------:R-:W0:Y:S01]  /*d5e0*/  MUFU.EX2 R176, R176 ;  /* 0x000000b000b07308 */ /* 0x000e220000000800 */
[C---:B-1----:R-:W-:Y:S01]  /*d5f0*/  F2FP.BF16.F32.PACK_AB R161, R38.reuse, R33 ;  /* 0x0000002126a1723e */ /* 0x042fe200000010ff */
[----:B------:R-:W-:Y:S01]  /*d600*/  FADD.FTZ R24, R38, R25 ;  /* 0x0000001926187221 */ /* 0x000fe20000010000 */
[----:B------:R-:W-:-:S04]  /*d610*/  FADD.FTZ R15, R15, R200 ;  /* 0x000000c80f0f7221 */ /* 0x000fc80000010000 */
[----:B------:R-:W-:Y:S01]  /*d620*/  FADD.FTZ R170, R170, R15 ;  /* 0x0000000faaaa7221 */ /* 0x000fe20000010000 */
[----:B------:R-:W-:Y:S01]  /*d630*/  MUFU.EX2 R177, R177 ;  /* 0x000000b100b17308 */ /* 0x000fe20000000800 */
[----:B--2---:R-:W-:Y:S02]  /*d640*/  FADD.FTZ R201, R37, R24 ;  /* 0x0000001825c97221 */ /* 0x004fe40000010000 */
[----:B------:R-:W-:-:S04]  /*d650*/  FADD.FTZ R171, R171, R170 ;  /* 0x000000aaabab7221 */ /* 0x000fc80000010000 */
[----:B------:R-:W-:Y:S01]  /*d660*/  FADD.FTZ R172, R172, R171 ;  /* 0x000000abacac7221 */ /* 0x000fe20000010000 */
[----:B------:R-:W1:Y:S01]  /*d670*/  MUFU.EX2 R178, R178 ;  /* 0x000000b200b27308 */ /* 0x000e620000000800 */
[C---:B0-----:R-:W-:Y:S01]  /*d680*/  F2FP.BF16.F32.PACK_AB R163, R176.reuse, R37 ;  /* 0x00000025b0a3723e */ /* 0x041fe200000010ff */
[----:B------:R-:W-:Y:S01]  /*d690*/  FADD.FTZ R176, R176, R201 ;  /* 0x000000c9b0b07221 */ /* 0x000fe20000010000 */
[----:B------:R-:W-:-:S03]  /*d6a0*/  FADD.FTZ R173, R173, R172 ;  /* 0x000000acadad7221 */ /* 0x000fc60000010000 */
[----:B------:R-:W-:Y:S02]  /*d6b0*/  STSM.16.M88.4 [R211], R160 ;  /* 0x000000a0d3007844 */ /* 0x000fe40000000200 */
[----:B------:R-:W-:Y:S08]  /*d6c0*/  MUFU.EX2 R179, R179 ;  /* 0x000000b300b37308 */ /* 0x000ff00000000800 */
[----:B------:R-:W0:Y:S01]  /*d6d0*/  MUFU.EX2 R180, R180 ;  /* 0x000000b400b47308 */ /* 0x000e220000000800 */
[----:B-1----:R-:W-:Y:S01]  /*d6e0*/  F2FP.BF16.F32.PACK_AB R157, R178, R177 ;  /* 0x000000b1b29d723e */ /* 0x002fe200000010ff */
[----:B------:R-:W-:-:S04]  /*d6f0*/  FADD.FTZ R177, R177, R176 ;  /* 0x000000b0b1b17221 */ /* 0x000fc80000010000 */
[----:B------:R-:W-:Y:S02]  /*d700*/  FADD.FTZ R178, R178, R177 ;  /* 0x000000b1b2b27221 */ /* 0x000fe40000010000 */
[----:B------:R-:W1:Y:S08]  /*d710*/  MUFU.EX2 R175, R175 ;  /* 0x000000af00af7308 */ /* 0x000e700000000800 */
[----:B------:R-:W-:Y:S01]  /*d720*/  MUFU.EX2 R181, R181 ;  /* 0x000000b500b57308 */ /* 0x000fe20000000800 */
[----:B0-----:R-:W-:Y:S01]  /*d730*/  F2FP.BF16.F32.PACK_AB R159, R180, R179 ;  /* 0x000000b3b49f723e */ /* 0x001fe200000010ff */
[----:B------:R-:W-:-:S04]  /*d740*/  FADD.FTZ R179, R179, R178 ;  /* 0x000000b2b3b37221 */ /* 0x000fc80000010000 */
[----:B------:R-:W-:Y:S01]  /*d750*/  STSM.16.M88.4 [R199], R156 ;  /* 0x0000009cc7007844 */ /* 0x000fe20000000200 */
[----:B------:R-:W-:Y:S01]  /*d760*/  FADD.FTZ R180, R180, R179 ;  /* 0x000000b3b4b47221 */ /* 0x000fe20000010000 */
[----:B------:R-:W0:Y:S01]  /*d770*/  MUFU.EX2 R182, R182 ;  /* 0x000000b600b67308 */ /* 0x000e220000000800 */
[----:B-1----:R-:W-:-:S07]  /*d780*/  F2FP.BF16.F32.PACK_AB R154, R175, R174 ;  /* 0x000000aeaf9a723e */ /* 0x002fce00000010ff */
[----:B------:R-:W-:Y:S08]  /*d790*/  MUFU.EX2 R183, R183 ;  /* 0x000000b700b77308 */ /* 0x000ff00000000800 */
[----:B------:R-:W1:Y:S01]  /*d7a0*/  MUFU.EX2 R8, R8 ;  /* 0x0000000800087308 */ /* 0x000e620000000800 */
[----:B0-----:R-:W-:Y:S01]  /*d7b0*/  F2FP.BF16.F32.PACK_AB R153, R182, R181 ;  /* 0x000000b5b699723e */ /* 0x001fe200000010ff */
[----:B------:R-:W-:-:S04]  /*d7c0*/  FADD.FTZ R181, R181, R180 ;  /* 0x000000b4b5b57221 */ /* 0x000fc80000010000 */
[----:B------:R-:W-:Y:S01]  /*d7d0*/  FADD.FTZ R182, R182, R181 ;  /* 0x000000b5b6b67221 */ /* 0x000fe20000010000 */
[----:B-1----:R-:W-:-:S03]  /*d7e0*/  F2FP.BF16.F32.PACK_AB R155, R8, R183 ;  /* 0x000000b7089b723e */ /* 0x002fc600000010ff */
[----:B------:R-:W-:Y:S02]  /*d7f0*/  FADD.FTZ R183, R183, R182 ;  /* 0x000000b6b7b77221 */ /* 0x000fe40000010000 */
[----:B------:R0:W-:Y:S01]  /*d800*/  STSM.16.M88.4 [R210], R152 ;  /* 0x00000098d2007844 */ /* 0x0001e20000000200 */
[----:B------:R-:W-:Y:S01]  /*d810*/  WARPGROUP.ARRIVE ;  /* 0x00000000000079c5 */ /* 0x000fe20000000000 */
[----:B------:R-:W-:-:S05]  /*d820*/  FADD.FTZ R8, R8, R183 ;  /* 0x000000b708087221 */ /* 0x000fca0000010000 */
[----:B------:R-:W-:Y:S03]  /*d830*/  HGMMA.64x256x16.F32.BF16 R24, R164, gdesc[UR4].tnspB, RZ, !UPT, gsb0 ;  /* 0x43e00004a4187df0 */ /* 0x000fe6000c0018ff */
[----:B------:R-:W-:Y:S02]  /*d840*/  WARPGROUP.DEPBAR.LE gsb0, 0x0 ;  /* 0x00008000000079c5 */ /* 0x000fe40000010000 */
[----:B------:R-:W-:-:S15]  /*d850*/  WARPGROUP.ARRIVE ;  /* 0x00000000000079c5 */ /* 0x000fde0000000000 */
[----:B------:R-:W-:-:S08]  /*d860*/  NOP ;  /* 0x0000000000007918 */ /* 0x000fd00000000000 */
[----:B------:R-:W-:Y:S03]  /*d870*/  HGMMA.64x256x16.F32.BF16 R24, R160, gdesc[UR8].tnspB, R24, gsb0 ;  /* 0x43e00008a0187df0 */ /* 0x000fe60008001818 */
        /* <DEDUP_REMOVED lines=9> */
[----:B0-----:R-:W0:Y:S01]  /*d910*/  @P2 LDC R152, c[0x0][0x44c] ;  /* 0x00011300ff982b82 */ /* 0x001e220000000800 */
[----:B------:R1:W-:Y:S06]  /*d920*/  MEMBAR.ALL.CTA ;  /* 0x0000000000007992 */ /* 0x0003ec0000008000 */
[----:B-1----:R-:W1:Y:S01]  /*d930*/  FENCE.VIEW.ASYNC.S ;  /* 0x00000000000073c6 */ /* 0x002e620000000000 */
[----:B------:R-:W2:Y:S01]  /*d940*/  @P2 LDC R154, c[0x0][0x450] ;  /* 0x00011400ff9a2b82 */ /* 0x000ea20000000800 */
[----:B0-----:R-:W-:-:S04]  /*d950*/  @P2 IMAD.HI.U32 R15, R195, R152, RZ ;  /* 0x00000098c30f2227 */ /* 0x001fc800078e00ff */
[----:B------:R-:W-:Y:S01]  /*d960*/  IMAD.MOV.U32 R152, RZ, RZ, R195 ;  /* 0x000000ffff987224 */ /* 0x000fe200078e00c3 */
[----:B--2---:R-:W-:Y:S01]  /*d970*/  @P2 SHF.R.U32.HI R152, RZ, R154, R15 ;  /* 0x0000009aff982219 */ /* 0x004fe2000001160f */
[----:B------:R-:W-:-:S04]  /*d980*/  VIADD R15, R168, 0xfffffffe ;  /* 0xfffffffea80f7836 */ /* 0x000fc80000000000 */
[----:B------:R-:W-:-:S04]  /*d990*/  IMAD.IADD R169, R169, 0x1, R152 ;  /* 0x00000001a9a97824 */ /* 0x000fc800078e0298 */
[----:B------:R-:W-:Y:S01]  /*d9a0*/  VIADD R152, R169, UR4 ;  /* 0x00000004a9987c36 */ /* 0x000fe20008000000 */
[----:B-1----:R-:W-:Y:S01]  /*d9b0*/  NOP ;  /* 0x0000000000007918 */ /* 0x002fe20000000000 */
[----:B------:R-:W-:Y:S06]  /*d9c0*/  BAR.ARV 0xe, 0x100 ;  /* 0x0384000000007b1d */ /* 0x000fec0000002000 */
[----:B------:R0:W-:Y:S02]  /*d9d0*/  @!P1 SYNCS.ARRIVE.TRANS64.RED.A1T0 RZ, [R0+URZ], RZ ;  /* 0x000000ff00ff99a7 */ /* 0x0001e4000810043f */
[----:B0-----:R-:W-:-:S04]  /*d9e0*/  FADD.FTZ R0, R174, R173 ;  /* 0x000000adae007221 */ /* 0x001fc80000010000 */
[----:B------:R-:W-:Y:S01]  /*d9f0*/  FADD.FTZ R0, R175, R0 ;  /* 0x00000000af007221 */ /* 0x000fe20000010000 */
        /* <DEDUP_REMOVED lines=13> */
.L_x_6806:
[----:B------:R-:W-:-:S06]  /*dad0*/  UISETP.NE.AND UP0, UPT, UR5, 0x1, UPT ;  /* 0x000000010500788c */ /* 0x000fcc000bf05270 */
[----:B------:R-:W-:-:S05]  /*dae0*/  PLOP3.LUT P3, PT, PT, PT, UP0, 0x80, 0x0 ;  /* 0x000000000000781c */ /* 0x000fca0003f6f008 */
[----:B------:R-:W-:-:S08]  /*daf0*/  @UP0 ULDC.64 UR6, c[0x0][0xae0] ;  /* 0x0002b80000060ab9 */ /* 0x000fd00000000a00 */
[----:B------:R-:W-:-:S05]  /*db00*/  @P3 IMAD.HI.U32 R154, R153, UR6, RZ ;  /* 0x00000006999a3c27 */ /* 0x000fca000f8e00ff */
[----:B------:R-:W-:-:S07]  /*db10*/  @P3 SHF.R.U32.HI R153, RZ, UR7, R154 ;  /* 0x00000007ff993c19 */ /* 0x000fce000801169a */
.L_x_6807:
[----:B------:R-:W-:Y:S05]  /*db20*/  BSYNC B0 ;  /* 0x0000000000007941 */ /* 0x000fea0003800000 */
.L_x_6805:
[----:B------:R-:W-:-:S04]  /*db30*/  IMAD.U32 R154, RZ, RZ, UR5 ;  /* 0x00000005ff9a7e24 */ /* 0x000fc8000f8e00ff */
[----:B------:R-:W-:-:S05]  /*db40*/  IMAD R153, R153, R154, UR5 ;  /* 0x0000000599997e24 */ /* 0x000fca000f8e029a */
[----:B------:R-:W-:-:S07]  /*db50*/  VIMNMX R152, R152, R153, PT ;  /* 0x0000009998987248 */ /* 0x000fce0003fe0100 */
.L_x_6804:
        /* <DEDUP_REMOVED lines=8> */
[----:B------:R-:W-:Y:S01]  /*dbe0*/  SHF.R.S32.HI R208, RZ, 0x6, R153 ;  /* 0x00000006ffd07819 */ /* 0x000fe20000011499 */
[----:B------:R-:W-:Y:S01]  /*dbf0*/  ULDC UR40, c[0x0][0xa80] ;  /* 0x0002a00000287ab9 */ /* 0x000fe20000000800 */
[----:B------:R-:W-:Y:S01]  /*dc00*/  ULDC UR46, c[0x0][0xad8] ;  /* 0x0002b600002e7ab9 */ /* 0x000fe20000000800 */
[----:B------:R-:W-:Y:S01]  /*dc10*/  ULDC UR44, c[0x0][0xad8] ;  /* 0x0002b600002c7ab9 */ /* 0x000fe20000000800 */
[----:B------:R-:W-:Y:S01]  /*dc20*/  VIMNMX R208, R215, R208, !PT ;  /* 0x000000d0d7d07248 */ /* 0x000fe20007fe0100 */
[----:B------:R-:W-:Y:S03]  /*dc30*/  BSSY B1, `(.L_x_6808) ;  /* 0x00003d8000017945 */ /* 0x000fe60003800000 */
[----:B------:R-:W-:-:S13]  /*dc40*/  ISETP.GE.AND P3, PT, R15, R208, PT ;  /* 0x000000d00f00720c */ /* 0x000fda0003f66270 */
[----:B------:R-:W-:Y:S05]  /*dc50*/  @!P3 BRA `(.L_x_6809) ;  /* 0x0000003c0054b947 */ /* 0x000fea0003800000 */
[----:B------:R-:W-:Y:S01]  /*dc60*/  BSSY B0, `(.L_x_6810) ;  /* 0x00003d0000007945 */ /* 0x000fe20003800000 */
.L_x_6829:
[----:B------:R-:W-:-:S05]  /*dc70*/  VIADD R200, R19, 0x1 ;  /* 0x0000000113c87836 */ /* 0x000fca0000000000 */
[----:B------:R-:W-:-:S04]  /*dc80*/  ISETP.NE.AND P3, PT, R200, 0x2, PT ;  /* 0x00000002c800780c */ /* 0x000fc80003f65270 */
[----:B------:R-:W-:Y:S02]  /*dc90*/  SEL R21, RZ, 0x1, P3 ;  /* 0x00000001ff157807 */ /* 0x000fe40001800000 */
[----:B------:R-:W-:Y:S02]  /*dca0*/  SEL R200, R200, RZ, P3 ;  /* 0x000000ffc8c87207 */ /* 0x000fe40001800000 */
[----:B------:R-:W-:Y:S01]  /*dcb0*/  LOP3.LUT R22, R22, R21, RZ, 0x3c, !PT ;  /* 0x0000001516167212 */ /* 0x000fe200078e3cff */
[----:B--2---:R-:W-:Y:S06]  /*dcc0*/  @!P0 BRA `(.L_x_6811) ;  /* 0x0000000000048947 */ /* 0x004fec0003800000 */
[----:B------:R-:W-:Y:S01]  /*dcd0*/  BPT.TRAP 0x1 ;  /* 0x000000040000795c */ /* 0x000fe20000300000 */
.L_x_6811:
[----:B------:R-:W-:Y:S01]  /*dce0*/  IMAD R201, R200, 0x8, R18 ;  /* 0x00000008c8c97824 */ /* 0x000fe200078e0212 */
[----:B------:R-:W-:-:S04]  /*dcf0*/  SHF.L.U32 R14, R22, 0x1f, RZ ;  /* 0x0000001f160e7819 */ /* 0x000fc800000006ff */
[----:B------:R0:W1:Y:S01]  /*dd00*/  SYNCS.PHASECHK.TRANS64.TRYWAIT P3, [R201+URZ+0x38830], R14 ;  /* 0x0388300ec90075a7 */ /* 0x000062000806017f */
[----:B------:R-:W-:Y:S05]  /*dd10*/  @!P0 BRA `(.L_x_6812) ;  /* 0x0000000000048947 */ /* 0x000fea0003800000 */
[----:B------:R-:W-:Y:S01]  /*dd20*/  BPT.TRAP 0x1 ;  /* 0x000000040000795c */ /* 0x000fe20000300000 */
.L_x_6812:
[----:B------:R-:W-:Y:S01]  /*dd30*/  BSSY B2, `(.L_x_6813) ;  /* 0x0000006000027945 */ /* 0x000fe20003800000 */
[----:B------:R-:W-:Y:S02]  /*dd40*/  IMAD R156, R200, 0x200, R191 ;  /* 0x00000200c89c7824 */ /* 0x000fe400078e02bf */
[----:B------:R-:W-:Y:S01]  /*dd50*/  IMAD.MOV.U32 R157, RZ, RZ, 0x40000040 ;  /* 0x40000040ff9d7424 */ /* 0x000fe200078e00ff */
[----:B-1----:R-:W-:Y:S06]  /*dd60*/  @P3 BRA `(.L_x_6814) ;  /* 0x0000000000083947 */ /* 0x002fec0003800000 */
[----:B------:R-:W1:Y:S02]  /*dd70*/  SYNCS.PHASECHK.TRANS64.TRYWAIT P3, [R201+URZ+0x38830], R14 ;  /* 0x0388300ec90075a7 */ /* 0x000e64000806017f */
[----:B-1----:R-:W-:Y:S05]  /*dd80*/  @!P3 BRA `(.L_x_6815) ;  /* 0x000001940098b947 */ /* 0x002fea0003800000 */
.L_x_6814:
[----:B------:R-:W-:Y:S05]  /*dd90*/  BSYNC B2 ;  /* 0x0000000000027941 */ /* 0x000fea0003800000 */
.L_x_6813:
        /* <DEDUP_REMOVED lines=36> */
.L_x_6816:
[----:B------:R2:W3:Y:S01]  /*dfe0*/  SYNCS.PHASECHK.TRANS64.TRYWAIT P3, [R201+URZ+0x38850], R14 ;  /* 0x0388500ec90075a7 */ /* 0x0004e2000806017f */
[----:B------:R-:W-:Y:S05]  /*dff0*/  @!P0 BRA `(.L_x_6817) ;  /* 0x0000000000048947 */ /* 0x000fea0003800000 */
[----:B------:R-:W-:Y:S01]  /*e000*/  BPT.TRAP 0x1 ;  /* 0x000000040000795c */ /* 0x000fe20000300000 */
.L_x_6817:
[----:B------:R-:W-:Y:S04]  /*e010*/  BSSY B2, `(.L_x_6818) ;  /* 0x0000004000027945 */ /* 0x000fe80003800000 */
[----:B---3--:R-:W-:Y:S05]  /*e020*/  @P3 BRA `(.L_x_6819) ;  /* 0x0000000000083947 */ /* 0x008fea0003800000 */
[----:B------:R-:W3:Y:S02]  /*e030*/  SYNCS.PHASECHK.TRANS64.TRYWAIT P3, [R201+URZ+0x38850], R14 ;  /* 0x0388500ec90075a7 */ /* 0x000ee4000806017f */
[----:B---3--:R-:W-:Y:S05]  /*e040*/  @!P3 BRA `(.L_x_6820) ;  /* 0x0000019000fcb947 */ /* 0x008fea0003800000 */
.L_x_6819:
[----:B------:R-:W-:Y:S05]  /*e050*/  BSYNC B2 ;  /* 0x0000000000027941 */ /* 0x000fea0003800000 */
.L_x_6818:
[----:B------:R-:W-:Y:S01]  /*e060*/  IMAD R202, R200, 0x1000, R192 ;  /* 0x00001000c8ca7824 */ /* 0x000fe200078e02c0 */
[----:B------:R-:W-:Y:S01]  /*e070*/  R2UR UR4, R2 ;  /* 0x00000000020472ca */ /* 0x000fe200000e0000 */
[----:B------:R-:W-:Y:S01]  /*e080*/  IMAD.MOV.U32 R203, RZ, RZ, 0x40000040 ;  /* 0x40000040ffcb7424 */ /* 0x000fe200078e00ff */
[----:B------:R-:W-:Y:S01]  /*e090*/  R2UR UR5, R3 ;  /* 0x00000000030572ca */ /* 0x000fe200000e0000 */
[----:B------:R-:W-:Y:S01]  /*e0a0*/  WARPGROUP.ARRIVE ;  /* 0x00000000000079c5 */ /* 0x000fe20000000000 */
[----:B------:R-:W-:Y:S01]  /*e0b0*/  R2UR UR6, R202 ;  /* 0x00000000ca0672ca */ /* 0x000fe200000e0000 */
[----:B------:R-:W-:Y:S01]  /*e0c0*/  VIADD R204, R2, 0x2 ;  /* 0x0000000202cc7836 */ /* 0x000fe20000000000 */
[----:B------:R-:W-:Y:S01]  /*e0d0*/  R2UR UR7, R203 ;  /* 0x00000000cb0772ca */ /* 0x000fe200000e0000 */
[----:B------:R-:W-:Y:S02]  /*e0e0*/  IMAD.MOV.U32 R205, RZ, RZ, 0x40000040 ;  /* 0x40000040ffcd7424 */ /* 0x000fe400078e00ff */
[----:B------:R-:W4:Y:S01]  /*e0f0*/  S2R R21, SR_TID.X ;  /* 0x0000000000157919 */ /* 0x000f220000002100 */
[----:B------:R-:W-:Y:S01]  /*e100*/  VIADD R206, R202, 0x800 ;  /* 0x00000800cace7836 */ /* 0x000fe20000000000 */
[----:B------:R-:W-:Y:S01]  /*e110*/  UISETP.NE.AND UP0, UPT, UR48, URZ, UPT ;  /* 0x0000003f3000728c */ /* 0x000fe2000bf05270 */
[----:B------:R-:W-:-:S07]  /*e120*/  VIADD R207, R2, 0x800 ;  /* 0x0000080002cf7836 */ /* 0x000fce0000000000 */
        /* <DEDUP_REMOVED lines=9> */
[----:B----4-:R-:W-:-:S05]  /*e1c0*/  SHF.R.U32.HI R21, RZ, 0x7, R21 ;  /* 0x00000007ff157819 */ /* 0x010fca0000011615 */
[----:B0123--:R0:W1:Y:S02]  /*e1d0*/  SHFL.IDX PT, R14, R21, RZ, 0x1f ;  /* 0x00001fff150e7589 */ /* 0x00f06400000e0000 */
[----:B0-----:R-:W-:Y:S01]  /*e1e0*/  IMAD.MOV.U32 R21, RZ, RZ, 0x4 ;  /* 0x00000004ff157424 */ /* 0x001fe200078e00ff */
        /* <DEDUP_REMOVED lines=189> */
[----:B------:R-:W-:Y:S02]  /*edc0*/  IMAD.MOV.U32 R205, RZ, RZ, 0x40000040 ;  /* 0x40000040ffcd7424 */ /* 0x000fe400078e00ff */
[----:B------:R-:W-:Y:S01]  /*edd0*/  IMAD.MOV.U32 R206, RZ, RZ, 0x28 ;  /* 0x00000028ffce7424 */ /* 0x000fe200078e00ff */
        /* <DEDUP_REMOVED lines=17> */
[----:B------:R-:W-:Y:S02]  /*eef0*/  VIADD R207, R202, 0xa00 ;  /* 0x00000a00cacf7836 */ /* 0x000fe40000000000 */
[----:B------:R-:W-:Y:S01]  /*ef00*/  IMAD.IADD R204, R206, 0x1, R14 ;  /* 0x00000001cecc7824 */ /* 0x000fe200078e020e */
[----:B------:R-:W-:-:S02]  /*ef10*/  WARPGROUP.DEPBAR.LE gsb0, 0x0 ;  /* 0x00008000000079c5 */ /* 0x000fc40000010000 */
[----:B------:R-:W-:-:S07]  /*ef20*/  WARPGROUP.ARRIVE ;  /* 0x00000000000079c5 */ /* 0x000fce0000000000 */
        /* <DEDUP_REMOVED lines=108> */
[----:B------:R-:W-:Y:S02]  /*f5f0*/  IMAD.MOV.U32 R205, RZ, RZ, 0x40000040 ;  /* 0x40000040ffcd7424 */ /* 0x000fe400078e00ff */
[----:B------:R-:W-:Y:S01]  /*f600*/  IMAD.IADD R14, R214, 0x1, R195 ;  /* 0x00000001d60e7824 */ /* 0x000fe200078e02c3 */
[----:B------:R-:W-:Y:S01]  /*f610*/  R2UR UR4, R204 ;  /* 0x00000000cc0472ca */ /* 0x000fe200000e0000 */
[----:B------:R-:W-:Y:S01]  /*f620*/  IMAD.IADD R204, R207, 0x1, R203 ;  /* 0x00000001cfcc7824 */ /* 0x000fe200078e02cb */
[----:B------:R-:W-:Y:S01]  /*f630*/  R2UR UR5, R205 ;  /* 0x00000000cd0572ca */ /* 0x000fe200000e0000 */
[----:B------:R-:W-:Y:S01]  /*f640*/  IMAD.MOV.U32 R205, RZ, RZ, 0x40000040 ;  /* 0x40000040ffcd7424 */ /* 0x000fe200078e00ff */
[----:B------:R-:W-:-:S02]  /*f650*/  WARPGROUP.DEPBAR.LE gsb0, 0x0 ;  /* 0x00008000000079c5 */ /* 0x000fc40000010000 */
[----:B------:R-:W-:-:S09]  /*f660*/  WARPGROUP.ARRIVE ;  /* 0x00000000000079c5 */ /* 0x000fd20000000000 */
[----:B------:R-:W-:Y:S01]  /*f670*/  HGMMA.64x64x16.F32.BF16 R152, gdesc[UR4], R152, gsb0 ;  /* 0x00e00000049879f0 */ /* 0x000fe20008001898 */
[----:B------:R-:W-:Y:S01]  /*f680*/  R2UR UR4, R204 ;  /* 0x00000000cc0472ca */ /* 0x000fe200000e0000 */
[--C-:B------:R-:W-:Y:S01]  /*f690*/  IMAD.IADD R204, R203, 0x1, R206.reuse ;  /* 0x00000001cbcc7824 */ /* 0x100fe200078e02ce */
[----:B------:R-:W-:Y:S01]  /*f6a0*/  R2UR UR5, R205 ;  /* 0x00000000cd0572ca */ /* 0x000fe200000e0000 */
[----:B------:R-:W-:Y:S01]  /*f6b0*/  IMAD.MOV.U32 R205, RZ, RZ, 0x40000040 ;  /* 0x40000040ffcd7424 */ /* 0x000fe200078e00ff */
[----:B------:R-:W0:Y:S01]  /*f6c0*/  @P2 LDC R203, c[0x0][0x44c] ;  /* 0x00011300ffcb2b82 */ /* 0x000e220000000800 */
[----:B------:R-:W-:Y:S01]  /*f6d0*/  IMAD.IADD R206, R21, 0x1, R206 ;  /* 0x0000000115ce7824 */ /* 0x000fe200078e02ce */
[----:B------:R-:W-:Y:S01]  /*f6e0*/  R2UR UR6, R204 ;  /* 0x00000000cc0672ca */ /* 0x000fe200000e0000 */
[----:B------:R-:W-:Y:S01]  /*f6f0*/  IMAD.IADD R204, R207, 0x1, R21 ;  /* 0x00000001cfcc7824 */ /* 0x000fe200078e0215 */
[----:B------:R-:W-:Y:S01]  /*f700*/  R2UR UR7, R205 ;  /* 0x00000000cd0772ca */ /* 0x000fe200000e0000 */
[----:B------:R-:W-:-:S02]  /*f710*/  IMAD.MOV.U32 R205, RZ, RZ, 0x40000040 ;  /* 0x40000040ffcd7424 */ /* 0x000fc400078e00ff */
[----:B------:R-:W-:Y:S01]  /*f720*/  IMAD.MOV.U32 R207, RZ, RZ, 0x40000040 ;  /* 0x40000040ffcf7424 */ /* 0x000fe200078e00ff */
[----:B------:R-:W1:Y:S01]  /*f730*/  @P2 LDC R21, c[0x0][0x450] ;  /* 0x00011400ff152b82 */ /* 0x000e620000000800 */
[----:B0-----:R-:W-:-:S05]  /*f740*/  @P2 IMAD.HI.U32 R203, R14, R203, RZ ;  /* 0x000000cb0ecb2227 */ /* 0x001fca00078e00ff */
[----:B-1----:R-:W-:Y:S01]  /*f750*/  @P2 SHF.R.U32.HI R14, RZ, R21, R203 ;  /* 0x00000015ff0e2219 */ /* 0x002fe200000116cb */
[----:B------:R-:W-:Y:S02]  /*f760*/  IMAD.MOV.U32 R203, RZ, RZ, 0x40 ;  /* 0x00000040ffcb7424 */ /* 0x000fe400078e00ff */
[----:B------:R-:W-:Y:S02]  /*f770*/  IMAD.MOV.U32 R21, RZ, RZ, 0x1000 ;  /* 0x00001000ff157424 */ /* 0x000fe400078e00ff */
[----:B------:R-:W0:Y:S01]  /*f780*/  SHFL.IDX PT, R230, R14, RZ, 0x1c1f ;  /* 0x001c1fff0ee67589 */ /* 0x000e2200000e0000 */
[----:B------:R-:W-:Y:S02]  /*f790*/  SEL R203, R203, 0x3e, P3 ;  /* 0x0000003ecbcb7807 */ /* 0x000fe40001800000 */
[----:B------:R-:W-:Y:S02]  /*f7a0*/  SEL R21, R21, 0xf80, P3 ;  /* 0x00000f8015157807 */ /* 0x000fe40001800000 */
[----:B------:R-:W-:-:S02]  /*f7b0*/  LOP3.LUT R203, R203, 0x6, RZ, 0xc0, !PT ;  /* 0x00000006cbcb7812 */ /* 0x000fc400078ec0ff */
[----:B------:R-:W-:Y:S02]  /*f7c0*/  LOP3.LUT R21, R21, 0x1e00, RZ, 0xc0, !PT ;  /* 0x00001e0015157812 */ /* 0x000fe400078ec0ff */
[----:B------:R-:W-:Y:S02]  /*f7d0*/  PLOP3.LUT P3, PT, PT, PT, UP0, 0x40, 0x0 ;  /* 0x000000000000781c */ /* 0x000fe40003f6e808 */
[----:B------:R-:W-:Y:S01]  /*f7e0*/  IADD3 R202, R203, R21, R202 ;  /* 0x00000015cbca7210 */ /* 0x000fe20007ffe0ca */
[----:B------:R-:W-:Y:S02]  /*f7f0*/  WARPGROUP.DEPBAR.LE gsb0, 0x0 ;  /* 0x00008000000079c5 */ /* 0x000fe40000010000 */
[----:B------:R-:W-:-:S06]  /*f800*/  WARPGROUP.ARRIVE ;  /* 0x00000000000079c5 */ /* 0x000fcc0000000000 */
[----:B------:R-:W-:Y:S01]  /*f810*/  HGMMA.64x64x16.F32.BF16 R152, gdesc[UR4], R152, gsb0 ;  /* 0x00e00000049879f0 */ /* 0x000fe20008001898 */
[----:B------:R-:W-:Y:S02]  /*f820*/  R2UR UR4, R204 ;  /* 0x00000000cc0472ca */ /* 0x000fe400000e0000 */
[----:B------:R-:W-:Y:S01]  /*f830*/  R2UR UR5, R205 ;  /* 0x00000000cd0572ca */ /* 0x000fe200000e0000 */
[----:B------:R-:W-:Y:S01]  /*f840*/  IMAD.MOV.U32 R205, RZ, RZ, 0x40000040 ;  /* 0x40000040ffcd7424 */ /* 0x000fe200078e00ff */
[----:B------:R-:W-:Y:S02]  /*f850*/  R2UR UR6, R206 ;  /* 0x00000000ce0672ca */ /* 0x000fe400000e0000 */
[----:B------:R-:W-:Y:S02]  /*f860*/  R2UR UR7, R207 ;  /* 0x00000000cf0772ca */ /* 0x000fe400000e0000 */
[----:B------:R-:W-:Y:S01]  /*f870*/  IADD3 R204, R203, R21, R2 ;  /* 0x00000015cbcc7210 */ /* 0x000fe20007ffe002 */
[----:B------:R-:W-:-:S02]  /*f880*/  IMAD.MOV.U32 R203, RZ, RZ, 0x40000040 ;  /* 0x40000040ffcb7424 */ /* 0x000fc400078e00ff */
[----:B------:R-:W-:-:S05]  /*f890*/  @!P1 VIADD R21, R201, 0x38840 ;  /* 0x00038840c9159836 */ /* 0x000fca0000000000 */
[----:B------:R-:W-:Y:S01]  /*f8a0*/  @!P1 PRMT R21, RZ, 0x654, R21 ;  /* 0x00000654ff159816 */ /* 0x000fe20000000015 */
[----:B------:R-:W-:Y:S02]  /*f8b0*/  WARPGROUP.DEPBAR.LE gsb0, 0x0 ;  /* 0x00008000000079c5 */ /* 0x000fe40000010000 */
[----:B------:R-:W-:-:S06]  /*f8c0*/  WARPGROUP.ARRIVE ;  /* 0x00000000000079c5 */ /* 0x000fcc0000000000 */
[----:B------:R-:W-:Y:S01]  /*f8d0*/  HGMMA.64x64x16.F32.BF16 R152, gdesc[UR4], R152, gsb0 ;  /* 0x00e00000049879f0 */ /* 0x000fe20008001898 */
[----:B------:R-:W-:Y:S01]  /*f8e0*/  R2UR UR4, R204 ;  /* 0x00000000cc0472ca */ /* 0x000fe200000e0000 */
[----:B------:R-:W-:Y:S01]  /*f8f0*/  IMAD.SHL.U32 R204, R15, 0x40, RZ ;  /* 0x000000400fcc7824 */ /* 0x000fe200078e00ff */
[----:B------:R-:W-:Y:S02]  /*f900*/  R2UR UR5, R205 ;  /* 0x00000000cd0572ca */ /* 0x000fe400000e0000 */
[----:B------:R-:W-:Y:S02]  /*f910*/  R2UR UR6, R202 ;  /* 0x00000000ca0672ca */ /* 0x000fe400000e0000 */
[----:B------:R-:W-:Y:S02]  /*f920*/  R2UR UR7, R203 ;  /* 0x00000000cb0772ca */ /* 0x000fe400000e0000 */
[----:B------:R-:W-:-:S04]  /*f930*/  IADD3 R207, -R185, 0x1, -R204 ;  /* 0x00000001b9cf7810 */ /* 0x000fc80007ffe9cc */
[----:B------:R-:W-:Y:S01]  /*f940*/  IADD3 R207, -R23, R207, R184 ;  /* 0x000000cf17cf7210 */ /* 0x000fe20007ffe1b8 */
[----:B------:R-:W-:Y:S02]  /*f950*/  WARPGROUP.DEPBAR.LE gsb0, 0x0 ;  /* 0x00008000000079c5 */ /* 0x000fe40000010000 */
[----:B------:R-:W-:-:S06]  /*f960*/  WARPGROUP.ARRIVE ;  /* 0x00000000000079c5 */ /* 0x000fcc0000000000 */
[----:B------:R-:W-:Y:S03]  /*f970*/  HGMMA.64x64x16.F32.BF16 R152, gdesc[UR4], R152, gsb0 ;  /* 0x00e00000049879f0 */ /* 0x000fe60008001898 */
[----:B------:R-:W-:Y:S02]  /*f980*/  WARPGROUP.DEPBAR.LE gsb0, 0x0 ;  /* 0x00008000000079c5 */ /* 0x000fe40000010000 */
[----:B------:R1:W-:Y:S02]  /*f990*/  @!P1 SYNCS.ARRIVE.TRANS64.RED.A1T0 RZ, [R21+URZ], RZ ;  /* 0x000000ff15ff99a7 */ /* 0x0003e4000810043f */
[----:B-1----:R-:W-:-:S05]  /*f9a0*/  IMAD.U32 R21, RZ, RZ, UR43 ;  /* 0x0000002bff157e24 */ /* 0x002fca000f8e00ff */
[----:B------:R-:W-:-:S05]  /*f9b0*/  LOP3.LUT R209, RZ, R21, RZ, 0x33, !PT ;  /* 0x00000015ffd17212 */ /* 0x000fca00078e33ff */
[----:B------:R-:W-:Y:S02]  /*f9c0*/  IMAD.IADD R209, R209, 0x1, R207 ;  /* 0x00000001d1d17824 */ /* 0x000fe400078e02cf */
[----:B------:R-:W-:Y:S02]  /*f9d0*/  VIADD R207, R207, UR46 ;  /* 0x0000002ecfcf7c36 */ /* 0x000fe40008000000 */
        /* <DEDUP_REMOVED lines=15> */
.L_x_6823:
[----:B------:R-:W-:-:S05]  /*fad0*/  IMAD.U32 R233, RZ, RZ, UR42 ;  /* 0x0000002affe97e24 */ /* 0x000fca000f8e00ff */
[----:B------:R-:W-:-:S13]  /*fae0*/  ISETP.NE.AND P3, PT, R233, 0x1, PT ;  /* 0x00000001e900780c */ /* 0x000fda0003f65270 */
[----:B------:R-:W0:Y:S02]  /*faf0*/  @P3 LDC.64 R202, c[0x0][0xae0] ;  /* 0x0002b800ffca3b82 */ /* 0x000e240000000a00 */
[----:B0-----:R-:W-:-:S05]  /*fb00*/  @P3 IMAD.HI.U32 R202, R230, R202, RZ ;  /* 0x000000cae6ca3227 */ /* 0x001fca00078e00ff */
[----:B------:R-:W-:-:S07]  /*fb10*/  @P3 SHF.R.U32.HI R230, RZ, R203, R202 ;  /* 0x000000cbffe63219 */ /* 0x000fce00000116ca */
.L_x_6824:
[----:B------:R-:W-:Y:S05]  /*fb20*/  BSYNC B2 ;  /* 0x0000000000027941 */ /* 0x000fea0003800000 */
.L_x_6822:
[----:B------:R-:W-:-:S04]  /*fb30*/  IMAD R230, R230, R233, -R204 ;  /* 0x000000e9e6e67224 */ /* 0x000fc800078e0acc */
[----:B------:R-:W-:-:S05]  /*fb40*/  IMAD.IADD R230, R230, 0x1, -R185 ;  /* 0x00000001e6e67824 */ /* 0x000fca00078e0ab9 */
[----:B------:R-:W-:Y:S02]  /*fb50*/  VIMNMX R205, R205, R230, !PT ;  /* 0x000000e6cdcd7248 */ /* 0x000fe40007fe0100 */
[----:B------:R-:W-:-:S07]  /*fb60*/  VIADDMNMX R206, R230, R233, R206, PT ;  /* 0x000000e9e6ce7246 */ /* 0x000fce00038001ce */
.L_x_6821:
[----:B------:R-:W-:Y:S01]  /*fb70*/  ISETP.GT.AND P3, PT, R15, -0x1, PT ;  /* 0xffffffff0f00780c */ /* 0x000fe20003f64270 */
[----:B------:R-:W0:Y:S01]  /*fb80*/  SHFL.IDX PT, R14, R14, 0x1, 0x1c1f ;  /* 0x003c1f000e0e7f89 */ /* 0x000e2200000e0000 */
[----:B------:R-:W-:Y:S02]  /*fb90*/  UISETP.NE.AND UP0, UPT, UR48, URZ, UPT ;  /* 0x0000003f3000728c */ /* 0x000fe4000bf05270 */
[C---:B------:R-:W-:Y:S02]  /*fba0*/  ISETP.GT.AND P4, PT, R205.reuse, RZ, P3 ;  /* 0x000000ffcd00720c */ /* 0x040fe40001f84270 */
[C---:B------:R-:W-:Y:S02]  /*fbb0*/  ISETP.GT.AND P6, PT, R205.reuse, 0x8, P3 ;  /* 0x00000008cd00780c */ /* 0x040fe40001fc4270 */
[----:B------:R-:W-:Y:S02]  /*fbc0*/  ISETP.LT.OR P5, PT, R206, 0x1, P4 ;  /* 0x00000001ce00780c */ /* 0x000fe400027a1670 */
[----:B------:R-:W-:-:S02]  /*fbd0*/  ISETP.GT.AND P4, PT, R205, 0x1, P3 ;  /* 0x00000001cd00780c */ /* 0x000fc40001f84270 */
[----:B------:R-:W-:Y:S02]  /*fbe0*/  FSEL R202, R152, -INF , !P5 ;  /* 0xff80000098ca7808 */ /* 0x000fe40006800000 */
[C---:B------:R-:W-:Y:S02]  /*fbf0*/  ISETP.LT.OR P4, PT, R206.reuse, 0x2, P4 ;  /* 0x00000002ce00780c */ /* 0x040fe40002781670 */
[----:B------:R-:W-:Y:S02]  /*fc00*/  ISETP.GT.AND P5, PT, R205, 0x9, P3 ;  /* 0x00000009cd00780c */ /* 0x000fe40001fa4270 */
[----:B------:R-:W-:Y:S02]  /*fc10*/  FSEL R203, R153, -INF , !P4 ;  /* 0xff80000099cb7808 */ /* 0x000fe40006000000 */
[----:B------:R-:W-:Y:S02]  /*fc20*/  ISETP.GT.AND P4, PT, R205, 0x10, P3 ;  /* 0x00000010cd00780c */ /* 0x000fe40001f84270 */
[----:B------:R-:W-:-:S02]  /*fc30*/  ISETP.LT.OR P6, PT, R206, 0x9, P6 ;  /* 0x00000009ce00780c */ /* 0x000fc400037c1670 */
[C---:B------:R-:W-:Y:S01]  /*fc40*/  ISETP.LT.OR P4, PT, R206.reuse, 0x11, P4 ;  /* 0x00000011ce00780c */ /* 0x040fe20002781670 */
[--C-:B0-----:R-:W-:Y:S01]  /*fc50*/  IMAD.IADD R207, R207, 0x1, R14.reuse ;  /* 0x00000001cfcf7824 */ /* 0x101fe200078e020e */
[----:B------:R-:W-:Y:S01]  /*fc60*/  ISETP.LT.OR P5, PT, R206, 0xa, P5 ;  /* 0x0000000ace00780c */ /* 0x000fe20002fa1670 */
[----:B------:R-:W-:Y:S01]  /*fc70*/  IMAD.IADD R209, R209, 0x1, R14 ;  /* 0x00000001d1d17824 */ /* 0x000fe200078e020e */
[----:B------:R-:W-:Y:S02]  /*fc80*/  FSEL R160, R160, -INF , !P4 ;  /* 0xff800000a0a07808 */ /* 0x000fe40006000000 */
[----:B------:R-:W-:Y:S02]  /*fc90*/  ISETP.GT.AND P4, PT, R205, 0x19, P3 ;  /* 0x00000019cd00780c */ /* 0x000fe40001f84270 */
[----:B------:R-:W-:Y:S02]  /*fca0*/  FSEL R156, R156, -INF , !P6 ;  /* 0xff8000009c9c7808 */ /* 0x000fe40007000000 */
[----:B------:R-:W-:-:S02]  /*fcb0*/  ISETP.LT.OR P4, PT, R206, 0x1a, P4 ;  /* 0x0000001ace00780c */ /* 0x000fc40002781670 */
[----:B------:R-:W-:Y:S02]  /*fcc0*/  FSEL R157, R157, -INF , !P5 ;  /* 0xff8000009d9d7808 */ /* 0x000fe40006800000 */
[C---:B------:R-:W-:Y:S02]  /*fcd0*/  ISETP.GT.AND P6, PT, R205.reuse, 0x11, P3 ;  /* 0x00000011cd00780c */ /* 0x040fe40001fc4270 */
[----:B------:R-:W-:Y:S02]  /*fce0*/  ISETP.GT.AND P5, PT, R205, 0x18, P3 ;  /* 0x00000018cd00780c */ /* 0x000fe40001fa4270 */
[----:B------:R-:W-:Y:S02]  /*fcf0*/  FSEL R165, R165, -INF , !P4 ;  /* 0xff800000a5a57808 */ /* 0x000fe40006000000 */
[----:B------:R-:W-:Y:S02]  /*fd00*/  ISETP.GT.AND P4, PT, R205, 0x28, P3 ;  /* 0x00000028cd00780c */ /* 0x000fe40001f84270 */
[----:B------:R-:W-:-:S02]  /*fd10*/  ISETP.LT.OR P6, PT, R206, 0x12, P6 ;  /* 0x00000012ce00780c */ /* 0x000fc400037c1670 */
[C---:B------:R-:W-:Y:S02]  /*fd20*/  ISETP.LT.OR P5, PT, R206.reuse, 0x19, P5 ;  /* 0x00000019ce00780c */ /* 0x040fe40002fa1670 */
[----:B------:R-:W-:Y:S02]  /*fd30*/  ISETP.LT.OR P4, PT, R206, 0x29, P4 ;  /* 0x00000029ce00780c */ /* 0x000fe40002781670 */
[----:B------:R-:W-:Y:S02]  /*fd40*/  FSEL R161, R161, -INF , !P6 ;  /* 0xff800000a1a17808 */ /* 0x000fe40007000000 */
[----:B------:R-:W-:Y:S02]  /*fd50*/  FSEL R164, R164, -INF , !P5 ;  /* 0xff800000a4a47808 */ /* 0x000fe40006800000 */
[C---:B------:R-:W-:Y:S02]  /*fd60*/  ISETP.GT.AND P6, PT, R205.reuse, 0x20, P3 ;  /* 0x00000020cd00780c */ /* 0x040fe40001fc4270 */
[----:B------:R-:W-:-:S02]  /*fd70*/  ISETP.GT.AND P5, PT, R205, 0x21, P3 ;  /* 0x00000021cd00780c */ /* 0x000fc40001fa4270 */
[----:B------:R-:W-:Y:S02]  /*fd80*/  FSEL R230, R172, -INF , !P4 ;  /* 0xff800000ace67808 */ /* 0x000fe40006000000 */
[----:B------:R-:W-:Y:S02]  /*fd90*/  ISETP.GT.AND P4, PT, R205, 0x31, P3 ;  /* 0x00000031cd00780c */ /* 0x000fe40001f84270 */
[C---:B------:R-:W-:Y:S02]  /*fda0*/  ISETP.LT.OR P6, PT, R206.reuse, 0x21, P6 ;  /* 0x00000021ce00780c */ /* 0x040fe400037c1670 */
[C---:B------:R-:W-:Y:S02]  /*fdb0*/  ISETP.LT.OR P5, PT, R206.reuse, 0x22, P5 ;  /* 0x00000022ce00780c */ /* 0x040fe40002fa1670 */
[----:B------:R-:W-:Y:S02]  /*fdc0*/  ISETP.LT.OR P4, PT, R206, 0x32, P4 ;  /* 0x00000032ce00780c */ /* 0x000fe40002781670 */
[----:B------:R-:W-:-:S02]  /*fdd0*/  FSEL R168, R168, -INF , !P6 ;  /* 0xff800000a8a87808 */ /* 0x000fc40007000000 */
[----:B------:R-:W-:Y:S02]  /*fde0*/  FSEL R169, R169, -INF , !P5 ;  /* 0xff800000a9a97808 */ /* 0x000fe40006800000 */
[C---:B------:R-:W-:Y:S02]  /*fdf0*/  ISETP.GT.AND P6, PT, R205.reuse, 0x29, P3 ;  /* 0x00000029cd00780c */ /* 0x040fe40001fc4270 */
[----:B------:R-:W-:Y:S02]  /*fe00*/  ISETP.GT.AND P5, PT, R205, 0x30, P3 ;  /* 0x00000030cd00780c */ /* 0x000fe40001fa4270 */
[----:B------:R-:W-:Y:S02]  /*fe10*/  FSEL R177, R177, -INF , !P4 ;  /* 0xff800000b1b17808 */ /* 0x000fe40006000000 */
[----:B------:R-:W-:Y:S02]  /*fe20*/  PLOP3.LUT P4, PT, PT, PT, UP0, 0x40, 0x0 ;  /* 0x000000000000781c */ /* 0x000fe40003f8e808 */
[----:B------:R-:W-:-:S02]  /*fe30*/  ISETP.LT.OR P6, PT, R206, 0x2a, P6 ;  /* 0x0000002ace00780c */ /* 0x000fc400037c1670 */
[----:B------:R-:W-:Y:S02]  /*fe40*/  ISETP.LT.OR P5, PT, R206, 0x31, P5 ;  /* 0x00000031ce00780c */ /* 0x000fe40002fa1670 */
[----:B------:R-:W-:Y:S02]  /*fe50*/  FSEL R173, R173, -INF , !P6 ;  /* 0xff800000adad7808 */ /* 0x000fe40007000000 */
[----:B------:R-:W-:Y:S02]  /*fe60*/  FSEL R176, R176, -INF , !P5 ;  /* 0xff800000b0b07808 */ /* 0x000fe40006800000 */
[C---:B------:R-:W-:Y:S02]  /*fe70*/  ISETP.GT.AND P6, PT, R205.reuse, 0x38, P3 ;  /* 0x00000038cd00780c */ /* 0x040fe40001fc4270 */
[----:B------:R-:W-:Y:S02]  /*fe80*/  ISETP.GT.AND P5, PT, R205, 0x39, P3 ;  /* 0x00000039cd00780c */ /* 0x000fe40001fa4270 */
[----:B------:R-:W-:-:S02]  /*fe90*/  ISETP.LT.OR P6, PT, R206, 0x39, P6 ;  /* 0x00000039ce00780c */ /* 0x000fc400037c1670 */
        /* <DEDUP_REMOVED lines=16> */
.L_x_6827:
[----:B------:R-:W-:-:S05]  /*ffa0*/  IMAD.U32 R172, RZ, RZ, UR42 ;  /* 0x0000002affac7e24 */ /* 0x000fca000f8e00ff */
[----:B------:R-:W-:-:S13]  /*ffb0*/  ISETP.NE.AND P4, PT, R172, 0x1, PT ;  /* 0x00000001ac00780c */ /* 0x000fda0003f85270 */
[----:B------:R-:W0:Y:S02]  /*ffc0*/  @P4 LDC.64 R152, c[0x0][0xae0] ;  /* 0x0002b800ff984b82 */ /* 0x000e240000000a00 */
[----:B0-----:R-:W-:-:S05]  /*ffd0*/  @P4 IMAD.HI.U32 R152, R14, R152, RZ ;  /* 0x000000980e984227 */ /* 0x001fca00078e00ff */
[----:B------:R-:W-:-:S07]  /*ffe0*/  @P4 SHF.R.U32.HI R14, RZ, R153, R152 ;  /* 0x00000099ff0e4219 */ /* 0x000fce0000011698 */
.L_x_6828:
[----:B------:R-:W-:Y:S05]  /*fff0*/  BSYNC B2 ;  /* 0x0000000000027941 */ /* 0x000fea0003800000 */
.L_x_6826:
[----:B------:R-:W-:-:S04]  /*10000*/  IMAD R14, R14, R172, -R204 ;  /* 0x000000ac0e0e7224 */ /* 0x000fc800078e0acc */
[----:B------:R-:W-:-:S05]  /*10010*/  IMAD.IADD R14, R14, 0x1, -R185 ;  /* 0x000000010e0e7824 */ /* 0x000fca00078e0ab9 */
[----:B------:R-:W-:Y:S02]  /*10020*/  VIMNMX R209, R209, R14, !PT ;  /* 0x0000000ed1d17248 */ /* 0x000fe40007fe0100 */
[----:B------:R-:W-:-:S07]  /*10030*/  VIADDMNMX R207, R14, R172, R207, PT ;  /* 0x000000ac0ecf7246 */ /* 0x000fce00038001cf */
.L_x_6825:
[----:B------:R-:W-:Y:S01]  /*10040*/  FMNMX.FTZ R14, R202, R9, !PT ;  /* 0x00000009ca0e7209 */ /* 0x000fe20007810000 */
[----:B------:R-:W-:Y:S01]  /*10050*/  @!P1 VIADD R201, R201, 0x38860 ;  /* 0x00038860c9c99836 */ /* 0x000fe20000000000 */
        /* <DEDUP_REMOVED lines=32> */
[----:B------:R-:W0:Y:S01]  /*10260*/  SHFL.BFLY PT, R152, R14, 0x2, 0x1f ;  /* 0x0c401f000e987f89 */ /* 0x000e2200000e0000 */
[C---:B------:R-:W-:Y:S02]  /*10270*/  ISETP.LT.OR P5, PT, R207.reuse, 0x11, P5 ;  /* 0x00000011cf00780c */ /* 0x040fe40002fa1670 */
[----:B------:R-:W-:Y:S02]  /*10280*/  ISETP.LT.OR P6, PT, R207, 0x39, P6 ;  /* 0x00000039cf00780c */ /* 0x000fe400037c1670 */
[----:B------:R-:W-:-:S02]  /*10290*/  FSEL R162, R162, -INF , !P5 ;  /* 0xff800000a2a27808 */ /* 0x000fc40006800000 */
[----:B------:R-:W-:Y:S02]  /*102a0*/  ISETP.GT.AND P5, PT, R209, 0x19, P3 ;  /* 0x00000019d100780c */ /* 0x000fe40001fa4270 */
[----:B------:R-:W-:Y:S02]  /*102b0*/  FSEL R182, R182, -INF , !P6 ;  /* 0xff800000b6b67808 */ /* 0x000fe40007000000 */
[----:B------:R-:W-:Y:S02]  /*102c0*/  ISETP.LT.OR P5, PT, R207, 0x1a, P5 ;  /* 0x0000001acf00780c */ /* 0x000fe40002fa1670 */
[----:B------:R-:W-:Y:S02]  /*102d0*/  @!P1 PRMT R201, RZ, 0x654, R201 ;  /* 0x00000654ffc99816 */ /* 0x000fe400000000c9 */
[----:B------:R-:W-:Y:S02]  /*102e0*/  FSEL R167, R167, -INF , !P5 ;  /* 0xff800000a7a77808 */ /* 0x000fe40006800000 */
[----:B------:R-:W-:-:S04]  /*102f0*/  ISETP.GT.AND P5, PT, R209, 0x28, P3 ;  /* 0x00000028d100780c */ /* 0x000fc80001fa4270 */
[----:B------:R-:W-:Y:S02]  /*10300*/  ISETP.LT.OR P5, PT, R207, 0x29, P5 ;  /* 0x00000029cf00780c */ /* 0x000fe40002fa1670 */
[----:B0-----:R-:W-:Y:S01]  /*10310*/  FMNMX.FTZ R152, R14, R152, !PT ;  /* 0x000000980e987209 */ /* 0x001fe20007810000 */
[----:B------:R-:W-:Y:S01]  /*10320*/  IMAD.U32 R14, RZ, RZ, UR41 ;  /* 0x00000029ff0e7e24 */ /* 0x000fe2000f8e00ff */
[----:B------:R-:W-:Y:S02]  /*10330*/  FSEL R174, R174, -INF , !P5 ;  /* 0xff800000aeae7808 */ /* 0x000fe40006800000 */
[----:B------:R-:W-:Y:S01]  /*10340*/  ISETP.GT.AND P5, PT, R209, 0x30, P3 ;  /* 0x00000030d100780c */ /* 0x000fe20001fa4270 */
[----:B------:R-:W0:Y:S03]  /*10350*/  SHFL.BFLY PT, R172, R152, 0x1, 0x1f ;  /* 0x0c201f0098ac7f89 */ /* 0x000e2600000e0000 */
[----:B------:R-:W-:-:S04]  /*10360*/  ISETP.LT.OR P5, PT, R207, 0x31, P5 ;  /* 0x00000031cf00780c */ /* 0x000fc80002fa1670 */
[----:B------:R-:W-:Y:S02]  /*10370*/  FSEL R178, R178, -INF , !P5 ;  /* 0xff800000b2b27808 */ /* 0x000fe40006800000 */
[----:B0-----:R-:W-:-:S04]  /*10380*/  FMNMX.FTZ R172, R152, R172, !PT ;  /* 0x000000ac98ac7209 */ /* 0x001fc80007810000 */
        /* <DEDUP_REMOVED lines=35> */
[----:B------:R-:W0:Y:S01]  /*105c0*/  MUFU.EX2 R9, R9 ;  /* 0x0000000900097308 */ /* 0x000e220000000800 */
[----:B------:R-:W-:Y:S02]  /*105d0*/  ISETP.LT.OR P4, PT, R207, 0x2a, P4 ;  /* 0x0000002acf00780c */ /* 0x000fe40002781670 */
[----:B------:R-:W-:Y:S02]  /*105e0*/  FMNMX.FTZ R170, R158, R170, !PT ;  /* 0x000000aa9eaa7209 */ /* 0x000fe40007810000 */
[----:B------:R-:W-:-:S02]  /*105f0*/  FSEL R175, R175, -INF , !P4 ;  /* 0xff800000afaf7808 */ /* 0x000fc40006000000 */
[----:B------:R-:W-:Y:S01]  /*10600*/  FMNMX.FTZ R170, R159, R170, !PT ;  /* 0x000000aa9faa7209 */ /* 0x000fe20007810000 */
[----:B------:R-:W1:Y:S01]  /*10610*/  MUFU.EX2 R152, R203 ;  /* 0x000000cb00987308 */ /* 0x000e620000000800 */
[----:B------:R-:W-:Y:S02]  /*10620*/  ISETP.GT.AND P4, PT, R209, 0x31, P3 ;  /* 0x00000031d100780c */ /* 0x000fe40001f84270 */
[----:B------:R-:W-:Y:S02]  /*10630*/  FMNMX.FTZ R170, R162, R170, !PT ;  /* 0x000000aaa2aa7209 */ /* 0x000fe40007810000 */
[----:B------:R-:W-:Y:S02]  /*10640*/  ISETP.LT.OR P4, PT, R207, 0x32, P4 ;  /* 0x00000032cf00780c */ /* 0x000fe40002781670 */
[----:B------:R-:W-:Y:S01]  /*10650*/  FMNMX.FTZ R170, R163, R170, !PT ;  /* 0x000000aaa3aa7209 */ /* 0x000fe20007810000 */
[----:B------:R-:W2:Y:S01]  /*10660*/  MUFU.EX2 R156, R156 ;  /* 0x0000009c009c7308 */ /* 0x000ea20000000800 */
[----:B------:R-:W-:Y:S01]  /*10670*/  ISETP.GT.AND P3, PT, R209, 0x39, P3 ;  /* 0x00000039d100780c */ /* 0x000fe20001f64270 */
[----:B0-----:R-:W-:Y:S01]  /*10680*/  FFMA.FTZ R0, R9, R0, R202 ;  /* 0x0000000009007223 */ /* 0x001fe200000100ca */
[----:B------:R-:W-:Y:S01]  /*10690*/  FMNMX.FTZ R170, R166, R170, !PT ;  /* 0x000000aaa6aa7209 */ /* 0x000fe20007810000 */
[-C--:B------:R-:W-:Y:S01]  /*106a0*/  FMUL.FTZ R24, R24, R9.reuse ;  /* 0x0000000918187220 */ /* 0x080fe20000410000 */
[----:B------:R-:W-:Y:S01]  /*106b0*/  FSEL R179, R179, -INF , !P4 ;  /* 0xff800000b3b37808 */ /* 0x000fe20006000000 */
[-C--:B------:R-:W-:Y:S01]  /*106c0*/  FMUL.FTZ R25, R25, R9.reuse ;  /* 0x0000000919197220 */ /* 0x080fe20000410000 */
[----:B------:R-:W-:Y:S01]  /*106d0*/  FMNMX.FTZ R170, R167, R170, !PT ;  /* 0x000000aaa7aa7209 */ /* 0x000fe20007810000 */
[----:B------:R-:W0:Y:S01]  /*106e0*/  MUFU.EX2 R157, R157 ;  /* 0x0000009d009d7308 */ /* 0x000e220000000800 */
[----:B------:R-:W-:Y:S01]  /*106f0*/  ISETP.LT.OR P3, PT, R207, 0x3a, P3 ;  /* 0x0000003acf00780c */ /* 0x000fe20001f61670 */
[----:B-1----:R-:W-:Y:S01]  /*10700*/  FADD.FTZ R0, R152, R0 ;  /* 0x0000000098007221 */ /* 0x002fe20000010000 */
[----:B------:R-:W-:Y:S01]  /*10710*/  FMNMX.FTZ R170, R153, R170, !PT ;  /* 0x000000aa99aa7209 */ /* 0x000fe20007810000 */
[-C--:B------:R-:W-:Y:S01]  /*10720*/  FMUL.FTZ R28, R28, R9.reuse ;  /* 0x000000091c1c7220 */ /* 0x080fe20000410000 */
[----:B------:R-:W-:Y:S01]  /*10730*/  FSEL R183, R183, -INF , !P3 ;  /* 0xff800000b7b77808 */ /* 0x000fe20005800000 */
[-C--:B------:R-:W-:Y:S01]  /*10740*/  FMUL.FTZ R29, R29, R9.reuse ;  /* 0x000000091d1d7220 */ /* 0x080fe20000410000 */
[----:B------:R-:W-:Y:S01]  /*10750*/  FMNMX.FTZ R170, R171, R170, !PT ;  /* 0x000000aaabaa7209 */ /* 0x000fe20007810000 */
[----:B------:R-:W1:Y:S01]  /*10760*/  MUFU.EX2 R160, R160 ;  /* 0x000000a000a07308 */ /* 0x000e620000000800 */
[----:B------:R-:W-:Y:S01]  /*10770*/  F2FP.BF16.F32.PACK_AB R152, R152, R202 ;  /* 0x000000ca9898723e */ /* 0x000fe200000010ff */
[----:B--2---:R-:W-:Y:S01]  /*10780*/  FADD.FTZ R0, R156, R0 ;  /* 0x000000009c007221 */ /* 0x004fe20000010000 */
[----:B------:R-:W-:Y:S01]  /*10790*/  FMNMX.FTZ R170, R174, R170, !PT ;  /* 0x000000aaaeaa7209 */ /* 0x000fe20007810000 */
[-C--:B------:R-:W-:Y:S01]  /*107a0*/  FMUL.FTZ R32, R32, R9.reuse ;  /* 0x0000000920207220 */ /* 0x080fe20000410000 */
[-C--:B------:R-:W-:Y:S01]  /*107b0*/  FMUL.FTZ R33, R33, R9.reuse ;  /* 0x0000000921217220 */ /* 0x080fe20000410000 */
[-C--:B------:R-:W-:Y:S01]  /*107c0*/  FMUL.FTZ R36, R36, R9.reuse ;  /* 0x0000000924247220 */ /* 0x080fe20000410000 */
[----:B------:R-:W-:Y:S01]  /*107d0*/  FMNMX.FTZ R170, R175, R170, !PT ;  /* 0x000000aaafaa7209 */ /* 0x000fe20007810000 */
[----:B------:R-:W2:Y:S01]  /*107e0*/  MUFU.EX2 R161, R161 ;  /* 0x000000a100a17308 */ /* 0x000ea20000000800 */
[----:B0-----:R-:W-:Y:S01]  /*107f0*/  FADD.FTZ R0, R157, R0 ;  /* 0x000000009d007221 */ /* 0x001fe20000010000 */
[-C--:B------:R-:W-:Y:S01]  /*10800*/  FMUL.FTZ R37, R37, R9.reuse ;  /* 0x0000000925257220 */ /* 0x080fe20000410000 */
[----:B------:R-:W-:Y:S01]  /*10810*/  FMNMX.FTZ R170, R178, R170, !PT ;  /* 0x000000aab2aa7209 */ /* 0x000fe20007810000 */
[-C--:B------:R-:W-:Y:S01]  /*10820*/  FMUL.FTZ R40, R40, R9.reuse ;  /* 0x0000000928287220 */ /* 0x080fe20000410000 */
[-C--:B------:R-:W-:Y:S01]  /*10830*/  FMUL.FTZ R41, R41, R9.reuse ;  /* 0x0000000929297220 */ /* 0x080fe20000410000 */
[-C--:B------:R-:W-:Y:S01]  /*10840*/  FMUL.FTZ R44, R44, R9.reuse ;  /* 0x000000092c2c7220 */ /* 0x080fe20000410000 */
[----:B------:R-:W-:Y:S01]  /*10850*/  FMNMX.FTZ R170, R179, R170, !PT ;  /* 0x000000aab3aa7209 */ /* 0x000fe20007810000 */
[----:B------:R-:W0:Y:S01]  /*10860*/  MUFU.EX2 R164, R164 ;  /* 0x000000a400a47308 */ /* 0x000e220000000800 */
[----:B-1----:R-:W-:Y:S01]  /*10870*/  FADD.FTZ R0, R160, R0 ;  /* 0x00000000a0007221 */ /* 0x002fe20000010000 */
[-C--:B------:R-:W-:Y:S01]  /*10880*/  FMUL.FTZ R45, R45, R9.reuse ;  /* 0x000000092d2d7220 */ /* 0x080fe20000410000 */
[----:B------:R-:W-:Y:S01]  /*10890*/  FMNMX.FTZ R170, R182, R170, !PT ;  /* 0x000000aab6aa7209 */ /* 0x000fe20007810000 */
[-C--:B------:R-:W-:Y:S01]  /*108a0*/  FMUL.FTZ R48, R48, R9.reuse ;  /* 0x0000000930307220 */ /* 0x080fe20000410000 */
[-C--:B------:R-:W-:Y:S01]  /*108b0*/  FMUL.FTZ R49, R49, R9.reuse ;  /* 0x0000000931317220 */ /* 0x080fe20000410000 */
[-C--:B------:R-:W-:Y:S01]  /*108c0*/  FMUL.FTZ R52, R52, R9.reuse ;  /* 0x0000000934347220 */ /* 0x080fe20000410000 */
[----:B------:R-:W-:Y:S01]  /*108d0*/  FMNMX.FTZ R170, R183, R170, !PT ;  /* 0x000000aab7aa7209 */ /* 0x000fe20007810000 */
[----:B------:R-:W1:Y:S01]  /*108e0*/  MUFU.EX2 R165, R165 ;  /* 0x000000a500a57308 */ /* 0x000e620000000800 */
[----:B--2---:R-:W-:Y:S01]  /*108f0*/  FADD.FTZ R0, R161, R0 ;  /* 0x00000000a1007221 */ /* 0x004fe20000010000 */
[-C--:B------:R-:W-:Y:S01]  /*10900*/  FMUL.FTZ R53, R53, R9.reuse ;  /* 0x0000000935357220 */ /* 0x080fe20000410000 */
[-C--:B------:R-:W-:Y:S01]  /*10910*/  FMUL.FTZ R56, R56, R9.reuse ;  /* 0x0000000938387220 */ /* 0x080fe20000410000 */
[----:B------:R-:W2:Y:S01]  /*10920*/  SHFL.BFLY PT, R202, R170, 0x2, 0x1f ;  /* 0x0c401f00aaca7f89 */ /* 0x000ea200000e0000 */
[-C--:B------:R-:W-:Y:S01]  /*10930*/  FMUL.FTZ R57, R57, R9.reuse ;  /* 0x0000000939397220 */ /* 0x080fe20000410000 */
[-C--:B------:R-:W-:Y:S01]  /*10940*/  FMUL.FTZ R60, R60, R9.reuse ;  /* 0x000000093c3c7220 */ /* 0x080fe20000410000 */
[-C--:B------:R-:W-:Y:S01]  /*10950*/  FMUL.FTZ R61, R61, R9.reuse ;  /* 0x000000093d3d7220 */ /* 0x080fe20000410000 */
[----:B------:R3:W-:Y:S01]  /*10960*/  MUFU.EX2 R203, R169 ;  /* 0x000000a900cb7308 */ /* 0x0007e20000000800 */
[----:B0-----:R-:W-:Y:S01]  /*10970*/  FADD.FTZ R0, R164, R0 ;  /* 0x00000000a4007221 */ /* 0x001fe20000010000 */
[-C--:B------:R-:W-:Y:S01]  /*10980*/  FMUL.FTZ R64, R64, R9.reuse ;  /* 0x0000000940407220 */ /* 0x080fe20000410000 */
[-C--:B------:R-:W-:Y:S01]  /*10990*/  FMUL.FTZ R65, R65, R9.reuse ;  /* 0x0000000941417220 */ /* 0x080fe20000410000 */
[-C--:B------:R-:W-:Y:S01]  /*109a0*/  FMUL.FTZ R68, R68, R9.reuse ;  /* 0x0000000944447220 */ /* 0x080fe20000410000 */
[-C--:B------:R-:W-:Y:S01]  /*109b0*/  FMUL.FTZ R69, R69, R9.reuse ;  /* 0x0000000945457220 */ /* 0x080fe20000410000 */
[-C--:B------:R-:W-:Y:S01]  /*109c0*/  FMUL.FTZ R72, R72, R9.reuse ;  /* 0x0000000948487220 */ /* 0x080fe20000410000 */
[----:B------:R-:W-:Y:S01]  /*109d0*/  FMUL.FTZ R73, R73, R9 ;  /* 0x0000000949497220 */ /* 0x000fe20000410000 */
[----:B------:R-:W-:Y:S01]  /*109e0*/  MUFU.EX2 R230, R230 ;  /* 0x000000e600e67308 */ /* 0x000fe20000000800 */
[----:B-1----:R-:W-:Y:S01]  /*109f0*/  FADD.FTZ R0, R165, R0 ;  /* 0x00000000a5007221 */ /* 0x002fe20000010000 */
[----:B---3--:R-:W-:-:S02]  /*10a00*/  IMAD.MOV.U32 R169, RZ, RZ, 0x40000040 ;  /* 0x40000040ffa97424 */ /* 0x008fc400078e00ff */
[-C--:B------:R-:W-:Y:S01]  /*10a10*/  FMUL.FTZ R76, R76, R9.reuse ;  /* 0x000000094c4c7220 */ /* 0x080fe20000410000 */
[-C--:B------:R-:W-:Y:S01]  /*10a20*/  FMUL.FTZ R77, R77, R9.reuse ;  /* 0x000000094d4d7220 */ /* 0x080fe20000410000 */
[-C--:B------:R-:W-:Y:S01]  /*10a30*/  FMUL.FTZ R80, R80, R9.reuse ;  /* 0x0000000950507220 */ /* 0x080fe20000410000 */
[-C--:B------:R-:W-:Y:S01]  /*10a40*/  FMUL.FTZ R81, R81, R9.reuse ;  /* 0x0000000951517220 */ /* 0x080fe20000410000 */
[----:B------:R-:W-:Y:S01]  /*10a50*/  R2UR UR7, R169 ;  /* 0x00000000a90772ca */ /* 0x000fe200000e0000 */
[----:B------:R-:W-:Y:S01]  /*10a60*/  MUFU.EX2 R173, R173 ;  /* 0x000000ad00ad7308 */ /* 0x000fe20000000800 */
[-C--:B------:R-:W-:Y:S01]  /*10a70*/  FMUL.FTZ R84, R84, R9.reuse ;  /* 0x0000000954547220 */ /* 0x080fe20000410000 */
[-C--:B------:R-:W-:Y:S01]  /*10a80*/  FMUL.FTZ R85, R85, R9.reuse ;  /* 0x0000000955557220 */ /* 0x080fe20000410000 */
[-C--:B------:R-:W-:Y:S01]  /*10a90*/  FMUL.FTZ R88, R88, R9.reuse ;  /* 0x0000000958587220 */ /* 0x080fe20000410000 */
[----:B--2---:R-:W-:Y:S01]  /*10aa0*/  FMNMX.FTZ R170, R170, R202, !PT ;  /* 0x000000caaaaa7209 */ /* 0x004fe20007810000 */
[-C--:B------:R-:W-:Y:S01]  /*10ab0*/  FMUL.FTZ R89, R89, R9.reuse ;  /* 0x0000000959597220 */ /* 0x080fe20000410000 */
[-C--:B------:R-:W-:Y:S01]  /*10ac0*/  FMUL.FTZ R92, R92, R9.reuse ;  /* 0x000000095c5c7220 */ /* 0x080fe20000410000 */
[-C--:B------:R-:W-:Y:S01]  /*10ad0*/  FMUL.FTZ R93, R93, R9.reuse ;  /* 0x000000095d5d7220 */ /* 0x080fe20000410000 */
[----:B------:R-:W-:Y:S01]  /*10ae0*/  MUFU.EX2 R176, R176 ;  /* 0x000000b000b07308 */ /* 0x000fe20000000800 */
[----:B------:R-:W0:Y:S01]  /*10af0*/  SHFL.BFLY PT, R202, R170, 0x1, 0x1f ;  /* 0x0c201f00aaca7f89 */ /* 0x000e2200000e0000 */
        /* <DEDUP_REMOVED lines=23> */
[----:B0-----:R-:W-:Y:S01]  /*10c70*/  FMNMX.FTZ R170, R170, R202, !PT ;  /* 0x000000caaaaa7209 */ /* 0x001fe20007810000 */
[----:B------:R-:W-:-:S02]  /*10c80*/  IMAD.MOV R202, RZ, RZ, -R197 ;  /* 0x000000ffffca7224 */ /* 0x000fc400078e0ac5 */
[-C--:B------:R-:W-:Y:S01]  /*10c90*/  FMUL.FTZ R137, R137, R9.reuse ;  /* 0x0000000989897220 */ /* 0x080fe20000410000 */
[-C--:B------:R-:W-:Y:S01]  /*10ca0*/  FMUL.FTZ R140, R140, R9.reuse ;  /* 0x000000098c8c7220 */ /* 0x080fe20000410000 */
[----:B------:R-:W-:Y:S01]  /*10cb0*/  FSETP.NEU.FTZ.AND P4, PT, R170, -INF , PT ;  /* 0xff800000aa00780b */ /* 0x000fe20003f9d000 */
[-C--:B------:R-:W-:Y:S01]  /*10cc0*/  FMUL.FTZ R141, R141, R9.reuse ;  /* 0x000000098d8d7220 */ /* 0x080fe20000410000 */
[----:B------:R-:W-:Y:S01]  /*10cd0*/  ISETP.NE.AND P3, PT, R185, R202, PT ;  /* 0x000000cab900720c */ /* 0x000fe20003f65270 */
[-C--:B------:R-:W-:Y:S01]  /*10ce0*/  FMUL.FTZ R144, R144, R9.reuse ;  /* 0x0000000990907220 */ /* 0x080fe20000410000 */
[----:B------:R0:W1:Y:S01]  /*10cf0*/  MUFU.EX2 R202, R168 ;  /* 0x000000a800ca7308 */ /* 0x0000620000000800 */
[-C--:B------:R-:W-:Y:S01]  /*10d00*/  FMUL.FTZ R145, R145, R9.reuse ;  /* 0x0000000991917220 */ /* 0x080fe20000410000 */
[-C--:B------:R-:W-:Y:S01]  /*10d10*/  FMUL.FTZ R148, R148, R9.reuse ;  /* 0x0000000994947220 */ /* 0x080fe20000410000 */
[----:B------:R-:W-:Y:S01]  /*10d20*/  FMUL.FTZ R149, R149, R9 ;  /* 0x0000000995957220 */ /* 0x000fe20000410000 */
[----:B0-----:R-:W-:-:S07]  /*10d30*/  FSEL R168, R170, RZ, P4 ;  /* 0x000000ffaaa87208 */ /* 0x001fce0002000000 */
[----:B------:R-:W-:Y:S02]  /*10d40*/  @!P3 IMAD R19, R19, 0x40, R194 ;  /* 0x000000401313b824 */ /* 0x000fe400078e02c2 */
[----:B------:R-:W-:Y:S02]  /*10d50*/  FADD.FTZ R168, -R168, R20 ;  /* 0x00000014a8a87221 */ /* 0x000fe40000010100 */
[----:B------:R-:W-:Y:S02]  /*10d60*/  @!P3 IMAD R19, R19, 0x4, R18 ;  /* 0x000000041313b824 */ /* 0x000fe400078e0212 */
[----:B-1----:R-:W-:Y:S01]  /*10d70*/  FADD.FTZ R0, R202, R0 ;  /* 0x00000000ca007221 */ /* 0x002fe20000010000 */
[-C--:B------:R-:W-:Y:S01]  /*10d80*/  FMUL.FTZ R20, R168, R14.reuse ;  /* 0x0000000ea8147220 */ /* 0x080fe20000410000 */
[----:B------:R-:W-:Y:S01]  /*10d90*/  FMUL.FTZ R168, R170, R14 ;  /* 0x0000000eaaa87220 */ /* 0x000fe20000410000 */
[----:B------:R-:W-:Y:S01]  /*10da0*/  @!P3 STS [R19+0x38400], R9 ;  /* 0x038400091300b388 */ /* 0x000fe20000000800 */
[----:B------:R-:W-:-:S03]  /*10db0*/  FADD.FTZ R0, R203, R0 ;  /* 0x00000000cb007221 */ /* 0x000fc60000010000 */
[----:B------:R-:W0:Y:S01]  /*10dc0*/  MUFU.EX2 R20, R20 ;  /* 0x0000001400147308 */ /* 0x000e220000000800 */
[----:B------:R-:W-:Y:S01]  /*10dd0*/  FSEL R168, R168, RZ, P4 ;  /* 0x000000ffa8a87208 */ /* 0x000fe20002000000 */
[----:B------:R-:W-:-:S04]  /*10de0*/  FADD.FTZ R0, R230, R0 ;  /* 0x00000000e6007221 */ /* 0x000fc80000010000 */
[----:B------:R-:W-:Y:S01]  /*10df0*/  FADD.FTZ R0, R173, R0 ;  /* 0x00000000ad007221 */ /* 0x000fe20000010000 */
        /* <DEDUP_REMOVED lines=10> */
[----:B0-----:R0:W-:Y:S01]  /*10ea0*/  @!P3 STS [R19+0x38420], R20 ;  /* 0x038420141300b388 */ /* 0x0011e20000000800 */
[-CC-:B------:R-:W-:Y:S01]  /*10eb0*/  FFMA.FTZ R178, R178, R14.reuse, -R168.reuse ;  /* 0x0000000eb2b27223 */ /* 0x180fe200000108a8 */
[-CC-:B------:R-:W-:Y:S01]  /*10ec0*/  FFMA.FTZ R205, R179, R14.reuse, -R168.reuse ;  /* 0x0000000eb3cd7223 */ /* 0x180fe200000108a8 */
[-CC-:B------:R-:W-:Y:S01]  /*10ed0*/  FFMA.FTZ R182, R182, R14.reuse, -R168.reuse ;  /* 0x0000000eb6b67223 */ /* 0x180fe200000108a8 */
[-C--:B------:R-:W-:Y:S01]  /*10ee0*/  FFMA.FTZ R183, R183, R14.reuse, -R168 ;  /* 0x0000000eb7b77223 */ /* 0x080fe200000108a8 */
[----:B------:R-:W-:Y:S01]  /*10ef0*/  FADD.FTZ R0, R176, R0 ;  /* 0x00000000b0007221 */ /* 0x000fe20000010000 */
[----:B------:R-:W-:Y:S01]  /*10f00*/  FFMA.FTZ R153, R153, R14, -R168 ;  /* 0x0000000e99997223 */ /* 0x000fe200000108a8 */
[----:B------:R1:W-:Y:S01]  /*10f10*/  MUFU.EX2 R179, R158 ;  /* 0x0000009e00b37308 */ /* 0x0003e20000000800 */
[----:B------:R-:W-:Y:S01]  /*10f20*/  FMUL.FTZ R26, R26, R20 ;  /* 0x000000141a1a7220 */ /* 0x000fe20000410000 */
[----:B------:R-:W-:Y:S01]  /*10f30*/  FADD.FTZ R0, R177, R0 ;  /* 0x00000000b1007221 */ /* 0x000fe20000010000 */
[----:B0-----:R-:W-:Y:S01]  /*10f40*/  FFMA.FTZ R19, R166, R14, -R168 ;  /* 0x0000000ea6137223 */ /* 0x001fe200000108a8 */
[----:B------:R-:W-:-:S02]  /*10f50*/  IMAD R168, R200, 0x1000, R193 ;  /* 0x00001000c8a87824 */ /* 0x000fc400078e02c1 */
[-C--:B------:R-:W-:Y:S01]  /*10f60*/  FMUL.FTZ R27, R27, R20.reuse ;  /* 0x000000141b1b7220 */ /* 0x080fe20000410000 */
[-C--:B------:R-:W-:Y:S01]  /*10f70*/  FMUL.FTZ R30, R30, R20.reuse ;  /* 0x000000141e1e7220 */ /* 0x080fe20000410000 */
[----:B------:R-:W-:Y:S01]  /*10f80*/  FMUL.FTZ R31, R31, R20 ;  /* 0x000000141f1f7220 */ /* 0x000fe20000410000 */
[----:B------:R-:W0:Y:S01]  /*10f90*/  MUFU.EX2 R166, R180 ;  /* 0x000000b400a67308 */ /* 0x000e220000000800 */
[----:B-1----:R-:W-:Y:S01]  /*10fa0*/  F2FP.BF16.F32.PACK_AB R158, R165, R164 ;  /* 0x000000a4a59e723e */ /* 0x002fe200000010ff */
[----:B------:R-:W-:Y:S01]  /*10fb0*/  FMUL.FTZ R34, R34, R20 ;  /* 0x0000001422227220 */ /* 0x000fe20000410000 */
[----:B------:R-:W-:Y:S01]  /*10fc0*/  F2FP.BF16.F32.PACK_AB R164, R177, R176 ;  /* 0x000000b0b1a4723e */ /* 0x000fe200000010ff */
[-C--:B------:R-:W-:Y:S01]  /*10fd0*/  FMUL.FTZ R35, R35, R20.reuse ;  /* 0x0000001423237220 */ /* 0x080fe20000410000 */
[----:B------:R-:W-:Y:S01]  /*10fe0*/  R2UR UR6, R168 ;  /* 0x00000000a80672ca */ /* 0x000fe200000e0000 */
        /* <DEDUP_REMOVED lines=10> */
[----:B------:R2:W-:Y:S01]  /*11090*/  MUFU.EX2 R206, R154 ;  /* 0x0000009a00ce7308 */ /* 0x0005e20000000800 */
[----:B-1----:R-:W-:Y:S01]  /*110a0*/  F2FP.BF16.F32.PACK_AB R162, R173, R230 ;  /* 0x000000e6ada2723e */ /* 0x002fe200000010ff */
[----:B0-----:R-:W-:Y:S01]  /*110b0*/  FADD.FTZ R0, R166, R0 ;  /* 0x00000000a6007221 */ /* 0x001fe20000010000 */
[----:B------:R-:W-:Y:S01]  /*110c0*/  F2FP.BF16.F32.PACK_AB R166, R169, R166 ;  /* 0x000000a6a9a6723e */ /* 0x000fe200000010ff */
[-C--:B------:R-:W-:Y:S01]  /*110d0*/  FMUL.FTZ R55, R55, R20.reuse ;  /* 0x0000001437377220 */ /* 0x080fe20000410000 */
[-C--:B------:R-:W-:Y:S01]  /*110e0*/  FMUL.FTZ R58, R58, R20.reuse ;  /* 0x000000143a3a7220 */ /* 0x080fe20000410000 */
[-C--:B------:R-:W-:Y:S01]  /*110f0*/  FMUL.FTZ R59, R59, R20.reuse ;  /* 0x000000143b3b7220 */ /* 0x080fe20000410000 */
[----:B------:R-:W-:Y:S01]  /*11100*/  FMUL.FTZ R62, R62, R20 ;  /* 0x000000143e3e7220 */ /* 0x000fe20000410000 */
[----:B------:R-:W-:Y:S01]  /*11110*/  MUFU.EX2 R174, R155 ;  /* 0x0000009b00ae7308 */ /* 0x000fe20000000800 */
[----:B--2---:R-:W-:Y:S01]  /*11120*/  F2FP.BF16.F32.PACK_AB R154, R157, R156 ;  /* 0x0000009c9d9a723e */ /* 0x004fe200000010ff */
[----:B------:R-:W-:Y:S01]  /*11130*/  FMUL.FTZ R63, R63, R20 ;  /* 0x000000143f3f7220 */ /* 0x000fe20000410000 */
[----:B------:R-:W-:Y:S01]  /*11140*/  F2FP.BF16.F32.PACK_AB R156, R161, R160 ;  /* 0x000000a0a19c723e */ /* 0x000fe200000010ff */
[----:B------:R-:W-:Y:S01]  /*11150*/  FMUL.FTZ R66, R66, R20 ;  /* 0x0000001442427220 */ /* 0x000fe20000410000 */
[----:B------:R-:W-:Y:S01]  /*11160*/  F2FP.BF16.F32.PACK_AB R160, R203, R202 ;  /* 0x000000cacba0723e */ /* 0x000fe200000010ff */
        /* <DEDUP_REMOVED lines=43> */
[----:B-1----:R-:W-:Y:S01]  /*11420*/  F2FP.BF16.F32.PACK_AB R153, R174, R206 ;  /* 0x000000ceae99723e */ /* 0x002fe200000010ff */
[----:B------:R-:W-:Y:S01]  /*11430*/  BAR.SYNC.DEFER_BLOCKING 0xf, 0x100 ;  /* 0x03c4000000007b1d */ /* 0x000fe20000010000 */
        /* <DEDUP_REMOVED lines=9> */
[----:B------:R-:W-:Y:S01]  /*114d0*/  FMUL.FTZ R151, R151, R20 ;  /* 0x0000001497977220 */ /* 0x000fe20000410000 */
[----:B------:R-:W-:Y:S01]  /*114e0*/  FFMA.FTZ R202, R20, R8, R206 ;  /* 0x0000000814ca7223 */ /* 0x000fe200000100ce */
[----:B------:R-:W-:-:S02]  /*114f0*/  VIADD R8, R168, 0x80 ;  /* 0x00000080a8087836 */ /* 0x000fc40000000000 */
[----:B------:R-:W-:Y:S01]  /*11500*/  FADD.FTZ R0, R169, R0 ;  /* 0x00000000a9007221 */ /* 0x000fe20000010000 */
[----:B------:R-:W0:Y:S01]  /*11510*/  MUFU.EX2 R175, R175 ;  /* 0x000000af00af7308 */ /* 0x000e220000000800 */
[----:B--2---:R-:W-:Y:S01]  /*11520*/  F2FP.BF16.F32.PACK_AB R161, R171, R177 ;  /* 0x000000b1aba1723e */ /* 0x004fe200000010ff */
[----:B------:R-:W-:Y:S02]  /*11530*/  IMAD.MOV.U32 R9, RZ, RZ, 0x40000040 ;  /* 0x40000040ff097424 */ /* 0x000fe400078e00ff */
[----:B------:R-:W-:Y:S01]  /*11540*/  FADD.FTZ R202, R174, R202 ;  /* 0x000000caaeca7221 */ /* 0x000fe20000010000 */
[----:B------:R-:W-:Y:S01]  /*11550*/  IMAD.MOV.U32 R169, RZ, RZ, 0x40000040 ;  /* 0x40000040ffa97424 */ /* 0x000fe200078e00ff */
[----:B------:R-:W-:Y:S01]  /*11560*/  ISETP.GT.AND P3, PT, R15, R208, PT ;  /* 0x000000d00f00720c */ /* 0x000fe20003f64270 */
[----:B------:R-:W-:Y:S02]  /*11570*/  IMAD.MOV.U32 R20, RZ, RZ, R170 ;  /* 0x000000ffff147224 */ /* 0x000fe400078e00aa */
[----:B------:R-:W-:Y:S01]  /*11580*/  FADD.FTZ R179, R179, R202 ;  /* 0x000000cab3b37221 */ /* 0x000fe20000010000 */
[----:B------:R-:W-:Y:S01]  /*11590*/  MUFU.EX2 R178, R178 ;  /* 0x000000b200b27308 */ /* 0x000fe20000000800 */
[----:B------:R1:W-:Y:S02]  /*115a0*/  STSM.16.M88.4 [R198+0x36400], R152 ;  /* 0x03640098c6007844 */ /* 0x0003e40000000200 */
[----:B------:R-:W-:-:S02]  /*115b0*/  FADD.FTZ R180, R180, R179 ;  /* 0x000000b3b4b47221 */ /* 0x000fc40000010000 */
[----:B------:R2:W-:Y:S02]  /*115c0*/  STSM.16.M88.4 [R211], R156 ;  /* 0x0000009cd3007844 */ /* 0x0005e40000000200 */
[----:B------:R-:W-:Y:S01]  /*115d0*/  FADD.FTZ R180, R181, R180 ;  /* 0x000000b4b5b47221 */ /* 0x000fe20000010000 */
[----:B------:R-:W3:Y:S01]  /*115e0*/  MUFU.EX2 R205, R205 ;  /* 0x000000cd00cd7308 */ /* 0x000ee20000000800 */
[----:B0-----:R-:W-:Y:S02]  /*115f0*/  F2FP.BF16.F32.PACK_AB R163, R175, R204 ;  /* 0x000000ccafa3723e */ /* 0x001fe400000010ff */
[----:B------:R-:W-:-:S03]  /*11600*/  FADD.FTZ R180, R173, R180 ;  /* 0x000000b4adb47221 */ /* 0x000fc60000010000 */
[----:B------:R2:W-:Y:S01]  /*11610*/  STSM.16.M88.4 [R199], R160 ;  /* 0x000000a0c7007844 */ /* 0x0005e20000000200 */
[----:B------:R-:W-:Y:S01]  /*11620*/  FADD.FTZ R19, R19, R180 ;  /* 0x000000b413137221 */ /* 0x000fe20000010000 */
[----:B------:R-:W-:Y:S03]  /*11630*/  MUFU.EX2 R182, R182 ;  /* 0x000000b600b67308 */ /* 0x000fe60000000800 */
[----:B------:R-:W-:Y:S01]  /*11640*/  FADD.FTZ R176, R176, R19 ;  /* 0x00000013b0b07221 */ /* 0x000fe20000010000 */
[----:B------:R-:W-:-:S03]  /*11650*/  IMAD.MOV.U32 R19, RZ, RZ, R200 ;  /* 0x000000ffff137224 */ /* 0x000fc600078e00c8 */
[----:B------:R-:W-:Y:S01]  /*11660*/  FADD.FTZ R176, R177, R176 ;  /* 0x000000b0b1b07221 */ /* 0x000fe20000010000 */
[----:B------:R-:W0:Y:S01]  /*11670*/  MUFU.EX2 R183, R183 ;  /* 0x000000b700b77308 */ /* 0x000e220000000800 */
[----:B---3--:R-:W-:Y:S02]  /*11680*/  F2FP.BF16.F32.PACK_AB R165, R205, R178 ;  /* 0x000000b2cda5723e */ /* 0x008fe400000010ff */
[----:B------:R-:W-:-:S04]  /*11690*/  FADD.FTZ R171, R171, R176 ;  /* 0x000000b0abab7221 */ /* 0x000fc80000010000 */
[----:B------:R-:W-:-:S04]  /*116a0*/  FADD.FTZ R204, R204, R171 ;  /* 0x000000abcccc7221 */ /* 0x000fc80000010000 */
[----:B------:R-:W-:-:S04]  /*116b0*/  FADD.FTZ R175, R175, R204 ;  /* 0x000000ccafaf7221 */ /* 0x000fc80000010000 */
[----:B------:R-:W-:Y:S01]  /*116c0*/  FADD.FTZ R178, R178, R175 ;  /* 0x000000afb2b27221 */ /* 0x000fe20000010000 */
[----:B0-----:R-:W-:-:S03]  /*116d0*/  F2FP.BF16.F32.PACK_AB R167, R183, R182 ;  /* 0x000000b6b7a7723e */ /* 0x001fc600000010ff */
[----:B------:R-:W-:Y:S02]  /*116e0*/  FADD.FTZ R205, R205, R178 ;  /* 0x000000b2cdcd7221 */ /* 0x000fe40000010000 */
[----:B------:R2:W-:Y:S01]  /*116f0*/  STSM.16.M88.4 [R210], R164 ;  /* 0x000000a4d2007844 */ /* 0x0005e20000000200 */
[----:B------:R-:W-:-:S06]  /*11700*/  WARPGROUP.ARRIVE ;  /* 0x00000000000079c5 */ /* 0x000fcc0000000000 */
[----:B------:R-:W-:Y:S01]  /*11710*/  HGMMA.64x256x16.F32.BF16 R24, R152, gdesc[UR4].tnspB, R24, gsb0 ;  /* 0x43e0000498187df0 */ /* 0x000fe20008001818 */
[----:B------:R-:W-:Y:S01]  /*11720*/  R2UR UR6, R8 ;  /* 0x00000000080672ca */ /* 0x000fe200000e0000 */
[C---:B------:R-:W-:Y:S01]  /*11730*/  VIADD R8, R168.reuse, 0x100 ;  /* 0x00000100a8087836 */ /* 0x040fe20000000000 */
[----:B------:R-:W-:Y:S01]  /*11740*/  R2UR UR7, R9 ;  /* 0x00000000090772ca */ /* 0x000fe200000e0000 */
[----:B------:R-:W-:Y:S02]  /*11750*/  IMAD.MOV.U32 R9, RZ, RZ, 0x40000040 ;  /* 0x40000040ff097424 */ /* 0x000fe400078e00ff */
[----:B------:R-:W-:Y:S01]  /*11760*/  VIADD R168, R168, 0x180 ;  /* 0x00000180a8a87836 */ /* 0x000fe20000000000 */
[----:B------:R-:W-:Y:S02]  /*11770*/  WARPGROUP.DEPBAR.LE gsb0, 0x0 ;  /* 0x00008000000079c5 */ /* 0x000fe40000010000 */
[----:B------:R-:W-:Y:S01]  /*11780*/  WARPGROUP.ARRIVE ;  /* 0x00000000000079c5 */ /* 0x000fe20000000000 */
[----:B-1----:R-:W-:-:S04]  /*11790*/  VIADD R152, R15, 0xffffffff ;  /* 0xffffffff0f987836 */ /* 0x002fc80000000000 */
[----:B------:R-:W-:-:S14]  /*117a0*/  IMAD.MOV.U32 R15, RZ, RZ, R152 ;  /* 0x000000ffff0f7224 */ /* 0x000fdc00078e0098 */
[----:B------:R-:W-:Y:S01]  /*117b0*/  HGMMA.64x256x16.F32.BF16 R24, R156, gdesc[UR4].tnspB, R24, gsb0 ;  /* 0x43e000049c187df0 */ /* 0x000fe20008001818 */
[----:B------:R-:W-:Y:S01]  /*117c0*/  R2UR UR6, R8 ;  /* 0x00000000080672ca */ /* 0x000fe200000e0000 */
[----:B------:R-:W-:Y:S01]  /*117d0*/  FADD.FTZ R8, R182, R205 ;  /* 0x000000cdb6087221 */ /* 0x000fe20000010000 */
[----:B------:R-:W-:Y:S01]  /*117e0*/  R2UR UR7, R9 ;  /* 0x00000000090772ca */ /* 0x000fe200000e0000 */
[----:B------:R-:W-:Y:S02]  /*117f0*/  IMAD.MOV.U32 R9, RZ, RZ, R172 ;  /* 0x000000ffff097224 */ /* 0x000fe400078e00ac */
[----:B------:R-:W-:Y:S01]  /*11800*/  FADD.FTZ R8, R183, R8 ;  /* 0x00000008b7087221 */ /* 0x000fe20000010000 */
[----:B------:R-:W-:Y:S02]  /*11810*/  WARPGROUP.DEPBAR.LE gsb0, 0x0 ;  /* 0x00008000000079c5 */ /* 0x000fe40000010000 */
[----:B------:R-:W-:-:S15]  /*11820*/  WARPGROUP.ARRIVE ;  /* 0x00000000000079c5 */ /* 0x000fde0000000000 */
[----:B------:R-:W-:-:S04]  /*11830*/  NOP ;  /* 0x0000000000007918 */ /* 0x000fc80000000000 */
        /* <DEDUP_REMOVED lines=19> */
.L_x_6810:
[----:B------:R-:W-:Y:S02]  /*11970*/  IMAD.MOV.U32 R20, RZ, RZ, R170 ;  /* 0x000000ffff147224 */ /* 0x000fe400078e00aa */
[----:B------:R-:W-:Y:S02]  /*11980*/  IMAD.MOV.U32 R9, RZ, RZ, R172 ;  /* 0x000000ffff097224 */ /* 0x000fe400078e00ac */
[----:B------:R-:W-:Y:S02]  /*11990*/  IMAD.MOV.U32 R19, RZ, RZ, R200 ;  /* 0x000000ffff137224 */ /* 0x000fe400078e00c8 */
[----:B------:R-:W-:-:S07]  /*119a0*/  IMAD.MOV.U32 R15, RZ, RZ, R152 ;  /* 0x000000ffff0f7224 */ /* 0x000fce00078e0098 */
.L_x_6809:
[----:B------:R-:W-:Y:S05]  /*119b0*/  BSYNC B1 ;  /* 0x0000000000017941 */ /* 0x000fea0003800000 */
.L_x_6808:
[----:B------:R-:W0:Y:S01]  /*119c0*/  LDC R152, c[0x0][0x448] ;  /* 0x00011200ff987b82 */ /* 0x000e220000000800 */
[----:B------:R-:W-:-:S07]  /*119d0*/  IADD3 R155, R184, 0x1, -R23 ;  /* 0x00000001b89b7810 */ /* 0x000fce0007ffe817 */
[----:B--2---:R-:W1:Y:S01]  /*119e0*/  LDC R156, c[0x0][0xadc] ;  /* 0x0002b700ff9c7b82 */ /* 0x004e620000000800 */
[----:B0-----:R-:W-:Y:S01]  /*119f0*/  ISETP.NE.AND P5, PT, R152, 0x1, PT ;  /* 0x000000019800780c */ /* 0x001fe20003fa5270 */
[----:B------:R-:W-:Y:S01]  /*11a00*/  VIADD R152, R195, 0x3f ;  /* 0x0000003fc3987836 */ /* 0x000fe20000000000 */
[----:B-1----:R-:W-:-:S11]  /*11a10*/  ISETP.GE.AND P6, PT, R156, 0x1, PT ;  /* 0x000000019c00780c */ /* 0x002fd60003fc6270 */
[----:B------:R-:W0:Y:S08]  /*11a20*/  @P5 LDC R153, c[0x0][0x44c] ;  /* 0x00011300ff995b82 */ /* 0x000e300000000800 */
[----:B------:R-:W1:Y:S01]  /*11a30*/  @P5 LDC R154, c[0x0][0x450] ;  /* 0x00011400ff9a5b82 */ /* 0x000e620000000800 */
[----:B0-----:R-:W-:-:S05]  /*11a40*/  @P5 IMAD.HI.U32 R153, R152, R153, RZ ;  /* 0x0000009998995227 */ /* 0x001fca00078e00ff */
[----:B-1----:R-:W-:-:S05]  /*11a50*/  @P5 SHF.R.U32.HI R152, RZ, R154, R153 ;  /* 0x0000009aff985219 */ /* 0x002fca0000011699 */
        /* <DEDUP_REMOVED lines=14> */
.L_x_6832:
[----:B------:R-:W-:-:S13]  /*11b40*/  ISETP.NE.AND P2, PT, R156, 0x1, PT ;  /* 0x000000019c00780c */ /* 0x000fda0003f45270 */
[----:B------:R-:W0:Y:S02]  /*11b50*/  @P2 LDC.64 R152, c[0x0][0xae0] ;  /* 0x0002b800ff982b82 */ /* 0x000e240000000a00 */
[----:B0-----:R-:W-:-:S05]  /*11b60*/  @P2 IMAD.HI.U32 R152, R21, R152, RZ ;  /* 0x0000009815982227 */ /* 0x001fca00078e00ff */
[----:B------:R-:W-:-:S07]  /*11b70*/  @P2 SHF.R.U32.HI R21, RZ, R153, R152 ;  /* 0x00000099ff152219 */ /* 0x000fce0000011698 */
.L_x_6833:
[----:B------:R-:W-:Y:S05]  /*11b80*/  BSYNC B0 ;  /* 0x0000000000007941 */ /* 0x000fea0003800000 */
.L_x_6831:
[----:B------:R-:W-:-:S05]  /*11b90*/  IMAD R21, R21, R156, RZ ;  /* 0x0000009c15157224 */ /* 0x000fca00078e02ff */
[----:B------:R-:W-:-:S07]  /*11ba0*/  VIMNMX R154, R154, R21, !PT ;  /* 0x000000159a9a7248 */ /* 0x000fce0007fe0100 */
.L_x_6830:
        /* <DEDUP_REMOVED lines=13> */
.L_x_6847:
[----:B------:R-:W-:Y:S01]  /*11c80*/  VIADD R19, R204, 0x1 ;  /* 0x00000001cc137836 */ /* 0x000fe20000000000 */
[C---:B------:R-:W-:Y:S01]  /*11c90*/  ISETP.GT.AND P2, PT, R21.reuse, R205, PT ;  /* 0x000000cd1500720c */ /* 0x040fe20003f44270 */
[----:B------:R-:W-:-:S03]  /*11ca0*/  VIADD R21, R21, 0xffffffff ;  /* 0xffffffff15157836 */ /* 0x000fc60000000000 */
[----:B------:R-:W-:-:S04]  /*11cb0*/  ISETP.NE.AND P3, PT, R19, 0x2, PT ;  /* 0x000000021300780c */ /* 0x000fc80003f65270 */
[----:B------:R-:W-:Y:S02]  /*11cc0*/  SEL R9, RZ, 0x1, P3 ;  /* 0x00000001ff097807 */ /* 0x000fe40001800000 */
[----:B------:R-:W-:Y:S02]  /*11cd0*/  SEL R19, R19, RZ, P3 ;  /* 0x000000ff13137207 */ /* 0x000fe40001800000 */
[----:B------:R-:W-:Y:S01]  /*11ce0*/  LOP3.LUT R22, R22, R9, RZ, 0x3c, !PT ;  /* 0x0000000916167212 */ /* 0x000fe200078e3cff */
[----:B0-----:R-:W-:Y:S06]  /*11cf0*/  @!P0 BRA `(.L_x_6837) ;  /* 0x0000000000048947 */ /* 0x001fec0003800000 */
[----:B------:R-:W-:Y:S01]  /*11d00*/  BPT.TRAP 0x1 ;  /* 0x000000040000795c */ /* 0x000fe20000300000 */
.L_x_6837:
[----:B------:R-:W-:Y:S01]  /*11d10*/  IMAD R15, R19, 0x8, R18 ;  /* 0x00000008130f7824 */ /* 0x000fe200078e0212 */
[----:B------:R-:W-:-:S04]  /*11d20*/  SHF.L.U32 R9, R22, 0x1f, RZ ;  /* 0x0000001f16097819 */ /* 0x000fc800000006ff */
[----:B------:R0:W1:Y:S01]  /*11d30*/  SYNCS.PHASECHK.TRANS64.TRYWAIT P3, [R15+URZ+0x38830], R9 ;  /* 0x038830090f0075a7 */ /* 0x000062000806017f */
[----:B------:R-:W-:Y:S05]  /*11d40*/  @!P0 BRA `(.L_x_6838) ;  /* 0x0000000000048947 */ /* 0x000fea0003800000 */
[----:B------:R-:W-:Y:S01]  /*11d50*/  BPT.TRAP 0x1 ;  /* 0x000000040000795c */ /* 0x000fe20000300000 */
.L_x_6838:
[----:B------:R-:W-:Y:S01]  /*11d60*/  BSSY B2, `(.L_x_6839) ;  /* 0x0000006000027945 */ /* 0x000fe20003800000 */
[----:B------:R-:W-:Y:S02]  /*11d70*/  IMAD R156, R19, 0x200, R191 ;  /* 0x00000200139c7824 */ /* 0x000fe400078e02bf */
[----:B------:R-:W-:Y:S01]  /*11d80*/  IMAD.MOV.U32 R157, RZ, RZ, 0x40000040 ;  /* 0x40000040ff9d7424 */ /* 0x000fe200078e00ff */
[----:B-1----:R-:W-:Y:S06]  /*11d90*/  @P3 BRA `(.L_x_6840) ;  /* 0x0000000000083947 */ /* 0x002fec0003800000 */
[----:B------:R-:W1:Y:S02]  /*11da0*/  SYNCS.PHASECHK.TRANS64.TRYWAIT P3, [R15+URZ+0x38830], R9 ;  /* 0x038830090f0075a7 */ /* 0x000e64000806017f */
[----:B-1----:R-:W-:Y:S05]  /*11db0*/  @!P3 BRA `(.L_x_6841) ;  /* 0x0000015400b4b947 */ /* 0x002fea0003800000 */
.L_x_6840:
[----:B------:R-:W-:Y:S05]  /*11dc0*/  BSYNC B2 ;  /* 0x0000000000027941 */ /* 0x000fea0003800000 */
.L_x_6839:
        /* <DEDUP_REMOVED lines=36> */
.L_x_6842:
[----:B------:R2:W3:Y:S01]  /*12010*/  SYNCS.PHASECHK.TRANS64.TRYWAIT P3, [R15+URZ+0x38850], R9 ;  /* 0x038850090f0075a7 */ /* 0x0004e2000806017f */
[----:B------:R-:W-:Y:S05]  /*12020*/  @!P0 BRA `(.L_x_6843) ;  /* 0x0000000000048947 */ /* 0x000fea0003800000 */
[----:B------:R-:W-:Y:S01]  /*12030*/  BPT.TRAP 0x1 ;  /* 0x000000040000795c */ /* 0x000fe20000300000 */
.L_x_6843:
[----:B------:R-:W-:Y:S04]  /*12040*/  BSSY B2, `(.L_x_6844) ;  /* 0x0000004000027945 */ /* 0x000fe80003800000 */
[----:B---3--:R-:W-:Y:S05]  /*12050*/  @P3 BRA `(.L_x_6845) ;  /* 0x0000000000083947 */ /* 0x008fea0003800000 */
[----:B------:R-:W3:Y:S02]  /*12060*/  SYNCS.PHASECHK.TRANS64.TRYWAIT P3, [R15+URZ+0x38850], R9 ;  /* 0x038850090f0075a7 */ /* 0x000ee4000806017f */
[----:B---3--:R-:W-:Y:S05]  /*12070*/  @!P3 BRA `(.L_x_6846) ;  /* 0x000001540018b947 */ /* 0x008fea0003800000 */
.L_x_6845:
[----:B------:R-:W-:Y:S05]  /*12080*/  BSYNC B2 ;  /* 0x0000000000027941 */ /* 0x000fea0003800000 */
.L_x_6844:
        /* <DEDUP_REMOVED lines=10> */
[----:B------:R-:W-:-:S02]  /*12130*/  VIADD R201, R200, 0x800 ;  /* 0x00000800c8c97836 */ /* 0x000fc40000000000 */
[----:B------:R-:W-:Y:S02]  /*12140*/  VIADD R208, R2, 0x800 ;  /* 0x0000080002d07836 */ /* 0x000fe40000000000 */
[----:B------:R-:W-:-:S05]  /*12150*/  IMAD.MOV.U32 R209, RZ, RZ, 0xa00 ;  /* 0x00000a00ffd17424 */ /* 0x000fca00078e00ff */
        /* <DEDUP_REMOVED lines=219> */
[----:B------:R-:W-:Y:S01]  /*12f10*/  VIADD R208, R200, 0xa00 ;  /* 0x00000a00c8d07836 */ /* 0x000fe20000000000 */
[----:B------:R-:W-:Y:S01]  /*12f20*/  R2UR UR7, R209 ;  /* 0x00000000d10772ca */ /* 0x000fe200000e0000 */
        /* <DEDUP_REMOVED lines=120> */
[C---:B------:R-:W-:Y:S01]  /*136b0*/  IMAD.IADD R206, R208.reuse, 0x1, R9 ;  /* 0x00000001d0ce7824 */ /* 0x040fe200078e0209 */
[----:B------:R-:W-:Y:S01]  /*136c0*/  R2UR UR5, R207 ;  /* 0x00000000cf0572ca */ /* 0x000fe200000e0000 */
[----:B------:R-:W-:Y:S02]  /*136d0*/  IMAD.MOV.U32 R207, RZ, RZ, 0x40000040 ;  /* 0x40000040ffcf7424 */ /* 0x000fe400078e00ff */
[--C-:B------:R-:W-:Y:S01]  /*136e0*/  IMAD.IADD R208, R208, 0x1, R14.reuse ;  /* 0x00000001d0d07824 */ /* 0x100fe200078e020e */
[----:B------:R-:W-:Y:S01]  /*136f0*/  R2UR UR6, R206 ;  /* 0x00000000ce0672ca */ /* 0x000fe200000e0000 */
[----:B------:R-:W-:Y:S01]  /*13700*/  IMAD.IADD R206, R201, 0x1, R14 ;  /* 0x00000001c9ce7824 */ /* 0x000fe200078e020e */
[----:B------:R-:W-:Y:S01]  /*13710*/  R2UR UR7, R207 ;  /* 0x00000000cf0772ca */ /* 0x000fe200000e0000 */
[----:B------:R-:W-:-:S02]  /*13720*/  IMAD.MOV.U32 R207, RZ, RZ, 0x40000040 ;  /* 0x40000040ffcf7424 */ /* 0x000fc400078e00ff */
[----:B------:R-:W-:Y:S02]  /*13730*/  IMAD.MOV.U32 R201, RZ, RZ, 0x40 ;  /* 0x00000040ffc97424 */ /* 0x000fe400078e00ff */
[----:B------:R-:W-:-:S03]  /*13740*/  IMAD.MOV.U32 R9, RZ, RZ, 0x1000 ;  /* 0x00001000ff097424 */ /* 0x000fc600078e00ff */
[----:B------:R-:W-:Y:S02]  /*13750*/  SEL R201, R201, 0x3e, P3 ;  /* 0x0000003ec9c97807 */ /* 0x000fe40001800000 */
[----:B------:R-:W-:Y:S02]  /*13760*/  SEL R9, R9, 0xf80, P3 ;  /* 0x00000f8009097807 */ /* 0x000fe40001800000 */
[----:B------:R-:W-:Y:S02]  /*13770*/  LOP3.LUT R201, R201, 0x6, RZ, 0xc0, !PT ;  /* 0x00000006c9c97812 */ /* 0x000fe400078ec0ff */
[----:B------:R-:W-:-:S04]  /*13780*/  LOP3.LUT R9, R9, 0x1e00, RZ, 0xc0, !PT ;  /* 0x00001e0009097812 */ /* 0x000fc800078ec0ff */
        /* <DEDUP_REMOVED lines=17> */
[----:B------:R-:W-:Y:S01]  /*138a0*/  IMAD R200, R19, 0x1000, R193 ;  /* 0x0000100013c87824 */ /* 0x000fe200078e02c1 */
[----:B------:R-:W-:Y:S01]  /*138b0*/  R2UR UR7, R201 ;  /* 0x00000000c90772ca */ /* 0x000fe200000e0000 */
[----:B------:R-:W-:Y:S01]  /*138c0*/  IMAD.MOV.U32 R201, RZ, RZ, 0x40000040 ;  /* 0x40000040ffc97424 */ /* 0x000fe200078e00ff */
[----:B------:R-:W-:Y:S02]  /*138d0*/  WARPGROUP.DEPBAR.LE gsb0, 0x0 ;  /* 0x00008000000079c5 */ /* 0x000fe40000010000 */
[----:B------:R-:W-:-:S09]  /*138e0*/  WARPGROUP.ARRIVE ;  /* 0x00000000000079c5 */ /* 0x000fd20000000000 */
[----:B------:R-:W-:Y:S01]  /*138f0*/  HGMMA.64x64x16.F32.BF16 R152, gdesc[UR4], R152, gsb0 ;  /* 0x00e00000049879f0 */ /* 0x000fe20008001898 */
[----:B------:R-:W-:Y:S02]  /*13900*/  R2UR UR7, R201 ;  /* 0x00000000c90772ca */ /* 0x000fe400000e0000 */
        /* <DEDUP_REMOVED lines=46> */
[-CC-:B------:R-:W-:Y:S01]  /*13bf0*/  FFMA.FTZ R152, R152, R14.reuse, -R206.reuse ;  /* 0x0000000e98987223 */ /* 0x180fe200000108ce */
[----:B------:R-:W0:Y:S01]  /*13c00*/  SHFL.BFLY PT, R164, R20, 0x1, 0x1f ;  /* 0x0c201f0014a47f89 */ /* 0x000e2200000e0000 */
[-C--:B------:R-:W-:Y:S01]  /*13c10*/  FMUL.FTZ R201, R201, R14.reuse ;  /* 0x0000000ec9c97220 */ /* 0x080fe20000410000 */
        /* <DEDUP_REMOVED lines=10> */
[----:B------:R1:W2:Y:S01]  /*13cc0*/  MUFU.EX2 R202, R201 ;  /* 0x000000c900ca7308 */ /* 0x0002a20000000800 */
[-CC-:B------:R-:W-:Y:S01]  /*13cd0*/  FFMA.FTZ R180, R180, R14.reuse, -R206.reuse ;  /* 0x0000000eb4b47223 */ /* 0x180fe200000108ce */
[----:B------:R-:W-:-:S06]  /*13ce0*/  FFMA.FTZ R181, R181, R14, -R206 ;  /* 0x0000000eb5b57223 */ /* 0x000fcc00000108ce */
[----:B------:R-:W-:Y:S01]  /*13cf0*/  MUFU.EX2 R152, R152 ;  /* 0x0000009800987308 */ /* 0x000fe20000000800 */
[----:B-1----:R-:W-:Y:S01]  /*13d00*/  FFMA.FTZ R201, R165, R14, -R206 ;  /* 0x0000000ea5c97223 */ /* 0x002fe200000108ce */
[----:B0-----:R-:W-:-:S06]  /*13d10*/  FMNMX.FTZ R20, R20, R164, !PT ;  /* 0x000000a414147209 */ /* 0x001fcc0007810000 */
[----:B------:R-:W-:Y:S01]  /*13d20*/  MUFU.EX2 R153, R153 ;  /* 0x0000009900997308 */ /* 0x000fe20000000800 */
[C---:B------:R-:W-:Y:S01]  /*13d30*/  FMUL.FTZ R208, R20.reuse, R14 ;  /* 0x0000000e14d07220 */ /* 0x040fe20000410000 */
[----:B------:R-:W-:Y:S01]  /*13d40*/  FADD.FTZ R164, -R20, R203 ;  /* 0x000000cb14a47221 */ /* 0x000fe20000010100 */
[-C--:B--2---:R-:W-:Y:S01]  /*13d50*/  FMUL.FTZ R24, R24, R202.reuse ;  /* 0x000000ca18187220 */ /* 0x084fe20000410000 */
[----:B------:R-:W-:Y:S01]  /*13d60*/  FMUL.FTZ R25, R25, R202 ;  /* 0x000000ca19197220 */ /* 0x000fe20000410000 */
[-CC-:B------:R-:W-:Y:S01]  /*13d70*/  FFMA.FTZ R209, R155, R14.reuse, -R208.reuse ;  /* 0x0000000e9bd17223 */ /* 0x180fe200000108d0 */
[-CC-:B------:R-:W-:Y:S01]  /*13d80*/  FFMA.FTZ R155, R158, R14.reuse, -R208.reuse ;  /* 0x0000000e9e9b7223 */ /* 0x180fe200000108d0 */
[-CC-:B------:R-:W-:Y:S01]  /*13d90*/  FFMA.FTZ R158, R162, R14.reuse, -R208.reuse ;  /* 0x0000000ea29e7223 */ /* 0x180fe200000108d0 */
[----:B------:R-:W-:Y:S02]  /*13da0*/  IMAD.MOV R162, RZ, RZ, -R197 ;  /* 0x000000ffffa27224 */ /* 0x000fe400078e0ac5 */
[-C--:B------:R-:W-:Y:S01]  /*13db0*/  FMUL.FTZ R164, R164, R14.reuse ;  /* 0x0000000ea4a47220 */ /* 0x080fe20000410000 */
[-CC-:B------:R-:W-:Y:S01]  /*13dc0*/  FFMA.FTZ R154, R154, R14.reuse, -R208.reuse ;  /* 0x0000000e9a9a7223 */ /* 0x180fe200000108d0 */
[----:B------:R-:W-:Y:S01]  /*13dd0*/  MUFU.EX2 R209, R209 ;  /* 0x000000d100d17308 */ /* 0x000fe20000000800 */
[--C-:B------:R-:W-:Y:S01]  /*13de0*/  FFMA.FTZ R165, R159, R14, -R208.reuse ;  /* 0x0000000e9fa57223 */ /* 0x100fe200000108d0 */
[----:B------:R-:W-:Y:S01]  /*13df0*/  ISETP.NE.AND P3, PT, R185, R162, PT ;  /* 0x000000a2b900720c */ /* 0x000fe20003f65270 */
[----:B------:R-:W-:Y:S01]  /*13e00*/  FFMA.FTZ R159, R163, R14, -R208 ;  /* 0x0000000ea39f7223 */ /* 0x000fe200000108d0 */
[----:B------:R-:W-:-:S02]  /*13e10*/  @!P1 VIADD R162, R15, 0x38840 ;  /* 0x000388400fa29836 */ /* 0x000fc40000000000 */
[-CC-:B------:R-:W-:Y:S01]  /*13e20*/  FFMA.FTZ R203, R166, R14.reuse, -R208.reuse ;  /* 0x0000000ea6cb7223 */ /* 0x180fe200000108d0 */
[-CC-:B------:R-:W-:Y:S01]  /*13e30*/  FFMA.FTZ R206, R167, R14.reuse, -R208.reuse ;  /* 0x0000000ea7ce7223 */ /* 0x180fe200000108d0 */
[-C--:B------:R-:W-:Y:S01]  /*13e40*/  FFMA.FTZ R170, R170, R14.reuse, -R208 ;  /* 0x0000000eaaaa7223 */ /* 0x080fe200000108d0 */
[----:B------:R-:W0:Y:S01]  /*13e50*/  MUFU.EX2 R164, R164 ;  /* 0x000000a400a47308 */ /* 0x000e220000000800 */
[----:B------:R-:W-:Y:S01]  /*13e60*/  @!P1 PRMT R162, RZ, 0x654, R162 ;  /* 0x00000654ffa29816 */ /* 0x000fe200000000a2 */
[-CC-:B------:R-:W-:Y:S01]  /*13e70*/  FFMA.FTZ R171, R171, R14.reuse, -R208.reuse ;  /* 0x0000000eabab7223 */ /* 0x180fe200000108d0 */
[-CC-:B------:R-:W-:Y:S01]  /*13e80*/  FFMA.FTZ R174, R174, R14.reuse, -R208.reuse ;  /* 0x0000000eaeae7223 */ /* 0x180fe200000108d0 */
[-CC-:B------:R-:W-:Y:S01]  /*13e90*/  FFMA.FTZ R175, R175, R14.reuse, -R208.reuse ;  /* 0x0000000eafaf7223 */ /* 0x180fe200000108d0 */
[----:B------:R1:W-:Y:S01]  /*13ea0*/  @!P1 SYNCS.ARRIVE.TRANS64.RED.A1T0 RZ, [R162+URZ], RZ ;  /* 0x000000ffa2ff99a7 */ /* 0x0003e2000810043f */
[----:B------:R-:W-:Y:S01]  /*13eb0*/  FFMA.FTZ R178, R178, R14, -R208 ;  /* 0x0000000eb2b27223 */ /* 0x000fe200000108d0 */
[----:B------:R-:W-:Y:S01]  /*13ec0*/  @!P3 IMAD R163, R204, 0x40, R194 ;  /* 0x00000040cca3b824 */ /* 0x000fe200078e02c2 */
[----:B------:R-:W2:Y:S01]  /*13ed0*/  MUFU.EX2 R154, R154 ;  /* 0x0000009a009a7308 */ /* 0x000ea20000000800 */
[-C--:B------:R-:W-:Y:S01]  /*13ee0*/  FMUL.FTZ R28, R28, R202.reuse ;  /* 0x000000ca1c1c7220 */ /* 0x080fe20000410000 */
[----:B------:R-:W-:Y:S01]  /*13ef0*/  FMUL.FTZ R29, R29, R202 ;  /* 0x000000ca1d1d7220 */ /* 0x000fe20000410000 */
[----:B------:R-:W-:-:S02]  /*13f00*/  @!P3 IMAD R163, R163, 0x4, R18 ;  /* 0x00000004a3a3b824 */ /* 0x000fc400078e0212 */
[----:B------:R-:W-:Y:S01]  /*13f10*/  FMUL.FTZ R32, R32, R202 ;  /* 0x000000ca20207220 */ /* 0x000fe20000410000 */
[-CC-:B-1----:R-:W-:Y:S01]  /*13f20*/  FFMA.FTZ R162, R179, R14.reuse, -R208.reuse ;  /* 0x0000000eb3a27223 */ /* 0x182fe200000108d0 */
[-CC-:B------:R-:W-:Y:S01]  /*13f30*/  FFMA.FTZ R179, R182, R14.reuse, -R208.reuse ;  /* 0x0000000eb6b37223 */ /* 0x180fe200000108d0 */
[----:B------:R-:W-:Y:S01]  /*13f40*/  FFMA.FTZ R182, R183, R14, -R208 ;  /* 0x0000000eb7b67223 */ /* 0x000fe200000108d0 */
[----:B------:R-:W1:Y:S01]  /*13f50*/  MUFU.EX2 R155, R155 ;  /* 0x0000009b009b7308 */ /* 0x000e620000000800 */
[----:B------:R-:W-:Y:S01]  /*13f60*/  @!P3 STS [R163+0x38400], R202 ;  /* 0x038400caa300b388 */ /* 0x000fe20000000800 */
[-C--:B0-----:R-:W-:Y:S01]  /*13f70*/  FMUL.FTZ R26, R26, R164.reuse ;  /* 0x000000a41a1a7220 */ /* 0x081fe20000410000 */
[-C--:B------:R-:W-:Y:S01]  /*13f80*/  FMUL.FTZ R27, R27, R164.reuse ;  /* 0x000000a41b1b7220 */ /* 0x080fe20000410000 */
[-C--:B------:R-:W-:Y:S01]  /*13f90*/  FMUL.FTZ R30, R30, R164.reuse ;  /* 0x000000a41e1e7220 */ /* 0x080fe20000410000 */
[----:B------:R0:W-:Y:S01]  /*13fa0*/  @!P3 STS [R163+0x38420], R164 ;  /* 0x038420a4a300b388 */ /* 0x0001e20000000800 */
[-C--:B------:R-:W-:Y:S01]  /*13fb0*/  FMUL.FTZ R31, R31, R164.reuse ;  /* 0x000000a41f1f7220 */ /* 0x080fe20000410000 */
[-C--:B------:R-:W-:Y:S01]  /*13fc0*/  FMUL.FTZ R34, R34, R164.reuse ;  /* 0x000000a422227220 */ /* 0x080fe20000410000 */
[----:B------:R-:W3:Y:S01]  /*13fd0*/  MUFU.EX2 R157, R157 ;  /* 0x0000009d009d7308 */ /* 0x000ee20000000800 */
[-C--:B------:R-:W-:Y:S01]  /*13fe0*/  FMUL.FTZ R35, R35, R164.reuse ;  /* 0x000000a423237220 */ /* 0x080fe20000410000 */
[-C--:B------:R-:W-:Y:S01]  /*13ff0*/  FMUL.FTZ R38, R38, R164.reuse ;  /* 0x000000a426267220 */ /* 0x080fe20000410000 */
[-C--:B------:R-:W-:Y:S01]  /*14000*/  FMUL.FTZ R39, R39, R164.reuse ;  /* 0x000000a427277220 */ /* 0x080fe20000410000 */
[-C--:B------:R-:W-:Y:S01]  /*14010*/  FMUL.FTZ R42, R42, R164.reuse ;  /* 0x000000a42a2a7220 */ /* 0x080fe20000410000 */
[-C--:B------:R-:W-:Y:S01]  /*14020*/  FMUL.FTZ R43, R43, R164.reuse ;  /* 0x000000a42b2b7220 */ /* 0x080fe20000410000 */
[----:B------:R-:W-:Y:S01]  /*14030*/  FMUL.FTZ R46, R46, R164 ;  /* 0x000000a42e2e7220 */ /* 0x000fe20000410000 */
[----:B0-----:R-:W-:Y:S01]  /*14040*/  FFMA.FTZ R163, R202, R0, R152 ;  /* 0x00000000caa37223 */ /* 0x001fe20000010098 */
[----:B------:R-:W0:Y:S01]  /*14050*/  MUFU.EX2 R165, R165 ;  /* 0x000000a500a57308 */ /* 0x000e220000000800 */
[----:B--2---:R-:W-:Y:S01]  /*14060*/  FFMA.FTZ R0, R164, R8, R154 ;  /* 0x00000008a4007223 */ /* 0x004fe2000001009a */
[C---:B------:R-:W-:Y:S01]  /*14070*/  F2FP.BF16.F32.PACK_AB R152, R153.reuse, R152 ;  /* 0x000000989998723e */ /* 0x040fe200000010ff */
[----:B------:R-:W-:Y:S01]  /*14080*/  FADD.FTZ R8, R153, R163 ;  /* 0x000000a399087221 */ /* 0x000fe20000010000 */
[C---:B------:R-:W-:Y:S01]  /*14090*/  F2FP.BF16.F32.PACK_AB R153, R209.reuse, R154 ;  /* 0x0000009ad199723e */ /* 0x040fe200000010ff */
[----:B------:R-:W-:Y:S01]  /*140a0*/  FADD.FTZ R163, R209, R0 ;  /* 0x00000000d1a37221 */ /* 0x000fe20000010000 */
[-C--:B------:R-:W-:Y:S01]  /*140b0*/  FMUL.FTZ R47, R47, R164.reuse ;  /* 0x000000a42f2f7220 */ /* 0x080fe20000410000 */
[----:B------:R-:W-:Y:S01]  /*140c0*/  FADD.FTZ R154, R207, R8 ;  /* 0x00000008cf9a7221 */ /* 0x000fe20000010000 */
[----:B------:R-:W2:Y:S01]  /*140d0*/  MUFU.EX2 R156, R156 ;  /* 0x0000009c009c7308 */ /* 0x000ea20000000800 */
[----:B-1----:R-:W-:Y:S01]  /*140e0*/  FADD.FTZ R8, R155, R163 ;  /* 0x000000a39b087221 */ /* 0x002fe20000010000 */
[-C--:B------:R-:W-:Y:S01]  /*140f0*/  FMUL.FTZ R50, R50, R164.reuse ;  /* 0x000000a432327220 */ /* 0x080fe20000410000 */
[C---:B---3--:R-:W-:Y:S01]  /*14100*/  FADD.FTZ R163, R157.reuse, R154 ;  /* 0x0000009a9da37221 */ /* 0x048fe20000010000 */
[----:B------:R-:W-:Y:S01]  /*14110*/  F2FP.BF16.F32.PACK_AB R154, R157, R207 ;  /* 0x000000cf9d9a723e */ /* 0x000fe200000010ff */
[-C--:B------:R-:W-:Y:S01]  /*14120*/  FMUL.FTZ R51, R51, R164.reuse ;  /* 0x000000a433337220 */ /* 0x080fe20000410000 */
[-C--:B------:R-:W-:Y:S01]  /*14130*/  FMUL.FTZ R54, R54, R164.reuse ;  /* 0x000000a436367220 */ /* 0x080fe20000410000 */
[-C--:B------:R-:W-:Y:S01]  /*14140*/  FMUL.FTZ R55, R55, R164.reuse ;  /* 0x000000a437377220 */ /* 0x080fe20000410000 */
[----:B------:R-:W1:Y:S01]  /*14150*/  MUFU.EX2 R158, R158 ;  /* 0x0000009e009e7308 */ /* 0x000e620000000800 */
        /* <DEDUP_REMOVED lines=132> */
[----:B------:R-:W-:Y:S01]  /*149a0*/  FMUL.FTZ R149, R149, R202 ;  /* 0x000000ca95957220 */ /* 0x000fe20000410000 */
[----:B------:R1:W-:Y:S01]  /*149b0*/  STSM.16.M88.4 [R198+0x36400], R152 ;  /* 0x03640098c6007844 */ /* 0x0003e20000000200 */
[----:B------:R-:W-:Y:S01]  /*149c0*/  FADD.FTZ R183, R201, R183 ;  /* 0x000000b7c9b77221 */ /* 0x000fe20000010000 */
[----:B------:R-:W-:Y:S01]  /*149d0*/  @!P1 VIADD R15, R15, 0x38860 ;  /* 0x000388600f0f9836 */ /* 0x000fe20000000000 */
[----:B------:R-:W-:Y:S01]  /*149e0*/  MUFU.EX2 R180, R180 ;  /* 0x000000b400b47308 */ /* 0x000fe20000000800 */
[----:B------:R-:W-:-:S02]  /*149f0*/  IMAD.MOV.U32 R204, RZ, RZ, R19 ;  /* 0x000000ffffcc7224 */ /* 0x000fc400078e0013 */
[----:B------:R-:W-:Y:S01]  /*14a00*/  IMAD.MOV.U32 R202, RZ, RZ, R9 ;  /* 0x000000ffffca7224 */ /* 0x000fe200078e0009 */
[----:B------:R-:W-:-:S04]  /*14a10*/  @!P1 PRMT R15, RZ, 0x654, R15 ;  /* 0x00000654ff0f9816 */ /* 0x000fc8000000000f */
[----:B------:R-:W2:Y:S01]  /*14a20*/  MUFU.EX2 R181, R181 ;  /* 0x000000b500b57308 */ /* 0x000ea20000000800 */
[----:B0-----:R-:W-:-:S07]  /*14a30*/  F2FP.BF16.F32.PACK_AB R164, R177, R176 ;  /* 0x000000b0b1a4723e */ /* 0x001fce00000010ff */
[----:B------:R0:W-:Y:S08]  /*14a40*/  MUFU.EX2 R0, R178 ;  /* 0x000000b200007308 */ /* 0x0001f00000000800 */
[----:B------:R3:W4:Y:S01]  /*14a50*/  MUFU.EX2 R8, R162 ;  /* 0x000000a200087308 */ /* 0x0007220000000800 */
[C---:B0-----:R-:W-:Y:S01]  /*14a60*/  FADD.FTZ R178, R159.reuse, R157 ;  /* 0x0000009d9fb27221 */ /* 0x041fe20000010000 */
[----:B------:R-:W-:-:S02]  /*14a70*/  F2FP.BF16.F32.PACK_AB R157, R159, R158 ;  /* 0x0000009e9f9d723e */ /* 0x000fc400000010ff */
[----:B------:R-:W-:Y:S02]  /*14a80*/  F2FP.BF16.F32.PACK_AB R158, R201, R160 ;  /* 0x000000a0c99e723e */ /* 0x000fe400000010ff */
[----:B------:R-:W-:Y:S01]  /*14a90*/  F2FP.BF16.F32.PACK_AB R159, R206, R203 ;  /* 0x000000cbce9f723e */ /* 0x000fe200000010ff */
[----:B------:R-:W-:Y:S01]  /*14aa0*/  FADD.FTZ R203, R203, R178 ;  /* 0x000000b2cbcb7221 */ /* 0x000fe20000010000 */
[----:B------:R-:W-:Y:S01]  /*14ab0*/  MUFU.EX2 R179, R179 ;  /* 0x000000b300b37308 */ /* 0x000fe20000000800 */
[----:B------:R-:W-:Y:S01]  /*14ac0*/  F2FP.BF16.F32.PACK_AB R160, R169, R168 ;  /* 0x000000a8a9a0723e */ /* 0x000fe200000010ff */
[----:B------:R-:W-:Y:S01]  /*14ad0*/  FADD.FTZ R168, R168, R183 ;  /* 0x000000b7a8a87221 */ /* 0x000fe20000010000 */
[----:B---3--:R-:W-:Y:S01]  /*14ae0*/  F2FP.BF16.F32.PACK_AB R162, R173, R172 ;  /* 0x000000acada2723e */ /* 0x008fe200000010ff */
[----:B------:R0:W-:Y:S01]  /*14af0*/  STSM.16.M88.4 [R211], R156 ;  /* 0x0000009cd3007844 */ /* 0x0001e20000000200 */
[----:B--2---:R-:W-:Y:S01]  /*14b00*/  F2FP.BF16.F32.PACK_AB R166, R181, R180 ;  /* 0x000000b4b5a6723e */ /* 0x004fe200000010ff */
[----:B------:R-:W-:Y:S01]  /*14b10*/  FADD.FTZ R203, R206, R203 ;  /* 0x000000cbcecb7221 */ /* 0x000fe20000010000 */
[----:B------:R-:W-:Y:S01]  /*14b20*/  FADD.FTZ R169, R169, R168 ;  /* 0x000000a8a9a97221 */ /* 0x000fe20000010000 */
[----:B------:R-:W2:Y:S01]  /*14b30*/  MUFU.EX2 R182, R182 ;  /* 0x000000b600b67308 */ /* 0x000ea20000000800 */
[----:B----4-:R-:W-:Y:S01]  /*14b40*/  F2FP.BF16.F32.PACK_AB R165, R8, R0 ;  /* 0x0000000008a5723e */ /* 0x010fe200000010ff */
[----:B------:R0:W-:Y:S01]  /*14b50*/  STSM.16.M88.4 [R199], R160 ;  /* 0x000000a0c7007844 */ /* 0x0001e20000000200 */
[----:B------:R-:W-:Y:S01]  /*14b60*/  FADD.FTZ R170, R170, R203 ;  /* 0x000000cbaaaa7221 */ /* 0x000fe20000010000 */
[----:B------:R-:W-:Y:S01]  /*14b70*/  FADD.FTZ R172, R172, R169 ;  /* 0x000000a9acac7221 */ /* 0x000fe20000010000 */
[----:B------:R-:W-:-:S02]  /*14b80*/  IMAD.MOV.U32 R203, RZ, RZ, R20 ;  /* 0x000000ffffcb7224 */ /* 0x000fc400078e0014 */
[----:B------:R-:W-:Y:S01]  /*14b90*/  FADD.FTZ R171, R171, R170 ;  /* 0x000000aaabab7221 */ /* 0x000fe20000010000 */
[----:B------:R-:W-:-:S03]  /*14ba0*/  FADD.FTZ R173, R173, R172 ;  /* 0x000000acadad7221 */ /* 0x000fc60000010000 */
[----:B------:R-:W-:Y:S01]  /*14bb0*/  FADD.FTZ R174, R174, R171 ;  /* 0x000000abaeae7221 */ /* 0x000fe20000010000 */
[----:B------:R-:W-:-:S03]  /*14bc0*/  FADD.FTZ R176, R176, R173 ;  /* 0x000000adb0b07221 */ /* 0x000fc60000010000 */
[----:B------:R-:W-:Y:S01]  /*14bd0*/  FADD.FTZ R175, R175, R174 ;  /* 0x000000aeafaf7221 */ /* 0x000fe20000010000 */
[----:B------:R-:W-:Y:S01]  /*14be0*/  FADD.FTZ R177, R177, R176 ;  /* 0x000000b0b1b17221 */ /* 0x000fe20000010000 */
[----:B--2---:R-:W-:Y:S02]  /*14bf0*/  F2FP.BF16.F32.PACK_AB R167, R182, R179 ;  /* 0x000000b3b6a7723e */ /* 0x004fe400000010ff */
[----:B------:R-:W-:Y:S01]  /*14c00*/  FADD.FTZ R175, R0, R175 ;  /* 0x000000af00af7221 */ /* 0x000fe20000010000 */
[----:B------:R-:W-:Y:S02]  /*14c10*/  FADD.FTZ R0, R180, R177 ;  /* 0x000000b1b4007221 */ /* 0x000fe40000010000 */
[----:B------:R0:W-:Y:S01]  /*14c20*/  STSM.16.M88.4 [R210], R164 ;  /* 0x000000a4d2007844 */ /* 0x0001e20000000200 */
[----:B------:R-:W-:Y:S01]  /*14c30*/  WARPGROUP.ARRIVE ;  /* 0x00000000000079c5 */ /* 0x000fe20000000000 */
[----:B------:R-:W-:Y:S01]  /*14c40*/  FADD.FTZ R8, R8, R175 ;  /* 0x000000af08087221 */ /* 0x000fe20000010000 */
[----:B------:R-:W-:-:S03]  /*14c50*/  FADD.FTZ R0, R181, R0 ;  /* 0x00000000b5007221 */ /* 0x000fc60000010000 */
[----:B------:R-:W-:Y:S01]  /*14c60*/  FADD.FTZ R179, R179, R8 ;  /* 0x00000008b3b37221 */ /* 0x000fe20000010000 */
[----:B------:R-:W-:Y:S03]  /*14c70*/  HGMMA.64x256x16.F32.BF16 R24, R152, gdesc[UR4].tnspB, R24, gsb0 ;  /* 0x43e0000498187df0 */ /* 0x000fe60008001818 */
[----:B------:R-:W-:Y:S01]  /*14c80*/  FADD.FTZ R8, R182, R179 ;  /* 0x000000b3b6087221 */ /* 0x000fe20000010000 */
[----:B------:R-:W-:Y:S02]  /*14c90*/  WARPGROUP.DEPBAR.LE gsb0, 0x0 ;  /* 0x00008000000079c5 */ /* 0x000fe40000010000 */
[----:B-1----:R-:W-:Y:S01]  /*14ca0*/  VIADD R152, R200, 0x80 ;  /* 0x00000080c8987836 */ /* 0x002fe20000000000 */
[----:B------:R-:W-:Y:S01]  /*14cb0*/  WARPGROUP.ARRIVE ;  /* 0x00000000000079c5 */ /* 0x000fe20000000000 */
[----:B------:R-:W-:-:S03]  /*14cc0*/  IMAD.MOV.U32 R153, RZ, RZ, 0x40000040 ;  /* 0x40000040ff997424 */ /* 0x000fc600078e00ff */
[----:B------:R-:W-:Y:S01]  /*14cd0*/  R2UR UR6, R152 ;  /* 0x00000000980672ca */ /* 0x000fe200000e0000 */
[----:B------:R-:W-:Y:S01]  /*14ce0*/  VIADD R152, R200, 0x100 ;  /* 0x00000100c8987836 */ /* 0x000fe20000000000 */
[----:B------:R-:W-:Y:S01]  /*14cf0*/  R2UR UR7, R153 ;  /* 0x00000000990772ca */ /* 0x000fe200000e0000 */
[----:B------:R-:W-:-:S14]  /*14d00*/  IMAD.MOV.U32 R153, RZ, RZ, 0x40000040 ;  /* 0x40000040ff997424 */ /* 0x000fdc00078e00ff */
        /* <DEDUP_REMOVED lines=26> */
[----:B------:R-:W-:Y:S05]  /*14eb0*/  BSYNC B1 ;  /* 0x0000000000017941 */ /* 0x000fea0003800000 */
.L_x_6836:
[----:B0-----:R-:W-:-:S07]  /*14ec0*/  IMAD.MOV.U32 R15, RZ, RZ, R21 ;  /* 0x000000ffff0f7224 */ /* 0x001fce00078e0015 */
.L_x_6835:
[----:B------:R-:W-:Y:S05]  /*14ed0*/  BSYNC B0 ;  /* 0x0000000000007941 */ /* 0x000fea0003800000 */
.L_x_6834:
[----:B------:R-:W-:Y:S01]  /*14ee0*/  ISETP.GE.AND P2, PT, R15, R215, PT ;  /* 0x000000d70f00720c */ /* 0x000fe20003f46270 */
[----:B------:R-:W-:-:S12]  /*14ef0*/  BSSY B0, `(.L_x_6848) ;  /* 0x00003ce000007945 */ /* 0x000fd80003800000 */
[----:B------:R-:W-:Y:S05]  /*14f00*/  @!P2 BRA `(.L_x_6849) ;  /* 0x0000003c0030a947 */ /* 0x000fea0003800000 */
[----:B------:R-:W-:Y:S02]  /*14f10*/  IMAD.MOV.U32 R200, RZ, RZ, R20 ;  /* 0x000000ffffc87224 */ /* 0x000fe400078e0014 */
[----:B------:R-:W-:Y:S02]  /*14f20*/  IMAD.MOV.U32 R202, RZ, RZ, R9 ;  /* 0x000000ffffca7224 */ /* 0x000fe400078e0009 */
[----:B------:R-:W-:-:S07]  /*14f30*/  IMAD.MOV.U32 R201, RZ, RZ, R19 ;  /* 0x000000ffffc97224 */ /* 0x000fce00078e0013 */
.L_x_6868:
[----:B------:R-:W-:-:S05]  /*14f40*/  VIADD R19, R201, 0x1 ;  /* 0x00000001c9137836 */ /* 0x000fca0000000000 */
[----:B------:R-:W-:-:S04]  /*14f50*/  ISETP.NE.AND P2, PT, R19, 0x2, PT ;  /* 0x000000021300780c */ /* 0x000fc80003f45270 */
[----:B------:R-:W-:Y:S02]  /*14f60*/  SEL R9, RZ, 0x1, P2 ;  /* 0x00000001ff097807 */ /* 0x000fe40001000000 */
[----:B------:R-:W-:Y:S02]  /*14f70*/  SEL R19, R19, RZ, P2 ;  /* 0x000000ff13137207 */ /* 0x000fe40001000000 */
[----:B------:R-:W-:Y:S01]  /*14f80*/  LOP3.LUT R22, R22, R9, RZ, 0x3c, !PT ;  /* 0x0000000916167212 */ /* 0x000fe200078e3cff */
[----:B------:R-:W-:Y:S06]  /*14f90*/  @!P0 BRA `(.L_x_6850) ;  /* 0x0000000000048947 */ /* 0x000fec0003800000 */
[----:B------:R-:W-:Y:S01]  /*14fa0*/  BPT.TRAP 0x1 ;  /* 0x000000040000795c */ /* 0x000fe20000300000 */
.L_x_6850:
[----:B------:R-:W-:Y:S01]  /*14fb0*/  IMAD R21, R19, 0x8, R18 ;  /* 0x0000000813157824 */ /* 0x000fe200078e0212 */
[----:B------:R-:W-:-:S04]  /*14fc0*/  SHF.L.U32 R9, R22, 0x1f, RZ ;  /* 0x0000001f16097819 */ /* 0x000fc800000006ff */
[----:B------:R0:W1:Y:S01]  /*14fd0*/  SYNCS.PHASECHK.TRANS64.TRYWAIT P2, [R21+URZ+0x38830], R9 ;  /* 0x03883009150075a7 */ /* 0x000062000804017f */
[----:B------:R-:W-:Y:S05]  /*14fe0*/  @!P0 BRA `(.L_x_6851) ;  /* 0x0000000000048947 */ /* 0x000fea0003800000 */
[----:B------:R-:W-:Y:S01]  /*14ff0*/  BPT.TRAP 0x1 ;  /* 0x000000040000795c */ /* 0x000fe20000300000 */
.L_x_6851:
[----:B------:R-:W-:Y:S01]  /*15000*/  BSSY B1, `(.L_x_6852) ;  /* 0x0000006000017945 */ /* 0x000fe20003800000 */
[----:B------:R-:W-:Y:S02]  /*15010*/  IMAD R156, R19, 0x200, R191 ;  /* 0x00000200139c7824 */ /* 0x000fe400078e02bf */
[----:B------:R-:W-:Y:S01]  /*15020*/  IMAD.MOV.U32 R157, RZ, RZ, 0x40000040 ;  /* 0x40000040ff9d7424 */ /* 0x000fe200078e00ff */
[----:B-1----:R-:W-:Y:S06]  /*15030*/  @P2 BRA `(.L_x_6853) ;  /* 0x0000000000082947 */ /* 0x002fec0003800000 */
[----:B------:R-:W1:Y:S02]  /*15040*/  SYNCS.PHASECHK.TRANS64.TRYWAIT P2, [R21+URZ+0x38830], R9 ;  /* 0x03883009150075a7 */ /* 0x000e64000804017f */
[----:B-1----:R-:W-:Y:S05]  /*15050*/  @!P2 BRA `(.L_x_6854) ;  /* 0x000001240034a947 */ /* 0x002fea0003800000 */
.L_x_6853:
[----:B------:R-:W-:Y:S05]  /*15060*/  BSYNC B1 ;  /* 0x0000000000017941 */ /* 0x000fea0003800000 */
.L_x_6852:
        /* <DEDUP_REMOVED lines=36> */
.L_x_6855:
[----:B------:R2:W3:Y:S01]  /*152b0*/  SYNCS.PHASECHK.TRANS64.TRYWAIT P2, [R21+URZ+0x38850], R9 ;  /* 0x03885009150075a7 */ /* 0x0004e2000804017f */
[----:B------:R-:W-:Y:S05]  /*152c0*/  @!P0 BRA `(.L_x_6856) ;  /* 0x0000000000048947 */ /* 0x000fea0003800000 */
[----:B------:R-:W-:Y:S01]  /*152d0*/  BPT.TRAP 0x1 ;  /* 0x000000040000795c */ /* 0x000fe20000300000 */
.L_x_6856:
[----:B------:R-:W-:Y:S04]  /*152e0*/  BSSY B1, `(.L_x_6857) ;  /* 0x0000004000017945 */ /* 0x000fe80003800000 */
[----:B---3--:R-:W-:Y:S05]  /*152f0*/  @P2 BRA `(.L_x_6858) ;  /* 0x0000000000082947 */ /* 0x008fea0003800000 */
[----:B------:R-:W3:Y:S02]  /*15300*/  SYNCS.PHASECHK.TRANS64.TRYWAIT P2, [R21+URZ+0x38850], R9 ;  /* 0x03885009150075a7 */ /* 0x000ee4000804017f */
[----:B---3--:R-:W-:Y:S05]  /*15310*/  @!P2 BRA `(.L_x_6859) ;  /* 0x000001200098a947 */ /* 0x008fea0003800000 */
.L_x_6858:
[----:B------:R-:W-:Y:S05]  /*15320*/  BSYNC B1 ;  /* 0x0000000000017941 */ /* 0x000fea0003800000 */
.L_x_6857:
        /* <DEDUP_REMOVED lines=12> */
[----:B------:R-:W-:Y:S02]  /*153f0*/  IMAD.MOV.U32 R20, RZ, RZ, 0x4 ;  /* 0x00000004ff147424 */ /* 0x000fe400078e00ff */
[----:B------:R-:W-:Y:S02]  /*15400*/  IMAD.MOV.U32 R208, RZ, RZ, 0x28 ;  /* 0x00000028ffd07424 */ /* 0x000fe400078e00ff */
[----:B------:R-:W-:Y:S01]  /*15410*/  IMAD.MOV.U32 R209, RZ, RZ, 0xa00 ;  /* 0x00000a00ffd17424 */ /* 0x000fe200078e00ff */
        /* <DEDUP_REMOVED lines=10> */
[----:B0123--:R-:W0:Y:S02]  /*154c0*/  SHFL.IDX PT, R9, R14, RZ, 0x1f ;  /* 0x00001fff0e097589 */ /* 0x00fe2400000e0000 */
[----:B0-----:R-:W-:-:S04]  /*154d0*/  ISETP.GT.AND P2, PT, R9, 0x7f, PT ;  /* 0x0000007f0900780c */ /* 0x001fc80003f44270 */
[----:B------:R-:W-:Y:S02]  /*154e0*/  SEL R9, RZ, 0x2, !P2 ;  /* 0x00000002ff097807 */ /* 0x000fe40005000000 */
[C---:B------:R-:W-:Y:S02]  /*154f0*/  SEL R14, R20.reuse, 0x2, P2 ;  /* 0x00000002140e7807 */ /* 0x040fe40001000000 */
[----:B------:R-:W-:Y:S02]  /*15500*/  SEL R20, R20, 0x6, !P2 ;  /* 0x0000000614147807 */ /* 0x000fe40005000000 */
[----:B------:R-:W-:Y:S02]  /*15510*/  SEL R208, R208, 0x26, P2 ;  /* 0x00000026d0d07807 */ /* 0x000fe40001000000 */
[----:B------:R-:W-:Y:S02]  /*15520*/  SEL R209, R209, 0x980, P2 ;  /* 0x00000980d1d17807 */ /* 0x000fe40001000000 */
[----:B------:R-:W-:-:S02]  /*15530*/  LOP3.LUT R208, R208, 0x6, RZ, 0xc0, !PT ;  /* 0x00000006d0d07812 */ /* 0x000fc400078ec0ff */
        /* <DEDUP_REMOVED lines=293> */
[----:B------:R-:W-:-:S02]  /*16790*/  IADD3 R206, R208, R209, R2 ;  /* 0x000000d1d0ce7210 */ /* 0x000fc40007ffe002 */
[----:B------:R-:W-:Y:S01]  /*167a0*/  IADD3 R208, R208, R209, R204 ;  /* 0x000000d1d0d07210 */ /* 0x000fe20007ffe0cc */
[----:B------:R-:W-:Y:S01]  /*167b0*/  IMAD.MOV.U32 R209, RZ, RZ, 0x40000040 ;  /* 0x40000040ffd17424 */ /* 0x000fe200078e00ff */
[----:B------:R-:W-:-:S04]  /*167c0*/  SEL R205, R205, 0x3e, P2 ;  /* 0x0000003ecdcd7807 */ /* 0x000fc80001000000 */
[----:B------:R-:W-:Y:S01]  /*167d0*/  LOP3.LUT R205, R205, 0x6, RZ, 0xc0, !PT ;  /* 0x00000006cdcd7812 */ /* 0x000fe200078ec0ff */
        /* <DEDUP_REMOVED lines=27> */
[C---:B------:R-:W-:Y:S01]  /*16990*/  IMAD.IADD R206, R208.reuse, 0x1, R14 ;  /* 0x00000001d0ce7824 */ /* 0x040fe200078e020e */
[----:B------:R-:W-:Y:S01]  /*169a0*/  R2UR UR5, R207 ;  /* 0x00000000cf0572ca */ /* 0x000fe200000e0000 */
[----:B------:R-:W-:Y:S01]  /*169b0*/  IMAD.MOV.U32 R207, RZ, RZ, 0x40000040 ;  /* 0x40000040ffcf7424 */ /* 0x000fe200078e00ff */
[----:B------:R-:W0:Y:S01]  /*169c0*/  @P5 LDC R14, c[0x0][0x450] ;  /* 0x00011400ff0e5b82 */ /* 0x000e220000000800 */
[--C-:B------:R-:W-:Y:S01]  /*169d0*/  IMAD.IADD R208, R208, 0x1, R20.reuse ;  /* 0x00000001d0d07824 */ /* 0x100fe200078e0214 */
[----:B------:R-:W-:Y:S01]  /*169e0*/  R2UR UR6, R206 ;  /* 0x00000000ce0672ca */ /* 0x000fe200000e0000 */
[----:B------:R-:W-:Y:S01]  /*169f0*/  IMAD.IADD R206, R203, 0x1, R20 ;  /* 0x00000001cbce7824 */ /* 0x000fe200078e0214 */
[----:B------:R-:W-:Y:S01]  /*16a00*/  R2UR UR7, R207 ;  /* 0x00000000cf0772ca */ /* 0x000fe200000e0000 */
[----:B------:R-:W-:-:S03]  /*16a10*/  IMAD.MOV.U32 R207, RZ, RZ, 0x40000040 ;  /* 0x40000040ffcf7424 */ /* 0x000fc600078e00ff */
[----:B------:R-:W1:Y:S02]  /*16a20*/  @P5 LDC R20, c[0x0][0x44c] ;  /* 0x00011300ff145b82 */ /* 0x000e640000000800 */
[----:B-1----:R-:W-:-:S05]  /*16a30*/  @P5 IMAD.HI.U32 R20, R9, R20, RZ ;  /* 0x0000001409145227 */ /* 0x002fca00078e00ff */
[----:B0-----:R-:W-:Y:S01]  /*16a40*/  @P5 SHF.R.U32.HI R9, RZ, R14, R20 ;  /* 0x0000000eff095219 */ /* 0x001fe20000011614 */
[----:B------:R-:W-:-:S04]  /*16a50*/  IMAD.MOV.U32 R14, RZ, RZ, 0x1000 ;  /* 0x00001000ff0e7424 */ /* 0x000fc800078e00ff */
[----:B------:R-:W0:Y:S01]  /*16a60*/  SHFL.IDX PT, R20, R9, RZ, 0x1c1f ;  /* 0x001c1fff09147589 */ /* 0x000e2200000e0000 */
[----:B------:R-:W-:-:S04]  /*16a70*/  SEL R14, R14, 0xf80, P2 ;  /* 0x00000f800e0e7807 */ /* 0x000fc80001000000 */
        /* <DEDUP_REMOVED lines=24> */
[----:B------:R-:W-:Y:S02]  /*16c00*/  ULOP3.LUT UR4, URZ, UR45, URZ, 0x33, !UPT ;  /* 0x0000002d3f047292 */ /* 0x000fe4000f8e333f */
[----:B------:R-:W-:Y:S02]  /*16c10*/  WARPGROUP.DEPBAR.LE gsb0, 0x0 ;  /* 0x00008000000079c5 */ /* 0x000fe40000010000 */
[----:B------:R1:W-:Y:S02]  /*16c20*/  @!P1 SYNCS.ARRIVE.TRANS64.RED.A1T0 RZ, [R14+URZ], RZ ;  /* 0x000000ff0eff99a7 */ /* 0x0003e4000810043f */
[----:B-1----:R-:W-:-:S05]  /*16c30*/  IMAD.SHL.U32 R14, R15, 0x40, RZ ;  /* 0x000000400f0e7824 */ /* 0x002fca00078e00ff */
[----:B------:R-:W-:-:S04]  /*16c40*/  IADD3 R208, -R185, 0x1, -R14 ;  /* 0x00000001b9d07810 */ /* 0x000fc80007ffe90e */
        /* <DEDUP_REMOVED lines=18> */
.L_x_6862:
[----:B------:R-:W-:-:S05]  /*16d70*/  IMAD.U32 R203, RZ, RZ, UR39 ;  /* 0x00000027ffcb7e24 */ /* 0x000fca000f8e00ff */
[----:B------:R-:W-:-:S13]  /*16d80*/  ISETP.NE.AND P2, PT, R203, 0x1, PT ;  /* 0x00000001cb00780c */ /* 0x000fda0003f45270 */
[----:B------:R-:W0:Y:S02]  /*16d90*/  @P2 LDC.64 R204, c[0x0][0xae0] ;  /* 0x0002b800ffcc2b82 */ /* 0x000e240000000a00 */
[----:B0-----:R-:W-:-:S05]  /*16da0*/  @P2 IMAD.HI.U32 R204, R20, R204, RZ ;  /* 0x000000cc14cc2227 */ /* 0x001fca00078e00ff */
[----:B------:R-:W-:-:S07]  /*16db0*/  @P2 SHF.R.U32.HI R20, RZ, R205, R204 ;  /* 0x000000cdff142219 */ /* 0x000fce00000116cc */
.L_x_6863:
[----:B------:R-:W-:Y:S05]  /*16dc0*/  BSYNC B1 ;  /* 0x0000000000017941 */ /* 0x000fea0003800000 */
.L_x_6861:
[----:B------:R-:W-:-:S04]  /*16dd0*/  IMAD R20, R20, R203, -R14 ;  /* 0x000000cb14147224 */ /* 0x000fc800078e0a0e */
[----:B------:R-:W-:-:S05]  /*16de0*/  IMAD.IADD R20, R20, 0x1, -R185 ;  /* 0x0000000114147824 */ /* 0x000fca00078e0ab9 */
[----:B------:R-:W-:Y:S02]  /*16df0*/  VIMNMX R206, R206, R20, !PT ;  /* 0x00000014cece7248 */ /* 0x000fe40007fe0100 */
[----:B------:R-:W-:-:S07]  /*16e00*/  VIADDMNMX R207, R20, R203, R207, PT ;  /* 0x000000cb14cf7246 */ /* 0x000fce00038001cf */
.L_x_6860:
        /* <DEDUP_REMOVED lines=65> */
.L_x_6866:
[----:B------:R-:W-:-:S05]  /*17220*/  IMAD.U32 R204, RZ, RZ, UR39 ;  /* 0x00000027ffcc7e24 */ /* 0x000fca000f8e00ff */
[----:B------:R-:W-:-:S13]  /*17230*/  ISETP.NE.AND P3, PT, R204, 0x1, PT ;  /* 0x00000001cc00780c */ /* 0x000fda0003f65270 */
[----:B------:R-:W0:Y:S02]  /*17240*/  @P3 LDC.64 R152, c[0x0][0xae0] ;  /* 0x0002b800ff983b82 */ /* 0x000e240000000a00 */
[----:B0-----:R-:W-:-:S05]  /*17250*/  @P3 IMAD.HI.U32 R152, R9, R152, RZ ;  /* 0x0000009809983227 */ /* 0x001fca00078e00ff */
[----:B------:R-:W-:-:S07]  /*17260*/  @P3 SHF.R.U32.HI R9, RZ, R153, R152 ;  /* 0x00000099ff093219 */ /* 0x000fce0000011698 */
.L_x_6867:
[----:B------:R-:W-:Y:S05]  /*17270*/  BSYNC B1 ;  /* 0x0000000000017941 */ /* 0x000fea0003800000 */
.L_x_6865:
[----:B------:R-:W-:-:S04]  /*17280*/  IMAD R9, R9, R204, -R14 ;  /* 0x000000cc09097224 */ /* 0x000fc800078e0a0e */
[----:B------:R-:W-:-:S05]  /*17290*/  IMAD.IADD R9, R9, 0x1, -R185 ;  /* 0x0000000109097824 */ /* 0x000fca00078e0ab9 */
[----:B------:R-:W-:Y:S02]  /*172a0*/  VIMNMX R208, R208, R9, !PT ;  /* 0x00000009d0d07248 */ /* 0x000fe40007fe0100 */
[----:B------:R-:W-:-:S07]  /*172b0*/  VIADDMNMX R209, R9, R204, R209, PT ;  /* 0x000000cc09d17246 */ /* 0x000fce00038001d1 */
.L_x_6864:
[----:B------:R-:W-:Y:S01]  /*172c0*/  FMNMX.FTZ R9, R20, R202, !PT ;  /* 0x000000ca14097209 */ /* 0x000fe20007810000 */
[----:B------:R-:W-:-:S03]  /*172d0*/  @!P1 VIADD R21, R21, 0x38860 ;  /* 0x0003886015159836 */ /* 0x000fc60000000000 */
[----:B------:R-:W-:Y:S02]  /*172e0*/  FMNMX.FTZ R9, R203, R9, !PT ;  /* 0x00000009cb097209 */ /* 0x000fe40007810000 */
[----:B------:R-:W-:Y:S02]  /*172f0*/  @!P1 PRMT R21, RZ, 0x654, R21 ;  /* 0x00000654ff159816 */ /* 0x000fe40000000015 */
        /* <DEDUP_REMOVED lines=28> */
[C---:B------:R-:W-:Y:S01]  /*174c0*/  ISETP.GT.AND P3, PT, R208.reuse, 0x8, P2 ;  /* 0x00000008d000780c */ /* 0x040fe20001764270 */
[-CC-:B------:R-:W-:Y:S01]  /*174d0*/  FFMA.FTZ R203, R203, R14.reuse, -R152.reuse ;  /* 0x0000000ecbcb7223 */ /* 0x180fe20000010898 */
[----:B------:R-:W-:Y:S01]  /*174e0*/  FSEL R155, R155, -INF , !P4 ;  /* 0xff8000009b9b7808 */ /* 0x000fe20006000000 */
[----:B------:R-:W-:Y:S01]  /*174f0*/  MUFU.EX2 R20, R20 ;  /* 0x0000001400147308 */ /* 0x000fe20000000800 */
[----:B------:R-:W-:Y:S01]  /*17500*/  ISETP.GT.AND P4, PT, R208, 0x9, P2 ;  /* 0x00000009d000780c */ /* 0x000fe20001784270 */
[-CC-:B------:R-:W-:Y:S01]  /*17510*/  FFMA.FTZ R202, R156, R14.reuse, -R152.reuse ;  /* 0x0000000e9cca7223 */ /* 0x180fe20000010898 */
[----:B------:R-:W-:Y:S01]  /*17520*/  ISETP.LT.OR P3, PT, R209, 0x9, P3 ;  /* 0x00000009d100780c */ /* 0x000fe20001f61670 */
[-CC-:B------:R-:W-:Y:S01]  /*17530*/  FFMA.FTZ R157, R157, R14.reuse, -R152.reuse ;  /* 0x0000000e9d9d7223 */ /* 0x180fe20000010898 */
[----:B------:R-:W-:Y:S01]  /*17540*/  ISETP.LT.OR P4, PT, R209, 0xa, P4 ;  /* 0x0000000ad100780c */ /* 0x000fe20002781670 */
[-CC-:B------:R-:W-:Y:S01]  /*17550*/  FFMA.FTZ R160, R160, R14.reuse, -R152.reuse ;  /* 0x0000000ea0a07223 */ /* 0x180fe20000010898 */
[----:B------:R-:W-:Y:S01]  /*17560*/  FSEL R158, R158, -INF , !P3 ;  /* 0xff8000009e9e7808 */ /* 0x000fe20005800000 */
[----:B------:R-:W0:Y:S01]  /*17570*/  MUFU.EX2 R153, R153 ;  /* 0x0000009900997308 */ /* 0x000e220000000800 */
[----:B------:R-:W-:Y:S01]  /*17580*/  FSEL R159, R159, -INF , !P4 ;  /* 0xff8000009f9f7808 */ /* 0x000fe20006000000 */
[-CC-:B------:R-:W-:Y:S01]  /*17590*/  FFMA.FTZ R161, R161, R14.reuse, -R152.reuse ;  /* 0x0000000ea1a17223 */ /* 0x180fe20000010898 */
[----:B------:R-:W-:Y:S01]  /*175a0*/  ISETP.GT.AND P4, PT, R208, 0x11, P2 ;  /* 0x00000011d000780c */ /* 0x000fe20001784270 */
[-CC-:B------:R-:W-:Y:S01]  /*175b0*/  FFMA.FTZ R164, R164, R14.reuse, -R152.reuse ;  /* 0x0000000ea4a47223 */ /* 0x180fe20000010898 */
[----:B------:R-:W-:Y:S01]  /*175c0*/  ISETP.GT.AND P3, PT, R208, 0x10, P2 ;  /* 0x00000010d000780c */ /* 0x000fe20001764270 */
        /* <DEDUP_REMOVED lines=20> */
[-C--:B------:R-:W-:Y:S01]  /*17710*/  FMUL.FTZ R25, R25, R153.reuse ;  /* 0x0000009919197220 */ /* 0x080fe20000410000 */
[----:B------:R-:W-:Y:S01]  /*17720*/  ISETP.LT.OR P4, PT, R209, 0x22, P4 ;  /* 0x00000022d100780c */ /* 0x000fe20002781670 */
[-C--:B------:R-:W-:Y:S01]  /*17730*/  FMUL.FTZ R28, R28, R153.reuse ;  /* 0x000000991c1c7220 */ /* 0x080fe20000410000 */
[C---:B------:R-:W-:Y:S01]  /*17740*/  ISETP.GT.AND P3, PT, R208.reuse, 0x18, P2 ;  /* 0x00000018d000780c */ /* 0x040fe20001764270 */
[----:B------:R-:W-:Y:S01]  /*17750*/  MUFU.EX2 R203, R160 ;  /* 0x000000a000cb7308 */ /* 0x000fe20000000800 */
[----:B------:R-:W-:Y:S01]  /*17760*/  FSEL R171, R171, -INF , !P4 ;  /* 0xff800000abab7808 */ /* 0x000fe20006000000 */
[-C--:B------:R-:W-:Y:S01]  /*17770*/  FMUL.FTZ R29, R29, R153.reuse ;  /* 0x000000991d1d7220 */ /* 0x080fe20000410000 */
[----:B------:R-:W-:Y:S01]  /*17780*/  ISETP.GT.AND P4, PT, R208, 0x29, P2 ;  /* 0x00000029d000780c */ /* 0x000fe20001784270 */
[-C--:B------:R-:W-:Y:S01]  /*17790*/  FMUL.FTZ R32, R32, R153.reuse ;  /* 0x0000009920207220 */ /* 0x080fe20000410000 */
[----:B------:R-:W-:Y:S01]  /*177a0*/  ISETP.LT.OR P3, PT, R209, 0x19, P3 ;  /* 0x00000019d100780c */ /* 0x000fe20001f61670 */
[-C--:B------:R-:W-:Y:S01]  /*177b0*/  FMUL.FTZ R33, R33, R153.reuse ;  /* 0x0000009921217220 */ /* 0x080fe20000410000 */
[----:B------:R-:W-:Y:S01]  /*177c0*/  ISETP.LT.OR P4, PT, R209, 0x2a, P4 ;  /* 0x0000002ad100780c */ /* 0x000fe20002781670 */
[----:B------:R1:W-:Y:S01]  /*177d0*/  MUFU.EX2 R160, R168 ;  /* 0x000000a800a07308 */ /* 0x0003e20000000800 */
[----:B------:R-:W-:Y:S01]  /*177e0*/  FSEL R166, R166, -INF , !P3 ;  /* 0xff800000a6a67808 */ /* 0x000fe20005800000 */
[----:B0-----:R-:W-:Y:S01]  /*177f0*/  FADD.FTZ R181, R156, R181 ;  /* 0x000000b59cb57221 */ /* 0x001fe20000010000 */
[----:B------:R-:W-:Y:S01]  /*17800*/  FSEL R175, R175, -INF , !P4 ;  /* 0xff800000afaf7808 */ /* 0x000fe20006000000 */
[-C--:B------:R-:W-:Y:S01]  /*17810*/  FMUL.FTZ R36, R36, R153.reuse ;  /* 0x0000009924247220 */ /* 0x080fe20000410000 */
[C---:B------:R-:W-:Y:S01]  /*17820*/  ISETP.GT.AND P4, PT, R208.reuse, RZ, P2 ;  /* 0x000000ffd000720c */ /* 0x040fe20001784270 */
[-C--:B------:R-:W-:Y:S01]  /*17830*/  FMUL.FTZ R37, R37, R153.reuse ;  /* 0x0000009925257220 */ /* 0x080fe20000410000 */
[----:B------:R-:W-:Y:S01]  /*17840*/  ISETP.GT.AND P3, PT, R208, 0x20, P2 ;  /* 0x00000020d000780c */ /* 0x000fe20001764270 */
[----:B------:R-:W0:Y:S01]  /*17850*/  MUFU.EX2 R202, R202 ;  /* 0x000000ca00ca7308 */ /* 0x000e220000000800 */
[C---:B------:R-:W-:Y:S01]  /*17860*/  ISETP.LT.OR P4, PT, R209.reuse, 0x1, P4 ;  /* 0x00000001d100780c */ /* 0x040fe20002781670 */
[----:B-1----:R-:W-:Y:S01]  /*17870*/  IMAD.MOV R168, RZ, RZ, -R197 ;  /* 0x000000ffffa87224 */ /* 0x002fe200078e0ac5 */
[----:B------:R-:W-:Y:S01]  /*17880*/  ISETP.LT.OR P3, PT, R209, 0x21, P3 ;  /* 0x00000021d100780c */ /* 0x000fe20001f61670 */
[-C--:B------:R-:W-:Y:S01]  /*17890*/  FMUL.FTZ R40, R40, R153.reuse ;  /* 0x0000009928287220 */ /* 0x080fe20000410000 */
[----:B------:R-:W-:Y:S01]  /*178a0*/  FSEL R154, R154, -INF , !P4 ;  /* 0xff8000009a9a7808 */ /* 0x000fe20006000000 */
[-C--:B------:R-:W-:Y:S01]  /*178b0*/  FMUL.FTZ R41, R41, R153.reuse ;  /* 0x0000009929297220 */ /* 0x080fe20000410000 */
[----:B------:R-:W-:Y:S01]  /*178c0*/  FSEL R170, R170, -INF , !P3 ;  /* 0xff800000aaaa7808 */ /* 0x000fe20005800000 */
[----:B------:R-:W1:Y:S01]  /*178d0*/  MUFU.EX2 R157, R157 ;  /* 0x0000009d009d7308 */ /* 0x000e620000000800 */
[----:B------:R-:W-:Y:S01]  /*178e0*/  FMNMX.FTZ R0, R154, R200, !PT ;  /* 0x000000c89a007209 */ /* 0x000fe20007810000 */
[-C--:B------:R-:W-:Y:S01]  /*178f0*/  FMUL.FTZ R44, R44, R153.reuse ;  /* 0x000000992c2c7220 */ /* 0x080fe20000410000 */
[----:B------:R-:W-:Y:S01]  /*17900*/  ISETP.GT.AND P3, PT, R208, 0x28, P2 ;  /* 0x00000028d000780c */ /* 0x000fe20001764270 */
[-C--:B------:R-:W-:Y:S01]  /*17910*/  FMUL.FTZ R45, R45, R153.reuse ;  /* 0x000000992d2d7220 */ /* 0x080fe20000410000 */
[----:B------:R-:W-:Y:S01]  /*17920*/  FMNMX.FTZ R0, R155, R0, !PT ;  /* 0x000000009b007209 */ /* 0x000fe20007810000 */
[-C--:B------:R-:W-:Y:S01]  /*17930*/  FMUL.FTZ R48, R48, R153.reuse ;  /* 0x0000009930307220 */ /* 0x080fe20000410000 */
[----:B------:R-:W-:Y:S01]  /*17940*/  ISETP.LT.OR P3, PT, R209, 0x29, P3 ;  /* 0x00000029d100780c */ /* 0x000fe20001f61670 */
[----:B------:R-:W2:Y:S01]  /*17950*/  MUFU.EX2 R161, R161 ;  /* 0x000000a100a17308 */ /* 0x000ea20000000800 */
[----:B------:R-:W-:Y:S01]  /*17960*/  FMNMX.FTZ R0, R158, R0, !PT ;  /* 0x000000009e007209 */ /* 0x000fe20007810000 */
[----:B0-----:R-:W-:Y:S01]  /*17970*/  FADD.FTZ R181, R202, R181 ;  /* 0x000000b5cab57221 */ /* 0x001fe20000010000 */
[----:B------:R-:W-:Y:S01]  /*17980*/  FSEL R174, R174, -INF , !P3 ;  /* 0xff800000aeae7808 */ /* 0x000fe20005800000 */
[-C--:B------:R-:W-:Y:S01]  /*17990*/  FMUL.FTZ R49, R49, R153.reuse ;  /* 0x0000009931317220 */ /* 0x080fe20000410000 */
[----:B------:R-:W-:Y:S01]  /*179a0*/  FMNMX.FTZ R0, R159, R0, !PT ;  /* 0x000000009f007209 */ /* 0x000fe20007810000 */
[-C--:B------:R-:W-:Y:S01]  /*179b0*/  FMUL.FTZ R52, R52, R153.reuse ;  /* 0x0000009934347220 */ /* 0x080fe20000410000 */
[----:B------:R-:W-:Y:S01]  /*179c0*/  ISETP.GT.AND P3, PT, R208, 0x30, P2 ;  /* 0x00000030d000780c */ /* 0x000fe20001764270 */
[----:B------:R-:W0:Y:S01]  /*179d0*/  MUFU.EX2 R164, R164 ;  /* 0x000000a400a47308 */ /* 0x000e220000000800 */
[----:B------:R-:W-:Y:S01]  /*179e0*/  FMNMX.FTZ R0, R162, R0, !PT ;  /* 0x00000000a2007209 */ /* 0x000fe20007810000 */
[----:B-1----:R-:W-:Y:S01]  /*179f0*/  FADD.FTZ R181, R157, R181 ;  /* 0x000000b59db57221 */ /* 0x002fe20000010000 */
[----:B------:R-:W-:Y:S01]  /*17a00*/  ISETP.LT.OR P3, PT, R209, 0x31, P3 ;  /* 0x00000031d100780c */ /* 0x000fe20001f61670 */
[-C--:B------:R-:W-:Y:S01]  /*17a10*/  FMUL.FTZ R53, R53, R153.reuse ;  /* 0x0000009935357220 */ /* 0x080fe20000410000 */
[----:B------:R-:W-:Y:S01]  /*17a20*/  FMNMX.FTZ R0, R163, R0, !PT ;  /* 0x00000000a3007209 */ /* 0x000fe20007810000 */
[----:B------:R-:W-:Y:S01]  /*17a30*/  FADD.FTZ R181, R203, R181 ;  /* 0x000000b5cbb57221 */ /* 0x000fe20000010000 */
[----:B------:R-:W-:Y:S01]  /*17a40*/  FSEL R178, R178, -INF , !P3 ;  /* 0xff800000b2b27808 */ /* 0x000fe20005800000 */
[----:B------:R-:W-:Y:S01]  /*17a50*/  MUFU.EX2 R165, R165 ;  /* 0x000000a500a57308 */ /* 0x000fe20000000800 */
[----:B------:R-:W-:Y:S01]  /*17a60*/  FMNMX.FTZ R0, R166, R0, !PT ;  /* 0x00000000a6007209 */ /* 0x000fe20007810000 */
[----:B--2---:R-:W-:Y:S01]  /*17a70*/  FADD.FTZ R181, R161, R181 ;  /* 0x000000b5a1b57221 */ /* 0x004fe20000010000 */
[----:B------:R-:W-:Y:S01]  /*17a80*/  ISETP.GT.AND P3, PT, R208, 0x31, P2 ;  /* 0x00000031d000780c */ /* 0x000fe20001764270 */
[-C--:B------:R-:W-:Y:S01]  /*17a90*/  FMUL.FTZ R56, R56, R153.reuse ;  /* 0x0000009938387220 */ /* 0x080fe20000410000 */
[----:B------:R-:W-:Y:S01]  /*17aa0*/  FMNMX.FTZ R0, R167, R0, !PT ;  /* 0x00000000a7007209 */ /* 0x000fe20007810000 */
[-C--:B------:R-:W-:Y:S01]  /*17ab0*/  FMUL.FTZ R57, R57, R153.reuse ;  /* 0x0000009939397220 */ /* 0x080fe20000410000 */
[----:B------:R-:W-:Y:S01]  /*17ac0*/  ISETP.GT.AND P4, PT, R208, 0x38, P2 ;  /* 0x00000038d000780c */ /* 0x000fe20001784270 */
[-C--:B------:R-:W-:Y:S01]  /*17ad0*/  FMUL.FTZ R60, R60, R153.reuse ;  /* 0x000000993c3c7220 */ /* 0x080fe20000410000 */
[----:B------:R-:W-:Y:S01]  /*17ae0*/  FMNMX.FTZ R0, R170, R0, !PT ;  /* 0x00000000aa007209 */ /* 0x000fe20007810000 */
[----:B0-----:R-:W-:Y:S01]  /*17af0*/  FADD.FTZ R181, R164, R181 ;  /* 0x000000b5a4b57221 */ /* 0x001fe20000010000 */
[----:B------:R-:W-:Y:S01]  /*17b00*/  ISETP.LT.OR P3, PT, R209, 0x32, P3 ;  /* 0x00000032d100780c */ /* 0x000fe20001f61670 */
[-C--:B------:R-:W-:Y:S01]  /*17b10*/  FMUL.FTZ R61, R61, R153.reuse ;  /* 0x000000993d3d7220 */ /* 0x080fe20000410000 */
[----:B------:R-:W-:Y:S01]  /*17b20*/  FMNMX.FTZ R0, R171, R0, !PT ;  /* 0x00000000ab007209 */ /* 0x000fe20007810000 */
[-C--:B------:R-:W-:Y:S01]  /*17b30*/  FMUL.FTZ R64, R64, R153.reuse ;  /* 0x0000009940407220 */ /* 0x080fe20000410000 */
[----:B------:R-:W-:Y:S01]  /*17b40*/  ISETP.GT.AND P2, PT, R208, 0x39, P2 ;  /* 0x00000039d000780c */ /* 0x000fe20001744270 */
[-C--:B------:R-:W-:Y:S01]  /*17b50*/  FMUL.FTZ R65, R65, R153.reuse ;  /* 0x0000009941417220 */ /* 0x080fe20000410000 */
[----:B------:R-:W-:Y:S01]  /*17b60*/  FMNMX.FTZ R0, R174, R0, !PT ;  /* 0x00000000ae007209 */ /* 0x000fe20007810000 */
[-C--:B------:R-:W-:Y:S01]  /*17b70*/  FMUL.FTZ R68, R68, R153.reuse ;  /* 0x0000009944447220 */ /* 0x080fe20000410000 */
[----:B------:R-:W-:Y:S01]  /*17b80*/  ISETP.LT.OR P4, PT, R209, 0x39, P4 ;  /* 0x00000039d100780c */ /* 0x000fe20002781670 */
[-C--:B------:R-:W-:Y:S01]  /*17b90*/  FMUL.FTZ R69, R69, R153.reuse ;  /* 0x0000009945457220 */ /* 0x080fe20000410000 */
[----:B------:R-:W-:Y:S01]  /*17ba0*/  FMNMX.FTZ R0, R175, R0, !PT ;  /* 0x00000000af007209 */ /* 0x000fe20007810000 */
[-C--:B------:R-:W-:Y:S01]  /*17bb0*/  FMUL.FTZ R72, R72, R153.reuse ;  /* 0x0000009948487220 */ /* 0x080fe20000410000 */
[----:B------:R-:W-:Y:S01]  /*17bc0*/  FSEL R179, R179, -INF , !P3 ;  /* 0xff800000b3b37808 */ /* 0x000fe20005800000 */
[-C--:B------:R-:W-:Y:S01]  /*17bd0*/  FMUL.FTZ R73, R73, R153.reuse ;  /* 0x0000009949497220 */ /* 0x080fe20000410000 */
        /* <DEDUP_REMOVED lines=9> */
[-C--:B------:R-:W-:Y:S01]  /*17c70*/  FMUL.FTZ R84, R84, R153.reuse ;  /* 0x0000009954547220 */ /* 0x080fe20000410000 */
[----:B------:R-:W-:Y:S01]  /*17c80*/  FMNMX.FTZ R0, R182, R0, !PT ;  /* 0x00000000b6007209 */ /* 0x000fe20007810000 */
[-C--:B------:R-:W-:Y:S01]  /*17c90*/  FMUL.FTZ R85, R85, R153.reuse ;  /* 0x0000009955557220 */ /* 0x080fe20000410000 */
[----:B------:R-:W-:Y:S01]  /*17ca0*/  F2FP.BF16.F32.PACK_AB R156, R156, R20 ;  /* 0x000000149c9c723e */ /* 0x000fe200000010ff */
[-C--:B------:R-:W-:Y:S01]  /*17cb0*/  FMUL.FTZ R88, R88, R153.reuse ;  /* 0x0000009958587220 */ /* 0x080fe20000410000 */
[----:B------:R-:W-:Y:S01]  /*17cc0*/  FMNMX.FTZ R20, R183, R0, !PT ;  /* 0x00000000b7147209 */ /* 0x000fe20007810000 */
[-C--:B------:R-:W-:Y:S01]  /*17cd0*/  FMUL.FTZ R89, R89, R153.reuse ;  /* 0x0000009959597220 */ /* 0x080fe20000410000 */
[----:B------:R-:W-:Y:S01]  /*17ce0*/  ISETP.NE.AND P3, PT, R185, R168, PT ;  /* 0x000000a8b900720c */ /* 0x000fe20003f65270 */
[-C--:B------:R-:W-:Y:S01]  /*17cf0*/  FMUL.FTZ R92, R92, R153.reuse ;  /* 0x000000995c5c7220 */ /* 0x080fe20000410000 */
[-C--:B------:R-:W-:Y:S01]  /*17d00*/  FMUL.FTZ R93, R93, R153.reuse ;  /* 0x000000995d5d7220 */ /* 0x080fe20000410000 */
[----:B------:R-:W0:Y:S01]  /*17d10*/  SHFL.BFLY PT, R0, R20, 0x2, 0x1f ;  /* 0x0c401f0014007f89 */ /* 0x000e2200000e0000 */
        /* <DEDUP_REMOVED lines=23> */
[----:B0-----:R-:W-:Y:S01]  /*17e90*/  FMNMX.FTZ R20, R20, R0, !PT ;  /* 0x0000000014147209 */ /* 0x001fe20007810000 */
[-C--:B------:R-:W-:Y:S01]  /*17ea0*/  FMUL.FTZ R141, R141, R153.reuse ;  /* 0x000000998d8d7220 */ /* 0x080fe20000410000 */
[----:B------:R0:W-:Y:S01]  /*17eb0*/  MUFU.EX2 R0, R169 ;  /* 0x000000a900007308 */ /* 0x0001e20000000800 */
[-C--:B------:R-:W-:Y:S01]  /*17ec0*/  FMUL.FTZ R144, R144, R153.reuse ;  /* 0x0000009990907220 */ /* 0x080fe20000410000 */
[-C--:B------:R-:W-:Y:S01]  /*17ed0*/  FMUL.FTZ R145, R145, R153.reuse ;  /* 0x0000009991917220 */ /* 0x080fe20000410000 */
[----:B------:R-:W1:Y:S01]  /*17ee0*/  SHFL.BFLY PT, R204, R20, 0x1, 0x1f ;  /* 0x0c201f0014cc7f89 */ /* 0x000e6200000e0000 */
[-C--:B------:R-:W-:Y:S01]  /*17ef0*/  FMUL.FTZ R148, R148, R153.reuse ;  /* 0x0000009994947220 */ /* 0x080fe20000410000 */
[----:B------:R-:W-:-:S03]  /*17f00*/  FMUL.FTZ R149, R149, R153 ;  /* 0x0000009995957220 */ /* 0x000fc60000410000 */
[----:B------:R-:W-:Y:S08]  /*17f10*/  MUFU.EX2 R172, R172 ;  /* 0x000000ac00ac7308 */ /* 0x000ff00000000800 */
[----:B------:R-:W-:Y:S08]  /*17f20*/  MUFU.EX2 R173, R173 ;  /* 0x000000ad00ad7308 */ /* 0x000ff00000000800 */
[----:B------:R-:W-:Y:S01]  /*17f30*/  MUFU.EX2 R176, R176 ;  /* 0x000000b000b07308 */ /* 0x000fe20000000800 */
[----:B-1----:R-:W-:-:S04]  /*17f40*/  FMNMX.FTZ R20, R20, R204, !PT ;  /* 0x000000cc14147209 */ /* 0x002fc80007810000 */
[C---:B------:R-:W-:Y:S01]  /*17f50*/  FSETP.NEU.FTZ.AND P2, PT, R20.reuse, -INF , PT ;  /* 0xff8000001400780b */ /* 0x040fe20003f5d000 */
[CC--:B0-----:R-:W-:Y:S02]  /*17f60*/  FMUL.FTZ R169, R20.reuse, R14.reuse ;  /* 0x0000000e14a97220 */ /* 0x0c1fe40000410000 */
[----:B------:R-:W-:Y:S01]  /*17f70*/  MUFU.EX2 R177, R177 ;  /* 0x000000b100b17308 */ /* 0x000fe20000000800 */
[----:B------:R-:W-:Y:S02]  /*17f80*/  FSEL R168, R20, RZ, P2 ;  /* 0x000000ff14a87208 */ /* 0x000fe40001000000 */
[----:B------:R-:W-:Y:S02]  /*17f90*/  FSEL R169, R169, RZ, P2 ;  /* 0x000000ffa9a97208 */ /* 0x000fe40001000000 */
[----:B------:R-:W-:Y:S01]  /*17fa0*/  ISETP.GT.AND P2, PT, R15, R215, PT ;  /* 0x000000d70f00720c */ /* 0x000fe20003f44270 */
[----:B------:R-:W-:Y:S02]  /*17fb0*/  FADD.FTZ R168, -R168, R200 ;  /* 0x000000c8a8a87221 */ /* 0x000fe40000010100 */
        /* <DEDUP_REMOVED lines=17> */
[----:B------:R-:W-:-:S02]  /*180d0*/  IMAD.MOV.U32 R169, RZ, RZ, 0x40000040 ;  /* 0x40000040ffa97424 */ /* 0x000fc400078e00ff */
[----:B------:R-:W-:Y:S01]  /*180e0*/  FMUL.FTZ R168, R168, R14 ;  /* 0x0000000ea8a87220 */ /* 0x000fe20000410000 */
[----:B------:R-:W-:Y:S01]  /*180f0*/  MUFU.EX2 R155, R155 ;  /* 0x0000009b009b7308 */ /* 0x000fe20000000800 */
[----:B------:R-:W-:Y:S01]  /*18100*/  F2FP.BF16.F32.PACK_AB R158, R157, R202 ;  /* 0x000000ca9d9e723e */ /* 0x000fe200000010ff */
[----:B------:R-:W-:Y:S01]  /*18110*/  IMAD.MOV.U32 R202, RZ, RZ, R9 ;  /* 0x000000ffffca7224 */ /* 0x000fe200078e0009 */
[----:B------:R-:W-:-:S05]  /*18120*/  R2UR UR7, R169 ;  /* 0x00000000a90772ca */ /* 0x000fca00000e0000 */
[----:B------:R0:W1:Y:S08]  /*18130*/  MUFU.EX2 R183, R168 ;  /* 0x000000a800b77308 */ /* 0x0000700000000800 */
[----:B------:R-:W2:Y:S01]  /*18140*/  MUFU.EX2 R169, R154 ;  /* 0x0000009a00a97308 */ /* 0x000ea20000000800 */
[----:B0-----:R-:W-:-:S05]  /*18150*/  IMAD R168, R19, 0x1000, R193 ;  /* 0x0000100013a87824 */ /* 0x001fca00078e02c1 */
[----:B------:R-:W-:Y:S02]  /*18160*/  R2UR UR6, R168 ;  /* 0x00000000a80672ca */ /* 0x000fe400000e0000 */
[----:B------:R-:W0:Y:S01]  /*18170*/  MUFU.EX2 R200, R200 ;  /* 0x000000c800c87308 */ /* 0x000e220000000800 */
[-C--:B-1----:R-:W-:Y:S01]  /*18180*/  FMUL.FTZ R26, R26, R183.reuse ;  /* 0x000000b71a1a7220 */ /* 0x082fe20000410000 */
[-C--:B------:R-:W-:Y:S01]  /*18190*/  FMUL.FTZ R27, R27, R183.reuse ;  /* 0x000000b71b1b7220 */ /* 0x080fe20000410000 */
[-C--:B------:R-:W-:Y:S01]  /*181a0*/  FMUL.FTZ R30, R30, R183.reuse ;  /* 0x000000b71e1e7220 */ /* 0x080fe20000410000 */
[-C--:B------:R-:W-:Y:S01]  /*181b0*/  FMUL.FTZ R31, R31, R183.reuse ;  /* 0x000000b71f1f7220 */ /* 0x080fe20000410000 */
[-C--:B------:R-:W-:Y:S01]  /*181c0*/  FMUL.FTZ R34, R34, R183.reuse ;  /* 0x000000b722227220 */ /* 0x080fe20000410000 */
[-C--:B------:R-:W-:Y:S01]  /*181d0*/  FMUL.FTZ R35, R35, R183.reuse ;  /* 0x000000b723237220 */ /* 0x080fe20000410000 */
[----:B------:R-:W-:Y:S01]  /*181e0*/  FMUL.FTZ R38, R38, R183 ;  /* 0x000000b726267220 */ /* 0x000fe20000410000 */
[----:B------:R1:W-:Y:S01]  /*181f0*/  MUFU.EX2 R170, R152 ;  /* 0x0000009800aa7308 */ /* 0x0003e20000000800 */
[----:B--2---:R-:W-:Y:S01]  /*18200*/  FFMA.FTZ R8, R183, R8, R169 ;  /* 0x00000008b7087223 */ /* 0x004fe200000100a9 */
[----:B------:R-:W-:Y:S01]  /*18210*/  F2FP.BF16.F32.PACK_AB R157, R155, R169 ;  /* 0x000000a99b9d723e */ /* 0x000fe200000010ff */
[-C--:B------:R-:W-:Y:S01]  /*18220*/  FMUL.FTZ R39, R39, R183.reuse ;  /* 0x000000b727277220 */ /* 0x080fe20000410000 */
[-C--:B------:R-:W-:Y:S01]  /*18230*/  FMUL.FTZ R42, R42, R183.reuse ;  /* 0x000000b72a2a7220 */ /* 0x080fe20000410000 */
[-C--:B------:R-:W-:Y:S01]  /*18240*/  FMUL.FTZ R43, R43, R183.reuse ;  /* 0x000000b72b2b7220 */ /* 0x080fe20000410000 */
[-C--:B------:R-:W-:Y:S01]  /*18250*/  FMUL.FTZ R46, R46, R183.reuse ;  /* 0x000000b72e2e7220 */ /* 0x080fe20000410000 */
[----:B------:R-:W-:Y:S01]  /*18260*/  FMUL.FTZ R47, R47, R183 ;  /* 0x000000b72f2f7220 */ /* 0x000fe20000410000 */
[----:B------:R-:W2:Y:S01]  /*18270*/  MUFU.EX2 R159, R159 ;  /* 0x0000009f009f7308 */ /* 0x000ea20000000800 */
[----:B-1----:R-:W-:-:S02]  /*18280*/  @!P3 IMAD R152, R201, 0x40, R194 ;  /* 0x00000040c998b824 */ /* 0x002fc400078e02c2 */
[-C--:B------:R-:W-:Y:S01]  /*18290*/  FMUL.FTZ R50, R50, R183.reuse ;  /* 0x000000b732327220 */ /* 0x080fe20000410000 */
[-C--:B------:R-:W-:Y:S01]  /*182a0*/  FMUL.FTZ R51, R51, R183.reuse ;  /* 0x000000b733337220 */ /* 0x080fe20000410000 */
[-C--:B------:R-:W-:Y:S01]  /*182b0*/  FMUL.FTZ R54, R54, R183.reuse ;  /* 0x000000b736367220 */ /* 0x080fe20000410000 */
[----:B------:R-:W-:Y:S02]  /*182c0*/  @!P3 IMAD R152, R152, 0x4, R18 ;  /* 0x000000049898b824 */ /* 0x000fe400078e0212 */
[-C--:B------:R-:W-:Y:S01]  /*182d0*/  FMUL.FTZ R55, R55, R183.reuse ;  /* 0x000000b737377220 */ /* 0x080fe20000410000 */
[-C--:B------:R-:W-:Y:S01]  /*182e0*/  FMUL.FTZ R58, R58, R183.reuse ;  /* 0x000000b73a3a7220 */ /* 0x080fe20000410000 */
[----:B------:R-:W1:Y:S01]  /*182f0*/  MUFU.EX2 R162, R162 ;  /* 0x000000a200a27308 */ /* 0x000e620000000800 */
[-C--:B------:R-:W-:Y:S01]  /*18300*/  FMUL.FTZ R59, R59, R183.reuse ;  /* 0x000000b73b3b7220 */ /* 0x080fe20000410000 */
[----:B------:R3:W-:Y:S01]  /*18310*/  @!P3 STS [R152+0x38400], R153 ;  /* 0x038400999800b388 */ /* 0x0007e20000000800 */
[-C--:B------:R-:W-:Y:S01]  /*18320*/  FMUL.FTZ R62, R62, R183.reuse ;  /* 0x000000b73e3e7220 */ /* 0x080fe20000410000 */
[-C--:B------:R-:W-:Y:S01]  /*18330*/  FMUL.FTZ R63, R63, R183.reuse ;  /* 0x000000b73f3f7220 */ /* 0x080fe20000410000 */
[-C--:B------:R-:W-:Y:S01]  /*18340*/  FMUL.FTZ R66, R66, R183.reuse ;  /* 0x000000b742427220 */ /* 0x080fe20000410000 */
[----:B------:R4:W-:Y:S01]  /*18350*/  @!P3 STS [R152+0x38420], R183 ;  /* 0x038420b79800b388 */ /* 0x0009e20000000800 */
[-C--:B------:R-:W-:Y:S01]  /*18360*/  FMUL.FTZ R67, R67, R183.reuse ;  /* 0x000000b743437220 */ /* 0x080fe20000410000 */
[----:B------:R-:W5:Y:S01]  /*18370*/  MUFU.EX2 R163, R163 ;  /* 0x000000a300a37308 */ /* 0x000f620000000800 */
[-C--:B------:R-:W-:Y:S01]  /*18380*/  FMUL.FTZ R70, R70, R183.reuse ;  /* 0x000000b746467220 */ /* 0x080fe20000410000 */
[-C--:B------:R-:W-:Y:S01]  /*18390*/  FMUL.FTZ R71, R71, R183.reuse ;  /* 0x000000b747477220 */ /* 0x080fe20000410000 */
[-C--:B------:R-:W-:Y:S01]  /*183a0*/  FMUL.FTZ R74, R74, R183.reuse ;  /* 0x000000b74a4a7220 */ /* 0x080fe20000410000 */
[----:B---3--:R-:W-:Y:S01]  /*183b0*/  FADD.FTZ R153, R155, R8 ;  /* 0x000000089b997221 */ /* 0x008fe20000010000 */
[-C--:B------:R-:W-:Y:S01]  /*183c0*/  FMUL.FTZ R75, R75, R183.reuse ;  /* 0x000000b74b4b7220 */ /* 0x080fe20000410000 */
[-C--:B------:R-:W-:Y:S01]  /*183d0*/  FMUL.FTZ R78, R78, R183.reuse ;  /* 0x000000b74e4e7220 */ /* 0x080fe20000410000 */
[----:B------:R-:W-:Y:S01]  /*183e0*/  FMUL.FTZ R79, R79, R183 ;  /* 0x000000b74f4f7220 */ /* 0x000fe20000410000 */
[----:B----4-:R-:W-:Y:S01]  /*183f0*/  F2FP.BF16.F32.PACK_AB R152, R161, R203 ;  /* 0x000000cba198723e */ /* 0x010fe200000010ff */
[----:B------:R-:W-:Y:S01]  /*18400*/  FADD.FTZ R161, R165, R181 ;  /* 0x000000b5a5a17221 */ /* 0x000fe20000010000 */
[----:B------:R-:W3:Y:S01]  /*18410*/  MUFU.EX2 R166, R166 ;  /* 0x000000a600a67308 */ /* 0x000ee20000000800 */
[----:B0-----:R-:W-:Y:S01]  /*18420*/  FADD.FTZ R8, R200, R153 ;  /* 0x00000099c8087221 */ /* 0x001fe20000010000 */
[-C--:B------:R-:W-:Y:S01]  /*18430*/  FMUL.FTZ R82, R82, R183.reuse ;  /* 0x000000b752527220 */ /* 0x080fe20000410000 */
[-C--:B------:R-:W-:Y:S01]  /*18440*/  FMUL.FTZ R83, R83, R183.reuse ;  /* 0x000000b753537220 */ /* 0x080fe20000410000 */
[-C--:B------:R-:W-:Y:S01]  /*18450*/  FMUL.FTZ R86, R86, R183.reuse ;  /* 0x000000b756567220 */ /* 0x080fe20000410000 */
[----:B--2---:R-:W-:Y:S01]  /*18460*/  FADD.FTZ R153, R159, R8 ;  /* 0x000000089f997221 */ /* 0x004fe20000010000 */
[-C--:B------:R-:W-:Y:S01]  /*18470*/  FMUL.FTZ R87, R87, R183.reuse ;  /* 0x000000b757577220 */ /* 0x080fe20000410000 */
[-C--:B------:R-:W-:Y:S01]  /*18480*/  FMUL.FTZ R90, R90, R183.reuse ;  /* 0x000000b75a5a7220 */ /* 0x080fe20000410000 */
[----:B------:R-:W0:Y:S01]  /*18490*/  MUFU.EX2 R181, R167 ;  /* 0x000000a700b57308 */ /* 0x000e220000000800 */
[----:B-1----:R-:W-:Y:S01]  /*184a0*/  FADD.FTZ R8, R162, R153 ;  /* 0x00000099a2087221 */ /* 0x002fe20000010000 */
[-C--:B------:R-:W-:Y:S01]  /*184b0*/  FMUL.FTZ R91, R91, R183.reuse ;  /* 0x000000b75b5b7220 */ /* 0x080fe20000410000 */
[-C--:B------:R-:W-:Y:S01]  /*184c0*/  FMUL.FTZ R94, R94, R183.reuse ;  /* 0x000000b75e5e7220 */ /* 0x080fe20000410000 */
[-C--:B------:R-:W-:Y:S01]  /*184d0*/  FMUL.FTZ R95, R95, R183.reuse ;  /* 0x000000b75f5f7220 */ /* 0x080fe20000410000 */
[----:B-----5:R-:W-:Y:S01]  /*184e0*/  FADD.FTZ R155, R163, R8 ;  /* 0x00000008a39b7221 */ /* 0x020fe20000010000 */
        /* <DEDUP_REMOVED lines=31> */
[----:B------:R-:W-:Y:S01]  /*186e0*/  FMUL.FTZ R151, R151, R183 ;  /* 0x000000b797977220 */ /* 0x000fe20000410000 */
[----:B------:R-:W-:Y:S01]  /*186f0*/  F2FP.BF16.F32.PACK_AB R159, R159, R200 ;  /* 0x000000c89f9f723e */ /* 0x000fe200000010ff */
[----:B------:R-:W-:Y:S01]  /*18700*/  BAR.SYNC.DEFER_BLOCKING 0xf, 0x100 ;  /* 0x03c4000000007b1d */ /* 0x000fe20000010000 */
[----:B---3--:R-:W-:Y:S01]  /*18710*/  FADD.FTZ R183, R166, R155 ;  /* 0x0000009ba6b77221 */ /* 0x008fe20000010000 */
[----:B------:R-:W-:Y:S01]  /*18720*/  F2FP.BF16.F32.PACK_AB R154, R165, R164 ;  /* 0x000000a4a59a723e */ /* 0x000fe200000010ff */
[----:B------:R-:W-:Y:S01]  /*18730*/  FADD.FTZ R8, R160, R161 ;  /* 0x000000a1a0087221 */ /* 0x000fe20000010000 */
[----:B------:R-:W-:Y:S01]  /*18740*/  F2FP.BF16.F32.PACK_AB R153, R163, R162 ;  /* 0x000000a2a399723e */ /* 0x000fe200000010ff */
[----:B------:R-:W-:Y:S01]  /*18750*/  IMAD.MOV.U32 R169, RZ, RZ, 0x40000040 ;  /* 0x40000040ffa97424 */ /* 0x000fe200078e00ff */
[----:B------:R-:W-:Y:S01]  /*18760*/  MUFU.EX2 R178, R178 ;  /* 0x000000b200b27308 */ /* 0x000fe20000000800 */
[C---:B0-----:R-:W-:Y:S01]  /*18770*/  F2FP.BF16.F32.PACK_AB R155, R181.reuse, R166 ;  /* 0x000000a6b59b723e */ /* 0x041fe200000010ff */
[----:B------:R-:W-:Y:S01]  /*18780*/  FADD.FTZ R183, R181, R183 ;  /* 0x000000b7b5b77221 */ /* 0x000fe20000010000 */
[----:B------:R-:W-:Y:S01]  /*18790*/  F2FP.BF16.F32.PACK_AB R160, R0, R160 ;  /* 0x000000a000a0723e */ /* 0x000fe200000010ff */
[----:B------:R-:W-:Y:S01]  /*187a0*/  IMAD.MOV.U32 R201, RZ, RZ, R19 ;  /* 0x000000ffffc97224 */ /* 0x000fe200078e0013 */
[----:B------:R-:W-:Y:S01]  /*187b0*/  F2FP.BF16.F32.PACK_AB R162, R173, R172 ;  /* 0x000000acada2723e */ /* 0x000fe200000010ff */
[----:B------:R-:W-:Y:S01]  /*187c0*/  IMAD.MOV.U32 R200, RZ, RZ, R20 ;  /* 0x000000ffffc87224 */ /* 0x000fe200078e0014 */
[----:B-1----:R-:W-:Y:S01]  /*187d0*/  F2FP.BF16.F32.PACK_AB R161, R171, R204 ;  /* 0x000000ccaba1723e */ /* 0x002fe200000010ff */
[----:B------:R-:W0:Y:S01]  /*187e0*/  MUFU.EX2 R179, R179 ;  /* 0x000000b300b37308 */ /* 0x000e220000000800 */
[----:B--2---:R-:W-:Y:S01]  /*187f0*/  F2FP.BF16.F32.PACK_AB R163, R175, R174 ;  /* 0x000000aeafa3723e */ /* 0x004fe200000010ff */
[----:B------:R-:W-:Y:S01]  /*18800*/  FADD.FTZ R204, R204, R183 ;  /* 0x000000b7cccc7221 */ /* 0x000fe20000010000 */
[----:B------:R-:W-:-:S02]  /*18810*/  F2FP.BF16.F32.PACK_AB R164, R177, R176 ;  /* 0x000000b0b1a4723e */ /* 0x000fc400000010ff */
[----:B------:R-:W-:Y:S01]  /*18820*/  F2FP.BF16.F32.PACK_AB R166, R170, R180 ;  /* 0x000000b4aaa6723e */ /* 0x000fe200000010ff */
[----:B------:R-:W-:Y:S02]  /*18830*/  FADD.FTZ R171, R171, R204 ;  /* 0x000000ccabab7221 */ /* 0x000fe40000010000 */
[----:B------:R-:W-:Y:S01]  /*18840*/  MUFU.EX2 R182, R182 ;  /* 0x000000b600b67308 */ /* 0x000fe20000000800 */
[----:B------:R1:W-:Y:S01]  /*18850*/  STSM.16.M88.4 [R198+0x36400], R156 ;  /* 0x0364009cc6007844 */ /* 0x0003e20000000200 */
[----:B------:R-:W-:-:S03]  /*18860*/  FADD.FTZ R174, R174, R171 ;  /* 0x000000abaeae7221 */ /* 0x000fc60000010000 */
[----:B------:R2:W-:Y:S01]  /*18870*/  STSM.16.M88.4 [R211], R152 ;  /* 0x00000098d3007844 */ /* 0x0005e20000000200 */
[----:B------:R-:W-:Y:S02]  /*18880*/  FADD.FTZ R175, R175, R174 ;  /* 0x000000aeafaf7221 */ /* 0x000fe40000010000 */
[----:B------:R-:W3:Y:S01]  /*18890*/  MUFU.EX2 R205, R205 ;  /* 0x000000cd00cd7308 */ /* 0x000ee20000000800 */
[----:B0-----:R-:W-:Y:S01]  /*188a0*/  F2FP.BF16.F32.PACK_AB R165, R179, R178 ;  /* 0x000000b2b3a5723e */ /* 0x001fe200000010ff */
[----:B------:R0:W-:Y:S01]  /*188b0*/  STSM.16.M88.4 [R199], R160 ;  /* 0x000000a0c7007844 */ /* 0x0001e20000000200 */
[----:B------:R-:W-:-:S04]  /*188c0*/  FADD.FTZ R178, R178, R175 ;  /* 0x000000afb2b27221 */ /* 0x000fc80000010000 */
[----:B------:R-:W-:Y:S01]  /*188d0*/  FADD.FTZ R179, R179, R178 ;  /* 0x000000b2b3b37221 */ /* 0x000fe20000010000 */
[----:B---3--:R-:W-:-:S05]  /*188e0*/  F2FP.BF16.F32.PACK_AB R167, R205, R182 ;  /* 0x000000b6cda7723e */ /* 0x008fca00000010ff */
[----:B------:R0:W-:Y:S01]  /*188f0*/  STSM.16.M88.4 [R210], R164 ;  /* 0x000000a4d2007844 */ /* 0x0001e20000000200 */
[----:B------:R-:W-:-:S06]  /*18900*/  WARPGROUP.ARRIVE ;  /* 0x00000000000079c5 */ /* 0x000fcc0000000000 */
[----:B------:R-:W-:Y:S03]  /*18910*/  HGMMA.64x256x16.F32.BF16 R24, R156, gdesc[UR4].tnspB, R24, gsb0 ;  /* 0x43e000049c187df0 */ /* 0x000fe60008001818 */
[----:B------:R-:W-:Y:S02]  /*18920*/  WARPGROUP.DEPBAR.LE gsb0, 0x0 ;  /* 0x00008000000079c5 */ /* 0x000fe40000010000 */
[----:B-1----:R-:W-:Y:S01]  /*18930*/  VIADD R156, R168, 0x80 ;  /* 0x00000080a89c7836 */ /* 0x002fe20000000000 */
[----:B------:R-:W-:Y:S01]  /*18940*/  WARPGROUP.ARRIVE ;  /* 0x00000000000079c5 */ /* 0x000fe20000000000 */
[----:B------:R-:W-:-:S03]  /*18950*/  IMAD.MOV.U32 R157, RZ, RZ, 0x40000040 ;  /* 0x40000040ff9d7424 */ /* 0x000fc600078e00ff */
[----:B------:R-:W-:Y:S02]  /*18960*/  R2UR UR6, R156 ;  /* 0x000000009c0672ca */ /* 0x000fe400000e0000 */
[----:B------:R-:W-:-:S15]  /*18970*/  R2UR UR7, R157 ;  /* 0x000000009d0772ca */ /* 0x000fde00000e0000 */
[----:B------:R-:W-:-:S01]  /*18980*/  NOP ;  /* 0x0000000000007918 */ /* 0x000fc20000000000 */
[----:B------:R-:W-:Y:S03]  /*18990*/  HGMMA.64x256x16.F32.BF16 R24, R152, gdesc[UR4].tnspB, R24, gsb0 ;  /* 0x43e0000498187df0 */ /* 0x000fe60008001818 */
[----:B------:R-:W-:Y:S02]  /*189a0*/  WARPGROUP.DEPBAR.LE gsb0, 0x0 ;  /* 0x00008000000079c5 */ /* 0x000fe40000010000 */
[C---:B--2---:R-:W-:Y:S01]  /*189b0*/  VIADD R152, R168.reuse, 0x100 ;  /* 0x00000100a8987836 */ /* 0x044fe20000000000 */
[----:B------:R-:W-:Y:S01]  /*189c0*/  WARPGROUP.ARRIVE ;  /* 0x00000000000079c5 */ /* 0x000fe20000000000 */
[----:B------:R-:W-:Y:S02]  /*189d0*/  IMAD.MOV.U32 R153, RZ, RZ, 0x40000040 ;  /* 0x40000040ff997424 */ /* 0x000fe400078e00ff */
[----:B------:R-:W-:Y:S01]  /*189e0*/  VIADD R168, R168, 0x180 ;  /* 0x00000180a8a87836 */ /* 0x000fe20000000000 */
[----:B------:R-:W-:-:S02]  /*189f0*/  R2UR UR6, R152 ;  /* 0x00000000980672ca */ /* 0x000fc400000e0000 */
[----:B------:R-:W-:Y:S01]  /*18a00*/  R2UR UR7, R153 ;  /* 0x00000000990772ca */ /* 0x000fe200000e0000 */
[----:B------:R-:W-:Y:S01]  /*18a10*/  FADD.FTZ R153, R0, R8 ;  /* 0x0000000800997221 */ /* 0x000fe20000010000 */
[----:B------:R-:W-:-:S03]  /*18a20*/  FADD.FTZ R8, R182, R179 ;  /* 0x000000b3b6087221 */ /* 0x000fc60000010000 */
[----:B------:R-:W-:Y:S01]  /*18a30*/  FADD.FTZ R172, R172, R153 ;  /* 0x00000099acac7221 */ /* 0x000fe20000010000 */
[----:B------:R-:W-:-:S03]  /*18a40*/  FADD.FTZ R8, R205, R8 ;  /* 0x00000008cd087221 */ /* 0x000fc60000010000 */
[----:B------:R-:W-:-:S07]  /*18a50*/  FADD.FTZ R173, R173, R172 ;  /* 0x000000acadad7221 */ /* 0x000fce0000010000 */
[----:B------:R-:W-:Y:S01]  /*18a60*/  HGMMA.64x256x16.F32.BF16 R24, R160, gdesc[UR4].tnspB, R24, gsb0 ;  /* 0x43e00004a0187df0 */ /* 0x000fe20008001818 */
[----:B------:R-:W-:Y:S01]  /*18a70*/  R2UR UR6, R168 ;  /* 0x00000000a80672ca */ /* 0x000fe200000e0000 */
[----:B------:R-:W-:Y:S01]  /*18a80*/  FADD.FTZ R176, R176, R173 ;  /* 0x000000adb0b07221 */ /* 0x000fe20000010000 */
[----:B------:R-:W-:-:S03]  /*18a90*/  R2UR UR7, R169 ;  /* 0x00000000a90772ca */ /* 0x000fc600000e0000 */
[----:B------:R-:W-:-:S04]  /*18aa0*/  FADD.FTZ R177, R177, R176 ;  /* 0x000000b0b1b17221 */ /* 0x000fc80000010000 */
[----:B------:R-:W-:-:S04]  /*18ab0*/  FADD.FTZ R177, R180, R177 ;  /* 0x000000b1b4b17221 */ /* 0x000fc80000010000 */
[----:B------:R-:W-:Y:S01]  /*18ac0*/  FADD.FTZ R0, R170, R177 ;  /* 0x000000b1aa007221 */ /* 0x000fe20000010000 */
[----:B------:R-:W-:Y:S02]  /*18ad0*/  WARPGROUP.DEPBAR.LE gsb0, 0x0 ;  /* 0x00008000000079c5 */ /* 0x000fe40000010000 */
[----:B------:R-:W-:-:S11]  /*18ae0*/  WARPGROUP.ARRIVE ;  /* 0x00000000000079c5 */ /* 0x000fd60000000000 */
        /* <DEDUP_REMOVED lines=11> */
[----:B-1----:R-:W-:-:S04]  /*18ba0*/  VIADD R21, R15, 0xffffffff ;  /* 0xffffffff0f157836 */ /* 0x002fc80000000000 */
[----:B------:R-:W-:Y:S01]  /*18bb0*/  IMAD.MOV.U32 R15, RZ, RZ, R21 ;  /* 0x000000ffff0f7224 */ /* 0x000fe200078e0015 */
[----:B0-----:R-:W-:Y:S06]  /*18bc0*/  @P2 BRA `(.L_x_6868) ;  /* 0xffffffc000dc2947 */ /* 0x001fec000383ffff */
.L_x_6849:
[----:B------:R-:W-:Y:S05]  /*18bd0*/  BSYNC B0 ;  /* 0x0000000000007941 */ /* 0x000fea0003800000 */
.L_x_6848:
[----:B------:R-:W0:Y:S01]  /*18be0*/  SHFL.BFLY PT, R3, R0, 0x2, 0x1f ;  /* 0x0c401f0000037f89 */ /* 0x000e2200000e0000 */
[----:B------:R-:W-:-:S03]  /*18bf0*/  VIADD R224, R224, 0x1 ;  /* 0x00000001e0e07836 */ /* 0x000fc60000000000 */
[----:B------:R-:W1:Y:S01]  /*18c00*/  SHFL.BFLY PT, R5, R8, 0x2, 0x1f ;  /* 0x0c401f0008057f89 */ /* 0x000e6200000e0000 */
[----:B------:R-:W-:Y:S08]  /*18c10*/  BAR.ARV 0x8, 0x100 ;  /* 0x0204000000007b1d */ /* 0x000ff00000002000 */
[----:B------:R-:W-:Y:S01]  /*18c20*/  BAR.SYNC.DEFER_BLOCKING 0xf, 0x100 ;  /* 0x03c4000000007b1d */ /* 0x000fe20000010000 */
[----:B0-----:R-:W-:Y:S01]  /*18c30*/  FADD.FTZ R3, R3, R0 ;  /* 0x0000000003037221 */ /* 0x001fe20000010000 */
[----:B-1----:R-:W-:-:S04]  /*18c40*/  FADD.FTZ R5, R5, R8 ;  /* 0x0000000805057221 */ /* 0x002fc80000010000 */
[----:B------:R-:W0:Y:S01]  /*18c50*/  SHFL.BFLY PT, R2, R3, 0x1, 0x1f ;  /* 0x0c201f0003027f89 */ /* 0x000e2200000e0000 */
[----:B------:R-:W-:-:S03]  /*18c60*/  VIADD R8, R19, 0x1 ;  /* 0x0000000113087836 */ /* 0x000fc60000000000 */
[----:B------:R-:W1:Y:S02]  /*18c70*/  SHFL.BFLY PT, R4, R5, 0x1, 0x1f ;  /* 0x0c201f0005047f89 */ /* 0x000e6400000e0000 */
[----:B------:R-:W-:Y:S01]  /*18c80*/  ISETP.NE.AND P1, PT, R8, 0x2, PT ;  /* 0x000000020800780c */ /* 0x000fe20003f25270 */
[----:B0-----:R-:W-:Y:S01]  /*18c90*/  FADD.FTZ R7, R3, R2 ;  /* 0x0000000203077221 */ /* 0x001fe20000010000 */
[----:B------:R-:W-:Y:S02]  /*18ca0*/  IMAD.MOV R2, RZ, RZ, -R197 ;  /* 0x000000ffff027224 */ /* 0x000fe400078e0ac5 */
[----:B------:R-:W-:Y:S01]  /*18cb0*/  SEL R3, RZ, 0x1, P1 ;  /* 0x00000001ff037807 */ /* 0x000fe20000800000 */
[----:B-1----:R-:W-:Y:S01]  /*18cc0*/  FADD.FTZ R0, R5, R4 ;  /* 0x0000000405007221 */ /* 0x002fe20000010000 */
[----:B------:R-:W-:Y:S01]  /*18cd0*/  FSETP.NE.FTZ.AND P2, PT, R7, RZ, PT ;  /* 0x000000ff0700720b */ /* 0x000fe20003f55000 */
[----:B------:R-:W-:Y:S01]  /*18ce0*/  IMAD.MOV.U32 R4, RZ, RZ, RZ ;  /* 0x000000ffff047224 */ /* 0x000fe200078e00ff */
[----:B------:R-:W-:Y:S01]  /*18cf0*/  ISETP.NE.AND P0, PT, R185, R2, PT ;  /* 0x00000002b900720c */ /* 0x000fe20003f05270 */
[----:B------:R-:W-:Y:S01]  /*18d00*/  IMAD.MOV.U32 R2, RZ, RZ, RZ ;  /* 0x000000ffff027224 */ /* 0x000fe200078e00ff */
[----:B------:R-:W-:-:S02]  /*18d10*/  FSETP.NE.FTZ.AND P3, PT, R0, RZ, PT ;  /* 0x000000ff0000720b */ /* 0x000fc40003f75000 */
[----:B------:R-:W-:Y:S01]  /*18d20*/  LOP3.LUT R22, R22, R3, RZ, 0x3c, !PT ;  /* 0x0000000316167212 */ /* 0x000fe200078e3cff */
[----:B------:R-:W-:-:S06]  /*18d30*/  IMAD.MOV.U32 R3, RZ, RZ, -0x800000 ;  /* 0xff800000ff037424 */ /* 0x000fcc00078e00ff */
[----:B------:R-:W0:Y:S02]  /*18d40*/  @P2 MUFU.RCP R2, R7 ;  /* 0x0000000700022308 */ /* 0x000e240000001000 */
[----:B------:R-:W-:-:S04]  /*18d50*/  @!P0 IMAD R19, R19, 0x40, R194 ;  /* 0x0000004013138824 */ /* 0x000fc800078e02c2 */
[----:B------:R-:W-:Y:S02]  /*18d60*/  @!P0 IMAD R19, R19, 0x4, R18 ;  /* 0x0000000413138824 */ /* 0x000fe400078e0212 */
[----:B------:R-:W1:Y:S08]  /*18d70*/  @P3 MUFU.RCP R4, R0 ;  /* 0x0000000000043308 */ /* 0x000e700000001000 */
[----:B------:R-:W2:Y:S01]  /*18d80*/  @P2 MUFU.LG2 R18, R7 ;  /* 0x0000000700122308 */ /* 0x000ea20000000c00 */
[----:B0-----:R-:W-:Y:S01]  /*18d90*/  @!P0 STS [R19+0x38400], R2 ;  /* 0x0384000213008388 */ /* 0x001fe20000000800 */
[-C--:B------:R-:W-:Y:S01]  /*18da0*/  FMUL.FTZ R178, R28, R2.reuse ;  /* 0x000000021cb27220 */ /* 0x080fe20000410000 */
[-C--:B------:R-:W-:Y:S01]  /*18db0*/  FMUL.FTZ R176, R32, R2.reuse ;  /* 0x0000000220b07220 */ /* 0x080fe20000410000 */
[-C--:B------:R-:W-:Y:S01]  /*18dc0*/  FMUL.FTZ R179, R24, R2.reuse ;  /* 0x0000000218b37220 */ /* 0x080fe20000410000 */
[-C--:B------:R-:W-:Y:S01]  /*18dd0*/  FMUL.FTZ R177, R25, R2.reuse ;  /* 0x0000000219b17220 */ /* 0x080fe20000410000 */
[-C--:B------:R-:W-:Y:S01]  /*18de0*/  FMUL.FTZ R6, R29, R2.reuse ;  /* 0x000000021d067220 */ /* 0x080fe20000410000 */
[-C--:B------:R-:W-:Y:S01]  /*18df0*/  FMUL.FTZ R174, R33, R2.reuse ;  /* 0x0000000221ae7220 */ /* 0x080fe20000410000 */
[----:B------:R-:W0:Y:S01]  /*18e00*/  @P3 MUFU.LG2 R21, R0 ;  /* 0x0000000000153308 */ /* 0x000e220000000c00 */
        /* <DEDUP_REMOVED lines=10> */
[C---:B-1----:R-:W-:Y:S01]  /*18eb0*/  @P2 FMUL.FTZ R19, R14.reuse, 0.69314718246459960938 ;  /* 0x3f3172180e132820 */ /* 0x042fe20000410000 */
[----:B------:R-:W-:Y:S01]  /*18ec0*/  @P3 FMUL.FTZ R14, R14, 0.69314718246459960938 ;  /* 0x3f3172180e0e3820 */ /* 0x000fe20000410000 */
        /* <DEDUP_REMOVED lines=56> */
[-C--:B------:R-:W-:Y:S01]  /*19250*/  FMUL.FTZ R29, R66, R4.reuse ;  /* 0x00000004421d7220 */ /* 0x080fe20000410000 */
[----:B------:R-:W-:Y:S01]  /*19260*/  @P2 FFMA.FTZ R3, R19, R9, R18 ;  /* 0x0000000913032223 */ /* 0x000fe20000010012 */
        /* <DEDUP_REMOVED lines=63> */
.L_x_6738:
[----:B------:R-:W-:Y:S05]  /*19660*/  BSYNC B7 ;  /* 0x0000000000077941 */ /* 0x000fea0003800000 */
.L_x_6728:
[----:B------:R-:W0:Y:S08]  /*19670*/  S2UR UR5, SR_CgaCtaId ;  /* 0x00000000000579c3 */ /* 0x000e300000008800 */
[----:B------:R-:W-:Y:S06]  /*19680*/  BAR.SYNC.DEFER_BLOCKING 0x5, 0x180 ;  /* 0x0146000000007b1d */ /* 0x000fec0000010000 */
[----:B------:R-:W-:Y:S01]  /*19690*/  UMOV UR4, 0x400 ;  /* 0x0000040000047882 */ /* 0x000fe20000000000 */
[----:B------:R-:W-:Y:S01]  /*196a0*/  BSSY B0, `(.L_x_6869) ;  /* 0x00002e7000007945 */ /* 0x000fe20003800000 */
[----:B0-----:R-:W-:-:S06]  /*196b0*/  ULEA UR4, UR5, UR4, 0x18 ;  /* 0x0000000405047291 */ /* 0x001fcc000f8ec03f */
[----:B------:R-:W-:-:S05]  /*196c0*/  IMAD.U32 R18, RZ, RZ, UR4 ;  /* 0x00000004ff127e24 */ /* 0x000fca000f8e00ff */
[----:B----4-:R0:W1:Y:S01]  /*196d0*/  LDS.128 R24, [R18+0x388d0] ;  /* 0x0388d00012187984 */ /* 0x0100620000000c00 */
        /* <DEDUP_REMOVED lines=43> */
[C---:B------:R-:W-:Y:S02]  /*19990*/  IADD3 R57, P5, R118.reuse, 0x2040, RZ ;  /* 0x0000204076397810 */ /* 0x040fe40007fbe0ff */
[C---:B------:R-:W-:Y:S02]  /*199a0*/  IADD3 R61, P2, R118.reuse, 0x2060, RZ ;  /* 0x00002060763d7810 */ /* 0x040fe40007f5e0ff */
[----:B------:R-:W-:Y:S02]  /*199b0*/  IADD3 R65, P1, R118, 0x4000, RZ ;  /* 0x0000400076417810 */ /* 0x000fe40007f3e0ff */
[----:B------:R-:W-:Y:S02]  /*199c0*/  SHF.R.U64 R52, R52, 0x3, RZ ;  /* 0x0000000334347819 */ /* 0x000fe400000012ff */
        /* <DEDUP_REMOVED lines=8> */
[----:B------:R-:W-:Y:S02]  /*19a50*/  LOP3.LUT R64, R65, 0x380, RZ, 0xc0, !PT ;  /* 0x0000038041407812 */ /* 0x000fe400078ec0ff */
[----:B------:R-:W-:Y:S01]  /*19a60*/  LOP3.LUT R52, R52, R53, RZ, 0x3c, !PT ;  /* 0x0000003534347212 */ /* 0x000fe200078e3cff */
[----:B------:R-:W-:Y:S01]  /*19a70*/  IMAD.X R53, RZ, RZ, R119, P6 ;  /* 0x000000ffff357224 */ /* 0x000fe200030e0677 */
[C---:B------:R-:W-:Y:S02]  /*19a80*/  IADD3 R69, P0, R118.reuse, 0x4020, RZ ;  /* 0x0000402076457810 */ /* 0x040fe40007f1e0ff */
[C---:B------:R-:W-:Y:S02]  /*19a90*/  IADD3 R99, P4, R118.reuse, 0x4040, RZ ;  /* 0x0000404076637810 */ /* 0x040fe40007f9e0ff */
[----:B------:R-:W-:-:S02]  /*19aa0*/  IADD3 R103, P3, R118, 0x4060, RZ ;  /* 0x0000406076677810 */ /* 0x000fc40007f7e0ff */
[----:B------:R-:W-:Y:S02]  /*19ab0*/  IADD3 R107, P6, R118, 0x6000, RZ ;  /* 0x00006000766b7810 */ /* 0x000fe40007fde0ff */
[----:B------:R-:W-:Y:S02]  /*19ac0*/  SHF.R.U64 R56, R56, 0x3, RZ ;  /* 0x0000000338387819 */ /* 0x000fe400000012ff */
[----:B------:R-:W-:Y:S02]  /*19ad0*/  SHF.R.U64 R60, R60, 0x3, RZ ;  /* 0x000000033c3c7819 */ /* 0x000fe400000012ff */
[----:B------:R-:W-:Y:S02]  /*19ae0*/  SHF.R.U64 R64, R64, 0x3, RZ ;  /* 0x0000000340407819 */ /* 0x000fe400000012ff */
[----:B-----5:R-:W-:Y:S02]  /*19af0*/  LOP3.LUT R37, R118, 0x380, RZ, 0xc0, !PT ;  /* 0x0000038076257812 */ /* 0x020fe400078ec0ff */
[----:B------:R-:W-:-:S02]  /*19b00*/  LOP3.LUT R68, R69, 0x380, RZ, 0xc0, !PT ;  /* 0x0000038045447812 */ /* 0x000fc400078ec0ff */
[----:B------:R-:W-:Y:S02]  /*19b10*/  LOP3.LUT R98, R99, 0x380, RZ, 0xc0, !PT ;  /* 0x0000038063627812 */ /* 0x000fe400078ec0ff */
[----:B------:R-:W-:Y:S02]  /*19b20*/  LOP3.LUT R102, R103, 0x380, RZ, 0xc0, !PT ;  /* 0x0000038067667812 */ /* 0x000fe400078ec0ff */
[----:B------:R-:W-:Y:S02]  /*19b30*/  LOP3.LUT R106, R107, 0x380, RZ, 0xc0, !PT ;  /* 0x000003806b6a7812 */ /* 0x000fe400078ec0ff */
[----:B------:R-:W-:Y:S01]  /*19b40*/  LOP3.LUT R56, R56, R57, RZ, 0x3c, !PT ;  /* 0x0000003938387212 */ /* 0x000fe200078e3cff */
[--C-:B------:R-:W-:Y:S01]  /*19b50*/  IMAD.X R57, RZ, RZ, R119.reuse, P5 ;  /* 0x000000ffff397224 */ /* 0x100fe200028e0677 */
[----:B------:R-:W-:Y:S01]  /*19b60*/  LOP3.LUT R60, R60, R61, RZ, 0x3c, !PT ;  /* 0x0000003d3c3c7212 */ /* 0x000fe200078e3cff */
[--C-:B------:R-:W-:Y:S01]  /*19b70*/  IMAD.X R61, RZ, RZ, R119.reuse, P2 ;  /* 0x000000ffff3d7224 */ /* 0x100fe200010e0677 */
[----:B------:R-:W-:Y:S01]  /*19b80*/  LOP3.LUT R64, R64, R65, RZ, 0x3c, !PT ;  /* 0x0000004140407212 */ /* 0x000fe200078e3cff */
[----:B------:R-:W-:Y:S01]  /*19b90*/  IMAD.X R65, RZ, RZ, R119, P1 ;  /* 0x000000ffff417224 */ /* 0x000fe200008e0677 */
[----:B------:R-:W-:-:S02]  /*19ba0*/  SHF.R.U64 R37, R37, 0x3, RZ ;  /* 0x0000000325257819 */ /* 0x000fc400000012ff */
[----:B------:R-:W-:Y:S02]  /*19bb0*/  SHF.R.U64 R68, R68, 0x3, RZ ;  /* 0x0000000344447819 */ /* 0x000fe400000012ff */
[----:B------:R-:W-:Y:S02]  /*19bc0*/  SHF.R.U64 R98, R98, 0x3, RZ ;  /* 0x0000000362627819 */ /* 0x000fe400000012ff */
[----:B------:R-:W-:Y:S02]  /*19bd0*/  SHF.R.U64 R102, R102, 0x3, RZ ;  /* 0x0000000366667819 */ /* 0x000fe400000012ff */
[----:B------:R-:W-:Y:S02]  /*19be0*/  SHF.R.U64 R106, R106, 0x3, RZ ;  /* 0x000000036a6a7819 */ /* 0x000fe400000012ff */
[C---:B------:R-:W-:Y:S02]  /*19bf0*/  IADD3 R14, P5, R118.reuse, 0x6020, RZ ;  /* 0x00006020760e7810 */ /* 0x040fe40007fbe0ff */
[----:B-1----:R-:W-:-:S02]  /*19c00*/  IADD3 R24, P2, R118, 0x6040, RZ ;  /* 0x0000604076187810 */ /* 0x002fc40007f5e0ff */
[----:B------:R-:W-:Y:S01]  /*19c10*/  IADD3 R23, P1, R118, 0x6060, RZ ;  /* 0x0000606076177810 */ /* 0x000fe20007f3e0ff */
        /* <DEDUP_REMOVED lines=11> */
[----:B------:R-:W-:Y:S01]  /*19cd0*/  LOP3.LUT R169, R14, 0x380, RZ, 0xc0, !PT ;  /* 0x000003800ea97812 */ /* 0x000fe200078ec0ff */
[----:B------:R-:W-:Y:S01]  /*19ce0*/  IMAD.X R37, RZ, RZ, R119, P1 ;  /* 0x000000ffff257224 */ /* 0x000fe200008e0677 */
[----:B------:R-:W-:Y:S01]  /*19cf0*/  MOV R119, R118 ;  /* 0x0000007600777202 */ /* 0x000fe20000000f00 */
[----:B------:R-:W-:Y:S01]  /*19d00*/  BAR.SYNC.DEFER_BLOCKING 0x1, 0x100 ;  /* 0x0044000000007b1d */ /* 0x000fe20000010000 */
[----:B------:R-:W-:-:S02]  /*19d10*/  SHF.R.U64 R169, R169, 0x3, RZ ;  /* 0x00000003a9a97819 */ /* 0x000fc400000012ff */
[----:B------:R-:W-:Y:S02]  /*19d20*/  MOV R118, R8 ;  /* 0x0000000800767202 */ /* 0x000fe40000000f00 */
[----:B------:R-:W-:Y:S02]  /*19d30*/  LOP3.LUT R110, R169, R14, RZ, 0x3c, !PT ;  /* 0x0000000ea96e7212 */ /* 0x000fe400078e3cff */
[----:B------:R-:W-:Y:S02]  /*19d40*/  MOV R40, R40 ;  /* 0x0000002800287202 */ /* 0x000fe40000000f00 */
[----:B------:R-:W-:Y:S02]  /*19d50*/  F2FP.BF16.F32.PACK_AB R8, R170, R173 ;  /* 0x000000adaa08723e */ /* 0x000fe400000010ff */
[----:B------:R-:W-:Y:S02]  /*19d60*/  F2FP.BF16.F32.PACK_AB R9, R43, R42 ;  /* 0x0000002a2b09723e */ /* 0x000fe400000010ff */
[----:B------:R-:W-:-:S02]  /*19d70*/  MOV R44, R44 ;  /* 0x0000002c002c7202 */ /* 0x000fc40000000f00 */
[----:B------:R-:W-:Y:S02]  /*19d80*/  F2FP.BF16.F32.PACK_AB R14, R164, R166 ;  /* 0x000000a6a40e723e */ /* 0x000fe400000010ff */
[----:B------:R-:W-:Y:S02]  /*19d90*/  MOV R48, R48 ;  /* 0x0000003000307202 */ /* 0x000fe40000000f00 */
[----:B------:R-:W-:Y:S02]  /*19da0*/  MOV R52, R52 ;  /* 0x0000003400347202 */ /* 0x000fe40000000f00 */
[----:B------:R-:W-:Y:S02]  /*19db0*/  MOV R56, R56 ;  /* 0x0000003800387202 */ /* 0x000fe40000000f00 */
[----:B------:R-:W-:Y:S01]  /*19dc0*/  ISETP.NE.U32.AND P0, PT, RZ, UR4, PT ;  /* 0x00000004ff007c0c */ /* 0x000fe2000bf05070 */
[----:B------:R1:W-:Y:S01]  /*19dd0*/  STSM.16.M88.4 [R119], R4 ;  /* 0x0000000477007844 */ /* 0x0003e20000000200 */
[----:B------:R-:W-:-:S02]  /*19de0*/  LOP3.LUT R177, R24, 0x380, RZ, 0xc0, !PT ;  /* 0x0000038018b17812 */ /* 0x000fc400078ec0ff */
[----:B------:R-:W-:Y:S01]  /*19df0*/  ISETP.NE.AND.EX P0, PT, RZ, UR5, PT, P0 ;  /* 0x00000005ff007c0c */ /* 0x000fe2000bf05300 */
[----:B------:R-:W-:Y:S01]  /*19e00*/  ULDC.64 UR4, c[0x0][0xd08] ;  /* 0x0003420000047ab9 */ /* 0x000fe20000000a00 */
[----:B------:R-:W-:Y:S02]  /*19e10*/  LOP3.LUT R0, R23, 0x380, RZ, 0xc0, !PT ;  /* 0x0000038017007812 */ /* 0x000fe400078ec0ff */
[----:B------:R-:W-:Y:S02]  /*19e20*/  MOV R60, R60 ;  /* 0x0000003c003c7202 */ /* 0x000fe40000000f00 */
[----:B------:R-:W-:Y:S02]  /*19e30*/  F2FP.BF16.F32.PACK_AB R89, R91, R90 ;  /* 0x0000005a5b59723e */ /* 0x000fe400000010ff */
[----:B------:R-:W-:Y:S02]  /*19e40*/  MOV R64, R64 ;  /* 0x0000004000407202 */ /* 0x000fe40000000f00 */
[----:B------:R-:W-:-:S02]  /*19e50*/  F2FP.BF16.F32.PACK_AB R96, R97, R96 ;  /* 0x000000606160723e */ /* 0x000fc400000010ff */
[----:B------:R-:W-:Y:S02]  /*19e60*/  MOV R68, R68 ;  /* 0x0000004400447202 */ /* 0x000fe40000000f00 */
[----:B-1----:R-:W-:Y:S02]  /*19e70*/  F2FP.BF16.F32.PACK_AB R4, R174, R176 ;  /* 0x000000b0ae04723e */ /* 0x002fe400000010ff */
[----:B------:R-:W-:Y:S02]  /*19e80*/  F2FP.BF16.F32.PACK_AB R5, R35, R34 ;  /* 0x000000222305723e */ /* 0x000fe400000010ff */
[----:B------:R-:W-:Y:S02]  /*19e90*/  F2FP.BF16.F32.PACK_AB R6, R172, R175 ;  /* 0x000000afac06723e */ /* 0x000fe400000010ff */
[----:B------:R-:W-:Y:S02]  /*19ea0*/  F2FP.BF16.F32.PACK_AB R7, R39, R38 ;  /* 0x000000262707723e */ /* 0x000fe400000010ff */
[----:B------:R-:W-:-:S02]  /*19eb0*/  F2FP.BF16.F32.PACK_AB R34, R161, R163 ;  /* 0x000000a3a122723e */ /* 0x000fc400000010ff */
[----:B------:R-:W-:Y:S01]  /*19ec0*/  F2FP.BF16.F32.PACK_AB R35, R63, R62 ;  /* 0x0000003e3f23723e */ /* 0x000fe200000010ff */
[----:B------:R1:W-:Y:S01]  /*19ed0*/  STSM.16.M88.4 [R118], R4 ;  /* 0x0000000476007844 */ /* 0x0003e20000000200 */
[----:B------:R-:W-:Y:S02]  /*19ee0*/  ISETP.NE.U32.AND P6, PT, RZ, UR4, PT ;  /* 0x00000004ff007c0c */ /* 0x000fe4000bfc5070 */
[----:B------:R-:W-:Y:S01]  /*19ef0*/  SHF.R.U64 R177, R177, 0x3, RZ ;  /* 0x00000003b1b17819 */ /* 0x000fe200000012ff */
[----:B------:R-:W-:Y:S01]  /*19f00*/  STSM.16.M88.4 [R40], R8 ;  /* 0x0000000828007844 */ /* 0x000fe20000000200 */
[----:B------:R-:W-:Y:S02]  /*19f10*/  SHF.R.U64 R0, R0, 0x3, RZ ;  /* 0x0000000300007819 */ /* 0x000fe400000012ff */
[----:B------:R-:W-:Y:S01]  /*19f20*/  F2FP.BF16.F32.PACK_AB R90, R93, R92 ;  /* 0x0000005c5d5a723e */ /* 0x000fe200000010ff */
[----:B------:R-:W-:Y:S01]  /*19f30*/  STSM.16.M88.4 [R44], R12 ;  /* 0x0000000c2c007844 */ /* 0x000fe20000000200 */
[----:B------:R-:W-:-:S02]  /*19f40*/  F2FP.BF16.F32.PACK_AB R91, R95, R94 ;  /* 0x0000005e5f5b723e */ /* 0x000fc400000010ff */
[----:B------:R-:W-:Y:S01]  /*19f50*/  F2FP.BF16.F32.PACK_AB R97, R50, R46 ;  /* 0x0000002e3261723e */ /* 0x000fe200000010ff */
[----:B------:R-:W-:Y:S01]  /*19f60*/  STSM.16.M88.4 [R48], R32 ;  /* 0x0000002030007844 */ /* 0x000fe20000000200 */
[----:B------:R-:W-:Y:S02]  /*19f70*/  F2FP.BF16.F32.PACK_AB R104, R105, R104 ;  /* 0x000000686968723e */ /* 0x000fe400000010ff */
[----:B------:R-:W-:Y:S01]  /*19f80*/  F2FP.BF16.F32.PACK_AB R112, R113, R112 ;  /* 0x000000707170723e */ /* 0x000fe200000010ff */
[----:B------:R-:W-:Y:S01]  /*19f90*/  STSM.16.M88.4 [R52], R28 ;  /* 0x0000001c34007844 */ /* 0x000fe20000000200 */
[----:B-1----:R-:W-:Y:S02]  /*19fa0*/  F2FP.BF16.F32.PACK_AB R4, R73, R159 ;  /* 0x0000009f4904723e */ /* 0x002fe400000010ff */
[----:B------:R-:W-:Y:S02]  /*19fb0*/  F2FP.BF16.F32.PACK_AB R5, R75, R74 ;  /* 0x0000004a4b05723e */ /* 0x000fe400000010ff */
[----:B------:R-:W-:-:S02]  /*19fc0*/  F2FP.BF16.F32.PACK_AB R6, R77, R76 ;  /* 0x0000004c4d06723e */ /* 0x000fc400000010ff */
[----:B------:R-:W-:Y:S02]  /*19fd0*/  F2FP.BF16.F32.PACK_AB R7, R79, R78 ;  /* 0x0000004e4f07723e */ /* 0x000fe400000010ff */
[----:B------:R-:W-:Y:S02]  /*19fe0*/  ISETP.NE.AND.EX P6, PT, RZ, UR5, PT, P6 ;  /* 0x00000005ff007c0c */ /* 0x000fe4000bfc5360 */
[----:B------:R-:W-:Y:S01]  /*19ff0*/  LOP3.LUT R114, R177, R24, RZ, 0x3c, !PT ;  /* 0x00000018b1727212 */ /* 0x000fe200078e3cff */
[----:B------:R1:W-:Y:S01]  /*1a000*/  STSM.16.M88.4 [R56], R4 ;  /* 0x0000000438007844 */ /* 0x0003e20000000200 */
[----:B------:R-:W-:Y:S02]  /*1a010*/  LOP3.LUT R36, R0, R23, RZ, 0x3c, !PT ;  /* 0x0000001700247212 */ /* 0x000fe400078e3cff */
[----:B------:R-:W-:Y:S01]  /*1a020*/  MOV R23, R98 ;  /* 0x0000006200177202 */ /* 0x000fe20000000f00 */
[----:B------:R-:W-:Y:S01]  /*1a030*/  STSM.16.M88.4 [R60], R80 ;  /* 0x000000503c007844 */ /* 0x000fe20000000200 */
[----:B------:R-:W-:-:S02]  /*1a040*/  MOV R24, R106 ;  /* 0x0000006a00187202 */ /* 0x000fc40000000f00 */
[----:B------:R-:W-:Y:S01]  /*1a050*/  F2FP.BF16.F32.PACK_AB R98, R101, R100 ;  /* 0x000000646562723e */ /* 0x000fe200000010ff */
[----:B------:R-:W-:Y:S01]  /*1a060*/  STSM.16.M88.4 [R64], R88 ;  /* 0x0000005840007844 */ /* 0x000fe20000000200 */
[----:B------:R-:W-:Y:S02]  /*1a070*/  F2FP.BF16.F32.PACK_AB R99, R58, R54 ;  /* 0x000000363a63723e */ /* 0x000fe400000010ff */
[----:B------:R-:W-:Y:S02]  /*1a080*/  MOV R0, R114 ;  /* 0x0000007200007202 */ /* 0x000fe40000000f00 */
[----:B------:R-:W-:Y:S01]  /*1a090*/  F2FP.BF16.F32.PACK_AB R105, R72, R66 ;  /* 0x000000424869723e */ /* 0x000fe200000010ff */
[----:B------:R-:W-:Y:S01]  /*1a0a0*/  STSM.16.M88.4 [R68], R96 ;  /* 0x0000006044007844 */ /* 0x000fe20000000200 */
[----:B------:R-:W-:Y:S01]  /*1a0b0*/  F2FP.BF16.F32.PACK_AB R106, R109, R108 ;  /* 0x0000006c6d6a723e */ /* 0x000fe200000010ff */
[----:B-1----:R-:W1:Y:S01]  /*1a0c0*/  LDC.64 R4, c[0x0][0xd00] ;  /* 0x00034000ff047b82 */ /* 0x002e620000000a00 */
        /* <DEDUP_REMOVED lines=14> */
[----:B-1----:R-:W-:Y:S01]  /*1a1b0*/  IMAD.WIDE R6, R218, 0x4, R4 ;  /* 0x00000004da067825 */ /* 0x002fe200078e0204 */
[----:B------:R-:W-:Y:S01]  /*1a1c0*/  MOV R110, R110 ;  /* 0x0000006e006e7202 */ /* 0x000fe20000000f00 */
[----:B------:R1:W-:Y:S01]  /*1a1d0*/  STSM.16.M88.4 [R24], R120 ;  /* 0x0000007818007844 */ /* 0x0003e20000000200 */
[----:B------:R-:W-:Y:S01]  /*1a1e0*/  F2FP.BF16.F32.PACK_AB R130, R133, R132 ;  /* 0x000000848582723e */ /* 0x000fe200000010ff */
[----:B------:R-:W-:Y:S01]  /*1a1f0*/  IMAD R5, R226, 0x40, R213 ;  /* 0x00000040e2057824 */ /* 0x000fe200078e02d5 */
[----:B------:R-:W-:-:S02]  /*1a200*/  F2FP.BF16.F32.PACK_AB R131, R135, R134 ;  /* 0x000000868783723e */ /* 0x000fc400000010ff */
[----:B------:R-:W-:Y:S02]  /*1a210*/  F2FP.BF16.F32.PACK_AB R137, R139, R138 ;  /* 0x0000008a8b89723e */ /* 0x000fe400000010ff */
[----:B------:R-:W-:Y:S01]  /*1a220*/  F2FP.BF16.F32.PACK_AB R144, R145, R144 ;  /* 0x000000909190723e */ /* 0x000fe200000010ff */
[----:B------:R-:W-:Y:S01]  /*1a230*/  IMAD.WIDE R20, R5, 0x2, R20 ;  /* 0x0000000205147825 */ /* 0x000fe200078e0214 */
[----:B------:R-:W-:Y:S01]  /*1a240*/  F2FP.BF16.F32.PACK_AB R138, R141, R140 ;  /* 0x0000008c8d8a723e */ /* 0x000fe200000010ff */
[----:B------:R-:W2:Y:S01]  /*1a250*/  @P6 LDC.64 R4, c[0x0][0xd08] ;  /* 0x00034200ff046b82 */ /* 0x000ea20000000a00 */
[----:B------:R-:W-:Y:S01]  /*1a260*/  F2FP.BF16.F32.PACK_AB R139, R143, R142 ;  /* 0x0000008e8f8b723e */ /* 0x000fe200000010ff */
[----:B------:R-:W-:Y:S01]  /*1a270*/  STSM.16.M88.4 [R110], R128 ;  /* 0x000000806e007844 */ /* 0x000fe20000000200 */
[----:B------:R-:W-:Y:S02]  /*1a280*/  F2FP.BF16.F32.PACK_AB R145, R147, R146 ;  /* 0x000000929391723e */ /* 0x000fe400000010ff */
[----:B------:R-:W-:Y:S01]  /*1a290*/  MOV R36, R36 ;  /* 0x0000002400247202 */ /* 0x000fe20000000f00 */
[----:B------:R3:W-:Y:S01]  /*1a2a0*/  STSM.16.M88.4 [R0], R136 ;  /* 0x0000008800007844 */ /* 0x0007e20000000200 */
[----:B------:R-:W-:Y:S01]  /*1a2b0*/  F2FP.BF16.F32.PACK_AB R146, R149, R148 ;  /* 0x000000949592723e */ /* 0x000fe200000010ff */
[----:B------:R-:W-:Y:S01]  /*1a2c0*/  ULDC UR4, c[0x0][0xb88] ;  /* 0x0002e20000047ab9 */ /* 0x000fe20000000800 */
[----:B------:R-:W-:Y:S01]  /*1a2d0*/  F2FP.BF16.F32.PACK_AB R147, R151, R150 ;  /* 0x000000969793723e */ /* 0x000fe200000010ff */
[----:B-1----:R-:W-:-:S04]  /*1a2e0*/  IMAD.MOV.U32 R24, RZ, RZ, RZ ;  /* 0x000000ffff187224 */ /* 0x002fc800078e00ff */
[----:B------:R1:W-:Y:S01]  /*1a2f0*/  STSM.16.M88.4 [R36], R144 ;  /* 0x0000009024007844 */ /* 0x0003e20000000200 */
[----:B------:R-:W-:Y:S01]  /*1a300*/  BAR.SYNC.DEFER_BLOCKING 0x1, 0x100 ;  /* 0x0044000000007b1d */ /* 0x000fe20000010000 */
[----:B---3--:R-:W-:Y:S02]  /*1a310*/  IMAD.U32 R0, RZ, RZ, UR4 ;  /* 0x00000004ff007e24 */ /* 0x008fe4000f8e00ff */
[----:B--2---:R-:W-:-:S03]  /*1a320*/  @P6 IMAD.WIDE R4, R218, 0x4, R4 ;  /* 0x00000004da046825 */ /* 0x004fc600078e0204 */
[----:B------:R2:W5:Y:S01]  /*1a330*/  @P0 LDG.E R24, desc[UR50][R6.64] ;  /* 0x0000003206180981 */ /* 0x000562000c1e1900 */
[C---:B------:R-:W-:Y:S02]  /*1a340*/  IADD3 R9, P1, R20.reuse, 0x1000, RZ ;  /* 0x0000100014097810 */ /* 0x040fe40007f3e0ff */
[C---:B------:R-:W-:Y:S01]  /*1a350*/  IADD3 R13, P2, R20.reuse, 0x2000, RZ ;  /* 0x00002000140d7810 */ /* 0x040fe20007f5e0ff */
[----:B------:R2:W5:Y:S01]  /*1a360*/  @P6 LDG.E R0, desc[UR50][R4.64] ;  /* 0x0000003204006981 */ /* 0x000562000c1e1900 */
        /* <DEDUP_REMOVED lines=24> */
[----:B-1----:R-:W-:Y:S02]  /*1a4f0*/  LOP3.LUT R36, R37, 0x380, RZ, 0xc0, !PT ;  /* 0x0000038025247812 */ /* 0x002fe400078ec0ff */
        /* <DEDUP_REMOVED lines=22> */
.L_x_6871:
[----:B------:R-:W1:Y:S01]  /*1a660*/  SHFL.IDX PT, R4, R227, RZ, 0x1f ;  /* 0x00001fffe3047589 */ /* 0x000e6200000e0000 */
        /* <DEDUP_REMOVED lines=18> */
[----:B------:R-:W-:Y:S02]  /*1a790*/  LOP3.LUT R7, R20, 0x380, RZ, 0xc0, !PT ;  /* 0x0000038014077812 */ /* 0x000fe400078ec0ff */
[----:B-1----:R-:W-:-:S02]  /*1a7a0*/  ISETP.NE.AND P4, PT, R4, RZ, PT ;  /* 0x000000ff0400720c */ /* 0x002fc40003f85270 */
[----:B------:R-:W-:Y:S02]  /*1a7b0*/  LOP3.LUT R5, R6, 0x380, RZ, 0xc0, !PT ;  /* 0x0000038006057812 */ /* 0x000fe400078ec0ff */
[----:B------:R-:W-:Y:S02]  /*1a7c0*/  SHF.R.U64 R60, R60, 0x3, RZ ;  /* 0x000000033c3c7819 */ /* 0x000fe400000012ff */
[----:B------:R-:W-:Y:S02]  /*1a7d0*/  SHF.R.U64 R64, R64, 0x3, RZ ;  /* 0x0000000340407819 */ /* 0x000fe400000012ff */
[----:B------:R-:W-:Y:S02]  /*1a7e0*/  SHF.R.U64 R68, R68, 0x3, RZ ;  /* 0x0000000344447819 */ /* 0x000fe400000012ff */
[----:B------:R-:W-:Y:S02]  /*1a7f0*/  SHF.R.U64 R72, R72, 0x3, RZ ;  /* 0x0000000348487819 */ /* 0x000fe400000012ff */
[----:B------:R-:W-:-:S02]  /*1a800*/  SHF.R.U64 R7, R7, 0x3, RZ ;  /* 0x0000000307077819 */ /* 0x000fc400000012ff */
        /* <DEDUP_REMOVED lines=11> */
[----:B------:R-:W-:Y:S02]  /*1a8c0*/  LOP3.LUT R76, R5, R6, RZ, 0x3c, !PT ;  /* 0x00000006054c7212 */ /* 0x000fe400078e3cff */
[----:B------:R-:W-:Y:S02]  /*1a8d0*/  SHF.R.S32.HI R82, RZ, 0x1f, R217 ;  /* 0x0000001fff527819 */ /* 0x000fe400000114d9 */
[----:B------:R-:W-:Y:S02]  /*1a8e0*/  SEL R83, R218, RZ, !P0 ;  /* 0x000000ffda537207 */ /* 0x000fe40004000000 */
[----:B------:R-:W-:Y:S02]  /*1a8f0*/  SEL R80, R4, RZ, !P0 ;  /* 0x000000ff04507207 */ /* 0x000fe40004000000 */
[----:B-----5:R-:W-:Y:S01]  /*1a900*/  SHF.R.S32.HI R81, RZ, 0x1f, R24 ;  /* 0x0000001fff517819 */ /* 0x020fe20000011418 */
[----:B------:R-:W-:Y:S06]  /*1a910*/  @P4 BRA `(.L_x_6872) ;  /* 0x0000000000b84947 */ /* 0x000fec0003800000 */
[----:B------:R-:W1:Y:S01]  /*1a920*/  LDC R23, c[0x0][0xce8] ;  /* 0x00033a00ff177b82 */ /* 0x000e620000000800 */
[----:B------:R-:W-:Y:S01]  /*1a930*/  ULDC.64 UR4, c[0x0][0xc90] ;  /* 0x0003240000047ab9 */ /* 0x000fe20000000a00 */
[----:B------:R-:W-:Y:S02]  /*1a940*/  IMAD.IADD R14, R214, 0x1, R195 ;  /* 0x00000001d60e7824 */ /* 0x000fe400078e02c3 */
[----:B------:R-:W-:Y:S02]  /*1a950*/  IMAD R6, R82, UR4, RZ ;  /* 0x0000000452067c24 */ /* 0x000fe4000f8e02ff */
[----:B------:R-:W-:Y:S02]  /*1a960*/  IMAD.MOV.U32 R4, RZ, RZ, R24 ;  /* 0x000000ffff047224 */ /* 0x000fe400078e0018 */
[----:B------:R-:W-:Y:S02]  /*1a970*/  IMAD R11, R217, UR5, R6 ;  /* 0x00000005d90b7c24 */ /* 0x000fe4000f8e0206 */
[----:B------:R-:W-:-:S02]  /*1a980*/  IMAD.MOV.U32 R5, RZ, RZ, R81 ;  /* 0x000000ffff057224 */ /* 0x000fc400078e0051 */
[----:B------:R-:W-:Y:S02]  /*1a990*/  IMAD.IADD R30, R194, 0x1, R195 ;  /* 0x00000001c21e7824 */ /* 0x000fe400078e02c3 */
[----:B------:R-:W-:Y:S01]  /*1a9a0*/  IMAD.WIDE.U32 R4, R217, UR4, R4 ;  /* 0x00000004d9047c25 */ /* 0x000fe2000f8e0004 */
[----:B------:R-:W-:-:S03]  /*1a9b0*/  ULDC.64 UR4, c[0x0][0xc98] ;  /* 0x0003260000047ab9 */ /* 0x000fc60000000a00 */
[----:B------:R-:W-:Y:S02]  /*1a9c0*/  IMAD.IADD R5, R5, 0x1, R11 ;  /* 0x0000000105057824 */ /* 0x000fe400078e020b */
        /* <DEDUP_REMOVED lines=21> */
[----:B------:R-:W-:-:S03]  /*1ab20*/  ULDC.64 UR4, c[0x0][0xc50] ;  /* 0x0003140000047ab9 */ /* 0x000fc60000000a00 */
[----:B------:R-:W-:Y:S01]  /*1ab30*/  IMAD.IADD R5, R5, 0x1, R11 ;  /* 0x0000000105057824 */ /* 0x000fe200078e020b */
[----:B------:R-:W-:-:S04]  /*1ab40*/  LEA R11, P0, R4, UR4, 0x2 ;  /* 0x00000004040b7c11 */ /* 0x000fc8000f8010ff */
[----:B------:R-:W-:Y:S01]  /*1ab50*/  LEA.HI.X R14, R4, UR5, R5, 0x2, P0 ;  /* 0x00000005040e7c11 */ /* 0x000fe200080f1405 */
[----:B------:R-:W-:Y:S01]  /*1ab60*/  SHFL.IDX PT, R6, R11, 0x1, 0x1c1f ;  /* 0x003c1f000b067f89 */ /* 0x000fe200000e0000 */
[----:B------:R-:W-:Y:S01]  /*1ab70*/  ISETP.NE.AND P0, PT, R185, R10, PT ;  /* 0x0000000ab900720c */ /* 0x000fe20003f05270 */
[C---:B------:R-:W-:Y:S02]  /*1ab80*/  VIADD R10, R30.reuse, 0x8 ;  /* 0x000000081e0a7836 */ /* 0x040fe40000000000 */
[----:B------:R-:W-:Y:S01]  /*1ab90*/  SHFL.IDX PT, R4, R11, RZ, 0x1c1f ;  /* 0x001c1fff0b047589 */ /* 0x000fe200000e0000 */
[-C--:B------:R-:W-:Y:S02]  /*1aba0*/  ISETP.GE.OR P1, PT, R30, R23.reuse, P0 ;  /* 0x000000171e00720c */ /* 0x080fe40000726670 */
[----:B------:R-:W-:Y:S01]  /*1abb0*/  ISETP.GE.OR P0, PT, R10, R23, P0 ;  /* 0x000000170a00720c */ /* 0x000fe20000706670 */
[----:B------:R-:W1:Y:S04]  /*1abc0*/  SHFL.IDX PT, R5, R14, RZ, 0x1c1f ;  /* 0x001c1fff0e057589 */ /* 0x000e6800000e0000 */
[----:B------:R-:W2:Y:S06]  /*1abd0*/  SHFL.IDX PT, R7, R14, 0x1, 0x1c1f ;  /* 0x003c1f000e077f89 */ /* 0x000eac00000e0000 */
[----:B-1----:R1:W-:Y:S04]  /*1abe0*/  @!P1 ST.E desc[UR50][R4.64], R3 ;  /* 0x0000000304009985 */ /* 0x0023e8000c101932 */
[----:B--2---:R1:W-:Y:S02]  /*1abf0*/  @!P0 ST.E desc[UR50][R6.64], R2 ;  /* 0x0000000206008985 */ /* 0x0043e4000c101932 */
.L_x_6872:
[----:B------:R-:W2:Y:S01]  /*1ac00*/  LDC R85, c[0x0][0xce8] ;  /* 0x00033a00ff557b82 */ /* 0x000ea20000000800 */
[----:B------:R-:W-:Y:S01]  /*1ac10*/  ULDC.64 UR4, c[0x0][0xba0] ;  /* 0x0002e80000047ab9 */ /* 0x000fe20000000a00 */
[----:B-1----:R1:W5:Y:S01]  /*1ac20*/  LD.E.128 R4, desc[UR50][R20.64] ;  /* 0x0000003214047980 */ /* 0x002362000c101d00 */
[----:B------:R-:W-:-:S03]  /*1ac30*/  IMAD R3, R81, UR4, RZ ;  /* 0x0000000451037c24 */ /* 0x000fc6000f8e02ff */
[----:B------:R-:W5:Y:S02]  /*1ac40*/  LD.E.128 R8, desc[UR50][R8.64] ;  /* 0x0000003208087980 */ /* 0x000f64000c101d00 */
[----:B------:R-:W3:Y:S02]  /*1ac50*/  LDC R86, c[0x0][0xbc8] ;  /* 0x0002f200ff567b82 */ /* 0x000ee40000000800 */
[----:B------:R-:W5:Y:S01]  /*1ac60*/  LD.E.128 R12, desc[UR50][R12.64] ;  /* 0x000000320c0c7980 */ /* 0x000f62000c101d00 */
[----:B-1----:R-:W-:-:S03]  /*1ac70*/  IMAD R21, R24, UR5, R3 ;  /* 0x0000000518157c24 */ /* 0x002fc6000f8e0203 */
[----:B------:R-:W5:Y:S04]  /*1ac80*/  LD.E.128 R28, desc[UR50][R28.64] ;  /* 0x000000321c1c7980 */ /* 0x000f68000c101d00 */
[----:B------:R-:W5:Y:S04]  /*1ac90*/  LD.E.128 R32, desc[UR50][R32.64] ;  /* 0x0000003220207980 */ /* 0x000f68000c101d00 */
[----:B------:R-:W5:Y:S01]  /*1aca0*/  LD.E.128 R36, desc[UR50][R36.64] ;  /* 0x0000003224247980 */ /* 0x000f62000c101d00 */
[----:B--2---:R-:W-:Y:S01]  /*1acb0*/  ISETP.NE.AND P1, PT, R85, 0x1, PT ;  /* 0x000000015500780c */ /* 0x004fe20003f25270 */
[----:B------:R-:W-:Y:S01]  /*1acc0*/  IMAD.WIDE.U32 R2, R24, UR4, RZ ;  /* 0x0000000418027c25 */ /* 0x000fe2000f8e00ff */
[----:B------:R-:W-:Y:S01]  /*1acd0*/  ULDC.64 UR4, c[0x0][0xbe8] ;  /* 0x0002fa0000047ab9 */ /* 0x000fe20000000a00 */
[----:B------:R-:W5:Y:S04]  /*1ace0*/  LD.E.128 R40, desc[UR50][R40.64] ;  /* 0x0000003228287980 */ /* 0x000f68000c101d00 */
[----:B------:R-:W5:Y:S04]  /*1acf0*/  LD.E.128 R44, desc[UR50][R44.64] ;  /* 0x000000322c2c7980 */ /* 0x000f68000c101d00 */
[----:B------:R-:W5:Y:S02]  /*1ad00*/  LD.E.128 R48, desc[UR50][R48.64] ;  /* 0x0000003230307980 */ /* 0x000f64000c101d00 */
[----:B------:R-:W1:Y:S01]  /*1ad10*/  @P1 LDC R24, c[0x0][0xcec] ;  /* 0x00033b00ff181b82 */ /* 0x000e620000000800 */
[----:B------:R-:W-:Y:S01]  /*1ad20*/  IMAD.IADD R3, R3, 0x1, R21 ;  /* 0x0000000103037824 */ /* 0x000fe200078e0215 */
[----:B------:R-:W5:Y:S01]  /*1ad30*/  LD.E.128 R52, desc[UR50][R52.64] ;  /* 0x0000003234347980 */ /* 0x000f62000c101d00 */
[----:B------:R-:W-:-:S03]  /*1ad40*/  IMAD R20, R82, UR4, RZ ;  /* 0x0000000452147c24 */ /* 0x000fc6000f8e02ff */
[----:B------:R-:W5:Y:S02]  /*1ad50*/  LD.E.128 R56, desc[UR50][R56.64] ;  /* 0x0000003238387980 */ /* 0x000f64000c101d00 */
[----:B------:R-:W2:Y:S01]  /*1ad60*/  @P1 LDC R23, c[0x0][0xcf0] ;  /* 0x00033c00ff171b82 */ /* 0x000ea20000000800 */
        /* <DEDUP_REMOVED lines=9> */
[----:B------:R-:W-:Y:S01]  /*1ae00*/  IMAD.IADD R81, R195, 0x1, R20 ;  /* 0x00000001c3517824 */ /* 0x000fe200078e0214 */
[----:B------:R-:W5:Y:S01]  /*1ae10*/  LD.E.128 R72, desc[UR50][R72.64] ;  /* 0x0000003248487980 */ /* 0x000f62000c101d00 */
[C---:B------:R-:W-:Y:S02]  /*1ae20*/  IMAD R21, R83.reuse, UR5, R21 ;  /* 0x0000000553157c24 */ /* 0x040fe4000f8e0215 */
[----:B------:R-:W-:Y:S01]  /*1ae30*/  IMAD.WIDE.U32 R2, R83, UR4, R2 ;  /* 0x0000000453027c25 */ /* 0x000fe2000f8e0002 */
[----:B---3--:R-:W-:Y:S01]  /*1ae40*/  ISETP.GE.AND P0, PT, R223, R86, PT ;  /* 0x00000056df00720c */ /* 0x008fe20003f06270 */
[----:B------:R-:W-:Y:S01]  /*1ae50*/  ULDC.64 UR4, c[0x0][0xbe0] ;  /* 0x0002f80000047ab9 */ /* 0x000fe20000000a00 */
[----:B------:R-:W5:Y:S01]  /*1ae60*/  LD.E.128 R76, desc[UR50][R76.64] ;  /* 0x000000324c4c7980 */ /* 0x000f62000c101d00 */
[----:B-1----:R-:W-:Y:S01]  /*1ae70*/  @P1 IMAD.HI.U32 R20, R81, R24, RZ ;  /* 0x0000001851141227 */ /* 0x002fe200078e00ff */
[----:B------:R-:W-:Y:S01]  /*1ae80*/  BSSY B1, `(.L_x_6873) ;  /* 0x0000064000017945 */ /* 0x000fe20003800000 */
[----:B------:R-:W-:Y:S01]  /*1ae90*/  SHF.R.S32.HI R89, RZ, 0x1f, R228 ;  /* 0x0000001fff597819 */ /* 0x000fe200000114e4 */
[----:B------:R-:W-:Y:S01]  /*1aea0*/  @!PT LDS RZ, [RZ] ;  /* 0x00000000fffff984 */ /* 0x000fe20000000800 */
[----:B------:R-:W-:Y:S01]  /*1aeb0*/  @!PT LDS RZ, [RZ] ;  /* 0x00000000fffff984 */ /* 0x000fe20000000800 */
[----:B------:R-:W-:Y:S01]  /*1aec0*/  @!PT LDS RZ, [RZ] ;  /* 0x00000000fffff984 */ /* 0x000fe20000000800 */
[----:B------:R-:W-:Y:S01]  /*1aed0*/  @!PT LDS RZ, [RZ] ;  /* 0x00000000fffff984 */ /* 0x000fe20000000800 */
[----:B------:R1:W-:Y:S06]  /*1aee0*/  MEMBAR.ALL.CTA ;  /* 0x0000000000007992 */ /* 0x0003ec0000008000 */
[----:B-1----:R-:W1:Y:S01]  /*1aef0*/  FENCE.VIEW.ASYNC.S ;  /* 0x00000000000073c6 */ /* 0x002e620000000000 */
[----:B------:R-:W-:Y:S01]  /*1af00*/  IMAD.IADD R3, R3, 0x1, R21 ;  /* 0x0000000103037824 */ /* 0x000fe200078e0215 */
[----:B------:R-:W-:Y:S01]  /*1af10*/  SHF.R.S32.HI R90, RZ, 0x1f, R229 ;  /* 0x0000001fff5a7819 */ /* 0x000fe200000114e5 */
[----:B------:R-:W-:Y:S01]  /*1af20*/  IMAD.MOV.U32 R21, RZ, RZ, R81 ;  /* 0x000000ffff157224 */ /* 0x000fe200078e0051 */
[----:B--2---:R-:W-:Y:S01]  /*1af30*/  @P1 SHF.R.U32.HI R21, RZ, R23, R20 ;  /* 0x00000017ff151219 */ /* 0x004fe20000011614 */
[----:B------:R-:W-:Y:S01]  /*1af40*/  IMAD R88, R0, R85, RZ ;  /* 0x0000005500587224 */ /* 0x000fe200078e02ff */
[----:B------:R-:W-:Y:S01]  /*1af50*/  SEL R23, RZ, 0xffffffff, P0 ;  /* 0xffffffffff177807 */ /* 0x000fe20000000000 */
[----:B------:R-:W-:Y:S01]  /*1af60*/  IMAD.IADD R195, R226, 0x1, R195 ;  /* 0x00000001e2c37824 */ /* 0x000fe200078e02c3 */
[-C--:B------:R-:W-:Y:S01]  /*1af70*/  ISETP.GE.AND P0, PT, R222, R86.reuse, PT ;  /* 0x00000056de00720c */ /* 0x080fe20003f06270 */
[----:B------:R-:W-:Y:S01]  /*1af80*/  IMAD.MOV R80, RZ, RZ, -R21 ;  /* 0x000000ffff507224 */ /* 0x000fe200078e0a15 */
[----:B------:R-:W-:Y:S01]  /*1af90*/  ISETP.GE.AND P1, PT, R213, R86, PT ;  /* 0x00000056d500720c */ /* 0x000fe20003f26270 */
[----:B------:R-:W-:Y:S01]  /*1afa0*/  IMAD.SHL.U32 R83, R23, 0x2, RZ ;  /* 0x0000000217537824 */ /* 0x000fe200078e00ff */
[----:B------:R-:W-:Y:S01]  /*1afb0*/  SEL R24, RZ, 0xffffffff, P0 ;  /* 0xffffffffff187807 */ /* 0x000fe20000000000 */
[----:B------:R-:W-:Y:S01]  /*1afc0*/  IMAD R23, R85, R80, R81 ;  /* 0x0000005055177224 */ /* 0x000fe200078e0251 */
[----:B------:R-:W-:Y:S01]  /*1afd0*/  SEL R20, RZ, 0x1, P1 ;  /* 0x00000001ff147807 */ /* 0x000fe20000800000 */
[----:B------:R-:W-:Y:S01]  /*1afe0*/  IMAD.WIDE.U32 R2, R21, UR4, R2 ;  /* 0x0000000415027c25 */ /* 0x000fe2000f8e0002 */
[----:B------:R-:W-:-:S02]  /*1aff0*/  ISETP.GE.AND P0, PT, R221, R86, PT ;  /* 0x00000056dd00720c */ /* 0x000fc40003f06270 */
[----:B------:R-:W-:Y:S01]  /*1b000*/  LOP3.LUT R20, R83, 0x2, R20, 0xe2, !PT ;  /* 0x0000000253147812 */ /* 0x000fe200078ee214 */
[----:B------:R-:W-:Y:S01]  /*1b010*/  IMAD.SHL.U32 R81, R24, 0x4, RZ ;  /* 0x0000000418517824 */ /* 0x000fe200078e00ff */
[----:B------:R-:W-:Y:S01]  /*1b020*/  SEL R24, RZ, 0xffffffff, P0 ;  /* 0xffffffffff187807 */ /* 0x000fe20000000000 */
[----:B------:R-:W-:Y:S01]  /*1b030*/  VIADD R0, R18, 0x38820 ;  /* 0x0003882012007836 */ /* 0x000fe20000000000 */
[-C--:B------:R-:W-:Y:S02]  /*1b040*/  ISETP.GE.AND P0, PT, R220, R86.reuse, PT ;  /* 0x00000056dc00720c */ /* 0x080fe40003f06270 */
[----:B------:R-:W-:Y:S02]  /*1b050*/  SHF.R.S32.HI R80, RZ, 0x1f, R21 ;  /* 0x0000001fff507819 */ /* 0x000fe40000011415 */
        /* <DEDUP_REMOVED lines=9> */
[----:B------:R-:W-:Y:S01]  /*1b0f0*/  SEL R21, RZ, 0xffffffff, P0 ;  /* 0xffffffffff157807 */ /* 0x000fe20000000000 */
[----:B------:R-:W-:Y:S01]  /*1b100*/  ULDC.64 UR4, c[0x0][0xbd8] ;  /* 0x0002f60000047ab9 */ /* 0x000fe20000000a00 */
[----:B------:R-:W-:Y:S01]  /*1b110*/  LOP3.LUT R20, R83, 0x10, R20, 0xe2, !PT ;  /* 0x0000001053147812 */ /* 0x000fe200078ee214 */
[----:B------:R-:W-:Y:S01]  /*1b120*/  IMAD.IADD R3, R3, 0x1, R81 ;  /* 0x0000000103037824 */ /* 0x000fe200078e0251 */
[----:B------:R-:W-:Y:S01]  /*1b130*/  ISETP.GE.AND P0, PT, R229, R86, PT ;  /* 0x00000056e500720c */ /* 0x000fe20003f06270 */
[----:B------:R-:W-:Y:S01]  /*1b140*/  IMAD R24, R24, UR4, RZ ;  /* 0x0000000418187c24 */ /* 0x000fe2000f8e02ff */
[----:B------:R-:W-:Y:S01]  /*1b150*/  ISETP.GE.AND P1, PT, R195, R88, PT ;  /* 0x00000058c300720c */ /* 0x000fe20003f26270 */
[----:B------:R-:W-:Y:S01]  /*1b160*/  IMAD.SHL.U32 R21, R21, 0x20, RZ ;  /* 0x0000002015157824 */ /* 0x000fe200078e00ff */
[----:B------:R-:W-:Y:S01]  /*1b170*/  PRMT R0, RZ, 0x654, R0 ;  /* 0x00000654ff007816 */ /* 0x000fe20000000000 */
[C---:B------:R-:W-:Y:S01]  /*1b180*/  IMAD R81, R23.reuse, UR5, R24 ;  /* 0x0000000517517c24 */ /* 0x040fe2000f8e0218 */
[----:B------:R-:W-:Y:S01]  /*1b190*/  SHF.R.S32.HI R91, RZ, 0x1f, R219 ;  /* 0x0000001fff5b7819 */ /* 0x000fe200000114db */
[----:B------:R-:W-:Y:S01]  /*1b1a0*/  IMAD.WIDE.U32 R2, R23, UR4, R2 ;  /* 0x0000000417027c25 */ /* 0x000fe2000f8e0002 */
[----:B------:R-:W-:Y:S01]  /*1b1b0*/  LOP3.LUT R20, R21, 0x20, R20, 0xe2, !PT ;  /* 0x0000002015147812 */ /* 0x000fe200078ee214 */
[----:B------:R-:W-:Y:S01]  /*1b1c0*/  ULDC.64 UR4, c[0x0][0xb80] ;  /* 0x0002e00000047ab9 */ /* 0x000fe20000000a00 */
[----:B------:R-:W-:Y:S01]  /*1b1d0*/  SEL R21, RZ, 0x40, P0 ;  /* 0x00000040ff157807 */ /* 0x000fe20000000000 */
[----:B------:R-:W-:Y:S01]  /*1b1e0*/  IMAD.IADD R3, R3, 0x1, R81 ;  /* 0x0000000103037824 */ /* 0x000fe200078e0251 */
[----:B------:R-:W-:Y:S01]  /*1b1f0*/  ISETP.GE.AND P0, PT, R228, R86, PT ;  /* 0x00000056e400720c */ /* 0x000fe20003f06270 */
[----:B-1----:R1:W-:Y:S01]  /*1b200*/  SYNCS.ARRIVE.TRANS64.RED.A1T0 RZ, [R0+URZ], RZ ;  /* 0x000000ff00ff79a7 */ /* 0x0023e2000810043f */
[----:B------:R-:W-:-:S02]  /*1b210*/  LEA R24, P2, R2, UR4, 0x1 ;  /* 0x0000000402187c11 */ /* 0x000fc4000f8408ff */
[----:B------:R-:W-:Y:S02]  /*1b220*/  LOP3.LUT R23, R20, R21, RZ, 0xfc, !PT ;  /* 0x0000001514177212 */ /* 0x000fe400078efcff */
[----:B------:R-:W-:Y:S02]  /*1b230*/  SEL R20, RZ, 0x80, P0 ;  /* 0x00000080ff147807 */ /* 0x000fe40000000000 */
[----:B------:R-:W-:Y:S02]  /*1b240*/  LEA.HI.X R87, R2, UR5, R3, 0x1, P2 ;  /* 0x0000000502577c11 */ /* 0x000fe400090f0c03 */
[----:B-1----:R-:W-:Y:S02]  /*1b250*/  LOP3.LUT R0, R23, R20, RZ, 0xfc, !PT ;  /* 0x0000001417007212 */ /* 0x002fe400078efcff */
[----:B------:R1:W2:Y:S01]  /*1b260*/  SHFL.IDX PT, R20, R24, RZ, 0x181f ;  /* 0x00181fff18147589 */ /* 0x0002a200000e0000 */
[----:B------:R-:W-:Y:S02]  /*1b270*/  SHF.R.S32.HI R92, RZ, 0x1f, R220 ;  /* 0x0000001fff5c7819 */ /* 0x000fe400000114dc */
[----:B------:R-:W-:Y:S01]  /*1b280*/  SHF.R.S32.HI R93, RZ, 0x1f, R221 ;  /* 0x0000001fff5d7819 */ /* 0x000fe200000114dd */
[----:B------:R1:W3:Y:S01]  /*1b290*/  SHFL.IDX PT, R21, R87, RZ, 0x181f ;  /* 0x00181fff57157589 */ /* 0x0002e200000e0000 */
[----:B------:R-:W-:-:S02]  /*1b2a0*/  SHF.R.S32.HI R94, RZ, 0x1f, R222 ;  /* 0x0000001fff5e7819 */ /* 0x000fc400000114de */
[----:B------:R-:W-:Y:S01]  /*1b2b0*/  SHF.R.S32.HI R95, RZ, 0x1f, R223 ;  /* 0x0000001fff5f7819 */ /* 0x000fe200000114df */
        /* <DEDUP_REMOVED lines=22> */
[-C--:B------:R-:W-:Y:S02]  /*1b420*/  @P0 LEA R6, P3, R229, R20.reuse, 0x1 ;  /* 0x00000014e5060211 */ /* 0x080fe400078608ff */
[-C--:B------:R-:W-:Y:S02]  /*1b430*/  @!P2 LEA.HI.X R3, R220, R21.reuse, R92, 0x1, P5 ;  /* 0x00000015dc03a211 */ /* 0x080fe400028f0c5c */
[----:B---3--:R-:W-:Y:S02]  /*1b440*/  @P4 LEA R12, P5, R228, R20, 0x1 ;  /* 0x00000014e40c4211 */ /* 0x008fe400078a08ff */
[-C--:B------:R-:W-:Y:S01]  /*1b450*/  @!P1 LEA.HI.X R5, R219, R21.reuse, R91, 0x1, P6 ;  /* 0x00000015db059211 */ /* 0x080fe200030f0c5b */
[----:B------:R4:W-:Y:S01]  /*1b460*/  @!P2 ST.E.128 desc[UR50][R2.64], R48 ;  /* 0x000000300200a985 */ /* 0x0009e2000c101d32 */
[----:B------:R-:W-:-:S02]  /*1b470*/  @P0 LEA.HI.X R7, R229, R21, R90, 0x1, P3 ;  /* 0x00000015e5070211 */ /* 0x000fc400018f0c5a */
[----:B------:R-:W-:Y:S01]  /*1b480*/  @P4 LEA.HI.X R13, R228, R21, R89, 0x1, P5 ;  /* 0x00000015e40d4211 */ /* 0x000fe200028f0c59 */
[----:B------:R4:W-:Y:S04]  /*1b490*/  @!P1 ST.E.128 desc[UR50][R4.64], R56 ;  /* 0x0000003804009985 */ /* 0x0009e8000c101d32 */
[----:B------:R4:W-:Y:S04]  /*1b4a0*/  @P0 ST.E.128 desc[UR50][R6.64], R64 ;  /* 0x0000004006000985 */ /* 0x0009e8000c101d32 */
[----:B------:R4:W-:Y:S02]  /*1b4b0*/  @P4 ST.E.128 desc[UR50][R12.64], R72 ;  /* 0x000000480c004985 */ /* 0x0009e4000c101d32 */
.L_x_6874:
[----:B------:R-:W-:Y:S05]  /*1b4c0*/  BSYNC B1 ;  /* 0x0000000000017941 */ /* 0x000fea0003800000 */
.L_x_6873:
[----:B----4-:R-:W-:Y:S01]  /*1b4d0*/  VIADD R2, R195, 0x20 ;  /* 0x00000020c3027836 */ /* 0x010fe20000000000 */
[----:B-----5:R4:W0:Y:S04]  /*1b4e0*/  SHFL.IDX PT, R5, R87, 0x1, 0x181f ;  /* 0x00381f0057057f89 */ /* 0x02082800000e0000 */
[----:B------:R-:W-:Y:S01]  /*1b4f0*/  ISETP.GE.AND P0, PT, R2, R88, PT ;  /* 0x000000580200720c */ /* 0x000fe20003f06270 */
[----:B------:R4:W0:-:S12]  /*1b500*/  SHFL.IDX PT, R4, R24, 0x1, 0x181f ;  /* 0x00381f0018047f89 */ /* 0x00081800000e0000 */
[----:B----4-:R-:W-:Y:S05]  /*1b510*/  @P0 BRA `(.L_x_6875) ;  /* 0x0000000c00fc0947 */ /* 0x010fea0003800000 */
[-C--:B------:R-:W-:Y:S02]  /*1b520*/  ISETP.GE.AND P5, PT, R223, R86.reuse, PT ;  /* 0x00000056df00720c */ /* 0x080fe40003fa6270 */
[-C--:B------:R-:W-:Y:S02]  /*1b530*/  ISETP.GE.AND P6, PT, R213, R86.reuse, PT ;  /* 0x00000056d500720c */ /* 0x080fe40003fc6270 */
[-C--:B------:R-:W-:Y:S02]  /*1b540*/  ISETP.GE.AND P3, PT, R222, R86.reuse, PT ;  /* 0x00000056de00720c */ /* 0x080fe40003f66270 */
[-C--:B------:R-:W-:Y:S02]  /*1b550*/  ISETP.GE.AND P2, PT, R221, R86.reuse, PT ;  /* 0x00000056dd00720c */ /* 0x080fe40003f46270 */
[-C--:B------:R-:W-:Y:S02]  /*1b560*/  ISETP.GE.AND P1, PT, R220, R86.reuse, PT ;  /* 0x00000056dc00720c */ /* 0x080fe40003f26270 */
[----:B------:R-:W-:-:S03]  /*1b570*/  ISETP.GE.AND P0, PT, R219, R86, PT ;  /* 0x00000056db00720c */ /* 0x000fc60003f06270 */
[-C--:B0-----:R-:W-:Y:S02]  /*1b580*/  @!P5 LEA R6, P4, R223, R4.reuse, 0x1 ;  /* 0x00000004df06d211 */ /* 0x081fe400078808ff */
[----:B------:R-:W-:Y:S02]  /*1b590*/  @!P6 IMAD.WIDE R2, R213, 0x2, R4 ;  /* 0x00000002d502e825 */ /* 0x000fe400078e0204 */
[----:B------:R-:W-:Y:S02]  /*1b5a0*/  @!P5 LEA.HI.X R7, R223, R5, R95, 0x1, P4 ;  /* 0x00000005df07d211 */ /* 0x000fe400020f0c5f */
[----:B------:R-:W-:Y:S01]  /*1b5b0*/  LOP3.LUT P4, RZ, R23, 0x40, RZ, 0xc0, !PT ;  /* 0x0000004017ff7812 */ /* 0x000fe2000788c0ff */
[----:B------:R0:W-:Y:S01]  /*1b5c0*/  @!P6 ST.E.128 desc[UR50][R2.64], R8 ;  /* 0x000000080200e985 */ /* 0x0001e2000c101d32 */
[----:B------:R-:W-:-:S03]  /*1b5d0*/  @!P3 LEA R12, P6, R222, R4, 0x1 ;  /* 0x00000004de0cb211 */ /* 0x000fc600078c08ff */
[----:B------:R4:W-:Y:S01]  /*1b5e0*/  @!P5 ST.E.128 desc[UR50][R6.64], R28 ;  /* 0x0000001c0600d985 */ /* 0x0009e2000c101d32 */
[-C--:B------:R-:W-:Y:S02]  /*1b5f0*/  @!P3 LEA.HI.X R13, R222, R5.reuse, R94, 0x1, P6 ;  /* 0x00000005de0db211 */ /* 0x080fe400030f0c5e */
[-C--:B------:R-:W-:Y:S02]  /*1b600*/  @!P2 LEA R14, P5, R221, R4.reuse, 0x1 ;  /* 0x00000004dd0ea211 */ /* 0x080fe400078a08ff */
[CC--:B--2---:R-:W-:Y:S01]  /*1b610*/  @!P1 LEA R20, P6, R220.reuse, R4.reuse, 0x1 ;  /* 0x00000004dc149211 */ /* 0x0c4fe200078c08ff */
[----:B------:R4:W-:Y:S01]  /*1b620*/  @!P3 ST.E.128 desc[UR50][R12.64], R36 ;  /* 0x000000240c00b985 */ /* 0x0009e2000c101d32 */
[----:B------:R-:W-:Y:S02]  /*1b630*/  @!P0 LEA R32, P3, R219, R4, 0x1 ;  /* 0x00000004db208211 */ /* 0x000fe400078608ff */
[-C--:B------:R-:W-:Y:S02]  /*1b640*/  @!P2 LEA.HI.X R15, R221, R5.reuse, R93, 0x1, P5 ;  /* 0x00000005dd0fa211 */ /* 0x080fe400028f0c5d */
[----:B---3--:R-:W-:-:S02]  /*1b650*/  @!P1 LEA.HI.X R21, R220, R5, R92, 0x1, P6 ;  /* 0x00000005dc159211 */ /* 0x008fc400030f0c5c */
        /* <DEDUP_REMOVED lines=13> */
.L_x_6870:
[----:B------:R-:W-:Y:S01]  /*1b730*/  ULDC.64 UR4, c[0x0][0xd00] ;  /* 0x0003400000047ab9 */ /* 0x000fe20000000a00 */
[----:B------:R-:W2:Y:S01]  /*1b740*/  LDC.64 R2, c[0x0][0xd00] ;  /* 0x00034000ff027b82 */ /* 0x000ea20000000a00 */
[----:B------:R-:W-:Y:S01]  /*1b750*/  ISETP.NE.U32.AND P0, PT, RZ, UR4, PT ;  /* 0x00000004ff007c0c */ /* 0x000fe2000bf05070 */
[----:B------:R-:W-:-:S03]  /*1b760*/  IMAD.MOV.U32 R6, RZ, RZ, RZ ;  /* 0x000000ffff067224 */ /* 0x000fc600078e00ff */
[----:B------:R-:W-:Y:S01]  /*1b770*/  ISETP.NE.AND.EX P0, PT, RZ, UR5, PT, P0 ;  /* 0x00000005ff007c0c */ /* 0x000fe2000bf05300 */
[----:B------:R-:W-:Y:S02]  /*1b780*/  ULDC.64 UR4, c[0x0][0xd08] ;  /* 0x0003420000047ab9 */ /* 0x000fe40000000a00 */
[----:B------:R-:W-:Y:S01]  /*1b790*/  ISETP.NE.U32.AND P1, PT, RZ, UR4, PT ;  /* 0x00000004ff007c0c */ /* 0x000fe2000bf25070 */
[----:B------:R-:W3:Y:S01]  /*1b7a0*/  S2R R7, SR_TID.X ;  /* 0x0000000000077919 */ /* 0x000ee20000002100 */
[----:B------:R-:W4:Y:S02]  /*1b7b0*/  LDC R21, c[0x0][0xce8] ;  /* 0x00033a00ff157b82 */ /* 0x000f240000000800 */
[----:B------:R-:W-:Y:S01]  /*1b7c0*/  ISETP.NE.AND.EX P1, PT, RZ, UR5, PT, P1 ;  /* 0x00000005ff007c0c */ /* 0x000fe2000bf25310 */
[----:B--2---:R-:W-:-:S12]  /*1b7d0*/  IMAD.WIDE R2, R218, 0x4, R2 ;  /* 0x00000004da027825 */ /* 0x004fd800078e0202 */
[----:B------:R-:W2:Y:S01]  /*1b7e0*/  @P1 LDC.64 R4, c[0x0][0xd08] ;  /* 0x00034200ff041b82 */ /* 0x000ea20000000a00 */
[----:B------:R-:W-:Y:S02]  /*1b7f0*/  ULDC UR4, c[0x0][0xb88] ;  /* 0x0002e20000047ab9 */ /* 0x000fe40000000800 */
[----:B------:R-:W-:Y:S01]  /*1b800*/  IMAD.U32 R0, RZ, RZ, UR4 ;  /* 0x00000004ff007e24 */ /* 0x000fe2000f8e00ff */
[----:B------:R0:W5:Y:S01]  /*1b810*/  @P0 LDG.E R6, desc[UR50][R2.64] ;  /* 0x0000003202060981 */ /* 0x000162000c1e1900 */
[----:B---3--:R-:W-:Y:S02]  /*1b820*/  VIADD R7, R7, 0xffffff80 ;  /* 0xffffff8007077836 */ /* 0x008fe40000000000 */
[----:B--2---:R-:W-:-:S05]  /*1b830*/  @P1 IMAD.WIDE R4, R218, 0x4, R4 ;  /* 0x00000004da041825 */ /* 0x004fca00078e0204 */
[----:B------:R0:W5:Y:S01]  /*1b840*/  @P1 LDG.E R0, desc[UR50][R4.64] ;  /* 0x0000003204001981 */ /* 0x000162000c1e1900 */
[----:B------:R-:W-:Y:S02]  /*1b850*/  ISETP.GE.AND P2, PT, R7, 0x40, PT ;  /* 0x000000400700780c */ /* 0x000fe40003f46270 */
[----:B------:R-:W-:Y:S01]  /*1b860*/  SHF.R.S32.HI R7, RZ, 0x1f, R218 ;  /* 0x0000001fff077819 */ /* 0x000fe200000114da */
[----:B----4-:R-:W-:Y:S10]  /*1b870*/  @P1 BRA `(.L_x_6876) ;  /* 0x0000000000101947 */ /* 0x010ff40003800000 */
[----:B------:R-:W-:Y:S05]  /*1b880*/  @!P0 BRA `(.L_x_6876) ;  /* 0x00000000000c8947 */ /* 0x000fea0003800000 */
[----:B0-----:R-:W2:Y:S04]  /*1b890*/  LDG.E R5, desc[UR50][R2.64] ;  /* 0x0000003202057981 */ /* 0x001ea8000c1e1900 */
[----:B-----5:R-:W2:Y:S02]  /*1b8a0*/  LDG.E R0, desc[UR50][R2.64+0x4] ;  /* 0x0000043202007981 */ /* 0x020ea4000c1e1900 */
[----:B--2---:R-:W-:-:S07]  /*1b8b0*/  IMAD.IADD R0, R0, 0x1, -R5 ;  /* 0x0000000100007824 */ /* 0x004fce00078e0a05 */
.L_x_6876:
        /* <DEDUP_REMOVED lines=45> */
.L_x_6878:
[----:B------:R-:W-:Y:S05]  /*1bb90*/  BSYNC B1 ;  /* 0x0000000000017941 */ /* 0x000fea0003800000 */
.L_x_6877:
[----:B------:R-:W-:Y:S01]  /*1bba0*/  ISETP.NE.AND P0, PT, R21, 0x1, PT ;  /* 0x000000011500780c */ /* 0x000fe20003f05270 */
[----:B------:R-:W-:Y:S01]  /*1bbb0*/  ULDC.64 UR4, c[0x0][0xba0] ;  /* 0x0002e80000047ab9 */ /* 0x000fe20000000a00 */
[----:B------:R-:W3:Y:S01]  /*1bbc0*/  LDC R20, c[0x0][0xbc8] ;  /* 0x0002f200ff147b82 */ /* 0x000ee20000000800 */
[----:B0-2---:R-:W-:Y:S01]  /*1bbd0*/  IMAD R5, R11, UR4, RZ ;  /* 0x000000040b057c24 */ /* 0x005fe2000f8e02ff */
[----:B------:R-:W-:Y:S01]  /*1bbe0*/  BSSY B1, `(.L_x_6879) ;  /* 0x000006e000017945 */ /* 0x000fe20003800000 */
[C---:B------:R-:W-:Y:S01]  /*1bbf0*/  IMAD.WIDE.U32 R2, R6.reuse, UR4, RZ ;  /* 0x0000000406027c25 */ /* 0x040fe2000f8e00ff */
[----:B------:R-:W-:Y:S02]  /*1bc00*/  SHF.R.S32.HI R28, RZ, 0x1f, R228 ;  /* 0x0000001fff1c7819 */ /* 0x000fe400000114e4 */
[----:B------:R-:W-:Y:S01]  /*1bc10*/  SHF.R.S32.HI R30, RZ, 0x1f, R229 ;  /* 0x0000001fff1e7819 */ /* 0x000fe200000114e5 */
[----:B------:R-:W-:Y:S01]  /*1bc20*/  IMAD R5, R6, UR5, R5 ;  /* 0x0000000506057c24 */ /* 0x000fe2000f8e0205 */
[----:B------:R-:W-:Y:S01]  /*1bc30*/  ULDC.64 UR4, c[0x0][0xbe8] ;  /* 0x0002fa0000047ab9 */ /* 0x000fe20000000a00 */
[----:B------:R-:W-:Y:S01]  /*1bc40*/  IMAD R29, R0, R21, RZ ;  /* 0x00000015001d7224 */ /* 0x000fe200078e02ff */
[----:B------:R-:W-:Y:S01]  /*1bc50*/  SHF.R.S32.HI R31, RZ, 0x1f, R219 ;  /* 0x0000001fff1f7819 */ /* 0x000fe200000114db */
[----:B------:R-:W0:Y:S01]  /*1bc60*/  @P0 LDC R7, c[0x0][0xcec] ;  /* 0x00033b00ff070b82 */ /* 0x000e220000000800 */
[----:B------:R-:W-:Y:S01]  /*1bc70*/  IMAD.IADD R3, R3, 0x1, R5 ;  /* 0x0000000103037824 */ /* 0x000fe200078e0205 */
[----:B------:R-:W-:Y:S01]  /*1bc80*/  SHF.R.S32.HI R32, RZ, 0x1f, R220 ;  /* 0x0000001fff207819 */ /* 0x000fe200000114dc */
[----:B------:R-:W-:Y:S01]  /*1bc90*/  IMAD R4, R10, UR4, RZ ;  /* 0x000000040a047c24 */ /* 0x000fe2000f8e02ff */
[----:B------:R-:W-:Y:S01]  /*1bca0*/  SHF.R.S32.HI R33, RZ, 0x1f, R221 ;  /* 0x0000001fff217819 */ /* 0x000fe200000114dd */
[----:B------:R-:W-:Y:S01]  /*1bcb0*/  IMAD.WIDE.U32 R2, R217, UR4, R2 ;  /* 0x00000004d9027c25 */ /* 0x000fe2000f8e0002 */
[----:B------:R-:W-:-:S02]  /*1bcc0*/  SHF.R.S32.HI R34, RZ, 0x1f, R222 ;  /* 0x0000001fff227819 */ /* 0x000fc400000114de */
[----:B------:R-:W2:Y:S01]  /*1bcd0*/  @P0 LDC R9, c[0x0][0xcf0] ;  /* 0x00033c00ff090b82 */ /* 0x000ea20000000800 */
[----:B------:R-:W-:Y:S01]  /*1bce0*/  IMAD R5, R217, UR5, R4 ;  /* 0x00000005d9057c24 */ /* 0x000fe2000f8e0204 */
[----:B------:R-:W-:Y:S01]  /*1bcf0*/  ULDC.64 UR4, c[0x0][0xbf0] ;  /* 0x0002fc0000047ab9 */ /* 0x000fe20000000a00 */
[----:B-1----:R-:W-:Y:S01]  /*1bd00*/  IMAD.IADD R24, R226, 0x1, R195 ;  /* 0x00000001e2187824 */ /* 0x002fe200078e02c3 */
[----:B------:R-:W-:Y:S01]  /*1bd10*/  SHF.R.S32.HI R35, RZ, 0x1f, R223 ;  /* 0x0000001fff237819 */ /* 0x000fe200000114df */
[----:B------:R-:W-:Y:S01]  /*1bd20*/  IMAD R4, R12, UR4, RZ ;  /* 0x000000040c047c24 */ /* 0x000fe2000f8e02ff */
[-C--:B---3--:R-:W-:Y:S01]  /*1bd30*/  ISETP.GE.AND P1, PT, R223, R20.reuse, PT ;  /* 0x00000014df00720c */ /* 0x088fe20003f26270 */
[----:B------:R-:W-:Y:S01]  /*1bd40*/  IMAD.IADD R3, R3, 0x1, R5 ;  /* 0x0000000103037824 */ /* 0x000fe200078e0205 */
[-C--:B------:R-:W-:Y:S01]  /*1bd50*/  ISETP.GE.AND P2, PT, R213, R20.reuse, PT ;  /* 0x00000014d500720c */ /* 0x080fe20003f46270 */
[----:B------:R-:W-:Y:S01]  /*1bd60*/  IMAD R5, R13, UR5, R4 ;  /* 0x000000050d057c24 */ /* 0x000fe2000f8e0204 */
[----:B------:R-:W-:Y:S01]  /*1bd70*/  SEL R8, RZ, 0xffffffff, P1 ;  /* 0xffffffffff087807 */ /* 0x000fe20000800000 */
[----:B------:R-:W-:Y:S01]  /*1bd80*/  IMAD R4, R225, 0x20, R226 ;  /* 0x00000020e1047824 */ /* 0x000fe200078e02e2 */
[----:B------:R-:W-:Y:S01]  /*1bd90*/  ISETP.GE.AND P1, PT, R221, R20, PT ;  /* 0x00000014dd00720c */ /* 0x000fe20003f26270 */
[----:B------:R-:W-:Y:S01]  /*1bda0*/  IMAD.WIDE.U32 R2, R13, UR4, R2 ;  /* 0x000000040d027c25 */ /* 0x000fe2000f8e0002 */
[----:B------:R-:W-:-:S02]  /*1bdb0*/  ULDC.64 UR4, c[0x0][0xbe0] ;  /* 0x0002f80000047ab9 */ /* 0x000fc40000000a00 */
[----:B------:R-:W-:Y:S01]  /*1bdc0*/  SEL R10, RZ, 0xffffffff, P1 ;  /* 0xffffffffff0a7807 */ /* 0x000fe20000800000 */
[----:B------:R-:W-:Y:S02]  /*1bdd0*/  IMAD.IADD R6, R195, 0x1, R4 ;  /* 0x00000001c3067824 */ /* 0x000fe400078e0204 */
[----:B------:R-:W-:Y:S02]  /*1bde0*/  IMAD.IADD R3, R3, 0x1, R5 ;  /* 0x0000000103037824 */ /* 0x000fe400078e0205 */
[----:B0-----:R-:W-:Y:S01]  /*1bdf0*/  @P0 IMAD.HI.U32 R4, R6, R7, RZ ;  /* 0x0000000706040227 */ /* 0x001fe200078e00ff */
[----:B------:R-:W-:Y:S02]  /*1be00*/  SEL R7, RZ, 0x1, P2 ;  /* 0x00000001ff077807 */ /* 0x000fe40001000000 */
[----:B------:R-:W-:Y:S01]  /*1be10*/  ISETP.GE.AND P2, PT, R222, R20, PT ;  /* 0x00000014de00720c */ /* 0x000fe20003f46270 */
[----:B------:R-:W-:Y:S01]  /*1be20*/  IMAD.MOV.U32 R5, RZ, RZ, R6 ;  /* 0x000000ffff057224 */ /* 0x000fe200078e0006 */
[----:B--2---:R-:W-:Y:S01]  /*1be30*/  @P0 SHF.R.U32.HI R5, RZ, R9, R4 ;  /* 0x00000009ff050219 */ /* 0x004fe20000011604 */
[----:B------:R-:W-:Y:S01]  /*1be40*/  IMAD.SHL.U32 R8, R8, 0x2, RZ ;  /* 0x0000000208087824 */ /* 0x000fe200078e00ff */
[----:B------:R-:W-:Y:S01]  /*1be50*/  SEL R9, RZ, 0xffffffff, P2 ;  /* 0xffffffffff097807 */ /* 0x000fe20001000000 */
[----:B------:R-:W-:Y:S01]  /*1be60*/  IMAD.SHL.U32 R11, R10, 0x8, RZ ;  /* 0x000000080a0b7824 */ /* 0x000fe200078e00ff */
[----:B------:R-:W-:Y:S01]  /*1be70*/  SHF.R.S32.HI R4, RZ, 0x1f, R5 ;  /* 0x0000001fff047819 */ /* 0x000fe20000011405 */
[----:B------:R-:W-:Y:S01]  /*1be80*/  IMAD.WIDE.U32 R2, R5, UR4, R2 ;  /* 0x0000000405027c25 */ /* 0x000fe2000f8e0002 */
[----:B------:R-:W-:-:S02]  /*1be90*/  LOP3.LUT R8, R8, 0x2, R7, 0xe2, !PT ;  /* 0x0000000208087812 */ /* 0x000fc400078ee207 */
[-C--:B------:R-:W-:Y:S01]  /*1bea0*/  ISETP.GE.AND P0, PT, R220, R20.reuse, PT ;  /* 0x00000014dc00720c */ /* 0x080fe20003f06270 */
[----:B------:R-:W-:Y:S01]  /*1beb0*/  IMAD.MOV R7, RZ, RZ, -R5 ;  /* 0x000000ffff077224 */ /* 0x000fe200078e0a05 */
        /* <DEDUP_REMOVED lines=8> */
[----:B------:R-:W-:Y:S01]  /*1bf40*/  SHF.R.S32.HI R0, RZ, 0x1f, R7 ;  /* 0x0000001fff007819 */ /* 0x000fe20000011407 */
[----:B------:R-:W-:Y:S01]  /*1bf50*/  IMAD.IADD R3, R3, 0x1, R9 ;  /* 0x0000000103037824 */ /* 0x000fe200078e0209 */
[-C--:B------:R-:W-:Y:S01]  /*1bf60*/  ISETP.GE.AND P0, PT, R219, R20.reuse, PT ;  /* 0x00000014db00720c */ /* 0x080fe20003f06270 */
[----:B------:R-:W-:Y:S01]  /*1bf70*/  IMAD.SHL.U32 R5, R4, 0x10, RZ ;  /* 0x0000001004057824 */ /* 0x000fe200078e00ff */
[----:B------:R-:W-:Y:S01]  /*1bf80*/  LOP3.LUT R8, R11, 0x8, R8, 0xe2, !PT ;  /* 0x000000080b087812 */ /* 0x000fe200078ee208 */
[----:B------:R-:W-:Y:S01]  /*1bf90*/  IMAD R0, R0, UR4, RZ ;  /* 0x0000000400007c24 */ /* 0x000fe2000f8e02ff */
[----:B------:R-:W-:Y:S01]  /*1bfa0*/  SEL R4, RZ, 0xffffffff, P0 ;  /* 0xffffffffff047807 */ /* 0x000fe20000000000 */
[----:B------:R-:W-:Y:S01]  /*1bfb0*/  IMAD.WIDE.U32 R2, R7, UR4, R2 ;  /* 0x0000000407027c25 */ /* 0x000fe2000f8e0002 */
[----:B------:R-:W-:-:S02]  /*1bfc0*/  ISETP.GE.AND P0, PT, R229, R20, PT ;  /* 0x00000014e500720c */ /* 0x000fc40003f06270 */
[----:B------:R-:W-:Y:S01]  /*1bfd0*/  LOP3.LUT R8, R5, 0x10, R8, 0xe2, !PT ;  /* 0x0000001005087812 */ /* 0x000fe200078ee208 */
[----:B------:R-:W-:Y:S01]  /*1bfe0*/  IMAD R5, R7, UR5, R0 ;  /* 0x0000000507057c24 */ /* 0x000fe2000f8e0200 */
[----:B------:R-:W-:Y:S01]  /*1bff0*/  SEL R7, RZ, 0x40, P0 ;  /* 0x00000040ff077807 */ /* 0x000fe20000000000 */
[----:B------:R-:W-:Y:S01]  /*1c000*/  ULDC.64 UR4, c[0x0][0xb80] ;  /* 0x0002e00000047ab9 */ /* 0x000fe20000000a00 */
[----:B------:R-:W-:Y:S01]  /*1c010*/  ISETP.GE.AND P0, PT, R24, R29, PT ;  /* 0x0000001d1800720c */ /* 0x000fe20003f06270 */
[----:B------:R-:W-:Y:S01]  /*1c020*/  IMAD.SHL.U32 R9, R4, 0x20, RZ ;  /* 0x0000002004097824 */ /* 0x000fe200078e00ff */
[C---:B------:R-:W-:Y:S01]  /*1c030*/  LEA R14, P1, R2.reuse, UR4, 0x1 ;  /* 0x00000004020e7c11 */ /* 0x040fe2000f8208ff */
[----:B------:R-:W-:Y:S01]  /*1c040*/  IMAD.IADD R3, R3, 0x1, R5 ;  /* 0x0000000103037824 */ /* 0x000fe200078e0205 */
[----:B------:R-:W-:Y:S02]  /*1c050*/  SEL R0, RZ, 0x80, P2 ;  /* 0x00000080ff007807 */ /* 0x000fe40001000000 */
[----:B------:R-:W-:Y:S01]  /*1c060*/  LOP3.LUT R8, R9, 0x20, R8, 0xe2, !PT ;  /* 0x0000002009087812 */ /* 0x000fe200078ee208 */
[----:B------:R0:W1:Y:S01]  /*1c070*/  SHFL.IDX PT, R4, R14, RZ, 0x181f ;  /* 0x00181fff0e047589 */ /* 0x00006200000e0000 */
[----:B------:R-:W-:-:S02]  /*1c080*/  LEA.HI.X R15, R2, UR5, R3, 0x1, P1 ;  /* 0x00000005020f7c11 */ /* 0x000fc400088f0c03 */
[----:B------:R-:W-:-:S03]  /*1c090*/  LOP3.LUT R21, R8, R7, RZ, 0xfc, !PT ;  /* 0x0000000708157212 */ /* 0x000fc600078efcff */
[----:B------:R0:W2:Y:S01]  /*1c0a0*/  SHFL.IDX PT, R5, R15, RZ, 0x181f ;  /* 0x00181fff0f057589 */ /* 0x0000a200000e0000 */
[----:B------:R-:W-:Y:S01]  /*1c0b0*/  LOP3.LUT R23, R21, R0, RZ, 0xfc, !PT ;  /* 0x0000000015177212 */ /* 0x000fe200078efcff */
[----:B------:R-:W-:Y:S06]  /*1c0c0*/  @P0 BRA `(.L_x_6880) ;  /* 0x00000000007c0947 */ /* 0x000fec0003800000 */
[-C--:B------:R-:W-:Y:S02]  /*1c0d0*/  ISETP.GE.AND P2, PT, R223, R20.reuse, PT ;  /* 0x00000014df00720c */ /* 0x080fe40003f46270 */
[-C--:B------:R-:W-:Y:S02]  /*1c0e0*/  ISETP.GE.AND P1, PT, R213, R20.reuse, PT ;  /* 0x00000014d500720c */ /* 0x080fe40003f26270 */
[-C--:B------:R-:W-:Y:S02]  /*1c0f0*/  ISETP.GE.AND P5, PT, R222, R20.reuse, PT ;  /* 0x00000014de00720c */ /* 0x080fe40003fa6270 */
[----:B------:R-:W-:-:S07]  /*1c100*/  ISETP.GE.AND P3, PT, R221, R20, PT ;  /* 0x00000014dd00720c */ /* 0x000fce0003f66270 */
[-C--:B-1----:R-:W-:Y:S02]  /*1c110*/  @!P2 LEA R6, P0, R223, R4.reuse, 0x1 ;  /* 0x00000004df06a211 */ /* 0x082fe400078008ff */
[----:B--2---:R-:W-:Y:S02]  /*1c120*/  @!P1 IMAD.WIDE R2, R213, 0x2, R4 ;  /* 0x00000002d5029825 */ /* 0x004fe400078e0204 */
        /* <DEDUP_REMOVED lines=25> */
.L_x_6880:
[----:B------:R-:W-:Y:S05]  /*1c2c0*/  BSYNC B1 ;  /* 0x0000000000017941 */ /* 0x000fea0003800000 */
.L_x_6879:
[----:B------:R-:W-:Y:S01]  /*1c2d0*/  VIADD R0, R24, 0x20 ;  /* 0x0000002018007836 */ /* 0x000fe20000000000 */
[----:B--23--:R2:W3:Y:S04]  /*1c2e0*/  SHFL.IDX PT, R5, R15, 0x1, 0x181f ;  /* 0x00381f000f057f89 */ /* 0x00c4e800000e0000 */
[----:B------:R-:W-:Y:S01]  /*1c2f0*/  ISETP.GE.AND P0, PT, R0, R29, PT ;  /* 0x0000001d0000720c */ /* 0x000fe20003f06270 */
[----:B-1----:R2:W1:-:S12]  /*1c300*/  SHFL.IDX PT, R4, R14, 0x1, 0x181f ;  /* 0x00381f000e047f89 */ /* 0x00245800000e0000 */
[----:B--2---:R-:W-:Y:S05]  /*1c310*/  @P0 BRA `(.L_x_6875) ;  /* 0x00000000007c0947 */ /* 0x004fea0003800000 */
[-C--:B------:R-:W-:Y:S02]  /*1c320*/  ISETP.GE.AND P6, PT, R213, R20.reuse, PT ;  /* 0x00000014d500720c */ /* 0x080fe40003fc6270 */
[-C--:B------:R-:W-:Y:S02]  /*1c330*/  ISETP.GE.AND P5, PT, R223, R20.reuse, PT ;  /* 0x00000014df00720c */ /* 0x080fe40003fa6270 */
[-C--:B------:R-:W-:Y:S02]  /*1c340*/  ISETP.GE.AND P4, PT, R222, R20.reuse, PT ;  /* 0x00000014de00720c */ /* 0x080fe40003f86270 */
[-C--:B------:R-:W-:Y:S02]  /*1c350*/  ISETP.GE.AND P3, PT, R221, R20.reuse, PT ;  /* 0x00000014dd00720c */ /* 0x080fe40003f66270 */
[-C--:B------:R-:W-:Y:S02]  /*1c360*/  ISETP.GE.AND P2, PT, R220, R20.reuse, PT ;  /* 0x00000014dc00720c */ /* 0x080fe40003f46270 */
[----:B------:R-:W-:-:S03]  /*1c370*/  ISETP.GE.AND P1, PT, R219, R20, PT ;  /* 0x00000014db00720c */ /* 0x000fc60003f26270 */
[----:B-1-3--:R-:W-:Y:S02]  /*1c380*/  @!P6 IMAD.WIDE R2, R213, 0x2, R4 ;  /* 0x00000002d502e825 */ /* 0x00afe400078e0204 */
        /* <DEDUP_REMOVED lines=24> */
.L_x_6875:
[----:B------:R-:W-:Y:S05]  /*1c510*/  BSYNC B0 ;  /* 0x0000000000007941 */ /* 0x000fea0003800000 */
.L_x_6869:
[----:B------:R-:W-:Y:S02]  /*1c520*/  ULDC UR4, c[0x0][0xd3c] ;  /* 0x00034f0000047ab9 */ /* 0x000fe40000000800 */
[----:B------:R-:W-:-:S13]  /*1c530*/  ISETP.GE.AND P0, PT, R27, UR4, PT ;  /* 0x000000041b007c0c */ /* 0x000fda000bf06270 */
[----:B------:R-:W-:Y:S05]  /*1c540*/  @!P0 BRA `(.L_x_6881) ;  /* 0xfffffe4c00308947 */ /* 0x000fea000383ffff */
[----:B------:R-:W-:Y:S05]  /*1c550*/  BRA `(.L_x_6679) ;  /* 0x000000a400287947 */ /* 0x000fea0003800000 */
.L_x_6677:
        /* <DEDUP_REMOVED lines=18> */
.L_x_6882:
        /* <DEDUP_REMOVED lines=41> */
.L_x_6888:
        /* <DEDUP_REMOVED lines=12> */
.L_x_6887:
[----:B------:R-:W-:Y:S05]  /*1c9d0*/  BSYNC B0 ;  /* 0x0000000000007941 */ /* 0x000fea0003800000 */
.L_x_6886:
        /* <DEDUP_REMOVED lines=21> */
.L_x_6884:
        /* <DEDUP_REMOVED lines=20> */
.L_x_6889:
        /* <DEDUP_REMOVED lines=57> */
.L_x_6885:
[----:B------:R-:W-:Y:S02]  /*1d000*/  IMAD.MOV.U32 R17, RZ, RZ, RZ ;  /* 0x000000ffff117224 */ /* 0x000fe400078e00ff */
[----:B------:R-:W-:Y:S02]  /*1d010*/  IMAD.U32 R16, RZ, RZ, UR6 ;  /* 0x00000006ff107e24 */ /* 0x000fe4000f8e00ff */
[----:B------:R-:W-:-:S07]  /*1d020*/  IMAD.MOV.U32 R18, RZ, RZ, RZ ;  /* 0x000000ffff127224 */ /* 0x000fce00078e00ff */
.L_x_6890:
[----:B------:R-:W-:-:S13]  /*1d030*/  ISETP.NE.AND P0, PT, R0, RZ, PT ;  /* 0x000000ff0000720c */ /* 0x000fda0003f05270 */
[----:B------:R-:W1:Y:S01]  /*1d040*/  @!P0 S2R R3, SR_CgaCtaId ;  /* 0x0000000000038919 */ /* 0x000e620000008800 */
[----:B------:R-:W-:-:S04]  /*1d050*/  @!P0 MOV R0, 0x400 ;  /* 0x0000040000008802 */ /* 0x000fc80000000f00 */
[----:B-1----:R-:W-:-:S05]  /*1d060*/  @!P0 LEA R0, R3, R0, 0x18 ;  /* 0x0000000003008211 */ /* 0x002fca00078ec0ff */
[----:B------:R2:W-:Y:S01]  /*1d070*/  @!P0 STS.128 [R0+0x388d0], R16 ;  /* 0x0388d01000008388 */ /* 0x0005e20000000c00 */
[----:B------:R-:W-:Y:S06]  /*1d080*/  BAR.ARV 0x5, 0x180 ;  /* 0x0146000000007b1d */ /* 0x000fec0000002000 */
.L_x_6883:
        /* <DEDUP_REMOVED lines=31> */
[----:B------:R-:W-:Y:S01]  /*1d280*/  STL [R1+0x1c], R2 ;  /* 0x00001c0201007387 */ /* 0x000fe20000100800 */
[----:B0-----:R-:W-:-:S03]  /*1d290*/  LOP3.LUT R3, R0, 0x80, RZ, 0xfc, !PT ;  /* 0x0000008000037812 */ /* 0x001fc600078efcff */
[----:B------:R-:W-:Y:S01]  /*1d2a0*/  STL [R1+0xc], RZ ;  /* 0x00000cff01007387 */ /* 0x000fe20000100800 */
[----:B------:R-:W-:-:S03]  /*1d2b0*/  LOP3.LUT R3, R0, 0x140, RZ, 0xfc, !PT ;  /* 0x0000014000037812 */ /* 0x000fc600078efcff */
[----:B------:R-:W-:Y:S04]  /*1d2c0*/  STL [R1+0x8], RZ ;  /* 0x000008ff01007387 */ /* 0x000fe80000100800 */
[----:B------:R0:W-:Y:S02]  /*1d2d0*/  STL [R1+0x18], R2 ;  /* 0x0000180201007387 */ /* 0x0001e40000100800 */
[C---:B0-----:R-:W-:Y:S02]  /*1d2e0*/  LOP3.LUT R2, R0.reuse, 0xc0, RZ, 0xfc, !PT ;  /* 0x000000c000027812 */ /* 0x041fe400078efcff */
[C---:B------:R-:W-:Y:S02]  /*1d2f0*/  LOP3.LUT R2, R0.reuse, 0x180, RZ, 0xfc, !PT ;  /* 0x0000018000027812 */ /* 0x040fe400078efcff */
[----:B------:R-:W-:-:S07]  /*1d300*/  LOP3.LUT R0, R0, 0x1c0, RZ, 0xfc, !PT ;  /* 0x000001c000007812 */ /* 0x000fce00078efcff */
.L_x_7077:
[----:B------:R-:W-:Y:S05]  /*1d310*/  YIELD ;  /* 0x0000000000007946 */ /* 0x000fea0003800000 */
[----:B------:R-:W-:Y:S01]  /*1d320*/  ULDC.64 UR4, c[0x0][0xb20] ;  /* 0x0002c80000047ab9 */ /* 0x000fe20000000a00 */
[----:B0-----:R-:W-:Y:S02]  /*1d330*/  CS2R R6, SRZ ;  /* 0x0000000000067805 */ /* 0x001fe4000001ff00 */
[----:B------:R-:W-:Y:S01]  /*1d340*/  ISETP.NE.U32.AND P0, PT, RZ, UR4, PT ;  /* 0x00000004ff007c0c */ /* 0x000fe2000bf05070 */
[----:B------:R-:W0:Y:S01]  /*1d350*/  LDC.64 R12, c[0x0][0xaf8] ;  /* 0x0002be00ff0c7b82 */ /* 0x000e220000000a00 */
[----:B------:R-:W-:Y:S01]  /*1d360*/  ULDC.64 UR6, c[0x0][0xb00] ;  /* 0x0002c00000067ab9 */ /* 0x000fe20000000a00 */
[----:B------:R-:W-:Y:S01]  /*1d370*/  ULDC.64 UR8, c[0x0][0xb08] ;  /* 0x0002c20000087ab9 */ /* 0x000fe20000000a00 */
[----:B------:R-:W-:Y:S01]  /*1d380*/  ISETP.NE.AND.EX P0, PT, RZ, UR5, PT, P0 ;  /* 0x00000005ff007c0c */ /* 0x000fe2000bf05300 */
[----:B------:R-:W-:-:S04]  /*1d390*/  ULDC.64 UR4, c[0x0][0xb10] ;  /* 0x0002c40000047ab9 */ /* 0x000fc80000000a00 */
[----:B-1----:R-:W1:Y:S08]  /*1d3a0*/  LDC.64 R4, c[0x0][0xb00] ;  /* 0x0002c000ff047b82 */ /* 0x002e700000000a00 */
[----:B--2---:R-:W2:Y:S02]  /*1d3b0*/  @P0 LDC.64 R2, c[0x0][0xb20] ;  /* 0x0002c800ff020b82 */ /* 0x004ea40000000a00 */
[----:B--2---:R-:W-:-:S05]  /*1d3c0*/  @P0 IMAD.WIDE R2, R19, 0x4, R2 ;  /* 0x0000000413020825 */ /* 0x004fca00078e0202 */
[----:B------:R2:W5:Y:S01]  /*1d3d0*/  @P0 LDG.E R6, desc[UR50][R2.64] ;  /* 0x0000003202060981 */ /* 0x000562000c1e1900 */
[----:B------:R-:W-:Y:S01]  /*1d3e0*/  ISETP.NE.U32.AND P0, PT, RZ, UR4, PT ;  /* 0x00000004ff007c0c */ /* 0x000fe2000bf05070 */
[----:B0-----:R-:W-:Y:S01]  /*1d3f0*/  IMAD.WIDE R12, R19, 0x4, R12 ;  /* 0x00000004130c7825 */ /* 0x001fe200078e020c */
[----:B------:R-:W-:Y:S02]  /*1d400*/  ISETP.NE.U32.AND P2, PT, RZ, UR6, PT ;  /* 0x00000006ff007c0c */ /* 0x000fe4000bf45070 */
[----:B------:R-:W-:Y:S01]  /*1d410*/  ISETP.NE.AND.EX P0, PT, RZ, UR5, PT, P0 ;  /* 0x00000005ff007c0c */ /* 0x000fe2000bf05300 */
[----:B------:R-:W-:Y:S01]  /*1d420*/  ULDC.64 UR4, c[0x0][0xaf8] ;  /* 0x0002be0000047ab9 */ /* 0x000fe20000000a00 */
[----:B------:R-:W-:Y:S01]  /*1d430*/  ISETP.NE.U32.AND P4, PT, RZ, UR8, PT ;  /* 0x00000008ff007c0c */ /* 0x000fe2000bf85070 */
[----:B------:R-:W-:Y:S01]  /*1d440*/  IMAD.MOV.U32 R8, RZ, RZ, RZ ;  /* 0x000000ffff087224 */ /* 0x000fe200078e00ff */
[----:B------:R-:W-:Y:S01]  /*1d450*/  ISETP.NE.U32.AND P1, PT, RZ, UR4, PT ;  /* 0x00000004ff007c0c */ /* 0x000fe2000bf25070 */
[----:B--2---:R-:W0:Y:S01]  /*1d460*/  LDC.64 R2, c[0x0][0xb08] ;  /* 0x0002c200ff027b82 */ /* 0x004e220000000a00 */
[----:B---3--:R-:W-:-:S02]  /*1d470*/  IMAD.MOV.U32 R0, RZ, RZ, RZ ;  /* 0x000000ffff007224 */ /* 0x008fc400078e00ff */
[----:B------:R-:W-:Y:S01]  /*1d480*/  ISETP.NE.AND.EX P3, PT, RZ, UR5, PT, P1 ;  /* 0x00000005ff007c0c */ /* 0x000fe2000bf65310 */
[----:B-1----:R-:W-:-:S04]  /*1d490*/  IMAD.WIDE R4, R19, 0x4, R4 ;  /* 0x0000000413047825 */ /* 0x002fc800078e0204 */
        /* <DEDUP_REMOVED lines=30> */
.L_x_6892:
[----:B-----5:R-:W-:Y:S01]  /*1d680*/  IMAD.IADD R8, R8, 0x1, R6 ;  /* 0x0000000108087824 */ /* 0x020fe200078e0206 */
[----:B------:R-:W-:Y:S02]  /*1d690*/  ULDC.64 UR4, c[0x0][0xb18] ;  /* 0x0002c60000047ab9 */ /* 0x000fe40000000a00 */
[----:B------:R-:W-:Y:S02]  /*1d6a0*/  ISETP.NE.U32.AND P0, PT, RZ, UR4, PT ;  /* 0x00000004ff007c0c */ /* 0x000fe4000bf05070 */
[----:B------:R1:W-:Y:S02]  /*1d6b0*/  STL [R1+0x24], R8 ;  /* 0x0000240801007387 */ /* 0x0003e40000100800 */
[----:B------:R-:W-:-:S13]  /*1d6c0*/  ISETP.NE.AND.EX P0, PT, RZ, UR5, PT, P0 ;  /* 0x00000005ff007c0c */ /* 0x000fda000bf05300 */
[----:B-1----:R-:W-:Y:S05]  /*1d6d0*/  @!P0 BRA `(.L_x_6893) ;  /* 0x0000000000108947 */ /* 0x002fea0003800000 */
[----:B------:R-:W1:Y:S02]  /*1d6e0*/  LDC.64 R4, c[0x0][0xb18] ;  /* 0x0002c600ff047b82 */ /* 0x000e640000000a00 */
[----:B-1----:R-:W-:-:S05]  /*1d6f0*/  IMAD.WIDE R4, R19, 0x4, R4 ;  /* 0x0000000413047825 */ /* 0x002fca00078e0204 */
[----:B------:R1:W5:Y:S01]  /*1d700*/  LDG.E R7, desc[UR50][R4.64] ;  /* 0x0000003204077981 */ /* 0x000362000c1e1900 */
[----:B------:R-:W-:Y:S05]  /*1d710*/  BRA `(.L_x_6894) ;  /* 0x0000000000107947 */ /* 0x000fea0003800000 */
.L_x_6893:
[----:B------:R-:W-:Y:S05]  /*1d720*/  @!P1 BRA `(.L_x_6894) ;  /* 0x00000000000c9947 */ /* 0x000fea0003800000 */
[----:B------:R-:W2:Y:S04]  /*1d730*/  LDG.E R7, desc[UR50][R4.64] ;  /* 0x0000003204077981 */ /* 0x000ea8000c1e1900 */
[----:B------:R-:W2:Y:S02]  /*1d740*/  LDG.E R4, desc[UR50][R4.64+0x4] ;  /* 0x0000043204047981 */ /* 0x000ea4000c1e1900 */
[----:B--2---:R-:W-:-:S07]  /*1d750*/  IMAD.IADD R7, R4, 0x1, -R7 ;  /* 0x0000000104077824 */ /* 0x004fce00078e0a07 */
.L_x_6894:
        /* <DEDUP_REMOVED lines=15> */
[----:B------:R-:W-:-:S04]  /*1d850*/  IADD3 R20, R7, 0x1, -R11 ;  /* 0x0000000107147810 */ /* 0x000fc80007ffe80b */
[----:B------:R-:W-:Y:S01]  /*1d860*/  SHF.R.S32.HI R3, RZ, 0x1f, R2 ;  /* 0x0000001fff037819 */ /* 0x000fe20000011402 */
[----:B------:R-:W-:-:S03]  /*1d870*/  IMAD.IADD R6, R20, 0x1, R6 ;  /* 0x0000000114067824 */ /* 0x000fc600078e0206 */
[----:B------:R-:W-:Y:S02]  /*1d880*/  LEA.HI R21, R3, R2, RZ, 0x6 ;  /* 0x0000000203157211 */ /* 0x000fe400078f30ff */
[----:B------:R-:W1:Y:S02]  /*1d890*/  LDC.64 R2, c[0x0][0xad8] ;  /* 0x0002b600ff027b82 */ /* 0x000e640000000a00 */
[----:B------:R-:W-:Y:S02]  /*1d8a0*/  SHF.R.S32.HI R21, RZ, 0x6, R21 ;  /* 0x00000006ff157819 */ /* 0x000fe40000011415 */
        /* <DEDUP_REMOVED lines=14> */
.L_x_6897:
[----:B------:R-:W-:-:S13]  /*1d990*/  ISETP.NE.AND P0, PT, R3, 0x1, PT ;  /* 0x000000010300780c */ /* 0x000fda0003f05270 */
[----:B------:R-:W1:Y:S02]  /*1d9a0*/  @P0 LDC.64 R4, c[0x0][0xae0] ;  /* 0x0002b800ff040b82 */ /* 0x000e640000000a00 */
[----:B-1----:R-:W-:-:S05]  /*1d9b0*/  @P0 IMAD.HI.U32 R4, R2, R4, RZ ;  /* 0x0000000402040227 */ /* 0x002fca00078e00ff */
[----:B------:R-:W-:-:S07]  /*1d9c0*/  @P0 SHF.R.U32.HI R2, RZ, R5, R4 ;  /* 0x00000005ff020219 */ /* 0x000fce0000011604 */
.L_x_6898:
[----:B------:R-:W-:Y:S05]  /*1d9d0*/  BSYNC B0 ;  /* 0x0000000000007941 */ /* 0x000fea0003800000 */
.L_x_6896:
[----:B------:R-:W-:-:S05]  /*1d9e0*/  IMAD R2, R2, R3, R3 ;  /* 0x0000000302027224 */ /* 0x000fca00078e0203 */
[----:B------:R-:W-:-:S07]  /*1d9f0*/  VIMNMX R8, R8, R2, PT ;  /* 0x0000000208087248 */ /* 0x000fce0003fe0100 */
.L_x_6895:
        /* <DEDUP_REMOVED lines=20> */
.L_x_6901:
[----:B------:R-:W-:-:S13]  /*1db40*/  ISETP.NE.AND P0, PT, R3, 0x1, PT ;  /* 0x000000010300780c */ /* 0x000fda0003f05270 */
[----:B------:R-:W1:Y:S02]  /*1db50*/  @P0 LDC.64 R4, c[0x0][0xae0] ;  /* 0x0002b800ff040b82 */ /* 0x000e640000000a00 */
[----:B-1----:R-:W-:-:S05]  /*1db60*/  @P0 IMAD.HI.U32 R4, R2, R4, RZ ;  /* 0x0000000402040227 */ /* 0x002fca00078e00ff */
[----:B------:R-:W-:-:S07]  /*1db70*/  @P0 SHF.R.U32.HI R2, RZ, R5, R4 ;  /* 0x00000005ff020219 */ /* 0x000fce0000011604 */
.L_x_6902:
[----:B------:R-:W-:Y:S05]  /*1db80*/  BSYNC B0 ;  /* 0x0000000000007941 */ /* 0x000fea0003800000 */
.L_x_6900:
[----:B------:R-:W-:-:S05]  /*1db90*/  IMAD R2, R2, R3, RZ ;  /* 0x0000000302027224 */ /* 0x000fca00078e02ff */
[----:B------:R-:W-:-:S07]  /*1dba0*/  VIMNMX R6, R6, R2, !PT ;  /* 0x0000000206067248 */ /* 0x000fce0007fe0100 */
.L_x_6899:
        /* <DEDUP_REMOVED lines=31> */
.L_x_7121:
[----:B--2---:R-:W-:Y:S02]  /*1dda0*/  ISETP.NE.AND P0, PT, R14, RZ, PT ;  /* 0x000000ff0e00720c */ /* 0x004fe40003f05270 */
[----:B------:R-:W-:-:S11]  /*1ddb0*/  PLOP3.LUT P6, PT, PT, PT, PT, 0x8, 0x0 ;  /* 0x000000000000781c */ /* 0x000fd60003fce170 */
[----:B------:R-:W-:Y:S05]  /*1ddc0*/  @P0 BRA `(.L_x_6906) ;  /* 0x00000000000c0947 */ /* 0x000fea0003800000 */
[----:B------:R-:W-:-:S03]  /*1ddd0*/  UMOV UR4, 0xffffffff ;  /* 0xffffffff00047882 */ /* 0x000fc60000000000 */
[----:B------:R-:W-:Y:S05]  /*1dde0*/  BRA.DIV UR4, `(.L_x_6907) ;  /* 0x0000009a042c7947 */ /* 0x000fea000b800000 */
[----:B------:R-:W-:-:S13]  /*1ddf0*/  ELECT P6, URZ, PT ;  /* 0x00000000003f782f */ /* 0x000fda00038c0000 */
.L_x_6906:
        /* <DEDUP_REMOVED lines=10> */
.L_x_7124:
[----:B------:R-:W-:Y:S05]  /*1dea0*/  BSYNC B1 ;  /* 0x0000000000017941 */ /* 0x000fea0003800000 */
.L_x_6908:
[----:B------:R-:W-:Y:S04]  /*1deb0*/  BSSY B1, `(.L_x_6910) ;  /* 0x00000be000017945 */ /* 0x000fe80003800000 */
[----:B------:R-:W-:Y:S05]  /*1dec0*/  @!P6 BRA `(.L_x_6911) ;  /* 0x0000000800f0e947 */ /* 0x000fea0003800000 */
[----:B------:R-:W2:Y:S04]  /*1ded0*/  LDL R9, [R1] ;  /* 0x0000000001097983 */ /* 0x000ea80000100800 */
[----:B-1----:R-:W2:Y:S04]  /*1dee0*/  LDL R5, [R1+0xc] ;  /* 0x00000c0001057983 */ /* 0x002ea80000100800 */
        /* <DEDUP_REMOVED lines=9> */
.L_x_7125:
[----:B------:R-:W-:Y:S05]  /*1df80*/  BSYNC B2 ;  /* 0x0000000000027941 */ /* 0x000fea0003800000 */
.L_x_6912:
        /* <DEDUP_REMOVED lines=9> */
.L_x_6915:
[----:B------:R-:W-:Y:S05]  /*1e020*/  BSYNC B2 ;  /* 0x0000000000027941 */ /* 0x000fea0003800000 */
.L_x_6914:
        /* <DEDUP_REMOVED lines=14> */
.L_x_6916:
        /* <DEDUP_REMOVED lines=13> */
.L_x_7126:
[----:B------:R-:W-:Y:S05]  /*1e1e0*/  BSYNC B2 ;  /* 0x0000000000027941 */ /* 0x000fea0003800000 */
.L_x_6917:
[----:B------:R-:W-:Y:S01]  /*1e1f0*/  BSSY B2, `(.L_x_6919) ;  /* 0x000000b000027945 */ /* 0x000fe20003800000 */
[----:B------:R-:W-:Y:S02]  /*1e200*/  IMAD.MOV.U32 R10, RZ, RZ, 0x0 ;  /* 0x00000000ff0a7424 */ /* 0x000fe400078e00ff */
[----:B0-----:R-:W-:Y:S01]  /*1e210*/  IMAD.MOV.U32 R11, RZ, RZ, 0x12f00000 ;  /* 0x12f00000ff0b7424 */ /* 0x001fe200078e00ff */
        /* <DEDUP_REMOVED lines=8> */
.L_x_6920:
[----:B------:R-:W-:Y:S05]  /*1e2a0*/  BSYNC B2 ;  /* 0x0000000000027941 */ /* 0x000fea0003800000 */
.L_x_6919:
[----:B------:R-:W3:Y:S04]  /*1e2b0*/  LDL R7, [R1] ;  /* 0x0000000001077983 */ /* 0x000ee80000100800 */
        /* <DEDUP_REMOVED lines=10> */
.L_x_6921:
        /* <DEDUP_REMOVED lines=15> */
.L_x_6922:
        /* <DEDUP_REMOVED lines=15> */
.L_x_6923:
        /* <DEDUP_REMOVED lines=15> */
.L_x_6924:
        /* <DEDUP_REMOVED lines=15> */
.L_x_6925:
        /* <DEDUP_REMOVED lines=15> */
.L_x_6926:
        /* <DEDUP_REMOVED lines=15> */
.L_x_6927:
        /* <DEDUP_REMOVED lines=15> */
.L_x_6928:
        /* <DEDUP_REMOVED lines=10> */
.L_x_6911:
[----:B------:R-:W-:Y:S05]  /*1ea90*/  BSYNC B1 ;  /* 0x0000000000017941 */ /* 0x000fea0003800000 */
.L_x_6910:
        /* <DEDUP_REMOVED lines=13> */
.L_x_6948:
[----:B------:R-:W-:Y:S05]  /*1eb70*/  YIELD ;  /* 0x0000000000007946 */ /* 0x000fea0003800000 */
[----:B------:R-:W-:Y:S04]  /*1eb80*/  BSSY B1, `(.L_x_6929) ;  /* 0x00000bd000017945 */ /* 0x000fe80003800000 */
[----:B--2---:R-:W-:Y:S05]  /*1eb90*/  @!P6 BRA `(.L_x_6930) ;  /* 0x0000000800ece947 */ /* 0x004fea0003800000 */
        /* <DEDUP_REMOVED lines=11> */
.L_x_7127:
[----:B------:R-:W-:Y:S05]  /*1ec50*/  BSYNC B2 ;  /* 0x0000000000027941 */ /* 0x000fea0003800000 */
.L_x_6931:
        /* <DEDUP_REMOVED lines=9> */
.L_x_6934:
[----:B------:R-:W-:Y:S05]  /*1ecf0*/  BSYNC B2 ;  /* 0x0000000000027941 */ /* 0x000fea0003800000 */
.L_x_6933:
        /* <DEDUP_REMOVED lines=13> */
.L_x_6935:
        /* <DEDUP_REMOVED lines=13> */
.L_x_7128:
[----:B------:R-:W-:Y:S05]  /*1eea0*/  BSYNC B2 ;  /* 0x0000000000027941 */ /* 0x000fea0003800000 */
.L_x_6936:
        /* <DEDUP_REMOVED lines=11> */
.L_x_6939:
[----:B------:R-:W-:Y:S05]  /*1ef60*/  BSYNC B2 ;  /* 0x0000000000027941 */ /* 0x000fea0003800000 */
.L_x_6938:
[----:B------:R-:W3:Y:S04]  /*1ef70*/  LDL R7, [R1] ;  /* 0x0000000001077983 */ /* 0x000ee80000100800 */
        /* <DEDUP_REMOVED lines=10> */
.L_x_6940:
        /* <DEDUP_REMOVED lines=15> */
.L_x_6941:
        /* <DEDUP_REMOVED lines=15> */
.L_x_6942:
        /* <DEDUP_REMOVED lines=15> */
.L_x_6943:
        /* <DEDUP_REMOVED lines=15> */
.L_x_6944:
        /* <DEDUP_REMOVED lines=15> */
.L_x_6945:
        /* <DEDUP_REMOVED lines=15> */
.L_x_6946:
        /* <DEDUP_REMOVED lines=15> */
.L_x_6947:
        /* <DEDUP_REMOVED lines=10> */
.L_x_6930:
[----:B------:R-:W-:Y:S05]  /*1f750*/  BSYNC B1 ;  /* 0x0000000000017941 */ /* 0x000fea0003800000 */
.L_x_6929:
        /* <DEDUP_REMOVED lines=12> */
.L_x_6904:
[----:B------:R-:W-:Y:S05]  /*1f820*/  BSYNC B0 ;  /* 0x0000000000007941 */ /* 0x000fea0003800000 */
.L_x_6903:
[----:B-12---:R-:W2:Y:S01]  /*1f830*/  LDL R7, [R1+0x2c] ;  /* 0x00002c0001077983 */ /* 0x006ea20000100800 */
        /* <DEDUP_REMOVED lines=25> */
.L_x_6951:
[----:B------:R-:W-:-:S13]  /*1f9d0*/  ISETP.NE.AND P0, PT, R3, 0x1, PT ;  /* 0x000000010300780c */ /* 0x000fda0003f05270 */
[----:B------:R-:W1:Y:S02]  /*1f9e0*/  @P0 LDC.64 R4, c[0x0][0xae0] ;  /* 0x0002b800ff040b82 */ /* 0x000e640000000a00 */
[----:B-1----:R-:W-:-:S05]  /*1f9f0*/  @P0 IMAD.HI.U32 R4, R6, R4, RZ ;  /* 0x0000000406040227 */ /* 0x002fca00078e00ff */
[----:B------:R-:W-:-:S07]  /*1fa00*/  @P0 SHF.R.U32.HI R6, RZ, R5, R4 ;  /* 0x00000005ff060219 */ /* 0x000fce0000011604 */
.L_x_6952:
[----:B------:R-:W-:Y:S05]  /*1fa10*/  BSYNC B0 ;  /* 0x0000000000007941 */ /* 0x000fea0003800000 */
.L_x_6950:
[----:B------:R-:W-:-:S05]  /*1fa20*/  IMAD R6, R6, R3, R3 ;  /* 0x0000000306067224 */ /* 0x000fca00078e0203 */
[----:B------:R-:W-:-:S07]  /*1fa30*/  VIMNMX R2, R2, R6, PT ;  /* 0x0000000602027248 */ /* 0x000fce0003fe0100 */
.L_x_6949:
        /* <DEDUP_REMOVED lines=25> */
.L_x_6955:
[----:B------:R-:W-:-:S13]  /*1fbd0*/  ISETP.NE.AND P0, PT, R3, 0x1, PT ;  /* 0x000000010300780c */ /* 0x000fda0003f05270 */
[----:B------:R-:W1:Y:S02]  /*1fbe0*/  @P0 LDC.64 R4, c[0x0][0xae0] ;  /* 0x0002b800ff040b82 */ /* 0x000e640000000a00 */
[----:B-1----:R-:W-:-:S05]  /*1fbf0*/  @P0 IMAD.HI.U32 R4, R0, R4, RZ ;  /* 0x0000000400040227 */ /* 0x002fca00078e00ff */
[----:B------:R-:W-:-:S07]  /*1fc00*/  @P0 SHF.R.U32.HI R0, RZ, R5, R4 ;  /* 0x00000005ff000219 */ /* 0x000fce0000011604 */
.L_x_6956:
[----:B------:R-:W-:Y:S05]  /*1fc10*/  BSYNC B0 ;  /* 0x0000000000007941 */ /* 0x000fea0003800000 */
.L_x_6954:
[----:B------:R-:W-:-:S05]  /*1fc20*/  IMAD R0, R0, R3, RZ ;  /* 0x0000000300007224 */ /* 0x000fca00078e02ff */
[----:B------:R-:W-:-:S07]  /*1fc30*/  VIMNMX R2, R2, R0, !PT ;  /* 0x0000000002027248 */ /* 0x000fce0007fe0100 */
.L_x_6953:
        /* <DEDUP_REMOVED lines=14> */
[----:B------:R-:W2:Y:S01]  /*1fd20*/  LDC.64 R4, c[0x0][0xd60] ;  /* 0x00035800ff047b82 */ /* 0x000ea20000000a00 */
[----:B------:R-:W1:Y:S02]  /*1fd30*/  FLO.U32 R0, UR4 ;  /* 0x0000000400007d00 */ /* 0x000e6400080e0000 */
[----:B-1----:R-:W-:-:S06]  /*1fd40*/  ISETP.EQ.U32.AND P0, PT, R0, R2, PT ;  /* 0x000000020000720c */ /* 0x002fcc0003f02070 */
[----:B------:R-:W2:Y:S07]  /*1fd50*/  POPC R2, UR4 ;  /* 0x0000000400027d09 */ /* 0x000eae0008000000 */
[----:B--2---:R-:W2:Y:S04]  /*1fd60*/  @P0 ATOMG.E.ADD.STRONG.GPU PT, R2, desc[UR50][R4.64], R2 ;  /* 0x00000002040209a8 */ /* 0x004ea800081ee1f2 */
[----:B--2---:R1:W2:Y:S02]  /*1fd70*/  SHFL.IDX PT, R2, R2, R0, 0x1f ;  /* 0x00001f0002027589 */ /* 0x0042a400000e0000 */
[----:B-1----:R-:W1:Y:S02]  /*1fd80*/  S2R R0, SR_LTMASK ;  /* 0x0000000000007919 */ /* 0x002e640000003900 */
[----:B-1----:R-:W-:-:S06]  /*1fd90*/  LOP3.LUT R0, R0, UR4, RZ, 0xc0, !PT ;  /* 0x0000000400007c12 */ /* 0x002fcc000f8ec0ff */
[----:B------:R-:W2:Y:S02]  /*1fda0*/  POPC R0, R0 ;  /* 0x0000000000007309 */ /* 0x000ea40000000000 */
[----:B--2---:R-:W-:Y:S01]  /*1fdb0*/  IADD3 R16, R2, UR38, R0 ;  /* 0x0000002602107c10 */ /* 0x004fe2000fffe000 */
[----:B------:R-:W-:Y:S06]  /*1fdc0*/  BRA `(.L_x_6959) ;  /* 0x0000005c00047947 */ /* 0x000fec0003800000 */
.L_x_6958:
        /* <DEDUP_REMOVED lines=21> */
.L_x_6961:
[----:B------:R-:W-:Y:S05]  /*1ff20*/  BSYNC B6 ;  /* 0x0000000000067941 */ /* 0x000fea0003800000 */
.L_x_6960:
        /* <DEDUP_REMOVED lines=20> */
.L_x_6964:
        /* <DEDUP_REMOVED lines=15> */
.L_x_6963:
[----:B------:R-:W-:Y:S05]  /*20160*/  BSYNC B6 ;  /* 0x0000000000067941 */ /* 0x000fea0003800000 */
.L_x_6962:
        /* <DEDUP_REMOVED lines=23> */
.L_x_7131:
        /* <DEDUP_REMOVED lines=11> */
.L_x_7134:
[----:B------:R-:W-:Y:S05]  /*20390*/  @!P6 BRA `(.L_x_6966) ;  /* 0x00000004000ce947 */ /* 0x000fea0003800000 */
[----:B------:R-:W-:-:S04]  /*203a0*/  ISETP.NE.U32.AND P0, PT, R2, RZ, PT ;  /* 0x000000ff0200720c */ /* 0x000fc80003f05070 */
[----:B------:R-:W-:-:S13]  /*203b0*/  ISETP.NE.AND.EX P0, PT, R3, RZ, PT, P0 ;  /* 0x000000ff0300720c */ /* 0x000fda0003f05300 */
[----:B------:R-:W-:Y:S05]  /*203c0*/  @!P0 BRA `(.L_x_6968) ;  /* 0x0000000000508947 */ /* 0x000fea0003800000 */
[----:B------:R-:W2:Y:S01]  /*203d0*/  LDC R6, c[0x0][0x43c] ;  /* 0x00010f00ff067b82 */ /* 0x000ea20000000800 */
[----:B------:R-:W-:Y:S01]  /*203e0*/  IMAD.MOV.U32 R9, RZ, RZ, R0 ;  /* 0x000000ffff097224 */ /* 0x000fe200078e0000 */
[----:B------:R-:W-:-:S03]  /*203f0*/  ULDC.64 UR4, c[0x0][0x428] ;  /* 0x00010a0000047ab9 */ /* 0x000fc60000000a00 */
        /* <DEDUP_REMOVED lines=17> */
.L_x_6968:
[----:B-1----:R-:W4:Y:S04]  /*20510*/  LDL R7, [R1] ;  /* 0x0000000001077983 */ /* 0x002f280000100800 */
[----:B---3--:R-:W4:Y:S04]  /*20520*/  LDL R0, [R1+0x8] ;  /* 0x0000080001007983 */ /* 0x008f280000100800 */
[----:B--2---:R-:W2:Y:S01]  /*20530*/  LDL R2, [R1+0x18] ;  /* 0x0000180001027983 */ /* 0x004ea20000100800 */
[----:B----4-:R-:W-:Y:S01]  /*20540*/  IMAD R0, R0, 0x8, R7 ;  /* 0x0000000800007824 */ /* 0x010fe200078e0207 */
[----:B--2---:R-:W-:-:S04]  /*20550*/  SHF.L.U32 R2, R2, 0x1f, RZ ;  /* 0x0000001f02027819 */ /* 0x004fc800000006ff */
[----:B------:R-:W1:Y:S02]  /*20560*/  SYNCS.PHASECHK.TRANS64.TRYWAIT P0, [R0+URZ+0x38840], R2 ;  /* 0x03884002000075a7 */ /* 0x000e64000800017f */
[----:B-1----:R-:W-:Y:S05]  /*20570*/  @!P0 BRA `(.L_x_6969) ;  /* 0x0000007400248947 */ /* 0x002fea0003800000 */
.L_x_7135:
        /* <DEDUP_REMOVED lines=11> */
.L_x_6970:
[----:B------:R-:W2:Y:S04]  /*20630*/  LDL R5, [R1] ;  /* 0x0000000001057983 */ /* 0x000ea80000100800 */
[----:B------:R-:W2:Y:S04]  /*20640*/  LDL R4, [R1+0x8] ;  /* 0x0000080001047983 */ /* 0x000ea80000100800 */
[----:B------:R-:W3:Y:S04]  /*20650*/  LDL R6, [R1+0x38] ;  /* 0x0000380001067983 */ /* 0x000ee80000100800 */
[----:B------:R-:W4:Y:S04]  /*20660*/  LDL R3, [R1+0x24] ;  /* 0x0000240001037983 */ /* 0x000f280000100800 */
[----:B-1----:R-:W4:Y:S01]  /*20670*/  LDL.LU R2, [R1+0x4] ;  /* 0x0000040001027983 */ /* 0x002f220000300800 */
        /* <DEDUP_REMOVED lines=21> */
.L_x_6966:
[----:B---3--:R-:W3:Y:S04]  /*207d0*/  LDL R0, [R1] ;  /* 0x0000000001007983 */ /* 0x008ee80000100800 */
[----:B--2---:R-:W2:Y:S01]  /*207e0*/  LDL R2, [R1+0x3c] ;  /* 0x00003c0001027983 */ /* 0x004ea20000100800 */
[----:B------:R-:W-:Y:S05]  /*207f0*/  WARPSYNC.ALL ;  /* 0x0000000000007948 */ /* 0x000fea0003800000 */
[----:B------:R-:W-:Y:S01]  /*20800*/  ULDC.64 UR4, c[0x0][0xaf8] ;  /* 0x0002be0000047ab9 */ /* 0x000fe20000000a00 */
[----:B------:R-:W-:Y:S01]  /*20810*/  BSSY B6, `(.L_x_6971) ;  /* 0x0000020000067945 */ /* 0x000fe20003800000 */
[----:B------:R-:W-:Y:S01]  /*20820*/  BAR.SYNC.DEFER_BLOCKING 0x8, 0x100 ;  /* 0x0204000000007b1d */ /* 0x000fe20000010000 */
[----:B------:R-:W-:-:S04]  /*20830*/  ISETP.NE.U32.AND P0, PT, RZ, UR4, PT ;  /* 0x00000004ff007c0c */ /* 0x000fc8000bf05070 */
[----:B------:R-:W-:Y:S01]  /*20840*/  ISETP.NE.AND.EX P0, PT, RZ, UR5, PT, P0 ;  /* 0x00000005ff007c0c */ /* 0x000fe2000bf05300 */
[----:B---3--:R-:W-:Y:S01]  /*20850*/  VIADD R0, R0, 0x20400 ;  /* 0x0002040000007836 */ /* 0x008fe20000000000 */
[----:B--2---:R-:W-:-:S04]  /*20860*/  SHF.R.S32.HI R3, RZ, 0x1f, R2 ;  /* 0x0000001fff037819 */ /* 0x004fc80000011402 */
[----:B------:R-:W-:Y:S02]  /*20870*/  LOP3.LUT P1, RZ, R0, 0x3ff, RZ, 0xc0, !PT ;  /* 0x000003ff00ff7812 */ /* 0x000fe4000782c0ff */
[----:B------:R-:W-:Y:S02]  /*20880*/  SHF.R.S32.HI R0, RZ, 0x1f, R19 ;  /* 0x0000001fff007819 */ /* 0x000fe40000011413 */
[----:B------:R-:W-:Y:S02]  /*20890*/  SHF.R.S32.HI R2, RZ, 0x1f, R18 ;  /* 0x0000001fff027819 */ /* 0x000fe40000011412 */
[----:B------:R-:W-:-:S05]  /*208a0*/  SEL R0, R0, RZ, !P0 ;  /* 0x000000ff00007207 */ /* 0x000fca0004000000 */
[----:B------:R2:W-:Y:S04]  /*208b0*/  STL [R1+0x5c], R0 ;  /* 0x00005c0001007387 */ /* 0x0005e80000100800 */
[----:B------:R3:W-:Y:S01]  /*208c0*/  STL [R1+0x50], R3 ;  /* 0x0000500301007387 */ /* 0x0007e20000100800 */
[----:B--2---:R-:W-:-:S05]  /*208d0*/  SEL R0, R19, RZ, !P0 ;  /* 0x000000ff13007207 */ /* 0x004fca0004000000 */
        /* <DEDUP_REMOVED lines=19> */
.L_x_6972:
[----:B------:R-:W-:Y:S05]  /*20a10*/  BSYNC B6 ;  /* 0x0000000000067941 */ /* 0x000fea0003800000 */
.L_x_6971:
[----:B0-----:R-:W2:Y:S01]  /*20a20*/  LDL R11, [R1+0x2c] ;  /* 0x00002c00010b7983 */ /* 0x001ea20000100800 */
[----:B-1----:R-:W0:Y:S01]  /*20a30*/  LDC R7, c[0x0][0x448] ;  /* 0x00011200ff077b82 */ /* 0x002e220000000800 */
[----:B------:R-:W-:Y:S01]  /*20a40*/  ULDC.64 UR4, c[0x0][0x298] ;  /* 0x0000a60000047ab9 */ /* 0x000fe20000000a00 */
[----:B------:R-:W-:Y:S01]  /*20a50*/  ULDC.64 UR6, c[0x0][0x280] ;  /* 0x0000a00000067ab9 */ /* 0x000fe20000000a00 */
[----:B------:R-:W4:Y:S04]  /*20a60*/  LDL R4, [R1+0x50] ;  /* 0x0000500001047983 */ /* 0x000f280000100800 */
[----:B------:R-:W4:Y:S04]  /*20a70*/  LDL R10, [R1+0x3c] ;  /* 0x00003c00010a7983 */ /* 0x000f280000100800 */
[----:B------:R-:W4:Y:S01]  /*20a80*/  LDL R9, [R1+0x58] ;  /* 0x0000580001097983 */ /* 0x000f220000100800 */
[----:B---3--:R-:W1:Y:S01]  /*20a90*/  S2R R2, SR_TID.X ;  /* 0x0000000000027919 */ /* 0x008e620000002100 */
[----:B------:R-:W3:Y:S02]  /*20aa0*/  S2R R0, SR_TID.X ;  /* 0x0000000000007919 */ /* 0x000ee40000002100 */
[----:B------:R-:W4:Y:S01]  /*20ab0*/  LDL R8, [R1+0x5c] ;  /* 0x00005c0001087983 */ /* 0x000f220000100800 */
[----:B0-----:R-:W-:-:S03]  /*20ac0*/  ISETP.NE.AND P0, PT, R7, 0x1, PT ;  /* 0x000000010700780c */ /* 0x001fc60003f05270 */
[----:B------:R-:W4:Y:S10]  /*20ad0*/  LDL R6, [R1+0x44] ;  /* 0x0000440001067983 */ /* 0x000f340000100800 */
[----:B------:R-:W0:Y:S01]  /*20ae0*/  @P0 LDC R3, c[0x0][0x450] ;  /* 0x00011400ff030b82 */ /* 0x000e220000000800 */
[----:B-1----:R-:W-:-:S04]  /*20af0*/  LOP3.LUT R2, R2, 0x7f, RZ, 0xc0, !PT ;  /* 0x0000007f02027812 */ /* 0x002fc800078ec0ff */
[----:B------:R-:W-:Y:S01]  /*20b00*/  SHF.R.U32.HI R2, RZ, 0x3, R2 ;  /* 0x00000003ff027819 */ /* 0x000fe20000011602 */
[----:B---3--:R-:W-:-:S05]  /*20b10*/  IMAD.SHL.U32 R0, R0, 0x10, RZ ;  /* 0x0000001000007824 */ /* 0x008fca00078e00ff */
[----:B------:R-:W-:Y:S02]  /*20b20*/  LOP3.LUT R0, R2, 0x70, R0, 0xf8, !PT ;  /* 0x0000007002007812 */ /* 0x000fe400078ef800 */
[----:B------:R-:W1:Y:S03]  /*20b30*/  @P0 LDC R2, c[0x0][0x44c] ;  /* 0x00011300ff020b82 */ /* 0x000e660000000800 */
[----:B--2---:R-:W-:-:S04]  /*20b40*/  IMAD.IADD R5, R0, 0x1, R11 ;  /* 0x0000000100057824 */ /* 0x004fc800078e020b */
[----:B-1----:R-:W-:-:S04]  /*20b50*/  @P0 IMAD.HI.U32 R2, R5, R2, RZ ;  /* 0x0000000205020227 */ /* 0x002fc800078e00ff */
[----:B------:R-:W-:Y:S01]  /*20b60*/  IMAD.MOV.U32 R0, RZ, RZ, R5 ;  /* 0x000000ffff007224 */ /* 0x000fe200078e0005 */
[----:B0-----:R-:W-:Y:S01]  /*20b70*/  @P0 SHF.R.U32.HI R0, RZ, R3, R2 ;  /* 0x00000003ff000219 */ /* 0x001fe20000011602 */
[----:B----4-:R-:W-:-:S04]  /*20b80*/  IMAD R2, R4, UR4, RZ ;  /* 0x0000000404027c24 */ /* 0x010fc8000f8e02ff */
        /* <DEDUP_REMOVED lines=11> */
[----:B------:R-:W-:Y:S01]  /*20c40*/  IMAD R4, R8, UR4, RZ ;  /* 0x0000000408047c24 */ /* 0x000fe2000f8e02ff */
[----:B------:R-:W2:Y:S01]  /*20c50*/  S2R R10, SR_TID.X ;  /* 0x00000000000a7919 */ /* 0x000ea20000002100 */
[----:B------:R-:W-:-:S04]  /*20c60*/  IMAD.WIDE.U32 R2, R6, UR4, R2 ;  /* 0x0000000406027c25 */ /* 0x000fc8000f8e0002 */
[----:B------:R-:W-:Y:S01]  /*20c70*/  IMAD R4, R6, UR5, R4 ;  /* 0x0000000506047c24 */ /* 0x000fe2000f8e0204 */
[----:B------:R-:W-:-:S03]  /*20c80*/  ULDC.64 UR4, c[0x0][0x2d0] ;  /* 0x0000b40000047ab9 */ /* 0x000fc60000000a00 */
[----:B------:R-:W-:Y:S01]  /*20c90*/  IMAD.IADD R3, R3, 0x1, R4 ;  /* 0x0000000103037824 */ /* 0x000fe200078e0204 */
[----:B------:R-:W-:Y:S01]  /*20ca0*/  SHF.R.S32.HI R4, RZ, 0x1f, R0 ;  /* 0x0000001fff047819 */ /* 0x000fe20000011400 */
[----:B------:R-:W3:Y:S04]  /*20cb0*/  S2R R8, SR_TID.X ;  /* 0x0000000000087919 */ /* 0x000ee80000002100 */
        /* <DEDUP_REMOVED lines=8> */
[----:B--2---:R-:W-:Y:S02]  /*20d40*/  IMAD.SHL.U32 R10, R10, 0x8, RZ ;  /* 0x000000080a0a7824 */ /* 0x004fe400078e00ff */
        /* <DEDUP_REMOVED lines=9> */
[----:B---3--:R-:W-:Y:S02]  /*20de0*/  LOP3.LUT R8, R8, 0x7f, RZ, 0xc0, !PT ;  /* 0x0000007f08087812 */ /* 0x008fe400078ec0ff */
        /* <DEDUP_REMOVED lines=41> */
.L_x_7144:
        /* <DEDUP_REMOVED lines=13> */
.L_x_6974:
        /* <DEDUP_REMOVED lines=38> */
.L_x_6976:
[----:B------:R-:W-:Y:S05]  /*213b0*/  BSYNC B6 ;  /* 0x0000000000067941 */ /* 0x000fea0003800000 */
.L_x_6975:
        /* <DEDUP_REMOVED lines=190> */
.L_x_7154:
        /* <DEDUP_REMOVED lines=31> */
.L_x_6979:
[----:B------:R-:W-:Y:S05]  /*22190*/  BSYNC B0 ;  /* 0x0000000000007941 */ /* 0x000fea0003800000 */
.L_x_6978:
[----:B--2---:R2:W5:Y:S01]  /*221a0*/  LDL R0, [R1] ;  /* 0x0000000001007983 */ /* 0x0045620000100800 */
[----:B------:R-:W-:Y:S01]  /*221b0*/  PLOP3.LUT P0, PT, PT, PT, PT, 0x80, 0x0 ;  /* 0x000000000000781c */ /* 0x000fe20003f0f070 */
[----:B------:R-:W-:-:S12]  /*221c0*/  NOP ;  /* 0x0000000000007918 */ /* 0x000fd80000000000 */
.L_x_6980:
        /* <DEDUP_REMOVED lines=19> */
.L_x_7155:
[----:B------:R-:W-:Y:S05]  /*22300*/  BSYNC B0 ;  /* 0x0000000000007941 */ /* 0x000fea0003800000 */
.L_x_6981:
        /* <DEDUP_REMOVED lines=15> */
.L_x_7156:
[----:B------:R-:W-:Y:S05]  /*22400*/  BSYNC B1 ;  /* 0x0000000000017941 */ /* 0x000fea0003800000 */
.L_x_6985:
        /* <DEDUP_REMOVED lines=9> */
.L_x_6988:
[----:B------:R-:W-:Y:S05]  /*224a0*/  BSYNC B1 ;  /* 0x0000000000017941 */ /* 0x000fea0003800000 */
.L_x_6987:
        /* <DEDUP_REMOVED lines=14> */
.L_x_6989:
        /* <DEDUP_REMOVED lines=15> */
.L_x_6990:
        /* <DEDUP_REMOVED lines=15> */
.L_x_6991:
        /* <DEDUP_REMOVED lines=15> */
.L_x_6992:
        /* <DEDUP_REMOVED lines=15> */
.L_x_6993:
        /* <DEDUP_REMOVED lines=15> */
.L_x_6994:
        /* <DEDUP_REMOVED lines=15> */
.L_x_6995:
        /* <DEDUP_REMOVED lines=15> */
.L_x_6996:
        /* <DEDUP_REMOVED lines=10> */
.L_x_6984:
[----:B------:R-:W-:Y:S05]  /*22cc0*/  BSYNC B0 ;  /* 0x0000000000007941 */ /* 0x000fea0003800000 */
.L_x_6983:
        /* <DEDUP_REMOVED lines=50> */
.L_x_7003:
[----:B------:R-:W3:Y:S01]  /*22ff0*/  LDL R2, [R1] ;  /* 0x0000000001027983 */ /* 0x000ee20000100800 */
[----:B-1----:R-:W-:Y:S01]  /*23000*/  SHF.L.U32 R5, R7, 0x1f, RZ ;  /* 0x0000001f07057819 */ /* 0x002fe200000006ff */
[----:B------:R-:W-:Y:S01]  /*23010*/  BSSY B3, `(.L_x_7004) ;  /* 0x0000007000037945 */ /* 0x000fe20003800000 */
[----:B------:R-:W1:Y:S02]  /*23020*/  S2R R3, SR_TID.X ;  /* 0x0000000000037919 */ /* 0x000e640000002100 */
[----:B-1----:R-:W-:-:S04]  /*23030*/  LOP3.LUT R3, R3, 0x7f, RZ, 0xc0, !PT ;  /* 0x0000007f03037812 */ /* 0x002fc800078ec0ff */
[----:B------:R-:W-:Y:S01]  /*23040*/  ISETP.NE.AND P1, PT, R3, RZ, PT ;  /* 0x000000ff0300720c */ /* 0x000fe20003f25270 */
[----:B---3--:R-:W-:-:S04]  /*23050*/  IMAD R2, R8, 0x8, R2 ;  /* 0x0000000808027824 */ /* 0x008fc800078e0202 */
[----:B------:R-:W1:Y:S02]  /*23060*/  SYNCS.PHASECHK.TRANS64.TRYWAIT P0, [R2+URZ+0x38840], R5 ;  /* 0x03884005020075a7 */ /* 0x000e64000800017f */
[----:B-1----:R-:W-:Y:S06]  /*23070*/  @!P0 BRA `(.L_x_7005) ;  /* 0x0000005800e08947 */ /* 0x002fec0003800000 */
.L_x_7157:
[----:B------:R-:W-:Y:S05]  /*23080*/  BSYNC B3 ;  /* 0x0000000000037941 */ /* 0x000fea0003800000 */
.L_x_7004:
        /* <DEDUP_REMOVED lines=9> */
.L_x_7007:
[----:B------:R-:W-:Y:S05]  /*23120*/  BSYNC B3 ;  /* 0x0000000000037941 */ /* 0x000fea0003800000 */
.L_x_7006:
        /* <DEDUP_REMOVED lines=14> */
.L_x_7008:
        /* <DEDUP_REMOVED lines=13> */
.L_x_7158:
[----:B------:R-:W-:Y:S05]  /*232e0*/  BSYNC B3 ;  /* 0x0000000000037941 */ /* 0x000fea0003800000 */
.L_x_7009:
[----:B------:R-:W-:Y:S01]  /*232f0*/  BSSY B3, `(.L_x_7011) ;  /* 0x000000b000037945 */ /* 0x000fe20003800000 */
[----:B------:R-:W-:Y:S02]  /*23300*/  IMAD.MOV.U32 R8, RZ, RZ, 0x0 ;  /* 0x00000000ff087424 */ /* 0x000fe400078e00ff */
[----:B------:R-:W-:Y:S01]  /*23310*/  IMAD.MOV.U32 R9, RZ, RZ, 0x14f00000 ;  /* 0x14f00000ff097424 */ /* 0x000fe200078e00ff */
[----:B------:R-:W-:Y:S06]  /*23320*/  @P1 BRA `(.L_x_7012) ;  /* 0x00000000001c1947 */ /* 0x000fec0003800000 */
[----:B------:R-:W3:Y:S01]  /*23330*/  S2R R4, SR_TID.X ;  /* 0x0000000000047919 */ /* 0x000ee20000002100 */
[----:B------:R-:W-:-:S04]  /*23340*/  IMAD.MOV.U32 R3, RZ, RZ, 0x10000 ;  /* 0x00010000ff037424 */ /* 0x000fc800078e00ff */
[----:B------:R4:W-:Y:S01]  /*23350*/  SYNCS.ARRIVE.TRANS64 RZ, [R2+URZ+0x38850], R3 ;  /* 0x0388500302ff79a7 */ /* 0x0009e2000800003f */
[----:B---3--:R-:W-:-:S04]  /*23360*/  LOP3.LUT R4, R4, 0x1f, RZ, 0xc0, !PT ;  /* 0x0000001f04047812 */ /* 0x008fc800078ec0ff */
[----:B------:R-:W-:-:S13]  /*23370*/  ISETP.NE.AND P0, PT, R4, RZ, PT ;  /* 0x000000ff0400720c */ /* 0x000fda0003f05270 */
[----:B----4-:R-:W-:Y:S05]  /*23380*/  @!P0 BRA `(.L_x_7012) ;  /* 0x0000000000048947 */ /* 0x010fea0003800000 */
[----:B------:R-:W-:Y:S01]  /*23390*/  BPT.TRAP 0x1 ;  /* 0x000000040000795c */ /* 0x000fe20000300000 */
.L_x_7012:
[----:B------:R-:W-:Y:S05]  /*233a0*/  BSYNC B3 ;  /* 0x0000000000037941 */ /* 0x000fea0003800000 */
.L_x_7011:
[----:B------:R-:W3:Y:S04]  /*233b0*/  LDL R4, [R1] ;  /* 0x0000000001047983 */ /* 0x000ee80000100800 */
        /* <DEDUP_REMOVED lines=10> */
.L_x_7013:
        /* <DEDUP_REMOVED lines=15> */
.L_x_7014:
        /* <DEDUP_REMOVED lines=15> */
.L_x_7015:
        /* <DEDUP_REMOVED lines=15> */
.L_x_7016:
        /* <DEDUP_REMOVED lines=15> */
.L_x_7017:
        /* <DEDUP_REMOVED lines=15> */
.L_x_7018:
        /* <DEDUP_REMOVED lines=15> */
.L_x_7019:
        /* <DEDUP_REMOVED lines=15> */
.L_x_7020:
        /* <DEDUP_REMOVED lines=10> */
.L_x_7002:
[----:B------:R-:W-:Y:S05]  /*23b90*/  BSYNC B1 ;  /* 0x0000000000017941 */ /* 0x000fea0003800000 */
.L_x_7001:
[----:B------:R-:W3:Y:S02]  /*23ba0*/  LDL R4, [R1+0x30] ;  /* 0x0000300001047983 */ /* 0x000ee40000100800 */
[----:B---3--:R-:W-:-:S07]  /*23bb0*/  VIADD R0, R4, 0xfffffffd ;  /* 0xfffffffd04007836 */ /* 0x008fce0000000000 */
.L_x_7000:
[----:B------:R-:W-:Y:S05]  /*23bc0*/  BSYNC B2 ;  /* 0x0000000000027941 */ /* 0x000fea0003800000 */
.L_x_6999:
[----:B------:R-:W3:Y:S01]  /*23bd0*/  LDL.LU R2, [R1+0x30] ;  /* 0x0000300001027983 */ /* 0x000ee20000300800 */
[----:B------:R-:W-:Y:S01]  /*23be0*/  VIADD R6, R6, 0xfffffffe ;  /* 0xfffffffe06067836 */ /* 0x000fe20000000000 */
[----:B---3--:R-:W-:-:S04]  /*23bf0*/  LOP3.LUT R2, RZ, R2, RZ, 0x33, !PT ;  /* 0x00000002ff027212 */ /* 0x008fc800078e33ff */
[----:B------:R-:W-:-:S13]  /*23c00*/  ISETP.NE.AND P0, PT, R6, R2, PT ;  /* 0x000000020600720c */ /* 0x000fda0003f05270 */
[----:B------:R-:W-:Y:S05]  /*23c10*/  @!P0 BRA `(.L_x_6998) ;  /* 0x0000001c00008947 */ /* 0x000fea0003800000 */
.L_x_7061:
        /* <DEDUP_REMOVED lines=36> */
.L_x_7023:
[----:B------:R-:W3:Y:S01]  /*23e60*/  LDL R2, [R1] ;  /* 0x0000000001027983 */ /* 0x000ee20000100800 */
[----:B------:R-:W-:Y:S01]  /*23e70*/  BSSY B2, `(.L_x_7024) ;  /* 0x0000008000027945 */ /* 0x000fe20003800000 */
[----:B0-----:R-:W0:Y:S02]  /*23e80*/  S2R R4, SR_TID.X ;  /* 0x0000000000047919 */ /* 0x001e240000002100 */
[----:B0-----:R-:W-:-:S04]  /*23e90*/  LOP3.LUT R4, R4, 0x7f, RZ, 0xc0, !PT ;  /* 0x0000007f04047812 */ /* 0x001fc800078ec0ff */
[----:B------:R-:W-:Y:S01]  /*23ea0*/  ISETP.NE.AND P1, PT, R4, RZ, PT ;  /* 0x000000ff0400720c */ /* 0x000fe20003f25270 */
[----:B---3--:R-:W-:Y:S01]  /*23eb0*/  IMAD R3, R7, 0x8, R2 ;  /* 0x0000000807037824 */ /* 0x008fe200078e0202 */
[----:B------:R-:W-:-:S04]  /*23ec0*/  SHF.L.U32 R2, R6, 0x1f, RZ ;  /* 0x0000001f06027819 */ /* 0x000fc800000006ff */
[----:B------:R-:W0:Y:S02]  /*23ed0*/  SYNCS.PHASECHK.TRANS64.TRYWAIT P0, [R3+URZ+0x38840], R2 ;  /* 0x03884002030075a7 */ /* 0x000e24000800017f */
[----:B0-----:R-:W-:Y:S05]  /*23ee0*/  @!P0 BRA `(.L_x_7025) ;  /* 0x0000004c006c8947 */ /* 0x001fea0003800000 */
.L_x_7159:
[----:B------:R-:W-:Y:S05]  /*23ef0*/  BSYNC B2 ;  /* 0x0000000000027941 */ /* 0x000fea0003800000 */
.L_x_7024:
        /* <DEDUP_REMOVED lines=9> */
.L_x_7027:
[----:B------:R-:W-:Y:S05]  /*23f90*/  BSYNC B2 ;  /* 0x0000000000027941 */ /* 0x000fea0003800000 */
.L_x_7026:
        /* <DEDUP_REMOVED lines=13> */
.L_x_7028:
        /* <DEDUP_REMOVED lines=13> */
.L_x_7160:
[----:B------:R-:W-:Y:S05]  /*24140*/  BSYNC B2 ;  /* 0x0000000000027941 */ /* 0x000fea0003800000 */
.L_x_7029:
        /* <DEDUP_REMOVED lines=11> */
.L_x_7032:
[----:B------:R-:W-:Y:S05]  /*24200*/  BSYNC B2 ;  /* 0x0000000000027941 */ /* 0x000fea0003800000 */
.L_x_7031:
[----:B01----:R-:W3:Y:S01]  /*24210*/  LDL R2, [R1] ;  /* 0x0000000001027983 */ /* 0x003ee20000100800 */
        /* <DEDUP_REMOVED lines=9> */
.L_x_7033:
        /* <DEDUP_REMOVED lines=15> */
.L_x_7034:
        /* <DEDUP_REMOVED lines=15> */
.L_x_7035:
        /* <DEDUP_REMOVED lines=15> */
.L_x_7036:
        /* <DEDUP_REMOVED lines=15> */
.L_x_7037:
        /* <DEDUP_REMOVED lines=15> */
.L_x_7038:
        /* <DEDUP_REMOVED lines=15> */
.L_x_7039:
        /* <DEDUP_REMOVED lines=15> */
.L_x_7040:
        /* <DEDUP_REMOVED lines=10> */
.L_x_7022:
[----:B------:R-:W-:Y:S05]  /*249e0*/  BSYNC B1 ;  /* 0x0000000000017941 */ /* 0x000fea0003800000 */
.L_x_7021:
[----:B------:R-:W3:Y:S01]  /*249f0*/  LDL R5, [R1+0x4] ;  /* 0x0000040001057983 */ /* 0x000ee20000100800 */
[----:B------:R-:W-:Y:S01]  /*24a00*/  VIADD R7, R7, 0x1 ;  /* 0x0000000107077836 */ /* 0x000fe20000000000 */
[----:B------:R-:W-:Y:S04]  /*24a10*/  BSSY B1, `(.L_x_7041) ;  /* 0x00000dc000017945 */ /* 0x000fe80003800000 */
[----:B------:R-:W-:-:S04]  /*24a20*/  ISETP.NE.AND P0, PT, R7, 0x2, PT ;  /* 0x000000020700780c */ /* 0x000fc80003f05270 */
[----:B------:R-:W-:Y:S02]  /*24a30*/  SEL R2, RZ, 0x1, P0 ;  /* 0x00000001ff027807 */ /* 0x000fe40000000000 */
[----:B------:R-:W-:Y:S02]  /*24a40*/  SEL R9, R7, RZ, P0 ;  /* 0x000000ff07097207 */ /* 0x000fe40000000000 */
[----:B------:R-:W-:Y:S01]  /*24a50*/  LOP3.LUT R8, R6, R2, RZ, 0x3c, !PT ;  /* 0x0000000206087212 */ /* 0x000fe200078e3cff */
[----:B------:R-:W-:-:S04]  /*24a60*/  VIADD R6, R0, 0xffffffff ;  /* 0xffffffff00067836 */ /* 0x000fc80000000000 */
[----:B------:R0:W-:Y:S04]  /*24a70*/  STL [R1+0x18], R8 ;  /* 0x0000180801007387 */ /* 0x0001e80000100800 */
[----:B------:R0:W-:Y:S01]  /*24a80*/  STL [R1+0x8], R9 ;  /* 0x0000080901007387 */ /* 0x0001e20000100800 */
[----:B---3--:R-:W-:-:S13]  /*24a90*/  LOP3.LUT P2, RZ, R5, 0x1, RZ, 0xc0, !PT ;  /* 0x0000000105ff7812 */ /* 0x008fda000784c0ff */
[----:B0-----:R-:W-:Y:S05]  /*24aa0*/  @!P2 BRA `(.L_x_7042) ;  /* 0x0000000c0048a947 */ /* 0x001fea0003800000 */
        /* <DEDUP_REMOVED lines=24> */
.L_x_7043:
        /* <DEDUP_REMOVED lines=9> */
.L_x_7161:
[----:B------:R-:W-:Y:S05]  /*24cc0*/  BSYNC B2 ;  /* 0x0000000000027941 */ /* 0x000fea0003800000 */
.L_x_7044:
        /* <DEDUP_REMOVED lines=9> */
.L_x_7047:
[----:B------:R-:W-:Y:S05]  /*24d60*/  BSYNC B2 ;  /* 0x0000000000027941 */ /* 0x000fea0003800000 */
.L_x_7046:
[----:B------:R-:W3:Y:S04]  /*24d70*/  LDL R8, [R1] ;  /* 0x0000000001087983 */ /* 0x000ee80000100800 */
        /* <DEDUP_REMOVED lines=13> */
.L_x_7048:
        /* <DEDUP_REMOVED lines=13> */
.L_x_7162:
[----:B------:R-:W-:Y:S05]  /*24f20*/  BSYNC B2 ;  /* 0x0000000000027941 */ /* 0x000fea0003800000 */
.L_x_7049:
        /* <DEDUP_REMOVED lines=11> */
.L_x_7052:
[----:B------:R-:W-:Y:S05]  /*24fe0*/  BSYNC B2 ;  /* 0x0000000000027941 */ /* 0x000fea0003800000 */
.L_x_7051:
        /* <DEDUP_REMOVED lines=11> */
.L_x_7053:
        /* <DEDUP_REMOVED lines=15> */
.L_x_7054:
        /* <DEDUP_REMOVED lines=15> */
.L_x_7055:
        /* <DEDUP_REMOVED lines=15> */
.L_x_7056:
        /* <DEDUP_REMOVED lines=15> */
.L_x_7057:
        /* <DEDUP_REMOVED lines=15> */
.L_x_7058:
        /* <DEDUP_REMOVED lines=15> */
.L_x_7059:
        /* <DEDUP_REMOVED lines=15> */
.L_x_7060:
        /* <DEDUP_REMOVED lines=10> */
.L_x_7042:
[----:B------:R-:W-:Y:S05]  /*257d0*/  BSYNC B1 ;  /* 0x0000000000017941 */ /* 0x000fea0003800000 */
.L_x_7041:
[----:B------:R-:W3:Y:S01]  /*257e0*/  LDL R5, [R1+0x28] ;  /* 0x0000280001057983 */ /* 0x000ee20000100800 */
[----:B------:R-:W-:Y:S01]  /*257f0*/  VIADD R0, R0, 0xfffffffe ;  /* 0xfffffffe00007836 */ /* 0x000fe20000000000 */
[----:B---3--:R-:W-:-:S13]  /*25800*/  ISETP.GT.AND P0, PT, R6, R5, PT ;  /* 0x000000050600720c */ /* 0x008fda0003f04270 */
[----:B------:R-:W-:Y:S05]  /*25810*/  @P0 BRA `(.L_x_7061) ;  /* 0xffffffe400000947 */ /* 0x000fea000383ffff */
.L_x_6998:
[----:B------:R-:W-:Y:S05]  /*25820*/  BSYNC B0 ;  /* 0x0000000000007941 */ /* 0x000fea0003800000 */
.L_x_6997:
        /* <DEDUP_REMOVED lines=24> */
.L_x_7063:
[----:B------:R-:W-:Y:S05]  /*259b0*/  BSYNC B0 ;  /* 0x0000000000007941 */ /* 0x000fea0003800000 */
.L_x_7062:
[----:B------:R-:W-:-:S05]  /*259c0*/  SEL R0, R0, RZ, P0 ;  /* 0x000000ff00007207 */ /* 0x000fca0000000000 */
[----:B------:R3:W-:Y:S02]  /*259d0*/  STL [R1+0x8], R0 ;  /* 0x0000080001007387 */ /* 0x0007e40000100800 */
.L_x_6959:
[----:B------:R-:W-:Y:S05]  /*259e0*/  BSYNC B7 ;  /* 0x0000000000077941 */ /* 0x000fea0003800000 */
.L_x_6957:
        /* <DEDUP_REMOVED lines=13> */
.L_x_7064:
        /* <DEDUP_REMOVED lines=36> */
.L_x_7172:
[----:B------:R-:W-:Y:S02]  /*25d00*/  ULDC UR4, c[0x0][0xd38] ;  /* 0x00034e0000047ab9 */ /* 0x000fe40000000800 */
[----:B------:R-:W-:-:S04]  /*25d10*/  IMAD.U32 R4, RZ, RZ, UR4 ;  /* 0x00000004ff047e24 */ /* 0x000fc8000f8e00ff */
[----:B---3--:R-:W-:-:S04]  /*25d20*/  IMAD R16, R16, R4, RZ ;  /* 0x0000000410107224 */ /* 0x008fc800078e02ff */
[----:B------:R-:W-:-:S05]  /*25d30*/  IMAD.IADD R5, R5, 0x1, R16 ;  /* 0x0000000105057824 */ /* 0x000fca00078e0210 */
[----:B------:R-:W-:-:S13]  /*25d40*/  ISETP.GT.AND P6, PT, R5, R0, PT ;  /* 0x000000000500720c */ /* 0x000fda0003fc4270 */
[----:B------:R-:W-:Y:S05]  /*25d50*/  @P6 BRA `(.L_x_7067) ;  /* 0x00000000009c6947 */ /* 0x000fea0003800000 */
.L_x_7072:
[----:B-1----:R-:W1:Y:S01]  /*25d60*/  LDC R2, c[0x0][0xd3c] ;  /* 0x00034f00ff027b82 */ /* 0x002e620000000800 */
[----:B------:R-:W-:-:S05]  /*25d70*/  VIADD R19, R19, 0x1f ;  /* 0x0000001f13137836 */ /* 0x000fca0000000000 */
[----:B-1----:R-:W-:-:S13]  /*25d80*/  ISETP.GE.AND P6, PT, R19, R2, PT ;  /* 0x000000021300720c */ /* 0x002fda0003fc6270 */
[----:B------:R-:W-:Y:S05]  /*25d90*/  @P6 BRA `(.L_x_7068) ;  /* 0x0000000400d46947 */ /* 0x000fea0003800000 */
[----:B------:R-:W1:Y:S01]  /*25da0*/  S2R R3, SR_TID.X ;  /* 0x0000000000037919 */ /* 0x000e620000002100 */
[----:B------:R-:W-:Y:S01]  /*25db0*/  BSSY B0, `(.L_x_7069) ;  /* 0x0000009000007945 */ /* 0x000fe20003800000 */
[----:B-1----:R-:W-:-:S05]  /*25dc0*/  LOP3.LUT R3, R3, 0x1f, RZ, 0xc0, !PT ;  /* 0x0000001f03037812 */ /* 0x002fca00078ec0ff */
[----:B------:R-:W-:Y:S02]  /*25dd0*/  IMAD.IADD R4, R19, 0x1, R3 ;  /* 0x0000000113047824 */ /* 0x000fe400078e0203 */
[----:B------:R-:W-:-:S03]  /*25de0*/  IMAD.MOV.U32 R3, RZ, RZ, RZ ;  /* 0x000000ffff037224 */ /* 0x000fc600078e00ff */
[----:B------:R-:W-:-:S13]  /*25df0*/  ISETP.GE.OR P6, PT, R4, R2, !P0 ;  /* 0x000000020400720c */ /* 0x000fda00047c6670 */
[----:B------:R-:W-:Y:S05]  /*25e00*/  @P6 BRA `(.L_x_7070) ;  /* 0x00000000000c6947 */ /* 0x000fea0003800000 */
[----:B------:R-:W1:Y:S02]  /*25e10*/  LDC.64 R2, c[0x0][0xd80] ;  /* 0x00036000ff027b82 */ /* 0x000e640000000a00 */
[----:B-1----:R-:W-:-:S06]  /*25e20*/  IMAD.WIDE R2, R4, 0x4, R2 ;  /* 0x0000000404027825 */ /* 0x002fcc00078e0202 */
[----:B------:R1:W5:Y:S02]  /*25e30*/  LDG.E R3, desc[UR50][R2.64] ;  /* 0x0000003202037981 */ /* 0x000364000c1e1900 */
.L_x_7070:
[----:B------:R-:W-:Y:S05]  /*25e40*/  BSYNC B0 ;  /* 0x0000000000007941 */ /* 0x000fea0003800000 */
.L_x_7069:
        /* <DEDUP_REMOVED lines=18> */
.L_x_7180:
[----:B------:R-:W-:Y:S02]  /*25f70*/  ULDC UR4, c[0x0][0xd38] ;  /* 0x00034e0000047ab9 */ /* 0x000fe40000000800 */
[----:B------:R-:W-:-:S04]  /*25f80*/  IMAD.U32 R4, RZ, RZ, UR4 ;  /* 0x00000004ff047e24 */ /* 0x000fc8000f8e00ff */
[----:B---3--:R-:W-:-:S04]  /*25f90*/  IMAD R16, R16, R4, RZ ;  /* 0x0000000410107224 */ /* 0x008fc800078e02ff */
[----:B------:R-:W-:-:S05]  /*25fa0*/  IMAD.IADD R5, R16, 0x1, R5 ;  /* 0x0000000110057824 */ /* 0x000fca00078e0205 */
[----:B------:R-:W-:-:S13]  /*25fb0*/  ISETP.GT.AND P6, PT, R5, R0, PT ;  /* 0x000000000500720c */ /* 0x000fda0003fc4270 */
[----:B------:R-:W-:Y:S05]  /*25fc0*/  @!P6 BRA `(.L_x_7072) ;  /* 0xfffffffc0064e947 */ /* 0x000fea000383ffff */
.L_x_7067:
        /* <DEDUP_REMOVED lines=8> */
.L_x_7184:
[----:B------:R-:W-:Y:S01]  /*26050*/  ISETP.NE.AND P0, PT, R5, RZ, PT ;  /* 0x000000ff0500720c */ /* 0x000fe20003f05270 */
[----:B------:R-:W-:-:S12]  /*26060*/  IMAD.MOV.U32 R5, RZ, RZ, RZ ;  /* 0x000000ffff057224 */ /* 0x000fd800078e00ff */
[----:B------:R-:W-:Y:S05]  /*26070*/  @!P0 BRA `(.L_x_7074) ;  /* 0x0000000000148947 */ /* 0x000fea0003800000 */
[----:B------:R-:W-:Y:S01]  /*26080*/  UMOV UR4, 0xffffffff ;  /* 0xffffffff00047882 */ /* 0x000fe20000000000 */
[----:B------:R-:W-:Y:S02]  /*26090*/  VIADD R12, R6, 0xffffffff ;  /* 0xffffffff060c7836 */ /* 0x000fe40000000000 */
[----:B------:R-:W-:Y:S05]  /*260a0*/  BRA.DIV UR4, `(.L_x_7075) ;  /* 0x0000003604a87947 */ /* 0x000fea000b800000 */
[----:B-1----:R1:W0:Y:S02]  /*260b0*/  SHFL.IDX PT, R2, R2, R12, 0x1f ;  /* 0x00001f0c02027589 */ /* 0x00222400000e0000 */
.L_x_7187:
[----:B0-----:R-:W-:-:S07]  /*260c0*/  IMAD.MOV.U32 R5, RZ, RZ, R2 ;  /* 0x000000ffff057224 */ /* 0x001fce00078e0002 */
.L_x_7074:
[----:B-1-3--:R-:W1:Y:S01]  /*260d0*/  LDC.64 R2, c[0x0][0xd90] ;  /* 0x00036400ff027b82 */ /* 0x00ae620000000a00 */
[----:B------:R-:W-:-:S04]  /*260e0*/  IMAD.IADD R19, R6, 0x1, R19 ;  /* 0x0000000106137824 */ /* 0x000fc800078e0213 */
[----:B-1----:R-:W-:-:S05]  /*260f0*/  IMAD.WIDE R2, R19, 0x4, R2 ;  /* 0x0000000413027825 */ /* 0x002fca00078e0202 */
[----:B0-----:R-:W4:Y:S01]  /*26100*/  LDG.E R7, desc[UR50][R2.64] ;  /* 0x0000003202077981 */ /* 0x001f22000c1e1900 */
        /* <DEDUP_REMOVED lines=62> */
.L_x_7068:
[----:B------:R-:W-:Y:S01]  /*264f0*/  UMOV UR4, URZ ;  /* 0x0000003f00047c82 */ /* 0x000fe20008000000 */
[----:B------:R-:W-:Y:S01]  /*26500*/  UMOV UR5, URZ ;  /* 0x0000003f00057c82 */ /* 0x000fe20008000000 */
[----:B------:R-:W-:Y:S01]  /*26510*/  ULDC UR6, c[0x0][0xd3c] ;  /* 0x00034f0000067ab9 */ /* 0x000fe20000000800 */
[----:B------:R-:W-:Y:S02]  /*26520*/  IMAD.MOV.U32 R16, RZ, RZ, R0 ;  /* 0x000000ffff107224 */ /* 0x000fe400078e0000 */
[----:B------:R-:W-:Y:S02]  /*26530*/  IMAD.U32 R17, RZ, RZ, UR4 ;  /* 0x00000004ff117e24 */ /* 0x000fe4000f8e00ff */
[----:B------:R-:W-:Y:S02]  /*26540*/  IMAD.U32 R18, RZ, RZ, UR5 ;  /* 0x00000005ff127e24 */ /* 0x000fe4000f8e00ff */
[----:B------:R-:W-:-:S07]  /*26550*/  IMAD.U32 R19, RZ, RZ, UR6 ;  /* 0x00000006ff137e24 */ /* 0x000fce000f8e00ff */
.L_x_7076:
[----:B------:R1:W3:Y:S01]  /*26560*/  LDL R3, [R1] ;  /* 0x0000000001037983 */ /* 0x0002e20000100800 */
        /* <DEDUP_REMOVED lines=11> */
.L_x_7065:
[----:B------:R-:W-:Y:S02]  /*26620*/  ULDC UR4, c[0x0][0xd3c] ;  /* 0x00034f0000047ab9 */ /* 0x000fe40000000800 */
[----:B----4-:R-:W-:-:S13]  /*26630*/  ISETP.GE.AND P0, PT, R19, UR4, PT ;  /* 0x0000000413007c0c */ /* 0x010fda000bf06270 */
[----:B------:R-:W-:Y:S05]  /*26640*/  @!P0 BRA `(.L_x_7077) ;  /* 0xffffff6c00308947 */ /* 0x000fea000383ffff */
[----:B------:R-:W-:Y:S05]  /*26650*/  BSYNC B8 ;  /* 0x0000000000087941 */ /* 0x000fea0003800000 */
.L_x_6891:
        /* <DEDUP_REMOVED lines=12> */
.L_x_7188:
[----:B------:R-:W-:Y:S05]  /*26720*/  BSYNC B0 ;  /* 0x0000000000007941 */ /* 0x000fea0003800000 */
.L_x_7078:
[----:B------:R-:W-:-:S03]  /*26730*/  UMOV UR4, 0xffffffff ;  /* 0xffffffff00047882 */ /* 0x000fc60000000000 */
[----:B------:R-:W-:Y:S05]  /*26740*/  BRA.DIV UR4, `(.L_x_7080) ;  /* 0x00000032043c7947 */ /* 0x000fea000b800000 */
[----:B------:R-:W1:Y:S02]  /*26750*/  S2R R2, SR_TID.X ;  /* 0x0000000000027919 */ /* 0x000e640000002100 */
[----:B-1----:R-:W-:-:S04]  /*26760*/  SHF.R.U32.HI R2, RZ, 0x5, R2 ;  /* 0x00000005ff027819 */ /* 0x002fc80000011602 */
[----:B------:R-:W-:-:S05]  /*26770*/  LOP3.LUT R2, R2, 0x3, RZ, 0xc0, !PT ;  /* 0x0000000302027812 */ /* 0x000fca00078ec0ff */
[----:B------:R1:W3:Y:S02]  /*26780*/  SHFL.IDX PT, R14, R2, RZ, 0x1f ;  /* 0x00001fff020e7589 */ /* 0x0002e400000e0000 */
.L_x_7191:
[----:B---3--:R-:W-:-:S13]  /*26790*/  ISETP.NE.AND P0, PT, R14, RZ, PT ;  /* 0x000000ff0e00720c */ /* 0x008fda0003f05270 */
[----:B------:R-:W-:Y:S05]  /*267a0*/  @P0 BRA `(.L_x_6679) ;  /* 0x0000000000940947 */ /* 0x000fea0003800000 */
[----:B------:R-:W-:-:S03]  /*267b0*/  UMOV UR4, 0xffffffff ;  /* 0xffffffff00047882 */ /* 0x000fc60000000000 */
[----:B------:R-:W-:Y:S05]  /*267c0*/  BRA.DIV UR4, `(.L_x_7081) ;  /* 0x0000003204507947 */ /* 0x000fea000b800000 */
[----:B------:R-:W-:-:S13]  /*267d0*/  ELECT P6, URZ, PT ;  /* 0x00000000003f782f */ /* 0x000fda00038c0000 */
.L_x_7194:
[----:B------:R-:W-:Y:S05]  /*267e0*/  @!P6 BRA `(.L_x_6679) ;  /* 0x000000000084e947 */ /* 0x000fea0003800000 */
[----:B------:R-:W-:-:S06]  /*267f0*/  ULOP3.LUT UR4, UR36, 0x2, URZ, 0xfc, !UPT ;  /* 0x0000000224047892 */ /* 0x000fcc000f8efc3f */
[----:B-1----:R-:W-:-:S05]  /*26800*/  IMAD.U32 R2, RZ, RZ, UR4 ;  /* 0x00000004ff027e24 */ /* 0x002fca000f8e00ff */
[----:B------:R-:W-:-:S13]  /*26810*/  ISETP.NE.AND P2, PT, R2, 0x3, PT ;  /* 0x000000030200780c */ /* 0x000fda0003f45270 */
[----:B------:R-:W-:Y:S05]  /*26820*/  @!P2 BRA `(.L_x_7082) ;  /* 0x000000000004a947 */ /* 0x000fea0003800000 */
[----:B------:R-:W-:Y:S01]  /*26830*/  BPT.TRAP 0x1 ;  /* 0x000000040000795c */ /* 0x000fe20000300000 */
.L_x_7082:
        /* <DEDUP_REMOVED lines=14> */
.L_x_7195:
[----:B------:R-:W1:Y:S02]  /*26920*/  SYNCS.PHASECHK.TRANS64.TRYWAIT P0, [R7+URZ], R2 ;  /* 0x00000002070075a7 */ /* 0x000e64000800017f */
[----:B-1----:R-:W-:Y:S05]  /*26930*/  @!P0 BRA `(.L_x_7084) ;  /* 0x0000003000288947 */ /* 0x002fea0003800000 */
.L_x_7196:
[----:B------:R-:W-:Y:S05]  /*26940*/  @!P2 BRA `(.L_x_7085) ;  /* 0x000000000004a947 */ /* 0x000fea0003800000 */
[----:B------:R-:W-:Y:S01]  /*26950*/  BPT.TRAP 0x1 ;  /* 0x000000040000795c */ /* 0x000fe20000300000 */
.L_x_7085:
[----:B------:R-:W3:Y:S01]  /*26960*/  LDL.LU R4, [R1+0x8] ;  /* 0x0000080001047983 */ /* 0x000ee20000300800 */
[----:B------:R-:W-:-:S04]  /*26970*/  VIADD R0, R0, 0x38860 ;  /* 0x0003886000007836 */ /* 0x000fc80000000000 */
[----:B---3--:R-:W-:-:S04]  /*26980*/  IMAD R4, R4, 0x8, R0 ;  /* 0x0000000804047824 */ /* 0x008fc800078e0200 */
[----:B------:R-:W3:Y:S02]  /*26990*/  SYNCS.PHASECHK.TRANS64.TRYWAIT P0, [R4+URZ], R5 ;  /* 0x00000005040075a7 */ /* 0x000ee4000800017f */
[----:B---3--:R-:W-:Y:S05]  /*269a0*/  @!P0 BRA `(.L_x_7086) ;  /* 0x0000003000208947 */ /* 0x008fea0003800000 */
.L_x_7197:
[----:B------:R-:W-:-:S07]  /*269b0*/  IMAD R3, R3, 0x8, R0 ;  /* 0x0000000803037824 */ /* 0x000fce00078e0200 */
.L_x_7087:
[----:B----4-:R4:W0:Y:S02]  /*269c0*/  SYNCS.PHASECHK.TRANS64.TRYWAIT P0, [R3+URZ], R2 ;  /* 0x00000002030075a7 */ /* 0x010824000800017f */
[----:B0-----:R-:W-:Y:S05]  /*269d0*/  @!P0 NANOSLEEP.SYNCS 0x989680 ;  /* 0x009896800000895d */ /* 0x001fea0003900000 */
[----:B------:R-:W0:Y:S02]  /*269e0*/  @!P0 SYNCS.PHASECHK.TRANS64 P0, [R3+URZ], R2 ;  /* 0x00000002030085a7 */ /* 0x000e24000800007f */
[----:B0-----:R-:W-:Y:S05]  /*269f0*/  @!P0 BRA `(.L_x_7087) ;  /* 0xfffffffc00f08947 */ /* 0x001fea000383ffff */
.L_x_6679:
[----:B------:R-:W-:Y:S05]  /*26a00*/  BSYNC B9 ;  /* 0x0000000000097941 */ /* 0x000fea0003800000 */
.L_x_6676:
[----:B------:R-:W-:Y:S05]  /*26a10*/  EXIT ;  /* 0x000000000000794d */ /* 0x000fea0003800000 */
.L_x_6703:
[----:B0-----:R0:W1:Y:S02]  /*26a20*/  SYNCS.PHASECHK.TRANS64.TRYWAIT P5, [R64+URZ+0x38890], R73 ;  /* 0x03889049400075a7 */ /* 0x00106400080a017f */
[----:B-1----:R-:W-:Y:S05]  /*26a30*/  @!P5 NANOSLEEP.SYNCS 0x989680 ;  /* 0x009896800000d95d */ /* 0x002fea0003900000 */
[----:B------:R-:W1:Y:S02]  /*26a40*/  @!P5 SYNCS.PHASECHK.TRANS64 P5, [R64+URZ+0x38890], R73 ;  /* 0x038890494000d5a7 */ /* 0x000e6400080a007f */
[----:B-1----:R-:W-:Y:S05]  /*26a50*/  @!P5 BRA `(.L_x_6703) ;  /* 0xfffffffc00f0d947 */ /* 0x002fea000383ffff */
[----:B------:R-:W-:Y:S05]  /*26a60*/  BRA `(.L_x_7088) ;  /* 0xfffffdc000107947 */ /* 0x000fea000383ffff */
.L_x_6713:
[----:B-1----:R1:W2:Y:S02]  /*26a70*/  SYNCS.PHASECHK.TRANS64.TRYWAIT P5, [R64+URZ+0x38890], R73 ;  /* 0x03889049400075a7 */ /* 0x0022a400080a017f */
[----:B--2---:R-:W-:Y:S05]  /*26a80*/  @!P5 NANOSLEEP.SYNCS 0x989680 ;  /* 0x009896800000d95d */ /* 0x004fea0003900000 */
[----:B------:R-:W2:Y:S02]  /*26a90*/  @!P5 SYNCS.PHASECHK.TRANS64 P5, [R64+URZ+0x38890], R73 ;  /* 0x038890494000d5a7 */ /* 0x000ea400080a007f */
[----:B--2---:R-:W-:Y:S05]  /*26aa0*/  @!P5 BRA `(.L_x_6713) ;  /* 0xfffffffc00f0d947 */ /* 0x004fea000383ffff */
[----:B------:R-:W-:Y:S05]  /*26ab0*/  BRA `(.L_x_7089) ;  /* 0xfffffdc800907947 */ /* 0x000fea000383ffff */
.L_x_6718:
[----:B0-----:R0:W1:Y:S02]  /*26ac0*/  SYNCS.PHASECHK.TRANS64.TRYWAIT P5, [R64+URZ+0x38890], R73 ;  /* 0x03889049400075a7 */ /* 0x00106400080a017f */
[----:B-1----:R-:W-:Y:S05]  /*26ad0*/  @!P5 NANOSLEEP.SYNCS 0x989680 ;  /* 0x009896800000d95d */ /* 0x002fea0003900000 */
[----:B------:R-:W1:Y:S02]  /*26ae0*/  @!P5 SYNCS.PHASECHK.TRANS64 P5, [R64+URZ+0x38890], R73 ;  /* 0x038890494000d5a7 */ /* 0x000e6400080a007f */
[----:B-1----:R-:W-:Y:S05]  /*26af0*/  @!P5 BRA `(.L_x_6718) ;  /* 0xfffffffc00f0d947 */ /* 0x002fea000383ffff */
[----:B------:R-:W-:Y:S05]  /*26b00*/  BRA `(.L_x_7090) ;  /* 0xfffffdd000cc7947 */ /* 0x000fea000383ffff */
.L_x_6722:
[----:B--2---:R2:W0:Y:S02]  /*26b10*/  SYNCS.PHASECHK.TRANS64.TRYWAIT P0, [R64+URZ+0x388b0], R73 ;  /* 0x0388b049400075a7 */ /* 0x004424000800017f */
[----:B0-----:R-:W-:Y:S05]  /*26b20*/  @!P0 NANOSLEEP.SYNCS 0x989680 ;  /* 0x009896800000895d */ /* 0x001fea0003900000 */
[----:B------:R-:W0:Y:S02]  /*26b30*/  @!P0 SYNCS.PHASECHK.TRANS64 P0, [R64+URZ+0x388b0], R73 ;  /* 0x0388b049400085a7 */ /* 0x000e24000800007f */
[----:B0-----:R-:W-:Y:S05]  /*26b40*/  @!P0 BRA `(.L_x_6722) ;  /* 0xfffffffc00f08947 */ /* 0x001fea000383ffff */
[----:B------:R-:W-:Y:S05]  /*26b50*/  BRA `(.L_x_7091) ;  /* 0xfffffdd400447947 */ /* 0x000fea000383ffff */
.L_x_6761:
        /* <DEDUP_REMOVED lines=8> */
.L_x_7093:
[----:B------:R-:W-:Y:S05]  /*26be0*/  BSYNC B1 ;  /* 0x0000000000017941 */ /* 0x000fea0003800000 */
.L_x_7092:
        /* <DEDUP_REMOVED lines=8> */
.L_x_7094:
[----:B------:R-:W-:Y:S02]  /*26c70*/  IMAD.MOV.U32 R13, RZ, RZ, R7 ;  /* 0x000000ffff0d7224 */ /* 0x000fe400078e0007 */
[----:B------:R-:W-:-:S07]  /*26c80*/  IMAD.MOV.U32 R2, RZ, RZ, R14 ;  /* 0x000000ffff027224 */ /* 0x000fce00078e000e */
[----:B------:R-:W-:Y:S05]  /*26c90*/  WARPSYNC.COLLECTIVE R15, `(.L_x_7095) ;  /* 0x000000000f087348 */ /* 0x000fea0003c00000 */
[----:B------:R0:W1:Y:S02]  /*26ca0*/  SHFL.IDX P6, R14, R13, R12, R11 ;  /* 0x0000000c0d0e7389 */ /* 0x00006400000c000b */
[----:B01----:R-:W-:Y:S01]  /*26cb0*/  ENDCOLLECTIVE ;  /* 0x000000000000791b */ /* 0x003fe20003800000 */
.L_x_7095:
[----:B------:R-:W-:Y:S02]  /*26cc0*/  IMAD.MOV.U32 R13, RZ, RZ, R6 ;  /* 0x000000ffff0d7224 */ /* 0x000fe400078e0006 */
[----:B------:R-:W-:-:S07]  /*26cd0*/  IMAD.MOV.U32 R5, RZ, RZ, R14 ;  /* 0x000000ffff057224 */ /* 0x000fce00078e000e */
[----:B------:R-:W-:Y:S05]  /*26ce0*/  WARPSYNC.COLLECTIVE R15, `(.L_x_7096) ;  /* 0x000000000f087348 */ /* 0x000fea0003c00000 */
[----:B------:R0:W1:Y:S02]  /*26cf0*/  SHFL.IDX P6, R14, R13, R12, R11 ;  /* 0x0000000c0d0e7389 */ /* 0x00006400000c000b */
[----:B01----:R-:W-:Y:S01]  /*26d00*/  ENDCOLLECTIVE ;  /* 0x000000000000791b */ /* 0x003fe20003800000 */
.L_x_7096:
[----:B------:R-:W-:Y:S05]  /*26d10*/  BRA `(.L_x_7097) ;  /* 0xfffffe0800d07947 */ /* 0x000fea000383ffff */
.L_x_6764:
        /* <DEDUP_REMOVED lines=8> */
.L_x_7099:
[----:B------:R-:W-:Y:S05]  /*26da0*/  BSYNC B1 ;  /* 0x0000000000017941 */ /* 0x000fea0003800000 */
.L_x_7098:
        /* <DEDUP_REMOVED lines=8> */
.L_x_7100:
[----:B------:R-:W-:Y:S02]  /*26e30*/  IMAD.MOV.U32 R13, RZ, RZ, R7 ;  /* 0x000000ffff0d7224 */ /* 0x000fe400078e0007 */
[----:B------:R-:W-:-:S07]  /*26e40*/  IMAD.MOV.U32 R2, RZ, RZ, R14 ;  /* 0x000000ffff027224 */ /* 0x000fce00078e000e */
[----:B------:R-:W-:Y:S05]  /*26e50*/  WARPSYNC.COLLECTIVE R15, `(.L_x_7101) ;  /* 0x000000000f087348 */ /* 0x000fea0003c00000 */
[----:B------:R0:W1:Y:S02]  /*26e60*/  SHFL.IDX P6, R14, R13, R12, R11 ;  /* 0x0000000c0d0e7389 */ /* 0x00006400000c000b */
[----:B01----:R-:W-:Y:S01]  /*26e70*/  ENDCOLLECTIVE ;  /* 0x000000000000791b */ /* 0x003fe20003800000 */
.L_x_7101:
[----:B------:R-:W-:Y:S02]  /*26e80*/  IMAD.MOV.U32 R13, RZ, RZ, R6 ;  /* 0x000000ffff0d7224 */ /* 0x000fe400078e0006 */
[----:B------:R-:W-:-:S07]  /*26e90*/  IMAD.MOV.U32 R5, RZ, RZ, R14 ;  /* 0x000000ffff057224 */ /* 0x000fce00078e000e */
[----:B------:R-:W-:Y:S05]  /*26ea0*/  WARPSYNC.COLLECTIVE R15, `(.L_x_7102) ;  /* 0x000000000f087348 */ /* 0x000fea0003c00000 */
[----:B------:R0:W1:Y:S02]  /*26eb0*/  SHFL.IDX P6, R14, R13, R12, R11 ;  /* 0x0000000c0d0e7389 */ /* 0x00006400000c000b */
[----:B01----:R-:W-:Y:S01]  /*26ec0*/  ENDCOLLECTIVE ;  /* 0x000000000000791b */ /* 0x003fe20003800000 */
.L_x_7102:
[----:B------:R-:W-:Y:S05]  /*26ed0*/  BRA `(.L_x_7103) ;  /* 0xfffffe0c00287947 */ /* 0x000fea000383ffff */
.L_x_6768:
[----:B0-----:R0:W1:Y:S02]  /*26ee0*/  SYNCS.PHASECHK.TRANS64.TRYWAIT P0, [R18+URZ+0x38800], R21 ;  /* 0x03880015120075a7 */ /* 0x001064000800017f */
[----:B-1----:R-:W-:Y:S05]  /*26ef0*/  @!P0 NANOSLEEP.SYNCS 0x989680 ;  /* 0x009896800000895d */ /* 0x002fea0003900000 */
[----:B------:R-:W1:Y:S02]  /*26f00*/  @!P0 SYNCS.PHASECHK.TRANS64 P0, [R18+URZ+0x38800], R21 ;  /* 0x03880015120085a7 */ /* 0x000e64000800007f */
[----:B-1----:R-:W-:Y:S05]  /*26f10*/  @!P0 BRA `(.L_x_6768) ;  /* 0xfffffffc00f08947 */ /* 0x002fea000383ffff */
[----:B------:R-:W-:Y:S05]  /*26f20*/  BRA `(.L_x_7104) ;  /* 0xfffffe1000087947 */ /* 0x000fea000383ffff */
.L_x_6776:
        /* <DEDUP_REMOVED lines=8> */
.L_x_7106:
[----:B------:R-:W-:Y:S05]  /*26fb0*/  BSYNC B1 ;  /* 0x0000000000017941 */ /* 0x000fea0003800000 */
.L_x_7105:
        /* <DEDUP_REMOVED lines=8> */
.L_x_7107:
[----:B------:R-:W-:Y:S02]  /*27040*/  IMAD.MOV.U32 R13, RZ, RZ, R7 ;  /* 0x000000ffff0d7224 */ /* 0x000fe400078e0007 */
[----:B------:R-:W-:-:S07]  /*27050*/  IMAD.MOV.U32 R2, RZ, RZ, R14 ;  /* 0x000000ffff027224 */ /* 0x000fce00078e000e */
[----:B------:R-:W-:Y:S05]  /*27060*/  WARPSYNC.COLLECTIVE R15, `(.L_x_7108) ;  /* 0x000000000f087348 */ /* 0x000fea0003c00000 */
[----:B------:R0:W1:Y:S02]  /*27070*/  SHFL.IDX P6, R14, R13, R12, R11 ;  /* 0x0000000c0d0e7389 */ /* 0x00006400000c000b */
[----:B01----:R-:W-:Y:S01]  /*27080*/  ENDCOLLECTIVE ;  /* 0x000000000000791b */ /* 0x003fe20003800000 */
.L_x_7108:
[----:B------:R-:W-:Y:S02]  /*27090*/  IMAD.MOV.U32 R13, RZ, RZ, R8 ;  /* 0x000000ffff0d7224 */ /* 0x000fe400078e0008 */
[----:B------:R-:W-:-:S07]  /*270a0*/  IMAD.MOV.U32 R5, RZ, RZ, R14 ;  /* 0x000000ffff057224 */ /* 0x000fce00078e000e */
[----:B------:R-:W-:Y:S05]  /*270b0*/  WARPSYNC.COLLECTIVE R15, `(.L_x_7109) ;  /* 0x000000000f087348 */ /* 0x000fea0003c00000 */
[----:B------:R0:W1:Y:S02]  /*270c0*/  SHFL.IDX P6, R14, R13, R12, R11 ;  /* 0x0000000c0d0e7389 */ /* 0x00006400000c000b */
[----:B01----:R-:W-:Y:S01]  /*270d0*/  ENDCOLLECTIVE ;  /* 0x000000000000791b */ /* 0x003fe20003800000 */
.L_x_7109:
[----:B------:R-:W-:Y:S05]  /*270e0*/  BRA `(.L_x_7110) ;  /* 0xfffffe1c00607947 */ /* 0x000fea000383ffff */
.L_x_6779:
        /* <DEDUP_REMOVED lines=8> */
.L_x_7112:
[----:B------:R-:W-:Y:S05]  /*27170*/  BSYNC B1 ;  /* 0x0000000000017941 */ /* 0x000fea0003800000 */
.L_x_7111:
        /* <DEDUP_REMOVED lines=8> */
.L_x_7113:
[----:B------:R-:W-:Y:S02]  /*27200*/  IMAD.MOV.U32 R13, RZ, RZ, R7 ;  /* 0x000000ffff0d7224 */ /* 0x000fe400078e0007 */
[----:B------:R-:W-:-:S07]  /*27210*/  IMAD.MOV.U32 R2, RZ, RZ, R14 ;  /* 0x000000ffff027224 */ /* 0x000fce00078e000e */
[----:B------:R-:W-:Y:S05]  /*27220*/  WARPSYNC.COLLECTIVE R15, `(.L_x_7114) ;  /* 0x000000000f087348 */ /* 0x000fea0003c00000 */
[----:B------:R0:W1:Y:S02]  /*27230*/  SHFL.IDX P6, R14, R13, R12, R11 ;  /* 0x0000000c0d0e7389 */ /* 0x00006400000c000b */
[----:B01----:R-:W-:Y:S01]  /*27240*/  ENDCOLLECTIVE ;  /* 0x000000000000791b */ /* 0x003fe20003800000 */
.L_x_7114:
[----:B------:R-:W-:Y:S02]  /*27250*/  IMAD.MOV.U32 R13, RZ, RZ, R8 ;  /* 0x000000ffff0d7224 */ /* 0x000fe400078e0008 */
[----:B------:R-:W-:-:S07]  /*27260*/  IMAD.MOV.U32 R7, RZ, RZ, R14 ;  /* 0x000000ffff077224 */ /* 0x000fce00078e000e */
[----:B------:R-:W-:Y:S05]  /*27270*/  WARPSYNC.COLLECTIVE R15, `(.L_x_7115) ;  /* 0x000000000f087348 */ /* 0x000fea0003c00000 */
[----:B------:R0:W1:Y:S02]  /*27280*/  SHFL.IDX P6, R14, R13, R12, R11 ;  /* 0x0000000c0d0e7389 */ /* 0x00006400000c000b */
[----:B01----:R-:W-:Y:S01]  /*27290*/  ENDCOLLECTIVE ;  /* 0x000000000000791b */ /* 0x003fe20003800000 */
.L_x_7115:
[----:B------:R-:W-:Y:S05]  /*272a0*/  BRA `(.L_x_7116) ;  /* 0xfffffe1c00847947 */ /* 0x000fea000383ffff */
.L_x_6783:
[----:B0-----:R0:W1:Y:S02]  /*272b0*/  SYNCS.PHASECHK.TRANS64.TRYWAIT P1, [R18+URZ+0x38800], R13 ;  /* 0x0388000d120075a7 */ /* 0x001064000802017f */
[----:B-1----:R-:W-:Y:S05]  /*272c0*/  @!P1 NANOSLEEP.SYNCS 0x989680 ;  /* 0x009896800000995d */ /* 0x002fea0003900000 */
[----:B------:R-:W1:Y:S02]  /*272d0*/  @!P1 SYNCS.PHASECHK.TRANS64 P1, [R18+URZ+0x38800], R13 ;  /* 0x0388000d120095a7 */ /* 0x000e64000802007f */
[----:B-1----:R-:W-:Y:S05]  /*272e0*/  @!P1 BRA `(.L_x_6783) ;  /* 0xfffffffc00f09947 */ /* 0x002fea000383ffff */
[----:B------:R-:W-:Y:S05]  /*272f0*/  BRA `(.L_x_7117) ;  /* 0xfffffe2000287947 */ /* 0x000fea000383ffff */
.L_x_6789:
[----:B-1----:R1:W2:Y:S02]  /*27300*/  SYNCS.PHASECHK.TRANS64.TRYWAIT P1, [R0+URZ+0x38830], R9 ;  /* 0x03883009000075a7 */ /* 0x0022a4000802017f */
[----:B--2---:R-:W-:Y:S05]  /*27310*/  @!P1 NANOSLEEP.SYNCS 0x989680 ;  /* 0x009896800000995d */ /* 0x004fea0003900000 */
[----:B------:R-:W2:Y:S02]  /*27320*/  @!P1 SYNCS.PHASECHK.TRANS64 P1, [R0+URZ+0x38830], R9 ;  /* 0x03883009000095a7 */ /* 0x000ea4000802007f */
[----:B--2---:R-:W-:Y:S05]  /*27330*/  @!P1 BRA `(.L_x_6789) ;  /* 0xfffffffc00f09947 */ /* 0x004fea000383ffff */
[----:B------:R-:W-:Y:S05]  /*27340*/  BRA `(.L_x_6788) ;  /* 0xfffffe2c00c47947 */ /* 0x000fea000383ffff */
.L_x_6791:
[----:B--2---:R2:W3:Y:S02]  /*27350*/  SYNCS.PHASECHK.TRANS64.TRYWAIT P1, [R18+URZ+0x38810], R3 ;  /* 0x03881003120075a7 */ /* 0x0044e4000802017f */
[----:B---3--:R-:W-:Y:S05]  /*27360*/  @!P1 NANOSLEEP.SYNCS 0x989680 ;  /* 0x009896800000995d */ /* 0x008fea0003900000 */
[----:B------:R-:W3:Y:S02]  /*27370*/  @!P1 SYNCS.PHASECHK.TRANS64 P1, [R18+URZ+0x38810], R3 ;  /* 0x03881003120095a7 */ /* 0x000ee4000802007f */
[----:B---3--:R-:W-:Y:S05]  /*27380*/  @!P1 BRA `(.L_x_6791) ;  /* 0xfffffffc00f09947 */ /* 0x008fea000383ffff */
[----:B------:R-:W-:Y:S05]  /*27390*/  BRA `(.L_x_7118) ;  /* 0xfffffe3000747947 */ /* 0x000fea000383ffff */
.L_x_6795:
[----:B----4-:R4:W0:Y:S02]  /*273a0*/  SYNCS.PHASECHK.TRANS64.TRYWAIT P2, [R0+URZ+0x38850], R9 ;  /* 0x03885009000075a7 */ /* 0x010824000804017f */
[----:B0-----:R-:W-:Y:S05]  /*273b0*/  @!P2 NANOSLEEP.SYNCS 0x989680 ;  /* 0x009896800000a95d */ /* 0x001fea0003900000 */
[----:B------:R-:W0:Y:S02]  /*273c0*/  @!P2 SYNCS.PHASECHK.TRANS64 P2, [R0+URZ+0x38850], R9 ;  /* 0x038850090000a5a7 */ /* 0x000e24000804007f */
[----:B0-----:R-:W-:Y:S05]  /*273d0*/  @!P2 BRA `(.L_x_6795) ;  /* 0xfffffffc00f0a947 */ /* 0x001fea000383ffff */
[----:B------:R-:W-:Y:S05]  /*273e0*/  BRA `(.L_x_6794) ;  /* 0xfffffe3000987947 */ /* 0x000fea000383ffff */
.L_x_6815:
[----:B-1----:R1:W2:Y:S02]  /*273f0*/  SYNCS.PHASECHK.TRANS64.TRYWAIT P3, [R201+URZ+0x38830], R14 ;  /* 0x0388300ec90075a7 */ /* 0x0022a4000806017f */
[----:B--2---:R-:W-:Y:S05]  /*27400*/  @!P3 NANOSLEEP.SYNCS 0x989680 ;  /* 0x009896800000b95d */ /* 0x004fea0003900000 */
[----:B------:R-:W2:Y:S02]  /*27410*/  @!P3 SYNCS.PHASECHK.TRANS64 P3, [R201+URZ+0x38830], R14 ;  /* 0x0388300ec900b5a7 */ /* 0x000ea4000806007f */
[----:B--2---:R-:W-:Y:S05]  /*27420*/  @!P3 BRA `(.L_x_6815) ;  /* 0xfffffffc00f0b947 */ /* 0x004fea000383ffff */
[----:B------:R-:W-:Y:S05]  /*27430*/  BRA `(.L_x_6814) ;  /* 0xfffffe6800547947 */ /* 0x000fea000383ffff */
.L_x_6820:
[----:B---3--:R3:W4:Y:S02]  /*27440*/  SYNCS.PHASECHK.TRANS64.TRYWAIT P3, [R201+URZ+0x38850], R14 ;  /* 0x0388500ec90075a7 */ /* 0x008724000806017f */
[----:B----4-:R-:W-:Y:S05]  /*27450*/  @!P3 NANOSLEEP.SYNCS 0x989680 ;  /* 0x009896800000b95d */ /* 0x010fea0003900000 */
[----:B------:R-:W4:Y:S02]  /*27460*/  @!P3 SYNCS.PHASECHK.TRANS64 P3, [R201+URZ+0x38850], R14 ;  /* 0x0388500ec900b5a7 */ /* 0x000f24000806007f */
[----:B----4-:R-:W-:Y:S05]  /*27470*/  @!P3 BRA `(.L_x_6820) ;  /* 0xfffffffc00f0b947 */ /* 0x010fea000383ffff */
[----:B------:R-:W-:Y:S05]  /*27480*/  BRA `(.L_x_6819) ;  /* 0xfffffe6800f07947 */ /* 0x000fea000383ffff */
.L_x_6841:
[----:B-1----:R1:W2:Y:S02]  /*27490*/  SYNCS.PHASECHK.TRANS64.TRYWAIT P3, [R15+URZ+0x38830], R9 ;  /* 0x038830090f0075a7 */ /* 0x0022a4000806017f */
[----:B--2---:R-:W-:Y:S05]  /*274a0*/  @!P3 NANOSLEEP.SYNCS 0x989680 ;  /* 0x009896800000b95d */ /* 0x004fea0003900000 */
[----:B------:R-:W2:Y:S02]  /*274b0*/  @!P3 SYNCS.PHASECHK.TRANS64 P3, [R15+URZ+0x38830], R9 ;  /* 0x038830090f00b5a7 */ /* 0x000ea4000806007f */
[----:B--2---:R-:W-:Y:S05]  /*274c0*/  @!P3 BRA `(.L_x_6841) ;  /* 0xfffffffc00f0b947 */ /* 0x004fea000383ffff */
[----:B------:R-:W-:Y:S05]  /*274d0*/  BRA `(.L_x_6840) ;  /* 0xfffffea800387947 */ /* 0x000fea000383ffff */
.L_x_6846:
[----:B---3--:R3:W4:Y:S02]  /*274e0*/  SYNCS.PHASECHK.TRANS64.TRYWAIT P3, [R15+URZ+0x38850], R9 ;  /* 0x038850090f0075a7 */ /* 0x008724000806017f */
[----:B----4-:R-:W-:Y:S05]  /*274f0*/  @!P3 NANOSLEEP.SYNCS 0x989680 ;  /* 0x009896800000b95d */ /* 0x010fea0003900000 */
[----:B------:R-:W4:Y:S02]  /*27500*/  @!P3 SYNCS.PHASECHK.TRANS64 P3, [R15+URZ+0x38850], R9 ;  /* 0x038850090f00b5a7 */ /* 0x000f24000806007f */
[----:B----4-:R-:W-:Y:S05]  /*27510*/  @!P3 BRA `(.L_x_6846) ;  /* 0xfffffffc00f0b947 */ /* 0x010fea000383ffff */
[----:B------:R-:W-:Y:S05]  /*27520*/  BRA `(.L_x_6845) ;  /* 0xfffffea800d47947 */ /* 0x000fea000383ffff */
.L_x_6854:
[----:B-1----:R1:W2:Y:S02]  /*27530*/  SYNCS.PHASECHK.TRANS64.TRYWAIT P2, [R21+URZ+0x38830], R9 ;  /* 0x03883009150075a7 */ /* 0x0022a4000804017f */
[----:B--2---:R-:W-:Y:S05]  /*27540*/  @!P2 NANOSLEEP.SYNCS 0x989680 ;  /* 0x009896800000a95d */ /* 0x004fea0003900000 */
[----:B------:R-:W2:Y:S02]  /*27550*/  @!P2 SYNCS.PHASECHK.TRANS64 P2, [R21+URZ+0x38830], R9 ;  /* 0x038830091500a5a7 */ /* 0x000ea4000804007f */
[----:B--2---:R-:W-:Y:S05]  /*27560*/  @!P2 BRA `(.L_x_6854) ;  /* 0xfffffffc00f0a947 */ /* 0x004fea000383ffff */
[----:B------:R-:W-:Y:S05]  /*27570*/  BRA `(.L_x_6853) ;  /* 0xfffffed800b87947 */ /* 0x000fea000383ffff */
.L_x_6859:
[----:B---3--:R3:W4:Y:S02]  /*27580*/  SYNCS.PHASECHK.TRANS64.TRYWAIT P2, [R21+URZ+0x38850], R9 ;  /* 0x03885009150075a7 */ /* 0x008724000804017f */
[----:B----4-:R-:W-:Y:S05]  /*27590*/  @!P2 NANOSLEEP.SYNCS 0x989680 ;  /* 0x009896800000a95d */ /* 0x010fea0003900000 */
[----:B------:R-:W4:Y:S02]  /*275a0*/  @!P2 SYNCS.PHASECHK.TRANS64 P2, [R21+URZ+0x38850], R9 ;  /* 0x038850091500a5a7 */ /* 0x000f24000804007f */
[----:B----4-:R-:W-:Y:S05]  /*275b0*/  @!P2 BRA `(.L_x_6859) ;  /* 0xfffffffc00f0a947 */ /* 0x010fea000383ffff */
[----:B------:R-:W-:Y:S05]  /*275c0*/  BRA `(.L_x_6858) ;  /* 0xfffffedc00547947 */ /* 0x000fea000383ffff */
.L_x_6905:
        /* <DEDUP_REMOVED lines=11> */
.L_x_7120:
[----:B------:R-:W-:Y:S05]  /*27680*/  BSYNC B1 ;  /* 0x0000000000017941 */ /* 0x000fea0003800000 */
.L_x_7119:
[----:B------:R-:W-:Y:S05]  /*27690*/  BRA `(.L_x_7121) ;  /* 0xffffff6400c07947 */ /* 0x000fea000383ffff */
.L_x_6907:
[----:B------:R-:W-:Y:S01]  /*276a0*/  BSSY B1, `(.L_x_7122) ;  /* 0x0000006000017945 */ /* 0x000fe20003800000 */
[----:B------:R-:W-:-:S07]  /*276b0*/  IMAD.MOV.U32 R15, RZ, RZ, -0x1 ;  /* 0xffffffffff0f7424 */ /* 0x000fce00078e00ff */
[----:B01----:R-:W-:Y:S05]  /*276c0*/  WARPSYNC.COLLECTIVE R15, `(.L_x_7123) ;  /* 0x000000000f0c7348 */ /* 0x003fea0003c00000 */
[----:B------:R-:W-:Y:S02]  /*276d0*/  ELECT P6, UR62, PT ;  /* 0x00000000003e782f */ /* 0x000fe400038c0000 */
[----:B------:R-:W-:Y:S01]  /*276e0*/  MOV R14, UR62 ;  /* 0x0000003e000e7c02 */ /* 0x000fe20008000f00 */
[----:B01----:R-:W-:Y:S10]  /*276f0*/  ENDCOLLECTIVE ;  /* 0x000000000000791b */ /* 0x003ff40003800000 */
.L_x_7123:
[----:B------:R-:W-:Y:S05]  /*27700*/  BSYNC B1 ;  /* 0x0000000000017941 */ /* 0x000fea0003800000 */
.L_x_7122:
[----:B------:R-:W-:Y:S05]  /*27710*/  BRA `(.L_x_6906) ;  /* 0xffffff6400b87947 */ /* 0x000fea000383ffff */
.L_x_6909:
[----:B-1----:R-:W2:Y:S02]  /*27720*/  LDL R5, [R1] ;  /* 0x0000000001057983 */ /* 0x002ea40000100800 */
[----:B--2---:R1:W2:Y:S02]  /*27730*/  SYNCS.PHASECHK.TRANS64.TRYWAIT P0, [R5+URZ+0x38820], R4 ;  /* 0x03882004050075a7 */ /* 0x0042a4000800017f */
[----:B--2---:R-:W-:Y:S05]  /*27740*/  @!P0 NANOSLEEP.SYNCS 0x989680 ;  /* 0x009896800000895d */ /* 0x004fea0003900000 */
[----:B------:R-:W2:Y:S02]  /*27750*/  @!P0 SYNCS.PHASECHK.TRANS64 P0, [R5+URZ+0x38820], R4 ;  /* 0x03882004050085a7 */ /* 0x000ea4000800007f */
[----:B--2---:R-:W-:Y:S05]  /*27760*/  @!P0 BRA `(.L_x_6909) ;  /* 0xfffffffc00ec8947 */ /* 0x004fea000383ffff */
[----:B------:R-:W-:Y:S05]  /*27770*/  BRA `(.L_x_7124) ;  /* 0xffffff6400c87947 */ /* 0x000fea000383ffff */
.L_x_6913:
[----:B-1----:R1:W2:Y:S02]  /*27780*/  SYNCS.PHASECHK.TRANS64.TRYWAIT P0, [R5+URZ+0x388a0], R9 ;  /* 0x0388a009050075a7 */ /* 0x0022a4000800017f */
[----:B--2---:R-:W-:Y:S05]  /*27790*/  @!P0 NANOSLEEP.SYNCS 0x989680 ;  /* 0x009896800000895d */ /* 0x004fea0003900000 */
[----:B------:R-:W2:Y:S02]  /*277a0*/  @!P0 SYNCS.PHASECHK.TRANS64 P0, [R5+URZ+0x388a0], R9 ;  /* 0x0388a009050085a7 */ /* 0x000ea4000800007f */
[----:B--2---:R-:W-:Y:S05]  /*277b0*/  @!P0 BRA `(.L_x_6913) ;  /* 0xfffffffc00f08947 */ /* 0x004fea000383ffff */
[----:B------:R-:W-:Y:S05]  /*277c0*/  BRA `(.L_x_7125) ;  /* 0xffffff6400ec7947 */ /* 0x000fea000383ffff */
.L_x_6918:
[----:B--2---:R2:W3:Y:S02]  /*277d0*/  SYNCS.PHASECHK.TRANS64.TRYWAIT P0, [R5+URZ+0x388c0], R9 ;  /* 0x0388c009050075a7 */ /* 0x0044e4000800017f */
[----:B---3--:R-:W-:Y:S05]  /*277e0*/  @!P0 NANOSLEEP.SYNCS 0x989680 ;  /* 0x009896800000895d */ /* 0x008fea0003900000 */
[----:B------:R-:W3:Y:S02]  /*277f0*/  @!P0 SYNCS.PHASECHK.TRANS64 P0, [R5+URZ+0x388c0], R9 ;  /* 0x0388c009050085a7 */ /* 0x000ee4000800007f */
[----:B---3--:R-:W-:Y:S05]  /*27800*/  @!P0 BRA `(.L_x_6918) ;  /* 0xfffffffc00f08947 */ /* 0x008fea000383ffff */
[----:B------:R-:W-:Y:S05]  /*27810*/  BRA `(.L_x_7126) ;  /* 0xffffff6800707947 */ /* 0x000fea000383ffff */
.L_x_6932:
[----:B-1----:R1:W2:Y:S02]  /*27820*/  SYNCS.PHASECHK.TRANS64.TRYWAIT P1, [R5+URZ+0x388a0], R6 ;  /* 0x0388a006050075a7 */ /* 0x0022a4000802017f */
[----:B--2---:R-:W-:Y:S05]  /*27830*/  @!P1 NANOSLEEP.SYNCS 0x989680 ;  /* 0x009896800000995d */ /* 0x004fea0003900000 */
[----:B------:R-:W2:Y:S02]  /*27840*/  @!P1 SYNCS.PHASECHK.TRANS64 P1, [R5+URZ+0x388a0], R6 ;  /* 0x0388a006050095a7 */ /* 0x000ea4000802007f */
[----:B--2---:R-:W-:Y:S05]  /*27850*/  @!P1 BRA `(.L_x_6932) ;  /* 0xfffffffc00f09947 */ /* 0x004fea000383ffff */
[----:B------:R-:W-:Y:S05]  /*27860*/  BRA `(.L_x_7127) ;  /* 0xffffff7000f87947 */ /* 0x000fea000383ffff */
.L_x_6937:
[----:B--2---:R2:W3:Y:S02]  /*27870*/  SYNCS.PHASECHK.TRANS64.TRYWAIT P1, [R5+URZ+0x388c0], R6 ;  /* 0x0388c006050075a7 */ /* 0x0044e4000802017f */
[----:B---3--:R-:W-:Y:S05]  /*27880*/  @!P1 NANOSLEEP.SYNCS 0x989680 ;  /* 0x009896800000995d */ /* 0x008fea0003900000 */
[----:B------:R-:W3:Y:S02]  /*27890*/  @!P1 SYNCS.PHASECHK.TRANS64 P1, [R5+URZ+0x388c0], R6 ;  /* 0x0388c006050095a7 */ /* 0x000ee4000802007f */
[----:B---3--:R-:W-:Y:S05]  /*278a0*/  @!P1 BRA `(.L_x_6937) ;  /* 0xfffffffc00f09947 */ /* 0x008fea000383ffff */
[----:B------:R-:W-:Y:S05]  /*278b0*/  BRA `(.L_x_7128) ;  /* 0xffffff7400787947 */ /* 0x000fea000383ffff */
.L_x_6965:
        /* <DEDUP_REMOVED lines=11> */
.L_x_7130:
[----:B------:R-:W-:Y:S05]  /*27970*/  BSYNC B0 ;  /* 0x0000000000007941 */ /* 0x000fea0003800000 */
.L_x_7129:
[----:B------:R-:W-:Y:S05]  /*27980*/  BRA `(.L_x_7131) ;  /* 0xffffff8800547947 */ /* 0x000fea000383ffff */
.L_x_6967:
[----:B------:R-:W-:Y:S01]  /*27990*/  BSSY B0, `(.L_x_7132) ;  /* 0x0000006000007945 */ /* 0x000fe20003800000 */
[----:B------:R-:W-:-:S07]  /*279a0*/  IMAD.MOV.U32 R15, RZ, RZ, -0x1 ;  /* 0xffffffffff0f7424 */ /* 0x000fce00078e00ff */
[----:B01-3--:R-:W-:Y:S05]  /*279b0*/  WARPSYNC.COLLECTIVE R15, `(.L_x_7133) ;  /* 0x000000000f0c7348 */ /* 0x00bfea0003c00000 */
[----:B------:R-:W-:Y:S02]  /*279c0*/  ELECT P6, UR62, PT ;  /* 0x00000000003e782f */ /* 0x000fe400038c0000 */
[----:B------:R-:W-:Y:S01]  /*279d0*/  MOV R14, UR62 ;  /* 0x0000003e000e7c02 */ /* 0x000fe20008000f00 */
[----:B01-3--:R-:W-:Y:S10]  /*279e0*/  ENDCOLLECTIVE ;  /* 0x000000000000791b */ /* 0x00bff40003800000 */
.L_x_7133:
[----:B------:R-:W-:Y:S05]  /*279f0*/  BSYNC B0 ;  /* 0x0000000000007941 */ /* 0x000fea0003800000 */
.L_x_7132:
[----:B------:R-:W-:Y:S05]  /*27a00*/  BRA `(.L_x_7134) ;  /* 0xffffff8800607947 */ /* 0x000fea000383ffff */
.L_x_6969:
[----:B-1----:R1:W2:Y:S02]  /*27a10*/  SYNCS.PHASECHK.TRANS64.TRYWAIT P0, [R0+URZ+0x38840], R2 ;  /* 0x03884002000075a7 */ /* 0x0022a4000800017f */
[----:B--2---:R-:W-:Y:S05]  /*27a20*/  @!P0 NANOSLEEP.SYNCS 0x989680 ;  /* 0x009896800000895d */ /* 0x004fea0003900000 */
[----:B------:R-:W2:Y:S02]  /*27a30*/  @!P0 SYNCS.PHASECHK.TRANS64 P0, [R0+URZ+0x38840], R2 ;  /* 0x03884002000085a7 */ /* 0x000ea4000800007f */
[----:B--2---:R-:W-:Y:S05]  /*27a40*/  @!P0 BRA `(.L_x_6969) ;  /* 0xfffffffc00f08947 */ /* 0x004fea000383ffff */
[----:B------:R-:W-:Y:S05]  /*27a50*/  BRA `(.L_x_7135) ;  /* 0xffffff8800c87947 */ /* 0x000fea000383ffff */
.L_x_6973:
        /* <DEDUP_REMOVED lines=10> */
.L_x_7136:
[----:B------:R0:W-:Y:S01]  /*27b00*/  STL [R1+0x2c], R8 ;  /* 0x00002c0801007387 */ /* 0x0001e20000100800 */
[----:B------:R-:W-:Y:S02]  /*27b10*/  IMAD.MOV.U32 R13, RZ, RZ, R3 ;  /* 0x000000ffff0d7224 */ /* 0x000fe400078e0003 */
[----:B------:R-:W-:-:S07]  /*27b20*/  IMAD.MOV.U32 R4, RZ, RZ, R14 ;  /* 0x000000ffff047224 */ /* 0x000fce00078e000e */
[----:B0-----:R-:W-:Y:S05]  /*27b30*/  WARPSYNC.COLLECTIVE R15, `(.L_x_7137) ;  /* 0x000000000f087348 */ /* 0x001fea0003c00000 */
[----:B------:R1:W2:Y:S02]  /*27b40*/  SHFL.IDX P6, R14, R13, R12, R11 ;  /* 0x0000000c0d0e7389 */ /* 0x0002a400000c000b */
[----:B012---:R-:W-:Y:S01]  /*27b50*/  ENDCOLLECTIVE ;  /* 0x000000000000791b */ /* 0x007fe20003800000 */
.L_x_7137:
[----:B------:R-:W-:Y:S02]  /*27b60*/  IMAD.MOV.U32 R13, RZ, RZ, R2 ;  /* 0x000000ffff0d7224 */ /* 0x000fe400078e0002 */
[----:B------:R-:W-:Y:S02]  /*27b70*/  IMAD.MOV.U32 R12, RZ, RZ, 0x1 ;  /* 0x00000001ff0c7424 */ /* 0x000fe400078e00ff */
[----:B------:R-:W-:-:S07]  /*27b80*/  IMAD.MOV.U32 R5, RZ, RZ, R14 ;  /* 0x000000ffff057224 */ /* 0x000fce00078e000e */
[----:B------:R-:W-:Y:S05]  /*27b90*/  WARPSYNC.COLLECTIVE R15, `(.L_x_7138) ;  /* 0x000000000f087348 */ /* 0x000fea0003c00000 */
[----:B------:R0:W1:Y:S02]  /*27ba0*/  SHFL.IDX P6, R14, R13, R12, R11 ;  /* 0x0000000c0d0e7389 */ /* 0x00006400000c000b */
[----:B01----:R-:W-:Y:S01]  /*27bb0*/  ENDCOLLECTIVE ;  /* 0x000000000000791b */ /* 0x003fe20003800000 */
.L_x_7138:
[----:B------:R-:W-:Y:S02]  /*27bc0*/  IMAD.MOV.U32 R13, RZ, RZ, R3 ;  /* 0x000000ffff0d7224 */ /* 0x000fe400078e0003 */
[----:B------:R-:W-:-:S07]  /*27bd0*/  IMAD.MOV.U32 R6, RZ, RZ, R14 ;  /* 0x000000ffff067224 */ /* 0x000fce00078e000e */
[----:B------:R-:W-:Y:S05]  /*27be0*/  WARPSYNC.COLLECTIVE R15, `(.L_x_7139) ;  /* 0x000000000f087348 */ /* 0x000fea0003c00000 */
[----:B------:R0:W1:Y:S02]  /*27bf0*/  SHFL.IDX P6, R14, R13, R12, R11 ;  /* 0x0000000c0d0e7389 */ /* 0x00006400000c000b */
[----:B01----:R-:W-:Y:S01]  /*27c00*/  ENDCOLLECTIVE ;  /* 0x000000000000791b */ /* 0x003fe20003800000 */
.L_x_7139:
        /* <DEDUP_REMOVED lines=22> */
.L_x_7140:
        /* <DEDUP_REMOVED lines=10> */
.L_x_7141:
        /* <DEDUP_REMOVED lines=11> */
.L_x_7142:
        /* <DEDUP_REMOVED lines=14> */
.L_x_7143:
[----:B------:R-:W-:Y:S01]  /*27fa0*/  IMAD.MOV.U32 R3, RZ, RZ, R14 ;  /* 0x000000ffff037224 */ /* 0x000fe200078e000e */
[----:B------:R-:W-:Y:S06]  /*27fb0*/  BRA `(.L_x_7144) ;  /* 0xffffff9000307947 */ /* 0x000fec000383ffff */
.L_x_6977:
        /* <DEDUP_REMOVED lines=28> */
.L_x_7146:
[----:B------:R-:W-:Y:S05]  /*28180*/  BSYNC B0 ;  /* 0x0000000000007941 */ /* 0x000fea0003800000 */
.L_x_7145:
        /* <DEDUP_REMOVED lines=12> */
.L_x_7147:
        /* <DEDUP_REMOVED lines=43> */
.L_x_7148:
        /* <DEDUP_REMOVED lines=17> */
.L_x_7149:
        /* <DEDUP_REMOVED lines=29> */
.L_x_7150:
        /* <DEDUP_REMOVED lines=13> */
.L_x_7151:
        /* <DEDUP_REMOVED lines=35> */
.L_x_7152:
[----:B------:R-:W-:Y:S02]  /*28ae0*/  IMAD.MOV.U32 R13, RZ, RZ, R0 ;  /* 0x000000ffff0d7224 */ /* 0x000fe400078e0000 */
[----:B------:R-:W-:-:S07]  /*28af0*/  IMAD.MOV.U32 R4, RZ, RZ, R14 ;  /* 0x000000ffff047224 */ /* 0x000fce00078e000e */
[----:B------:R-:W-:Y:S05]  /*28b00*/  WARPSYNC.COLLECTIVE R15, `(.L_x_7153) ;  /* 0x000000000f087348 */ /* 0x000fea0003c00000 */
[----:B------:R0:W1:Y:S02]  /*28b10*/  SHFL.IDX P6, R14, R13, R12, R11 ;  /* 0x0000000c0d0e7389 */ /* 0x00006400000c000b */
[----:B01----:R-:W-:Y:S01]  /*28b20*/  ENDCOLLECTIVE ;  /* 0x000000000000791b */ /* 0x003fe20003800000 */
.L_x_7153:
[----:B------:R-:W-:Y:S01]  /*28b30*/  IMAD.MOV.U32 R0, RZ, RZ, R14 ;  /* 0x000000ffff007224 */ /* 0x000fe200078e000e */
[----:B------:R-:W-:Y:S06]  /*28b40*/  BRA `(.L_x_7154) ;  /* 0xffffff9400147947 */ /* 0x000fec000383ffff */
.L_x_6982:
[----:B0-----:R-:W3:Y:S02]  /*28b50*/  LDL R2, [R1] ;  /* 0x0000000001027983 */ /* 0x001ee40000100800 */
[----:B---3--:R0:W3:Y:S02]  /*28b60*/  SYNCS.PHASECHK.TRANS64.TRYWAIT P0, [R2+URZ+0x38820], R0 ;  /* 0x03882000020075a7 */ /* 0x0080e4000800017f */
[----:B---3--:R-:W-:Y:S05]  /*28b70*/  @!P0 NANOSLEEP.SYNCS 0x989680 ;  /* 0x009896800000895d */ /* 0x008fea0003900000 */
[----:B------:R-:W3:Y:S02]  /*28b80*/  @!P0 SYNCS.PHASECHK.TRANS64 P0, [R2+URZ+0x38820], R0 ;  /* 0x03882000020085a7 */ /* 0x000ee4000800007f */
[----:B---3--:R-:W-:Y:S05]  /*28b90*/  @!P0 BRA `(.L_x_6982) ;  /* 0xfffffffc00ec8947 */ /* 0x008fea000383ffff */
[----:B------:R-:W-:Y:S05]  /*28ba0*/  BRA `(.L_x_7155) ;  /* 0xffffff9400d47947 */ /* 0x000fea000383ffff */
.L_x_6986:
[----:B0-----:R0:W1:Y:S02]  /*28bb0*/  SYNCS.PHASECHK.TRANS64.TRYWAIT P0, [R0+URZ+0x38860], R2 ;  /* 0x03886002000075a7 */ /* 0x001064000800017f */
[----:B-1----:R-:W-:Y:S05]  /*28bc0*/  @!P0 NANOSLEEP.SYNCS 0x989680 ;  /* 0x009896800000895d */ /* 0x002fea0003900000 */
[----:B------:R-:W1:Y:S02]  /*28bd0*/  @!P0 SYNCS.PHASECHK.TRANS64 P0, [R0+URZ+0x38860], R2 ;  /* 0x03886002000085a7 */ /* 0x000e64000800007f */
[----:B-1----:R-:W-:Y:S05]  /*28be0*/  @!P0 BRA `(.L_x_6986) ;  /* 0xfffffffc00f08947 */ /* 0x002fea000383ffff */
[----:B------:R-:W-:Y:S05]  /*28bf0*/  BRA `(.L_x_7156) ;  /* 0xffffff9800007947 */ /* 0x000fea000383ffff */
.L_x_7005:
[----:B-1----:R1:W3:Y:S02]  /*28c00*/  SYNCS.PHASECHK.TRANS64.TRYWAIT P0, [R2+URZ+0x38840], R5 ;  /* 0x03884005020075a7 */ /* 0x0022e4000800017f */
[----:B---3--:R-:W-:Y:S05]  /*28c10*/  @!P0 NANOSLEEP.SYNCS 0x989680 ;  /* 0x009896800000895d */ /* 0x008fea0003900000 */
[----:B------:R-:W3:Y:S02]  /*28c20*/  @!P0 SYNCS.PHASECHK.TRANS64 P0, [R2+URZ+0x38840], R5 ;  /* 0x03884005020085a7 */ /* 0x000ee4000800007f */
[----:B---3--:R-:W-:Y:S05]  /*28c30*/  @!P0 BRA `(.L_x_7005) ;  /* 0xfffffffc00f08947 */ /* 0x008fea000383ffff */
[----:B------:R-:W-:Y:S05]  /*28c40*/  BRA `(.L_x_7157) ;  /* 0xffffffa4000c7947 */ /* 0x000fea000383ffff */
.L_x_7010:
[----:B0-----:R0:W3:Y:S02]  /*28c50*/  SYNCS.PHASECHK.TRANS64.TRYWAIT P0, [R2+URZ+0x38860], R5 ;  /* 0x03886005020075a7 */ /* 0x0010e4000800017f */
[----:B---3--:R-:W-:Y:S05]  /*28c60*/  @!P0 NANOSLEEP.SYNCS 0x989680 ;  /* 0x009896800000895d */ /* 0x008fea0003900000 */
[----:B------:R-:W3:Y:S02]  /*28c70*/  @!P0 SYNCS.PHASECHK.TRANS64 P0, [R2+URZ+0x38860], R5 ;  /* 0x03886005020085a7 */ /* 0x000ee4000800007f */
[----:B---3--:R-:W-:Y:S05]  /*28c80*/  @!P0 BRA `(.L_x_7010) ;  /* 0xfffffffc00f08947 */ /* 0x008fea000383ffff */
[----:B------:R-:W-:Y:S05]  /*28c90*/  BRA `(.L_x_7158) ;  /* 0xffffffa400907947 */ /* 0x000fea000383ffff */
.L_x_7025:
[----:B0-----:R0:W1:Y:S02]  /*28ca0*/  SYNCS.PHASECHK.TRANS64.TRYWAIT P0, [R3+URZ+0x38840], R2 ;  /* 0x03884002030075a7 */ /* 0x001064000800017f */
[----:B-1----:R-:W-:Y:S05]  /*28cb0*/  @!P0 NANOSLEEP.SYNCS 0x989680 ;  /* 0x009896800000895d */ /* 0x002fea0003900000 */
[----:B------:R-:W1:Y:S02]  /*28cc0*/  @!P0 SYNCS.PHASECHK.TRANS64 P0, [R3+URZ+0x38840], R2 ;  /* 0x03884002030085a7 */ /* 0x000e64000800007f */
[----:B-1----:R-:W-:Y:S05]  /*28cd0*/  @!P0 BRA `(.L_x_7025) ;  /* 0xfffffffc00f08947 */ /* 0x002fea000383ffff */
[----:B------:R-:W-:Y:S05]  /*28ce0*/  BRA `(.L_x_7159) ;  /* 0xffffffb000807947 */ /* 0x000fea000383ffff */
.L_x_7030:
[----:B-1----:R1:W3:Y:S02]  /*28cf0*/  SYNCS.PHASECHK.TRANS64.TRYWAIT P0, [R3+URZ+0x38860], R2 ;  /* 0x03886002030075a7 */ /* 0x0022e4000800017f */
[----:B---3--:R-:W-:Y:S05]  /*28d00*/  @!P0 NANOSLEEP.SYNCS 0x989680 ;  /* 0x009896800000895d */ /* 0x008fea0003900000 */
[----:B------:R-:W3:Y:S02]  /*28d10*/  @!P0 SYNCS.PHASECHK.TRANS64 P0, [R3+URZ+0x38860], R2 ;  /* 0x03886002030085a7 */ /* 0x000ee4000800007f */
[----:B---3--:R-:W-:Y:S05]  /*28d20*/  @!P0 BRA `(.L_x_7030) ;  /* 0xfffffffc00f08947 */ /* 0x008fea000383ffff */
[----:B------:R-:W-:Y:S05]  /*28d30*/  BRA `(.L_x_7160) ;  /* 0xffffffb400007947 */ /* 0x000fea000383ffff */
.L_x_7045:
[----:B0-----:R0:W1:Y:S02]  /*28d40*/  SYNCS.PHASECHK.TRANS64.TRYWAIT P0, [R3+URZ+0x38840], R2 ;  /* 0x03884002030075a7 */ /* 0x001064000800017f */
[----:B-1----:R-:W-:Y:S05]  /*28d50*/  @!P0 NANOSLEEP.SYNCS 0x989680 ;  /* 0x009896800000895d */ /* 0x002fea0003900000 */
[----:B------:R-:W1:Y:S02]  /*28d60*/  @!P0 SYNCS.PHASECHK.TRANS64 P0, [R3+URZ+0x38840], R2 ;  /* 0x03884002030085a7 */ /* 0x000e64000800007f */
[----:B-1----:R-:W-:Y:S05]  /*28d70*/  @!P0 BRA `(.L_x_7045) ;  /* 0xfffffffc00f08947 */ /* 0x002fea000383ffff */
[----:B------:R-:W-:Y:S05]  /*28d80*/  BRA `(.L_x_7161) ;  /* 0xffffffbc00cc7947 */ /* 0x000fea000383ffff */
.L_x_7050:
[----:B-1----:R1:W3:Y:S02]  /*28d90*/  SYNCS.PHASECHK.TRANS64.TRYWAIT P0, [R3+URZ+0x38860], R2 ;  /* 0x03886002030075a7 */ /* 0x0022e4000800017f */
[----:B---3--:R-:W-:Y:S05]  /*28da0*/  @!P0 NANOSLEEP.SYNCS 0x989680 ;  /* 0x009896800000895d */ /* 0x008fea0003900000 */
[----:B------:R-:W3:Y:S02]  /*28db0*/  @!P0 SYNCS.PHASECHK.TRANS64 P0, [R3+URZ+0x38860], R2 ;  /* 0x03886002030085a7 */ /* 0x000ee4000800007f */
[----:B---3--:R-:W-:Y:S05]  /*28dc0*/  @!P0 BRA `(.L_x_7050) ;  /* 0xfffffffc00f08947 */ /* 0x008fea000383ffff */
[----:B------:R-:W-:Y:S05]  /*28dd0*/  BRA `(.L_x_7162) ;  /* 0xffffffc000507947 */ /* 0x000fea000383ffff */
.L_x_7066:
[----:B------:R-:W-:Y:S01]  /*28de0*/  BSSY B0, `(.L_x_7163) ;  /* 0x0000008000007945 */ /* 0x000fe20003800000 */
[----:B------:R-:W-:Y:S02]  /*28df0*/  IMAD.MOV.U32 R13, RZ, RZ, R16 ;  /* 0x000000ffff0d7224 */ /* 0x000fe400078e0010 */
[----:B------:R-:W-:Y:S02]  /*28e00*/  IMAD.MOV.U32 R12, RZ, RZ, RZ ;  /* 0x000000ffff0c7224 */ /* 0x000fe400078e00ff */
[----:B0-----:R-:W-:Y:S02]  /*28e10*/  IMAD.MOV.U32 R11, RZ, RZ, 0x1f ;  /* 0x0000001fff0b7424 */ /* 0x001fe400078e00ff */
[----:B------:R-:W-:-:S07]  /*28e20*/  IMAD.MOV.U32 R15, RZ, RZ, -0x1 ;  /* 0xffffffffff0f7424 */ /* 0x000fce00078e00ff */
[----:B-12---:R-:W-:Y:S05]  /*28e30*/  WARPSYNC.COLLECTIVE R15, `(.L_x_7164) ;  /* 0x000000000f087348 */ /* 0x006fea0003c00000 */
[----:B------:R0:W3:Y:S02]  /*28e40*/  SHFL.IDX P6, R14, R13, R12, R11 ;  /* 0x0000000c0d0e7389 */ /* 0x0000e400000c000b */
[----:B0123--:R-:W-:Y:S01]  /*28e50*/  ENDCOLLECTIVE ;  /* 0x000000000000791b */ /* 0x00ffe20003800000 */
.L_x_7164:
[----:B------:R-:W-:Y:S05]  /*28e60*/  BSYNC B0 ;  /* 0x0000000000007941 */ /* 0x000fea0003800000 */
.L_x_7163:
        /* <DEDUP_REMOVED lines=9> */
.L_x_7165:
        /* <DEDUP_REMOVED lines=18> */
.L_x_7166:
        /* <DEDUP_REMOVED lines=8> */
.L_x_7167:
        /* <DEDUP_REMOVED lines=8> */
.L_x_7168:
        /* <DEDUP_REMOVED lines=8> */
.L_x_7169:
        /* <DEDUP_REMOVED lines=8> */
.L_x_7170:
        /* <DEDUP_REMOVED lines=9> */
.L_x_7171:
[----:B------:R-:W-:Y:S01]  /*292b0*/  IMAD.MOV.U32 R16, RZ, RZ, R14 ;  /* 0x000000ffff107224 */ /* 0x000fe200078e000e */
[----:B------:R-:W-:Y:S06]  /*292c0*/  BRA `(.L_x_7172) ;  /* 0xffffffc8008c7947 */ /* 0x000fec000383ffff */
.L_x_7071:
[----:B------:R-:W-:Y:S01]  /*292d0*/  BSSY B0, `(.L_x_7173) ;  /* 0x0000008000007945 */ /* 0x000fe20003800000 */
[----:B-----5:R-:W-:Y:S02]  /*292e0*/  IMAD.MOV.U32 R13, RZ, RZ, R3 ;  /* 0x000000ffff0d7224 */ /* 0x020fe400078e0003 */
[----:B------:R-:W-:Y:S02]  /*292f0*/  IMAD.MOV.U32 R12, RZ, RZ, 0x1 ;  /* 0x00000001ff0c7424 */ /* 0x000fe400078e00ff */
[----:B0-----:R-:W-:Y:S02]  /*29300*/  IMAD.MOV.U32 R11, RZ, RZ, RZ ;  /* 0x000000ffff0b7224 */ /* 0x001fe400078e00ff */
[----:B------:R-:W-:-:S07]  /*29310*/  IMAD.MOV.U32 R15, RZ, RZ, -0x1 ;  /* 0xffffffffff0f7424 */ /* 0x000fce00078e00ff */
[----:B-12---:R-:W-:Y:S05]  /*29320*/  WARPSYNC.COLLECTIVE R15, `(.L_x_7174) ;  /* 0x000000000f087348 */ /* 0x006fea0003c00000 */
[----:B------:R0:W3:Y:S02]  /*29330*/  SHFL.UP P6, R14, R13, R12, R11 ;  /* 0x0400000c0d0e7389 */ /* 0x0000e400000c000b */
[----:B0123--:R-:W-:Y:S01]  /*29340*/  ENDCOLLECTIVE ;  /* 0x000000000000791b */ /* 0x00ffe20003800000 */
.L_x_7174:
[----:B------:R-:W-:Y:S05]  /*29350*/  BSYNC B0 ;  /* 0x0000000000007941 */ /* 0x000fea0003800000 */
.L_x_7173:
        /* <DEDUP_REMOVED lines=10> */
.L_x_7175:
        /* <DEDUP_REMOVED lines=8> */
.L_x_7176:
        /* <DEDUP_REMOVED lines=8> */
.L_x_7177:
        /* <DEDUP_REMOVED lines=8> */
.L_x_7178:
        /* <DEDUP_REMOVED lines=9> */
.L_x_7179:
[----:B------:R-:W-:Y:S01]  /*29610*/  IMAD.MOV.U32 R16, RZ, RZ, R14 ;  /* 0x000000ffff107224 */ /* 0x000fe200078e000e */
[----:B------:R-:W-:Y:S06]  /*29620*/  BRA `(.L_x_7180) ;  /* 0xffffffc800507947 */ /* 0x000fec000383ffff */
.L_x_7073:
[----:B------:R-:W-:Y:S01]  /*29630*/  BSSY B0, `(.L_x_7181) ;  /* 0x0000006000007945 */ /* 0x000fe20003800000 */
[----:B------:R-:W-:Y:S01]  /*29640*/  PLOP3.LUT P6, PT, P6, PT, PT, 0x8, 0x0 ;  /* 0x000000000000781c */ /* 0x000fe200037ce170 */
[----:B------:R-:W-:-:S12]  /*29650*/  IMAD.MOV.U32 R15, RZ, RZ, -0x1 ;  /* 0xffffffffff0f7424 */ /* 0x000fd800078e00ff */
[----:B012---:R-:W-:Y:S05]  /*29660*/  WARPSYNC.COLLECTIVE R15, `(.L_x_7182) ;  /* 0x000000000f087348 */ /* 0x007fea0003c00000 */
[----:B------:R-:W-:Y:S01]  /*29670*/  VOTE.ANY R14, PT, P6 ;  /* 0x00000000000e7806 */ /* 0x000fe200030e0100 */
[----:B012---:R-:W-:Y:S06]  /*29680*/  ENDCOLLECTIVE ;  /* 0x000000000000791b */ /* 0x007fec0003800000 */
.L_x_7182:
[----:B------:R-:W-:Y:S05]  /*29690*/  BSYNC B0 ;  /* 0x0000000000007941 */ /* 0x000fea0003800000 */
.L_x_7181:
        /* <DEDUP_REMOVED lines=9> */
.L_x_7183:
[----:B------:R-:W-:Y:S01]  /*29730*/  IMAD.MOV.U32 R17, RZ, RZ, R14 ;  /* 0x000000ffff117224 */ /* 0x000fe200078e000e */
[----:B------:R-:W-:Y:S06]  /*29740*/  BRA `(.L_x_7184) ;  /* 0xffffffc800407947 */ /* 0x000fec000383ffff */
.L_x_7075:
[----:B------:R-:W-:Y:S01]  /*29750*/  BSSY B0, `(.L_x_7185) ;  /* 0x0000007000007945 */ /* 0x000fe20003800000 */
[----:B------:R-:W-:Y:S02]  /*29760*/  IMAD.MOV.U32 R13, RZ, RZ, R2 ;  /* 0x000000ffff0d7224 */ /* 0x000fe400078e0002 */
[----:B0-----:R-:W-:Y:S02]  /*29770*/  IMAD.MOV.U32 R11, RZ, RZ, 0x1f ;  /* 0x0000001fff0b7424 */ /* 0x001fe400078e00ff */
[----:B------:R-:W-:-:S07]  /*29780*/  IMAD.MOV.U32 R15, RZ, RZ, -0x1 ;  /* 0xffffffffff0f7424 */ /* 0x000fce00078e00ff */
[----:B-1234-:R-:W-:Y:S05]  /*29790*/  WARPSYNC.COLLECTIVE R15, `(.L_x_7186) ;  /* 0x000000000f087348 */ /* 0x01efea0003c00000 */
[----:B------:R0:W0:Y:S02]  /*297a0*/  SHFL.IDX P6, R14, R13, R12, R11 ;  /* 0x0000000c0d0e7389 */ /* 0x00002400000c000b */
[----:B01234-:R-:W-:Y:S01]  /*297b0*/  ENDCOLLECTIVE ;  /* 0x000000000000791b */ /* 0x01ffe20003800000 */
.L_x_7186:
[----:B------:R-:W-:Y:S05]  /*297c0*/  BSYNC B0 ;  /* 0x0000000000007941 */ /* 0x000fea0003800000 */
.L_x_7185:
[----:B------:R-:W-:Y:S01]  /*297d0*/  IMAD.MOV.U32 R2, RZ, RZ, R14 ;  /* 0x000000ffff027224 */ /* 0x000fe200078e000e */
[----:B------:R-:W-:Y:S06]  /*297e0*/  BRA `(.L_x_7187) ;  /* 0xffffffc800347947 */ /* 0x000fec000383ffff */
.L_x_7079:
[----:B0-----:R0:W1:Y:S02]  /*297f0*/  SYNCS.PHASECHK.TRANS64.TRYWAIT P0, [R0+URZ+0x38820], R3 ;  /* 0x03882003000075a7 */ /* 0x001064000800017f */
[----:B-1----:R-:W-:Y:S05]  /*29800*/  @!P0 NANOSLEEP.SYNCS 0x989680 ;  /* 0x009896800000895d */ /* 0x002fea0003900000 */
[----:B------:R-:W1:Y:S02]  /*29810*/  @!P0 SYNCS.PHASECHK.TRANS64 P0, [R0+URZ+0x38820], R3 ;  /* 0x03882003000085a7 */ /* 0x000e64000800007f */
[----:B-1----:R-:W-:Y:S05]  /*29820*/  @!P0 BRA `(.L_x_7079) ;  /* 0xfffffffc00f08947 */ /* 0x002fea000383ffff */
[----:B------:R-:W-:Y:S05]  /*29830*/  BRA `(.L_x_7188) ;  /* 0xffffffcc00b87947 */ /* 0x000fea000383ffff */
.L_x_7080:
        /* <DEDUP_REMOVED lines=11> */
.L_x_7190:
[----:B------:R-:W-:Y:S05]  /*298f0*/  BSYNC B0 ;  /* 0x0000000000007941 */ /* 0x000fea0003800000 */
.L_x_7189:
[----:B------:R-:W-:Y:S05]  /*29900*/  BRA `(.L_x_7191) ;  /* 0xffffffcc00a07947 */ /* 0x000fea000383ffff */
.L_x_7081:
[----:B------:R-:W-:Y:S01]  /*29910*/  BSSY B0, `(.L_x_7192) ;  /* 0x0000006000007945 */ /* 0x000fe20003800000 */
[----:B------:R-:W-:-:S07]  /*29920*/  IMAD.MOV.U32 R15, RZ, RZ, -0x1 ;  /* 0xffffffffff0f7424 */ /* 0x000fce00078e00ff */
[----:B012---:R-:W-:Y:S05]  /*29930*/  WARPSYNC.COLLECTIVE R15, `(.L_x_7193) ;  /* 0x000000000f0c7348 */ /* 0x007fea0003c00000 */
[----:B------:R-:W-:Y:S02]  /*29940*/  ELECT P6, UR62, PT ;  /* 0x00000000003e782f */ /* 0x000fe400038c0000 */
[----:B------:R-:W-:Y:S01]  /*29950*/  MOV R14, UR62 ;  /* 0x0000003e000e7c02 */ /* 0x000fe20008000f00 */
[----:B012---:R-:W-:Y:S10]  /*29960*/  ENDCOLLECTIVE ;  /* 0x000000000000791b */ /* 0x007ff40003800000 */
.L_x_7193:
[----:B------:R-:W-:Y:S05]  /*29970*/  BSYNC B0 ;  /* 0x0000000000007941 */ /* 0x000fea0003800000 */
.L_x_7192:
[----:B------:R-:W-:Y:S05]  /*29980*/  BRA `(.L_x_7194) ;  /* 0xffffffcc00947947 */ /* 0x000fea000383ffff */
.L_x_7083:
[----:B0-----:R0:W1:Y:S02]  /*29990*/  SYNCS.PHASECHK.TRANS64.TRYWAIT P0, [R6+URZ], R5 ;  /* 0x00000005060075a7 */ /* 0x001064000800017f */
[----:B-1----:R-:W-:Y:S05]  /*299a0*/  @!P0 NANOSLEEP.SYNCS 0x989680 ;  /* 0x009896800000895d */ /* 0x002fea0003900000 */
[----:B------:R-:W1:Y:S02]  /*299b0*/  @!P0 SYNCS.PHASECHK.TRANS64 P0, [R6+URZ], R5 ;  /* 0x00000005060085a7 */ /* 0x000e64000800007f */
[----:B-1----:R-:W-:Y:S05]  /*299c0*/  @!P0 BRA `(.L_x_7083) ;  /* 0xfffffffc00f08947 */ /* 0x002fea000383ffff */
[----:B------:R-:W-:Y:S05]  /*299d0*/  BRA `(.L_x_7195) ;  /* 0xffffffcc00d07947 */ /* 0x000fea000383ffff */
.L_x_7084:
[----:B-1----:R1:W3:Y:S02]  /*299e0*/  SYNCS.PHASECHK.TRANS64.TRYWAIT P0, [R7+URZ], R2 ;  /* 0x00000002070075a7 */ /* 0x0022e4000800017f */
[----:B---3--:R-:W-:Y:S05]  /*299f0*/  @!P0 NANOSLEEP.SYNCS 0x989680 ;  /* 0x009896800000895d */ /* 0x008fea0003900000 */
[----:B------:R-:W3:Y:S02]  /*29a00*/  @!P0 SYNCS.PHASECHK.TRANS64 P0, [R7+URZ], R2 ;  /* 0x00000002070085a7 */ /* 0x000ee4000800007f */
[----:B---3--:R-:W-:Y:S05]  /*29a10*/  @!P0 BRA `(.L_x_7084) ;  /* 0xfffffffc00f08947 */ /* 0x008fea000383ffff */
[----:B------:R-:W-:Y:S05]  /*29a20*/  BRA `(.L_x_7196) ;  /* 0xffffffcc00c47947 */ /* 0x000fea000383ffff */
.L_x_7086:
[----:B---3--:R3:W4:Y:S02]  /*29a30*/  SYNCS.PHASECHK.TRANS64.TRYWAIT P0, [R4+URZ], R5 ;  /* 0x00000005040075a7 */ /* 0x008724000800017f */
[----:B----4-:R-:W-:Y:S05]  /*29a40*/  @!P0 NANOSLEEP.SYNCS 0x989680 ;  /* 0x009896800000895d */ /* 0x010fea0003900000 */
[----:B------:R-:W4:Y:S02]  /*29a50*/  @!P0 SYNCS.PHASECHK.TRANS64 P0, [R4+URZ], R5 ;  /* 0x00000005040085a7 */ /* 0x000f24000800007f */
[----:B----4-:R-:W-:Y:S05]  /*29a60*/  @!P0 BRA `(.L_x_7086) ;  /* 0xfffffffc00f08947 */ /* 0x010fea000383ffff */
[----:B------:R-:W-:Y:S05]  /*29a70*/  BRA `(.L_x_7197) ;  /* 0xffffffcc00cc7947 */ /* 0x000fea000383ffff */
.L_x_7198:
        /* <DEDUP_REMOVED lines=16> */
.L_x_15127:


//--------------------- .text._ZN7cutlass13device_kernelIN5flash11enable_sm90INS1_16FlashAttnFwdSm90INS1_25CollectiveMainloopFwdSm90ILi2EN4cute5tupleIJNS5_1CILi1EEES8_S8_EEENS6_IJNS7_ILi64EEESA_SA_EEELi512ENS_10bfloat16_tEfNS_4arch4Sm90ELb1ELb0ELb0ELb0ELb0ELb0ELb0ELb0ELb0ELb1ELb0ELb0EEENS1_21CollectiveEpilogueFwdINS6_IJSA_NS7_ILi512EEESA_EEES9_SC_SE_Li256ELb0ELb1ELb0ELb0EEENS1_30DynamicPersistentTileSchedulerILi256ELi128ELb0ELb1ELb1EEEEEEEEEvNT_6ParamsE --------------------------
	.section	.text._ZN7cutlass13device_kernelIN5flash11enable_sm90INS1_16FlashAttnFwdSm90INS1_25CollectiveMainloopFwdSm90ILi2EN4cute5tupleIJNS5_1CILi1EEES8_S8_EEENS6_IJNS7_ILi64EEESA_SA_EEELi512ENS_10bfloat16_tEfNS_4arch4Sm90ELb1ELb0ELb0ELb0ELb0ELb0ELb0ELb0ELb0ELb1ELb0ELb0EEENS1_21CollectiveEpilogueFwdINS6_IJSA_NS7_ILi512EEESA_EEES9_SC_SE_Li256ELb0ELb1ELb0ELb0EEENS1_30DynamicPersistentTileSchedulerILi256ELi128ELb0ELb1ELb1EEEEEEEEEvNT_6ParamsE,"ax",@progbits
	.align	128
.text._ZN7cutlass13device_kernelIN5flash11enable_sm90INS1_16FlashAttnFwdSm90INS1_25CollectiveMainloopFwdSm90ILi2EN4cute5tupleIJNS5_1CILi1EEES8_S8_EEENS6_IJNS7_ILi64EEESA_SA_EEELi512ENS_10bfloat16_tEfNS_4arch4Sm90ELb1ELb0ELb0ELb0ELb0ELb0ELb0ELb0ELb0ELb1ELb0ELb0EEENS1_21CollectiveEpilogueFwdINS6_IJSA_NS7_ILi512EEESA_EEES9_SC_SE_Li256ELb0ELb1ELb0ELb0EEENS1_30DynamicPersistentTileSchedulerILi256ELi128ELb0ELb1ELb1EEEEEEEEEvNT_6ParamsE:
        .type           _ZN7cutlass13device_kernelIN5flash11enable_sm90INS1_16FlashAttnFwdSm90INS1_25CollectiveMainloopFwdSm90ILi2EN4cute5tupleIJNS5_1CILi1EEES8_S8_EEENS6_IJNS7_ILi64EEESA_SA_EEELi512ENS_10bfloat16_tEfNS_4arch4Sm90ELb1ELb0ELb0ELb0ELb0ELb0ELb0ELb0ELb0ELb1ELb0ELb0EEENS1_21CollectiveEpilogueFwdINS6_IJSA_NS7_ILi512EEESA_EEES9_SC_SE_Li256ELb0ELb1ELb0ELb0EEENS1_30DynamicPersistentTileSchedulerILi256ELi128ELb0ELb1ELb1EEEEEEEEEvNT_6ParamsE,@function
        .size           _ZN7cutlass13device_kernelIN5flash11enable_sm90INS1_16FlashAttnFwdSm90INS1_25CollectiveMainloopFwdSm90ILi2EN4cute5tupleIJNS5_1CILi1EEES8_S8_EEENS6_IJNS7_ILi64EEESA_SA_EEELi512ENS_10bfloat16_tEfNS_4arch4Sm90ELb1ELb0ELb0ELb0ELb0ELb0ELb0ELb0ELb0ELb1ELb0ELb0EEENS1_21CollectiveEpilogueFwdINS6_IJSA_NS7_ILi512EEESA_EEES9_SC_SE_Li256ELb0ELb1ELb0ELb0EEENS1_30DynamicPersistentTileSchedulerILi256ELi128ELb0ELb1ELb1EEEEEEEEEvNT_6ParamsE,(.L_x_15128 - _ZN7cutlass13device_kernelIN5flash11enable_sm90INS1_16FlashAttnFwdSm90INS1_25CollectiveMainloopFwdSm90ILi2EN4cute5tupleIJNS5_1CILi1EEES8_S8_EEENS6_IJNS7_ILi64EEESA_SA_EEELi512ENS_10bfloat16_tEfNS_4arch4Sm90ELb1ELb0ELb0ELb0ELb0ELb0ELb0ELb0ELb0ELb1ELb0ELb0EEENS1_21CollectiveEpilogueFwdINS6_IJSA_NS7_ILi512EEESA_EEES9_SC_SE_Li256ELb0ELb1ELb0ELb0EEENS1_30DynamicPersistentTileSchedulerILi256ELi128ELb0ELb1ELb1EEEEEEEEEvNT_6ParamsE)
        .other          _ZN7cutlass13device_kernelIN5flash11enable_sm90INS1_16FlashAttnFwdSm90INS1_25CollectiveMainloopFwdSm90ILi2EN4cute5tupleIJNS5_1CILi1EEES8_S8_EEENS6_IJNS7_ILi64EEESA_SA_EEELi512ENS_10bfloat16_tEfNS_4arch4Sm90ELb1ELb0ELb0ELb0ELb0ELb0ELb0ELb0ELb0ELb1ELb0ELb0EEENS1_21CollectiveEpilogueFwdINS6_IJSA_NS7_ILi512EEESA_EEES9_SC_SE_Li256ELb0ELb1ELb0ELb0EEENS1_30DynamicPersistentTileSchedulerILi256ELi128ELb0ELb1ELb1EEEEEEEEEvNT_6ParamsE,@"STO_CUDA_ENTRY STV_DEFAULT"
_ZN7cutlass13device_kernelIN5flash11enable_sm90INS1_16FlashAttnFwdSm90INS1_25CollectiveMainloopFwdSm90ILi2EN4cute5tupleIJNS5_1CILi1EEES8_S8_EEENS6_IJNS7_ILi64EEESA_SA_EEELi512ENS_10bfloat16_tEfNS_4arch4Sm90ELb1ELb0ELb0ELb0ELb0ELb0ELb0ELb0ELb0ELb1ELb0ELb0EEENS1_21CollectiveEpilogueFwdINS6_IJSA_NS7_ILi512EEESA_EEES9_SC_SE_Li256ELb0ELb1ELb0ELb0EEENS1_30DynamicPersistentTileSchedulerILi256ELi128ELb0ELb1ELb1EEEEEEEEEvNT_6ParamsE:
        /* <DEDUP_REMOVED lines=18> */
.L_x_7200:
[----:B------:R-:W-:Y:S05]  /*0120*/  BSYNC B0 ;  /* 0x0000000000007941 */ /* 0x000fea0003800000 */
.L_x_7199:
        /* <DEDUP_REMOVED lines=37> */
.L_x_7201:
        /* <DEDUP_REMOVED lines=22> */
.L_x_7202:
        /* <DEDUP_REMOVED lines=18> */
.L_x_7203:
        /* <DEDUP_REMOVED lines=22> */
.L_x_7204:
        /* <DEDUP_REMOVED lines=22> */
.L_x_7205:
[----:B------:R-:W-:Y:S01]  /*08c0*/  PLOP3.LUT P0, PT, PT, PT, UP0, 0x80, 0x0 ;  /* 0x000000000000781c */ /* 0x000fe20003f0f008 */
[----:B------:R-:W-:Y:S01]  /*08d0*/  UMOV UR40, 0x1 ;  /* 0x0000000100287882 */ /* 0x000fe20000000000 */
[----:B------:R-:W-:Y:S01]  /*08e0*/  NOP ;  /* 0x0000000000007918 */ /* 0x000fe20000000000 */
[----:B------:R-:W-:Y:S01]  /*08f0*/  USEL UR40, UR40, 0x2, !UP0 ;  /* 0x0000000228287887 */ /* 0x000fe2000c000000 */
[----:B------:R-:W-:Y:S01]  /*0900*/  ULDC.64 UR46, c[0x0][0x208] ;  /* 0x00008200002e7ab9 */ /* 0x000fe20000000a00 */
[----:B012-4-:R-:W-:Y:S08]  /*0910*/  BAR.SYNC.DEFER_BLOCKING 0x0 ;  /* 0x0000000000007b1d */ /* 0x017ff00000010000 */
[----:B------:R-:W-:Y:S05]  /*0920*/  @!P0 BRA `(.L_x_7206) ;  /* 0x000000b000cc8947 */ /* 0x000fea0003800000 */
.L_x_7207:
[----:B------:R-:W-:-:S08]  /*0930*/  NOP ;  /* 0x0000000000007918 */ /* 0x000fd00000000000 */
[----:B------:R-:W0:Y:S02]  /*0940*/  USETMAXREG.TRY_ALLOC.CTAPOOL UP0, 0xf0 ;  /* 0x000000f0000079c8 */ /* 0x000e240008000600 */
[----:B0-----:R-:W-:-:S13]  /*0950*/  PLOP3.LUT P0, PT, PT, PT, UP0, 0x80, 0x0 ;  /* 0x000000000000781c */ /* 0x001fda0003f0f008 */
[----:B------:R-:W-:Y:S05]  /*0960*/  @!P0 BRA `(.L_x_7207) ;  /* 0xfffffffc00f08947 */ /* 0x000fea000383ffff */
[----:B------:R-:W0:Y:S01]  /*0970*/  S2R R2, SR_TID.X ;  /* 0x0000000000027919 */ /* 0x000e220000002100 */
[----:B------:R-:W1:Y:S08]  /*0980*/  S2UR UR4, SR_CTAID.X ;  /* 0x00000000000479c3 */ /* 0x000e700000002500 */
[----:B------:R-:W-:Y:S06]  /*0990*/  BAR.ARV 0x4, 0x180 ;  /* 0x0106000000007b1d */ /* 0x000fec0000002000 */
[----:B0-----:R-:W-:-:S04]  /*09a0*/  LOP3.LUT R0, R2, 0xffffff80, RZ, 0xc0, !PT ;  /* 0xffffff8002007812 */ /* 0x001fc800078ec0ff */
[----:B------:R-:W-:Y:S02]  /*09b0*/  ISETP.NE.AND P0, PT, R0, 0x80, PT ;  /* 0x000000800000780c */ /* 0x000fe40003f05270 */
[----:B------:R-:W1:Y:S11]  /*09c0*/  LDC R0, c[0x0][0xc38] ;  /* 0x00030e00ff007b82 */ /* 0x000e760000000800 */
[----:B------:R-:W-:Y:S06]  /*09d0*/  @!P0 BAR.ARV 0x8, 0x100 ;  /* 0x0204000000008b1d */ /* 0x000fec0000002000 */
[----:B------:R-:W-:-:S13]  /*09e0*/  ISETP.GE.U32.AND P0, PT, R2, 0x100, PT ;  /* 0x000001000200780c */ /* 0x000fda0003f06070 */
[----:B------:R-:W-:Y:S06]  /*09f0*/  @P0 BAR.ARV 0xf, 0x100 ;  /* 0x03c4000000000b1d */ /* 0x000fec0000002000 */
[----:B-1----:R-:W-:-:S13]  /*0a00*/  ISETP.LE.AND P0, PT, R0, UR4, PT ;  /* 0x0000000400007c0c */ /* 0x002fda000bf03270 */
        /* <DEDUP_REMOVED lines=13> */
[-C--:B------:R-:W-:Y:S02]  /*0ae0*/  LEA.HI R5, R3, R216.reuse, RZ, 0x7 ;  /* 0x000000d803057211 */ /* 0x080fe400078f38ff */
[C---:B------:R-:W-:Y:S02]  /*0af0*/  LEA.HI R2, R0.reuse, R7, RZ, 0x1 ;  /* 0x0000000700027211 */ /* 0x040fe400078f08ff */
[----:B------:R-:W-:Y:S02]  /*0b00*/  LOP3.LUT R9, R0, 0xfffffff0, RZ, 0xc0, !PT ;  /* 0xfffffff000097812 */ /* 0x000fe400078ec0ff */
[----:B------:R-:W-:Y:S02]  /*0b10*/  LOP3.LUT R2, R2, 0x1ffffffe, RZ, 0xc0, !PT ;  /* 0x1ffffffe02027812 */ /* 0x000fe400078ec0ff */
[--C-:B------:R-:W-:Y:S01]  /*0b20*/  SHF.R.S32.HI R13, RZ, 0x5, R4.reuse ;  /* 0x00000005ff0d7819 */ /* 0x100fe20000011404 */
[----:B------:R-:W-:Y:S01]  /*0b30*/  IMAD.IADD R9, R216, 0x1, -R9 ;  /* 0x00000001d8097824 */ /* 0x000fe200078e0a09 */
[----:B------:R-:W-:Y:S01]  /*0b40*/  SHF.R.S32.HI R4, RZ, 0x1f, R4 ;  /* 0x0000001fff047819 */ /* 0x000fe20000011404 */
[----:B------:R-:W-:Y:S01]  /*0b50*/  IMAD.IADD R8, R7, 0x1, -R2 ;  /* 0x0000000107087824 */ /* 0x000fe200078e0a02 */
[----:B------:R-:W-:Y:S01]  /*0b60*/  LOP3.LUT R7, R5, 0xffffff80, RZ, 0xc0, !PT ;  /* 0xffffff8005077812 */ /* 0x000fe200078ec0ff */
[----:B0-----:R-:W-:Y:S01]  /*0b70*/  ULEA UR43, UR5, UR43, 0x18 ;  /* 0x0000002b052b7291 */ /* 0x001fe2000f8ec03f */
[----:B------:R-:W-:-:S02]  /*0b80*/  LEA.HI R2, R3, R216, RZ, 0x2 ;  /* 0x000000d803027211 */ /* 0x000fc400078f10ff */
[----:B------:R-:W-:Y:S01]  /*0b90*/  LEA.HI R4, R4, R13, RZ, 0x2 ;  /* 0x0000000d04047211 */ /* 0x000fe200078f10ff */
[----:B------:R-:W-:Y:S01]  /*0ba0*/  IMAD.IADD R7, R216, 0x1, -R7 ;  /* 0x00000001d8077824 */ /* 0x000fe200078e0a07 */
[----:B------:R-:W-:Y:S02]  /*0bb0*/  LOP3.LUT R11, R2, 0xfffffffc, RZ, 0xc0, !PT ;  /* 0xfffffffc020b7812 */ /* 0x000fe400078ec0ff */
[----:B------:R-:W-:Y:S02]  /*0bc0*/  SHF.R.S32.HI R212, RZ, 0x7, R5 ;  /* 0x00000007ffd47819 */ /* 0x000fe40000011405 */
[----:B------:R-:W-:Y:S01]  /*0bd0*/  LOP3.LUT R4, R4, 0x3ffffc, RZ, 0xc0, !PT ;  /* 0x003ffffc04047812 */ /* 0x000fe200078ec0ff */
[----:B------:R-:W-:Y:S01]  /*0be0*/  IMAD.IADD R11, R216, 0x1, -R11 ;  /* 0x00000001d80b7824 */ /* 0x000fe200078e0a0b */
[--C-:B------:R-:W-:Y:S01]  /*0bf0*/  SHF.R.S32.HI R2, RZ, 0x1f, R9.reuse ;  /* 0x0000001fff027819 */ /* 0x100fe20000011409 */
[----:B------:R-:W-:Y:S01]  /*0c00*/  IMAD R15, R212, 0x100, R9 ;  /* 0x00000100d40f7824 */ /* 0x000fe200078e0209 */
[----:B------:R-:W-:Y:S01]  /*0c10*/  SHF.R.S32.HI R0, RZ, 0x1f, R7 ;  /* 0x0000001fff007819 */ /* 0x000fe20000011407 */
[----:B------:R-:W-:Y:S01]  /*0c20*/  IMAD.IADD R10, R13, 0x1, -R4 ;  /* 0x000000010d0a7824 */ /* 0x000fe200078e0a04 */
[----:B------:R-:W-:-:S02]  /*0c30*/  LEA.HI R6, R2, R9, RZ, 0x3 ;  /* 0x0000000902067211 */ /* 0x000fc400078f18ff */
[----:B------:R-:W-:Y:S01]  /*0c40*/  LEA.HI R2, R0, R7, RZ, 0x2 ;  /* 0x0000000700027211 */ /* 0x000fe200078f10ff */
[----:B------:R-:W-:Y:S01]  /*0c50*/  IMAD R14, R10, 0x10, R15 ;  /* 0x000000100a0e7824 */ /* 0x000fe200078e020f */
[C---:B------:R-:W-:Y:S01]  /*0c60*/  LOP3.LUT R4, R6.reuse, 0xfffffff8, RZ, 0xc0, !PT ;  /* 0xfffffff806047812 */ /* 0x040fe200078ec0ff */
[----:B------:R-:W-:Y:S01]  /*0c70*/  IMAD.SHL.U32 R6, R6, 0x40, RZ ;  /* 0x0000004006067824 */ /* 0x000fe200078e00ff */
[----:B------:R-:W-:Y:S02]  /*0c80*/  LOP3.LUT R10, R2, 0x7ffffffc, RZ, 0xc0, !PT ;  /* 0x7ffffffc020a7812 */ /* 0x000fe400078ec0ff */
[----:B------:R-:W-:Y:S01]  /*0c90*/  LEA.HI R12, R11, R11, RZ, 0x1 ;  /* 0x0000000b0b0c7211 */ /* 0x000fe200078f08ff */
[----:B------:R-:W-:Y:S01]  /*0ca0*/  IMAD.IADD R9, R9, 0x1, -R4 ;  /* 0x0000000109097824 */ /* 0x000fe200078e0a04 */
[----:B------:R-:W-:Y:S01]  /*0cb0*/  LEA.HI R4, R0, R7, RZ, 0x5 ;  /* 0x0000000700047211 */ /* 0x000fe200078f28ff */
[----:B------:R-:W-:Y:S01]  /*0cc0*/  IMAD.IADD R10, R7, 0x1, -R10 ;  /* 0x00000001070a7824 */ /* 0x000fe200078e0a0a */
[----:B------:R-:W-:-:S02]  /*0cd0*/  LOP3.LUT R12, R12, 0x1ffffffe, RZ, 0xc0, !PT ;  /* 0x1ffffffe0c0c7812 */ /* 0x000fc400078ec0ff */
[--C-:B------:R-:W-:Y:S02]  /*0ce0*/  SHF.R.S32.HI R0, RZ, 0x2, R2.reuse ;  /* 0x00000002ff007819 */ /* 0x100fe40000011402 */
[----:B------:R-:W-:Y:S01]  /*0cf0*/  SHF.R.S32.HI R7, RZ, 0x1f, R2 ;  /* 0x0000001fff077819 */ /* 0x000fe20000011402 */
[----:B------:R-:W-:Y:S01]  /*0d00*/  IMAD.SHL.U32 R2, R9, 0x40, RZ ;  /* 0x0000004009027824 */ /* 0x000fe200078e00ff */
[----:B------:R-:W-:Y:S01]  /*0d10*/  LOP3.LUT R6, R6, 0x7ffffe00, RZ, 0xc0, !PT ;  /* 0x7ffffe0006067812 */ /* 0x000fe200078ec0ff */
[----:B------:R-:W-:Y:S01]  /*0d20*/  IMAD.IADD R185, R11, 0x1, -R12 ;  /* 0x000000010bb97824 */ /* 0x000fe200078e0a0c */
[----:B------:R-:W-:Y:S01]  /*0d30*/  LEA.HI R7, R7, R0, RZ, 0x3 ;  /* 0x0000000007077211 */ /* 0x000fe200078f18ff */
[----:B------:R-:W-:Y:S01]  /*0d40*/  IMAD.SHL.U32 R11, R8, 0x8, RZ ;  /* 0x00000008080b7824 */ /* 0x000fe200078e00ff */
[----:B------:R-:W-:Y:S01]  /*0d50*/  LOP3.LUT R2, R2, 0x1c0, RZ, 0xc0, !PT ;  /* 0x000001c002027812 */ /* 0x000fe200078ec0ff */
[----:B------:R-:W-:Y:S01]  /*0d60*/  IMAD R6, R13, 0x400, R6 ;  /* 0x000004000d067824 */ /* 0x000fe200078e0206 */
[----:B------:R-:W-:Y:S01]  /*0d70*/  LOP3.LUT R7, R7, 0xfffffff8, RZ, 0xc0, !PT ;  /* 0xfffffff807077812 */ /* 0x000fe200078ec0ff */
[--C-:B------:R-:W-:Y:S01]  /*0d80*/  IMAD.U32 R215, R14, 0x40, R11.reuse ;  /* 0x000000400ed77824 */ /* 0x100fe200078e000b */
[----:B------:R-:W-:-:S02]  /*0d90*/  LOP3.LUT R11, R2, 0x8, R11, 0xf8, !PT ;  /* 0x00000008020b7812 */ /* 0x000fc400078ef80b */
[----:B------:R-:W-:Y:S01]  /*0da0*/  SHF.R.U32.HI R2, RZ, 0x3, R2 ;  /* 0x00000003ff027819 */ /* 0x000fe20000011602 */
[----:B------:R-:W-:Y:S01]  /*0db0*/  IMAD.IADD R7, R0, 0x1, -R7 ;  /* 0x0000000100077824 */ /* 0x000fe200078e0a07 */
[----:B------:R-:W-:Y:S02]  /*0dc0*/  SHF.R.S32.HI R4, RZ, 0x5, R4 ;  /* 0x00000005ff047819 */ /* 0x000fe40000011404 */
[----:B------:R-:W-:Y:S01]  /*0dd0*/  LOP3.LUT R11, R11, R2, RZ, 0x3c, !PT ;  /* 0x000000020b0b7212 */ /* 0x000fe200078e3cff */
[----:B------:R-:W-:Y:S01]  /*0de0*/  IMAD.SHL.U32 R2, R10, 0x2, RZ ;  /* 0x000000020a027824 */ /* 0x000fe200078e00ff */
[----:B------:R-:W-:Y:S01]  /*0df0*/  LEA.HI R3, R3, R216, RZ, 0x3 ;  /* 0x000000d803037211 */ /* 0x000fe200078f18ff */
[----:B------:R-:W-:Y:S01]  /*0e00*/  IMAD R16, R4, 0x10, R7 ;  /* 0x0000001004107824 */ /* 0x000fe200078e0207 */
[----:B------:R-:W-:Y:S01]  /*0e10*/  R2P PR, R9, 0x6 ;  /* 0x0000000609007804 */ /* 0x000fe20000000000 */
[----:B------:R-:W-:Y:S01]  /*0e20*/  IMAD.IADD R6, R6, 0x1, R11 ;  /* 0x0000000106067824 */ /* 0x000fe200078e020b */
[----:B------:R-:W-:Y:S01]  /*0e30*/  LOP3.LUT R7, R3, 0xfffffff8, RZ, 0xc0, !PT ;  /* 0xfffffff803077812 */ /* 0x000fe200078ec0ff */
[----:B------:R-:W-:Y:S01]  /*0e40*/  IMAD R185, R185, 0x8, R16 ;  /* 0x00000008b9b97824 */ /* 0x000fe200078e0210 */
[----:B------:R-:W-:-:S02]  /*0e50*/  LEA.HI R5, R5, R212, RZ, 0x1 ;  /* 0x000000d405057211 */ /* 0x000fc400078f08ff */
[----:B------:R-:W-:Y:S01]  /*0e60*/  LEA R19, R6, UR43, 0x1 ;  /* 0x0000002b06137c11 */ /* 0x000fe2000f8e08ff */
[----:B------:R-:W-:Y:S01]  /*0e70*/  IMAD.IADD R210, R216, 0x1, -R7 ;  /* 0x00000001d8d27824 */ /* 0x000fe200078e0a07 */
[----:B------:R-:W-:Y:S02]  /*0e80*/  LOP3.LUT R5, R5, 0xfffffe, RZ, 0xc0, !PT ;  /* 0x00fffffe05057812 */ /* 0x000fe400078ec0ff */
[----:B------:R-:W-:Y:S01]  /*0e90*/  SEL R23, R23, 0xffffffe0, !P1 ;  /* 0xffffffe017177807 */ /* 0x000fe20004800000 */
[----:B------:R-:W-:Y:S01]  /*0ea0*/  IMAD.SHL.U32 R17, R210, 0x8, RZ ;  /* 0x00000008d2117824 */ /* 0x000fe200078e00ff */
[----:B------:R-:W-:Y:S01]  /*0eb0*/  SHF.R.S32.HI R211, RZ, 0x3, R3 ;  /* 0x00000003ffd37819 */ /* 0x000fe20000011403 */
[----:B------:R-:W-:Y:S02]  /*0ec0*/  VIADD R184, R19, 0x26800 ;  /* 0x0002680013b87836 */ /* 0x000fe40000000000 */
[C---:B------:R-:W-:Y:S02]  /*0ed0*/  VIADD R190, R17.reuse, 0x40 ;  /* 0x0000004011be7836 */ /* 0x040fe40000000000 */
[----:B------:R-:W-:-:S02]  /*0ee0*/  VIADD R189, R17, 0x80 ;  /* 0x0000008011bd7836 */ /* 0x000fc40000000000 */
        /* <DEDUP_REMOVED lines=18> */
.L_x_7260:
        /* <DEDUP_REMOVED lines=21> */
.L_x_7208:
[----:B------:R-:W-:Y:S01]  /*1160*/  ULDC UR7, c[0x0][0xc54] ;  /* 0x0003150000077ab9 */ /* 0x000fe20000000800 */
[----:B------:R-:W-:Y:S01]  /*1170*/  UMOV UR6, UR9 ;  /* 0x0000000900067c82 */ /* 0x000fe20008000000 */
[----:B------:R-:W-:-:S11]  /*1180*/  UISETP.NE.AND UP0, UPT, UR7, 0x1, UPT ;  /* 0x000000010700788c */ /* 0x000fd6000bf05270 */
[----:B------:R-:W-:Y:S02]  /*1190*/  @UP0 ULDC.64 UR10, c[0x0][0xc58] ;  /* 0x00031600000a0ab9 */ /* 0x000fe40000000a00 */
[----:B------:R-:W-:-:S04]  /*11a0*/  UIMAD.WIDE.U32 UR4, UR9, UR10, URZ ;  /* 0x0000000a090472a5 */ /* 0x000fc8000f8e003f */
[----:B------:R-:W-:-:S04]  /*11b0*/  @UP0 USHF.R.U32.HI UR6, URZ, UR11, UR5 ;  /* 0x0000000b3f060299 */ /* 0x000fc80008011605 */
[----:B------:R-:W-:-:S12]  /*11c0*/  UIMAD UR4, UR6, UR7, URZ ;  /* 0x00000007060472a4 */ /* 0x000fd8000f8e023f */
.L_x_7209:
[----:B------:R-:W-:Y:S01]  /*11d0*/  ULDC UR39, c[0x0][0xc48] ;  /* 0x0003120000277ab9 */ /* 0x000fe20000000800 */
[----:B------:R-:W-:Y:S01]  /*11e0*/  ULDC.64 UR10, c[0x0][0x418] ;  /* 0x00010600000a7ab9 */ /* 0x000fe20000000a00 */
[----:B------:R-:W-:Y:S02]  /*11f0*/  UISETP.NE.AND UP1, UPT, UR39, 0x1, UPT ;  /* 0x000000012700788c */ /* 0x000fe4000bf25270 */
[----:B------:R-:W-:Y:S02]  /*1200*/  UISETP.NE.U32.AND UP0, UPT, UR10, URZ, UPT ;  /* 0x0000003f0a00728c */ /* 0x000fe4000bf05070 */
[----:B------:R-:W-:Y:S02]  /*1210*/  UIADD3 UR4, UR9, -UR4, URZ ;  /* 0x8000000409047290 */ /* 0x000fe4000fffe03f */
[----:B------:R-:W-:Y:S02]  /*1220*/  ULOP3.LUT UR6, URZ, UR6, URZ, 0x33, !UPT ;  /* 0x000000063f067292 */ /* 0x000fe4000f8e333f */
[----:B------:R-:W-:Y:S01]  /*1230*/  UISETP.NE.AND.EX UP0, UPT, UR11, URZ, UPT, UP0 ;  /* 0x0000003f0b00728c */ /* 0x000fe2000bf05300 */
[----:B------:R-:W-:Y:S01]  /*1240*/  ULDC UR5, c[0x0][0xc3c] ;  /* 0x00030f0000057ab9 */ /* 0x000fe20000000800 */
[----:B------:R-:W-:Y:S01]  /*1250*/  ULDC UR9, c[0x0][0xc54] ;  /* 0x0003150000097ab9 */ /* 0x000fe20000000800 */
[----:B------:R-:W-:Y:S01]  /*1260*/  ULDC UR49, c[0x0][0x424] ;  /* 0x0001090000317ab9 */ /* 0x000fe20000000800 */
[----:B------:R-:W-:-:S02]  /*1270*/  UISETP.NE.AND UP2, UPT, UR45, 0x1, UPT ;  /* 0x000000012d00788c */ /* 0x000fc4000bf45270 */
[----:B------:R-:W-:Y:S02]  /*1280*/  UIADD3 UR6, UR6, UR5, URZ ;  /* 0x0000000506067290 */ /* 0x000fe4000fffe03f */
[----:B------:R-:W-:Y:S02]  /*1290*/  UIMAD UR8, UR8, UR9, UR4 ;  /* 0x00000009080872a4 */ /* 0x000fe4000f8e0204 */
[----:B------:R-:W-:Y:S01]  /*12a0*/  USEL UR49, UR49, 0x1, UP0 ;  /* 0x0000000131317887 */ /* 0x000fe20008000000 */
[----:B------:R-:W-:Y:S01]  /*12b0*/  PLOP3.LUT P0, PT, PT, PT, UP2, 0x80, 0x0 ;  /* 0x000000000000781c */ /* 0x000fe20003f0f028 */
[----:B------:R-:W-:Y:S01]  /*12c0*/  ULDC UR7, c[0x0][0x2f0] ;  /* 0x0000bc0000077ab9 */ /* 0x000fe20000000800 */
[----:B------:R-:W-:Y:S01]  /*12d0*/  @UP1 ULDC UR4, c[0x0][0xc4c] ;  /* 0x0003130000041ab9 */ /* 0x000fe20000000800 */
[----:B------:R-:W-:Y:S02]  /*12e0*/  USHF.L.U32 UR41, UR6, 0x6, URZ ;  /* 0x0000000606297899 */ /* 0x000fe4000800063f */
        /* <DEDUP_REMOVED lines=8> */
[----:B------:R-:W-:-:S02]  /*1370*/  UIMAD UR39, UR39, UR5, UR8 ;  /* 0x00000005272772a4 */ /* 0x000fc4000f8e0208 */
[----:B------:R-:W-:Y:S01]  /*1380*/  USHF.R.S32.HI UR50, URZ, 0x6, UR4 ;  /* 0x000000063f327899 */ /* 0x000fe20008011404 */
[----:B------:R-:W-:Y:S11]  /*1390*/  @!P0 BRA `(.L_x_7210) ;  /* 0x0000001c006c8947 */ /* 0x000ff60003800000 */
[----:B------:R-:W0:Y:S01]  /*13a0*/  LDC R0, c[0x0][0x448] ;  /* 0x00011200ff007b82 */ /* 0x000e220000000800 */
[----:B------:R-:W-:Y:S01]  /*13b0*/  UIADD3 UR5, UR41, 0x3f, URZ ;  /* 0x0000003f29057890 */ /* 0x000fe2000fffe03f */
[----:B------:R-:W-:Y:S01]  /*13c0*/  CS2R R150, SRZ ;  /* 0x0000000000967805 */ /* 0x000fe2000001ff00 */
[----:B------:R-:W-:Y:S01]  /*13d0*/  ULDC UR4, c[0x0][0x288] ;  /* 0x0000a20000047ab9 */ /* 0x000fe20000000800 */
[----:B------:R-:W-:Y:S01]  /*13e0*/  CS2R R148, SRZ ;  /* 0x0000000000947805 */ /* 0x000fe2000001ff00 */
[----:B------:R-:W-:Y:S01]  /*13f0*/  UIADD3 UR4, -UR4, 0x40, URZ ;  /* 0x0000004004047890 */ /* 0x000fe2000fffe13f */
[----:B------:R-:W-:Y:S02]  /*1400*/  CS2R R146, SRZ ;  /* 0x0000000000927805 */ /* 0x000fe4000001ff00 */
[----:B------:R-:W-:Y:S02]  /*1410*/  CS2R R144, SRZ ;  /* 0x0000000000907805 */ /* 0x000fe4000001ff00 */
[----:B------:R-:W-:Y:S01]  /*1420*/  CS2R R168, SRZ ;  /* 0x0000000000a87805 */ /* 0x000fe2000001ff00 */
[----:B------:R-:W-:Y:S01]  /*1430*/  UIMAD UR4, UR49, UR7, UR4 ;  /* 0x00000007310472a4 */ /* 0x000fe2000f8e0204 */
        /* <DEDUP_REMOVED lines=14> */
[----:B0-----:R-:W-:Y:S01]  /*1520*/  ISETP.NE.AND P0, PT, R0, 0x1, PT ;  /* 0x000000010000780c */ /* 0x001fe20003f05270 */
[----:B------:R-:W-:Y:S01]  /*1530*/  IMAD.U32 R0, RZ, RZ, UR5 ;  /* 0x00000005ff007e24 */ /* 0x000fe2000f8e00ff */
        /* <DEDUP_REMOVED lines=11> */
[----:B------:R-:W0:Y:S01]  /*15f0*/  @P0 LDC R3, c[0x0][0x44c] ;  /* 0x00011300ff030b82 */ /* 0x000e220000000800 */
[----:B------:R-:W-:Y:S02]  /*1600*/  CS2R R170, SRZ ;  /* 0x0000000000aa7805 */ /* 0x000fe4000001ff00 */
[----:B------:R-:W-:Y:S02]  /*1610*/  CS2R R90, SRZ ;  /* 0x00000000005a7805 */ /* 0x000fe4000001ff00 */
[----:B------:R-:W-:Y:S02]  /*1620*/  CS2R R172, SRZ ;  /* 0x0000000000ac7805 */ /* 0x000fe4000001ff00 */
[----:B------:R-:W-:Y:S02]  /*1630*/  CS2R R86, SRZ ;  /* 0x0000000000567805 */ /* 0x000fe4000001ff00 */
[----:B------:R-:W-:-:S02]  /*1640*/  CS2R R174, SRZ ;  /* 0x0000000000ae7805 */ /* 0x000fc4000001ff00 */
[----:B------:R-:W-:Y:S02]  /*1650*/  CS2R R82, SRZ ;  /* 0x0000000000527805 */ /* 0x000fe4000001ff00 */
[----:B------:R-:W-:Y:S01]  /*1660*/  CS2R R176, SRZ ;  /* 0x0000000000b07805 */ /* 0x000fe2000001ff00 */
[----:B------:R-:W1:Y:S01]  /*1670*/  @P0 LDC R4, c[0x0][0x450] ;  /* 0x00011400ff040b82 */ /* 0x000e620000000800 */
        /* <DEDUP_REMOVED lines=14> */
[----:B------:R-:W-:Y:S01]  /*1760*/  CS2R R50, SRZ ;  /* 0x0000000000327805 */ /* 0x000fe2000001ff00 */
[----:B0-----:R-:W-:Y:S01]  /*1770*/  @P0 IMAD.HI.U32 R3, R3, UR5, RZ ;  /* 0x0000000503030c27 */ /* 0x001fe2000f8e00ff */
[----:B------:R-:W-:Y:S02]  /*1780*/  CS2R R198, SRZ ;  /* 0x0000000000c67805 */ /* 0x000fe4000001ff00 */
[----:B------:R-:W-:-:S02]  /*1790*/  CS2R R46, SRZ ;  /* 0x00000000002e7805 */ /* 0x000fc4000001ff00 */
[----:B------:R-:W-:Y:S02]  /*17a0*/  CS2R R200, SRZ ;  /* 0x0000000000c87805 */ /* 0x000fe4000001ff00 */
[----:B------:R-:W-:Y:S02]  /*17b0*/  CS2R R42, SRZ ;  /* 0x00000000002a7805 */ /* 0x000fe4000001ff00 */
[----:B------:R-:W-:Y:S02]  /*17c0*/  CS2R R202, SRZ ;  /* 0x0000000000ca7805 */ /* 0x000fe4000001ff00 */
[----:B------:R-:W-:Y:S02]  /*17d0*/  CS2R R38, SRZ ;  /* 0x0000000000267805 */ /* 0x000fe4000001ff00 */
[----:B------:R-:W-:Y:S02]  /*17e0*/  CS2R R204, SRZ ;  /* 0x0000000000cc7805 */ /* 0x000fe4000001ff00 */
[----:B-1----:R-:W-:-:S02]  /*17f0*/  @P0 SHF.R.U32.HI R0, RZ, R4, R3 ;  /* 0x00000004ff000219 */ /* 0x002fc40000011603 */
[----:B------:R-:W-:Y:S02]  /*1800*/  CS2R R34, SRZ ;  /* 0x0000000000227805 */ /* 0x000fe4000001ff00 */
[----:B------:R-:W-:Y:S02]  /*1810*/  PLOP3.LUT P0, PT, PT, PT, PT, 0x80, 0x0 ;  /* 0x000000000000781c */ /* 0x000fe40003f0f070 */
[----:B------:R-:W-:Y:S02]  /*1820*/  CS2R R208, SRZ ;  /* 0x0000000000d07805 */ /* 0x000fe4000001ff00 */
[----:B------:R-:W-:Y:S01]  /*1830*/  CS2R R30, SRZ ;  /* 0x00000000001e7805 */ /* 0x000fe2000001ff00 */
[----:B------:R-:W-:Y:S01]  /*1840*/  VIADD R3, R0, UR4 ;  /* 0x0000000400037c36 */ /* 0x000fe20008000000 */
[----:B------:R-:W-:Y:S01]  /*1850*/  CS2R R206, SRZ ;  /* 0x0000000000ce7805 */ /* 0x000fe2000001ff00 */
[----:B------:R-:W-:Y:S01]  /*1860*/  IMAD.MOV.U32 R0, RZ, RZ, RZ ;  /* 0x000000ffff007224 */ /* 0x000fe200078e00ff */
[----:B------:R-:W-:Y:S01]  /*1870*/  CS2R R26, SRZ ;  /* 0x00000000001a7805 */ /* 0x000fe2000001ff00 */
[----:B------:R-:W-:Y:S01]  /*1880*/  IMAD.MOV.U32 R7, RZ, RZ, RZ ;  /* 0x000000ffff077224 */ /* 0x000fe200078e00ff */
[----:B------:R-:W-:-:S04]  /*1890*/  SHF.R.S32.HI R4, RZ, 0x1f, R3 ;  /* 0x0000001fff047819 */ /* 0x000fc80000011403 */
[----:B------:R-:W-:Y:S01]  /*18a0*/  LEA.HI R4, R4, R3, RZ, 0x6 ;  /* 0x0000000304047211 */ /* 0x000fe200078f30ff */
[----:B------:R-:W-:-:S03]  /*18b0*/  IMAD.MOV.U32 R3, RZ, RZ, RZ ;  /* 0x000000ffff037224 */ /* 0x000fc600078e00ff */
[----:B------:R-:W-:-:S04]  /*18c0*/  SHF.R.S32.HI R4, RZ, 0x6, R4 ;  /* 0x00000006ff047819 */ /* 0x000fc80000011404 */
[----:B------:R-:W-:-:S04]  /*18d0*/  VIMNMX R4, R4, UR50, PT ;  /* 0x0000003204047c48 */ /* 0x000fc8000bfe0100 */
[----:B------:R-:W-:-:S13]  /*18e0*/  ISETP.GE.AND P1, PT, R4, 0x1, PT ;  /* 0x000000010400780c */ /* 0x000fda0003f26270 */
        /* <DEDUP_REMOVED lines=15> */
.L_x_7212:
[----:B------:R-:W-:Y:S01]  /*19e0*/  ULEA UR21, UR36, UR43, 0x3 ;  /* 0x0000002b24157291 */ /* 0x000fe2000f8e183f */
[----:B------:R-:W-:-:S05]  /*19f0*/  IMAD.U32 R0, RZ, RZ, UR37 ;  /* 0x00000025ff007e24 */ /* 0x000fca000f8e00ff */
[----:B------:R-:W-:-:S04]  /*1a00*/  SHF.L.U32 R0, R0, 0x1f, RZ ;  /* 0x0000001f00007819 */ /* 0x000fc800000006ff */
[----:B------:R-:W0:Y:S02]  /*1a10*/  SYNCS.PHASECHK.TRANS64.TRYWAIT P1, [UR21+0x28c50], R0 ;  /* 0x028c5000ff0075a7 */ /* 0x000e240008020155 */
[----:B0-----:R-:W-:Y:S05]  /*1a20*/  @!P1 BRA `(.L_x_7213) ;  /* 0x000000f400a89947 */ /* 0x001fea0003800000 */
.L_x_7380:
[----:B------:R-:W-:Y:S01]  /*1a30*/  BAR.SYNC.DEFER_BLOCKING 0xe, 0x100 ;  /* 0x0384000000007b1d */ /* 0x000fe20000010000 */
[----:B------:R-:W-:Y:S01]  /*1a40*/  UIADD3 UR4, UR43, 0x26800, URZ ;  /* 0x000268002b047890 */ /* 0x000fe2000fffe03f */
[----:B0-----:R-:W-:Y:S01]  /*1a50*/  IMAD.U32 R0, RZ, RZ, UR21 ;  /* 0x00000015ff007e24 */ /* 0x001fe2000f8e00ff */
[----:B------:R-:W-:Y:S01]  /*1a60*/  ULEA UR18, UR36, UR20, 0xc ;  /* 0x0000001424127291 */ /* 0x000fe2000f8e603f */
[----:B------:R-:W-:Y:S01]  /*1a70*/  ISETP.GE.AND P1, PT, R4, 0x2, PT ;  /* 0x000000020400780c */ /* 0x000fe20003f26270 */
[----:B------:R-:W-:Y:S01]  /*1a80*/  USHF.R.U32.HI UR4, URZ, 0x4, UR4 ;  /* 0x000000043f047899 */ /* 0x000fe20008011604 */
[----:B------:R-:W-:Y:S01]  /*1a90*/  UMOV UR19, 0x40000040 ;  /* 0x4000004000137882 */ /* 0x000fe20000000000 */
[----:B------:R-:W-:Y:S02]  /*1aa0*/  UMOV UR17, 0x40000040 ;  /* 0x4000004000117882 */ /* 0x000fe40000000000 */
[----:B------:R-:W-:Y:S01]  /*1ab0*/  ULOP3.LUT UR4, UR4, 0x3fff, URZ, 0xc0, !UPT ;  /* 0x00003fff04047892 */ /* 0x000fe2000f8ec03f */
[----:B------:R-:W0:Y:S01]  /*1ac0*/  S2R R3, SR_TID.X ;  /* 0x0000000000037919 */ /* 0x000e220000002100 */
[----:B------:R-:W-:-:S02]  /*1ad0*/  UIADD3 UR6, UR18, 0x80, URZ ;  /* 0x0000008012067890 */ /* 0x000fc4000fffe03f */
[----:B------:R-:W-:Y:S01]  /*1ae0*/  ULOP3.LUT UR16, UR4, 0x10000, URZ, 0xfc, !UPT ;  /* 0x0001000004107892 */ /* 0x000fe2000f8efc3f */
[----:B------:R-:W-:Y:S01]  /*1af0*/  UMOV UR7, 0x40000040 ;  /* 0x4000004000077882 */ /* 0x000fe20000000000 */
[----:B------:R-:W-:Y:S02]  /*1b00*/  UMOV UR5, 0x40000040 ;  /* 0x4000004000057882 */ /* 0x000fe40000000000 */
[----:B------:R-:W-:Y:S02]  /*1b10*/  UIADD3 UR4, UR16, 0x2, URZ ;  /* 0x0000000210047890 */ /* 0x000fe4000fffe03f */
[----:B------:R-:W-:Y:S02]  /*1b20*/  UIADD3 UR10, UR18, 0x100, URZ ;  /* 0x00000100120a7890 */ /* 0x000fe4000fffe03f */
[----:B------:R-:W-:Y:S01]  /*1b30*/  UIADD3 UR8, UR16, 0x4, URZ ;  /* 0x0000000410087890 */ /* 0x000fe2000fffe03f */
[----:B------:R-:W-:Y:S01]  /*1b40*/  UMOV UR11, 0x40000040 ;  /* 0x40000040000b7882 */ /* 0x000fe20000000000 */
[----:B------:R-:W-:Y:S01]  /*1b50*/  WARPGROUP.ARRIVE ;  /* 0x00000000000079c5 */ /* 0x000fe20000000000 */
[----:B------:R-:W-:Y:S01]  /*1b60*/  UMOV UR9, 0x40000040 ;  /* 0x4000004000097882 */ /* 0x000fe20000000000 */
[----:B------:R-:W-:-:S02]  /*1b70*/  UIADD3 UR14, UR18, 0x180, URZ ;  /* 0x00000180120e7890 */ /* 0x000fc4000fffe03f */
[----:B------:R-:W-:Y:S02]  /*1b80*/  UIADD3 UR12, UR16, 0x6, URZ ;  /* 0x00000006100c7890 */ /* 0x000fe4000fffe03f */
        /* <DEDUP_REMOVED lines=23> */
.L_x_7219:
[----:B------:R-:W-:Y:S01]  /*1d00*/  BAR.SYNC.DEFER_BLOCKING 0xe, 0x100 ;  /* 0x0384000000007b1d */ /* 0x000fe20000010000 */
[----:B------:R-:W-:Y:S01]  /*1d10*/  IMAD.U32 R3, RZ, RZ, UR36 ;  /* 0x00000024ff037e24 */ /* 0x000fe2000f8e00ff */
[----:B------:R-:W-:Y:S01]  /*1d20*/  UIADD3 UR36, UR36, 0x1, URZ ;  /* 0x0000000124247890 */ /* 0x000fe2000fffe03f */
[C---:B------:R-:W-:Y:S01]  /*1d30*/  ISETP.GT.AND P3, PT, R4.reuse, RZ, PT ;  /* 0x000000ff0400720c */ /* 0x040fe20003f64270 */
        /* <DEDUP_REMOVED lines=139> */
.L_x_7215:
[----:B------:R-:W-:Y:S01]  /*25f0*/  ULEA UR21, UR36, UR43, 0x3 ;  /* 0x0000002b24157291 */ /* 0x000fe2000f8e183f */
[----:B------:R-:W-:-:S05]  /*2600*/  IMAD.U32 R0, RZ, RZ, UR37 ;  /* 0x00000025ff007e24 */ /* 0x000fca000f8e00ff */
[----:B------:R-:W-:-:S04]  /*2610*/  SHF.L.U32 R0, R0, 0x1f, RZ ;  /* 0x0000001f00007819 */ /* 0x000fc800000006ff */
[----:B------:R0:W1:Y:S01]  /*2620*/  SYNCS.PHASECHK.TRANS64.TRYWAIT P1, [UR21+0x28c50], R0 ;  /* 0x028c5000ff0075a7 */ /* 0x0000620008020155 */
[----:B------:R-:W-:Y:S05]  /*2630*/  @!P0 BRA `(.L_x_7216) ;  /* 0x0000000000048947 */ /* 0x000fea0003800000 */
[----:B------:R-:W-:Y:S01]  /*2640*/  BPT.TRAP 0x1 ;  /* 0x000000040000795c */ /* 0x000fe20000300000 */
.L_x_7216:
[----:B-1----:R-:W-:Y:S05]  /*2650*/  @P1 BRA `(.L_x_7217) ;  /* 0x0000000000081947 */ /* 0x002fea0003800000 */
[----:B------:R-:W1:Y:S02]  /*2660*/  SYNCS.PHASECHK.TRANS64.TRYWAIT P1, [UR21+0x28c50], R0 ;  /* 0x028c5000ff0075a7 */ /* 0x000e640008020155 */
[----:B-1----:R-:W-:Y:S05]  /*2670*/  @!P1 BRA `(.L_x_7218) ;  /* 0x000000e800ac9947 */ /* 0x002fea0003800000 */
.L_x_7217:
        /* <DEDUP_REMOVED lines=29> */
.L_x_7214:
        /* <DEDUP_REMOVED lines=144> */
.L_x_7210:
[----:B------:R-:W-:Y:S01]  /*3150*/  ULDC UR4, c[0x0][0x448] ;  /* 0x0001120000047ab9 */ /* 0x000fe20000000800 */
[----:B------:R-:W-:Y:S01]  /*3160*/  UIADD3 UR6, UR41, 0x3f, URZ ;  /* 0x0000003f29067890 */ /* 0x000fe2000fffe03f */
[----:B------:R-:W-:Y:S01]  /*3170*/  PLOP3.LUT P0, PT, PT, PT, PT, 0x80, 0x0 ;  /* 0x000000000000781c */ /* 0x000fe20003f0f070 */
[----:B------:R-:W-:Y:S01]  /*3180*/  UISETP.NE.AND UP0, UPT, UR4, 0x1, UPT ;  /* 0x000000010400788c */ /* 0x000fe2000bf05270 */
[----:B------:R-:W-:Y:S01]  /*3190*/  IMAD.MOV.U32 R0, RZ, RZ, RZ ;  /* 0x000000ffff007224 */ /* 0x000fe200078e00ff */
[----:B------:R-:W-:Y:S01]  /*31a0*/  ULDC UR8, c[0x0][0x288] ;  /* 0x0000a20000087ab9 */ /* 0x000fe20000000800 */
[----:B------:R-:W-:Y:S01]  /*31b0*/  IMAD.MOV.U32 R3, RZ, RZ, RZ ;  /* 0x000000ffff037224 */ /* 0x000fe200078e00ff */
[----:B------:R-:W-:Y:S01]  /*31c0*/  UIADD3 UR8, -UR8, 0x40, URZ ;  /* 0x0000004008087890 */ /* 0x000fe2000fffe13f */
[----:B------:R-:W-:Y:S02]  /*31d0*/  CS2R R150, SRZ ;  /* 0x0000000000967805 */ /* 0x000fe4000001ff00 */
[----:B------:R-:W-:-:S02]  /*31e0*/  CS2R R148, SRZ ;  /* 0x0000000000947805 */ /* 0x000fc4000001ff00 */
[----:B------:R-:W-:Y:S01]  /*31f0*/  CS2R R146, SRZ ;  /* 0x0000000000927805 */ /* 0x000fe2000001ff00 */
[----:B------:R-:W-:Y:S01]  /*3200*/  UIMAD UR8, UR49, UR7, UR8 ;  /* 0x00000007310872a4 */ /* 0x000fe2000f8e0208 */
[----:B------:R-:W-:Y:S02]  /*3210*/  CS2R R144, SRZ ;  /* 0x0000000000907805 */ /* 0x000fe4000001ff00 */
[----:B------:R-:W-:Y:S01]  /*3220*/  CS2R R168, SRZ ;  /* 0x0000000000a87805 */ /* 0x000fe2000001ff00 */
[----:B------:R-:W-:Y:S01]  /*3230*/  @UP0 ULDC UR4, c[0x0][0x44c] ;  /* 0x0001130000040ab9 */ /* 0x000fe20000000800 */
[----:B------:R-:W-:Y:S01]  /*3240*/  @UP0 ULDC UR9, c[0x0][0x450] ;  /* 0x0001140000090ab9 */ /* 0x000fe20000000800 */
[----:B------:R-:W-:Y:S01]  /*3250*/  UIMAD.WIDE.U32 UR4, UR6, UR4, URZ ;  /* 0x00000004060472a5 */ /* 0x000fe2000f8e003f */
[----:B------:R-:W-:Y:S02]  /*3260*/  CS2R R140, SRZ ;  /* 0x00000000008c7805 */ /* 0x000fe4000001ff00 */
[----:B------:R-:W-:-:S02]  /*3270*/  CS2R R166, SRZ ;  /* 0x0000000000a67805 */ /* 0x000fc4000001ff00 */
[----:B------:R-:W-:Y:S01]  /*3280*/  CS2R R136, SRZ ;  /* 0x0000000000887805 */ /* 0x000fe2000001ff00 */
[----:B------:R-:W-:Y:S01]  /*3290*/  @UP0 USHF.R.U32.HI UR6, URZ, UR9, UR5 ;  /* 0x000000093f060299 */ /* 0x000fe20008011605 */
[----:B------:R-:W-:Y:S02]  /*32a0*/  CS2R R164, SRZ ;  /* 0x0000000000a47805 */ /* 0x000fe4000001ff00 */
[----:B------:R-:W-:Y:S02]  /*32b0*/  CS2R R132, SRZ ;  /* 0x0000000000847805 */ /* 0x000fe4000001ff00 */
[----:B------:R-:W-:Y:S01]  /*32c0*/  CS2R R162, SRZ ;  /* 0x0000000000a27805 */ /* 0x000fe2000001ff00 */
[----:B------:R-:W-:Y:S01]  /*32d0*/  UIADD3 UR6, UR8, UR6, URZ ;  /* 0x0000000608067290 */ /* 0x000fe2000fffe03f */
[----:B------:R-:W-:Y:S02]  /*32e0*/  CS2R R160, SRZ ;  /* 0x0000000000a07805 */ /* 0x000fe4000001ff00 */
[----:B------:R-:W-:-:S02]  /*32f0*/  CS2R R128, SRZ ;  /* 0x0000000000807805 */ /* 0x000fc4000001ff00 */
[----:B------:R-:W-:Y:S01]  /*3300*/  CS2R R158, SRZ ;  /* 0x00000000009e7805 */ /* 0x000fe2000001ff00 */
[----:B------:R-:W-:Y:S01]  /*3310*/  USHF.R.S32.HI UR4, URZ, 0x1f, UR6 ;  /* 0x0000001f3f047899 */ /* 0x000fe20008011406 */
[----:B------:R-:W-:Y:S02]  /*3320*/  CS2R R156, SRZ ;  /* 0x00000000009c7805 */ /* 0x000fe4000001ff00 */
[----:B------:R-:W-:Y:S02]  /*3330*/  CS2R R124, SRZ ;  /* 0x00000000007c7805 */ /* 0x000fe4000001ff00 */
[----:B------:R-:W-:Y:S01]  /*3340*/  CS2R R154, SRZ ;  /* 0x00000000009a7805 */ /* 0x000fe2000001ff00 */
[----:B------:R-:W-:Y:S01]  /*3350*/  ULEA.HI UR4, UR4, UR6, URZ, 0x6 ;  /* 0x0000000604047291 */ /* 0x000fe2000f8f303f */
[----:B------:R-:W-:Y:S02]  /*3360*/  CS2R R152, SRZ ;  /* 0x0000000000987805 */ /* 0x000fe4000001ff00 */
[----:B------:R-:W-:-:S02]  /*3370*/  CS2R R120, SRZ ;  /* 0x0000000000787805 */ /* 0x000fc4000001ff00 */
[----:B------:R-:W-:Y:S01]  /*3380*/  CS2R R104, SRZ ;  /* 0x0000000000687805 */ /* 0x000fe2000001ff00 */
[----:B------:R-:W-:Y:S01]  /*3390*/  USHF.R.S32.HI UR4, URZ, 0x6, UR4 ;  /* 0x000000063f047899 */ /* 0x000fe20008011404 */
[----:B------:R-:W-:Y:S02]  /*33a0*/  CS2R R100, SRZ ;  /* 0x0000000000647805 */ /* 0x000fe4000001ff00 */
[----:B------:R-:W-:Y:S02]  /*33b0*/  CS2R R116, SRZ ;  /* 0x0000000000747805 */ /* 0x000fe4000001ff00 */
[----:B------:R-:W-:Y:S01]  /*33c0*/  CS2R R114, SRZ ;  /* 0x0000000000727805 */ /* 0x000fe2000001ff00 */
[----:B------:R-:W-:Y:S01]  /*33d0*/  UISETP.LT.AND UP0, UPT, UR50, UR4, UPT ;  /* 0x000000043200728c */ /* 0x000fe2000bf01270 */
[----:B------:R-:W-:Y:S02]  /*33e0*/  CS2R R112, SRZ ;  /* 0x0000000000707805 */ /* 0x000fe4000001ff00 */
[----:B------:R-:W-:-:S02]  /*33f0*/  CS2R R110, SRZ ;  /* 0x00000000006e7805 */ /* 0x000fc4000001ff00 */
[----:B------:R-:W-:Y:S01]  /*3400*/  CS2R R108, SRZ ;  /* 0x00000000006c7805 */ /* 0x000fe2000001ff00 */
[----:B------:R-:W-:Y:S01]  /*3410*/  USEL UR50, UR50, UR4, UP0 ;  /* 0x0000000432327287 */ /* 0x000fe20008000000 */
[----:B------:R-:W-:Y:S02]  /*3420*/  CS2R R106, SRZ ;  /* 0x00000000006a7805 */ /* 0x000fe4000001ff00 */
[----:B------:R-:W-:Y:S02]  /*3430*/  CS2R R102, SRZ ;  /* 0x0000000000667805 */ /* 0x000fe4000001ff00 */
[----:B------:R-:W-:Y:S01]  /*3440*/  CS2R R98, SRZ ;  /* 0x0000000000627805 */ /* 0x000fe2000001ff00 */
[----:B------:R-:W-:Y:S01]  /*3450*/  UISETP.GE.AND UP0, UPT, UR50, 0x1, UPT ;  /* 0x000000013200788c */ /* 0x000fe2000bf06270 */
[----:B------:R-:W-:Y:S02]  /*3460*/  CS2R R94, SRZ ;  /* 0x00000000005e7805 */ /* 0x000fe4000001ff00 */
[----:B------:R-:W-:-:S02]  /*3470*/  CS2R R170, SRZ ;  /* 0x0000000000aa7805 */ /* 0x000fc4000001ff00 */
[----:B------:R-:W-:Y:S02]  /*3480*/  CS2R R90, SRZ ;  /* 0x00000000005a7805 */ /* 0x000fe4000001ff00 */
[----:B------:R-:W-:Y:S02]  /*3490*/  CS2R R172, SRZ ;  /* 0x0000000000ac7805 */ /* 0x000fe4000001ff00 */
[----:B------:R-:W-:Y:S02]  /*34a0*/  CS2R R86, SRZ ;  /* 0x0000000000567805 */ /* 0x000fe4000001ff00 */
[----:B------:R-:W-:Y:S02]  /*34b0*/  PLOP3.LUT P1, PT, PT, PT, UP0, 0x80, 0x0 ;  /* 0x000000000000781c */ /* 0x000fe40003f2f008 */
        /* <DEDUP_REMOVED lines=62> */
.L_x_7220:
        /* <DEDUP_REMOVED lines=9> */
.L_x_7381:
[----:B------:R-:W-:Y:S05]  /*3930*/  @!P0 BRA `(.L_x_7222) ;  /* 0x0000000000048947 */ /* 0x000fea0003800000 */
[----:B------:R-:W-:Y:S01]  /*3940*/  BPT.TRAP 0x1 ;  /* 0x000000040000795c */ /* 0x000fe20000300000 */
.L_x_7222:
[----:B------:R-:W-:Y:S02]  /*3950*/  IMAD.U32 R7, RZ, RZ, UR36 ;  /* 0x00000024ff077e24 */ /* 0x000fe4000f8e00ff */
[----:B------:R-:W-:-:S03]  /*3960*/  IMAD.U32 R8, RZ, RZ, UR37 ;  /* 0x00000025ff087e24 */ /* 0x000fc6000f8e00ff */
[----:B------:R-:W-:Y:S02]  /*3970*/  LEA R7, R7, UR43, 0x3 ;  /* 0x0000002b07077c11 */ /* 0x000fe4000f8e18ff */
[----:B------:R-:W-:-:S04]  /*3980*/  SHF.L.U32 R8, R8, 0x1f, RZ ;  /* 0x0000001f08087819 */ /* 0x000fc800000006ff */
[----:B------:R1:W2:Y:S01]  /*3990*/  SYNCS.PHASECHK.TRANS64.TRYWAIT P1, [R7+URZ+0x28c30], R8 ;  /* 0x028c3008070075a7 */ /* 0x0002a2000802017f */
[----:B------:R-:W-:Y:S05]  /*39a0*/  @!P0 BRA `(.L_x_7223) ;  /* 0x0000000000048947 */ /* 0x000fea0003800000 */
[----:B------:R-:W-:Y:S01]  /*39b0*/  BPT.TRAP 0x1 ;  /* 0x000000040000795c */ /* 0x000fe20000300000 */
.L_x_7223:
[----:B--2---:R-:W-:Y:S05]  /*39c0*/  @P1 BRA `(.L_x_7224) ;  /* 0x0000000000081947 */ /* 0x004fea0003800000 */
[----:B------:R-:W2:Y:S02]  /*39d0*/  SYNCS.PHASECHK.TRANS64.TRYWAIT P1, [R7+URZ+0x28c30], R8 ;  /* 0x028c3008070075a7 */ /* 0x000ea4000802017f */
[----:B--2---:R-:W-:Y:S05]  /*39e0*/  @!P1 BRA `(.L_x_7225) ;  /* 0x000000d800009947 */ /* 0x004fea0003800000 */
.L_x_7224:
        /* <DEDUP_REMOVED lines=34> */
[----:B------:R-:W-:Y:S01]  /*3c10*/  HGMMA.64x64x16.F32.BF16 R24, gdesc[UR4], R24, gsb0 ;  /* 0x00e00000041879f0 */ /* 0x000fe20008001818 */
        /* <DEDUP_REMOVED lines=9> */
[----:B------:R-:W0:Y:S01]  /*3cb0*/  SHFL.IDX PT, R6, R3, 0x1, 0x1c1f ;  /* 0x003c1f0003067f89 */ /* 0x000e2200000e0000 */
[----:B------:R-:W-:-:S03]  /*3cc0*/  UIMAD UR6, UR50, UR6, 0x40 ;  /* 0x00000040320674a4 */ /* 0x000fc6000f8e0206 */
[----:B------:R-:W3:Y:S01]  /*3cd0*/  SHFL.IDX PT, R3, R3, RZ, 0x1c1f ;  /* 0x001c1fff03037589 */ /* 0x000ee200000e0000 */
[----:B------:R-:W-:Y:S02]  /*3ce0*/  WARPGROUP.DEPBAR.LE gsb0, 0x0 ;  /* 0x00008000000079c5 */ /* 0x000fe40000010000 */
[----:B------:R-:W-:-:S06]  /*3cf0*/  WARPGROUP.ARRIVE ;  /* 0x00000000000079c5 */ /* 0x000fcc0000000000 */
[----:B------:R-:W-:Y:S01]  /*3d00*/  HGMMA.64x64x16.F32.BF16 R24, gdesc[UR8], R24, gsb0 ;  /* 0x00e00000081879f0 */ /* 0x000fe20008001818 */
[----:B------:R-:W-:Y:S02]  /*3d10*/  ULDC UR10, c[0x0][0x988] ;  /* 0x00026200000a7ab9 */ /* 0x000fe40000000800 */
[----:B------:R-:W-:Y:S02]  /*3d20*/  WARPGROUP.DEPBAR.LE gsb0, 0x0 ;  /* 0x00008000000079c5 */ /* 0x000fe40000010000 */
[----:B------:R-:W-:-:S06]  /*3d30*/  WARPGROUP.ARRIVE ;  /* 0x00000000000079c5 */ /* 0x000fcc0000000000 */
[----:B------:R-:W-:Y:S01]  /*3d40*/  HGMMA.64x64x16.F32.BF16 R24, gdesc[UR12], R24, gsb0 ;  /* 0x00e000000c1879f0 */ /* 0x000fe20008001818 */
[----:B------:R-:W-:Y:S01]  /*3d50*/  ULDC UR14, c[0x0][0x2f0] ;  /* 0x0000bc00000e7ab9 */ /* 0x000fe20000000800 */
[----:B------:R-:W-:Y:S01]  /*3d60*/  ULDC UR15, c[0x0][0x288] ;  /* 0x0000a200000f7ab9 */ /* 0x000fe20000000800 */
[----:B------:R-:W-:Y:S02]  /*3d70*/  UIMAD UR7, UR49, UR14, UR7 ;  /* 0x0000000e310772a4 */ /* 0x000fe4000f8e0207 */
[----:B------:R-:W-:-:S04]  /*3d80*/  UIMAD UR6, UR49, UR14, UR6 ;  /* 0x0000000e310672a4 */ /* 0x000fc8000f8e0206 */
[----:B------:R-:W-:Y:S02]  /*3d90*/  IMAD.U32 R5, RZ, RZ, UR7 ;  /* 0x00000007ff057e24 */ /* 0x000fe4000f8e00ff */
[----:B------:R-:W-:-:S03]  /*3da0*/  IADD3 R4, -R2, UR6, RZ ;  /* 0x0000000602047c10 */ /* 0x000fc6000fffe1ff */
[----:B------:R-:W-:-:S04]  /*3db0*/  IADD3 R5, R5, -UR15, -R2 ;  /* 0x8000000f05057c10 */ /* 0x000fc8000fffe802 */
[-CC-:B0-----:R-:W-:Y:S02]  /*3dc0*/  VIADDMNMX R6, R6, R5.reuse, R4.reuse, PT ;  /* 0x0000000506067246 */ /* 0x181fe40003800104 */
[----:B---3--:R-:W-:Y:S02]  /*3dd0*/  VIADDMNMX R4, R3, R5, R4, PT ;  /* 0x0000000503047246 */ /* 0x008fe40003800104 */
[C---:B------:R-:W-:Y:S02]  /*3de0*/  ISETP.GT.AND P3, PT, R6.reuse, RZ, PT ;  /* 0x000000ff0600720c */ /* 0x040fe40003f64270 */
[C---:B------:R-:W-:Y:S02]  /*3df0*/  ISETP.GT.AND P4, PT, R6.reuse, 0x1, PT ;  /* 0x000000010600780c */ /* 0x040fe40003f84270 */
[----:B------:R-:W-:Y:S01]  /*3e00*/  ISETP.GT.AND P5, PT, R6, 0x8, PT ;  /* 0x000000080600780c */ /* 0x000fe20003fa4270 */
[----:B------:R-:W-:Y:S02]  /*3e10*/  WARPGROUP.DEPBAR.LE gsb0, 0x0 ;  /* 0x00008000000079c5 */ /* 0x000fe40000010000 */
[----:B------:R-:W-:-:S02]  /*3e20*/  FSEL R26, R26, -INF , P3 ;  /* 0xff8000001a1a7808 */ /* 0x000fc40001800000 */
[----:B------:R-:W-:Y:S02]  /*3e30*/  FSEL R27, R27, -INF , P4 ;  /* 0xff8000001b1b7808 */ /* 0x000fe40002000000 */
        /* <DEDUP_REMOVED lines=39> */
[----:B------:R-:W-:Y:S02]  /*40b0*/  FSEL R55, R55, -INF , P3 ;  /* 0xff80000037377808 */ /* 0x000fe40001800000 */
[----:B------:R-:W-:-:S02]  /*40c0*/  FMNMX.FTZ R6, R54, R9, !PT ;  /* 0x0000000936067209 */ /* 0x000fc40007810000 */
[C---:B------:R-:W-:Y:S02]  /*40d0*/  ISETP.GT.AND P3, PT, R4.reuse, RZ, PT ;  /* 0x000000ff0400720c */ /* 0x040fe40003f64270 */
[----:B------:R-:W-:Y:S02]  /*40e0*/  FMNMX.FTZ R6, R55, R6, !PT ;  /* 0x0000000637067209 */ /* 0x000fe40007810000 */
[C---:B------:R-:W-:Y:S02]  /*40f0*/  ISETP.GT.AND P4, PT, R4.reuse, 0x1, PT ;  /* 0x000000010400780c */ /* 0x040fe40003f84270 */
[----:B------:R-:W-:Y:S01]  /*4100*/  ISETP.GT.AND P5, PT, R4, 0x8, PT ;  /* 0x000000080400780c */ /* 0x000fe20003fa4270 */
[----:B------:R-:W0:Y:S01]  /*4110*/  SHFL.BFLY PT, R9, R6, 0x2, 0x1f ;  /* 0x0c401f0006097f89 */ /* 0x000e2200000e0000 */
[----:B------:R-:W-:Y:S02]  /*4120*/  FSEL R24, R24, -INF , P3 ;  /* 0xff80000018187808 */ /* 0x000fe40001800000 */
[----:B------:R-:W-:-:S02]  /*4130*/  FSEL R25, R25, -INF , P4 ;  /* 0xff80000019197808 */ /* 0x000fc40002000000 */
[----:B------:R-:W-:Y:S02]  /*4140*/  ISETP.GT.AND P3, PT, R4, 0x9, PT ;  /* 0x000000090400780c */ /* 0x000fe40003f64270 */
[----:B------:R-:W-:Y:S02]  /*4150*/  FSEL R28, R28, -INF , P5 ;  /* 0xff8000001c1c7808 */ /* 0x000fe40002800000 */
[----:B------:R-:W-:Y:S02]  /*4160*/  FMNMX.FTZ R3, R24, R25, !PT ;  /* 0x0000001918037209 */ /* 0x000fe40007810000 */
[C---:B------:R-:W-:Y:S02]  /*4170*/  ISETP.GT.AND P4, PT, R4.reuse, 0x10, PT ;  /* 0x000000100400780c */ /* 0x040fe40003f84270 */
[----:B------:R-:W-:Y:S02]  /*4180*/  FSEL R29, R29, -INF , P3 ;  /* 0xff8000001d1d7808 */ /* 0x000fe40001800000 */
[----:B------:R-:W-:-:S02]  /*4190*/  ISETP.GT.AND P3, PT, R4, 0x11, PT ;  /* 0x000000110400780c */ /* 0x000fc40003f64270 */
[----:B------:R-:W-:Y:S02]  /*41a0*/  FSEL R32, R32, -INF , P4 ;  /* 0xff80000020207808 */ /* 0x000fe40002000000 */
[C---:B------:R-:W-:Y:S02]  /*41b0*/  ISETP.GT.AND P4, PT, R4.reuse, 0x18, PT ;  /* 0x000000180400780c */ /* 0x040fe40003f84270 */
[----:B------:R-:W-:Y:S02]  /*41c0*/  FSEL R33, R33, -INF , P3 ;  /* 0xff80000021217808 */ /* 0x000fe40001800000 */
[----:B------:R-:W-:Y:S02]  /*41d0*/  ISETP.GT.AND P3, PT, R4, 0x19, PT ;  /* 0x000000190400780c */ /* 0x000fe40003f64270 */
[----:B0-----:R-:W-:Y:S02]  /*41e0*/  FMNMX.FTZ R9, R6, R9, !PT ;  /* 0x0000000906097209 */ /* 0x001fe40007810000 */
[----:B------:R-:W-:-:S02]  /*41f0*/  FMNMX.FTZ R6, R28, R3, !PT ;  /* 0x000000031c067209 */ /* 0x000fc40007810000 */
[----:B------:R-:W-:Y:S01]  /*4200*/  FSEL R36, R36, -INF , P4 ;  /* 0xff80000024247808 */ /* 0x000fe20002000000 */
[----:B------:R-:W0:Y:S01]  /*4210*/  SHFL.BFLY PT, R10, R9, 0x1, 0x1f ;  /* 0x0c201f00090a7f89 */ /* 0x000e2200000e0000 */
[----:B------:R-:W-:Y:S02]  /*4220*/  FMNMX.FTZ R3, R29, R6, !PT ;  /* 0x000000061d037209 */ /* 0x000fe40007810000 */
[----:B------:R-:W-:Y:S02]  /*4230*/  ISETP.GT.AND P4, PT, R4, 0x20, PT ;  /* 0x000000200400780c */ /* 0x000fe40003f84270 */
[----:B------:R-:W-:Y:S02]  /*4240*/  FMNMX.FTZ R6, R32, R3, !PT ;  /* 0x0000000320067209 */ /* 0x000fe40007810000 */
[----:B------:R-:W-:Y:S02]  /*4250*/  FSEL R37, R37, -INF , P3 ;  /* 0xff80000025257808 */ /* 0x000fe40001800000 */
[----:B------:R-:W-:-:S02]  /*4260*/  FMNMX.FTZ R3, R33, R6, !PT ;  /* 0x0000000621037209 */ /* 0x000fc40007810000 */
[----:B------:R-:W-:Y:S02]  /*4270*/  ISETP.GT.AND P5, PT, R4, 0x21, PT ;  /* 0x000000210400780c */ /* 0x000fe40003fa4270 */
[----:B------:R-:W-:Y:S02]  /*4280*/  FSEL R40, R40, -INF , P4 ;  /* 0xff80000028287808 */ /* 0x000fe40002000000 */
[C---:B------:R-:W-:Y:S02]  /*4290*/  ISETP.GT.AND P4, PT, R4.reuse, 0x28, PT ;  /* 0x000000280400780c */ /* 0x040fe40003f84270 */
[----:B------:R-:W-:Y:S02]  /*42a0*/  FSEL R41, R41, -INF , P5 ;  /* 0xff80000029297808 */ /* 0x000fe40002800000 */
[----:B------:R-:W-:Y:S02]  /*42b0*/  ISETP.GT.AND P3, PT, R4, 0x29, PT ;  /* 0x000000290400780c */ /* 0x000fe40003f64270 */
[----:B------:R-:W-:-:S02]  /*42c0*/  FSEL R44, R44, -INF , P4 ;  /* 0xff8000002c2c7808 */ /* 0x000fc40002000000 */
[----:B------:R-:W-:Y:S02]  /*42d0*/  ISETP.GT.AND P4, PT, R4, 0x30, PT ;  /* 0x000000300400780c */ /* 0x000fe40003f84270 */
[----:B0-----:R-:W-:Y:S02]  /*42e0*/  FMNMX.FTZ R6, R9, R10, !PT ;  /* 0x0000000a09067209 */ /* 0x001fe40007810000 */
[----:B------:R-:W-:Y:S02]  /*42f0*/  FMNMX.FTZ R10, R36, R3, !PT ;  /* 0x00000003240a7209 */ /* 0x000fe40007810000 */
[----:B------:R-:W-:Y:S01]  /*4300*/  FSEL R45, R45, -INF , P3 ;  /* 0xff8000002d2d7808 */ /* 0x000fe20001800000 */
[----:B------:R-:W-:Y:S01]  /*4310*/  FMUL.FTZ R5, R6, UR10 ;  /* 0x0000000a06057c20 */ /* 0x000fe20008410000 */
[----:B------:R-:W-:Y:S02]  /*4320*/  FMNMX.FTZ R3, R37, R10, !PT ;  /* 0x0000000a25037209 */ /* 0x000fe40007810000 */
[----:B------:R-:W-:-:S02]  /*4330*/  ISETP.GT.AND P3, PT, R4, 0x31, PT ;  /* 0x000000310400780c */ /* 0x000fc40003f64270 */
[----:B------:R-:W-:Y:S02]  /*4340*/  FMNMX.FTZ R10, R40, R3, !PT ;  /* 0x00000003280a7209 */ /* 0x000fe40007810000 */
[----:B------:R-:W-:Y:S02]  /*4350*/  FSEL R48, R48, -INF , P4 ;  /* 0xff80000030307808 */ /* 0x000fe40002000000 */
[----:B------:R-:W-:Y:S02]  /*4360*/  FMNMX.FTZ R3, R41, R10, !PT ;  /* 0x0000000a29037209 */ /* 0x000fe40007810000 */
[----:B------:R-:W-:Y:S02]  /*4370*/  ISETP.GT.AND P4, PT, R4, 0x38, PT ;  /* 0x000000380400780c */ /* 0x000fe40003f84270 */
[----:B------:R-:W-:Y:S02]  /*4380*/  FMNMX.FTZ R10, R44, R3, !PT ;  /* 0x000000032c0a7209 */ /* 0x000fe40007810000 */
[----:B------:R-:W-:-:S02]  /*4390*/  FSEL R49, R49, -INF , P3 ;  /* 0xff80000031317808 */ /* 0x000fc40001800000 */
[----:B------:R-:W-:Y:S02]  /*43a0*/  FMNMX.FTZ R3, R45, R10, !PT ;  /* 0x0000000a2d037209 */ /* 0x000fe40007810000 */
[----:B------:R-:W-:Y:S02]  /*43b0*/  ISETP.GT.AND P3, PT, R4, 0x39, PT ;  /* 0x000000390400780c */ /* 0x000fe40003f64270 */
[----:B------:R-:W-:Y:S02]  /*43c0*/  FMNMX.FTZ R10, R48, R3, !PT ;  /* 0x00000003300a7209 */ /* 0x000fe40007810000 */
[----:B------:R-:W-:Y:S02]  /*43d0*/  FSEL R52, R52, -INF , P4 ;  /* 0xff80000034347808 */ /* 0x000fe40002000000 */
[----:B------:R-:W-:Y:S02]  /*43e0*/  FMNMX.FTZ R3, R49, R10, !PT ;  /* 0x0000000a31037209 */ /* 0x000fe40007810000 */
[----:B------:R-:W-:-:S02]  /*43f0*/  FSEL R53, R53, -INF , P3 ;  /* 0xff80000035357808 */ /* 0x000fc40001800000 */
[----:B------:R-:W-:Y:S02]  /*4400*/  FMNMX.FTZ R4, R52, R3, !PT ;  /* 0x0000000334047209 */ /* 0x000fe40007810000 */
[----:B------:R-:W-:Y:S02]  /*4410*/  FSETP.NEU.FTZ.AND P5, PT, R6, -INF , PT ;  /* 0xff8000000600780b */ /* 0x000fe40003fbd000 */
[----:B------:R-:W-:Y:S02]  /*4420*/  FMNMX.FTZ R4, R53, R4, !PT ;  /* 0x0000000435047209 */ /* 0x000fe40007810000 */
[----:B------:R-:W-:-:S03]  /*4430*/  FSEL R9, R5, RZ, P5 ;  /* 0x000000ff05097208 */ /* 0x000fc60002800000 */
[----:B------:R-:W0:Y:S02]  /*4440*/  SHFL.BFLY PT, R3, R4, 0x2, 0x1f ;  /* 0x0c401f0004037f89 */ /* 0x000e2400000e0000 */
        /* <DEDUP_REMOVED lines=16> */
[--C-:B------:R-:W-:Y:S01]  /*4550*/  FFMA.FTZ R54, R54, UR10, -R9.reuse ;  /* 0x0000000a36367c23 */ /* 0x100fe20008010809 */
[----:B------:R-:W-:Y:S01]  /*4560*/  FFMA.FTZ R9, R55, UR10, -R9 ;  /* 0x0000000a37097c23 */ /* 0x000fe20008010809 */
[----:B0-----:R-:W-:-:S04]  /*4570*/  FMNMX.FTZ R3, R4, R3, !PT ;  /* 0x0000000304037209 */ /* 0x001fc80007810000 */
[----:B------:R-:W-:Y:S01]  /*4580*/  MUFU.EX2 R30, R30 ;  /* 0x0000001e001e7308 */ /* 0x000fe20000000800 */
[----:B------:R-:W0:Y:S07]  /*4590*/  SHFL.BFLY PT, R4, R3, 0x1, 0x1f ;  /* 0x0c201f0003047f89 */ /* 0x000e2e00000e0000 */
[----:B------:R-:W4:Y:S01]  /*45a0*/  MUFU.EX2 R31, R31 ;  /* 0x0000001f001f7308 */ /* 0x000f220000000800 */
[----:B---3--:R-:W-:-:S07]  /*45b0*/  F2FP.BF16.F32.PACK_AB R153, R27, R26 ;  /* 0x0000001a1b99723e */ /* 0x008fce00000010ff */
[----:B------:R-:W-:Y:S08]  /*45c0*/  MUFU.EX2 R34, R34 ;  /* 0x0000002200227308 */ /* 0x000ff00000000800 */
[----:B------:R-:W3:Y:S01]  /*45d0*/  MUFU.EX2 R35, R35 ;  /* 0x0000002300237308 */ /* 0x000ee20000000800 */
[----:B----4-:R-:W-:Y:S02]  /*45e0*/  F2FP.BF16.F32.PACK_AB R155, R31, R30 ;  /* 0x0000001e1f9b723e */ /* 0x010fe400000010ff */
[----:B0-----:R-:W-:-:S04]  /*45f0*/  FMNMX.FTZ R5, R3, R4, !PT ;  /* 0x0000000403057209 */ /* 0x001fc80007810000 */
[C---:B------:R-:W-:Y:S01]  /*4600*/  FSETP.NEU.FTZ.AND P3, PT, R5.reuse, -INF , PT ;  /* 0xff8000000500780b */ /* 0x040fe20003f7d000 */
[----:B------:R-:W-:Y:S01]  /*4610*/  FMUL.FTZ R3, R5, UR10 ;  /* 0x0000000a05037c20 */ /* 0x000fe20008410000 */
[----:B------:R-:W-:Y:S04]  /*4620*/  MUFU.EX2 R38, R38 ;  /* 0x0000002600267308 */ /* 0x000fe80000000800 */
[----:B------:R-:W-:Y:S01]  /*4630*/  FSEL R4, R3, RZ, P3 ;  /* 0x000000ff03047208 */ /* 0x000fe20001800000 */
[----:B------:R-:W-:Y:S01]  /*4640*/  FADD.FTZ R3, R26, R27 ;  /* 0x0000001b1a037221 */ /* 0x000fe20000010000 */
[----:B---3--:R-:W-:Y:S02]  /*4650*/  F2FP.BF16.F32.PACK_AB R157, R35, R34 ;  /* 0x00000022239d723e */ /* 0x008fe400000010ff */
[----:B------:R-:W0:Y:S01]  /*4660*/  MUFU.EX2 R39, R39 ;  /* 0x0000002700277308 */ /* 0x000e220000000800 */
        /* <DEDUP_REMOVED lines=8> */
[----:B------:R-:W-:Y:S01]  /*46f0*/  FADD.FTZ R10, R30, R3 ;  /* 0x000000031e0a7221 */ /* 0x000fe20000010000 */
[----:B------:R-:W-:-:S02]  /*4700*/  @!P1 VIADD R3, R7, 0x28c40 ;  /* 0x00028c4007039836 */ /* 0x000fc40000000000 */
[--C-:B------:R-:W-:Y:S01]  /*4710*/  FFMA.FTZ R37, R37, UR10, -R4.reuse ;  /* 0x0000000a25257c23 */ /* 0x100fe20008010804 */
[----:B------:R-:W-:Y:S01]  /*4720*/  FFMA.FTZ R40, R40, UR10, -R4 ;  /* 0x0000000a28287c23 */ /* 0x000fe20008010804 */
[----:B------:R-:W-:Y:S01]  /*4730*/  FADD.FTZ R13, R31, R10 ;  /* 0x0000000a1f0d7221 */ /* 0x000fe20000010000 */
[--C-:B------:R-:W-:Y:S01]  /*4740*/  FFMA.FTZ R41, R41, UR10, -R4.reuse ;  /* 0x0000000a29297c23 */ /* 0x100fe20008010804 */
[----:B------:R-:W-:Y:S01]  /*4750*/  @!P1 PRMT R3, RZ, 0x654, R3 ;  /* 0x00000654ff039816 */ /* 0x000fe20000000003 */
[----:B------:R-:W3:Y:S01]  /*4760*/  MUFU.EX2 R25, R25 ;  /* 0x0000001900197308 */ /* 0x000ee20000000800 */
[----:B------:R-:W-:Y:S01]  /*4770*/  FADD.FTZ R12, R34, R13 ;  /* 0x0000000d220c7221 */ /* 0x000fe20000010000 */
[--C-:B------:R-:W-:Y:S01]  /*4780*/  FFMA.FTZ R44, R44, UR10, -R4.reuse ;  /* 0x0000000a2c2c7c23 */ /* 0x100fe20008010804 */
[----:B------:R4:W-:Y:S01]  /*4790*/  @!P1 SYNCS.ARRIVE.TRANS64.RED.A1T0 RZ, [R3+URZ], RZ ;  /* 0x000000ff03ff99a7 */ /* 0x0009e2000810043f */
[--C-:B------:R-:W-:Y:S01]  /*47a0*/  FFMA.FTZ R45, R45, UR10, -R4.reuse ;  /* 0x0000000a2d2d7c23 */ /* 0x100fe20008010804 */
[--C-:B------:R-:W-:Y:S01]  /*47b0*/  FFMA.FTZ R48, R48, UR10, -R4.reuse ;  /* 0x0000000a30307c23 */ /* 0x100fe20008010804 */
[--C-:B------:R-:W-:Y:S01]  /*47c0*/  FFMA.FTZ R49, R49, UR10, -R4.reuse ;  /* 0x0000000a31317c23 */ /* 0x100fe20008010804 */
[--C-:B------:R-:W-:Y:S01]  /*47d0*/  FFMA.FTZ R52, R52, UR10, -R4.reuse ;  /* 0x0000000a34347c23 */ /* 0x100fe20008010804 */
[----:B------:R-:W5:Y:S01]  /*47e0*/  MUFU.EX2 R28, R28 ;  /* 0x0000001c001c7308 */ /* 0x000f620000000800 */
[----:B------:R-:W-:Y:S01]  /*47f0*/  FFMA.FTZ R4, R53, UR10, -R4 ;  /* 0x0000000a35047c23 */ /* 0x000fe20008010804 */
[----:B0-----:R-:W-:-:S06]  /*4800*/  F2FP.BF16.F32.PACK_AB R159, R39, R38 ;  /* 0x00000026279f723e */ /* 0x001fcc00000010ff */
        /* <DEDUP_REMOVED lines=11> */
[----:B------:R-:W-:Y:S01]  /*48c0*/  BAR.SYNC.DEFER_BLOCKING 0xf, 0x100 ;  /* 0x03c4000000007b1d */ /* 0x000fe20000010000 */
[----:B0-----:R-:W-:-:S05]  /*48d0*/  FADD.FTZ R10, R32, R3 ;  /* 0x00000003200a7221 */ /* 0x001fca0000010000 */
        /* <DEDUP_REMOVED lines=8> */
[----:B---3--:R-:W-:-:S07]  /*4960*/  FADD.FTZ R12, R42, R11 ;  /* 0x0000000b2a0c7221 */ /* 0x008fce0000010000 */
[----:B------:R-:W3:Y:S01]  /*4970*/  MUFU.EX2 R43, R43 ;  /* 0x0000002b002b7308 */ /* 0x000ee20000000800 */
[C---:B----4-:R-:W-:Y:S01]  /*4980*/  FADD.FTZ R11, R37.reuse, R10 ;  /* 0x0000000a250b7221 */ /* 0x050fe20000010000 */
[----:B------:R-:W-:-:S05]  /*4990*/  F2FP.BF16.F32.PACK_AB R158, R37, R36 ;  /* 0x00000024259e723e */ /* 0x000fca00000010ff */
[----:B------:R0:W-:Y:S01]  /*49a0*/  STSM.16.M88.4 [R184], R156 ;  /* 0x0000009cb8007844 */ /* 0x0001e20000000200 */
[----:B------:R-:W4:Y:S01]  /*49b0*/  MUFU.EX2 R41, R41 ;  /* 0x0000002900297308 */ /* 0x000f220000000800 */
[----:B-----5:R-:W-:-:S07]  /*49c0*/  FADD.FTZ R10, R40, R11 ;  /* 0x0000000b280a7221 */ /* 0x020fce0000010000 */
[----:B------:R-:W5:Y:S01]  /*49d0*/  MUFU.EX2 R46, R46 ;  /* 0x0000002e002e7308 */ /* 0x000f620000000800 */
[C---:B---3--:R-:W-:Y:S01]  /*49e0*/  FADD.FTZ R13, R43.reuse, R12 ;  /* 0x0000000c2b0d7221 */ /* 0x048fe20000010000 */
[----:B------:R-:W-:-:S06]  /*49f0*/  F2FP.BF16.F32.PACK_AB R161, R43, R42 ;  /* 0x0000002a2ba1723e */ /* 0x000fcc00000010ff */
[----:B------:R-:W-:Y:S01]  /*4a00*/  MUFU.EX2 R44, R44 ;  /* 0x0000002c002c7308 */ /* 0x000fe20000000800 */
[C---:B----4-:R-:W-:Y:S01]  /*4a10*/  FADD.FTZ R11, R41.reuse, R10 ;  /* 0x0000000a290b7221 */ /* 0x050fe20000010000 */
[----:B------:R-:W-:-:S06]  /*4a20*/  F2FP.BF16.F32.PACK_AB R160, R41, R40 ;  /* 0x0000002829a0723e */ /* 0x000fcc00000010ff */
[----:B------:R-:W3:Y:S01]  /*4a30*/  MUFU.EX2 R47, R47 ;  /* 0x0000002f002f7308 */ /* 0x000ee20000000800 */
[----:B-----5:R-:W-:-:S07]  /*4a40*/  FADD.FTZ R10, R46, R13 ;  /* 0x0000000d2e0a7221 */ /* 0x020fce0000010000 */
        /* <DEDUP_REMOVED lines=12> */
[----:B------:R-:W-:Y:S08]  /*4b10*/  MUFU.EX2 R54, R54 ;  /* 0x0000003600367308 */ /* 0x000ff00000000800 */
[----:B------:R-:W3:Y:S01]  /*4b20*/  MUFU.EX2 R9, R9 ;  /* 0x0000000900097308 */ /* 0x000ee20000000800 */
[----:B----4-:R-:W-:-:S07]  /*4b30*/  F2FP.BF16.F32.PACK_AB R164, R49, R48 ;  /* 0x0000003031a4723e */ /* 0x010fce00000010ff */
[----:B------:R-:W-:Y:S08]  /*4b40*/  MUFU.EX2 R52, R52 ;  /* 0x0000003400347308 */ /* 0x000ff00000000800 */
[----:B------:R4:W5:Y:S01]  /*4b50*/  MUFU.EX2 R3, R4 ;  /* 0x0000000400037308 */ /* 0x0009620000000800 */
[----:B---3--:R-:W-:Y:S01]  /*4b60*/  F2FP.BF16.F32.PACK_AB R167, R9, R54 ;  /* 0x0000003609a7723e */ /* 0x008fe200000010ff */
[----:B----4-:R-:W-:-:S04]  /*4b70*/  FADD.FTZ R4, R44, R11 ;  /* 0x0000000b2c047221 */ /* 0x010fc80000010000 */
[----:B------:R-:W-:Y:S01]  /*4b80*/  FADD.FTZ R45, R45, R4 ;  /* 0x000000042d2d7221 */ /* 0x000fe20000010000 */
[----:B------:R-:W-:-:S03]  /*4b90*/  FADD.FTZ R4, R54, R51 ;  /* 0x0000003336047221 */ /* 0x000fc60000010000 */
[----:B------:R-:W-:Y:S01]  /*4ba0*/  FADD.FTZ R48, R48, R45 ;  /* 0x0000002d30307221 */ /* 0x000fe20000010000 */
[----:B-----5:R-:W-:Y:S01]  /*4bb0*/  F2FP.BF16.F32.PACK_AB R166, R3, R52 ;  /* 0x0000003403a6723e */ /* 0x020fe200000010ff */
[----:B------:R-:W-:Y:S02]  /*4bc0*/  FADD.FTZ R4, R9, R4 ;  /* 0x0000000409047221 */ /* 0x000fe40000010000 */
[----:B------:R-:W-:Y:S02]  /*4bd0*/  FADD.FTZ R49, R49, R48 ;  /* 0x0000003031317221 */ /* 0x000fe40000010000 */
[----:B------:R0:W-:Y:S02]  /*4be0*/  STSM.16.M88.4 [R23], R164 ;  /* 0x000000a417007844 */ /* 0x0001e40000000200 */
[----:B------:R-:W-:-:S04]  /*4bf0*/  FADD.FTZ R52, R52, R49 ;  /* 0x0000003134347221 */ /* 0x000fc80000010000 */
[----:B------:R-:W-:Y:S01]  /*4c00*/  FADD.FTZ R3, R3, R52 ;  /* 0x0000003403037221 */ /* 0x000fe20000010000 */
[----:B------:R-:W-:Y:S06]  /*4c10*/  @!P0 BRA `(.L_x_7226) ;  /* 0x0000000000048947 */ /* 0x000fec0003800000 */
[----:B------:R-:W-:Y:S01]  /*4c20*/  BPT.TRAP 0x1 ;  /* 0x000000040000795c */ /* 0x000fe20000300000 */
.L_x_7226:
[----:B------:R3:W4:Y:S01]  /*4c30*/  SYNCS.PHASECHK.TRANS64.TRYWAIT P3, [R7+URZ+0x28c50], R8 ;  /* 0x028c5008070075a7 */ /* 0x000722000806017f */
[----:B------:R-:W-:Y:S05]  /*4c40*/  @!P0 BRA `(.L_x_7227) ;  /* 0x0000000000048947 */ /* 0x000fea0003800000 */
[----:B------:R-:W-:Y:S01]  /*4c50*/  BPT.TRAP 0x1 ;  /* 0x000000040000795c */ /* 0x000fe20000300000 */
.L_x_7227:
[----:B----4-:R-:W-:Y:S05]  /*4c60*/  @P3 BRA `(.L_x_7228) ;  /* 0x0000000000083947 */ /* 0x010fea0003800000 */
[----:B------:R-:W4:Y:S02]  /*4c70*/  SYNCS.PHASECHK.TRANS64.TRYWAIT P3, [R7+URZ+0x28c50], R8 ;  /* 0x028c5008070075a7 */ /* 0x000f24000806017f */
[----:B----4-:R-:W-:Y:S05]  /*4c80*/  @!P3 BRA `(.L_x_7229) ;  /* 0x000000c4006cb947 */ /* 0x010fea0003800000 */
.L_x_7228:
[----:B------:R-:W-:Y:S01]  /*4c90*/  ULEA UR11, UR36, UR48, 0xc ;  /* 0x00000030240b7291 */ /* 0x000fe2000f8e603f */
[----:B------:R-:W-:Y:S01]  /*4ca0*/  WARPGROUP.ARRIVE ;  /* 0x00000000000079c5 */ /* 0x000fe20000000000 */
[----:B------:R-:W-:Y:S01]  /*4cb0*/  UMOV UR7, 0x40000040 ;  /* 0x4000004000077882 */ /* 0x000fe20000000000 */
[----:B------:R-:W-:Y:S01]  /*4cc0*/  @UP0 ULDC UR18, c[0x0][0x450] ;  /* 0x0001140000120ab9 */ /* 0x000fe20000000800 */
[----:B------:R-:W-:Y:S01]  /*4cd0*/  UIMAD UR14, UR49, UR14, -UR15 ;  /* 0x0000000e310e72a4 */ /* 0x000fe2000f8e0a0f */
[----:B-1234-:R-:W-:Y:S01]  /*4ce0*/  @!P1 VIADD R7, R7, 0x28c60 ;  /* 0x00028c6007079836 */ /* 0x01efe20000000000 */
[----:B------:R-:W-:Y:S01]  /*4cf0*/  UIADD3 UR21, UR50, -0x2, URZ ;  /* 0xfffffffe32157890 */ /* 0x000fe2000fffe03f */
        /* <DEDUP_REMOVED lines=25> */
[----:B------:R-:W-:-:S04]  /*4e90*/  UIADD3 UR14, UR14, UR11, URZ ;  /* 0x0000000b0e0e7290 */ /* 0x000fc8000fffe03f */
[----:B------:R-:W-:-:S04]  /*4ea0*/  USHF.R.S32.HI UR6, URZ, 0x1f, UR14 ;  /* 0x0000001f3f067899 */ /* 0x000fc8000801140e */
[----:B------:R-:W-:-:S04]  /*4eb0*/  ULEA.HI UR6, UR6, UR14, URZ, 0x6 ;  /* 0x0000000e06067291 */ /* 0x000fc8000f8f303f */
[----:B------:R-:W-:-:S04]  /*4ec0*/  USHF.R.S32.HI UR6, URZ, 0x6, UR6 ;  /* 0x000000063f067899 */ /* 0x000fc80008011406 */
[----:B------:R-:W-:-:S04]  /*4ed0*/  UISETP.LT.AND UP1, UPT, URZ, UR6, UPT ;  /* 0x000000063f00728c */ /* 0x000fc8000bf21270 */
[----:B------:R-:W-:-:S04]  /*4ee0*/  USEL UR20, URZ, UR6, !UP1 ;  /* 0x000000063f147287 */ /* 0x000fc8000c800000 */
[----:B------:R-:W-:-:S06]  /*4ef0*/  UISETP.GE.AND UP1, UPT, UR21, UR20, UPT ;  /* 0x000000141500728c */ /* 0x000fcc000bf26270 */
[----:B------:R-:W-:Y:S01]  /*4f00*/  PLOP3.LUT P3, PT, PT, PT, UP1, 0x80, 0x0 ;  /* 0x000000000000781c */ /* 0x000fe20003f6f018 */
        /* <DEDUP_REMOVED lines=12> */
[----:B------:R-:W-:Y:S01]  /*4fd0*/  UMOV UR23, UR36 ;  /* 0x0000002400177c82 */ /* 0x000fe20008000000 */
[----:B------:R-:W-:Y:S01]  /*4fe0*/  IMAD.MOV.U32 R9, RZ, RZ, R5 ;  /* 0x000000ffff097224 */ /* 0x000fe200078e0005 */
[----:B------:R-:W-:Y:S01]  /*4ff0*/  ULDC UR24, c[0x0][0x288] ;  /* 0x0000a20000187ab9 */ /* 0x000fe20000000800 */
[----:B------:R-:W-:-:S05]  /*5000*/  ULDC UR22, c[0x0][0x988] ;  /* 0x0002620000167ab9 */ /* 0x000fca0000000800 */
.L_x_7239:
[----:B------:R-:W-:-:S04]  /*5010*/  UIADD3 UR36, UR23, 0x1, URZ ;  /* 0x0000000117247890 */ /* 0x000fc8000fffe03f */
[----:B------:R-:W-:-:S04]  /*5020*/  UISETP.NE.AND UP1, UPT, UR36, 0x2, UPT ;  /* 0x000000022400788c */ /* 0x000fc8000bf25270 */
[----:B------:R-:W-:Y:S02]  /*5030*/  USEL UR6, URZ, 0x1, UP1 ;  /* 0x000000013f067887 */ /* 0x000fe40008800000 */
[----:B------:R-:W-:Y:S02]  /*5040*/  USEL UR36, UR36, URZ, UP1 ;  /* 0x0000003f24247287 */ /* 0x000fe40008800000 */
[----:B------:R-:W-:Y:S01]  /*5050*/  ULOP3.LUT UR37, UR37, UR6, URZ, 0x3c, !UPT ;  /* 0x0000000625257292 */ /* 0x000fe2000f8e3c3f */
[----:B--23--:R-:W-:Y:S11]  /*5060*/  @!P0 BRA `(.L_x_7231) ;  /* 0x0000000000048947 */ /* 0x00cff60003800000 */
[----:B------:R-:W-:Y:S01]  /*5070*/  BPT.TRAP 0x1 ;  /* 0x000000040000795c */ /* 0x000fe20000300000 */
.L_x_7231:
[----:B------:R-:W-:Y:S01]  /*5080*/  ULEA UR25, UR36, UR43, 0x3 ;  /* 0x0000002b24197291 */ /* 0x000fe2000f8e183f */
[----:B-1----:R-:W-:-:S05]  /*5090*/  IMAD.U32 R7, RZ, RZ, UR37 ;  /* 0x00000025ff077e24 */ /* 0x002fca000f8e00ff */
[----:B------:R-:W-:-:S04]  /*50a0*/  SHF.L.U32 R7, R7, 0x1f, RZ ;  /* 0x0000001f07077819 */ /* 0x000fc800000006ff */
[----:B------:R1:W2:Y:S01]  /*50b0*/  SYNCS.PHASECHK.TRANS64.TRYWAIT P3, [UR25+0x28c30], R7 ;  /* 0x028c3007ff0075a7 */ /* 0x0002a20008060159 */
[----:B------:R-:W-:Y:S05]  /*50c0*/  @!P0 BRA `(.L_x_7232) ;  /* 0x0000000000048947 */ /* 0x000fea0003800000 */
[----:B------:R-:W-:Y:S01]  /*50d0*/  BPT.TRAP 0x1 ;  /* 0x000000040000795c */ /* 0x000fe20000300000 */
.L_x_7232:
[----:B--2---:R-:W-:Y:S05]  /*50e0*/  @P3 BRA `(.L_x_7233) ;  /* 0x0000000000083947 */ /* 0x004fea0003800000 */
[----:B------:R-:W2:Y:S02]  /*50f0*/  SYNCS.PHASECHK.TRANS64.TRYWAIT P3, [UR25+0x28c30], R7 ;  /* 0x028c3007ff0075a7 */ /* 0x000ea40008060159 */
[----:B--2---:R-:W-:Y:S05]  /*5100*/  @!P3 BRA `(.L_x_7234) ;  /* 0x000000c00060b947 */ /* 0x004fea0003800000 */
.L_x_7233:
[----:B------:R-:W-:Y:S01]  /*5110*/  R2UR UR18, R0 ;  /* 0x00000000001272ca */ /* 0x000fe200000e0000 */
[----:B0-----:R-:W-:Y:S01]  /*5120*/  WARPGROUP.ARRIVE ;  /* 0x00000000000079c5 */ /* 0x001fe20000000000 */
[----:B------:R-:W-:Y:S01]  /*5130*/  UMOV UR19, 0x40000040 ;  /* 0x4000004000137882 */ /* 0x000fe20000000000 */
[----:B------:R-:W-:Y:S01]  /*5140*/  UMOV UR7, 0x40000040 ;  /* 0x4000004000077882 */ /* 0x000fe20000000000 */
[----:B------:R-:W-:Y:S01]  /*5150*/  UMOV UR11, 0x40000040 ;  /* 0x40000040000b7882 */ /* 0x000fe20000000000 */
[----:B------:R-:W-:Y:S01]  /*5160*/  UMOV UR15, 0x40000040 ;  /* 0x40000040000f7882 */ /* 0x000fe20000000000 */
[----:B------:R-:W-:Y:S01]  /*5170*/  VIADD R5, R185, UR41 ;  /* 0x00000029b9057c36 */ /* 0x000fe20008000000 */
[----:B------:R-:W0:Y:S06]  /*5180*/  LDC R13, c[0x0][0x2f0] ;  /* 0x0000bc00ff0d7b82 */ /* 0x000e2c0000000800 */
        /* <DEDUP_REMOVED lines=9> */
[----:B--2---:R-:W-:Y:S01]  /*5220*/  @P2 IMAD.HI.U32 R6, R5, UR6, RZ ;  /* 0x0000000605062c27 */ /* 0x004fe2000f8e00ff */
[----:B------:R-:W-:-:S04]  /*5230*/  @UP0 ULDC UR6, c[0x0][0x450] ;  /* 0x0001140000060ab9 */ /* 0x000fc80000000800 */
[----:B------:R-:W-:Y:S01]  /*5240*/  @P2 SHF.R.U32.HI R5, RZ, UR6, R6 ;  /* 0x00000006ff052c19 */ /* 0x000fe20008011606 */
[----:B------:R-:W-:Y:S02]  /*5250*/  UMOV UR6, 0xffffffc0 ;  /* 0xffffffc000067882 */ /* 0x000fe40000000000 */
[----:B------:R-:W-:Y:S02]  /*5260*/  UIMAD UR6, UR21, UR6, 0x1 ;  /* 0x00000001150674a4 */ /* 0x000fe4000f8e0206 */
[----:B------:R-:W2:Y:S04]  /*5270*/  SHFL.IDX PT, R11, R5, RZ, 0x1c1f ;  /* 0x001c1fff050b7589 */ /* 0x000ea800000e0000 */
[----:B------:R-:W-:Y:S01]  /*5280*/  IADD3 R6, -R2, UR6, RZ ;  /* 0x0000000602067c10 */ /* 0x000fe2000fffe1ff */
[----:B------:R-:W3:Y:S04]  /*5290*/  SHFL.IDX PT, R5, R5, 0x1, 0x1c1f ;  /* 0x003c1f0005057f89 */ /* 0x000ee800000e0000 */
[----:B0-----:R-:W-:-:S05]  /*52a0*/  IMAD R6, R13, UR49, R6 ;  /* 0x000000310d067c24 */ /* 0x001fca000f8e0206 */
[----:B--2---:R-:W-:-:S04]  /*52b0*/  IADD3 R11, R11, -UR24, R6 ;  /* 0x800000180b0b7c10 */ /* 0x004fc8000fffe006 */
[C---:B------:R-:W-:Y:S02]  /*52c0*/  ISETP.GT.AND P3, PT, R11.reuse, RZ, PT ;  /* 0x000000ff0b00720c */ /* 0x040fe40003f64270 */
[----:B------:R-:W-:Y:S02]  /*52d0*/  ISETP.GT.AND P4, PT, R11, 0x1, PT ;  /* 0x000000010b00780c */ /* 0x000fe40003f84270 */
[----:B---3--:R-:W-:-:S04]  /*52e0*/  IADD3 R6, R5, -UR24, R6 ;  /* 0x8000001805067c10 */ /* 0x008fc8000fffe006 */
[----:B------:R-:W-:Y:S01]  /*52f0*/  ISETP.GT.AND P5, PT, R6, 0x28, PT ;  /* 0x000000280600780c */ /* 0x000fe20003fa4270 */
        /* <DEDUP_REMOVED lines=8> */
[----:B------:R-:W-:Y:S02]  /*5380*/  FSEL R152, R152, -INF , P3 ;  /* 0xff80000098987808 */ /* 0x000fe40001800000 */
[----:B------:R-:W-:Y:S02]  /*5390*/  ISETP.GT.AND P3, PT, R11, 0x8, PT ;  /* 0x000000080b00780c */ /* 0x000fe40003f64270 */
        /* <DEDUP_REMOVED lines=41> */
[----:B------:R-:W-:Y:S02]  /*5630*/  FSEL R181, R181, -INF , P4 ;  /* 0xff800000b5b57808 */ /* 0x000fe40002000000 */
[----:B------:R-:W-:Y:S02]  /*5640*/  FMNMX.FTZ R10, R180, R11, !PT ;  /* 0x0000000bb40a7209 */ /* 0x000fe40007810000 */
[----:B------:R-:W-:-:S02]  /*5650*/  ISETP.GT.AND P3, PT, R6, RZ, PT ;  /* 0x000000ff0600720c */ /* 0x000fc40003f64270 */
[----:B------:R-:W-:Y:S02]  /*5660*/  FMNMX.FTZ R12, R181, R10, !PT ;  /* 0x0000000ab50c7209 */ /* 0x000fe40007810000 */
[----:B------:R-:W-:Y:S02]  /*5670*/  ISETP.GT.AND P4, PT, R6, 0x1, PT ;  /* 0x000000010600780c */ /* 0x000fe40003f84270 */
[----:B------:R-:W-:Y:S01]  /*5680*/  FSEL R174, R174, -INF , P5 ;  /* 0xff800000aeae7808 */ /* 0x000fe20002800000 */
[----:B------:R-:W0:Y:S01]  /*5690*/  SHFL.BFLY PT, R11, R12, 0x2, 0x1f ;  /* 0x0c401f000c0b7f89 */ /* 0x000e2200000e0000 */
[----:B------:R-:W-:Y:S02]  /*56a0*/  FSEL R155, R155, -INF , P4 ;  /* 0xff8000009b9b7808 */ /* 0x000fe40002000000 */
[C---:B------:R-:W-:Y:S02]  /*56b0*/  ISETP.GT.AND P4, PT, R6.reuse, 0x9, PT ;  /* 0x000000090600780c */ /* 0x040fe40003f84270 */
[----:B------:R-:W-:-:S02]  /*56c0*/  ISETP.GT.AND P5, PT, R6, 0x30, PT ;  /* 0x000000300600780c */ /* 0x000fc40003fa4270 */
[----:B------:R-:W-:Y:S02]  /*56d0*/  FSEL R159, R159, -INF , P4 ;  /* 0xff8000009f9f7808 */ /* 0x000fe40002000000 */
[----:B------:R-:W-:Y:S02]  /*56e0*/  ISETP.GT.AND P4, PT, R6, 0x11, PT ;  /* 0x000000110600780c */ /* 0x000fe40003f84270 */
[----:B------:R-:W-:Y:S02]  /*56f0*/  FSEL R178, R178, -INF , P5 ;  /* 0xff800000b2b27808 */ /* 0x000fe40002800000 */
[----:B------:R-:W-:Y:S02]  /*5700*/  FSEL R163, R163, -INF , P4 ;  /* 0xff800000a3a37808 */ /* 0x000fe40002000000 */
[C---:B------:R-:W-:Y:S02]  /*5710*/  ISETP.GT.AND P4, PT, R6.reuse, 0x19, PT ;  /* 0x000000190600780c */ /* 0x040fe40003f84270 */
[----:B------:R-:W-:-:S02]  /*5720*/  ISETP.GT.AND P5, PT, R6, 0x38, PT ;  /* 0x000000380600780c */ /* 0x000fc40003fa4270 */
[----:B------:R-:W-:Y:S02]  /*5730*/  FSEL R167, R167, -INF , P4 ;  /* 0xff800000a7a77808 */ /* 0x000fe40002000000 */
[----:B------:R-:W-:Y:S02]  /*5740*/  ISETP.GT.AND P4, PT, R6, 0x21, PT ;  /* 0x000000210600780c */ /* 0x000fe40003f84270 */
[----:B------:R-:W-:Y:S02]  /*5750*/  FSEL R182, R182, -INF , P5 ;  /* 0xff800000b6b67808 */ /* 0x000fe40002800000 */
[----:B0-----:R-:W-:Y:S02]  /*5760*/  FMNMX.FTZ R14, R12, R11, !PT ;  /* 0x0000000b0c0e7209 */ /* 0x001fe40007810000 */
[----:B------:R-:W-:Y:S02]  /*5770*/  FSEL R11, R154, -INF , P3 ;  /* 0xff8000009a0b7808 */ /* 0x000fe40001800000 */
[----:B------:R-:W-:Y:S01]  /*5780*/  ISETP.GT.AND P3, PT, R6, 0x8, PT ;  /* 0x000000080600780c */ /* 0x000fe20003f64270 */
[----:B------:R-:W0:Y:S01]  /*5790*/  SHFL.BFLY PT, R15, R14, 0x1, 0x1f ;  /* 0x0c201f000e0f7f89 */ /* 0x000e2200000e0000 */
[----:B------:R-:W-:-:S02]  /*57a0*/  FMNMX.FTZ R10, R11, R8, !PT ;  /* 0x000000080b0a7209 */ /* 0x000fc40007810000 */
[----:B------:R-:W-:Y:S02]  /*57b0*/  FSEL R158, R158, -INF , P3 ;  /* 0xff8000009e9e7808 */ /* 0x000fe40001800000 */
[----:B------:R-:W-:Y:S02]  /*57c0*/  FMNMX.FTZ R5, R155, R10, !PT ;  /* 0x0000000a9b057209 */ /* 0x000fe40007810000 */
[----:B------:R-:W-:Y:S02]  /*57d0*/  ISETP.GT.AND P3, PT, R6, 0x10, PT ;  /* 0x000000100600780c */ /* 0x000fe40003f64270 */
[----:B------:R-:W-:Y:S02]  /*57e0*/  FMNMX.FTZ R10, R158, R5, !PT ;  /* 0x000000059e0a7209 */ /* 0x000fe40007810000 */
[----:B------:R-:W-:Y:S02]  /*57f0*/  FSEL R162, R162, -INF , P3 ;  /* 0xff800000a2a27808 */ /* 0x000fe40001800000 */
[----:B------:R-:W-:-:S02]  /*5800*/  FMNMX.FTZ R5, R159, R10, !PT ;  /* 0x0000000a9f057209 */ /* 0x000fc40007810000 */
[----:B------:R-:W-:Y:S02]  /*5810*/  ISETP.GT.AND P3, PT, R6, 0x18, PT ;  /* 0x000000180600780c */ /* 0x000fe40003f64270 */
[----:B------:R-:W-:Y:S02]  /*5820*/  FMNMX.FTZ R10, R162, R5, !PT ;  /* 0x00000005a20a7209 */ /* 0x000fe40007810000 */
[----:B------:R-:W-:Y:S02]  /*5830*/  FSEL R166, R166, -INF , P3 ;  /* 0xff800000a6a67808 */ /* 0x000fe40001800000 */
[----:B------:R-:W-:Y:S02]  /*5840*/  FMNMX.FTZ R13, R163, R10, !PT ;  /* 0x0000000aa30d7209 */ /* 0x000fe40007810000 */
[----:B------:R-:W-:Y:S02]  /*5850*/  ISETP.GT.AND P3, PT, R6, 0x20, PT ;  /* 0x000000200600780c */ /* 0x000fe40003f64270 */
[----:B------:R-:W-:-:S02]  /*5860*/  FMNMX.FTZ R10, R166, R13, !PT ;  /* 0x0000000da60a7209 */ /* 0x000fc40007810000 */
[----:B------:R-:W-:Y:S02]  /*5870*/  FSEL R170, R170, -INF , P3 ;  /* 0xff800000aaaa7808 */ /* 0x000fe40001800000 */
[----:B------:R-:W-:Y:S02]  /*5880*/  FMNMX.FTZ R13, R167, R10, !PT ;  /* 0x0000000aa70d7209 */ /* 0x000fe40007810000 */
[----:B------:R-:W-:Y:S02]  /*5890*/  FSEL R171, R171, -INF , P4 ;  /* 0xff800000abab7808 */ /* 0x000fe40002000000 */
[----:B------:R-:W-:Y:S02]  /*58a0*/  FMNMX.FTZ R10, R170, R13, !PT ;  /* 0x0000000daa0a7209 */ /* 0x000fe40007810000 */
[----:B------:R-:W-:Y:S02]  /*58b0*/  ISETP.GT.AND P3, PT, R6, 0x29, PT ;  /* 0x000000290600780c */ /* 0x000fe40003f64270 */
[----:B------:R-:W-:-:S02]  /*58c0*/  FMNMX.FTZ R13, R171, R10, !PT ;  /* 0x0000000aab0d7209 */ /* 0x000fc40007810000 */
[----:B------:R-:W-:Y:S02]  /*58d0*/  FSEL R175, R175, -INF , P3 ;  /* 0xff800000afaf7808 */ /* 0x000fe40001800000 */
[----:B------:R-:W-:Y:S02]  /*58e0*/  FMNMX.FTZ R10, R174, R13, !PT ;  /* 0x0000000dae0a7209 */ /* 0x000fe40007810000 */
[----:B------:R-:W-:Y:S02]  /*58f0*/  ISETP.GT.AND P3, PT, R6, 0x31, PT ;  /* 0x000000310600780c */ /* 0x000fe40003f64270 */
[----:B------:R-:W-:Y:S02]  /*5900*/  FMNMX.FTZ R13, R175, R10, !PT ;  /* 0x0000000aaf0d7209 */ /* 0x000fe40007810000 */
[----:B------:R-:W-:Y:S02]  /*5910*/  FSEL R179, R179, -INF , P3 ;  /* 0xff800000b3b37808 */ /* 0x000fe40001800000 */
[----:B------:R-:W-:-:S02]  /*5920*/  FMNMX.FTZ R10, R178, R13, !PT ;  /* 0x0000000db20a7209 */ /* 0x000fc40007810000 */
[----:B0-----:R-:W-:Y:S02]  /*5930*/  FMNMX.FTZ R5, R14, R15, !PT ;  /* 0x0000000f0e057209 */ /* 0x001fe40007810000 */
[----:B------:R-:W-:Y:S02]  /*5940*/  ISETP.GT.AND P3, PT, R6, 0x39, PT ;  /* 0x000000390600780c */ /* 0x000fe40003f64270 */
[----:B------:R-:W-:Y:S01]  /*5950*/  FMNMX.FTZ R15, R179, R10, !PT ;  /* 0x0000000ab30f7209 */ /* 0x000fe20007810000 */
[C---:B------:R-:W-:Y:S01]  /*5960*/  FMUL.FTZ R20, R5.reuse, UR10 ;  /* 0x0000000a05147c20 */ /* 0x040fe20008410000 */
[----:B------:R-:W-:Y:S02]  /*5970*/  FSETP.NEU.FTZ.AND P4, PT, R5, -INF , PT ;  /* 0xff8000000500780b */ /* 0x000fe40003f9d000 */
[----:B------:R-:W-:Y:S02]  /*5980*/  FSEL R183, R183, -INF , P3 ;  /* 0xff800000b7b77808 */ /* 0x000fe40001800000 */
[----:B------:R-:W-:-:S02]  /*5990*/  FMNMX.FTZ R6, R182, R15, !PT ;  /* 0x0000000fb6067209 */ /* 0x000fc40007810000 */
        /* <DEDUP_REMOVED lines=19> */
[----:B------:R-:W-:Y:S01]  /*5ad0*/  FSEL R172, R5, RZ, P4 ;  /* 0x000000ff05ac7208 */ /* 0x000fe20002000000 */
[----:B------:R-:W-:Y:S04]  /*5ae0*/  MUFU.EX2 R152, R152 ;  /* 0x0000009800987308 */ /* 0x000fe80000000800 */
[----:B------:R-:W-:Y:S01]  /*5af0*/  FADD.FTZ R172, -R172, R9 ;  /* 0x00000009acac7221 */ /* 0x000fe20000010100 */
[----:B0-----:R-:W-:-:S03]  /*5b00*/  FMNMX.FTZ R153, R6, R153, !PT ;  /* 0x0000009906997209 */ /* 0x001fc60007810000 */
[----:B------:R-:W-:Y:S01]  /*5b10*/  FMUL.FTZ R9, R172, UR10 ;  /* 0x0000000aac097c20 */ /* 0x000fe20008410000 */
[----:B------:R-:W-:Y:S01]  /*5b20*/  MUFU.EX2 R13, R13 ;  /* 0x0000000d000d7308 */ /* 0x000fe20000000800 */
[----:B------:R-:W0:Y:S07]  /*5b30*/  SHFL.BFLY PT, R6, R153, 0x1, 0x1f ;  /* 0x0c201f0099067f89 */ /* 0x000e2e00000e0000 */
[----:B------:R-:W2:Y:S08]  /*5b40*/  MUFU.EX2 R9, R9 ;  /* 0x0000000900097308 */ /* 0x000eb00000000800 */
[----:B------:R-:W-:Y:S08]  /*5b50*/  MUFU.EX2 R154, R154 ;  /* 0x0000009a009a7308 */ /* 0x000ff00000000800 */
[----:B------:R-:W-:Y:S01]  /*5b60*/  MUFU.EX2 R21, R21 ;  /* 0x0000001500157308 */ /* 0x000fe20000000800 */
[----:B--2---:R-:W-:Y:S01]  /*5b70*/  FFMA.FTZ R176, R9, R3, R152 ;  /* 0x0000000309b07223 */ /* 0x004fe20000010098 */
[----:B------:R-:W-:Y:S01]  /*5b80*/  F2FP.BF16.F32.PACK_AB R152, R13, R152 ;  /* 0x000000980d98723e */ /* 0x000fe200000010ff */
[-C--:B------:R-:W-:Y:S01]  /*5b90*/  FMUL.FTZ R24, R24, R9.reuse ;  /* 0x0000000918187220 */ /* 0x080fe20000410000 */
[----:B0-----:R-:W-:Y:S01]  /*5ba0*/  FMNMX.FTZ R6, R153, R6, !PT ;  /* 0x0000000699067209 */ /* 0x001fe20007810000 */
[-C--:B------:R-:W-:Y:S01]  /*5bb0*/  FMUL.FTZ R25, R25, R9.reuse ;  /* 0x0000000919197220 */ /* 0x080fe20000410000 */
[-C--:B------:R-:W-:Y:S01]  /*5bc0*/  FMUL.FTZ R28, R28, R9.reuse ;  /* 0x000000091c1c7220 */ /* 0x080fe20000410000 */
[-C--:B------:R-:W-:Y:S01]  /*5bd0*/  FMUL.FTZ R29, R29, R9.reuse ;  /* 0x000000091d1d7220 */ /* 0x080fe20000410000 */
[C---:B------:R-:W-:Y:S01]  /*5be0*/  FSETP.NEU.FTZ.AND P3, PT, R6.reuse, -INF , PT ;  /* 0xff8000000600780b */ /* 0x040fe20003f7d000 */
[----:B------:R-:W-:Y:S01]  /*5bf0*/  FMUL.FTZ R153, R6, UR10 ;  /* 0x0000000a06997c20 */ /* 0x000fe20008410000 */
[----:B------:R-:W-:Y:S01]  /*5c00*/  MUFU.EX2 R156, R156 ;  /* 0x0000009c009c7308 */ /* 0x000fe20000000800 */
[-C--:B------:R-:W-:Y:S01]  /*5c10*/  FMUL.FTZ R32, R32, R9.reuse ;  /* 0x0000000920207220 */ /* 0x080fe20000410000 */
[-C--:B------:R-:W-:Y:S01]  /*5c20*/  FMUL.FTZ R33, R33, R9.reuse ;  /* 0x0000000921217220 */ /* 0x080fe20000410000 */
[-C--:B------:R-:W-:Y:S01]  /*5c30*/  FMUL.FTZ R36, R36, R9.reuse ;  /* 0x0000000924247220 */ /* 0x080fe20000410000 */
[----:B------:R-:W-:Y:S01]  /*5c40*/  FSEL R20, R153, RZ, P3 ;  /* 0x000000ff99147208 */ /* 0x000fe20001800000 */
[-C--:B------:R-:W-:Y:S01]  /*5c50*/  FMUL.FTZ R37, R37, R9.reuse ;  /* 0x0000000925257220 */ /* 0x080fe20000410000 */
[-C--:B------:R-:W-:Y:S01]  /*5c60*/  FMUL.FTZ R40, R40, R9.reuse ;  /* 0x0000000928287220 */ /* 0x080fe20000410000 */
[----:B------:R-:W-:Y:S01]  /*5c70*/  FMUL.FTZ R41, R41, R9 ;  /* 0x0000000929297220 */ /* 0x000fe20000410000 */
[----:B------:R-:W-:Y:S01]  /*5c80*/  MUFU.EX2 R157, R157 ;  /* 0x0000009d009d7308 */ /* 0x000fe20000000800 */
[--C-:B------:R-:W-:Y:S01]  /*5c90*/  FFMA.FTZ R153, R11, UR10, -R20.reuse ;  /* 0x0000000a0b997c23 */ /* 0x100fe20008010814 */
[--C-:B------:R-:W-:Y:S01]  /*5ca0*/  FFMA.FTZ R11, R162, UR10, -R20.reuse ;  /* 0x0000000aa20b7c23 */ /* 0x100fe20008010814 */
[--C-:B------:R-:W-:Y:S01]  /*5cb0*/  FFMA.FTZ R162, R163, UR10, -R20.reuse ;  /* 0x0000000aa3a27c23 */ /* 0x100fe20008010814 */
[----:B------:R-:W-:Y:S01]  /*5cc0*/  FSEL R163, R6, RZ, P3 ;  /* 0x000000ff06a37208 */ /* 0x000fe20001800000 */
[--C-:B------:R-:W-:Y:S01]  /*5cd0*/  FFMA.FTZ R168, R155, UR10, -R20.reuse ;  /* 0x0000000a9ba87c23 */ /* 0x100fe20008010814 */
[--C-:B------:R-:W-:Y:S01]  /*5ce0*/  FFMA.FTZ R155, R158, UR10, -R20.reuse ;  /* 0x0000000a9e9b7c23 */ /* 0x100fe20008010814 */
[--C-:B------:R-:W-:Y:S01]  /*5cf0*/  FFMA.FTZ R158, R159, UR10, -R20.reuse ;  /* 0x0000000a9f9e7c23 */ /* 0x100fe20008010814 */
[----:B------:R-:W-:Y:S01]  /*5d00*/  FFMA.FTZ R159, R166, UR10, -R20 ;  /* 0x0000000aa69f7c23 */ /* 0x000fe20008010814 */
[----:B------:R-:W-:Y:S01]  /*5d10*/  FADD.FTZ R163, -R163, R8 ;  /* 0x00000008a3a37221 */ /* 0x000fe20000010100 */
[----:B------:R-:W-:Y:S01]  /*5d20*/  MUFU.EX2 R153, R153 ;  /* 0x0000009900997308 */ /* 0x000fe20000000800 */
[----:B------:R-:W-:Y:S01]  /*5d30*/  FFMA.FTZ R166, R167, UR10, -R20 ;  /* 0x0000000aa7a67c23 */ /* 0x000fe20008010814 */
[----:B------:R-:W-:-:S02]  /*5d40*/  IMAD.MOV R167, RZ, RZ, -R18 ;  /* 0x000000ffffa77224 */ /* 0x000fc400078e0a12 */
[----:B------:R-:W-:Y:S01]  /*5d50*/  FMUL.FTZ R8, R163, UR10 ;  /* 0x0000000aa3087c20 */ /* 0x000fe20008410000 */
[--C-:B------:R-:W-:Y:S01]  /*5d60*/  FFMA.FTZ R163, R170, UR10, -R20.reuse ;  /* 0x0000000aaaa37c23 */ /* 0x100fe20008010814 */
[----:B------:R-:W-:Y:S02]  /*5d70*/  IMAD.U32 R170, RZ, RZ, UR25 ;  /* 0x00000019ffaa7e24 */ /* 0x000fe4000f8e00ff */
[--C-:B------:R-:W-:Y:S01]  /*5d80*/  FFMA.FTZ R172, R171, UR10, -R20.reuse ;  /* 0x0000000aabac7c23 */ /* 0x100fe20008010814 */
[----:B------:R-:W-:Y:S01]  /*5d90*/  ISETP.NE.AND P3, PT, R2, R167, PT ;  /* 0x000000a70200720c */ /* 0x000fe20003f65270 */
[----:B------:R-:W-:Y:S01]  /*5da0*/  MUFU.EX2 R168, R168 ;  /* 0x000000a800a87308 */ /* 0x000fe20000000800 */
[----:B------:R-:W-:Y:S02]  /*5db0*/  @!P1 VIADD R167, R170, 0x28c40 ;  /* 0x00028c40aaa79836 */ /* 0x000fe40000000000 */
[----:B------:R-:W-:Y:S01]  /*5dc0*/  FFMA.FTZ R3, R174, UR10, -R20 ;  /* 0x0000000aae037c23 */ /* 0x000fe20008010814 */
[----:B------:R-:W-:-:S02]  /*5dd0*/  IMAD.U32 R171, RZ, RZ, UR23 ;  /* 0x00000017ffab7e24 */ /* 0x000fc4000f8e00ff */
[--C-:B------:R-:W-:Y:S01]  /*5de0*/  FFMA.FTZ R178, R178, UR10, -R20.reuse ;  /* 0x0000000ab2b27c23 */ /* 0x100fe20008010814 */
[--C-:B------:R-:W-:Y:S01]  /*5df0*/  FFMA.FTZ R179, R179, UR10, -R20.reuse ;  /* 0x0000000ab3b37c23 */ /* 0x100fe20008010814 */
[----:B------:R-:W-:Y:S01]  /*5e00*/  @!P1 PRMT R167, RZ, 0x654, R167 ;  /* 0x00000654ffa79816 */ /* 0x000fe200000000a7 */
[----:B------:R-:W-:Y:S01]  /*5e10*/  FFMA.FTZ R182, R182, UR10, -R20 ;  /* 0x0000000ab6b67c23 */ /* 0x000fe20008010814 */
[----:B------:R-:W0:Y:S01]  /*5e20*/  MUFU.EX2 R8, R8 ;  /* 0x0000000800087308 */ /* 0x000e220000000800 */
[-C--:B------:R-:W-:Y:S01]  /*5e30*/  FMUL.FTZ R44, R44, R9.reuse ;  /* 0x000000092c2c7220 */ /* 0x080fe20000410000 */
[----:B------:R0:W-:Y:S01]  /*5e40*/  @!P1 SYNCS.ARRIVE.TRANS64.RED.A1T0 RZ, [R167+URZ], RZ ;  /* 0x000000ffa7ff99a7 */ /* 0x0001e2000810043f */
        /* <DEDUP_REMOVED lines=14> */
[----:B0-----:R-:W-:Y:S01]  /*5f30*/  FFMA.FTZ R167, R8, R4, R153 ;  /* 0x0000000408a77223 */ /* 0x001fe20000010099 */
[----:B------:R-:W-:-:S02]  /*5f40*/  @!P3 IMAD R4, R171, 0x40, R16 ;  /* 0x00000040ab04b824 */ /* 0x000fc400078e0210 */
[----:B------:R-:W-:Y:S01]  /*5f50*/  FADD.FTZ R171, R13, R176 ;  /* 0x000000b00dab7221 */ /* 0x000fe20000010000 */
[C---:B------:R-:W-:Y:S01]  /*5f60*/  F2FP.BF16.F32.PACK_AB R153, R168.reuse, R153 ;  /* 0x00000099a899723e */ /* 0x040fe200000010ff */
[----:B------:R-:W-:Y:S01]  /*5f70*/  FADD.FTZ R174, R168, R167 ;  /* 0x000000a7a8ae7221 */ /* 0x000fe20000010000 */
[----:B------:R-:W-:Y:S01]  /*5f80*/  FMUL.FTZ R69, R69, R9 ;  /* 0x0000000945457220 */ /* 0x000fe20000410000 */
[----:B------:R-:W-:Y:S01]  /*5f90*/  FADD.FTZ R176, R154, R171 ;  /* 0x000000ab9ab07221 */ /* 0x000fe20000010000 */
[----:B------:R-:W0:Y:S01]  /*5fa0*/  MUFU.EX2 R11, R11 ;  /* 0x0000000b000b7308 */ /* 0x000e220000000800 */
[----:B--2---:R-:W-:Y:S01]  /*5fb0*/  FADD.FTZ R171, R155, R174 ;  /* 0x000000ae9bab7221 */ /* 0x004fe20000010000 */
[----:B------:R-:W-:Y:S01]  /*5fc0*/  @!P3 LEA R167, R4, UR43, 0x2 ;  /* 0x0000002b04a7bc11 */ /* 0x000fe2000f8e10ff */
[----:B------:R-:W-:Y:S01]  /*5fd0*/  FFMA.FTZ R4, R175, UR10, -R20 ;  /* 0x0000000aaf047c23 */ /* 0x000fe20008010814 */
[----:B------:R-:W-:Y:S01]  /*5fe0*/  FADD.FTZ R175, R21, R176 ;  /* 0x000000b015af7221 */ /* 0x000fe20000010000 */
[----:B------:R-:W-:Y:S01]  /*5ff0*/  FFMA.FTZ R20, R183, UR10, -R20 ;  /* 0x0000000ab7147c23 */ /* 0x000fe20008010814 */
[----:B------:R-:W-:Y:S01]  /*6000*/  F2FP.BF16.F32.PACK_AB R154, R21, R154 ;  /* 0x0000009a159a723e */ /* 0x000fe200000010ff */
[----:B------:R-:W-:Y:S01]  /*6010*/  @!P3 STS [R167+0x28800], R9 ;  /* 0x02880009a700b388 */ /* 0x000fe20000000800 */
[----:B------:R-:W2:Y:S01]  /*6020*/  MUFU.EX2 R162, R162 ;  /* 0x000000a200a27308 */ /* 0x000ea20000000800 */
[----:B---3--:R-:W-:Y:S01]  /*6030*/  FADD.FTZ R174, R158, R171 ;  /* 0x000000ab9eae7221 */ /* 0x008fe20000010000 */
[----:B------:R-:W-:Y:S01]  /*6040*/  FADD.FTZ R176, R156, R175 ;  /* 0x000000af9cb07221 */ /* 0x000fe20000010000 */
[----:B------:R3:W-:Y:S01]  /*6050*/  @!P3 STS [R167+0x28820], R8 ;  /* 0x02882008a700b388 */ /* 0x0007e20000000800 */
[----:B------:R-:W-:Y:S01]  /*6060*/  F2FP.BF16.F32.PACK_AB R155, R158, R155 ;  /* 0x0000009b9e9b723e */ /* 0x000fe200000010ff */
[-C--:B------:R-:W-:Y:S01]  /*6070*/  FMUL.FTZ R72, R72, R9.reuse ;  /* 0x0000000948487220 */ /* 0x080fe20000410000 */
[C---:B------:R-:W-:Y:S01]  /*6080*/  FADD.FTZ R175, R157.reuse, R176 ;  /* 0x000000b09daf7221 */ /* 0x040fe20000010000 */
[----:B------:R-:W-:Y:S01]  /*6090*/  BAR.SYNC.DEFER_BLOCKING 0xf, 0x100 ;  /* 0x03c4000000007b1d */ /* 0x000fe20000010000 */
[----:B------:R-:W-:Y:S01]  /*60a0*/  F2FP.BF16.F32.PACK_AB R156, R157, R156 ;  /* 0x0000009c9d9c723e */ /* 0x000fe200000010ff */
[----:B0-----:R-:W-:Y:S01]  /*60b0*/  FADD.FTZ R171, R11, R174 ;  /* 0x000000ae0bab7221 */ /* 0x001fe20000010000 */
[-C--:B------:R-:W-:Y:S01]  /*60c0*/  FMUL.FTZ R73, R73, R9.reuse ;  /* 0x0000000949497220 */ /* 0x080fe20000410000 */
[-C--:B------:R-:W-:Y:S01]  /*60d0*/  FMUL.FTZ R76, R76, R9.reuse ;  /* 0x000000094c4c7220 */ /* 0x080fe20000410000 */
[-C--:B------:R-:W-:Y:S01]  /*60e0*/  FMUL.FTZ R77, R77, R9.reuse ;  /* 0x000000094d4d7220 */ /* 0x080fe20000410000 */
[----:B------:R-:W0:Y:S01]  /*60f0*/  MUFU.EX2 R10, R10 ;  /* 0x0000000a000a7308 */ /* 0x000e220000000800 */
[-C--:B------:R-:W-:Y:S01]  /*6100*/  FMUL.FTZ R80, R80, R9.reuse ;  /* 0x0000000950507220 */ /* 0x080fe20000410000 */
[-C--:B------:R-:W-:Y:S01]  /*6110*/  FMUL.FTZ R81, R81, R9.reuse ;  /* 0x0000000951517220 */ /* 0x080fe20000410000 */
[----:B------:R-:W-:Y:S01]  /*6120*/  FMUL.FTZ R84, R84, R9 ;  /* 0x0000000954547220 */ /* 0x000fe20000410000 */
[C---:B--2---:R-:W-:Y:S01]  /*6130*/  FADD.FTZ R174, R162.reuse, R171 ;  /* 0x000000aba2ae7221 */ /* 0x044fe20000010000 */
[----:B------:R-:W-:Y:S01]  /*6140*/  F2FP.BF16.F32.PACK_AB R157, R162, R11 ;  /* 0x0000000ba29d723e */ /* 0x000fe200000010ff */
        /* <DEDUP_REMOVED lines=11> */
[----:B0-----:R-:W-:Y:S01]  /*6200*/  FADD.FTZ R176, R10, R175 ;  /* 0x000000af0ab07221 */ /* 0x001fe20000010000 */
[----:B------:R0:W-:Y:S01]  /*6210*/  STSM.16.M88.4 [R19+0x26800], R152 ;  /* 0x0268009813007844 */ /* 0x0001e20000000200 */
[-C--:B------:R-:W-:Y:S01]  /*6220*/  FMUL.FTZ R104, R104, R9.reuse ;  /* 0x0000000968687220 */ /* 0x080fe20000410000 */
[-C--:B------:R-:W-:Y:S01]  /*6230*/  FMUL.FTZ R105, R105, R9.reuse ;  /* 0x0000000969697220 */ /* 0x080fe20000410000 */
[-C--:B------:R-:W-:Y:S01]  /*6240*/  FMUL.FTZ R108, R108, R9.reuse ;  /* 0x000000096c6c7220 */ /* 0x080fe20000410000 */
[-C--:B------:R-:W-:Y:S01]  /*6250*/  FMUL.FTZ R109, R109, R9.reuse ;  /* 0x000000096d6d7220 */ /* 0x080fe20000410000 */
[-C--:B------:R-:W-:Y:S01]  /*6260*/  FMUL.FTZ R112, R112, R9.reuse ;  /* 0x0000000970707220 */ /* 0x080fe20000410000 */
[----:B------:R-:W5:Y:S01]  /*6270*/  MUFU.EX2 R166, R166 ;  /* 0x000000a600a67308 */ /* 0x000f620000000800 */
        /* <DEDUP_REMOVED lines=17> */
[----:B------:R-:W-:Y:S01]  /*6390*/  F2FP.BF16.F32.PACK_AB R159, R166, R159 ;  /* 0x0000009fa69f723e */ /* 0x000fe200000010ff */
        /* <DEDUP_REMOVED lines=8> */
[----:B------:R-:W-:Y:S01]  /*6420*/  FMUL.FTZ R149, R149, R9 ;  /* 0x0000000995957220 */ /* 0x000fe20000410000 */
        /* <DEDUP_REMOVED lines=37> */
[----:B-----5:R-:W-:Y:S01]  /*6680*/  FADD.FTZ R11, R3, R158 ;  /* 0x0000009e030b7221 */ /* 0x020fe20000010000 */
[----:B------:R-:W-:Y:S01]  /*6690*/  F2FP.BF16.F32.PACK_AB R158, R15, R10 ;  /* 0x0000000a0f9e723e */ /* 0x000fe200000010ff */
[-C--:B------:R-:W-:Y:S01]  /*66a0*/  FMUL.FTZ R78, R78, R8.reuse ;  /* 0x000000084e4e7220 */ /* 0x080fe20000410000 */
[-C--:B------:R-:W-:Y:S01]  /*66b0*/  FMUL.FTZ R79, R79, R8.reuse ;  /* 0x000000084f4f7220 */ /* 0x080fe20000410000 */
[-C--:B------:R-:W-:Y:S01]  /*66c0*/  FMUL.FTZ R82, R82, R8.reuse ;  /* 0x0000000852527220 */ /* 0x080fe20000410000 */
[----:B------:R-:W-:Y:S01]  /*66d0*/  FMUL.FTZ R83, R83, R8 ;  /* 0x0000000853537220 */ /* 0x000fe20000410000 */
[----:B------:R0:W-:Y:S01]  /*66e0*/  STSM.16.M88.4 [R184], R156 ;  /* 0x0000009cb8007844 */ /* 0x0001e20000000200 */
        /* <DEDUP_REMOVED lines=9> */
[C---:B----4-:R-:W-:Y:S01]  /*6780*/  FADD.FTZ R11, R4.reuse, R11 ;  /* 0x0000000b040b7221 */ /* 0x050fe20000010000 */
[----:B------:R-:W-:Y:S01]  /*6790*/  F2FP.BF16.F32.PACK_AB R163, R4, R3 ;  /* 0x0000000304a3723e */ /* 0x000fe200000010ff */
[-C--:B------:R-:W-:Y:S01]  /*67a0*/  FMUL.FTZ R95, R95, R8.reuse ;  /* 0x000000085f5f7220 */ /* 0x080fe20000410000 */
[-C--:B------:R-:W-:Y:S01]  /*67b0*/  FMUL.FTZ R98, R98, R8.reuse ;  /* 0x0000000862627220 */ /* 0x080fe20000410000 */
[-C--:B------:R-:W-:Y:S01]  /*67c0*/  FMUL.FTZ R99, R99, R8.reuse ;  /* 0x0000000863637220 */ /* 0x080fe20000410000 */
[-C--:B------:R-:W-:Y:S01]  /*67d0*/  FMUL.FTZ R102, R102, R8.reuse ;  /* 0x0000000866667220 */ /* 0x080fe20000410000 */
[----:B------:R0:W-:Y:S01]  /*67e0*/  STSM.16.M88.4 [R22], R160 ;  /* 0x000000a016007844 */ /* 0x0001e20000000200 */
[----:B------:R-:W4:Y:S01]  /*67f0*/  MUFU.EX2 R169, R169 ;  /* 0x000000a900a97308 */ /* 0x000f220000000800 */
[----:B-----5:R-:W-:Y:S01]  /*6800*/  FADD.FTZ R10, R164, R13 ;  /* 0x0000000da40a7221 */ /* 0x020fe20000010000 */
[-C--:B------:R-:W-:Y:S01]  /*6810*/  FMUL.FTZ R103, R103, R8.reuse ;  /* 0x0000000867677220 */ /* 0x080fe20000410000 */
        /* <DEDUP_REMOVED lines=16> */
[-C--:B------:R-:W-:Y:S01]  /*6920*/  FMUL.FTZ R127, R127, R8.reuse ;  /* 0x000000087f7f7220 */ /* 0x080fe20000410000 */
[-C--:B------:R-:W-:Y:S01]  /*6930*/  FMUL.FTZ R130, R130, R8.reuse ;  /* 0x0000000882827220 */ /* 0x080fe20000410000 */
[-C--:B------:R-:W-:Y:S01]  /*6940*/  FMUL.FTZ R131, R131, R8.reuse ;  /* 0x0000000883837220 */ /* 0x080fe20000410000 */
[-C--:B------:R-:W-:Y:S01]  /*6950*/  FMUL.FTZ R134, R134, R8.reuse ;  /* 0x0000000886867220 */ /* 0x080fe20000410000 */
[----:B------:R-:W-:Y:S01]  /*6960*/  FMUL.FTZ R135, R135, R8 ;  /* 0x0000000887877220 */ /* 0x000fe20000410000 */
[----:B---3--:R-:W3:Y:S01]  /*6970*/  MUFU.EX2 R167, R182 ;  /* 0x000000b600a77308 */ /* 0x008ee20000000800 */
[C---:B-----5:R-:W-:Y:S01]  /*6980*/  FADD.FTZ R166, R179.reuse, R166 ;  /* 0x000000a6b3a67221 */ /* 0x060fe20000010000 */
[----:B------:R-:W-:Y:S01]  /*6990*/  F2FP.BF16.F32.PACK_AB R165, R179, R178 ;  /* 0x000000b2b3a5723e */ /* 0x000fe200000010ff */
        /* <DEDUP_REMOVED lines=9> */
[----:B------:R-:W-:-:S04]  /*6a30*/  FMUL.FTZ R151, R151, R8 ;  /* 0x0000000897977220 */ /* 0x000fc80000410000 */
[----:B------:R-:W2:Y:S01]  /*6a40*/  MUFU.EX2 R20, R20 ;  /* 0x0000001400147308 */ /* 0x000ea20000000800 */
[----:B---3--:R-:W-:Y:S01]  /*6a50*/  FADD.FTZ R11, R167, R166 ;  /* 0x000000a6a70b7221 */ /* 0x008fe20000010000 */
[C---:B----4-:R-:W-:Y:S01]  /*6a60*/  F2FP.BF16.F32.PACK_AB R166, R173.reuse, R14 ;  /* 0x0000000eada6723e */ /* 0x050fe200000010ff */
[----:B------:R-:W-:Y:S01]  /*6a70*/  FADD.FTZ R3, R173, R4 ;  /* 0x00000004ad037221 */ /* 0x000fe20000010000 */
[C---:B--2---:R-:W-:Y:S01]  /*6a80*/  F2FP.BF16.F32.PACK_AB R167, R20.reuse, R167 ;  /* 0x000000a714a7723e */ /* 0x044fe200000010ff */
[----:B------:R-:W-:-:S04]  /*6a90*/  FADD.FTZ R4, R20, R11 ;  /* 0x0000000b14047221 */ /* 0x000fc80000010000 */
[----:B------:R0:W-:Y:S01]  /*6aa0*/  STSM.16.M88.4 [R23], R164 ;  /* 0x000000a417007844 */ /* 0x0001e20000000200 */
[----:B------:R-:W-:Y:S05]  /*6ab0*/  @!P0 BRA `(.L_x_7235) ;  /* 0x0000000000048947 */ /* 0x000fea0003800000 */
[----:B------:R-:W-:Y:S01]  /*6ac0*/  BPT.TRAP 0x1 ;  /* 0x000000040000795c */ /* 0x000fe20000300000 */
.L_x_7235:
[----:B------:R2:W3:Y:S01]  /*6ad0*/  SYNCS.PHASECHK.TRANS64.TRYWAIT P3, [UR25+0x28c50], R7 ;  /* 0x028c5007ff0075a7 */ /* 0x0004e20008060159 */
[----:B------:R-:W-:Y:S05]  /*6ae0*/  @!P0 BRA `(.L_x_7236) ;  /* 0x0000000000048947 */ /* 0x000fea0003800000 */
[----:B------:R-:W-:Y:S01]  /*6af0*/  BPT.TRAP 0x1 ;  /* 0x000000040000795c */ /* 0x000fe20000300000 */
.L_x_7236:
[----:B---3--:R-:W-:Y:S05]  /*6b00*/  @P3 BRA `(.L_x_7237) ;  /* 0x0000000000083947 */ /* 0x008fea0003800000 */
[----:B------:R-:W3:Y:S02]  /*6b10*/  SYNCS.PHASECHK.TRANS64.TRYWAIT P3, [UR25+0x28c50], R7 ;  /* 0x028c5007ff0075a7 */ /* 0x000ee40008060159 */
[----:B---3--:R-:W-:Y:S05]  /*6b20*/  @!P3 BRA `(.L_x_7238) ;  /* 0x000000a400f0b947 */ /* 0x008fea0003800000 */
.L_x_7237:
[----:B------:R-:W-:Y:S01]  /*6b30*/  ULEA UR11, UR36, UR48, 0xc ;  /* 0x00000030240b7291 */ /* 0x000fe2000f8e603f */
[----:B------:R-:W-:Y:S01]  /*6b40*/  WARPGROUP.ARRIVE ;  /* 0x00000000000079c5 */ /* 0x000fe20000000000 */
[----:B------:R-:W-:Y:S01]  /*6b50*/  UMOV UR7, 0x40000040 ;  /* 0x4000004000077882 */ /* 0x000fe20000000000 */
[----:B------:R-:W-:Y:S01]  /*6b60*/  UISETP.GT.AND UP1, UPT, UR21, UR20, UPT ;  /* 0x000000141500728c */ /* 0x000fe2000bf24270 */
[----:B---3--:R-:W-:Y:S01]  /*6b70*/  @!P1 VIADD R170, R170, 0x28c60 ;  /* 0x00028c60aaaa9836 */ /* 0x008fe20000000000 */
[----:B------:R-:W-:Y:S01]  /*6b80*/  UIADD3 UR21, UR21, -0x1, URZ ;  /* 0xffffffff15157890 */ /* 0x000fe2000fffe03f */
[----:B------:R-:W-:Y:S01]  /*6b90*/  IMAD.MOV.U32 R8, RZ, RZ, R6 ;  /* 0x000000ffff087224 */ /* 0x000fe200078e0006 */
[----:B------:R-:W-:Y:S01]  /*6ba0*/  UMOV UR6, UR11 ;  /* 0x0000000b00067c82 */ /* 0x000fe20008000000 */
[----:B------:R-:W-:Y:S01]  /*6bb0*/  UMOV UR23, UR36 ;  /* 0x0000002400177c82 */ /* 0x000fe20008000000 */
[----:B------:R-:W-:Y:S01]  /*6bc0*/  HGMMA.64x256x16.F32.BF16 R24, R152, gdesc[UR4].tnspB, R24, gsb0 ;  /* 0x43e0000498187df0 */ /* 0x000fe20008001818 */
[----:B------:R-:W-:Y:S01]  /*6bd0*/  UIADD3 UR6, UR11, 0x80, URZ ;  /* 0x000000800b067890 */ /* 0x000fe2000fffe03f */
[----:B------:R-:W-:Y:S01]  /*6be0*/  PLOP3.LUT P3, PT, PT, PT, UP1, 0x80, 0x0 ;  /* 0x000000000000781c */ /* 0x000fe20003f6f018 */
[----:B------:R-:W-:Y:S01]  /*6bf0*/  UMOV UR7, 0x40000040 ;  /* 0x4000004000077882 */ /* 0x000fe20000000000 */
[----:B------:R-:W-:Y:S01]  /*6c00*/  @!P1 PRMT R170, RZ, 0x654, R170 ;  /* 0x00000654ffaa9816 */ /* 0x000fe200000000aa */
[----:B------:R-:W-:Y:S01]  /*6c10*/  IMAD.MOV.U32 R9, RZ, RZ, R5 ;  /* 0x000000ffff097224 */ /* 0x000fe200078e0005 */
        /* <DEDUP_REMOVED lines=27> */
.L_x_7230:
[----:B------:R-:W-:-:S13]  /*6dd0*/  ISETP.LE.AND P2, PT, RZ, UR21, PT ;  /* 0x00000015ff007c0c */ /* 0x000fda000bf43270 */
[----:B------:R-:W-:Y:S05]  /*6de0*/  @!P2 BRA `(.L_x_7240) ;  /* 0x00000018002ca947 */ /* 0x000fea0003800000 */
[----:B------:R-:W-:Y:S01]  /*6df0*/  IMAD.MOV.U32 R9, RZ, RZ, R6 ;  /* 0x000000ffff097224 */ /* 0x000fe200078e0006 */
[----:B------:R-:W-:Y:S01]  /*6e00*/  UMOV UR22, UR36 ;  /* 0x0000002400167c82 */ /* 0x000fe20008000000 */
[----:B------:R-:W-:Y:S01]  /*6e10*/  IMAD.MOV.U32 R8, RZ, RZ, R5 ;  /* 0x000000ffff087224 */ /* 0x000fe200078e0005 */
[----:B------:R-:W-:-:S06]  /*6e20*/  ULDC UR20, c[0x0][0x988] ;  /* 0x0002620000147ab9 */ /* 0x000fcc0000000800 */
.L_x_7249:
[----:B------:R-:W-:-:S04]  /*6e30*/  UIADD3 UR36, UR22, 0x1, URZ ;  /* 0x0000000116247890 */ /* 0x000fc8000fffe03f */
[----:B------:R-:W-:-:S04]  /*6e40*/  UISETP.NE.AND UP0, UPT, UR36, 0x2, UPT ;  /* 0x000000022400788c */ /* 0x000fc8000bf05270 */
[----:B------:R-:W-:Y:S02]  /*6e50*/  USEL UR6, URZ, 0x1, UP0 ;  /* 0x000000013f067887 */ /* 0x000fe40008000000 */
[----:B------:R-:W-:Y:S02]  /*6e60*/  USEL UR36, UR36, URZ, UP0 ;  /* 0x0000003f24247287 */ /* 0x000fe40008000000 */
[----:B------:R-:W-:Y:S01]  /*6e70*/  ULOP3.LUT UR37, UR37, UR6, URZ, 0x3c, !UPT ;  /* 0x0000000625257292 */ /* 0x000fe2000f8e3c3f */
[----:B----4-:R-:W-:Y:S11]  /*6e80*/  @!P0 BRA `(.L_x_7241) ;  /* 0x0000000000048947 */ /* 0x010ff60003800000 */
[----:B------:R-:W-:Y:S01]  /*6e90*/  BPT.TRAP 0x1 ;  /* 0x000000040000795c */ /* 0x000fe20000300000 */
.L_x_7241:
[----:B------:R-:W-:Y:S01]  /*6ea0*/  ULEA UR23, UR36, UR43, 0x3 ;  /* 0x0000002b24177291 */ /* 0x000fe2000f8e183f */
[----:B-12---:R-:W-:-:S05]  /*6eb0*/  IMAD.U32 R7, RZ, RZ, UR37 ;  /* 0x00000025ff077e24 */ /* 0x006fca000f8e00ff */
[----:B------:R-:W-:-:S04]  /*6ec0*/  SHF.L.U32 R7, R7, 0x1f, RZ ;  /* 0x0000001f07077819 */ /* 0x000fc800000006ff */
[----:B------:R1:W2:Y:S01]  /*6ed0*/  SYNCS.PHASECHK.TRANS64.TRYWAIT P2, [UR23+0x28c30], R7 ;  /* 0x028c3007ff0075a7 */ /* 0x0002a20008040157 */
[----:B------:R-:W-:Y:S05]  /*6ee0*/  @!P0 BRA `(.L_x_7242) ;  /* 0x0000000000048947 */ /* 0x000fea0003800000 */
[----:B------:R-:W-:Y:S01]  /*6ef0*/  BPT.TRAP 0x1 ;  /* 0x000000040000795c */ /* 0x000fe20000300000 */
.L_x_7242:
[----:B--2---:R-:W-:Y:S05]  /*6f00*/  @P2 BRA `(.L_x_7243) ;  /* 0x0000000000082947 */ /* 0x004fea0003800000 */
[----:B------:R-:W2:Y:S02]  /*6f10*/  SYNCS.PHASECHK.TRANS64.TRYWAIT P2, [UR23+0x28c30], R7 ;  /* 0x028c3007ff0075a7 */ /* 0x000ea40008040157 */
[----:B--2---:R-:W-:Y:S05]  /*6f20*/  @!P2 BRA `(.L_x_7244) ;  /* 0x000000a40004a947 */ /* 0x004fea0003800000 */
.L_x_7243:
[----:B------:R-:W-:Y:S01]  /*6f30*/  R2UR UR18, R0 ;  /* 0x00000000001272ca */ /* 0x000fe200000e0000 */
[----:B0--3--:R-:W-:Y:S01]  /*6f40*/  WARPGROUP.ARRIVE ;  /* 0x00000000000079c5 */ /* 0x009fe20000000000 */
        /* <DEDUP_REMOVED lines=65> */
[----:B------:R-:W2:Y:S01]  /*7360*/  MUFU.EX2 R11, R11 ;  /* 0x0000000b000b7308 */ /* 0x000ea20000000800 */
[----:B------:R-:W-:Y:S01]  /*7370*/  FMNMX.FTZ R13, R175, R6, !PT ;  /* 0x00000006af0d7209 */ /* 0x000fe20007810000 */
[--C-:B------:R-:W-:Y:S01]  /*7380*/  FFMA.FTZ R12, R164, UR10, -R14.reuse ;  /* 0x0000000aa40c7c23 */ /* 0x100fe2000801080e */
[----:B------:R-:W-:-:S02]  /*7390*/  FFMA.FTZ R164, R176, UR10, -R14 ;  /* 0x0000000ab0a47c23 */ /* 0x000fc4000801080e */
[----:B------:R-:W-:-:S03]  /*73a0*/  FMNMX.FTZ R6, R178, R13, !PT ;  /* 0x0000000db2067209 */ /* 0x000fc60007810000 */
[----:B------:R-:W3:Y:S01]  /*73b0*/  MUFU.EX2 R152, R152 ;  /* 0x0000009800987308 */ /* 0x000ee20000000800 */
[----:B------:R-:W-:Y:S01]  /*73c0*/  FMNMX.FTZ R13, R179, R6, !PT ;  /* 0x00000006b30d7209 */ /* 0x000fe20007810000 */
[-C--:B0-----:R-:W-:Y:S01]  /*73d0*/  FMUL.FTZ R24, R24, R8.reuse ;  /* 0x0000000818187220 */ /* 0x081fe20000410000 */
[-C--:B------:R-:W-:Y:S01]  /*73e0*/  FMUL.FTZ R25, R25, R8.reuse ;  /* 0x0000000819197220 */ /* 0x080fe20000410000 */
[----:B------:R-:W-:Y:S01]  /*73f0*/  FMUL.FTZ R28, R28, R8 ;  /* 0x000000081c1c7220 */ /* 0x000fe20000410000 */
[----:B------:R-:W-:Y:S01]  /*7400*/  FMNMX.FTZ R6, R182, R13, !PT ;  /* 0x0000000db6067209 */ /* 0x000fe20007810000 */
[--C-:B------:R-:W-:Y:S01]  /*7410*/  FFMA.FTZ R13, R157, UR10, -R14.reuse ;  /* 0x0000000a9d0d7c23 */ /* 0x100fe2000801080e */
[----:B------:R-:W-:Y:S01]  /*7420*/  FFMA.FTZ R157, R173, UR10, -R14 ;  /* 0x0000000aad9d7c23 */ /* 0x000fe2000801080e */
[----:B------:R-:W0:Y:S01]  /*7430*/  MUFU.EX2 R10, R10 ;  /* 0x0000000a000a7308 */ /* 0x000e220000000800 */
[----:B------:R-:W-:Y:S01]  /*7440*/  FMNMX.FTZ R6, R183, R6, !PT ;  /* 0x00000006b7067209 */ /* 0x000fe20007810000 */
[----:B--2---:R-:W-:Y:S01]  /*7450*/  FFMA.FTZ R3, R8, R3, R11 ;  /* 0x0000000308037223 */ /* 0x004fe2000001000b */
[----:B------:R-:W-:-:S02]  /*7460*/  IMAD.MOV R173, RZ, RZ, -R18 ;  /* 0x000000ffffad7224 */ /* 0x000fc400078e0a12 */
[-C--:B------:R-:W-:Y:S01]  /*7470*/  FMUL.FTZ R29, R29, R8.reuse ;  /* 0x000000081d1d7220 */ /* 0x080fe20000410000 */
[-C--:B------:R-:W-:Y:S01]  /*7480*/  FMUL.FTZ R32, R32, R8.reuse ;  /* 0x0000000820207220 */ /* 0x080fe20000410000 */
[----:B------:R-:W2:Y:S01]  /*7490*/  SHFL.BFLY PT, R153, R6, 0x2, 0x1f ;  /* 0x0c401f0006997f89 */ /* 0x000ea200000e0000 */
[-C--:B------:R-:W-:Y:S01]  /*74a0*/  FMUL.FTZ R33, R33, R8.reuse ;  /* 0x0000000821217220 */ /* 0x080fe20000410000 */
[----:B------:R-:W-:Y:S01]  /*74b0*/  MUFU.EX2 R13, R13 ;  /* 0x0000000d000d7308 */ /* 0x000fe20000000800 */
[----:B---3--:R-:W-:Y:S01]  /*74c0*/  FADD.FTZ R3, R152, R3 ;  /* 0x0000000398037221 */ /* 0x008fe20000010000 */
[----:B------:R-:W-:Y:S01]  /*74d0*/  ISETP.NE.AND P2, PT, R2, R173, PT ;  /* 0x000000ad0200720c */ /* 0x000fe20003f45270 */
[-C--:B------:R-:W-:Y:S01]  /*74e0*/  FMUL.FTZ R36, R36, R8.reuse ;  /* 0x0000000824247220 */ /* 0x080fe20000410000 */
[----:B------:R-:W-:Y:S01]  /*74f0*/  F2FP.BF16.F32.PACK_AB R152, R152, R11 ;  /* 0x0000000b9898723e */ /* 0x000fe200000010ff */
        /* <DEDUP_REMOVED lines=17> */
[----:B--2---:R-:W-:Y:S01]  /*7610*/  FMNMX.FTZ R165, R6, R153, !PT ;  /* 0x0000009906a57209 */ /* 0x004fe20007810000 */
        /* <DEDUP_REMOVED lines=44> */
[--C-:B--2---:R-:W-:Y:S01]  /*78e0*/  FFMA.FTZ R180, R167, UR10, -R177.reuse ;  /* 0x0000000aa7b47c23 */ /* 0x104fe200080108b1 */
[----:B------:R-:W-:Y:S01]  /*78f0*/  FFMA.FTZ R167, R170, UR10, -R177 ;  /* 0x0000000aaaa77c23 */ /* 0x000fe200080108b1 */
[----:B------:R-:W-:-:S02]  /*7900*/  IMAD.U32 R170, RZ, RZ, UR23 ;  /* 0x00000017ffaa7e24 */ /* 0x000fc4000f8e00ff */
[--C-:B------:R-:W-:Y:S01]  /*7910*/  FFMA.FTZ R176, R163, UR10, -R177.reuse ;  /* 0x0000000aa3b07c23 */ /* 0x100fe200080108b1 */
[--C-:B------:R-:W-:Y:S01]  /*7920*/  FFMA.FTZ R163, R166, UR10, -R177.reuse ;  /* 0x0000000aa6a37c23 */ /* 0x100fe200080108b1 */
[--C-:B------:R-:W-:Y:S01]  /*7930*/  FFMA.FTZ R192, R171, UR10, -R177.reuse ;  /* 0x0000000aabc07c23 */ /* 0x100fe200080108b1 */
[----:B------:R-:W-:Y:S01]  /*7940*/  @!P1 VIADD R154, R170, 0x28c40 ;  /* 0x00028c40aa9a9836 */ /* 0x000fe20000000000 */
[----:B------:R-:W2:Y:S01]  /*7950*/  MUFU.EX2 R168, R168 ;  /* 0x000000a800a87308 */ /* 0x000ea20000000800 */
[--C-:B------:R-:W-:Y:S01]  /*7960*/  FFMA.FTZ R171, R174, UR10, -R177.reuse ;  /* 0x0000000aaeab7c23 */ /* 0x100fe200080108b1 */
[--C-:B------:R-:W-:Y:S01]  /*7970*/  FFMA.FTZ R174, R175, UR10, -R177.reuse ;  /* 0x0000000aafae7c23 */ /* 0x100fe200080108b1 */
[----:B------:R-:W-:Y:S01]  /*7980*/  IMAD.U32 R175, RZ, RZ, UR22 ;  /* 0x00000016ffaf7e24 */ /* 0x000fe2000f8e00ff */
[----:B------:R-:W-:Y:S01]  /*7990*/  @!P1 PRMT R154, RZ, 0x654, R154 ;  /* 0x00000654ff9a9816 */ /* 0x000fe2000000009a */
[--C-:B------:R-:W-:Y:S01]  /*79a0*/  FFMA.FTZ R173, R178, UR10, -R177.reuse ;  /* 0x0000000ab2ad7c23 */ /* 0x100fe200080108b1 */
[--C-:B------:R-:W-:Y:S01]  /*79b0*/  FFMA.FTZ R178, R179, UR10, -R177.reuse ;  /* 0x0000000ab3b27c23 */ /* 0x100fe200080108b1 */
[----:B------:R-:W-:Y:S01]  /*79c0*/  @!P2 IMAD R158, R175, 0x40, R16 ;  /* 0x00000040af9ea824 */ /* 0x000fe200078e0210 */
[----:B------:R-:W3:Y:S01]  /*79d0*/  MUFU.EX2 R155, R155 ;  /* 0x0000009b009b7308 */ /* 0x000ee20000000800 */
[----:B------:R0:W-:Y:S01]  /*79e0*/  @!P1 SYNCS.ARRIVE.TRANS64.RED.A1T0 RZ, [R154+URZ], RZ ;  /* 0x000000ff9aff99a7 */ /* 0x0001e2000810043f */
[--C-:B------:R-:W-:Y:S01]  /*79f0*/  FFMA.FTZ R182, R182, UR10, -R177.reuse ;  /* 0x0000000ab6b67c23 */ /* 0x100fe200080108b1 */
[----:B------:R-:W-:Y:S01]  /*7a00*/  FFMA.FTZ R183, R183, UR10, -R177 ;  /* 0x0000000ab7b77c23 */ /* 0x000fe200080108b1 */
[----:B------:R-:W-:Y:S01]  /*7a10*/  @!P2 LEA R158, R158, UR43, 0x2 ;  /* 0x0000002b9e9eac11 */ /* 0x000fe2000f8e10ff */
[-C--:B------:R-:W-:Y:S01]  /*7a20*/  FMUL.FTZ R120, R120, R8.reuse ;  /* 0x0000000878787220 */ /* 0x080fe20000410000 */
[-C--:B------:R-:W-:Y:S01]  /*7a30*/  FMUL.FTZ R121, R121, R8.reuse ;  /* 0x0000000879797220 */ /* 0x080fe20000410000 */
[----:B------:R-:W-:Y:S01]  /*7a40*/  FMUL.FTZ R124, R124, R8 ;  /* 0x000000087c7c7220 */ /* 0x000fe20000410000 */
[----:B------:R-:W4:Y:S01]  /*7a50*/  MUFU.EX2 R169, R169 ;  /* 0x000000a900a97308 */ /* 0x000f220000000800 */
[----:B0-----:R-:W-:Y:S01]  /*7a60*/  FADD.FTZ R154, R10, R3 ;  /* 0x000000030a9a7221 */ /* 0x001fe20000010000 */
[----:B--2---:R-:W-:Y:S01]  /*7a70*/  FFMA.FTZ R4, R9, R4, R168 ;  /* 0x0000000409047223 */ /* 0x004fe200000100a8 */
[----:B------:R-:W-:Y:S01]  /*7a80*/  @!P2 STS [R158+0x28800], R8 ;  /* 0x028800089e00a388 */ /* 0x000fe20000000800 */
[-C--:B------:R-:W-:Y:S01]  /*7a90*/  FMUL.FTZ R125, R125, R8.reuse ;  /* 0x000000087d7d7220 */ /* 0x080fe20000410000 */
[----:B------:R-:W-:Y:S01]  /*7aa0*/  FADD.FTZ R3, R13, R154 ;  /* 0x0000009a0d037221 */ /* 0x000fe20000010000 */
[-C--:B------:R-:W-:Y:S01]  /*7ab0*/  FMUL.FTZ R128, R128, R8.reuse ;  /* 0x0000000880807220 */ /* 0x080fe20000410000 */
[----:B------:R0:W-:Y:S01]  /*7ac0*/  @!P2 STS [R158+0x28820], R9 ;  /* 0x028820099e00a388 */ /* 0x0001e20000000800 */
[----:B------:R-:W2:Y:S01]  /*7ad0*/  MUFU.EX2 R172, R172 ;  /* 0x000000ac00ac7308 */ /* 0x000ea20000000800 */
[----:B---3--:R-:W-:Y:S01]  /*7ae0*/  FADD.FTZ R4, R155, R4 ;  /* 0x000000049b047221 */ /* 0x008fe20000010000 */
[----:B------:R-:W-:Y:S01]  /*7af0*/  FADD.FTZ R154, R156, R3 ;  /* 0x000000039c9a7221 */ /* 0x000fe20000010000 */
[-C--:B------:R-:W-:Y:S01]  /*7b00*/  FMUL.FTZ R129, R129, R8.reuse ;  /* 0x0000000881817220 */ /* 0x080fe20000410000 */
[-C--:B------:R-:W-:Y:S01]  /*7b10*/  FMUL.FTZ R132, R132, R8.reuse ;  /* 0x0000000884847220 */ /* 0x080fe20000410000 */
[-C--:B------:R-:W-:Y:S01]  /*7b20*/  FMUL.FTZ R133, R133, R8.reuse ;  /* 0x0000000885857220 */ /* 0x080fe20000410000 */
[----:B------:R-:W-:Y:S01]  /*7b30*/  FADD.FTZ R175, R15, R154 ;  /* 0x0000009a0faf7221 */ /* 0x000fe20000010000 */
[-C--:B------:R-:W-:Y:S01]  /*7b40*/  FMUL.FTZ R136, R136, R8.reuse ;  /* 0x0000000888887220 */ /* 0x080fe20000410000 */
[----:B------:R-:W3:Y:S01]  /*7b50*/  MUFU.EX2 R159, R159 ;  /* 0x0000009f009f7308 */ /* 0x000ee20000000800 */
        /* <DEDUP_REMOVED lines=8> */
[----:B--2---:R-:W-:Y:S01]  /*7be0*/  FADD.FTZ R4, R172, R3 ;  /* 0x00000003ac047221 */ /* 0x004fe20000010000 */
[----:B------:R-:W-:Y:S01]  /*7bf0*/  FADD.FTZ R154, R160, R175 ;  /* 0x000000afa09a7221 */ /* 0x000fe20000010000 */
[-C--:B------:R-:W-:Y:S01]  /*7c00*/  FMUL.FTZ R145, R145, R8.reuse ;  /* 0x0000000891917220 */ /* 0x080fe20000410000 */
[-C--:B------:R-:W-:Y:S01]  /*7c10*/  FMUL.FTZ R148, R148, R8.reuse ;  /* 0x0000000894947220 */ /* 0x080fe20000410000 */
[----:B------:R-:W-:Y:S01]  /*7c20*/  FMUL.FTZ R149, R149, R8 ;  /* 0x0000000895957220 */ /* 0x000fe20000410000 */
[C---:B------:R-:W-:Y:S01]  /*7c30*/  FADD.FTZ R175, R153.reuse, R154 ;  /* 0x0000009a99af7221 */ /* 0x040fe20000010000 */
[----:B------:R-:W-:Y:S01]  /*7c40*/  F2FP.BF16.F32.PACK_AB R160, R153, R160 ;  /* 0x000000a099a0723e */ /* 0x000fe200000010ff */
[----:B------:R-:W2:Y:S01]  /*7c50*/  MUFU.EX2 R163, R163 ;  /* 0x000000a300a37308 */ /* 0x000ea20000000800 */
[----:B---3--:R-:W-:Y:S01]  /*7c60*/  FADD.FTZ R3, R159, R4 ;  /* 0x000000049f037221 */ /* 0x008fe20000010000 */
[----:B------:R-:W-:Y:S01]  /*7c70*/  F2FP.BF16.F32.PACK_AB R153, R155, R168 ;  /* 0x000000a89b99723e */ /* 0x000fe200000010ff */
[----:B------:R-:W-:Y:S01]  /*7c80*/  FMUL.FTZ R26, R26, R9 ;  /* 0x000000091a1a7220 */ /* 0x000fe20000410000 */
[----:B------:R-:W-:Y:S01]  /*7c90*/  F2FP.BF16.F32.PACK_AB R155, R172, R169 ;  /* 0x000000a9ac9b723e */ /* 0x000fe200000010ff */
[-C--:B------:R-:W-:Y:S01]  /*7ca0*/  FMUL.FTZ R27, R27, R9.reuse ;  /* 0x000000091b1b7220 */ /* 0x080fe20000410000 */
[----:B------:R-:W-:Y:S01]  /*7cb0*/  F2FP.BF16.F32.PACK_AB R156, R15, R156 ;  /* 0x0000009c0f9c723e */ /* 0x000fe200000010ff */
[-C--:B------:R-:W-:Y:S01]  /*7cc0*/  FMUL.FTZ R30, R30, R9.reuse ;  /* 0x000000091e1e7220 */ /* 0x080fe20000410000 */
[----:B------:R-:W3:Y:S01]  /*7cd0*/  MUFU.EX2 R180, R180 ;  /* 0x000000b400b47308 */ /* 0x000ee20000000800 */
[----:B----4-:R-:W-:Y:S01]  /*7ce0*/  FADD.FTZ R4, R176, R3 ;  /* 0x00000003b0047221 */ /* 0x010fe20000010000 */
[----:B0-----:R-:W-:Y:S01]  /*7cf0*/  F2FP.BF16.F32.PACK_AB R158, R21, R12 ;  /* 0x0000000c159e723e */ /* 0x001fe200000010ff */
        /* <DEDUP_REMOVED lines=46> */
[C---:B0-----:R-:W-:Y:S01]  /*7fe0*/  FADD.FTZ R11, R157.reuse, R154 ;  /* 0x0000009a9d0b7221 */ /* 0x041fe20000010000 */
[----:B------:R-:W-:Y:S01]  /*7ff0*/  F2FP.BF16.F32.PACK_AB R162, R157, R20 ;  /* 0x000000149da2723e */ /* 0x000fe200000010ff */
[----:B------:R-:W-:Y:S01]  /*8000*/  FMUL.FTZ R102, R102, R9 ;  /* 0x0000000966667220 */ /* 0x000fe20000410000 */
[----:B------:R-:W-:Y:S01]  /*8010*/  F2FP.BF16.F32.PACK_AB R154, R13, R10 ;  /* 0x0000000a0d9a723e */ /* 0x000fe200000010ff */
[----:B------:R-:W-:Y:S01]  /*8020*/  BAR.SYNC.DEFER_BLOCKING 0xf, 0x100 ;  /* 0x03c4000000007b1d */ /* 0x000fe20000010000 */
[----:B------:R-:W-:Y:S01]  /*8030*/  F2FP.BF16.F32.PACK_AB R157, R176, R159 ;  /* 0x0000009fb09d723e */ /* 0x000fe200000010ff */
[----:B------:R-:W-:Y:S01]  /*8040*/  FMUL.FTZ R103, R103, R9 ;  /* 0x0000000967677220 */ /* 0x000fe20000410000 */
[----:B------:R-:W-:Y:S01]  /*8050*/  F2FP.BF16.F32.PACK_AB R159, R180, R163 ;  /* 0x000000a3b49f723e */ /* 0x000fe200000010ff */
[----:B--2---:R-:W-:Y:S01]  /*8060*/  FADD.FTZ R3, R171, R4 ;  /* 0x00000004ab037221 */ /* 0x004fe20000010000 */
[-C--:B------:R-:W-:Y:S01]  /*8070*/  FMUL.FTZ R106, R106, R9.reuse ;  /* 0x000000096a6a7220 */ /* 0x080fe20000410000 */
[----:B------:R-:W0:Y:S01]  /*8080*/  MUFU.EX2 R174, R174 ;  /* 0x000000ae00ae7308 */ /* 0x000e220000000800 */
[-C--:B------:R-:W-:Y:S01]  /*8090*/  FMUL.FTZ R107, R107, R9.reuse ;  /* 0x000000096b6b7220 */ /* 0x080fe20000410000 */
[-C--:B------:R-:W-:Y:S01]  /*80a0*/  FMUL.FTZ R110, R110, R9.reuse ;  /* 0x000000096e6e7220 */ /* 0x080fe20000410000 */
[-C--:B------:R-:W-:Y:S01]  /*80b0*/  FMUL.FTZ R111, R111, R9.reuse ;  /* 0x000000096f6f7220 */ /* 0x080fe20000410000 */
[-C--:B------:R-:W-:Y:S01]  /*80c0*/  FMUL.FTZ R114, R114, R9.reuse ;  /* 0x0000000972727220 */ /* 0x080fe20000410000 */
[-C--:B------:R-:W-:Y:S01]  /*80d0*/  FMUL.FTZ R115, R115, R9.reuse ;  /* 0x0000000973737220 */ /* 0x080fe20000410000 */
[----:B---3--:R-:W-:Y:S01]  /*80e0*/  FADD.FTZ R8, R164, R11 ;  /* 0x0000000ba4087221 */ /* 0x008fe20000010000 */
        /* <DEDUP_REMOVED lines=10> */
[C---:B0-----:R-:W-:Y:S01]  /*8190*/  FADD.FTZ R4, R174.reuse, R3 ;  /* 0x00000003ae047221 */ /* 0x041fe20000010000 */
[----:B------:R-:W-:Y:S01]  /*81a0*/  F2FP.BF16.F32.PACK_AB R163, R174, R171 ;  /* 0x000000abaea3723e */ /* 0x000fe200000010ff */
[----:B------:R0:W-:Y:S01]  /*81b0*/  STSM.16.M88.4 [R19+0x26800], R152 ;  /* 0x0268009813007844 */ /* 0x0001e20000000200 */
[-C--:B------:R-:W-:Y:S01]  /*81c0*/  FMUL.FTZ R134, R134, R9.reuse ;  /* 0x0000000986867220 */ /* 0x080fe20000410000 */
[-C--:B------:R-:W-:Y:S01]  /*81d0*/  FMUL.FTZ R135, R135, R9.reuse ;  /* 0x0000000987877220 */ /* 0x080fe20000410000 */
[-C--:B------:R-:W-:Y:S01]  /*81e0*/  FMUL.FTZ R138, R138, R9.reuse ;  /* 0x000000098a8a7220 */ /* 0x080fe20000410000 */
[----:B------:R0:W-:Y:S01]  /*81f0*/  STSM.16.M88.4 [R184], R156 ;  /* 0x0000009cb8007844 */ /* 0x0001e20000000200 */
[----:B------:R-:W4:Y:S01]  /*8200*/  MUFU.EX2 R14, R14 ;  /* 0x0000000e000e7308 */ /* 0x000f220000000800 */
[C---:B--2---:R-:W-:Y:S01]  /*8210*/  FADD.FTZ R8, R161.reuse, R8 ;  /* 0x00000008a1087221 */ /* 0x044fe20000010000 */
[----:B------:R-:W-:Y:S01]  /*8220*/  F2FP.BF16.F32.PACK_AB R164, R161, R164 ;  /* 0x000000a4a1a4723e */ /* 0x000fe200000010ff */
[----:B------:R-:W-:Y:S01]  /*8230*/  FMUL.FTZ R139, R139, R9 ;  /* 0x000000098b8b7220 */ /* 0x000fe20000410000 */
[----:B------:R-:W-:Y:S01]  /*8240*/  F2FP.BF16.F32.PACK_AB R161, R192, R167 ;  /* 0x000000a7c0a1723e */ /* 0x000fe200000010ff */
[----:B------:R-:W-:Y:S01]  /*8250*/  FADD.FTZ R3, R165, R8 ;  /* 0x00000008a5037221 */ /* 0x000fe20000010000 */
[-C--:B------:R-:W-:Y:S01]  /*8260*/  FMUL.FTZ R142, R142, R9.reuse ;  /* 0x000000098e8e7220 */ /* 0x080fe20000410000 */
[-C--:B------:R-:W-:Y:S01]  /*8270*/  FMUL.FTZ R143, R143, R9.reuse ;  /* 0x000000098f8f7220 */ /* 0x080fe20000410000 */
[----:B------:R-:W2:Y:S01]  /*8280*/  MUFU.EX2 R178, R178 ;  /* 0x000000b200b27308 */ /* 0x000ea20000000800 */
[----:B---3--:R-:W-:Y:S01]  /*8290*/  FADD.FTZ R11, R173, R4 ;  /* 0x00000004ad0b7221 */ /* 0x008fe20000010000 */
[----:B------:R0:W-:Y:S01]  /*82a0*/  STSM.16.M88.4 [R22], R160 ;  /* 0x000000a016007844 */ /* 0x0001e20000000200 */
[-C--:B------:R-:W-:Y:S01]  /*82b0*/  FMUL.FTZ R146, R146, R9.reuse ;  /* 0x0000000992927220 */ /* 0x080fe20000410000 */
[-C--:B------:R-:W-:Y:S01]  /*82c0*/  FMUL.FTZ R147, R147, R9.reuse ;  /* 0x0000000993937220 */ /* 0x080fe20000410000 */
[-C--:B------:R-:W-:Y:S01]  /*82d0*/  FMUL.FTZ R150, R150, R9.reuse ;  /* 0x0000000996967220 */ /* 0x080fe20000410000 */
[----:B------:R-:W-:-:S02]  /*82e0*/  FMUL.FTZ R151, R151, R9 ;  /* 0x0000000997977220 */ /* 0x000fc40000410000 */
[----:B------:R-:W3:Y:S01]  /*82f0*/  MUFU.EX2 R182, R182 ;  /* 0x000000b600b67308 */ /* 0x000ee20000000800 */
[C---:B----4-:R-:W-:Y:S01]  /*8300*/  F2FP.BF16.F32.PACK_AB R166, R14.reuse, R165 ;  /* 0x000000a50ea6723e */ /* 0x050fe200000010ff */
[----:B------:R-:W-:-:S06]  /*8310*/  FADD.FTZ R3, R14, R3 ;  /* 0x000000030e037221 */ /* 0x000fcc0000010000 */
[----:B------:R-:W4:Y:S01]  /*8320*/  MUFU.EX2 R183, R183 ;  /* 0x000000b700b77308 */ /* 0x000f220000000800 */
[C---:B--2---:R-:W-:Y:S01]  /*8330*/  FADD.FTZ R11, R178.reuse, R11 ;  /* 0x0000000bb20b7221 */ /* 0x044fe20000010000 */
[----:B------:R-:W-:-:S03]  /*8340*/  F2FP.BF16.F32.PACK_AB R165, R178, R173 ;  /* 0x000000adb2a5723e */ /* 0x000fc600000010ff */
[----:B---3--:R-:W-:Y:S01]  /*8350*/  FADD.FTZ R4, R182, R11 ;  /* 0x0000000bb6047221 */ /* 0x008fe20000010000 */
[----:B----4-:R-:W-:-:S03]  /*8360*/  F2FP.BF16.F32.PACK_AB R167, R183, R182 ;  /* 0x000000b6b7a7723e */ /* 0x010fc600000010ff */
[----:B------:R-:W-:Y:S02]  /*8370*/  FADD.FTZ R4, R183, R4 ;  /* 0x00000004b7047221 */ /* 0x000fe40000010000 */
[----:B------:R0:W-:Y:S01]  /*8380*/  STSM.16.M88.4 [R23], R164 ;  /* 0x000000a417007844 */ /* 0x0001e20000000200 */
[----:B------:R-:W-:Y:S05]  /*8390*/  @!P0 BRA `(.L_x_7245) ;  /* 0x0000000000048947 */ /* 0x000fea0003800000 */
[----:B------:R-:W-:Y:S01]  /*83a0*/  BPT.TRAP 0x1 ;  /* 0x000000040000795c */ /* 0x000fe20000300000 */
.L_x_7245:
[----:B------:R2:W3:Y:S01]  /*83b0*/  SYNCS.PHASECHK.TRANS64.TRYWAIT P2, [UR23+0x28c50], R7 ;  /* 0x028c5007ff0075a7 */ /* 0x0004e20008040157 */
[----:B------:R-:W-:Y:S05]  /*83c0*/  @!P0 BRA `(.L_x_7246) ;  /* 0x0000000000048947 */ /* 0x000fea0003800000 */
[----:B------:R-:W-:Y:S01]  /*83d0*/  BPT.TRAP 0x1 ;  /* 0x000000040000795c */ /* 0x000fe20000300000 */
.L_x_7246:
[----:B---3--:R-:W-:Y:S05]  /*83e0*/  @P2 BRA `(.L_x_7247) ;  /* 0x0000000000082947 */ /* 0x008fea0003800000 */
[----:B------:R-:W3:Y:S02]  /*83f0*/  SYNCS.PHASECHK.TRANS64.TRYWAIT P2, [UR23+0x28c50], R7 ;  /* 0x028c5007ff0075a7 */ /* 0x000ee40008040157 */
[----:B---3--:R-:W-:Y:S05]  /*8400*/  @!P2 BRA `(.L_x_7248) ;  /* 0x0000008c00e4a947 */ /* 0x008fea0003800000 */
.L_x_7247:
[----:B------:R-:W-:Y:S01]  /*8410*/  ULEA UR11, UR36, UR48, 0xc ;  /* 0x00000030240b7291 */ /* 0x000fe2000f8e603f */
[----:B------:R-:W-:Y:S01]  /*8420*/  WARPGROUP.ARRIVE ;  /* 0x00000000000079c5 */ /* 0x000fe20000000000 */
[----:B------:R-:W-:Y:S01]  /*8430*/  UMOV UR7, 0x40000040 ;  /* 0x4000004000077882 */ /* 0x000fe20000000000 */
[----:B------:R-:W-:Y:S01]  /*8440*/  ISETP.LT.AND P2, PT, RZ, UR21, PT ;  /* 0x00000015ff007c0c */ /* 0x000fe2000bf41270 */
[----:B---3--:R-:W-:Y:S01]  /*8450*/  @!P1 VIADD R170, R170, 0x28c60 ;  /* 0x00028c60aaaa9836 */ /* 0x008fe20000000000 */
        /* <DEDUP_REMOVED lines=36> */
.L_x_7240:
[----:B------:R-:W5:Y:S01]  /*86a0*/  SHFL.BFLY PT, R0, R3, 0x2, 0x1f ;  /* 0x0c401f0003007f89 */ /* 0x000f6200000e0000 */
[----:B------:R-:W-:Y:S01]  /*86b0*/  IMAD.MOV.U32 R10, RZ, RZ, RZ ;  /* 0x000000ffff0a7224 */ /* 0x000fe200078e00ff */
        /* <DEDUP_REMOVED lines=9> */
[----:B-12---:R-:W0:Y:S01]  /*8750*/  SHFL.BFLY PT, R7, R0, 0x1, 0x1f ;  /* 0x0c201f0000077f89 */ /* 0x006e2200000e0000 */
[----:B------:R-:W-:Y:S01]  /*8760*/  IMAD.MOV.U32 R4, RZ, RZ, RZ ;  /* 0x000000ffff047224 */ /* 0x000fe200078e00ff */
[----:B------:R-:W-:Y:S02]  /*8770*/  UISETP.NE.AND UP0, UPT, UR36, 0x2, UPT ;  /* 0x000000022400788c */ /* 0x000fe4000bf05270 */
[----:B------:R-:W1:Y:S02]  /*8780*/  SHFL.BFLY PT, R8, R9, 0x1, 0x1f ;  /* 0x0c201f0009087f89 */ /* 0x000e6400000e0000 */
[----:B------:R-:W-:Y:S02]  /*8790*/  USEL UR4, URZ, 0x1, UP0 ;  /* 0x000000013f047887 */ /* 0x000fe40008000000 */
[----:B------:R-:W-:Y:S02]  /*87a0*/  USEL UR36, UR36, URZ, UP0 ;  /* 0x0000003f24247287 */ /* 0x000fe40008000000 */
[----:B------:R-:W-:Y:S01]  /*87b0*/  ULOP3.LUT UR37, UR37, UR4, URZ, 0x3c, !UPT ;  /* 0x0000000425257292 */ /* 0x000fe2000f8e3c3f */
[----:B0-----:R-:W-:Y:S01]  /*87c0*/  FADD.FTZ R12, R0, R7 ;  /* 0x00000007000c7221 */ /* 0x001fe20000010000 */
[----:B------:R-:W-:-:S02]  /*87d0*/  IMAD.MOV R7, RZ, RZ, -R18 ;  /* 0x000000ffff077224 */ /* 0x000fc400078e0a12 */
[----:B-1----:R-:W-:Y:S02]  /*87e0*/  FADD.FTZ R13, R9, R8 ;  /* 0x00000008090d7221 */ /* 0x002fe40000010000 */
        /* <DEDUP_REMOVED lines=12> */
[----:B------:R-:W1:Y:S01]  /*88b0*/  @P1 MUFU.LG2 R9, R12 ;  /* 0x0000000c00091308 */ /* 0x000e620000000c00 */
        /* <DEDUP_REMOVED lines=34> */
[-C--:B---34-:R-:W-:Y:S01]  /*8ae0*/  FMUL.FTZ R170, R92, R10.reuse ;  /* 0x0000000a5caa7220 */ /* 0x098fe20000410000 */
        /* <DEDUP_REMOVED lines=30> */
[----:B-1----:R-:W-:Y:S01]  /*8cd0*/  @P1 FMUL.FTZ R9, R9, 0.69314718246459960938 ;  /* 0x3f31721809091820 */ /* 0x002fe20000410000 */
        /* <DEDUP_REMOVED lines=71> */
.L_x_7211:
        /* <DEDUP_REMOVED lines=29> */
[----:B------:R-:W-:Y:S02]  /*9320*/  IMAD.U32 R96, RZ, RZ, UR6 ;  /* 0x00000006ff607e24 */ /* 0x000fe4000f8e00ff */
[----:B------:R-:W-:-:S02]  /*9330*/  IMAD.U32 R97, RZ, RZ, UR7 ;  /* 0x00000007ff617e24 */ /* 0x000fc4000f8e00ff */
[----:B------:R-:W-:-:S04]  /*9340*/  IMAD.WIDE R4, R215, 0x2, R96 ;  /* 0x00000002d7047825 */ /* 0x000fc800078e0260 */
[----:B------:R-:W-:Y:S01]  /*9350*/  IMAD.WIDE R96, R9, 0x2, R96 ;  /* 0x0000000209607825 */ /* 0x000fe200078e0260 */
[C---:B------:R-:W-:Y:S02]  /*9360*/  IADD3 R25, P2, R4.reuse, 0x60, RZ ;  /* 0x0000006004197810 */ /* 0x040fe40007f5e0ff */
[----:B------:R-:W-:Y:S02]  /*9370*/  IADD3 R29, P1, R4, 0x2000, RZ ;  /* 0x00002000041d7810 */ /* 0x000fe40007f3e0ff */
[----:B------:R-:W-:Y:S02]  /*9380*/  LOP3.LUT R24, R25, 0x380, RZ, 0xc0, !PT ;  /* 0x0000038019187812 */ /* 0x000fe400078ec0ff */
[----:B------:R-:W-:Y:S02]  /*9390*/  LOP3.LUT R28, R29, 0x380, RZ, 0xc0, !PT ;  /* 0x000003801d1c7812 */ /* 0x000fe400078ec0ff */
[----:B------:R-:W-:Y:S02]  /*93a0*/  SHF.R.U64 R24, R24, 0x3, RZ ;  /* 0x0000000318187819 */ /* 0x000fe400000012ff */
[----:B------:R-:W-:-:S02]  /*93b0*/  IADD3 R13, P4, R4, 0x20, RZ ;  /* 0x00000020040d7810 */ /* 0x000fc40007f9e0ff */
[----:B------:R-:W-:Y:S01]  /*93c0*/  LOP3.LUT R24, R24, R25, RZ, 0x3c, !PT ;  /* 0x0000001918187212 */ /* 0x000fe200078e3cff */
[----:B------:R-:W-:Y:S01]  /*93d0*/  IMAD.X R25, RZ, RZ, R5, P2 ;  /* 0x000000ffff197224 */ /* 0x000fe200010e0605 */
[C---:B------:R-:W-:Y:S02]  /*93e0*/  IADD3 R131, P2, R4.reuse, 0x4040, RZ ;  /* 0x0000404004837810 */ /* 0x040fe40007f5e0ff */
[----:B------:R-:W-:Y:S02]  /*93f0*/  IADD3 R15, P3, R4, 0x40, RZ ;  /* 0x00000040040f7810 */ /* 0x000fe40007f7e0ff */
[----:B------:R-:W-:Y:S02]  /*9400*/  LOP3.LUT R130, R131, 0x380, RZ, 0xc0, !PT ;  /* 0x0000038083827812 */ /* 0x000fe400078ec0ff */
[----:B------:R-:W-:Y:S02]  /*9410*/  SHF.R.U64 R28, R28, 0x3, RZ ;  /* 0x000000031c1c7819 */ /* 0x000fe400000012ff */
[----:B------:R-:W-:-:S02]  /*9420*/  SHF.R.U64 R130, R130, 0x3, RZ ;  /* 0x0000000382827819 */ /* 0x000fc400000012ff */
[----:B------:R-:W-:Y:S02]  /*9430*/  LOP3.LUT R12, R13, 0x380, RZ, 0xc0, !PT ;  /* 0x000003800d0c7812 */ /* 0x000fe400078ec0ff */
[----:B------:R-:W-:Y:S01]  /*9440*/  LOP3.LUT R130, R130, R131, RZ, 0x3c, !PT ;  /* 0x0000008382827212 */ /* 0x000fe200078e3cff */
[--C-:B------:R-:W-:Y:S01]  /*9450*/  IMAD.X R131, RZ, RZ, R5.reuse, P2 ;  /* 0x000000ffff837224 */ /* 0x100fe200010e0605 */
[----:B------:R-:W-:Y:S02]  /*9460*/  LOP3.LUT R14, R15, 0x380, RZ, 0xc0, !PT ;  /* 0x000003800f0e7812 */ /* 0x000fe400078ec0ff */
[----:B------:R-:W-:Y:S02]  /*9470*/  IADD3 R33, P2, R96, 0x2000, RZ ;  /* 0x0000200060217810 */ /* 0x000fe40007f5e0ff */
[----:B------:R-:W-:Y:S01]  /*9480*/  LOP3.LUT R28, R28, R29, RZ, 0x3c, !PT ;  /* 0x0000001d1c1c7212 */ /* 0x000fe200078e3cff */
[----:B------:R-:W-:Y:S01]  /*9490*/  IMAD.X R29, RZ, RZ, R5, P1 ;  /* 0x000000ffff1d7224 */ /* 0x000fe200008e0605 */
[----:B------:R-:W-:-:S02]  /*94a0*/  SHF.R.U64 R12, R12, 0x3, RZ ;  /* 0x000000030c0c7819 */ /* 0x000fc400000012ff */
[----:B------:R-:W-:Y:S02]  /*94b0*/  SHF.R.U64 R14, R14, 0x3, RZ ;  /* 0x000000030e0e7819 */ /* 0x000fe400000012ff */
[----:B------:R-:W-:Y:S02]  /*94c0*/  IADD3 R135, P1, R4, 0x4060, RZ ;  /* 0x0000406004877810 */ /* 0x000fe40007f3e0ff */
[----:B------:R-:W-:Y:S02]  /*94d0*/  LOP3.LUT R32, R33, 0x380, RZ, 0xc0, !PT ;  /* 0x0000038021207812 */ /* 0x000fe400078ec0ff */
[----:B------:R-:W-:Y:S01]  /*94e0*/  LOP3.LUT R12, R12, R13, RZ, 0x3c, !PT ;  /* 0x0000000d0c0c7212 */ /* 0x000fe200078e3cff */
[--C-:B------:R-:W-:Y:S01]  /*94f0*/  IMAD.X R13, RZ, RZ, R5.reuse, P4 ;  /* 0x000000ffff0d7224 */ /* 0x100fe200020e0605 */
[----:B------:R-:W-:Y:S01]  /*9500*/  LOP3.LUT R14, R14, R15, RZ, 0x3c, !PT ;  /* 0x0000000f0e0e7212 */ /* 0x000fe200078e3cff */
[----:B------:R-:W-:Y:S01]  /*9510*/  IMAD.X R15, RZ, RZ, R5, P3 ;  /* 0x000000ffff0f7224 */ /* 0x000fe200018e0605 */
[----:B------:R-:W-:-:S02]  /*9520*/  LOP3.LUT R134, R135, 0x380, RZ, 0xc0, !PT ;  /* 0x0000038087867812 */ /* 0x000fc400078ec0ff */
[----:B------:R-:W-:Y:S02]  /*9530*/  SHF.R.U64 R32, R32, 0x3, RZ ;  /* 0x0000000320207819 */ /* 0x000fe400000012ff */
[C---:B------:R-:W-:Y:S02]  /*9540*/  IADD3 R45, P0, R4.reuse, 0x2020, RZ ;  /* 0x00002020042d7810 */ /* 0x040fe40007f1e0ff */
[C---:B------:R-:W-:Y:S02]  /*9550*/  IADD3 R61, P6, R4.reuse, 0x2040, RZ ;  /* 0x00002040043d7810 */ /* 0x040fe40007fde0ff */
[C---:B------:R-:W-:Y:S02]  /*9560*/  IADD3 R119, P5, R4.reuse, 0x2060, RZ ;  /* 0x0000206004777810 */ /* 0x040fe40007fbe0ff */
[C---:B------:R-:W-:Y:S02]  /*9570*/  IADD3 R123, P4, R4.reuse, 0x4000, RZ ;  /* 0x00004000047b7810 */ /* 0x040fe40007f9e0ff */
[----:B------:R-:W-:-:S02]  /*9580*/  IADD3 R127, P3, R4, 0x4020, RZ ;  /* 0x00004020047f7810 */ /* 0x000fc40007f7e0ff */
[----:B------:R-:W-:Y:S02]  /*9590*/  SHF.R.U64 R134, R134, 0x3, RZ ;  /* 0x0000000386867819 */ /* 0x000fe400000012ff */
[----:B------:R-:W-:Y:S01]  /*95a0*/  LOP3.LUT R32, R32, R33, RZ, 0x3c, !PT ;  /* 0x0000002120207212 */ /* 0x000fe200078e3cff */
[----:B------:R-:W-:Y:S01]  /*95b0*/  IMAD.X R33, RZ, RZ, R97, P2 ;  /* 0x000000ffff217224 */ /* 0x000fe200010e0661 */
[----:B------:R-:W-:Y:S02]  /*95c0*/  LOP3.LUT R44, R45, 0x380, RZ, 0xc0, !PT ;  /* 0x000003802d2c7812 */ /* 0x000fe400078ec0ff */
[----:B------:R-:W-:Y:S02]  /*95d0*/  LOP3.LUT R60, R61, 0x380, RZ, 0xc0, !PT ;  /* 0x000003803d3c7812 */ /* 0x000fe400078ec0ff */
[----:B------:R-:W-:Y:S02]  /*95e0*/  LOP3.LUT R118, R119, 0x380, RZ, 0xc0, !PT ;  /* 0x0000038077767812 */ /* 0x000fe400078ec0ff */
[----:B------:R-:W-:-:S02]  /*95f0*/  LOP3.LUT R122, R123, 0x380, RZ, 0xc0, !PT ;  /* 0x000003807b7a7812 */ /* 0x000fc400078ec0ff */
[----:B------:R-:W-:Y:S02]  /*9600*/  LOP3.LUT R126, R127, 0x380, RZ, 0xc0, !PT ;  /* 0x000003807f7e7812 */ /* 0x000fe400078ec0ff */
[----:B------:R-:W-:Y:S02]  /*9610*/  IADD3 R69, P2, R96, 0x9000, RZ ;  /* 0x0000900060457810 */ /* 0x000fe40007f5e0ff */
[----:B------:R-:W-:Y:S01]  /*9620*/  LOP3.LUT R134, R134, R135, RZ, 0x3c, !PT ;  /* 0x0000008786867212 */ /* 0x000fe200078e3cff */
[----:B------:R-:W-:Y:S01]  /*9630*/  IMAD.X R135, RZ, RZ, R5, P1 ;  /* 0x000000ffff877224 */ /* 0x000fe200008e0605 */
[----:B------:R-:W-:Y:S02]  /*9640*/  SHF.R.U64 R44, R44, 0x3, RZ ;  /* 0x000000032c2c7819 */ /* 0x000fe400000012ff */
[----:B------:R-:W-:Y:S02]  /*9650*/  SHF.R.U64 R60, R60, 0x3, RZ ;  /* 0x000000033c3c7819 */ /* 0x000fe400000012ff */
[----:B------:R-:W-:-:S02]  /*9660*/  SHF.R.U64 R118, R118, 0x3, RZ ;  /* 0x0000000376767819 */ /* 0x000fc400000012ff */
[----:B------:R-:W-:Y:S02]  /*9670*/  SHF.R.U64 R122, R122, 0x3, RZ ;  /* 0x000000037a7a7819 */ /* 0x000fe400000012ff */
[----:B------:R-:W-:Y:S02]  /*9680*/  SHF.R.U64 R126, R126, 0x3, RZ ;  /* 0x000000037e7e7819 */ /* 0x000fe400000012ff */
[----:B------:R-:W-:Y:S02]  /*9690*/  IADD3 R37, P1, R96, 0x3000, RZ ;  /* 0x0000300060257810 */ /* 0x000fe40007f3e0ff */
[----:B------:R-:W-:Y:S02]  /*96a0*/  LOP3.LUT R68, R69, 0x380, RZ, 0xc0, !PT ;  /* 0x0000038045447812 */ /* 0x000fe400078ec0ff */
        /* <DEDUP_REMOVED lines=15> */
[----:B------:R-:W-:Y:S02]  /*97a0*/  IADD3 R11, P4, R4, 0x6060, RZ ;  /* 0x00006060040b7810 */ /* 0x000fe40007f9e0ff */
[----:B------:R-:W-:-:S02]  /*97b0*/  IADD3 R21, P3, R96, 0x1000, RZ ;  /* 0x0000100060157810 */ /* 0x000fc40007f7e0ff */
[----:B------:R-:W-:Y:S02]  /*97c0*/  SHF.R.U64 R36, R36, 0x3, RZ ;  /* 0x0000000324247819 */ /* 0x000fe400000012ff */
[----:B------:R-:W-:Y:S02]  /*97d0*/  LOP3.LUT R68, R68, R69, RZ, 0x3c, !PT ;  /* 0x0000004544447212 */ /* 0x000fe400078e3cff */
[----:B------:R-:W-:Y:S02]  /*97e0*/  LOP3.LUT R138, R139, 0x380, RZ, 0xc0, !PT ;  /* 0x000003808b8a7812 */ /* 0x000fe400078ec0ff */
[----:B------:R-:W-:Y:S02]  /*97f0*/  LOP3.LUT R142, R143, 0x380, RZ, 0xc0, !PT ;  /* 0x000003808f8e7812 */ /* 0x000fe400078ec0ff */
[----:B------:R-:W-:Y:S02]  /*9800*/  LOP3.LUT R8, R9, 0x380, RZ, 0xc0, !PT ;  /* 0x0000038009087812 */ /* 0x000fe400078ec0ff */
[----:B------:R-:W-:-:S02]  /*9810*/  LOP3.LUT R10, R11, 0x380, RZ, 0xc0, !PT ;  /* 0x000003800b0a7812 */ /* 0x000fc400078ec0ff */
[----:B------:R-:W-:Y:S02]  /*9820*/  LOP3.LUT R20, R21, 0x380, RZ, 0xc0, !PT ;  /* 0x0000038015147812 */ /* 0x000fe400078ec0ff */
[----:B------:R-:W-:Y:S02]  /*9830*/  LOP3.LUT R69, R4, 0x380, RZ, 0xc0, !PT ;  /* 0x0000038004457812 */ /* 0x000fe400078ec0ff */
        /* <DEDUP_REMOVED lines=18> */
[----:B------:R-:W-:Y:S01]  /*9960*/  IMAD.X R21, RZ, RZ, R97, P3 ;  /* 0x000000ffff157224 */ /* 0x000fe200018e0661 */
[----:B------:R-:W-:-:S02]  /*9970*/  LOP3.LUT R72, R73, 0x380, RZ, 0xc0, !PT ;  /* 0x0000038049487812 */ /* 0x000fc400078ec0ff */
[----:B------:R-:W-:Y:S01]  /*9980*/  LOP3.LUT R4, R69, R4, RZ, 0x3c, !PT ;  /* 0x0000000445047212 */ /* 0x000fe200078e3cff */
[----:B------:R-:W-:Y:S01]  /*9990*/  IMAD.X R69, RZ, RZ, R97, P2 ;  /* 0x000000ffff457224 */ /* 0x000fe200010e0661 */
[C---:B------:R-:W-:Y:S02]  /*99a0*/  IADD3 R41, P0, R96.reuse, 0x4000, RZ ;  /* 0x0000400060297810 */ /* 0x040fe40007f1e0ff */
[C---:B------:R-:W-:Y:S02]  /*99b0*/  IADD3 R49, P6, R96.reuse, 0x5000, RZ ;  /* 0x0000500060317810 */ /* 0x040fe40007fde0ff */
[C---:B------:R-:W-:Y:S02]  /*99c0*/  IADD3 R53, P5, R96.reuse, 0x6000, RZ ;  /* 0x0000600060357810 */ /* 0x040fe40007fbe0ff */
[C---:B------:R-:W-:Y:S02]  /*99d0*/  IADD3 R57, P4, R96.reuse, 0x7000, RZ ;  /* 0x0000700060397810 */ /* 0x040fe40007f9e0ff */
[----:B------:R-:W-:-:S02]  /*99e0*/  IADD3 R65, P3, R96, 0x8000, RZ ;  /* 0x0000800060417810 */ /* 0x000fc40007f7e0ff */
[----:B-1----:R-:W-:Y:S02]  /*99f0*/  ISETP.NE.AND P2, PT, R6, RZ, PT ;  /* 0x000000ff0600720c */ /* 0x002fe40003f45270 */
[----:B------:R-:W-:Y:S02]  /*9a00*/  SHF.R.U64 R72, R72, 0x3, RZ ;  /* 0x0000000348487819 */ /* 0x000fe400000012ff */
[----:B------:R-:W-:Y:S02]  /*9a10*/  MOV R224, R4 ;  /* 0x0000000400e07202 */ /* 0x000fe40000000f00 */
        /* <DEDUP_REMOVED lines=10> */
[----:B------:R-:W-:Y:S02]  /*9ac0*/  LOP3.LUT R72, R72, R73, RZ, 0x3c, !PT ;  /* 0x0000004948487212 */ /* 0x000fe400078e3cff */
[----:B------:R-:W-:Y:S02]  /*9ad0*/  LOP3.LUT R73, R96, 0x380, RZ, 0xc0, !PT ;  /* 0x0000038060497812 */ /* 0x000fe400078ec0ff */
[----:B------:R-:W-:Y:S02]  /*9ae0*/  SHF.R.U64 R40, R40, 0x3, RZ ;  /* 0x0000000328287819 */ /* 0x000fe400000012ff */
[----:B------:R-:W-:Y:S02]  /*9af0*/  SHF.R.U64 R48, R48, 0x3, RZ ;  /* 0x0000000330307819 */ /* 0x000fe400000012ff */
[----:B------:R-:W-:Y:S02]  /*9b00*/  SHF.R.U64 R52, R52, 0x3, RZ ;  /* 0x0000000334347819 */ /* 0x000fe400000012ff */
[----:B------:R-:W-:-:S02]  /*9b10*/  SHF.R.U64 R56, R56, 0x3, RZ ;  /* 0x0000000338387819 */ /* 0x000fc400000012ff */
[----:B------:R-:W-:Y:S02]  /*9b20*/  SHF.R.U64 R64, R64, 0x3, RZ ;  /* 0x0000000340407819 */ /* 0x000fe400000012ff */
[----:B------:R-:W-:Y:S02]  /*9b30*/  MOV R26, R12 ;  /* 0x0000000c001a7202 */ /* 0x000fe40000000f00 */
[----:B0-----:R-:W-:Y:S02]  /*9b40*/  F2FP.BF16.F32.PACK_AB R4, R204, R208 ;  /* 0x000000d0cc04723e */ /* 0x001fe400000010ff */
[----:B------:R-:W-:Y:S02]  /*9b50*/  F2FP.BF16.F32.PACK_AB R5, R35, R34 ;  /* 0x000000222305723e */ /* 0x000fe400000010ff */
[----:B------:R-:W-:Y:S02]  /*9b60*/  F2FP.BF16.F32.PACK_AB R6, R202, R205 ;  /* 0x000000cdca06723e */ /* 0x000fe400000010ff */
[----:B------:R-:W-:-:S02]  /*9b70*/  F2FP.BF16.F32.PACK_AB R7, R39, R38 ;  /* 0x000000262707723e */ /* 0x000fc400000010ff */
        /* <DEDUP_REMOVED lines=12> */
[----:B------:R-:W-:Y:S01]  /*9c40*/  MOV R34, R8 ;  /* 0x0000000800227202 */ /* 0x000fe20000000f00 */
[----:B------:R0:W-:Y:S01]  /*9c50*/  STSM.16.M88.4 [R26], R4 ;  /* 0x000000041a007844 */ /* 0x0001e20000000200 */
[----:B------:R-:W-:-:S02]  /*9c60*/  MOV R35, R10 ;  /* 0x0000000a00237202 */ /* 0x000fc40000000f00 */
[----:B------:R-:W-:Y:S02]  /*9c70*/  MOV R206, R14 ;  /* 0x0000000e00ce7202 */ /* 0x000fe40000000f00 */
[----:B------:R-:W-:Y:S02]  /*9c80*/  F2FP.BF16.F32.PACK_AB R8, R200, R203 ;  /* 0x000000cbc808723e */ /* 0x000fe400000010ff */
[----:B------:R-:W-:Y:S02]  /*9c90*/  F2FP.BF16.F32.PACK_AB R9, R43, R42 ;  /* 0x0000002a2b09723e */ /* 0x000fe400000010ff */
[----:B------:R-:W-:Y:S02]  /*9ca0*/  F2FP.BF16.F32.PACK_AB R10, R198, R201 ;  /* 0x000000c9c60a723e */ /* 0x000fe400000010ff */
[----:B------:R-:W-:Y:S02]  /*9cb0*/  F2FP.BF16.F32.PACK_AB R11, R47, R46 ;  /* 0x0000002e2f0b723e */ /* 0x000fe400000010ff */
[----:B------:R-:W-:-:S02]  /*9cc0*/  IADD3 R77, P0, R96, 0xb000, RZ ;  /* 0x0000b000604d7810 */ /* 0x000fc40007f1e0ff */
[C---:B------:R-:W-:Y:S01]  /*9cd0*/  IADD3 R81, P6, R96.reuse, 0xc000, RZ ;  /* 0x0000c00060517810 */ /* 0x040fe20007fde0ff */
[----:B------:R-:W-:Y:S01]  /*9ce0*/  STSM.16.M88.4 [R206], R8 ;  /* 0x00000008ce007844 */ /* 0x000fe20000000200 */
[C---:B------:R-:W-:Y:S02]  /*9cf0*/  IADD3 R85, P5, R96.reuse, 0xd000, RZ ;  /* 0x0000d00060557810 */ /* 0x040fe40007fbe0ff */
[C---:B------:R-:W-:Y:S02]  /*9d00*/  IADD3 R89, P4, R96.reuse, 0xe000, RZ ;  /* 0x0000e00060597810 */ /* 0x040fe40007f9e0ff */
[----:B------:R-:W-:Y:S02]  /*9d10*/  IADD3 R93, P3, R96, 0xf000, RZ ;  /* 0x0000f000605d7810 */ /* 0x000fe40007f7e0ff */
[----:B------:R-:W-:Y:S02]  /*9d20*/  MOV R207, R24 ;  /* 0x0000001800cf7202 */ /* 0x000fe40000000f00 */
[----:B------:R-:W-:-:S02]  /*9d30*/  F2FP.BF16.F32.PACK_AB R12, R196, R199 ;  /* 0x000000c7c40c723e */ /* 0x000fc400000010ff */
[----:B------:R-:W-:Y:S02]  /*9d40*/  F2FP.BF16.F32.PACK_AB R13, R51, R50 ;  /* 0x00000032330d723e */ /* 0x000fe400000010ff */
[----:B------:R-:W-:Y:S02]  /*9d50*/  F2FP.BF16.F32.PACK_AB R14, R194, R197 ;  /* 0x000000c5c20e723e */ /* 0x000fe400000010ff */
[----:B------:R-:W-:Y:S02]  /*9d60*/  F2FP.BF16.F32.PACK_AB R15, R55, R54 ;  /* 0x00000036370f723e */ /* 0x000fe400000010ff */
[----:B------:R-:W-:Y:S02]  /*9d70*/  LOP3.LUT R96, R27, R96, RZ, 0x3c, !PT ;  /* 0x000000601b607212 */ /* 0x000fe400078e3cff */
[----:B------:R-:W-:Y:S01]  /*9d80*/  MOV R209, R28 ;  /* 0x0000001c00d17202 */ /* 0x000fe20000000f00 */
[----:B------:R-:W-:Y:S01]  /*9d90*/  STSM.16.M88.4 [R207], R12 ;  /* 0x0000000ccf007844 */ /* 0x000fe20000000200 */
[----:B0-----:R-:W-:-:S02]  /*9da0*/  F2FP.BF16.F32.PACK_AB R4, R192, R195 ;  /* 0x000000c3c004723e */ /* 0x001fc400000010ff */
        /* <DEDUP_REMOVED lines=17> */
[----:B------:R1:W-:Y:S01]  /*9ec0*/  STSM.16.M88.4 [R60], R28 ;  /* 0x0000001c3c007844 */ /* 0x0003e20000000200 */
[----:B------:R-:W-:Y:S02]  /*9ed0*/  F2FP.BF16.F32.PACK_AB R46, R171, R174 ;  /* 0x000000aeab2e723e */ /* 0x000fe400000010ff */
[----:B------:R-:W-:Y:S02]  /*9ee0*/  F2FP.BF16.F32.PACK_AB R47, R87, R86 ;  /* 0x00000056572f723e */ /* 0x000fe400000010ff */
[----:B------:R-:W-:-:S02]  /*9ef0*/  MOV R122, R122 ;  /* 0x0000007a007a7202 */ /* 0x000fc40000000f00 */
[----:B0-----:R-:W-:Y:S02]  /*9f00*/  F2FP.BF16.F32.PACK_AB R44, R173, R176 ;  /* 0x000000b0ad2c723e */ /* 0x001fe400000010ff */
[----:B------:R-:W-:Y:S02]  /*9f10*/  F2FP.BF16.F32.PACK_AB R61, R91, R90 ;  /* 0x0000005a5b3d723e */ /* 0x000fe400000010ff */
[----:B------:R-:W-:Y:S01]  /*9f20*/  F2FP.BF16.F32.PACK_AB R62, R159, R170 ;  /* 0x000000aa9f3e723e */ /* 0x000fe200000010ff */
[----:B------:R-:W-:Y:S01]  /*9f30*/  STSM.16.M88.4 [R118], R44 ;  /* 0x0000002c76007844 */ /* 0x000fe20000000200 */
[----:B------:R-:W-:Y:S02]  /*9f40*/  F2FP.BF16.F32.PACK_AB R63, R95, R94 ;  /* 0x0000005e5f3f723e */ /* 0x000fe400000010ff */
[----:B------:R-:W-:Y:S02]  /*9f50*/  MOV R126, R126 ;  /* 0x0000007e007e7202 */ /* 0x000fe40000000f00 */
[----:B-1----:R-:W-:-:S02]  /*9f60*/  F2FP.BF16.F32.PACK_AB R60, R163, R172 ;  /* 0x000000aca33c723e */ /* 0x002fc400000010ff */
[----:B------:R-:W-:Y:S02]  /*9f70*/  F2FP.BF16.F32.PACK_AB R4, R155, R161 ;  /* 0x000000a19b04723e */ /* 0x000fe400000010ff */
[----:B------:R-:W-:Y:S01]  /*9f80*/  F2FP.BF16.F32.PACK_AB R5, R99, R98 ;  /* 0x000000626305723e */ /* 0x000fe200000010ff */
[----:B------:R0:W-:Y:S01]  /*9f90*/  STSM.16.M88.4 [R122], R60 ;  /* 0x0000003c7a007844 */ /* 0x0001e20000000200 */
        /* <DEDUP_REMOVED lines=9> */
[----:B------:R-:W-:Y:S01]  /*a030*/  MOV R138, R138 ;  /* 0x0000008a008a7202 */ /* 0x000fe20000000f00 */
[----:B------:R2:W-:Y:S01]  /*a040*/  STSM.16.M88.4 [R130], R8 ;  /* 0x0000000882007844 */ /* 0x0005e20000000200 */
[----:B0-----:R-:W-:Y:S02]  /*a050*/  F2FP.BF16.F32.PACK_AB R122, R125, R124 ;  /* 0x0000007c7d7a723e */ /* 0x001fe400000010ff */
[----:B------:R-:W-:Y:S01]  /*a060*/  F2FP.BF16.F32.PACK_AB R123, R158, R156 ;  /* 0x0000009c9e7b723e */ /* 0x000fe200000010ff */
[----:B------:R0:W-:Y:S01]  /*a070*/  STSM.16.M88.4 [R134], R112 ;  /* 0x0000007086007844 */ /* 0x0001e20000000200 */
[----:B------:R-:W-:-:S02]  /*a080*/  MOV R142, R142 ;  /* 0x0000008e008e7202 */ /* 0x000fc40000000f00 */
[----:B------:R-:W-:Y:S01]  /*a090*/  F2FP.BF16.F32.PACK_AB R131, R165, R164 ;  /* 0x000000a4a583723e */ /* 0x000fe200000010ff */
[----:B------:R0:W-:Y:S01]  /*a0a0*/  STSM.16.M88.4 [R138], R120 ;  /* 0x000000788a007844 */ /* 0x0001e20000000200 */
[----:B-1----:R-:W-:Y:S02]  /*a0b0*/  F2FP.BF16.F32.PACK_AB R4, R137, R136 ;  /* 0x000000888904723e */ /* 0x002fe400000010ff */
[----:B------:R-:W-:Y:S02]  /*a0c0*/  F2FP.BF16.F32.PACK_AB R5, R167, R166 ;  /* 0x000000a6a705723e */ /* 0x000fe400000010ff */
[----:B------:R-:W-:Y:S02]  /*a0d0*/  F2FP.BF16.F32.PACK_AB R6, R141, R140 ;  /* 0x0000008c8d06723e */ /* 0x000fe400000010ff */
[----:B------:R-:W-:Y:S02]  /*a0e0*/  F2FP.BF16.F32.PACK_AB R7, R169, R168 ;  /* 0x000000a8a907723e */ /* 0x000fe400000010ff */
[----:B--2---:R-:W-:-:S02]  /*a0f0*/  F2FP.BF16.F32.PACK_AB R130, R133, R132 ;  /* 0x000000848582723e */ /* 0x004fc400000010ff */
[----:B------:R-:W-:Y:S02]  /*a100*/  LOP3.LUT R76, R77, 0x380, RZ, 0xc0, !PT ;  /* 0x000003804d4c7812 */ /* 0x000fe400078ec0ff */
[----:B------:R-:W-:Y:S01]  /*a110*/  LOP3.LUT R80, R81, 0x380, RZ, 0xc0, !PT ;  /* 0x0000038051507812 */ /* 0x000fe200078ec0ff */
[----:B------:R0:W-:Y:S01]  /*a120*/  STSM.16.M88.4 [R142], R128 ;  /* 0x000000808e007844 */ /* 0x0001e20000000200 */
[----:B------:R-:W-:Y:S02]  /*a130*/  LOP3.LUT R84, R85, 0x380, RZ, 0xc0, !PT ;  /* 0x0000038055547812 */ /* 0x000fe400078ec0ff */
[----:B------:R-:W-:Y:S01]  /*a140*/  LOP3.LUT R88, R89, 0x380, RZ, 0xc0, !PT ;  /* 0x0000038059587812 */ /* 0x000fe200078ec0ff */
[----:B------:R0:W-:Y:S01]  /*a150*/  STSM.16.M88.4 [R34], R4 ;  /* 0x0000000422007844 */ /* 0x0001e20000000200 */
[----:B------:R-:W-:Y:S02]  /*a160*/  LOP3.LUT R92, R93, 0x380, RZ, 0xc0, !PT ;  /* 0x000003805d5c7812 */ /* 0x000fe400078ec0ff */
[----:B------:R-:W-:Y:S01]  /*a170*/  SHF.R.U64 R76, R76, 0x3, RZ ;  /* 0x000000034c4c7819 */ /* 0x000fe200000012ff */
[----:B------:R0:W-:Y:S01]  /*a180*/  STSM.16.M88.4 [R35], R144 ;  /* 0x0000009023007844 */ /* 0x0001e20000000200 */
        /* <DEDUP_REMOVED lines=62> */
.L_x_7252:
[----:B------:R-:W1:Y:S01]  /*a570*/  LDC R15, c[0x0][0xbe8] ;  /* 0x0002fa00ff0f7b82 */ /* 0x000e620000000800 */
[----:B------:R-:W-:Y:S01]  /*a580*/  ULDC UR10, c[0x0][0xac8] ;  /* 0x0002b200000a7ab9 */ /* 0x000fe20000000800 */
[----:B------:R-:W-:Y:S01]  /*a590*/  ULDC.64 UR8, c[0x0][0xae8] ;  /* 0x0002ba0000087ab9 */ /* 0x000fe20000000a00 */
[----:B------:R-:W-:Y:S01]  /*a5a0*/  ISETP.GE.AND P0, PT, R190, UR10, PT ;  /* 0x0000000abe007c0c */ /* 0x000fe2000bf06270 */
[----:B------:R-:W5:Y:S01]  /*a5b0*/  LD.E.128 R96, desc[UR46][R96.64] ;  /* 0x0000002e60607980 */ /* 0x000f62000c101d00 */
[----:B------:R-:W-:Y:S02]  /*a5c0*/  ISETP.GE.AND P1, PT, R17, UR10, PT ;  /* 0x0000000a11007c0c */ /* 0x000fe4000bf26270 */
[----:B0-----:R-:W-:Y:S01]  /*a5d0*/  SEL R3, RZ, 0xffffffff, P0 ;  /* 0xffffffffff037807 */ /* 0x001fe20000000000 */
[----:B------:R0:W5:Y:S01]  /*a5e0*/  LD.E.128 R4, desc[UR46][R20.64] ;  /* 0x0000002e14047980 */ /* 0x000162000c101d00 */
        /* <DEDUP_REMOVED lines=33> */
[----:B-1----:R-:W-:Y:S01]  /*a800*/  @P2 IMAD.HI.U32 R0, R14, R9, RZ ;  /* 0x000000090e002227 */ /* 0x002fe200078e00ff */
[----:B------:R-:W-:Y:S01]  /*a810*/  UIADD3 UR7, UR7, UR5, URZ ;  /* 0x0000000507077290 */ /* 0x000fe2000fffe03f */
[----:B------:R-:W-:Y:S01]  /*a820*/  LOP3.LUT R8, R8, 0x8, R3, 0xe2, !PT ;  /* 0x0000000808087812 */ /* 0x000fe200078ee203 */
[----:B------:R-:W-:Y:S01]  /*a830*/  UIMAD UR5, UR13, UR8, URZ ;  /* 0x000000080d0572a4 */ /* 0x000fe2000f8e023f */
[----:B------:R-:W-:Y:S01]  /*a840*/  IMAD.MOV.U32 R3, RZ, RZ, R14 ;  /* 0x000000ffff037224 */ /* 0x000fe200078e000e */
[----:B------:R-:W-:Y:S01]  /*a850*/  UIMAD.WIDE.U32 UR6, UR42, UR8, UR6 ;  /* 0x000000082a0672a5 */ /* 0x000fe2000f8e0006 */
[----:B------:R-:W5:Y:S01]  /*a860*/  LD.E.128 R84, desc[UR46][R84.64] ;  /* 0x0000002e54547980 */ /* 0x000f62000c101d00 */
[----:B--2---:R-:W-:Y:S01]  /*a870*/  @P2 SHF.R.U32.HI R3, RZ, R11, R0 ;  /* 0x0000000bff032219 */ /* 0x004fe20000011600 */
[----:B------:R-:W-:Y:S01]  /*a880*/  UIMAD UR5, UR42, UR9, UR5 ;  /* 0x000000092a0572a4 */ /* 0x000fe2000f8e0205 */
[----:B------:R-:W-:Y:S01]  /*a890*/  LOP3.LUT R10, R13, 0x10, R8, 0xe2, !PT ;  /* 0x000000100d0a7812 */ /* 0x000fe200078ee208 */
[----:B------:R-:W5:Y:S01]  /*a8a0*/  LD.E.128 R88, desc[UR46][R88.64] ;  /* 0x0000002e58587980 */ /* 0x000f62000c101d00 */
        /* <DEDUP_REMOVED lines=80> */
.L_x_7254:
[----:B------:R-:W-:Y:S05]  /*adb0*/  BSYNC B1 ;  /* 0x0000000000017941 */ /* 0x000fea0003800000 */
.L_x_7253:
[----:B---3--:R-:W-:Y:S01]  /*adc0*/  VIADD R8, R28, 0x20 ;  /* 0x000000201c087836 */ /* 0x008fe20000000000 */
[----:B--2---:R4:W2:Y:S04]  /*add0*/  SHFL.IDX PT, R11, R27, 0x1, 0x181f ;  /* 0x00381f001b0b7f89 */ /* 0x0048a800000e0000 */
[----:B------:R-:W-:Y:S01]  /*ade0*/  ISETP.GE.AND P0, PT, R8, R29, PT ;  /* 0x0000001d0800720c */ /* 0x000fe20003f06270 */
[----:B-1----:R4:W1:-:S12]  /*adf0*/  SHFL.IDX PT, R10, R26, 0x1, 0x181f ;  /* 0x00381f001a0a7f89 */ /* 0x00285800000e0000 */
[----:B----4-:R-:W-:Y:S05]  /*ae00*/  @P0 BRA `(.L_x_7255) ;  /* 0x0000000c007c0947 */ /* 0x010fea0003800000 */
[----:B------:R-:W-:Y:S02]  /*ae10*/  ISETP.GE.AND P0, PT, R17, UR10, PT ;  /* 0x0000000a11007c0c */ /* 0x000fe4000bf06270 */
[----:B------:R-:W-:Y:S02]  /*ae20*/  ISETP.GE.AND P5, PT, R190, UR10, PT ;  /* 0x0000000abe007c0c */ /* 0x000fe4000bfa6270 */
[----:B------:R-:W-:Y:S02]  /*ae30*/  ISETP.GE.AND P3, PT, R189, UR10, PT ;  /* 0x0000000abd007c0c */ /* 0x000fe4000bf66270 */
[----:B------:R-:W-:Y:S02]  /*ae40*/  ISETP.GE.AND P2, PT, R188, UR10, PT ;  /* 0x0000000abc007c0c */ /* 0x000fe4000bf46270 */
[----:B------:R-:W-:-:S05]  /*ae50*/  ISETP.GE.AND P1, PT, R187, UR10, PT ;  /* 0x0000000abb007c0c */ /* 0x000fca000bf26270 */
[----:B-12---:R-:W-:Y:S02]  /*ae60*/  @!P0 IMAD.WIDE R8, R17, 0x2, R10 ;  /* 0x0000000211088825 */ /* 0x006fe400078e020a */
[-C--:B------:R-:W-:Y:S02]  /*ae70*/  @!P5 LEA R12, P4, R190, R10.reuse, 0x1 ;  /* 0x0000000abe0cd211 */ /* 0x080fe400078808ff */
[----:B------:R-:W-:Y:S01]  /*ae80*/  @!P3 LEA R14, P6, R189, R10, 0x1 ;  /* 0x0000000abd0eb211 */ /* 0x000fe200078c08ff */
[----:B-----5:R1:W-:Y:S01]  /*ae90*/  @!P0 ST.E.128 desc[UR46][R8.64], R4 ;  /* 0x0000000408008985 */ /* 0x0203e2000c101d2e */
        /* <DEDUP_REMOVED lines=8> */
[----:B-1----:R-:W-:-:S03]  /*af20*/  @!P1 LEA R4, P6, R187, R10, 0x1 ;  /* 0x0000000abb049211 */ /* 0x002fc600078c08ff */
        /* <DEDUP_REMOVED lines=15> */
.L_x_7251:
        /* <DEDUP_REMOVED lines=57> */
.L_x_7257:
[----:B------:R-:W-:Y:S05]  /*b3b0*/  BSYNC B1 ;  /* 0x0000000000017941 */ /* 0x000fea0003800000 */
.L_x_7256:
        /* <DEDUP_REMOVED lines=95> */
.L_x_7259:
[----:B------:R-:W-:Y:S05]  /*b9b0*/  BSYNC B1 ;  /* 0x0000000000017941 */ /* 0x000fea0003800000 */
.L_x_7258:
        /* <DEDUP_REMOVED lines=36> */
.L_x_7255:
[----:B------:R-:W-:Y:S05]  /*bc00*/  BSYNC B0 ;  /* 0x0000000000007941 */ /* 0x000fea0003800000 */
.L_x_7250:
[----:B------:R-:W-:Y:S02]  /*bc10*/  ULDC UR5, c[0x0][0xc38] ;  /* 0x00030e0000057ab9 */ /* 0x000fe40000000800 */
[----:B------:R-:W-:-:S06]  /*bc20*/  UISETP.GE.AND UP0, UPT, UR4, UR5, UPT ;  /* 0x000000050400728c */ /* 0x000fcc000bf06270 */
[----:B------:R-:W-:-:S13]  /*bc30*/  PLOP3.LUT P0, PT, PT, PT, UP0, 0x80, 0x0 ;  /* 0x000000000000781c */ /* 0x000fda0003f0f008 */
[----:B------:R-:W-:Y:S05]  /*bc40*/  @!P0 BRA `(.L_x_7260) ;  /* 0xffffff5000f08947 */ /* 0x000fea000383ffff */
[----:B------:R-:W-:Y:S05]  /*bc50*/  EXIT ;  /* 0x000000000000794d */ /* 0x000fea0003800000 */
.L_x_7206:
        /* <DEDUP_REMOVED lines=26> */
[----:B------:R-:W-:-:S04]  /*be00*/  LOP3.LUT R2, R0, 0x1f8, RZ, 0xc0, !PT ;  /* 0x000001f800027812 */ /* 0x000fc800078ec0ff */
[----:B------:R-:W-:Y:S01]  /*be10*/  LOP3.LUT R3, R2, 0x38, R5, 0x78, !PT ;  /* 0x0000003802037812 */ /* 0x000fe200078e7805 */
[----:B------:R-:W-:Y:S01]  /*be20*/  IMAD.SHL.U32 R2, R4, 0x8, RZ ;  /* 0x0000000804027824 */ /* 0x000fe200078e00ff */
[----:B------:R-:W-:-:S04]  /*be30*/  SHF.R.U32.HI R4, RZ, 0x3, R4 ;  /* 0x00000003ff047819 */ /* 0x000fc80000011604 */
[----:B------:R-:W-:Y:S01]  /*be40*/  LOP3.LUT R2, R3, 0x200, R2, 0xf8, !PT ;  /* 0x0000020003027812 */ /* 0x000fe200078ef802 */
[----:B------:R-:W-:-:S05]  /*be50*/  IMAD.SHL.U32 R3, R5, 0x10, RZ ;  /* 0x0000001005037824 */ /* 0x000fca00078e00ff */
[----:B------:R-:W-:Y:S01]  /*be60*/  LOP3.LUT R0, R4, 0x70, R3, 0xf8, !PT ;  /* 0x0000007004007812 */ /* 0x000fe200078ef803 */
[----:B------:R-:W-:Y:S02]  /*be70*/  IMAD R3, R2, 0x2, R17 ;  /* 0x0000000202037824 */ /* 0x000fe400078e0211 */
[----:B------:R-:W-:Y:S02]  /*be80*/  IMAD.U32 R2, RZ, RZ, UR6 ;  /* 0x00000006ff027e24 */ /* 0x000fe4000f8e00ff */
[----:B------:R-:W-:Y:S01]  /*be90*/  IMAD.MOV.U32 R0, RZ, RZ, 0x1 ;  /* 0x00000001ff007424 */ /* 0x000fe200078e00ff */
[----:B------:R0:W-:Y:S04]  /*bea0*/  STL [R1+0x1c], R3 ;  /* 0x00001c0301007387 */ /* 0x0001e80000100800 */
[----:B------:R0:W-:Y:S04]  /*beb0*/  STL [R1+0x10], R2 ;  /* 0x0000100201007387 */ /* 0x0001e80000100800 */
[----:B------:R0:W-:Y:S04]  /*bec0*/  STL [R1], R0 ;  /* 0x0000000001007387 */ /* 0x0001e80000100800 */
[----:B------:R0:W-:Y:S02]  /*bed0*/  STL [R1+0x18], RZ ;  /* 0x000018ff01007387 */ /* 0x0001e40000100800 */
.L_x_7367:
        /* <DEDUP_REMOVED lines=23> */
.L_x_7262:
[----:B------:R-:W-:Y:S01]  /*c050*/  ULDC UR8, c[0x0][0xc54] ;  /* 0x0003150000087ab9 */ /* 0x000fe20000000800 */
[----:B------:R-:W-:Y:S01]  /*c060*/  UMOV UR7, UR9 ;  /* 0x0000000900077c82 */ /* 0x000fe20008000000 */
[----:B------:R-:W-:-:S11]  /*c070*/  UISETP.NE.AND UP0, UPT, UR8, 0x1, UPT ;  /* 0x000000010800788c */ /* 0x000fd6000bf05270 */
[----:B------:R-:W-:Y:S02]  /*c080*/  @UP0 ULDC.64 UR10, c[0x0][0xc58] ;  /* 0x00031600000a0ab9 */ /* 0x000fe40000000a00 */
[----:B------:R-:W-:-:S04]  /*c090*/  UIMAD.WIDE.U32 UR4, UR9, UR10, URZ ;  /* 0x0000000a090472a5 */ /* 0x000fc8000f8e003f */
[----:B------:R-:W-:-:S04]  /*c0a0*/  @UP0 USHF.R.U32.HI UR7, URZ, UR11, UR5 ;  /* 0x0000000b3f070299 */ /* 0x000fc80008011605 */
[----:B------:R-:W-:-:S12]  /*c0b0*/  UIMAD UR8, UR7, UR8, URZ ;  /* 0x00000008070872a4 */ /* 0x000fd8000f8e023f */
.L_x_7263:
        /* <DEDUP_REMOVED lines=63> */
.L_x_7265:
        /* <DEDUP_REMOVED lines=20> */
.L_x_7268:
[----:B------:R-:W-:Y:S05]  /*c5f0*/  BSYNC B6 ;  /* 0x0000000000067941 */ /* 0x000fea0003800000 */
.L_x_7267:
        /* <DEDUP_REMOVED lines=20> */
.L_x_7271:
        /* <DEDUP_REMOVED lines=15> */
.L_x_7270:
[----:B------:R-:W-:Y:S05]  /*c830*/  BSYNC B6 ;  /* 0x0000000000067941 */ /* 0x000fea0003800000 */
.L_x_7269:
        /* <DEDUP_REMOVED lines=26> */
.L_x_7383:
        /* <DEDUP_REMOVED lines=9> */
.L_x_7386:
        /* <DEDUP_REMOVED lines=22> */
.L_x_7275:
        /* <DEDUP_REMOVED lines=8> */
.L_x_7387:
        /* <DEDUP_REMOVED lines=8> */
.L_x_7277:
        /* <DEDUP_REMOVED lines=19> */
.L_x_7273:
        /* <DEDUP_REMOVED lines=22> */
.L_x_7279:
[----:B------:R-:W-:Y:S05]  /*cf60*/  BSYNC B6 ;  /* 0x0000000000067941 */ /* 0x000fea0003800000 */
.L_x_7278:
[----:B------:R1:W5:Y:S01]  /*cf70*/  LDL R8, [R1+0x1c] ;  /* 0x00001c0001087983 */ /* 0x0003620000100800 */
[----:B0-----:R-:W0:Y:S01]  /*cf80*/  LDC R7, c[0x0][0x448] ;  /* 0x00011200ff077b82 */ /* 0x001e220000000800 */
[----:B------:R-:W2:Y:S01]  /*cf90*/  S2R R0, SR_TID.X ;  /* 0x0000000000007919 */ /* 0x000ea20000002100 */
[----:B------:R-:W3:Y:S01]  /*cfa0*/  S2R R2, SR_TID.X ;  /* 0x0000000000027919 */ /* 0x000ee20000002100 */
[----:B------:R-:W-:Y:S01]  /*cfb0*/  USHF.R.S32.HI UR4, URZ, 0x1f, UR36 ;  /* 0x0000001f3f047899 */ /* 0x000fe20008011424 */
[----:B------:R-:W-:Y:S01]  /*cfc0*/  ULDC.64 UR8, c[0x0][0x2d8] ;  /* 0x0000b60000087ab9 */ /* 0x000fe20000000a00 */
[----:B0-----:R-:W-:Y:S01]  /*cfd0*/  ISETP.NE.AND P0, PT, R7, 0x1, PT ;  /* 0x000000010700780c */ /* 0x001fe20003f05270 */
[----:B--2---:R-:W-:-:S12]  /*cfe0*/  IMAD.SHL.U32 R4, R0, 0x10, RZ ;  /* 0x0000001000047824 */ /* 0x004fd800078e00ff */
[----:B------:R-:W0:Y:S01]  /*cff0*/  @P0 LDC R3, c[0x0][0x44c] ;  /* 0x00011300ff030b82 */ /* 0x000e220000000800 */
[----:B---3--:R-:W-:-:S04]  /*d000*/  LOP3.LUT R2, R2, 0x7f, RZ, 0xc0, !PT ;  /* 0x0000007f02027812 */ /* 0x008fc800078ec0ff */
[----:B------:R-:W-:-:S03]  /*d010*/  SHF.R.U32.HI R2, RZ, 0x3, R2 ;  /* 0x00000003ff027819 */ /* 0x000fc60000011602 */
[----:B------:R-:W2:Y:S01]  /*d020*/  @P0 LDC R0, c[0x0][0x450] ;  /* 0x00011400ff000b82 */ /* 0x000ea20000000800 */
[----:B------:R-:W-:Y:S01]  /*d030*/  LOP3.LUT R4, R2, 0x70, R4, 0xf8, !PT ;  /* 0x0000007002047812 */ /* 0x000fe200078ef804 */
[----:B------:R-:W-:Y:S01]  /*d040*/  IMAD.U32 R2, RZ, RZ, UR39 ;  /* 0x00000027ff027e24 */ /* 0x000fe2000f8e00ff */
[----:B------:R-:W-:Y:S02]  /*d050*/  UIMAD UR6, UR4, UR8, URZ ;  /* 0x00000008040672a4 */ /* 0x000fe4000f8e023f */
[----:B------:R-:W-:Y:S01]  /*d060*/  UIMAD.WIDE.U32 UR4, UR36, UR8, URZ ;  /* 0x00000008240472a5 */ /* 0x000fe2000f8e003f */
[----:B------:R-:W-:Y:S01]  /*d070*/  IMAD R2, R2, 0x40, R4 ;  /* 0x0000004002027824 */ /* 0x000fe200078e0204 */
[----:B------:R-:W-:Y:S02]  /*d080*/  UIMAD UR6, UR36, UR9, UR6 ;  /* 0x00000009240672a4 */ /* 0x000fe4000f8e0206 */
[----:B------:R-:W-:Y:S02]  /*d090*/  USHF.R.S32.HI UR7, URZ, 0x1f, UR42 ;  /* 0x0000001f3f077899 */ /* 0x000fe4000801142a */
[----:B------:R-:W-:Y:S01]  /*d0a0*/  UIADD3 UR5, UR5, UR6, URZ ;  /* 0x0000000605057290 */ /* 0x000fe2000fffe03f */
[----:B------:R-:W-:Y:S01]  /*d0b0*/  IMAD.MOV.U32 R6, RZ, RZ, R2 ;  /* 0x000000ffff067224 */ /* 0x000fe200078e0002 */
[----:B------:R-:W-:Y:S01]  /*d0c0*/  ULDC.64 UR8, c[0x0][0x2e0] ;  /* 0x0000b80000087ab9 */ /* 0x000fe20000000a00 */
[----:B0-----:R-:W-:Y:S01]  /*d0d0*/  @P0 IMAD.HI.U32 R3, R2, R3, RZ ;  /* 0x0000000302030227 */ /* 0x001fe200078e00ff */
[----:B------:R-:W-:Y:S01]  /*d0e0*/  UIMAD.WIDE.U32 UR4, UR42, UR8, UR4 ;  /* 0x000000082a0472a5 */ /* 0x000fe2000f8e0004 */
[----:B------:R-:W0:Y:S01]  /*d0f0*/  S2R R10, SR_TID.X ;  /* 0x00000000000a7919 */ /* 0x000e220000002100 */
[----:B------:R-:W-:-:S02]  /*d100*/  UIMAD UR6, UR7, UR8, URZ ;  /* 0x00000008070672a4 */ /* 0x000fc4000f8e023f */
[----:B--2---:R-:W-:Y:S02]  /*d110*/  @P0 SHF.R.U32.HI R6, RZ, R0, R3 ;  /* 0x00000000ff060219 */ /* 0x004fe40000011603 */
[----:B------:R-:W-:Y:S01]  /*d120*/  UIMAD UR6, UR42, UR9, UR6 ;  /* 0x000000092a0672a4 */ /* 0x000fe2000f8e0206 */
[----:B------:R-:W-:Y:S02]  /*d130*/  IMAD.U32 R4, RZ, RZ, UR4 ;  /* 0x00000004ff047e24 */ /* 0x000fe4000f8e00ff */
        /* <DEDUP_REMOVED lines=24> */
[----:B------:R-:W-:Y:S02]  /*d2c0*/  LOP3.LUT R10, R10, 0x7f, RZ, 0xc0, !PT ;  /* 0x0000007f0a0a7812 */ /* 0x000fe400078ec0ff */
[----:B------:R-:W-:Y:S02]  /*d2d0*/  ISETP.GE.AND P0, PT, R9, UR6, PT ;  /* 0x0000000609007c0c */ /* 0x000fe4000bf06270 */
[----:B------:R-:W-:-:S02]  /*d2e0*/  LEA.HI.X R2, R2, UR5, R3, 0x1, P1 ;  /* 0x0000000502027c11 */ /* 0x000fc400088f0c03 */
[----:B------:R-:W-:Y:S01]  /*d2f0*/  SHF.R.U32.HI R10, RZ, 0x3, R10 ;  /* 0x00000003ff0a7819 */ /* 0x000fe2000001160a */
[----:B-1----:R-:W-:Y:S08]  /*d300*/  BRA.DIV UR4, `(.L_x_7280) ;  /* 0x00000042048c7947 */ /* 0x002ff0000b800000 */
[----:B------:R-:W0:Y:S01]  /*d310*/  SHFL.IDX PT, R6, R0, RZ, 0x181f ;  /* 0x00181fff00067589 */ /* 0x000e2200000e0000 */
[----:B------:R-:W-:Y:S01]  /*d320*/  IMAD.U32 R4, RZ, RZ, UR39 ;  /* 0x00000027ff047e24 */ /* 0x000fe2000f8e00ff */
[----:B------:R-:W-:Y:S02]  /*d330*/  ULDC UR4, c[0x0][0x288] ;  /* 0x0000a20000047ab9 */ /* 0x000fe40000000800 */
        /* <DEDUP_REMOVED lines=27> */
.L_x_7396:
        /* <DEDUP_REMOVED lines=10> */
.L_x_7281:
        /* <DEDUP_REMOVED lines=18> */
.L_x_7397:
[----:B------:R-:W-:Y:S05]  /*d6b0*/  BSYNC B0 ;  /* 0x0000000000007941 */ /* 0x000fea0003800000 */
.L_x_7282:
[----:B------:R-:W2:Y:S01]  /*d6c0*/  LDL R2, [R1+0x8] ;  /* 0x0000080001027983 */ /* 0x000ea20000100800 */
[----:B------:R-:W-:Y:S01]  /*d6d0*/  BSSY B0, `(.L_x_7284) ;  /* 0x0000095000007945 */ /* 0x000fe20003800000 */
[----:B--2---:R-:W-:-:S13]  /*d6e0*/  ISETP.NE.AND P0, PT, R2, RZ, PT ;  /* 0x000000ff0200720c */ /* 0x004fda0003f05270 */
[----:B------:R-:W-:Y:S05]  /*d6f0*/  @!P0 BRA `(.L_x_7285) ;  /* 0x0000000800488947 */ /* 0x000fea0003800000 */
[----:B------:R-:W2:Y:S01]  /*d700*/  LDL R3, [R1] ;  /* 0x0000000001037983 */ /* 0x000ea20000100800 */
[----:B0-----:R-:W-:Y:S01]  /*d710*/  IMAD R0, R18, 0x8, R17 ;  /* 0x0000000812007824 */ /* 0x001fe200078e0211 */
[----:B------:R-:W0:Y:S01]  /*d720*/  S2R R2, SR_TID.X ;  /* 0x0000000000027919 */ /* 0x000e220000002100 */
[----:B------:R-:W-:Y:S01]  /*d730*/  BSSY B1, `(.L_x_7286) ;  /* 0x0000006000017945 */ /* 0x000fe20003800000 */
[----:B0-----:R-:W-:-:S04]  /*d740*/  LOP3.LUT R2, R2, 0x7f, RZ, 0xc0, !PT ;  /* 0x0000007f02027812 */ /* 0x001fc800078ec0ff */
[----:B------:R-:W-:Y:S02]  /*d750*/  ISETP.NE.AND P1, PT, R2, RZ, PT ;  /* 0x000000ff0200720c */ /* 0x000fe40003f25270 */
[----:B--2---:R-:W-:-:S04]  /*d760*/  SHF.L.U32 R3, R3, 0x1f, RZ ;  /* 0x0000001f03037819 */ /* 0x004fc800000006ff */
[----:B------:R-:W0:Y:S02]  /*d770*/  SYNCS.PHASECHK.TRANS64.TRYWAIT P0, [R0+URZ+0x28c60], R3 ;  /* 0x028c6003000075a7 */ /* 0x000e24000800017f */
[----:B0-----:R-:W-:Y:S05]  /*d780*/  @!P0 BRA `(.L_x_7287) ;  /* 0x0000004000b48947 */ /* 0x001fea0003800000 */
.L_x_7398:
[----:B------:R-:W-:Y:S05]  /*d790*/  BSYNC B1 ;  /* 0x0000000000017941 */ /* 0x000fea0003800000 */
.L_x_7286:
        /* <DEDUP_REMOVED lines=9> */
.L_x_7289:
[----:B------:R-:W-:Y:S05]  /*d830*/  BSYNC B1 ;  /* 0x0000000000017941 */ /* 0x000fea0003800000 */
.L_x_7288:
        /* <DEDUP_REMOVED lines=11> */
.L_x_7290:
        /* <DEDUP_REMOVED lines=15> */
.L_x_7291:
        /* <DEDUP_REMOVED lines=15> */
.L_x_7292:
        /* <DEDUP_REMOVED lines=15> */
.L_x_7293:
        /* <DEDUP_REMOVED lines=15> */
.L_x_7294:
        /* <DEDUP_REMOVED lines=15> */
.L_x_7295:
        /* <DEDUP_REMOVED lines=15> */
.L_x_7296:
        /* <DEDUP_REMOVED lines=15> */
.L_x_7297:
        /* <DEDUP_REMOVED lines=10> */
.L_x_7285:
[----:B------:R-:W-:Y:S05]  /*e020*/  BSYNC B0 ;  /* 0x0000000000007941 */ /* 0x000fea0003800000 */
.L_x_7284:
        /* <DEDUP_REMOVED lines=21> */
[----:B------:R-:W2:Y:S01]  /*e180*/  LDL R4, [R1+0xc] ;  /* 0x00000c0001047983 */ /* 0x000ea20000100800 */
[----:B------:R-:W-:Y:S01]  /*e190*/  IMAD.MOV.U32 R0, RZ, RZ, R6 ;  /* 0x000000ffff007224 */ /* 0x000fe200078e0006 */
        /* <DEDUP_REMOVED lines=9> */
[----:B------:R-:W-:Y:S02]  /*e230*/  @P0 SHF.R.U32.HI R2, RZ, R3, R4 ;  /* 0x00000003ff020219 */ /* 0x000fe40000011604 */
[----:B------:R-:W1:Y:S03]  /*e240*/  LDC.64 R4, c[0x0][0x418] ;  /* 0x00010600ff047b82 */ /* 0x000e660000000a00 */
[----:B------:R-:W-:-:S04]  /*e250*/  IMAD.MOV R3, RZ, RZ, -R2 ;  /* 0x000000ffff037224 */ /* 0x000fc800078e0a02 */
[----:B------:R-:W-:Y:S01]  /*e260*/  IMAD R0, R0, R3, R6 ;  /* 0x0000000300007224 */ /* 0x000fe200078e0206 */
[----:B------:R-:W-:-:S03]  /*e270*/  SHF.R.S32.HI R3, RZ, 0x1f, R2 ;  /* 0x0000001fff037819 */ /* 0x000fc60000011402 */
[----:B------:R-:W-:-:S03]  /*e280*/  IMAD.WIDE.U32 R2, R19, UR4, R2 ;  /* 0x0000000413027c25 */ /* 0x000fc6000f8e0002 */
[----:B-1----:R-:W-:Y:S01]  /*e290*/  LEA R4, P0, R2, R4, 0x2 ;  /* 0x0000000402047211 */ /* 0x002fe200078010ff */
[----:B--2---:R-:W-:-:S04]  /*e2a0*/  IMAD R7, R7, UR4, RZ ;  /* 0x0000000407077c24 */ /* 0x004fc8000f8e02ff */
[----:B------:R-:W-:-:S04]  /*e2b0*/  IMAD R7, R19, UR5, R7 ;  /* 0x0000000513077c24 */ /* 0x000fc8000f8e0207 */
[----:B------:R-:W-:-:S05]  /*e2c0*/  IMAD.IADD R7, R7, 0x1, R3 ;  /* 0x0000000107077824 */ /* 0x000fca00078e0203 */
[----:B------:R-:W-:-:S05]  /*e2d0*/  LEA.HI.X R5, R2, R5, R7, 0x2, P0 ;  /* 0x0000000502057211 */ /* 0x000fca00000f1407 */
[----:B------:R1:W5:Y:S02]  /*e2e0*/  LDG.E R16, desc[UR46][R4.64] ;  /* 0x0000002e04107981 */ /* 0x000364000c1e1900 */
.L_x_7302:
[----:B------:R-:W2:Y:S01]  /*e2f0*/  S2R R2, SR_TID.X ;  /* 0x0000000000027919 */ /* 0x000ea20000002100 */
[----:B-1----:R-:W-:Y:S01]  /*e300*/  SHF.L.U32 R4, R8, 0x1f, RZ ;  /* 0x0000001f08047819 */ /* 0x002fe200000006ff */
[----:B------:R-:W-:Y:S01]  /*e310*/  BSSY B1, `(.L_x_7303) ;  /* 0x0000006000017945 */ /* 0x000fe20003800000 */
[----:B--2---:R-:W-:Y:S01]  /*e320*/  LOP3.LUT R3, R2, 0x7f, RZ, 0xc0, !PT ;  /* 0x0000007f02037812 */ /* 0x004fe200078ec0ff */
[----:B------:R-:W-:-:S03]  /*e330*/  IMAD R2, R18, 0x8, R17 ;  /* 0x0000000812027824 */ /* 0x000fc600078e0211 */
[----:B------:R-:W-:Y:S01]  /*e340*/  ISETP.NE.AND P1, PT, R3, RZ, PT ;  /* 0x000000ff0300720c */ /* 0x000fe20003f25270 */
[----:B------:R-:W1:Y:S02]  /*e350*/  SYNCS.PHASECHK.TRANS64.TRYWAIT P0, [R2+URZ+0x28c40], R4 ;  /* 0x028c4004020075a7 */ /* 0x000e64000800017f */
[----:B-1----:R-:W-:Y:S10]  /*e360*/  @!P0 BRA `(.L_x_7304) ;  /* 0x0000003400d08947 */ /* 0x002ff40003800000 */
.L_x_7399:
[----:B------:R-:W-:Y:S05]  /*e370*/  BSYNC B1 ;  /* 0x0000000000017941 */ /* 0x000fea0003800000 */
.L_x_7303:
        /* <DEDUP_REMOVED lines=9> */
.L_x_7306:
[----:B------:R-:W-:Y:S05]  /*e410*/  BSYNC B1 ;  /* 0x0000000000017941 */ /* 0x000fea0003800000 */
.L_x_7305:
[----:B------:R-:W-:Y:S01]  /*e420*/  IMAD.SHL.U32 R3, R0, 0x40, RZ ;  /* 0x0000004000037824 */ /* 0x000fe200078e00ff */
[----:B------:R-:W-:Y:S01]  /*e430*/  UIADD3 UR4, UP0, UR44, 0x370, URZ ;  /* 0x000003702c047890 */ /* 0x000fe2000ff1e03f */
[----:B------:R-:W-:Y:S01]  /*e440*/  IMAD.MOV.U32 R7, RZ, RZ, RZ ;  /* 0x000000ffff077224 */ /* 0x000fe200078e00ff */
[----:B------:R-:W-:Y:S01]  /*e450*/  PLOP3.LUT P0, PT, PT, PT, PT, 0x80, 0x0 ;  /* 0x000000000000781c */ /* 0x000fe20003f0f070 */
[----:B------:R-:W-:Y:S01]  /*e460*/  IMAD R0, R18, 0x2000, R17 ;  /* 0x0000200012007824 */ /* 0x000fe200078e0211 */
[----:B------:R-:W-:Y:S01]  /*e470*/  R2UR UR11, R3 ;  /* 0x00000000030b72ca */ /* 0x000fe200000e0000 */
[----:B------:R-:W-:Y:S01]  /*e480*/  VIADD R5, R2, 0x28c30 ;  /* 0x00028c3002057836 */ /* 0x000fe20000000000 */
[----:B------:R-:W-:Y:S01]  /*e490*/  R2UR UR10, R7 ;  /* 0x00000000070a72ca */ /* 0x000fe200000e0000 */
[----:B------:R-:W-:Y:S01]  /*e4a0*/  VIADD R0, R0, 0x22400 ;  /* 0x0002240000007836 */ /* 0x000fe20000000000 */
[----:B------:R-:W-:Y:S01]  /*e4b0*/  UIADD3.X UR5, URZ, UR45, URZ, UP0, !UPT ;  /* 0x0000002d3f057290 */ /* 0x000fe200087fe43f */
[----:B------:R-:W-:Y:S01]  /*e4c0*/  UMOV UR6, 0x0 ;  /* 0x0000000000067882 */ /* 0x000fe20000000000 */
[----:B------:R-:W-:-:S11]  /*e4d0*/  UMOV UR7, 0x14f00000 ;  /* 0x14f0000000077882 */ /* 0x000fd60000000000 */
.L_x_7307:
        /* <DEDUP_REMOVED lines=12> */
.L_x_7400:
[----:B------:R-:W-:Y:S05]  /*e5a0*/  BSYNC B1 ;  /* 0x0000000000017941 */ /* 0x000fea0003800000 */
.L_x_7308:
[----:B------:R-:W-:Y:S01]  /*e5b0*/  BSSY B1, `(.L_x_7310) ;  /* 0x000000b000017945 */ /* 0x000fe20003800000 */
[----:B0-----:R-:W-:Y:S02]  /*e5c0*/  IMAD.MOV.U32 R8, RZ, RZ, 0x0 ;  /* 0x00000000ff087424 */ /* 0x001fe400078e00ff */
        /* <DEDUP_REMOVED lines=9> */
.L_x_7311:
[----:B------:R-:W-:Y:S05]  /*e660*/  BSYNC B1 ;  /* 0x0000000000017941 */ /* 0x000fea0003800000 */
.L_x_7310:
[----:B------:R-:W-:Y:S01]  /*e670*/  R2UR UR10, R7 ;  /* 0x00000000070a72ca */ /* 0x000fe200000e0000 */
[----:B------:R-:W-:Y:S01]  /*e680*/  IMAD R0, R18, 0x10000, R17 ;  /* 0x0001000012007824 */ /* 0x000fe200078e0211 */
[----:B------:R-:W-:Y:S01]  /*e690*/  R2UR UR6, R8 ;  /* 0x00000000080672ca */ /* 0x000fe200000e0000 */
[----:B------:R-:W-:Y:S01]  /*e6a0*/  UIADD3 UR4, UP0, UR44, 0x470, URZ ;  /* 0x000004702c047890 */ /* 0x000fe2000ff1e03f */
[----:B------:R-:W-:Y:S01]  /*e6b0*/  R2UR UR7, R9 ;  /* 0x00000000090772ca */ /* 0x000fe200000e0000 */
[----:B-12---:R-:W-:Y:S01]  /*e6c0*/  VIADD R2, R2, 0x28c50 ;  /* 0x00028c5002027836 */ /* 0x006fe20000000000 */
[----:B------:R-:W-:Y:S01]  /*e6d0*/  R2UR UR11, R3 ;  /* 0x00000000030b72ca */ /* 0x000fe200000e0000 */
[----:B------:R-:W-:Y:S01]  /*e6e0*/  VIADD R4, R0, 0x400 ;  /* 0x0000040000047836 */ /* 0x000fe20000000000 */
[----:B------:R-:W-:Y:S01]  /*e6f0*/  PLOP3.LUT P0, PT, PT, PT, PT, 0x80, 0x0 ;  /* 0x000000000000781c */ /* 0x000fe20003f0f070 */
[----:B------:R-:W-:-:S12]  /*e700*/  UIADD3.X UR5, URZ, UR45, URZ, UP0, !UPT ;  /* 0x0000002d3f057290 */ /* 0x000fd800087fe43f */
.L_x_7312:
        /* <DEDUP_REMOVED lines=13> */
[----:B------:R-:W-:Y:S02]  /*e7e0*/  R2UR UR11, R3 ;  /* 0x00000000030b72ca */ /* 0x000fe400000e0000 */
[----:B------:R-:W-:-:S13]  /*e7f0*/  PLOP3.LUT P0, PT, PT, PT, PT, 0x80, 0x0 ;  /* 0x000000000000781c */ /* 0x000fda0003f0f070 */
.L_x_7313:
        /* <DEDUP_REMOVED lines=15> */
.L_x_7314:
        /* <DEDUP_REMOVED lines=15> */
.L_x_7315:
        /* <DEDUP_REMOVED lines=15> */
.L_x_7316:
        /* <DEDUP_REMOVED lines=15> */
.L_x_7317:
        /* <DEDUP_REMOVED lines=15> */
.L_x_7318:
        /* <DEDUP_REMOVED lines=15> */
.L_x_7319:
        /* <DEDUP_REMOVED lines=8> */
[----:B-1----:R-:W-:Y:S05]  /*ee20*/  @P0 BRA.U.ANY `(.L_x_7319) ;  /* 0xfffffffd00dc0947 */ /* 0x002fea000393ffff */
.L_x_7301:
[----:B------:R-:W-:Y:S05]  /*ee30*/  BSYNC B0 ;  /* 0x0000000000007941 */ /* 0x000fea0003800000 */
.L_x_7300:
[----:B------:R-:W-:-:S06]  /*ee40*/  UIADD3 UR4, UR38, -0x3, URZ ;  /* 0xfffffffd26047890 */ /* 0x000fcc000fffe03f */
[----:B------:R-:W-:-:S07]  /*ee50*/  IMAD.U32 R0, RZ, RZ, UR4 ;  /* 0x00000004ff007e24 */ /* 0x000fce000f8e00ff */
.L_x_7299:
[----:B------:R-:W-:Y:S01]  /*ee60*/  ISETP.NE.AND P0, PT, R6, RZ, PT ;  /* 0x000000ff0600720c */ /* 0x000fe20003f05270 */
[----:B------:R-:W-:-:S12]  /*ee70*/  BSSY B0, `(.L_x_7298) ;  /* 0x00001b2000007945 */ /* 0x000fd80003800000 */
[----:B------:R-:W-:Y:S05]  /*ee80*/  @!P0 BRA `(.L_x_7320) ;  /* 0x0000001800c08947 */ /* 0x000fea0003800000 */
.L_x_7361:
        /* <DEDUP_REMOVED lines=34> */
.L_x_7323:
[----:B------:R-:W1:Y:S01]  /*f0b0*/  S2R R2, SR_TID.X ;  /* 0x0000000000027919 */ /* 0x000e620000002100 */
[----:B0-----:R-:W-:Y:S01]  /*f0c0*/  IMAD R4, R7, 0x8, R17 ;  /* 0x0000000807047824 */ /* 0x001fe200078e0211 */
[----:B------:R-:W-:Y:S01]  /*f0d0*/  BSSY B2, `(.L_x_7324) ;  /* 0x0000006000027945 */ /* 0x000fe20003800000 */
[----:B-1----:R-:W-:Y:S02]  /*f0e0*/  LOP3.LUT R3, R2, 0x7f, RZ, 0xc0, !PT ;  /* 0x0000007f02037812 */ /* 0x002fe400078ec0ff */
[----:B------:R-:W-:Y:S02]  /*f0f0*/  SHF.L.U32 R2, R6, 0x1f, RZ ;  /* 0x0000001f06027819 */ /* 0x000fe400000006ff */
[----:B------:R-:W-:Y:S02]  /*f100*/  ISETP.NE.AND P1, PT, R3, RZ, PT ;  /* 0x000000ff0300720c */ /* 0x000fe40003f25270 */
[----:B------:R-:W0:Y:S02]  /*f110*/  SYNCS.PHASECHK.TRANS64.TRYWAIT P0, [R4+URZ+0x28c40], R2 ;  /* 0x028c4002040075a7 */ /* 0x000e24000800017f */
[----:B0-----:R-:W-:Y:S09]  /*f120*/  @!P0 BRA `(.L_x_7325) ;  /* 0x0000002800888947 */ /* 0x001ff20003800000 */
.L_x_7401:
[----:B------:R-:W-:Y:S05]  /*f130*/  BSYNC B2 ;  /* 0x0000000000027941 */ /* 0x000fea0003800000 */
.L_x_7324:
        /* <DEDUP_REMOVED lines=9> */
.L_x_7327:
[----:B------:R-:W-:Y:S05]  /*f1d0*/  BSYNC B2 ;  /* 0x0000000000027941 */ /* 0x000fea0003800000 */
.L_x_7326:
        /* <DEDUP_REMOVED lines=11> */
.L_x_7328:
        /* <DEDUP_REMOVED lines=13> */
.L_x_7402:
[----:B------:R-:W-:Y:S05]  /*f360*/  BSYNC B2 ;  /* 0x0000000000027941 */ /* 0x000fea0003800000 */
.L_x_7329:
        /* <DEDUP_REMOVED lines=11> */
.L_x_7332:
[----:B------:R-:W-:Y:S05]  /*f420*/  BSYNC B2 ;  /* 0x0000000000027941 */ /* 0x000fea0003800000 */
.L_x_7331:
        /* <DEDUP_REMOVED lines=9> */
.L_x_7333:
        /* <DEDUP_REMOVED lines=15> */
.L_x_7334:
        /* <DEDUP_REMOVED lines=15> */
.L_x_7335:
        /* <DEDUP_REMOVED lines=15> */
.L_x_7336:
        /* <DEDUP_REMOVED lines=15> */
.L_x_7337:
        /* <DEDUP_REMOVED lines=15> */
.L_x_7338:
        /* <DEDUP_REMOVED lines=15> */
.L_x_7339:
        /* <DEDUP_REMOVED lines=15> */
.L_x_7340:
        /* <DEDUP_REMOVED lines=10> */
.L_x_7322:
[----:B------:R-:W-:Y:S05]  /*fbf0*/  BSYNC B1 ;  /* 0x0000000000017941 */ /* 0x000fea0003800000 */
.L_x_7321:
[----:B------:R-:W2:Y:S01]  /*fc00*/  LDL R2, [R1+0x8] ;  /* 0x0000080001027983 */ /* 0x000ea20000100800 */
[----:B------:R-:W-:Y:S01]  /*fc10*/  VIADD R7, R7, 0x1 ;  /* 0x0000000107077836 */ /* 0x000fe20000000000 */
[----:B------:R-:W-:Y:S04]  /*fc20*/  BSSY B1, `(.L_x_7341) ;  /* 0x00000d3000017945 */ /* 0x000fe80003800000 */
[----:B------:R-:W-:-:S04]  /*fc30*/  ISETP.NE.AND P0, PT, R7, 0x2, PT ;  /* 0x000000020700780c */ /* 0x000fc80003f05270 */
[----:B------:R-:W-:Y:S02]  /*fc40*/  SEL R3, RZ, 0x1, P0 ;  /* 0x00000001ff037807 */ /* 0x000fe40000000000 */
[----:B------:R-:W-:Y:S02]  /*fc50*/  SEL R18, R7, RZ, P0 ;  /* 0x000000ff07127207 */ /* 0x000fe40000000000 */
[----:B0-----:R-:W-:-:S05]  /*fc60*/  LOP3.LUT R8, R6, R3, RZ, 0x3c, !PT ;  /* 0x0000000306087212 */ /* 0x001fca00078e3cff */
[----:B------:R0:W-:Y:S01]  /*fc70*/  STL [R1], R8 ;  /* 0x0000000801007387 */ /* 0x0001e20000100800 */
[----:B--2---:R-:W-:-:S13]  /*fc80*/  ISETP.NE.AND P2, PT, R2, RZ, PT ;  /* 0x000000ff0200720c */ /* 0x004fda0003f45270 */
[----:B0-----:R-:W-:Y:S05]  /*fc90*/  @!P2 BRA `(.L_x_7342) ;  /* 0x0000000c002ca947 */ /* 0x001fea0003800000 */
        /* <DEDUP_REMOVED lines=23> */
.L_x_7343:
        /* <DEDUP_REMOVED lines=8> */
.L_x_7403:
[----:B------:R-:W-:Y:S05]  /*fe90*/  BSYNC B2 ;  /* 0x0000000000027941 */ /* 0x000fea0003800000 */
.L_x_7344:
        /* <DEDUP_REMOVED lines=9> */
.L_x_7347:
[----:B------:R-:W-:Y:S05]  /*ff30*/  BSYNC B2 ;  /* 0x0000000000027941 */ /* 0x000fea0003800000 */
.L_x_7346:
        /* <DEDUP_REMOVED lines=11> */
.L_x_7348:
        /* <DEDUP_REMOVED lines=13> */
.L_x_7404:
[----:B------:R-:W-:Y:S05]  /*100c0*/  BSYNC B2 ;  /* 0x0000000000027941 */ /* 0x000fea0003800000 */
.L_x_7349:
        /* <DEDUP_REMOVED lines=11> */
.L_x_7352:
[----:B------:R-:W-:Y:S05]  /*10180*/  BSYNC B2 ;  /* 0x0000000000027941 */ /* 0x000fea0003800000 */
.L_x_7351:
        /* <DEDUP_REMOVED lines=9> */
.L_x_7353:
        /* <DEDUP_REMOVED lines=15> */
.L_x_7354:
        /* <DEDUP_REMOVED lines=15> */
.L_x_7355:
        /* <DEDUP_REMOVED lines=15> */
.L_x_7356:
        /* <DEDUP_REMOVED lines=15> */
.L_x_7357:
        /* <DEDUP_REMOVED lines=15> */
.L_x_7358:
        /* <DEDUP_REMOVED lines=15> */
.L_x_7359:
        /* <DEDUP_REMOVED lines=15> */
.L_x_7360:
        /* <DEDUP_REMOVED lines=10> */
.L_x_7342:
[----:B------:R-:W-:Y:S05]  /*10950*/  BSYNC B1 ;  /* 0x0000000000017941 */ /* 0x000fea0003800000 */
.L_x_7341:
[C---:B------:R-:W-:Y:S01]  /*10960*/  ISETP.GT.AND P0, PT, R0.reuse, 0x1, PT ;  /* 0x000000010000780c */ /* 0x040fe20003f04270 */
[----:B------:R-:W-:-:S12]  /*10970*/  VIADD R0, R0, 0xfffffffe ;  /* 0xfffffffe00007836 */ /* 0x000fd80000000000 */
[----:B------:R-:W-:Y:S05]  /*10980*/  @P0 BRA `(.L_x_7361) ;  /* 0xffffffe400400947 */ /* 0x000fea000383ffff */
.L_x_7320:
[----:B------:R-:W-:Y:S05]  /*10990*/  BSYNC B0 ;  /* 0x0000000000007941 */ /* 0x000fea0003800000 */
.L_x_7298:
        /* <DEDUP_REMOVED lines=24> */
.L_x_7363:
[----:B------:R-:W-:Y:S05]  /*10b20*/  BSYNC B0 ;  /* 0x0000000000007941 */ /* 0x000fea0003800000 */
.L_x_7362:
[----:B------:R-:W-:-:S07]  /*10b30*/  SEL R18, R18, RZ, P0 ;  /* 0x000000ff12127207 */ /* 0x000fce0000000000 */
.L_x_7266:
[----:B------:R-:W-:Y:S05]  /*10b40*/  BSYNC B7 ;  /* 0x0000000000077941 */ /* 0x000fea0003800000 */
.L_x_7264:
[----:B-12---:R-:W2:Y:S04]  /*10b50*/  LDL R0, [R1+0x20] ;  /* 0x0000200001007983 */ /* 0x006ea80000100800 */
[----:B0-----:R0:W5:Y:S01]  /*10b60*/  LDL R2, [R1+0x10] ;  /* 0x0000100001027983 */ /* 0x0011620000100800 */
        /* <DEDUP_REMOVED lines=12> */
.L_x_7364:
[----:B------:R-:W-:-:S03]  /*10c30*/  UMOV UR4, 0xffffffff ;  /* 0xffffffff00047882 */ /* 0x000fc60000000000 */
[----:B------:R-:W-:Y:S05]  /*10c40*/  BRA.DIV UR4, `(.L_x_7366) ;  /* 0x0000001204107947 */ /* 0x000fea000b800000 */
[----:B-----5:R0:W1:Y:S02]  /*10c50*/  SHFL.IDX PT, R14, R2, RZ, 0x1f ;  /* 0x00001fff020e7589 */ /* 0x02006400000e0000 */
.L_x_7407:
        /* <DEDUP_REMOVED lines=8> */
.L_x_7365:
[----:B------:R-:W3:Y:S01]  /*10ce0*/  LDL R0, [R1+0x10] ;  /* 0x0000100001007983 */ /* 0x000ee20000100800 */
[----:B------:R-:W-:Y:S02]  /*10cf0*/  ULDC UR4, c[0x0][0xc38] ;  /* 0x00030e0000047ab9 */ /* 0x000fe40000000800 */
[----:B---3--:R-:W-:-:S13]  /*10d00*/  ISETP.GE.AND P0, PT, R0, UR4, PT ;  /* 0x0000000400007c0c */ /* 0x008fda000bf06270 */
[----:B------:R-:W-:Y:S05]  /*10d10*/  @!P0 BRA `(.L_x_7367) ;  /* 0xffffffb000708947 */ /* 0x000fea000383ffff */
.L_x_7261:
[----:B-1----:R-:W3:Y:S01]  /*10d20*/  LDL.LU R0, [R1+0x18] ;  /* 0x0000180001007983 */ /* 0x002ee20000300800 */
[----:B------:R-:W-:Y:S01]  /*10d30*/  BSSY B0, `(.L_x_7368) ;  /* 0x000000b000007945 */ /* 0x000fe20003800000 */
[----:B------:R-:W1:Y:S01]  /*10d40*/  S2R R5, SR_CgaCtaId ;  /* 0x0000000000057919 */ /* 0x000e620000008800 */
[----:B---3--:R-:W-:-:S05]  /*10d50*/  VIADD R0, R0, 0x1 ;  /* 0x0000000100007836 */ /* 0x008fca0000000000 */
[----:B0-2---:R-:W-:-:S04]  /*10d60*/  LEA.HI R2, R0, R0, RZ, 0x1 ;  /* 0x0000000000027211 */ /* 0x005fc800078f08ff */
[----:B------:R-:W-:-:S05]  /*10d70*/  LOP3.LUT R3, R2, 0xfffffffe, RZ, 0xc0, !PT ;  /* 0xfffffffe02037812 */ /* 0x000fca00078ec0ff */
[----:B------:R-:W-:Y:S01]  /*10d80*/  IMAD.IADD R3, R0, 0x1, -R3 ;  /* 0x0000000100037824 */ /* 0x000fe200078e0a03 */
[----:B------:R-:W-:-:S04]  /*10d90*/  MOV R0, 0x400 ;  /* 0x0000040000007802 */ /* 0x000fc80000000f00 */
[----:B-1----:R-:W-:Y:S02]  /*10da0*/  LEA R0, R5, R0, 0x18 ;  /* 0x0000000005007211 */ /* 0x002fe400078ec0ff */
[----:B------:R-:W-:-:S04]  /*10db0*/  SHF.L.U32 R3, R3, 0x1f, RZ ;  /* 0x0000001f03037819 */ /* 0x000fc800000006ff */
[----:B------:R-:W0:Y:S02]  /*10dc0*/  SYNCS.PHASECHK.TRANS64.TRYWAIT P0, [R0+URZ+0x28c20], R3 ;  /* 0x028c2003000075a7 */ /* 0x000e24000800017f */
[----:B0-----:R-:W-:Y:S05]  /*10dd0*/  @!P0 BRA `(.L_x_7369) ;  /* 0x0000000c00d48947 */ /* 0x001fea0003800000 */
.L_x_7408:
[----:B------:R-:W-:Y:S05]  /*10de0*/  BSYNC B0 ;  /* 0x0000000000007941 */ /* 0x000fea0003800000 */
.L_x_7368:
[----:B------:R-:W-:-:S03]  /*10df0*/  UMOV UR4, 0xffffffff ;  /* 0xffffffff00047882 */ /* 0x000fc60000000000 */
[----:B------:R-:W-:Y:S05]  /*10e00*/  BRA.DIV UR4, `(.L_x_7370) ;  /* 0x0000000e04dc7947 */ /* 0x000fea000b800000 */
[----:B------:R-:W1:Y:S02]  /*10e10*/  S2R R2, SR_TID.X ;  /* 0x0000000000027919 */ /* 0x000e640000002100 */
[----:B-1----:R-:W-:-:S04]  /*10e20*/  SHF.R.U32.HI R2, RZ, 0x5, R2 ;  /* 0x00000005ff027819 */ /* 0x002fc80000011602 */
[----:B------:R-:W-:-:S05]  /*10e30*/  LOP3.LUT R2, R2, 0x3, RZ, 0xc0, !PT ;  /* 0x0000000302027812 */ /* 0x000fca00078ec0ff */
[----:B------:R1:W2:Y:S02]  /*10e40*/  SHFL.IDX PT, R14, R2, RZ, 0x1f ;  /* 0x00001fff020e7589 */ /* 0x0002a400000e0000 */
.L_x_7411:
[----:B--2---:R-:W-:Y:S01]  /*10e50*/  ISETP.NE.AND P0, PT, R14, RZ, PT ;  /* 0x000000ff0e00720c */ /* 0x004fe20003f05270 */
[----:B------:R-:W-:-:S12]  /*10e60*/  BSSY B0, `(.L_x_7371) ;  /* 0x0000025000007945 */ /* 0x000fd80003800000 */
[----:B------:R-:W-:Y:S05]  /*10e70*/  @P0 BRA `(.L_x_7372) ;  /* 0x00000000008c0947 */ /* 0x000fea0003800000 */
[----:B------:R-:W-:-:S03]  /*10e80*/  UMOV UR4, 0xffffffff ;  /* 0xffffffff00047882 */ /* 0x000fc60000000000 */
[----:B------:R-:W-:Y:S05]  /*10e90*/  BRA.DIV UR4, `(.L_x_7373) ;  /* 0x0000000e04ec7947 */ /* 0x000fea000b800000 */
[----:B------:R-:W-:-:S13]  /*10ea0*/  ELECT P6, URZ, PT ;  /* 0x00000000003f782f */ /* 0x000fda00038c0000 */
.L_x_7414:
[----:B------:R-:W-:Y:S05]  /*10eb0*/  @!P6 BRA `(.L_x_7372) ;  /* 0x00000000007ce947 */ /* 0x000fea0003800000 */
[----:B------:R-:W-:-:S06]  /*10ec0*/  ULOP3.LUT UR4, UR40, 0x2, URZ, 0xfc, !UPT ;  /* 0x0000000228047892 */ /* 0x000fcc000f8efc3f */
[----:B-1----:R-:W-:-:S05]  /*10ed0*/  IMAD.U32 R2, RZ, RZ, UR4 ;  /* 0x00000004ff027e24 */ /* 0x002fca000f8e00ff */
[----:B------:R-:W-:-:S13]  /*10ee0*/  ISETP.NE.AND P2, PT, R2, 0x3, PT ;  /* 0x000000030200780c */ /* 0x000fda0003f45270 */
[----:B------:R-:W-:Y:S05]  /*10ef0*/  @!P2 BRA `(.L_x_7374) ;  /* 0x000000000004a947 */ /* 0x000fea0003800000 */
[----:B------:R-:W-:Y:S01]  /*10f00*/  BPT.TRAP 0x1 ;  /* 0x000000040000795c */ /* 0x000fe20000300000 */
.L_x_7374:
        /* <DEDUP_REMOVED lines=13> */
.L_x_7415:
[----:B------:R-:W1:Y:S02]  /*10fe0*/  SYNCS.PHASECHK.TRANS64.TRYWAIT P0, [R3+URZ], R2 ;  /* 0x00000002030075a7 */ /* 0x000e64000800017f */
[----:B-1----:R-:W-:Y:S05]  /*10ff0*/  @!P0 BRA `(.L_x_7376) ;  /* 0x0000000c00c88947 */ /* 0x002fea0003800000 */
.L_x_7416:
[----:B------:R-:W-:Y:S05]  /*11000*/  @!P2 BRA `(.L_x_7377) ;  /* 0x000000000004a947 */ /* 0x000fea0003800000 */
[----:B------:R-:W-:Y:S01]  /*11010*/  BPT.TRAP 0x1 ;  /* 0x000000040000795c */ /* 0x000fe20000300000 */
.L_x_7377:
[----:B-1----:R-:W-:-:S04]  /*11020*/  VIADD R3, R0, 0x28c60 ;  /* 0x00028c6000037836 */ /* 0x002fc80000000000 */
[----:B------:R-:W-:-:S04]  /*11030*/  IMAD R18, R18, 0x8, R3 ;  /* 0x0000000812127824 */ /* 0x000fc800078e0203 */
[----:B------:R-:W1:Y:S02]  /*11040*/  SYNCS.PHASECHK.TRANS64.TRYWAIT P0, [R18+URZ], R5 ;  /* 0x00000005120075a7 */ /* 0x000e64000800017f */
[----:B-1----:R-:W-:Y:S05]  /*11050*/  @!P0 BRA `(.L_x_7378) ;  /* 0x0000000c00c48947 */ /* 0x002fea0003800000 */
.L_x_7417:
[----:B------:R-:W-:-:S07]  /*11060*/  IMAD R3, R4, 0x8, R3 ;  /* 0x0000000804037824 */ /* 0x000fce00078e0203 */
.L_x_7379:
[----:B--2---:R2:W3:Y:S02]  /*11070*/  SYNCS.PHASECHK.TRANS64.TRYWAIT P0, [R3+URZ], R2 ;  /* 0x00000002030075a7 */ /* 0x0044e4000800017f */
[----:B---3--:R-:W-:Y:S05]  /*11080*/  @!P0 NANOSLEEP.SYNCS 0x989680 ;  /* 0x009896800000895d */ /* 0x008fea0003900000 */
[----:B------:R-:W3:Y:S02]  /*11090*/  @!P0 SYNCS.PHASECHK.TRANS64 P0, [R3+URZ], R2 ;  /* 0x00000002030085a7 */ /* 0x000ee4000800007f */
[----:B---3--:R-:W-:Y:S05]  /*110a0*/  @!P0 BRA `(.L_x_7379) ;  /* 0xfffffffc00f08947 */ /* 0x008fea000383ffff */
.L_x_7372:
[----:B------:R-:W-:Y:S05]  /*110b0*/  BSYNC B0 ;  /* 0x0000000000007941 */ /* 0x000fea0003800000 */
.L_x_7371:
[----:B------:R-:W-:Y:S05]  /*110c0*/  EXIT ;  /* 0x000000000000794d */ /* 0x000fea0003800000 */
.L_x_7213:
[----:B0-----:R-:W-:-:S04]  /*110d0*/  IMAD.U32 R3, RZ, RZ, UR21 ;  /* 0x00000015ff037e24 */ /* 0x001fc8000f8e00ff */
[----:B------:R0:W1:Y:S03]  /*110e0*/  SYNCS.PHASECHK.TRANS64.TRYWAIT P1, [R3+URZ+0x28c50], R0 ;  /* 0x028c5000030075a7 */ /* 0x000066000802017f */
[----:B-1----:R-:W-:Y:S05]  /*110f0*/  @!P1 NANOSLEEP.SYNCS 0x989680 ;  /* 0x009896800000995d */ /* 0x002fea0003900000 */
[----:B------:R-:W1:Y:S02]  /*11100*/  @!P1 SYNCS.PHASECHK.TRANS64 P1, [R3+URZ+0x28c50], R0 ;  /* 0x028c5000030095a7 */ /* 0x000e64000802007f */
[----:B-1----:R-:W-:Y:S05]  /*11110*/  @!P1 BRA `(.L_x_7213) ;  /* 0xfffffffc00ec9947 */ /* 0x002fea000383ffff */
[----:B------:R-:W-:Y:S05]  /*11120*/  BRA `(.L_x_7380) ;  /* 0xffffff0800407947 */ /* 0x000fea000383ffff */
.L_x_7218:
[----:B-1----:R-:W-:-:S04]  /*11130*/  IMAD.U32 R3, RZ, RZ, UR21 ;  /* 0x00000015ff037e24 */ /* 0x002fc8000f8e00ff */
[----:B------:R1:W2:Y:S03]  /*11140*/  SYNCS.PHASECHK.TRANS64.TRYWAIT P1, [R3+URZ+0x28c50], R0 ;  /* 0x028c5000030075a7 */ /* 0x0002a6000802017f */
[----:B--2---:R-:W-:Y:S05]  /*11150*/  @!P1 NANOSLEEP.SYNCS 0x989680 ;  /* 0x009896800000995d */ /* 0x004fea0003900000 */
[----:B------:R-:W2:Y:S02]  /*11160*/  @!P1 SYNCS.PHASECHK.TRANS64 P1, [R3+URZ+0x28c50], R0 ;  /* 0x028c5000030095a7 */ /* 0x000ea4000802007f */
[----:B--2---:R-:W-:Y:S05]  /*11170*/  @!P1 BRA `(.L_x_7218) ;  /* 0xfffffffc00ec9947 */ /* 0x004fea000383ffff */
[----:B------:R-:W-:Y:S05]  /*11180*/  BRA `(.L_x_7217) ;  /* 0xffffff14003c7947 */ /* 0x000fea000383ffff */
.L_x_7221:
[----:B0-----:R-:W-:-:S04]  /*11190*/  IMAD.U32 R3, RZ, RZ, UR43 ;  /* 0x0000002bff037e24 */ /* 0x001fc8000f8e00ff */
[----:B------:R0:W1:Y:S03]  /*111a0*/  SYNCS.PHASECHK.TRANS64.TRYWAIT P1, [R3+URZ+0x28c00], R0 ;  /* 0x028c0000030075a7 */ /* 0x000066000802017f */
[----:B-1----:R-:W-:Y:S05]  /*111b0*/  @!P1 NANOSLEEP.SYNCS 0x989680 ;  /* 0x009896800000995d */ /* 0x002fea0003900000 */
[----:B------:R-:W1:Y:S02]  /*111c0*/  @!P1 SYNCS.PHASECHK.TRANS64 P1, [R3+URZ+0x28c00], R0 ;  /* 0x028c0000030095a7 */ /* 0x000e64000802007f */
[----:B-1----:R-:W-:Y:S05]  /*111d0*/  @!P1 BRA `(.L_x_7221) ;  /* 0xfffffffc00ec9947 */ /* 0x002fea000383ffff */
[----:B------:R-:W-:Y:S05]  /*111e0*/  BRA `(.L_x_7381) ;  /* 0xffffff2400d07947 */ /* 0x000fea000383ffff */
.L_x_7225:
[----:B--2---:R2:W3:Y:S02]  /*111f0*/  SYNCS.PHASECHK.TRANS64.TRYWAIT P1, [R7+URZ+0x28c30], R8 ;  /* 0x028c3008070075a7 */ /* 0x0044e4000802017f */
[----:B---3--:R-:W-:Y:S05]  /*11200*/  @!P1 NANOSLEEP.SYNCS 0x989680 ;  /* 0x009896800000995d */ /* 0x008fea0003900000 */
[----:B------:R-:W3:Y:S02]  /*11210*/  @!P1 SYNCS.PHASECHK.TRANS64 P1, [R7+URZ+0x28c30], R8 ;  /* 0x028c3008070095a7 */ /* 0x000ee4000802007f */
[----:B---3--:R-:W-:Y:S05]  /*11220*/  @!P1 BRA `(.L_x_7225) ;  /* 0xfffffffc00f09947 */ /* 0x008fea000383ffff */
[----:B------:R-:W-:Y:S05]  /*11230*/  BRA `(.L_x_7224) ;  /* 0xffffff2400ec7947 */ /* 0x000fea000383ffff */
.L_x_7229:
[----:B----4-:R4:W0:Y:S02]  /*11240*/  SYNCS.PHASECHK.TRANS64.TRYWAIT P3, [R7+URZ+0x28c50], R8 ;  /* 0x028c5008070075a7 */ /* 0x010824000806017f */
[----:B0-----:R-:W-:Y:S05]  /*11250*/  @!P3 NANOSLEEP.SYNCS 0x989680 ;  /* 0x009896800000b95d */ /* 0x001fea0003900000 */
[----:B------:R-:W0:Y:S02]  /*11260*/  @!P3 SYNCS.PHASECHK.TRANS64 P3, [R7+URZ+0x28c50], R8 ;  /* 0x028c50080700b5a7 */ /* 0x000e24000806007f */
[----:B0-----:R-:W-:Y:S05]  /*11270*/  @!P3 BRA `(.L_x_7229) ;  /* 0xfffffffc00f0b947 */ /* 0x001fea000383ffff */
[----:B------:R-:W-:Y:S05]  /*11280*/  BRA `(.L_x_7228) ;  /* 0xffffff3800807947 */ /* 0x000fea000383ffff */
.L_x_7234:
[----:B--2---:R-:W-:-:S04]  /*11290*/  IMAD.U32 R6, RZ, RZ, UR25 ;  /* 0x00000019ff067e24 */ /* 0x004fc8000f8e00ff */
[----:B------:R2:W3:Y:S03]  /*112a0*/  SYNCS.PHASECHK.TRANS64.TRYWAIT P3, [R6+URZ+0x28c30], R7 ;  /* 0x028c3007060075a7 */ /* 0x0004e6000806017f */
[----:B---3--:R-:W-:Y:S05]  /*112b0*/  @!P3 NANOSLEEP.SYNCS 0x989680 ;  /* 0x009896800000b95d */ /* 0x008fea0003900000 */
[----:B------:R-:W3:Y:S02]  /*112c0*/  @!P3 SYNCS.PHASECHK.TRANS64 P3, [R6+URZ+0x28c30], R7 ;  /* 0x028c30070600b5a7 */ /* 0x000ee4000806007f */
[----:B---3--:R-:W-:Y:S05]  /*112d0*/  @!P3 BRA `(.L_x_7234) ;  /* 0xfffffffc00ecb947 */ /* 0x008fea000383ffff */
[----:B------:R-:W-:Y:S05]  /*112e0*/  BRA `(.L_x_7233) ;  /* 0xffffff3c00887947 */ /* 0x000fea000383ffff */
.L_x_7238:
[----:B---3--:R3:W4:Y:S02]  /*112f0*/  SYNCS.PHASECHK.TRANS64.TRYWAIT P3, [R170+URZ+0x28c50], R7 ;  /* 0x028c5007aa0075a7 */ /* 0x008724000806017f */
[----:B----4-:R-:W-:Y:S05]  /*11300*/  @!P3 NANOSLEEP.SYNCS 0x989680 ;  /* 0x009896800000b95d */ /* 0x010fea0003900000 */
[----:B------:R-:W4:Y:S02]  /*11310*/  @!P3 SYNCS.PHASECHK.TRANS64 P3, [R170+URZ+0x28c50], R7 ;  /* 0x028c5007aa00b5a7 */ /* 0x000f24000806007f */
[----:B----4-:R-:W-:Y:S05]  /*11320*/  @!P3 BRA `(.L_x_7238) ;  /* 0xfffffffc00f0b947 */ /* 0x010fea000383ffff */
[----:B------:R-:W-:Y:S05]  /*11330*/  BRA `(.L_x_7237) ;  /* 0xffffff5400fc7947 */ /* 0x000fea000383ffff */
.L_x_7244:
[----:B--2---:R-:W-:-:S04]  /*11340*/  IMAD.U32 R6, RZ, RZ, UR23 ;  /* 0x00000017ff067e24 */ /* 0x004fc8000f8e00ff */
[----:B------:R2:W4:Y:S03]  /*11350*/  SYNCS.PHASECHK.TRANS64.TRYWAIT P2, [R6+URZ+0x28c30], R7 ;  /* 0x028c3007060075a7 */ /* 0x000526000804017f */
[----:B----4-:R-:W-:Y:S05]  /*11360*/  @!P2 NANOSLEEP.SYNCS 0x989680 ;  /* 0x009896800000a95d */ /* 0x010fea0003900000 */
[----:B------:R-:W4:Y:S02]  /*11370*/  @!P2 SYNCS.PHASECHK.TRANS64 P2, [R6+URZ+0x28c30], R7 ;  /* 0x028c30070600a5a7 */ /* 0x000f24000804007f */
[----:B----4-:R-:W-:Y:S05]  /*11380*/  @!P2 BRA `(.L_x_7244) ;  /* 0xfffffffc00eca947 */ /* 0x010fea000383ffff */
[----:B------:R-:W-:Y:S05]  /*11390*/  BRA `(.L_x_7243) ;  /* 0xffffff5800e47947 */ /* 0x000fea000383ffff */
.L_x_7248:
[----:B---3--:R3:W4:Y:S02]  /*113a0*/  SYNCS.PHASECHK.TRANS64.TRYWAIT P2, [R170+URZ+0x28c50], R7 ;  /* 0x028c5007aa0075a7 */ /* 0x008724000804017f */
[----:B----4-:R-:W-:Y:S05]  /*113b0*/  @!P2 NANOSLEEP.SYNCS 0x989680 ;  /* 0x009896800000a95d */ /* 0x010fea0003900000 */
[----:B------:R-:W4:Y:S02]  /*113c0*/  @!P2 SYNCS.PHASECHK.TRANS64 P2, [R170+URZ+0x28c50], R7 ;  /* 0x028c5007aa00a5a7 */ /* 0x000f24000804007f */
[----:B----4-:R-:W-:Y:S05]  /*113d0*/  @!P2 BRA `(.L_x_7248) ;  /* 0xfffffffc00f0a947 */ /* 0x010fea000383ffff */
[----:B------:R-:W-:Y:S05]  /*113e0*/  BRA `(.L_x_7247) ;  /* 0xffffff7000087947 */ /* 0x000fea000383ffff */
.L_x_7272:
[----:B------:R-:W-:Y:S02]  /*113f0*/  IMAD.MOV.U32 R13, RZ, RZ, R4 ;  /* 0x000000ffff0d7224 */ /* 0x000fe400078e0004 */
[----:B------:R-:W-:Y:S02]  /*11400*/  IMAD.MOV.U32 R12, RZ, RZ, RZ ;  /* 0x000000ffff0c7224 */ /* 0x000fe400078e00ff */
[----:B------:R-:W-:Y:S02]  /*11410*/  IMAD.MOV.U32 R11, RZ, RZ, 0x1f ;  /* 0x0000001fff0b7424 */ /* 0x000fe400078e00ff */
[----:B------:R-:W-:-:S07]  /*11420*/  IMAD.MOV.U32 R15, RZ, RZ, -0x1 ;  /* 0xffffffffff0f7424 */ /* 0x000fce00078e00ff */
[----:B0-----:R-:W-:Y:S05]  /*11430*/  WARPSYNC.COLLECTIVE R15, `(.L_x_7382) ;  /* 0x000000000f087348 */ /* 0x001fea0003c00000 */
[----:B------:R1:W2:Y:S02]  /*11440*/  SHFL.IDX P6, R14, R13, R12, R11 ;  /* 0x0000000c0d0e7389 */ /* 0x0002a400000c000b */
[----:B012---:R-:W-:Y:S01]  /*11450*/  ENDCOLLECTIVE ;  /* 0x000000000000791b */ /* 0x007fe20003800000 */
.L_x_7382:
[----:B------:R-:W-:Y:S05]  /*11460*/  BRA `(.L_x_7383) ;  /* 0xffffffb4005c7947 */ /* 0x000fea000383ffff */
.L_x_7274:
[----:B------:R-:W-:Y:S01]  /*11470*/  BSSY B0, `(.L_x_7384) ;  /* 0x0000006000007945 */ /* 0x000fe20003800000 */
[----:B------:R-:W-:-:S07]  /*11480*/  IMAD.MOV.U32 R15, RZ, RZ, -0x1 ;  /* 0xffffffffff0f7424 */ /* 0x000fce00078e00ff */
[----:B0--3--:R-:W-:Y:S05]  /*11490*/  WARPSYNC.COLLECTIVE R15, `(.L_x_7385) ;  /* 0x000000000f0c7348 */ /* 0x009fea0003c00000 */
[----:B------:R-:W-:Y:S02]  /*114a0*/  ELECT P6, UR62, PT ;  /* 0x00000000003e782f */ /* 0x000fe400038c0000 */
[----:B------:R-:W-:Y:S01]  /*114b0*/  MOV R14, UR62 ;  /* 0x0000003e000e7c02 */ /* 0x000fe20008000f00 */
[----:B0--3--:R-:W-:Y:S10]  /*114c0*/  ENDCOLLECTIVE ;  /* 0x000000000000791b */ /* 0x009ff40003800000 */
.L_x_7385:
[----:B------:R-:W-:Y:S05]  /*114d0*/  BSYNC B0 ;  /* 0x0000000000007941 */ /* 0x000fea0003800000 */
.L_x_7384:
[----:B------:R-:W-:Y:S05]  /*114e0*/  BRA `(.L_x_7386) ;  /* 0xffffffb400607947 */ /* 0x000fea000383ffff */
.L_x_7276:
[----:B0-----:R0:W1:Y:S02]  /*114f0*/  SYNCS.PHASECHK.TRANS64.TRYWAIT P0, [R3+URZ+0x28c40], R0 ;  /* 0x028c4000030075a7 */ /* 0x001064000800017f */
[----:B-1----:R-:W-:Y:S05]  /*11500*/  @!P0 NANOSLEEP.SYNCS 0x989680 ;  /* 0x009896800000895d */ /* 0x002fea0003900000 */
[----:B------:R-:W1:Y:S02]  /*11510*/  @!P0 SYNCS.PHASECHK.TRANS64 P0, [R3+URZ+0x28c40], R0 ;  /* 0x028c4000030085a7 */ /* 0x000e64000800007f */
[----:B-1----:R-:W-:Y:S05]  /*11520*/  @!P0 BRA `(.L_x_7276) ;  /* 0xfffffffc00f08947 */ /* 0x002fea000383ffff */
[----:B------:R-:W-:Y:S05]  /*11530*/  BRA `(.L_x_7387) ;  /* 0xffffffb400c47947 */ /* 0x000fea000383ffff */
.L_x_7280:
        /* <DEDUP_REMOVED lines=8> */
.L_x_7388:
[----:B------:R-:W-:Y:S02]  /*115c0*/  IMAD R4, R4, 0x40, R10 ;  /* 0x0000004004047824 */ /* 0x000fe400078e020a */
[----:B------:R-:W-:Y:S02]  /*115d0*/  IMAD.MOV.U32 R13, RZ, RZ, R0 ;  /* 0x000000ffff0d7224 */ /* 0x000fe400078e0000 */
[----:B------:R-:W-:-:S07]  /*115e0*/  IMAD.MOV.U32 R5, RZ, RZ, R14 ;  /* 0x000000ffff057224 */ /* 0x000fce00078e000e */
[----:B------:R-:W-:Y:S05]  /*115f0*/  WARPSYNC.COLLECTIVE R15, `(.L_x_7389) ;  /* 0x000000000f087348 */ /* 0x000fea0003c00000 */
[----:B------:R0:W1:Y:S02]  /*11600*/  SHFL.IDX P6, R14, R13, R12, R11 ;  /* 0x0000000c0d0e7389 */ /* 0x00006400000c000b */
[----:B01----:R-:W-:Y:S01]  /*11610*/  ENDCOLLECTIVE ;  /* 0x000000000000791b */ /* 0x003fe20003800000 */
.L_x_7389:
[----:B------:R-:W-:Y:S02]  /*11620*/  ULDC UR4, c[0x0][0x288] ;  /* 0x0000a20000047ab9 */ /* 0x000fe40000000800 */
[----:B------:R-:W-:-:S05]  /*11630*/  IMAD R3, R7, UR4, RZ ;  /* 0x0000000407037c24 */ /* 0x000fca000f8e02ff */
[----:B------:R-:W-:Y:S01]  /*11640*/  ISETP.GE.AND P1, PT, R4, R3, PT ;  /* 0x000000030400720c */ /* 0x000fe20003f26270 */
[----:B------:R-:W-:Y:S02]  /*11650*/  IMAD.MOV.U32 R13, RZ, RZ, R2 ;  /* 0x000000ffff0d7224 */ /* 0x000fe400078e0002 */
[----:B------:R-:W-:Y:S02]  /*11660*/  IMAD.MOV.U32 R12, RZ, RZ, 0x1 ;  /* 0x00000001ff0c7424 */ /* 0x000fe400078e00ff */
[----:B------:R-:W-:-:S08]  /*11670*/  IMAD.MOV.U32 R6, RZ, RZ, R14 ;  /* 0x000000ffff067224 */ /* 0x000fd000078e000e */
[----:B------:R-:W-:Y:S05]  /*11680*/  WARPSYNC.COLLECTIVE R15, `(.L_x_7390) ;  /* 0x000000000f087348 */ /* 0x000fea0003c00000 */
[----:B------:R0:W1:Y:S02]  /*11690*/  SHFL.IDX P6, R14, R13, R12, R11 ;  /* 0x0000000c0d0e7389 */ /* 0x00006400000c000b */
[----:B01----:R-:W-:Y:S01]  /*116a0*/  ENDCOLLECTIVE ;  /* 0x000000000000791b */ /* 0x003fe20003800000 */
.L_x_7390:
        /* <DEDUP_REMOVED lines=14> */
.L_x_7391:
[----:B------:R-:W-:Y:S02]  /*11790*/  IMAD.MOV.U32 R13, RZ, RZ, R2 ;  /* 0x000000ffff0d7224 */ /* 0x000fe400078e0002 */
[----:B------:R-:W-:Y:S02]  /*117a0*/  IMAD.MOV.U32 R12, RZ, RZ, 0x2 ;  /* 0x00000002ff0c7424 */ /* 0x000fe400078e00ff */
[----:B------:R-:W-:-:S07]  /*117b0*/  IMAD.MOV.U32 R6, RZ, RZ, R14 ;  /* 0x000000ffff067224 */ /* 0x000fce00078e000e */
[----:B------:R-:W-:Y:S05]  /*117c0*/  WARPSYNC.COLLECTIVE R15, `(.L_x_7392) ;  /* 0x000000000f087348 */ /* 0x000fea0003c00000 */
[----:B------:R0:W1:Y:S02]  /*117d0*/  SHFL.IDX P6, R14, R13, R12, R11 ;  /* 0x0000000c0d0e7389 */ /* 0x00006400000c000b */
[----:B01----:R-:W-:Y:S01]  /*117e0*/  ENDCOLLECTIVE ;  /* 0x000000000000791b */ /* 0x003fe20003800000 */
.L_x_7392:
        /* <DEDUP_REMOVED lines=14> */
.L_x_7393:
[----:B------:R-:W-:Y:S02]  /*118d0*/  IMAD.MOV.U32 R13, RZ, RZ, R2 ;  /* 0x000000ffff0d7224 */ /* 0x000fe400078e0002 */
[----:B------:R-:W-:Y:S02]  /*118e0*/  IMAD.MOV.U32 R12, RZ, RZ, 0x3 ;  /* 0x00000003ff0c7424 */ /* 0x000fe400078e00ff */
[----:B------:R-:W-:-:S07]  /*118f0*/  IMAD.MOV.U32 R6, RZ, RZ, R14 ;  /* 0x000000ffff067224 */ /* 0x000fce00078e000e */
[----:B------:R-:W-:Y:S05]  /*11900*/  WARPSYNC.COLLECTIVE R15, `(.L_x_7394) ;  /* 0x000000000f087348 */ /* 0x000fea0003c00000 */
[----:B------:R0:W1:Y:S02]  /*11910*/  SHFL.IDX P6, R14, R13, R12, R11 ;  /* 0x0000000c0d0e7389 */ /* 0x00006400000c000b */
[----:B01----:R-:W-:Y:S01]  /*11920*/  ENDCOLLECTIVE ;  /* 0x000000000000791b */ /* 0x003fe20003800000 */
.L_x_7394:
        /* <DEDUP_REMOVED lines=12> */
.L_x_7395:
[----:B------:R-:W-:Y:S01]  /*119f0*/  IMAD.MOV.U32 R0, RZ, RZ, R14 ;  /* 0x000000ffff007224 */ /* 0x000fe200078e000e */
[----:B------:R-:W-:Y:S06]  /*11a00*/  BRA `(.L_x_7396) ;  /* 0xffffffb800b87947 */ /* 0x000fec000383ffff */
.L_x_7283:
[----:B0-----:R0:W1:Y:S02]  /*11a10*/  SYNCS.PHASECHK.TRANS64.TRYWAIT P0, [R17+URZ+0x28c20], R0 ;  /* 0x028c2000110075a7 */ /* 0x001064000800017f */
[----:B-1----:R-:W-:Y:S05]  /*11a20*/  @!P0 NANOSLEEP.SYNCS 0x989680 ;  /* 0x009896800000895d */ /* 0x002fea0003900000 */
[----:B------:R-:W1:Y:S02]  /*11a30*/  @!P0 SYNCS.PHASECHK.TRANS64 P0, [R17+URZ+0x28c20], R0 ;  /* 0x028c2000110085a7 */ /* 0x000e64000800007f */
[----:B-1----:R-:W-:Y:S05]  /*11a40*/  @!P0 BRA `(.L_x_7283) ;  /* 0xfffffffc00f08947 */ /* 0x002fea000383ffff */
[----:B------:R-:W-:Y:S05]  /*11a50*/  BRA `(.L_x_7397) ;  /* 0xffffffbc00147947 */ /* 0x000fea000383ffff */
.L_x_7287:
[----:B0-----:R0:W1:Y:S02]  /*11a60*/  SYNCS.PHASECHK.TRANS64.TRYWAIT P0, [R0+URZ+0x28c60], R3 ;  /* 0x028c6003000075a7 */ /* 0x001064000800017f */
[----:B-1----:R-:W-:Y:S05]  /*11a70*/  @!P0 NANOSLEEP.SYNCS 0x989680 ;  /* 0x009896800000895d */ /* 0x002fea0003900000 */
[----:B------:R-:W1:Y:S02]  /*11a80*/  @!P0 SYNCS.PHASECHK.TRANS64 P0, [R0+URZ+0x28c60], R3 ;  /* 0x028c6003000085a7 */ /* 0x000e64000800007f */
[----:B-1----:R-:W-:Y:S05]  /*11a90*/  @!P0 BRA `(.L_x_7287) ;  /* 0xfffffffc00f08947 */ /* 0x002fea000383ffff */
[----:B------:R-:W-:Y:S05]  /*11aa0*/  BRA `(.L_x_7398) ;  /* 0xffffffbc00387947 */ /* 0x000fea000383ffff */
.L_x_7304:
[----:B-1----:R1:W2:Y:S02]  /*11ab0*/  SYNCS.PHASECHK.TRANS64.TRYWAIT P0, [R2+URZ+0x28c40], R4 ;  /* 0x028c4004020075a7 */ /* 0x0022a4000800017f */
[----:B--2---:R-:W-:Y:S05]  /*11ac0*/  @!P0 NANOSLEEP.SYNCS 0x989680 ;  /* 0x009896800000895d */ /* 0x004fea0003900000 */
[----:B------:R-:W2:Y:S02]  /*11ad0*/  @!P0 SYNCS.PHASECHK.TRANS64 P0, [R2+URZ+0x28c40], R4 ;  /* 0x028c4004020085a7 */ /* 0x000ea4000800007f */
[----:B--2---:R-:W-:Y:S05]  /*11ae0*/  @!P0 BRA `(.L_x_7304) ;  /* 0xfffffffc00f08947 */ /* 0x004fea000383ffff */
[----:B------:R-:W-:Y:S05]  /*11af0*/  BRA `(.L_x_7399) ;  /* 0xffffffc8001c7947 */ /* 0x000fea000383ffff */
.L_x_7309:
[----:B--2---:R2:W3:Y:S02]  /*11b00*/  SYNCS.PHASECHK.TRANS64.TRYWAIT P0, [R2+URZ+0x28c60], R4 ;  /* 0x028c6004020075a7 */ /* 0x0044e4000800017f */
[----:B---3--:R-:W-:Y:S05]  /*11b10*/  @!P0 NANOSLEEP.SYNCS 0x989680 ;  /* 0x009896800000895d */ /* 0x008fea0003900000 */
[----:B------:R-:W3:Y:S02]  /*11b20*/  @!P0 SYNCS.PHASECHK.TRANS64 P0, [R2+URZ+0x28c60], R4 ;  /* 0x028c6004020085a7 */ /* 0x000ee4000800007f */
[----:B---3--:R-:W-:Y:S05]  /*11b30*/  @!P0 BRA `(.L_x_7309) ;  /* 0xfffffffc00f08947 */ /* 0x008fea000383ffff */
[----:B------:R-:W-:Y:S05]  /*11b40*/  BRA `(.L_x_7400) ;  /* 0xffffffc800947947 */ /* 0x000fea000383ffff */
.L_x_7325:
[----:B0-----:R0:W1:Y:S02]  /*11b50*/  SYNCS.PHASECHK.TRANS64.TRYWAIT P0, [R4+URZ+0x28c40], R2 ;  /* 0x028c4002040075a7 */ /* 0x001064000800017f */
[----:B-1----:R-:W-:Y:S05]  /*11b60*/  @!P0 NANOSLEEP.SYNCS 0x989680 ;  /* 0x009896800000895d */ /* 0x002fea0003900000 */
[----:B------:R-:W1:Y:S02]  /*11b70*/  @!P0 SYNCS.PHASECHK.TRANS64 P0, [R4+URZ+0x28c40], R2 ;  /* 0x028c4002040085a7 */ /* 0x000e64000800007f */
[----:B-1----:R-:W-:Y:S05]  /*11b80*/  @!P0 BRA `(.L_x_7325) ;  /* 0xfffffffc00f08947 */ /* 0x002fea000383ffff */
[----:B------:R-:W-:Y:S05]  /*11b90*/  BRA `(.L_x_7401) ;  /* 0xffffffd400647947 */ /* 0x000fea000383ffff */
.L_x_7330:
[----:B-1----:R1:W2:Y:S02]  /*11ba0*/  SYNCS.PHASECHK.TRANS64.TRYWAIT P0, [R4+URZ+0x28c60], R2 ;  /* 0x028c6002040075a7 */ /* 0x0022a4000800017f */
[----:B--2---:R-:W-:Y:S05]  /*11bb0*/  @!P0 NANOSLEEP.SYNCS 0x989680 ;  /* 0x009896800000895d */ /* 0x004fea0003900000 */
[----:B------:R-:W2:Y:S02]  /*11bc0*/  @!P0 SYNCS.PHASECHK.TRANS64 P0, [R4+URZ+0x28c60], R2 ;  /* 0x028c6002040085a7 */ /* 0x000ea4000800007f */
[----:B--2---:R-:W-:Y:S05]  /*11bd0*/  @!P0 BRA `(.L_x_7330) ;  /* 0xfffffffc00f08947 */ /* 0x004fea000383ffff */
[----:B------:R-:W-:Y:S05]  /*11be0*/  BRA `(.L_x_7402) ;  /* 0xffffffd400dc7947 */ /* 0x000fea000383ffff */
.L_x_7345:
[----:B0-----:R0:W1:Y:S02]  /*11bf0*/  SYNCS.PHASECHK.TRANS64.TRYWAIT P0, [R4+URZ+0x28c40], R2 ;  /* 0x028c4002040075a7 */ /* 0x001064000800017f */
[----:B-1----:R-:W-:Y:S05]  /*11c00*/  @!P0 NANOSLEEP.SYNCS 0x989680 ;  /* 0x009896800000895d */ /* 0x002fea0003900000 */
[----:B------:R-:W1:Y:S02]  /*11c10*/  @!P0 SYNCS.PHASECHK.TRANS64 P0, [R4+URZ+0x28c40], R2 ;  /* 0x028c4002040085a7 */ /* 0x000e64000800007f */
[----:B-1----:R-:W-:Y:S05]  /*11c20*/  @!P0 BRA `(.L_x_7345) ;  /* 0xfffffffc00f08947 */ /* 0x002fea000383ffff */
[----:B------:R-:W-:Y:S05]  /*11c30*/  BRA `(.L_x_7403) ;  /* 0xffffffe000947947 */ /* 0x000fea000383ffff */
.L_x_7350:
[----:B-1----:R1:W2:Y:S02]  /*11c40*/  SYNCS.PHASECHK.TRANS64.TRYWAIT P0, [R4+URZ+0x28c60], R2 ;  /* 0x028c6002040075a7 */ /* 0x0022a4000800017f */
[----:B--2---:R-:W-:Y:S05]  /*11c50*/  @!P0 NANOSLEEP.SYNCS 0x989680 ;  /* 0x009896800000895d */ /* 0x004fea0003900000 */
[----:B------:R-:W2:Y:S02]  /*11c60*/  @!P0 SYNCS.PHASECHK.TRANS64 P0, [R4+URZ+0x28c60], R2 ;  /* 0x028c6002040085a7 */ /* 0x000ea4000800007f */
[----:B--2---:R-:W-:Y:S05]  /*11c70*/  @!P0 BRA `(.L_x_7350) ;  /* 0xfffffffc00f08947 */ /* 0x004fea000383ffff */
[----:B------:R-:W-:Y:S05]  /*11c80*/  BRA `(.L_x_7404) ;  /* 0xffffffe4000c7947 */ /* 0x000fea000383ffff */
.L_x_7366:
        /* <DEDUP_REMOVED lines=8> */
.L_x_7406:
[----:B------:R-:W-:Y:S05]  /*11d10*/  BSYNC B0 ;  /* 0x0000000000007941 */ /* 0x000fea0003800000 */
.L_x_7405:
[----:B------:R-:W-:Y:S05]  /*11d20*/  BRA `(.L_x_7407) ;  /* 0xffffffec00cc7947 */ /* 0x000fea000383ffff */
.L_x_7369:
[----:B0-----:R0:W1:Y:S02]  /*11d30*/  SYNCS.PHASECHK.TRANS64.TRYWAIT P0, [R0+URZ+0x28c20], R3 ;  /* 0x028c2003000075a7 */ /* 0x001064000800017f */
[----:B-1----:R-:W-:Y:S05]  /*11d40*/  @!P0 NANOSLEEP.SYNCS 0x989680 ;  /* 0x009896800000895d */ /* 0x002fea0003900000 */
[----:B------:R-:W1:Y:S02]  /*11d50*/  @!P0 SYNCS.PHASECHK.TRANS64 P0, [R0+URZ+0x28c20], R3 ;  /* 0x028c2003000085a7 */ /* 0x000e64000800007f */
[----:B-1----:R-:W-:Y:S05]  /*11d60*/  @!P0 BRA `(.L_x_7369) ;  /* 0xfffffffc00f08947 */ /* 0x002fea000383ffff */
[----:B------:R-:W-:Y:S05]  /*11d70*/  BRA `(.L_x_7408) ;  /* 0xfffffff000187947 */ /* 0x000fea000383ffff */
.L_x_7370:
        /* <DEDUP_REMOVED lines=11> */
.L_x_7410:
[----:B------:R-:W-:Y:S05]  /*11e30*/  BSYNC B0 ;  /* 0x0000000000007941 */ /* 0x000fea0003800000 */
.L_x_7409:
[----:B------:R-:W-:Y:S05]  /*11e40*/  BRA `(.L_x_7411) ;  /* 0xfffffff000007947 */ /* 0x000fea000383ffff */
.L_x_7373:
[----:B------:R-:W-:Y:S01]  /*11e50*/  BSSY B1, `(.L_x_7412) ;  /* 0x0000006000017945 */ /* 0x000fe20003800000 */
[----:B------:R-:W-:-:S07]  /*11e60*/  IMAD.MOV.U32 R15, RZ, RZ, -0x1 ;  /* 0xffffffffff0f7424 */ /* 0x000fce00078e00ff */
[----:B01----:R-:W-:Y:S05]  /*11e70*/  WARPSYNC.COLLECTIVE R15, `(.L_x_7413) ;  /* 0x000000000f0c7348 */ /* 0x003fea0003c00000 */
[----:B------:R-:W-:Y:S02]  /*11e80*/  ELECT P6, UR62, PT ;  /* 0x00000000003e782f */ /* 0x000fe400038c0000 */
[----:B------:R-:W-:Y:S01]  /*11e90*/  MOV R14, UR62 ;  /* 0x0000003e000e7c02 */ /* 0x000fe20008000f00 */
[----:B01----:R-:W-:Y:S10]  /*11ea0*/  ENDCOLLECTIVE ;  /* 0x000000000000791b */ /* 0x003ff40003800000 */
.L_x_7413:
[----:B------:R-:W-:Y:S05]  /*11eb0*/  BSYNC B1 ;  /* 0x0000000000017941 */ /* 0x000fea0003800000 */
.L_x_7412:
[----:B------:R-:W-:Y:S05]  /*11ec0*/  BRA `(.L_x_7414) ;  /* 0xffffffec00f87947 */ /* 0x000fea000383ffff */
.L_x_7375:
[----:B0-----:R0:W1:Y:S02]  /*11ed0*/  SYNCS.PHASECHK.TRANS64.TRYWAIT P0, [R6+URZ], R5 ;  /* 0x00000005060075a7 */ /* 0x001064000800017f */
[----:B-1----:R-:W-:Y:S05]  /*11ee0*/  @!P0 NANOSLEEP.SYNCS 0x989680 ;  /* 0x009896800000895d */ /* 0x002fea0003900000 */
[----:B------:R-:W1:Y:S02]  /*11ef0*/  @!P0 SYNCS.PHASECHK.TRANS64 P0, [R6+URZ], R5 ;  /* 0x00000005060085a7 */ /* 0x000e64000800007f */
[----:B-1----:R-:W-:Y:S05]  /*11f00*/  @!P0 BRA `(.L_x_7375) ;  /* 0xfffffffc00f08947 */ /* 0x002fea000383ffff */
[----:B------:R-:W-:Y:S05]  /*11f10*/  BRA `(.L_x_7415) ;  /* 0xfffffff000307947 */ /* 0x000fea000383ffff */
.L_x_7376:
[----:B-1----:R1:W2:Y:S02]  /*11f20*/  SYNCS.PHASECHK.TRANS64.TRYWAIT P0, [R3+URZ], R2 ;  /* 0x00000002030075a7 */ /* 0x0022a4000800017f */
[----:B--2---:R-:W-:Y:S05]  /*11f30*/  @!P0 NANOSLEEP.SYNCS 0x989680 ;  /* 0x009896800000895d */ /* 0x004fea0003900000 */
[----:B------:R-:W2:Y:S02]  /*11f40*/  @!P0 SYNCS.PHASECHK.TRANS64 P0, [R3+URZ], R2 ;  /* 0x00000002030085a7 */ /* 0x000ea4000800007f */
[----:B--2---:R-:W-:Y:S05]  /*11f50*/  @!P0 BRA `(.L_x_7376) ;  /* 0xfffffffc00f08947 */ /* 0x004fea000383ffff */
[----:B------:R-:W-:Y:S05]  /*11f60*/  BRA `(.L_x_7416) ;  /* 0xfffffff000247947 */ /* 0x000fea000383ffff */
.L_x_7378:
[----:B-1----:R1:W2:Y:S02]  /*11f70*/  SYNCS.PHASECHK.TRANS64.TRYWAIT P0, [R18+URZ], R5 ;  /* 0x00000005120075a7 */ /* 0x0022a4000800017f */
[----:B--2---:R-:W-:Y:S05]  /*11f80*/  @!P0 NANOSLEEP.SYNCS 0x989680 ;  /* 0x009896800000895d */ /* 0x004fea0003900000 */
[----:B------:R-:W2:Y:S02]  /*11f90*/  @!P0 SYNCS.PHASECHK.TRANS64 P0, [R18+URZ], R5 ;  /* 0x00000005120085a7 */ /* 0x000ea4000800007f */
[----:B--2---:R-:W-:Y:S05]  /*11fa0*/  @!P0 BRA `(.L_x_7378) ;  /* 0xfffffffc00f08947 */ /* 0x004fea000383ffff */
[----:B------:R-:W-:Y:S05]  /*11fb0*/  BRA `(.L_x_7417) ;  /* 0xfffffff000287947 */ /* 0x000fea000383ffff */
.L_x_7418:
        /* <DEDUP_REMOVED lines=12> */
.L_x_15128:


//--------------------- .text._ZN7cutlass13device_kernelIN5flash11enable_sm90INS1_16FlashAttnFwdSm90INS1_25CollectiveMainloopFwdSm90ILi2EN4cute5tupleIJNS5_1CILi1EEES8_S8_EEENS6_IJNS7_ILi64EEESA_SA_EEELi512ENS_10bfloat16_tEfNS_4arch4Sm90ELb1ELb0ELb0ELb0ELb0ELb0ELb1ELb0ELb0ELb1ELb0ELb0EEENS1_21CollectiveEpilogueFwdINS6_IJSA_NS7_ILi512EEESA_EEES9_SC_SE_Li256ELb0ELb1ELb0ELb0EEENS1_30DynamicPersistentTileSchedulerILi256ELi128ELb0ELb1ELb1EEEEEEEEEvNT_6ParamsE --------------------------
	.section	.text._ZN7cutlass13device_kernelIN5flash11enable_sm90INS1_16FlashAttnFwdSm90INS1_25CollectiveMainloopFwdSm90ILi2EN4cute5tupleIJNS5_1CILi1EEES8_S8_EEENS6_IJNS7_ILi64EEESA_SA_EEELi512ENS_10bfloat16_tEfNS_4arch4Sm90ELb1ELb0ELb0ELb0ELb0ELb0ELb1ELb0ELb0ELb1ELb0ELb0EEENS1_21CollectiveEpilogueFwdINS6_IJSA_NS7_ILi512EEESA_EEES9_SC_SE_Li256ELb0ELb1ELb0ELb0EEENS1_30DynamicPersistentTileSchedulerILi256ELi128ELb0ELb1ELb1EEEEEEEEEvNT_6ParamsE,"ax",@progbits
	.align	128
.text._ZN7cutlass13device_kernelIN5flash11enable_sm90INS1_16FlashAttnFwdSm90INS1_25CollectiveMainloopFwdSm90ILi2EN4cute5tupleIJNS5_1CILi1EEES8_S8_EEENS6_IJNS7_ILi64EEESA_SA_EEELi512ENS_10bfloat16_tEfNS_4arch4Sm90ELb1ELb0ELb0ELb0ELb0ELb0ELb1ELb0ELb0ELb1ELb0ELb0EEENS1_21CollectiveEpilogueFwdINS6_IJSA_NS7_ILi512EEESA_EEES9_SC_SE_Li256ELb0ELb1ELb0ELb0EEENS1_30DynamicPersistentTileSchedulerILi256ELi128ELb0ELb1ELb1EEEEEEEEEvNT_6ParamsE:
        .type           _ZN7cutlass13device_kernelIN5flash11enable_sm90INS1_16FlashAttnFwdSm90INS1_25CollectiveMainloopFwdSm90ILi2EN4cute5tupleIJNS5_1CILi1EEES8_S8_EEENS6_IJNS7_ILi64EEESA_SA_EEELi512ENS_10bfloat16_tEfNS_4arch4Sm90ELb1ELb0ELb0ELb0ELb0ELb0ELb1ELb0ELb0ELb1ELb0ELb0EEENS1_21CollectiveEpilogueFwdINS6_IJSA_NS7_ILi512EEESA_EEES9_SC_SE_Li256ELb0ELb1ELb0ELb0EEENS1_30DynamicPersistentTileSchedulerILi256ELi128ELb0ELb1ELb1EEEEEEEEEvNT_6ParamsE,@function
        .size           _ZN7cutlass13device_kernelIN5flash11enable_sm90INS1_16FlashAttnFwdSm90INS1_25CollectiveMainloopFwdSm90ILi2EN4cute5tupleIJNS5_1CILi1EEES8_S8_EEENS6_IJNS7_ILi64EEESA_SA_EEELi512ENS_10bfloat16_tEfNS_4arch4Sm90ELb1ELb0ELb0ELb0ELb0ELb0ELb1ELb0ELb0ELb1ELb0ELb0EEENS1_21CollectiveEpilogueFwdINS6_IJSA_NS7_ILi512EEESA_EEES9_SC_SE_Li256ELb0ELb1ELb0ELb0EEENS1_30DynamicPersistentTileSchedulerILi256ELi128ELb0ELb1ELb1EEEEEEEEEvNT_6ParamsE,(.L_x_15129 - _ZN7cutlass13device_kernelIN5flash11enable_sm90INS1_16FlashAttnFwdSm90INS1_25CollectiveMainloopFwdSm90ILi2EN4cute5tupleIJNS5_1CILi1EEES8_S8_EEENS6_IJNS7_ILi64EEESA_SA_EEELi512ENS_10bfloat16_tEfNS_4arch4Sm90ELb1ELb0ELb0ELb0ELb0ELb0ELb1ELb0ELb0ELb1ELb0ELb0EEENS1_21CollectiveEpilogueFwdINS6_IJSA_NS7_ILi512EEESA_EEES9_SC_SE_Li256ELb0ELb1ELb0ELb0EEENS1_30DynamicPersistentTileSchedulerILi256ELi128ELb0ELb1ELb1EEEEEEEEEvNT_6ParamsE)
        .other          _ZN7cutlass13device_kernelIN5flash11enable_sm90INS1_16FlashAttnFwdSm90INS1_25CollectiveMainloopFwdSm90ILi2EN4cute5tupleIJNS5_1CILi1EEES8_S8_EEENS6_IJNS7_ILi64EEESA_SA_EEELi512ENS_10bfloat16_tEfNS_4arch4Sm90ELb1ELb0ELb0ELb0ELb0ELb0ELb1ELb0ELb0ELb1ELb0ELb0EEENS1_21CollectiveEpilogueFwdINS6_IJSA_NS7_ILi512EEESA_EEES9_SC_SE_Li256ELb0ELb1ELb0ELb0EEENS1_30DynamicPersistentTileSchedulerILi256ELi128ELb0ELb1ELb1EEEEEEEEEvNT_6ParamsE,@"STO_CUDA_ENTRY STV_DEFAULT"
_ZN7cutlass13device_kernelIN5flash11enable_sm90INS1_16FlashAttnFwdSm90INS1_25CollectiveMainloopFwdSm90ILi2EN4cute5tupleIJNS5_1CILi1EEES8_S8_EEENS6_IJNS7_ILi64EEESA_SA_EEELi512ENS_10bfloat16_tEfNS_4arch4Sm90ELb1ELb0ELb0ELb0ELb0ELb0ELb1ELb0ELb0ELb1ELb0ELb0EEENS1_21CollectiveEpilogueFwdINS6_IJSA_NS7_ILi512EEESA_EEES9_SC_SE_Li256ELb0ELb1ELb0ELb0EEENS1_30DynamicPersistentTileSchedulerILi256ELi128ELb0ELb1ELb1EEEEEEEEEvNT_6ParamsE:
        /* <DEDUP_REMOVED lines=18> */
.L_x_7420:
[----:B------:R-:W-:Y:S05]  /*0120*/  BSYNC B0 ;  /* 0x0000000000007941 */ /* 0x000fea0003800000 */
.L_x_7419:
        /* <DEDUP_REMOVED lines=39> */
.L_x_7421:
        /* <DEDUP_REMOVED lines=22> */
.L_x_7422:
        /* <DEDUP_REMOVED lines=18> */
.L_x_7423:
        /* <DEDUP_REMOVED lines=22> */
.L_x_7424:
        /* <DEDUP_REMOVED lines=22> */
.L_x_7425:
[----:B------:R-:W-:Y:S01]  /*08e0*/  PLOP3.LUT P0, PT, PT, PT, UP0, 0x80, 0x0 ;  /* 0x000000000000781c */ /* 0x000fe20003f0f008 */
[----:B------:R-:W-:Y:S01]  /*08f0*/  UMOV UR40, 0x1 ;  /* 0x0000000100287882 */ /* 0x000fe20000000000 */
[----:B------:R-:W-:Y:S01]  /*0900*/  NOP ;  /* 0x0000000000007918 */ /* 0x000fe20000000000 */
[----:B------:R-:W-:Y:S01]  /*0910*/  USEL UR40, UR40, 0x2, !UP0 ;  /* 0x0000000228287887 */ /* 0x000fe2000c000000 */
[----:B------:R-:W-:Y:S01]  /*0920*/  ULDC.64 UR44, c[0x0][0x208] ;  /* 0x00008200002c7ab9 */ /* 0x000fe20000000a00 */
[----:B0123--:R-:W-:Y:S08]  /*0930*/  BAR.SYNC.DEFER_BLOCKING 0x0 ;  /* 0x0000000000007b1d */ /* 0x00fff00000010000 */
[----:B------:R-:W-:Y:S05]  /*0940*/  @!P0 BRA `(.L_x_7426) ;  /* 0x000000f000108947 */ /* 0x000fea0003800000 */
.L_x_7427:
        /* <DEDUP_REMOVED lines=21> */
[----:B------:R-:W-:Y:S01]  /*0aa0*/  IMAD.MOV.U32 R16, RZ, RZ, RZ ;  /* 0x000000ffff107224 */ /* 0x000fe200078e00ff */
[----:B------:R-:W-:Y:S02]  /*0ab0*/  UMOV UR36, URZ ;  /* 0x0000003f00247c82 */ /* 0x000fe40008000000 */
[CC--:B------:R-:W-:Y:S02]  /*0ac0*/  LEA.HI R0, R3.reuse, R220.reuse, RZ, 0x4 ;  /* 0x000000dc03007211 */ /* 0x0c0fe400078f20ff */
[----:B------:R-:W-:-:S02]  /*0ad0*/  LEA.HI R4, R3, R220, RZ, 0x5 ;  /* 0x000000dc03047211 */ /* 0x000fc400078f28ff */
[----:B------:R-:W-:Y:S02]  /*0ae0*/  SHF.R.S32.HI R7, RZ, 0x4, R0 ;  /* 0x00000004ff077819 */ /* 0x000fe40000011400 */
[C---:B------:R-:W-:Y:S02]  /*0af0*/  LOP3.LUT R9, R0.reuse, 0xfffffff0, RZ, 0xc0, !PT ;  /* 0xfffffff000097812 */ /* 0x040fe400078ec0ff */
[----:B------:R-:W-:Y:S02]  /*0b00*/  LEA.HI R2, R0, R7, RZ, 0x1 ;  /* 0x0000000700027211 */ /* 0x000fe400078f08ff */
[----:B------:R-:W-:Y:S01]  /*0b10*/  SHF.R.S32.HI R11, RZ, 0x5, R4 ;  /* 0x00000005ff0b7819 */ /* 0x000fe20000011404 */
[----:B------:R-:W-:Y:S01]  /*0b20*/  IMAD.IADD R9, R220, 0x1, -R9 ;  /* 0x00000001dc097824 */ /* 0x000fe200078e0a09 */
[----:B------:R-:W-:Y:S02]  /*0b30*/  LOP3.LUT R2, R2, 0x1ffffffe, RZ, 0xc0, !PT ;  /* 0x1ffffffe02027812 */ /* 0x000fe400078ec0ff */
[----:B------:R-:W-:-:S02]  /*0b40*/  LEA.HI R5, R3, R220, RZ, 0x7 ;  /* 0x000000dc03057211 */ /* 0x000fc400078f38ff */
[----:B------:R-:W-:Y:S01]  /*0b50*/  SHF.R.S32.HI R4, RZ, 0x1f, R4 ;  /* 0x0000001fff047819 */ /* 0x000fe20000011404 */
[----:B------:R-:W-:Y:S01]  /*0b60*/  IMAD.IADD R10, R7, 0x1, -R2 ;  /* 0x00000001070a7824 */ /* 0x000fe200078e0a02 */
[----:B------:R-:W-:Y:S01]  /*0b70*/  LEA.HI R2, R3, R220, RZ, 0x2 ;  /* 0x000000dc03027211 */ /* 0x000fe200078f10ff */
[----:B0-----:R-:W-:Y:S01]  /*0b80*/  ULEA UR5, UR6, UR5, 0x18 ;  /* 0x0000000506057291 */ /* 0x001fe2000f8ec03f */
[----:B------:R-:W-:Y:S02]  /*0b90*/  LOP3.LUT R7, R5, 0xffffff80, RZ, 0xc0, !PT ;  /* 0xffffff8005077812 */ /* 0x000fe400078ec0ff */
[----:B------:R-:W-:Y:S02]  /*0ba0*/  LOP3.LUT R13, R2, 0xfffffffc, RZ, 0xc0, !PT ;  /* 0xfffffffc020d7812 */ /* 0x000fe400078ec0ff */
[----:B------:R-:W-:Y:S01]  /*0bb0*/  LEA.HI R4, R4, R11, RZ, 0x2 ;  /* 0x0000000b04047211 */ /* 0x000fe200078f10ff */
[C---:B------:R-:W-:Y:S01]  /*0bc0*/  IMAD.IADD R7, R220.reuse, 0x1, -R7 ;  /* 0x00000001dc077824 */ /* 0x040fe200078e0a07 */
[----:B------:R-:W-:Y:S01]  /*0bd0*/  SHF.R.S32.HI R0, RZ, 0x1f, R9 ;  /* 0x0000001fff007819 */ /* 0x000fe20000011409 */
[----:B------:R-:W-:Y:S01]  /*0be0*/  IMAD.IADD R13, R220, 0x1, -R13 ;  /* 0x00000001dc0d7824 */ /* 0x000fe200078e0a0d */
[----:B------:R-:W-:Y:S01]  /*0bf0*/  SHF.R.S32.HI R216, RZ, 0x7, R5 ;  /* 0x00000007ffd87819 */ /* 0x000fe20000011405 */
[----:B------:R-:W-:Y:S01]  /*0c00*/  IMAD.U32 R17, RZ, RZ, UR5 ;  /* 0x00000005ff117e24 */ /* 0x000fe2000f8e00ff */
[----:B------:R-:W-:-:S02]  /*0c10*/  LOP3.LUT R4, R4, 0x3ffffc, RZ, 0xc0, !PT ;  /* 0x003ffffc04047812 */ /* 0x000fc400078ec0ff */
[----:B------:R-:W-:Y:S01]  /*0c20*/  LEA.HI R8, R13, R13, RZ, 0x1 ;  /* 0x0000000d0d087211 */ /* 0x000fe200078f08ff */
[----:B------:R-:W-:Y:S01]  /*0c30*/  IMAD R15, R216, 0x100, R9 ;  /* 0x00000100d80f7824 */ /* 0x000fe200078e0209 */
[----:B------:R-:W-:Y:S01]  /*0c40*/  LEA.HI R6, R0, R9, RZ, 0x3 ;  /* 0x0000000900067211 */ /* 0x000fe200078f18ff */
[----:B------:R-:W-:Y:S01]  /*0c50*/  IMAD.IADD R2, R11, 0x1, -R4 ;  /* 0x000000010b027824 */ /* 0x000fe200078e0a04 */
[----:B------:R-:W-:Y:S02]  /*0c60*/  SHF.R.S32.HI R0, RZ, 0x1f, R7 ;  /* 0x0000001fff007819 */ /* 0x000fe40000011407 */
[----:B------:R-:W-:Y:S01]  /*0c70*/  LOP3.LUT R8, R8, 0x1ffffffe, RZ, 0xc0, !PT ;  /* 0x1ffffffe08087812 */ /* 0x000fe200078ec0ff */
[----:B------:R-:W-:Y:S01]  /*0c80*/  IMAD R14, R2, 0x10, R15 ;  /* 0x00000010020e7824 */ /* 0x000fe200078e020f */
[C---:B------:R-:W-:Y:S01]  /*0c90*/  LOP3.LUT R4, R6.reuse, 0xfffffff8, RZ, 0xc0, !PT ;  /* 0xfffffff806047812 */ /* 0x040fe200078ec0ff */
[----:B------:R-:W-:Y:S01]  /*0ca0*/  IMAD.SHL.U32 R6, R6, 0x40, RZ ;  /* 0x0000004006067824 */ /* 0x000fe200078e00ff */
[----:B------:R-:W-:Y:S01]  /*0cb0*/  LEA.HI R2, R0, R7, RZ, 0x2 ;  /* 0x0000000700027211 */ /* 0x000fe200078f10ff */
[----:B------:R-:W-:Y:S01]  /*0cc0*/  IMAD.IADD R13, R13, 0x1, -R8 ;  /* 0x000000010d0d7824 */ /* 0x000fe200078e0a08 */
[----:B------:R-:W-:Y:S01]  /*0cd0*/  LEA.HI R3, R3, R220, RZ, 0x3 ;  /* 0x000000dc03037211 */ /* 0x000fe200078f18ff */
[----:B------:R-:W-:Y:S01]  /*0ce0*/  IMAD.IADD R8, R9, 0x1, -R4 ;  /* 0x0000000109087824 */ /* 0x000fe200078e0a04 */
[----:B------:R-:W-:-:S02]  /*0cf0*/  LOP3.LUT R12, R2, 0x7ffffffc, RZ, 0xc0, !PT ;  /* 0x7ffffffc020c7812 */ /* 0x000fc400078ec0ff */
[----:B------:R-:W-:Y:S02]  /*0d00*/  LEA.HI R4, R0, R7, RZ, 0x5 ;  /* 0x0000000700047211 */ /* 0x000fe400078f28ff */
[----:B------:R-:W-:Y:S01]  /*0d10*/  SHF.R.S32.HI R0, RZ, 0x2, R2 ;  /* 0x00000002ff007819 */ /* 0x000fe20000011402 */
[----:B------:R-:W-:Y:S01]  /*0d20*/  IMAD.IADD R12, R7, 0x1, -R12 ;  /* 0x00000001070c7824 */ /* 0x000fe200078e0a0c */
[----:B------:R-:W-:Y:S01]  /*0d30*/  SHF.R.S32.HI R9, RZ, 0x1f, R2 ;  /* 0x0000001fff097819 */ /* 0x000fe20000011402 */
[----:B------:R-:W-:Y:S01]  /*0d40*/  IMAD.SHL.U32 R2, R8, 0x40, RZ ;  /* 0x0000004008027824 */ /* 0x000fe200078e00ff */
[----:B------:R-:W-:Y:S01]  /*0d50*/  LOP3.LUT R6, R6, 0x7ffffe00, RZ, 0xc0, !PT ;  /* 0x7ffffe0006067812 */ /* 0x000fe200078ec0ff */
[----:B------:R-:W-:Y:S01]  /*0d60*/  IMAD.SHL.U32 R7, R10, 0x8, RZ ;  /* 0x000000080a077824 */ /* 0x000fe200078e00ff */
[----:B------:R-:W-:Y:S01]  /*0d70*/  LEA.HI R9, R9, R0, RZ, 0x3 ;  /* 0x0000000009097211 */ /* 0x000fe200078f18ff */
[----:B------:R-:W-:Y:S01]  /*0d80*/  IMAD.SHL.U32 R18, R12, 0x2, RZ ;  /* 0x000000020c127824 */ /* 0x000fe200078e00ff */
[----:B------:R-:W-:Y:S01]  /*0d90*/  LOP3.LUT R2, R2, 0x1c0, RZ, 0xc0, !PT ;  /* 0x000001c002027812 */ /* 0x000fe200078ec0ff */
[--C-:B------:R-:W-:Y:S01]  /*0da0*/  IMAD.U32 R219, R14, 0x40, R7.reuse ;  /* 0x000000400edb7824 */ /* 0x100fe200078e0007 */
[----:B------:R-:W-:Y:S01]  /*0db0*/  R2P PR, R8, 0x6 ;  /* 0x0000000608007804 */ /* 0x000fe20000000000 */
[----:B------:R-:W-:Y:S01]  /*0dc0*/  IMAD R6, R11, 0x400, R6 ;  /* 0x000004000b067824 */ /* 0x000fe200078e0206 */
[----:B------:R-:W-:-:S02]  /*0dd0*/  LOP3.LUT R7, R2, 0x8, R7, 0xf8, !PT ;  /* 0x0000000802077812 */ /* 0x000fc400078ef807 */
[----:B------:R-:W-:Y:S02]  /*0de0*/  SHF.R.U32.HI R2, RZ, 0x3, R2 ;  /* 0x00000003ff027819 */ /* 0x000fe40000011602 */
[----:B------:R-:W-:Y:S02]  /*0df0*/  LOP3.LUT R9, R9, 0xfffffff8, RZ, 0xc0, !PT ;  /* 0xfffffff809097812 */ /* 0x000fe400078ec0ff */
[----:B------:R-:W-:Y:S01]  /*0e00*/  LOP3.LUT R7, R7, R2, RZ, 0x3c, !PT ;  /* 0x0000000207077212 */ /* 0x000fe200078e3cff */
[----:B------:R-:W-:Y:S01]  /*0e10*/  IMAD.MOV.U32 R2, RZ, RZ, RZ ;  /* 0x000000ffff027224 */ /* 0x000fe200078e00ff */
[----:B------:R-:W-:Y:S01]  /*0e20*/  LEA.HI R5, R5, R216, RZ, 0x1 ;  /* 0x000000d805057211 */ /* 0x000fe200078f08ff */
[----:B------:R-:W-:Y:S01]  /*0e30*/  IMAD.IADD R9, R0, 0x1, -R9 ;  /* 0x0000000100097824 */ /* 0x000fe200078e0a09 */
[----:B------:R-:W-:Y:S01]  /*0e40*/  SHF.R.S32.HI R4, RZ, 0x5, R4 ;  /* 0x00000005ff047819 */ /* 0x000fe20000011404 */
[----:B------:R-:W-:Y:S01]  /*0e50*/  IMAD.IADD R6, R6, 0x1, R7 ;  /* 0x0000000106067824 */ /* 0x000fe200078e0207 */
[----:B------:R-:W-:-:S02]  /*0e60*/  LOP3.LUT R7, R3, 0xfffffff8, RZ, 0xc0, !PT ;  /* 0xfffffff803077812 */ /* 0x000fc400078ec0ff */
[----:B------:R-:W-:Y:S01]  /*0e70*/  LOP3.LUT R5, R5, 0xfffffe, RZ, 0xc0, !PT ;  /* 0x00fffffe05057812 */ /* 0x000fe200078ec0ff */
[----:B------:R-:W-:Y:S01]  /*0e80*/  IMAD R185, R6, 0x2, R17 ;  /* 0x0000000206b97824 */ /* 0x000fe200078e0211 */
[----:B------:R-:W-:Y:S01]  /*0e90*/  SEL R187, R187, 0xffffffe0, !P1 ;  /* 0xffffffe0bbbb7807 */ /* 0x000fe20004800000 */
[----:B------:R-:W-:Y:S01]  /*0ea0*/  IMAD.IADD R214, R220, 0x1, -R7 ;  /* 0x00000001dcd67824 */ /* 0x000fe200078e0a07 */
[----:B------:R-:W-:Y:S01]  /*0eb0*/  SHF.R.S32.HI R215, RZ, 0x3, R3 ;  /* 0x00000003ffd77819 */ /* 0x000fe20000011403 */
[C---:B------:R-:W-:Y:S02]  /*0ec0*/  VIADD R189, R185.reuse, 0x36400 ;  /* 0x00036400b9bd7836 */ /* 0x040fe40000000000 */
[----:B------:R-:W-:Y:S02]  /*0ed0*/  IMAD.SHL.U32 R23, R214, 0x8, RZ ;  /* 0x00000008d6177824 */ /* 0x000fe400078e00ff */
[----:B------:R-:W-:Y:S02]  /*0ee0*/  VIADD R186, R185, 0x36440 ;  /* 0x00036440b9ba7836 */ /* 0x000fe40000000000 */
        /* <DEDUP_REMOVED lines=21> */
.L_x_7475:
        /* <DEDUP_REMOVED lines=21> */
.L_x_7428:
[----:B------:R-:W-:Y:S01]  /*1190*/  ULDC UR7, c[0x0][0xd54] ;  /* 0x0003550000077ab9 */ /* 0x000fe20000000800 */
[----:B------:R-:W-:Y:S01]  /*11a0*/  UMOV UR6, UR9 ;  /* 0x0000000900067c82 */ /* 0x000fe20008000000 */
[----:B------:R-:W-:-:S11]  /*11b0*/  UISETP.NE.AND UP0, UPT, UR7, 0x1, UPT ;  /* 0x000000010700788c */ /* 0x000fd6000bf05270 */
[----:B------:R-:W-:Y:S02]  /*11c0*/  @UP0 ULDC.64 UR10, c[0x0][0xd58] ;  /* 0x00035600000a0ab9 */ /* 0x000fe40000000a00 */
[----:B------:R-:W-:-:S04]  /*11d0*/  UIMAD.WIDE.U32 UR4, UR9, UR10, URZ ;  /* 0x0000000a090472a5 */ /* 0x000fc8000f8e003f */
[----:B------:R-:W-:-:S04]  /*11e0*/  @UP0 USHF.R.U32.HI UR6, URZ, UR11, UR5 ;  /* 0x0000000b3f060299 */ /* 0x000fc80008011605 */
[----:B------:R-:W-:-:S12]  /*11f0*/  UIMAD UR4, UR6, UR7, URZ ;  /* 0x00000007060472a4 */ /* 0x000fd8000f8e023f */
.L_x_7429:
[----:B------:R-:W0:Y:S01]  /*1200*/  LDC.64 R4, c[0x0][0x418] ;  /* 0x00010600ff047b82 */ /* 0x000e220000000a00 */
[----:B------:R-:W-:Y:S01]  /*1210*/  ULDC UR42, c[0x0][0xd48] ;  /* 0x00035200002a7ab9 */ /* 0x000fe20000000800 */
[----:B------:R-:W-:Y:S02]  /*1220*/  UIADD3 UR4, UR9, -UR4, URZ ;  /* 0x8000000409047290 */ /* 0x000fe4000fffe03f */
[----:B------:R-:W-:Y:S01]  /*1230*/  UISETP.NE.AND UP0, UPT, UR42, 0x1, UPT ;  /* 0x000000012a00788c */ /* 0x000fe2000bf05270 */
[----:B------:R-:W-:Y:S01]  /*1240*/  ULDC UR5, c[0x0][0xd54] ;  /* 0x0003550000057ab9 */ /* 0x000fe20000000800 */
[----:B------:R-:W-:Y:S02]  /*1250*/  UISETP.NE.AND UP1, UPT, UR37, 0x1, UPT ;  /* 0x000000012500788c */ /* 0x000fe4000bf25270 */
[----:B------:R-:W1:Y:S01]  /*1260*/  LDC R188, c[0x0][0x424] ;  /* 0x00010900ffbc7b82 */ /* 0x000e620000000800 */
[----:B------:R-:W-:Y:S02]  /*1270*/  UIMAD UR8, UR8, UR5, UR4 ;  /* 0x00000005080872a4 */ /* 0x000fe4000f8e0204 */
[----:B------:R-:W-:Y:S01]  /*1280*/  ULOP3.LUT UR6, URZ, UR6, URZ, 0x33, !UPT ;  /* 0x000000063f067292 */ /* 0x000fe2000f8e333f */
[----:B------:R-:W-:-:S03]  /*1290*/  ULDC UR7, c[0x0][0xd3c] ;  /* 0x00034f0000077ab9 */ /* 0x000fc60000000800 */
[----:B------:R-:W-:Y:S01]  /*12a0*/  @UP0 ULDC UR4, c[0x0][0xd4c] ;  /* 0x0003530000040ab9 */ /* 0x000fe20000000800 */
[----:B------:R-:W2:Y:S01]  /*12b0*/  LDC R7, c[0x0][0x2f0] ;  /* 0x0000bc00ff077b82 */ /* 0x000ea20000000800 */
[----:B------:R-:W-:Y:S01]  /*12c0*/  UIMAD.WIDE.U32 UR4, UR8, UR4, URZ ;  /* 0x00000004080472a5 */ /* 0x000fe2000f8e003f */
[----:B------:R-:W-:Y:S01]  /*12d0*/  @UP0 ULDC UR9, c[0x0][0xd50] ;  /* 0x0003540000090ab9 */ /* 0x000fe20000000800 */
[----:B------:R-:W-:Y:S02]  /*12e0*/  UMOV UR39, UR8 ;  /* 0x0000000800277c82 */ /* 0x000fe40008000000 */
[----:B------:R-:W-:Y:S02]  /*12f0*/  @UP0 USHF.R.U32.HI UR39, URZ, UR9, UR5 ;  /* 0x000000093f270299 */ /* 0x000fe40008011605 */
[----:B------:R-:W-:Y:S01]  /*1300*/  UIADD3 UR6, UR6, UR7, URZ ;  /* 0x0000000706067290 */ /* 0x000fe2000fffe03f */
[----:B0-----:R-:W-:Y:S01]  /*1310*/  ISETP.NE.U32.AND P0, PT, R4, RZ, PT ;  /* 0x000000ff0400720c */ /* 0x001fe20003f05070 */
[----:B------:R-:W-:-:S02]  /*1320*/  UIADD3 UR4, -UR39, URZ, URZ ;  /* 0x0000003f27047290 */ /* 0x000fc4000fffe13f */
[----:B------:R-:W-:Y:S01]  /*1330*/  USHF.L.U32 UR41, UR6, 0x6, URZ ;  /* 0x0000000606297899 */ /* 0x000fe2000800063f */
[----:B------:R-:W-:Y:S01]  /*1340*/  ISETP.NE.AND.EX P0, PT, R5, RZ, PT, P0 ;  /* 0x000000ff0500720c */ /* 0x000fe20003f05300 */
[----:B------:R-:W-:-:S03]  /*1350*/  UIMAD UR42, UR42, UR4, UR8 ;  /* 0x000000042a2a72a4 */ /* 0x000fc6000f8e0208 */
[----:B-1----:R-:W-:Y:S02]  /*1360*/  SEL R188, R188, 0x1, P0 ;  /* 0x00000001bcbc7807 */ /* 0x002fe40000000000 */
[----:B------:R-:W-:-:S03]  /*1370*/  PLOP3.LUT P0, PT, PT, PT, UP1, 0x80, 0x0 ;  /* 0x000000000000781c */ /* 0x000fc60003f0f018 */
[----:B--2---:R-:W-:-:S05]  /*1380*/  IMAD R0, R188, R7, 0x3f ;  /* 0x0000003fbc007424 */ /* 0x004fca00078e0207 */
[----:B------:R-:W-:-:S04]  /*1390*/  SHF.R.S32.HI R3, RZ, 0x1f, R0 ;  /* 0x0000001fff037819 */ /* 0x000fc80000011400 */
[----:B------:R-:W-:-:S04]  /*13a0*/  LEA.HI R3, R3, R0, RZ, 0x6 ;  /* 0x0000000003037211 */ /* 0x000fc800078f30ff */
[----:B------:R-:W-:Y:S01]  /*13b0*/  SHF.R.S32.HI R3, RZ, 0x6, R3 ;  /* 0x00000006ff037819 */ /* 0x000fe20000011403 */
[----:B------:R-:W-:Y:S06]  /*13c0*/  @!P0 BRA `(.L_x_7430) ;  /* 0x0000001c00408947 */ /* 0x000fec0003800000 */
[----:B------:R-:W0:Y:S01]  /*13d0*/  LDC R0, c[0x0][0x448] ;  /* 0x00011200ff007b82 */ /* 0x000e220000000800 */
[----:B------:R-:W-:Y:S01]  /*13e0*/  UIADD3 UR4, UR41, 0x3f, URZ ;  /* 0x0000003f29047890 */ /* 0x000fe2000fffe03f */
[----:B------:R-:W-:Y:S02]  /*13f0*/  CS2R R150, SRZ ;  /* 0x0000000000967805 */ /* 0x000fe4000001ff00 */
[----:B------:R-:W-:Y:S02]  /*1400*/  CS2R R148, SRZ ;  /* 0x0000000000947805 */ /* 0x000fe4000001ff00 */
[----:B------:R-:W-:Y:S02]  /*1410*/  CS2R R146, SRZ ;  /* 0x0000000000927805 */ /* 0x000fe4000001ff00 */
[----:B------:R-:W-:Y:S02]  /*1420*/  CS2R R144, SRZ ;  /* 0x0000000000907805 */ /* 0x000fe4000001ff00 */
[----:B------:R-:W-:-:S02]  /*1430*/  CS2R R142, SRZ ;  /* 0x00000000008e7805 */ /* 0x000fc4000001ff00 */
[----:B------:R-:W-:Y:S01]  /*1440*/  CS2R R140, SRZ ;  /* 0x00000000008c7805 */ /* 0x000fe2000001ff00 */
[----:B------:R-:W1:Y:S01]  /*1450*/  LDC R5, c[0x0][0x288] ;  /* 0x0000a200ff057b82 */ /* 0x000e620000000800 */
        /* <DEDUP_REMOVED lines=15> */
[----:B0-----:R-:W-:Y:S01]  /*1550*/  ISETP.NE.AND P0, PT, R0, 0x1, PT ;  /* 0x000000010000780c */ /* 0x001fe20003f05270 */
[----:B------:R-:W-:Y:S01]  /*1560*/  IMAD.U32 R0, RZ, RZ, UR4 ;  /* 0x00000004ff007e24 */ /* 0x000fe2000f8e00ff */
[----:B------:R-:W-:Y:S02]  /*1570*/  CS2R R112, SRZ ;  /* 0x0000000000707805 */ /* 0x000fe4000001ff00 */
[----:B------:R-:W-:-:S02]  /*1580*/  CS2R R110, SRZ ;  /* 0x00000000006e7805 */ /* 0x000fc4000001ff00 */
[----:B------:R-:W-:Y:S02]  /*1590*/  CS2R R106, SRZ ;  /* 0x00000000006a7805 */ /* 0x000fe4000001ff00 */
[----:B------:R-:W-:Y:S02]  /*15a0*/  CS2R R162, SRZ ;  /* 0x0000000000a27805 */ /* 0x000fe4000001ff00 */
[----:B------:R-:W-:Y:S02]  /*15b0*/  CS2R R102, SRZ ;  /* 0x0000000000667805 */ /* 0x000fe4000001ff00 */
[----:B------:R-:W-:Y:S02]  /*15c0*/  CS2R R164, SRZ ;  /* 0x0000000000a47805 */ /* 0x000fe4000001ff00 */
[----:B-1----:R-:W-:Y:S02]  /*15d0*/  IADD3 R5, -R5, 0x40, RZ ;  /* 0x0000004005057810 */ /* 0x002fe40007ffe1ff */
[----:B------:R-:W-:-:S02]  /*15e0*/  CS2R R98, SRZ ;  /* 0x0000000000627805 */ /* 0x000fc4000001ff00 */
[----:B------:R-:W-:Y:S02]  /*15f0*/  CS2R R166, SRZ ;  /* 0x0000000000a67805 */ /* 0x000fe4000001ff00 */
[----:B------:R-:W-:Y:S02]  /*1600*/  CS2R R94, SRZ ;  /* 0x00000000005e7805 */ /* 0x000fe4000001ff00 */
[----:B------:R-:W-:Y:S01]  /*1610*/  CS2R R170, SRZ ;  /* 0x0000000000aa7805 */ /* 0x000fe2000001ff00 */
[----:B------:R-:W0:Y:S01]  /*1620*/  @P0 LDC R4, c[0x0][0x44c] ;  /* 0x00011300ff040b82 */ /* 0x000e220000000800 */
[----:B------:R-:W-:Y:S01]  /*1630*/  IMAD R5, R188, R7, R5 ;  /* 0x00000007bc057224 */ /* 0x000fe200078e0205 */
[----:B------:R-:W-:Y:S01]  /*1640*/  CS2R R90, SRZ ;  /* 0x00000000005a7805 */ /* 0x000fe2000001ff00 */
[----:B------:R-:W-:Y:S01]  /*1650*/  IMAD.MOV.U32 R169, RZ, RZ, RZ ;  /* 0x000000ffffa97224 */ /* 0x000fe200078e00ff */
        /* <DEDUP_REMOVED lines=20> */
[----:B0-----:R-:W-:Y:S01]  /*17a0*/  @P0 IMAD.HI.U32 R4, R4, UR4, RZ ;  /* 0x0000000404040c27 */ /* 0x001fe2000f8e00ff */
[----:B------:R-:W-:-:S02]  /*17b0*/  CS2R R50, SRZ ;  /* 0x0000000000327805 */ /* 0x000fc4000001ff00 */
[----:B------:R-:W-:Y:S02]  /*17c0*/  CS2R R204, SRZ ;  /* 0x0000000000cc7805 */ /* 0x000fe4000001ff00 */
[----:B------:R-:W-:Y:S02]  /*17d0*/  CS2R R46, SRZ ;  /* 0x00000000002e7805 */ /* 0x000fe4000001ff00 */
[----:B------:R-:W-:Y:S02]  /*17e0*/  CS2R R206, SRZ ;  /* 0x0000000000ce7805 */ /* 0x000fe4000001ff00 */
[----:B------:R-:W-:Y:S02]  /*17f0*/  CS2R R42, SRZ ;  /* 0x00000000002a7805 */ /* 0x000fe4000001ff00 */
[----:B------:R-:W-:Y:S02]  /*1800*/  CS2R R210, SRZ ;  /* 0x0000000000d27805 */ /* 0x000fe4000001ff00 */
[----:B------:R-:W-:-:S02]  /*1810*/  CS2R R38, SRZ ;  /* 0x0000000000267805 */ /* 0x000fc4000001ff00 */
[----:B-1----:R-:W-:Y:S02]  /*1820*/  @P0 SHF.R.U32.HI R0, RZ, R9, R4 ;  /* 0x00000009ff000219 */ /* 0x002fe40000011604 */
[----:B------:R-:W-:Y:S02]  /*1830*/  CS2R R208, SRZ ;  /* 0x0000000000d07805 */ /* 0x000fe4000001ff00 */
[----:B------:R-:W-:Y:S02]  /*1840*/  PLOP3.LUT P0, PT, PT, PT, PT, 0x80, 0x0 ;  /* 0x000000000000781c */ /* 0x000fe40003f0f070 */
[----:B------:R-:W-:Y:S02]  /*1850*/  CS2R R212, SRZ ;  /* 0x0000000000d47805 */ /* 0x000fe4000001ff00 */
[----:B------:R-:W-:Y:S01]  /*1860*/  CS2R R34, SRZ ;  /* 0x0000000000227805 */ /* 0x000fe2000001ff00 */
[----:B------:R-:W-:Y:S01]  /*1870*/  IMAD.IADD R0, R5, 0x1, R0 ;  /* 0x0000000105007824 */ /* 0x000fe200078e0200 */
        /* <DEDUP_REMOVED lines=8> */
[----:B------:R-:W-:Y:S01]  /*1900*/  VIMNMX R4, R3, R4, PT ;  /* 0x0000000403047248 */ /* 0x000fe20003fe0100 */
[----:B------:R-:W-:-:S03]  /*1910*/  IMAD.MOV.U32 R3, RZ, RZ, RZ ;  /* 0x000000ffff037224 */ /* 0x000fc600078e00ff */
[----:B------:R-:W-:-:S13]  /*1920*/  ISETP.GE.AND P1, PT, R4, 0x1, PT ;  /* 0x000000010400780c */ /* 0x000fda0003f26270 */
        /* <DEDUP_REMOVED lines=11> */
[----:B------:R-:W-:Y:S01]  /*19e0*/  UMOV UR7, 0x40000040 ;  /* 0x4000004000077882 */ /* 0x000fe20000000000 */
[----:B------:R-:W1:Y:S01]  /*19f0*/  S2R R8, SR_TID.X ;  /* 0x0000000000087919 */ /* 0x000e620000002100 */
[----:B0-----:R-:W-:-:S04]  /*1a00*/  LEA.HI R3, R0, R0, RZ, 0x1 ;  /* 0x0000000000037211 */ /* 0x001fc800078f08ff */
[----:B------:R-:W-:Y:S01]  /*1a10*/  LOP3.LUT R3, R3, 0x1fffe, RZ, 0xc0, !PT ;  /* 0x0001fffe03037812 */ /* 0x000fe200078ec0ff */
[----:B------:R-:W-:-:S04]  /*1a20*/  WARPGROUP.ARRIVE ;  /* 0x00000000000079c5 */ /* 0x000fc80000000000 */
        /* <DEDUP_REMOVED lines=12> */
[----:B-1----:R-:W-:Y:S02]  /*1af0*/  LOP3.LUT R8, R8, 0x7f, RZ, 0xc0, !PT ;  /* 0x0000007f08087812 */ /* 0x002fe400078ec0ff */
[----:B------:R-:W-:Y:S01]  /*1b00*/  R2UR UR12, R6 ;  /* 0x00000000060c72ca */ /* 0x000fe200000e0000 */
[----:B------:R-:W-:Y:S01]  /*1b10*/  IMAD R0, R2, 0x1000, R7 ;  /* 0x0000100002007824 */ /* 0x000fe200078e0207 */
[----:B------:R-:W-:Y:S01]  /*1b20*/  ISETP.NE.AND P1, PT, R8, RZ, PT ;  /* 0x000000ff0800720c */ /* 0x000fe20003f25270 */
[C---:B------:R-:W-:Y:S02]  /*1b30*/  VIADD R6, R3.reuse, 0x4 ;  /* 0x0000000403067836 */ /* 0x040fe40000000000 */
[C---:B------:R-:W-:Y:S01]  /*1b40*/  VIADD R5, R0.reuse, 0x80 ;  /* 0x0000008000057836 */ /* 0x040fe20000000000 */
[----:B------:R-:W-:Y:S01]  /*1b50*/  R2UR UR10, R0 ;  /* 0x00000000000a72ca */ /* 0x000fe200000e0000 */
[----:B------:R-:W-:Y:S01]  /*1b60*/  VIADD R3, R3, 0x6 ;  /* 0x0000000603037836 */ /* 0x000fe20000000000 */
[----:B------:R-:W-:-:S02]  /*1b70*/  R2UR UR16, R6 ;  /* 0x00000000061072ca */ /* 0x000fc400000e0000 */
[----:B------:R-:W-:Y:S01]  /*1b80*/  R2UR UR14, R5 ;  /* 0x00000000050e72ca */ /* 0x000fe200000e0000 */
[C---:B------:R-:W-:Y:S01]  /*1b90*/  VIADD R5, R0.reuse, 0x100 ;  /* 0x0000010000057836 */ /* 0x040fe20000000000 */
[----:B------:R-:W-:Y:S01]  /*1ba0*/  R2UR UR4, R3 ;  /* 0x00000000030472ca */ /* 0x000fe200000e0000 */
[----:B------:R-:W-:-:S03]  /*1bb0*/  VIADD R0, R0, 0x180 ;  /* 0x0000018000007836 */ /* 0x000fc60000000000 */
[----:B------:R-:W-:Y:S02]  /*1bc0*/  R2UR UR18, R5 ;  /* 0x00000000051272ca */ /* 0x000fe400000e0000 */
[----:B------:R-:W-:Y:S01]  /*1bd0*/  R2UR UR6, R0 ;  /* 0x00000000000672ca */ /* 0x000fe200000e0000 */
[----:B------:R-:W-:Y:S01]  /*1be0*/  HGMMA.64x256x16.F32.BF16 R24, gdesc[UR8].tnspB, RZ, !UPT, gsb0 ;  /* 0x43e00000081879f0 */ /* 0x000fe2000c0018ff */
[----:B------:R-:W-:-:S04]  /*1bf0*/  @!P1 IMAD R0, R2, 0x8, R17 ;  /* 0x0000000802009824 */ /* 0x000fc800078e0211 */
[----:B------:R-:W-:-:S05]  /*1c00*/  @!P1 VIADD R0, R0, 0x38860 ;  /* 0x0003886000009836 */ /* 0x000fca0000000000 */
[----:B------:R-:W-:Y:S01]  /*1c10*/  @!P1 PRMT R0, RZ, 0x654, R0 ;  /* 0x00000654ff009816 */ /* 0x000fe20000000000 */
[----:B------:R-:W-:Y:S02]  /*1c20*/  WARPGROUP.DEPBAR.LE gsb0, 0x0 ;  /* 0x00008000000079c5 */ /* 0x000fe40000010000 */
[----:B------:R-:W-:-:S15]  /*1c30*/  WARPGROUP.ARRIVE ;  /* 0x00000000000079c5 */ /* 0x000fde0000000000 */
        /* <DEDUP_REMOVED lines=14> */
.L_x_7433:
[----:B------:R-:W-:Y:S01]  /*1d20*/  BAR.SYNC.DEFER_BLOCKING 0xe, 0x100 ;  /* 0x0384000000007b1d */ /* 0x000fe20000010000 */
[----:B01----:R-:W-:Y:S01]  /*1d30*/  IMAD R0, R2, 0x40, R22 ;  /* 0x0000004002007824 */ /* 0x003fe200078e0216 */
[----:B------:R-:W-:Y:S01]  /*1d40*/  ISETP.GT.AND P2, PT, R4, RZ, PT ;  /* 0x000000ff0400720c */ /* 0x000fe20003f44270 */
[----:B------:R-:W-:Y:S02]  /*1d50*/  VIADD R2, R2, 0x1 ;  /* 0x0000000102027836 */ /* 0x000fe40000000000 */
[----:B------:R-:W-:Y:S01]  /*1d60*/  IMAD R0, R0, 0x4, R17 ;  /* 0x0000000400007824 */ /* 0x000fe200078e0211 */
[----:B------:R-:W-:Y:S01]  /*1d70*/  UMOV UR11, 0x40000040 ;  /* 0x40000040000b7882 */ /* 0x000fe20000000000 */
[----:B------:R-:W-:Y:S01]  /*1d80*/  UMOV UR15, 0x40000040 ;  /* 0x40000040000f7882 */ /* 0x000fe20000000000 */
[----:B------:R-:W-:Y:S01]  /*1d90*/  ISETP.NE.AND P0, PT, R2, 0x2, PT ;  /* 0x000000020200780c */ /* 0x000fe20003f05270 */
[----:B------:R-:W-:Y:S01]  /*1da0*/  UMOV UR19, 0x40000040 ;  /* 0x4000004000137882 */ /* 0x000fe20000000000 */
[----:B------:R-:W-:Y:S01]  /*1db0*/  UMOV UR7, 0x40000040 ;  /* 0x4000004000077882 */ /* 0x000fe20000000000 */
[----:B------:R-:W-:Y:S01]  /*1dc0*/  VIADD R4, R4, 0xffffffff ;  /* 0xffffffff04047836 */ /* 0x000fe20000000000 */
[----:B------:R-:W-:Y:S01]  /*1dd0*/  SEL R2, R2, RZ, P0 ;  /* 0x000000ff02027207 */ /* 0x000fe20000000000 */
[----:B------:R-:W0:Y:S04]  /*1de0*/  LDS R3, [R0+0x38400] ;  /* 0x0384000000037984 */ /* 0x000e280000000800 */
[----:B------:R1:W2:Y:S02]  /*1df0*/  LDS R5, [R0+0x38420] ;  /* 0x0384200000057984 */ /* 0x0002a40000000800 */
[----:B-1----:R-:W-:-:S05]  /*1e00*/  IMAD R0, R2, 0x1000, R7 ;  /* 0x0000100002007824 */ /* 0x002fca00078e0207 */
[----:B------:R-:W-:Y:S01]  /*1e10*/  R2UR UR10, R0 ;  /* 0x00000000000a72ca */ /* 0x000fe200000e0000 */
        /* <DEDUP_REMOVED lines=128> */
[----:B------:R-:W-:-:S05]  /*2620*/  VIADD R3, R0, 0x80 ;  /* 0x0000008000037836 */ /* 0x000fca0000000000 */
[----:B------:R-:W-:Y:S01]  /*2630*/  WARPGROUP.ARRIVE ;  /* 0x00000000000079c5 */ /* 0x000fe20000000000 */
[----:B------:R-:W-:Y:S01]  /*2640*/  R2UR UR14, R3 ;  /* 0x00000000030e72ca */ /* 0x000fe200000e0000 */
[C---:B------:R-:W-:Y:S02]  /*2650*/  VIADD R3, R0.reuse, 0x100 ;  /* 0x0000010000037836 */ /* 0x040fe40000000000 */
[----:B------:R-:W-:Y:S02]  /*2660*/  VIADD R0, R0, 0x180 ;  /* 0x0000018000007836 */ /* 0x000fe40000000000 */
[----:B------:R-:W-:Y:S01]  /*2670*/  HGMMA.64x256x16.F32.BF16 R24, gdesc[UR8].tnspB, R24, gsb0 ;  /* 0x43e00000081879f0 */ /* 0x000fe20008001818 */
[----:B------:R-:W-:Y:S02]  /*2680*/  R2UR UR18, R3 ;  /* 0x00000000031272ca */ /* 0x000fe400000e0000 */
[----:B------:R-:W-:Y:S01]  /*2690*/  R2UR UR6, R0 ;  /* 0x00000000000672ca */ /* 0x000fe200000e0000 */
[----:B------:R-:W-:Y:S01]  /*26a0*/  @!P1 IMAD R0, R2, 0x8, R17 ;  /* 0x0000000802009824 */ /* 0x000fe200078e0211 */
[----:B------:R-:W-:-:S03]  /*26b0*/  SEL R3, RZ, 0x1, P0 ;  /* 0x00000001ff037807 */ /* 0x000fc60000000000 */
[----:B------:R-:W-:Y:S01]  /*26c0*/  @!P1 VIADD R0, R0, 0x38860 ;  /* 0x0003886000009836 */ /* 0x000fe20000000000 */
[----:B------:R-:W-:-:S04]  /*26d0*/  LOP3.LUT R16, R16, R3, RZ, 0x3c, !PT ;  /* 0x0000000310107212 */ /* 0x000fc800078e3cff */
[----:B------:R-:W-:Y:S01]  /*26e0*/  @!P1 PRMT R0, RZ, 0x654, R0 ;  /* 0x00000654ff009816 */ /* 0x000fe20000000000 */
[----:B------:R-:W-:Y:S02]  /*26f0*/  WARPGROUP.DEPBAR.LE gsb0, 0x0 ;  /* 0x00008000000079c5 */ /* 0x000fe40000010000 */
[----:B------:R-:W-:-:S12]  /*2700*/  WARPGROUP.ARRIVE ;  /* 0x00000000000079c5 */ /* 0x000fd80000000000 */
        /* <DEDUP_REMOVED lines=13> */
.L_x_7432:
[----:B------:R-:W-:Y:S01]  /*27e0*/  BAR.SYNC.DEFER_BLOCKING 0xe, 0x100 ;  /* 0x0384000000007b1d */ /* 0x000fe20000010000 */
[C---:B01----:R-:W-:Y:S01]  /*27f0*/  IMAD R0, R2.reuse, 0x40, R22 ;  /* 0x0000004002007824 */ /* 0x043fe200078e0216 */
[----:B------:R-:W-:Y:S01]  /*2800*/  PLOP3.LUT P0, PT, PT, PT, PT, 0x8, 0x0 ;  /* 0x000000000000781c */ /* 0x000fe20003f0e170 */
[----:B------:R-:W-:Y:S02]  /*2810*/  VIADD R2, R2, 0x1 ;  /* 0x0000000102027836 */ /* 0x000fe40000000000 */
[----:B------:R-:W-:-:S03]  /*2820*/  IMAD R17, R0, 0x4, R17 ;  /* 0x0000000400117824 */ /* 0x000fc600078e0211 */
[----:B------:R-:W-:-:S04]  /*2830*/  ISETP.NE.AND P1, PT, R2, 0x2, PT ;  /* 0x000000020200780c */ /* 0x000fc80003f25270 */
[----:B------:R-:W-:Y:S02]  /*2840*/  SEL R5, RZ, 0x1, P1 ;  /* 0x00000001ff057807 */ /* 0x000fe40000800000 */
[----:B------:R-:W-:Y:S02]  /*2850*/  SEL R2, R2, RZ, P1 ;  /* 0x000000ff02027207 */ /* 0x000fe40000800000 */
[----:B------:R-:W-:Y:S01]  /*2860*/  LOP3.LUT R16, R16, R5, RZ, 0x3c, !PT ;  /* 0x0000000510107212 */ /* 0x000fe200078e3cff */
        /* <DEDUP_REMOVED lines=134> */
.L_x_7430:
        /* <DEDUP_REMOVED lines=24> */
[----:B0-----:R-:W-:Y:S02]  /*3250*/  ISETP.NE.AND P0, PT, R0, 0x1, PT ;  /* 0x000000010000780c */ /* 0x001fe40003f05270 */
[----:B------:R-:W-:Y:S02]  /*3260*/  CS2R R112, SRZ ;  /* 0x0000000000707805 */ /* 0x000fe4000001ff00 */
[----:B------:R-:W-:-:S02]  /*3270*/  CS2R R110, SRZ ;  /* 0x00000000006e7805 */ /* 0x000fc4000001ff00 */
[----:B------:R-:W-:Y:S02]  /*3280*/  CS2R R106, SRZ ;  /* 0x00000000006a7805 */ /* 0x000fe4000001ff00 */
[----:B------:R-:W-:Y:S02]  /*3290*/  CS2R R162, SRZ ;  /* 0x0000000000a27805 */ /* 0x000fe4000001ff00 */
[----:B------:R-:W-:Y:S02]  /*32a0*/  CS2R R102, SRZ ;  /* 0x0000000000667805 */ /* 0x000fe4000001ff00 */
[----:B------:R-:W-:Y:S02]  /*32b0*/  CS2R R164, SRZ ;  /* 0x0000000000a47805 */ /* 0x000fe4000001ff00 */
[----:B------:R-:W-:Y:S02]  /*32c0*/  CS2R R98, SRZ ;  /* 0x0000000000627805 */ /* 0x000fe4000001ff00 */
[----:B-1----:R-:W-:-:S02]  /*32d0*/  IADD3 R6, -R4, 0x40, RZ ;  /* 0x0000004004067810 */ /* 0x002fc40007ffe1ff */
[----:B------:R-:W-:Y:S02]  /*32e0*/  CS2R R166, SRZ ;  /* 0x0000000000a67805 */ /* 0x000fe4000001ff00 */
[----:B------:R-:W-:Y:S02]  /*32f0*/  CS2R R94, SRZ ;  /* 0x00000000005e7805 */ /* 0x000fe4000001ff00 */
[----:B------:R-:W-:Y:S02]  /*3300*/  CS2R R170, SRZ ;  /* 0x0000000000aa7805 */ /* 0x000fe4000001ff00 */
[----:B------:R-:W-:Y:S01]  /*3310*/  CS2R R90, SRZ ;  /* 0x00000000005a7805 */ /* 0x000fe2000001ff00 */
[----:B------:R-:W0:Y:S01]  /*3320*/  @P0 LDC R0, c[0x0][0x44c] ;  /* 0x00011300ff000b82 */ /* 0x000e220000000800 */
[----:B------:R-:W-:Y:S01]  /*3330*/  IMAD R7, R188, R7, R6 ;  /* 0x00000007bc077224 */ /* 0x000fe200078e0206 */
[----:B------:R-:W-:Y:S01]  /*3340*/  CS2R R172, SRZ ;  /* 0x0000000000ac7805 */ /* 0x000fe2000001ff00 */
[----:B------:R-:W-:Y:S01]  /*3350*/  IMAD.MOV.U32 R169, RZ, RZ, RZ ;  /* 0x000000ffffa97224 */ /* 0x000fe200078e00ff */
[----:B------:R-:W-:-:S02]  /*3360*/  CS2R R86, SRZ ;  /* 0x0000000000567805 */ /* 0x000fc4000001ff00 */
[----:B------:R-:W-:Y:S02]  /*3370*/  CS2R R174, SRZ ;  /* 0x0000000000ae7805 */ /* 0x000fe4000001ff00 */
[----:B------:R-:W-:Y:S02]  /*3380*/  CS2R R82, SRZ ;  /* 0x0000000000527805 */ /* 0x000fe4000001ff00 */
[----:B------:R-:W-:Y:S01]  /*3390*/  CS2R R176, SRZ ;  /* 0x0000000000b07805 */ /* 0x000fe2000001ff00 */
[----:B------:R-:W1:Y:S01]  /*33a0*/  @P0 LDC R5, c[0x0][0x450] ;  /* 0x00011400ff050b82 */ /* 0x000e620000000800 */
        /* <DEDUP_REMOVED lines=18> */
[----:B------:R-:W-:Y:S01]  /*34d0*/  CS2R R206, SRZ ;  /* 0x0000000000ce7805 */ /* 0x000fe2000001ff00 */
[----:B------:R-:W-:Y:S01]  /*34e0*/  IMAD.U32 R0, RZ, RZ, UR4 ;  /* 0x00000004ff007e24 */ /* 0x000fe2000f8e00ff */
        /* <DEDUP_REMOVED lines=21> */
[----:B------:R-:W0:Y:S02]  /*3640*/  SHFL.IDX PT, R0, R216, RZ, 0x1f ;  /* 0x00001fffd8007589 */ /* 0x000e2400000e0000 */
        /* <DEDUP_REMOVED lines=27> */
.L_x_7434:
[----:B------:R-:W-:Y:S01]  /*3800*/  ULEA.HI UR4, UR36, UR36, URZ, 0x1 ;  /* 0x0000002424047291 */ /* 0x000fe2000f8f083f */
[----:B------:R-:W-:-:S03]  /*3810*/  IMAD.U32 R0, RZ, RZ, UR38 ;  /* 0x00000026ff007e24 */ /* 0x000fc6000f8e00ff */
[----:B------:R-:W-:Y:S02]  /*3820*/  ULOP3.LUT UR4, UR4, 0xfffffffe, URZ, 0xc0, !UPT ;  /* 0xfffffffe04047892 */ /* 0x000fe4000f8ec03f */
[----:B------:R-:W-:Y:S02]  /*3830*/  ISETP.NE.AND P0, PT, R0, 0x3, PT ;  /* 0x000000030000780c */ /* 0x000fe40003f05270 */
[----:B------:R-:W-:-:S06]  /*3840*/  UIADD3 UR4, UR36, -UR4, URZ ;  /* 0x8000000424047290 */ /* 0x000fcc000fffe03f */
[----:B------:R-:W-:-:S05]  /*3850*/  IMAD.U32 R4, RZ, RZ, UR4 ;  /* 0x00000004ff047e24 */ /* 0x000fca000f8e00ff */
[----:B------:R-:W-:-:S04]  /*3860*/  SHF.L.U32 R4, R4, 0x1f, RZ ;  /* 0x0000001f04047819 */ /* 0x000fc800000006ff */
[----:B------:R-:W0:Y:S02]  /*3870*/  SYNCS.PHASECHK.TRANS64.TRYWAIT P1, [R17+URZ+0x38800], R4 ;  /* 0x03880004110075a7 */ /* 0x000e24000802017f */
[----:B0-----:R-:W-:Y:S05]  /*3880*/  @!P1 BRA `(.L_x_7435) ;  /* 0x0000012400909947 */ /* 0x001fea0003800000 */
.L_x_7601:
[----:B------:R-:W-:Y:S05]  /*3890*/  @!P0 BRA `(.L_x_7436) ;  /* 0x0000000000048947 */ /* 0x000fea0003800000 */
[----:B------:R-:W-:Y:S01]  /*38a0*/  BPT.TRAP 0x1 ;  /* 0x000000040000795c */ /* 0x000fe20000300000 */
.L_x_7436:
[----:B------:R-:W-:Y:S01]  /*38b0*/  IMAD R6, R2, 0x8, R17 ;  /* 0x0000000802067824 */ /* 0x000fe200078e0211 */
[----:B------:R-:W-:-:S04]  /*38c0*/  SHF.L.U32 R7, R16, 0x1f, RZ ;  /* 0x0000001f10077819 */ /* 0x000fc800000006ff */
[----:B------:R1:W2:Y:S01]  /*38d0*/  SYNCS.PHASECHK.TRANS64.TRYWAIT P1, [R6+URZ+0x38830], R7 ;  /* 0x03883007060075a7 */ /* 0x0002a2000802017f */
[----:B------:R-:W-:Y:S05]  /*38e0*/  @!P0 BRA `(.L_x_7437) ;  /* 0x0000000000048947 */ /* 0x000fea0003800000 */
[----:B------:R-:W-:Y:S01]  /*38f0*/  BPT.TRAP 0x1 ;  /* 0x000000040000795c */ /* 0x000fe20000300000 */
.L_x_7437:
[----:B------:R-:W-:-:S05]  /*3900*/  VIADD R0, R17, 0x22400 ;  /* 0x0002240011007836 */ /* 0x000fca0000000000 */
[----:B------:R-:W-:-:S04]  /*3910*/  SHF.R.U32.HI R0, RZ, 0x4, R0 ;  /* 0x00000004ff007819 */ /* 0x000fc80000011600 */
[----:B------:R-:W-:Y:S01]  /*3920*/  LOP3.LUT R0, R0, 0x3fff, RZ, 0xc0, !PT ;  /* 0x00003fff00007812 */ /* 0x000fe200078ec0ff */
[----:B--2---:R-:W-:Y:S06]  /*3930*/  @P1 BRA `(.L_x_7438) ;  /* 0x0000000000081947 */ /* 0x004fec0003800000 */
[----:B------:R-:W2:Y:S02]  /*3940*/  SYNCS.PHASECHK.TRANS64.TRYWAIT P1, [R6+URZ+0x38830], R7 ;  /* 0x03883007060075a7 */ /* 0x000ea4000802017f */
[----:B--2---:R-:W-:Y:S05]  /*3950*/  @!P1 BRA `(.L_x_7439) ;  /* 0x0000012400709947 */ /* 0x004fea0003800000 */
.L_x_7438:
[----:B------:R-:W-:Y:S05]  /*3960*/  WARPSYNC.ALL ;  /* 0x0000000000007948 */ /* 0x000fea0003800000 */
[----:B------:R-:W-:Y:S01]  /*3970*/  LOP3.LUT R0, R0, 0x10000, RZ, 0xfc, !PT ;  /* 0x0001000000007812 */ /* 0x000fe200078efcff */
[----:B------:R-:W-:Y:S01]  /*3980*/  VIADD R3, R17, 0x20400 ;  /* 0x0002040011037836 */ /* 0x000fe20000000000 */
[----:B------:R-:W-:-:S03]  /*3990*/  WARPGROUP.ARRIVE ;  /* 0x00000000000079c5 */ /* 0x000fc60000000000 */
[----:B------:R-:W-:Y:S01]  /*39a0*/  IMAD R5, R2, 0x200, R0 ;  /* 0x0000020002057824 */ /* 0x000fe200078e0200 */
[----:B------:R-:W-:Y:S01]  /*39b0*/  UMOV UR7, 0x40000040 ;  /* 0x4000004000077882 */ /* 0x000fe20000000000 */
[----:B------:R-:W-:Y:S01]  /*39c0*/  UMOV UR5, 0x40000040 ;  /* 0x4000004000057882 */ /* 0x000fe20000000000 */
[----:B------:R-:W-:Y:S01]  /*39d0*/  SHF.R.U32.HI R3, RZ, 0x4, R3 ;  /* 0x00000004ff037819 */ /* 0x000fe20000011603 */
[----:B------:R-:W-:Y:S01]  /*39e0*/  UMOV UR11, 0x40000040 ;  /* 0x40000040000b7882 */ /* 0x000fe20000000000 */
[----:B------:R-:W-:Y:S01]  /*39f0*/  R2UR UR6, R5 ;  /* 0x00000000050672ca */ /* 0x000fe200000e0000 */
[----:B------:R-:W-:Y:S01]  /*3a00*/  UMOV UR9, 0x40000040 ;  /* 0x4000004000097882 */ /* 0x000fe20000000000 */
[----:B------:R-:W-:Y:S01]  /*3a10*/  LOP3.LUT R3, R3, 0x3fff, RZ, 0xc0, !PT ;  /* 0x00003fff03037812 */ /* 0x000fe200078ec0ff */
[----:B------:R-:W-:Y:S01]  /*3a20*/  UMOV UR15, 0x40000040 ;  /* 0x40000040000f7882 */ /* 0x000fe20000000000 */
[----:B------:R-:W-:Y:S01]  /*3a30*/  UMOV UR13, 0x40000040 ;  /* 0x40000040000d7882 */ /* 0x000fe20000000000 */
[----:B------:R-:W-:Y:S01]  /*3a40*/  UMOV UR19, 0x40000040 ;  /* 0x4000004000137882 */ /* 0x000fe20000000000 */
[----:B------:R-:W-:Y:S01]  /*3a50*/  LOP3.LUT R3, R3, 0x10000, RZ, 0xfc, !PT ;  /* 0x0001000003037812 */ /* 0x000fe200078efcff */
[----:B------:R-:W-:-:S03]  /*3a60*/  UMOV UR17, 0x40000040 ;  /* 0x4000004000117882 */ /* 0x000fc60000000000 */
[C---:B------:R-:W-:Y:S01]  /*3a70*/  R2UR UR4, R3.reuse ;  /* 0x00000000030472ca */ /* 0x040fe200000e0000 */
[----:B------:R-:W-:Y:S02]  /*3a80*/  VIADD R5, R3, 0x2 ;  /* 0x0000000203057836 */ /* 0x000fe40000000000 */
[----:B------:R-:W-:Y:S02]  /*3a90*/  UIADD3 UR10, UR6, 0x2, URZ ;  /* 0x00000002060a7890 */ /* 0x000fe4000fffe03f */
[----:B------:R-:W-:Y:S01]  /*3aa0*/  UIADD3 UR14, UR6, 0x4, URZ ;  /* 0x00000004060e7890 */ /* 0x000fe2000fffe03f */
[----:B------:R-:W-:Y:S01]  /*3ab0*/  R2UR UR8, R5 ;  /* 0x00000000050872ca */ /* 0x000fe200000e0000 */
[C---:B------:R-:W-:Y:S01]  /*3ac0*/  VIADD R5, R3.reuse, 0x4 ;  /* 0x0000000403057836 */ /* 0x040fe20000000000 */
[----:B------:R-:W-:Y:S01]  /*3ad0*/  UIADD3 UR18, UR6, 0x6, URZ ;  /* 0x0000000606127890 */ /* 0x000fe2000fffe03f */
[----:B------:R-:W-:-:S03]  /*3ae0*/  VIADD R3, R3, 0x6 ;  /* 0x0000000603037836 */ /* 0x000fc60000000000 */
[----:B------:R-:W-:Y:S01]  /*3af0*/  R2UR UR12, R5 ;  /* 0x00000000050c72ca */ /* 0x000fe200000e0000 */
[----:B------:R-:W-:Y:S01]  /*3b00*/  HGMMA.64x64x16.F32.BF16 R24, gdesc[UR4], RZ, !UPT, gsb0 ;  /* 0x00e00000041879f0 */ /* 0x000fe2000c0018ff */
[----:B------:R-:W-:Y:S02]  /*3b10*/  R2UR UR16, R3 ;  /* 0x00000000031072ca */ /* 0x000fe400000e0000 */
        /* <DEDUP_REMOVED lines=10> */
[----:B------:R-:W3:Y:S02]  /*3bc0*/  SYNCS.PHASECHK.TRANS64.TRYWAIT P1, [R17+URZ+0x38810], R4 ;  /* 0x03881004110075a7 */ /* 0x000ee4000802017f */
[----:B---3--:R-:W-:Y:S05]  /*3bd0*/  @!P1 BRA `(.L_x_7440) ;  /* 0x0000012000e49947 */ /* 0x008fea0003800000 */
.L_x_7602:
[----:B------:R-:W-:Y:S05]  /*3be0*/  @!P0 BRA `(.L_x_7441) ;  /* 0x0000000000048947 */ /* 0x000fea0003800000 */
[----:B------:R-:W-:Y:S01]  /*3bf0*/  BPT.TRAP 0x1 ;  /* 0x000000040000795c */ /* 0x000fe20000300000 */
.L_x_7441:
[----:B------:R4:W0:Y:S01]  /*3c00*/  SYNCS.PHASECHK.TRANS64.TRYWAIT P1, [R6+URZ+0x38850], R7 ;  /* 0x03885007060075a7 */ /* 0x000822000802017f */
[----:B------:R-:W-:Y:S05]  /*3c10*/  @!P0 BRA `(.L_x_7442) ;  /* 0x0000000000048947 */ /* 0x000fea0003800000 */
[----:B------:R-:W-:Y:S01]  /*3c20*/  BPT.TRAP 0x1 ;  /* 0x000000040000795c */ /* 0x000fe20000300000 */
.L_x_7442:
[C---:B------:R-:W-:Y:S02]  /*3c30*/  VIADD R3, R17.reuse, 0x400 ;  /* 0x0000040011037836 */ /* 0x040fe40000000000 */
[----:B0--3--:R-:W-:-:S03]  /*3c40*/  VIADD R4, R17, 0x26400 ;  /* 0x0002640011047836 */ /* 0x009fc60000000000 */
[----:B------:R-:W-:Y:S02]  /*3c50*/  SHF.R.U32.HI R3, RZ, 0x4, R3 ;  /* 0x00000004ff037819 */ /* 0x000fe40000011603 */
[----:B------:R-:W-:Y:S02]  /*3c60*/  SHF.R.U32.HI R4, RZ, 0x4, R4 ;  /* 0x00000004ff047819 */ /* 0x000fe40000011604 */
[----:B------:R-:W-:Y:S02]  /*3c70*/  LOP3.LUT R3, R3, 0x3fff, RZ, 0xc0, !PT ;  /* 0x00003fff03037812 */ /* 0x000fe400078ec0ff */
[----:B------:R-:W-:Y:S02]  /*3c80*/  LOP3.LUT R4, R4, 0x3fff, RZ, 0xc0, !PT ;  /* 0x00003fff04047812 */ /* 0x000fe400078ec0ff */
[----:B------:R-:W-:Y:S02]  /*3c90*/  LOP3.LUT R3, R3, 0x10000, RZ, 0xfc, !PT ;  /* 0x0001000003037812 */ /* 0x000fe400078efcff */
[----:B------:R-:W-:-:S03]  /*3ca0*/  LOP3.LUT R4, R4, 0x10000, RZ, 0xfc, !PT ;  /* 0x0001000004047812 */ /* 0x000fc600078efcff */
[----:B------:R-:W-:Y:S01]  /*3cb0*/  IMAD R5, R2, 0x1000, R3 ;  /* 0x0000100002057824 */ /* 0x000fe200078e0203 */
[----:B------:R-:W-:Y:S06]  /*3cc0*/  @P1 BRA `(.L_x_7443) ;  /* 0x0000000000081947 */ /* 0x000fec0003800000 */
[----:B------:R-:W0:Y:S02]  /*3cd0*/  SYNCS.PHASECHK.TRANS64.TRYWAIT P1, [R6+URZ+0x38850], R7 ;  /* 0x03885007060075a7 */ /* 0x000e24000802017f */
[----:B0-----:R-:W-:Y:S05]  /*3ce0*/  @!P1 BRA `(.L_x_7444) ;  /* 0x0000012000b49947 */ /* 0x001fea0003800000 */
.L_x_7443:
[C---:B------:R-:W-:Y:S01]  /*3cf0*/  R2UR UR20, R4.reuse ;  /* 0x00000000041472ca */ /* 0x040fe200000e0000 */
[----:B------:R-:W-:Y:S01]  /*3d00*/  WARPGROUP.ARRIVE ;  /* 0x00000000000079c5 */ /* 0x000fe20000000000 */
[C---:B------:R-:W-:Y:S01]  /*3d10*/  R2UR UR22, R5.reuse ;  /* 0x00000000051672ca */ /* 0x040fe200000e0000 */
[----:B------:R-:W-:Y:S01]  /*3d20*/  UMOV UR21, 0x40000040 ;  /* 0x4000004000157882 */ /* 0x000fe20000000000 */
[----:B------:R-:W-:Y:S01]  /*3d30*/  UMOV UR23, 0x40000040 ;  /* 0x4000004000177882 */ /* 0x000fe20000000000 */
[----:B------:R-:W-:Y:S01]  /*3d40*/  VIADD R8, R4, 0x2 ;  /* 0x0000000204087836 */ /* 0x000fe20000000000 */
[----:B------:R-:W-:Y:S01]  /*3d50*/  UMOV UR25, 0x40000040 ;  /* 0x4000004000197882 */ /* 0x000fe20000000000 */
[----:B012-4-:R-:W-:Y:S01]  /*3d60*/  VIADD R7, R5, 0x2 ;  /* 0x0000000205077836 */ /* 0x017fe20000000000 */
[----:B------:R-:W-:Y:S01]  /*3d70*/  UMOV UR27, 0x40000040 ;  /* 0x40000040001b7882 */ /* 0x000fe20000000000 */
[----:B------:R-:W0:Y:S01]  /*3d80*/  S2R R9, SR_TID.X ;  /* 0x0000000000097919 */ /* 0x000e220000002100 */
[----:B------:R-:W-:Y:S01]  /*3d90*/  R2UR UR24, R8 ;  /* 0x00000000081872ca */ /* 0x000fe200000e0000 */
[----:B------:R-:W-:Y:S01]  /*3da0*/  VIADD R8, R4, 0x4 ;  /* 0x0000000404087836 */ /* 0x000fe20000000000 */
[----:B------:R-:W-:Y:S01]  /*3db0*/  R2UR UR26, R7 ;  /* 0x00000000071a72ca */ /* 0x000fe200000e0000 */
[C---:B------:R-:W-:Y:S01]  /*3dc0*/  VIADD R7, R5.reuse, 0x4 ;  /* 0x0000000405077836 */ /* 0x040fe20000000000 */
[----:B------:R-:W-:Y:S01]  /*3dd0*/  ULDC UR6, c[0x0][0x448] ;  /* 0x0001120000067ab9 */ /* 0x000fe20000000800 */
[----:B------:R-:W-:Y:S01]  /*3de0*/  HGMMA.64x64x16.F32.BF16 R24, gdesc[UR20], R24, gsb0 ;  /* 0x00e00000141879f0 */ /* 0x000fe20008001818 */
[----:B------:R-:W-:Y:S01]  /*3df0*/  VIADD R10, R5, 0x800 ;  /* 0x00000800050a7836 */ /* 0x000fe20000000000 */
[----:B------:R-:W-:Y:S01]  /*3e00*/  UISETP.NE.AND UP1, UPT, UR6, 0x1, UPT ;  /* 0x000000010600788c */ /* 0x000fe2000bf25270 */
[----:B------:R-:W-:Y:S01]  /*3e10*/  IMAD.MOV.U32 R15, RZ, RZ, -0x40 ;  /* 0xffffffc0ff0f7424 */ /* 0x000fe200078e00ff */
[----:B------:R-:W1:Y:S01]  /*3e20*/  S2R R57, SR_TID.X ;  /* 0x0000000000397919 */ /* 0x000e620000002100 */
[----:B------:R-:W-:Y:S01]  /*3e30*/  IMAD R205, R2, 0x1000, R19 ;  /* 0x0000100002cd7824 */ /* 0x000fe200078e0213 */
[----:B------:R-:W-:Y:S01]  /*3e40*/  UMOV UR11, 0x40000040 ;  /* 0x40000040000b7882 */ /* 0x000fe20000000000 */
[----:B------:R-:W-:-:S02]  /*3e50*/  UMOV UR7, UR41 ;  /* 0x0000002900077c82 */ /* 0x000fc40008000000 */
[C---:B------:R-:W-:Y:S01]  /*3e60*/  VIADD R206, R205.reuse, 0x80 ;  /* 0x00000080cdce7836 */ /* 0x040fe20000000000 */
[----:B------:R-:W-:-:S03]  /*3e70*/  R2UR UR10, R205 ;  /* 0x00000000cd0a72ca */ /* 0x000fc600000e0000 */
[----:B------:R-:W-:Y:S01]  /*3e80*/  @UP1 ULDC UR6, c[0x0][0x44c] ;  /* 0x0001130000061ab9 */ /* 0x000fe20000000800 */
[----:B------:R-:W-:Y:S01]  /*3e90*/  @UP1 ULDC UR15, c[0x0][0x450] ;  /* 0x00011400000f1ab9 */ /* 0x000fe20000000800 */
[----:B0-----:R-:W-:Y:S02]  /*3ea0*/  SHF.R.U32.HI R9, RZ, 0x7, R9 ;  /* 0x00000007ff097819 */ /* 0x001fe40000011609 */
[----:B-1----:R-:W-:Y:S01]  /*3eb0*/  LOP3.LUT R57, R57, 0x7f, RZ, 0xc0, !PT ;  /* 0x0000007f39397812 */ /* 0x002fe200078ec0ff */
[----:B------:R-:W-:Y:S02]  /*3ec0*/  WARPGROUP.DEPBAR.LE gsb0, 0x0 ;  /* 0x00008000000079c5 */ /* 0x000fe40000010000 */
[----:B------:R-:W-:-:S06]  /*3ed0*/  WARPGROUP.ARRIVE ;  /* 0x00000000000079c5 */ /* 0x000fcc0000000000 */
[----:B------:R-:W-:Y:S01]  /*3ee0*/  HGMMA.64x64x16.F32.BF16 R24, gdesc[UR24], R24, gsb0 ;  /* 0x00e00000181879f0 */ /* 0x000fe20008001818 */
[----:B------:R-:W-:Y:S01]  /*3ef0*/  R2UR UR24, R8 ;  /* 0x00000000081872ca */ /* 0x000fe200000e0000 */
[----:B------:R-:W-:Y:S01]  /*3f00*/  UMOV UR25, 0x40000040 ;  /* 0x4000004000197882 */ /* 0x000fe20000000000 */
[----:B------:R-:W-:Y:S01]  /*3f10*/  R2UR UR26, R7 ;  /* 0x00000000071a72ca */ /* 0x000fe200000e0000 */
[----:B------:R-:W-:Y:S01]  /*3f20*/  UMOV UR27, 0x40000040 ;  /* 0x40000040001b7882 */ /* 0x000fe20000000000 */
[----:B------:R-:W-:Y:S02]  /*3f30*/  VIADD R8, R4, 0x6 ;  /* 0x0000000604087836 */ /* 0x000fe40000000000 */
[----:B------:R-:W-:Y:S01]  /*3f40*/  VIADD R7, R5, 0x6 ;  /* 0x0000000605077836 */ /* 0x000fe20000000000 */
        /* <DEDUP_REMOVED lines=115> */
[----:B------:R-:W0:Y:S01]  /*4680*/  SHFL.IDX PT, R7, R9, RZ, 0x1f ;  /* 0x00001fff09077589 */ /* 0x000e2200000e0000 */
[----:B------:R-:W-:Y:S01]  /*4690*/  VIADD R8, R4, 0x800 ;  /* 0x0000080004087836 */ /* 0x000fe20000000000 */
[----:B0-----:R-:W-:-:S04]  /*46a0*/  ISETP.GT.AND P1, PT, R7, 0x7f, PT ;  /* 0x0000007f0700780c */ /* 0x001fc80003f24270 */
[----:B------:R-:W-:-:S05]  /*46b0*/  SEL R7, RZ, 0x2, !P1 ;  /* 0x00000002ff077807 */ /* 0x000fca0004800000 */
[C---:B------:R-:W-:Y:S02]  /*46c0*/  IMAD.IADD R9, R7.reuse, 0x1, R8 ;  /* 0x0000000107097824 */ /* 0x040fe400078e0208 */
[----:B------:R-:W-:Y:S01]  /*46d0*/  IMAD.IADD R11, R7, 0x1, R10 ;  /* 0x00000001070b7824 */ /* 0x000fe200078e020a */
[----:B------:R-:W-:Y:S02]  /*46e0*/  WARPGROUP.DEPBAR.LE gsb0, 0x0 ;  /* 0x00008000000079c5 */ /* 0x000fe40000010000 */
[----:B------:R-:W-:-:S06]  /*46f0*/  WARPGROUP.ARRIVE ;  /* 0x00000000000079c5 */ /* 0x000fcc0000000000 */
[----:B------:R-:W-:Y:S01]  /*4700*/  HGMMA.64x64x16.F32.BF16 R24, gdesc[UR24], R24, gsb0 ;  /* 0x00e00000181879f0 */ /* 0x000fe20008001818 */
[----:B------:R-:W-:Y:S01]  /*4710*/  R2UR UR24, R9 ;  /* 0x00000000091872ca */ /* 0x000fe200000e0000 */
[----:B------:R-:W-:Y:S01]  /*4720*/  UMOV UR25, 0x40000040 ;  /* 0x4000004000197882 */ /* 0x000fe20000000000 */
[----:B------:R-:W-:Y:S01]  /*4730*/  R2UR UR26, R11 ;  /* 0x000000000b1a72ca */ /* 0x000fe200000e0000 */
[----:B------:R-:W-:Y:S01]  /*4740*/  UMOV UR27, 0x40000040 ;  /* 0x40000040001b7882 */ /* 0x000fe20000000000 */
[----:B------:R-:W-:-:S05]  /*4750*/  IMAD.MOV.U32 R11, RZ, RZ, 0x4 ;  /* 0x00000004ff0b7424 */ /* 0x000fca00078e00ff */
[C---:B------:R-:W-:Y:S02]  /*4760*/  SEL R9, R11.reuse, 0x2, P1 ;  /* 0x000000020b097807 */ /* 0x040fe40000800000 */
[----:B------:R-:W-:-:S03]  /*4770*/  SEL R11, R11, 0x6, !P1 ;  /* 0x000000060b0b7807 */ /* 0x000fc60004800000 */
[--C-:B------:R-:W-:Y:S02]  /*4780*/  IMAD.IADD R12, R8, 0x1, R9.reuse ;  /* 0x00000001080c7824 */ /* 0x100fe400078e0209 */
[----:B------:R-:W-:Y:S02]  /*4790*/  IMAD.IADD R13, R10, 0x1, R9 ;  /* 0x000000010a0d7824 */ /* 0x000fe400078e0209 */
[--C-:B------:R-:W-:Y:S02]  /*47a0*/  IMAD.IADD R8, R8, 0x1, R11.reuse ;  /* 0x0000000108087824 */ /* 0x100fe400078e020b */
        /* <DEDUP_REMOVED lines=8> */
[----:B------:R-:W-:Y:S02]  /*4830*/  WARPGROUP.DEPBAR.LE gsb0, 0x0 ;  /* 0x00008000000079c5 */ /* 0x000fe40000010000 */
[----:B------:R-:W-:-:S09]  /*4840*/  WARPGROUP.ARRIVE ;  /* 0x00000000000079c5 */ /* 0x000fd20000000000 */
[----:B------:R-:W-:Y:S01]  /*4850*/  HGMMA.64x64x16.F32.BF16 R24, gdesc[UR24], R24, gsb0 ;  /* 0x00e00000181879f0 */ /* 0x000fe20008001818 */
[----:B------:R-:W-:Y:S01]  /*4860*/  R2UR UR24, R8 ;  /* 0x00000000081872ca */ /* 0x000fe200000e0000 */
[----:B------:R-:W-:Y:S01]  /*4870*/  UMOV UR25, 0x40000040 ;  /* 0x4000004000197882 */ /* 0x000fe20000000000 */
[----:B------:R-:W-:Y:S01]  /*4880*/  R2UR UR26, R10 ;  /* 0x000000000a1a72ca */ /* 0x000fe200000e0000 */
[----:B------:R-:W-:Y:S01]  /*4890*/  UMOV UR27, 0x40000040 ;  /* 0x40000040001b7882 */ /* 0x000fe20000000000 */
[----:B------:R-:W-:Y:S02]  /*48a0*/  IMAD.MOV.U32 R8, RZ, RZ, 0x28 ;  /* 0x00000028ff087424 */ /* 0x000fe400078e00ff */
[----:B------:R-:W-:-:S03]  /*48b0*/  IMAD.MOV.U32 R10, RZ, RZ, 0xa00 ;  /* 0x00000a00ff0a7424 */ /* 0x000fc600078e00ff */
[----:B------:R-:W-:Y:S02]  /*48c0*/  SEL R8, R8, 0x26, P1 ;  /* 0x0000002608087807 */ /* 0x000fe40000800000 */
[----:B------:R-:W-:Y:S02]  /*48d0*/  SEL R10, R10, 0x980, P1 ;  /* 0x000009800a0a7807 */ /* 0x000fe40000800000 */
[----:B------:R-:W-:Y:S02]  /*48e0*/  LOP3.LUT R8, R8, 0x6, RZ, 0xc0, !PT ;  /* 0x0000000608087812 */ /* 0x000fe400078ec0ff */
[----:B------:R-:W-:-:S04]  /*48f0*/  LOP3.LUT R13, R10, 0xa00, RZ, 0xc0, !PT ;  /* 0x00000a000a0d7812 */ /* 0x000fc800078ec0ff */
[CC--:B------:R-:W-:Y:S02]  /*4900*/  IADD3 R10, R8.reuse, R13.reuse, R4 ;  /* 0x0000000d080a7210 */ /* 0x0c0fe40007ffe004 */
[----:B------:R-:W-:Y:S01]  /*4910*/  IADD3 R8, R8, R13, R5 ;  /* 0x0000000d08087210 */ /* 0x000fe20007ffe005 */
        /* <DEDUP_REMOVED lines=8> */
[----:B------:R-:W-:Y:S02]  /*49a0*/  VIADD R10, R5, 0xa00 ;  /* 0x00000a00050a7836 */ /* 0x000fe40000000000 */
[C---:B------:R-:W-:Y:S02]  /*49b0*/  IMAD.IADD R12, R7.reuse, 0x1, R8 ;  /* 0x00000001070c7824 */ /* 0x040fe400078e0208 */
[----:B------:R-:W-:Y:S01]  /*49c0*/  IMAD.IADD R13, R7, 0x1, R10 ;  /* 0x00000001070d7824 */ /* 0x000fe200078e020a */
[----:B------:R-:W-:-:S02]  /*49d0*/  WARPGROUP.DEPBAR.LE gsb0, 0x0 ;  /* 0x00008000000079c5 */ /* 0x000fc40000010000 */
[----:B------:R-:W-:-:S06]  /*49e0*/  WARPGROUP.ARRIVE ;  /* 0x00000000000079c5 */ /* 0x000fcc0000000000 */
[----:B------:R-:W-:Y:S01]  /*49f0*/  HGMMA.64x64x16.F32.BF16 R24, gdesc[UR24], R24, gsb0 ;  /* 0x00e00000181879f0 */ /* 0x000fe20008001818 */
[----:B------:R-:W-:Y:S01]  /*4a00*/  R2UR UR24, R12 ;  /* 0x000000000c1872ca */ /* 0x000fe200000e0000 */
[----:B------:R-:W-:Y:S01]  /*4a10*/  UMOV UR25, 0x40000040 ;  /* 0x4000004000197882 */ /* 0x000fe20000000000 */
[----:B------:R-:W-:Y:S01]  /*4a20*/  R2UR UR26, R13 ;  /* 0x000000000d1a72ca */ /* 0x000fe200000e0000 */
[----:B------:R-:W-:Y:S01]  /*4a30*/  UMOV UR27, 0x40000040 ;  /* 0x40000040001b7882 */ /* 0x000fe20000000000 */
[C---:B------:R-:W-:Y:S02]  /*4a40*/  IMAD.IADD R12, R9.reuse, 0x1, R8 ;  /* 0x00000001090c7824 */ /* 0x040fe400078e0208 */
[----:B------:R-:W-:Y:S02]  /*4a50*/  IMAD.IADD R13, R9, 0x1, R10 ;  /* 0x00000001090d7824 */ /* 0x000fe400078e020a */
        /* <DEDUP_REMOVED lines=98> */
[----:B------:R-:W-:-:S04]  /*5080*/  SEL R7, R13, 0x3e, P1 ;  /* 0x0000003e0d077807 */ /* 0x000fc80000800000 */
[----:B------:R-:W-:Y:S01]  /*5090*/  LOP3.LUT R7, R7, 0x6, RZ, 0xc0, !PT ;  /* 0x0000000607077812 */ /* 0x000fe200078ec0ff */
[----:B------:R-:W-:Y:S02]  /*50a0*/  WARPGROUP.DEPBAR.LE gsb0, 0x0 ;  /* 0x00008000000079c5 */ /* 0x000fe40000010000 */
[----:B------:R-:W-:-:S06]  /*50b0*/  WARPGROUP.ARRIVE ;  /* 0x00000000000079c5 */ /* 0x000fcc0000000000 */
[----:B------:R-:W-:Y:S01]  /*50c0*/  HGMMA.64x64x16.F32.BF16 R24, gdesc[UR24], R24, gsb0 ;  /* 0x00e00000181879f0 */ /* 0x000fe20008001818 */
[----:B------:R-:W-:Y:S01]  /*50d0*/  R2UR UR24, R8 ;  /* 0x00000000081872ca */ /* 0x000fe200000e0000 */
[----:B------:R-:W-:Y:S01]  /*50e0*/  UMOV UR25, 0x40000040 ;  /* 0x4000004000197882 */ /* 0x000fe20000000000 */
[----:B------:R-:W-:Y:S01]  /*50f0*/  R2UR UR26, R10 ;  /* 0x000000000a1a72ca */ /* 0x000fe200000e0000 */
[----:B------:R-:W-:Y:S01]  /*5100*/  UMOV UR27, 0x40000040 ;  /* 0x40000040001b7882 */ /* 0x000fe20000000000 */
[----:B------:R-:W-:Y:S02]  /*5110*/  IMAD.MOV.U32 R8, RZ, RZ, 0x1000 ;  /* 0x00001000ff087424 */ /* 0x000fe400078e00ff */
[----:B------:R-:W-:-:S03]  /*5120*/  IMAD R10, R168, R15, 0x41 ;  /* 0x00000041a80a7424 */ /* 0x000fc600078e020f */
[----:B------:R-:W-:Y:S02]  /*5130*/  SEL R8, R8, 0xf80, P1 ;  /* 0x00000f8008087807 */ /* 0x000fe40000800000 */
[----:B------:R-:W-:Y:S02]  /*5140*/  PLOP3.LUT P1, PT, PT, PT, UP1, 0x80, 0x0 ;  /* 0x000000000000781c */ /* 0x000fe40003f2f018 */
[----:B------:R-:W-:-:S04]  /*5150*/  LOP3.LUT R8, R8, 0x1e00, RZ, 0xc0, !PT ;  /* 0x00001e0008087812 */ /* 0x000fc800078ec0ff */
[CC--:B------:R-:W-:Y:S02]  /*5160*/  IADD3 R9, R7.reuse, R8.reuse, R4 ;  /* 0x0000000807097210 */ /* 0x0c0fe40007ffe004 */
[----:B------:R-:W-:Y:S01]  /*5170*/  IADD3 R5, R7, R8, R5 ;  /* 0x0000000807057210 */ /* 0x000fe20007ffe005 */
[----:B------:R-:W-:-:S04]  /*5180*/  VIADD R8, R190, UR41 ;  /* 0x00000029be087c36 */ /* 0x000fc80008000000 */
[----:B------:R-:W-:Y:S01]  /*5190*/  @P1 IMAD.HI.U32 R7, R8, UR6, RZ ;  /* 0x0000000608071c27 */ /* 0x000fe2000f8e00ff */
[----:B------:R-:W-:-:S04]  /*51a0*/  @UP1 ULDC UR6, c[0x0][0x450] ;  /* 0x0001140000061ab9 */ /* 0x000fc80000000800 */
[----:B------:R-:W-:Y:S01]  /*51b0*/  @P1 SHF.R.U32.HI R8, RZ, UR6, R7 ;  /* 0x00000006ff081c19 */ /* 0x000fe20008011607 */
[C---:B------:R-:W-:Y:S01]  /*51c0*/  IMAD R7, R168.reuse, -0x40, R13 ;  /* 0xffffffc0a8077824 */ /* 0x040fe200078e020d */
[----:B------:R-:W-:Y:S01]  /*51d0*/  ULDC UR6, c[0x0][0xa80] ;  /* 0x0002a00000067ab9 */ /* 0x000fe20000000800 */
[----:B------:R-:W-:Y:S02]  /*51e0*/  VIADD R168, R168, 0xfffffffe ;  /* 0xfffffffea8a87836 */ /* 0x000fe40000000000 */
[----:B------:R-:W0:Y:S03]  /*51f0*/  SHFL.IDX PT, R11, R8, RZ, 0x1c1f ;  /* 0x001c1fff080b7589 */ /* 0x000e2600000e0000 */
[----:B------:R-:W-:Y:S01]  /*5200*/  R2UR UR30, R168 ;  /* 0x00000000a81e72ca */ /* 0x000fe200000e0000 */
[----:B------:R-:W1:Y:S01]  /*5210*/  SHFL.IDX PT, R8, R8, 0x1, 0x1c1f ;  /* 0x003c1f0008087f89 */ /* 0x000e6200000e0000 */
[----:B------:R-:W-:-:S02]  /*5220*/  WARPGROUP.DEPBAR.LE gsb0, 0x0 ;  /* 0x00008000000079c5 */ /* 0x000fc40000010000 */
[----:B------:R-:W-:-:S06]  /*5230*/  WARPGROUP.ARRIVE ;  /* 0x00000000000079c5 */ /* 0x000fcc0000000000 */
[----:B------:R-:W-:Y:S01]  /*5240*/  HGMMA.64x64x16.F32.BF16 R24, gdesc[UR24], R24, gsb0 ;  /* 0x00e00000181879f0 */ /* 0x000fe20008001818 */
[----:B------:R-:W-:Y:S01]  /*5250*/  R2UR UR24, R9 ;  /* 0x00000000091872ca */ /* 0x000fe200000e0000 */
[----:B------:R-:W-:Y:S01]  /*5260*/  UMOV UR25, 0x40000040 ;  /* 0x4000004000197882 */ /* 0x000fe20000000000 */
[----:B------:R-:W-:Y:S01]  /*5270*/  R2UR UR26, R5 ;  /* 0x00000000051a72ca */ /* 0x000fe200000e0000 */
[----:B------:R-:W-:Y:S01]  /*5280*/  UMOV UR27, 0x40000040 ;  /* 0x40000040001b7882 */ /* 0x000fe20000000000 */
[----:B------:R-:W2:Y:S08]  /*5290*/  LDC R5, c[0x0][0x2f0] ;  /* 0x0000bc00ff057b82 */ /* 0x000eb00000000800 */
[----:B------:R-:W3:Y:S01]  /*52a0*/  LDC R9, c[0x0][0x288] ;  /* 0x0000a200ff097b82 */ /* 0x000ee20000000800 */
[----:B--2---:R-:W-:-:S02]  /*52b0*/  IMAD R7, R188, R5, R7 ;  /* 0x00000005bc077224 */ /* 0x004fc400078e0207 */
[----:B------:R-:W-:Y:S02]  /*52c0*/  IMAD R10, R188, R5, R10 ;  /* 0x00000005bc0a7224 */ /* 0x000fe400078e020a */
[----:B------:R-:W-:-:S03]  /*52d0*/  IMAD.IADD R7, R7, 0x1, -R18 ;  /* 0x0000000107077824 */ /* 0x000fc600078e0a12 */
[----:B---3--:R-:W-:Y:S01]  /*52e0*/  IADD3 R10, R10, -R9, -R18 ;  /* 0x800000090a0a7210 */ /* 0x008fe20007ffe812 */
[----:B------:R-:W-:-:S03]  /*52f0*/  IMAD R5, R188, R5, -R9 ;  /* 0x00000005bc057224 */ /* 0x000fc600078e0a09 */
[----:B0-----:R-:W-:Y:S02]  /*5300*/  VIADDMNMX R11, R11, R10, R7, PT ;  /* 0x0000000a0b0b7246 */ /* 0x001fe40003800107 */
[----:B------:R-:W-:Y:S02]  /*5310*/  R2UR UR14, R5 ;  /* 0x00000000050e72ca */ /* 0x000fe400000e0000 */
[C---:B------:R-:W-:Y:S02]  /*5320*/  ISETP.GT.AND P2, PT, R11.reuse, RZ, PT ;  /* 0x000000ff0b00720c */ /* 0x040fe40003f44270 */
[C---:B------:R-:W-:Y:S02]  /*5330*/  ISETP.GT.AND P3, PT, R11.reuse, 0x1, PT ;  /* 0x000000010b00780c */ /* 0x040fe40003f64270 */
[----:B------:R-:W-:Y:S01]  /*5340*/  ISETP.GT.AND P4, PT, R11, 0x8, PT ;  /* 0x000000080b00780c */ /* 0x000fe20003f84270 */
[----:B------:R-:W-:Y:S02]  /*5350*/  WARPGROUP.DEPBAR.LE gsb0, 0x0 ;  /* 0x00008000000079c5 */ /* 0x000fe40000010000 */
[----:B------:R-:W-:-:S06]  /*5360*/  WARPGROUP.ARRIVE ;  /* 0x00000000000079c5 */ /* 0x000fcc0000000000 */
[----:B------:R-:W-:Y:S03]  /*5370*/  HGMMA.64x64x16.F32.BF16 R24, gdesc[UR24], R24, gsb0 ;  /* 0x00e00000181879f0 */ /* 0x000fe60008001818 */
[----:B------:R-:W-:Y:S02]  /*5380*/  WARPGROUP.DEPBAR.LE gsb0, 0x0 ;  /* 0x00008000000079c5 */ /* 0x000fe40000010000 */
[----:B------:R-:W-:Y:S02]  /*5390*/  FSEL R24, R24, -INF , P2 ;  /* 0xff80000018187808 */ /* 0x000fe40001000000 */
        /* <DEDUP_REMOVED lines=41> */
[----:B------:R-:W-:Y:S02]  /*5630*/  FMNMX.FTZ R12, R52, R11, !PT ;  /* 0x0000000b340c7209 */ /* 0x000fe40007810000 */
[----:B-1----:R-:W-:Y:S02]  /*5640*/  VIADDMNMX R11, R8, R10, R7, PT ;  /* 0x0000000a080b7246 */ /* 0x002fe40003800107 */
[----:B------:R-:W-:Y:S02]  /*5650*/  FMNMX.FTZ R12, R53, R12, !PT ;  /* 0x0000000c350c7209 */ /* 0x000fe40007810000 */
[----:B------:R-:W-:-:S02]  /*5660*/  ISETP.GT.AND P2, PT, R11, RZ, PT ;  /* 0x000000ff0b00720c */ /* 0x000fc40003f44270 */
[C---:B------:R-:W-:Y:S01]  /*5670*/  ISETP.GT.AND P3, PT, R11.reuse, 0x1, PT ;  /* 0x000000010b00780c */ /* 0x040fe20003f64270 */
[----:B------:R-:W0:Y:S01]  /*5680*/  SHFL.BFLY PT, R13, R12, 0x2, 0x1f ;  /* 0x0c401f000c0d7f89 */ /* 0x000e2200000e0000 */
[----:B------:R-:W-:Y:S02]  /*5690*/  ISETP.GT.AND P4, PT, R11, 0x8, PT ;  /* 0x000000080b00780c */ /* 0x000fe40003f84270 */
        /* <DEDUP_REMOVED lines=14> */
[----:B0-----:R-:W-:Y:S02]  /*5780*/  FMNMX.FTZ R10, R12, R13, !PT ;  /* 0x0000000d0c0a7209 */ /* 0x001fe40007810000 */
[----:B------:R-:W-:-:S02]  /*5790*/  ISETP.GT.AND P2, PT, R11, 0x19, PT ;  /* 0x000000190b00780c */ /* 0x000fc40003f44270 */
[----:B------:R-:W-:Y:S01]  /*57a0*/  FSEL R38, R38, -INF , P3 ;  /* 0xff80000026267808 */ /* 0x000fe20001800000 */
[----:B------:R-:W0:Y:S01]  /*57b0*/  SHFL.BFLY PT, R15, R10, 0x1, 0x1f ;  /* 0x0c201f000a0f7f89 */ /* 0x000e2200000e0000 */
[----:B------:R-:W-:Y:S02]  /*57c0*/  FMNMX.FTZ R13, R35, R8, !PT ;  /* 0x00000008230d7209 */ /* 0x000fe40007810000 */
[----:B------:R-:W-:Y:S02]  /*57d0*/  ISETP.GT.AND P3, PT, R11, 0x20, PT ;  /* 0x000000200b00780c */ /* 0x000fe40003f64270 */
[----:B------:R-:W-:Y:S02]  /*57e0*/  FSEL R39, R39, -INF , P2 ;  /* 0xff80000027277808 */ /* 0x000fe40001000000 */
[----:B------:R-:W-:Y:S02]  /*57f0*/  FMNMX.FTZ R8, R38, R13, !PT ;  /* 0x0000000d26087209 */ /* 0x000fe40007810000 */
[----:B------:R-:W-:-:S02]  /*5800*/  ISETP.GT.AND P2, PT, R11, 0x21, PT ;  /* 0x000000210b00780c */ /* 0x000fc40003f44270 */
[----:B------:R-:W-:Y:S02]  /*5810*/  FSEL R42, R42, -INF , P3 ;  /* 0xff8000002a2a7808 */ /* 0x000fe40001800000 */
        /* <DEDUP_REMOVED lines=16> */
[----:B0-----:R-:W-:-:S02]  /*5920*/  FMNMX.FTZ R7, R10, R15, !PT ;  /* 0x0000000f0a077209 */ /* 0x001fc40007810000 */
[----:B------:R-:W-:Y:S02]  /*5930*/  ISETP.GT.AND P3, PT, R11, 0x39, PT ;  /* 0x000000390b00780c */ /* 0x000fe40003f64270 */
[----:B------:R-:W-:Y:S01]  /*5940*/  FSEL R54, R54, -INF , P2 ;  /* 0xff80000036367808 */ /* 0x000fe20001000000 */
[----:B------:R-:W-:Y:S01]  /*5950*/  FMUL.FTZ R10, R7, UR6 ;  /* 0x00000006070a7c20 */ /* 0x000fe20008410000 */
[----:B------:R-:W-:Y:S02]  /*5960*/  FMNMX.FTZ R13, R51, R8, !PT ;  /* 0x00000008330d7209 */ /* 0x000fe40007810000 */
        /* <DEDUP_REMOVED lines=22> */
[----:B------:R-:W-:Y:S08]  /*5ad0*/  MUFU.EX2 R10, R10 ;  /* 0x0000000a000a7308 */ /* 0x000ff00000000800 */
[----:B------:R-:W1:Y:S01]  /*5ae0*/  MUFU.EX2 R11, R11 ;  /* 0x0000000b000b7308 */ /* 0x000e620000000800 */
[----:B0-----:R-:W-:-:S05]  /*5af0*/  FMNMX.FTZ R25, R8, R25, !PT ;  /* 0x0000001908197209 */ /* 0x001fca0007810000 */
[----:B------:R-:W0:Y:S02]  /*5b00*/  SHFL.BFLY PT, R8, R25, 0x1, 0x1f ;  /* 0x0c201f0019087f89 */ /* 0x000e2400000e0000 */
[----:B------:R-:W-:Y:S08]  /*5b10*/  MUFU.EX2 R12, R12 ;  /* 0x0000000c000c7308 */ /* 0x000ff00000000800 */
[----:B------:R-:W2:Y:S01]  /*5b20*/  MUFU.EX2 R13, R13 ;  /* 0x0000000d000d7308 */ /* 0x000ea20000000800 */
[----:B-1----:R-:W-:Y:S01]  /*5b30*/  F2FP.BF16.F32.PACK_AB R152, R11, R10 ;  /* 0x0000000a0b98723e */ /* 0x002fe200000010ff */
[----:B------:R-:W-:-:S06]  /*5b40*/  FADD.FTZ R11, R10, R11 ;  /* 0x0000000b0a0b7221 */ /* 0x000fcc0000010000 */
[----:B------:R-:W-:Y:S01]  /*5b50*/  MUFU.EX2 R14, R14 ;  /* 0x0000000e000e7308 */ /* 0x000fe20000000800 */
[----:B0-----:R-:W-:-:S07]  /*5b60*/  FMNMX.FTZ R8, R25, R8, !PT ;  /* 0x0000000819087209 */ /* 0x001fce0007810000 */
[----:B------:R-:W0:Y:S01]  /*5b70*/  MUFU.EX2 R15, R15 ;  /* 0x0000000f000f7308 */ /* 0x000e220000000800 */
[C---:B--2---:R-:W-:Y:S01]  /*5b80*/  F2FP.BF16.F32.PACK_AB R154, R13.reuse, R12 ;  /* 0x0000000c0d9a723e */ /* 0x044fe200000010ff */
[----:B------:R-:W-:Y:S01]  /*5b90*/  FADD.FTZ R12, R12, R11 ;  /* 0x0000000b0c0c7221 */ /* 0x000fe20000010000 */
[C---:B------:R-:W-:Y:S01]  /*5ba0*/  FMUL.FTZ R24, R8.reuse, UR6 ;  /* 0x0000000608187c20 */ /* 0x040fe20008410000 */
[----:B------:R-:W-:Y:S02]  /*5bb0*/  FSETP.NEU.FTZ.AND P2, PT, R8, -INF , PT ;  /* 0xff8000000800780b */ /* 0x000fe40003f5d000 */
[----:B------:R-:W-:Y:S02]  /*5bc0*/  FADD.FTZ R13, R13, R12 ;  /* 0x0000000c0d0d7221 */ /* 0x000fe40000010000 */
[----:B------:R-:W-:Y:S01]  /*5bd0*/  FSEL R25, R24, RZ, P2 ;  /* 0x000000ff18197208 */ /* 0x000fe20001000000 */
[----:B------:R-:W-:Y:S01]  /*5be0*/  MUFU.EX2 R20, R20 ;  /* 0x0000001400147308 */ /* 0x000fe20000000800 */
[----:B------:R-:W-:-:S03]  /*5bf0*/  ISETP.NE.AND P2, PT, R57, RZ, PT ;  /* 0x000000ff3900720c */ /* 0x000fc60003f45270 */
        /* <DEDUP_REMOVED lines=25> */
[----:B------:R-:W-:-:S07]  /*5d90*/  @!P2 PRMT R6, RZ, 0x654, R6 ;  /* 0x00000654ff06a816 */ /* 0x000fce0000000006 */
[----:B------:R-:W-:Y:S08]  /*5da0*/  MUFU.EX2 R179, R179 ;  /* 0x000000b300b37308 */ /* 0x000ff00000000800 */
[----:B------:R-:W2:Y:S01]  /*5db0*/  MUFU.EX2 R180, R180 ;  /* 0x000000b400b47308 */ /* 0x000ea20000000800 */
[----:B0-----:R-:W-:Y:S01]  /*5dc0*/  F2FP.BF16.F32.PACK_AB R153, R178, R177 ;  /* 0x000000b1b299723e */ /* 0x001fe200000010ff */
[----:B------:R-:W-:-:S06]  /*5dd0*/  FADD.FTZ R178, R177, R178 ;  /* 0x000000b2b1b27221 */ /* 0x000fcc0000010000 */
[----:B------:R-:W0:Y:S08]  /*5de0*/  MUFU.EX2 R21, R21 ;  /* 0x0000001500157308 */ /* 0x000e300000000800 */
[----:B------:R-:W-:Y:S01]  /*5df0*/  MUFU.EX2 R181, R181 ;  /* 0x000000b500b57308 */ /* 0x000fe20000000800 */
[----:B--2---:R-:W-:Y:S01]  /*5e00*/  F2FP.BF16.F32.PACK_AB R155, R180, R179 ;  /* 0x000000b3b49b723e */ /* 0x004fe200000010ff */
[----:B------:R-:W-:Y:S01]  /*5e10*/  BAR.SYNC.DEFER_BLOCKING 0xf, 0x100 ;  /* 0x03c4000000007b1d */ /* 0x000fe20000010000 */
[----:B------:R-:W-:-:S04]  /*5e20*/  FADD.FTZ R179, R179, R178 ;  /* 0x000000b2b3b37221 */ /* 0x000fc80000010000 */
        /* <DEDUP_REMOVED lines=8> */
[----:B------:R2:W-:Y:S01]  /*5eb0*/  STSM.16.M88.4 [R185+0x36400], R152 ;  /* 0x03640098b9007844 */ /* 0x0005e20000000200 */
[----:B------:R-:W-:-:S04]  /*5ec0*/  FADD.FTZ R181, R181, R180 ;  /* 0x000000b4b5b57221 */ /* 0x000fc80000010000 */
[----:B------:R-:W-:Y:S01]  /*5ed0*/  FADD.FTZ R182, R182, R181 ;  /* 0x000000b5b6b67221 */ /* 0x000fe20000010000 */
[----:B------:R-:W-:Y:S08]  /*5ee0*/  MUFU.EX2 R169, R169 ;  /* 0x000000a900a97308 */ /* 0x000ff00000000800 */
[----:B------:R-:W3:Y:S01]  /*5ef0*/  MUFU.EX2 R170, R170 ;  /* 0x000000aa00aa7308 */ /* 0x000ee20000000800 */
[----:B0-----:R-:W-:Y:S01]  /*5f00*/  F2FP.BF16.F32.PACK_AB R159, R196, R183 ;  /* 0x000000b7c49f723e */ /* 0x001fe200000010ff */
[----:B------:R-:W-:-:S04]  /*5f10*/  FADD.FTZ R183, R183, R182 ;  /* 0x000000b6b7b77221 */ /* 0x000fc80000010000 */
[----:B------:R2:W-:Y:S01]  /*5f20*/  STSM.16.M88.4 [R189], R156 ;  /* 0x0000009cbd007844 */ /* 0x0005e20000000200 */
[----:B------:R-:W-:Y:S01]  /*5f30*/  FADD.FTZ R196, R196, R183 ;  /* 0x000000b7c4c47221 */ /* 0x000fe20000010000 */
[----:B------:R-:W-:Y:S08]  /*5f40*/  MUFU.EX2 R171, R171 ;  /* 0x000000ab00ab7308 */ /* 0x000ff00000000800 */
[----:B------:R-:W0:Y:S01]  /*5f50*/  MUFU.EX2 R172, R172 ;  /* 0x000000ac00ac7308 */ /* 0x000e220000000800 */
[----:B---3--:R-:W-:Y:S01]  /*5f60*/  F2FP.BF16.F32.PACK_AB R160, R170, R169 ;  /* 0x000000a9aaa0723e */ /* 0x008fe200000010ff */
[----:B------:R-:W-:-:S04]  /*5f70*/  FADD.FTZ R169, R169, R20 ;  /* 0x00000014a9a97221 */ /* 0x000fc80000010000 */
[----:B------:R-:W-:Y:S02]  /*5f80*/  FADD.FTZ R170, R170, R169 ;  /* 0x000000a9aaaa7221 */ /* 0x000fe40000010000 */
[----:B------:R-:W-:Y:S08]  /*5f90*/  MUFU.EX2 R197, R197 ;  /* 0x000000c500c57308 */ /* 0x000ff00000000800 */
[----:B------:R-:W3:Y:S01]  /*5fa0*/  MUFU.EX2 R198, R198 ;  /* 0x000000c600c67308 */ /* 0x000ee20000000800 */
[----:B0-----:R-:W-:Y:S01]  /*5fb0*/  F2FP.BF16.F32.PACK_AB R162, R172, R171 ;  /* 0x000000abaca2723e */ /* 0x001fe200000010ff */
[----:B------:R-:W-:-:S04]  /*5fc0*/  FADD.FTZ R171, R171, R170 ;  /* 0x000000aaabab7221 */ /* 0x000fc80000010000 */
[----:B------:R-:W-:Y:S02]  /*5fd0*/  FADD.FTZ R172, R172, R171 ;  /* 0x000000abacac7221 */ /* 0x000fe40000010000 */
        /* <DEDUP_REMOVED lines=9> */
[----:B------:R2:W-:Y:S01]  /*6070*/  STSM.16.M88.4 [R186], R160 ;  /* 0x000000a0ba007844 */ /* 0x0005e20000000200 */
[----:B------:R-:W-:Y:S01]  /*6080*/  FADD.FTZ R200, R200, R199 ;  /* 0x000000c7c8c87221 */ /* 0x000fe20000010000 */
[----:B------:R-:W0:Y:S08]  /*6090*/  MUFU.EX2 R175, R175 ;  /* 0x000000af00af7308 */ /* 0x000e300000000800 */
[----:B------:R-:W4:Y:S01]  /*60a0*/  MUFU.EX2 R176, R176 ;  /* 0x000000b000b07308 */ /* 0x000f220000000800 */
[----:B---3--:R-:W-:Y:S01]  /*60b0*/  F2FP.BF16.F32.PACK_AB R164, R174, R173 ;  /* 0x000000adaea4723e */ /* 0x008fe200000010ff */
[----:B------:R-:W-:-:S04]  /*60c0*/  FADD.FTZ R173, R173, R172 ;  /* 0x000000acadad7221 */ /* 0x000fc80000010000 */
[----:B------:R-:W-:Y:S02]  /*60d0*/  FADD.FTZ R174, R174, R173 ;  /* 0x000000adaeae7221 */ /* 0x000fe40000010000 */
[----:B------:R-:W-:Y:S02]  /*60e0*/  MUFU.EX2 R201, R201 ;  /* 0x000000c900c97308 */ /* 0x000fe40000000800 */
[----:B0-----:R-:W-:-:S06]  /*60f0*/  FADD.FTZ R5, R175, R174 ;  /* 0x000000aeaf057221 */ /* 0x001fcc0000010000 */
[----:B------:R-:W0:Y:S01]  /*6100*/  MUFU.EX2 R202, R202 ;  /* 0x000000ca00ca7308 */ /* 0x000e220000000800 */
[C---:B----4-:R-:W-:Y:S01]  /*6110*/  F2FP.BF16.F32.PACK_AB R166, R176.reuse, R175 ;  /* 0x000000afb0a6723e */ /* 0x050fe200000010ff */
[----:B------:R-:W-:-:S06]  /*6120*/  FADD.FTZ R5, R176, R5 ;  /* 0x00000005b0057221 */ /* 0x000fcc0000010000 */
[----:B------:R-:W-:Y:S08]  /*6130*/  MUFU.EX2 R203, R203 ;  /* 0x000000cb00cb7308 */ /* 0x000ff00000000800 */
[----:B------:R-:W3:Y:S01]  /*6140*/  MUFU.EX2 R204, R204 ;  /* 0x000000cc00cc7308 */ /* 0x000ee20000000800 */
[----:B0-----:R-:W-:Y:S01]  /*6150*/  F2FP.BF16.F32.PACK_AB R165, R202, R201 ;  /* 0x000000c9caa5723e */ /* 0x001fe200000010ff */
[----:B------:R-:W-:-:S04]  /*6160*/  FADD.FTZ R201, R201, R200 ;  /* 0x000000c8c9c97221 */ /* 0x000fc80000010000 */
[----:B------:R-:W-:Y:S01]  /*6170*/  FADD.FTZ R202, R202, R201 ;  /* 0x000000c9caca7221 */ /* 0x000fe20000010000 */
[----:B---3--:R-:W-:-:S03]  /*6180*/  F2FP.BF16.F32.PACK_AB R167, R204, R203 ;  /* 0x000000cbcca7723e */ /* 0x008fc600000010ff */
[----:B------:R-:W-:Y:S02]  /*6190*/  FADD.FTZ R203, R203, R202 ;  /* 0x000000cacbcb7221 */ /* 0x000fe40000010000 */
[----:B------:R2:W-:Y:S01]  /*61a0*/  STSM.16.M88.4 [R187], R164 ;  /* 0x000000a4bb007844 */ /* 0x0005e20000000200 */
[----:B-1----:R-:W-:-:S06]  /*61b0*/  WARPGROUP.ARRIVE ;  /* 0x00000000000079c5 */ /* 0x002fcc0000000000 */
[----:B------:R-:W-:Y:S01]  /*61c0*/  HGMMA.64x256x16.F32.BF16 R24, R152, gdesc[UR8].tnspB, RZ, !UPT, gsb0 ;  /* 0x43e0000898187df0 */ /* 0x000fe2000c0018ff */
[----:B------:R-:W-:Y:S01]  /*61d0*/  R2UR UR10, R206 ;  /* 0x00000000ce0a72ca */ /* 0x000fe200000e0000 */
[----:B------:R-:W-:Y:S01]  /*61e0*/  UMOV UR11, 0x40000040 ;  /* 0x40000040000b7882 */ /* 0x000fe20000000000 */
[C---:B------:R-:W-:Y:S02]  /*61f0*/  VIADD R206, R205.reuse, 0x100 ;  /* 0x00000100cdce7836 */ /* 0x040fe40000000000 */
[----:B------:R-:W-:Y:S01]  /*6200*/  VIADD R205, R205, 0x180 ;  /* 0x00000180cdcd7836 */ /* 0x000fe20000000000 */
[----:B------:R-:W-:Y:S02]  /*6210*/  WARPGROUP.DEPBAR.LE gsb0, 0x0 ;  /* 0x00008000000079c5 */ /* 0x000fe40000010000 */
[----:B------:R-:W-:-:S15]  /*6220*/  WARPGROUP.ARRIVE ;  /* 0x00000000000079c5 */ /* 0x000fde0000000000 */
[----:B------:R-:W-:-:S05]  /*6230*/  NOP ;  /* 0x0000000000007918 */ /* 0x000fca0000000000 */
[----:B------:R-:W-:Y:S01]  /*6240*/  HGMMA.64x256x16.F32.BF16 R24, R156, gdesc[UR8].tnspB, R24, gsb0 ;  /* 0x43e000089c187df0 */ /* 0x000fe20008001818 */
[----:B------:R-:W-:Y:S01]  /*6250*/  R2UR UR10, R206 ;  /* 0x00000000ce0a72ca */ /* 0x000fe200000e0000 */
[----:B------:R-:W-:Y:S01]  /*6260*/  UMOV UR11, 0x40000040 ;  /* 0x40000040000b7882 */ /* 0x000fe20000000000 */
[----:B------:R-:W-:Y:S02]  /*6270*/  WARPGROUP.DEPBAR.LE gsb0, 0x0 ;  /* 0x00008000000079c5 */ /* 0x000fe40000010000 */
[----:B------:R-:W-:-:S15]  /*6280*/  WARPGROUP.ARRIVE ;  /* 0x00000000000079c5 */ /* 0x000fde0000000000 */
[----:B------:R-:W-:-:S08]  /*6290*/  NOP ;  /* 0x0000000000007918 */ /* 0x000fd00000000000 */
[----:B------:R-:W-:Y:S01]  /*62a0*/  HGMMA.64x256x16.F32.BF16 R24, R160, gdesc[UR8].tnspB, R24, gsb0 ;  /* 0x43e00008a0187df0 */ /* 0x000fe20008001818 */
[----:B------:R-:W-:Y:S01]  /*62b0*/  R2UR UR10, R205 ;  /* 0x00000000cd0a72ca */ /* 0x000fe200000e0000 */
[----:B------:R-:W-:Y:S01]  /*62c0*/  UMOV UR11, 0x40000040 ;  /* 0x40000040000b7882 */ /* 0x000fe20000000000 */
        /* <DEDUP_REMOVED lines=25> */
[----:B0-----:R-:W-:Y:S01]  /*6460*/  FADD.FTZ R6, R204, R203 ;  /* 0x000000cbcc067221 */ /* 0x001fe20000010000 */
[----:B--2---:R-:W-:Y:S06]  /*6470*/  @!P3 BRA `(.L_x_7445) ;  /* 0x000000300098b947 */ /* 0x004fec0003800000 */
[----:B------:R-:W-:Y:S01]  /*6480*/  IMAD.MOV.U32 R10, RZ, RZ, R8 ;  /* 0x000000ffff0a7224 */ /* 0x000fe200078e0008 */
[----:B------:R-:W-:Y:S01]  /*6490*/  ULDC UR7, c[0x0][0x288] ;  /* 0x0000a20000077ab9 */ /* 0x000fe20000000800 */
[----:B------:R-:W-:Y:S01]  /*64a0*/  IMAD.MOV.U32 R11, RZ, RZ, R7 ;  /* 0x000000ffff0b7224 */ /* 0x000fe200078e0007 */
[----:B------:R-:W-:Y:S01]  /*64b0*/  ULDC UR28, c[0x0][0x2f0] ;  /* 0x0000bc00001c7ab9 */ /* 0x000fe20000000800 */
[----:B------:R-:W-:Y:S01]  /*64c0*/  IMAD.MOV.U32 R13, RZ, RZ, R2 ;  /* 0x000000ffff0d7224 */ /* 0x000fe200078e0002 */
[----:B------:R-:W-:-:S06]  /*64d0*/  ULDC UR6, c[0x0][0xa80] ;  /* 0x0002a00000067ab9 */ /* 0x000fcc0000000800 */
.L_x_7454:
[----:B------:R-:W-:-:S05]  /*64e0*/  VIADD R2, R13, 0x1 ;  /* 0x000000010d027836 */ /* 0x000fca0000000000 */
[----:B------:R-:W-:-:S04]  /*64f0*/  ISETP.NE.AND P3, PT, R2, 0x2, PT ;  /* 0x000000020200780c */ /* 0x000fc80003f65270 */
[----:B------:R-:W-:Y:S02]  /*6500*/  SEL R7, RZ, 0x1, P3 ;  /* 0x00000001ff077807 */ /* 0x000fe40001800000 */
[----:B------:R-:W-:Y:S02]  /*6510*/  SEL R2, R2, RZ, P3 ;  /* 0x000000ff02027207 */ /* 0x000fe40001800000 */
[----:B------:R-:W-:Y:S01]  /*6520*/  LOP3.LUT R16, R16, R7, RZ, 0x3c, !PT ;  /* 0x0000000710107212 */ /* 0x000fe200078e3cff */
[----:B0-----:R-:W-:Y:S06]  /*6530*/  @!P0 BRA `(.L_x_7446) ;  /* 0x0000000000048947 */ /* 0x001fec0003800000 */
[----:B------:R-:W-:Y:S01]  /*6540*/  BPT.TRAP 0x1 ;  /* 0x000000040000795c */ /* 0x000fe20000300000 */
.L_x_7446:
[----:B------:R-:W-:Y:S01]  /*6550*/  IMAD R9, R2, 0x8, R17 ;  /* 0x0000000802097824 */ /* 0x000fe200078e0211 */
[----:B------:R-:W-:-:S04]  /*6560*/  SHF.L.U32 R8, R16, 0x1f, RZ ;  /* 0x0000001f10087819 */ /* 0x000fc800000006ff */
[----:B------:R0:W1:Y:S01]  /*6570*/  SYNCS.PHASECHK.TRANS64.TRYWAIT P3, [R9+URZ+0x38830], R8 ;  /* 0x03883008090075a7 */ /* 0x000062000806017f */
[----:B------:R-:W-:Y:S05]  /*6580*/  @!P0 BRA `(.L_x_7447) ;  /* 0x0000000000048947 */ /* 0x000fea0003800000 */
[----:B------:R-:W-:Y:S01]  /*6590*/  BPT.TRAP 0x1 ;  /* 0x000000040000795c */ /* 0x000fe20000300000 */
.L_x_7447:
[----:B------:R-:W-:Y:S01]  /*65a0*/  IMAD R7, R2, 0x200, R0 ;  /* 0x0000020002077824 */ /* 0x000fe200078e0200 */
[----:B-1----:R-:W-:Y:S06]  /*65b0*/  @P3 BRA `(.L_x_7448) ;  /* 0x0000000000083947 */ /* 0x002fec0003800000 */
[----:B------:R-:W1:Y:S02]  /*65c0*/  SYNCS.PHASECHK.TRANS64.TRYWAIT P3, [R9+URZ+0x38830], R8 ;  /* 0x03883008090075a7 */ /* 0x000e64000806017f */
[----:B-1----:R-:W-:Y:S05]  /*65d0*/  @!P3 BRA `(.L_x_7449) ;  /* 0x000000f8008cb947 */ /* 0x002fea0003800000 */
.L_x_7448:
[----:B------:R-:W-:Y:S01]  /*65e0*/  R2UR UR26, R7 ;  /* 0x00000000071a72ca */ /* 0x000fe200000e0000 */
[----:B------:R-:W-:Y:S01]  /*65f0*/  WARPGROUP.ARRIVE ;  /* 0x00000000000079c5 */ /* 0x000fe20000000000 */
[----:B------:R-:W-:Y:S01]  /*6600*/  UMOV UR24, UR4 ;  /* 0x0000000400187c82 */ /* 0x000fe20008000000 */
[----:B------:R-:W-:Y:S01]  /*6610*/  UMOV UR25, UR5 ;  /* 0x0000000500197c82 */ /* 0x000fe20008000000 */
[----:B------:R-:W-:Y:S01]  /*6620*/  UMOV UR27, 0x40000040 ;  /* 0x40000040001b7882 */ /* 0x000fe20000000000 */
[----:B------:R-:W-:Y:S01]  /*6630*/  UMOV UR11, 0x40000040 ;  /* 0x40000040000b7882 */ /* 0x000fe20000000000 */
[----:B------:R-:W-:Y:S01]  /*6640*/  UMOV UR15, 0x40000040 ;  /* 0x40000040000f7882 */ /* 0x000fe20000000000 */
[----:B------:R-:W-:-:S06]  /*6650*/  UMOV UR19, 0x40000040 ;  /* 0x4000004000137882 */ /* 0x000fcc0000000000 */
[----:B------:R-:W-:Y:S01]  /*6660*/  HGMMA.64x64x16.F32.BF16 R152, gdesc[UR24], RZ, !UPT, gsb0 ;  /* 0x00e00000189879f0 */ /* 0x000fe2000c0018ff */
[----:B------:R-:W-:Y:S02]  /*6670*/  UIADD3 UR10, UR26, 0x2, URZ ;  /* 0x000000021a0a7890 */ /* 0x000fe4000fffe03f */
[----:B------:R-:W-:Y:S02]  /*6680*/  UIADD3 UR14, UR26, 0x4, URZ ;  /* 0x000000041a0e7890 */ /* 0x000fe4000fffe03f */
[----:B------:R-:W-:Y:S01]  /*6690*/  UIADD3 UR18, UR26, 0x6, URZ ;  /* 0x000000061a127890 */ /* 0x000fe2000fffe03f */
        /* <DEDUP_REMOVED lines=12> */
.L_x_7450:
[----:B------:R2:W3:Y:S01]  /*6760*/  SYNCS.PHASECHK.TRANS64.TRYWAIT P3, [R9+URZ+0x38850], R8 ;  /* 0x03885008090075a7 */ /* 0x0004e2000806017f */
[----:B------:R-:W-:Y:S05]  /*6770*/  @!P0 BRA `(.L_x_7451) ;  /* 0x0000000000048947 */ /* 0x000fea0003800000 */
[----:B------:R-:W-:Y:S01]  /*6780*/  BPT.TRAP 0x1 ;  /* 0x000000040000795c */ /* 0x000fe20000300000 */
.L_x_7451:
[----:B---3--:R-:W-:Y:S05]  /*6790*/  @P3 BRA `(.L_x_7452) ;  /* 0x0000000000083947 */ /* 0x008fea0003800000 */
[----:B------:R-:W3:Y:S02]  /*67a0*/  SYNCS.PHASECHK.TRANS64.TRYWAIT P3, [R9+URZ+0x38850], R8 ;  /* 0x03885008090075a7 */ /* 0x000ee4000806017f */
[----:B---3--:R-:W-:Y:S05]  /*67b0*/  @!P3 BRA `(.L_x_7453) ;  /* 0x000000f80028b947 */ /* 0x008fea0003800000 */
.L_x_7452:
[----:B------:R-:W-:Y:S01]  /*67c0*/  IMAD R7, R2, 0x1000, R3 ;  /* 0x0000100002077824 */ /* 0x000fe200078e0203 */
[----:B------:R-:W-:Y:S01]  /*67d0*/  WARPGROUP.ARRIVE ;  /* 0x00000000000079c5 */ /* 0x000fe20000000000 */
[----:B------:R-:W-:Y:S01]  /*67e0*/  UMOV UR23, 0x40000040 ;  /* 0x4000004000177882 */ /* 0x000fe20000000000 */
[----:B------:R-:W-:Y:S01]  /*67f0*/  VIADD R12, R4, 0x2 ;  /* 0x00000002040c7836 */ /* 0x000fe20000000000 */
[----:B------:R-:W-:Y:S01]  /*6800*/  UMOV UR25, 0x40000040 ;  /* 0x4000004000197882 */ /* 0x000fe20000000000 */
[C---:B------:R-:W-:Y:S01]  /*6810*/  R2UR UR22, R7.reuse ;  /* 0x00000000071672ca */ /* 0x040fe200000e0000 */
[C---:B0123--:R-:W-:Y:S01]  /*6820*/  VIADD R8, R7.reuse, 0x2 ;  /* 0x0000000207087836 */ /* 0x04ffe20000000000 */
[----:B------:R-:W-:Y:S01]  /*6830*/  UMOV UR27, 0x40000040 ;  /* 0x40000040001b7882 */ /* 0x000fe20000000000 */
[----:B------:R-:W-:Y:S01]  /*6840*/  R2UR UR24, R12 ;  /* 0x000000000c1872ca */ /* 0x000fe200000e0000 */
[----:B------:R-:W-:Y:S01]  /*6850*/  VIADD R12, R4, 0x4 ;  /* 0x00000004040c7836 */ /* 0x000fe20000000000 */
[----:B------:R-:W0:Y:S01]  /*6860*/  S2R R14, SR_TID.X ;  /* 0x00000000000e7919 */ /* 0x000e220000002100 */
[----:B------:R-:W-:Y:S01]  /*6870*/  R2UR UR26, R8 ;  /* 0x00000000081a72ca */ /* 0x000fe200000e0000 */
[C---:B------:R-:W-:Y:S01]  /*6880*/  VIADD R8, R7.reuse, 0x4 ;  /* 0x0000000407087836 */ /* 0x040fe20000000000 */
[----:B------:R-:W-:Y:S01]  /*6890*/  @UP1 ULDC UR10, c[0x0][0x44c] ;  /* 0x00011300000a1ab9 */ /* 0x000fe20000000800 */
[----:B------:R-:W-:Y:S01]  /*68a0*/  VIADD R21, R4, 0x800 ;  /* 0x0000080004157836 */ /* 0x000fe20000000000 */
[----:B------:R-:W-:Y:S01]  /*68b0*/  UMOV UR11, 0x40000040 ;  /* 0x40000040000b7882 */ /* 0x000fe20000000000 */
[----:B------:R-:W-:Y:S01]  /*68c0*/  VIADD R15, R7, 0x800 ;  /* 0x00000800070f7836 */ /* 0x000fe20000000000 */
[----:B------:R-:W-:Y:S01]  /*68d0*/  UISETP.GT.AND UP0, UPT, UR30, UR29, UPT ;  /* 0x0000001d1e00728c */ /* 0x000fe2000bf04270 */
[----:B------:R-:W-:Y:S01]  /*68e0*/  HGMMA.64x64x16.F32.BF16 R152, gdesc[UR20], R152, gsb0 ;  /* 0x00e00000149879f0 */ /* 0x000fe20008001898 */
[----:B------:R-:W-:Y:S01]  /*68f0*/  IMAD R208, R2, 0x1000, R19 ;  /* 0x0000100002d07824 */ /* 0x000fe200078e0213 */
[----:B0-----:R-:W-:Y:S01]  /*6900*/  SHF.R.U32.HI R14, RZ, 0x7, R14 ;  /* 0x00000007ff0e7819 */ /* 0x001fe2000001160e */
[----:B------:R-:W-:-:S02]  /*6910*/  WARPGROUP.DEPBAR.LE gsb0, 0x0 ;  /* 0x00008000000079c5 */ /* 0x000fc40000010000 */
        /* <DEDUP_REMOVED lines=123> */
[----:B------:R-:W0:Y:S02]  /*70d0*/  SHFL.IDX PT, R8, R14, RZ, 0x1f ;  /* 0x00001fff0e087589 */ /* 0x000e2400000e0000 */
[----:B0-----:R-:W-:-:S04]  /*70e0*/  ISETP.GT.AND P3, PT, R8, 0x7f, PT ;  /* 0x0000007f0800780c */ /* 0x001fc80003f64270 */
[----:B------:R-:W-:-:S05]  /*70f0*/  SEL R12, RZ, 0x2, !P3 ;  /* 0x00000002ff0c7807 */ /* 0x000fca0005800000 */
[----:B------:R-:W-:Y:S02]  /*7100*/  IMAD.IADD R8, R21, 0x1, R12 ;  /* 0x0000000115087824 */ /* 0x000fe400078e020c */
        /* <DEDUP_REMOVED lines=21> */
[----:B------:R-:W-:Y:S01]  /*7260*/  IMAD.IADD R20, R21, 0x1, R8 ;  /* 0x0000000115147824 */ /* 0x000fe200078e0208 */
[----:B------:R-:W-:Y:S02]  /*7270*/  WARPGROUP.DEPBAR.LE gsb0, 0x0 ;  /* 0x00008000000079c5 */ /* 0x000fe40000010000 */
[----:B------:R-:W-:-:S08]  /*7280*/  WARPGROUP.ARRIVE ;  /* 0x00000000000079c5 */ /* 0x000fd00000000000 */
        /* <DEDUP_REMOVED lines=22> */
[----:B------:R-:W-:Y:S02]  /*73f0*/  IMAD.IADD R20, R21, 0x1, R12 ;  /* 0x0000000115147824 */ /* 0x000fe400078e020c */
        /* <DEDUP_REMOVED lines=8> */
[----:B------:R-:W-:Y:S02]  /*7480*/  IMAD.IADD R20, R21, 0x1, R14 ;  /* 0x0000000115147824 */ /* 0x000fe400078e020e */
[--C-:B------:R-:W-:Y:S02]  /*7490*/  IMAD.IADD R196, R14, 0x1, R15.reuse ;  /* 0x000000010ec47824 */ /* 0x100fe400078e020f */
        /* <DEDUP_REMOVED lines=119> */
[----:B------:R-:W-:-:S04]  /*7c10*/  VIADD R12, R190, UR41 ;  /* 0x00000029be0c7c36 */ /* 0x000fc80008000000 */
[----:B------:R-:W-:Y:S01]  /*7c20*/  @P1 IMAD.HI.U32 R7, R12, UR10, RZ ;  /* 0x0000000a0c071c27 */ /* 0x000fe2000f8e00ff */
[----:B------:R-:W-:-:S04]  /*7c30*/  @UP1 ULDC UR10, c[0x0][0x450] ;  /* 0x00011400000a1ab9 */ /* 0x000fc80000000800 */
[----:B------:R-:W-:Y:S01]  /*7c40*/  @P1 SHF.R.U32.HI R12, RZ, UR10, R7 ;  /* 0x0000000aff0c1c19 */ /* 0x000fe20008011607 */
[----:B------:R-:W-:Y:S02]  /*7c50*/  UMOV UR10, 0xffffffc0 ;  /* 0xffffffc0000a7882 */ /* 0x000fe40000000000 */
[----:B------:R-:W-:Y:S02]  /*7c60*/  UIMAD UR10, UR30, UR10, 0x1 ;  /* 0x000000011e0a74a4 */ /* 0x000fe4000f8e020a */
[----:B------:R-:W0:Y:S01]  /*7c70*/  SHFL.IDX PT, R8, R12, RZ, 0x1c1f ;  /* 0x001c1fff0c087589 */ /* 0x000e2200000e0000 */
[----:B------:R-:W-:-:S03]  /*7c80*/  UIADD3 UR30, UR30, -0x1, URZ ;  /* 0xffffffff1e1e7890 */ /* 0x000fc6000fffe03f */
[----:B------:R-:W-:Y:S02]  /*7c90*/  IADD3 R7, -R18, UR10, RZ ;  /* 0x0000000a12077c10 */ /* 0x000fe4000fffe1ff */
[----:B------:R-:W-:-:S03]  /*7ca0*/  R2UR UR10, R208 ;  /* 0x00000000d00a72ca */ /* 0x000fc600000e0000 */
[----:B------:R-:W-:-:S05]  /*7cb0*/  IMAD R7, R188, UR28, R7 ;  /* 0x0000001cbc077c24 */ /* 0x000fca000f8e0207 */
[----:B0-----:R-:W-:-:S04]  /*7cc0*/  IADD3 R14, R8, -UR7, R7 ;  /* 0x80000007080e7c10 */ /* 0x001fc8000fffe007 */
[C---:B------:R-:W-:Y:S02]  /*7cd0*/  ISETP.GT.AND P3, PT, R14.reuse, RZ, PT ;  /* 0x000000ff0e00720c */ /* 0x040fe40003f64270 */
[----:B------:R-:W-:Y:S01]  /*7ce0*/  ISETP.GT.AND P4, PT, R14, 0x1, PT ;  /* 0x000000010e00780c */ /* 0x000fe20003f84270 */
        /* <DEDUP_REMOVED lines=45> */
[----:B------:R-:W-:Y:S01]  /*7fc0*/  FSEL R180, R180, -INF , P3 ;  /* 0xff800000b4b47808 */ /* 0x000fe20001800000 */
[----:B------:R-:W0:Y:S01]  /*7fd0*/  SHFL.IDX PT, R14, R12, 0x1, 0x1c1f ;  /* 0x003c1f000c0e7f89 */ /* 0x000e2200000e0000 */
[----:B------:R-:W-:Y:S02]  /*7fe0*/  FMNMX.FTZ R15, R177, R20, !PT ;  /* 0x00000014b10f7209 */ /* 0x000fe40007810000 */
[----:B------:R-:W-:Y:S02]  /*7ff0*/  FSEL R181, R181, -INF , P4 ;  /* 0xff800000b5b57808 */ /* 0x000fe40002000000 */
[----:B------:R-:W-:-:S04]  /*8000*/  FMNMX.FTZ R20, R180, R15, !PT ;  /* 0x0000000fb4147209 */ /* 0x000fc80007810000 */
[----:B------:R-:W-:-:S05]  /*8010*/  FMNMX.FTZ R20, R181, R20, !PT ;  /* 0x00000014b5147209 */ /* 0x000fca0007810000 */
[----:B------:R-:W1:Y:S01]  /*8020*/  SHFL.BFLY PT, R15, R20, 0x2, 0x1f ;  /* 0x0c401f00140f7f89 */ /* 0x000e6200000e0000 */
[----:B0-----:R-:W-:-:S04]  /*8030*/  IADD3 R14, R14, -UR7, R7 ;  /* 0x800000070e0e7c10 */ /* 0x001fc8000fffe007 */
[C---:B------:R-:W-:Y:S02]  /*8040*/  ISETP.GT.AND P3, PT, R14.reuse, RZ, PT ;  /* 0x000000ff0e00720c */ /* 0x040fe40003f64270 */
[C---:B------:R-:W-:Y:S02]  /*8050*/  ISETP.GT.AND P4, PT, R14.reuse, 0x1, PT ;  /* 0x000000010e00780c */ /* 0x040fe40003f84270 */
[C---:B------:R-:W-:Y:S02]  /*8060*/  ISETP.GT.AND P5, PT, R14.reuse, 0x28, PT ;  /* 0x000000280e00780c */ /* 0x040fe40003fa4270 */
[----:B------:R-:W-:Y:S02]  /*8070*/  FSEL R155, R155, -INF , P4 ;  /* 0xff8000009b9b7808 */ /* 0x000fe40002000000 */
[----:B------:R-:W-:Y:S02]  /*8080*/  ISETP.GT.AND P4, PT, R14, 0x9, PT ;  /* 0x000000090e00780c */ /* 0x000fe40003f84270 */
[----:B-1----:R-:W-:-:S02]  /*8090*/  FMNMX.FTZ R152, R20, R15, !PT ;  /* 0x0000000f14987209 */ /* 0x002fc40007810000 */
[----:B------:R-:W-:Y:S02]  /*80a0*/  FSEL R15, R154, -INF , P3 ;  /* 0xff8000009a0f7808 */ /* 0x000fe40001800000 */
[----:B------:R-:W-:Y:S01]  /*80b0*/  ISETP.GT.AND P3, PT, R14, 0x8, PT ;  /* 0x000000080e00780c */ /* 0x000fe20003f64270 */
[----:B------:R-:W0:Y:S01]  /*80c0*/  SHFL.BFLY PT, R197, R152, 0x1, 0x1f ;  /* 0x0c201f0098c57f89 */ /* 0x000e2200000e0000 */
[----:B------:R-:W-:Y:S02]  /*80d0*/  FMNMX.FTZ R12, R15, R10, !PT ;  /* 0x0000000a0f0c7209 */ /* 0x000fe40007810000 */
        /* <DEDUP_REMOVED lines=17> */
[----:B0-----:R-:W-:Y:S02]  /*81f0*/  FMNMX.FTZ R7, R152, R197, !PT ;  /* 0x000000c598077209 */ /* 0x001fe40007810000 */
[----:B------:R-:W-:Y:S02]  /*8200*/  ISETP.GT.AND P4, PT, R14, 0x21, PT ;  /* 0x000000210e00780c */ /* 0x000fe40003f84270 */
[----:B------:R-:W-:Y:S01]  /*8210*/  FSEL R152, R170, -INF , P3 ;  /* 0xff800000aa987808 */ /* 0x000fe20001800000 */
[----:B------:R-:W-:Y:S01]  /*8220*/  FMUL.FTZ R198, R7, UR6 ;  /* 0x0000000607c67c20 */ /* 0x000fe20008410000 */
[----:B------:R-:W-:-:S02]  /*8230*/  FMNMX.FTZ R21, R167, R12, !PT ;  /* 0x0000000ca7157209 */ /* 0x000fc40007810000 */
[----:B------:R-:W-:Y:S02]  /*8240*/  FSEL R154, R171, -INF , P4 ;  /* 0xff800000ab9a7808 */ /* 0x000fe40002000000 */
[----:B------:R-:W-:Y:S02]  /*8250*/  FMNMX.FTZ R21, R152, R21, !PT ;  /* 0x0000001598157209 */ /* 0x000fe40007810000 */
[----:B------:R-:W-:Y:S02]  /*8260*/  ISETP.GT.AND P3, PT, R14, 0x29, PT ;  /* 0x000000290e00780c */ /* 0x000fe40003f64270 */
[----:B------:R-:W-:Y:S02]  /*8270*/  FSEL R174, R174, -INF , P5 ;  /* 0xff800000aeae7808 */ /* 0x000fe40002800000 */
[----:B------:R-:W-:Y:S02]  /*8280*/  FMNMX.FTZ R21, R154, R21, !PT ;  /* 0x000000159a157209 */ /* 0x000fe40007810000 */
[----:B------:R-:W-:-:S02]  /*8290*/  FSETP.NEU.FTZ.AND P4, PT, R7, -INF , PT ;  /* 0xff8000000700780b */ /* 0x000fc40003f9d000 */
[----:B------:R-:W-:Y:S02]  /*82a0*/  ISETP.GT.AND P5, PT, R14, 0x30, PT ;  /* 0x000000300e00780c */ /* 0x000fe40003fa4270 */
[----:B------:R-:W-:Y:S02]  /*82b0*/  FSEL R196, R175, -INF , P3 ;  /* 0xff800000afc47808 */ /* 0x000fe40001800000 */
[----:B------:R-:W-:Y:S02]  /*82c0*/  FMNMX.FTZ R21, R174, R21, !PT ;  /* 0x00000015ae157209 */ /* 0x000fe40007810000 */
[----:B------:R-:W-:Y:S02]  /*82d0*/  FSEL R198, R198, RZ, P4 ;  /* 0x000000ffc6c67208 */ /* 0x000fe40002000000 */
[----:B------:R-:W-:Y:S02]  /*82e0*/  ISETP.GT.AND P3, PT, R14, 0x31, PT ;  /* 0x000000310e00780c */ /* 0x000fe40003f64270 */
[----:B------:R-:W-:Y:S01]  /*82f0*/  FSEL R178, R178, -INF , P5 ;  /* 0xff800000b2b27808 */ /* 0x000fe20002800000 */
[--C-:B------:R-:W-:Y:S01]  /*8300*/  FFMA.FTZ R12, R8, UR6, -R198.reuse ;  /* 0x00000006080c7c23 */ /* 0x100fe200080108c6 */
[----:B------:R-:W-:Y:S01]  /*8310*/  FMNMX.FTZ R21, R196, R21, !PT ;  /* 0x00000015c4157209 */ /* 0x000fe20007810000 */
[--C-:B------:R-:W-:Y:S01]  /*8320*/  FFMA.FTZ R171, R157, UR6, -R198.reuse ;  /* 0x000000069dab7c23 */ /* 0x100fe200080108c6 */
[----:B------:R-:W-:Y:S01]  /*8330*/  ISETP.GT.AND P5, PT, R14, 0x38, PT ;  /* 0x000000380e00780c */ /* 0x000fe20003fa4270 */
[--C-:B------:R-:W-:Y:S01]  /*8340*/  FFMA.FTZ R20, R160, UR6, -R198.reuse ;  /* 0x00000006a0147c23 */ /* 0x100fe200080108c6 */
        /* <DEDUP_REMOVED lines=10> */
[----:B------:R-:W-:Y:S01]  /*83f0*/  FSEL R183, R183, -INF , P3 ;  /* 0xff800000b7b77808 */ /* 0x000fe20001800000 */
        /* <DEDUP_REMOVED lines=9> */
[----:B------:R-:W-:Y:S01]  /*8490*/  FFMA.FTZ R181, R181, UR6, -R198 ;  /* 0x00000006b5b57c23 */ /* 0x000fe200080108c6 */
[----:B------:R-:W0:Y:S01]  /*84a0*/  SHFL.BFLY PT, R153, R8, 0x2, 0x1f ;  /* 0x0c401f0008997f89 */ /* 0x000e2200000e0000 */
[----:B------:R-:W-:Y:S01]  /*84b0*/  IMAD.MOV R157, RZ, RZ, -R184 ;  /* 0x000000ffff9d7224 */ /* 0x000fe200078e0ab8 */
[----:B------:R-:W-:Y:S08]  /*84c0*/  MUFU.EX2 R12, R12 ;  /* 0x0000000c000c7308 */ /* 0x000ff00000000800 */
[----:B------:R-:W-:Y:S08]  /*84d0*/  MUFU.EX2 R21, R21 ;  /* 0x0000001500157308 */ /* 0x000ff00000000800 */
[----:B------:R-:W-:Y:S01]  /*84e0*/  MUFU.EX2 R14, R14 ;  /* 0x0000000e000e7308 */ /* 0x000fe20000000800 */
[----:B0-----:R-:W-:-:S07]  /*84f0*/  FMNMX.FTZ R153, R8, R153, !PT ;  /* 0x0000009908997209 */ /* 0x001fce0007810000 */
[----:B------:R-:W-:Y:S01]  /*8500*/  MUFU.EX2 R171, R171 ;  /* 0x000000ab00ab7308 */ /* 0x000fe20000000800 */
[----:B------:R-:W0:Y:S07]  /*8510*/  SHFL.BFLY PT, R8, R153, 0x1, 0x1f ;  /* 0x0c201f0099087f89 */ /* 0x000e2e00000e0000 */
[----:B------:R-:W-:Y:S08]  /*8520*/  MUFU.EX2 R20, R20 ;  /* 0x0000001400147308 */ /* 0x000ff00000000800 */
[----:B------:R-:W1:Y:S08]  /*8530*/  MUFU.EX2 R175, R175 ;  /* 0x000000af00af7308 */ /* 0x000e700000000800 */
[----:B------:R-:W-:Y:S01]  /*8540*/  MUFU.EX2 R170, R170 ;  /* 0x000000aa00aa7308 */ /* 0x000fe20000000800 */
[----:B0-----:R-:W-:-:S04]  /*8550*/  FMNMX.FTZ R8, R153, R8, !PT ;  /* 0x0000000899087209 */ /* 0x001fc80007810000 */
[C---:B------:R-:W-:Y:S01]  /*8560*/  FSETP.NEU.FTZ.AND P3, PT, R8.reuse, -INF , PT ;  /* 0xff8000000800780b */ /* 0x040fe20003f7d000 */
[----:B------:R-:W-:Y:S02]  /*8570*/  FMUL.FTZ R153, R8, UR6 ;  /* 0x0000000608997c20 */ /* 0x000fe40008410000 */
[----:B------:R-:W0:Y:S01]  /*8580*/  MUFU.EX2 R179, R179 ;  /* 0x000000b300b37308 */ /* 0x000e220000000800 */
[----:B-1----:R-:W-:Y:S02]  /*8590*/  F2FP.BF16.F32.PACK_AB R156, R175, R20 ;  /* 0x00000014af9c723e */ /* 0x002fe400000010ff */
[----:B------:R-:W-:-:S05]  /*85a0*/  FSEL R153, R153, RZ, P3 ;  /* 0x000000ff99997208 */ /* 0x000fca0001800000 */
[----:B------:R-:W-:Y:S01]  /*85b0*/  MUFU.EX2 R168, R168 ;  /* 0x000000a800a87308 */ /* 0x000fe20000000800 */
[--C-:B------:R-:W-:Y:S01]  /*85c0*/  FFMA.FTZ R205, R152, UR6, -R153.reuse ;  /* 0x0000000698cd7c23 */ /* 0x100fe20008010899 */
[----:B------:R-:W-:Y:S01]  /*85d0*/  FSEL R152, R7, RZ, P4 ;  /* 0x000000ff07987208 */ /* 0x000fe20002000000 */
[--C-:B------:R-:W-:Y:S01]  /*85e0*/  FFMA.FTZ R198, R155, UR6, -R153.reuse ;  /* 0x000000069bc67c23 */ /* 0x100fe20008010899 */
[----:B------:R-:W-:Y:S01]  /*85f0*/  FSEL R155, R8, RZ, P3 ;  /* 0x000000ff089b7208 */ /* 0x000fe20001800000 */
[----:B------:R-:W-:Y:S01]  /*8600*/  FFMA.FTZ R207, R196, UR6, -R153 ;  /* 0x00000006c4cf7c23 */ /* 0x000fe20008010899 */
[----:B------:R-:W-:Y:S01]  /*8610*/  ISETP.NE.AND P3, PT, R18, R157, PT ;  /* 0x0000009d1200720c */ /* 0x000fe20003f65270 */
[----:B------:R-:W-:Y:S01]  /*8620*/  FADD.FTZ R152, -R152, R11 ;  /* 0x0000000b98987221 */ /* 0x000fe20000010100 */
[--C-:B------:R-:W-:Y:S01]  /*8630*/  FFMA.FTZ R206, R154, UR6, -R153.reuse ;  /* 0x000000069ace7c23 */ /* 0x100fe20008010899 */
[----:B------:R-:W-:Y:S01]  /*8640*/  FADD.FTZ R155, -R155, R10 ;  /* 0x0000000a9b9b7221 */ /* 0x000fe20000010100 */
[----:B------:R-:W-:Y:S01]  /*8650*/  FFMA.FTZ R178, R178, UR6, -R153 ;  /* 0x00000006b2b27c23 */ /* 0x000fe20008010899 */
[----:B------:R-:W-:Y:S01]  /*8660*/  FMUL.FTZ R209, R152, UR6 ;  /* 0x0000000698d17c20 */ /* 0x000fe20008410000 */
[----:B------:R-:W-:-:S02]  /*8670*/  @!P2 VIADD R152, R9, 0x38840 ;  /* 0x000388400998a836 */ /* 0x000fc40000000000 */
[----:B------:R-:W-:Y:S01]  /*8680*/  FMUL.FTZ R155, R155, UR6 ;  /* 0x000000069b9b7c20 */ /* 0x000fe20008410000 */
[--C-:B------:R-:W-:Y:S01]  /*8690*/  FFMA.FTZ R15, R15, UR6, -R153.reuse ;  /* 0x000000060f0f7c23 */ /* 0x100fe20008010899 */
[--C-:B------:R-:W-:Y:S01]  /*86a0*/  FFMA.FTZ R199, R158, UR6, -R153.reuse ;  /* 0x000000069ec77c23 */ /* 0x100fe20008010899 */
[--C-:B------:R-:W-:Y:S01]  /*86b0*/  FFMA.FTZ R200, R159, UR6, -R153.reuse ;  /* 0x000000069fc87c23 */ /* 0x100fe20008010899 */
[----:B------:R-:W1:Y:S01]  /*86c0*/  MUFU.EX2 R209, R209 ;  /* 0x000000d100d17308 */ /* 0x000e620000000800 */
[----:B------:R-:W-:Y:S01]  /*86d0*/  @!P2 PRMT R152, RZ, 0x654, R152 ;  /* 0x00000654ff98a816 */ /* 0x000fe20000000098 */
[----:B------:R-:W-:Y:S02]  /*86e0*/  @!P3 IMAD R154, R13, 0x40, R22 ;  /* 0x000000400d9ab824 */ /* 0x000fe400078e0216 */
[--C-:B------:R-:W-:Y:S01]  /*86f0*/  FFMA.FTZ R201, R162, UR6, -R153.reuse ;  /* 0x00000006a2c97c23 */ /* 0x100fe20008010899 */
[--C-:B------:R-:W-:Y:S01]  /*8700*/  FFMA.FTZ R202, R163, UR6, -R153.reuse ;  /* 0x00000006a3ca7c23 */ /* 0x100fe20008010899 */
[----:B------:R-:W-:Y:S01]  /*8710*/  FFMA.FTZ R203, R166, UR6, -R153 ;  /* 0x00000006a6cb7c23 */ /* 0x000fe20008010899 */
[----:B------:R-:W-:-:S02]  /*8720*/  @!P3 IMAD R160, R154, 0x4, R17 ;  /* 0x000000049aa0b824 */ /* 0x000fc400078e0211 */
[--C-:B------:R-:W-:Y:S01]  /*8730*/  FFMA.FTZ R204, R167, UR6, -R153.reuse ;  /* 0x00000006a7cc7c23 */ /* 0x100fe20008010899 */
[----:B------:R-:W2:Y:S01]  /*8740*/  MUFU.EX2 R196, R155 ;  /* 0x0000009b00c47308 */ /* 0x000ea20000000800 */
[--C-:B------:R-:W-:Y:S01]  /*8750*/  FFMA.FTZ R174, R174, UR6, -R153.reuse ;  /* 0x00000006aeae7c23 */ /* 0x100fe20008010899 */
[----:B------:R3:W-:Y:S01]  /*8760*/  @!P2 SYNCS.ARRIVE.TRANS64.RED.A1T0 RZ, [R152+URZ], RZ ;  /* 0x000000ff98ffa9a7 */ /* 0x0007e2000810043f */
[--C-:B------:R-:W-:Y:S01]  /*8770*/  FFMA.FTZ R10, R197, UR6, -R153.reuse ;  /* 0x00000006c50a7c23 */ /* 0x100fe20008010899 */
[--C-:B------:R-:W-:Y:S01]  /*8780*/  FFMA.FTZ R13, R182, UR6, -R153.reuse ;  /* 0x00000006b60d7c23 */ /* 0x100fe20008010899 */
[----:B------:R-:W-:Y:S01]  /*8790*/  F2FP.BF16.F32.PACK_AB R154, R171, R14 ;  /* 0x0000000eab9a723e */ /* 0x000fe200000010ff */
[----:B------:R-:W-:Y:S01]  /*87a0*/  VIADD R182, R208, 0x80 ;  /* 0x00000080d0b67836 */ /* 0x000fe20000000000 */
[----:B0-----:R-:W-:Y:S01]  /*87b0*/  F2FP.BF16.F32.PACK_AB R158, R179, R170 ;  /* 0x000000aab39e723e */ /* 0x001fe200000010ff */
[----:B------:R0:W-:Y:S01]  /*87c0*/  MUFU.EX2 R11, R178 ;  /* 0x000000b2000b7308 */ /* 0x0001e20000000800 */
[----:B-1----:R-:W-:Y:S01]  /*87d0*/  @!P3 STS [R160+0x38400], R209 ;  /* 0x038400d1a000b388 */ /* 0x002fe20000000800 */
[----:B---3--:R-:W-:Y:S01]  /*87e0*/  F2FP.BF16.F32.PACK_AB R152, R21, R12 ;  /* 0x0000000c1598723e */ /* 0x008fe200000010ff */
[-C--:B------:R-:W-:Y:S01]  /*87f0*/  FMUL.FTZ R24, R24, R209.reuse ;  /* 0x000000d118187220 */ /* 0x080fe20000410000 */
[-C--:B------:R-:W-:Y:S01]  /*8800*/  FMUL.FTZ R25, R25, R209.reuse ;  /* 0x000000d119197220 */ /* 0x080fe20000410000 */
[-C--:B------:R-:W-:Y:S01]  /*8810*/  FMUL.FTZ R28, R28, R209.reuse ;  /* 0x000000d11c1c7220 */ /* 0x080fe20000410000 */
[-C--:B------:R-:W-:Y:S01]  /*8820*/  FMUL.FTZ R29, R29, R209.reuse ;  /* 0x000000d11d1d7220 */ /* 0x080fe20000410000 */
[-C--:B------:R-:W-:Y:S01]  /*8830*/  FMUL.FTZ R32, R32, R209.reuse ;  /* 0x000000d120207220 */ /* 0x080fe20000410000 */
[----:B------:R-:W-:Y:S01]  /*8840*/  MUFU.EX2 R15, R15 ;  /* 0x0000000f000f7308 */ /* 0x000fe20000000800 */
[----:B0-----:R-:W-:Y:S01]  /*8850*/  FFMA.FTZ R178, R183, UR6, -R153 ;  /* 0x00000006b7b27c23 */ /* 0x001fe20008010899 */
[----:B--2---:R0:W-:Y:S01]  /*8860*/  @!P3 STS [R160+0x38420], R196 ;  /* 0x038420c4a000b388 */ /* 0x0041e20000000800 */
        /* <DEDUP_REMOVED lines=147> */
[----:B------:R-:W-:Y:S01]  /*91a0*/  FMUL.FTZ R149, R149, R209 ;  /* 0x000000d195957220 */ /* 0x000fe20000410000 */
[-C--:B------:R-:W-:Y:S01]  /*91b0*/  FMUL.FTZ R150, R150, R196.reuse ;  /* 0x000000c496967220 */ /* 0x080fe20000410000 */
[----:B------:R-:W2:Y:S01]  /*91c0*/  MUFU.EX2 R10, R10 ;  /* 0x0000000a000a7308 */ /* 0x000ea20000000800 */
[----:B------:R-:W-:Y:S01]  /*91d0*/  FMUL.FTZ R151, R151, R196 ;  /* 0x000000c497977220 */ /* 0x000fe20000410000 */
[----:B0-----:R-:W-:Y:S01]  /*91e0*/  F2FP.BF16.F32.PACK_AB R164, R177, R176 ;  /* 0x000000b0b1a4723e */ /* 0x001fe200000010ff */
[----:B------:R0:W-:Y:S01]  /*91f0*/  STSM.16.M88.4 [R185+0x36400], R152 ;  /* 0x03640098b9007844 */ /* 0x0001e20000000200 */
[----:B------:R-:W-:Y:S01]  /*9200*/  FFMA.FTZ R15, R196, R6, R15 ;  /* 0x00000006c40f7223 */ /* 0x000fe2000001000f */
[----:B------:R-:W-:Y:S01]  /*9210*/  FFMA.FTZ R12, R209, R5, R12 ;  /* 0x00000005d10c7223 */ /* 0x000fe2000001000c */
[----:B------:R-:W-:Y:S01]  /*9220*/  PLOP3.LUT P3, PT, PT, PT, UP0, 0x80, 0x0 ;  /* 0x000000000000781c */ /* 0x000fe20003f6f008 */
[----:B------:R0:W-:Y:S01]  /*9230*/  STSM.16.M88.4 [R189], R156 ;  /* 0x0000009cbd007844 */ /* 0x0001e20000000200 */
[----:B------:R-:W-:Y:S01]  /*9240*/  MUFU.EX2 R13, R13 ;  /* 0x0000000d000d7308 */ /* 0x000fe20000000800 */
[----:B-1----:R-:W-:Y:S01]  /*9250*/  F2FP.BF16.F32.PACK_AB R166, R181, R180 ;  /* 0x000000b4b5a6723e */ /* 0x002fe200000010ff */
[----:B------:R-:W-:Y:S01]  /*9260*/  FADD.FTZ R198, R198, R15 ;  /* 0x0000000fc6c67221 */ /* 0x000fe20000010000 */
[----:B------:R0:W-:Y:S01]  /*9270*/  STSM.16.M88.4 [R186], R160 ;  /* 0x000000a0ba007844 */ /* 0x0001e20000000200 */
[----:B------:R-:W-:Y:S01]  /*9280*/  FADD.FTZ R21, R21, R12 ;  /* 0x0000000c15157221 */ /* 0x000fe20000010000 */
[----:B------:R-:W-:-:S02]  /*9290*/  @!P2 VIADD R9, R9, 0x38860 ;  /* 0x000388600909a836 */ /* 0x000fc40000000000 */
[----:B------:R-:W-:Y:S01]  /*92a0*/  FADD.FTZ R199, R199, R198 ;  /* 0x000000c6c7c77221 */ /* 0x000fe20000010000 */
[----:B------:R-:W1:Y:S01]  /*92b0*/  MUFU.EX2 R178, R178 ;  /* 0x000000b200b27308 */ /* 0x000e620000000800 */
[----:B--2---:R-:W-:Y:S01]  /*92c0*/  F2FP.BF16.F32.PACK_AB R165, R10, R11 ;  /* 0x0000000b0aa5723e */ /* 0x004fe200000010ff */
[----:B------:R-:W-:Y:S01]  /*92d0*/  FADD.FTZ R14, R14, R21 ;  /* 0x000000150e0e7221 */ /* 0x000fe20000010000 */
[----:B------:R-:W-:Y:S01]  /*92e0*/  FADD.FTZ R200, R200, R199 ;  /* 0x000000c7c8c87221 */ /* 0x000fe20000010000 */
[----:B------:R-:W-:Y:S02]  /*92f0*/  @!P2 PRMT R9, RZ, 0x654, R9 ;  /* 0x00000654ff09a816 */ /* 0x000fe40000000009 */
        /* <DEDUP_REMOVED lines=15> */
[----:B------:R-:W-:Y:S01]  /*93f0*/  R2UR UR10, R182 ;  /* 0x00000000b60a72ca */ /* 0x000fe200000e0000 */
[----:B------:R-:W-:Y:S01]  /*9400*/  UMOV UR11, 0x40000040 ;  /* 0x40000040000b7882 */ /* 0x000fe20000000000 */
[----:B------:R-:W-:Y:S02]  /*9410*/  VIADD R182, R208, 0x100 ;  /* 0x00000100d0b67836 */ /* 0x000fe40000000000 */
[----:B------:R-:W-:Y:S01]  /*9420*/  FADD.FTZ R205, R206, R205 ;  /* 0x000000cdcecd7221 */ /* 0x000fe20000010000 */
[----:B------:R-:W-:Y:S02]  /*9430*/  VIADD R208, R208, 0x180 ;  /* 0x00000180d0d07836 */ /* 0x000fe40000000000 */
        /* <DEDUP_REMOVED lines=13> */
[----:B------:R-:W-:Y:S01]  /*9510*/  FADD.FTZ R6, R178, R13 ;  /* 0x0000000db2067221 */ /* 0x000fe20000010000 */
[----:B------:R-:W-:-:S02]  /*9520*/  IMAD.MOV.U32 R13, RZ, RZ, R2 ;  /* 0x000000ffff0d7224 */ /* 0x000fc400078e0002 */
[----:B------:R-:W-:Y:S01]  /*9530*/  FADD.FTZ R5, R181, R180 ;  /* 0x000000b4b5057221 */ /* 0x000fe20000010000 */
[----:B------:R-:W-:Y:S02]  /*9540*/  WARPGROUP.DEPBAR.LE gsb0, 0x0 ;  /* 0x00008000000079c5 */ /* 0x000fe40000010000 */
[----:B------:R-:W-:-:S06]  /*9550*/  WARPGROUP.ARRIVE ;  /* 0x00000000000079c5 */ /* 0x000fcc0000000000 */
        /* <DEDUP_REMOVED lines=24> */
.L_x_7445:
[----:B------:R-:W-:-:S13]  /*96e0*/  ISETP.LE.AND P1, PT, RZ, UR30, PT ;  /* 0x0000001eff007c0c */ /* 0x000fda000bf23270 */
[----:B------:R-:W-:Y:S05]  /*96f0*/  @!P1 BRA `(.L_x_7455) ;  /* 0x0000002c00409947 */ /* 0x000fea0003800000 */
[----:B------:R-:W-:Y:S01]  /*9700*/  IMAD.MOV.U32 R199, RZ, RZ, R8 ;  /* 0x000000ffffc77224 */ /* 0x000fe200078e0008 */
[----:B------:R-:W-:Y:S01]  /*9710*/  ULDC UR28, c[0x0][0xa80] ;  /* 0x0002a000001c7ab9 */ /* 0x000fe20000000800 */
[----:B------:R-:W-:Y:S02]  /*9720*/  IMAD.MOV.U32 R10, RZ, RZ, R7 ;  /* 0x000000ffff0a7224 */ /* 0x000fe400078e0007 */
[----:B------:R-:W-:-:S07]  /*9730*/  IMAD.MOV.U32 R197, RZ, RZ, R2 ;  /* 0x000000ffffc57224 */ /* 0x000fce00078e0002 */
.L_x_7464:
[----:B------:R-:W-:-:S05]  /*9740*/  VIADD R2, R197, 0x1 ;  /* 0x00000001c5027836 */ /* 0x000fca0000000000 */
[----:B------:R-:W-:-:S04]  /*9750*/  ISETP.NE.AND P1, PT, R2, 0x2, PT ;  /* 0x000000020200780c */ /* 0x000fc80003f25270 */
[----:B------:R-:W-:Y:S02]  /*9760*/  SEL R7, RZ, 0x1, P1 ;  /* 0x00000001ff077807 */ /* 0x000fe40000800000 */
[----:B------:R-:W-:Y:S02]  /*9770*/  SEL R2, R2, RZ, P1 ;  /* 0x000000ff02027207 */ /* 0x000fe40000800000 */
[----:B------:R-:W-:Y:S01]  /*9780*/  LOP3.LUT R16, R16, R7, RZ, 0x3c, !PT ;  /* 0x0000000710107212 */ /* 0x000fe200078e3cff */
[----:B--2---:R-:W-:Y:S06]  /*9790*/  @!P0 BRA `(.L_x_7456) ;  /* 0x0000000000048947 */ /* 0x004fec0003800000 */
[----:B------:R-:W-:Y:S01]  /*97a0*/  BPT.TRAP 0x1 ;  /* 0x000000040000795c */ /* 0x000fe20000300000 */
.L_x_7456:
[----:B0-----:R-:W-:Y:S01]  /*97b0*/  IMAD R9, R2, 0x8, R17 ;  /* 0x0000000802097824 */ /* 0x001fe200078e0211 */
[----:B------:R-:W-:-:S04]  /*97c0*/  SHF.L.U32 R8, R16, 0x1f, RZ ;  /* 0x0000001f10087819 */ /* 0x000fc800000006ff */
[----:B------:R0:W1:Y:S01]  /*97d0*/  SYNCS.PHASECHK.TRANS64.TRYWAIT P1, [R9+URZ+0x38830], R8 ;  /* 0x03883008090075a7 */ /* 0x000062000802017f */
[----:B------:R-:W-:Y:S05]  /*97e0*/  @!P0 BRA `(.L_x_7457) ;  /* 0x0000000000048947 */ /* 0x000fea0003800000 */
[----:B------:R-:W-:Y:S01]  /*97f0*/  BPT.TRAP 0x1 ;  /* 0x000000040000795c */ /* 0x000fe20000300000 */
.L_x_7457:
[----:B------:R-:W-:Y:S01]  /*9800*/  IMAD R7, R2, 0x200, R0 ;  /* 0x0000020002077824 */ /* 0x000fe200078e0200 */
[----:B-1----:R-:W-:Y:S06]  /*9810*/  @P1 BRA `(.L_x_7458) ;  /* 0x0000000000081947 */ /* 0x002fec0003800000 */
[----:B------:R-:W1:Y:S02]  /*9820*/  SYNCS.PHASECHK.TRANS64.TRYWAIT P1, [R9+URZ+0x38830], R8 ;  /* 0x03883008090075a7 */ /* 0x000e64000802017f */
[----:B-1----:R-:W-:Y:S05]  /*9830*/  @!P1 BRA `(.L_x_7459) ;  /* 0x000000c8001c9947 */ /* 0x002fea0003800000 */
.L_x_7458:
[----:B------:R-:W-:Y:S01]  /*9840*/  R2UR UR6, R7 ;  /* 0x00000000070672ca */ /* 0x000fe200000e0000 */
[----:B------:R-:W-:Y:S01]  /*9850*/  WARPGROUP.ARRIVE ;  /* 0x00000000000079c5 */ /* 0x000fe20000000000 */
[----:B------:R-:W-:Y:S01]  /*9860*/  UMOV UR7, 0x40000040 ;  /* 0x4000004000077882 */ /* 0x000fe20000000000 */
[----:B------:R-:W-:Y:S01]  /*9870*/  UMOV UR11, 0x40000040 ;  /* 0x40000040000b7882 */ /* 0x000fe20000000000 */
[----:B------:R-:W-:Y:S01]  /*9880*/  UMOV UR15, 0x40000040 ;  /* 0x40000040000f7882 */ /* 0x000fe20000000000 */
[----:B------:R-:W-:-:S08]  /*9890*/  UMOV UR19, 0x40000040 ;  /* 0x4000004000137882 */ /* 0x000fd00000000000 */
        /* <DEDUP_REMOVED lines=16> */
.L_x_7460:
[----:B------:R2:W3:Y:S01]  /*99a0*/  SYNCS.PHASECHK.TRANS64.TRYWAIT P1, [R9+URZ+0x38850], R8 ;  /* 0x03885008090075a7 */ /* 0x0004e2000802017f */
[----:B------:R-:W-:Y:S05]  /*99b0*/  @!P0 BRA `(.L_x_7461) ;  /* 0x0000000000048947 */ /* 0x000fea0003800000 */
[----:B------:R-:W-:Y:S01]  /*99c0*/  BPT.TRAP 0x1 ;  /* 0x000000040000795c */ /* 0x000fe20000300000 */
.L_x_7461:
[----:B---3--:R-:W-:Y:S05]  /*99d0*/  @P1 BRA `(.L_x_7462) ;  /* 0x0000000000081947 */ /* 0x008fea0003800000 */
[----:B------:R-:W3:Y:S02]  /*99e0*/  SYNCS.PHASECHK.TRANS64.TRYWAIT P1, [R9+URZ+0x38850], R8 ;  /* 0x03885008090075a7 */ /* 0x000ee4000802017f */
[----:B---3--:R-:W-:Y:S05]  /*99f0*/  @!P1 BRA `(.L_x_7463) ;  /* 0x000000c400c09947 */ /* 0x008fea0003800000 */
.L_x_7462:
[----:B------:R-:W-:Y:S01]  /*9a00*/  IMAD R7, R2, 0x1000, R3 ;  /* 0x0000100002077824 */ /* 0x000fe200078e0203 */
[----:B------:R-:W-:Y:S01]  /*9a10*/  WARPGROUP.ARRIVE ;  /* 0x00000000000079c5 */ /* 0x000fe20000000000 */
[----:B------:R-:W-:Y:S01]  /*9a20*/  UMOV UR23, 0x40000040 ;  /* 0x4000004000177882 */ /* 0x000fe20000000000 */
[C---:B------:R-:W-:Y:S01]  /*9a30*/  VIADD R11, R4.reuse, 0x2 ;  /* 0x00000002040b7836 */ /* 0x040fe20000000000 */
[----:B------:R-:W-:Y:S01]  /*9a40*/  UMOV UR25, 0x40000040 ;  /* 0x4000004000197882 */ /* 0x000fe20000000000 */
[C---:B------:R-:W-:Y:S01]  /*9a50*/  R2UR UR22, R7.reuse ;  /* 0x00000000071672ca */ /* 0x040fe200000e0000 */
[----:B0123--:R-:W-:Y:S01]  /*9a60*/  VIADD R8, R7, 0x2 ;  /* 0x0000000207087836 */ /* 0x00ffe20000000000 */
[----:B------:R-:W-:Y:S01]  /*9a70*/  UMOV UR27, 0x40000040 ;  /* 0x40000040001b7882 */ /* 0x000fe20000000000 */
[----:B------:R-:W-:Y:S01]  /*9a80*/  R2UR UR24, R11 ;  /* 0x000000000b1872ca */ /* 0x000fe200000e0000 */
[----:B------:R-:W-:Y:S01]  /*9a90*/  VIADD R11, R4, 0x4 ;  /* 0x00000004040b7836 */ /* 0x000fe20000000000 */
[----:B------:R-:W0:Y:S01]  /*9aa0*/  S2R R12, SR_TID.X ;  /* 0x00000000000c7919 */ /* 0x000e220000002100 */
[----:B------:R-:W-:Y:S01]  /*9ab0*/  R2UR UR26, R8 ;  /* 0x00000000081a72ca */ /* 0x000fe200000e0000 */
[C---:B------:R-:W-:Y:S01]  /*9ac0*/  VIADD R8, R7.reuse, 0x4 ;  /* 0x0000000407087836 */ /* 0x040fe20000000000 */
[----:B------:R-:W-:Y:S01]  /*9ad0*/  UMOV UR6, UR28 ;  /* 0x0000001c00067c82 */ /* 0x000fe20008000000 */
[----:B------:R-:W-:Y:S01]  /*9ae0*/  VIADD R15, R4, 0x800 ;  /* 0x00000800040f7836 */ /* 0x000fe20000000000 */
[----:B------:R-:W-:Y:S01]  /*9af0*/  UMOV UR11, 0x40000040 ;  /* 0x40000040000b7882 */ /* 0x000fe20000000000 */
[----:B------:R-:W-:-:S02]  /*9b00*/  VIADD R13, R7, 0x800 ;  /* 0x00000800070d7836 */ /* 0x000fc40000000000 */
[----:B------:R-:W-:Y:S01]  /*9b10*/  HGMMA.64x64x16.F32.BF16 R152, gdesc[UR20], R152, gsb0 ;  /* 0x00e00000149879f0 */ /* 0x000fe20008001898 */
[----:B------:R-:W-:-:S05]  /*9b20*/  IMAD R204, R2, 0x1000, R19 ;  /* 0x0000100002cc7824 */ /* 0x000fca00078e0213 */
[----:B------:R-:W-:Y:S02]  /*9b30*/  R2UR UR10, R204 ;  /* 0x00000000cc0a72ca */ /* 0x000fe400000e0000 */
[----:B0-----:R-:W-:Y:S01]  /*9b40*/  SHF.R.U32.HI R12, RZ, 0x7, R12 ;  /* 0x00000007ff0c7819 */ /* 0x001fe2000001160c */
        /* <DEDUP_REMOVED lines=337> */
[----:B------:R-:W-:Y:S01]  /*b060*/  FMUL.FTZ R196, R7, UR6 ;  /* 0x0000000607c47c20 */ /* 0x000fe20008410000 */
[----:B------:R-:W-:Y:S01]  /*b070*/  FMNMX.FTZ R13, R171, R8, !PT ;  /* 0x00000008ab0d7209 */ /* 0x000fe20007810000 */
[----:B------:R-:W-:Y:S02]  /*b080*/  FADD.FTZ R10, -R7, R10 ;  /* 0x0000000a070a7221 */ /* 0x000fe40000010100 */
[--C-:B------:R-:W-:Y:S01]  /*b090*/  FFMA.FTZ R12, R153, UR6, -R196.reuse ;  /* 0x00000006990c7c23 */ /* 0x100fe200080108c4 */
[----:B------:R-:W-:Y:S01]  /*b0a0*/  FMNMX.FTZ R8, R174, R13, !PT ;  /* 0x0000000dae087209 */ /* 0x000fe20007810000 */
[--C-:B------:R-:W-:Y:S01]  /*b0b0*/  FFMA.FTZ R11, R152, UR6, -R196.reuse ;  /* 0x00000006980b7c23 */ /* 0x100fe200080108c4 */
[----:B------:R-:W-:Y:S01]  /*b0c0*/  FMUL.FTZ R10, R10, UR6 ;  /* 0x000000060a0a7c20 */ /* 0x000fe20008410000 */
        /* <DEDUP_REMOVED lines=19> */
[----:B------:R-:W-:Y:S03]  /*b200*/  MUFU.EX2 R11, R11 ;  /* 0x0000000b000b7308 */ /* 0x000fe60000000800 */
[----:B------:R-:W1:Y:S01]  /*b210*/  SHFL.BFLY PT, R153, R8, 0x2, 0x1f ;  /* 0x0c401f0008997f89 */ /* 0x000e6200000e0000 */
[-C--:B0-----:R-:W-:Y:S01]  /*b220*/  FMUL.FTZ R24, R24, R10.reuse ;  /* 0x0000000a18187220 */ /* 0x081fe20000410000 */
        /* <DEDUP_REMOVED lines=22> */
[----:B-1----:R-:W-:Y:S01]  /*b390*/  FMNMX.FTZ R153, R8, R153, !PT ;  /* 0x0000009908997209 */ /* 0x002fe20007810000 */
        /* <DEDUP_REMOVED lines=28> */
[----:B0-----:R-:W-:Y:S01]  /*b560*/  FMNMX.FTZ R8, R153, R8, !PT ;  /* 0x0000000899087209 */ /* 0x001fe20007810000 */
[----:B------:R-:W-:Y:S01]  /*b570*/  FFMA.FTZ R153, R181, UR6, -R196 ;  /* 0x00000006b5997c23 */ /* 0x000fe200080108c4 */
[----:B------:R-:W-:Y:S01]  /*b580*/  MUFU.EX2 R188, R188 ;  /* 0x000000bc00bc7308 */ /* 0x000fe20000000800 */
[----:B-1----:R-:W-:Y:S01]  /*b590*/  F2FP.BF16.F32.PACK_AB R156, R20, R15 ;  /* 0x0000000f149c723e */ /* 0x002fe200000010ff */
[-C--:B------:R-:W-:Y:S01]  /*b5a0*/  FMUL.FTZ R112, R112, R10.reuse ;  /* 0x0000000a70707220 */ /* 0x080fe20000410000 */
[----:B------:R-:W-:Y:S01]  /*b5b0*/  FADD.FTZ R152, -R8, R199 ;  /* 0x000000c708987221 */ /* 0x000fe20000010100 */
[-C--:B------:R-:W-:Y:S01]  /*b5c0*/  FMUL.FTZ R113, R113, R10.reuse ;  /* 0x0000000a71717220 */ /* 0x080fe20000410000 */
[-C--:B------:R-:W-:Y:S01]  /*b5d0*/  FMUL.FTZ R116, R116, R10.reuse ;  /* 0x0000000a74747220 */ /* 0x080fe20000410000 */
[-C--:B------:R-:W-:Y:S01]  /*b5e0*/  FMUL.FTZ R117, R117, R10.reuse ;  /* 0x0000000a75757220 */ /* 0x080fe20000410000 */
[----:B------:R-:W-:Y:S01]  /*b5f0*/  FMUL.FTZ R181, R152, UR6 ;  /* 0x0000000698b57c20 */ /* 0x000fe20008410000 */
[----:B------:R0:W-:Y:S01]  /*b600*/  MUFU.EX2 R199, R153 ;  /* 0x0000009900c77308 */ /* 0x0001e20000000800 */
[----:B------:R-:W-:Y:S01]  /*b610*/  FMUL.FTZ R152, R8, UR6 ;  /* 0x0000000608987c20 */ /* 0x000fe20008410000 */
[-C--:B------:R-:W-:Y:S01]  /*b620*/  FMUL.FTZ R120, R120, R10.reuse ;  /* 0x0000000a78787220 */ /* 0x080fe20000410000 */
[-C--:B------:R-:W-:Y:S01]  /*b630*/  FMUL.FTZ R121, R121, R10.reuse ;  /* 0x0000000a79797220 */ /* 0x080fe20000410000 */
[----:B------:R-:W-:Y:S01]  /*b640*/  FMUL.FTZ R124, R124, R10 ;  /* 0x0000000a7c7c7220 */ /* 0x000fe20000410000 */
[--C-:B------:R-:W-:Y:S01]  /*b650*/  FFMA.FTZ R196, R154, UR6, -R152.reuse ;  /* 0x000000069ac47c23 */ /* 0x100fe20008010898 */
[--C-:B------:R-:W-:Y:S01]  /*b660*/  FFMA.FTZ R201, R155, UR6, -R152.reuse ;  /* 0x000000069bc97c23 */ /* 0x100fe20008010898 */
[----:B------:R-:W-:Y:S01]  /*b670*/  FFMA.FTZ R198, R158, UR6, -R152 ;  /* 0x000000069ec67c23 */ /* 0x000fe20008010898 */
[----:B------:R-:W1:Y:S01]  /*b680*/  MUFU.EX2 R181, R181 ;  /* 0x000000b500b57308 */ /* 0x000e620000000800 */
[----:B0-----:R-:W-:-:S02]  /*b690*/  IMAD.MOV R153, RZ, RZ, -R184 ;  /* 0x000000ffff997224 */ /* 0x001fc400078e0ab8 */
[--C-:B------:R-:W-:Y:S01]  /*b6a0*/  FFMA.FTZ R203, R159, UR6, -R152.reuse ;  /* 0x000000069fcb7c23 */ /* 0x100fe20008010898 */
[--C-:B------:R-:W-:Y:S01]  /*b6b0*/  FFMA.FTZ R200, R162, UR6, -R152.reuse ;  /* 0x00000006a2c87c23 */ /* 0x100fe20008010898 */
[--C-:B------:R-:W-:Y:S01]  /*b6c0*/  FFMA.FTZ R205, R163, UR6, -R152.reuse ;  /* 0x00000006a3cd7c23 */ /* 0x100fe20008010898 */
[--C-:B------:R-:W-:Y:S01]  /*b6d0*/  FFMA.FTZ R202, R166, UR6, -R152.reuse ;  /* 0x00000006a6ca7c23 */ /* 0x100fe20008010898 */
        /* <DEDUP_REMOVED lines=10> */
[----:B------:R0:W-:Y:S01]  /*b780*/  @!P2 SYNCS.ARRIVE.TRANS64.RED.A1T0 RZ, [R153+URZ], RZ ;  /* 0x000000ff99ffa9a7 */ /* 0x0001e2000810043f */
[--C-:B------:R-:W-:Y:S01]  /*b790*/  FFMA.FTZ R182, R182, UR6, -R152.reuse ;  /* 0x00000006b6b67c23 */ /* 0x100fe20008010898 */
[----:B------:R-:W-:Y:S01]  /*b7a0*/  FFMA.FTZ R183, R183, UR6, -R152 ;  /* 0x00000006b7b77c23 */ /* 0x000fe20008010898 */
[----:B------:R-:W-:Y:S01]  /*b7b0*/  @!P1 IMAD R154, R197, 0x40, R22 ;  /* 0x00000040c59a9824 */ /* 0x000fe200078e0216 */
[----:B------:R-:W-:Y:S01]  /*b7c0*/  MUFU.EX2 R196, R196 ;  /* 0x000000c400c47308 */ /* 0x000fe20000000800 */
[----:B------:R-:W-:Y:S01]  /*b7d0*/  F2FP.BF16.F32.PACK_AB R152, R12, R11 ;  /* 0x0000000b0c98723e */ /* 0x000fe200000010ff */
[----:B-1----:R-:W-:Y:S01]  /*b7e0*/  FMUL.FTZ R26, R26, R181 ;  /* 0x000000b51a1a7220 */ /* 0x002fe20000410000 */
[----:B------:R-:W-:Y:S01]  /*b7f0*/  @!P1 IMAD R154, R154, 0x4, R17 ;  /* 0x000000049a9a9824 */ /* 0x000fe200078e0211 */
[----:B------:R-:W-:Y:S01]  /*b800*/  F2FP.BF16.F32.PACK_AB R158, R188, R21 ;  /* 0x00000015bc9e723e */ /* 0x000fe200000010ff */
[-C--:B------:R-:W-:Y:S01]  /*b810*/  FMUL.FTZ R27, R27, R181.reuse ;  /* 0x000000b51b1b7220 */ /* 0x080fe20000410000 */
[-C--:B------:R-:W-:Y:S01]  /*b820*/  FMUL.FTZ R30, R30, R181.reuse ;  /* 0x000000b51e1e7220 */ /* 0x080fe20000410000 */
[-C--:B------:R-:W-:Y:S01]  /*b830*/  FMUL.FTZ R31, R31, R181.reuse ;  /* 0x000000b51f1f7220 */ /* 0x080fe20000410000 */
[----:B------:R-:W-:Y:S01]  /*b840*/  @!P1 STS [R154+0x38400], R10 ;  /* 0x0384000a9a009388 */ /* 0x000fe20000000800 */
[----:B------:R-:W0:Y:S01]  /*b850*/  MUFU.EX2 R201, R201 ;  /* 0x000000c900c97308 */ /* 0x000e220000000800 */
[-C--:B------:R-:W-:Y:S01]  /*b860*/  FMUL.FTZ R34, R34, R181.reuse ;  /* 0x000000b522227220 */ /* 0x080fe20000410000 */
[-C--:B------:R-:W-:Y:S01]  /*b870*/  FMUL.FTZ R35, R35, R181.reuse ;  /* 0x000000b523237220 */ /* 0x080fe20000410000 */
[----:B------:R1:W-:Y:S01]  /*b880*/  @!P1 STS [R154+0x38420], R181 ;  /* 0x038420b59a009388 */ /* 0x0003e20000000800 */
        /* <DEDUP_REMOVED lines=9> */
[----:B-1----:R-:W-:Y:S01]  /*b920*/  F2FP.BF16.F32.PACK_AB R154, R14, R13 ;  /* 0x0000000d0e9a723e */ /* 0x002fe200000010ff */
        /* <DEDUP_REMOVED lines=78> */
[----:B------:R-:W-:Y:S01]  /*be10*/  FMUL.FTZ R151, R151, R181 ;  /* 0x000000b597977220 */ /* 0x000fe20000410000 */
[----:B------:R2:W-:Y:S01]  /*be20*/  STSM.16.M88.4 [R185+0x36400], R152 ;  /* 0x03640098b9007844 */ /* 0x0005e20000000200 */
[----:B------:R-:W-:-:S02]  /*be30*/  VIADD R197, R204, 0x80 ;  /* 0x00000080ccc57836 */ /* 0x000fc40000000000 */
[----:B------:R-:W-:Y:S01]  /*be40*/  FFMA.FTZ R5, R10, R5, R11 ;  /* 0x000000050a057223 */ /* 0x000fe2000001000b */
[----:B------:R-:W0:Y:S01]  /*be50*/  MUFU.EX2 R171, R171 ;  /* 0x000000ab00ab7308 */ /* 0x000e220000000800 */
[----:B-1----:R-:W-:Y:S01]  /*be60*/  F2FP.BF16.F32.PACK_AB R162, R173, R172 ;  /* 0x000000acada2723e */ /* 0x002fe200000010ff */
[----:B------:R2:W-:Y:S01]  /*be70*/  STSM.16.M88.4 [R189], R156 ;  /* 0x0000009cbd007844 */ /* 0x0005e20000000200 */
[----:B------:R-:W-:Y:S01]  /*be80*/  FFMA.FTZ R6, R181, R6, R196 ;  /* 0x00000006b5067223 */ /* 0x000fe200000100c4 */
[----:B------:R-:W-:Y:S01]  /*be90*/  FADD.FTZ R12, R12, R5 ;  /* 0x000000050c0c7221 */ /* 0x000fe20000010000 */
[----:B------:R-:W-:Y:S01]  /*bea0*/  ISETP.LT.AND P1, PT, RZ, UR30, PT ;  /* 0x0000001eff007c0c */ /* 0x000fe2000bf21270 */
[----:B------:R-:W-:Y:S02]  /*beb0*/  @!P2 VIADD R9, R9, 0x38860 ;  /* 0x000388600909a836 */ /* 0x000fe40000000000 */
[----:B------:R-:W-:Y:S01]  /*bec0*/  FADD.FTZ R201, R201, R6 ;  /* 0x00000006c9c97221 */ /* 0x000fe20000010000 */
[----:B------:R-:W-:Y:S01]  /*bed0*/  MUFU.EX2 R174, R174 ;  /* 0x000000ae00ae7308 */ /* 0x000fe20000000800 */
[----:B------:R-:W-:Y:S01]  /*bee0*/  FADD.FTZ R13, R13, R12 ;  /* 0x0000000c0d0d7221 */ /* 0x000fe20000010000 */
[----:B------:R-:W-:Y:S01]  /*bef0*/  UIADD3 UR30, UR30, -0x1, URZ ;  /* 0xffffffff1e1e7890 */ /* 0x000fe2000fffe03f */
[----:B------:R-:W-:Y:S01]  /*bf00*/  FADD.FTZ R198, R198, R201 ;  /* 0x000000c9c6c67221 */ /* 0x000fe20000010000 */
[----:B------:R-:W-:Y:S01]  /*bf10*/  @!P2 PRMT R9, RZ, 0x654, R9 ;  /* 0x00000654ff09a816 */ /* 0x000fe20000000009 */
[----:B------:R-:W-:Y:S01]  /*bf20*/  FADD.FTZ R14, R14, R13 ;  /* 0x0000000d0e0e7221 */ /* 0x000fe20000010000 */
[----:B------:R-:W-:-:S02]  /*bf30*/  IMAD.MOV.U32 R10, RZ, RZ, R7 ;  /* 0x000000ffff0a7224 */ /* 0x000fc400078e0007 */
        /* <DEDUP_REMOVED lines=16> */
[----:B------:R2:W-:Y:S01]  /*c040*/  STSM.16.M88.4 [R186], R160 ;  /* 0x000000a0ba007844 */ /* 0x0005e20000000200 */
[----:B------:R-:W-:Y:S01]  /*c050*/  FADD.FTZ R169, R169, R168 ;  /* 0x000000a8a9a97221 */ /* 0x000fe20000010000 */
[----:B------:R-:W1:Y:S01]  /*c060*/  MUFU.EX2 R180, R180 ;  /* 0x000000b400b47308 */ /* 0x000e620000000800 */
[----:B------:R-:W-:Y:S02]  /*c070*/  FADD.FTZ R171, R171, R170 ;  /* 0x000000aaabab7221 */ /* 0x000fe40000010000 */
[----:B------:R-:W-:Y:S02]  /*c080*/  FADD.FTZ R172, R172, R169 ;  /* 0x000000a9acac7221 */ /* 0x000fe40000010000 */
[----:B------:R-:W-:Y:S02]  /*c090*/  FADD.FTZ R174, R174, R171 ;  /* 0x000000abaeae7221 */ /* 0x000fe40000010000 */
[----:B------:R-:W-:Y:S01]  /*c0a0*/  FADD.FTZ R173, R173, R172 ;  /* 0x000000acadad7221 */ /* 0x000fe20000010000 */
[----:B------:R-:W-:Y:S01]  /*c0b0*/  MUFU.EX2 R178, R178 ;  /* 0x000000b200b27308 */ /* 0x000fe20000000800 */
[----:B0-----:R-:W-:Y:S01]  /*c0c0*/  F2FP.BF16.F32.PACK_AB R164, R177, R176 ;  /* 0x000000b0b1a4723e */ /* 0x001fe200000010ff */
[----:B------:R-:W-:Y:S01]  /*c0d0*/  FADD.FTZ R175, R175, R174 ;  /* 0x000000aeafaf7221 */ /* 0x000fe20000010000 */
[----:B------:R-:W-:-:S04]  /*c0e0*/  FADD.FTZ R176, R176, R173 ;  /* 0x000000adb0b07221 */ /* 0x000fc80000010000 */
[----:B------:R-:W-:Y:S01]  /*c0f0*/  FADD.FTZ R177, R177, R176 ;  /* 0x000000b0b1b17221 */ /* 0x000fe20000010000 */
[----:B------:R-:W0:Y:S01]  /*c100*/  MUFU.EX2 R179, R179 ;  /* 0x000000b300b37308 */ /* 0x000e220000000800 */
[----:B-1----:R-:W-:Y:S02]  /*c110*/  F2FP.BF16.F32.PACK_AB R166, R199, R180 ;  /* 0x000000b4c7a6723e */ /* 0x002fe400000010ff */
[----:B------:R-:W-:-:S04]  /*c120*/  FADD.FTZ R180, R180, R177 ;  /* 0x000000b1b4b47221 */ /* 0x000fc80000010000 */
[----:B------:R-:W-:Y:S01]  /*c130*/  FADD.FTZ R5, R199, R180 ;  /* 0x000000b4c7057221 */ /* 0x000fe20000010000 */
[----:B------:R-:W1:Y:S01]  /*c140*/  MUFU.EX2 R182, R182 ;  /* 0x000000b600b67308 */ /* 0x000e620000000800 */
[----:B------:R-:W-:-:S07]  /*c150*/  IMAD.MOV.U32 R199, RZ, RZ, R8 ;  /* 0x000000ffffc77224 */ /* 0x000fce00078e0008 */
[----:B------:R-:W3:Y:S01]  /*c160*/  MUFU.EX2 R183, R183 ;  /* 0x000000b700b77308 */ /* 0x000ee20000000800 */
[----:B0-----:R-:W-:Y:S01]  /*c170*/  F2FP.BF16.F32.PACK_AB R165, R179, R178 ;  /* 0x000000b2b3a5723e */ /* 0x001fe200000010ff */
[----:B------:R-:W-:-:S04]  /*c180*/  FADD.FTZ R178, R178, R175 ;  /* 0x000000afb2b27221 */ /* 0x000fc80000010000 */
[----:B------:R-:W-:-:S04]  /*c190*/  FADD.FTZ R179, R179, R178 ;  /* 0x000000b2b3b37221 */ /* 0x000fc80000010000 */
[----:B-1----:R-:W-:Y:S01]  /*c1a0*/  FADD.FTZ R6, R182, R179 ;  /* 0x000000b3b6067221 */ /* 0x002fe20000010000 */
[----:B---3--:R-:W-:-:S03]  /*c1b0*/  F2FP.BF16.F32.PACK_AB R167, R183, R182 ;  /* 0x000000b6b7a7723e */ /* 0x008fc600000010ff */
[----:B------:R-:W-:Y:S02]  /*c1c0*/  FADD.FTZ R6, R183, R6 ;  /* 0x00000006b7067221 */ /* 0x000fe40000010000 */
[----:B------:R2:W-:Y:S01]  /*c1d0*/  STSM.16.M88.4 [R187], R164 ;  /* 0x000000a4bb007844 */ /* 0x0005e20000000200 */
[----:B------:R-:W-:-:S06]  /*c1e0*/  WARPGROUP.ARRIVE ;  /* 0x00000000000079c5 */ /* 0x000fcc0000000000 */
[----:B------:R-:W-:Y:S01]  /*c1f0*/  HGMMA.64x256x16.F32.BF16 R24, R152, gdesc[UR8].tnspB, R24, gsb0 ;  /* 0x43e0000898187df0 */ /* 0x000fe20008001818 */
        /* <DEDUP_REMOVED lines=10> */
[----:B------:R-:W-:Y:S01]  /*c2a0*/  IMAD.MOV.U32 R197, RZ, RZ, R2 ;  /* 0x000000ffffc57224 */ /* 0x000fe200078e0002 */
[----:B------:R-:W-:Y:S02]  /*c2b0*/  WARPGROUP.DEPBAR.LE gsb0, 0x0 ;  /* 0x00008000000079c5 */ /* 0x000fe40000010000 */
[----:B------:R-:W-:-:S15]  /*c2c0*/  WARPGROUP.ARRIVE ;  /* 0x00000000000079c5 */ /* 0x000fde0000000000 */
[----:B------:R-:W-:-:S07]  /*c2d0*/  NOP ;  /* 0x0000000000007918 */ /* 0x000fce0000000000 */
        /* <DEDUP_REMOVED lines=18> */
.L_x_7455:
[----:B------:R-:W1:Y:S01]  /*c400*/  SHFL.BFLY PT, R0, R5, 0x2, 0x1f ;  /* 0x0c401f0005007f89 */ /* 0x000e6200000e0000 */
[----:B------:R-:W-:Y:S01]  /*c410*/  IMAD.U32 R12, RZ, RZ, UR6 ;  /* 0x00000006ff0c7e24 */ /* 0x000fe2000f8e00ff */
[----:B------:R-:W-:Y:S02]  /*c420*/  UIADD3 UR36, UR36, 0x1, URZ ;  /* 0x0000000124247890 */ /* 0x000fe4000fffe03f */
[----:B0-2---:R-:W0:Y:S01]  /*c430*/  SHFL.BFLY PT, R9, R6, 0x2, 0x1f ;  /* 0x0c401f0006097f89 */ /* 0x005e2200000e0000 */
[----:B------:R-:W-:Y:S08]  /*c440*/  BAR.ARV 0x8, 0x100 ;  /* 0x0204000000007b1d */ /* 0x000ff00000002000 */
[----:B------:R-:W-:Y:S01]  /*c450*/  BAR.SYNC.DEFER_BLOCKING 0xf, 0x100 ;  /* 0x03c4000000007b1d */ /* 0x000fe20000010000 */
[----:B-1----:R-:W-:Y:S01]  /*c460*/  FADD.FTZ R0, R0, R5 ;  /* 0x0000000500007221 */ /* 0x002fe20000010000 */
[----:B------:R-:W-:-:S02]  /*c470*/  VIADD R5, R2, 0x1 ;  /* 0x0000000102057836 */ /* 0x000fc40000000000 */
[----:B0-----:R-:W-:Y:S02]  /*c480*/  FADD.FTZ R11, R9, R6 ;  /* 0x00000006090b7221 */ /* 0x001fe40000010000 */
[----:B------:R-:W0:Y:S01]  /*c490*/  SHFL.BFLY PT, R3, R0, 0x1, 0x1f ;  /* 0x0c201f0000037f89 */ /* 0x000e2200000e0000 */
[----:B------:R-:W-:-:S03]  /*c4a0*/  ISETP.NE.AND P1, PT, R5, 0x2, PT ;  /* 0x000000020500780c */ /* 0x000fc60003f25270 */
[----:B------:R-:W1:Y:S01]  /*c4b0*/  SHFL.BFLY PT, R4, R11, 0x1, 0x1f ;  /* 0x0c201f000b047f89 */ /* 0x000e6200000e0000 */
[----:B0-----:R-:W-:Y:S01]  /*c4c0*/  FADD.FTZ R10, R0, R3 ;  /* 0x00000003000a7221 */ /* 0x001fe20000010000 */
[----:B------:R-:W-:Y:S02]  /*c4d0*/  IMAD.MOV R3, RZ, RZ, -R184 ;  /* 0x000000ffff037224 */ /* 0x000fe400078e0ab8 */
[----:B------:R-:W-:Y:S02]  /*c4e0*/  IMAD.MOV.U32 R0, RZ, RZ, -0x800000 ;  /* 0xff800000ff007424 */ /* 0x000fe400078e00ff */
[----:B-1----:R-:W-:Y:S01]  /*c4f0*/  FADD.FTZ R9, R11, R4 ;  /* 0x000000040b097221 */ /* 0x002fe20000010000 */
[----:B------:R-:W-:Y:S01]  /*c500*/  FSETP.NE.FTZ.AND P2, PT, R10, RZ, PT ;  /* 0x000000ff0a00720b */ /* 0x000fe20003f55000 */
[----:B------:R-:W-:Y:S01]  /*c510*/  IMAD.MOV.U32 R4, RZ, RZ, RZ ;  /* 0x000000ffff047224 */ /* 0x000fe200078e00ff */
[----:B------:R-:W-:Y:S01]  /*c520*/  ISETP.NE.AND P0, PT, R18, R3, PT ;  /* 0x000000031200720c */ /* 0x000fe20003f05270 */
[----:B------:R-:W-:Y:S01]  /*c530*/  IMAD.MOV.U32 R3, RZ, RZ, RZ ;  /* 0x000000ffff037224 */ /* 0x000fe200078e00ff */
[----:B------:R-:W-:-:S02]  /*c540*/  FSETP.NE.FTZ.AND P3, PT, R9, RZ, PT ;  /* 0x000000ff0900720b */ /* 0x000fc40003f75000 */
[----:B------:R-:W-:-:S04]  /*c550*/  SEL R11, RZ, 0x1, P1 ;  /* 0x00000001ff0b7807 */ /* 0x000fc80000800000 */
[----:B------:R-:W-:-:S03]  /*c560*/  LOP3.LUT R16, R16, R11, RZ, 0x3c, !PT ;  /* 0x0000000b10107212 */ /* 0x000fc600078e3cff */
[----:B------:R-:W0:Y:S02]  /*c570*/  @P2 MUFU.RCP R3, R10 ;  /* 0x0000000a00032308 */ /* 0x000e240000001000 */
[----:B------:R-:W-:Y:S02]  /*c580*/  @!P0 IMAD R2, R2, 0x40, R22 ;  /* 0x0000004002028824 */ /* 0x000fe400078e0216 */
[----:B------:R-:W-:Y:S02]  /*c590*/  @P3 FMUL.FTZ R12, R12, 0.69314718246459960938 ;  /* 0x3f3172180c0c3820 */ /* 0x000fe40000410000 */
        /* <DEDUP_REMOVED lines=10> */
[----:B------:R2:W0:Y:S01]  /*c640*/  @P3 MUFU.LG2 R11, R9 ;  /* 0x00000009000b3308 */ /* 0x0004220000000c00 */
        /* <DEDUP_REMOVED lines=9> */
[----:B------:R-:W-:Y:S01]  /*c6e0*/  FMUL.FTZ R201, R49, R3 ;  /* 0x0000000331c97220 */ /* 0x000fe20000410000 */
[----:B-1----:R-:W-:-:S02]  /*c6f0*/  IMAD.U32 R2, RZ, RZ, UR6 ;  /* 0x00000006ff027e24 */ /* 0x002fc4000f8e00ff */
[-C--:B------:R-:W-:Y:S01]  /*c700*/  FMUL.FTZ R202, R52, R3.reuse ;  /* 0x0000000334ca7220 */ /* 0x080fe20000410000 */
[-C--:B------:R-:W-:Y:S01]  /*c710*/  FMUL.FTZ R199, R53, R3.reuse ;  /* 0x0000000335c77220 */ /* 0x080fe20000410000 */
[-C--:B------:R-:W-:Y:S01]  /*c720*/  FMUL.FTZ R200, R56, R3.reuse ;  /* 0x0000000338c87220 */ /* 0x080fe20000410000 */
[----:B------:R-:W-:Y:S01]  /*c730*/  @P2 FMUL.FTZ R2, R2, 0.69314718246459960938 ;  /* 0x3f31721802022820 */ /* 0x000fe20000410000 */
        /* <DEDUP_REMOVED lines=118> */
.L_x_7431:
        /* <DEDUP_REMOVED lines=10> */
[----:B------:R-:W-:Y:S01]  /*cf40*/  IMAD R7, R215, 0x40, R23 ;  /* 0x00000040d7077824 */ /* 0x000fe200078e0217 */
[----:B------:R-:W-:Y:S01]  /*cf50*/  F2FP.BF16.F32.PACK_AB R6, R6, R205 ;  /* 0x000000cd0606723e */ /* 0x000fe200000010ff */
[----:B------:R-:W-:Y:S01]  /*cf60*/  USHF.R.S32.HI UR12, URZ, 0x1f, UR42 ;  /* 0x0000001f3f0c7899 */ /* 0x000fe2000801142a */
[----:B------:R-:W-:Y:S01]  /*cf70*/  BAR.SYNC.DEFER_BLOCKING 0x1, 0x100 ;  /* 0x0044000000007b1d */ /* 0x000fe20000010000 */
[----:B------:R-:W-:Y:S01]  /*cf80*/  F2FP.BF16.F32.PACK_AB R112, R113, R112 ;  /* 0x000000707170723e */ /* 0x000fe200000010ff */
[----:B------:R-:W-:Y:S01]  /*cf90*/  USHF.R.S32.HI UR13, URZ, 0x1f, UR39 ;  /* 0x0000001f3f0d7899 */ /* 0x000fe20008011427 */
[----:B------:R-:W-:Y:S02]  /*cfa0*/  F2FP.BF16.F32.PACK_AB R113, R19, R114 ;  /* 0x000000721371723e */ /* 0x000fe400000010ff */
[----:B------:R-:W-:Y:S02]  /*cfb0*/  F2FP.BF16.F32.PACK_AB R114, R117, R116 ;  /* 0x000000747572723e */ /* 0x000fe400000010ff */
[----:B------:R-:W-:Y:S01]  /*cfc0*/  F2FP.BF16.F32.PACK_AB R115, R108, R115 ;  /* 0x000000736c73723e */ /* 0x000fe200000010ff */
[----:B------:R-:W1:Y:S01]  /*cfd0*/  SHFL.IDX PT, R41, R216, RZ, 0x1f ;  /* 0x00001fffd8297589 */ /* 0x000e6200000e0000 */
        /* <DEDUP_REMOVED lines=10> */
[----:B------:R-:W-:Y:S02]  /*d080*/  MOV R92, R17 ;  /* 0x00000011005c7202 */ /* 0x000fe40000000f00 */
[----:B0-----:R-:W-:Y:S02]  /*d090*/  MOV R93, R4 ;  /* 0x00000004005d7202 */ /* 0x001fe40000000f00 */
[----:B------:R-:W-:-:S02]  /*d0a0*/  F2FP.BF16.F32.PACK_AB R146, R149, R148 ;  /* 0x000000949592723e */ /* 0x000fc400000010ff */
[----:B------:R-:W-:Y:S01]  /*d0b0*/  F2FP.BF16.F32.PACK_AB R147, R151, R150 ;  /* 0x000000969793723e */ /* 0x000fe200000010ff */
[----:B------:R-:W-:-:S04]  /*d0c0*/  IMAD.WIDE R4, R219, 0x2, R92 ;  /* 0x00000002db047825 */ /* 0x000fc800078e025c */
[----:B------:R-:W-:Y:S01]  /*d0d0*/  IMAD.WIDE R92, R7, 0x2, R92 ;  /* 0x00000002075c7825 */ /* 0x000fe200078e025c */
[C---:B------:R-:W-:Y:S02]  /*d0e0*/  IADD3 R15, P3, R4.reuse, 0x40, RZ ;  /* 0x00000040040f7810 */ /* 0x040fe40007f7e0ff */
[----:B------:R-:W-:Y:S02]  /*d0f0*/  IADD3 R25, P4, R4, 0x60, RZ ;  /* 0x0000006004197810 */ /* 0x000fe40007f9e0ff */
[----:B------:R-:W-:Y:S02]  /*d100*/  LOP3.LUT R14, R15, 0x380, RZ, 0xc0, !PT ;  /* 0x000003800f0e7812 */ /* 0x000fe400078ec0ff */
[----:B------:R-:W-:Y:S02]  /*d110*/  LOP3.LUT R24, R25, 0x380, RZ, 0xc0, !PT ;  /* 0x0000038019187812 */ /* 0x000fe400078ec0ff */
[----:B------:R-:W-:Y:S02]  /*d120*/  SHF.R.U64 R14, R14, 0x3, RZ ;  /* 0x000000030e0e7819 */ /* 0x000fe400000012ff */
[----:B------:R-:W-:-:S02]  /*d130*/  SHF.R.U64 R24, R24, 0x3, RZ ;  /* 0x0000000318187819 */ /* 0x000fc400000012ff */
[----:B------:R-:W-:Y:S01]  /*d140*/  LOP3.LUT R14, R14, R15, RZ, 0x3c, !PT ;  /* 0x0000000f0e0e7212 */ /* 0x000fe200078e3cff */
[--C-:B------:R-:W-:Y:S01]  /*d150*/  IMAD.X R15, RZ, RZ, R5.reuse, P3 ;  /* 0x000000ffff0f7224 */ /* 0x100fe200018e0605 */
[----:B------:R-:W-:Y:S01]  /*d160*/  LOP3.LUT R24, R24, R25, RZ, 0x3c, !PT ;  /* 0x0000001918187212 */ /* 0x000fe200078e3cff */
[----:B------:R-:W-:Y:S01]  /*d170*/  IMAD.X R25, RZ, RZ, R5, P4 ;  /* 0x000000ffff197224 */ /* 0x000fe200020e0605 */
[C---:B------:R-:W-:Y:S02]  /*d180*/  IADD3 R29, P5, R4.reuse, 0x2000, RZ ;  /* 0x00002000041d7810 */ /* 0x040fe40007fbe0ff */
[C---:B------:R-:W-:Y:S02]  /*d190*/  IADD3 R119, P3, R4.reuse, 0x4020, RZ ;  /* 0x0000402004777810 */ /* 0x040fe40007f7e0ff */
[----:B------:R-:W-:Y:S02]  /*d1a0*/  IADD3 R123, P4, R4, 0x4040, RZ ;  /* 0x00004040047b7810 */ /* 0x000fe40007f9e0ff */
[----:B------:R-:W-:-:S02]  /*d1b0*/  LOP3.LUT R28, R29, 0x380, RZ, 0xc0, !PT ;  /* 0x000003801d1c7812 */ /* 0x000fc400078ec0ff */
[----:B------:R-:W-:Y:S02]  /*d1c0*/  LOP3.LUT R118, R119, 0x380, RZ, 0xc0, !PT ;  /* 0x0000038077767812 */ /* 0x000fe400078ec0ff */
[----:B------:R-:W-:Y:S02]  /*d1d0*/  LOP3.LUT R122, R123, 0x380, RZ, 0xc0, !PT ;  /* 0x000003807b7a7812 */ /* 0x000fe400078ec0ff */
[----:B------:R-:W-:Y:S02]  /*d1e0*/  SHF.R.U64 R28, R28, 0x3, RZ ;  /* 0x000000031c1c7819 */ /* 0x000fe400000012ff */
[----:B------:R-:W-:Y:S02]  /*d1f0*/  IADD3 R49, P0, R4, 0x2040, RZ ;  /* 0x0000204004317810 */ /* 0x000fe40007f1e0ff */
[----:B------:R-:W-:Y:S02]  /*d200*/  SHF.R.U64 R118, R118, 0x3, RZ ;  /* 0x0000000376767819 */ /* 0x000fe400000012ff */
[----:B------:R-:W-:-:S02]  /*d210*/  SHF.R.U64 R122, R122, 0x3, RZ ;  /* 0x000000037a7a7819 */ /* 0x000fc400000012ff */
[----:B------:R-:W-:Y:S01]  /*d220*/  LOP3.LUT R28, R28, R29, RZ, 0x3c, !PT ;  /* 0x0000001d1c1c7212 */ /* 0x000fe200078e3cff */
[--C-:B------:R-:W-:Y:S01]  /*d230*/  IMAD.X R29, RZ, RZ, R5.reuse, P5 ;  /* 0x000000ffff1d7224 */ /* 0x100fe200028e0605 */
[----:B------:R-:W-:Y:S02]  /*d240*/  LOP3.LUT R48, R49, 0x380, RZ, 0xc0, !PT ;  /* 0x0000038031307812 */ /* 0x000fe400078ec0ff */
[----:B------:R-:W-:Y:S02]  /*d250*/  IADD3 R13, P2, R4, 0x20, RZ ;  /* 0x00000020040d7810 */ /* 0x000fe40007f5e0ff */
[----:B------:R-:W-:Y:S01]  /*d260*/  LOP3.LUT R118, R118, R119, RZ, 0x3c, !PT ;  /* 0x0000007776767212 */ /* 0x000fe200078e3cff */
[--C-:B------:R-:W-:Y:S01]  /*d270*/  IMAD.X R119, RZ, RZ, R5.reuse, P3 ;  /* 0x000000ffff777224 */ /* 0x100fe200018e0605 */
[----:B------:R-:W-:Y:S01]  /*d280*/  LOP3.LUT R122, R122, R123, RZ, 0x3c, !PT ;  /* 0x0000007b7a7a7212 */ /* 0x000fe200078e3cff */
[----:B------:R-:W-:Y:S01]  /*d290*/  IMAD.X R123, RZ, RZ, R5, P4 ;  /* 0x000000ffff7b7224 */ /* 0x000fe200020e0605 */
[----:B------:R-:W-:-:S02]  /*d2a0*/  IADD3 R127, P5, R4, 0x4060, RZ ;  /* 0x00004060047f7810 */ /* 0x000fc40007fbe0ff */
[C---:B------:R-:W-:Y:S02]  /*d2b0*/  IADD3 R81, P3, R92.reuse, 0x1000, RZ ;  /* 0x000010005c517810 */ /* 0x040fe40007f7e0ff */
[----:B------:R-:W-:Y:S02]  /*d2c0*/  IADD3 R77, P4, R92, 0x2000, RZ ;  /* 0x000020005c4d7810 */ /* 0x000fe40007f9e0ff */
[----:B------:R-:W-:Y:S02]  /*d2d0*/  SHF.R.U64 R48, R48, 0x3, RZ ;  /* 0x0000000330307819 */ /* 0x000fe400000012ff */
        /* <DEDUP_REMOVED lines=9> */
[----:B------:R-:W-:-:S02]  /*d370*/  IADD3 R135, P0, R4, 0x6020, RZ ;  /* 0x0000602004877810 */ /* 0x000fc40007f1e0ff */
[----:B------:R-:W-:Y:S02]  /*d380*/  SHF.R.U64 R80, R80, 0x3, RZ ;  /* 0x0000000350507819 */ /* 0x000fe400000012ff */
[----:B------:R-:W-:Y:S02]  /*d390*/  SHF.R.U64 R76, R76, 0x3, RZ ;  /* 0x000000034c4c7819 */ /* 0x000fe400000012ff */
[----:B------:R-:W-:Y:S02]  /*d3a0*/  LOP3.LUT R32, R33, 0x380, RZ, 0xc0, !PT ;  /* 0x0000038021207812 */ /* 0x000fe400078ec0ff */
[----:B------:R-:W-:Y:S01]  /*d3b0*/  LOP3.LUT R12, R12, R13, RZ, 0x3c, !PT ;  /* 0x0000000d0c0c7212 */ /* 0x000fe200078e3cff */
[--C-:B------:R-:W-:Y:S01]  /*d3c0*/  IMAD.X R13, RZ, RZ, R5.reuse, P2 ;  /* 0x000000ffff0d7224 */ /* 0x100fe200010e0605 */
[----:B------:R-:W-:Y:S01]  /*d3d0*/  LOP3.LUT R126, R126, R127, RZ, 0x3c, !PT ;  /* 0x0000007f7e7e7212 */ /* 0x000fe200078e3cff */
[----:B------:R-:W-:Y:S01]  /*d3e0*/  IMAD.X R127, RZ, RZ, R5, P5 ;  /* 0x000000ffff7f7224 */ /* 0x000fe200028e0605 */
[----:B------:R-:W-:-:S02]  /*d3f0*/  LOP3.LUT R134, R135, 0x380, RZ, 0xc0, !PT ;  /* 0x0000038087867812 */ /* 0x000fc400078ec0ff */
[C---:B------:R-:W-:Y:S02]  /*d400*/  IADD3 R101, P1, R4.reuse, 0x2060, RZ ;  /* 0x0000206004657810 */ /* 0x040fe40007f3e0ff */
[----:B------:R-:W-:Y:S02]  /*d410*/  IADD3 R105, P2, R4, 0x4000, RZ ;  /* 0x0000400004697810 */ /* 0x000fe40007f5e0ff */
[----:B------:R-:W-:Y:S01]  /*d420*/  LOP3.LUT R80, R80, R81, RZ, 0x3c, !PT ;  /* 0x0000005150507212 */ /* 0x000fe200078e3cff */
[--C-:B------:R-:W-:Y:S01]  /*d430*/  IMAD.X R81, RZ, RZ, R93.reuse, P3 ;  /* 0x000000ffff517224 */ /* 0x100fe200018e065d */
[----:B------:R-:W-:Y:S01]  /*d440*/  LOP3.LUT R76, R76, R77, RZ, 0x3c, !PT ;  /* 0x0000004d4c4c7212 */ /* 0x000fe200078e3cff */
[----:B------:R-:W-:Y:S01]  /*d450*/  IMAD.X R77, RZ, RZ, R93, P4 ;  /* 0x000000ffff4d7224 */ /* 0x000fe200020e065d */
[----:B------:R-:W-:Y:S02]  /*d460*/  SHF.R.U64 R32, R32, 0x3, RZ ;  /* 0x0000000320207819 */ /* 0x000fe400000012ff */
[----:B------:R-:W-:-:S02]  /*d470*/  IADD3 R73, P5, R92, 0x3000, RZ ;  /* 0x000030005c497810 */ /* 0x000fc40007fbe0ff */
[C---:B------:R-:W-:Y:S02]  /*d480*/  IADD3 R53, P3, R92.reuse, 0x8000, RZ ;  /* 0x000080005c357810 */ /* 0x040fe40007f7e0ff */
[----:B------:R-:W-:Y:S02]  /*d490*/  IADD3 R45, P4, R92, 0x9000, RZ ;  /* 0x000090005c2d7810 */ /* 0x000fe40007f9e0ff */
[----:B------:R-:W-:Y:S02]  /*d4a0*/  SHF.R.U64 R134, R134, 0x3, RZ ;  /* 0x0000000386867819 */ /* 0x000fe400000012ff */
[----:B------:R-:W-:Y:S02]  /*d4b0*/  LOP3.LUT R100, R101, 0x380, RZ, 0xc0, !PT ;  /* 0x0000038065647812 */ /* 0x000fe400078ec0ff */
[----:B------:R-:W-:Y:S02]  /*d4c0*/  LOP3.LUT R104, R105, 0x380, RZ, 0xc0, !PT ;  /* 0x0000038069687812 */ /* 0x000fe400078ec0ff */
[----:B------:R-:W-:Y:S01]  /*d4d0*/  LOP3.LUT R32, R32, R33, RZ, 0x3c, !PT ;  /* 0x0000002120207212 */ /* 0x000fe200078e3cff */
[----:B------:R-:W-:Y:S01]  /*d4e0*/  IMAD.X R33, RZ, RZ, R5, P6 ;  /* 0x000000ffff217224 */ /* 0x000fe200030e0605 */
[----:B------:R-:W-:-:S02]  /*d4f0*/  LOP3.LUT R72, R73, 0x380, RZ, 0xc0, !PT ;  /* 0x0000038049487812 */ /* 0x000fc400078ec0ff */
[----:B------:R-:W-:Y:S02]  /*d500*/  LOP3.LUT R52, R53, 0x380, RZ, 0xc0, !PT ;  /* 0x0000038035347812 */ /* 0x000fe400078ec0ff */
[----:B------:R-:W-:Y:S02]  /*d510*/  LOP3.LUT R44, R45, 0x380, RZ, 0xc0, !PT ;  /* 0x000003802d2c7812 */ /* 0x000fe400078ec0ff */
[----:B------:R-:W-:Y:S02]  /*d520*/  IADD3 R131, P6, R4, 0x6000, RZ ;  /* 0x0000600004837810 */ /* 0x000fe40007fde0ff */
[----:B------:R-:W-:Y:S01]  /*d530*/  LOP3.LUT R134, R134, R135, RZ, 0x3c, !PT ;  /* 0x0000008786867212 */ /* 0x000fe200078e3cff */
[----:B------:R-:W-:Y:S01]  /*d540*/  IMAD.X R135, RZ, RZ, R5, P0 ;  /* 0x000000ffff877224 */ /* 0x000fe200000e0605 */
[----:B------:R-:W-:Y:S02]  /*d550*/  SHF.R.U64 R100, R100, 0x3, RZ ;  /* 0x0000000364647819 */ /* 0x000fe400000012ff */
[----:B------:R-:W-:-:S02]  /*d560*/  SHF.R.U64 R104, R104, 0x3, RZ ;  /* 0x0000000368687819 */ /* 0x000fc400000012ff */
[----:B------:R-:W-:Y:S02]  /*d570*/  IADD3 R65, P0, R92, 0x5000, RZ ;  /* 0x000050005c417810 */ /* 0x000fe40007f1e0ff */
[----:B------:R-:W-:Y:S02]  /*d580*/  SHF.R.U64 R72, R72, 0x3, RZ ;  /* 0x0000000348487819 */ /* 0x000fe400000012ff */
        /* <DEDUP_REMOVED lines=8> */
[----:B------:R-:W-:Y:S01]  /*d610*/  LOP3.LUT R72, R72, R73, RZ, 0x3c, !PT ;  /* 0x0000004948487212 */ /* 0x000fe200078e3cff */
[----:B------:R-:W-:Y:S01]  /*d620*/  IMAD.X R73, RZ, RZ, R93, P5 ;  /* 0x000000ffff497224 */ /* 0x000fe200028e065d */
[C---:B------:R-:W-:Y:S02]  /*d630*/  IADD3 R9, P1, R4.reuse, 0x6040, RZ ;  /* 0x0000604004097810 */ /* 0x040fe40007f3e0ff */
[----:B------:R-:W-:Y:S02]  /*d640*/  IADD3 R11, P2, R4, 0x6060, RZ ;  /* 0x00006060040b7810 */ /* 0x000fe40007f5e0ff */
[----:B------:R-:W-:Y:S02]  /*d650*/  LOP3.LUT R52, R52, R53, RZ, 0x3c, !PT ;  /* 0x0000003534347212 */ /* 0x000fe400078e3cff */
[----:B------:R-:W-:Y:S02]  /*d660*/  LOP3.LUT R44, R44, R45, RZ, 0x3c, !PT ;  /* 0x0000002d2c2c7212 */ /* 0x000fe400078e3cff */
[----:B------:R-:W-:-:S02]  /*d670*/  SHF.R.U64 R130, R130, 0x3, RZ ;  /* 0x0000000382827819 */ /* 0x000fc400000012ff */
[----:B------:R-:W-:Y:S02]  /*d680*/  LOP3.LUT R53, R4, 0x380, RZ, 0xc0, !PT ;  /* 0x0000038004357812 */ /* 0x000fe400078ec0ff */
[----:B------:R-:W-:Y:S02]  /*d690*/  IADD3 R45, P5, R92, 0xa000, RZ ;  /* 0x0000a0005c2d7810 */ /* 0x000fe40007fbe0ff */
[----:B------:R-:W-:Y:S02]  /*d6a0*/  SHF.R.U64 R64, R64, 0x3, RZ ;  /* 0x0000000340407819 */ /* 0x000fe400000012ff */
[----:B------:R-:W-:Y:S02]  /*d6b0*/  LOP3.LUT R8, R9, 0x380, RZ, 0xc0, !PT ;  /* 0x0000038009087812 */ /* 0x000fe400078ec0ff */
[----:B------:R-:W-:Y:S02]  /*d6c0*/  LOP3.LUT R10, R11, 0x380, RZ, 0xc0, !PT ;  /* 0x000003800b0a7812 */ /* 0x000fe400078ec0ff */
[----:B------:R-:W-:Y:S01]  /*d6d0*/  LOP3.LUT R130, R130, R131, RZ, 0x3c, !PT ;  /* 0x0000008382827212 */ /* 0x000fe200078e3cff */
[----:B------:R-:W-:Y:S01]  /*d6e0*/  IMAD.X R131, RZ, RZ, R5, P6 ;  /* 0x000000ffff837224 */ /* 0x000fe200030e0605 */
[----:B------:R-:W-:-:S02]  /*d6f0*/  SHF.R.U64 R53, R53, 0x3, RZ ;  /* 0x0000000335357819 */ /* 0x000fc400000012ff */
[----:B------:R-:W-:Y:S02]  /*d700*/  LOP3.LUT R40, R45, 0x380, RZ, 0xc0, !PT ;  /* 0x000003802d287812 */ /* 0x000fe400078ec0ff */
[----:B------:R-:W-:Y:S02]  /*d710*/  IADD3 R69, P6, R92, 0x4000, RZ ;  /* 0x000040005c457810 */ /* 0x000fe40007fde0ff */
[----:B------:R-:W-:Y:S01]  /*d720*/  LOP3.LUT R64, R64, R65, RZ, 0x3c, !PT ;  /* 0x0000004140407212 */ /* 0x000fe200078e3cff */
[----:B------:R-:W-:Y:S01]  /*d730*/  IMAD.X R65, RZ, RZ, R93, P0 ;  /* 0x000000ffff417224 */ /* 0x000fe200000e065d */
[----:B------:R-:W-:Y:S02]  /*d740*/  SHF.R.U64 R8, R8, 0x3, RZ ;  /* 0x0000000308087819 */ /* 0x000fe400000012ff */
[----:B------:R-:W-:Y:S02]  /*d750*/  SHF.R.U64 R10, R10, 0x3, RZ ;  /* 0x000000030a0a7819 */ /* 0x000fe400000012ff */
[----:B------:R-:W-:-:S02]  /*d760*/  IADD3 R7, P0, R92, 0xc000, RZ ;  /* 0x0000c0005c077810 */ /* 0x000fc40007f1e0ff */
[----:B------:R-:W-:Y:S01]  /*d770*/  LOP3.LUT R4, R53, R4, RZ, 0x3c, !PT ;  /* 0x0000000435047212 */ /* 0x000fe200078e3cff */
[----:B------:R-:W-:Y:S01]  /*d780*/  IMAD.X R53, RZ, RZ, R93, P3 ;  /* 0x000000ffff357224 */ /* 0x000fe200018e065d */
        /* <DEDUP_REMOVED lines=9> */
[----:B------:R-:W-:Y:S02]  /*d820*/  MOV R89, R4 ;  /* 0x0000000400597202 */ /* 0x000fe40000000f00 */
[----:B------:R-:W-:Y:S02]  /*d830*/  F2FP.BF16.F32.PACK_AB R5, R27, R26 ;  /* 0x0000001a1b05723e */ /* 0x000fe400000010ff */
[----:B------:R-:W-:Y:S02]  /*d840*/  SHF.R.U64 R68, R68, 0x3, RZ ;  /* 0x0000000344447819 */ /* 0x000fe400000012ff */
[----:B------:R-:W-:Y:S02]  /*d850*/  IADD3 R27, P4, R92, 0xf000, RZ ;  /* 0x0000f0005c1b7810 */ /* 0x000fe40007f9e0ff */
[----:B------:R-:W-:-:S02]  /*d860*/  SHF.R.U64 R20, R20, 0x3, RZ ;  /* 0x0000000314147819 */ /* 0x000fc400000012ff */
[----:B------:R-:W-:Y:S01]  /*d870*/  LOP3.LUT R68, R68, R69, RZ, 0x3c, !PT ;  /* 0x0000004544447212 */ /* 0x000fe200078e3cff */
[--C-:B------:R-:W-:Y:S01]  /*d880*/  IMAD.X R69, RZ, RZ, R93.reuse, P6 ;  /* 0x000000ffff457224 */ /* 0x100fe200030e065d */
[----:B------:R-:W-:Y:S01]  /*d890*/  LOP3.LUT R26, R27, 0x380, RZ, 0xc0, !PT ;  /* 0x000003801b1a7812 */ /* 0x000fe200078ec0ff */
[----:B------:R-:W-:Y:S01]  /*d8a0*/  IMAD.X R97, RZ, RZ, R93, P4 ;  /* 0x000000ffff617224 */ /* 0x000fe200020e065d */
[C---:B------:R-:W-:Y:S02]  /*d8b0*/  IADD3 R61, P1, R92.reuse, 0x6000, RZ ;  /* 0x000060005c3d7810 */ /* 0x040fe40007f3e0ff */
[C---:B------:R-:W-:Y:S02]  /*d8c0*/  IADD3 R57, P2, R92.reuse, 0x7000, RZ ;  /* 0x000070005c397810 */ /* 0x040fe40007f5e0ff */
[----:B------:R-:W-:Y:S02]  /*d8d0*/  IADD3 R37, P6, R92, 0xb000, RZ ;  /* 0x0000b0005c257810 */ /* 0x000fe40007fde0ff */
[----:B------:R-:W-:-:S02]  /*d8e0*/  LOP3.LUT R20, R20, R7, RZ, 0x3c, !PT ;  /* 0x0000000714147212 */ /* 0x000fc400078e3cff */
[----:B------:R-:W-:Y:S01]  /*d8f0*/  F2FP.BF16.F32.PACK_AB R4, R21, R208 ;  /* 0x000000d01504723e */ /* 0x000fe200000010ff */
[----:B------:R-:W-:Y:S01]  /*d900*/  IMAD.X R21, RZ, RZ, R93, P0 ;  /* 0x000000ffff157224 */ /* 0x000fe200000e065d */
[----:B------:R-:W-:Y:S02]  /*d910*/  F2FP.BF16.F32.PACK_AB R7, R31, R30 ;  /* 0x0000001e1f07723e */ /* 0x000fe400000010ff */
[----:B------:R-:W-:Y:S02]  /*d920*/  SHF.R.U64 R26, R26, 0x3, RZ ;  /* 0x000000031a1a7819 */ /* 0x000fe400000012ff */
[----:B------:R-:W-:Y:S01]  /*d930*/  LOP3.LUT R60, R61, 0x380, RZ, 0xc0, !PT ;  /* 0x000003803d3c7812 */ /* 0x000fe200078ec0ff */
[----:B------:R0:W-:Y:S01]  /*d940*/  STSM.16.M88.4 [R89], R4 ;  /* 0x0000000459007844 */ /* 0x0001e20000000200 */
[----:B------:R-:W-:Y:S02]  /*d950*/  LOP3.LUT R56, R57, 0x380, RZ, 0xc0, !PT ;  /* 0x0000038039387812 */ /* 0x000fe400078ec0ff */
[----:B------:R-:W-:-:S02]  /*d960*/  LOP3.LUT R36, R37, 0x380, RZ, 0xc0, !PT ;  /* 0x0000038025247812 */ /* 0x000fc400078ec0ff */
[----:B------:R-:W-:Y:S02]  /*d970*/  LOP3.LUT R31, R92, 0x380, RZ, 0xc0, !PT ;  /* 0x000003805c1f7812 */ /* 0x000fe400078ec0ff */
[----:B------:R-:W-:Y:S02]  /*d980*/  LOP3.LUT R96, R26, R27, RZ, 0x3c, !PT ;  /* 0x0000001b1a607212 */ /* 0x000fe400078e3cff */
[----:B------:R-:W-:Y:S02]  /*d990*/  SHF.R.U64 R60, R60, 0x3, RZ ;  /* 0x000000033c3c7819 */ /* 0x000fe400000012ff */
[----:B------:R-:W-:Y:S02]  /*d9a0*/  SHF.R.U64 R56, R56, 0x3, RZ ;  /* 0x0000000338387819 */ /* 0x000fe400000012ff */
[----:B------:R-:W-:Y:S02]  /*d9b0*/  MOV R26, R12 ;  /* 0x0000000c001a7202 */ /* 0x000fe40000000f00 */
[----:B------:R-:W-:-:S02]  /*d9c0*/  SHF.R.U64 R36, R36, 0x3, RZ ;  /* 0x0000000324247819 */ /* 0x000fc400000012ff */
[----:B0-----:R-:W-:Y:S02]  /*d9d0*/  F2FP.BF16.F32.PACK_AB R4, R211, R213 ;  /* 0x000000d5d304723e */ /* 0x001fe400000010ff */
[----:B------:R-:W-:Y:S02]  /*d9e0*/  F2FP.BF16.F32.PACK_AB R5, R35, R34 ;  /* 0x000000222305723e */ /* 0x000fe400000010ff */
[----:B------:R-:W-:Y:S02]  /*d9f0*/  F2FP.BF16.F32.PACK_AB R6, R209, R212 ;  /* 0x000000d4d106723e */ /* 0x000fe400000010ff */
[----:B------:R-:W-:Y:S02]  /*da00*/  F2FP.BF16.F32.PACK_AB R7, R39, R38 ;  /* 0x000000262707723e */ /* 0x000fe400000010ff */
[----:B------:R-:W-:Y:S02]  /*da10*/  SHF.R.U64 R31, R31, 0x3, RZ ;  /* 0x000000031f1f7819 */ /* 0x000fe400000012ff */
[----:B------:R-:W-:Y:S01]  /*da20*/  MOV R38, R8 ;  /* 0x0000000800267202 */ /* 0x000fe20000000f00 */
[----:B------:R0:W-:Y:S01]  /*da30*/  STSM.16.M88.4 [R26], R4 ;  /* 0x000000041a007844 */ /* 0x0001e20000000200 */
[----:B------:R-:W-:-:S02]  /*da40*/  MOV R39, R10 ;  /* 0x0000000a00277202 */ /* 0x000fc40000000f00 */
[----:B------:R-:W-:Y:S01]  /*da50*/  LOP3.LUT R60, R60, R61, RZ, 0x3c, !PT ;  /* 0x0000003d3c3c7212 */ /* 0x000fe200078e3cff */
[--C-:B------:R-:W-:Y:S01]  /*da60*/  IMAD.X R61, RZ, RZ, R93.reuse, P1 ;  /* 0x000000ffff3d7224 */ /* 0x100fe200008e065d */
[----:B------:R-:W-:Y:S01]  /*da70*/  LOP3.LUT R56, R56, R57, RZ, 0x3c, !PT ;  /* 0x0000003938387212 */ /* 0x000fe200078e3cff */
[----:B------:R-:W-:Y:S01]  /*da80*/  IMAD.X R57, RZ, RZ, R93, P2 ;  /* 0x000000ffff397224 */ /* 0x000fe200010e065d */
[----:B------:R-:W-:Y:S02]  /*da90*/  MOV R168, R14 ;  /* 0x0000000e00a87202 */ /* 0x000fe40000000f00 */
[----:B------:R-:W-:Y:S02]  /*daa0*/  F2FP.BF16.F32.PACK_AB R8, R206, R210 ;  /* 0x000000d2ce08723e */ /* 0x000fe400000010ff */
[----:B------:R-:W-:Y:S02]  /*dab0*/  F2FP.BF16.F32.PACK_AB R9, R43, R42 ;  /* 0x0000002a2b09723e */ /* 0x000fe400000010ff */
[----:B------:R-:W-:-:S02]  /*dac0*/  F2FP.BF16.F32.PACK_AB R10, R203, R207 ;  /* 0x000000cfcb0a723e */ /* 0x000fc400000010ff */
[----:B------:R-:W-:Y:S02]  /*dad0*/  F2FP.BF16.F32.PACK_AB R11, R47, R46 ;  /* 0x0000002e2f0b723e */ /* 0x000fe400000010ff */
[----:B------:R-:W-:Y:S02]  /*dae0*/  LOP3.LUT R36, R36, R37, RZ, 0x3c, !PT ;  /* 0x0000002524247212 */ /* 0x000fe400078e3cff */
[----:B------:R-:W-:Y:S01]  /*daf0*/  MOV R188, R24 ;  /* 0x0000001800bc7202 */ /* 0x000fe20000000f00 */
[----:B------:R-:W-:Y:S01]  /*db00*/  STSM.16.M88.4 [R168], R8 ;  /* 0x00000008a8007844 */ /* 0x000fe20000000200 */
[----:B------:R-:W-:Y:S02]  /*db10*/  F2FP.BF16.F32.PACK_AB R12, R201, R204 ;  /* 0x000000ccc90c723e */ /* 0x000fe400000010ff */
[----:B------:R-:W-:Y:S02]  /*db20*/  F2FP.BF16.F32.PACK_AB R13, R51, R50 ;  /* 0x00000032330d723e */ /* 0x000fe400000010ff */
[----:B------:R-:W-:-:S02]  /*db30*/  F2FP.BF16.F32.PACK_AB R14, R199, R202 ;  /* 0x000000cac70e723e */ /* 0x000fc400000010ff */
[----:B------:R-:W-:Y:S02]  /*db40*/  F2FP.BF16.F32.PACK_AB R15, R55, R54 ;  /* 0x00000036370f723e */ /* 0x000fe400000010ff */
[C---:B------:R-:W-:Y:S02]  /*db50*/  IADD3 R85, P1, R92.reuse, 0xd000, RZ ;  /* 0x0000d0005c557810 */ /* 0x040fe40007f3e0ff */
[----:B------:R-:W-:Y:S01]  /*db60*/  IADD3 R37, P2, R92, 0xe000, RZ ;  /* 0x0000e0005c257810 */ /* 0x000fe20007f5e0ff */
[----:B------:R-:W-:Y:S01]  /*db70*/  STSM.16.M88.4 [R188], R12 ;  /* 0x0000000cbc007844 */ /* 0x000fe20000000200 */
[----:B------:R-:W-:Y:S02]  /*db80*/  MOV R205, R28 ;  /* 0x0000001c00cd7202 */ /* 0x000fe40000000f00 */
[----:B0-----:R-:W-:Y:S01]  /*db90*/  F2FP.BF16.F32.PACK_AB R4, R197, R200 ;  /* 0x000000c8c504723e */ /* 0x001fe200000010ff */
[----:B------:R-:W-:Y:S01]  /*dba0*/  IMAD.X R89, RZ, RZ, R93, P2 ;  /* 0x000000ffff597224 */ /* 0x000fe200010e065d */
[----:B------:R-:W-:-:S02]  /*dbb0*/  F2FP.BF16.F32.PACK_AB R5, R59, R58 ;  /* 0x0000003a3b05723e */ /* 0x000fc400000010ff */
[----:B------:R-:W-:Y:S02]  /*dbc0*/  F2FP.BF16.F32.PACK_AB R6, R183, R198 ;  /* 0x000000c6b706723e */ /* 0x000fe400000010ff */
[----:B------:R-:W-:Y:S02]  /*dbd0*/  F2FP.BF16.F32.PACK_AB R7, R63, R62 ;  /* 0x0000003e3f07723e */ /* 0x000fe400000010ff */
[----:B------:R-:W-:Y:S02]  /*dbe0*/  LOP3.LUT R92, R31, R92, RZ, 0x3c, !PT ;  /* 0x0000005c1f5c7212 */ /* 0x000fe400078e3cff */
[----:B------:R-:W-:Y:S01]  /*dbf0*/  MOV R32, R32 ;  /* 0x0000002000207202 */ /* 0x000fe20000000f00 */
[----:B------:R-:W-:Y:S01]  /*dc00*/  STSM.16.M88.4 [R205], R4 ;  /* 0x00000004cd007844 */ /* 0x000fe20000000200 */
        /* <DEDUP_REMOVED lines=22> */
[----:B--2---:R-:W-:-:S02]  /*dd70*/  F2FP.BF16.F32.PACK_AB R48, R169, R172 ;  /* 0x000000aca930723e */ /* 0x004fc400000010ff */
[----:B------:R-:W-:Y:S02]  /*dd80*/  F2FP.BF16.F32.PACK_AB R4, R164, R167 ;  /* 0x000000a7a404723e */ /* 0x000fe400000010ff */
[----:B------:R-:W-:Y:S01]  /*dd90*/  F2FP.BF16.F32.PACK_AB R5, R99, R98 ;  /* 0x000000626305723e */ /* 0x000fe200000010ff */
[----:B------:R-:W-:Y:S01]  /*dda0*/  STSM.16.M88.4 [R104], R48 ;  /* 0x0000003068007844 */ /* 0x000fe20000000200 */
        /* <DEDUP_REMOVED lines=8> */
[----:B-1----:R-:W-:Y:S01]  /*de30*/  ISETP.NE.AND P3, PT, R41, RZ, PT ;  /* 0x000000ff2900720c */ /* 0x002fe20003f65270 */
[----:B------:R-:W-:Y:S01]  /*de40*/  IMAD.X R41, RZ, RZ, R93, P5 ;  /* 0x000000ffff297224 */ /* 0x000fe200028e065d */
[----:B------:R-:W-:Y:S01]  /*de50*/  MOV R126, R126 ;  /* 0x0000007e007e7202 */ /* 0x000fe20000000f00 */
[----:B------:R0:W-:Y:S01]  /*de60*/  STSM.16.M88.4 [R122], R8 ;  /* 0x000000087a007844 */ /* 0x0001e20000000200 */
[----:B------:R-:W-:Y:S02]  /*de70*/  MOV R101, R130 ;  /* 0x0000008200657202 */ /* 0x000fe40000000f00 */
[----:B------:R-:W-:Y:S01]  /*de80*/  F2FP.BF16.F32.PACK_AB R123, R156, R155 ;  /* 0x0000009b9c7b723e */ /* 0x000fe200000010ff */
[----:B------:R1:W-:Y:S01]  /*de90*/  STSM.16.M88.4 [R126], R112 ;  /* 0x000000707e007844 */ /* 0x0003e20000000200 */
[----:B------:R-:W-:-:S02]  /*dea0*/  MOV R134, R134 ;  /* 0x0000008600867202 */ /* 0x000fc40000000f00 */
[----:B------:R-:W-:Y:S02]  /*deb0*/  F2FP.BF16.F32.PACK_AB R130, R133, R132 ;  /* 0x000000848582723e */ /* 0x000fe400000010ff */
[----:B------:R-:W-:Y:S02]  /*dec0*/  F2FP.BF16.F32.PACK_AB R131, R161, R160 ;  /* 0x000000a0a183723e */ /* 0x000fe400000010ff */
[----:B------:R-:W-:Y:S02]  /*ded0*/  LOP3.LUT R84, R85, 0x380, RZ, 0xc0, !PT ;  /* 0x0000038055547812 */ /* 0x000fe400078ec0ff */
[----:B------:R-:W-:Y:S02]  /*dee0*/  LOP3.LUT R88, R37, 0x380, RZ, 0xc0, !PT ;  /* 0x0000038025587812 */ /* 0x000fe400078ec0ff */
[----:B------:R-:W-:Y:S02]  /*def0*/  SHF.R.U64 R84, R84, 0x3, RZ ;  /* 0x0000000354547819 */ /* 0x000fe400000012ff */
[----:B0-----:R-:W-:-:S02]  /*df00*/  F2FP.BF16.F32.PACK_AB R122, R125, R124 ;  /* 0x0000007c7d7a723e */ /* 0x001fc400000010ff */
[----:B------:R-:W-:Y:S02]  /*df10*/  SHF.R.U64 R88, R88, 0x3, RZ ;  /* 0x0000000358587819 */ /* 0x000fe400000012ff */
[----:B------:R-:W-:Y:S01]  /*df20*/  LOP3.LUT R84, R84, R85, RZ, 0x3c, !PT ;  /* 0x0000005554547212 */ /* 0x000fe200078e3cff */
[----:B------:R1:W-:Y:S01]  /*df30*/  STSM.16.M88.4 [R101], R120 ;  /* 0x0000007865007844 */ /* 0x0003e20000000200 */
[----:B------:R-:W-:Y:S01]  /*df40*/  LOP3.LUT R88, R88, R37, RZ, 0x3c, !PT ;  /* 0x0000002558587212 */ /* 0x000fe200078e3cff */
[--C-:B------:R-:W-:Y:S02]  /*df50*/  IMAD.X R37, RZ, RZ, R93.reuse, P6 ;  /* 0x000000ffff257224 */ /* 0x100fe400030e065d */
[----:B------:R1:W-:Y:S01]  /*df60*/  STSM.16.M88.4 [R134], R128 ;  /* 0x0000008086007844 */ /* 0x0003e20000000200 */
[----:B------:R-:W-:-:S03]  /*df70*/  IMAD.X R85, RZ, RZ, R93, P1 ;  /* 0x000000ffff557224 */ /* 0x000fc600008e065d */
[----:B------:R1:W-:Y:S04]  /*df80*/  STSM.16.M88.4 [R38], R136 ;  /* 0x0000008826007844 */ /* 0x0003e80000000200 */
[----:B------:R1:W-:Y:S01]  /*df90*/  STSM.16.M88.4 [R39], R144 ;  /* 0x0000009027007844 */ /* 0x0003e20000000200 */
[----:B------:R-:W-:Y:S06]  /*dfa0*/  BAR.SYNC.DEFER_BLOCKING 0x1, 0x100 ;  /* 0x0044000000007b1d */ /* 0x000fec0000010000 */
[----:B------:R-:W-:Y:S05]  /*dfb0*/  @P3 BRA `(.L_x_7467) ;  /* 0x0000000000b83947 */ /* 0x000fea0003800000 */
        /* <DEDUP_REMOVED lines=17> */
[----:B------:R-:W2:Y:S01]  /*e0d0*/  @P0 LDC R6, c[0x0][0xcf0] ;  /* 0x00033c00ff060b82 */ /* 0x000ea20000000800 */
[----:B0-----:R-:W-:-:S05]  /*e0e0*/  @P0 IMAD.HI.U32 R5, R10, R5, RZ ;  /* 0x000000050a050227 */ /* 0x001fca00078e00ff */
[----:B--2---:R-:W-:-:S04]  /*e0f0*/  @P0 SHF.R.U32.HI R4, RZ, R6, R5 ;  /* 0x00000006ff040219 */ /* 0x004fc80000011605 */
        /* <DEDUP_REMOVED lines=23> */
[----:B------:R-:W2:Y:S08]  /*e270*/  SHFL.IDX PT, R7, R11, 0x1, 0x1c1f ;  /* 0x003c1f000b077f89 */ /* 0x000eb000000e0000 */
[----:B0-----:R0:W-:Y:S04]  /*e280*/  @!P1 ST.E desc[UR44][R4.64], R3 ;  /* 0x0000000304009985 */ /* 0x0011e8000c10192c */
[----:B--2---:R0:W-:Y:S02]  /*e290*/  @!P0 ST.E desc[UR44][R6.64], R0 ;  /* 0x0000000006008985 */ /* 0x0041e4000c10192c */
.L_x_7467:
[----:B------:R-:W2:Y:S01]  /*e2a0*/  LDC R15, c[0x0][0xce8] ;  /* 0x00033a00ff0f7b82 */ /* 0x000ea20000000800 */
        /* <DEDUP_REMOVED lines=13> */
[----:B--2---:R-:W-:-:S03]  /*e380*/  ISETP.NE.AND P2, PT, R15, 0x1, PT ;  /* 0x000000010f00780c */ /* 0x004fc60003f45270 */
        /* <DEDUP_REMOVED lines=18> */
[----:B-1----:R-:W5:Y:S01]  /*e4b0*/  LD.E.128 R36, desc[UR44][R36.64] ;  /* 0x0000002c24247980 */ /* 0x002f62000c101d00 */
[----:B------:R-:W-:Y:S01]  /*e4c0*/  SEL R0, RZ, 0xffffffff, P0 ;  /* 0xffffffffff007807 */ /* 0x000fe20000000000 */
[----:B------:R-:W-:Y:S01]  /*e4d0*/  UIMAD.WIDE.U32 UR6, UR42, UR8, URZ ;  /* 0x000000082a0672a5 */ /* 0x000fe2000f8e003f */
[----:B------:R-:W-:Y:S01]  /*e4e0*/  IMAD.SHL.U32 R8, R8, 0x8, RZ ;  /* 0x0000000808087824 */ /* 0x000fe200078e00ff */
[----:B------:R-:W-:Y:S01]  /*e4f0*/  UIMAD UR5, UR42, UR9, UR5 ;  /* 0x000000092a0572a4 */ /* 0x000fe2000f8e0205 */
[----:B------:R1:W5:Y:S01]  /*e500*/  LD.E.128 R4, desc[UR44][R20.64] ;  /* 0x0000002c14047980 */ /* 0x000362000c101d00 */
        /* <DEDUP_REMOVED lines=28> */
[----:B0-----:R-:W0:Y:S01]  /*e6d0*/  FENCE.VIEW.ASYNC.S ;  /* 0x00000000000073c6 */ /* 0x001e220000000000 */
[----:B------:R-:W-:Y:S01]  /*e6e0*/  IMAD R11, R15, R13, R14 ;  /* 0x0000000d0f0b7224 */ /* 0x000fe200078e020e */
[----:B------:R-:W-:Y:S01]  /*e6f0*/  ISETP.GE.AND P0, PT, R218, UR10, PT ;  /* 0x0000000ada007c0c */ /* 0x000fe2000bf06270 */
[----:B------:R-:W-:Y:S01]  /*e700*/  IMAD.U32 R9, RZ, RZ, UR5 ;  /* 0x00000005ff097e24 */ /* 0x000fe2000f8e00ff */
[----:B------:R-:W-:Y:S01]  /*e710*/  ULDC UR5, c[0x0][0xb88] ;  /* 0x0002e20000057ab9 */ /* 0x000fe20000000800 */
[----:B------:R-:W-:Y:S01]  /*e720*/  IMAD.SHL.U32 R19, R0, 0x20, RZ ;  /* 0x0000002000137824 */ /* 0x000fe200078e00ff */
[----:B------:R-:W-:Y:S01]  /*e730*/  SHF.R.S32.HI R0, RZ, 0x1f, R11 ;  /* 0x0000001fff007819 */ /* 0x000fe2000001140b */
[C---:B------:R-:W-:Y:S01]  /*e740*/  IMAD R13, R3.reuse, UR7, R12 ;  /* 0x00000007030d7c24 */ /* 0x040fe2000f8e020c */
[----:B------:R-:W-:Y:S01]  /*e750*/  BSSY B1, `(.L_x_7468) ;  /* 0x0000039000017945 */ /* 0x000fe20003800000 */
[----:B------:R-:W-:Y:S01]  /*e760*/  IMAD.WIDE.U32 R8, R3, UR6, R8 ;  /* 0x0000000603087c25 */ /* 0x000fe2000f8e0008 */
[----:B------:R-:W-:Y:S01]  /*e770*/  ULDC.64 UR6, c[0x0][0xbd8] ;  /* 0x0002f60000067ab9 */ /* 0x000fe20000000a00 */
[----:B------:R-:W-:-:S02]  /*e780*/  LOP3.LUT R10, R19, 0x20, R10, 0xe2, !PT ;  /* 0x00000020130a7812 */ /* 0x000fc400078ee20a */
[----:B------:R-:W-:Y:S01]  /*e790*/  IMAD.IADD R9, R9, 0x1, R13 ;  /* 0x0000000109097824 */ /* 0x000fe200078e020d */
[----:B------:R-:W-:Y:S01]  /*e7a0*/  SEL R3, RZ, 0x40, P0 ;  /* 0x00000040ff037807 */ /* 0x000fe20000000000 */
[----:B------:R-:W-:Y:S01]  /*e7b0*/  IMAD R0, R0, UR6, RZ ;  /* 0x0000000600007c24 */ /* 0x000fe2000f8e02ff */
[----:B------:R-:W-:Y:S01]  /*e7c0*/  ISETP.GE.AND P0, PT, R217, UR10, PT ;  /* 0x0000000ad9007c0c */ /* 0x000fe2000bf06270 */
[----:B------:R-:W-:Y:S01]  /*e7d0*/  VIADD R27, R215, UR41 ;  /* 0x00000029d71b7c36 */ /* 0x000fe20008000000 */
[----:B------:R-:W-:Y:S01]  /*e7e0*/  LOP3.LUT R3, R10, R3, RZ, 0xfc, !PT ;  /* 0x000000030a037212 */ /* 0x000fe200078efcff */
[----:B------:R-:W-:Y:S01]  /*e7f0*/  IMAD R28, R15, UR5, RZ ;  /* 0x000000050f1c7c24 */ /* 0x000fe2000f8e02ff */
[----:B------:R-:W-:Y:S01]  /*e800*/  SEL R10, RZ, 0x80, P0 ;  /* 0x00000080ff0a7807 */ /* 0x000fe20000000000 */
[C---:B------:R-:W-:Y:S02]  /*e810*/  IMAD R13, R11.reuse, UR7, R0 ;  /* 0x000000070b0d7c24 */ /* 0x040fe4000f8e0200 */
[----:B------:R-:W-:Y:S01]  /*e820*/  IMAD.WIDE.U32 R8, R11, UR6, R8 ;  /* 0x000000060b087c25 */ /* 0x000fe2000f8e0008 */
[----:B------:R-:W-:Y:S01]  /*e830*/  ISETP.GE.AND P1, PT, R27, R28, PT ;  /* 0x0000001c1b00720c */ /* 0x000fe20003f26270 */
[----:B------:R-:W-:-:S02]  /*e840*/  ULDC.64 UR6, c[0x0][0xb80] ;  /* 0x0002e00000067ab9 */ /* 0x000fc40000000a00 */
[----:B------:R-:W-:Y:S01]  /*e850*/  VIADD R0, R17, 0x38820 ;  /* 0x0003882011007836 */ /* 0x000fe20000000000 */
[----:B------:R-:W-:Y:S01]  /*e860*/  LEA R19, P2, R8, UR6, 0x1 ;  /* 0x0000000608137c11 */ /* 0x000fe2000f8408ff */
[----:B------:R-:W-:-:S03]  /*e870*/  IMAD.IADD R9, R9, 0x1, R13 ;  /* 0x0000000109097824 */ /* 0x000fc600078e020d */
[----:B------:R-:W-:Y:S02]  /*e880*/  PRMT R0, RZ, 0x654, R0 ;  /* 0x00000654ff007816 */ /* 0x000fe40000000000 */
[----:B------:R-:W-:Y:S02]  /*e890*/  LEA.HI.X R26, R8, UR7, R9, 0x1, P2 ;  /* 0x00000007081a7c11 */ /* 0x000fe400090f0c09 */
[----:B0-----:R0:W-:Y:S03]  /*e8a0*/  SYNCS.ARRIVE.TRANS64.RED.A1T0 RZ, [R0+URZ], RZ ;  /* 0x000000ff00ff79a7 */ /* 0x0011e6000810043f */
[----:B------:R1:W2:Y:S01]  /*e8b0*/  SHFL.IDX PT, R11, R26, RZ, 0x181f ;  /* 0x00181fff1a0b7589 */ /* 0x0002a200000e0000 */
[----:B0-----:R-:W-:-:S03]  /*e8c0*/  LOP3.LUT R0, R3, R10, RZ, 0xfc, !PT ;  /* 0x0000000a03007212 */ /* 0x001fc600078efcff */
[----:B------:R1:W0:Y:S01]  /*e8d0*/  SHFL.IDX PT, R10, R19, RZ, 0x181f ;  /* 0x00181fff130a7589 */ /* 0x00022200000e0000 */
[----:B------:R-:W-:Y:S05]  /*e8e0*/  @P1 BRA `(.L_x_7469) ;  /* 0x00000000007c1947 */ /* 0x000fea0003800000 */
[----:B------:R-:W-:Y:S02]  /*e8f0*/  ISETP.GE.AND P1, PT, R195, UR10, PT ;  /* 0x0000000ac3007c0c */ /* 0x000fe4000bf26270 */
[----:B------:R-:W-:Y:S02]  /*e900*/  ISETP.GE.AND P0, PT, R23, UR10, PT ;  /* 0x0000000a17007c0c */ /* 0x000fe4000bf06270 */
[----:B------:R-:W-:Y:S02]  /*e910*/  ISETP.GE.AND P5, PT, R194, UR10, PT ;  /* 0x0000000ac2007c0c */ /* 0x000fe4000bfa6270 */
[----:B------:R-:W-:-:S07]  /*e920*/  ISETP.GE.AND P3, PT, R193, UR10, PT ;  /* 0x0000000ac1007c0c */ /* 0x000fce000bf66270 */
[-C--:B0-----:R-:W-:Y:S02]  /*e930*/  @!P1 LEA R12, P2, R195, R10.reuse, 0x1 ;  /* 0x0000000ac30c9211 */ /* 0x081fe400078408ff */
        /* <DEDUP_REMOVED lines=10> */
[CC--:B-1----:R-:W-:Y:S01]  /*e9e0*/  @!P3 LEA R20, P6, R193.reuse, R10.reuse, 0x1 ;  /* 0x0000000ac114b211 */ /* 0x0c2fe200078c08ff */
[----:B------:R3:W-:Y:S03]  /*e9f0*/  @!P5 ST.E.128 desc[UR44][R14.64], R68 ;  /* 0x000000440e00d985 */ /* 0x0007e6000c101d2c */
[----:B------:R-:W-:Y:S02]  /*ea00*/  @!P3 LEA.HI.X R21, R193, R11, R225, 0x1, P6 ;  /* 0x0000000bc115b211 */ /* 0x000fe400030f0ce1 */
[----:B0-----:R-:W-:-:S03]  /*ea10*/  @!P2 LEA R8, P5, R192, R10, 0x1 ;  /* 0x0000000ac008a211 */ /* 0x001fc600078a08ff */
        /* <DEDUP_REMOVED lines=12> */
.L_x_7469:
[----:B------:R-:W-:Y:S05]  /*eae0*/  BSYNC B1 ;  /* 0x0000000000017941 */ /* 0x000fea0003800000 */
.L_x_7468:
        /* <DEDUP_REMOVED lines=12> */
[----:B------:R-:W-:Y:S01]  /*ebb0*/  @!P3 LEA R10, P6, R194, R6, 0x1 ;  /* 0x00000006c20ab211 */ /* 0x000fe200078c08ff */
        /* <DEDUP_REMOVED lines=12> */
[----:B-1----:R-:W-:Y:S02]  /*ec80*/  @P4 LEA R20, P5, R218, R6, 0x1 ;  /* 0x00000006da144211 */ /* 0x002fe400078a08ff */
        /* <DEDUP_REMOVED lines=12> */
.L_x_7466:
        /* <DEDUP_REMOVED lines=57> */
.L_x_7472:
[----:B------:R-:W-:Y:S05]  /*f0e0*/  BSYNC B1 ;  /* 0x0000000000017941 */ /* 0x000fea0003800000 */
.L_x_7471:
        /* <DEDUP_REMOVED lines=48> */
[----:B------:R-:W-:Y:S02]  /*f3f0*/  IMAD R3, R7, UR7, R0 ;  /* 0x0000000707037c24 */ /* 0x000fe4000f8e0200 */
[----:B------:R-:W-:Y:S02]  /*f400*/  VIADD R0, R215, UR41 ;  /* 0x00000029d7007c36 */ /* 0x000fe40008000000 */
[----:B------:R-:W-:-:S02]  /*f410*/  IMAD R25, R10, UR5, RZ ;  /* 0x000000050a197c24 */ /* 0x000fc4000f8e02ff */
[----:B------:R-:W-:Y:S01]  /*f420*/  IMAD.WIDE.U32 R4, R7, UR6, R4 ;  /* 0x0000000607047c25 */ /* 0x000fe2000f8e0004 */
[----:B------:R-:W-:Y:S01]  /*f430*/  SEL R7, RZ, 0x40, P0 ;  /* 0x00000040ff077807 */ /* 0x000fe20000000000 */
[----:B------:R-:W-:Y:S01]  /*f440*/  ULDC.64 UR6, c[0x0][0xb80] ;  /* 0x0002e00000067ab9 */ /* 0x000fe20000000a00 */
[----:B------:R-:W-:Y:S01]  /*f450*/  ISETP.GE.AND P0, PT, R0, R25, PT ;  /* 0x000000190000720c */ /* 0x000fe20003f06270 */
[----:B------:R-:W-:Y:S01]  /*f460*/  IMAD.IADD R3, R5, 0x1, R3 ;  /* 0x0000000105037824 */ /* 0x000fe200078e0203 */
        /* <DEDUP_REMOVED lines=39> */
.L_x_7474:
[----:B------:R-:W-:Y:S05]  /*f6e0*/  BSYNC B1 ;  /* 0x0000000000017941 */ /* 0x000fea0003800000 */
.L_x_7473:
        /* <DEDUP_REMOVED lines=36> */
.L_x_7470:
[----:B------:R-:W-:Y:S05]  /*f930*/  BSYNC B0 ;  /* 0x0000000000007941 */ /* 0x000fea0003800000 */
.L_x_7465:
[----:B------:R-:W-:Y:S02]  /*f940*/  ULDC UR5, c[0x0][0xd38] ;  /* 0x00034e0000057ab9 */ /* 0x000fe40000000800 */
[----:B------:R-:W-:-:S06]  /*f950*/  UISETP.GE.AND UP0, UPT, UR4, UR5, UPT ;  /* 0x000000050400728c */ /* 0x000fcc000bf06270 */
[----:B------:R-:W-:-:S13]  /*f960*/  PLOP3.LUT P0, PT, PT, PT, UP0, 0x80, 0x0 ;  /* 0x000000000000781c */ /* 0x000fda0003f0f008 */
[----:B------:R-:W-:Y:S05]  /*f970*/  @!P0 BRA `(.L_x_7475) ;  /* 0xffffff1400b08947 */ /* 0x000fea000383ffff */
[----:B------:R-:W-:Y:S05]  /*f980*/  EXIT ;  /* 0x000000000000794d */ /* 0x000fea0003800000 */
.L_x_7426:
        /* <DEDUP_REMOVED lines=48> */
.L_x_7588:
        /* <DEDUP_REMOVED lines=14> */
[----:B01--4-:R-:W-:Y:S05]  /*fd70*/  @!P0 BRA `(.L_x_7477) ;  /* 0x0000000000208947 */ /* 0x013fea0003800000 */
        /* <DEDUP_REMOVED lines=8> */
.L_x_7477:
[----:B------:R-:W-:Y:S01]  /*fe00*/  ULDC UR8, c[0x0][0xd54] ;  /* 0x0003550000087ab9 */ /* 0x000fe20000000800 */
[----:B------:R-:W-:Y:S01]  /*fe10*/  UMOV UR5, UR9 ;  /* 0x0000000900057c82 */ /* 0x000fe20008000000 */
[----:B------:R-:W-:-:S11]  /*fe20*/  UISETP.NE.AND UP0, UPT, UR8, 0x1, UPT ;  /* 0x000000010800788c */ /* 0x000fd6000bf05270 */
[----:B------:R-:W-:Y:S02]  /*fe30*/  @UP0 ULDC.64 UR10, c[0x0][0xd58] ;  /* 0x00035600000a0ab9 */ /* 0x000fe40000000a00 */
[----:B------:R-:W-:-:S04]  /*fe40*/  UIMAD.WIDE.U32 UR6, UR9, UR10, URZ ;  /* 0x0000000a090672a5 */ /* 0x000fc8000f8e003f */
[----:B------:R-:W-:-:S04]  /*fe50*/  @UP0 USHF.R.U32.HI UR5, URZ, UR11, UR7 ;  /* 0x0000000b3f050299 */ /* 0x000fc80008011607 */
[----:B------:R-:W-:-:S12]  /*fe60*/  UIMAD UR8, UR5, UR8, URZ ;  /* 0x00000008050872a4 */ /* 0x000fd8000f8e023f */
.L_x_7478:
[----:B------:R-:W-:Y:S01]  /*fe70*/  ULOP3.LUT UR39, URZ, UR5, URZ, 0x33, !UPT ;  /* 0x000000053f277292 */ /* 0x000fe2000f8e333f */
[----:B------:R-:W-:Y:S01]  /*fe80*/  BSSY B7, `(.L_x_7479) ;  /* 0x00005ad000077945 */ /* 0x000fe20003800000 */
[----:B------:R-:W-:Y:S01]  /*fe90*/  ULDC UR10, c[0x0][0x448] ;  /* 0x00011200000a7ab9 */ /* 0x000fe20000000800 */
[----:B------:R-:W-:Y:S01]  /*fea0*/  ULDC UR5, c[0x0][0xd3c] ;  /* 0x00034f0000057ab9 */ /* 0x000fe20000000800 */
[----:B------:R-:W-:Y:S01]  /*feb0*/  UISETP.NE.AND UP1, UPT, UR10, 0x1, UPT ;  /* 0x000000010a00788c */ /* 0x000fe2000bf25270 */
[----:B------:R-:W-:Y:S01]  /*fec0*/  ULDC.64 UR6, c[0x0][0x418] ;  /* 0x0001060000067ab9 */ /* 0x000fe20000000a00 */
[----:B------:R-:W-:Y:S02]  /*fed0*/  UIADD3 UR39, UR39, UR5, URZ ;  /* 0x0000000527277290 */ /* 0x000fe4000fffe03f */
[----:B------:R-:W-:Y:S02]  /*fee0*/  UISETP.NE.U32.AND UP0, UPT, UR6, URZ, UPT ;  /* 0x0000003f0600728c */ /* 0x000fe4000bf05070 */
[----:B------:R-:W-:-:S02]  /*fef0*/  USHF.L.U32 UR5, UR39, 0x6, URZ ;  /* 0x0000000627057899 */ /* 0x000fc4000800063f */
[----:B------:R-:W-:Y:S02]  /*ff00*/  UISETP.NE.AND.EX UP0, UPT, UR7, URZ, UPT, UP0 ;  /* 0x0000003f0700728c */ /* 0x000fe4000bf05300 */
[----:B------:R-:W-:Y:S01]  /*ff10*/  UIADD3 UR5, UR5, 0x3f, URZ ;  /* 0x0000003f05057890 */ /* 0x000fe2000fffe03f */
[----:B------:R-:W-:Y:S01]  /*ff20*/  ULDC UR7, c[0x0][0x288] ;  /* 0x0000a20000077ab9 */ /* 0x000fe20000000800 */
        /* <DEDUP_REMOVED lines=48> */
[----:B0-----:R-:W-:-:S05]  /*10230*/  IADD3 R0, R0, UR41, R3 ;  /* 0x0000002900007c10 */ /* 0x001fca000fffe003 */
[----:B------:R3:W-:Y:S01]  /*10240*/  STL [R1+0x10], R0 ;  /* 0x0000100001007387 */ /* 0x0007e20000100800 */
[----:B------:R-:W-:Y:S05]  /*10250*/  BRA `(.L_x_7481) ;  /* 0x0000005400bc7947 */ /* 0x000fea0003800000 */
.L_x_7480:
        /* <DEDUP_REMOVED lines=20> */
.L_x_7483:
[----:B------:R-:W-:Y:S05]  /*103a0*/  BSYNC B6 ;  /* 0x0000000000067941 */ /* 0x000fea0003800000 */
.L_x_7482:
        /* <DEDUP_REMOVED lines=20> */
.L_x_7486:
        /* <DEDUP_REMOVED lines=15> */
.L_x_7485:
[----:B------:R-:W-:Y:S05]  /*105e0*/  BSYNC B6 ;  /* 0x0000000000067941 */ /* 0x000fea0003800000 */
.L_x_7484:
        /* <DEDUP_REMOVED lines=27> */
.L_x_7604:
        /* <DEDUP_REMOVED lines=9> */
.L_x_7607:
        /* <DEDUP_REMOVED lines=22> */
.L_x_7490:
[----:B--2---:R-:W2:Y:S01]  /*10990*/  LDL R2, [R1+0x8] ;  /* 0x0000080001027983 */ /* 0x004ea20000100800 */
[----:B------:R-:W-:Y:S01]  /*109a0*/  IMAD R0, R19, 0x8, R17 ;  /* 0x0000000813007824 */ /* 0x000fe200078e0211 */
[----:B--2---:R-:W-:-:S04]  /*109b0*/  SHF.L.U32 R2, R2, 0x1f, RZ ;  /* 0x0000001f02027819 */ /* 0x004fc800000006ff */
[----:B------:R-:W2:Y:S02]  /*109c0*/  SYNCS.PHASECHK.TRANS64.TRYWAIT P0, [R0+URZ+0x38840], R2 ;  /* 0x03884002000075a7 */ /* 0x000ea4000800017f */
[----:B--2---:R-:W-:Y:S05]  /*109d0*/  @!P0 BRA `(.L_x_7491) ;  /* 0x00000058001c8947 */ /* 0x004fea0003800000 */
.L_x_7608:
        /* <DEDUP_REMOVED lines=11> */
.L_x_7492:
        /* <DEDUP_REMOVED lines=19> */
.L_x_7488:
        /* <DEDUP_REMOVED lines=24> */
.L_x_7494:
[----:B------:R-:W-:Y:S05]  /*10d40*/  BSYNC B6 ;  /* 0x0000000000067941 */ /* 0x000fea0003800000 */
.L_x_7493:
[----:B------:R-:W2:Y:S01]  /*10d50*/  S2R R2, SR_TID.X ;  /* 0x0000000000027919 */ /* 0x000ea20000002100 */
[----:B0-----:R-:W0:Y:S01]  /*10d60*/  LDC R7, c[0x0][0x448] ;  /* 0x00011200ff077b82 */ /* 0x001e220000000800 */
[----:B------:R-:W-:Y:S01]  /*10d70*/  ULDC.64 UR6, c[0x0][0x2d8] ;  /* 0x0000b60000067ab9 */ /* 0x000fe20000000a00 */
[----:B------:R-:W-:Y:S01]  /*10d80*/  ULDC.64 UR8, c[0x0][0x2e0] ;  /* 0x0000b80000087ab9 */ /* 0x000fe20000000a00 */
[----:B-1----:R-:W1:Y:S01]  /*10d90*/  S2R R4, SR_TID.X ;  /* 0x0000000000047919 */ /* 0x002e620000002100 */
[----:B------:R-:W-:Y:S02]  /*10da0*/  UIMAD.WIDE.U32 UR4, UR36, UR6, URZ ;  /* 0x00000006240472a5 */ /* 0x000fe4000f8e003f */
[----:B------:R-:W-:-:S04]  /*10db0*/  UIMAD UR6, UR43, UR6, URZ ;  /* 0x000000062b0672a4 */ /* 0x000fc8000f8e023f */
[----:B------:R-:W-:Y:S02]  /*10dc0*/  UIMAD UR6, UR36, UR7, UR6 ;  /* 0x00000007240672a4 */ /* 0x000fe4000f8e0206 */
[----:B------:R-:W-:Y:S02]  /*10dd0*/  UIMAD UR7, UR37, UR8, URZ ;  /* 0x00000008250772a4 */ /* 0x000fe4000f8e023f */
[----:B------:R-:W-:Y:S02]  /*10de0*/  UIADD3 UR5, UR5, UR6, URZ ;  /* 0x0000000605057290 */ /* 0x000fe4000fffe03f */
[----:B------:R-:W-:Y:S02]  /*10df0*/  UIMAD UR6, UR42, UR9, UR7 ;  /* 0x000000092a0672a4 */ /* 0x000fe4000f8e0207 */
[----:B------:R-:W-:-:S04]  /*10e00*/  UIMAD.WIDE.U32 UR4, UR42, UR8, UR4 ;  /* 0x000000082a0472a5 */ /* 0x000fc8000f8e0004 */
[----:B------:R-:W-:Y:S01]  /*10e10*/  UIADD3 UR6, UR5, UR6, URZ ;  /* 0x0000000605067290 */ /* 0x000fe2000fffe03f */
[----:B0-----:R-:W-:Y:S01]  /*10e20*/  ISETP.NE.AND P0, PT, R7, 0x1, PT ;  /* 0x000000010700780c */ /* 0x001fe20003f05270 */
[----:B------:R-:W-:Y:S01]  /*10e30*/  IMAD.U32 R5, RZ, RZ, UR5 ;  /* 0x00000005ff057e24 */ /* 0x000fe2000f8e00ff */
[----:B--2---:R-:W-:Y:S01]  /*10e40*/  LOP3.LUT R0, R2, 0x7f, RZ, 0xc0, !PT ;  /* 0x0000007f02007812 */ /* 0x004fe200078ec0ff */
[----:B-1----:R-:W-:-:S03]  /*10e50*/  IMAD.SHL.U32 R4, R4, 0x10, RZ ;  /* 0x0000001004047824 */ /* 0x002fc600078e00ff */
[----:B------:R-:W-:-:S07]  /*10e60*/  SHF.R.U32.HI R0, RZ, 0x3, R0 ;  /* 0x00000003ff007819 */ /* 0x000fce0000011600 */
[----:B------:R-:W0:Y:S01]  /*10e70*/  @P0 LDC R3, c[0x0][0x44c] ;  /* 0x00011300ff030b82 */ /* 0x000e220000000800 */
[----:B------:R-:W-:Y:S01]  /*10e80*/  LOP3.LUT R4, R0, 0x70, R4, 0xf8, !PT ;  /* 0x0000007000047812 */ /* 0x000fe200078ef804 */
[----:B------:R-:W-:-:S04]  /*10e90*/  IMAD.U32 R0, RZ, RZ, UR39 ;  /* 0x00000027ff007e24 */ /* 0x000fc8000f8e00ff */
[----:B------:R-:W-:Y:S02]  /*10ea0*/  IMAD R6, R0, 0x40, R4 ;  /* 0x0000004000067824 */ /* 0x000fe400078e0204 */
[----:B------:R-:W1:Y:S01]  /*10eb0*/  @P0 LDC R2, c[0x0][0x450] ;  /* 0x00011400ff020b82 */ /* 0x000e620000000800 */
[----:B------:R-:W-:Y:S01]  /*10ec0*/  IMAD.U32 R4, RZ, RZ, UR4 ;  /* 0x00000004ff047e24 */ /* 0x000fe2000f8e00ff */
[----:B------:R-:W-:Y:S01]  /*10ed0*/  ULDC.64 UR4, c[0x0][0x2d0] ;  /* 0x0000b40000047ab9 */ /* 0x000fe20000000a00 */
[----:B------:R-:W-:Y:S01]  /*10ee0*/  IMAD.MOV.U32 R0, RZ, RZ, R6 ;  /* 0x000000ffff007224 */ /* 0x000fe200078e0006 */
[----:B------:R2:W-:Y:S04]  /*10ef0*/  STL [R1+0x18], R6 ;  /* 0x0000180601007387 */ /* 0x0005e80000100800 */
[----:B------:R3:W5:Y:S01]  /*10f00*/  LDL R8, [R1+0x4] ;  /* 0x0000040001087983 */ /* 0x0007620000100800 */
[----:B0-----:R-:W-:-:S05]  /*10f10*/  @P0 IMAD.HI.U32 R3, R6, R3, RZ ;  /* 0x0000000306030227 */ /* 0x001fca00078e00ff */
[----:B-1----:R-:W-:Y:S01]  /*10f20*/  @P0 SHF.R.U32.HI R0, RZ, R2, R3 ;  /* 0x00000002ff000219 */ /* 0x002fe20000011603 */
[----:B------:R-:W-:Y:S02]  /*10f30*/  IMAD.MOV.U32 R2, RZ, RZ, R4 ;  /* 0x000000ffff027224 */ /* 0x000fe400078e0004 */
[----:B------:R-:W-:Y:S01]  /*10f40*/  IMAD.U32 R3, RZ, RZ, UR6 ;  /* 0x00000006ff037e24 */ /* 0x000fe2000f8e00ff */
[----:B------:R-:W-:Y:S01]  /*10f50*/  SHF.R.S32.HI R4, RZ, 0x1f, R0 ;  /* 0x0000001fff047819 */ /* 0x000fe20000011400 */
[----:B------:R-:W-:Y:S01]  /*10f60*/  ULDC.64 UR6, c[0x0][0x280] ;  /* 0x0000a00000067ab9 */ /* 0x000fe20000000a00 */
[----:B------:R-:W-:-:S04]  /*10f70*/  IMAD.WIDE.U32 R2, R0, UR4, R2 ;  /* 0x0000000400027c25 */ /* 0x000fc8000f8e0002 */
[----:B------:R-:W-:-:S04]  /*10f80*/  IMAD R4, R4, UR4, RZ ;  /* 0x0000000404047c24 */ /* 0x000fc8000f8e02ff */
[----:B------:R-:W-:Y:S01]  /*10f90*/  IMAD R4, R0, UR5, R4 ;  /* 0x0000000500047c24 */ /* 0x000fe2000f8e0204 */
[----:B------:R-:W-:Y:S01]  /*10fa0*/  ULDC.64 UR4, c[0x0][0x2c8] ;  /* 0x0000b20000047ab9 */ /* 0x000fe20000000a00 */
[----:B------:R-:W-:Y:S02]  /*10fb0*/  IMAD.MOV R0, RZ, RZ, -R0 ;  /* 0x000000ffff007224 */ /* 0x000fe400078e0a00 */
[----:B------:R-:W-:Y:S02]  /*10fc0*/  IMAD.IADD R3, R3, 0x1, R4 ;  /* 0x0000000103037824 */ /* 0x000fe400078e0204 */
[----:B------:R-:W-:Y:S02]  /*10fd0*/  IMAD R0, R7, R0, R6 ;  /* 0x0000000007007224 */ /* 0x000fe400078e0206 */
[----:B--2---:R-:W0:Y:S03]  /*10fe0*/  S2R R6, SR_TID.X ;  /* 0x0000000000067919 */ /* 0x004e260000002100 */
[----:B------:R-:W-:Y:S01]  /*10ff0*/  SHF.R.S32.HI R4, RZ, 0x1f, R0 ;  /* 0x0000001fff047819 */ /* 0x000fe20000011400 */
[----:B------:R-:W-:-:S04]  /*11000*/  IMAD.WIDE.U32 R2, R0, UR4, R2 ;  /* 0x0000000400027c25 */ /* 0x000fc8000f8e0002 */
[----:B------:R-:W-:Y:S01]  /*11010*/  IMAD R4, R4, UR4, RZ ;  /* 0x0000000404047c24 */ /* 0x000fe2000f8e02ff */
[----:B------:R-:W-:-:S03]  /*11020*/  ULDC UR4, c[0x0][0x2b8] ;  /* 0x0000ae0000047ab9 */ /* 0x000fc60000000800 */
[----:B------:R-:W-:Y:S01]  /*11030*/  IMAD R4, R0, UR5, R4 ;  /* 0x0000000500047c24 */ /* 0x000fe2000f8e0204 */
[----:B------:R-:W-:-:S03]  /*11040*/  LEA R0, P1, R2, UR6, 0x1 ;  /* 0x0000000602007c11 */ /* 0x000fc6000f8208ff */
[----:B------:R-:W-:Y:S02]  /*11050*/  IMAD.IADD R3, R3, 0x1, R4 ;  /* 0x0000000103037824 */ /* 0x000fe400078e0204 */
[----:B0-----:R-:W-:-:S05]  /*11060*/  IMAD.SHL.U32 R9, R6, 0x8, RZ ;  /* 0x0000000806097824 */ /* 0x001fca00078e00ff */
[----:B------:R-:W-:Y:S02]  /*11070*/  LOP3.LUT R9, R9, 0x38, RZ, 0xc0, !PT ;  /* 0x0000003809097812 */ /* 0x000fe400078ec0ff */
[----:B------:R-:W-:Y:S02]  /*11080*/  LOP3.LUT R6, R6, 0x7f, RZ, 0xc0, !PT ;  /* 0x0000007f06067812 */ /* 0x000fe400078ec0ff */
[----:B------:R-:W-:Y:S01]  /*11090*/  ISETP.GE.AND P0, PT, R9, UR4, PT ;  /* 0x0000000409007c0c */ /* 0x000fe2000bf06270 */
[----:B------:R-:W-:Y:S01]  /*110a0*/  UMOV UR4, 0xffffffff ;  /* 0xffffffff00047882 */ /* 0x000fe20000000000 */
[----:B------:R-:W-:Y:S02]  /*110b0*/  LEA.HI.X R3, R2, UR7, R3, 0x1, P1 ;  /* 0x0000000702037c11 */ /* 0x000fe400088f0c03 */
[----:B------:R-:W-:Y:S01]  /*110c0*/  SHF.R.U32.HI R10, RZ, 0x3, R6 ;  /* 0x00000003ff0a7819 */ /* 0x000fe20000011606 */
[----:B---3--:R-:W-:Y:S08]  /*110d0*/  BRA.DIV UR4, `(.L_x_7495) ;  /* 0x0000005204707947 */ /* 0x008ff0000b800000 */
[----:B------:R-:W0:Y:S01]  /*110e0*/  SHFL.IDX PT, R5, R0, RZ, 0x181f ;  /* 0x00181fff00057589 */ /* 0x000e2200000e0000 */
[----:B------:R-:W-:Y:S01]  /*110f0*/  IMAD.U32 R6, RZ, RZ, UR39 ;  /* 0x00000027ff067e24 */ /* 0x000fe2000f8e00ff */
[----:B------:R-:W-:Y:S02]  /*11100*/  ULDC UR4, c[0x0][0x288] ;  /* 0x0000a20000047ab9 */ /* 0x000fe40000000800 */
[----:B------:R-:W1:Y:S01]  /*11110*/  SHFL.IDX PT, R4, R3, RZ, 0x181f ;  /* 0x00181fff03047589 */ /* 0x000e6200000e0000 */
[----:B------:R-:W-:Y:S02]  /*11120*/  IMAD R2, R7, UR4, RZ ;  /* 0x0000000407027c24 */ /* 0x000fe4000f8e02ff */
[----:B------:R-:W-:-:S04]  /*11130*/  IMAD R10, R6, 0x40, R10 ;  /* 0x00000040060a7824 */ /* 0x000fc800078e020a */
[C---:B------:R-:W-:Y:S01]  /*11140*/  VIADD R7, R10.reuse, 0x10 ;  /* 0x000000100a077836 */ /* 0x040fe20000000000 */
[C---:B------:R-:W-:Y:S01]  /*11150*/  ISETP.GE.AND P1, PT, R10.reuse, R2, PT ;  /* 0x000000020a00720c */ /* 0x040fe20003f26270 */
[----:B------:R-:W-:Y:S01]  /*11160*/  VIADD R6, R10, 0x20 ;  /* 0x000000200a067836 */ /* 0x000fe20000000000 */
[----:B------:R-:W-:Y:S04]  /*11170*/  STL [R1+0x14], R10 ;  /* 0x0000140a01007387 */ /* 0x000fe80000100800 */
[----:B------:R-:W-:Y:S04]  /*11180*/  STL [R1+0x20], R7 ;  /* 0x0000200701007387 */ /* 0x000fe80000100800 */
[----:B------:R-:W-:Y:S03]  /*11190*/  STL [R1+0x24], R6 ;  /* 0x0000240601007387 */ /* 0x000fe60000100800 */
        /* <DEDUP_REMOVED lines=27> */
.L_x_7617:
        /* <DEDUP_REMOVED lines=12> */
.L_x_7496:
        /* <DEDUP_REMOVED lines=35> */
.L_x_7498:
[----:B------:R-:W-:Y:S05]  /*11640*/  BSYNC B6 ;  /* 0x0000000000067941 */ /* 0x000fea0003800000 */
.L_x_7497:
        /* <DEDUP_REMOVED lines=10> */
[----:B0-----:R-:W-:-:S13]  /*116f0*/  ISETP.NE.AND P0, PT, R8, 0x1, PT ;  /* 0x000000010800780c */ /* 0x001fda0003f05270 */
[----:B------:R-:W0:Y:S01]  /*11700*/  @P0 LDC R0, c[0x0][0x450] ;  /* 0x00011400ff000b82 */ /* 0x000e220000000800 */
[----:B-1----:R-:W-:Y:S02]  /*11710*/  IMAD.SHL.U32 R10, R10, 0x8, RZ ;  /* 0x000000080a0a7824 */ /* 0x002fe400078e00ff */
[----:B-----5:R-:W-:-:S03]  /*11720*/  IMAD.SHL.U32 R9, R11, 0x8, RZ ;  /* 0x000000080b097824 */ /* 0x020fc600078e00ff */
[----:B------:R-:W-:-:S04]  /*11730*/  LOP3.LUT R10, R10, 0x38, RZ, 0xc0, !PT ;  /* 0x000000380a0a7812 */ /* 0x000fc800078ec0ff */
[C---:B------:R-:W-:Y:S02]  /*11740*/  LOP3.LUT R12, R10.reuse, 0x80, RZ, 0xfc, !PT ;  /* 0x000000800a0c7812 */ /* 0x040fe400078efcff */
[----:B------:R-:W-:Y:S02]  /*11750*/  LOP3.LUT R10, R10, 0x40, RZ, 0xfc, !PT ;  /* 0x000000400a0a7812 */ /* 0x000fe400078efcff */
[----:B------:R-:W-:Y:S02]  /*11760*/  LOP3.LUT R9, R9, 0x38, RZ, 0xc0, !PT ;  /* 0x0000003809097812 */ /* 0x000fe400078ec0ff */
[----:B--2---:R-:W-:Y:S02]  /*11770*/  R2UR UR5, R5 ;  /* 0x00000000050572ca */ /* 0x004fe400000e0000 */
[----:B------:R-:W-:Y:S02]  /*11780*/  R2UR UR4, R4 ;  /* 0x00000000040472ca */ /* 0x000fe400000e0000 */
[----:B---3--:R-:W-:-:S02]  /*11790*/  R2UR UR5, R2 ;  /* 0x00000000020572ca */ /* 0x008fc400000e0000 */
        /* <DEDUP_REMOVED lines=30> */
[----:B------:R-:W-:Y:S01]  /*11980*/  ISETP.GE.AND P3, PT, R9, UR4, PT ;  /* 0x0000000409007c0c */ /* 0x000fe2000bf66270 */
[----:B------:R-:W1:Y:S01]  /*11990*/  S2R R12, SR_TID.X ;  /* 0x00000000000c7919 */ /* 0x000e620000002100 */
[----:B------:R-:W-:-:S02]  /*119a0*/  LEA.HI.X R6, R2, UR5, R6, 0x1, P0 ;  /* 0x0000000502067c11 */ /* 0x000fc400080f0c06 */
[----:B------:R-:W-:Y:S02]  /*119b0*/  SEL R2, RZ, 0x1, P3 ;  /* 0x00000001ff027807 */ /* 0x000fe40001800000 */
[----:B------:R-:W-:Y:S02]  /*119c0*/  SEL R3, RZ, 0x4, P2 ;  /* 0x00000004ff037807 */ /* 0x000fe40001000000 */
[----:B------:R-:W-:-:S04]  /*119d0*/  SEL R4, RZ, 0x2, P1 ;  /* 0x00000002ff047807 */ /* 0x000fc80000800000 */
[----:B------:R-:W-:Y:S02]  /*119e0*/  IADD3 R2, R3, R4, R2 ;  /* 0x0000000403027210 */ /* 0x000fe40007ffe002 */
        /* <DEDUP_REMOVED lines=10> */
[----:B------:R-:W-:Y:S01]  /*11a90*/  ISETP.GE.AND P0, PT, R10, UR4, PT ;  /* 0x000000040a007c0c */ /* 0x000fe2000bf06270 */
[C---:B------:R-:W-:Y:S01]  /*11aa0*/  IMAD.SHL.U32 R10, R11.reuse, 0x8, RZ ;  /* 0x000000080b0a7824 */ /* 0x040fe200078e00ff */
[----:B------:R-:W-:Y:S01]  /*11ab0*/  LOP3.LUT R12, R12, 0xc0, RZ, 0xfc, !PT ;  /* 0x000000c00c0c7812 */ /* 0x000fe200078efcff */
[----:B------:R-:W-:Y:S01]  /*11ac0*/  IMAD.SHL.U32 R11, R11, 0x8, RZ ;  /* 0x000000080b0b7824 */ /* 0x000fe200078e00ff */
[----:B------:R-:W-:Y:S02]  /*11ad0*/  SEL R3, RZ, 0x10, P0 ;  /* 0x00000010ff037807 */ /* 0x000fe40000000000 */
[----:B------:R-:W-:-:S02]  /*11ae0*/  LOP3.LUT R10, R10, 0x38, RZ, 0xc0, !PT ;  /* 0x000000380a0a7812 */ /* 0x000fc400078ec0ff */
[----:B------:R-:W-:Y:S02]  /*11af0*/  ISETP.GE.AND P5, PT, R12, UR4, PT ;  /* 0x000000040c007c0c */ /* 0x000fe4000bfa6270 */
[----:B------:R-:W-:Y:S02]  /*11b00*/  LOP3.LUT R12, R10, 0x180, RZ, 0xfc, !PT ;  /* 0x000001800a0c7812 */ /* 0x000fe400078efcff */
[----:B------:R-:W-:Y:S02]  /*11b10*/  LOP3.LUT R11, R11, 0x38, RZ, 0xc0, !PT ;  /* 0x000000380b0b7812 */ /* 0x000fe400078ec0ff */
[----:B------:R-:W-:Y:S02]  /*11b20*/  ISETP.GE.AND P1, PT, R12, UR4, PT ;  /* 0x000000040c007c0c */ /* 0x000fe4000bf26270 */
[----:B------:R-:W-:Y:S02]  /*11b30*/  LOP3.LUT R10, R11, 0x140, RZ, 0xfc, !PT ;  /* 0x000001400b0a7812 */ /* 0x000fe400078efcff */
[----:B------:R-:W-:-:S02]  /*11b40*/  SEL R4, RZ, 0x8, P5 ;  /* 0x00000008ff047807 */ /* 0x000fc40002800000 */
[----:B------:R-:W-:Y:S02]  /*11b50*/  SEL R5, RZ, 0x40, P1 ;  /* 0x00000040ff057807 */ /* 0x000fe40000800000 */
[----:B------:R-:W-:Y:S02]  /*11b60*/  LOP3.LUT R7, R11, 0x1c0, RZ, 0xfc, !PT ;  /* 0x000001c00b077812 */ /* 0x000fe400078efcff */
[----:B------:R-:W-:Y:S02]  /*11b70*/  ISETP.GE.AND P1, PT, R10, UR4, PT ;  /* 0x000000040a007c0c */ /* 0x000fe4000bf26270 */
[----:B------:R-:W-:Y:S02]  /*11b80*/  IADD3 R2, R3, R2, R4 ;  /* 0x0000000203027210 */ /* 0x000fe40007ffe004 */
[----:B------:R-:W-:Y:S02]  /*11b90*/  SEL R3, RZ, 0x20, P1 ;  /* 0x00000020ff037807 */ /* 0x000fe40000800000 */
[----:B------:R-:W-:Y:S01]  /*11ba0*/  ISETP.GE.AND P2, PT, R7, UR4, PT ;  /* 0x0000000407007c0c */ /* 0x000fe2000bf46270 */
[----:B------:R-:W-:Y:S01]  /*11bb0*/  UMOV UR4, 0xffffffff ;  /* 0xffffffff00047882 */ /* 0x000fe20000000000 */
[----:B------:R-:W-:-:S02]  /*11bc0*/  IADD3 R5, R5, R2, R3 ;  /* 0x0000000205057210 */ /* 0x000fc40007ffe003 */
[----:B------:R-:W-:-:S05]  /*11bd0*/  SEL R7, RZ, 0x80, P2 ;  /* 0x00000080ff077807 */ /* 0x000fca0001000000 */
        /* <DEDUP_REMOVED lines=9> */
[----:B------:R-:W-:-:S04]  /*11c70*/  @P0 LOP3.LUT R18, R18, 0x400, RZ, 0xfc, !PT ;  /* 0x0000040012120812 */ /* 0x000fc800078efcff */
[C---:B------:R-:W-:Y:S02]  /*11c80*/  LOP3.LUT P0, RZ, R18.reuse, 0x10, RZ, 0xc0, !PT ;  /* 0x0000001012ff7812 */ /* 0x040fe4000780c0ff */
[----:B------:R-:W-:-:S04]  /*11c90*/  LOP3.LUT R18, R18, 0xfffffdff, RZ, 0xc0, !PT ;  /* 0xfffffdff12127812 */ /* 0x000fc800078ec0ff */
[----:B------:R-:W-:-:S04]  /*11ca0*/  @P1 LOP3.LUT R18, R18, 0x200, RZ, 0xfc, !PT ;  /* 0x0000020012121812 */ /* 0x000fc800078efcff */
[C---:B------:R-:W-:Y:S02]  /*11cb0*/  LOP3.LUT P1, RZ, R18.reuse, 0x8, RZ, 0xc0, !PT ;  /* 0x0000000812ff7812 */ /* 0x040fe4000782c0ff */
[----:B------:R-:W-:Y:S01]  /*11cc0*/  LOP3.LUT R18, R18, 0xfffffeff, RZ, 0xc0, !PT ;  /* 0xfffffeff12127812 */ /* 0x000fe200078ec0ff */
[----:B------:R-:W-:Y:S01]  /*11cd0*/  SHFL.IDX PT, R14, R0, 0x1, 0x181f ;  /* 0x00381f00000e7f89 */ /* 0x000fe200000e0000 */
[-C--:B--2---:R-:W-:Y:S02]  /*11ce0*/  ISETP.GE.AND P2, PT, R3, R4.reuse, PT ;  /* 0x000000040300720c */ /* 0x084fe40003f46270 */
[----:B---3--:R-:W-:Y:S02]  /*11cf0*/  ISETP.GE.AND P3, PT, R2, R4, PT ;  /* 0x000000040200720c */ /* 0x008fe40003f66270 */
[----:B------:R-:W0:Y:S01]  /*11d00*/  S2R R2, SR_TID.X ;  /* 0x0000000000027919 */ /* 0x000e220000002100 */
[----:B------:R-:W1:Y:S08]  /*11d10*/  SHFL.IDX PT, R3, R0, RZ, 0x181f ;  /* 0x00181fff00037589 */ /* 0x000e7000000e0000 */
[----:B------:R-:W-:-:S02]  /*11d20*/  @!P2 LOP3.LUT R8, R5, 0x40, RZ, 0xc0, !PT ;  /* 0x000000400508a812 */ /* 0x000fc400078ec0ff */
[----:B------:R-:W-:Y:S02]  /*11d30*/  @P3 LOP3.LUT R18, R18, 0x100, RZ, 0xfc, !PT ;  /* 0x0000010012123812 */ /* 0x000fe400078efcff */
[----:B------:R-:W-:-:S04]  /*11d40*/  @!P2 SHF.R.U32.HI R8, RZ, 0x2, R8 ;  /* 0x00000002ff08a819 */ /* 0x000fc80000011608 */
[----:B------:R-:W-:Y:S02]  /*11d50*/  @!P2 ISETP.NE.U32.AND P3, PT, R8, RZ, PT ;  /* 0x000000ff0800a20c */ /* 0x000fe40003f65070 */
[----:B------:R-:W-:-:S04]  /*11d60*/  @!P2 LOP3.LUT R8, R7, 0x80, RZ, 0xc0, !PT ;  /* 0x000000800708a812 */ /* 0x000fc800078ec0ff */
[----:B------:R-:W-:Y:S01]  /*11d70*/  @!P2 SHF.R.U32.HI R8, RZ, 0x3, R8 ;  /* 0x00000003ff08a819 */ /* 0x000fe20000011608 */
[----:B0-----:R-:W-:Y:S02]  /*11d80*/  IMAD.SHL.U32 R12, R2, 0x8, RZ ;  /* 0x00000008020c7824 */ /* 0x001fe400078e00ff */
[----:B------:R-:W0:Y:S03]  /*11d90*/  SHFL.IDX PT, R2, R6, RZ, 0x181f ;  /* 0x00181fff06027589 */ /* 0x000e2600000e0000 */
[----:B------:R-:W-:-:S04]  /*11da0*/  LOP3.LUT R12, R12, 0x38, RZ, 0xc0, !PT ;  /* 0x000000380c0c7812 */ /* 0x000fc800078ec0ff */
[----:B-1----:R-:W-:-:S05]  /*11db0*/  @!P2 LEA R3, P6, R12, R3, 0x1 ;  /* 0x000000030c03a211 */ /* 0x002fca00078c08ff */
[----:B0-----:R-:W-:-:S05]  /*11dc0*/  @!P2 IMAD.X R2, RZ, RZ, R2, P6 ;  /* 0x000000ffff02a224 */ /* 0x001fca00030e0602 */
[----:B------:R-:W-:-:S04]  /*11dd0*/  @!P2 LOP3.LUT R3, R3, R2, RZ, 0x3c, !PT ;  /* 0x000000020303a212 */ /* 0x000fc800078e3cff */
[----:B------:R-:W-:-:S04]  /*11de0*/  @!P2 LOP3.LUT R2, R3, R2, RZ, 0x3c, !PT ;  /* 0x000000020302a212 */ /* 0x000fc800078e3cff */
[----:B------:R-:W-:Y:S02]  /*11df0*/  @!P2 LOP3.LUT R3, R3, R2, RZ, 0x3c, !PT ;  /* 0x000000020303a212 */ /* 0x000fe400078e3cff */
[----:B------:R-:W-:-:S03]  /*11e00*/  LOP3.LUT P6, RZ, R18, 0x4, RZ, 0xc0, !PT ;  /* 0x0000000412ff7812 */ /* 0x000fc600078cc0ff */
[----:B----4-:R-:W-:Y:S01]  /*11e10*/  @!P2 LDGSTS.E.BYPASS.LTC128B.128 [R11+0x26400], desc[UR44][R2.64], !P0 ;  /* 0x26400000020bafae */ /* 0x010fe2000c101d6c */
[----:B------:R-:W-:-:S03]  /*11e20*/  LOP3.LUT P0, RZ, R18, 0x400, RZ, 0xc0, !PT ;  /* 0x0000040012ff7812 */ /* 0x000fc6000780c0ff */
[----:B------:R-:W-:Y:S01]  /*11e30*/  @!P2 LDGSTS.E.BYPASS.LTC128B.128 [R11+0x28400], desc[UR44][R2.64+0x80], !P1 ;  /* 0x28400080020bafae */ /* 0x000fe2000c901d6c */
[----:B------:R-:W-:Y:S02]  /*11e40*/  LOP3.LUT P1, RZ, R18, 0x200, RZ, 0xc0, !PT ;  /* 0x0000020012ff7812 */ /* 0x000fe4000782c0ff */
[----:B------:R-:W-:Y:S02]  /*11e50*/  @!P2 ISETP.NE.U32.AND P4, PT, R8, RZ, PT ;  /* 0x000000ff0800a20c */ /* 0x000fe40003f85070 */
[----:B------:R-:W0:Y:S04]  /*11e60*/  SHFL.IDX PT, R8, R6, 0x1, 0x181f ;  /* 0x00381f0006087f89 */ /* 0x000e2800000e0000 */
[----:B------:R-:W-:Y:S04]  /*11e70*/  @!P2 LDGSTS.E.BYPASS.LTC128B.128 [R11+0x2a400], desc[UR44][R2.64+0x100], !P6 ;  /* 0x2a400100020bafae */ /* 0x000fe8000f101d6c */
        /* <DEDUP_REMOVED lines=52> */
.L_x_7627:
        /* <DEDUP_REMOVED lines=15> */
[----:B--2---:R-:W-:Y:S01]  /*122b0*/  LEA R2, P2, R2, R0, 0x1 ;  /* 0x0000000002027211 */ /* 0x004fe200078408ff */
[----:B---3--:R-:W-:-:S04]  /*122c0*/  IMAD.MOV.U32 R8, RZ, RZ, R3 ;  /* 0x000000ffff087224 */ /* 0x008fc800078e0003 */
[----:B-1----:R-:W-:Y:S01]  /*122d0*/  IMAD.X R3, RZ, RZ, R6, P2 ;  /* 0x000000ffff037224 */ /* 0x002fe200010e0606 */
[----:B------:R-:W-:-:S04]  /*122e0*/  ISETP.NE.U32.AND P2, PT, R5, RZ, PT ;  /* 0x000000ff0500720c */ /* 0x000fc80003f45070 */
[----:B------:R-:W-:Y:S01]  /*122f0*/  @!PT LDS RZ, [RZ] ;  /* 0x00000000fffff984 */ /* 0x000fe20000000800 */
[----:B------:R-:W-:Y:S01]  /*12300*/  @!PT LDS RZ, [RZ] ;  /* 0x00000000fffff984 */ /* 0x000fe20000000800 */
[----:B------:R-:W-:Y:S01]  /*12310*/  @!PT LDS RZ, [RZ] ;  /* 0x00000000fffff984 */ /* 0x000fe20000000800 */
[----:B------:R0:W-:Y:S04]  /*12320*/  LDGSTS.E.BYPASS.LTC128B.128 [R8+0x27c00], desc[UR44][R2.64], !P6 ;  /* 0x27c0000002087fae */ /* 0x0001e8000f101d6c */
        /* <DEDUP_REMOVED lines=8> */
.L_x_7501:
[----:B------:R-:W-:Y:S05]  /*123b0*/  BSYNC B0 ;  /* 0x0000000000007941 */ /* 0x000fea0003800000 */
.L_x_7500:
[----:B------:R-:W-:Y:S01]  /*123c0*/  NOP ;  /* 0x0000000000007918 */ /* 0x000fe20000000000 */
[----:B------:R-:W-:-:S13]  /*123d0*/  PLOP3.LUT P0, PT, PT, PT, PT, 0x80, 0x0 ;  /* 0x000000000000781c */ /* 0x000fda0003f0f070 */
.L_x_7502:
        /* <DEDUP_REMOVED lines=18> */
.L_x_7628:
[----:B------:R-:W-:Y:S05]  /*12500*/  BSYNC B0 ;  /* 0x0000000000007941 */ /* 0x000fea0003800000 */
.L_x_7503:
[----:B------:R-:W-:Y:S01]  /*12510*/  LOP3.LUT P0, RZ, R18, 0x2, RZ, 0xc0, !PT ;  /* 0x0000000212ff7812 */ /* 0x000fe2000780c0ff */
[----:B------:R-:W-:-:S12]  /*12520*/  BSSY B0, `(.L_x_7505) ;  /* 0x0000094000007945 */ /* 0x000fd80003800000 */
[----:B------:R-:W-:Y:S05]  /*12530*/  @!P0 BRA `(.L_x_7506) ;  /* 0x0000000800488947 */ /* 0x000fea0003800000 */
[----:B------:R-:W2:Y:S01]  /*12540*/  LDL R2, [R1+0x8] ;  /* 0x0000080001027983 */ /* 0x000ea20000100800 */
        /* <DEDUP_REMOVED lines=8> */
.L_x_7629:
[----:B------:R-:W-:Y:S05]  /*125d0*/  BSYNC B1 ;  /* 0x0000000000017941 */ /* 0x000fea0003800000 */
.L_x_7507:
        /* <DEDUP_REMOVED lines=9> */
.L_x_7510:
[----:B------:R-:W-:Y:S05]  /*12670*/  BSYNC B1 ;  /* 0x0000000000017941 */ /* 0x000fea0003800000 */
.L_x_7509:
        /* <DEDUP_REMOVED lines=11> */
.L_x_7511:
        /* <DEDUP_REMOVED lines=15> */
.L_x_7512:
        /* <DEDUP_REMOVED lines=15> */
.L_x_7513:
        /* <DEDUP_REMOVED lines=15> */
.L_x_7514:
        /* <DEDUP_REMOVED lines=15> */
.L_x_7515:
        /* <DEDUP_REMOVED lines=15> */
.L_x_7516:
        /* <DEDUP_REMOVED lines=15> */
.L_x_7517:
        /* <DEDUP_REMOVED lines=15> */
.L_x_7518:
        /* <DEDUP_REMOVED lines=10> */
.L_x_7506:
[----:B------:R-:W-:Y:S05]  /*12e60*/  BSYNC B0 ;  /* 0x0000000000007941 */ /* 0x000fea0003800000 */
.L_x_7505:
[----:B------:R-:W-:-:S06]  /*12e70*/  UISETP.GE.AND UP0, UPT, UR38, 0x2, UPT ;  /* 0x000000022600788c */ /* 0x000fcc000bf06270 */
[----:B------:R-:W-:-:S13]  /*12e80*/  PLOP3.LUT P0, PT, PT, PT, UP0, 0x80, 0x0 ;  /* 0x000000000000781c */ /* 0x000fda0003f0f008 */
[----:B------:R-:W-:Y:S05]  /*12e90*/  @!P0 BRA `(.L_x_7519) ;  /* 0x0000002800448947 */ /* 0x000fea0003800000 */
[----:B------:R-:W-:Y:S02]  /*12ea0*/  ULOP3.LUT UR4, UR38, 0x1, URZ, 0xc0, !UPT ;  /* 0x0000000126047892 */ /* 0x000fe4000f8ec03f */
[----:B-1----:R-:W-:Y:S02]  /*12eb0*/  IMAD.U32 R6, RZ, RZ, UR38 ;  /* 0x00000026ff067e24 */ /* 0x002fe4000f8e00ff */
[----:B------:R-:W-:Y:S02]  /*12ec0*/  UISETP.NE.U32.AND UP0, UPT, UR4, 0x1, UPT ;  /* 0x000000010400788c */ /* 0x000fe4000bf05070 */
[----:B------:R-:W-:-:S04]  /*12ed0*/  VIADD R6, R6, 0xfffffffe ;  /* 0xfffffffe06067836 */ /* 0x000fc80000000000 */
[----:B0-----:R-:W-:Y:S01]  /*12ee0*/  IMAD.MOV.U32 R0, RZ, RZ, R6 ;  /* 0x000000ffff007224 */ /* 0x001fe200078e0006 */
[----:B------:R-:W-:-:S13]  /*12ef0*/  PLOP3.LUT P0, PT, PT, PT, UP0, 0x80, 0x0 ;  /* 0x000000000000781c */ /* 0x000fda0003f0f008 */
[----:B------:R-:W-:Y:S05]  /*12f00*/  @!P0 BRA `(.L_x_7520) ;  /* 0x0000000c00608947 */ /* 0x000fea0003800000 */
        /* <DEDUP_REMOVED lines=33> */
.L_x_7523:
[----:B------:R-:W1:Y:S01]  /*13120*/  S2R R2, SR_TID.X ;  /* 0x0000000000027919 */ /* 0x000e620000002100 */
[----:B------:R-:W-:Y:S01]  /*13130*/  IMAD R3, R19, 0x8, R17 ;  /* 0x0000000813037824 */ /* 0x000fe200078e0211 */
[----:B------:R-:W-:Y:S01]  /*13140*/  BSSY B1, `(.L_x_7524) ;  /* 0x0000006000017945 */ /* 0x000fe20003800000 */
[----:B-1----:R-:W-:Y:S02]  /*13150*/  LOP3.LUT R4, R2, 0x7f, RZ, 0xc0, !PT ;  /* 0x0000007f02047812 */ /* 0x002fe400078ec0ff */
[----:B------:R-:W-:Y:S02]  /*13160*/  SHF.L.U32 R2, R8, 0x1f, RZ ;  /* 0x0000001f08027819 */ /* 0x000fe400000006ff */
[----:B------:R-:W-:Y:S02]  /*13170*/  ISETP.NE.AND P1, PT, R4, RZ, PT ;  /* 0x000000ff0400720c */ /* 0x000fe40003f25270 */
[----:B------:R-:W1:Y:S02]  /*13180*/  SYNCS.PHASECHK.TRANS64.TRYWAIT P0, [R3+URZ+0x38840], R2 ;  /* 0x03884002030075a7 */ /* 0x000e64000800017f */
[----:B-1----:R-:W-:Y:S09]  /*13190*/  @!P0 BRA `(.L_x_7525) ;  /* 0x0000004000148947 */ /* 0x002ff20003800000 */
.L_x_7630:
[----:B------:R-:W-:Y:S05]  /*131a0*/  BSYNC B1 ;  /* 0x0000000000017941 */ /* 0x000fea0003800000 */
.L_x_7524:
        /* <DEDUP_REMOVED lines=9> */
.L_x_7527:
[----:B------:R-:W-:Y:S05]  /*13240*/  BSYNC B1 ;  /* 0x0000000000017941 */ /* 0x000fea0003800000 */
.L_x_7526:
        /* <DEDUP_REMOVED lines=12> */
.L_x_7528:
        /* <DEDUP_REMOVED lines=12> */
.L_x_7631:
[----:B------:R-:W-:Y:S05]  /*133d0*/  BSYNC B1 ;  /* 0x0000000000017941 */ /* 0x000fea0003800000 */
.L_x_7529:
        /* <DEDUP_REMOVED lines=11> */
.L_x_7532:
[----:B------:R-:W-:Y:S05]  /*13490*/  BSYNC B1 ;  /* 0x0000000000017941 */ /* 0x000fea0003800000 */
.L_x_7531:
[----:B------:R-:W-:Y:S01]  /*134a0*/  R2UR UR10, R7 ;  /* 0x00000000070a72ca */ /* 0x000fe200000e0000 */
[----:B-12---:R-:W-:Y:S01]  /*134b0*/  IMAD R2, R19, 0x10000, R17 ;  /* 0x0001000013027824 */ /* 0x006fe200078e0211 */
[----:B------:R-:W-:Y:S01]  /*134c0*/  R2UR UR6, R8 ;  /* 0x00000000080672ca */ /* 0x000fe200000e0000 */
[----:B------:R-:W-:Y:S01]  /*134d0*/  UIADD3 UR4, UP0, UR46, 0x470, URZ ;  /* 0x000004702e047890 */ /* 0x000fe2000ff1e03f */
[----:B------:R-:W-:Y:S01]  /*134e0*/  R2UR UR7, R9 ;  /* 0x00000000090772ca */ /* 0x000fe200000e0000 */
[----:B------:R-:W-:Y:S01]  /*134f0*/  VIADD R3, R3, 0x38850 ;  /* 0x0003885003037836 */ /* 0x000fe20000000000 */
[----:B------:R-:W-:Y:S01]  /*13500*/  R2UR UR11, R0 ;  /* 0x00000000000b72ca */ /* 0x000fe200000e0000 */
[----:B------:R-:W-:Y:S01]  /*13510*/  VIADD R4, R2, 0x400 ;  /* 0x0000040002047836 */ /* 0x000fe20000000000 */
[----:B------:R-:W-:Y:S01]  /*13520*/  PLOP3.LUT P0, PT, PT, PT, PT, 0x80, 0x0 ;  /* 0x000000000000781c */ /* 0x000fe20003f0f070 */
[----:B------:R-:W-:-:S12]  /*13530*/  UIADD3.X UR5, URZ, UR47, URZ, UP0, !UPT ;  /* 0x0000002f3f057290 */ /* 0x000fd800087fe43f */
.L_x_7533:
        /* <DEDUP_REMOVED lines=15> */
.L_x_7534:
        /* <DEDUP_REMOVED lines=15> */
.L_x_7535:
        /* <DEDUP_REMOVED lines=15> */
.L_x_7536:
        /* <DEDUP_REMOVED lines=15> */
.L_x_7537:
        /* <DEDUP_REMOVED lines=15> */
.L_x_7538:
        /* <DEDUP_REMOVED lines=15> */
.L_x_7539:
        /* <DEDUP_REMOVED lines=15> */
.L_x_7540:
        /* <DEDUP_REMOVED lines=9> */
.L_x_7522:
[----:B------:R-:W-:Y:S05]  /*13c60*/  BSYNC B0 ;  /* 0x0000000000007941 */ /* 0x000fea0003800000 */
.L_x_7521:
[----:B------:R-:W-:-:S06]  /*13c70*/  UIADD3 UR4, UR38, -0x3, URZ ;  /* 0xfffffffd26047890 */ /* 0x000fcc000fffe03f */
[----:B------:R-:W-:-:S07]  /*13c80*/  IMAD.U32 R0, RZ, RZ, UR4 ;  /* 0x00000004ff007e24 */ /* 0x000fce000f8e00ff */
.L_x_7520:
[----:B------:R-:W-:Y:S01]  /*13c90*/  ISETP.NE.AND P0, PT, R6, RZ, PT ;  /* 0x000000ff0600720c */ /* 0x000fe20003f05270 */
[----:B------:R-:W-:-:S12]  /*13ca0*/  BSSY B0, `(.L_x_7519) ;  /* 0x00001b0000007945 */ /* 0x000fd80003800000 */
[----:B------:R-:W-:Y:S05]  /*13cb0*/  @!P0 BRA `(.L_x_7541) ;  /* 0x0000001800b88947 */ /* 0x000fea0003800000 */
.L_x_7582:
        /* <DEDUP_REMOVED lines=33> */
.L_x_7544:
        /* <DEDUP_REMOVED lines=8> */
.L_x_7632:
[----:B------:R-:W-:Y:S05]  /*13f50*/  BSYNC B2 ;  /* 0x0000000000027941 */ /* 0x000fea0003800000 */
.L_x_7545:
        /* <DEDUP_REMOVED lines=9> */
.L_x_7548:
[----:B------:R-:W-:Y:S05]  /*13ff0*/  BSYNC B2 ;  /* 0x0000000000027941 */ /* 0x000fea0003800000 */
.L_x_7547:
        /* <DEDUP_REMOVED lines=11> */
.L_x_7549:
        /* <DEDUP_REMOVED lines=13> */
.L_x_7633:
[----:B------:R-:W-:Y:S05]  /*14180*/  BSYNC B2 ;  /* 0x0000000000027941 */ /* 0x000fea0003800000 */
.L_x_7550:
        /* <DEDUP_REMOVED lines=11> */
.L_x_7553:
[----:B------:R-:W-:Y:S05]  /*14240*/  BSYNC B2 ;  /* 0x0000000000027941 */ /* 0x000fea0003800000 */
.L_x_7552:
        /* <DEDUP_REMOVED lines=9> */
.L_x_7554:
        /* <DEDUP_REMOVED lines=15> */
.L_x_7555:
        /* <DEDUP_REMOVED lines=15> */
.L_x_7556:
        /* <DEDUP_REMOVED lines=15> */
.L_x_7557:
        /* <DEDUP_REMOVED lines=15> */
.L_x_7558:
        /* <DEDUP_REMOVED lines=15> */
.L_x_7559:
        /* <DEDUP_REMOVED lines=15> */
.L_x_7560:
        /* <DEDUP_REMOVED lines=15> */
.L_x_7561:
        /* <DEDUP_REMOVED lines=10> */
.L_x_7543:
[----:B------:R-:W-:Y:S05]  /*14a10*/  BSYNC B1 ;  /* 0x0000000000017941 */ /* 0x000fea0003800000 */
.L_x_7542:
[----:B------:R-:W-:Y:S01]  /*14a20*/  VIADD R7, R7, 0x1 ;  /* 0x0000000107077836 */ /* 0x000fe20000000000 */
[----:B------:R-:W-:Y:S01]  /*14a30*/  LOP3.LUT P2, RZ, R18, 0x2, RZ, 0xc0, !PT ;  /* 0x0000000212ff7812 */ /* 0x000fe2000784c0ff */
[----:B------:R-:W-:Y:S03]  /*14a40*/  BSSY B1, `(.L_x_7562) ;  /* 0x00000d2000017945 */ /* 0x000fe60003800000 */
[----:B------:R-:W-:-:S04]  /*14a50*/  ISETP.NE.AND P0, PT, R7, 0x2, PT ;  /* 0x000000020700780c */ /* 0x000fc80003f05270 */
[----:B------:R-:W-:Y:S02]  /*14a60*/  SEL R2, RZ, 0x1, P0 ;  /* 0x00000001ff027807 */ /* 0x000fe40000000000 */
[----:B------:R-:W-:Y:S02]  /*14a70*/  SEL R19, R7, RZ, P0 ;  /* 0x000000ff07137207 */ /* 0x000fe40000000000 */
[----:B0-----:R-:W-:-:S05]  /*14a80*/  LOP3.LUT R8, R6, R2, RZ, 0x3c, !PT ;  /* 0x0000000206087212 */ /* 0x001fca00078e3cff */
[----:B------:R0:W-:Y:S01]  /*14a90*/  STL [R1+0x8], R8 ;  /* 0x0000080801007387 */ /* 0x0001e20000100800 */
[----:B------:R-:W-:Y:S05]  /*14aa0*/  @!P2 BRA `(.L_x_7563) ;  /* 0x0000000c002ca947 */ /* 0x000fea0003800000 */
[----:B------:R-:W-:Y:S01]  /*14ab0*/  LOP3.LUT P2, RZ, R18, 0x1, RZ, 0xc0, !PT ;  /* 0x0000000112ff7812 */ /* 0x000fe2000784c0ff */
[----:B------:R-:W-:-:S12]  /*14ac0*/  VIADD R6, R0, 0xffffffff ;  /* 0xffffffff00067836 */ /* 0x000fd80000000000 */
        /* <DEDUP_REMOVED lines=21> */
.L_x_7564:
[----:B------:R-:W2:Y:S01]  /*14c20*/  S2R R2, SR_TID.X ;  /* 0x0000000000027919 */ /* 0x000ea20000002100 */
[----:B-1----:R-:W-:Y:S01]  /*14c30*/  IMAD R4, R19, 0x8, R17 ;  /* 0x0000000813047824 */ /* 0x002fe200078e0211 */
[----:B------:R-:W-:Y:S01]  /*14c40*/  BSSY B2, `(.L_x_7565) ;  /* 0x0000006000027945 */ /* 0x000fe20003800000 */
[----:B--2---:R-:W-:Y:S02]  /*14c50*/  LOP3.LUT R3, R2, 0x7f, RZ, 0xc0, !PT ;  /* 0x0000007f02037812 */ /* 0x004fe400078ec0ff */
[----:B------:R-:W-:Y:S02]  /*14c60*/  SHF.L.U32 R2, R8, 0x1f, RZ ;  /* 0x0000001f08027819 */ /* 0x000fe400000006ff */
[----:B------:R-:W-:Y:S02]  /*14c70*/  ISETP.NE.AND P1, PT, R3, RZ, PT ;  /* 0x000000ff0300720c */ /* 0x000fe40003f25270 */
[----:B------:R-:W1:Y:S02]  /*14c80*/  SYNCS.PHASECHK.TRANS64.TRYWAIT P0, [R4+URZ+0x38840], R2 ;  /* 0x03884002040075a7 */ /* 0x000e64000800017f */
[----:B-1----:R-:W-:Y:S09]  /*14c90*/  @!P0 BRA `(.L_x_7566) ;  /* 0x0000002400a48947 */ /* 0x002ff20003800000 */
.L_x_7634:
[----:B------:R-:W-:Y:S05]  /*14ca0*/  BSYNC B2 ;  /* 0x0000000000027941 */ /* 0x000fea0003800000 */
.L_x_7565:
        /* <DEDUP_REMOVED lines=9> */
.L_x_7568:
[----:B------:R-:W-:Y:S05]  /*14d40*/  BSYNC B2 ;  /* 0x0000000000027941 */ /* 0x000fea0003800000 */
.L_x_7567:
        /* <DEDUP_REMOVED lines=11> */
.L_x_7569:
        /* <DEDUP_REMOVED lines=13> */
.L_x_7635:
[----:B------:R-:W-:Y:S05]  /*14ed0*/  BSYNC B2 ;  /* 0x0000000000027941 */ /* 0x000fea0003800000 */
.L_x_7570:
[----:B------:R-:W-:Y:S01]  /*14ee0*/  BSSY B2, `(.L_x_7572) ;  /* 0x000000b000027945 */ /* 0x000fe20003800000 */
[----:B-12---:R-:W-:Y:S02]  /*14ef0*/  IMAD.MOV.U32 R2, RZ, RZ, 0x0 ;  /* 0x00000000ff027424 */ /* 0x006fe400078e00ff */
[----:B------:R-:W-:Y:S01]  /*14f00*/  IMAD.MOV.U32 R3, RZ, RZ, 0x14f00000 ;  /* 0x14f00000ff037424 */ /* 0x000fe200078e00ff */
[----:B------:R-:W-:Y:S06]  /*14f10*/  @P1 BRA `(.L_x_7573) ;  /* 0x00000000001c1947 */ /* 0x000fec0003800000 */
[----:B------:R-:W0:Y:S02]  /*14f20*/  S2R R7, SR_TID.X ;  /* 0x0000000000077919 */ /* 0x000e240000002100 */
[----:B0-----:R-:W-:Y:S01]  /*14f30*/  LOP3.LUT R8, R7, 0x1f, RZ, 0xc0, !PT ;  /* 0x0000001f07087812 */ /* 0x001fe200078ec0ff */
[----:B------:R-:W-:-:S03]  /*14f40*/  IMAD.MOV.U32 R7, RZ, RZ, 0x10000 ;  /* 0x00010000ff077424 */ /* 0x000fc600078e00ff */
[----:B------:R-:W-:Y:S01]  /*14f50*/  ISETP.NE.AND P0, PT, R8, RZ, PT ;  /* 0x000000ff0800720c */ /* 0x000fe20003f05270 */
[----:B------:R1:W-:-:S12]  /*14f60*/  SYNCS.ARRIVE.TRANS64 RZ, [R4+URZ+0x38850], R7 ;  /* 0x0388500704ff79a7 */ /* 0x0003d8000800003f */
[----:B-1----:R-:W-:Y:S05]  /*14f70*/  @!P0 BRA `(.L_x_7573) ;  /* 0x0000000000048947 */ /* 0x002fea0003800000 */
[----:B------:R-:W-:Y:S01]  /*14f80*/  BPT.TRAP 0x1 ;  /* 0x000000040000795c */ /* 0x000fe20000300000 */
.L_x_7573:
[----:B------:R-:W-:Y:S05]  /*14f90*/  BSYNC B2 ;  /* 0x0000000000027941 */ /* 0x000fea0003800000 */
.L_x_7572:
        /* <DEDUP_REMOVED lines=9> */
.L_x_7574:
        /* <DEDUP_REMOVED lines=10> */
[----:B------:R-:W-:Y:S01]  /*150d0*/  R2UR UR6, R2 ;  /* 0x00000000020672ca */ /* 0x000fe200000e0000 */
[----:B------:R-:W-:Y:S01]  /*150e0*/  VIADD R7, R5, 0x2400 ;  /* 0x0000240005077836 */ /* 0x000fe20000000000 */
[----:B------:R-:W-:Y:S01]  /*150f0*/  R2UR UR7, R3 ;  /* 0x00000000030772ca */ /* 0x000fe200000e0000 */
[----:B------:R-:W-:Y:S01]  /*15100*/  UMOV UR10, 0x40 ;  /* 0x00000040000a7882 */ /* 0x000fe20000000000 */
[----:B------:R-:W-:-:S13]  /*15110*/  PLOP3.LUT P0, PT, PT, PT, PT, 0x80, 0x0 ;  /* 0x000000000000781c */ /* 0x000fda0003f0f070 */
.L_x_7575:
        /* <DEDUP_REMOVED lines=15> */
.L_x_7576:
        /* <DEDUP_REMOVED lines=15> */
.L_x_7577:
        /* <DEDUP_REMOVED lines=15> */
.L_x_7578:
        /* <DEDUP_REMOVED lines=15> */
.L_x_7579:
        /* <DEDUP_REMOVED lines=15> */
.L_x_7580:
        /* <DEDUP_REMOVED lines=15> */
.L_x_7581:
        /* <DEDUP_REMOVED lines=10> */
.L_x_7563:
[----:B------:R-:W-:Y:S05]  /*15760*/  BSYNC B1 ;  /* 0x0000000000017941 */ /* 0x000fea0003800000 */
.L_x_7562:
[C---:B------:R-:W-:Y:S01]  /*15770*/  ISETP.GT.AND P0, PT, R0.reuse, 0x1, PT ;  /* 0x000000010000780c */ /* 0x040fe20003f04270 */
[----:B------:R-:W-:-:S12]  /*15780*/  VIADD R0, R0, 0xfffffffe ;  /* 0xfffffffe00007836 */ /* 0x000fd80000000000 */
[----:B------:R-:W-:Y:S05]  /*15790*/  @P0 BRA `(.L_x_7582) ;  /* 0xffffffe400480947 */ /* 0x000fea000383ffff */
.L_x_7541:
[----:B------:R-:W-:Y:S05]  /*157a0*/  BSYNC B0 ;  /* 0x0000000000007941 */ /* 0x000fea0003800000 */
.L_x_7519:
        /* <DEDUP_REMOVED lines=11> */
[----:B------:R-:W2:Y:S01]  /*15860*/  S2R R3, SR_LANEID ;  /* 0x0000000000037919 */ /* 0x000ea20000000000 */
[----:B------:R-:W-:Y:S01]  /*15870*/  VOTEU.ANY UR4, UPT, PT ;  /* 0x0000000000047886 */ /* 0x000fe200038e0100 */
[----:B------:R-:W3:Y:S01]  /*15880*/  LDC.64 R4, c[0x0][0xd80] ;  /* 0x00036000ff047b82 */ /* 0x000ee20000000a00 */
[----:B------:R-:W2:Y:S08]  /*15890*/  FLO.U32 R0, UR4 ;  /* 0x0000000400007d00 */ /* 0x000eb000080e0000 */
[----:B0-----:R-:W3:Y:S01]  /*158a0*/  POPC R2, UR4 ;  /* 0x0000000400027d09 */ /* 0x001ee20008000000 */
[----:B--2---:R-:W-:-:S13]  /*158b0*/  ISETP.EQ.U32.AND P1, PT, R0, R3, PT ;  /* 0x000000030000720c */ /* 0x004fda0003f22070 */
[----:B---3--:R-:W2:Y:S01]  /*158c0*/  @P1 ATOMG.E.ADD.STRONG.GPU PT, R5, desc[UR44][R4.64], R2 ;  /* 0x00000002040519a8 */ /* 0x008ea200081ee1ec */
[----:B------:R-:W0:Y:S02]  /*158d0*/  S2R R3, SR_LTMASK ;  /* 0x0000000000037919 */ /* 0x000e240000003900 */
[----:B0-----:R-:W-:-:S06]  /*158e0*/  LOP3.LUT R3, R3, UR4, RZ, 0xc0, !PT ;  /* 0x0000000403037c12 */ /* 0x001fcc000f8ec0ff */
[----:B------:R-:W0:Y:S01]  /*158f0*/  POPC R3, R3 ;  /* 0x0000000300037309 */ /* 0x000e220000000000 */
[----:B--2---:R-:W0:Y:S02]  /*15900*/  SHFL.IDX PT, R0, R5, R0, 0x1f ;  /* 0x00001f0005007589 */ /* 0x004e2400000e0000 */
[----:B0-----:R-:W-:-:S05]  /*15910*/  IADD3 R0, R0, UR41, R3 ;  /* 0x0000002900007c10 */ /* 0x001fca000fffe003 */
[----:B------:R2:W-:Y:S02]  /*15920*/  STL [R1+0x10], R0 ;  /* 0x0000100001007387 */ /* 0x0005e40000100800 */
.L_x_7584:
[----:B------:R-:W-:Y:S05]  /*15930*/  BSYNC B0 ;  /* 0x0000000000007941 */ /* 0x000fea0003800000 */
.L_x_7583:
[----:B------:R-:W-:-:S07]  /*15940*/  SEL R19, R19, RZ, P0 ;  /* 0x000000ff13137207 */ /* 0x000fce0000000000 */
.L_x_7481:
[----:B------:R-:W-:Y:S05]  /*15950*/  BSYNC B7 ;  /* 0x0000000000077941 */ /* 0x000fea0003800000 */
.L_x_7479:
[----:B------:R4:W5:Y:S01]  /*15960*/  LDL R3, [R1+0x10] ;  /* 0x0000100001037983 */ /* 0x0009620000100800 */
[----:B------:R-:W-:-:S13]  /*15970*/  LOP3.LUT P0, RZ, R18, 0x80, RZ, 0xc0, !PT ;  /* 0x0000008012ff7812 */ /* 0x000fda000780c0ff */
[----:B----4-:R-:W-:Y:S05]  /*15980*/  @!P0 BRA `(.L_x_7585) ;  /* 0x0000000000288947 */ /* 0x010fea0003800000 */
[----:B------:R-:W-:Y:S05]  /*15990*/  WARPSYNC.ALL ;  /* 0x0000000000007948 */ /* 0x000fea0003800000 */
[----:B------:R-:W4:Y:S08]  /*159a0*/  S2UR UR5, SR_CgaCtaId ;  /* 0x00000000000579c3 */ /* 0x000f300000008800 */
[----:B------:R-:W-:Y:S06]  /*159b0*/  BAR.SYNC.DEFER_BLOCKING 0x5, 0x180 ;  /* 0x0146000000007b1d */ /* 0x000fec0000010000 */
[----:B------:R-:W-:-:S02]  /*159c0*/  UMOV UR4, 0x400 ;  /* 0x0000040000047882 */ /* 0x000fc40000000000 */
[----:B----4-:R-:W-:-:S06]  /*159d0*/  ULEA UR4, UR5, UR4, 0x18 ;  /* 0x0000000405047291 */ /* 0x010fcc000f8ec03f */
[----:B------:R-:W-:-:S05]  /*159e0*/  IMAD.U32 R17, RZ, RZ, UR4 ;  /* 0x00000004ff117e24 */ /* 0x000fca000f8e00ff */
[----:B-----5:R-:W4:Y:S04]  /*159f0*/  LDS R3, [R17+0x388d0] ;  /* 0x0388d00011037984 */ /* 0x020f280000000800 */
[----:B----4-:R4:W-:Y:S01]  /*15a00*/  STL [R1+0x10], R3 ;  /* 0x0000100301007387 */ /* 0x0109e20000100800 */
[----:B------:R-:W-:Y:S06]  /*15a10*/  BAR.ARV 0x4, 0x180 ;  /* 0x0106000000007b1d */ /* 0x000fec0000002000 */
[----:B------:R-:W-:Y:S05]  /*15a20*/  BRA `(.L_x_7586) ;  /* 0x00000000002c7947 */ /* 0x000fea0003800000 */
.L_x_7585:
[----:B------:R-:W-:-:S03]  /*15a30*/  UMOV UR4, 0xffffffff ;  /* 0xffffffff00047882 */ /* 0x000fc60000000000 */
[----:B------:R-:W-:Y:S05]  /*15a40*/  BRA.DIV UR4, `(.L_x_7587) ;  /* 0x0000001a04607947 */ /* 0x000fea000b800000 */
[----:B-----5:R4:W0:Y:S02]  /*15a50*/  SHFL.IDX PT, R14, R3, RZ, 0x1f ;  /* 0x00001fff030e7589 */ /* 0x02082400000e0000 */
.L_x_7638:
[----:B--23--:R-:W2:Y:S01]  /*15a60*/  @!P2 S2R R0, SR_CgaCtaId ;  /* 0x000000000000a919 */ /* 0x00cea20000008800 */
[----:B------:R-:W-:Y:S05]  /*15a70*/  WARPSYNC.ALL ;  /* 0x0000000000007948 */ /* 0x000fea0003800000 */
[----:B------:R-:W-:Y:S01]  /*15a80*/  BAR.SYNC.DEFER_BLOCKING 0x4, 0x180 ;  /* 0x0106000000007b1d */ /* 0x000fe20000010000 */
[----:B0-----:R-:W-:-:S05]  /*15a90*/  @!P2 MOV R2, 0x400 ;  /* 0x000004000002a802 */ /* 0x001fca0000000f00 */
[----:B------:R0:W-:Y:S01]  /*15aa0*/  STL [R1+0x10], R14 ;  /* 0x0000100e01007387 */ /* 0x0001e20000100800 */
[----:B--2---:R-:W-:-:S05]  /*15ab0*/  @!P2 LEA R17, R0, R2, 0x18 ;  /* 0x000000020011a211 */ /* 0x004fca00078ec0ff */
[----:B------:R0:W-:Y:S01]  /*15ac0*/  @!P2 STS [R17+0x388d0], R3 ;  /* 0x0388d0031100a388 */ /* 0x0001e20000000800 */
[----:B------:R-:W-:Y:S06]  /*15ad0*/  BAR.ARV 0x5, 0x180 ;  /* 0x0146000000007b1d */ /* 0x000fec0000002000 */
.L_x_7586:
[----:B--23--:R-:W2:Y:S01]  /*15ae0*/  LDL R0, [R1+0x10] ;  /* 0x0000100001007983 */ /* 0x00cea20000100800 */
[----:B------:R-:W-:Y:S02]  /*15af0*/  ULDC UR4, c[0x0][0xd38] ;  /* 0x00034e0000047ab9 */ /* 0x000fe40000000800 */
[----:B--2---:R-:W-:-:S13]  /*15b00*/  ISETP.GE.AND P0, PT, R0, UR4, PT ;  /* 0x0000000400007c0c */ /* 0x004fda000bf06270 */
[----:B------:R-:W-:Y:S05]  /*15b10*/  @!P0 BRA `(.L_x_7588) ;  /* 0xffffffa0005c8947 */ /* 0x000fea000383ffff */
.L_x_7476:
[----:B0-----:R-:W2:Y:S01]  /*15b20*/  LDL.LU R0, [R1+0x28] ;  /* 0x0000280001007983 */ /* 0x001ea20000300800 */
[----:B------:R-:W-:Y:S01]  /*15b30*/  BSSY B0, `(.L_x_7589) ;  /* 0x000000b000007945 */ /* 0x000fe20003800000 */
[----:B------:R-:W0:Y:S01]  /*15b40*/  S2R R5, SR_CgaCtaId ;  /* 0x0000000000057919 */ /* 0x000e220000008800 */
        /* <DEDUP_REMOVED lines=9> */
.L_x_7639:
[----:B------:R-:W-:Y:S05]  /*15be0*/  BSYNC B0 ;  /* 0x0000000000007941 */ /* 0x000fea0003800000 */
.L_x_7589:
[----:B------:R-:W-:-:S03]  /*15bf0*/  UMOV UR4, 0xffffffff ;  /* 0xffffffff00047882 */ /* 0x000fc60000000000 */
[----:B------:R-:W-:Y:S05]  /*15c00*/  BRA.DIV UR4, `(.L_x_7591) ;  /* 0x0000001a042c7947 */ /* 0x000fea000b800000 */
[----:B------:R-:W2:Y:S02]  /*15c10*/  S2R R2, SR_TID.X ;  /* 0x0000000000027919 */ /* 0x000ea40000002100 */
[----:B--2---:R-:W-:-:S04]  /*15c20*/  SHF.R.U32.HI R2, RZ, 0x5, R2 ;  /* 0x00000005ff027819 */ /* 0x004fc80000011602 */
[----:B------:R-:W-:-:S05]  /*15c30*/  LOP3.LUT R2, R2, 0x3, RZ, 0xc0, !PT ;  /* 0x0000000302027812 */ /* 0x000fca00078ec0ff */
[----:B------:R2:W3:Y:S02]  /*15c40*/  SHFL.IDX PT, R14, R2, RZ, 0x1f ;  /* 0x00001fff020e7589 */ /* 0x0004e400000e0000 */
.L_x_7642:
[----:B---3--:R-:W-:Y:S01]  /*15c50*/  ISETP.NE.AND P0, PT, R14, RZ, PT ;  /* 0x000000ff0e00720c */ /* 0x008fe20003f05270 */
[----:B------:R-:W-:-:S12]  /*15c60*/  BSSY B0, `(.L_x_7592) ;  /* 0x0000025000007945 */ /* 0x000fd80003800000 */
[----:B------:R-:W-:Y:S05]  /*15c70*/  @P0 BRA `(.L_x_7593) ;  /* 0x00000000008c0947 */ /* 0x000fea0003800000 */
[----:B------:R-:W-:-:S03]  /*15c80*/  UMOV UR4, 0xffffffff ;  /* 0xffffffff00047882 */ /* 0x000fc60000000000 */
[----:B------:R-:W-:Y:S05]  /*15c90*/  BRA.DIV UR4, `(.L_x_7594) ;  /* 0x0000001a043c7947 */ /* 0x000fea000b800000 */
[----:B------:R-:W-:-:S13]  /*15ca0*/  ELECT P6, URZ, PT ;  /* 0x00000000003f782f */ /* 0x000fda00038c0000 */
.L_x_7645:
[----:B------:R-:W-:Y:S05]  /*15cb0*/  @!P6 BRA `(.L_x_7593) ;  /* 0x00000000007ce947 */ /* 0x000fea0003800000 */
[----:B------:R-:W-:-:S06]  /*15cc0*/  ULOP3.LUT UR4, UR40, 0x2, URZ, 0xfc, !UPT ;  /* 0x0000000228047892 */ /* 0x000fcc000f8efc3f */
[----:B--2---:R-:W-:-:S05]  /*15cd0*/  IMAD.U32 R2, RZ, RZ, UR4 ;  /* 0x00000004ff027e24 */ /* 0x004fca000f8e00ff */
[----:B------:R-:W-:-:S13]  /*15ce0*/  ISETP.NE.AND P2, PT, R2, 0x3, PT ;  /* 0x000000030200780c */ /* 0x000fda0003f45270 */
[----:B------:R-:W-:Y:S05]  /*15cf0*/  @!P2 BRA `(.L_x_7595) ;  /* 0x000000000004a947 */ /* 0x000fea0003800000 */
[----:B------:R-:W-:Y:S01]  /*15d00*/  BPT.TRAP 0x1 ;  /* 0x000000040000795c */ /* 0x000fe20000300000 */
.L_x_7595:
        /* <DEDUP_REMOVED lines=13> */
.L_x_7646:
[----:B------:R-:W1:Y:S02]  /*15de0*/  SYNCS.PHASECHK.TRANS64.TRYWAIT P0, [R7+URZ], R2 ;  /* 0x00000002070075a7 */ /* 0x000e64000800017f */
[----:B-1----:R-:W-:Y:S05]  /*15df0*/  @!P0 BRA `(.L_x_7597) ;  /* 0x0000001800188947 */ /* 0x002fea0003800000 */
.L_x_7647:
[----:B------:R-:W-:Y:S05]  /*15e00*/  @!P2 BRA `(.L_x_7598) ;  /* 0x000000000004a947 */ /* 0x000fea0003800000 */
[----:B------:R-:W-:Y:S01]  /*15e10*/  BPT.TRAP 0x1 ;  /* 0x000000040000795c */ /* 0x000fe20000300000 */
.L_x_7598:
[----:B------:R-:W-:-:S04]  /*15e20*/  VIADD R0, R0, 0x38860 ;  /* 0x0003886000007836 */ /* 0x000fc80000000000 */
[----:B------:R-:W-:-:S04]  /*15e30*/  IMAD R4, R19, 0x8, R0 ;  /* 0x0000000813047824 */ /* 0x000fc800078e0200 */
[----:B------:R-:W2:Y:S02]  /*15e40*/  SYNCS.PHASECHK.TRANS64.TRYWAIT P0, [R4+URZ], R5 ;  /* 0x00000005040075a7 */ /* 0x000ea4000800017f */
[----:B--2---:R-:W-:Y:S05]  /*15e50*/  @!P0 BRA `(.L_x_7599) ;  /* 0x0000001800148947 */ /* 0x004fea0003800000 */
.L_x_7648:
[----:B------:R-:W-:-:S07]  /*15e60*/  IMAD R3, R3, 0x8, R0 ;  /* 0x0000000803037824 */ /* 0x000fce00078e0200 */
.L_x_7600:
[----:B---3--:R3:W4:Y:S02]  /*15e70*/  SYNCS.PHASECHK.TRANS64.TRYWAIT P0, [R3+URZ], R2 ;  /* 0x00000002030075a7 */ /* 0x008724000800017f */
[----:B----4-:R-:W-:Y:S05]  /*15e80*/  @!P0 NANOSLEEP.SYNCS 0x989680 ;  /* 0x009896800000895d */ /* 0x010fea0003900000 */
[----:B------:R-:W4:Y:S02]  /*15e90*/  @!P0 SYNCS.PHASECHK.TRANS64 P0, [R3+URZ], R2 ;  /* 0x00000002030085a7 */ /* 0x000f24000800007f */
[----:B----4-:R-:W-:Y:S05]  /*15ea0*/  @!P0 BRA `(.L_x_7600) ;  /* 0xfffffffc00f08947 */ /* 0x010fea000383ffff */
.L_x_7593:
[----:B------:R-:W-:Y:S05]  /*15eb0*/  BSYNC B0 ;  /* 0x0000000000007941 */ /* 0x000fea0003800000 */
.L_x_7592:
[----:B------:R-:W-:Y:S05]  /*15ec0*/  EXIT ;  /* 0x000000000000794d */ /* 0x000fea0003800000 */
.L_x_7435:
[----:B0-----:R0:W1:Y:S02]  /*15ed0*/  SYNCS.PHASECHK.TRANS64.TRYWAIT P1, [R17+URZ+0x38800], R4 ;  /* 0x03880004110075a7 */ /* 0x001064000802017f */
[----:B-1----:R-:W-:Y:S05]  /*15ee0*/  @!P1 NANOSLEEP.SYNCS 0x989680 ;  /* 0x009896800000995d */ /* 0x002fea0003900000 */
[----:B------:R-:W1:Y:S02]  /*15ef0*/  @!P1 SYNCS.PHASECHK.TRANS64 P1, [R17+URZ+0x38800], R4 ;  /* 0x03880004110095a7 */ /* 0x000e64000802007f */
[----:B-1----:R-:W-:Y:S05]  /*15f00*/  @!P1 BRA `(.L_x_7435) ;  /* 0xfffffffc00f09947 */ /* 0x002fea000383ffff */
[----:B------:R-:W-:Y:S05]  /*15f10*/  BRA `(.L_x_7601) ;  /* 0xfffffed8005c7947 */ /* 0x000fea000383ffff */
.L_x_7439:
[----:B--2---:R2:W3:Y:S02]  /*15f20*/  SYNCS.PHASECHK.TRANS64.TRYWAIT P1, [R6+URZ+0x38830], R7 ;  /* 0x03883007060075a7 */ /* 0x0044e4000802017f */
[----:B---3--:R-:W-:Y:S05]  /*15f30*/  @!P1 NANOSLEEP.SYNCS 0x989680 ;  /* 0x009896800000995d */ /* 0x008fea0003900000 */
[----:B------:R-:W3:Y:S02]  /*15f40*/  @!P1 SYNCS.PHASECHK.TRANS64 P1, [R6+URZ+0x38830], R7 ;  /* 0x03883007060095a7 */ /* 0x000ee4000802007f */
[----:B---3--:R-:W-:Y:S05]  /*15f50*/  @!P1 BRA `(.L_x_7439) ;  /* 0xfffffffc00f09947 */ /* 0x008fea000383ffff */
[----:B------:R-:W-:Y:S05]  /*15f60*/  BRA `(.L_x_7438) ;  /* 0xfffffed8007c7947 */ /* 0x000fea000383ffff */
.L_x_7440:
[----:B---3--:R3:W4:Y:S02]  /*15f70*/  SYNCS.PHASECHK.TRANS64.TRYWAIT P1, [R17+URZ+0x38810], R4 ;  /* 0x03881004110075a7 */ /* 0x008724000802017f */
[----:B----4-:R-:W-:Y:S05]  /*15f80*/  @!P1 NANOSLEEP.SYNCS 0x989680 ;  /* 0x009896800000995d */ /* 0x010fea0003900000 */
[----:B------:R-:W4:Y:S02]  /*15f90*/  @!P1 SYNCS.PHASECHK.TRANS64 P1, [R17+URZ+0x38810], R4 ;  /* 0x03881004110095a7 */ /* 0x000f24000802007f */
[----:B----4-:R-:W-:Y:S05]  /*15fa0*/  @!P1 BRA `(.L_x_7440) ;  /* 0xfffffffc00f09947 */ /* 0x010fea000383ffff */
[----:B------:R-:W-:Y:S05]  /*15fb0*/  BRA `(.L_x_7602) ;  /* 0xfffffedc00087947 */ /* 0x000fea000383ffff */
.L_x_7444:
[----:B0-----:R0:W3:Y:S02]  /*15fc0*/  SYNCS.PHASECHK.TRANS64.TRYWAIT P1, [R6+URZ+0x38850], R7 ;  /* 0x03885007060075a7 */ /* 0x0010e4000802017f */
[----:B---3--:R-:W-:Y:S05]  /*15fd0*/  @!P1 NANOSLEEP.SYNCS 0x989680 ;  /* 0x009896800000995d */ /* 0x008fea0003900000 */
[----:B------:R-:W3:Y:S02]  /*15fe0*/  @!P1 SYNCS.PHASECHK.TRANS64 P1, [R6+URZ+0x38850], R7 ;  /* 0x03885007060095a7 */ /* 0x000ee4000802007f */
[----:B---3--:R-:W-:Y:S05]  /*15ff0*/  @!P1 BRA `(.L_x_7444) ;  /* 0xfffffffc00f09947 */ /* 0x008fea000383ffff */
[----:B------:R-:W-:Y:S05]  /*16000*/  BRA `(.L_x_7443) ;  /* 0xfffffedc00387947 */ /* 0x000fea000383ffff */
.L_x_7449:
[----:B-1----:R1:W2:Y:S02]  /*16010*/  SYNCS.PHASECHK.TRANS64.TRYWAIT P3, [R9+URZ+0x38830], R8 ;  /* 0x03883008090075a7 */ /* 0x0022a4000806017f */
[----:B--2---:R-:W-:Y:S05]  /*16020*/  @!P3 NANOSLEEP.SYNCS 0x989680 ;  /* 0x009896800000b95d */ /* 0x004fea0003900000 */
[----:B------:R-:W2:Y:S02]  /*16030*/  @!P3 SYNCS.PHASECHK.TRANS64 P3, [R9+URZ+0x38830], R8 ;  /* 0x038830080900b5a7 */ /* 0x000ea4000806007f */
[----:B--2---:R-:W-:Y:S05]  /*16040*/  @!P3 BRA `(.L_x_7449) ;  /* 0xfffffffc00f0b947 */ /* 0x004fea000383ffff */
[----:B------:R-:W-:Y:S05]  /*16050*/  BRA `(.L_x_7448) ;  /* 0xffffff0400607947 */ /* 0x000fea000383ffff */
.L_x_7453:
[----:B---3--:R3:W4:Y:S02]  /*16060*/  SYNCS.PHASECHK.TRANS64.TRYWAIT P3, [R9+URZ+0x38850], R8 ;  /* 0x03885008090075a7 */ /* 0x008724000806017f */
[----:B----4-:R-:W-:Y:S05]  /*16070*/  @!P3 NANOSLEEP.SYNCS 0x989680 ;  /* 0x009896800000b95d */ /* 0x010fea0003900000 */
[----:B------:R-:W4:Y:S02]  /*16080*/  @!P3 SYNCS.PHASECHK.TRANS64 P3, [R9+URZ+0x38850], R8 ;  /* 0x038850080900b5a7 */ /* 0x000f24000806007f */
[----:B----4-:R-:W-:Y:S05]  /*16090*/  @!P3 BRA `(.L_x_7453) ;  /* 0xfffffffc00f0b947 */ /* 0x010fea000383ffff */
[----:B------:R-:W-:Y:S05]  /*160a0*/  BRA `(.L_x_7452) ;  /* 0xffffff0400c47947 */ /* 0x000fea000383ffff */
.L_x_7459:
[----:B-1----:R1:W2:Y:S02]  /*160b0*/  SYNCS.PHASECHK.TRANS64.TRYWAIT P1, [R9+URZ+0x38830], R8 ;  /* 0x03883008090075a7 */ /* 0x0022a4000802017f */
[----:B--2---:R-:W-:Y:S05]  /*160c0*/  @!P1 NANOSLEEP.SYNCS 0x989680 ;  /* 0x009896800000995d */ /* 0x004fea0003900000 */
[----:B------:R-:W2:Y:S02]  /*160d0*/  @!P1 SYNCS.PHASECHK.TRANS64 P1, [R9+URZ+0x38830], R8 ;  /* 0x03883008090095a7 */ /* 0x000ea4000802007f */
[----:B--2---:R-:W-:Y:S05]  /*160e0*/  @!P1 BRA `(.L_x_7459) ;  /* 0xfffffffc00f09947 */ /* 0x004fea000383ffff */
[----:B------:R-:W-:Y:S05]  /*160f0*/  BRA `(.L_x_7458) ;  /* 0xffffff3400d07947 */ /* 0x000fea000383ffff */
.L_x_7463:
[----:B---3--:R3:W4:Y:S02]  /*16100*/  SYNCS.PHASECHK.TRANS64.TRYWAIT P1, [R9+URZ+0x38850], R8 ;  /* 0x03885008090075a7 */ /* 0x008724000802017f */
[----:B----4-:R-:W-:Y:S05]  /*16110*/  @!P1 NANOSLEEP.SYNCS 0x989680 ;  /* 0x009896800000995d */ /* 0x010fea0003900000 */
[----:B------:R-:W4:Y:S02]  /*16120*/  @!P1 SYNCS.PHASECHK.TRANS64 P1, [R9+URZ+0x38850], R8 ;  /* 0x03885008090095a7 */ /* 0x000f24000802007f */
[----:B----4-:R-:W-:Y:S05]  /*16130*/  @!P1 BRA `(.L_x_7463) ;  /* 0xfffffffc00f09947 */ /* 0x010fea000383ffff */
[----:B------:R-:W-:Y:S05]  /*16140*/  BRA `(.L_x_7462) ;  /* 0xffffff38002c7947 */ /* 0x000fea000383ffff */
.L_x_7487:
[----:B------:R-:W-:Y:S02]  /*16150*/  IMAD.MOV.U32 R13, RZ, RZ, R4 ;  /* 0x000000ffff0d7224 */ /* 0x000fe400078e0004 */
[----:B------:R-:W-:Y:S02]  /*16160*/  IMAD.MOV.U32 R12, RZ, RZ, RZ ;  /* 0x000000ffff0c7224 */ /* 0x000fe400078e00ff */
[----:B------:R-:W-:Y:S02]  /*16170*/  IMAD.MOV.U32 R11, RZ, RZ, 0x1f ;  /* 0x0000001fff0b7424 */ /* 0x000fe400078e00ff */
[----:B------:R-:W-:-:S07]  /*16180*/  IMAD.MOV.U32 R15, RZ, RZ, -0x1 ;  /* 0xffffffffff0f7424 */ /* 0x000fce00078e00ff */
[----:B0-----:R-:W-:Y:S05]  /*16190*/  WARPSYNC.COLLECTIVE R15, `(.L_x_7603) ;  /* 0x000000000f087348 */ /* 0x001fea0003c00000 */
[----:B------:R1:W2:Y:S02]  /*161a0*/  SHFL.IDX P6, R14, R13, R12, R11 ;  /* 0x0000000c0d0e7389 */ /* 0x0002a400000c000b */
[----:B012---:R-:W-:Y:S01]  /*161b0*/  ENDCOLLECTIVE ;  /* 0x000000000000791b */ /* 0x007fe20003800000 */
.L_x_7603:
[----:B------:R-:W-:Y:S05]  /*161c0*/  BRA `(.L_x_7604) ;  /* 0xffffffa400747947 */ /* 0x000fea000383ffff */
.L_x_7489:
[----:B------:R-:W-:Y:S01]  /*161d0*/  BSSY B0, `(.L_x_7605) ;  /* 0x0000006000007945 */ /* 0x000fe20003800000 */
[----:B------:R-:W-:-:S07]  /*161e0*/  IMAD.MOV.U32 R15, RZ, RZ, -0x1 ;  /* 0xffffffffff0f7424 */ /* 0x000fce00078e00ff */
[----:B01----:R-:W-:Y:S05]  /*161f0*/  WARPSYNC.COLLECTIVE R15, `(.L_x_7606) ;  /* 0x000000000f0c7348 */ /* 0x003fea0003c00000 */
[----:B------:R-:W-:Y:S02]  /*16200*/  ELECT P6, UR62, PT ;  /* 0x00000000003e782f */ /* 0x000fe400038c0000 */
[----:B------:R-:W-:Y:S01]  /*16210*/  MOV R14, UR62 ;  /* 0x0000003e000e7c02 */ /* 0x000fe20008000f00 */
[----:B01----:R-:W-:Y:S10]  /*16220*/  ENDCOLLECTIVE ;  /* 0x000000000000791b */ /* 0x003ff40003800000 */
.L_x_7606:
[----:B------:R-:W-:Y:S05]  /*16230*/  BSYNC B0 ;  /* 0x0000000000007941 */ /* 0x000fea0003800000 */
.L_x_7605:
[----:B------:R-:W-:Y:S05]  /*16240*/  BRA `(.L_x_7607) ;  /* 0xffffffa400787947 */ /* 0x000fea000383ffff */
.L_x_7491:
[----:B--2---:R2:W3:Y:S02]  /*16250*/  SYNCS.PHASECHK.TRANS64.TRYWAIT P0, [R0+URZ+0x38840], R2 ;  /* 0x03884002000075a7 */ /* 0x0044e4000800017f */
[----:B---3--:R-:W-:Y:S05]  /*16260*/  @!P0 NANOSLEEP.SYNCS 0x989680 ;  /* 0x009896800000895d */ /* 0x008fea0003900000 */
[----:B------:R-:W3:Y:S02]  /*16270*/  @!P0 SYNCS.PHASECHK.TRANS64 P0, [R0+URZ+0x38840], R2 ;  /* 0x03884002000085a7 */ /* 0x000ee4000800007f */
[----:B---3--:R-:W-:Y:S05]  /*16280*/  @!P0 BRA `(.L_x_7491) ;  /* 0xfffffffc00f08947 */ /* 0x008fea000383ffff */
[----:B------:R-:W-:Y:S05]  /*16290*/  BRA `(.L_x_7608) ;  /* 0xffffffa400d07947 */ /* 0x000fea000383ffff */
.L_x_7495:
        /* <DEDUP_REMOVED lines=8> */
.L_x_7609:
[----:B------:R-:W-:-:S04]  /*16320*/  IMAD R10, R6, 0x40, R10 ;  /* 0x00000040060a7824 */ /* 0x000fc800078e020a */
[----:B------:R-:W-:Y:S01]  /*16330*/  VIADD R6, R10, 0x20 ;  /* 0x000000200a067836 */ /* 0x000fe20000000000 */
[----:B------:R0:W-:Y:S01]  /*16340*/  STL [R1+0x14], R10 ;  /* 0x0000140a01007387 */ /* 0x0001e20000100800 */
[----:B------:R-:W-:Y:S02]  /*16350*/  IMAD.MOV.U32 R13, RZ, RZ, R0 ;  /* 0x000000ffff0d7224 */ /* 0x000fe400078e0000 */
[----:B------:R-:W-:-:S07]  /*16360*/  IMAD.MOV.U32 R4, RZ, RZ, R14 ;  /* 0x000000ffff047224 */ /* 0x000fce00078e000e */
[----:B0-----:R-:W-:Y:S05]  /*16370*/  WARPSYNC.COLLECTIVE R15, `(.L_x_7610) ;  /* 0x000000000f087348 */ /* 0x001fea0003c00000 */
[----:B------:R1:W2:Y:S02]  /*16380*/  SHFL.IDX P6, R14, R13, R12, R11 ;  /* 0x0000000c0d0e7389 */ /* 0x0002a400000c000b */
[----:B012---:R-:W-:Y:S01]  /*16390*/  ENDCOLLECTIVE ;  /* 0x000000000000791b */ /* 0x007fe20003800000 */
.L_x_7610:
[----:B------:R-:W-:Y:S02]  /*163a0*/  ULDC UR4, c[0x0][0x288] ;  /* 0x0000a20000047ab9 */ /* 0x000fe40000000800 */
[----:B------:R-:W-:Y:S02]  /*163b0*/  IMAD R2, R7, UR4, RZ ;  /* 0x0000000407027c24 */ /* 0x000fe4000f8e02ff */
[----:B------:R-:W-:-:S03]  /*163c0*/  VIADD R7, R10, 0x10 ;  /* 0x000000100a077836 */ /* 0x000fc60000000000 */
[----:B------:R-:W-:Y:S02]  /*163d0*/  ISETP.GE.AND P1, PT, R10, R2, PT ;  /* 0x000000020a00720c */ /* 0x000fe40003f26270 */
[----:B------:R0:W-:Y:S01]  /*163e0*/  STL [R1+0x20], R7 ;  /* 0x0000200701007387 */ /* 0x0001e20000100800 */
[----:B------:R-:W-:-:S03]  /*163f0*/  IMAD.MOV.U32 R13, RZ, RZ, R3 ;  /* 0x000000ffff0d7224 */ /* 0x000fc600078e0003 */
[----:B------:R0:W-:Y:S01]  /*16400*/  STL [R1+0x24], R6 ;  /* 0x0000240601007387 */ /* 0x0001e20000100800 */
[----:B------:R-:W-:Y:S02]  /*16410*/  IMAD.MOV.U32 R12, RZ, RZ, 0x1 ;  /* 0x00000001ff0c7424 */ /* 0x000fe400078e00ff */
[----:B------:R-:W-:-:S07]  /*16420*/  IMAD.MOV.U32 R5, RZ, RZ, R14 ;  /* 0x000000ffff057224 */ /* 0x000fce00078e000e */
[----:B0-----:R-:W-:Y:S05]  /*16430*/  WARPSYNC.COLLECTIVE R15, `(.L_x_7611) ;  /* 0x000000000f087348 */ /* 0x001fea0003c00000 */
[----:B------:R1:W2:Y:S02]  /*16440*/  SHFL.IDX P6, R14, R13, R12, R11 ;  /* 0x0000000c0d0e7389 */ /* 0x0002a400000c000b */
[----:B012---:R-:W-:Y:S01]  /*16450*/  ENDCOLLECTIVE ;  /* 0x000000000000791b */ /* 0x007fe20003800000 */
.L_x_7611:
        /* <DEDUP_REMOVED lines=15> */
.L_x_7612:
[----:B------:R-:W-:Y:S02]  /*16550*/  IMAD.MOV.U32 R13, RZ, RZ, R3 ;  /* 0x000000ffff0d7224 */ /* 0x000fe400078e0003 */
[----:B------:R-:W-:Y:S02]  /*16560*/  IMAD.MOV.U32 R12, RZ, RZ, 0x2 ;  /* 0x00000002ff0c7424 */ /* 0x000fe400078e00ff */
[----:B------:R-:W-:-:S07]  /*16570*/  IMAD.MOV.U32 R5, RZ, RZ, R14 ;  /* 0x000000ffff057224 */ /* 0x000fce00078e000e */
[----:B------:R-:W-:Y:S05]  /*16580*/  WARPSYNC.COLLECTIVE R15, `(.L_x_7613) ;  /* 0x000000000f087348 */ /* 0x000fea0003c00000 */
[----:B------:R0:W1:Y:S02]  /*16590*/  SHFL.IDX P6, R14, R13, R12, R11 ;  /* 0x0000000c0d0e7389 */ /* 0x00006400000c000b */
[----:B01----:R-:W-:Y:S01]  /*165a0*/  ENDCOLLECTIVE ;  /* 0x000000000000791b */ /* 0x003fe20003800000 */
.L_x_7613:
        /* <DEDUP_REMOVED lines=15> */
.L_x_7614:
[----:B------:R-:W-:Y:S02]  /*166a0*/  IMAD.MOV.U32 R13, RZ, RZ, R3 ;  /* 0x000000ffff0d7224 */ /* 0x000fe400078e0003 */
[----:B------:R-:W-:Y:S02]  /*166b0*/  IMAD.MOV.U32 R12, RZ, RZ, 0x3 ;  /* 0x00000003ff0c7424 */ /* 0x000fe400078e00ff */
[----:B------:R-:W-:-:S07]  /*166c0*/  IMAD.MOV.U32 R5, RZ, RZ, R14 ;  /* 0x000000ffff057224 */ /* 0x000fce00078e000e */
[----:B------:R-:W-:Y:S05]  /*166d0*/  WARPSYNC.COLLECTIVE R15, `(.L_x_7615) ;  /* 0x000000000f087348 */ /* 0x000fea0003c00000 */
[----:B------:R0:W1:Y:S02]  /*166e0*/  SHFL.IDX P6, R14, R13, R12, R11 ;  /* 0x0000000c0d0e7389 */ /* 0x00006400000c000b */
[----:B01----:R-:W-:Y:S01]  /*166f0*/  ENDCOLLECTIVE ;  /* 0x000000000000791b */ /* 0x003fe20003800000 */
.L_x_7615:
        /* <DEDUP_REMOVED lines=10> */
.L_x_7616:
[----:B------:R-:W-:Y:S01]  /*167a0*/  @!PT LDS RZ, [RZ] ;  /* 0x00000000fffff984 */ /* 0x000fe20000000800 */
[----:B------:R-:W-:Y:S01]  /*167b0*/  @!PT LDS RZ, [RZ] ;  /* 0x00000000fffff984 */ /* 0x000fe20000000800 */
[----:B------:R-:W-:Y:S01]  /*167c0*/  @!PT LDS RZ, [RZ] ;  /* 0x00000000fffff984 */ /* 0x000fe20000000800 */
[----:B------:R0:W-:Y:S01]  /*167d0*/  @!P1 LDGSTS.E.BYPASS.LTC128B.128 [R8+0x21400], desc[UR44][R4.64], !P0 ;  /* 0x2140000004089fae */ /* 0x0001e2000c101d6c */
[----:B------:R-:W-:Y:S01]  /*167e0*/  IMAD.MOV.U32 R0, RZ, RZ, R14 ;  /* 0x000000ffff007224 */ /* 0x000fe200078e000e */
[----:B------:R-:W-:Y:S06]  /*167f0*/  BRA `(.L_x_7617) ;  /* 0xffffffa800d47947 */ /* 0x000fec000383ffff */
.L_x_7499:
        /* <DEDUP_REMOVED lines=8> */
.L_x_7619:
[----:B------:R-:W-:Y:S05]  /*16880*/  BSYNC B0 ;  /* 0x0000000000007941 */ /* 0x000fea0003800000 */
.L_x_7618:
        /* <DEDUP_REMOVED lines=10> */
.L_x_7620:
        /* <DEDUP_REMOVED lines=46> */
.L_x_7621:
[----:B------:R-:W-:Y:S02]  /*16c10*/  IMAD.MOV.U32 R13, RZ, RZ, R0 ;  /* 0x000000ffff0d7224 */ /* 0x000fe400078e0000 */
[----:B------:R-:W-:-:S07]  /*16c20*/  IMAD.MOV.U32 R8, RZ, RZ, R14 ;  /* 0x000000ffff087224 */ /* 0x000fce00078e000e */
[----:B------:R-:W-:Y:S05]  /*16c30*/  WARPSYNC.COLLECTIVE R15, `(.L_x_7622) ;  /* 0x000000000f087348 */ /* 0x000fea0003c00000 */
[----:B------:R0:W1:Y:S02]  /*16c40*/  SHFL.IDX P6, R14, R13, R12, R11 ;  /* 0x0000000c0d0e7389 */ /* 0x00006400000c000b */
[----:B01----:R-:W-:Y:S01]  /*16c50*/  ENDCOLLECTIVE ;  /* 0x000000000000791b */ /* 0x003fe20003800000 */
.L_x_7622:
        /* <DEDUP_REMOVED lines=22> */
.L_x_7623:
        /* <DEDUP_REMOVED lines=21> */
.L_x_7624:
        /* <DEDUP_REMOVED lines=29> */
.L_x_7625:
[----:B------:R-:W-:Y:S02]  /*170e0*/  IMAD.MOV.U32 R13, RZ, RZ, R0 ;  /* 0x000000ffff0d7224 */ /* 0x000fe400078e0000 */
[----:B------:R-:W-:-:S07]  /*170f0*/  IMAD.MOV.U32 R6, RZ, RZ, R14 ;  /* 0x000000ffff067224 */ /* 0x000fce00078e000e */
[----:B------:R-:W-:Y:S05]  /*17100*/  WARPSYNC.COLLECTIVE R15, `(.L_x_7626) ;  /* 0x000000000f087348 */ /* 0x000fea0003c00000 */
[----:B------:R0:W1:Y:S02]  /*17110*/  SHFL.IDX P6, R14, R13, R12, R11 ;  /* 0x0000000c0d0e7389 */ /* 0x00006400000c000b */
[----:B01----:R-:W-:Y:S01]  /*17120*/  ENDCOLLECTIVE ;  /* 0x000000000000791b */ /* 0x003fe20003800000 */
.L_x_7626:
[----:B------:R-:W-:Y:S01]  /*17130*/  IMAD.MOV.U32 R0, RZ, RZ, R14 ;  /* 0x000000ffff007224 */ /* 0x000fe200078e000e */
[----:B------:R-:W-:Y:S06]  /*17140*/  BRA `(.L_x_7627) ;  /* 0xffffffb0001c7947 */ /* 0x000fec000383ffff */
.L_x_7504:
[----:B0-----:R0:W2:Y:S02]  /*17150*/  SYNCS.PHASECHK.TRANS64.TRYWAIT P0, [R17+URZ+0x38820], R0 ;  /* 0x03882000110075a7 */ /* 0x0010a4000800017f */
[----:B--2---:R-:W-:Y:S05]  /*17160*/  @!P0 NANOSLEEP.SYNCS 0x989680 ;  /* 0x009896800000895d */ /* 0x004fea0003900000 */
[----:B------:R-:W2:Y:S02]  /*17170*/  @!P0 SYNCS.PHASECHK.TRANS64 P0, [R17+URZ+0x38820], R0 ;  /* 0x03882000110085a7 */ /* 0x000ea4000800007f */
[----:B--2---:R-:W-:Y:S05]  /*17180*/  @!P0 BRA `(.L_x_7504) ;  /* 0xfffffffc00f08947 */ /* 0x004fea000383ffff */
[----:B------:R-:W-:Y:S05]  /*17190*/  BRA `(.L_x_7628) ;  /* 0xffffffb000d87947 */ /* 0x000fea000383ffff */
.L_x_7508:
[----:B0-----:R0:W2:Y:S02]  /*171a0*/  SYNCS.PHASECHK.TRANS64.TRYWAIT P0, [R0+URZ+0x38860], R2 ;  /* 0x03886002000075a7 */ /* 0x0010a4000800017f */
[----:B--2---:R-:W-:Y:S05]  /*171b0*/  @!P0 NANOSLEEP.SYNCS 0x989680 ;  /* 0x009896800000895d */ /* 0x004fea0003900000 */
[----:B------:R-:W2:Y:S02]  /*171c0*/  @!P0 SYNCS.PHASECHK.TRANS64 P0, [R0+URZ+0x38860], R2 ;  /* 0x03886002000085a7 */ /* 0x000ea4000800007f */
[----:B--2---:R-:W-:Y:S05]  /*171d0*/  @!P0 BRA `(.L_x_7508) ;  /* 0xfffffffc00f08947 */ /* 0x004fea000383ffff */
[----:B------:R-:W-:Y:S05]  /*171e0*/  BRA `(.L_x_7629) ;  /* 0xffffffb000f87947 */ /* 0x000fea000383ffff */
.L_x_7525:
[----:B-1----:R1:W2:Y:S02]  /*171f0*/  SYNCS.PHASECHK.TRANS64.TRYWAIT P0, [R3+URZ+0x38840], R2 ;  /* 0x03884002030075a7 */ /* 0x0022a4000800017f */
[----:B--2---:R-:W-:Y:S05]  /*17200*/  @!P0 NANOSLEEP.SYNCS 0x989680 ;  /* 0x009896800000895d */ /* 0x004fea0003900000 */
[----:B------:R-:W2:Y:S02]  /*17210*/  @!P0 SYNCS.PHASECHK.TRANS64 P0, [R3+URZ+0x38840], R2 ;  /* 0x03884002030085a7 */ /* 0x000ea4000800007f */
[----:B--2---:R-:W-:Y:S05]  /*17220*/  @!P0 BRA `(.L_x_7525) ;  /* 0xfffffffc00f08947 */ /* 0x004fea000383ffff */
[----:B------:R-:W-:Y:S05]  /*17230*/  BRA `(.L_x_7630) ;  /* 0xffffffbc00d87947 */ /* 0x000fea000383ffff */
.L_x_7530:
[----:B--2---:R2:W3:Y:S02]  /*17240*/  SYNCS.PHASECHK.TRANS64.TRYWAIT P0, [R3+URZ+0x38860], R2 ;  /* 0x03886002030075a7 */ /* 0x0044e4000800017f */
[----:B---3--:R-:W-:Y:S05]  /*17250*/  @!P0 NANOSLEEP.SYNCS 0x989680 ;  /* 0x009896800000895d */ /* 0x008fea0003900000 */
[----:B------:R-:W3:Y:S02]  /*17260*/  @!P0 SYNCS.PHASECHK.TRANS64 P0, [R3+URZ+0x38860], R2 ;  /* 0x03886002030085a7 */ /* 0x000ee4000800007f */
[----:B---3--:R-:W-:Y:S05]  /*17270*/  @!P0 BRA `(.L_x_7530) ;  /* 0xfffffffc00f08947 */ /* 0x008fea000383ffff */
[----:B------:R-:W-:Y:S05]  /*17280*/  BRA `(.L_x_7631) ;  /* 0xffffffc000507947 */ /* 0x000fea000383ffff */
.L_x_7546:
[----:B0-----:R0:W1:Y:S02]  /*17290*/  SYNCS.PHASECHK.TRANS64.TRYWAIT P0, [R4+URZ+0x38840], R2 ;  /* 0x03884002040075a7 */ /* 0x001064000800017f */
[----:B-1----:R-:W-:Y:S05]  /*172a0*/  @!P0 NANOSLEEP.SYNCS 0x989680 ;  /* 0x009896800000895d */ /* 0x002fea0003900000 */
[----:B------:R-:W1:Y:S02]  /*172b0*/  @!P0 SYNCS.PHASECHK.TRANS64 P0, [R4+URZ+0x38840], R2 ;  /* 0x03884002040085a7 */ /* 0x000e64000800007f */
[----:B-1----:R-:W-:Y:S05]  /*172c0*/  @!P0 BRA `(.L_x_7546) ;  /* 0xfffffffc00f08947 */ /* 0x002fea000383ffff */
[----:B------:R-:W-:Y:S05]  /*172d0*/  BRA `(.L_x_7632) ;  /* 0xffffffcc001c7947 */ /* 0x000fea000383ffff */
.L_x_7551:
[----:B-1----:R1:W2:Y:S02]  /*172e0*/  SYNCS.PHASECHK.TRANS64.TRYWAIT P0, [R4+URZ+0x38860], R2 ;  /* 0x03886002040075a7 */ /* 0x0022a4000800017f */
[----:B--2---:R-:W-:Y:S05]  /*172f0*/  @!P0 NANOSLEEP.SYNCS 0x989680 ;  /* 0x009896800000895d */ /* 0x004fea0003900000 */
[----:B------:R-:W2:Y:S02]  /*17300*/  @!P0 SYNCS.PHASECHK.TRANS64 P0, [R4+URZ+0x38860], R2 ;  /* 0x03886002040085a7 */ /* 0x000ea4000800007f */
[----:B--2---:R-:W-:Y:S05]  /*17310*/  @!P0 BRA `(.L_x_7551) ;  /* 0xfffffffc00f08947 */ /* 0x004fea000383ffff */
[----:B------:R-:W-:Y:S05]  /*17320*/  BRA `(.L_x_7633) ;  /* 0xffffffcc00947947 */ /* 0x000fea000383ffff */
.L_x_7566:
[----:B-1----:R1:W2:Y:S02]  /*17330*/  SYNCS.PHASECHK.TRANS64.TRYWAIT P0, [R4+URZ+0x38840], R2 ;  /* 0x03884002040075a7 */ /* 0x0022a4000800017f */
[----:B--2---:R-:W-:Y:S05]  /*17340*/  @!P0 NANOSLEEP.SYNCS 0x989680 ;  /* 0x009896800000895d */ /* 0x004fea0003900000 */
[----:B------:R-:W2:Y:S02]  /*17350*/  @!P0 SYNCS.PHASECHK.TRANS64 P0, [R4+URZ+0x38840], R2 ;  /* 0x03884002040085a7 */ /* 0x000ea4000800007f */
[----:B--2---:R-:W-:Y:S05]  /*17360*/  @!P0 BRA `(.L_x_7566) ;  /* 0xfffffffc00f08947 */ /* 0x004fea000383ffff */
[----:B------:R-:W-:Y:S05]  /*17370*/  BRA `(.L_x_7634) ;  /* 0xffffffd800487947 */ /* 0x000fea000383ffff */
.L_x_7571:
[----:B--2---:R2:W3:Y:S02]  /*17380*/  SYNCS.PHASECHK.TRANS64.TRYWAIT P0, [R4+URZ+0x38860], R2 ;  /* 0x03886002040075a7 */ /* 0x0044e4000800017f */
[----:B---3--:R-:W-:Y:S05]  /*17390*/  @!P0 NANOSLEEP.SYNCS 0x989680 ;  /* 0x009896800000895d */ /* 0x008fea0003900000 */
[----:B------:R-:W3:Y:S02]  /*173a0*/  @!P0 SYNCS.PHASECHK.TRANS64 P0, [R4+URZ+0x38860], R2 ;  /* 0x03886002040085a7 */ /* 0x000ee4000800007f */
[----:B---3--:R-:W-:Y:S05]  /*173b0*/  @!P0 BRA `(.L_x_7571) ;  /* 0xfffffffc00f08947 */ /* 0x008fea000383ffff */
[----:B------:R-:W-:Y:S05]  /*173c0*/  BRA `(.L_x_7635) ;  /* 0xffffffd800c07947 */ /* 0x000fea000383ffff */
.L_x_7587:
[----:B------:R-:W-:Y:S01]  /*173d0*/  BSSY B0, `(.L_x_7636) ;  /* 0x0000008000007945 */ /* 0x000fe20003800000 */
[----:B-----5:R-:W-:Y:S02]  /*173e0*/  IMAD.MOV.U32 R13, RZ, RZ, R3 ;  /* 0x000000ffff0d7224 */ /* 0x020fe400078e0003 */
[----:B------:R-:W-:Y:S02]  /*173f0*/  IMAD.MOV.U32 R12, RZ, RZ, RZ ;  /* 0x000000ffff0c7224 */ /* 0x000fe400078e00ff */
[----:B------:R-:W-:Y:S02]  /*17400*/  IMAD.MOV.U32 R11, RZ, RZ, 0x1f ;  /* 0x0000001fff0b7424 */ /* 0x000fe400078e00ff */
[----:B------:R-:W-:-:S07]  /*17410*/  IMAD.MOV.U32 R15, RZ, RZ, -0x1 ;  /* 0xffffffffff0f7424 */ /* 0x000fce00078e00ff */
[----:B0123--:R-:W-:Y:S05]  /*17420*/  WARPSYNC.COLLECTIVE R15, `(.L_x_7637) ;  /* 0x000000000f087348 */ /* 0x00ffea0003c00000 */
[----:B------:R4:W0:Y:S02]  /*17430*/  SHFL.IDX P6, R14, R13, R12, R11 ;  /* 0x0000000c0d0e7389 */ /* 0x00082400000c000b */
[----:B01234-:R-:W-:Y:S01]  /*17440*/  ENDCOLLECTIVE ;  /* 0x000000000000791b */ /* 0x01ffe20003800000 */
.L_x_7637:
[----:B------:R-:W-:Y:S05]  /*17450*/  BSYNC B0 ;  /* 0x0000000000007941 */ /* 0x000fea0003800000 */
.L_x_7636:
[----:B------:R-:W-:Y:S05]  /*17460*/  BRA `(.L_x_7638) ;  /* 0xffffffe4007c7947 */ /* 0x000fea000383ffff */
.L_x_7590:
[----:B0-----:R0:W2:Y:S02]  /*17470*/  SYNCS.PHASECHK.TRANS64.TRYWAIT P0, [R0+URZ+0x38820], R3 ;  /* 0x03882003000075a7 */ /* 0x0010a4000800017f */
[----:B--2---:R-:W-:Y:S05]  /*17480*/  @!P0 NANOSLEEP.SYNCS 0x989680 ;  /* 0x009896800000895d */ /* 0x004fea0003900000 */
[----:B------:R-:W2:Y:S02]  /*17490*/  @!P0 SYNCS.PHASECHK.TRANS64 P0, [R0+URZ+0x38820], R3 ;  /* 0x03882003000085a7 */ /* 0x000ea4000800007f */
[----:B--2---:R-:W-:Y:S05]  /*174a0*/  @!P0 BRA `(.L_x_7590) ;  /* 0xfffffffc00f08947 */ /* 0x004fea000383ffff */
[----:B------:R-:W-:Y:S05]  /*174b0*/  BRA `(.L_x_7639) ;  /* 0xffffffe400c87947 */ /* 0x000fea000383ffff */
.L_x_7591:
        /* <DEDUP_REMOVED lines=11> */
.L_x_7641:
[----:B------:R-:W-:Y:S05]  /*17570*/  BSYNC B0 ;  /* 0x0000000000007941 */ /* 0x000fea0003800000 */
.L_x_7640:
[----:B------:R-:W-:Y:S05]  /*17580*/  BRA `(.L_x_7642) ;  /* 0xffffffe400b07947 */ /* 0x000fea000383ffff */
.L_x_7594:
[----:B------:R-:W-:Y:S01]  /*17590*/  BSSY B1, `(.L_x_7643) ;  /* 0x0000006000017945 */ /* 0x000fe20003800000 */
[----:B------:R-:W-:-:S07]  /*175a0*/  IMAD.MOV.U32 R15, RZ, RZ, -0x1 ;  /* 0xffffffffff0f7424 */ /* 0x000fce00078e00ff */
[----:B012---:R-:W-:Y:S05]  /*175b0*/  WARPSYNC.COLLECTIVE R15, `(.L_x_7644) ;  /* 0x000000000f0c7348 */ /* 0x007fea0003c00000 */
[----:B------:R-:W-:Y:S02]  /*175c0*/  ELECT P6, UR62, PT ;  /* 0x00000000003e782f */ /* 0x000fe400038c0000 */
[----:B------:R-:W-:Y:S01]  /*175d0*/  MOV R14, UR62 ;  /* 0x0000003e000e7c02 */ /* 0x000fe20008000f00 */
[----:B012---:R-:W-:Y:S10]  /*175e0*/  ENDCOLLECTIVE ;  /* 0x000000000000791b */ /* 0x007ff40003800000 */
.L_x_7644:
[----:B------:R-:W-:Y:S05]  /*175f0*/  BSYNC B1 ;  /* 0x0000000000017941 */ /* 0x000fea0003800000 */
.L_x_7643:
[----:B------:R-:W-:Y:S05]  /*17600*/  BRA `(.L_x_7645) ;  /* 0xffffffe400a87947 */ /* 0x000fea000383ffff */
.L_x_7596:
[----:B0-----:R0:W1:Y:S02]  /*17610*/  SYNCS.PHASECHK.TRANS64.TRYWAIT P0, [R6+URZ], R5 ;  /* 0x00000005060075a7 */ /* 0x001064000800017f */
[----:B-1----:R-:W-:Y:S05]  /*17620*/  @!P0 NANOSLEEP.SYNCS 0x989680 ;  /* 0x009896800000895d */ /* 0x002fea0003900000 */
[----:B------:R-:W1:Y:S02]  /*17630*/  @!P0 SYNCS.PHASECHK.TRANS64 P0, [R6+URZ], R5 ;  /* 0x00000005060085a7 */ /* 0x000e64000800007f */
[----:B-1----:R-:W-:Y:S05]  /*17640*/  @!P0 BRA `(.L_x_7596) ;  /* 0xfffffffc00f08947 */ /* 0x002fea000383ffff */
[----:B------:R-:W-:Y:S05]  /*17650*/  BRA `(.L_x_7646) ;  /* 0xffffffe400e07947 */ /* 0x000fea000383ffff */
.L_x_7597:
[----:B-1----:R1:W2:Y:S02]  /*17660*/  SYNCS.PHASECHK.TRANS64.TRYWAIT P0, [R7+URZ], R2 ;  /* 0x00000002070075a7 */ /* 0x0022a4000800017f */
[----:B--2---:R-:W-:Y:S05]  /*17670*/  @!P0 NANOSLEEP.SYNCS 0x989680 ;  /* 0x009896800000895d */ /* 0x004fea0003900000 */
[----:B------:R-:W2:Y:S02]  /*17680*/  @!P0 SYNCS.PHASECHK.TRANS64 P0, [R7+URZ], R2 ;  /* 0x00000002070085a7 */ /* 0x000ea4000800007f */
[----:B--2---:R-:W-:Y:S05]  /*17690*/  @!P0 BRA `(.L_x_7597) ;  /* 0xfffffffc00f08947 */ /* 0x004fea000383ffff */
[----:B------:R-:W-:Y:S05]  /*176a0*/  BRA `(.L_x_7647) ;  /* 0xffffffe400d47947 */ /* 0x000fea000383ffff */
.L_x_7599:
[----:B--2---:R2:W3:Y:S02]  /*176b0*/  SYNCS.PHASECHK.TRANS64.TRYWAIT P0, [R4+URZ], R5 ;  /* 0x00000005040075a7 */ /* 0x0044e4000800017f */
[----:B---3--:R-:W-:Y:S05]  /*176c0*/  @!P0 NANOSLEEP.SYNCS 0x989680 ;  /* 0x009896800000895d */ /* 0x008fea0003900000 */
[----:B------:R-:W3:Y:S02]  /*176d0*/  @!P0 SYNCS.PHASECHK.TRANS64 P0, [R4+URZ], R5 ;  /* 0x00000005040085a7 */ /* 0x000ee4000800007f */
[----:B---3--:R-:W-:Y:S05]  /*176e0*/  @!P0 BRA `(.L_x_7599) ;  /* 0xfffffffc00f08947 */ /* 0x008fea000383ffff */
[----:B------:R-:W-:Y:S05]  /*176f0*/  BRA `(.L_x_7648) ;  /* 0xffffffe400d87947 */ /* 0x000fea000383ffff */
.L_x_7649:
        /* <DEDUP_REMOVED lines=16> */
.L_x_15129:


//--------------------- .text._ZN7cutlass13device_kernelIN5flash11enable_sm90INS1_16FlashAttnFwdSm90INS1_25CollectiveMainloopFwdSm90ILi2EN4cute5tupleIJNS5_1CILi1EEES8_S8_EEENS6_IJNS7_ILi64EEESA_SA_EEELi512ENS_10bfloat16_tEfNS_4arch4Sm90ELb1ELb0ELb0ELb1ELb0ELb0ELb0ELb0ELb0ELb1ELb0ELb0EEENS1_21CollectiveEpilogueFwdINS6_IJSA_NS7_ILi512EEESA_EEES9_SC_SE_Li256ELb1ELb1ELb0ELb0EEENS1_36VarlenDynamicPersistentTileSchedulerILi64ELi64ELi256ELi128ELb0ELb1ELb1ELb1ELb1ELb1EEEEEEEEEvNT_6ParamsE --------------------------
	.section	.text._ZN7cutlass13device_kernelIN5flash11enable_sm90INS1_16FlashAttnFwdSm90INS1_25CollectiveMainloopFwdSm90ILi2EN4cute5tupleIJNS5_1CILi1EEES8_S8_EEENS6_IJNS7_ILi64EEESA_SA_EEELi512ENS_10bfloat16_tEfNS_4arch4Sm90ELb1ELb0ELb0ELb1ELb0ELb0ELb0ELb0ELb0ELb1ELb0ELb0EEENS1_21CollectiveEpilogueFwdINS6_IJSA_NS7_ILi512EEESA_EEES9_SC_SE_Li256ELb1ELb1ELb0ELb0EEENS1_36VarlenDynamicPersistentTileSchedulerILi64ELi64ELi256ELi128ELb0ELb1ELb1ELb1ELb1ELb1EEEEEEEEEvNT_6ParamsE,"ax",@progbits
	.align	128
.text._ZN7cutlass13device_kernelIN5flash11enable_sm90INS1_16FlashAttnFwdSm90INS1_25CollectiveMainloopFwdSm90ILi2EN4cute5tupleIJNS5_1CILi1EEES8_S8_EEENS6_IJNS7_ILi64EEESA_SA_EEELi512ENS_10bfloat16_tEfNS_4arch4Sm90ELb1ELb0ELb0ELb1ELb0ELb0ELb0ELb0ELb0ELb1ELb0ELb0EEENS1_21CollectiveEpilogueFwdINS6_IJSA_NS7_ILi512EEESA_EEES9_SC_SE_Li256ELb1ELb1ELb0ELb0EEENS1_36VarlenDynamicPersistentTileSchedulerILi64ELi64ELi256ELi128ELb0ELb1ELb1ELb1ELb1ELb1EEEEEEEEEvNT_6ParamsE:
        .type           _ZN7cutlass13device_kernelIN5flash11enable_sm90INS1_16FlashAttnFwdSm90INS1_25CollectiveMainloopFwdSm90ILi2EN4cute5tupleIJNS5_1CILi1EEES8_S8_EEENS6_IJNS7_ILi64EEESA_SA_EEELi512ENS_10bfloat16_tEfNS_4arch4Sm90ELb1ELb0ELb0ELb1ELb0ELb0ELb0ELb0ELb0ELb1ELb0ELb0EEENS1_21CollectiveEpilogueFwdINS6_IJSA_NS7_ILi512EEESA_EEES9_SC_SE_Li256ELb1ELb1ELb0ELb0EEENS1_36VarlenDynamicPersistentTileSchedulerILi64ELi64ELi256ELi128ELb0ELb1ELb1ELb1ELb1ELb1EEEEEEEEEvNT_6ParamsE,@function
        .size           _ZN7cutlass13device_kernelIN5flash11enable_sm90INS1_16FlashAttnFwdSm90INS1_25CollectiveMainloopFwdSm90ILi2EN4cute5tupleIJNS5_1CILi1EEES8_S8_EEENS6_IJNS7_ILi64EEESA_SA_EEELi512ENS_10bfloat16_tEfNS_4arch4Sm90ELb1ELb0ELb0ELb1ELb0ELb0ELb0ELb0ELb0ELb1ELb0ELb0EEENS1_21CollectiveEpilogueFwdINS6_IJSA_NS7_ILi512EEESA_EEES9_SC_SE_Li256ELb1ELb1ELb0ELb0EEENS1_36VarlenDynamicPersistentTileSchedulerILi64ELi64ELi256ELi128ELb0ELb1ELb1ELb1ELb1ELb1EEEEEEEEEvNT_6ParamsE,(.L_x_15130 - _ZN7cutlass13device_kernelIN5flash11enable_sm90INS1_16FlashAttnFwdSm90INS1_25CollectiveMainloopFwdSm90ILi2EN4cute5tupleIJNS5_1CILi1EEES8_S8_EEENS6_IJNS7_ILi64EEESA_SA_EEELi512ENS_10bfloat16_tEfNS_4arch4Sm90ELb1ELb0ELb0ELb1ELb0ELb0ELb0ELb0ELb0ELb1ELb0ELb0EEENS1_21CollectiveEpilogueFwdINS6_IJSA_NS7_ILi512EEESA_EEES9_SC_SE_Li256ELb1ELb1ELb0ELb0EEENS1_36VarlenDynamicPersistentTileSchedulerILi64ELi64ELi256ELi128ELb0ELb1ELb1ELb1ELb1ELb1EEEEEEEEEvNT_6ParamsE)
        .other          _ZN7cutlass13device_kernelIN5flash11enable_sm90INS1_16FlashAttnFwdSm90INS1_25CollectiveMainloopFwdSm90ILi2EN4cute5tupleIJNS5_1CILi1EEES8_S8_EEENS6_IJNS7_ILi64EEESA_SA_EEELi512ENS_10bfloat16_tEfNS_4arch4Sm90ELb1ELb0ELb0ELb1ELb0ELb0ELb0ELb0ELb0ELb1ELb0ELb0EEENS1_21CollectiveEpilogueFwdINS6_IJSA_NS7_ILi512EEESA_EEES9_SC_SE_Li256ELb1ELb1ELb0ELb0EEENS1_36VarlenDynamicPersistentTileSchedulerILi64ELi64ELi256ELi128ELb0ELb1ELb1ELb1ELb1ELb1EEEEEEEEEvNT_6ParamsE,@"STO_CUDA_ENTRY STV_DEFAULT"
_ZN7cutlass13device_kernelIN5flash11enable_sm90INS1_16FlashAttnFwdSm90INS1_25CollectiveMainloopFwdSm90ILi2EN4cute5tupleIJNS5_1CILi1EEES8_S8_EEENS6_IJNS7_ILi64EEESA_SA_EEELi512ENS_10bfloat16_tEfNS_4arch4Sm90ELb1ELb0ELb0ELb1ELb0ELb0ELb0ELb0ELb0ELb1ELb0ELb0EEENS1_21CollectiveEpilogueFwdINS6_IJSA_NS7_ILi512EEESA_EEES9_SC_SE_Li256ELb1ELb1ELb0ELb0EEENS1_36VarlenDynamicPersistentTileSchedulerILi64ELi64ELi256ELi128ELb0ELb1ELb1ELb1ELb1ELb1EEEEEEEEEvNT_6ParamsE:
        /* <DEDUP_REMOVED lines=18> */
.L_x_7651:
[----:B------:R-:W-:Y:S05]  /*0120*/  BSYNC B0 ;  /* 0x0000000000007941 */ /* 0x000fea0003800000 */
.L_x_7650:
        /* <DEDUP_REMOVED lines=37> */
.L_x_7652:
        /* <DEDUP_REMOVED lines=22> */
.L_x_7653:
        /* <DEDUP_REMOVED lines=18> */
.L_x_7654:
        /* <DEDUP_REMOVED lines=22> */
.L_x_7655:
        /* <DEDUP_REMOVED lines=22> */
.L_x_7656:
[----:B------:R-:W-:Y:S01]  /*08c0*/  PLOP3.LUT P0, PT, PT, PT, UP0, 0x80, 0x0 ;  /* 0x000000000000781c */ /* 0x000fe20003f0f008 */
[----:B------:R-:W-:Y:S01]  /*08d0*/  UMOV UR36, 0x1 ;  /* 0x0000000100247882 */ /* 0x000fe20000000000 */
[----:B------:R-:W-:Y:S01]  /*08e0*/  NOP ;  /* 0x0000000000007918 */ /* 0x000fe20000000000 */
[----:B------:R-:W-:Y:S01]  /*08f0*/  USEL UR36, UR36, 0x2, !UP0 ;  /* 0x0000000224247887 */ /* 0x000fe2000c000000 */
[----:B------:R-:W-:Y:S01]  /*0900*/  ULDC.64 UR40, c[0x0][0x208] ;  /* 0x0000820000287ab9 */ /* 0x000fe20000000a00 */
[----:B012-4-:R-:W-:Y:S08]  /*0910*/  BAR.SYNC.DEFER_BLOCKING 0x0 ;  /* 0x0000000000007b1d */ /* 0x017ff00000010000 */
[----:B------:R-:W-:Y:S05]  /*0920*/  @!P0 BRA `(.L_x_7657) ;  /* 0x000000b8004c8947 */ /* 0x000fea0003800000 */
.L_x_7658:
        /* <DEDUP_REMOVED lines=28> */
[----:B------:R-:W-:Y:S01]  /*0af0*/  LEA.HI R3, R0, R197, RZ, 0x4 ;  /* 0x000000c500037211 */ /* 0x000fe200078f20ff */
[----:B------:R-:W-:-:S03]  /*0b00*/  UMOV UR37, URZ ;  /* 0x0000003f00257c82 */ /* 0x000fc60008000000 */
[----:B------:R-:W-:Y:S02]  /*0b10*/  SHF.R.S32.HI R2, RZ, 0x4, R3 ;  /* 0x00000004ff027819 */ /* 0x000fe40000011403 */
[C---:B------:R-:W-:Y:S02]  /*0b20*/  LOP3.LUT R6, R3.reuse, 0xfffffff0, RZ, 0xc0, !PT ;  /* 0xfffffff003067812 */ /* 0x040fe400078ec0ff */
[----:B------:R-:W-:-:S03]  /*0b30*/  LEA.HI R4, R3, R2, RZ, 0x1 ;  /* 0x0000000203047211 */ /* 0x000fc600078f08ff */
[----:B------:R-:W-:Y:S01]  /*0b40*/  IMAD.IADD R6, R197, 0x1, -R6 ;  /* 0x00000001c5067824 */ /* 0x000fe200078e0a06 */
[----:B------:R-:W-:Y:S02]  /*0b50*/  LOP3.LUT R5, R4, 0x1ffffffe, RZ, 0xc0, !PT ;  /* 0x1ffffffe04057812 */ /* 0x000fe400078ec0ff */
[----:B------:R-:W-:-:S03]  /*0b60*/  LEA.HI R4, R0, R197, RZ, 0x5 ;  /* 0x000000c500047211 */ /* 0x000fc600078f28ff */
[----:B------:R-:W-:Y:S01]  /*0b70*/  IMAD.IADD R10, R2, 0x1, -R5 ;  /* 0x00000001020a7824 */ /* 0x000fe200078e0a05 */
[CC--:B------:R-:W-:Y:S02]  /*0b80*/  LEA.HI R5, R0.reuse, R197.reuse, RZ, 0x2 ;  /* 0x000000c500057211 */ /* 0x0c0fe400078f10ff */
[----:B------:R-:W-:Y:S02]  /*0b90*/  LEA.HI R2, R0, R197, RZ, 0x7 ;  /* 0x000000c500027211 */ /* 0x000fe400078f38ff */
[--C-:B------:R-:W-:Y:S02]  /*0ba0*/  SHF.R.S32.HI R12, RZ, 0x5, R4.reuse ;  /* 0x00000005ff0c7819 */ /* 0x100fe40000011404 */
[----:B------:R-:W-:Y:S02]  /*0bb0*/  SHF.R.S32.HI R3, RZ, 0x1f, R4 ;  /* 0x0000001fff037819 */ /* 0x000fe40000011404 */
[----:B------:R-:W-:Y:S02]  /*0bc0*/  LOP3.LUT R8, R5, 0xfffffffc, RZ, 0xc0, !PT ;  /* 0xfffffffc05087812 */ /* 0x000fe400078ec0ff */
[----:B------:R-:W-:-:S02]  /*0bd0*/  LOP3.LUT R4, R2, 0xffffff80, RZ, 0xc0, !PT ;  /* 0xffffff8002047812 */ /* 0x000fc400078ec0ff */
[----:B------:R-:W-:Y:S01]  /*0be0*/  LEA.HI R5, R3, R12, RZ, 0x2 ;  /* 0x0000000c03057211 */ /* 0x000fe200078f10ff */
[C---:B------:R-:W-:Y:S01]  /*0bf0*/  IMAD.IADD R8, R197.reuse, 0x1, -R8 ;  /* 0x00000001c5087824 */ /* 0x040fe200078e0a08 */
        /* <DEDUP_REMOVED lines=11> */
[-C--:B------:R-:W-:Y:S02]  /*0cb0*/  LEA.HI R5, R3, R4.reuse, RZ, 0x2 ;  /* 0x0000000403057211 */ /* 0x080fe400078f10ff */
[----:B------:R-:W-:Y:S01]  /*0cc0*/  LOP3.LUT R9, R7, 0xfffffff8, RZ, 0xc0, !PT ;  /* 0xfffffff807097812 */ /* 0x000fe200078ec0ff */
[----:B------:R-:W-:Y:S01]  /*0cd0*/  IMAD.IADD R185, R8, 0x1, -R11 ;  /* 0x0000000108b97824 */ /* 0x000fe200078e0a0b */
[----:B------:R-:W-:Y:S01]  /*0ce0*/  LOP3.LUT R11, R5, 0x7ffffffc, RZ, 0xc0, !PT ;  /* 0x7ffffffc050b7812 */ /* 0x000fe200078ec0ff */
[----:B------:R-:W-:Y:S01]  /*0cf0*/  IMAD.SHL.U32 R7, R7, 0x40, RZ ;  /* 0x0000004007077824 */ /* 0x000fe200078e00ff */
[----:B------:R-:W-:Y:S01]  /*0d00*/  SHF.R.S32.HI R8, RZ, 0x1f, R5 ;  /* 0x0000001fff087819 */ /* 0x000fe20000011405 */
[----:B------:R-:W-:Y:S01]  /*0d10*/  IMAD.IADD R9, R6, 0x1, -R9 ;  /* 0x0000000106097824 */ /* 0x000fe200078e0a09 */
[----:B------:R-:W-:Y:S01]  /*0d20*/  LEA.HI R6, R3, R4, RZ, 0x5 ;  /* 0x0000000403067211 */ /* 0x000fe200078f28ff */
[----:B------:R-:W-:Y:S01]  /*0d30*/  IMAD.IADD R11, R4, 0x1, -R11 ;  /* 0x00000001040b7824 */ /* 0x000fe200078e0a0b */
[----:B------:R-:W-:Y:S01]  /*0d40*/  SHF.R.S32.HI R3, RZ, 0x2, R5 ;  /* 0x00000002ff037819 */ /* 0x000fe20000011405 */
[----:B------:R-:W-:Y:S01]  /*0d50*/  IMAD.SHL.U32 R4, R9, 0x40, RZ ;  /* 0x0000004009047824 */ /* 0x000fe200078e00ff */
[----:B------:R-:W-:Y:S01]  /*0d60*/  LOP3.LUT R7, R7, 0x7ffffe00, RZ, 0xc0, !PT ;  /* 0x7ffffe0007077812 */ /* 0x000fe200078ec0ff */
[----:B------:R-:W-:Y:S01]  /*0d70*/  IMAD.SHL.U32 R5, R10, 0x8, RZ ;  /* 0x000000080a057824 */ /* 0x000fe200078e00ff */
[----:B------:R-:W-:-:S02]  /*0d80*/  LEA.HI R8, R8, R3, RZ, 0x3 ;  /* 0x0000000308087211 */ /* 0x000fc400078f18ff */
[----:B------:R-:W-:Y:S01]  /*0d90*/  LOP3.LUT R4, R4, 0x1c0, RZ, 0xc0, !PT ;  /* 0x000001c004047812 */ /* 0x000fe200078ec0ff */
[----:B------:R-:W-:Y:S01]  /*0da0*/  IMAD.U32 R196, R14, 0x40, R5 ;  /* 0x000000400ec47824 */ /* 0x000fe200078e0005 */
[----:B------:R-:W-:Y:S01]  /*0db0*/  LOP3.LUT R8, R8, 0xfffffff8, RZ, 0xc0, !PT ;  /* 0xfffffff808087812 */ /* 0x000fe200078ec0ff */
[----:B------:R-:W-:Y:S01]  /*0dc0*/  IMAD R7, R12, 0x400, R7 ;  /* 0x000004000c077824 */ /* 0x000fe200078e0207 */
[----:B------:R-:W-:Y:S02]  /*0dd0*/  LOP3.LUT R5, R4, 0x8, R5, 0xf8, !PT ;  /* 0x0000000804057812 */ /* 0x000fe400078ef805 */
[----:B------:R-:W-:Y:S01]  /*0de0*/  SHF.R.U32.HI R4, RZ, 0x3, R4 ;  /* 0x00000003ff047819 */ /* 0x000fe20000011604 */
[----:B------:R-:W-:Y:S01]  /*0df0*/  IMAD.IADD R3, R3, 0x1, -R8 ;  /* 0x0000000103037824 */ /* 0x000fe200078e0a08 */
[----:B------:R-:W-:Y:S02]  /*0e00*/  LEA.HI R0, R0, R197, RZ, 0x3 ;  /* 0x000000c500007211 */ /* 0x000fe400078f18ff */
[----:B------:R-:W-:-:S02]  /*0e10*/  LOP3.LUT R4, R5, R4, RZ, 0x3c, !PT ;  /* 0x0000000405047212 */ /* 0x000fc400078e3cff */
[----:B------:R-:W-:Y:S02]  /*0e20*/  LOP3.LUT R8, R0, 0xfffffff8, RZ, 0xc0, !PT ;  /* 0xfffffff800087812 */ /* 0x000fe400078ec0ff */
[----:B------:R-:W-:Y:S01]  /*0e30*/  R2P PR, R9, 0x6 ;  /* 0x0000000609007804 */ /* 0x000fe20000000000 */
[----:B------:R-:W-:Y:S01]  /*0e40*/  IMAD.IADD R4, R7, 0x1, R4 ;  /* 0x0000000107047824 */ /* 0x000fe200078e0204 */
[----:B------:R-:W-:Y:S01]  /*0e50*/  LEA.HI R2, R2, R193, RZ, 0x1 ;  /* 0x000000c102027211 */ /* 0x000fe200078f08ff */
[----:B------:R-:W-:Y:S01]  /*0e60*/  IMAD.IADD R191, R197, 0x1, -R8 ;  /* 0x00000001c5bf7824 */ /* 0x000fe200078e0a08 */
[----:B------:R-:W-:Y:S02]  /*0e70*/  SHF.R.S32.HI R6, RZ, 0x5, R6 ;  /* 0x00000005ff067819 */ /* 0x000fe40000011406 */
[----:B------:R-:W-:Y:S01]  /*0e80*/  LEA R19, R4, UR46, 0x1 ;  /* 0x0000002e04137c11 */ /* 0x000fe2000f8e08ff */
[----:B------:R-:W-:Y:S01]  /*0e90*/  IMAD.SHL.U32 R17, R191, 0x8, RZ ;  /* 0x00000008bf117824 */ /* 0x000fe200078e00ff */
[----:B------:R-:W-:Y:S01]  /*0ea0*/  LOP3.LUT R2, R2, 0xfffffe, RZ, 0xc0, !PT ;  /* 0x00fffffe02027812 */ /* 0x000fe200078ec0ff */
[----:B------:R-:W-:Y:S01]  /*0eb0*/  IMAD R16, R6, 0x10, R3 ;  /* 0x0000001006107824 */ /* 0x000fe200078e0203 */
[----:B------:R-:W-:Y:S01]  /*0ec0*/  SEL R23, R23, 0xffffffe0, !P1 ;  /* 0xffffffe017177807 */ /* 0x000fe20004800000 */
[----:B------:R-:W-:Y:S01]  /*0ed0*/  VIADD R184, R19, 0x26800 ;  /* 0x0002680013b87836 */ /* 0x000fe20000000000 */
[----:B------:R-:W-:Y:S01]  /*0ee0*/  SHF.R.S32.HI R192, RZ, 0x3, R0 ;  /* 0x00000003ffc07819 */ /* 0x000fe20000011400 */
[----:B------:R-:W-:-:S02]  /*0ef0*/  IMAD.IADD R2, R193, 0x1, -R2 ;  /* 0x00000001c1027824 */ /* 0x000fc400078e0a02 */
        /* <DEDUP_REMOVED lines=14> */
[----:B------:R-:W-:Y:S01]  /*0fe0*/  @P2 VIADD R22, R184, 0xffffffc0 ;  /* 0xffffffc0b8162836 */ /* 0x000fe20000000000 */
[----:B------:R-:W-:Y:S01]  /*0ff0*/  SHF.R.S32.HI R198, RZ, 0x1f, R194 ;  /* 0x0000001fffc67819 */ /* 0x000fe200000114c2 */
[----:B------:R-:W-:-:S02]  /*1000*/  IMAD.SHL.U32 R18, R2, 0x100, RZ ;  /* 0x0000010002127824 */ /* 0x000fc400078e00ff */
[----:B------:R-:W-:Y:S02]  /*1010*/  IMAD.IADD R184, R184, 0x1, R23 ;  /* 0x00000001b8b87824 */ /* 0x000fe400078e0217 */
[----:B------:R-:W-:Y:S02]  /*1020*/  IMAD.SHL.U32 R2, R11, 0x2, RZ ;  /* 0x000000020b027824 */ /* 0x000fe400078e00ff */
[----:B------:R-:W-:Y:S02]  /*1030*/  IMAD R185, R185, 0x8, R16 ;  /* 0x00000008b9b97824 */ /* 0x000fe400078e0210 */
[----:B------:R-:W-:-:S07]  /*1040*/  IMAD.IADD R23, R23, 0x1, R22 ;  /* 0x0000000117177824 */ /* 0x000fce00078e0216 */
.L_x_7714:
[----:B------:R-:W-:Y:S01]  /*1050*/  ULDC.64 UR8, c[0x0][0xc88] ;  /* 0x0003220000087ab9 */ /* 0x000fe20000000a00 */
[----:B------:R-:W-:Y:S01]  /*1060*/  ULDC.64 UR10, c[0x0][0xa18] ;  /* 0x00028600000a7ab9 */ /* 0x000fe20000000a00 */
[----:B------:R-:W-:Y:S02]  /*1070*/  UIMAD.WIDE UR8, UR7, 0x4, UR8 ;  /* 0x00000004070878a5 */ /* 0x000fe4000f8e0208 */
[----:B------:R-:W-:Y:S01]  /*1080*/  UISETP.NE.U32.AND UP1, UPT, UR10, URZ, UPT ;  /* 0x0000003f0a00728c */ /* 0x000fe2000bf25070 */
[----:B------:R-:W-:Y:S01]  /*1090*/  ULDC UR4, c[0x0][0x424] ;  /* 0x0001090000047ab9 */ /* 0x000fe20000000800 */
[----:B------:R-:W-:Y:S02]  /*10a0*/  ULDC UR7, c[0x0][0x2f0] ;  /* 0x0000bc0000077ab9 */ /* 0x000fe40000000800 */
[----:B01-3--:R-:W-:Y:S02]  /*10b0*/  IMAD.U32 R4, RZ, RZ, UR8 ;  /* 0x00000008ff047e24 */ /* 0x00bfe4000f8e00ff */
[----:B------:R-:W-:Y:S01]  /*10c0*/  IMAD.U32 R5, RZ, RZ, UR9 ;  /* 0x00000009ff057e24 */ /* 0x000fe2000f8e00ff */
[----:B------:R-:W-:-:S04]  /*10d0*/  ULDC.64 UR8, c[0x0][0xa28] ;  /* 0x00028a0000087ab9 */ /* 0x000fc80000000a00 */
[----:B--2---:R-:W2:Y:S01]  /*10e0*/  LDG.E R4, desc[UR40][R4.64] ;  /* 0x0000002804047981 */ /* 0x004ea2000c1e1900 */
[----:B------:R-:W-:Y:S02]  /*10f0*/  UISETP.NE.U32.AND UP0, UPT, UR8, URZ, UPT ;  /* 0x0000003f0800728c */ /* 0x000fe4000bf05070 */
[----:B------:R-:W-:Y:S02]  /*1100*/  UISETP.NE.AND.EX UP1, UPT, UR11, URZ, UPT, UP1 ;  /* 0x0000003f0b00728c */ /* 0x000fe4000bf25310 */
[----:B------:R-:W-:-:S04]  /*1110*/  UISETP.NE.AND.EX UP0, UPT, UR9, URZ, UPT, UP0 ;  /* 0x0000003f0900728c */ /* 0x000fc8000bf05300 */
[----:B------:R-:W-:Y:S02]  /*1120*/  PLOP3.LUT P2, PT, PT, PT, UP1, 0x80, 0x0 ;  /* 0x000000000000781c */ /* 0x000fe40003f4f018 */
[----:B------:R-:W-:Y:S02]  /*1130*/  PLOP3.LUT P0, PT, PT, PT, UP0, 0x80, 0x0 ;  /* 0x000000000000781c */ /* 0x000fe40003f0f008 */
[----:B--2---:R-:W-:-:S13]  /*1140*/  R2UR UR45, R4 ;  /* 0x00000000042d72ca */ /* 0x004fda00000e0000 */
[----:B------:R-:W-:Y:S02]  /*1150*/  USHF.R.S32.HI UR44, URZ, 0x1f, UR45 ;  /* 0x0000001f3f2c7899 */ /* 0x000fe4000801142d */
[----:B------:R-:W-:-:S04]  /*1160*/  @UP0 ULEA UR8, UP2, UR45, UR8, 0x2 ;  /* 0x000000082d080291 */ /* 0x000fc8000f84103f */
[----:B------:R-:W-:Y:S02]  /*1170*/  @UP0 ULEA.HI.X UR9, UR45, UR9, UR44, 0x2, UP2 ;  /* 0x000000092d090291 */ /* 0x000fe400090f142c */
[----:B------:R-:W-:Y:S01]  /*1180*/  @UP1 ULEA UR10, UP0, UR45, UR10, 0x2 ;  /* 0x0000000a2d0a1291 */ /* 0x000fe2000f80103f */
[----:B------:R-:W-:-:S03]  /*1190*/  IMAD.U32 R4, RZ, RZ, UR8 ;  /* 0x00000008ff047e24 */ /* 0x000fc6000f8e00ff */
[----:B------:R-:W-:Y:S01]  /*11a0*/  @UP1 ULEA.HI.X UR11, UR45, UR11, UR44, 0x2, UP0 ;  /* 0x0000000b2d0b1291 */ /* 0x000fe200080f142c */
[----:B------:R-:W-:Y:S01]  /*11b0*/  IMAD.U32 R5, RZ, RZ, UR9 ;  /* 0x00000009ff057e24 */ /* 0x000fe2000f8e00ff */
[----:B------:R-:W-:Y:S01]  /*11c0*/  ULDC.64 UR8, c[0x0][0x418] ;  /* 0x0001060000087ab9 */ /* 0x000fe20000000a00 */
[----:B------:R-:W-:-:S03]  /*11d0*/  IMAD.U32 R6, RZ, RZ, UR10 ;  /* 0x0000000aff067e24 */ /* 0x000fc6000f8e00ff */
[----:B----4-:R-:W-:Y:S01]  /*11e0*/  IMAD.U32 R7, RZ, RZ, UR11 ;  /* 0x0000000bff077e24 */ /* 0x010fe2000f8e00ff */
[----:B------:R-:W2:Y:S04]  /*11f0*/  @P0 LDG.E R4, desc[UR40][R4.64] ;  /* 0x0000002804040981 */ /* 0x000ea8000c1e1900 */
[----:B------:R-:W3:Y:S01]  /*1200*/  @P2 LDG.E R6, desc[UR40][R6.64] ;  /* 0x0000002806062981 */ /* 0x000ee2000c1e1900 */
[----:B------:R-:W-:Y:S01]  /*1210*/  UISETP.NE.U32.AND UP0, UPT, UR8, URZ, UPT ;  /* 0x0000003f0800728c */ /* 0x000fe2000bf05070 */
[----:B------:R-:W-:Y:S01]  /*1220*/  UMOV UR50, URZ ;  /* 0x0000003f00327c82 */ /* 0x000fe20008000000 */
[----:B------:R-:W-:Y:S02]  /*1230*/  ULDC UR51, c[0x0][0x288] ;  /* 0x0000a20000337ab9 */ /* 0x000fe40000000800 */
[----:B------:R-:W-:Y:S01]  /*1240*/  UISETP.NE.AND.EX UP0, UPT, UR9, URZ, UPT, UP0 ;  /* 0x0000003f0900728c */ /* 0x000fe2000bf05300 */
[----:B------:R-:W-:-:S02]  /*1250*/  UMOV UR43, UR6 ;  /* 0x00000006002b7c82 */ /* 0x000fc40008000000 */
[----:B------:R-:W-:Y:S01]  /*1260*/  ULDC.64 UR8, c[0x0][0xa20] ;  /* 0x0002880000087ab9 */ /* 0x000fe20000000a00 */
[----:B------:R-:W-:Y:S01]  /*1270*/  USEL UR4, UR4, 0x1, UP0 ;  /* 0x0000000104047887 */ /* 0x000fe20008000000 */
[----:B------:R-:W-:-:S03]  /*1280*/  ISETP.NE.U32.AND P1, PT, RZ, UR8, PT ;  /* 0x00000008ff007c0c */ /* 0x000fc6000bf25070 */
        /* <DEDUP_REMOVED lines=18> */
.L_x_7659:
[----:B------:R-:W-:Y:S05]  /*13b0*/  @!P1 BRA `(.L_x_7660) ;  /* 0x00000000001c9947 */ /* 0x000fea0003800000 */
[----:B------:R-:W-:-:S04]  /*13c0*/  ULEA UR4, UP0, UR45, UR8, 0x2 ;  /* 0x000000082d047291 */ /* 0x000fc8000f80103f */
[----:B------:R-:W-:Y:S02]  /*13d0*/  ULEA.HI.X UR6, UR45, UR9, UR44, 0x2, UP0 ;  /* 0x000000092d067291 */ /* 0x000fe400080f142c */
[----:B------:R-:W-:-:S04]  /*13e0*/  IMAD.U32 R4, RZ, RZ, UR4 ;  /* 0x00000004ff047e24 */ /* 0x000fc8000f8e00ff */
[----:B------:R-:W-:-:S05]  /*13f0*/  IMAD.U32 R5, RZ, RZ, UR6 ;  /* 0x00000006ff057e24 */ /* 0x000fca000f8e00ff */
[----:B------:R-:W2:Y:S02]  /*1400*/  LDG.E R4, desc[UR40][R4.64] ;  /* 0x0000002804047981 */ /* 0x000ea4000c1e1900 */
[----:B--2---:R-:W-:Y:S01]  /*1410*/  R2UR UR4, R4 ;  /* 0x00000000040472ca */ /* 0x004fe200000e0000 */
[----:B------:R-:W-:-:S14]  /*1420*/  BRA `(.L_x_7661) ;  /* 0x0000000000347947 */ /* 0x000fdc0003800000 */
.L_x_7660:
        /* <DEDUP_REMOVED lines=13> */
.L_x_7661:
        /* <DEDUP_REMOVED lines=9> */
[----:B------:R-:W0:Y:S01]  /*1590*/  LDC R0, c[0x0][0x448] ;  /* 0x00011200ff007b82 */ /* 0x000e220000000800 */
[----:B------:R-:W-:Y:S01]  /*15a0*/  UIADD3 UR4, UR42, 0x3f, URZ ;  /* 0x0000003f2a047890 */ /* 0x000fe2000fffe03f */
[----:B------:R-:W-:Y:S01]  /*15b0*/  CS2R R150, SRZ ;  /* 0x0000000000967805 */ /* 0x000fe2000001ff00 */
[----:B------:R-:W-:Y:S01]  /*15c0*/  UIADD3 UR50, UR50, 0x40, -UR51 ;  /* 0x0000004032327890 */ /* 0x000fe2000fffe833 */
        /* <DEDUP_REMOVED lines=20> */
[----:B0-----:R-:W-:Y:S01]  /*1710*/  ISETP.NE.AND P0, PT, R0, 0x1, PT ;  /* 0x000000010000780c */ /* 0x001fe20003f05270 */
[----:B------:R-:W-:Y:S01]  /*1720*/  IMAD.U32 R0, RZ, RZ, UR4 ;  /* 0x00000004ff007e24 */ /* 0x000fe2000f8e00ff */
        /* <DEDUP_REMOVED lines=11> */
[----:B------:R-:W0:Y:S01]  /*17e0*/  @P0 LDC R3, c[0x0][0x44c] ;  /* 0x00011300ff030b82 */ /* 0x000e220000000800 */
[----:B------:R-:W-:Y:S02]  /*17f0*/  CS2R R92, SRZ ;  /* 0x00000000005c7805 */ /* 0x000fe4000001ff00 */
[----:B------:R-:W-:-:S02]  /*1800*/  CS2R R42, SRZ ;  /* 0x00000000002a7805 */ /* 0x000fc4000001ff00 */
        /* <DEDUP_REMOVED lines=21> */
[----:B0-----:R-:W-:Y:S01]  /*1960*/  @P0 IMAD.HI.U32 R3, R3, UR4, RZ ;  /* 0x0000000403030c27 */ /* 0x001fe2000f8e00ff */
[----:B------:R-:W-:Y:S02]  /*1970*/  CS2R R50, SRZ ;  /* 0x0000000000327805 */ /* 0x000fe4000001ff00 */
[----:B------:R-:W-:Y:S02]  /*1980*/  CS2R R48, SRZ ;  /* 0x0000000000307805 */ /* 0x000fe4000001ff00 */
[----:B------:R-:W-:Y:S02]  /*1990*/  CS2R R10, SRZ ;  /* 0x00000000000a7805 */ /* 0x000fe4000001ff00 */
[----:B------:R-:W-:-:S02]  /*19a0*/  CS2R R8, SRZ ;  /* 0x0000000000087805 */ /* 0x000fc4000001ff00 */
[----:B------:R-:W-:Y:S02]  /*19b0*/  CS2R R38, SRZ ;  /* 0x0000000000267805 */ /* 0x000fe4000001ff00 */
[----:B------:R-:W-:Y:S02]  /*19c0*/  CS2R R34, SRZ ;  /* 0x0000000000227805 */ /* 0x000fe4000001ff00 */
[----:B------:R-:W-:Y:S02]  /*19d0*/  CS2R R30, SRZ ;  /* 0x00000000001e7805 */ /* 0x000fe4000001ff00 */
[----:B-1----:R-:W-:Y:S01]  /*19e0*/  @P0 SHF.R.U32.HI R0, RZ, R4, R3 ;  /* 0x00000004ff000219 */ /* 0x002fe20000011603 */
[----:B------:R-:W-:Y:S01]  /*19f0*/  IMAD.MOV.U32 R12, RZ, RZ, RZ ;  /* 0x000000ffff0c7224 */ /* 0x000fe200078e00ff */
[----:B------:R-:W-:Y:S02]  /*1a00*/  PLOP3.LUT P0, PT, PT, PT, PT, 0x80, 0x0 ;  /* 0x000000000000781c */ /* 0x000fe40003f0f070 */
[----:B------:R-:W-:-:S02]  /*1a10*/  CS2R R168, SRZ ;  /* 0x0000000000a87805 */ /* 0x000fc4000001ff00 */
[----:B------:R-:W-:Y:S01]  /*1a20*/  CS2R R26, SRZ ;  /* 0x00000000001a7805 */ /* 0x000fe2000001ff00 */
[----:B------:R-:W-:Y:S02]  /*1a30*/  VIADD R3, R0, UR50 ;  /* 0x0000003200037c36 */ /* 0x000fe40008000000 */
[----:B------:R-:W-:Y:S02]  /*1a40*/  IMAD.MOV.U32 R0, RZ, RZ, RZ ;  /* 0x000000ffff007224 */ /* 0x000fe400078e00ff */
        /* <DEDUP_REMOVED lines=22> */
.L_x_7664:
[----:B------:R-:W-:Y:S01]  /*1bb0*/  ULEA UR21, UR37, UR46, 0x3 ;  /* 0x0000002e25157291 */ /* 0x000fe2000f8e183f */
[----:B------:R-:W-:-:S05]  /*1bc0*/  IMAD.U32 R0, RZ, RZ, UR38 ;  /* 0x00000026ff007e24 */ /* 0x000fca000f8e00ff */
[----:B------:R-:W-:-:S04]  /*1bd0*/  SHF.L.U32 R0, R0, 0x1f, RZ ;  /* 0x0000001f00007819 */ /* 0x000fc800000006ff */
[----:B------:R-:W0:Y:S02]  /*1be0*/  SYNCS.PHASECHK.TRANS64.TRYWAIT P1, [UR21+0x28c50], R0 ;  /* 0x028c5000ff0075a7 */ /* 0x000e240008020155 */
[----:B0-----:R-:W-:Y:S05]  /*1bf0*/  @!P1 BRA `(.L_x_7665) ;  /* 0x0000011800009947 */ /* 0x001fea0003800000 */
.L_x_7855:
        /* <DEDUP_REMOVED lines=45> */
.L_x_7671:
        /* <DEDUP_REMOVED lines=143> */
.L_x_7667:
[----:B------:R-:W-:Y:S01]  /*27c0*/  ULEA UR21, UR37, UR46, 0x3 ;  /* 0x0000002e25157291 */ /* 0x000fe2000f8e183f */
[----:B------:R-:W-:-:S05]  /*27d0*/  IMAD.U32 R0, RZ, RZ, UR38 ;  /* 0x00000026ff007e24 */ /* 0x000fca000f8e00ff */
[----:B------:R-:W-:-:S04]  /*27e0*/  SHF.L.U32 R0, R0, 0x1f, RZ ;  /* 0x0000001f00007819 */ /* 0x000fc800000006ff */
[----:B------:R0:W1:Y:S01]  /*27f0*/  SYNCS.PHASECHK.TRANS64.TRYWAIT P1, [UR21+0x28c50], R0 ;  /* 0x028c5000ff0075a7 */ /* 0x0000620008020155 */
[----:B------:R-:W-:Y:S05]  /*2800*/  @!P0 BRA `(.L_x_7668) ;  /* 0x0000000000048947 */ /* 0x000fea0003800000 */
[----:B------:R-:W-:Y:S01]  /*2810*/  BPT.TRAP 0x1 ;  /* 0x000000040000795c */ /* 0x000fe20000300000 */
.L_x_7668:
[----:B-1----:R-:W-:Y:S05]  /*2820*/  @P1 BRA `(.L_x_7669) ;  /* 0x0000000000081947 */ /* 0x002fea0003800000 */
[----:B------:R-:W1:Y:S02]  /*2830*/  SYNCS.PHASECHK.TRANS64.TRYWAIT P1, [UR21+0x28c50], R0 ;  /* 0x028c5000ff0075a7 */ /* 0x000e640008020155 */
[----:B-1----:R-:W-:Y:S05]  /*2840*/  @!P1 BRA `(.L_x_7670) ;  /* 0x0000010c00049947 */ /* 0x002fea0003800000 */
.L_x_7669:
        /* <DEDUP_REMOVED lines=29> */
.L_x_7666:
        /* <DEDUP_REMOVED lines=144> */
.L_x_7662:
[----:B------:R-:W-:Y:S01]  /*3320*/  ULDC UR4, c[0x0][0x448] ;  /* 0x0001120000047ab9 */ /* 0x000fe20000000800 */
[----:B------:R-:W-:Y:S01]  /*3330*/  UIADD3 UR6, UR42, 0x3f, URZ ;  /* 0x0000003f2a067890 */ /* 0x000fe2000fffe03f */
[----:B------:R-:W-:Y:S01]  /*3340*/  PLOP3.LUT P0, PT, PT, PT, PT, 0x80, 0x0 ;  /* 0x000000000000781c */ /* 0x000fe20003f0f070 */
[----:B------:R-:W-:Y:S01]  /*3350*/  UISETP.NE.AND UP0, UPT, UR4, 0x1, UPT ;  /* 0x000000010400788c */ /* 0x000fe2000bf05270 */
[----:B------:R-:W-:Y:S01]  /*3360*/  IMAD.MOV.U32 R0, RZ, RZ, RZ ;  /* 0x000000ffff007224 */ /* 0x000fe200078e00ff */
[----:B------:R-:W-:Y:S01]  /*3370*/  UIADD3 UR7, UR50, 0x40, -UR51 ;  /* 0x0000004032077890 */ /* 0x000fe2000fffe833 */
        /* <DEDUP_REMOVED lines=8> */
[----:B------:R-:W-:Y:S01]  /*3400*/  @UP0 ULDC UR4, c[0x0][0x44c] ;  /* 0x0001130000040ab9 */ /* 0x000fe20000000800 */
[----:B------:R-:W-:Y:S01]  /*3410*/  @UP0 ULDC UR8, c[0x0][0x450] ;  /* 0x0001140000080ab9 */ /* 0x000fe20000000800 */
[----:B------:R-:W-:Y:S01]  /*3420*/  UIMAD.WIDE.U32 UR4, UR6, UR4, URZ ;  /* 0x00000004060472a5 */ /* 0x000fe2000f8e003f */
[----:B------:R-:W-:-:S02]  /*3430*/  CS2R R136, SRZ ;  /* 0x0000000000887805 */ /* 0x000fc4000001ff00 */
[----:B------:R-:W-:Y:S02]  /*3440*/  CS2R R134, SRZ ;  /* 0x0000000000867805 */ /* 0x000fe4000001ff00 */
[----:B------:R-:W-:Y:S01]  /*3450*/  CS2R R132, SRZ ;  /* 0x0000000000847805 */ /* 0x000fe2000001ff00 */
[----:B------:R-:W-:Y:S01]  /*3460*/  @UP0 USHF.R.U32.HI UR6, URZ, UR8, UR5 ;  /* 0x000000083f060299 */ /* 0x000fe20008011605 */
[----:B------:R-:W-:Y:S02]  /*3470*/  CS2R R130, SRZ ;  /* 0x0000000000827805 */ /* 0x000fe4000001ff00 */
[----:B------:R-:W-:Y:S02]  /*3480*/  CS2R R128, SRZ ;  /* 0x0000000000807805 */ /* 0x000fe4000001ff00 */
[----:B------:R-:W-:Y:S01]  /*3490*/  CS2R R126, SRZ ;  /* 0x00000000007e7805 */ /* 0x000fe2000001ff00 */
[----:B------:R-:W-:Y:S01]  /*34a0*/  UIADD3 UR6, UR7, UR6, URZ ;  /* 0x0000000607067290 */ /* 0x000fe2000fffe03f */
[----:B------:R-:W-:-:S02]  /*34b0*/  CS2R R124, SRZ ;  /* 0x00000000007c7805 */ /* 0x000fc4000001ff00 */
[----:B------:R-:W-:Y:S02]  /*34c0*/  CS2R R122, SRZ ;  /* 0x00000000007a7805 */ /* 0x000fe4000001ff00 */
[----:B------:R-:W-:Y:S01]  /*34d0*/  CS2R R120, SRZ ;  /* 0x0000000000787805 */ /* 0x000fe2000001ff00 */
[----:B------:R-:W-:Y:S01]  /*34e0*/  USHF.R.S32.HI UR4, URZ, 0x1f, UR6 ;  /* 0x0000001f3f047899 */ /* 0x000fe20008011406 */
[----:B------:R-:W-:Y:S02]  /*34f0*/  CS2R R166, SRZ ;  /* 0x0000000000a67805 */ /* 0x000fe4000001ff00 */
[----:B------:R-:W-:Y:S02]  /*3500*/  CS2R R116, SRZ ;  /* 0x0000000000747805 */ /* 0x000fe4000001ff00 */
[----:B------:R-:W-:Y:S01]  /*3510*/  CS2R R164, SRZ ;  /* 0x0000000000a47805 */ /* 0x000fe2000001ff00 */
[----:B------:R-:W-:Y:S01]  /*3520*/  ULEA.HI UR4, UR4, UR6, URZ, 0x6 ;  /* 0x0000000604047291 */ /* 0x000fe2000f8f303f */
[----:B------:R-:W-:-:S02]  /*3530*/  CS2R R162, SRZ ;  /* 0x0000000000a27805 */ /* 0x000fc4000001ff00 */
[----:B------:R-:W-:Y:S02]  /*3540*/  CS2R R112, SRZ ;  /* 0x0000000000707805 */ /* 0x000fe4000001ff00 */
[----:B------:R-:W-:Y:S01]  /*3550*/  CS2R R160, SRZ ;  /* 0x0000000000a07805 */ /* 0x000fe2000001ff00 */
[----:B------:R-:W-:Y:S01]  /*3560*/  USHF.R.S32.HI UR4, URZ, 0x6, UR4 ;  /* 0x000000063f047899 */ /* 0x000fe20008011404 */
[----:B------:R-:W-:Y:S02]  /*3570*/  CS2R R108, SRZ ;  /* 0x00000000006c7805 */ /* 0x000fe4000001ff00 */
[----:B------:R-:W-:Y:S02]  /*3580*/  CS2R R158, SRZ ;  /* 0x00000000009e7805 */ /* 0x000fe4000001ff00 */
[----:B------:R-:W-:Y:S01]  /*3590*/  CS2R R104, SRZ ;  /* 0x0000000000687805 */ /* 0x000fe2000001ff00 */
[----:B------:R-:W-:Y:S01]  /*35a0*/  UISETP.LT.AND UP0, UPT, UR52, UR4, UPT ;  /* 0x000000043400728c */ /* 0x000fe2000bf01270 */
[----:B------:R-:W-:-:S02]  /*35b0*/  CS2R R156, SRZ ;  /* 0x00000000009c7805 */ /* 0x000fc4000001ff00 */
[----:B------:R-:W-:Y:S02]  /*35c0*/  CS2R R154, SRZ ;  /* 0x00000000009a7805 */ /* 0x000fe4000001ff00 */
[----:B------:R-:W-:Y:S01]  /*35d0*/  CS2R R100, SRZ ;  /* 0x0000000000647805 */ /* 0x000fe2000001ff00 */
[----:B------:R-:W-:Y:S01]  /*35e0*/  USEL UR52, UR52, UR4, UP0 ;  /* 0x0000000434347287 */ /* 0x000fe20008000000 */
[----:B------:R-:W-:Y:S02]  /*35f0*/  CS2R R152, SRZ ;  /* 0x0000000000987805 */ /* 0x000fe4000001ff00 */
[----:B------:R-:W-:Y:S02]  /*3600*/  CS2R R96, SRZ ;  /* 0x0000000000607805 */ /* 0x000fe4000001ff00 */
[----:B------:R-:W-:Y:S01]  /*3610*/  CS2R R46, SRZ ;  /* 0x00000000002e7805 */ /* 0x000fe2000001ff00 */
[----:B------:R-:W-:Y:S01]  /*3620*/  UISETP.GE.AND UP0, UPT, UR52, 0x1, UPT ;  /* 0x000000013400788c */ /* 0x000fe2000bf06270 */
[----:B------:R-:W-:-:S02]  /*3630*/  CS2R R44, SRZ ;  /* 0x00000000002c7805 */ /* 0x000fc4000001ff00 */
[----:B------:R-:W-:Y:S02]  /*3640*/  CS2R R92, SRZ ;  /* 0x00000000005c7805 */ /* 0x000fe4000001ff00 */
[----:B------:R-:W-:Y:S02]  /*3650*/  CS2R R42, SRZ ;  /* 0x00000000002a7805 */ /* 0x000fe4000001ff00 */
[----:B------:R-:W-:Y:S02]  /*3660*/  CS2R R40, SRZ ;  /* 0x0000000000287805 */ /* 0x000fe4000001ff00 */
[----:B------:R-:W-:Y:S02]  /*3670*/  CS2R R88, SRZ ;  /* 0x0000000000587805 */ /* 0x000fe4000001ff00 */
[----:B------:R-:W-:Y:S02]  /*3680*/  PLOP3.LUT P1, PT, PT, PT, UP0, 0x80, 0x0 ;  /* 0x000000000000781c */ /* 0x000fe40003f2f008 */
        /* <DEDUP_REMOVED lines=60> */
.L_x_7672:
        /* <DEDUP_REMOVED lines=9> */
.L_x_7856:
[----:B------:R-:W-:Y:S05]  /*3ae0*/  @!P0 BRA `(.L_x_7674) ;  /* 0x0000000000048947 */ /* 0x000fea0003800000 */
[----:B------:R-:W-:Y:S01]  /*3af0*/  BPT.TRAP 0x1 ;  /* 0x000000040000795c */ /* 0x000fe20000300000 */
.L_x_7674:
[----:B------:R-:W-:Y:S02]  /*3b00*/  IMAD.U32 R7, RZ, RZ, UR37 ;  /* 0x00000025ff077e24 */ /* 0x000fe4000f8e00ff */
[----:B------:R-:W-:-:S03]  /*3b10*/  IMAD.U32 R8, RZ, RZ, UR38 ;  /* 0x00000026ff087e24 */ /* 0x000fc6000f8e00ff */
[----:B------:R-:W-:Y:S02]  /*3b20*/  LEA R7, R7, UR46, 0x3 ;  /* 0x0000002e07077c11 */ /* 0x000fe4000f8e18ff */
[----:B------:R-:W-:-:S04]  /*3b30*/  SHF.L.U32 R8, R8, 0x1f, RZ ;  /* 0x0000001f08087819 */ /* 0x000fc800000006ff */
[----:B------:R1:W2:Y:S01]  /*3b40*/  SYNCS.PHASECHK.TRANS64.TRYWAIT P1, [R7+URZ+0x28c30], R8 ;  /* 0x028c3008070075a7 */ /* 0x0002a2000802017f */
[----:B------:R-:W-:Y:S05]  /*3b50*/  @!P0 BRA `(.L_x_7675) ;  /* 0x0000000000048947 */ /* 0x000fea0003800000 */
[----:B------:R-:W-:Y:S01]  /*3b60*/  BPT.TRAP 0x1 ;  /* 0x000000040000795c */ /* 0x000fe20000300000 */
.L_x_7675:
[----:B--2---:R-:W-:Y:S05]  /*3b70*/  @P1 BRA `(.L_x_7676) ;  /* 0x0000000000081947 */ /* 0x004fea0003800000 */
[----:B------:R-:W2:Y:S02]  /*3b80*/  SYNCS.PHASECHK.TRANS64.TRYWAIT P1, [R7+URZ+0x28c30], R8 ;  /* 0x028c3008070075a7 */ /* 0x000ea4000802017f */
[----:B--2---:R-:W-:Y:S05]  /*3b90*/  @!P1 BRA `(.L_x_7677) ;  /* 0x000000f800609947 */ /* 0x004fea0003800000 */
.L_x_7676:
        /* <DEDUP_REMOVED lines=45> */
[----:B------:R-:W-:Y:S02]  /*3e70*/  UIADD3 UR7, UR50, 0x1, UR6 ;  /* 0x0000000132077890 */ /* 0x000fe4000fffe006 */
[----:B------:R-:W-:Y:S01]  /*3e80*/  IMAD.U32 R5, RZ, RZ, UR6 ;  /* 0x00000006ff057e24 */ /* 0x000fe2000f8e00ff */
[----:B------:R-:W3:Y:S03]  /*3e90*/  SHFL.IDX PT, R3, R3, RZ, 0x1c1f ;  /* 0x001c1fff03037589 */ /* 0x000ee600000e0000 */
[----:B------:R-:W-:Y:S01]  /*3ea0*/  IMAD.U32 R9, RZ, RZ, UR7 ;  /* 0x00000007ff097e24 */ /* 0x000fe2000f8e00ff */
[----:B------:R-:W-:-:S04]  /*3eb0*/  IADD3 R4, -R2, UR50, R5 ;  /* 0x0000003202047c10 */ /* 0x000fc8000fffe105 */
[----:B------:R-:W-:-:S04]  /*3ec0*/  IADD3 R5, R9, -UR51, -R2 ;  /* 0x8000003309057c10 */ /* 0x000fc8000fffe802 */
[----:B0-----:R-:W-:-:S04]  /*3ed0*/  VIADDMNMX R6, R6, R5, R4, PT ;  /* 0x0000000506067246 */ /* 0x001fc80003800104 */
[C---:B------:R-:W-:Y:S02]  /*3ee0*/  ISETP.GT.AND P3, PT, R6.reuse, RZ, PT ;  /* 0x000000ff0600720c */ /* 0x040fe40003f64270 */
[C---:B------:R-:W-:Y:S02]  /*3ef0*/  ISETP.GT.AND P4, PT, R6.reuse, 0x1, PT ;  /* 0x000000010600780c */ /* 0x040fe40003f84270 */
[----:B------:R-:W-:Y:S02]  /*3f00*/  ISETP.GT.AND P5, PT, R6, 0x8, PT ;  /* 0x000000080600780c */ /* 0x000fe40003fa4270 */
[----:B---3--:R-:W-:Y:S01]  /*3f10*/  VIADDMNMX R4, R3, R5, R4, PT ;  /* 0x0000000503047246 */ /* 0x008fe20003800104 */
[----:B------:R-:W-:Y:S02]  /*3f20*/  WARPGROUP.DEPBAR.LE gsb0, 0x0 ;  /* 0x00008000000079c5 */ /* 0x000fe40000010000 */
[----:B------:R-:W-:-:S06]  /*3f30*/  WARPGROUP.ARRIVE ;  /* 0x00000000000079c5 */ /* 0x000fcc0000000000 */
[----:B------:R-:W-:Y:S01]  /*3f40*/  HGMMA.64x64x16.F32.BF16 R24, gdesc[UR8], R24, gsb0 ;  /* 0x00e00000081879f0 */ /* 0x000fe20008001818 */
[----:B------:R-:W-:Y:S02]  /*3f50*/  ULDC UR10, c[0x0][0x988] ;  /* 0x00026200000a7ab9 */ /* 0x000fe40000000800 */
        /* <DEDUP_REMOVED lines=47> */
[C---:B------:R-:W-:Y:S02]  /*4250*/  ISETP.GT.AND P3, PT, R4.reuse, RZ, PT ;  /* 0x000000ff0400720c */ /* 0x040fe40003f64270 */
[----:B------:R-:W-:Y:S02]  /*4260*/  FMNMX.FTZ R6, R55, R6, !PT ;  /* 0x0000000637067209 */ /* 0x000fe40007810000 */
[----:B------:R-:W-:-:S02]  /*4270*/  ISETP.GT.AND P4, PT, R4, 0x1, PT ;  /* 0x000000010400780c */ /* 0x000fc40003f84270 */
[----:B------:R-:W-:Y:S01]  /*4280*/  ISETP.GT.AND P5, PT, R4, 0x8, PT ;  /* 0x000000080400780c */ /* 0x000fe20003fa4270 */
[----:B------:R-:W0:Y:S01]  /*4290*/  SHFL.BFLY PT, R9, R6, 0x2, 0x1f ;  /* 0x0c401f0006097f89 */ /* 0x000e2200000e0000 */
[----:B------:R-:W-:Y:S02]  /*42a0*/  FSEL R24, R24, -INF , P3 ;  /* 0xff80000018187808 */ /* 0x000fe40001800000 */
[----:B------:R-:W-:Y:S02]  /*42b0*/  FSEL R25, R25, -INF , P4 ;  /* 0xff80000019197808 */ /* 0x000fe40002000000 */
[----:B------:R-:W-:Y:S02]  /*42c0*/  ISETP.GT.AND P3, PT, R4, 0x9, PT ;  /* 0x000000090400780c */ /* 0x000fe40003f64270 */
[----:B------:R-:W-:Y:S02]  /*42d0*/  FSEL R28, R28, -INF , P5 ;  /* 0xff8000001c1c7808 */ /* 0x000fe40002800000 */
[----:B------:R-:W-:-:S02]  /*42e0*/  FMNMX.FTZ R3, R24, R25, !PT ;  /* 0x0000001918037209 */ /* 0x000fc40007810000 */
[C---:B------:R-:W-:Y:S02]  /*42f0*/  ISETP.GT.AND P4, PT, R4.reuse, 0x10, PT ;  /* 0x000000100400780c */ /* 0x040fe40003f84270 */
[----:B------:R-:W-:Y:S02]  /*4300*/  FSEL R29, R29, -INF , P3 ;  /* 0xff8000001d1d7808 */ /* 0x000fe40001800000 */
[----:B------:R-:W-:Y:S02]  /*4310*/  ISETP.GT.AND P3, PT, R4, 0x11, PT ;  /* 0x000000110400780c */ /* 0x000fe40003f64270 */
[----:B------:R-:W-:Y:S02]  /*4320*/  FSEL R32, R32, -INF , P4 ;  /* 0xff80000020207808 */ /* 0x000fe40002000000 */
[----:B------:R-:W-:Y:S02]  /*4330*/  ISETP.GT.AND P4, PT, R4, 0x18, PT ;  /* 0x000000180400780c */ /* 0x000fe40003f84270 */
[----:B------:R-:W-:-:S02]  /*4340*/  FSEL R33, R33, -INF , P3 ;  /* 0xff80000021217808 */ /* 0x000fc40001800000 */
[----:B------:R-:W-:Y:S02]  /*4350*/  ISETP.GT.AND P3, PT, R4, 0x19, PT ;  /* 0x000000190400780c */ /* 0x000fe40003f64270 */
[----:B0-----:R-:W-:Y:S02]  /*4360*/  FMNMX.FTZ R9, R6, R9, !PT ;  /* 0x0000000906097209 */ /* 0x001fe40007810000 */
[----:B------:R-:W-:Y:S02]  /*4370*/  FMNMX.FTZ R6, R28, R3, !PT ;  /* 0x000000031c067209 */ /* 0x000fe40007810000 */
[----:B------:R-:W-:Y:S01]  /*4380*/  FSEL R36, R36, -INF , P4 ;  /* 0xff80000024247808 */ /* 0x000fe20002000000 */
[----:B------:R-:W0:Y:S01]  /*4390*/  SHFL.BFLY PT, R10, R9, 0x1, 0x1f ;  /* 0x0c201f00090a7f89 */ /* 0x000e2200000e0000 */
[----:B------:R-:W-:Y:S02]  /*43a0*/  FMNMX.FTZ R3, R29, R6, !PT ;  /* 0x000000061d037209 */ /* 0x000fe40007810000 */
[----:B------:R-:W-:-:S02]  /*43b0*/  ISETP.GT.AND P4, PT, R4, 0x20, PT ;  /* 0x000000200400780c */ /* 0x000fc40003f84270 */
[----:B------:R-:W-:Y:S02]  /*43c0*/  FMNMX.FTZ R6, R32, R3, !PT ;  /* 0x0000000320067209 */ /* 0x000fe40007810000 */
[----:B------:R-:W-:Y:S02]  /*43d0*/  FSEL R37, R37, -INF , P3 ;  /* 0xff80000025257808 */ /* 0x000fe40001800000 */
[----:B------:R-:W-:Y:S02]  /*43e0*/  FMNMX.FTZ R3, R33, R6, !PT ;  /* 0x0000000621037209 */ /* 0x000fe40007810000 */
[----:B------:R-:W-:Y:S02]  /*43f0*/  ISETP.GT.AND P5, PT, R4, 0x21, PT ;  /* 0x000000210400780c */ /* 0x000fe40003fa4270 */
[----:B------:R-:W-:Y:S02]  /*4400*/  FSEL R40, R40, -INF , P4 ;  /* 0xff80000028287808 */ /* 0x000fe40002000000 */
[----:B------:R-:W-:-:S02]  /*4410*/  ISETP.GT.AND P4, PT, R4, 0x28, PT ;  /* 0x000000280400780c */ /* 0x000fc40003f84270 */
[----:B------:R-:W-:Y:S02]  /*4420*/  FSEL R41, R41, -INF , P5 ;  /* 0xff80000029297808 */ /* 0x000fe40002800000 */
[----:B------:R-:W-:Y:S02]  /*4430*/  ISETP.GT.AND P3, PT, R4, 0x29, PT ;  /* 0x000000290400780c */ /* 0x000fe40003f64270 */
[----:B------:R-:W-:Y:S02]  /*4440*/  FSEL R44, R44, -INF , P4 ;  /* 0xff8000002c2c7808 */ /* 0x000fe40002000000 */
[----:B------:R-:W-:Y:S02]  /*4450*/  ISETP.GT.AND P4, PT, R4, 0x30, PT ;  /* 0x000000300400780c */ /* 0x000fe40003f84270 */
[----:B0-----:R-:W-:Y:S02]  /*4460*/  FMNMX.FTZ R6, R9, R10, !PT ;  /* 0x0000000a09067209 */ /* 0x001fe40007810000 */
[----:B------:R-:W-:-:S02]  /*4470*/  FMNMX.FTZ R10, R36, R3, !PT ;  /* 0x00000003240a7209 */ /* 0x000fc40007810000 */
[----:B------:R-:W-:Y:S01]  /*4480*/  FSEL R45, R45, -INF , P3 ;  /* 0xff8000002d2d7808 */ /* 0x000fe20001800000 */
[----:B------:R-:W-:Y:S01]  /*4490*/  FMUL.FTZ R5, R6, UR10 ;  /* 0x0000000a06057c20 */ /* 0x000fe20008410000 */
        /* <DEDUP_REMOVED lines=15> */
[----:B------:R-:W-:Y:S02]  /*4590*/  FSETP.NEU.FTZ.AND P5, PT, R6, -INF , PT ;  /* 0xff8000000600780b */ /* 0x000fe40003fbd000 */
[----:B------:R-:W-:-:S02]  /*45a0*/  FMNMX.FTZ R4, R53, R4, !PT ;  /* 0x0000000435047209 */ /* 0x000fc40007810000 */
        /* <DEDUP_REMOVED lines=128> */
.L_x_7678:
[----:B------:R3:W4:Y:S01]  /*4db0*/  SYNCS.PHASECHK.TRANS64.TRYWAIT P3, [R7+URZ+0x28c50], R8 ;  /* 0x028c5008070075a7 */ /* 0x000722000806017f */
[----:B------:R-:W-:Y:S05]  /*4dc0*/  @!P0 BRA `(.L_x_7679) ;  /* 0x0000000000048947 */ /* 0x000fea0003800000 */
[----:B------:R-:W-:Y:S01]  /*4dd0*/  BPT.TRAP 0x1 ;  /* 0x000000040000795c */ /* 0x000fe20000300000 */
.L_x_7679:
[----:B----4-:R-:W-:Y:S05]  /*4de0*/  @P3 BRA `(.L_x_7680) ;  /* 0x0000000000083947 */ /* 0x010fea0003800000 */
[----:B------:R-:W4:Y:S02]  /*4df0*/  SYNCS.PHASECHK.TRANS64.TRYWAIT P3, [R7+URZ+0x28c50], R8 ;  /* 0x028c5008070075a7 */ /* 0x000f24000806017f */
[----:B----4-:R-:W-:Y:S05]  /*4e00*/  @!P3 BRA `(.L_x_7681) ;  /* 0x000000e400d8b947 */ /* 0x010fea0003800000 */
.L_x_7680:
[----:B------:R-:W-:Y:S01]  /*4e10*/  ULEA UR11, UR37, UR49, 0xc ;  /* 0x00000031250b7291 */ /* 0x000fe2000f8e603f */
[----:B------:R-:W-:Y:S01]  /*4e20*/  WARPGROUP.ARRIVE ;  /* 0x00000000000079c5 */ /* 0x000fe20000000000 */
[----:B------:R-:W-:Y:S01]  /*4e30*/  UMOV UR7, 0x40000040 ;  /* 0x4000004000077882 */ /* 0x000fe20000000000 */
[----:B------:R-:W-:Y:S01]  /*4e40*/  @UP0 ULDC UR14, c[0x0][0x450] ;  /* 0x00011400000e0ab9 */ /* 0x000fe20000000800 */
[----:B------:R-:W-:Y:S01]  /*4e50*/  UIADD3 UR21, UR52, -0x2, URZ ;  /* 0xfffffffe34157890 */ /* 0x000fe2000fffe03f */
        /* <DEDUP_REMOVED lines=48> */
[----:B------:R-:W-:-:S06]  /*5160*/  ULDC UR22, c[0x0][0x988] ;  /* 0x0002620000167ab9 */ /* 0x000fcc0000000800 */
.L_x_7691:
[----:B------:R-:W-:-:S04]  /*5170*/  UIADD3 UR37, UR23, 0x1, URZ ;  /* 0x0000000117257890 */ /* 0x000fc8000fffe03f */
[----:B------:R-:W-:-:S04]  /*5180*/  UISETP.NE.AND UP1, UPT, UR37, 0x2, UPT ;  /* 0x000000022500788c */ /* 0x000fc8000bf25270 */
[----:B------:R-:W-:Y:S02]  /*5190*/  USEL UR6, URZ, 0x1, UP1 ;  /* 0x000000013f067887 */ /* 0x000fe40008800000 */
[----:B------:R-:W-:Y:S02]  /*51a0*/  USEL UR37, UR37, URZ, UP1 ;  /* 0x0000003f25257287 */ /* 0x000fe40008800000 */
[----:B------:R-:W-:Y:S01]  /*51b0*/  ULOP3.LUT UR38, UR38, UR6, URZ, 0x3c, !UPT ;  /* 0x0000000626267292 */ /* 0x000fe2000f8e3c3f */
[----:B--23--:R-:W-:Y:S11]  /*51c0*/  @!P0 BRA `(.L_x_7683) ;  /* 0x0000000000048947 */ /* 0x00cff60003800000 */
[----:B------:R-:W-:Y:S01]  /*51d0*/  BPT.TRAP 0x1 ;  /* 0x000000040000795c */ /* 0x000fe20000300000 */
.L_x_7683:
[----:B------:R-:W-:Y:S01]  /*51e0*/  ULEA UR24, UR37, UR46, 0x3 ;  /* 0x0000002e25187291 */ /* 0x000fe2000f8e183f */
[----:B-1----:R-:W-:-:S05]  /*51f0*/  IMAD.U32 R7, RZ, RZ, UR38 ;  /* 0x00000026ff077e24 */ /* 0x002fca000f8e00ff */
[----:B------:R-:W-:-:S04]  /*5200*/  SHF.L.U32 R7, R7, 0x1f, RZ ;  /* 0x0000001f07077819 */ /* 0x000fc800000006ff */
[----:B------:R1:W2:Y:S01]  /*5210*/  SYNCS.PHASECHK.TRANS64.TRYWAIT P3, [UR24+0x28c30], R7 ;  /* 0x028c3007ff0075a7 */ /* 0x0002a20008060158 */
[----:B------:R-:W-:Y:S05]  /*5220*/  @!P0 BRA `(.L_x_7684) ;  /* 0x0000000000048947 */ /* 0x000fea0003800000 */
[----:B------:R-:W-:Y:S01]  /*5230*/  BPT.TRAP 0x1 ;  /* 0x000000040000795c */ /* 0x000fe20000300000 */
.L_x_7684:
[----:B--2---:R-:W-:Y:S05]  /*5240*/  @P3 BRA `(.L_x_7685) ;  /* 0x0000000000083947 */ /* 0x004fea0003800000 */
[----:B------:R-:W2:Y:S02]  /*5250*/  SYNCS.PHASECHK.TRANS64.TRYWAIT P3, [UR24+0x28c30], R7 ;  /* 0x028c3007ff0075a7 */ /* 0x000ea40008060158 */
[----:B--2---:R-:W-:Y:S05]  /*5260*/  @!P3 BRA `(.L_x_7686) ;  /* 0x000000e000d4b947 */ /* 0x004fea0003800000 */
.L_x_7685:
[----:B------:R-:W-:Y:S01]  /*5270*/  R2UR UR18, R0 ;  /* 0x00000000001272ca */ /* 0x000fe200000e0000 */
[----:B0-----:R-:W-:Y:S01]  /*5280*/  WARPGROUP.ARRIVE ;  /* 0x00000000000079c5 */ /* 0x001fe20000000000 */
[----:B------:R-:W-:Y:S01]  /*5290*/  UMOV UR19, 0x40000040 ;  /* 0x4000004000137882 */ /* 0x000fe20000000000 */
[----:B------:R-:W-:Y:S01]  /*52a0*/  UMOV UR7, 0x40000040 ;  /* 0x4000004000077882 */ /* 0x000fe20000000000 */
[----:B------:R-:W-:Y:S01]  /*52b0*/  UMOV UR11, 0x40000040 ;  /* 0x40000040000b7882 */ /* 0x000fe20000000000 */
[----:B------:R-:W-:Y:S01]  /*52c0*/  UMOV UR15, 0x40000040 ;  /* 0x40000040000f7882 */ /* 0x000fe20000000000 */
[----:B------:R-:W-:Y:S02]  /*52d0*/  VIADD R5, R185, UR42 ;  /* 0x0000002ab9057c36 */ /* 0x000fe40008000000 */
[----:B------:R-:W-:-:S05]  /*52e0*/  IMAD.U32 R13, RZ, RZ, UR50 ;  /* 0x00000032ff0d7e24 */ /* 0x000fca000f8e00ff */
        /* <DEDUP_REMOVED lines=14> */
[----:B------:R-:W0:Y:S04]  /*53d0*/  SHFL.IDX PT, R11, R5, RZ, 0x1c1f ;  /* 0x001c1fff050b7589 */ /* 0x000e2800000e0000 */
[----:B------:R-:W-:Y:S01]  /*53e0*/  IADD3 R6, R13, UR6, -R2 ;  /* 0x000000060d067c10 */ /* 0x000fe2000fffe802 */
[----:B------:R-:W2:Y:S04]  /*53f0*/  SHFL.IDX PT, R5, R5, 0x1, 0x1c1f ;  /* 0x003c1f0005057f89 */ /* 0x000ea800000e0000 */
[----:B------:R-:W-:-:S04]  /*5400*/  VIADD R6, R6, -UR51 ;  /* 0x8000003306067c36 */ /* 0x000fc80008000000 */
[----:B0-----:R-:W-:-:S05]  /*5410*/  IMAD.IADD R11, R6, 0x1, R11 ;  /* 0x00000001060b7824 */ /* 0x001fca00078e020b */
[C---:B------:R-:W-:Y:S01]  /*5420*/  ISETP.GT.AND P3, PT, R11.reuse, RZ, PT ;  /* 0x000000ff0b00720c */ /* 0x040fe20003f64270 */
[----:B--2---:R-:W-:Y:S01]  /*5430*/  IMAD.IADD R6, R6, 0x1, R5 ;  /* 0x0000000106067824 */ /* 0x004fe200078e0205 */
[----:B------:R-:W-:-:S04]  /*5440*/  ISETP.GT.AND P4, PT, R11, 0x1, PT ;  /* 0x000000010b00780c */ /* 0x000fc80003f84270 */
        /* <DEDUP_REMOVED lines=382> */
.L_x_7687:
[----:B------:R2:W3:Y:S01]  /*6c30*/  SYNCS.PHASECHK.TRANS64.TRYWAIT P3, [UR24+0x28c50], R7 ;  /* 0x028c5007ff0075a7 */ /* 0x0004e20008060158 */
[----:B------:R-:W-:Y:S05]  /*6c40*/  @!P0 BRA `(.L_x_7688) ;  /* 0x0000000000048947 */ /* 0x000fea0003800000 */
[----:B------:R-:W-:Y:S01]  /*6c50*/  BPT.TRAP 0x1 ;  /* 0x000000040000795c */ /* 0x000fe20000300000 */
.L_x_7688:
[----:B---3--:R-:W-:Y:S05]  /*6c60*/  @P3 BRA `(.L_x_7689) ;  /* 0x0000000000083947 */ /* 0x008fea0003800000 */
[----:B------:R-:W3:Y:S02]  /*6c70*/  SYNCS.PHASECHK.TRANS64.TRYWAIT P3, [UR24+0x28c50], R7 ;  /* 0x028c5007ff0075a7 */ /* 0x000ee40008060158 */
[----:B---3--:R-:W-:Y:S05]  /*6c80*/  @!P3 BRA `(.L_x_7690) ;  /* 0x000000c80064b947 */ /* 0x008fea0003800000 */
.L_x_7689:
        /* <DEDUP_REMOVED lines=42> */
.L_x_7682:
[----:B------:R-:W-:-:S13]  /*6f30*/  ISETP.LE.AND P2, PT, RZ, UR21, PT ;  /* 0x00000015ff007c0c */ /* 0x000fda000bf43270 */
[----:B------:R-:W-:Y:S05]  /*6f40*/  @!P2 BRA `(.L_x_7692) ;  /* 0x00000018002ca947 */ /* 0x000fea0003800000 */
[----:B------:R-:W-:Y:S01]  /*6f50*/  IMAD.MOV.U32 R9, RZ, RZ, R6 ;  /* 0x000000ffff097224 */ /* 0x000fe200078e0006 */
[----:B------:R-:W-:Y:S01]  /*6f60*/  UMOV UR22, UR37 ;  /* 0x0000002500167c82 */ /* 0x000fe20008000000 */
[----:B------:R-:W-:Y:S01]  /*6f70*/  IMAD.MOV.U32 R8, RZ, RZ, R5 ;  /* 0x000000ffff087224 */ /* 0x000fe200078e0005 */
[----:B------:R-:W-:-:S06]  /*6f80*/  ULDC UR20, c[0x0][0x988] ;  /* 0x0002620000147ab9 */ /* 0x000fcc0000000800 */
.L_x_7701:
[----:B------:R-:W-:-:S04]  /*6f90*/  UIADD3 UR37, UR22, 0x1, URZ ;  /* 0x0000000116257890 */ /* 0x000fc8000fffe03f */
[----:B------:R-:W-:-:S04]  /*6fa0*/  UISETP.NE.AND UP0, UPT, UR37, 0x2, UPT ;  /* 0x000000022500788c */ /* 0x000fc8000bf05270 */
[----:B------:R-:W-:Y:S02]  /*6fb0*/  USEL UR6, URZ, 0x1, UP0 ;  /* 0x000000013f067887 */ /* 0x000fe40008000000 */
[----:B------:R-:W-:Y:S02]  /*6fc0*/  USEL UR37, UR37, URZ, UP0 ;  /* 0x0000003f25257287 */ /* 0x000fe40008000000 */
[----:B------:R-:W-:Y:S01]  /*6fd0*/  ULOP3.LUT UR38, UR38, UR6, URZ, 0x3c, !UPT ;  /* 0x0000000626267292 */ /* 0x000fe2000f8e3c3f */
[----:B----4-:R-:W-:Y:S11]  /*6fe0*/  @!P0 BRA `(.L_x_7693) ;  /* 0x0000000000048947 */ /* 0x010ff60003800000 */
[----:B------:R-:W-:Y:S01]  /*6ff0*/  BPT.TRAP 0x1 ;  /* 0x000000040000795c */ /* 0x000fe20000300000 */
.L_x_7693:
[----:B------:R-:W-:Y:S01]  /*7000*/  ULEA UR23, UR37, UR46, 0x3 ;  /* 0x0000002e25177291 */ /* 0x000fe2000f8e183f */
[----:B-12---:R-:W-:-:S05]  /*7010*/  IMAD.U32 R7, RZ, RZ, UR38 ;  /* 0x00000026ff077e24 */ /* 0x006fca000f8e00ff */
[----:B------:R-:W-:-:S04]  /*7020*/  SHF.L.U32 R7, R7, 0x1f, RZ ;  /* 0x0000001f07077819 */ /* 0x000fc800000006ff */
[----:B------:R1:W2:Y:S01]  /*7030*/  SYNCS.PHASECHK.TRANS64.TRYWAIT P2, [UR23+0x28c30], R7 ;  /* 0x028c3007ff0075a7 */ /* 0x0002a20008040157 */
[----:B------:R-:W-:Y:S05]  /*7040*/  @!P0 BRA `(.L_x_7694) ;  /* 0x0000000000048947 */ /* 0x000fea0003800000 */
[----:B------:R-:W-:Y:S01]  /*7050*/  BPT.TRAP 0x1 ;  /* 0x000000040000795c */ /* 0x000fe20000300000 */
.L_x_7694:
[----:B--2---:R-:W-:Y:S05]  /*7060*/  @P2 BRA `(.L_x_7695) ;  /* 0x0000000000082947 */ /* 0x004fea0003800000 */
[----:B------:R-:W2:Y:S02]  /*7070*/  SYNCS.PHASECHK.TRANS64.TRYWAIT P2, [UR23+0x28c30], R7 ;  /* 0x028c3007ff0075a7 */ /* 0x000ea40008040157 */
[----:B--2---:R-:W-:Y:S05]  /*7080*/  @!P2 BRA `(.L_x_7696) ;  /* 0x000000c40078a947 */ /* 0x004fea0003800000 */
.L_x_7695:
        /* <DEDUP_REMOVED lines=328> */
.L_x_7697:
[----:B------:R2:W3:Y:S01]  /*8510*/  SYNCS.PHASECHK.TRANS64.TRYWAIT P2, [UR23+0x28c50], R7 ;  /* 0x028c5007ff0075a7 */ /* 0x0004e20008040157 */
[----:B------:R-:W-:Y:S05]  /*8520*/  @!P0 BRA `(.L_x_7698) ;  /* 0x0000000000048947 */ /* 0x000fea0003800000 */
[----:B------:R-:W-:Y:S01]  /*8530*/  BPT.TRAP 0x1 ;  /* 0x000000040000795c */ /* 0x000fe20000300000 */
.L_x_7698:
[----:B---3--:R-:W-:Y:S05]  /*8540*/  @P2 BRA `(.L_x_7699) ;  /* 0x0000000000082947 */ /* 0x008fea0003800000 */
[----:B------:R-:W3:Y:S02]  /*8550*/  SYNCS.PHASECHK.TRANS64.TRYWAIT P2, [UR23+0x28c50], R7 ;  /* 0x028c5007ff0075a7 */ /* 0x000ee40008040157 */
[----:B---3--:R-:W-:Y:S05]  /*8560*/  @!P2 BRA `(.L_x_7700) ;  /* 0x000000b00058a947 */ /* 0x008fea0003800000 */
.L_x_7699:
        /* <DEDUP_REMOVED lines=41> */
.L_x_7692:
        /* <DEDUP_REMOVED lines=20> */
[----:B------:R-:W-:Y:S02]  /*8940*/  FSETP.NE.FTZ.AND P1, PT, R13, RZ, PT ;  /* 0x000000ff0d00720b */ /* 0x000fe40003f35000 */
[----:B------:R-:W-:Y:S01]  /*8950*/  ISETP.NE.AND P0, PT, R2, R7, PT ;  /* 0x000000070200720c */ /* 0x000fe20003f05270 */
[----:B------:R-:W-:Y:S01]  /*8960*/  IMAD.MOV.U32 R7, RZ, RZ, RZ ;  /* 0x000000ffff077224 */ /* 0x000fe200078e00ff */
[----:B------:R-:W-:-:S09]  /*8970*/  FSETP.NE.FTZ.AND P2, PT, R11, RZ, PT ;  /* 0x000000ff0b00720b */ /* 0x000fd20003f55000 */
[----:B------:R-:W0:Y:S01]  /*8980*/  @P1 MUFU.RCP R7, R13 ;  /* 0x0000000d00071308 */ /* 0x000e220000001000 */
[----:B------:R-:W-:Y:S01]  /*8990*/  @P1 FMUL.FTZ R20, R20, 0.69314718246459960938 ;  /* 0x3f31721814141820 */ /* 0x000fe20000410000 */
[----:B------:R-:W-:Y:S02]  /*89a0*/  @!P0 IMAD R0, R3, 0x40, R16 ;  /* 0x0000004003008824 */ /* 0x000fe400078e0210 */
[----:B------:R-:W-:-:S03]  /*89b0*/  IMAD.MOV.U32 R3, RZ, RZ, -0x800000 ;  /* 0xff800000ff037424 */ /* 0x000fc600078e00ff */
        /* <DEDUP_REMOVED lines=70> */
[----:B-1----:R-:W-:Y:S01]  /*8e20*/  @P1 FMUL.FTZ R13, R13, 0.69314718246459960938 ;  /* 0x3f3172180d0d1820 */ /* 0x002fe20000410000 */
[-C--:B------:R-:W-:Y:S01]  /*8e30*/  FMUL.FTZ R26, R26, R4.reuse ;  /* 0x000000041a1a7220 */ /* 0x080fe20000410000 */
[----:B------:R1:W-:Y:S01]  /*8e40*/  @!P0 STS [R9+0x28820], R4 ;  /* 0x0288200409008388 */ /* 0x0003e20000000800 */
[----:B------:R-:W-:Y:S01]  /*8e50*/  @P2 FMUL.FTZ R24, R24, 0.69314718246459960938 ;  /* 0x3f31721818182820 */ /* 0x000fe20000410000 */
[----:B------:R-:W-:Y:S01]  /*8e60*/  PLOP3.LUT P0, PT, PT, PT, PT, 0x8, 0x0 ;  /* 0x000000000000781c */ /* 0x000fe20003f0e170 */
[-C--:B------:R-:W-:Y:S01]  /*8e70*/  FMUL.FTZ R27, R27, R4.reuse ;  /* 0x000000041b1b7220 */ /* 0x080fe20000410000 */
[-C--:B------:R-:W-:Y:S01]  /*8e80*/  FMUL.FTZ R30, R30, R4.reuse ;  /* 0x000000041e1e7220 */ /* 0x080fe20000410000 */
[-C--:B------:R-:W-:Y:S01]  /*8e90*/  FMUL.FTZ R31, R31, R4.reuse ;  /* 0x000000041f1f7220 */ /* 0x080fe20000410000 */
[----:B0-----:R0:W2:Y:S01]  /*8ea0*/  @P2 MUFU.LG2 R7, R11 ;  /* 0x0000000b00072308 */ /* 0x0010a20000000c00 */
        /* <DEDUP_REMOVED lines=64> */
.L_x_7663:
        /* <DEDUP_REMOVED lines=27> */
[----:B---34-:R-:W-:Y:S01]  /*9460*/  IMAD.U32 R170, RZ, RZ, UR8 ;  /* 0x00000008ffaa7e24 */ /* 0x018fe2000f8e00ff */
        /* <DEDUP_REMOVED lines=82> */
[----:B------:R-:W-:Y:S02]  /*9990*/  LOP3.LUT R110, R209, 0x380, RZ, 0xc0, !PT ;  /* 0x00000380d16e7812 */ /* 0x000fe400078ec0ff */
[----:B------:R-:W-:Y:S02]  /*99a0*/  LOP3.LUT R32, R32, R179, RZ, 0x3c, !PT ;  /* 0x000000b320207212 */ /* 0x000fe400078e3cff */
[----:B------:R-:W-:-:S02]  /*99b0*/  SHF.R.U64 R98, R98, 0x3, RZ ;  /* 0x0000000362627819 */ /* 0x000fc400000012ff */
[----:B------:R-:W-:Y:S02]  /*99c0*/  LOP3.LUT R118, R27, R118, RZ, 0x3c, !PT ;  /* 0x000000761b767212 */ /* 0x000fe400078e3cff */
[----:B------:R-:W-:Y:S02]  /*99d0*/  MOV R27, R20 ;  /* 0x00000014001b7202 */ /* 0x000fe40000000f00 */
[----:B0-----:R-:W-:Y:S02]  /*99e0*/  F2FP.BF16.F32.PACK_AB R4, R156, R165 ;  /* 0x000000a59c04723e */ /* 0x001fe400000010ff */
[----:B------:R-:W-:Y:S02]  /*99f0*/  F2FP.BF16.F32.PACK_AB R5, R35, R34 ;  /* 0x000000222305723e */ /* 0x000fe400000010ff */
[----:B------:R-:W-:Y:S02]  /*9a00*/  F2FP.BF16.F32.PACK_AB R6, R8, R162 ;  /* 0x000000a20806723e */ /* 0x000fe400000010ff */
[----:B------:R-:W-:-:S02]  /*9a10*/  F2FP.BF16.F32.PACK_AB R7, R39, R38 ;  /* 0x000000262707723e */ /* 0x000fc400000010ff */
[----:B------:R-:W-:Y:S02]  /*9a20*/  SHF.R.U64 R114, R114, 0x3, RZ ;  /* 0x0000000372727819 */ /* 0x000fe400000012ff */
[----:B------:R-:W-:Y:S01]  /*9a30*/  MOV R26, R24 ;  /* 0x00000018001a7202 */ /* 0x000fe20000000f00 */
[----:B------:R0:W-:Y:S01]  /*9a40*/  STSM.16.M88.4 [R27], R4 ;  /* 0x000000041b007844 */ /* 0x0001e20000000200 */
[----:B------:R-:W-:Y:S02]  /*9a50*/  F2FP.BF16.F32.PACK_AB R8, R41, R154 ;  /* 0x0000009a2908723e */ /* 0x000fe400000010ff */
[----:B------:R-:W-:Y:S02]  /*9a60*/  LOP3.LUT R94, R94, R183, RZ, 0x3c, !PT ;  /* 0x000000b75e5e7212 */ /* 0x000fe400078e3cff */
[----:B------:R-:W-:Y:S01]  /*9a70*/  SHF.R.U64 R110, R110, 0x3, RZ ;  /* 0x000000036e6e7819 */ /* 0x000fe200000012ff */
[----:B------:R-:W-:Y:S01]  /*9a80*/  STSM.16.M88.4 [R26], R8 ;  /* 0x000000081a007844 */ /* 0x000fe20000000200 */
[----:B------:R-:W-:-:S02]  /*9a90*/  LOP3.LUT R169, R172, 0x380, RZ, 0xc0, !PT ;  /* 0x00000380aca97812 */ /* 0x000fc400078ec0ff */
[----:B------:R-:W-:Y:S02]  /*9aa0*/  MOV R28, R28 ;  /* 0x0000001c001c7202 */ /* 0x000fe40000000f00 */
[----:B------:R-:W-:Y:S02]  /*9ab0*/  LOP3.LUT R98, R98, R205, RZ, 0x3c, !PT ;  /* 0x000000cd62627212 */ /* 0x000fe400078e3cff */
[----:B------:R-:W-:Y:S01]  /*9ac0*/  MOV R32, R32 ;  /* 0x0000002000207202 */ /* 0x000fe20000000f00 */
[----:B------:R-:W-:Y:S01]  /*9ad0*/  STSM.16.M88.4 [R28], R48 ;  /* 0x000000301c007844 */ /* 0x000fe20000000200 */
[----:B------:R-:W-:Y:S01]  /*9ae0*/  MOV R36, R36 ;  /* 0x0000002400247202 */ /* 0x000fe20000000f00 */
[----:B0-----:R-:W-:Y:S01]  /*9af0*/  IMAD.U32 R4, RZ, RZ, UR8 ;  /* 0x00000008ff047e24 */ /* 0x001fe2000f8e00ff */
[----:B------:R-:W-:Y:S01]  /*9b00*/  F2FP.BF16.F32.PACK_AB R80, R81, R80 ;  /* 0x000000505150723e */ /* 0x000fe200000010ff */
[----:B------:R-:W-:Y:S01]  /*9b10*/  STSM.16.M88.4 [R32], R56 ;  /* 0x0000003820007844 */ /* 0x000fe20000000200 */
[----:B------:R-:W-:Y:S01]  /*9b20*/  LOP3.LUT R114, R114, R211, RZ, 0x3c, !PT ;  /* 0x000000d372727212 */ /* 0x000fe200078e3cff */
[----:B------:R-:W-:Y:S01]  /*9b30*/  IMAD.U32 R5, RZ, RZ, UR9 ;  /* 0x00000009ff057e24 */ /* 0x000fe2000f8e00ff */
[----:B------:R-:W-:Y:S01]  /*9b40*/  MOV R25, R90 ;  /* 0x0000005a00197202 */ /* 0x000fe20000000f00 */
[----:B------:R-:W-:Y:S01]  /*9b50*/  STSM.16.M88.4 [R36], R64 ;  /* 0x0000004024007844 */ /* 0x000fe20000000200 */
[----:B------:R-:W-:Y:S01]  /*9b60*/  F2FP.BF16.F32.PACK_AB R74, R77, R76 ;  /* 0x0000004c4d4a723e */ /* 0x000fe200000010ff */
[----:B------:R-:W-:Y:S01]  /*9b70*/  ULDC.64 UR8, c[0x0][0xc08] ;  /* 0x0003020000087ab9 */ /* 0x000fe20000000a00 */
[----:B------:R-:W-:-:S02]  /*9b80*/  F2FP.BF16.F32.PACK_AB R75, R79, R78 ;  /* 0x0000004e4f4b723e */ /* 0x000fc400000010ff */
[----:B------:R-:W-:Y:S02]  /*9b90*/  F2FP.BF16.F32.PACK_AB R81, R83, R82 ;  /* 0x000000525351723e */ /* 0x000fe400000010ff */
[----:B------:R-:W-:Y:S01]  /*9ba0*/  LOP3.LUT R110, R110, R209, RZ, 0x3c, !PT ;  /* 0x000000d16e6e7212 */ /* 0x000fe200078e3cff */
[----:B------:R-:W-:Y:S01]  /*9bb0*/  STSM.16.M88.4 [R25], R72 ;  /* 0x0000004819007844 */ /* 0x000fe20000000200 */
[----:B------:R-:W-:Y:S02]  /*9bc0*/  SHF.R.U64 R169, R169, 0x3, RZ ;  /* 0x00000003a9a97819 */ /* 0x000fe400000012ff */
[----:B------:R-:W-:Y:S02]  /*9bd0*/  MOV R94, R94 ;  /* 0x0000005e005e7202 */ /* 0x000fe40000000f00 */
        /* <DEDUP_REMOVED lines=9> */
[----:B------:R-:W-:Y:S01]  /*9c70*/  MOV R102, R102 ;  /* 0x0000006600667202 */ /* 0x000fe20000000f00 */
[----:B------:R-:W-:Y:S01]  /*9c80*/  STSM.16.M88.4 [R24], R88 ;  /* 0x0000005818007844 */ /* 0x000fe20000000200 */
[----:B------:R-:W-:Y:S02]  /*9c90*/  MOV R21, R106 ;  /* 0x0000006a00157202 */ /* 0x000fe40000000f00 */
[----:B------:R-:W-:Y:S02]  /*9ca0*/  F2FP.BF16.F32.PACK_AB R97, R153, R152 ;  /* 0x000000989961723e */ /* 0x000fe400000010ff */
[----:B------:R-:W-:Y:S02]  /*9cb0*/  F2FP.BF16.F32.PACK_AB R98, R101, R100 ;  /* 0x000000646562723e */ /* 0x000fe400000010ff */
[----:B------:R-:W-:Y:S02]  /*9cc0*/  F2FP.BF16.F32.PACK_AB R99, R157, R155 ;  /* 0x0000009b9d63723e */ /* 0x000fe400000010ff */
[----:B------:R-:W-:-:S02]  /*9cd0*/  F2FP.BF16.F32.PACK_AB R104, R105, R104 ;  /* 0x000000686968723e */ /* 0x000fc400000010ff */
[----:B------:R-:W-:Y:S01]  /*9ce0*/  LOP3.LUT R12, R12, R173, RZ, 0x3c, !PT ;  /* 0x000000ad0c0c7212 */ /* 0x000fe200078e3cff */
[----:B------:R-:W-:Y:S01]  /*9cf0*/  STSM.16.M88.4 [R102], R96 ;  /* 0x0000006066007844 */ /* 0x000fe20000000200 */
[----:B------:R-:W-:Y:S02]  /*9d00*/  MOV R20, R114 ;  /* 0x0000007200147202 */ /* 0x000fe40000000f00 */
[----:B------:R-:W-:Y:S02]  /*9d10*/  F2FP.BF16.F32.PACK_AB R105, R159, R158 ;  /* 0x0000009e9f69723e */ /* 0x000fe400000010ff */
[----:B------:R-:W-:Y:S02]  /*9d20*/  F2FP.BF16.F32.PACK_AB R106, R109, R108 ;  /* 0x0000006c6d6a723e */ /* 0x000fe400000010ff */
[----:B------:R-:W-:Y:S02]  /*9d30*/  F2FP.BF16.F32.PACK_AB R107, R161, R160 ;  /* 0x000000a0a16b723e */ /* 0x000fe400000010ff */
[----:B------:R-:W-:-:S02]  /*9d40*/  F2FP.BF16.F32.PACK_AB R112, R113, R112 ;  /* 0x000000707170723e */ /* 0x000fc400000010ff */
[----:B------:R-:W-:Y:S01]  /*9d50*/  F2FP.BF16.F32.PACK_AB R120, R121, R120 ;  /* 0x000000787978723e */ /* 0x000fe200000010ff */
[----:B------:R-:W-:Y:S01]  /*9d60*/  STSM.16.M88.4 [R21], R104 ;  /* 0x0000006815007844 */ /* 0x000fe20000000200 */
[----:B------:R-:W-:Y:S02]  /*9d70*/  LOP3.LUT R14, R169, R172, RZ, 0x3c, !PT ;  /* 0x000000aca90e7212 */ /* 0x000fe400078e3cff */
        /* <DEDUP_REMOVED lines=32> */
[----:B------:R-:W-:-:S04]  /*9f80*/  @UP1 ULEA UR8, UP2, UR45, UR8, 0x2 ;  /* 0x000000082d081291 */ /* 0x000fc8000f84103f */
[----:B------:R-:W-:Y:S01]  /*9f90*/  @UP1 ULEA.HI.X UR9, UR45, UR9, UR44, 0x2, UP2 ;  /* 0x000000092d091291 */ /* 0x000fe200090f142c */
[----:B------:R-:W-:Y:S01]  /*9fa0*/  ULDC UR4, c[0x0][0xa88] ;  /* 0x0002a20000047ab9 */ /* 0x000fe20000000800 */
[----:B0-----:R-:W-:Y:S02]  /*9fb0*/  IMAD.U32 R14, RZ, RZ, UR8 ;  /* 0x00000008ff0e7e24 */ /* 0x001fe4000f8e00ff */
[----:B------:R-:W-:Y:S01]  /*9fc0*/  IMAD.U32 R76, RZ, RZ, UR4 ;  /* 0x00000004ff4c7e24 */ /* 0x000fe2000f8e00ff */
[----:B------:R-:W2:Y:S01]  /*9fd0*/  @P0 LDG.E R6, desc[UR40][R4.64] ;  /* 0x0000002804060981 */ /* 0x000ea2000c1e1900 */
[----:B------:R-:W-:Y:S02]  /*9fe0*/  IMAD.U32 R15, RZ, RZ, UR9 ;  /* 0x00000009ff0f7e24 */ /* 0x000fe4000f8e00ff */
        /* <DEDUP_REMOVED lines=35> */
.L_x_7704:
        /* <DEDUP_REMOVED lines=69> */
[----:B------:R-:W-:Y:S01]  /*a670*/  IMAD.MOV R21, RZ, RZ, -R18 ;  /* 0x000000ffff157224 */ /* 0x000fe200078e0a12 */
[----:B------:R-:W-:Y:S01]  /*a680*/  UIMAD.WIDE.U32 UR8, UR43, UR12, UR8 ;  /* 0x0000000c2b0872a5 */ /* 0x000fe2000f8e0008 */
[----:B------:R-:W-:Y:S01]  /*a690*/  VIADD R20, R16, UR42 ;  /* 0x0000002a10147c36 */ /* 0x000fe20008000000 */
[----:B------:R-:W-:-:S03]  /*a6a0*/  UIMAD UR10, UR43, UR13, UR10 ;  /* 0x0000000d2b0a72a4 */ /* 0x000fc6000f8e020a */
[----:B------:R-:W-:Y:S01]  /*a6b0*/  ULDC.64 UR12, c[0x0][0xb98] ;  /* 0x0002e600000c7ab9 */ /* 0x000fe20000000a00 */
[----:B------:R-:W-:Y:S02]  /*a6c0*/  UIADD3 UR9, UR9, UR10, URZ ;  /* 0x0000000a09097290 */ /* 0x000fe4000fffe03f */
[----:B------:R-:W-:Y:S02]  /*a6d0*/  UIMAD UR11, UR44, UR12, URZ ;  /* 0x0000000c2c0b72a4 */ /* 0x000fe4000f8e023f */
[----:B------:R-:W-:Y:S02]  /*a6e0*/  UIMAD.WIDE.U32 UR8, UR45, UR12, UR8 ;  /* 0x0000000c2d0872a5 */ /* 0x000fe4000f8e0008 */
[----:B------:R-:W-:Y:S01]  /*a6f0*/  UIMAD UR11, UR45, UR13, UR11 ;  /* 0x0000000d2d0b72a4 */ /* 0x000fe2000f8e020b */
        /* <DEDUP_REMOVED lines=31> */
.L_x_7705:
        /* <DEDUP_REMOVED lines=17> */
[----:B------:R-:W-:-:S03]  /*aa00*/  SEL R3, RZ, 0xffffffff, P0 ;  /* 0xffffffffff037807 */ /* 0x000fc60000000000 */
[----:B------:R-:W5:Y:S04]  /*aa10*/  LD.E.128 R36, desc[UR40][R36.64] ;  /* 0x0000002824247980 */ /* 0x000f68000c101d00 */
[----:B------:R-:W5:Y:S02]  /*aa20*/  LD.E.128 R40, desc[UR40][R40.64] ;  /* 0x0000002828287980 */ /* 0x000f64000c101d00 */
[----:B------:R-:W1:Y:S01]  /*aa30*/  @P2 LDC R21, c[0x0][0xbec] ;  /* 0x0002fb00ff152b82 */ /* 0x000e620000000800 */
[----:B------:R-:W-:Y:S01]  /*aa40*/  IMAD.SHL.U32 R3, R3, 0x4, RZ ;  /* 0x0000000403037824 */ /* 0x000fe200078e00ff */
[----:B------:R-:W-:Y:S01]  /*aa50*/  UIMAD UR10, UR14, UR12, URZ ;  /* 0x0000000c0e0a72a4 */ /* 0x000fe2000f8e023f */
[----:B------:R-:W-:Y:S01]  /*aa60*/  ISETP.GE.AND P0, PT, R188, UR16, PT ;  /* 0x00000010bc007c0c */ /* 0x000fe2000bf06270 */
[----:B------:R-:W5:Y:S04]  /*aa70*/  LD.E.128 R48, desc[UR40][R48.64] ;  /* 0x0000002830307980 */ /* 0x000f68000c101d00 */
[----:B------:R-:W2:Y:S01]  /*aa80*/  @P2 LDC R77, c[0x0][0xbf0] ;  /* 0x0002fc00ff4d2b82 */ /* 0x000ea20000000800 */
[----:B------:R-:W-:Y:S01]  /*aa90*/  LOP3.LUT R3, R3, 0x4, R0, 0xe2, !PT ;  /* 0x0000000403037812 */ /* 0x000fe200078ee200 */
[----:B------:R-:W-:Y:S01]  /*aaa0*/  UIMAD.WIDE.U32 UR8, UR4, UR12, URZ ;  /* 0x0000000c040872a5 */ /* 0x000fe2000f8e003f */
[----:B------:R-:W-:Y:S01]  /*aab0*/  SEL R20, RZ, 0xffffffff, P0 ;  /* 0xffffffffff147807 */ /* 0x000fe20000000000 */
[----:B------:R-:W-:Y:S01]  /*aac0*/  UIMAD UR10, UR4, UR13, UR10 ;  /* 0x0000000d040a72a4 */ /* 0x000fe2000f8e020a */
[----:B------:R-:W-:Y:S01]  /*aad0*/  IMAD R0, R191, 0x20, R192 ;  /* 0x00000020bf007824 */ /* 0x000fe200078e02c0 */
[----:B------:R-:W-:Y:S01]  /*aae0*/  ISETP.GE.AND P0, PT, R187, UR16, PT ;  /* 0x00000010bb007c0c */ /* 0x000fe2000bf06270 */
[----:B------:R-:W-:Y:S01]  /*aaf0*/  ULDC.64 UR12, c[0x0][0xae8] ;  /* 0x0002ba00000c7ab9 */ /* 0x000fe20000000a00 */
[----:B------:R-:W-:Y:S01]  /*ab00*/  UIADD3 UR9, UR9, UR10, URZ ;  /* 0x0000000a09097290 */ /* 0x000fe2000fffe03f */
[----:B------:R-:W-:Y:S01]  /*ab10*/  VIADD R82, R0, UR42 ;  /* 0x0000002a00527c36 */ /* 0x000fe20008000000 */
[----:B------:R-:W-:Y:S01]  /*ab20*/  UIMAD UR4, UR15, UR12, URZ ;  /* 0x0000000c0f0472a4 */ /* 0x000fe2000f8e023f */
[----:B------:R-:W-:Y:S01]  /*ab30*/  SEL R0, RZ, 0xffffffff, P0 ;  /* 0xffffffffff007807 */ /* 0x000fe20000000000 */
[----:B------:R-:W-:Y:S01]  /*ab40*/  UIMAD.WIDE.U32 UR8, UR43, UR12, UR8 ;  /* 0x0000000c2b0872a5 */ /* 0x000fe2000f8e0008 */
        /* <DEDUP_REMOVED lines=26> */
[----:B------:R-:W-:-:S02]  /*acf0*/  IMAD R77, R81, R79, R82 ;  /* 0x0000004f514d7224 */ /* 0x000fc400078e0252 */
[----:B------:R-:W-:Y:S01]  /*ad00*/  IMAD.U32 R21, RZ, RZ, UR4 ;  /* 0x00000004ff157e24 */ /* 0x000fe2000f8e00ff */
[----:B------:R-:W5:Y:S01]  /*ad10*/  LD.E.128 R60, desc[UR40][R60.64] ;  /* 0x000000283c3c7980 */ /* 0x000f62000c101d00 */
[----:B------:R-:W-:Y:S01]  /*ad20*/  IMAD.SHL.U32 R83, R0, 0x20, RZ ;  /* 0x0000002000537824 */ /* 0x000fe200078e00ff */
[----:B------:R-:W-:Y:S02]  /*ad30*/  SHF.R.S32.HI R0, RZ, 0x1f, R77 ;  /* 0x0000001fff007819 */ /* 0x000fe4000001144d */
[----:B------:R-:W5:Y:S01]  /*ad40*/  LD.E.128 R72, desc[UR40][R72.64] ;  /* 0x0000002848487980 */ /* 0x000f62000c101d00 */
[----:B------:R-:W-:-:S03]  /*ad50*/  ISETP.GE.AND P0, PT, R195, UR16, PT ;  /* 0x00000010c3007c0c */ /* 0x000fc6000bf06270 */
[----:B------:R-:W5:Y:S01]  /*ad60*/  LD.E.128 R68, desc[UR40][R68.64] ;  /* 0x0000002844447980 */ /* 0x000f62000c101d00 */
[C---:B------:R-:W-:Y:S01]  /*ad70*/  IMAD R79, R3.reuse, UR9, R80 ;  /* 0x00000009034f7c24 */ /* 0x040fe2000f8e0250 */
[----:B------:R-:W-:Y:S01]  /*ad80*/  UIADD3 UR4, UR46, 0x28c20, URZ ;  /* 0x00028c202e047890 */ /* 0x000fe2000fffe03f */
[----:B------:R-:W-:Y:S01]  /*ad90*/  IMAD.WIDE.U32 R20, R3, UR8, R20 ;  /* 0x0000000803147c25 */ /* 0x000fe2000f8e0014 */
[----:B------:R-:W-:Y:S01]  /*ada0*/  @!PT LDS RZ, [RZ] ;  /* 0x00000000fffff984 */ /* 0x000fe20000000800 */
[----:B------:R-:W-:Y:S01]  /*adb0*/  @!PT LDS RZ, [RZ] ;  /* 0x00000000fffff984 */ /* 0x000fe20000000800 */
[----:B------:R-:W-:Y:S01]  /*adc0*/  @!PT LDS RZ, [RZ] ;  /* 0x00000000fffff984 */ /* 0x000fe20000000800 */
[----:B------:R-:W-:Y:S01]  /*add0*/  @!PT LDS RZ, [RZ] ;  /* 0x00000000fffff984 */ /* 0x000fe20000000800 */
[----:B------:R1:W-:Y:S06]  /*ade0*/  MEMBAR.ALL.CTA ;  /* 0x0000000000007992 */ /* 0x0003ec0000008000 */
[----:B-1----:R-:W1:Y:S01]  /*adf0*/  FENCE.VIEW.ASYNC.S ;  /* 0x00000000000073c6 */ /* 0x002e620000000000 */
[----:B------:R-:W-:Y:S01]  /*ae00*/  ULDC.64 UR8, c[0x0][0xad8] ;  /* 0x0002b60000087ab9 */ /* 0x000fe20000000a00 */
[----:B------:R-:W-:Y:S01]  /*ae10*/  SEL R3, RZ, 0x40, P0 ;  /* 0x00000040ff037807 */ /* 0x000fe20000000000 */
[----:B------:R-:W-:Y:S01]  /*ae20*/  IMAD.IADD R21, R21, 0x1, R79 ;  /* 0x0000000115157824 */ /* 0x000fe200078e024f */
[----:B------:R-:W-:Y:S01]  /*ae30*/  ISETP.GE.AND P0, PT, R194, UR16, PT ;  /* 0x00000010c2007c0c */ /* 0x000fe2000bf06270 */
[----:B------:R-:W-:Y:S01]  /*ae40*/  IMAD R0, R0, UR8, RZ ;  /* 0x0000000800007c24 */ /* 0x000fe2000f8e02ff */
[----:B------:R-:W-:Y:S01]  /*ae50*/  UPRMT UR4, URZ, 0x654, UR4 ;  /* 0x000006543f047896 */ /* 0x000fe20008000004 */
[----:B-----5:R-:W-:Y:S01]  /*ae60*/  IMAD R87, R76, R81, RZ ;  /* 0x000000514c577224 */ /* 0x020fe200078e02ff */
[----:B------:R-:W-:Y:S01]  /*ae70*/  LOP3.LUT R78, R83, 0x20, R78, 0xe2, !PT ;  /* 0x00000020534e7812 */ /* 0x000fe200078ee24e */
[----:B------:R-:W-:Y:S01]  /*ae80*/  VIADD R86, R192, UR42 ;  /* 0x0000002ac0567c36 */ /* 0x000fe20008000000 */
[----:B------:R-:W-:Y:S01]  /*ae90*/  BSSY B1, `(.L_x_7706) ;  /* 0x000002e000017945 */ /* 0x000fe20003800000 */
[C---:B------:R-:W-:Y:S01]  /*aea0*/  IMAD R79, R77.reuse, UR9, R0 ;  /* 0x000000094d4f7c24 */ /* 0x040fe2000f8e0200 */
[----:B------:R-:W-:Y:S01]  /*aeb0*/  SEL R0, RZ, 0x80, P0 ;  /* 0x00000080ff007807 */ /* 0x000fe20000000000 */
[----:B------:R-:W-:Y:S01]  /*aec0*/  IMAD.WIDE.U32 R20, R77, UR8, R20 ;  /* 0x000000084d147c25 */ /* 0x000fe2000f8e0014 */
[----:B------:R-:W-:Y:S01]  /*aed0*/  ISETP.GE.AND P0, PT, R86, R87, PT ;  /* 0x000000575600720c */ /* 0x000fe20003f06270 */
[----:B------:R-:W-:Y:S01]  /*aee0*/  ULDC.64 UR8, c[0x0][0xa80] ;  /* 0x0002a00000087ab9 */ /* 0x000fe20000000a00 */
[----:B------:R-:W-:Y:S01]  /*aef0*/  LOP3.LUT R3, R78, R3, RZ, 0xfc, !PT ;  /* 0x000000034e037212 */ /* 0x000fe200078efcff */
[----:B------:R-:W-:Y:S01]  /*af00*/  IMAD.IADD R21, R21, 0x1, R79 ;  /* 0x0000000115157824 */ /* 0x000fe200078e024f */
[----:B------:R-:W-:-:S02]  /*af10*/  LEA R84, P1, R20, UR8, 0x1 ;  /* 0x0000000814547c11 */ /* 0x000fc4000f8208ff */
[----:B------:R-:W-:Y:S02]  /*af20*/  LOP3.LUT R0, R3, R0, RZ, 0xfc, !PT ;  /* 0x0000000003007212 */ /* 0x000fe400078efcff */
[----:B------:R-:W-:Y:S01]  /*af30*/  LEA.HI.X R85, R20, UR9, R21, 0x1, P1 ;  /* 0x0000000914557c11 */ /* 0x000fe200088f0c15 */
[----:B-1----:R0:W1:Y:S01]  /*af40*/  SHFL.IDX PT, R76, R84, RZ, 0x181f ;  /* 0x00181fff544c7589 */ /* 0x00206200000e0000 */
[----:B------:R-:W-:Y:S03]  /*af50*/  SYNCS.ARRIVE.TRANS64.RED.A1T0 RZ, [UR4], RZ ;  /* 0x000000ffffff79a7 */ /* 0x000fe60008100404 */
        /* <DEDUP_REMOVED lines=33> */
.L_x_7707:
[----:B------:R-:W-:Y:S05]  /*b170*/  BSYNC B1 ;  /* 0x0000000000017941 */ /* 0x000fea0003800000 */
.L_x_7706:
        /* <DEDUP_REMOVED lines=38> */
.L_x_7703:
        /* <DEDUP_REMOVED lines=33> */
.L_x_7709:
[----:B------:R-:W-:Y:S01]  /*b5f0*/  USEL UR45, UR45, URZ, !UP0 ;  /* 0x0000003f2d2d7287 */ /* 0x000fe2000c000000 */
[----:B------:R-:W-:Y:S01]  /*b600*/  BSSY B1, `(.L_x_7710) ;  /* 0x000002c000017945 */ /* 0x000fe20003800000 */
[----:B------:R-:W-:-:S03]  /*b610*/  USEL UR44, UR44, URZ, !UP0 ;  /* 0x0000003f2c2c7287 */ /* 0x000fc6000c000000 */
[----:B------:R-:W-:Y:S09]  /*b620*/  @P0 BRA `(.L_x_7711) ;  /* 0x0000000000a40947 */ /* 0x000ff20003800000 */
        /* <DEDUP_REMOVED lines=41> */
.L_x_7711:
[----:B------:R-:W-:Y:S05]  /*b8c0*/  BSYNC B1 ;  /* 0x0000000000017941 */ /* 0x000fea0003800000 */
.L_x_7710:
        /* <DEDUP_REMOVED lines=23> */
[----:B------:R-:W-:Y:S01]  /*ba40*/  VIADD R8, R3, UR42 ;  /* 0x0000002a03087c36 */ /* 0x000fe20008000000 */
        /* <DEDUP_REMOVED lines=11> */
[----:B------:R-:W-:Y:S01]  /*bb00*/  VIADD R26, R192, UR42 ;  /* 0x0000002ac01a7c36 */ /* 0x000fe20008000000 */
[----:B------:R-:W-:Y:S01]  /*bb10*/  ISETP.GE.AND P2, PT, R194, UR13, PT ;  /* 0x0000000dc2007c0c */ /* 0x000fe2000bf46270 */
[----:B0-----:R-:W-:Y:S01]  /*bb20*/  @P0 IMAD.HI.U32 R6, R8, R5, RZ ;  /* 0x0000000508060227 */ /* 0x001fe200078e00ff */
[----:B------:R-:W-:Y:S01]  /*bb30*/  UIADD3 UR4, UR9, UR4, URZ ;  /* 0x0000000409047290 */ /* 0x000fe2000fffe03f */
[----:B------:R-:W-:Y:S01]  /*bb40*/  LOP3.LUT R10, R10, 0x8, R9, 0xe2, !PT ;  /* 0x000000080a0a7812 */ /* 0x000fe200078ee209 */
[----:B------:R-:W-:Y:S01]  /*bb50*/  BSSY B1, `(.L_x_7712) ;  /* 0x0000046000017945 */ /* 0x000fe20003800000 */
[----:B------:R-:W-:Y:S01]  /*bb60*/  IMAD.U32 R4, RZ, RZ, UR8 ;  /* 0x00000008ff047e24 */ /* 0x000fe2000f8e00ff */
[----:B------:R-:W-:Y:S01]  /*bb70*/  SEL R0, RZ, 0x80, P2 ;  /* 0x00000080ff007807 */ /* 0x000fe20001000000 */
[----:B------:R-:W-:Y:S01]  /*bb80*/  IMAD.U32 R5, RZ, RZ, UR9 ;  /* 0x00000009ff057e24 */ /* 0x000fe2000f8e00ff */
[----:B------:R-:W-:Y:S01]  /*bb90*/  ULDC.64 UR8, c[0x0][0xae0] ;  /* 0x0002b80000087ab9 */ /* 0x000fe20000000a00 */
[----:B-1----:R-:W-:Y:S01]  /*bba0*/  @P0 SHF.R.U32.HI R3, RZ, R7, R6 ;  /* 0x00000007ff030219 */ /* 0x002fe20000011606 */
[----:B------:R-:W-:Y:S01]  /*bbb0*/  IMAD.U32 R5, RZ, RZ, UR4 ;  /* 0x00000004ff057e24 */ /* 0x000fe2000f8e00ff */
[----:B------:R-:W-:-:S02]  /*bbc0*/  ISETP.GE.AND P0, PT, R187, UR13, PT ;  /* 0x0000000dbb007c0c */ /* 0x000fc4000bf06270 */
        /* <DEDUP_REMOVED lines=62> */
.L_x_7713:
[----:B------:R-:W-:Y:S05]  /*bfb0*/  BSYNC B1 ;  /* 0x0000000000017941 */ /* 0x000fea0003800000 */
.L_x_7712:
[----:B------:R-:W-:Y:S01]  /*bfc0*/  VIADD R0, R26, 0x20 ;  /* 0x000000201a007836 */ /* 0x000fe20000000000 */
[----:B--2---:R2:W0:Y:S04]  /*bfd0*/  SHFL.IDX PT, R7, R3, 0x1, 0x181f ;  /* 0x00381f0003077f89 */ /* 0x00442800000e0000 */
        /* <DEDUP_REMOVED lines=9> */
[----:B0-----:R-:W-:Y:S02]  /*c070*/  @!P3 IMAD.WIDE R4, R17, 0x2, R6 ;  /* 0x000000021104b825 */ /* 0x001fe400078e0206 */
        /* <DEDUP_REMOVED lines=13> */
[-C--:B0-----:R-:W-:Y:S02]  /*c150*/  @!P2 LEA R4, P6, R186, R6.reuse, 0x1 ;  /* 0x00000006ba04a211 */ /* 0x081fe400078c08ff */
        /* <DEDUP_REMOVED lines=10> */
.L_x_7708:
[----:B------:R-:W-:Y:S05]  /*c200*/  BSYNC B0 ;  /* 0x0000000000007941 */ /* 0x000fea0003800000 */
.L_x_7702:
[----:B------:R-:W-:Y:S02]  /*c210*/  ULDC UR4, c[0x0][0xc3c] ;  /* 0x00030f0000047ab9 */ /* 0x000fe40000000800 */
[----:B------:R-:W-:-:S06]  /*c220*/  UISETP.GE.AND UP0, UPT, UR7, UR4, UPT ;  /* 0x000000040700728c */ /* 0x000fcc000bf06270 */
[----:B------:R-:W-:-:S13]  /*c230*/  PLOP3.LUT P0, PT, PT, PT, UP0, 0x80, 0x0 ;  /* 0x000000000000781c */ /* 0x000fda0003f0f008 */
[----:B------:R-:W-:Y:S05]  /*c240*/  @!P0 BRA `(.L_x_7714) ;  /* 0xffffff4c00808947 */ /* 0x000fea000383ffff */
[----:B------:R-:W-:Y:S05]  /*c250*/  EXIT ;  /* 0x000000000000794d */ /* 0x000fea0003800000 */
.L_x_7657:
[----:B------:R-:W-:-:S08]  /*c260*/  NOP ;  /* 0x0000000000007918 */ /* 0x000fd00000000000 */
[----:B------:R-:W0:-:S00]  /*c270*/  USETMAXREG.DEALLOC.CTAPOOL 0x18 ;  /* 0x00000018000079c8 */ /* 0x000e0000080e0500 */
        /* <DEDUP_REMOVED lines=14> */
.L_x_7715:
        /* <DEDUP_REMOVED lines=42> */
.L_x_7721:
        /* <DEDUP_REMOVED lines=12> */
.L_x_7720:
[----:B------:R-:W-:Y:S05]  /*c6c0*/  BSYNC B0 ;  /* 0x0000000000007941 */ /* 0x000fea0003800000 */
.L_x_7719:
        /* <DEDUP_REMOVED lines=21> */
.L_x_7717:
        /* <DEDUP_REMOVED lines=20> */
.L_x_7722:
[--C-:B-12---:R-:W-:Y:S02]  /*c960*/  IMAD.MOV R5, RZ, RZ, -R3.reuse ;  /* 0x000000ffff057224 */ /* 0x106fe400078e0a03 */
[----:B---3--:R-:W-:Y:S01]  /*c970*/  IMAD R16, R16, UR5, R6 ;  /* 0x0000000510107c24 */ /* 0x008fe2000f8e0206 */
[----:B------:R-:W-:Y:S01]  /*c980*/  IABS R6, R8 ;  /* 0x0000000800067213 */ /* 0x000fe20000000000 */
        /* <DEDUP_REMOVED lines=22> */
[----:B------:R-:W-:-:S04]  /*caf0*/  VIADDMNMX R9, R10, UR5, R9, PT ;  /* 0x000000050a097c46 */ /* 0x000fc8000b800109 */
[-C--:B------:R-:W-:Y:S02]  /*cb00*/  IABS R7, R9.reuse ;  /* 0x0000000900077213 */ /* 0x080fe40000000000 */
[----:B------:R-:W-:Y:S02]  /*cb10*/  IABS R8, R9 ;  /* 0x0000000900087213 */ /* 0x000fe40000000000 */
[----:B------:R-:W1:Y:S03]  /*cb20*/  I2F.RP R10, R7 ;  /* 0x00000007000a7306 */ /* 0x000e660000209400 */
[----:B------:R-:W-:-:S05]  /*cb30*/  IMAD.MOV R8, RZ, RZ, -R8 ;  /* 0x000000ffff087224 */ /* 0x000fca00078e0a08 */
        /* <DEDUP_REMOVED lines=26> */
.L_x_7718:
[----:B------:R-:W-:Y:S02]  /*cce0*/  IMAD.MOV.U32 R17, RZ, RZ, RZ ;  /* 0x000000ffff117224 */ /* 0x000fe400078e00ff */
[----:B------:R-:W-:Y:S02]  /*ccf0*/  IMAD.U32 R16, RZ, RZ, UR6 ;  /* 0x00000006ff107e24 */ /* 0x000fe4000f8e00ff */
[----:B------:R-:W-:-:S07]  /*cd00*/  IMAD.MOV.U32 R18, RZ, RZ, RZ ;  /* 0x000000ffff127224 */ /* 0x000fce00078e00ff */
.L_x_7723:
[----:B------:R-:W-:-:S13]  /*cd10*/  ISETP.NE.AND P0, PT, R0, RZ, PT ;  /* 0x000000ff0000720c */ /* 0x000fda0003f05270 */
[----:B------:R-:W1:Y:S01]  /*cd20*/  @!P0 S2R R3, SR_CgaCtaId ;  /* 0x0000000000038919 */ /* 0x000e620000008800 */
[----:B------:R-:W-:-:S04]  /*cd30*/  @!P0 MOV R0, 0x400 ;  /* 0x0000040000008802 */ /* 0x000fc80000000f00 */
[----:B-1----:R-:W-:-:S05]  /*cd40*/  @!P0 LEA R0, R3, R0, 0x18 ;  /* 0x0000000003008211 */ /* 0x002fca00078ec0ff */
[----:B------:R2:W-:Y:S01]  /*cd50*/  @!P0 STS.128 [R0+0x28cd0], R16 ;  /* 0x028cd01000008388 */ /* 0x0005e20000000c00 */
[----:B------:R-:W-:Y:S06]  /*cd60*/  BAR.ARV 0x5, 0x180 ;  /* 0x0146000000007b1d */ /* 0x000fec0000002000 */
.L_x_7716:
[----:B0-2---:R-:W-:Y:S01]  /*cd70*/  IMAD.MOV.U32 R0, RZ, RZ, 0x1 ;  /* 0x00000001ff007424 */ /* 0x005fe200078e00ff */
        /* <DEDUP_REMOVED lines=30> */
.L_x_7842:
        /* <DEDUP_REMOVED lines=56> */
.L_x_7725:
        /* <DEDUP_REMOVED lines=12> */
.L_x_7726:
[----:B------:R-:W-:Y:S05]  /*d3a0*/  @!P0 BRA `(.L_x_7727) ;  /* 0x00000000000c8947 */ /* 0x000fea0003800000 */
[----:B------:R-:W2:Y:S04]  /*d3b0*/  LDG.E R6, desc[UR40][R4.64] ;  /* 0x0000002804067981 */ /* 0x000ea8000c1e1900 */
[----:B------:R-:W2:Y:S02]  /*d3c0*/  LDG.E R4, desc[UR40][R4.64+0x4] ;  /* 0x0000042804047981 */ /* 0x000ea4000c1e1900 */
[----:B--2---:R-:W-:-:S07]  /*d3d0*/  IMAD.IADD R6, R4, 0x1, -R6 ;  /* 0x0000000104067824 */ /* 0x004fce00078e0a06 */
.L_x_7727:
        /* <DEDUP_REMOVED lines=40> */
.L_x_7729:
        /* <DEDUP_REMOVED lines=21> */
.L_x_7732:
[----:B------:R-:W-:Y:S05]  /*d7b0*/  BSYNC B6 ;  /* 0x0000000000067941 */ /* 0x000fea0003800000 */
.L_x_7731:
        /* <DEDUP_REMOVED lines=21> */
.L_x_7735:
        /* <DEDUP_REMOVED lines=16> */
.L_x_7734:
[----:B------:R-:W-:Y:S05]  /*da10*/  BSYNC B6 ;  /* 0x0000000000067941 */ /* 0x000fea0003800000 */
.L_x_7733:
        /* <DEDUP_REMOVED lines=25> */
.L_x_7859:
        /* <DEDUP_REMOVED lines=10> */
.L_x_7862:
        /* <DEDUP_REMOVED lines=25> */
.L_x_7739:
[----:B------:R-:W5:Y:S04]  /*dde0*/  LDL R7, [R1+0x4] ;  /* 0x0000040001077983 */ /* 0x000f680000100800 */
[----:B---34-:R-:W5:Y:S04]  /*ddf0*/  LDL R0, [R1+0x8] ;  /* 0x0000080001007983 */ /* 0x018f680000100800 */
[----:B------:R-:W3:Y:S01]  /*de00*/  LDL R2, [R1+0x10] ;  /* 0x0000100001027983 */ /* 0x000ee20000100800 */
[----:B-----5:R-:W-:Y:S01]  /*de10*/  IMAD R0, R0, 0x8, R7 ;  /* 0x0000000800007824 */ /* 0x020fe200078e0207 */
[----:B---3--:R-:W-:-:S04]  /*de20*/  SHF.L.U32 R2, R2, 0x1f, RZ ;  /* 0x0000001f02027819 */ /* 0x008fc800000006ff */
[----:B------:R-:W3:Y:S02]  /*de30*/  SYNCS.PHASECHK.TRANS64.TRYWAIT P0, [R0+URZ+0x28c40], R2 ;  /* 0x028c4002000075a7 */ /* 0x000ee4000800017f */
[----:B---3--:R-:W-:Y:S05]  /*de40*/  @!P0 BRA `(.L_x_7740) ;  /* 0x0000005800888947 */ /* 0x008fea0003800000 */
.L_x_7863:
        /* <DEDUP_REMOVED lines=11> */
.L_x_7741:
[----:B--2---:R-:W2:Y:S04]  /*df00*/  LDL R5, [R1+0x4] ;  /* 0x0000040001057983 */ /* 0x004ea80000100800 */
[----:B------:R-:W2:Y:S04]  /*df10*/  LDL R4, [R1+0x8] ;  /* 0x0000080001047983 */ /* 0x000ea80000100800 */
[----:B------:R-:W4:Y:S04]  /*df20*/  LDL R6, [R1+0x24] ;  /* 0x0000240001067983 */ /* 0x000f280000100800 */
[----:B------:R-:W5:Y:S04]  /*df30*/  LDL R3, [R1+0x1c] ;  /* 0x00001c0001037983 */ /* 0x000f680000100800 */
[----:B---3--:R-:W3:Y:S01]  /*df40*/  LDL R2, [R1] ;  /* 0x0000000001027983 */ /* 0x008ee20000100800 */
        /* <DEDUP_REMOVED lines=8> */
[----:B--2---:R-:W-:Y:S01]  /*dfd0*/  IMAD R0, R4, 0x2000, R5 ;  /* 0x0000200004007824 */ /* 0x004fe200078e0205 */
[----:B----4-:R-:W-:-:S04]  /*dfe0*/  R2UR UR11, R6 ;  /* 0x00000000060b72ca */ /* 0x010fc800000e0000 */
[----:B------:R-:W-:Y:S02]  /*dff0*/  R2UR UR8, R0 ;  /* 0x00000000000872ca */ /* 0x000fe400000e0000 */
[----:B-----5:R-:W-:Y:S02]  /*e000*/  R2UR UR4, R3 ;  /* 0x00000000030472ca */ /* 0x020fe400000e0000 */
[----:B---3--:R-:W-:Y:S02]  /*e010*/  R2UR UR13, R2 ;  /* 0x00000000020d72ca */ /* 0x008fe400000e0000 */
[----:B------:R-:W-:-:S07]  /*e020*/  P2R R0, PR, RZ, 0x1 ;  /* 0x00000001ff007803 */ /* 0x000fce0000000000 */
[----:B------:R-:W-:Y:S02]  /*e030*/  UIADD3 UR8, UR8, 0x22400, URZ ;  /* 0x0002240008087890 */ /* 0x000fe4000fffe03f */
[----:B------:R-:W-:Y:S01]  /*e040*/  ULEA UR11, UR11, UR4, 0x6 ;  /* 0x000000040b0b7291 */ /* 0x000fe2000f8e303f */
[----:B------:R4:W-:Y:S02]  /*e050*/  STL [R1+0x18], R0 ;  /* 0x0000180001007387 */ /* 0x0009e40000100800 */
[----:B------:R-:W-:-:S06]  /*e060*/  UMOV UR4, 0x0 ;  /* 0x0000000000047882 */ /* 0x000fcc0000000000 */
[----:B------:R4:W-:Y:S01]  /*e070*/  UTMALDG.4D [UR8], [UR6], desc[UR4] ;  /* 0x00000408060075b4 */ /* 0x0009e20008019000 */
[----:B------:R-:W-:Y:S02]  /*e080*/  NOP ;  /* 0x0000000000007918 */ /* 0x000fe40000000000 */
.L_x_7737:
[----:B------:R-:W5:Y:S04]  /*e090*/  LDL R2, [R1+0x4] ;  /* 0x0000040001027983 */ /* 0x000f680000100800 */
[----:B------:R-:W5:Y:S04]  /*e0a0*/  LDL.LU R3, [R1+0x2c] ;  /* 0x00002c0001037983 */ /* 0x000f680000300800 */
[----:B--2---:R-:W2:Y:S04]  /*e0b0*/  LDL.LU R5, [R1+0x20] ;  /* 0x0000200001057983 */ /* 0x004ea80000300800 */
[----:B---3--:R-:W3:Y:S01]  /*e0c0*/  LDL.LU R4, [R1+0x34] ;  /* 0x0000340001047983 */ /* 0x008ee20000300800 */
[----:B------:R-:W-:Y:S05]  /*e0d0*/  WARPSYNC.ALL ;  /* 0x0000000000007948 */ /* 0x000fea0003800000 */
[----:B----4-:R-:W-:Y:S01]  /*e0e0*/  ULDC.64 UR4, c[0x0][0x298] ;  /* 0x0000a60000047ab9 */ /* 0x010fe20000000a00 */
[----:B------:R-:W-:Y:S01]  /*e0f0*/  ULDC.64 UR6, c[0x0][0xa00] ;  /* 0x0002800000067ab9 */ /* 0x000fe20000000a00 */
[----:B------:R-:W-:Y:S01]  /*e100*/  BSSY B6, `(.L_x_7742) ;  /* 0x0000024000067945 */ /* 0x000fe20003800000 */
[----:B------:R-:W-:Y:S01]  /*e110*/  BAR.SYNC.DEFER_BLOCKING 0x8, 0x100 ;  /* 0x0204000000007b1d */ /* 0x000fe20000010000 */
[----:B------:R-:W-:-:S04]  /*e120*/  ISETP.NE.U32.AND P0, PT, RZ, UR6, PT ;  /* 0x00000006ff007c0c */ /* 0x000fc8000bf05070 */
[----:B------:R-:W-:Y:S01]  /*e130*/  ISETP.NE.AND.EX P0, PT, RZ, UR7, PT, P0 ;  /* 0x00000007ff007c0c */ /* 0x000fe2000bf05300 */
[----:B-----5:R-:W-:Y:S01]  /*e140*/  VIADD R2, R2, 0x20400 ;  /* 0x0002040002027836 */ /* 0x020fe20000000000 */
[----:B------:R-:W-:-:S04]  /*e150*/  SHF.R.S32.HI R0, RZ, 0x1f, R3 ;  /* 0x0000001fff007819 */ /* 0x000fc80000011403 */
        /* <DEDUP_REMOVED lines=30> */
.L_x_7743:
[----:B------:R-:W-:Y:S05]  /*e340*/  BSYNC B6 ;  /* 0x0000000000067941 */ /* 0x000fea0003800000 */
.L_x_7742:
[----:B---3--:R-:W2:Y:S01]  /*e350*/  LDL.LU R5, [R1+0x2c] ;  /* 0x00002c0001057983 */ /* 0x008ea20000300800 */
[----:B------:R-:W-:Y:S01]  /*e360*/  ULDC.64 UR4, c[0x0][0x2d8] ;  /* 0x0000b60000047ab9 */ /* 0x000fe20000000a00 */
[----:B------:R-:W3:Y:S01]  /*e370*/  LDC R7, c[0x0][0x448] ;  /* 0x00011200ff077b82 */ /* 0x000ee20000000800 */
[----:B------:R-:W-:Y:S01]  /*e380*/  ULDC UR6, c[0x0][0x2b8] ;  /* 0x0000ae0000067ab9 */ /* 0x000fe20000000800 */
[----:B------:R-:W2:Y:S04]  /*e390*/  LDL.LU.64 R2, [R1+0x40] ;  /* 0x0000400001027983 */ /* 0x000ea80000300a00 */
[----:B------:R-:W4:Y:S04]  /*e3a0*/  LDL.LU R0, [R1+0x34] ;  /* 0x0000340001007983 */ /* 0x000f280000300800 */
[----:B------:R-:W4:Y:S04]  /*e3b0*/  LDL.LU R6, [R1+0x4c] ;  /* 0x00004c0001067983 */ /* 0x000f280000300800 */
[----:B------:R-:W4:Y:S04]  /*e3c0*/  LDL.LU R4, [R1+0x20] ;  /* 0x0000200001047983 */ /* 0x000f280000300800 */
[----:B01----:R0:W5:Y:S01]  /*e3d0*/  LDL R9, [R1+0x48] ;  /* 0x0000480001097983 */ /* 0x0031620000100800 */
[----:B---3--:R-:W-:Y:S01]  /*e3e0*/  ISETP.NE.AND P0, PT, R7, 0x1, PT ;  /* 0x000000010700780c */ /* 0x008fe20003f05270 */
[----:B--2---:R-:W-:-:S02]  /*e3f0*/  IMAD.MOV.U32 R3, RZ, RZ, R5 ;  /* 0x000000ffff037224 */ /* 0x004fc400078e0005 */
[----:B------:R-:W1:Y:S01]  /*e400*/  S2R R5, SR_TID.X ;  /* 0x0000000000057919 */ /* 0x000e620000002100 */
[----:B----4-:R-:W-:Y:S02]  /*e410*/  IMAD R0, R0, UR4, RZ ;  /* 0x0000000400007c24 */ /* 0x010fe4000f8e02ff */
[----:B------:R-:W-:-:S04]  /*e420*/  IMAD.WIDE.U32 R2, R18, UR4, R2 ;  /* 0x0000000412027c25 */ /* 0x000fc8000f8e0002 */
[----:B------:R-:W-:Y:S01]  /*e430*/  IMAD R0, R18, UR5, R0 ;  /* 0x0000000512007c24 */ /* 0x000fe2000f8e0200 */
[----:B------:R-:W-:-:S03]  /*e440*/  ULDC.64 UR4, c[0x0][0x2e0] ;  /* 0x0000b80000047ab9 */ /* 0x000fc60000000a00 */
[----:B------:R-:W-:Y:S02]  /*e450*/  IMAD.IADD R3, R3, 0x1, R0 ;  /* 0x0000000103037824 */ /* 0x000fe400078e0200 */
[----:B------:R-:W-:Y:S02]  /*e460*/  IMAD R0, R6, UR4, RZ ;  /* 0x0000000406007c24 */ /* 0x000fe4000f8e02ff */
        /* <DEDUP_REMOVED lines=27> */
[----:B------:R-:W1:Y:S01]  /*e620*/  S2R R8, SR_TID.X ;  /* 0x0000000000087919 */ /* 0x000e620000002100 */
[----:B------:R-:W-:Y:S01]  /*e630*/  ULDC.64 UR4, c[0x0][0x280] ;  /* 0x0000a00000047ab9 */ /* 0x000fe20000000a00 */
[----:B------:R0:W5:Y:S01]  /*e640*/  LDL R6, [R1+0x30] ;  /* 0x0000300001067983 */ /* 0x0001620000100800 */
[----:B------:R-:W-:Y:S01]  /*e650*/  IMAD.IADD R0, R5, 0x1, R0 ;  /* 0x0000000105007824 */ /* 0x000fe200078e0200 */
[----:B------:R-:W-:Y:S01]  /*e660*/  LEA R3, P1, R4, UR4, 0x1 ;  /* 0x0000000404037c11 */ /* 0x000fe2000f8208ff */
[----:B------:R-:W-:-:S03]  /*e670*/  UMOV UR4, 0xffffffff ;  /* 0xffffffff00047882 */ /* 0x000fc60000000000 */
[----:B------:R-:W-:Y:S01]  /*e680*/  LEA.HI.X R2, R4, UR5, R0, 0x1, P1 ;  /* 0x0000000504027c11 */ /* 0x000fe200088f0c00 */
[C---:B-1----:R-:W-:Y:S01]  /*e690*/  IMAD.SHL.U32 R10, R8.reuse, 0x8, RZ ;  /* 0x00000008080a7824 */ /* 0x042fe200078e00ff */
[----:B------:R-:W-:-:S04]  /*e6a0*/  LOP3.LUT R8, R8, 0x7f, RZ, 0xc0, !PT ;  /* 0x0000007f08087812 */ /* 0x000fc800078ec0ff */
[----:B------:R-:W-:-:S04]  /*e6b0*/  LOP3.LUT R10, R10, 0x38, RZ, 0xc0, !PT ;  /* 0x000000380a0a7812 */ /* 0x000fc800078ec0ff */
[----:B------:R-:W-:Y:S02]  /*e6c0*/  ISETP.GE.AND P0, PT, R10, UR6, PT ;  /* 0x000000060a007c0c */ /* 0x000fe4000bf06270 */
[----:B------:R-:W-:Y:S01]  /*e6d0*/  SHF.R.U32.HI R8, RZ, 0x3, R8 ;  /* 0x00000003ff087819 */ /* 0x000fe20000011608 */
[----:B0-----:R-:W-:Y:S10]  /*e6e0*/  BRA.DIV UR4, `(.L_x_7744) ;  /* 0x0000005204747947 */ /* 0x001ff4000b800000 */
[----:B------:R-:W0:Y:S01]  /*e6f0*/  SHFL.IDX PT, R5, R3, RZ, 0x181f ;  /* 0x00181fff03057589 */ /* 0x000e2200000e0000 */
[----:B-----5:R-:W-:Y:S02]  /*e700*/  IMAD R0, R6, R7, RZ ;  /* 0x0000000706007224 */ /* 0x020fe400078e02ff */
[----:B------:R-:W-:Y:S01]  /*e710*/  IMAD R17, R17, 0x40, R8 ;  /* 0x0000004011117824 */ /* 0x000fe200078e0208 */
[----:B------:R-:W1:Y:S04]  /*e720*/  SHFL.IDX PT, R4, R2, RZ, 0x181f ;  /* 0x00181fff02047589 */ /* 0x000e6800000e0000 */
[----:B------:R-:W-:-:S13]  /*e730*/  ISETP.GE.AND P1, PT, R17, R0, PT ;  /* 0x000000001100720c */ /* 0x000fda0003f26270 */
[----:B0-----:R-:W-:-:S05]  /*e740*/  @!P1 LEA R5, P2, R10, R5, 0x1 ;  /* 0x000000050a059211 */ /* 0x001fca00078408ff */
[----:B-1----:R-:W-:-:S05]  /*e750*/  @!P1 IMAD.X R4, RZ, RZ, R4, P2 ;  /* 0x000000ffff049224 */ /* 0x002fca00010e0604 */
[----:B------:R-:W-:-:S04]  /*e760*/  @!P1 LOP3.LUT R5, R5, R4, RZ, 0x3c, !PT ;  /* 0x0000000405059212 */ /* 0x000fc800078e3cff */
[----:B------:R-:W-:-:S04]  /*e770*/  @!P1 LOP3.LUT R4, R5, R4, RZ, 0x3c, !PT ;  /* 0x0000000405049212 */ /* 0x000fc800078e3cff */
[----:B------:R-:W-:-:S05]  /*e780*/  @!P1 LOP3.LUT R5, R5, R4, RZ, 0x3c, !PT ;  /* 0x0000000405059212 */ /* 0x000fca00078e3cff */
[----:B------:R-:W-:Y:S01]  /*e790*/  @!PT LDS RZ, [RZ] ;  /* 0x00000000fffff984 */ /* 0x000fe20000000800 */
[----:B------:R0:W-:Y:S02]  /*e7a0*/  @!P1 LDGSTS.E.BYPASS.LTC128B.128 [R9+0x20400], desc[UR40][R4.64], !P0 ;  /* 0x2040000004099fae */ /* 0x0001e4000c101d68 */
[----:B0-----:R-:W-:Y:S02]  /*e7b0*/  VIADD R4, R17, 0x10 ;  /* 0x0000001011047836 */ /* 0x001fe40000000000 */
        /* <DEDUP_REMOVED lines=8> */
[----:B------:R0:W-:Y:S02]  /*e840*/  @!P1 LDGSTS.E.BYPASS.LTC128B.128 [R9+0x20c00], desc[UR40][R4.64], !P0 ;  /* 0x20c0000004099fae */ /* 0x0001e4000c101d68 */
[----:B0-----:R-:W-:Y:S02]  /*e850*/  VIADD R4, R17, 0x20 ;  /* 0x0000002011047836 */ /* 0x001fe40000000000 */
[----:B------:R-:W0:Y:S03]  /*e860*/  SHFL.IDX PT, R5, R3, 0x2, 0x181f ;  /* 0x00581f0003057f89 */ /* 0x000e2600000e0000 */
[----:B------:R-:W-:Y:S01]  /*e870*/  ISETP.GE.AND P1, PT, R4, R0, PT ;  /* 0x000000000400720c */ /* 0x000fe20003f26270 */
[----:B------:R-:W-:Y:S04]  /*e880*/  SHFL.IDX PT, R3, R3, 0x3, 0x181f ;  /* 0x00781f0003037f89 */ /* 0x000fe800000e0000 */
[----:B------:R-:W1:Y:S08]  /*e890*/  SHFL.IDX PT, R4, R2, 0x2, 0x181f ;  /* 0x00581f0002047f89 */ /* 0x000e7000000e0000 */
[----:B0-----:R-:W-:-:S05]  /*e8a0*/  @!P1 LEA R5, P2, R10, R5, 0x1 ;  /* 0x000000050a059211 */ /* 0x001fca00078408ff */
[----:B-1----:R-:W-:-:S05]  /*e8b0*/  @!P1 IMAD.X R4, RZ, RZ, R4, P2 ;  /* 0x000000ffff049224 */ /* 0x002fca00010e0604 */
[----:B------:R-:W-:-:S04]  /*e8c0*/  @!P1 LOP3.LUT R5, R5, R4, RZ, 0x3c, !PT ;  /* 0x0000000405059212 */ /* 0x000fc800078e3cff */
[----:B------:R-:W-:-:S04]  /*e8d0*/  @!P1 LOP3.LUT R4, R5, R4, RZ, 0x3c, !PT ;  /* 0x0000000405049212 */ /* 0x000fc800078e3cff */
[----:B------:R-:W-:-:S05]  /*e8e0*/  @!P1 LOP3.LUT R5, R5, R4, RZ, 0x3c, !PT ;  /* 0x0000000405059212 */ /* 0x000fca00078e3cff */
[----:B------:R0:W-:Y:S04]  /*e8f0*/  @!P1 LDGSTS.E.BYPASS.LTC128B.128 [R9+0x21400], desc[UR40][R4.64], !P0 ;  /* 0x2140000004099fae */ /* 0x0001e8000c101d68 */
[----:B0-----:R0:W1:Y:S02]  /*e900*/  SHFL.IDX PT, R4, R2, 0x3, 0x181f ;  /* 0x00781f0002047f89 */ /* 0x00106400000e0000 */
.L_x_7872:
[----:B------:R2:W5:Y:S01]  /*e910*/  LDL R8, [R1+0x4] ;  /* 0x0000040001087983 */ /* 0x0005620000100800 */
[----:B------:R-:W-:-:S05]  /*e920*/  VIADD R17, R17, 0x30 ;  /* 0x0000003011117836 */ /* 0x000fca0000000000 */
[----:B------:R-:W-:-:S13]  /*e930*/  ISETP.GE.AND P1, PT, R17, R0, PT ;  /* 0x000000001100720c */ /* 0x000fda0003f26270 */
[----:B0-----:R-:W-:-:S05]  /*e940*/  @!P1 LEA R2, P2, R10, R3, 0x1 ;  /* 0x000000030a029211 */ /* 0x001fca00078408ff */
[----:B-1----:R-:W-:-:S05]  /*e950*/  @!P1 IMAD.X R3, RZ, RZ, R4, P2 ;  /* 0x000000ffff039224 */ /* 0x002fca00010e0604 */
[----:B------:R-:W-:Y:S01]  /*e960*/  @!PT LDS RZ, [RZ] ;  /* 0x00000000fffff984 */ /* 0x000fe20000000800 */
[----:B------:R-:W-:Y:S01]  /*e970*/  @!PT LDS RZ, [RZ] ;  /* 0x00000000fffff984 */ /* 0x000fe20000000800 */
[----:B------:R-:W-:Y:S01]  /*e980*/  @!PT LDS RZ, [RZ] ;  /* 0x00000000fffff984 */ /* 0x000fe20000000800 */
[----:B------:R2:W-:Y:S01]  /*e990*/  @!P1 LDGSTS.E.BYPASS.LTC128B.128 [R9+0x21c00], desc[UR40][R2.64], !P0 ;  /* 0x21c0000002099fae */ /* 0x0005e2000c101d68 */
[----:B------:R-:W-:Y:S01]  /*e9a0*/  PLOP3.LUT P0, PT, PT, PT, PT, 0x80, 0x0 ;  /* 0x000000000000781c */ /* 0x000fe20003f0f070 */
[----:B------:R-:W-:-:S12]  /*e9b0*/  NOP ;  /* 0x0000000000007918 */ /* 0x000fd80000000000 */
.L_x_7745:
[----:B--2---:R-:W2:Y:S01]  /*e9c0*/  LDL R2, [R1+0x4] ;  /* 0x0000040001027983 */ /* 0x004ea20000100800 */
        /* <DEDUP_REMOVED lines=18> */
.L_x_7873:
[----:B------:R-:W-:Y:S05]  /*eaf0*/  BSYNC B0 ;  /* 0x0000000000007941 */ /* 0x000fea0003800000 */
.L_x_7746:
        /* <DEDUP_REMOVED lines=8> */
[----:B------:R-:W2:Y:S02]  /*eb80*/  LDL R2, [R1+0x10] ;  /* 0x0000100001027983 */ /* 0x000ea40000100800 */
[----:B---3--:R-:W-:Y:S01]  /*eb90*/  IMAD R0, R4, 0x8, R5 ;  /* 0x0000000804007824 */ /* 0x008fe200078e0205 */
[----:B0-----:R-:W-:Y:S01]  /*eba0*/  LOP3.LUT R3, R3, 0x7f, RZ, 0xc0, !PT ;  /* 0x0000007f03037812 */ /* 0x001fe200078ec0ff */
[----:B------:R-:W-:Y:S03]  /*ebb0*/  BSSY B1, `(.L_x_7750) ;  /* 0x0000005000017945 */ /* 0x000fe60003800000 */
[----:B------:R-:W-:-:S02]  /*ebc0*/  ISETP.NE.AND P1, PT, R3, RZ, PT ;  /* 0x000000ff0300720c */ /* 0x000fc40003f25270 */
[----:B--2---:R-:W-:-:S04]  /*ebd0*/  SHF.L.U32 R2, R2, 0x1f, RZ ;  /* 0x0000001f02027819 */ /* 0x004fc800000006ff */
[----:B------:R-:W0:Y:S02]  /*ebe0*/  SYNCS.PHASECHK.TRANS64.TRYWAIT P0, [R0+URZ+0x28c60], R2 ;  /* 0x028c6002000075a7 */ /* 0x000e24000800017f */
[----:B0-----:R-:W-:Y:S05]  /*ebf0*/  @!P0 BRA `(.L_x_7751) ;  /* 0x00000050008c8947 */ /* 0x001fea0003800000 */
.L_x_7874:
[----:B------:R-:W-:Y:S05]  /*ec00*/  BSYNC B1 ;  /* 0x0000000000017941 */ /* 0x000fea0003800000 */
.L_x_7750:
        /* <DEDUP_REMOVED lines=9> */
.L_x_7753:
[----:B------:R-:W-:Y:S05]  /*eca0*/  BSYNC B1 ;  /* 0x0000000000017941 */ /* 0x000fea0003800000 */
.L_x_7752:
[----:B------:R-:W2:Y:S04]  /*ecb0*/  LDL R5, [R1+0x1c] ;  /* 0x00001c0001057983 */ /* 0x000ea80000100800 */
        /* <DEDUP_REMOVED lines=13> */
.L_x_7754:
        /* <DEDUP_REMOVED lines=16> */
.L_x_7755:
        /* <DEDUP_REMOVED lines=16> */
.L_x_7756:
        /* <DEDUP_REMOVED lines=16> */
.L_x_7757:
        /* <DEDUP_REMOVED lines=16> */
.L_x_7758:
        /* <DEDUP_REMOVED lines=16> */
.L_x_7759:
        /* <DEDUP_REMOVED lines=16> */
.L_x_7760:
        /* <DEDUP_REMOVED lines=16> */
.L_x_7761:
        /* <DEDUP_REMOVED lines=11> */
.L_x_7749:
[----:B------:R-:W-:Y:S05]  /*f540*/  BSYNC B0 ;  /* 0x0000000000007941 */ /* 0x000fea0003800000 */
.L_x_7748:
[----:B------:R-:W2:Y:S01]  /*f550*/  LDL R4, [R1+0x28] ;  /* 0x0000280001047983 */ /* 0x000ea20000100800 */
        /* <DEDUP_REMOVED lines=10> */
[----:B------:R-:W3:Y:S04]  /*f600*/  LDL.LU R5, [R1+0x8] ;  /* 0x0000080001057983 */ /* 0x000ee80000300800 */
[----:B-----5:R-:W4:Y:S01]  /*f610*/  LDL.LU R8, [R1+0x10] ;  /* 0x0000100001087983 */ /* 0x020f220000300800 */
[----:B------:R-:W-:Y:S01]  /*f620*/  BSSY B1, `(.L_x_7766) ;  /* 0x00000e6000017945 */ /* 0x000fe20003800000 */
[----:B--2---:R-:W-:Y:S01]  /*f630*/  ISETP.NE.AND P2, PT, R6, RZ, PT ;  /* 0x000000ff0600720c */ /* 0x004fe20003f45270 */
[----:B---3--:R-:W-:-:S05]  /*f640*/  VIADD R0, R5, 0x1 ;  /* 0x0000000105007836 */ /* 0x008fca0000000000 */
[----:B------:R-:W-:-:S04]  /*f650*/  ISETP.NE.AND P0, PT, R0, 0x2, PT ;  /* 0x000000020000780c */ /* 0x000fc80003f05270 */
[----:B------:R-:W-:Y:S02]  /*f660*/  SEL R2, RZ, 0x1, P0 ;  /* 0x00000001ff027807 */ /* 0x000fe40000000000 */
[----:B------:R-:W-:Y:S02]  /*f670*/  SEL R9, R0, RZ, P0 ;  /* 0x000000ff00097207 */ /* 0x000fe40000000000 */
[----:B----4-:R-:W-:-:S05]  /*f680*/  LOP3.LUT R8, R8, R2, RZ, 0x3c, !PT ;  /* 0x0000000208087212 */ /* 0x010fca00078e3cff */
        /* <DEDUP_REMOVED lines=28> */
.L_x_7768:
        /* <DEDUP_REMOVED lines=9> */
.L_x_7875:
[----:B------:R-:W-:Y:S05]  /*f8e0*/  BSYNC B3 ;  /* 0x0000000000037941 */ /* 0x000fea0003800000 */
.L_x_7769:
        /* <DEDUP_REMOVED lines=9> */
.L_x_7772:
[----:B------:R-:W-:Y:S05]  /*f980*/  BSYNC B3 ;  /* 0x0000000000037941 */ /* 0x000fea0003800000 */
.L_x_7771:
[----:B------:R-:W2:Y:S04]  /*f990*/  LDL R7, [R1+0x4] ;  /* 0x0000040001077983 */ /* 0x000ea80000100800 */
[----:B------:R-:W2:Y:S04]  /*f9a0*/  LDL R5, [R1+0x8] ;  /* 0x0000080001057983 */ /* 0x000ea80000100800 */
[----:B------:R-:W3:Y:S01]  /*f9b0*/  LDL R6, [R1+0x1c] ;  /* 0x00001c0001067983 */ /* 0x000ee20000100800 */
[----:B0-----:R-:W-:Y:S01]  /*f9c0*/  IMAD.MOV.U32 R8, RZ, RZ, RZ ;  /* 0x000000ffff087224 */ /* 0x001fe200078e00ff */
        /* <DEDUP_REMOVED lines=10> */
.L_x_7773:
        /* <DEDUP_REMOVED lines=14> */
.L_x_7876:
[----:B------:R-:W-:Y:S05]  /*fb50*/  BSYNC B3 ;  /* 0x0000000000037941 */ /* 0x000fea0003800000 */
.L_x_7774:
        /* <DEDUP_REMOVED lines=11> */
.L_x_7777:
[----:B------:R-:W-:Y:S05]  /*fc10*/  BSYNC B3 ;  /* 0x0000000000037941 */ /* 0x000fea0003800000 */
.L_x_7776:
        /* <DEDUP_REMOVED lines=11> */
.L_x_7778:
        /* <DEDUP_REMOVED lines=16> */
.L_x_7779:
        /* <DEDUP_REMOVED lines=16> */
.L_x_7780:
        /* <DEDUP_REMOVED lines=16> */
.L_x_7781:
        /* <DEDUP_REMOVED lines=16> */
.L_x_7782:
        /* <DEDUP_REMOVED lines=16> */
.L_x_7783:
        /* <DEDUP_REMOVED lines=16> */
.L_x_7784:
        /* <DEDUP_REMOVED lines=16> */
.L_x_7785:
        /* <DEDUP_REMOVED lines=11> */
.L_x_7767:
[----:B------:R-:W-:Y:S05]  /*10480*/  BSYNC B1 ;  /* 0x0000000000017941 */ /* 0x000fea0003800000 */
.L_x_7766:
[----:B------:R-:W2:Y:S02]  /*10490*/  LDL.LU R5, [R1+0x28] ;  /* 0x0000280001057983 */ /* 0x000ea40000300800 */
[----:B--2---:R-:W-:-:S07]  /*104a0*/  VIADD R0, R5, 0xfffffffd ;  /* 0xfffffffd05007836 */ /* 0x004fce0000000000 */
.L_x_7765:
[----:B------:R-:W-:Y:S05]  /*104b0*/  BSYNC B2 ;  /* 0x0000000000027941 */ /* 0x000fea0003800000 */
.L_x_7764:
[----:B------:R-:W-:-:S13]  /*104c0*/  ISETP.NE.AND P0, PT, R4, RZ, PT ;  /* 0x000000ff0400720c */ /* 0x000fda0003f05270 */
[----:B------:R-:W-:Y:S05]  /*104d0*/  @!P0 BRA `(.L_x_7763) ;  /* 0x0000001c00488947 */ /* 0x000fea0003800000 */
.L_x_7826:
        /* <DEDUP_REMOVED lines=13> */
[----:B0----5:R-:W-:Y:S01]  /*105b0*/  IMAD.MOV.U32 R8, RZ, RZ, R0 ;  /* 0x000000ffff087224 */ /* 0x021fe200078e0000 */
        /* <DEDUP_REMOVED lines=23> */
.L_x_7788:
        /* <DEDUP_REMOVED lines=9> */
.L_x_7877:
[----:B------:R-:W-:Y:S05]  /*107c0*/  BSYNC B2 ;  /* 0x0000000000027941 */ /* 0x000fea0003800000 */
.L_x_7789:
        /* <DEDUP_REMOVED lines=9> */
.L_x_7792:
[----:B------:R-:W-:Y:S05]  /*10860*/  BSYNC B2 ;  /* 0x0000000000027941 */ /* 0x000fea0003800000 */
.L_x_7791:
        /* <DEDUP_REMOVED lines=13> */
.L_x_7793:
        /* <DEDUP_REMOVED lines=14> */
.L_x_7878:
[----:B------:R-:W-:Y:S05]  /*10a20*/  BSYNC B2 ;  /* 0x0000000000027941 */ /* 0x000fea0003800000 */
.L_x_7794:
        /* <DEDUP_REMOVED lines=11> */
.L_x_7797:
[----:B------:R-:W-:Y:S05]  /*10ae0*/  BSYNC B2 ;  /* 0x0000000000027941 */ /* 0x000fea0003800000 */
.L_x_7796:
        /* <DEDUP_REMOVED lines=10> */
.L_x_7798:
        /* <DEDUP_REMOVED lines=16> */
.L_x_7799:
        /* <DEDUP_REMOVED lines=16> */
.L_x_7800:
        /* <DEDUP_REMOVED lines=16> */
.L_x_7801:
        /* <DEDUP_REMOVED lines=16> */
.L_x_7802:
        /* <DEDUP_REMOVED lines=16> */
.L_x_7803:
        /* <DEDUP_REMOVED lines=16> */
.L_x_7804:
        /* <DEDUP_REMOVED lines=16> */
.L_x_7805:
        /* <DEDUP_REMOVED lines=11> */
.L_x_7787:
[----:B------:R-:W-:Y:S05]  /*11340*/  BSYNC B1 ;  /* 0x0000000000017941 */ /* 0x000fea0003800000 */
.L_x_7786:
[----:B------:R-:W2:Y:S01]  /*11350*/  LDL R2, [R1+0x18] ;  /* 0x0000180001027983 */ /* 0x000ea20000100800 */
[----:B------:R-:W-:Y:S01]  /*11360*/  VIADD R6, R6, 0x1 ;  /* 0x0000000106067836 */ /* 0x000fe20000000000 */
[----:B------:R-:W-:Y:S04]  /*11370*/  BSSY B1, `(.L_x_7806) ;  /* 0x00000e5000017945 */ /* 0x000fe80003800000 */
[----:B------:R-:W-:-:S04]  /*11380*/  ISETP.NE.AND P0, PT, R6, 0x2, PT ;  /* 0x000000020600780c */ /* 0x000fc80003f05270 */
[----:B0----5:R-:W-:Y:S02]  /*11390*/  SEL R8, R6, RZ, P0 ;  /* 0x000000ff06087207 */ /* 0x021fe40000000000 */
        /* <DEDUP_REMOVED lines=31> */
.L_x_7808:
        /* <DEDUP_REMOVED lines=9> */
.L_x_7879:
[----:B------:R-:W-:Y:S05]  /*11620*/  BSYNC B2 ;  /* 0x0000000000027941 */ /* 0x000fea0003800000 */
.L_x_7809:
        /* <DEDUP_REMOVED lines=9> */
.L_x_7812:
[----:B------:R-:W-:Y:S05]  /*116c0*/  BSYNC B2 ;  /* 0x0000000000027941 */ /* 0x000fea0003800000 */
.L_x_7811:
        /* <DEDUP_REMOVED lines=14> */
.L_x_7813:
        /* <DEDUP_REMOVED lines=14> */
.L_x_7880:
[----:B------:R-:W-:Y:S05]  /*11890*/  BSYNC B2 ;  /* 0x0000000000027941 */ /* 0x000fea0003800000 */
.L_x_7814:
        /* <DEDUP_REMOVED lines=11> */
.L_x_7817:
[----:B------:R-:W-:Y:S05]  /*11950*/  BSYNC B2 ;  /* 0x0000000000027941 */ /* 0x000fea0003800000 */
.L_x_7816:
        /* <DEDUP_REMOVED lines=11> */
.L_x_7818:
        /* <DEDUP_REMOVED lines=16> */
.L_x_7819:
        /* <DEDUP_REMOVED lines=16> */
.L_x_7820:
        /* <DEDUP_REMOVED lines=16> */
.L_x_7821:
        /* <DEDUP_REMOVED lines=16> */
.L_x_7822:
        /* <DEDUP_REMOVED lines=16> */
.L_x_7823:
        /* <DEDUP_REMOVED lines=16> */
.L_x_7824:
        /* <DEDUP_REMOVED lines=16> */
.L_x_7825:
        /* <DEDUP_REMOVED lines=11> */
.L_x_7807:
[----:B------:R-:W-:Y:S05]  /*121c0*/  BSYNC B1 ;  /* 0x0000000000017941 */ /* 0x000fea0003800000 */
.L_x_7806:
[C---:B------:R-:W-:Y:S01]  /*121d0*/  ISETP.GT.AND P0, PT, R0.reuse, 0x1, PT ;  /* 0x000000010000780c */ /* 0x040fe20003f04270 */
[----:B------:R-:W-:-:S12]  /*121e0*/  VIADD R0, R0, 0xfffffffe ;  /* 0xfffffffe00007836 */ /* 0x000fd80000000000 */
[----:B------:R-:W-:Y:S05]  /*121f0*/  @P0 BRA `(.L_x_7826) ;  /* 0xffffffe000b80947 */ /* 0x000fea000383ffff */
.L_x_7763:
[----:B------:R-:W-:Y:S05]  /*12200*/  BSYNC B0 ;  /* 0x0000000000007941 */ /* 0x000fea0003800000 */
.L_x_7762:
        /* <DEDUP_REMOVED lines=24> */
.L_x_7828:
[----:B------:R-:W-:Y:S05]  /*12390*/  BSYNC B0 ;  /* 0x0000000000007941 */ /* 0x000fea0003800000 */
.L_x_7827:
[----:B------:R-:W-:-:S05]  /*123a0*/  SEL R0, R0, RZ, P0 ;  /* 0x000000ff00007207 */ /* 0x000fca0000000000 */
[----:B------:R2:W-:Y:S02]  /*123b0*/  STL [R1+0x8], R0 ;  /* 0x0000080001007387 */ /* 0x0005e40000100800 */
.L_x_7730:
[----:B------:R-:W-:Y:S05]  /*123c0*/  BSYNC B7 ;  /* 0x0000000000077941 */ /* 0x000fea0003800000 */
.L_x_7728:
        /* <DEDUP_REMOVED lines=13> */
.L_x_7829:
        /* <DEDUP_REMOVED lines=36> */
.L_x_7890:
[----:B------:R-:W-:Y:S02]  /*126e0*/  ULDC UR4, c[0x0][0xc38] ;  /* 0x00030e0000047ab9 */ /* 0x000fe40000000800 */
[----:B------:R-:W-:-:S04]  /*126f0*/  IMAD.U32 R4, RZ, RZ, UR4 ;  /* 0x00000004ff047e24 */ /* 0x000fc8000f8e00ff */
[----:B--2---:R-:W-:-:S04]  /*12700*/  IMAD R5, R14, R4, RZ ;  /* 0x000000040e057224 */ /* 0x004fc800078e02ff */
[----:B------:R-:W-:-:S05]  /*12710*/  IMAD.IADD R16, R16, 0x1, R5 ;  /* 0x0000000110107824 */ /* 0x000fca00078e0205 */
[----:B------:R-:W-:-:S13]  /*12720*/  ISETP.GT.AND P6, PT, R16, R0, PT ;  /* 0x000000001000720c */ /* 0x000fda0003fc4270 */
[----:B------:R-:W-:Y:S05]  /*12730*/  @P6 BRA `(.L_x_7832) ;  /* 0x00000000009c6947 */ /* 0x000fea0003800000 */
.L_x_7837:
        /* <DEDUP_REMOVED lines=14> */
.L_x_7835:
[----:B------:R-:W-:Y:S05]  /*12820*/  BSYNC B0 ;  /* 0x0000000000007941 */ /* 0x000fea0003800000 */
.L_x_7834:
        /* <DEDUP_REMOVED lines=14> */
[----:B------:R-:W1:Y:S02]  /*12910*/  SHFL.UP PT, R14, R6, 0x10, RZ ;  /* 0x06000000060e7989 */ /* 0x000e6400000e00ff */
[----:B-12---:R-:W-:-:S05]  /*12920*/  SEL R3, R14, RZ, P5 ;  /* 0x000000ff0e037207 */ /* 0x006fca0002800000 */
[----:B------:R-:W-:-:S05]  /*12930*/  IMAD.IADD R3, R6, 0x1, R3 ;  /* 0x0000000106037824 */ /* 0x000fca00078e0203 */
[----:B------:R1:W2:Y:S02]  /*12940*/  SHFL.IDX PT, R14, R3, 0x1f, 0x1f ;  /* 0x03e01f00030e7f89 */ /* 0x0002a400000e0000 */
.L_x_7898:
[----:B------:R-:W-:Y:S02]  /*12950*/  ULDC UR4, c[0x0][0xc38] ;  /* 0x00030e0000047ab9 */ /* 0x000fe40000000800 */
[----:B------:R-:W-:-:S04]  /*12960*/  IMAD.U32 R4, RZ, RZ, UR4 ;  /* 0x00000004ff047e24 */ /* 0x000fc8000f8e00ff */
[----:B--2---:R-:W-:-:S04]  /*12970*/  IMAD R5, R14, R4, RZ ;  /* 0x000000040e057224 */ /* 0x004fc800078e02ff */
[----:B------:R-:W-:-:S05]  /*12980*/  IMAD.IADD R16, R5, 0x1, R16 ;  /* 0x0000000105107824 */ /* 0x000fca00078e0210 */
[----:B------:R-:W-:-:S13]  /*12990*/  ISETP.GT.AND P6, PT, R16, R0, PT ;  /* 0x000000001000720c */ /* 0x000fda0003fc4270 */
[----:B------:R-:W-:Y:S05]  /*129a0*/  @!P6 BRA `(.L_x_7837) ;  /* 0xfffffffc0064e947 */ /* 0x000fea000383ffff */
.L_x_7832:
        /* <DEDUP_REMOVED lines=8> */
.L_x_7902:
[----:B------:R-:W-:Y:S01]  /*12a30*/  ISETP.NE.AND P0, PT, R5, RZ, PT ;  /* 0x000000ff0500720c */ /* 0x000fe20003f05270 */
[----:B------:R-:W-:-:S12]  /*12a40*/  IMAD.MOV.U32 R5, RZ, RZ, RZ ;  /* 0x000000ffff057224 */ /* 0x000fd800078e00ff */
[----:B------:R-:W-:Y:S05]  /*12a50*/  @!P0 BRA `(.L_x_7839) ;  /* 0x0000000000108947 */ /* 0x000fea0003800000 */
[----:B------:R-:W-:Y:S01]  /*12a60*/  UMOV UR4, 0xffffffff ;  /* 0xffffffff00047882 */ /* 0x000fe20000000000 */
[----:B------:R-:W-:Y:S02]  /*12a70*/  VIADD R12, R6, 0xffffffff ;  /* 0xffffffff060c7836 */ /* 0x000fe40000000000 */
[----:B------:R-:W-:Y:S05]  /*12a80*/  BRA.DIV UR4, `(.L_x_7840) ;  /* 0x0000001e049c7947 */ /* 0x000fea000b800000 */
[----:B------:R4:W0:Y:S02]  /*12a90*/  SHFL.IDX PT, R5, R3, R12, 0x1f ;  /* 0x00001f0c03057589 */ /* 0x00082400000e0000 */
.L_x_7839:
[----:B-12-4-:R-:W1:Y:S01]  /*12aa0*/  LDC.64 R2, c[0x0][0xc90] ;  /* 0x00032400ff027b82 */ /* 0x016e620000000a00 */
[----:B------:R-:W-:-:S04]  /*12ab0*/  IMAD.IADD R19, R6, 0x1, R19 ;  /* 0x0000000106137824 */ /* 0x000fc800078e0213 */
[----:B-1----:R-:W-:-:S05]  /*12ac0*/  IMAD.WIDE R2, R19, 0x4, R2 ;  /* 0x0000000413027825 */ /* 0x002fca00078e0202 */
[----:B0-----:R-:W3:Y:S01]  /*12ad0*/  LDG.E R7, desc[UR40][R2.64] ;  /* 0x0000002802077981 */ /* 0x001ee2000c1e1900 */
[----:B------:R-:W-:-:S04]  /*12ae0*/  IMAD R16, R5, R4, R16 ;  /* 0x0000000405107224 */ /* 0x000fc800078e0210 */
[----:B------:R-:W-:Y:S02]  /*12af0*/  IMAD.IADD R0, R0, 0x1, -R16 ;  /* 0x0000000100007824 */ /* 0x000fe400078e0a10 */
[----:B---3--:R-:W-:-:S05]  /*12b00*/  IMAD R6, R17, R7, RZ ;  /* 0x0000000711067224 */ /* 0x008fca00078e02ff */
        /* <DEDUP_REMOVED lines=59> */
.L_x_7833:
[----:B------:R-:W-:Y:S01]  /*12ec0*/  UMOV UR4, URZ ;  /* 0x0000003f00047c82 */ /* 0x000fe20008000000 */
[----:B------:R-:W-:Y:S01]  /*12ed0*/  UMOV UR5, URZ ;  /* 0x0000003f00057c82 */ /* 0x000fe20008000000 */
[----:B------:R-:W-:Y:S01]  /*12ee0*/  ULDC UR6, c[0x0][0xc3c] ;  /* 0x00030f0000067ab9 */ /* 0x000fe20000000800 */
[----:B------:R-:W-:Y:S02]  /*12ef0*/  IMAD.MOV.U32 R16, RZ, RZ, R0 ;  /* 0x000000ffff107224 */ /* 0x000fe400078e0000 */
[----:B------:R-:W-:Y:S02]  /*12f00*/  IMAD.U32 R17, RZ, RZ, UR4 ;  /* 0x00000004ff117e24 */ /* 0x000fe4000f8e00ff */
[----:B------:R-:W-:Y:S02]  /*12f10*/  IMAD.U32 R18, RZ, RZ, UR5 ;  /* 0x00000005ff127e24 */ /* 0x000fe4000f8e00ff */
[----:B------:R-:W-:-:S07]  /*12f20*/  IMAD.U32 R19, RZ, RZ, UR6 ;  /* 0x00000006ff137e24 */ /* 0x000fce000f8e00ff */
.L_x_7841:
        /* <DEDUP_REMOVED lines=12> */
.L_x_7830:
[----:B------:R-:W-:Y:S02]  /*12ff0*/  ULDC UR4, c[0x0][0xc3c] ;  /* 0x00030f0000047ab9 */ /* 0x000fe40000000800 */
[----:B----4-:R-:W-:-:S13]  /*13000*/  ISETP.GE.AND P0, PT, R19, UR4, PT ;  /* 0x0000000413007c0c */ /* 0x010fda000bf06270 */
[----:B------:R-:W-:Y:S05]  /*13010*/  @!P0 BRA `(.L_x_7842) ;  /* 0xffffff9c00d08947 */ /* 0x000fea000383ffff */
[----:B------:R-:W-:Y:S05]  /*13020*/  BSYNC B8 ;  /* 0x0000000000087941 */ /* 0x000fea0003800000 */
.L_x_7724:
        /* <DEDUP_REMOVED lines=12> */
.L_x_7905:
[----:B------:R-:W-:Y:S05]  /*130f0*/  BSYNC B0 ;  /* 0x0000000000007941 */ /* 0x000fea0003800000 */
.L_x_7843:
[----:B------:R-:W-:-:S03]  /*13100*/  UMOV UR4, 0xffffffff ;  /* 0xffffffff00047882 */ /* 0x000fc60000000000 */
[----:B------:R-:W-:Y:S05]  /*13110*/  BRA.DIV UR4, `(.L_x_7845) ;  /* 0x0000001a04347947 */ /* 0x000fea000b800000 */
[----:B------:R-:W2:Y:S02]  /*13120*/  S2R R2, SR_TID.X ;  /* 0x0000000000027919 */ /* 0x000ea40000002100 */
[----:B--2---:R-:W-:-:S04]  /*13130*/  SHF.R.U32.HI R2, RZ, 0x5, R2 ;  /* 0x00000005ff027819 */ /* 0x004fc80000011602 */
[----:B------:R-:W-:-:S05]  /*13140*/  LOP3.LUT R2, R2, 0x3, RZ, 0xc0, !PT ;  /* 0x0000000302027812 */ /* 0x000fca00078ec0ff */
[----:B------:R2:W3:Y:S02]  /*13150*/  SHFL.IDX PT, R14, R2, RZ, 0x1f ;  /* 0x00001fff020e7589 */ /* 0x0004e400000e0000 */
.L_x_7908:
[----:B---3--:R-:W-:Y:S01]  /*13160*/  ISETP.NE.AND P0, PT, R14, RZ, PT ;  /* 0x000000ff0e00720c */ /* 0x008fe20003f05270 */
[----:B------:R-:W-:-:S12]  /*13170*/  BSSY B0, `(.L_x_7846) ;  /* 0x0000027000007945 */ /* 0x000fd80003800000 */
[----:B------:R-:W-:Y:S05]  /*13180*/  @P0 BRA `(.L_x_7847) ;  /* 0x0000000000940947 */ /* 0x000fea0003800000 */
[----:B------:R-:W-:-:S03]  /*13190*/  UMOV UR4, 0xffffffff ;  /* 0xffffffff00047882 */ /* 0x000fc60000000000 */
[----:B------:R-:W-:Y:S05]  /*131a0*/  BRA.DIV UR4, `(.L_x_7848) ;  /* 0x0000001a04447947 */ /* 0x000fea000b800000 */
[----:B------:R-:W-:-:S13]  /*131b0*/  ELECT P6, URZ, PT ;  /* 0x00000000003f782f */ /* 0x000fda00038c0000 */
.L_x_7911:
[----:B------:R-:W-:Y:S05]  /*131c0*/  @!P6 BRA `(.L_x_7847) ;  /* 0x000000000084e947 */ /* 0x000fea0003800000 */
[----:B------:R-:W-:-:S06]  /*131d0*/  ULOP3.LUT UR4, UR36, 0x2, URZ, 0xfc, !UPT ;  /* 0x0000000224047892 */ /* 0x000fcc000f8efc3f */
[----:B--2---:R-:W-:-:S05]  /*131e0*/  IMAD.U32 R2, RZ, RZ, UR4 ;  /* 0x00000004ff027e24 */ /* 0x004fca000f8e00ff */
[----:B------:R-:W-:-:S13]  /*131f0*/  ISETP.NE.AND P2, PT, R2, 0x3, PT ;  /* 0x000000030200780c */ /* 0x000fda0003f45270 */
[----:B------:R-:W-:Y:S05]  /*13200*/  @!P2 BRA `(.L_x_7849) ;  /* 0x000000000004a947 */ /* 0x000fea0003800000 */
[----:B------:R-:W-:Y:S01]  /*13210*/  BPT.TRAP 0x1 ;  /* 0x000000040000795c */ /* 0x000fe20000300000 */
.L_x_7849:
        /* <DEDUP_REMOVED lines=14> */
.L_x_7912:
[----:B------:R-:W1:Y:S02]  /*13300*/  SYNCS.PHASECHK.TRANS64.TRYWAIT P0, [R7+URZ], R2 ;  /* 0x00000002070075a7 */ /* 0x000e64000800017f */
[----:B-1----:R-:W-:Y:S05]  /*13310*/  @!P0 BRA `(.L_x_7851) ;  /* 0x00000018001c8947 */ /* 0x002fea0003800000 */
.L_x_7913:
[----:B------:R-:W-:Y:S05]  /*13320*/  @!P2 BRA `(.L_x_7852) ;  /* 0x000000000004a947 */ /* 0x000fea0003800000 */
[----:B------:R-:W-:Y:S01]  /*13330*/  BPT.TRAP 0x1 ;  /* 0x000000040000795c */ /* 0x000fe20000300000 */
.L_x_7852:
[----:B------:R-:W2:Y:S01]  /*13340*/  LDL.LU R4, [R1+0x8] ;  /* 0x0000080001047983 */ /* 0x000ea20000300800 */
[----:B------:R-:W-:-:S04]  /*13350*/  VIADD R0, R0, 0x28c60 ;  /* 0x00028c6000007836 */ /* 0x000fc80000000000 */
[----:B--2---:R-:W-:-:S04]  /*13360*/  IMAD R4, R4, 0x8, R0 ;  /* 0x0000000804047824 */ /* 0x004fc800078e0200 */
[----:B------:R-:W2:Y:S02]  /*13370*/  SYNCS.PHASECHK.TRANS64.TRYWAIT P0, [R4+URZ], R5 ;  /* 0x00000005040075a7 */ /* 0x000ea4000800017f */
[----:B--2---:R-:W-:Y:S05]  /*13380*/  @!P0 BRA `(.L_x_7853) ;  /* 0x0000001800148947 */ /* 0x004fea0003800000 */
.L_x_7914:
[----:B------:R-:W-:-:S07]  /*13390*/  IMAD R3, R3, 0x8, R0 ;  /* 0x0000000803037824 */ /* 0x000fce00078e0200 */
.L_x_7854:
[----:B---3--:R3:W4:Y:S02]  /*133a0*/  SYNCS.PHASECHK.TRANS64.TRYWAIT P0, [R3+URZ], R2 ;  /* 0x00000002030075a7 */ /* 0x008724000800017f */
[----:B----4-:R-:W-:Y:S05]  /*133b0*/  @!P0 NANOSLEEP.SYNCS 0x989680 ;  /* 0x009896800000895d */ /* 0x010fea0003900000 */
[----:B------:R-:W4:Y:S02]  /*133c0*/  @!P0 SYNCS.PHASECHK.TRANS64 P0, [R3+URZ], R2 ;  /* 0x00000002030085a7 */ /* 0x000f24000800007f */
[----:B----4-:R-:W-:Y:S05]  /*133d0*/  @!P0 BRA `(.L_x_7854) ;  /* 0xfffffffc00f08947 */ /* 0x010fea000383ffff */
.L_x_7847:
[----:B------:R-:W-:Y:S05]  /*133e0*/  BSYNC B0 ;  /* 0x0000000000007941 */ /* 0x000fea0003800000 */
.L_x_7846:
[----:B------:R-:W-:Y:S05]  /*133f0*/  EXIT ;  /* 0x000000000000794d */ /* 0x000fea0003800000 */
.L_x_7665:
[----:B0-----:R-:W-:-:S04]  /*13400*/  IMAD.U32 R3, RZ, RZ, UR21 ;  /* 0x00000015ff037e24 */ /* 0x001fc8000f8e00ff */
[----:B------:R0:W1:Y:S03]  /*13410*/  SYNCS.PHASECHK.TRANS64.TRYWAIT P1, [R3+URZ+0x28c50], R0 ;  /* 0x028c5000030075a7 */ /* 0x000066000802017f */
[----:B-1----:R-:W-:Y:S05]  /*13420*/  @!P1 NANOSLEEP.SYNCS 0x989680 ;  /* 0x009896800000995d */ /* 0x002fea0003900000 */
[----:B------:R-:W1:Y:S02]  /*13430*/  @!P1 SYNCS.PHASECHK.TRANS64 P1, [R3+URZ+0x28c50], R0 ;  /* 0x028c5000030095a7 */ /* 0x000e64000802007f */
[----:B-1----:R-:W-:Y:S05]  /*13440*/  @!P1 BRA `(.L_x_7665) ;  /* 0xfffffffc00ec9947 */ /* 0x002fea000383ffff */
[----:B------:R-:W-:Y:S05]  /*13450*/  BRA `(.L_x_7855) ;  /* 0xfffffee400e87947 */ /* 0x000fea000383ffff */
.L_x_7670:
[----:B-1----:R-:W-:-:S04]  /*13460*/  IMAD.U32 R3, RZ, RZ, UR21 ;  /* 0x00000015ff037e24 */ /* 0x002fc8000f8e00ff */
[----:B------:R1:W2:Y:S03]  /*13470*/  SYNCS.PHASECHK.TRANS64.TRYWAIT P1, [R3+URZ+0x28c50], R0 ;  /* 0x028c5000030075a7 */ /* 0x0002a6000802017f */
[----:B--2---:R-:W-:Y:S05]  /*13480*/  @!P1 NANOSLEEP.SYNCS 0x989680 ;  /* 0x009896800000995d */ /* 0x004fea0003900000 */
[----:B------:R-:W2:Y:S02]  /*13490*/  @!P1 SYNCS.PHASECHK.TRANS64 P1, [R3+URZ+0x28c50], R0 ;  /* 0x028c5000030095a7 */ /* 0x000ea4000802007f */
[----:B--2---:R-:W-:Y:S05]  /*134a0*/  @!P1 BRA `(.L_x_7670) ;  /* 0xfffffffc00ec9947 */ /* 0x004fea000383ffff */
[----:B------:R-:W-:Y:S05]  /*134b0*/  BRA `(.L_x_7669) ;  /* 0xfffffef000e47947 */ /* 0x000fea000383ffff */
.L_x_7673:
[----:B0-----:R-:W-:-:S04]  /*134c0*/  IMAD.U32 R3, RZ, RZ, UR46 ;  /* 0x0000002eff037e24 */ /* 0x001fc8000f8e00ff */
[----:B------:R0:W1:Y:S03]  /*134d0*/  SYNCS.PHASECHK.TRANS64.TRYWAIT P1, [R3+URZ+0x28c00], R0 ;  /* 0x028c0000030075a7 */ /* 0x000066000802017f */
[----:B-1----:R-:W-:Y:S05]  /*134e0*/  @!P1 NANOSLEEP.SYNCS 0x989680 ;  /* 0x009896800000995d */ /* 0x002fea0003900000 */
[----:B------:R-:W1:Y:S02]  /*134f0*/  @!P1 SYNCS.PHASECHK.TRANS64 P1, [R3+URZ+0x28c00], R0 ;  /* 0x028c0000030095a7 */ /* 0x000e64000802007f */
[----:B-1----:R-:W-:Y:S05]  /*13500*/  @!P1 BRA `(.L_x_7673) ;  /* 0xfffffffc00ec9947 */ /* 0x002fea000383ffff */
[----:B------:R-:W-:Y:S05]  /*13510*/  BRA `(.L_x_7856) ;  /* 0xffffff0400707947 */ /* 0x000fea000383ffff */
.L_x_7677:
[----:B--2---:R2:W3:Y:S02]  /*13520*/  SYNCS.PHASECHK.TRANS64.TRYWAIT P1, [R7+URZ+0x28c30], R8 ;  /* 0x028c3008070075a7 */ /* 0x0044e4000802017f */
[----:B---3--:R-:W-:Y:S05]  /*13530*/  @!P1 NANOSLEEP.SYNCS 0x989680 ;  /* 0x009896800000995d */ /* 0x008fea0003900000 */
[----:B------:R-:W3:Y:S02]  /*13540*/  @!P1 SYNCS.PHASECHK.TRANS64 P1, [R7+URZ+0x28c30], R8 ;  /* 0x028c3008070095a7 */ /* 0x000ee4000802007f */
[----:B---3--:R-:W-:Y:S05]  /*13550*/  @!P1 BRA `(.L_x_7677) ;  /* 0xfffffffc00f09947 */ /* 0x008fea000383ffff */
[----:B------:R-:W-:Y:S05]  /*13560*/  BRA `(.L_x_7676) ;  /* 0xffffff04008c7947 */ /* 0x000fea000383ffff */
.L_x_7681:
[----:B----4-:R4:W0:Y:S02]  /*13570*/  SYNCS.PHASECHK.TRANS64.TRYWAIT P3, [R7+URZ+0x28c50], R8 ;  /* 0x028c5008070075a7 */ /* 0x010824000806017f */
[----:B0-----:R-:W-:Y:S05]  /*13580*/  @!P3 NANOSLEEP.SYNCS 0x989680 ;  /* 0x009896800000b95d */ /* 0x001fea0003900000 */
[----:B------:R-:W0:Y:S02]  /*13590*/  @!P3 SYNCS.PHASECHK.TRANS64 P3, [R7+URZ+0x28c50], R8 ;  /* 0x028c50080700b5a7 */ /* 0x000e24000806007f */
[----:B0-----:R-:W-:Y:S05]  /*135a0*/  @!P3 BRA `(.L_x_7681) ;  /* 0xfffffffc00f0b947 */ /* 0x001fea000383ffff */
[----:B------:R-:W-:Y:S05]  /*135b0*/  BRA `(.L_x_7680) ;  /* 0xffffff1800147947 */ /* 0x000fea000383ffff */
.L_x_7686:
[----:B--2---:R-:W-:-:S04]  /*135c0*/  IMAD.U32 R6, RZ, RZ, UR24 ;  /* 0x00000018ff067e24 */ /* 0x004fc8000f8e00ff */
[----:B------:R2:W3:Y:S03]  /*135d0*/  SYNCS.PHASECHK.TRANS64.TRYWAIT P3, [R6+URZ+0x28c30], R7 ;  /* 0x028c3007060075a7 */ /* 0x0004e6000806017f */
[----:B---3--:R-:W-:Y:S05]  /*135e0*/  @!P3 NANOSLEEP.SYNCS 0x989680 ;  /* 0x009896800000b95d */ /* 0x008fea0003900000 */
[----:B------:R-:W3:Y:S02]  /*135f0*/  @!P3 SYNCS.PHASECHK.TRANS64 P3, [R6+URZ+0x28c30], R7 ;  /* 0x028c30070600b5a7 */ /* 0x000ee4000806007f */
[----:B---3--:R-:W-:Y:S05]  /*13600*/  @!P3 BRA `(.L_x_7686) ;  /* 0xfffffffc00ecb947 */ /* 0x008fea000383ffff */
[----:B------:R-:W-:Y:S05]  /*13610*/  BRA `(.L_x_7685) ;  /* 0xffffff1c00147947 */ /* 0x000fea000383ffff */
.L_x_7690:
[----:B---3--:R3:W4:Y:S02]  /*13620*/  SYNCS.PHASECHK.TRANS64.TRYWAIT P3, [R170+URZ+0x28c50], R7 ;  /* 0x028c5007aa0075a7 */ /* 0x008724000806017f */
[----:B----4-:R-:W-:Y:S05]  /*13630*/  @!P3 NANOSLEEP.SYNCS 0x989680 ;  /* 0x009896800000b95d */ /* 0x010fea0003900000 */
[----:B------:R-:W4:Y:S02]  /*13640*/  @!P3 SYNCS.PHASECHK.TRANS64 P3, [R170+URZ+0x28c50], R7 ;  /* 0x028c5007aa00b5a7 */ /* 0x000f24000806007f */
[----:B----4-:R-:W-:Y:S05]  /*13650*/  @!P3 BRA `(.L_x_7690) ;  /* 0xfffffffc00f0b947 */ /* 0x010fea000383ffff */
[----:B------:R-:W-:Y:S05]  /*13660*/  BRA `(.L_x_7689) ;  /* 0xffffff3400887947 */ /* 0x000fea000383ffff */
.L_x_7696:
[----:B--2---:R-:W-:-:S04]  /*13670*/  IMAD.U32 R6, RZ, RZ, UR23 ;  /* 0x00000017ff067e24 */ /* 0x004fc8000f8e00ff */
[----:B------:R2:W4:Y:S03]  /*13680*/  SYNCS.PHASECHK.TRANS64.TRYWAIT P2, [R6+URZ+0x28c30], R7 ;  /* 0x028c3007060075a7 */ /* 0x000526000804017f */
[----:B----4-:R-:W-:Y:S05]  /*13690*/  @!P2 NANOSLEEP.SYNCS 0x989680 ;  /* 0x009896800000a95d */ /* 0x010fea0003900000 */
[----:B------:R-:W4:Y:S02]  /*136a0*/  @!P2 SYNCS.PHASECHK.TRANS64 P2, [R6+URZ+0x28c30], R7 ;  /* 0x028c30070600a5a7 */ /* 0x000f24000804007f */
[----:B----4-:R-:W-:Y:S05]  /*136b0*/  @!P2 BRA `(.L_x_7696) ;  /* 0xfffffffc00eca947 */ /* 0x010fea000383ffff */
[----:B------:R-:W-:Y:S05]  /*136c0*/  BRA `(.L_x_7695) ;  /* 0xffffff3800707947 */ /* 0x000fea000383ffff */
.L_x_7700:
[----:B---3--:R3:W4:Y:S02]  /*136d0*/  SYNCS.PHASECHK.TRANS64.TRYWAIT P2, [R170+URZ+0x28c50], R7 ;  /* 0x028c5007aa0075a7 */ /* 0x008724000804017f */
[----:B----4-:R-:W-:Y:S05]  /*136e0*/  @!P2 NANOSLEEP.SYNCS 0x989680 ;  /* 0x009896800000a95d */ /* 0x010fea0003900000 */
[----:B------:R-:W4:Y:S02]  /*136f0*/  @!P2 SYNCS.PHASECHK.TRANS64 P2, [R170+URZ+0x28c50], R7 ;  /* 0x028c5007aa00a5a7 */ /* 0x000f24000804007f */
[----:B----4-:R-:W-:Y:S05]  /*13700*/  @!P2 BRA `(.L_x_7700) ;  /* 0xfffffffc00f0a947 */ /* 0x010fea000383ffff */
[----:B------:R-:W-:Y:S05]  /*13710*/  BRA `(.L_x_7699) ;  /* 0xffffff4c00947947 */ /* 0x000fea000383ffff */
.L_x_7736:
        /* <DEDUP_REMOVED lines=11> */
.L_x_7858:
[----:B------:R-:W-:Y:S05]  /*137d0*/  BSYNC B0 ;  /* 0x0000000000007941 */ /* 0x000fea0003800000 */
.L_x_7857:
[----:B------:R-:W-:Y:S05]  /*137e0*/  BRA `(.L_x_7859) ;  /* 0xffffffa000f07947 */ /* 0x000fea000383ffff */
.L_x_7738:
[----:B------:R-:W-:Y:S01]  /*137f0*/  BSSY B0, `(.L_x_7860) ;  /* 0x0000006000007945 */ /* 0x000fe20003800000 */
[----:B------:R-:W-:-:S07]  /*13800*/  IMAD.MOV.U32 R15, RZ, RZ, -0x1 ;  /* 0xffffffffff0f7424 */ /* 0x000fce00078e00ff */
[----:B0123--:R-:W-:Y:S05]  /*13810*/  WARPSYNC.COLLECTIVE R15, `(.L_x_7861) ;  /* 0x000000000f0c7348 */ /* 0x00ffea0003c00000 */
[----:B------:R-:W-:Y:S02]  /*13820*/  ELECT P6, UR62, PT ;  /* 0x00000000003e782f */ /* 0x000fe400038c0000 */
[----:B------:R-:W-:Y:S01]  /*13830*/  MOV R14, UR62 ;  /* 0x0000003e000e7c02 */ /* 0x000fe20008000f00 */
[----:B0123--:R-:W-:Y:S10]  /*13840*/  ENDCOLLECTIVE ;  /* 0x000000000000791b */ /* 0x00fff40003800000 */
.L_x_7861:
[----:B------:R-:W-:Y:S05]  /*13850*/  BSYNC B0 ;  /* 0x0000000000007941 */ /* 0x000fea0003800000 */
.L_x_7860:
[----:B------:R-:W-:Y:S05]  /*13860*/  BRA `(.L_x_7862) ;  /* 0xffffffa000f87947 */ /* 0x000fea000383ffff */
.L_x_7740:
[----:B---3--:R3:W4:Y:S02]  /*13870*/  SYNCS.PHASECHK.TRANS64.TRYWAIT P0, [R0+URZ+0x28c40], R2 ;  /* 0x028c4002000075a7 */ /* 0x008724000800017f */
[----:B----4-:R-:W-:Y:S05]  /*13880*/  @!P0 NANOSLEEP.SYNCS 0x989680 ;  /* 0x009896800000895d */ /* 0x010fea0003900000 */
[----:B------:R-:W4:Y:S02]  /*13890*/  @!P0 SYNCS.PHASECHK.TRANS64 P0, [R0+URZ+0x28c40], R2 ;  /* 0x028c4002000085a7 */ /* 0x000f24000800007f */
[----:B----4-:R-:W-:Y:S05]  /*138a0*/  @!P0 BRA `(.L_x_7740) ;  /* 0xfffffffc00f08947 */ /* 0x010fea000383ffff */
[----:B------:R-:W-:Y:S05]  /*138b0*/  BRA `(.L_x_7863) ;  /* 0xffffffa400647947 */ /* 0x000fea000383ffff */
.L_x_7744:
[----:B------:R-:W-:Y:S02]  /*138c0*/  IMAD.MOV.U32 R13, RZ, RZ, R2 ;  /* 0x000000ffff0d7224 */ /* 0x000fe400078e0002 */
[----:B------:R-:W-:Y:S02]  /*138d0*/  IMAD.MOV.U32 R12, RZ, RZ, RZ ;  /* 0x000000ffff0c7224 */ /* 0x000fe400078e00ff */
[----:B------:R-:W-:Y:S02]  /*138e0*/  IMAD.MOV.U32 R11, RZ, RZ, 0x181f ;  /* 0x0000181fff0b7424 */ /* 0x000fe400078e00ff */
[----:B------:R-:W-:Y:S02]  /*138f0*/  IMAD.MOV.U32 R15, RZ, RZ, -0x1 ;  /* 0xffffffffff0f7424 */ /* 0x000fe400078e00ff */
[----:B-----5:R-:W-:Y:S02]  /*13900*/  IMAD R0, R6, R7, RZ ;  /* 0x0000000706007224 */ /* 0x020fe400078e02ff */
[----:B------:R-:W-:-:S07]  /*13910*/  IMAD R17, R17, 0x40, R8 ;  /* 0x0000004011117824 */ /* 0x000fce00078e0208 */
[----:B------:R-:W-:Y:S05]  /*13920*/  WARPSYNC.COLLECTIVE R15, `(.L_x_7864) ;  /* 0x000000000f087348 */ /* 0x000fea0003c00000 */
[----:B------:R0:W1:Y:S02]  /*13930*/  SHFL.IDX P6, R14, R13, R12, R11 ;  /* 0x0000000c0d0e7389 */ /* 0x00006400000c000b */
[----:B01----:R-:W-:Y:S01]  /*13940*/  ENDCOLLECTIVE ;  /* 0x000000000000791b */ /* 0x003fe20003800000 */
.L_x_7864:
[C---:B------:R-:W-:Y:S01]  /*13950*/  VIADD R7, R17.reuse, 0x10 ;  /* 0x0000001011077836 */ /* 0x040fe20000000000 */
[----:B------:R-:W-:Y:S01]  /*13960*/  ISETP.GE.AND P1, PT, R17, R0, PT ;  /* 0x000000001100720c */ /* 0x000fe20003f26270 */
[----:B------:R-:W-:Y:S02]  /*13970*/  IMAD.MOV.U32 R13, RZ, RZ, R3 ;  /* 0x000000ffff0d7224 */ /* 0x000fe400078e0003 */
[----:B------:R-:W-:-:S10]  /*13980*/  IMAD.MOV.U32 R4, RZ, RZ, R14 ;  /* 0x000000ffff047224 */ /* 0x000fd400078e000e */
[----:B------:R-:W-:Y:S05]  /*13990*/  WARPSYNC.COLLECTIVE R15, `(.L_x_7865) ;  /* 0x000000000f087348 */ /* 0x000fea0003c00000 */
[----:B------:R0:W1:Y:S02]  /*139a0*/  SHFL.IDX P6, R14, R13, R12, R11 ;  /* 0x0000000c0d0e7389 */ /* 0x00006400000c000b */
[----:B01----:R-:W-:Y:S01]  /*139b0*/  ENDCOLLECTIVE ;  /* 0x000000000000791b */ /* 0x003fe20003800000 */
.L_x_7865:
[----:B------:R-:W-:Y:S02]  /*139c0*/  IMAD.MOV.U32 R13, RZ, RZ, R2 ;  /* 0x000000ffff0d7224 */ /* 0x000fe400078e0002 */
[----:B------:R-:W-:Y:S02]  /*139d0*/  IMAD.MOV.U32 R12, RZ, RZ, 0x1 ;  /* 0x00000001ff0c7424 */ /* 0x000fe400078e00ff */
[----:B------:R-:W-:-:S07]  /*139e0*/  IMAD.MOV.U32 R5, RZ, RZ, R14 ;  /* 0x000000ffff057224 */ /* 0x000fce00078e000e */
[----:B------:R-:W-:Y:S05]  /*139f0*/  WARPSYNC.COLLECTIVE R15, `(.L_x_7866) ;  /* 0x000000000f087348 */ /* 0x000fea0003c00000 */
[----:B------:R0:W1:Y:S02]  /*13a00*/  SHFL.IDX P6, R14, R13, R12, R11 ;  /* 0x0000000c0d0e7389 */ /* 0x00006400000c000b */
[----:B01----:R-:W-:Y:S01]  /*13a10*/  ENDCOLLECTIVE ;  /* 0x000000000000791b */ /* 0x003fe20003800000 */
.L_x_7866:
        /* <DEDUP_REMOVED lines=15> */
.L_x_7867:
[----:B------:R-:W-:Y:S02]  /*13b10*/  IMAD.MOV.U32 R13, RZ, RZ, R2 ;  /* 0x000000ffff0d7224 */ /* 0x000fe400078e0002 */
[----:B------:R-:W-:Y:S02]  /*13b20*/  IMAD.MOV.U32 R12, RZ, RZ, 0x2 ;  /* 0x00000002ff0c7424 */ /* 0x000fe400078e00ff */
[----:B------:R-:W-:-:S07]  /*13b30*/  IMAD.MOV.U32 R5, RZ, RZ, R14 ;  /* 0x000000ffff057224 */ /* 0x000fce00078e000e */
[----:B------:R-:W-:Y:S05]  /*13b40*/  WARPSYNC.COLLECTIVE R15, `(.L_x_7868) ;  /* 0x000000000f087348 */ /* 0x000fea0003c00000 */
[----:B------:R0:W1:Y:S02]  /*13b50*/  SHFL.IDX P6, R14, R13, R12, R11 ;  /* 0x0000000c0d0e7389 */ /* 0x00006400000c000b */
[----:B01----:R-:W-:Y:S01]  /*13b60*/  ENDCOLLECTIVE ;  /* 0x000000000000791b */ /* 0x003fe20003800000 */
.L_x_7868:
        /* <DEDUP_REMOVED lines=10> */
[----:B0-----:R-:W-:-:S05]  /*13c10*/  VIADD R4, R17, 0x20 ;  /* 0x0000002011047836 */ /* 0x001fca0000000000 */
[----:B------:R-:W-:Y:S01]  /*13c20*/  ISETP.GE.AND P1, PT, R4, R0, PT ;  /* 0x000000000400720c */ /* 0x000fe20003f26270 */
[----:B------:R-:W-:-:S12]  /*13c30*/  IMAD.MOV.U32 R4, RZ, RZ, R14 ;  /* 0x000000ffff047224 */ /* 0x000fd800078e000e */
[----:B------:R-:W-:Y:S05]  /*13c40*/  WARPSYNC.COLLECTIVE R15, `(.L_x_7869) ;  /* 0x000000000f087348 */ /* 0x000fea0003c00000 */
[----:B------:R0:W1:Y:S02]  /*13c50*/  SHFL.IDX P6, R14, R13, R12, R11 ;  /* 0x0000000c0d0e7389 */ /* 0x00006400000c000b */
[----:B01----:R-:W-:Y:S01]  /*13c60*/  ENDCOLLECTIVE ;  /* 0x000000000000791b */ /* 0x003fe20003800000 */
.L_x_7869:
[----:B------:R-:W-:Y:S02]  /*13c70*/  IMAD.MOV.U32 R13, RZ, RZ, R2 ;  /* 0x000000ffff0d7224 */ /* 0x000fe400078e0002 */
[----:B------:R-:W-:Y:S02]  /*13c80*/  IMAD.MOV.U32 R12, RZ, RZ, 0x3 ;  /* 0x00000003ff0c7424 */ /* 0x000fe400078e00ff */
[----:B------:R-:W-:-:S07]  /*13c90*/  IMAD.MOV.U32 R5, RZ, RZ, R14 ;  /* 0x000000ffff057224 */ /* 0x000fce00078e000e */
[----:B------:R-:W-:Y:S05]  /*13ca0*/  WARPSYNC.COLLECTIVE R15, `(.L_x_7870) ;  /* 0x000000000f087348 */ /* 0x000fea0003c00000 */
[----:B------:R0:W1:Y:S02]  /*13cb0*/  SHFL.IDX P6, R14, R13, R12, R11 ;  /* 0x0000000c0d0e7389 */ /* 0x00006400000c000b */
[----:B01----:R-:W-:Y:S01]  /*13cc0*/  ENDCOLLECTIVE ;  /* 0x000000000000791b */ /* 0x003fe20003800000 */
.L_x_7870:
        /* <DEDUP_REMOVED lines=14> */
.L_x_7871:
[----:B------:R-:W-:Y:S01]  /*13db0*/  IMAD.MOV.U32 R3, RZ, RZ, R14 ;  /* 0x000000ffff037224 */ /* 0x000fe200078e000e */
[----:B------:R-:W-:Y:S06]  /*13dc0*/  BRA `(.L_x_7872) ;  /* 0xffffffa800d07947 */ /* 0x000fec000383ffff */
.L_x_7747:
[----:B0-----:R-:W2:Y:S02]  /*13dd0*/  LDL R2, [R1+0x4] ;  /* 0x0000040001027983 */ /* 0x001ea40000100800 */
[----:B--2---:R0:W1:Y:S02]  /*13de0*/  SYNCS.PHASECHK.TRANS64.TRYWAIT P0, [R2+URZ+0x28c20], R0 ;  /* 0x028c2000020075a7 */ /* 0x004064000800017f */
[----:B-1----:R-:W-:Y:S05]  /*13df0*/  @!P0 NANOSLEEP.SYNCS 0x989680 ;  /* 0x009896800000895d */ /* 0x002fea0003900000 */
[----:B------:R-:W1:Y:S02]  /*13e00*/  @!P0 SYNCS.PHASECHK.TRANS64 P0, [R2+URZ+0x28c20], R0 ;  /* 0x028c2000020085a7 */ /* 0x000e64000800007f */
[----:B-1----:R-:W-:Y:S05]  /*13e10*/  @!P0 BRA `(.L_x_7747) ;  /* 0xfffffffc00ec8947 */ /* 0x002fea000383ffff */
[----:B------:R-:W-:Y:S05]  /*13e20*/  BRA `(.L_x_7873) ;  /* 0xffffffac00307947 */ /* 0x000fea000383ffff */
.L_x_7751:
[----:B0-----:R0:W1:Y:S02]  /*13e30*/  SYNCS.PHASECHK.TRANS64.TRYWAIT P0, [R0+URZ+0x28c60], R2 ;  /* 0x028c6002000075a7 */ /* 0x001064000800017f */
[----:B-1----:R-:W-:Y:S05]  /*13e40*/  @!P0 NANOSLEEP.SYNCS 0x989680 ;  /* 0x009896800000895d */ /* 0x002fea0003900000 */
[----:B------:R-:W1:Y:S02]  /*13e50*/  @!P0 SYNCS.PHASECHK.TRANS64 P0, [R0+URZ+0x28c60], R2 ;  /* 0x028c6002000085a7 */ /* 0x000e64000800007f */
[----:B-1----:R-:W-:Y:S05]  /*13e60*/  @!P0 BRA `(.L_x_7751) ;  /* 0xfffffffc00f08947 */ /* 0x002fea000383ffff */
[----:B------:R-:W-:Y:S05]  /*13e70*/  BRA `(.L_x_7874) ;  /* 0xffffffac00607947 */ /* 0x000fea000383ffff */
.L_x_7770:
[----:B-1----:R1:W2:Y:S02]  /*13e80*/  SYNCS.PHASECHK.TRANS64.TRYWAIT P0, [R3+URZ+0x28c40], R2 ;  /* 0x028c4002030075a7 */ /* 0x0022a4000800017f */
[----:B--2---:R-:W-:Y:S05]  /*13e90*/  @!P0 NANOSLEEP.SYNCS 0x989680 ;  /* 0x009896800000895d */ /* 0x004fea0003900000 */
[----:B------:R-:W2:Y:S02]  /*13ea0*/  @!P0 SYNCS.PHASECHK.TRANS64 P0, [R3+URZ+0x28c40], R2 ;  /* 0x028c4002030085a7 */ /* 0x000ea4000800007f */
[----:B--2---:R-:W-:Y:S05]  /*13eb0*/  @!P0 BRA `(.L_x_7770) ;  /* 0xfffffffc00f08947 */ /* 0x004fea000383ffff */
[----:B------:R-:W-:Y:S05]  /*13ec0*/  BRA `(.L_x_7875) ;  /* 0xffffffb800847947 */ /* 0x000fea000383ffff */
.L_x_7775:
[----:B0-----:R0:W2:Y:S02]  /*13ed0*/  SYNCS.PHASECHK.TRANS64.TRYWAIT P0, [R3+URZ+0x28c60], R2 ;  /* 0x028c6002030075a7 */ /* 0x0010a4000800017f */
[----:B--2---:R-:W-:Y:S05]  /*13ee0*/  @!P0 NANOSLEEP.SYNCS 0x989680 ;  /* 0x009896800000895d */ /* 0x004fea0003900000 */
[----:B------:R-:W2:Y:S02]  /*13ef0*/  @!P0 SYNCS.PHASECHK.TRANS64 P0, [R3+URZ+0x28c60], R2 ;  /* 0x028c6002030085a7 */ /* 0x000ea4000800007f */
[----:B--2---:R-:W-:Y:S05]  /*13f00*/  @!P0 BRA `(.L_x_7775) ;  /* 0xfffffffc00f08947 */ /* 0x004fea000383ffff */
[----:B------:R-:W-:Y:S05]  /*13f10*/  BRA `(.L_x_7876) ;  /* 0xffffffbc000c7947 */ /* 0x000fea000383ffff */
.L_x_7790:
[----:B0-----:R0:W1:Y:S02]  /*13f20*/  SYNCS.PHASECHK.TRANS64.TRYWAIT P0, [R4+URZ+0x28c40], R2 ;  /* 0x028c4002040075a7 */ /* 0x001064000800017f */
[----:B-1----:R-:W-:Y:S05]  /*13f30*/  @!P0 NANOSLEEP.SYNCS 0x989680 ;  /* 0x009896800000895d */ /* 0x002fea0003900000 */
[----:B------:R-:W1:Y:S02]  /*13f40*/  @!P0 SYNCS.PHASECHK.TRANS64 P0, [R4+URZ+0x28c40], R2 ;  /* 0x028c4002040085a7 */ /* 0x000e64000800007f */
[----:B-1----:R-:W-:Y:S05]  /*13f50*/  @!P0 BRA `(.L_x_7790) ;  /* 0xfffffffc00f08947 */ /* 0x002fea000383ffff */
[----:B------:R-:W-:Y:S05]  /*13f60*/  BRA `(.L_x_7877) ;  /* 0xffffffc800147947 */ /* 0x000fea000383ffff */
.L_x_7795:
[----:B-1----:R1:W2:Y:S02]  /*13f70*/  SYNCS.PHASECHK.TRANS64.TRYWAIT P0, [R4+URZ+0x28c60], R2 ;  /* 0x028c6002040075a7 */ /* 0x0022a4000800017f */
[----:B--2---:R-:W-:Y:S05]  /*13f80*/  @!P0 NANOSLEEP.SYNCS 0x989680 ;  /* 0x009896800000895d */ /* 0x004fea0003900000 */
[----:B------:R-:W2:Y:S02]  /*13f90*/  @!P0 SYNCS.PHASECHK.TRANS64 P0, [R4+URZ+0x28c60], R2 ;  /* 0x028c6002040085a7 */ /* 0x000ea4000800007f */
[----:B--2---:R-:W-:Y:S05]  /*13fa0*/  @!P0 BRA `(.L_x_7795) ;  /* 0xfffffffc00f08947 */ /* 0x004fea000383ffff */
[----:B------:R-:W-:Y:S05]  /*13fb0*/  BRA `(.L_x_7878) ;  /* 0xffffffc800987947 */ /* 0x000fea000383ffff */
.L_x_7810:
[----:B-1----:R1:W2:Y:S02]  /*13fc0*/  SYNCS.PHASECHK.TRANS64.TRYWAIT P0, [R4+URZ+0x28c40], R2 ;  /* 0x028c4002040075a7 */ /* 0x0022a4000800017f */
[----:B--2---:R-:W-:Y:S05]  /*13fd0*/  @!P0 NANOSLEEP.SYNCS 0x989680 ;  /* 0x009896800000895d */ /* 0x004fea0003900000 */
[----:B------:R-:W2:Y:S02]  /*13fe0*/  @!P0 SYNCS.PHASECHK.TRANS64 P0, [R4+URZ+0x28c40], R2 ;  /* 0x028c4002040085a7 */ /* 0x000ea4000800007f */
[----:B--2---:R-:W-:Y:S05]  /*13ff0*/  @!P0 BRA `(.L_x_7810) ;  /* 0xfffffffc00f08947 */ /* 0x004fea000383ffff */
[----:B------:R-:W-:Y:S05]  /*14000*/  BRA `(.L_x_7879) ;  /* 0xffffffd400847947 */ /* 0x000fea000383ffff */
.L_x_7815:
[----:B0-----:R0:W2:Y:S02]  /*14010*/  SYNCS.PHASECHK.TRANS64.TRYWAIT P0, [R4+URZ+0x28c60], R2 ;  /* 0x028c6002040075a7 */ /* 0x0010a4000800017f */
[----:B--2---:R-:W-:Y:S05]  /*14020*/  @!P0 NANOSLEEP.SYNCS 0x989680 ;  /* 0x009896800000895d */ /* 0x004fea0003900000 */
[----:B------:R-:W2:Y:S02]  /*14030*/  @!P0 SYNCS.PHASECHK.TRANS64 P0, [R4+URZ+0x28c60], R2 ;  /* 0x028c6002040085a7 */ /* 0x000ea4000800007f */
[----:B--2---:R-:W-:Y:S05]  /*14040*/  @!P0 BRA `(.L_x_7815) ;  /* 0xfffffffc00f08947 */ /* 0x004fea000383ffff */
[----:B------:R-:W-:Y:S05]  /*14050*/  BRA `(.L_x_7880) ;  /* 0xffffffd8000c7947 */ /* 0x000fea000383ffff */
.L_x_7831:
        /* <DEDUP_REMOVED lines=8> */
.L_x_7882:
[----:B------:R-:W-:Y:S05]  /*140e0*/  BSYNC B0 ;  /* 0x0000000000007941 */ /* 0x000fea0003800000 */
.L_x_7881:
        /* <DEDUP_REMOVED lines=9> */
.L_x_7883:
        /* <DEDUP_REMOVED lines=18> */
.L_x_7884:
[----:B------:R-:W-:Y:S01]  /*142a0*/  IMAD.MOV.U32 R12, RZ, RZ, 0x2 ;  /* 0x00000002ff0c7424 */ /* 0x000fe200078e00ff */
[----:B------:R-:W-:-:S05]  /*142b0*/  SEL R5, R14, RZ, P1 ;  /* 0x000000ff0e057207 */ /* 0x000fca0000800000 */
[----:B------:R-:W-:-:S04]  /*142c0*/  IMAD.IADD R3, R2, 0x1, R5 ;  /* 0x0000000102037824 */ /* 0x000fc800078e0205 */
[----:B------:R-:W-:-:S07]  /*142d0*/  IMAD.MOV.U32 R13, RZ, RZ, R3 ;  /* 0x000000ffff0d7224 */ /* 0x000fce00078e0003 */
[----:B------:R-:W-:Y:S05]  /*142e0*/  WARPSYNC.COLLECTIVE R15, `(.L_x_7885) ;  /* 0x000000000f087348 */ /* 0x000fea0003c00000 */
[----:B------:R0:W1:Y:S02]  /*142f0*/  SHFL.UP P6, R14, R13, R12, R11 ;  /* 0x0400000c0d0e7389 */ /* 0x00006400000c000b */
[----:B01----:R-:W-:Y:S01]  /*14300*/  ENDCOLLECTIVE ;  /* 0x000000000000791b */ /* 0x003fe20003800000 */
.L_x_7885:
[----:B------:R-:W-:Y:S01]  /*14310*/  IMAD.MOV.U32 R12, RZ, RZ, 0x4 ;  /* 0x00000004ff0c7424 */ /* 0x000fe200078e00ff */
[----:B------:R-:W-:-:S05]  /*14320*/  SEL R14, R14, RZ, P2 ;  /* 0x000000ff0e0e7207 */ /* 0x000fca0001000000 */
[----:B------:R-:W-:-:S04]  /*14330*/  IMAD.IADD R3, R3, 0x1, R14 ;  /* 0x0000000103037824 */ /* 0x000fc800078e020e */
[----:B------:R-:W-:-:S07]  /*14340*/  IMAD.MOV.U32 R13, RZ, RZ, R3 ;  /* 0x000000ffff0d7224 */ /* 0x000fce00078e0003 */
[----:B------:R-:W-:Y:S05]  /*14350*/  WARPSYNC.COLLECTIVE R15, `(.L_x_7886) ;  /* 0x000000000f087348 */ /* 0x000fea0003c00000 */
[----:B------:R0:W1:Y:S02]  /*14360*/  SHFL.UP P6, R14, R13, R12, R11 ;  /* 0x0400000c0d0e7389 */ /* 0x00006400000c000b */
[----:B01----:R-:W-:Y:S01]  /*14370*/  ENDCOLLECTIVE ;  /* 0x000000000000791b */ /* 0x003fe20003800000 */
.L_x_7886:
[----:B------:R-:W-:Y:S01]  /*14380*/  IMAD.MOV.U32 R12, RZ, RZ, 0x8 ;  /* 0x00000008ff0c7424 */ /* 0x000fe200078e00ff */
[----:B------:R-:W-:-:S05]  /*14390*/  SEL R14, R14, RZ, P3 ;  /* 0x000000ff0e0e7207 */ /* 0x000fca0001800000 */
[----:B------:R-:W-:-:S04]  /*143a0*/  IMAD.IADD R3, R3, 0x1, R14 ;  /* 0x0000000103037824 */ /* 0x000fc800078e020e */
[----:B------:R-:W-:-:S07]  /*143b0*/  IMAD.MOV.U32 R13, RZ, RZ, R3 ;  /* 0x000000ffff0d7224 */ /* 0x000fce00078e0003 */
[----:B------:R-:W-:Y:S05]  /*143c0*/  WARPSYNC.COLLECTIVE R15, `(.L_x_7887) ;  /* 0x000000000f087348 */ /* 0x000fea0003c00000 */
[----:B------:R0:W1:Y:S02]  /*143d0*/  SHFL.UP P6, R14, R13, R12, R11 ;  /* 0x0400000c0d0e7389 */ /* 0x00006400000c000b */
[----:B01----:R-:W-:Y:S01]  /*143e0*/  ENDCOLLECTIVE ;  /* 0x000000000000791b */ /* 0x003fe20003800000 */
.L_x_7887:
[----:B------:R-:W-:Y:S01]  /*143f0*/  IMAD.MOV.U32 R12, RZ, RZ, 0x10 ;  /* 0x00000010ff0c7424 */ /* 0x000fe200078e00ff */
[----:B------:R-:W-:-:S05]  /*14400*/  SEL R14, R14, RZ, P4 ;  /* 0x000000ff0e0e7207 */ /* 0x000fca0002000000 */
[----:B------:R-:W-:-:S04]  /*14410*/  IMAD.IADD R3, R3, 0x1, R14 ;  /* 0x0000000103037824 */ /* 0x000fc800078e020e */
[----:B------:R-:W-:-:S07]  /*14420*/  IMAD.MOV.U32 R13, RZ, RZ, R3 ;  /* 0x000000ffff0d7224 */ /* 0x000fce00078e0003 */
[----:B------:R-:W-:Y:S05]  /*14430*/  WARPSYNC.COLLECTIVE R15, `(.L_x_7888) ;  /* 0x000000000f087348 */ /* 0x000fea0003c00000 */
[----:B------:R0:W1:Y:S02]  /*14440*/  SHFL.UP P6, R14, R13, R12, R11 ;  /* 0x0400000c0d0e7389 */ /* 0x00006400000c000b */
[----:B01----:R-:W-:Y:S01]  /*14450*/  ENDCOLLECTIVE ;  /* 0x000000000000791b */ /* 0x003fe20003800000 */
.L_x_7888:
        /* <DEDUP_REMOVED lines=8> */
.L_x_7889:
[----:B------:R-:W-:Y:S05]  /*144e0*/  BRA `(.L_x_7890) ;  /* 0xffffffe0007c7947 */ /* 0x000fea000383ffff */
.L_x_7836:
        /* <DEDUP_REMOVED lines=8> */
.L_x_7892:
[----:B------:R-:W-:Y:S05]  /*14570*/  BSYNC B0 ;  /* 0x0000000000007941 */ /* 0x000fea0003800000 */
.L_x_7891:
        /* <DEDUP_REMOVED lines=8> */
.L_x_7893:
[----:B------:R-:W-:Y:S01]  /*14600*/  IMAD.MOV.U32 R12, RZ, RZ, 0x4 ;  /* 0x00000004ff0c7424 */ /* 0x000fe200078e00ff */
[----:B------:R-:W-:-:S05]  /*14610*/  SEL R4, R14, RZ, P2 ;  /* 0x000000ff0e047207 */ /* 0x000fca0001000000 */
[----:B------:R-:W-:-:S04]  /*14620*/  IMAD.IADD R4, R13, 0x1, R4 ;  /* 0x000000010d047824 */ /* 0x000fc800078e0204 */
[----:B------:R-:W-:-:S07]  /*14630*/  IMAD.MOV.U32 R13, RZ, RZ, R4 ;  /* 0x000000ffff0d7224 */ /* 0x000fce00078e0004 */
[----:B------:R-:W-:Y:S05]  /*14640*/  WARPSYNC.COLLECTIVE R15, `(.L_x_7894) ;  /* 0x000000000f087348 */ /* 0x000fea0003c00000 */
[----:B------:R0:W1:Y:S02]  /*14650*/  SHFL.UP P6, R14, R13, R12, R11 ;  /* 0x0400000c0d0e7389 */ /* 0x00006400000c000b */
[----:B01----:R-:W-:Y:S01]  /*14660*/  ENDCOLLECTIVE ;  /* 0x000000000000791b */ /* 0x003fe20003800000 */
.L_x_7894:
[----:B------:R-:W-:Y:S01]  /*14670*/  IMAD.MOV.U32 R12, RZ, RZ, 0x8 ;  /* 0x00000008ff0c7424 */ /* 0x000fe200078e00ff */
[----:B------:R-:W-:-:S05]  /*14680*/  SEL R5, R14, RZ, P3 ;  /* 0x000000ff0e057207 */ /* 0x000fca0001800000 */
[----:B------:R-:W-:-:S04]  /*14690*/  IMAD.IADD R5, R4, 0x1, R5 ;  /* 0x0000000104057824 */ /* 0x000fc800078e0205 */
[----:B------:R-:W-:-:S07]  /*146a0*/  IMAD.MOV.U32 R13, RZ, RZ, R5 ;  /* 0x000000ffff0d7224 */ /* 0x000fce00078e0005 */
[----:B------:R-:W-:Y:S05]  /*146b0*/  WARPSYNC.COLLECTIVE R15, `(.L_x_7895) ;  /* 0x000000000f087348 */ /* 0x000fea0003c00000 */
[----:B------:R0:W1:Y:S02]  /*146c0*/  SHFL.UP P6, R14, R13, R12, R11 ;  /* 0x0400000c0d0e7389 */ /* 0x00006400000c000b */
[----:B01----:R-:W-:Y:S01]  /*146d0*/  ENDCOLLECTIVE ;  /* 0x000000000000791b */ /* 0x003fe20003800000 */
.L_x_7895:
[----:B------:R-:W-:Y:S01]  /*146e0*/  IMAD.MOV.U32 R12, RZ, RZ, 0x10 ;  /* 0x00000010ff0c7424 */ /* 0x000fe200078e00ff */
[----:B------:R-:W-:-:S05]  /*146f0*/  SEL R6, R14, RZ, P4 ;  /* 0x000000ff0e067207 */ /* 0x000fca0002000000 */
[----:B------:R-:W-:-:S04]  /*14700*/  IMAD.IADD R6, R5, 0x1, R6 ;  /* 0x0000000105067824 */ /* 0x000fc800078e0206 */
[----:B------:R-:W-:-:S07]  /*14710*/  IMAD.MOV.U32 R13, RZ, RZ, R6 ;  /* 0x000000ffff0d7224 */ /* 0x000fce00078e0006 */
[----:B------:R-:W-:Y:S05]  /*14720*/  WARPSYNC.COLLECTIVE R15, `(.L_x_7896) ;  /* 0x000000000f087348 */ /* 0x000fea0003c00000 */
[----:B------:R0:W1:Y:S02]  /*14730*/  SHFL.UP P6, R14, R13, R12, R11 ;  /* 0x0400000c0d0e7389 */ /* 0x00006400000c000b */
[----:B01----:R-:W-:Y:S01]  /*14740*/  ENDCOLLECTIVE ;  /* 0x000000000000791b */ /* 0x003fe20003800000 */
.L_x_7896:
        /* <DEDUP_REMOVED lines=8> */
.L_x_7897:
[----:B------:R-:W-:Y:S05]  /*147d0*/  BRA `(.L_x_7898) ;  /* 0xffffffe0005c7947 */ /* 0x000fea000383ffff */
.L_x_7838:
[----:B------:R-:W-:Y:S01]  /*147e0*/  BSSY B0, `(.L_x_7899) ;  /* 0x0000006000007945 */ /* 0x000fe20003800000 */
[----:B------:R-:W-:Y:S01]  /*147f0*/  PLOP3.LUT P6, PT, P6, PT, PT, 0x8, 0x0 ;  /* 0x000000000000781c */ /* 0x000fe200037ce170 */
[----:B------:R-:W-:-:S12]  /*14800*/  IMAD.MOV.U32 R15, RZ, RZ, -0x1 ;  /* 0xffffffffff0f7424 */ /* 0x000fd800078e00ff */
[----:B01---5:R-:W-:Y:S05]  /*14810*/  WARPSYNC.COLLECTIVE R15, `(.L_x_7900) ;  /* 0x000000000f087348 */ /* 0x023fea0003c00000 */
[----:B------:R-:W-:Y:S01]  /*14820*/  VOTE.ANY R14, PT, P6 ;  /* 0x00000000000e7806 */ /* 0x000fe200030e0100 */
[----:B01---5:R-:W-:Y:S06]  /*14830*/  ENDCOLLECTIVE ;  /* 0x000000000000791b */ /* 0x023fec0003800000 */
.L_x_7900:
[----:B------:R-:W-:Y:S05]  /*14840*/  BSYNC B0 ;  /* 0x0000000000007941 */ /* 0x000fea0003800000 */
.L_x_7899:
        /* <DEDUP_REMOVED lines=9> */
.L_x_7901:
[----:B------:R-:W-:Y:S01]  /*148e0*/  IMAD.MOV.U32 R17, RZ, RZ, R14 ;  /* 0x000000ffff117224 */ /* 0x000fe200078e000e */
[----:B------:R-:W-:Y:S06]  /*148f0*/  BRA `(.L_x_7902) ;  /* 0xffffffe0004c7947 */ /* 0x000fec000383ffff */
.L_x_7840:
[----:B------:R-:W-:Y:S01]  /*14900*/  BSSY B0, `(.L_x_7903) ;  /* 0x0000007000007945 */ /* 0x000fe20003800000 */
[----:B------:R-:W-:Y:S02]  /*14910*/  IMAD.MOV.U32 R13, RZ, RZ, R3 ;  /* 0x000000ffff0d7224 */ /* 0x000fe400078e0003 */
[----:B------:R-:W-:Y:S02]  /*14920*/  IMAD.MOV.U32 R11, RZ, RZ, 0x1f ;  /* 0x0000001fff0b7424 */ /* 0x000fe400078e00ff */
[----:B------:R-:W-:-:S07]  /*14930*/  IMAD.MOV.U32 R15, RZ, RZ, -0x1 ;  /* 0xffffffffff0f7424 */ /* 0x000fce00078e00ff */
[----:B0123-5:R-:W-:Y:S05]  /*14940*/  WARPSYNC.COLLECTIVE R15, `(.L_x_7904) ;  /* 0x000000000f087348 */ /* 0x02ffea0003c00000 */
[----:B------:R4:W0:Y:S02]  /*14950*/  SHFL.IDX P6, R14, R13, R12, R11 ;  /* 0x0000000c0d0e7389 */ /* 0x00082400000c000b */
[----:B012345:R-:W-:Y:S01]  /*14960*/  ENDCOLLECTIVE ;  /* 0x000000000000791b */ /* 0x03ffe20003800000 */
.L_x_7904:
[----:B------:R-:W-:Y:S05]  /*14970*/  BSYNC B0 ;  /* 0x0000000000007941 */ /* 0x000fea0003800000 */
.L_x_7903:
[----:B------:R-:W-:Y:S01]  /*14980*/  IMAD.MOV.U32 R5, RZ, RZ, R14 ;  /* 0x000000ffff057224 */ /* 0x000fe200078e000e */
[----:B------:R-:W-:Y:S06]  /*14990*/  BRA `(.L_x_7839) ;  /* 0xffffffe000407947 */ /* 0x000fec000383ffff */
.L_x_7844:
[----:B-1----:R1:W2:Y:S02]  /*149a0*/  SYNCS.PHASECHK.TRANS64.TRYWAIT P0, [R0+URZ+0x28c20], R3 ;  /* 0x028c2003000075a7 */ /* 0x0022a4000800017f */
[----:B--2---:R-:W-:Y:S05]  /*149b0*/  @!P0 NANOSLEEP.SYNCS 0x989680 ;  /* 0x009896800000895d */ /* 0x004fea0003900000 */
[----:B------:R-:W2:Y:S02]  /*149c0*/  @!P0 SYNCS.PHASECHK.TRANS64 P0, [R0+URZ+0x28c20], R3 ;  /* 0x028c2003000085a7 */ /* 0x000ea4000800007f */
[----:B--2---:R-:W-:Y:S05]  /*149d0*/  @!P0 BRA `(.L_x_7844) ;  /* 0xfffffffc00f08947 */ /* 0x004fea000383ffff */
[----:B------:R-:W-:Y:S05]  /*149e0*/  BRA `(.L_x_7905) ;  /* 0xffffffe400c07947 */ /* 0x000fea000383ffff */
.L_x_7845:
        /* <DEDUP_REMOVED lines=11> */
.L_x_7907:
[----:B------:R-:W-:Y:S05]  /*14aa0*/  BSYNC B0 ;  /* 0x0000000000007941 */ /* 0x000fea0003800000 */
.L_x_7906:
[----:B------:R-:W-:Y:S05]  /*14ab0*/  BRA `(.L_x_7908) ;  /* 0xffffffe400a87947 */ /* 0x000fea000383ffff */
.L_x_7848:
[----:B------:R-:W-:Y:S01]  /*14ac0*/  BSSY B1, `(.L_x_7909) ;  /* 0x0000006000017945 */ /* 0x000fe20003800000 */
[----:B------:R-:W-:-:S07]  /*14ad0*/  IMAD.MOV.U32 R15, RZ, RZ, -0x1 ;  /* 0xffffffffff0f7424 */ /* 0x000fce00078e00ff */
[----:B012--5:R-:W-:Y:S05]  /*14ae0*/  WARPSYNC.COLLECTIVE R15, `(.L_x_7910) ;  /* 0x000000000f0c7348 */ /* 0x027fea0003c00000 */
[----:B------:R-:W-:Y:S02]  /*14af0*/  ELECT P6, UR62, PT ;  /* 0x00000000003e782f */ /* 0x000fe400038c0000 */
[----:B------:R-:W-:Y:S01]  /*14b00*/  MOV R14, UR62 ;  /* 0x0000003e000e7c02 */ /* 0x000fe20008000f00 */
[----:B012--5:R-:W-:Y:S10]  /*14b10*/  ENDCOLLECTIVE ;  /* 0x000000000000791b */ /* 0x027ff40003800000 */
.L_x_7910:
[----:B------:R-:W-:Y:S05]  /*14b20*/  BSYNC B1 ;  /* 0x0000000000017941 */ /* 0x000fea0003800000 */
.L_x_7909:
[----:B------:R-:W-:Y:S05]  /*14b30*/  BRA `(.L_x_7911) ;  /* 0xffffffe400a07947 */ /* 0x000fea000383ffff */
.L_x_7850:
[----:B0-----:R0:W1:Y:S02]  /*14b40*/  SYNCS.PHASECHK.TRANS64.TRYWAIT P0, [R6+URZ], R5 ;  /* 0x00000005060075a7 */ /* 0x001064000800017f */
[----:B-1----:R-:W-:Y:S05]  /*14b50*/  @!P0 NANOSLEEP.SYNCS 0x989680 ;  /* 0x009896800000895d */ /* 0x002fea0003900000 */
[----:B------:R-:W1:Y:S02]  /*14b60*/  @!P0 SYNCS.PHASECHK.TRANS64 P0, [R6+URZ], R5 ;  /* 0x00000005060085a7 */ /* 0x000e64000800007f */
[----:B-1----:R-:W-:Y:S05]  /*14b70*/  @!P0 BRA `(.L_x_7850) ;  /* 0xfffffffc00f08947 */ /* 0x002fea000383ffff */
[----:B------:R-:W-:Y:S05]  /*14b80*/  BRA `(.L_x_7912) ;  /* 0xffffffe400dc7947 */ /* 0x000fea000383ffff */
.L_x_7851:
[----:B-1----:R1:W2:Y:S02]  /*14b90*/  SYNCS.PHASECHK.TRANS64.TRYWAIT P0, [R7+URZ], R2 ;  /* 0x00000002070075a7 */ /* 0x0022a4000800017f */
[----:B--2---:R-:W-:Y:S05]  /*14ba0*/  @!P0 NANOSLEEP.SYNCS 0x989680 ;  /* 0x009896800000895d */ /* 0x004fea0003900000 */
[----:B------:R-:W2:Y:S02]  /*14bb0*/  @!P0 SYNCS.PHASECHK.TRANS64 P0, [R7+URZ], R2 ;  /* 0x00000002070085a7 */ /* 0x000ea4000800007f */
[----:B--2---:R-:W-:Y:S05]  /*14bc0*/  @!P0 BRA `(.L_x_7851) ;  /* 0xfffffffc00f08947 */ /* 0x004fea000383ffff */
[----:B------:R-:W-:Y:S05]  /*14bd0*/  BRA `(.L_x_7913) ;  /* 0xffffffe400d07947 */ /* 0x000fea000383ffff */
.L_x_7853:
[----:B--2---:R2:W3:Y:S02]  /*14be0*/  SYNCS.PHASECHK.TRANS64.TRYWAIT P0, [R4+URZ], R5 ;  /* 0x00000005040075a7 */ /* 0x0044e4000800017f */
[----:B---3--:R-:W-:Y:S05]  /*14bf0*/  @!P0 NANOSLEEP.SYNCS 0x989680 ;  /* 0x009896800000895d */ /* 0x008fea0003900000 */
[----:B------:R-:W3:Y:S02]  /*14c00*/  @!P0 SYNCS.PHASECHK.TRANS64 P0, [R4+URZ], R5 ;  /* 0x00000005040085a7 */ /* 0x000ee4000800007f */
[----:B---3--:R-:W-:Y:S05]  /*14c10*/  @!P0 BRA `(.L_x_7853) ;  /* 0xfffffffc00f08947 */ /* 0x008fea000383ffff */
[----:B------:R-:W-:Y:S05]  /*14c20*/  BRA `(.L_x_7914) ;  /* 0xffffffe400d87947 */ /* 0x000fea000383ffff */
.L_x_7915:
        /* <DEDUP_REMOVED lines=13> */
.L_x_15130:


//--------------------- .text._ZN7cutlass13device_kernelIN5flash11enable_sm90INS1_16FlashAttnFwdSm90INS1_25CollectiveMainloopFwdSm90ILi2EN4cute5tupleIJNS5_1CILi1EEES8_S8_EEENS6_IJNS7_ILi64EEESA_SA_EEELi512ENS_10bfloat16_tEfNS_4arch4Sm90ELb1ELb0ELb0ELb1ELb0ELb1ELb0ELb0ELb0ELb1ELb0ELb0EEENS1_21CollectiveEpilogueFwdINS6_IJSA_NS7_ILi512EEESA_EEES9_SC_SE_Li256ELb1ELb1ELb0ELb0EEENS1_36VarlenDynamicPersistentTileSchedulerILi64ELi64ELi256ELi128ELb0ELb1ELb1ELb1ELb1ELb1EEEEEEEEEvNT_6ParamsE --------------------------
	.section	.text._ZN7cutlass13device_kernelIN5flash11enable_sm90INS1_16FlashAttnFwdSm90INS1_25CollectiveMainloopFwdSm90ILi2EN4cute5tupleIJNS5_1CILi1EEES8_S8_EEENS6_IJNS7_ILi64EEESA_SA_EEELi512ENS_10bfloat16_tEfNS_4arch4Sm90ELb1ELb0ELb0ELb1ELb0ELb1ELb0ELb0ELb0ELb1ELb0ELb0EEENS1_21CollectiveEpilogueFwdINS6_IJSA_NS7_ILi512EEESA_EEES9_SC_SE_Li256ELb1ELb1ELb0ELb0EEENS1_36VarlenDynamicPersistentTileSchedulerILi64ELi64ELi256ELi128ELb0ELb1ELb1ELb1ELb1ELb1EEEEEEEEEvNT_6ParamsE,"ax",@progbits
	.align	128
.text._ZN7cutlass13device_kernelIN5flash11enable_sm90INS1_16FlashAttnFwdSm90INS1_25CollectiveMainloopFwdSm90ILi2EN4cute5tupleIJNS5_1CILi1EEES8_S8_EEENS6_IJNS7_ILi64EEESA_SA_EEELi512ENS_10bfloat16_tEfNS_4arch4Sm90ELb1ELb0ELb0ELb1ELb0ELb1ELb0ELb0ELb0ELb1ELb0ELb0EEENS1_21CollectiveEpilogueFwdINS6_IJSA_NS7_ILi512EEESA_EEES9_SC_SE_Li256ELb1ELb1ELb0ELb0EEENS1_36VarlenDynamicPersistentTileSchedulerILi64ELi64ELi256ELi128ELb0ELb1ELb1ELb1ELb1ELb1EEEEEEEEEvNT_6ParamsE:
        .type           _ZN7cutlass13device_kernelIN5flash11enable_sm90INS1_16FlashAttnFwdSm90INS1_25CollectiveMainloopFwdSm90ILi2EN4cute5tupleIJNS5_1CILi1EEES8_S8_EEENS6_IJNS7_ILi64EEESA_SA_EEELi512ENS_10bfloat16_tEfNS_4arch4Sm90ELb1ELb0ELb0ELb1ELb0ELb1ELb0ELb0ELb0ELb1ELb0ELb0EEENS1_21CollectiveEpilogueFwdINS6_IJSA_NS7_ILi512EEESA_EEES9_SC_SE_Li256ELb1ELb1ELb0ELb0EEENS1_36VarlenDynamicPersistentTileSchedulerILi64ELi64ELi256ELi128ELb0ELb1ELb1ELb1ELb1ELb1EEEEEEEEEvNT_6ParamsE,@function
        .size           _ZN7cutlass13device_kernelIN5flash11enable_sm90INS1_16FlashAttnFwdSm90INS1_25CollectiveMainloopFwdSm90ILi2EN4cute5tupleIJNS5_1CILi1EEES8_S8_EEENS6_IJNS7_ILi64EEESA_SA_EEELi512ENS_10bfloat16_tEfNS_4arch4Sm90ELb1ELb0ELb0ELb1ELb0ELb1ELb0ELb0ELb0ELb1ELb0ELb0EEENS1_21CollectiveEpilogueFwdINS6_IJSA_NS7_ILi512EEESA_EEES9_SC_SE_Li256ELb1ELb1ELb0ELb0EEENS1_36VarlenDynamicPersistentTileSchedulerILi64ELi64ELi256ELi128ELb0ELb1ELb1ELb1ELb1ELb1EEEEEEEEEvNT_6ParamsE,(.L_x_15131 - _ZN7cutlass13device_kernelIN5flash11enable_sm90INS1_16FlashAttnFwdSm90INS1_25CollectiveMainloopFwdSm90ILi2EN4cute5tupleIJNS5_1CILi1EEES8_S8_EEENS6_IJNS7_ILi64EEESA_SA_EEELi512ENS_10bfloat16_tEfNS_4arch4Sm90ELb1ELb0ELb0ELb1ELb0ELb1ELb0ELb0ELb0ELb1ELb0ELb0EEENS1_21CollectiveEpilogueFwdINS6_IJSA_NS7_ILi512EEESA_EEES9_SC_SE_Li256ELb1ELb1ELb0ELb0EEENS1_36VarlenDynamicPersistentTileSchedulerILi64ELi64ELi256ELi128ELb0ELb1ELb1ELb1ELb1ELb1EEEEEEEEEvNT_6ParamsE)
        .other          _ZN7cutlass13device_kernelIN5flash11enable_sm90INS1_16FlashAttnFwdSm90INS1_25CollectiveMainloopFwdSm90ILi2EN4cute5tupleIJNS5_1CILi1EEES8_S8_EEENS6_IJNS7_ILi64EEESA_SA_EEELi512ENS_10bfloat16_tEfNS_4arch4Sm90ELb1ELb0ELb0ELb1ELb0ELb1ELb0ELb0ELb0ELb1ELb0ELb0EEENS1_21CollectiveEpilogueFwdINS6_IJSA_NS7_ILi512EEESA_EEES9_SC_SE_Li256ELb1ELb1ELb0ELb0EEENS1_36VarlenDynamicPersistentTileSchedulerILi64ELi64ELi256ELi128ELb0ELb1ELb1ELb1ELb1ELb1EEEEEEEEEvNT_6ParamsE,@"STO_CUDA_ENTRY STV_DEFAULT"
_ZN7cutlass13device_kernelIN5flash11enable_sm90INS1_16FlashAttnFwdSm90INS1_25CollectiveMainloopFwdSm90ILi2EN4cute5tupleIJNS5_1CILi1EEES8_S8_EEENS6_IJNS7_ILi64EEESA_SA_EEELi512ENS_10bfloat16_tEfNS_4arch4Sm90ELb1ELb0ELb0ELb1ELb0ELb1ELb0ELb0ELb0ELb1ELb0ELb0EEENS1_21CollectiveEpilogueFwdINS6_IJSA_NS7_ILi512EEESA_EEES9_SC_SE_Li256ELb1ELb1ELb0ELb0EEENS1_36VarlenDynamicPersistentTileSchedulerILi64ELi64ELi256ELi128ELb0ELb1ELb1ELb1ELb1ELb1EEEEEEEEEvNT_6ParamsE:
        /* <DEDUP_REMOVED lines=23> */
.L_x_7917:
[----:B------:R-:W-:Y:S05]  /*0170*/  BSYNC B0 ;  /* 0x0000000000007941 */ /* 0x000fea0003800000 */
.L_x_7916:
        /* <DEDUP_REMOVED lines=37> */
.L_x_7918:
        /* <DEDUP_REMOVED lines=22> */
.L_x_7919:
        /* <DEDUP_REMOVED lines=18> */
.L_x_7920:
        /* <DEDUP_REMOVED lines=22> */
.L_x_7921:
        /* <DEDUP_REMOVED lines=22> */
.L_x_7922:
        /* <DEDUP_REMOVED lines=9> */
.L_x_7925:
        /* <DEDUP_REMOVED lines=19> */
[----:B------:R-:W2:Y:S01]  /*0ad0*/  LDL.LU R18, [R1+0x58] ;  /* 0x0000580001127983 */ /* 0x000ea20000300800 */
[----:B------:R-:W-:Y:S02]  /*0ae0*/  VIADD R15, R4, 0xffffff80 ;  /* 0xffffff80040f7836 */ /* 0x000fe40000000000 */
[----:B------:R-:W-:Y:S02]  /*0af0*/  IMAD.MOV.U32 R200, RZ, RZ, 0x20 ;  /* 0x00000020ffc87424 */ /* 0x000fe400078e00ff */
[----:B------:R-:W-:Y:S01]  /*0b00*/  IMAD.MOV.U32 R213, RZ, RZ, RZ ;  /* 0x000000ffffd57224 */ /* 0x000fe200078e00ff */
[----:B------:R-:W-:Y:S01]  /*0b10*/  SHF.R.S32.HI R0, RZ, 0x1f, R15 ;  /* 0x0000001fff007819 */ /* 0x000fe2000001140f */
[----:B------:R-:W-:Y:S02]  /*0b20*/  IMAD.MOV.U32 R22, RZ, RZ, RZ ;  /* 0x000000ffff167224 */ /* 0x000fe400078e00ff */
[----:B------:R-:W-:Y:S01]  /*0b30*/  IMAD.MOV.U32 R187, RZ, RZ, RZ ;  /* 0x000000ffffbb7224 */ /* 0x000fe200078e00ff */
[----:B------:R-:W-:-:S02]  /*0b40*/  LEA.HI R6, R0, R15, RZ, 0x4 ;  /* 0x0000000f00067211 */ /* 0x000fc400078f20ff */
[-C--:B------:R-:W-:Y:S02]  /*0b50*/  LEA.HI R3, R0, R15.reuse, RZ, 0x7 ;  /* 0x0000000f00037211 */ /* 0x080fe400078f38ff */
        /* <DEDUP_REMOVED lines=8> */
[----:B------:R-:W-:Y:S02]  /*0be0*/  LEA.HI R7, R6, R11, RZ, 0x1 ;  /* 0x0000000b06077211 */ /* 0x000fe400078f08ff */
[----:B------:R-:W-:Y:S02]  /*0bf0*/  SHF.R.S32.HI R8, RZ, 0x1f, R9 ;  /* 0x0000001fff087819 */ /* 0x000fe40000011409 */
[----:B------:R-:W-:Y:S02]  /*0c00*/  SHF.R.S32.HI R5, RZ, 0x1f, R4 ;  /* 0x0000001fff057819 */ /* 0x000fe40000011404 */
[----:B------:R-:W-:Y:S02]  /*0c10*/  LOP3.LUT R14, R7, 0x1ffffffe, RZ, 0xc0, !PT ;  /* 0x1ffffffe070e7812 */ /* 0x000fe400078ec0ff */
[----:B------:R-:W-:-:S02]  /*0c20*/  LEA.HI R10, R8, R9, RZ, 0x3 ;  /* 0x00000009080a7211 */ /* 0x000fc400078f18ff */
[----:B------:R-:W-:Y:S01]  /*0c30*/  LEA.HI R6, R5, R4, RZ, 0x2 ;  /* 0x0000000405067211 */ /* 0x000fe200078f10ff */
[----:B------:R-:W-:Y:S01]  /*0c40*/  IMAD.IADD R14, R11, 0x1, -R14 ;  /* 0x000000010b0e7824 */ /* 0x000fe200078e0a0e */
[----:B------:R-:W-:Y:S02]  /*0c50*/  LEA.HI R13, R13, R202, RZ, 0x2 ;  /* 0x000000ca0d0d7211 */ /* 0x000fe400078f10ff */
[----:B------:R-:W-:Y:S01]  /*0c60*/  LOP3.LUT R12, R10, 0xfffffff8, RZ, 0xc0, !PT ;  /* 0xfffffff80a0c7812 */ /* 0x000fe200078ec0ff */
[----:B------:R-:W-:Y:S01]  /*0c70*/  IMAD.SHL.U32 R14, R14, 0x8, RZ ;  /* 0x000000080e0e7824 */ /* 0x000fe200078e00ff */
[----:B------:R-:W-:Y:S01]  /*0c80*/  LOP3.LUT R11, R6, 0x7ffffffc, RZ, 0xc0, !PT ;  /* 0x7ffffffc060b7812 */ /* 0x000fe200078ec0ff */
[----:B------:R-:W-:Y:S01]  /*0c90*/  IMAD.SHL.U32 R10, R10, 0x40, RZ ;  /* 0x000000400a0a7824 */ /* 0x000fe200078e00ff */
[----:B------:R-:W-:Y:S01]  /*0ca0*/  SHF.R.S32.HI R220, RZ, 0x7, R3 ;  /* 0x00000007ffdc7819 */ /* 0x000fe20000011403 */
[----:B------:R-:W-:Y:S01]  /*0cb0*/  IMAD.IADD R12, R9, 0x1, -R12 ;  /* 0x00000001090c7824 */ /* 0x000fe200078e0a0c */
[----:B------:R-:W-:Y:S01]  /*0cc0*/  LOP3.LUT R13, R13, 0x3ffffc, RZ, 0xc0, !PT ;  /* 0x003ffffc0d0d7812 */ /* 0x000fe200078ec0ff */
[----:B------:R-:W-:Y:S01]  /*0cd0*/  IMAD.IADD R11, R4, 0x1, -R11 ;  /* 0x00000001040b7824 */ /* 0x000fe200078e0a0b */
[--C-:B------:R-:W-:Y:S01]  /*0ce0*/  SHF.R.S32.HI R7, RZ, 0x2, R6.reuse ;  /* 0x00000002ff077819 */ /* 0x100fe20000011406 */
[----:B------:R-:W-:Y:S01]  /*0cf0*/  IMAD R16, R220, 0x100, R9 ;  /* 0x00000100dc107824 */ /* 0x000fe200078e0209 */
[----:B------:R-:W-:Y:S01]  /*0d00*/  SHF.R.S32.HI R8, RZ, 0x1f, R6 ;  /* 0x0000001fff087819 */ /* 0x000fe20000011406 */
[----:B------:R-:W-:Y:S01]  /*0d10*/  IMAD.IADD R13, R202, 0x1, -R13 ;  /* 0x00000001ca0d7824 */ /* 0x000fe200078e0a0d */
[----:B------:R-:W-:Y:S01]  /*0d20*/  LEA.HI R5, R5, R4, RZ, 0x5 ;  /* 0x0000000405057211 */ /* 0x000fe200078f28ff */
[----:B------:R-:W-:Y:S01]  /*0d30*/  IMAD.SHL.U32 R9, R12, 0x40, RZ ;  /* 0x000000400c097824 */ /* 0x000fe200078e00ff */
[CC--:B------:R-:W-:Y:S01]  /*0d40*/  LEA.HI R4, R0.reuse, R15.reuse, RZ, 0x3 ;  /* 0x0000000f00047211 */ /* 0x0c0fe200078f18ff */
[----:B------:R-:W-:Y:S01]  /*0d50*/  IMAD R13, R13, 0x10, R16 ;  /* 0x000000100d0d7824 */ /* 0x000fe200078e0210 */
[----:B------:R-:W-:Y:S01]  /*0d60*/  LEA.HI R0, R0, R15, RZ, 0x2 ;  /* 0x0000000f00007211 */ /* 0x000fe200078f10ff */
[----:B------:R-:W-:Y:S01]  /*0d70*/  IMAD.SHL.U32 R189, R11, 0x2, RZ ;  /* 0x000000020bbd7824 */ /* 0x000fe200078e00ff */
[----:B------:R-:W-:Y:S01]  /*0d80*/  LEA.HI R8, R8, R7, RZ, 0x3 ;  /* 0x0000000708087211 */ /* 0x000fe200078f18ff */
[----:B------:R-:W-:Y:S01]  /*0d90*/  IMAD.U32 R234, R13, 0x40, R14 ;  /* 0x000000400dea7824 */ /* 0x000fe200078e000e */
[----:B------:R-:W-:-:S02]  /*0da0*/  SHF.R.S32.HI R23, RZ, 0x2, R0 ;  /* 0x00000002ff177819 */ /* 0x000fc40000011400 */
[----:B------:R-:W-:Y:S02]  /*0db0*/  LOP3.LUT R8, R8, 0xfffffff8, RZ, 0xc0, !PT ;  /* 0xfffffff808087812 */ /* 0x000fe400078ec0ff */
[----:B------:R-:W-:Y:S01]  /*0dc0*/  LOP3.LUT R9, R9, 0x1c0, RZ, 0xc0, !PT ;  /* 0x000001c009097812 */ /* 0x000fe200078ec0ff */
[----:B------:R-:W-:Y:S01]  /*0dd0*/  VIADD R235, R23, 0x20 ;  /* 0x0000002017eb7836 */ /* 0x000fe20000000000 */
[----:B------:R-:W-:Y:S01]  /*0de0*/  LOP3.LUT R223, R0, 0xfffffffc, RZ, 0xc0, !PT ;  /* 0xfffffffc00df7812 */ /* 0x000fe200078ec0ff */
[----:B------:R-:W-:Y:S01]  /*0df0*/  IMAD.IADD R8, R7, 0x1, -R8 ;  /* 0x0000000107087824 */ /* 0x000fe200078e0a08 */
[----:B------:R-:W-:Y:S01]  /*0e00*/  LOP3.LUT R14, R9, 0x8, R14, 0xf8, !PT ;  /* 0x00000008090e7812 */ /* 0x000fe200078ef80e */
[----:B------:R-:W-:Y:S01]  /*0e10*/  IMAD.SHL.U32 R230, R235, 0x40, RZ ;  /* 0x00000040ebe67824 */ /* 0x000fe200078e00ff */
[----:B------:R-:W-:Y:S01]  /*0e20*/  SHF.R.U32.HI R9, RZ, 0x3, R9 ;  /* 0x00000003ff097819 */ /* 0x000fe20000011609 */
[----:B------:R-:W-:Y:S01]  /*0e30*/  IMAD.IADD R223, R15, 0x1, -R223 ;  /* 0x000000010fdf7824 */ /* 0x000fe200078e0adf */
[----:B------:R-:W-:-:S02]  /*0e40*/  LOP3.LUT R7, R10, 0x7ffffe00, RZ, 0xc0, !PT ;  /* 0x7ffffe000a077812 */ /* 0x000fc400078ec0ff */
[----:B------:R-:W-:Y:S01]  /*0e50*/  SHF.R.S32.HI R6, RZ, 0x1f, R235 ;  /* 0x0000001fff067819 */ /* 0x000fe200000114eb */
[C---:B------:R-:W-:Y:S01]  /*0e60*/  IMAD.SHL.U32 R16, R223.reuse, 0x8, RZ ;  /* 0x00000008df107824 */ /* 0x040fe200078e00ff */
[----:B------:R-:W-:Y:S01]  /*0e70*/  LOP3.LUT R14, R14, R9, RZ, 0x3c, !PT ;  /* 0x000000090e0e7212 */ /* 0x000fe200078e3cff */
[----:B------:R-:W-:Y:S01]  /*0e80*/  IMAD R7, R202, 0x400, R7 ;  /* 0x00000400ca077824 */ /* 0x000fe200078e0207 */
[----:B------:R-:W-:Y:S01]  /*0e90*/  SHF.R.S32.HI R218, RZ, 0x3, R4 ;  /* 0x00000003ffda7819 */ /* 0x000fe20000011404 */
[----:B------:R-:W-:Y:S01]  /*0ea0*/  IMAD.SHL.U32 R184, R223, 0x4, RZ ;  /* 0x00000004dfb87824 */ /* 0x000fe200078e00ff */
[----:B------:R-:W-:Y:S01]  /*0eb0*/  LOP3.LUT R217, R4, 0xfffffff8, RZ, 0xc0, !PT ;  /* 0xfffffff804d97812 */ /* 0x000fe200078ec0ff */
[----:B------:R-:W-:Y:S01]  /*0ec0*/  IMAD.IADD R7, R7, 0x1, R14 ;  /* 0x0000000107077824 */ /* 0x000fe200078e020e */
[----:B------:R-:W-:Y:S01]  /*0ed0*/  SHF.R.S32.HI R4, RZ, 0x1f, R0 ;  /* 0x0000001fff047819 */ /* 0x000fe20000011400 */
[----:B------:R-:W-:Y:S01]  /*0ee0*/  VIADD R192, R184, 0x10 ;  /* 0x00000010b8c07836 */ /* 0x000fe20000000000 */
[----:B------:R-:W-:Y:S01]  /*0ef0*/  LEA.HI R0, R223, R223, RZ, 0x1 ;  /* 0x000000dfdf007211 */ /* 0x000fe200078f08ff */
[----:B------:R-:W-:Y:S01]  /*0f00*/  IMAD.IADD R217, R15, 0x1, -R217 ;  /* 0x000000010fd97824 */ /* 0x000fe200078e0ad9 */
[----:B------:R-:W-:Y:S01]  /*0f10*/  LEA.HI R6, R6, R235, RZ, 0x3 ;  /* 0x000000eb06067211 */ /* 0x000fe200078f18ff */
[----:B------:R-:W-:Y:S01]  /*0f20*/  IMAD R198, R7, 0x2, R2 ;  /* 0x0000000207c67824 */ /* 0x000fe200078e0202 */
[----:B------:R-:W-:Y:S01]  /*0f30*/  R2P PR, R12, 0x6 ;  /* 0x000000060c007804 */ /* 0x000fe20000000000 */
[----:B------:R-:W-:Y:S01]  /*0f40*/  IMAD.SHL.U32 R193, R217, 0x8, RZ ;  /* 0x00000008d9c17824 */ /* 0x000fe200078e00ff */
[----:B------:R-:W-:Y:S01]  /*0f50*/  SHF.R.S32.HI R5, RZ, 0x5, R5 ;  /* 0x00000005ff057819 */ /* 0x000fe20000011405 */
[----:B------:R-:W-:Y:S01]  /*0f60*/  IMAD.SHL.U32 R6, R6, 0x40, RZ ;  /* 0x0000004006067824 */ /* 0x000fe200078e00ff */
[----:B------:R-:W-:Y:S01]  /*0f70*/  LEA.HI R3, R3, R220, RZ, 0x1 ;  /* 0x000000dc03037211 */ /* 0x000fe200078f08ff */
[----:B------:R-:W-:Y:S01]  /*0f80*/  VIADD R201, R198, 0x26800 ;  /* 0x00026800c6c97836 */ /* 0x000fe20000000000 */
[----:B------:R-:W-:Y:S01]  /*0f90*/  LOP3.LUT R0, R0, 0x1ffffffe, RZ, 0xc0, !PT ;  /* 0x1ffffffe00007812 */ /* 0x000fe200078ec0ff */
[----:B------:R-:W-:Y:S01]  /*0fa0*/  IMAD R190, R5, 0x10, R8 ;  /* 0x0000001005be7824 */ /* 0x000fe200078e0208 */
[----:B------:R-:W-:Y:S01]  /*0fb0*/  LOP3.LUT R230, R230, 0x1c0, RZ, 0xc0, !PT ;  /* 0x000001c0e6e67812 */ /* 0x000fe200078ec0ff */
[----:B------:R-:W-:Y:S01]  /*0fc0*/  VIADD R212, R193, 0x40 ;  /* 0x00000040c1d47836 */ /* 0x000fe20000000000 */
[----:B------:R-:W-:Y:S01]  /*0fd0*/  LEA.HI R4, R4, R23, RZ, 0x3 ;  /* 0x0000001704047211 */ /* 0x000fe200078f18ff */
[----:B------:R-:W-:Y:S01]  /*0fe0*/  IMAD.IADD R203, R223, 0x1, -R0 ;  /* 0x00000001dfcb7824 */ /* 0x000fe200078e0a00 */
[----:B------:R-:W-:Y:S01]  /*0ff0*/  LOP3.LUT R3, R3, 0xfffffe, RZ, 0xc0, !PT ;  /* 0x00fffffe03037812 */ /* 0x000fe200078ec0ff */
[C---:B------:R-:W-:Y:S01]  /*1000*/  VIADD R211, R193.reuse, 0x80 ;  /* 0x00000080c1d37836 */ /* 0x040fe20000000000 */
[----:B------:R-:W-:Y:S01]  /*1010*/  LOP3.LUT R0, R230, 0x38, R16, 0xf8, !PT ;  /* 0x00000038e6007812 */ /* 0x000fe200078ef810 */
[C---:B------:R-:W-:Y:S01]  /*1020*/  VIADD R210, R193.reuse, 0xc0 ;  /* 0x000000c0c1d27836 */ /* 0x040fe20000000000 */
[----:B------:R-:W-:Y:S01]  /*1030*/  SHF.R.U32.HI R5, RZ, 0x3, R230 ;  /* 0x00000003ff057819 */ /* 0x000fe200000116e6 */
[----:B------:R-:W-:Y:S01]  /*1040*/  IMAD.IADD R3, R220, 0x1, -R3 ;  /* 0x00000001dc037824 */ /* 0x000fe200078e0a03 */
[----:B------:R-:W-:Y:S01]  /*1050*/  LOP3.LUT R233, R6, 0xfffffe00, RZ, 0xc0, !PT ;  /* 0xfffffe0006e97812 */ /* 0x000fe200078ec0ff */
[C---:B------:R-:W-:Y:S01]  /*1060*/  VIADD R209, R193.reuse, 0x100 ;  /* 0x00000100c1d17836 */ /* 0x040fe20000000000 */
[----:B------:R-:W-:Y:S01]  /*1070*/  LOP3.LUT R4, R4, 0xfffffff8, RZ, 0xc0, !PT ;  /* 0xfffffff804047812 */ /* 0x000fe200078ec0ff */
[C---:B------:R-:W-:Y:S01]  /*1080*/  VIADD R208, R193.reuse, 0x140 ;  /* 0x00000140c1d07836 */ /* 0x040fe20000000000 */
[----:B------:R-:W-:Y:S01]  /*1090*/  SEL R200, R200, 0xffffffe0, !P1 ;  /* 0xffffffe0c8c87807 */ /* 0x000fe20004800000 */
[----:B------:R-:W-:Y:S01]  /*10a0*/  VIADD R222, R193, 0x180 ;  /* 0x00000180c1de7836 */ /* 0x000fe20000000000 */
[----:B------:R-:W-:Y:S01]  /*10b0*/  LOP3.LUT R227, R233, R0, R5, 0xf6, !PT ;  /* 0x00000000e9e37212 */ /* 0x000fe200078ef605 */
[----:B------:R-:W-:Y:S01]  /*10c0*/  VIADD R221, R193, 0x1c0 ;  /* 0x000001c0c1dd7836 */ /* 0x000fe20000000000 */
[----:B------:R-:W-:Y:S01]  /*10d0*/  SHF.R.S32.HI R226, RZ, 0x1f, R192 ;  /* 0x0000001fffe27819 */ /* 0x000fe200000114c0 */
[----:B------:R-:W-:Y:S01]  /*10e0*/  VIADD R199, R198, 0x26840 ;  /* 0x00026840c6c77836 */ /* 0x000fe20000000000 */
[----:B------:R-:W-:Y:S01]  /*10f0*/  SHF.R.S32.HI R8, RZ, 0x1f, R210 ;  /* 0x0000001fff087819 */ /* 0x000fe200000114d2 */
[----:B------:R-:W-:Y:S01]  /*1100*/  @P2 VIADD R199, R201, 0xffffffc0 ;  /* 0xffffffc0c9c72836 */ /* 0x000fe20000000000 */
[----:B------:R-:W-:Y:S01]  /*1110*/  SHF.R.S32.HI R237, RZ, 0x1f, R222 ;  /* 0x0000001fffed7819 */ /* 0x000fe200000114de */
[----:B------:R-:W-:Y:S01]  /*1120*/  IMAD.IADD R188, R23, 0x1, -R4 ;  /* 0x0000000117bc7824 */ /* 0x000fe200078e0a04 */
[----:B------:R-:W-:Y:S01]  /*1130*/  SHF.R.S32.HI R4, RZ, 0x1f, R212 ;  /* 0x0000001fff047819 */ /* 0x000fe200000114d4 */
[----:B------:R-:W-:Y:S01]  /*1140*/  IMAD.SHL.U32 R197, R3, 0x100, RZ ;  /* 0x0000010003c57824 */ /* 0x000fe200078e00ff */
[----:B------:R-:W-:Y:S01]  /*1150*/  SHF.R.S32.HI R3, RZ, 0x1f, R211 ;  /* 0x0000001fff037819 */ /* 0x000fe200000114d3 */
[----:B------:R-:W-:Y:S01]  /*1160*/  IMAD.IADD R201, R201, 0x1, R200 ;  /* 0x00000001c9c97824 */ /* 0x000fe200078e02c8 */
[----:B------:R-:W-:Y:S01]  /*1170*/  SHF.R.S32.HI R4, RZ, 0x1f, R209 ;  /* 0x0000001fff047819 */ /* 0x000fe200000114d1 */
[----:B------:R-:W-:Y:S01]  /*1180*/  IMAD R227, R227, 0x2, R2 ;  /* 0x00000002e3e37824 */ /* 0x000fe200078e0202 */
[----:B------:R-:W-:Y:S01]  /*1190*/  SHF.R.S32.HI R3, RZ, 0x1f, R208 ;  /* 0x0000001fff037819 */ /* 0x000fe200000114d0 */
[----:B------:R-:W-:Y:S01]  /*11a0*/  IMAD R203, R203, 0x8, R190 ;  /* 0x00000008cbcb7824 */ /* 0x000fe200078e02be */
[----:B------:R-:W-:Y:S01]  /*11b0*/  SHF.R.S32.HI R236, RZ, 0x1f, R221 ;  /* 0x0000001fffec7819 */ /* 0x000fe200000114dd */
[----:B------:R-:W-:Y:S01]  /*11c0*/  IMAD.IADD R200, R200, 0x1, R199 ;  /* 0x00000001c8c87824 */ /* 0x000fe200078e02c7 */
[----:B--2---:R-:W-:-:S02]  /*11d0*/  LOP3.LUT R186, R18, 0x1, RZ, 0xfc, !PT ;  /* 0x0000000112ba7812 */ /* 0x004fc400078efcff */
[----:B------:R-:W-:-:S07]  /*11e0*/  CS2R R18, SRZ ;  /* 0x0000000000127805 */ /* 0x000fce000001ff00 */
.L_x_8064:
        /* <DEDUP_REMOVED lines=51> */
.L_x_7927:
[----:B------:R-:W-:Y:S02]  /*1520*/  IMAD.U32 R44, RZ, RZ, UR5 ;  /* 0x00000005ff2c7e24 */ /* 0x000fe4000f8e00ff */
[----:B------:R-:W-:Y:S01]  /*1530*/  IMAD.U32 R24, RZ, RZ, UR4 ;  /* 0x00000004ff187e24 */ /* 0x000fe2000f8e00ff */
[----:B------:R-:W-:Y:S06]  /*1540*/  @!P2 BRA `(.L_x_7928) ;  /* 0x000000000010a947 */ /* 0x000fec0003800000 */
[----:B------:R-:W-:-:S04]  /*1550*/  IADD3 R4, P0, R205, UR8, RZ ;  /* 0x00000008cd047c10 */ /* 0x000fc8000ff1e0ff */
[----:B------:R-:W-:-:S05]  /*1560*/  IADD3.X R5, R206, UR9, RZ, P0, !PT ;  /* 0x00000009ce057c10 */ /* 0x000fca00087fe4ff */
[----:B------:R0:W5:Y:S01]  /*1570*/  LDG.E R24, desc[UR40][R4.64] ;  /* 0x0000002804187981 */ /* 0x000162000c1e1900 */
[----:B------:R-:W-:Y:S05]  /*1580*/  BRA `(.L_x_7929) ;  /* 0x0000000000107947 */ /* 0x000fea0003800000 */
.L_x_7928:
[----:B------:R-:W-:Y:S05]  /*1590*/  @!P0 BRA `(.L_x_7929) ;  /* 0x00000000000c8947 */ /* 0x000fea0003800000 */
[----:B------:R-:W2:Y:S04]  /*15a0*/  LDG.E R5, desc[UR40][R8.64] ;  /* 0x0000002808057981 */ /* 0x000ea8000c1e1900 */
[----:B------:R-:W2:Y:S02]  /*15b0*/  LDG.E R24, desc[UR40][R8.64+0x4] ;  /* 0x0000042808187981 */ /* 0x000ea4000c1e1900 */
[----:B--2---:R-:W-:-:S07]  /*15c0*/  IMAD.IADD R24, R24, 0x1, -R5 ;  /* 0x0000000118187824 */ /* 0x004fce00078e0a05 */
.L_x_7929:
        /* <DEDUP_REMOVED lines=16> */
[----:B------:R-:W-:-:S04]  /*16d0*/  IMAD.SHL.U32 R196, R25, 0x40, RZ ;  /* 0x0000004019c47824 */ /* 0x000fc800078e00ff */
[----:B0-----:R-:W-:-:S08]  /*16e0*/  VIADD R4, R196, 0x3f ;  /* 0x0000003fc4047836 */ /* 0x001fd00000000000 */
[----:B------:R-:W0:Y:S08]  /*16f0*/  @P1 LDC R11, c[0x0][0x44c] ;  /* 0x00011300ff0b1b82 */ /* 0x000e300000000800 */
[----:B------:R-:W1:Y:S01]  /*1700*/  @P1 LDC R5, c[0x0][0x450] ;  /* 0x00011400ff051b82 */ /* 0x000e620000000800 */
[----:B--2---:R-:W-:Y:S02]  /*1710*/  @P0 IMAD.IADD R44, R9, 0x1, -R0 ;  /* 0x00000001092c0824 */ /* 0x004fe400078e0a00 */
[----:B------:R-:W-:-:S02]  /*1720*/  IMAD.IADD R9, R24, 0x1, -R3 ;  /* 0x0000000118097824 */ /* 0x000fc400078e0a03 */
[----:B0-----:R-:W-:-:S04]  /*1730*/  @P1 IMAD.HI.U32 R0, R4, R11, RZ ;  /* 0x0000000b04001227 */ /* 0x001fc800078e00ff */
[----:B------:R-:W-:Y:S01]  /*1740*/  IMAD.IADD R195, R9, 0x1, R44 ;  /* 0x0000000109c37824 */ /* 0x000fe200078e022c */
[----:B-1----:R-:W-:Y:S01]  /*1750*/  @P1 SHF.R.U32.HI R4, RZ, R5, R0 ;  /* 0x00000005ff041219 */ /* 0x002fe20000011600 */
[----:B------:R-:W-:Y:S02]  /*1760*/  IMAD.MOV R42, RZ, RZ, -R9 ;  /* 0x000000ffff2a7224 */ /* 0x000fe400078e0a09 */
[C---:B------:R-:W-:Y:S01]  /*1770*/  VIADD R0, R195.reuse, 0x3f ;  /* 0x0000003fc3007836 */ /* 0x040fe20000000000 */
[----:B------:R-:W-:Y:S02]  /*1780*/  IADD3 R43, R195, 0x40, -R194 ;  /* 0x00000040c32b7810 */ /* 0x000fe40007ffe8c2 */
[----:B------:R-:W-:Y:S02]  /*1790*/  VIMNMX R42, RZ, R42, !PT ;  /* 0x0000002aff2a7248 */ /* 0x000fe40007fe0100 */
[----:B------:R-:W-:Y:S01]  /*17a0*/  SHF.R.S32.HI R3, RZ, 0x1f, R0 ;  /* 0x0000001fff037819 */ /* 0x000fe20000011400 */
[----:B------:R-:W-:-:S03]  /*17b0*/  IMAD.IADD R4, R43, 0x1, R4 ;  /* 0x000000012b047824 */ /* 0x000fc600078e0204 */
[----:B------:R-:W-:Y:S02]  /*17c0*/  LEA.HI R3, R3, R0, RZ, 0x6 ;  /* 0x0000000003037211 */ /* 0x000fe400078f30ff */
[----:B------:R-:W-:Y:S02]  /*17d0*/  SHF.R.S32.HI R5, RZ, 0x1f, R4 ;  /* 0x0000001fff057819 */ /* 0x000fe40000011404 */
        /* <DEDUP_REMOVED lines=15> */
[----:B---3--:R-:W-:Y:S05]  /*18d0*/  @!P1 BRA `(.L_x_7930) ;  /* 0x0000002800a49947 */ /* 0x008fea0003800000 */
        /* <DEDUP_REMOVED lines=20> */
.L_x_7932:
[----:B------:R-:W-:Y:S05]  /*1a20*/  BSYNC B6 ;  /* 0x0000000000067941 */ /* 0x000fea0003800000 */
.L_x_7931:
        /* <DEDUP_REMOVED lines=20> */
.L_x_7934:
[----:B------:R-:W-:Y:S05]  /*1b70*/  BSYNC B6 ;  /* 0x0000000000067941 */ /* 0x000fea0003800000 */
.L_x_7933:
[----:B------:R-:W-:Y:S01]  /*1b80*/  ULDC.64 UR4, c[0x0][0x9f8] ;  /* 0x00027e0000047ab9 */ /* 0x000fe20000000a00 */
[----:B------:R-:W0:Y:S01]  /*1b90*/  LDC.64 R4, c[0x0][0x300] ;  /* 0x0000c000ff047b82 */ /* 0x000e220000000a00 */
[----:B------:R-:W-:Y:S01]  /*1ba0*/  ISETP.NE.U32.AND P0, PT, RZ, UR4, PT ;  /* 0x00000004ff007c0c */ /* 0x000fe2000bf05070 */
[----:B------:R-:W-:Y:S01]  /*1bb0*/  IMAD.IADD R40, R29, 0x1, R24 ;  /* 0x000000011d287824 */ /* 0x000fe200078e0218 */
[----:B------:R-:W-:Y:S02]  /*1bc0*/  ULDC.64 UR6, c[0x0][0x330] ;  /* 0x0000cc0000067ab9 */ /* 0x000fe40000000a00 */
[----:B------:R-:W-:Y:S02]  /*1bd0*/  ISETP.NE.AND.EX P0, PT, RZ, UR5, PT, P0 ;  /* 0x00000005ff007c0c */ /* 0x000fe4000bf05300 */
[----:B------:R-:W-:Y:S01]  /*1be0*/  SHF.R.S32.HI R17, RZ, 0x1f, R16 ;  /* 0x0000001fff117819 */ /* 0x000fe20000011410 */
[----:B------:R-:W1:Y:S08]  /*1bf0*/  LDC R59, c[0x0][0x3f4] ;  /* 0x0000fd00ff3b7b82 */ /* 0x000e700000000800 */
[----:B------:R-:W2:Y:S02]  /*1c00*/  LDC.64 R54, c[0x0][0x3f8] ;  /* 0x0000fe00ff367b82 */ /* 0x000ea40000000a00 */
[----:B------:R-:W-:-:S04]  /*1c10*/  @P0 IADD3 R6, P1, R205, UR4, RZ ;  /* 0x00000004cd060c10 */ /* 0x000fc8000ff3e0ff */
[----:B------:R-:W-:Y:S02]  /*1c20*/  @P0 IADD3.X R7, R206, UR5, RZ, P1, !PT ;  /* 0x00000005ce070c10 */ /* 0x000fe40008ffe4ff */
[----:B------:R-:W-:Y:S01]  /*1c30*/  SHF.R.S32.HI R24, RZ, 0x1f, R40 ;  /* 0x0000001fff187819 */ /* 0x000fe20000011428 */
[-C--:B0-----:R-:W-:Y:S01]  /*1c40*/  IMAD.WIDE.U32 R8, R40, R4.reuse, RZ ;  /* 0x0000000428087225 */ /* 0x081fe200078e00ff */
[----:B------:R-:W-:Y:S01]  /*1c50*/  ULDC.64 UR4, c[0x0][0x308] ;  /* 0x0000c20000047ab9 */ /* 0x000fe20000000a00 */
[----:B------:R0:W3:Y:S01]  /*1c60*/  @P0 LDG.E R27, desc[UR40][R6.64] ;  /* 0x00000028061b0981 */ /* 0x0000e2000c1e1900 */
[----:B------:R-:W4:Y:S01]  /*1c70*/  LDC.64 R56, c[0x0][0x408] ;  /* 0x00010200ff387b82 */ /* 0x000f220000000a00 */
[-C--:B------:R-:W-:Y:S01]  /*1c80*/  IMAD R0, R24, R4.reuse, RZ ;  /* 0x0000000418007224 */ /* 0x080fe200078e02ff */
[----:B------:R-:W-:Y:S01]  /*1c90*/  SHF.R.S32.HI R185, RZ, 0x1f, R184 ;  /* 0x0000001fffb97819 */ /* 0x000fe200000114b8 */
[----:B------:R-:W-:Y:S01]  /*1ca0*/  IMAD.WIDE.U32 R10, R26, UR6, R16 ;  /* 0x000000061a0a7c25 */ /* 0x000fe2000f8e0010 */
[----:B-1----:R-:W-:Y:S01]  /*1cb0*/  ISETP.GE.AND P2, PT, R16, R59, PT ;  /* 0x0000003b1000720c */ /* 0x002fe20003f46270 */
[----:B------:R-:W1:Y:S01]  /*1cc0*/  S2R R41, SR_TID.X ;  /* 0x0000000000297919 */ /* 0x000e620000002100 */
[----:B------:R-:W-:Y:S01]  /*1cd0*/  SHF.L.U64.HI R48, R4, 0x6, R5 ;  /* 0x0000000604307819 */ /* 0x000fe20000010205 */
[----:B------:R-:W-:Y:S01]  /*1ce0*/  IMAD R3, R40, R5, R0 ;  /* 0x0000000528037224 */ /* 0x000fe200078e0200 */
[----:B------:R-:W-:Y:S01]  /*1cf0*/  SHF.R.S32.HI R0, RZ, 0x1f, R26 ;  /* 0x0000001fff007819 */ /* 0x000fe2000001141a */
[----:B------:R-:W-:Y:S01]  /*1d00*/  IMAD.WIDE.U32 R46, R23, R4, R16 ;  /* 0x00000004172e7225 */ /* 0x000fe200078e0010 */
[----:B------:R-:W-:-:S02]  /*1d10*/  SEL R15, R59, RZ, P2 ;  /* 0x000000ff3b0f7207 */ /* 0x000fc40001000000 */
[----:B--2---:R-:W-:Y:S01]  /*1d20*/  SHF.L.U64.HI R52, R54, 0x6, R55 ;  /* 0x0000000636347819 */ /* 0x004fe20000010237 */
[----:B------:R-:W-:Y:S01]  /*1d30*/  IMAD.IADD R9, R9, 0x1, R3 ;  /* 0x0000000109097824 */ /* 0x000fe200078e0203 */
[----:B------:R-:W-:Y:S01]  /*1d40*/  P2R R77, PR, RZ, 0x4 ;  /* 0x00000004ff4d7803 */ /* 0x000fe20000000000 */
[----:B------:R-:W-:Y:S02]  /*1d50*/  IMAD R3, R0, UR6, RZ ;  /* 0x0000000600037c24 */ /* 0x000fe4000f8e02ff */
[----:B------:R-:W-:Y:S02]  /*1d60*/  IMAD.IADD R15, R16, 0x1, R15 ;  /* 0x00000001100f7824 */ /* 0x000fe400078e020f */
[----:B0-----:R-:W-:Y:S01]  /*1d70*/  IMAD R7, R26, UR7, R3 ;  /* 0x000000071a077c24 */ /* 0x001fe2000f8e0203 */
[----:B------:R-:W-:Y:S01]  /*1d80*/  ULDC.64 UR6, c[0x0][0xa08] ;  /* 0x0002820000067ab9 */ /* 0x000fe20000000a00 */
[----:B------:R-:W-:Y:S01]  /*1d90*/  IMAD R3, R0, UR4, RZ ;  /* 0x0000000400037c24 */ /* 0x000fe2000f8e02ff */
[----:B------:R-:W-:Y:S01]  /*1da0*/  ISETP.NE.U32.AND P0, PT, RZ, UR6, PT ;  /* 0x00000006ff007c0c */ /* 0x000fe2000bf05070 */
[----:B------:R-:W-:Y:S01]  /*1db0*/  IMAD.IADD R11, R11, 0x1, R7 ;  /* 0x000000010b0b7824 */ /* 0x000fe200078e0207 */
[----:B------:R-:W-:Y:S01]  /*1dc0*/  SHF.R.S32.HI R14, RZ, 0x1f, R15 ;  /* 0x0000001fff0e7819 */ /* 0x000fe2000001140f */
[C---:B------:R-:W-:Y:S01]  /*1dd0*/  IMAD R3, R26.reuse, UR5, R3 ;  /* 0x000000051a037c24 */ /* 0x040fe2000f8e0203 */
[----:B------:R-:W-:Y:S01]  /*1de0*/  ISETP.NE.AND.EX P0, PT, RZ, UR7, PT, P0 ;  /* 0x00000007ff007c0c */ /* 0x000fe2000bf05300 */
[----:B------:R-:W-:Y:S01]  /*1df0*/  IMAD.WIDE.U32 R6, R26, UR4, R8 ;  /* 0x000000041a067c25 */ /* 0x000fe2000f8e0008 */
[----:B------:R-:W-:Y:S01]  /*1e00*/  ULDC.64 UR4, c[0x0][0x310] ;  /* 0x0000c40000047ab9 */ /* 0x000fe20000000a00 */
[----:B------:R-:W-:-:S02]  /*1e10*/  ULDC.64 UR6, c[0x0][0x338] ;  /* 0x0000ce0000067ab9 */ /* 0x000fc40000000a00 */
[----:B------:R-:W-:Y:S01]  /*1e20*/  IMAD.IADD R7, R7, 0x1, R3 ;  /* 0x0000000107077824 */ /* 0x000fe200078e0203 */
[----:B------:R-:W-:Y:S01]  /*1e30*/  SHF.R.S32.HI R3, RZ, 0x1f, R23 ;  /* 0x0000001fff037819 */ /* 0x000fe20000011417 */
[----:B------:R-:W-:Y:S02]  /*1e40*/  IMAD.SHL.U32 R53, R188, 0x40, RZ ;  /* 0x00000040bc357824 */ /* 0x000fe400078e00ff */
[----:B------:R-:W-:Y:S02]  /*1e50*/  IMAD.SHL.U32 R49, R4, 0x40, RZ ;  /* 0x0000004004317824 */ /* 0x000fe400078e00ff */
[----:B----4-:R-:W-:Y:S01]  /*1e60*/  IMAD R12, R3, R56, RZ ;  /* 0x00000038030c7224 */ /* 0x010fe200078e02ff */
[----:B------:R-:W-:Y:S01]  /*1e70*/  LOP3.LUT R53, R53, 0x1c0, RZ, 0xc0, !PT ;  /* 0x000001c035357812 */ /* 0x000fe200078ec0ff */
[----:B------:R-:W-:Y:S01]  /*1e80*/  VIADD R78, R16, 0x20 ;  /* 0x00000020104e7836 */ /* 0x000fe20000000000 */
[----:B-1----:R-:W-:Y:S01]  /*1e90*/  SHF.R.U32.HI R41, RZ, 0x7, R41 ;  /* 0x00000007ff297819 */ /* 0x002fe20000011629 */
[----:B------:R-:W-:-:S04]  /*1ea0*/  IMAD.SHL.U32 R59, R59, 0x2, RZ ;  /* 0x000000023b3b7824 */ /* 0x000fc800078e00ff */
[----:B------:R-:W-:Y:S01]  /*1eb0*/  VIADD R58, R41, 0x8 ;  /* 0x00000008293a7836 */ /* 0x000fe20000000000 */
[----:B---3--:R-:W-:Y:S02]  /*1ec0*/  SHF.R.S32.HI R0, RZ, 0x1f, R27 ;  /* 0x0000001fff007819 */ /* 0x008fe4000001141b */
[----:B------:R-:W-:Y:S01]  /*1ed0*/  SEL R9, R27, RZ, !P0 ;  /* 0x000000ff1b097207 */ /* 0x000fe20004000000 */
[C---:B------:R-:W-:Y:S01]  /*1ee0*/  IMAD R27, R23.reuse, R57, R12 ;  /* 0x00000039171b7224 */ /* 0x040fe200078e020c */
[----:B------:R-:W-:Y:S01]  /*1ef0*/  SEL R0, R0, RZ, !P0 ;  /* 0x000000ff00007207 */ /* 0x000fe20004000000 */
[----:B------:R-:W-:-:S04]  /*1f00*/  IMAD.WIDE.U32 R12, R23, R56, R16 ;  /* 0x00000038170c7225 */ /* 0x000fc800078e0010 */
[----:B------:R-:W-:-:S04]  /*1f10*/  IMAD.WIDE.U32 R20, R9, UR4, R6 ;  /* 0x0000000409147c25 */ /* 0x000fc8000f8e0006 */
[C---:B------:R-:W-:Y:S02]  /*1f20*/  IMAD R6, R0.reuse, UR6, RZ ;  /* 0x0000000600067c24 */ /* 0x040fe4000f8e02ff */
[----:B------:R-:W-:Y:S01]  /*1f30*/  IMAD R8, R0, UR4, RZ ;  /* 0x0000000400087c24 */ /* 0x000fe2000f8e02ff */
[----:B------:R-:W-:Y:S01]  /*1f40*/  ULDC UR4, c[0x0][0x2f4] ;  /* 0x0000bd0000047ab9 */ /* 0x000fe20000000800 */
[----:B------:R-:W-:Y:S01]  /*1f50*/  IMAD R69, R9, UR7, R6 ;  /* 0x0000000709457c24 */ /* 0x000fe2000f8e0206 */
[----:B------:R-:W-:Y:S01]  /*1f60*/  ISETP.GE.AND P4, PT, R16, UR4, PT ;  /* 0x0000000410007c0c */ /* 0x000fe2000bf86270 */
[----:B------:R-:W-:Y:S01]  /*1f70*/  IMAD R6, R3, R54, RZ ;  /* 0x0000003603067224 */ /* 0x000fe200078e02ff */
[----:B------:R-:W-:Y:S01]  /*1f80*/  ISETP.GE.AND P3, PT, R78, UR4, PT ;  /* 0x000000044e007c0c */ /* 0x000fe2000bf66270 */
[----:B------:R-:W-:Y:S02]  /*1f90*/  IMAD R45, R9, UR5, R8 ;  /* 0x00000005092d7c24 */ /* 0x000fe4000f8e0208 */
[----:B------:R-:W-:Y:S01]  /*1fa0*/  IMAD R0, R3, R4, RZ ;  /* 0x0000000403007224 */ /* 0x000fe200078e02ff */
[----:B------:R-:W-:Y:S01]  /*1fb0*/  LOP3.LUT R4, R53, 0x18, R16, 0xf8, !PT ;  /* 0x0000001835047812 */ /* 0x000fe200078ef810 */
[----:B------:R-:W-:-:S04]  /*1fc0*/  IMAD.WIDE.U32 R28, R9, UR6, R10 ;  /* 0x00000006091c7c25 */ /* 0x000fc8000f8e000a */
[C---:B------:R-:W-:Y:S02]  /*1fd0*/  IMAD R25, R23.reuse, R55, R6 ;  /* 0x0000003717197224 */ /* 0x040fe400078e0206 */
[----:B------:R-:W-:-:S04]  /*1fe0*/  IMAD.WIDE.U32 R6, R23, R54, R184 ;  /* 0x0000003617067225 */ /* 0x000fc800078e00b8 */
[----:B------:R-:W-:-:S04]  /*1ff0*/  IMAD.WIDE.U32 R10, R23, R54, R16 ;  /* 0x00000036170a7225 */ /* 0x000fc800078e0010 */
[----:B------:R-:W-:Y:S01]  /*2000*/  IMAD R8, R23, R5, R0 ;  /* 0x0000000517087224 */ /* 0x000fe200078e0200 */
[----:B------:R-:W-:Y:S01]  /*2010*/  IADD3 R0, P0, R20, R46, RZ ;  /* 0x0000002e14007210 */ /* 0x000fe20007f1e0ff */
[----:B------:R-:W-:Y:S02]  /*2020*/  IMAD.IADD R45, R21, 0x1, R45 ;  /* 0x00000001152d7824 */ /* 0x000fe400078e022d */
[----:B------:R-:W-:Y:S02]  /*2030*/  IMAD.IADD R7, R7, 0x1, R25 ;  /* 0x0000000107077824 */ /* 0x000fe400078e0219 */
[----:B------:R-:W-:Y:S01]  /*2040*/  IMAD.IADD R11, R25, 0x1, R11 ;  /* 0x00000001190b7824 */ /* 0x000fe200078e020b */
[----:B-----5:R-:W-:Y:S01]  /*2050*/  SHF.R.S32.HI R25, RZ, 0x1f, R30 ;  /* 0x0000001fff197819 */ /* 0x020fe2000001141e */
[-C--:B------:R-:W-:Y:S01]  /*2060*/  IMAD.WIDE.U32 R32, R30, R54.reuse, R6 ;  /* 0x000000361e207225 */ /* 0x080fe200078e0006 */
[----:B------:R-:W-:Y:S02]  /*2070*/  IADD3.X R46, R45, R47, R8, P0, !PT ;  /* 0x0000002f2d2e7210 */ /* 0x000fe400007fe408 */
[----:B------:R-:W-:Y:S01]  /*2080*/  LEA.HI R47, R14, R15, RZ, 0x3 ;  /* 0x0000000f0e2f7211 */ /* 0x000fe200078f18ff */
[----:B------:R-:W-:Y:S01]  /*2090*/  IMAD R14, R25, R54, RZ ;  /* 0x00000036190e7224 */ /* 0x000fe200078e02ff */
[----:B------:R-:W-:Y:S01]  /*20a0*/  IADD3 R40, P0, R23, R40, RZ ;  /* 0x0000002817287210 */ /* 0x000fe20007f1e0ff */
[-C--:B------:R-:W-:Y:S01]  /*20b0*/  IMAD R25, R25, R56.reuse, RZ ;  /* 0x0000003819197224 */ /* 0x080fe200078e02ff */
[----:B------:R-:W-:Y:S01]  /*20c0*/  LOP3.LUT R63, R47, 0xfffffff8, RZ, 0xc0, !PT ;  /* 0xfffffff82f3f7812 */ /* 0x000fe200078ec0ff */
[----:B------:R-:W-:Y:S01]  /*20d0*/  IMAD R5, R30, R55, R14 ;  /* 0x000000371e057224 */ /* 0x000fe200078e020e */
[----:B------:R-:W-:Y:S01]  /*20e0*/  SHF.L.U64.HI R55, R56, 0x6, R57 ;  /* 0x0000000638377819 */ /* 0x000fe20000010239 */
[----:B------:R-:W-:Y:S01]  /*20f0*/  IMAD R25, R30, R57, R25 ;  /* 0x000000391e197224 */ /* 0x000fe200078e0219 */
[----:B------:R-:W-:Y:S01]  /*2100*/  SHF.R.U32.HI R57, RZ, 0x3, R53 ;  /* 0x00000003ff397819 */ /* 0x000fe20000011635 */
[----:B------:R-:W-:Y:S01]  /*2110*/  IMAD.WIDE.U32 R8, R23, R56, R184 ;  /* 0x0000003817087225 */ /* 0x000fe200078e00b8 */
[----:B------:R-:W-:-:S02]  /*2120*/  SHF.R.S32.HI R64, RZ, 0x1f, R63 ;  /* 0x0000001fff407819 */ /* 0x000fc4000001143f */
[----:B------:R-:W-:Y:S01]  /*2130*/  LOP3.LUT R61, R4, R57, RZ, 0x3c, !PT ;  /* 0x00000039043d7212 */ /* 0x000fe200078e3cff */
[----:B------:R-:W-:Y:S01]  /*2140*/  IMAD.WIDE.U32 R34, R30, R54, R10 ;  /* 0x000000361e227225 */ /* 0x000fe200078e000a */
[----:B------:R-:W-:-:S03]  /*2150*/  LOP3.LUT R4, R53, 0x38, R47, 0xf8, !PT ;  /* 0x0000003835047812 */ /* 0x000fc600078ef82f */
[----:B------:R-:W-:Y:S02]  /*2160*/  IMAD.IADD R9, R9, 0x1, R27 ;  /* 0x0000000109097824 */ /* 0x000fe400078e021b */
[----:B------:R-:W-:Y:S02]  /*2170*/  IMAD.IADD R13, R27, 0x1, R13 ;  /* 0x000000011b0d7824 */ /* 0x000fe400078e020d */
[----:B------:R-:W-:Y:S02]  /*2180*/  IMAD.IADD R60, R33, 0x1, R5 ;  /* 0x00000001213c7824 */ /* 0x000fe400078e0205 */
[----:B------:R-:W-:Y:S01]  /*2190*/  IMAD.IADD R62, R5, 0x1, R35 ;  /* 0x00000001053e7824 */ /* 0x000fe200078e0223 */
[----:B------:R-:W-:Y:S01]  /*21a0*/  LOP3.LUT R5, R4, R57, RZ, 0x3c, !PT ;  /* 0x0000003904057212 */ /* 0x000fe200078e3cff */
[----:B------:R-:W-:-:S04]  /*21b0*/  IMAD.WIDE.U32 R36, R30, R56, R8 ;  /* 0x000000381e247225 */ /* 0x000fc800078e0008 */
[----:B------:R-:W-:-:S04]  /*21c0*/  IMAD.WIDE.U32 R38, R30, R56, R12 ;  /* 0x000000381e267225 */ /* 0x000fc800078e000c */
[----:B------:R-:W-:Y:S02]  /*21d0*/  IMAD.SHL.U32 R54, R54, 0x40, RZ ;  /* 0x0000004036367824 */ /* 0x000fe400078e00ff */
[----:B------:R-:W-:Y:S02]  /*21e0*/  IMAD.SHL.U32 R56, R56, 0x40, RZ ;  /* 0x0000004038387824 */ /* 0x000fe400078e00ff */
[----:B------:R-:W-:Y:S02]  /*21f0*/  IMAD.X R41, R24, 0x1, R3, P0 ;  /* 0x0000000118297824 */ /* 0x000fe400000e0603 */
[----:B------:R-:W-:Y:S02]  /*2200*/  IMAD R61, R202, 0x200, R61 ;  /* 0x00000200ca3d7824 */ /* 0x000fe400078e023d */
[----:B------:R-:W-:Y:S02]  /*2210*/  IMAD.IADD R65, R37, 0x1, R25 ;  /* 0x0000000125417824 */ /* 0x000fe400078e0219 */
[----:B------:R-:W-:-:S02]  /*2220*/  IMAD.IADD R67, R25, 0x1, R39 ;  /* 0x0000000119437824 */ /* 0x000fc400078e0227 */
[----:B------:R-:W-:Y:S02]  /*2230*/  IMAD R66, R202, 0x200, R5 ;  /* 0x00000200ca427824 */ /* 0x000fe400078e0205 */
[----:B------:R-:W-:-:S07]  /*2240*/  IMAD.IADD R69, R29, 0x1, R69 ;  /* 0x000000011d457824 */ /* 0x000fce00078e0245 */
.L_x_7964:
[----:B0-2-4-:R-:W0:Y:S01]  /*2250*/  LDC R27, c[0x0][0x3f4] ;  /* 0x0000fd00ff1b7b82 */ /* 0x015e220000000800 */
[----:B------:R-:W-:Y:S01]  /*2260*/  VIADD R31, R31, 0xffffffff ;  /* 0xffffffff1f1f7836 */ /* 0x000fe20000000000 */
[----:B------:R-:W-:Y:S05]  /*2270*/  YIELD ;  /* 0x0000000000007946 */ /* 0x000fea0003800000 */
[----:B------:R-:W-:Y:S01]  /*2280*/  SHF.R.S32.HI R71, RZ, 0x1f, R31 ;  /* 0x0000001fff477819 */ /* 0x000fe2000001141f */
[----:B------:R-:W1:Y:S01]  /*2290*/  LDC.64 R50, c[0x0][0x2e8] ;  /* 0x0000ba00ff327b82 */ /* 0x000e620000000a00 */
        /* <DEDUP_REMOVED lines=35> */
[----:B------:R-:W-:Y:S01]  /*24d0*/  IMAD.MOV.U32 R7, RZ, RZ, R65 ;  /* 0x000000ffff077224 */ /* 0x000fe200078e0041 */
[----:B------:R-:W-:Y:S01]  /*24e0*/  ULDC.64 UR4, c[0x0][0x3e8] ;  /* 0x0000fa0000047ab9 */ /* 0x000fe20000000a00 */
[-C--:B------:R-:W-:Y:S01]  /*24f0*/  IMAD R5, R71, R56.reuse, R5 ;  /* 0x0000003847057224 */ /* 0x080fe200078e0205 */
[----:B------:R-:W-:Y:S01]  /*2500*/  CS2R R10, SRZ ;  /* 0x00000000000a7805 */ /* 0x000fe2000001ff00 */
[----:B------:R-:W-:-:S04]  /*2510*/  IMAD.WIDE.U32 R6, R31, R56, R6 ;  /* 0x000000381f067225 */ /* 0x000fc800078e0006 */
        /* <DEDUP_REMOVED lines=13> */
.L_x_7939:
[----:B------:R-:W-:Y:S05]  /*25f0*/  BSYNC B1 ;  /* 0x0000000000017941 */ /* 0x000fea0003800000 */
.L_x_7938:
[----:B------:R-:W-:Y:S01]  /*2600*/  ISETP.NE.AND P0, PT, R186, 0x3, PT ;  /* 0x00000003ba00780c */ /* 0x000fe20003f05270 */
[----:B0----5:R-:W-:Y:S02]  /*2610*/  IMAD.MOV.U32 R4, RZ, RZ, R8 ;  /* 0x000000ffff047224 */ /* 0x021fe400078e0008 */
        /* <DEDUP_REMOVED lines=17> */
.L_x_7940:
[----:B------:R-:W-:Y:S01]  /*2730*/  IMAD R68, R22, 0x8, R2 ;  /* 0x0000000816447824 */ /* 0x000fe200078e0202 */
[----:B------:R-:W-:Y:S01]  /*2740*/  SHF.L.U32 R71, R187, 0x1f, RZ ;  /* 0x0000001fbb477819 */ /* 0x000fe200000006ff */
[----:B------:R-:W-:Y:S03]  /*2750*/  BSSY B1, `(.L_x_7941) ;  /* 0x0000003000017945 */ /* 0x000fe60003800000 */
[----:B------:R-:W0:Y:S02]  /*2760*/  SYNCS.PHASECHK.TRANS64.TRYWAIT P5, [R68+URZ+0x28c90], R71 ;  /* 0x028c9047440075a7 */ /* 0x000e2400080a017f */
[----:B0-----:R-:W-:Y:S05]  /*2770*/  @!P5 BRA `(.L_x_7942) ;  /* 0x0000018c005cd947 */ /* 0x001fea0003800000 */
.L_x_8249:
[----:B------:R-:W-:Y:S05]  /*2780*/  BSYNC B1 ;  /* 0x0000000000017941 */ /* 0x000fea0003800000 */
.L_x_7941:
        /* <DEDUP_REMOVED lines=9> */
[----:B------:R-:W-:Y:S01]  /*2820*/  SHF.R.U64 R50, R24, 0x10, R25 ;  /* 0x0000001018327819 */ /* 0x000fe20000001219 */
[----:B------:R-:W-:Y:S01]  /*2830*/  IMAD.U32 R24, R7, 0x10000, RZ ;  /* 0x0001000007187824 */ /* 0x000fe200078e00ff */
[----:B------:R-:W-:Y:S02]  /*2840*/  SHF.R.U32.HI R75, RZ, 0x10, R15 ;  /* 0x00000010ff4b7819 */ /* 0x000fe4000001160f */
[----:B------:R-:W-:Y:S02]  /*2850*/  SHF.R.U32.HI R70, RZ, 0x10, R25 ;  /* 0x00000010ff467819 */ /* 0x000fe40000011619 */
[C---:B------:R-:W-:Y:S02]  /*2860*/  PRMT R73, R51.reuse, 0x5410, R73 ;  /* 0x0000541033497816 */ /* 0x040fe40000000049 */
[----:B------:R-:W-:-:S02]  /*2870*/  PRMT R50, R51, 0x5432, R50 ;  /* 0x0000543233327816 */ /* 0x000fc40000000032 */
[C---:B------:R-:W-:Y:S02]  /*2880*/  PRMT R75, R72.reuse, 0x5410, R75 ;  /* 0x00005410484b7816 */ /* 0x040fe4000000004b */
[----:B------:R-:W-:Y:S02]  /*2890*/  LOP3.LUT R25, R7, 0xffff0000, RZ, 0xc0, !PT ;  /* 0xffff000007197812 */ /* 0x000fe400078ec0ff */
[----:B------:R-:W-:Y:S01]  /*28a0*/  PRMT R70, R72, 0x5432, R70 ;  /* 0x0000543248467816 */ /* 0x000fe20000000046 */
[----:B------:R-:W-:Y:S01]  /*28b0*/  IMAD.U32 R76, R75, 0x10000, RZ ;  /* 0x000100004b4c7824 */ /* 0x000fe200078e00ff */
[----:B------:R-:W-:Y:S02]  /*28c0*/  LOP3.LUT R7, R5, 0xffff0000, RZ, 0xc0, !PT ;  /* 0xffff000005077812 */ /* 0x000fe400078ec0ff */
[C---:B------:R-:W-:Y:S01]  /*28d0*/  LOP3.LUT R74, R73.reuse, 0xffff0000, RZ, 0xc0, !PT ;  /* 0xffff0000494a7812 */ /* 0x040fe200078ec0ff */
        /* <DEDUP_REMOVED lines=10> */
[----:B------:R-:W-:Y:S01]  /*2980*/  FMUL.FTZ R15, R15, R72 ;  /* 0x000000480f0f7220 */ /* 0x000fe20000410000 */
        /* <DEDUP_REMOVED lines=21> */
.L_x_7947:
[----:B------:R-:W-:Y:S05]  /*2ae0*/  BSYNC B2 ;  /* 0x0000000000027941 */ /* 0x000fea0003800000 */
.L_x_7946:
[----:B--2---:R1:W-:Y:S02]  /*2af0*/  STG.E.128 desc[UR40][R12.64], R4 ;  /* 0x000000040c007986 */ /* 0x0043e4000c101d28 */
.L_x_7945:
[----:B------:R-:W-:Y:S05]  /*2b00*/  BSYNC B1 ;  /* 0x0000000000017941 */ /* 0x000fea0003800000 */
.L_x_7944:
        /* <DEDUP_REMOVED lines=56> */
.L_x_7949:
[----:B------:R-:W-:Y:S05]  /*2e90*/  BSYNC B1 ;  /* 0x0000000000017941 */ /* 0x000fea0003800000 */
.L_x_7948:
[----:B-1----:R1:W-:Y:S01]  /*2ea0*/  STG.E.128 desc[UR40][R12.64+0x40], R4 ;  /* 0x000040040c007986 */ /* 0x0023e2000c101d28 */
[----:B------:R-:W-:Y:S05]  /*2eb0*/  BRA `(.L_x_7943) ;  /* 0x0000000c00407947 */ /* 0x000fea0003800000 */
.L_x_7937:
        /* <DEDUP_REMOVED lines=29> */
[----:B------:R-:W-:Y:S02]  /*3090*/  IMAD.MOV.U32 R68, RZ, RZ, R7 ;  /* 0x000000ffff447224 */ /* 0x000fe400078e0007 */
[----:B------:R-:W-:Y:S01]  /*30a0*/  IMAD.MOV.U32 R27, RZ, RZ, R6 ;  /* 0x000000ffff1b7224 */ /* 0x000fe200078e0006 */
[----:B------:R-:W-:Y:S01]  /*30b0*/  PRMT R88, R25, 0x5410, R24 ;  /* 0x0000541019587816 */ /* 0x000fe20000000018 */
[----:B---3--:R-:W-:Y:S01]  /*30c0*/  IMAD.MOV.U32 R12, RZ, RZ, R8 ;  /* 0x000000ffff0c7224 */ /* 0x008fe200078e0008 */
[----:B------:R-:W-:Y:S01]  /*30d0*/  PRMT R90, R90, 0x5410, R68 ;  /* 0x000054105a5a7816 */ /* 0x000fe20000000044 */
[----:B------:R-:W-:Y:S01]  /*30e0*/  IMAD.MOV.U32 R13, RZ, RZ, R9 ;  /* 0x000000ffff0d7224 */ /* 0x000fe200078e0009 */
[----:B------:R-:W-:Y:S01]  /*30f0*/  PRMT R92, R27, 0x7610, R92 ;  /* 0x000076101b5c7816 */ /* 0x000fe2000000005c */
[----:B------:R-:W-:-:S02]  /*3100*/  IMAD.MOV.U32 R24, RZ, RZ, R10 ;  /* 0x000000ffff187224 */ /* 0x000fc400078e000a */
[----:B------:R-:W-:Y:S01]  /*3110*/  IMAD.MOV.U32 R25, RZ, RZ, R11 ;  /* 0x000000ffff197224 */ /* 0x000fe200078e000b */
[----:B------:R-:W-:Y:S02]  /*3120*/  PRMT R82, R12, 0x5410, R13 ;  /* 0x000054100c527816 */ /* 0x000fe4000000000d */
[----:B------:R-:W-:Y:S02]  /*3130*/  PRMT R90, R24, 0x7610, R90 ;  /* 0x00007610185a7816 */ /* 0x000fe4000000005a */
[----:B------:R-:W-:Y:S01]  /*3140*/  PRMT R91, R25, 0x7610, R91 ;  /* 0x00007610195b7816 */ /* 0x000fe2000000005b */
[----:B------:R-:W-:Y:S06]  /*3150*/  @!P0 BRA `(.L_x_7950) ;  /* 0x0000000000048947 */ /* 0x000fec0003800000 */
[----:B------:R-:W-:Y:S01]  /*3160*/  BPT.TRAP 0x1 ;  /* 0x000000040000795c */ /* 0x000fe20000300000 */
.L_x_7950:
[----:B------:R-:W-:Y:S01]  /*3170*/  IMAD R68, R22, 0x8, R2 ;  /* 0x0000000816447824 */ /* 0x000fe200078e0202 */
[----:B------:R-:W-:Y:S01]  /*3180*/  SHF.L.U32 R71, R187, 0x1f, RZ ;  /* 0x0000001fbb477819 */ /* 0x000fe200000006ff */
[----:B------:R-:W0:Y:S01]  /*3190*/  LDC R70, c[0x0][0x2f4] ;  /* 0x0000bd00ff467b82 */ /* 0x000e220000000800 */
[----:B------:R-:W-:Y:S02]  /*31a0*/  BSSY B1, `(.L_x_7951) ;  /* 0x0000003000017945 */ /* 0x000fe40003800000 */
[----:B------:R-:W1:Y:S02]  /*31b0*/  SYNCS.PHASECHK.TRANS64.TRYWAIT P5, [R68+URZ+0x28c90], R71 ;  /* 0x028c9047440075a7 */ /* 0x000e6400080a017f */
[----:B-1----:R-:W-:Y:S05]  /*31c0*/  @!P5 BRA `(.L_x_7952) ;  /* 0x0000018000dcd947 */ /* 0x002fea0003800000 */
.L_x_8250:
[----:B------:R-:W-:Y:S05]  /*31d0*/  BSYNC B1 ;  /* 0x0000000000017941 */ /* 0x000fea0003800000 */
.L_x_7951:
        /* <DEDUP_REMOVED lines=42> */
[--C-:B------:R-:W-:Y:S02]  /*3480*/  SHF.R.U64 R83, R6, 0x10, R7.reuse ;  /* 0x0000001006537819 */ /* 0x100fe40000001207 */
[----:B------:R-:W-:Y:S01]  /*3490*/  SHF.R.U32.HI R84, RZ, 0x10, R7 ;  /* 0x00000010ff547819 */ /* 0x000fe20000011607 */
[----:B------:R-:W-:Y:S01]  /*34a0*/  IMAD.U32 R7, R14, 0x10000, RZ ;  /* 0x000100000e077824 */ /* 0x000fe200078e00ff */
[----:B------:R-:W-:Y:S01]  /*34b0*/  SHF.R.U64 R87, R10, 0x10, R11 ;  /* 0x000000100a577819 */ /* 0x000fe2000000120b */
[----:B--2---:R-:W-:Y:S01]  /*34c0*/  IMAD.U32 R11, R25, 0x10000, RZ ;  /* 0x00010000190b7824 */ /* 0x004fe200078e00ff */
[----:B------:R-:W-:Y:S01]  /*34d0*/  PRMT R80, R88, 0x5432, R80 ;  /* 0x0000543258507816 */ /* 0x000fe20000000050 */
[----:B------:R-:W-:Y:S01]  /*34e0*/  IMAD.U32 R88, R86, 0x10000, RZ ;  /* 0x0001000056587824 */ /* 0x000fe200078e00ff */
[----:B------:R-:W-:Y:S01]  /*34f0*/  PRMT R85, R82, 0x5410, R85 ;  /* 0x0000541052557816 */ /* 0x000fe20000000055 */
[----:B------:R-:W-:Y:S01]  /*3500*/  IMAD.U32 R82, R81, 0x10000, RZ ;  /* 0x0001000051527824 */ /* 0x000fe200078e00ff */
[----:B------:R-:W-:Y:S01]  /*3510*/  PRMT R89, R91, 0x5410, R89 ;  /* 0x000054105b597816 */ /* 0x000fe20000000059 */
[----:B------:R-:W-:Y:S01]  /*3520*/  IMAD.U32 R10, R24, 0x10000, RZ ;  /* 0x00010000180a7824 */ /* 0x000fe200078e00ff */
[----:B------:R-:W-:-:S02]  /*3530*/  LOP3.LUT R6, R13, 0xffff0000, RZ, 0xc0, !PT ;  /* 0xffff00000d067812 */ /* 0x000fc400078ec0ff */
[----:B------:R-:W-:Y:S01]  /*3540*/  LOP3.LUT R13, R25, 0xffff0000, RZ, 0xc0, !PT ;  /* 0xffff0000190d7812 */ /* 0x000fe200078ec0ff */
[----:B------:R-:W-:Y:S01]  /*3550*/  IMAD.U32 R25, R27, 0x10000, RZ ;  /* 0x000100001b197824 */ /* 0x000fe200078e00ff */
[----:B------:R-:W-:Y:S02]  /*3560*/  LOP3.LUT R86, R86, 0xffff0000, RZ, 0xc0, !PT ;  /* 0xffff000056567812 */ /* 0x000fe400078ec0ff */
[----:B------:R-:W-:Y:S01]  /*3570*/  PRMT R83, R92, 0x5410, R83 ;  /* 0x000054105c537816 */ /* 0x000fe20000000053 */
[----:B------:R-:W-:Y:S01]  /*3580*/  FMUL.FTZ R92, R11, R82 ;  /* 0x000000520b5c7220 */ /* 0x000fe20000410000 */
[C---:B------:R-:W-:Y:S01]  /*3590*/  PRMT R84, R90.reuse, 0x5432, R84 ;  /* 0x000054325a547816 */ /* 0x040fe20000000054 */
[----:B------:R-:W-:Y:S01]  /*35a0*/  FMUL.FTZ R91, R13, R86 ;  /* 0x000000560d5b7220 */ /* 0x000fe20000410000 */
[----:B------:R-:W-:Y:S01]  /*35b0*/  PRMT R87, R90, 0x5410, R87 ;  /* 0x000054105a577816 */ /* 0x000fe20000000057 */
[----:B------:R-:W-:Y:S01]  /*35c0*/  FMUL.FTZ R90, R11, R88 ;  /* 0x000000580b5a7220 */ /* 0x000fe20000410000 */
[----:B------:R-:W-:Y:S01]  /*35d0*/  LOP3.LUT R81, R81, 0xffff0000, RZ, 0xc0, !PT ;  /* 0xffff000051517812 */ /* 0x000fe200078ec0ff */
[----:B------:R-:W-:-:S02]  /*35e0*/  IMAD.U32 R11, R89, 0x10000, RZ ;  /* 0x00010000590b7824 */ /* 0x000fc400078e00ff */
[C---:B------:R-:W-:Y:S01]  /*35f0*/  FFMA.FTZ R92, R5.reuse, R88, R92 ;  /* 0x00000058055c7223 */ /* 0x040fe2000001005c */
[----:B------:R-:W-:Y:S01]  /*3600*/  FFMA.FTZ R90, R5, R82, -R90 ;  /* 0x00000052055a7223 */ /* 0x000fe2000001085a */
[----:B------:R-:W-:Y:S02]  /*3610*/  IMAD.U32 R5, R84, 0x10000, RZ ;  /* 0x0001000054057824 */ /* 0x000fe400078e00ff */
[----:B------:R-:W-:Y:S01]  /*3620*/  FMUL.FTZ R13, R13, R81 ;  /* 0x000000510d0d7220 */ /* 0x000fe20000410000 */
[----:B------:R-:W-:Y:S01]  /*3630*/  FMUL.FTZ R93, R25, R11 ;  /* 0x0000000b195d7220 */ /* 0x000fe20000410000 */
[C---:B------:R-:W-:Y:S01]  /*3640*/  FFMA.FTZ R91, R6.reuse, R81, -R91 ;  /* 0x00000051065b7223 */ /* 0x040fe2000001085b */
[----:B------:R-:W-:Y:S01]  /*3650*/  LOP3.LUT R27, R27, 0xffff0000, RZ, 0xc0, !PT ;  /* 0xffff00001b1b7812 */ /* 0x000fe200078ec0ff */
[----:B------:R-:W-:Y:S01]  /*3660*/  FFMA.FTZ R81, R6, R86, R13 ;  /* 0x0000005606517223 */ /* 0x000fe2000001000d */
[----:B------:R-:W-:Y:S01]  /*3670*/  LOP3.LUT R82, R89, 0xffff0000, RZ, 0xc0, !PT ;  /* 0xffff000059527812 */ /* 0x000fe200078ec0ff */
[-C--:B------:R-:W-:Y:S01]  /*3680*/  FMUL.FTZ R88, R25, R5.reuse ;  /* 0x0000000519587220 */ /* 0x080fe20000410000 */
[----:B------:R-:W-:Y:S01]  /*3690*/  FFMA.FTZ R93, R8, R5, -R93 ;  /* 0x00000005085d7223 */ /* 0x000fe2000001085d */
[----:B------:R-:W-:Y:S01]  /*36a0*/  LOP3.LUT R84, R84, 0xffff0000, RZ, 0xc0, !PT ;  /* 0xffff000054547812 */ /* 0x000fe200078ec0ff */
[----:B------:R-:W-:Y:S01]  /*36b0*/  IMAD.U32 R13, R85, 0x10000, RZ ;  /* 0x00010000550d7824 */ /* 0x000fe200078e00ff */
[----:B------:R-:W-:Y:S01]  /*36c0*/  LOP3.LUT R9, R15, 0xffff0000, RZ, 0xc0, !PT ;  /* 0xffff00000f097812 */ /* 0x000fe200078ec0ff */
[----:B------:R-:W-:-:S02]  /*36d0*/  IMAD.U32 R5, R80, 0x10000, RZ ;  /* 0x0001000050057824 */ /* 0x000fc400078e00ff */
[----:B------:R-:W-:Y:S01]  /*36e0*/  FFMA.FTZ R88, R8, R11, R88 ;  /* 0x0000000b08587223 */ /* 0x000fe20000010058 */
[C---:B------:R-:W-:Y:S01]  /*36f0*/  FMUL.FTZ R6, R27.reuse, R82 ;  /* 0x000000521b067220 */ /* 0x040fe20000410000 */
[----:B------:R-:W-:Y:S01]  /*3700*/  FMUL.FTZ R25, R10, R13 ;  /* 0x0000000d0a197220 */ /* 0x000fe20000410000 */
[----:B------:R-:W-:Y:S01]  /*3710*/  LOP3.LUT R24, R24, 0xffff0000, RZ, 0xc0, !PT ;  /* 0xffff000018187812 */ /* 0x000fe200078ec0ff */
[-C--:B------:R-:W-:Y:S01]  /*3720*/  FMUL.FTZ R8, R27, R84.reuse ;  /* 0x000000541b087220 */ /* 0x080fe20000410000 */
[----:B------:R-:W-:Y:S01]  /*3730*/  LOP3.LUT R85, R85, 0xffff0000, RZ, 0xc0, !PT ;  /* 0xffff000055557812 */ /* 0x000fe200078ec0ff */
[----:B------:R-:W-:Y:S01]  /*3740*/  FMUL.FTZ R10, R10, R5 ;  /* 0x000000050a0a7220 */ /* 0x000fe20000410000 */
[----:B------:R-:W-:Y:S01]  /*3750*/  LOP3.LUT R11, R80, 0xffff0000, RZ, 0xc0, !PT ;  /* 0xffff0000500b7812 */ /* 0x000fe200078ec0ff */
[----:B------:R-:W-:Y:S01]  /*3760*/  FFMA.FTZ R84, R9, R84, -R6 ;  /* 0x0000005409547223 */ /* 0x000fe20000010806 */
[----:B------:R-:W-:Y:S01]  /*3770*/  LOP3.LUT R12, R12, 0xffff0000, RZ, 0xc0, !PT ;  /* 0xffff00000c0c7812 */ /* 0x000fe200078ec0ff */
[----:B------:R-:W-:-:S02]  /*3780*/  IMAD.U32 R15, R26, 0x10000, RZ ;  /* 0x000100001a0f7824 */ /* 0x000fc400078e00ff */
[----:B------:R-:W-:Y:S01]  /*3790*/  FFMA.FTZ R27, R9, R82, R8 ;  /* 0x00000052091b7223 */ /* 0x000fe20000010008 */
[C---:B------:R-:W-:Y:S01]  /*37a0*/  FFMA.FTZ R25, R4.reuse, R5, -R25 ;  /* 0x0000000504197223 */ /* 0x040fe20000010819 */
[----:B------:R-:W-:Y:S01]  /*37b0*/  FFMA.FTZ R10, R4, R13, R10 ;  /* 0x0000000d040a7223 */ /* 0x000fe2000001000a */
[----:B------:R-:W-:Y:S01]  /*37c0*/  IMAD.U32 R6, R87, 0x10000, RZ ;  /* 0x0001000057067824 */ /* 0x000fe200078e00ff */
[----:B------:R-:W-:Y:S01]  /*37d0*/  LOP3.LUT R26, R26, 0xffff0000, RZ, 0xc0, !PT ;  /* 0xffff00001a1a7812 */ /* 0x000fe200078ec0ff */
[C---:B------:R-:W-:Y:S01]  /*37e0*/  FMUL.FTZ R9, R24.reuse, R85 ;  /* 0x0000005518097220 */ /* 0x040fe20000410000 */
[-C--:B------:R-:W-:Y:S01]  /*37f0*/  FMUL.FTZ R5, R24, R11.reuse ;  /* 0x0000000b18057220 */ /* 0x080fe20000410000 */
[----:B------:R-:W-:Y:S01]  /*3800*/  IMAD.U32 R4, R83, 0x10000, RZ ;  /* 0x0001000053047824 */ /* 0x000fe200078e00ff */
[----:B------:R-:W-:Y:S01]  /*3810*/  LOP3.LUT R87, R87, 0xffff0000, RZ, 0xc0, !PT ;  /* 0xffff000057577812 */ /* 0x000fe200078ec0ff */
[C---:B------:R-:W-:Y:S01]  /*3820*/  FFMA.FTZ R8, R12.reuse, R11, -R9 ;  /* 0x0000000b0c087223 */ /* 0x040fe20000010809 */
[----:B------:R-:W-:Y:S01]  /*3830*/  LOP3.LUT R83, R83, 0xffff0000, RZ, 0xc0, !PT ;  /* 0xffff000053537812 */ /* 0x000fe200078ec0ff */
        /* <DEDUP_REMOVED lines=21> */
.L_x_7954:
[----:B------:R-:W-:Y:S05]  /*3990*/  BSYNC B1 ;  /* 0x0000000000017941 */ /* 0x000fea0003800000 */
.L_x_7953:
        /* <DEDUP_REMOVED lines=10> */
.L_x_7936:
[----:B------:R-:W-:-:S13]  /*3a40*/  ISETP.NE.AND P0, PT, R186, 0x3, PT ;  /* 0x00000003ba00780c */ /* 0x000fda0003f05270 */
[----:B------:R-:W-:Y:S05]  /*3a50*/  @!P0 BRA `(.L_x_7955) ;  /* 0x0000000000048947 */ /* 0x000fea0003800000 */
[----:B------:R-:W-:Y:S01]  /*3a60*/  BPT.TRAP 0x1 ;  /* 0x000000040000795c */ /* 0x000fe20000300000 */
.L_x_7955:
        /* <DEDUP_REMOVED lines=8> */
.L_x_8251:
[----:B------:R-:W-:Y:S05]  /*3af0*/  BSYNC B1 ;  /* 0x0000000000017941 */ /* 0x000fea0003800000 */
.L_x_7956:
        /* <DEDUP_REMOVED lines=12> */
.L_x_7943:
[----:B------:R-:W-:Y:S05]  /*3bc0*/  BSYNC B0 ;  /* 0x0000000000007941 */ /* 0x000fea0003800000 */
.L_x_7935:
        /* <DEDUP_REMOVED lines=17> */
.L_x_7959:
[----:B------:R-:W-:Y:S05]  /*3ce0*/  BSYNC B0 ;  /* 0x0000000000007941 */ /* 0x000fea0003800000 */
.L_x_7958:
[----:B------:R-:W5:Y:S01]  /*3cf0*/  SYNCS.PHASECHK.TRANS64.TRYWAIT P0, [R68+URZ+0x28cb0], R71 ;  /* 0x028cb047440075a7 */ /* 0x000f62000800017f */
[----:B------:R-:W-:Y:S04]  /*3d00*/  BSSY B0, `(.L_x_7960) ;  /* 0x0000002000007945 */ /* 0x000fe80003800000 */
[----:B-----5:R-:W-:Y:S05]  /*3d10*/  @!P0 BRA `(.L_x_7961) ;  /* 0x0000017800308947 */ /* 0x020fea0003800000 */
.L_x_8252:
[----:B------:R-:W-:Y:S05]  /*3d20*/  BSYNC B0 ;  /* 0x0000000000007941 */ /* 0x000fea0003800000 */
.L_x_7960:
        /* <DEDUP_REMOVED lines=82> */
.L_x_7963:
[----:B------:R-:W-:Y:S05]  /*4250*/  BSYNC B0 ;  /* 0x0000000000007941 */ /* 0x000fea0003800000 */
.L_x_7962:
        /* <DEDUP_REMOVED lines=17> */
.L_x_7930:
[----:B------:R-:W2:Y:S01]  /*4370*/  LDL R4, [R1] ;  /* 0x0000000001047983 */ /* 0x000ea20000100800 */
[----:B------:R-:W-:Y:S01]  /*4380*/  BSSY B0, `(.L_x_7965) ;  /* 0x0000005000007945 */ /* 0x000fe20003800000 */
[----:B--2---:R-:W-:-:S03]  /*4390*/  ISETP.NE.AND P1, PT, R4, 0x1, PT ;  /* 0x000000010400780c */ /* 0x004fc60003f25270 */
[----:B------:R-:W-:Y:S10]  /*43a0*/  @P0 BRA `(.L_x_7966) ;  /* 0x0000000000080947 */ /* 0x000ff40003800000 */
[----:B------:R-:W1:Y:S02]  /*43b0*/  FENCE.VIEW.ASYNC.G ;  /* 0x00000000000073c6 */ /* 0x000e640000000100 */
[----:B-1----:R-:W-:Y:S06]  /*43c0*/  BAR.ARV 0xc, 0x180 ;  /* 0x0306000000007b1d */ /* 0x002fec0000002000 */
.L_x_7966:
[----:B------:R-:W-:Y:S05]  /*43d0*/  BSYNC B0 ;  /* 0x0000000000007941 */ /* 0x000fea0003800000 */
.L_x_7965:
[----:B------:R-:W-:Y:S04]  /*43e0*/  BSSY B7, `(.L_x_7967) ;  /* 0x0000b2d000077945 */ /* 0x000fe80003800000 */
[----:B------:R-:W-:Y:S05]  /*43f0*/  @!P1 BRA `(.L_x_7968) ;  /* 0x0000001c00dc9947 */ /* 0x000fea0003800000 */
[----:B------:R-:W1:Y:S01]  /*4400*/  LDC R0, c[0x0][0x448] ;  /* 0x00011200ff007b82 */ /* 0x000e620000000800 */
        /* <DEDUP_REMOVED lines=23> */
[----:B-1----:R-:W-:Y:S01]  /*4580*/  ISETP.NE.AND P0, PT, R0, 0x1, PT ;  /* 0x000000010000780c */ /* 0x002fe20003f05270 */
[----:B------:R-:W-:Y:S01]  /*4590*/  VIADD R0, R196, 0x3f ;  /* 0x0000003fc4007836 */ /* 0x000fe20000000000 */
        /* <DEDUP_REMOVED lines=19> */
[----:B------:R-:W2:Y:S01]  /*46d0*/  @P0 LDC R4, c[0x0][0x450] ;  /* 0x00011400ff040b82 */ /* 0x000ea20000000800 */
[----:B------:R-:W-:Y:S02]  /*46e0*/  CS2R R160, SRZ ;  /* 0x0000000000a07805 */ /* 0x000fe4000001ff00 */
[----:B---3--:R-:W-:Y:S02]  /*46f0*/  CS2R R74, SRZ ;  /* 0x00000000004a7805 */ /* 0x008fe4000001ff00 */
        /* <DEDUP_REMOVED lines=10> */
[----:B----4-:R-:W-:Y:S02]  /*47a0*/  CS2R R50, SRZ ;  /* 0x0000000000327805 */ /* 0x010fe4000001ff00 */
[----:B------:R-:W-:Y:S02]  /*47b0*/  CS2R R172, SRZ ;  /* 0x0000000000ac7805 */ /* 0x000fe4000001ff00 */
[----:B------:R-:W-:Y:S01]  /*47c0*/  CS2R R46, SRZ ;  /* 0x00000000002e7805 */ /* 0x000fe2000001ff00 */
[----:B-1----:R-:W-:Y:S01]  /*47d0*/  @P0 IMAD.HI.U32 R3, R0, R3, RZ ;  /* 0x0000000300030227 */ /* 0x002fe200078e00ff */
[----:B------:R-:W-:-:S02]  /*47e0*/  CS2R R32, SRZ ;  /* 0x0000000000207805 */ /* 0x000fc4000001ff00 */
[----:B------:R-:W-:Y:S02]  /*47f0*/  CS2R R174, SRZ ;  /* 0x0000000000ae7805 */ /* 0x000fe4000001ff00 */
[----:B------:R-:W-:Y:S02]  /*4800*/  CS2R R38, SRZ ;  /* 0x0000000000267805 */ /* 0x000fe4000001ff00 */
[----:B------:R-:W-:Y:S01]  /*4810*/  CS2R R176, SRZ ;  /* 0x0000000000b07805 */ /* 0x000fe2000001ff00 */
[----:B------:R-:W-:Y:S01]  /*4820*/  IMAD.MOV.U32 R35, RZ, RZ, RZ ;  /* 0x000000ffff237224 */ /* 0x000fe200078e00ff */
[----:B------:R-:W-:Y:S01]  /*4830*/  CS2R R28, SRZ ;  /* 0x00000000001c7805 */ /* 0x000fe2000001ff00 */
[----:B------:R-:W-:Y:S01]  /*4840*/  IMAD.MOV.U32 R31, RZ, RZ, RZ ;  /* 0x000000ffff1f7224 */ /* 0x000fe200078e00ff */
[----:B--2---:R-:W-:Y:S02]  /*4850*/  @P0 SHF.R.U32.HI R0, RZ, R4, R3 ;  /* 0x00000004ff000219 */ /* 0x004fe40000011603 */
[----:B------:R-:W-:-:S02]  /*4860*/  CS2R R6, SRZ ;  /* 0x0000000000067805 */ /* 0x000fc4000001ff00 */
[----:B------:R-:W-:Y:S02]  /*4870*/  PLOP3.LUT P0, PT, PT, PT, PT, 0x80, 0x0 ;  /* 0x000000000000781c */ /* 0x000fe40003f0f070 */
[----:B------:R-:W-:Y:S01]  /*4880*/  CS2R R178, SRZ ;  /* 0x0000000000b27805 */ /* 0x000fe2000001ff00 */
[----:B------:R-:W-:Y:S02]  /*4890*/  IMAD.MOV.U32 R5, RZ, RZ, RZ ;  /* 0x000000ffff057224 */ /* 0x000fe400078e00ff */
[----:B------:R-:W-:Y:S02]  /*48a0*/  IMAD.IADD R0, R43, 0x1, R0 ;  /* 0x000000012b007824 */ /* 0x000fe400078e0200 */
[----:B------:R-:W-:Y:S02]  /*48b0*/  IMAD.MOV.U32 R43, RZ, RZ, RZ ;  /* 0x000000ffff2b7224 */ /* 0x000fe400078e00ff */
[----:B------:R-:W-:Y:S01]  /*48c0*/  IMAD.MOV.U32 R180, RZ, RZ, RZ ;  /* 0x000000ffffb47224 */ /* 0x000fe200078e00ff */
[----:B------:R-:W-:-:S04]  /*48d0*/  SHF.R.S32.HI R3, RZ, 0x1f, R0 ;  /* 0x0000001fff037819 */ /* 0x000fc80000011400 */
[----:B------:R-:W-:Y:S01]  /*48e0*/  LEA.HI R3, R3, R0, RZ, 0x6 ;  /* 0x0000000003037211 */ /* 0x000fe200078f30ff */
[----:B------:R-:W-:-:S03]  /*48f0*/  IMAD.MOV.U32 R0, RZ, RZ, RZ ;  /* 0x000000ffff007224 */ /* 0x000fc600078e00ff */
[----:B------:R-:W-:Y:S01]  /*4900*/  SHF.R.S32.HI R4, RZ, 0x6, R3 ;  /* 0x00000006ff047819 */ /* 0x000fe20000011403 */
[----:B------:R-:W-:-:S03]  /*4910*/  IMAD.MOV.U32 R3, RZ, RZ, RZ ;  /* 0x000000ffff037224 */ /* 0x000fc600078e00ff */
[----:B------:R-:W-:-:S04]  /*4920*/  VIMNMX R4, R181, R4, PT ;  /* 0x00000004b5047248 */ /* 0x000fc80003fe0100 */
[----:B------:R-:W-:-:S13]  /*4930*/  ISETP.GE.AND P1, PT, R4, 0x1, PT ;  /* 0x000000010400780c */ /* 0x000fda0003f26270 */
[----:B------:R-:W-:Y:S05]  /*4940*/  @!P1 BRA `(.L_x_7969) ;  /* 0x000000ac00589947 */ /* 0x000fea0003800000 */
[----:B------:R-:W1:Y:S01]  /*4950*/  SHFL.IDX PT, R0, R220, RZ, 0x1f ;  /* 0x00001fffdc007589 */ /* 0x000e6200000e0000 */
[----:B------:R-:W-:Y:S02]  /*4960*/  ISETP.NE.AND P0, PT, R186, 0x3, PT ;  /* 0x00000003ba00780c */ /* 0x000fe40003f05270 */
[----:B-1----:R-:W-:-:S04]  /*4970*/  LEA.HI R3, R0, R0, RZ, 0x1 ;  /* 0x0000000000037211 */ /* 0x002fc800078f08ff */
        /* <DEDUP_REMOVED lines=9> */
.L_x_7970:
        /* <DEDUP_REMOVED lines=11> */
.L_x_8253:
[----:B------:R-:W-:Y:S05]  /*4ac0*/  BSYNC B0 ;  /* 0x0000000000007941 */ /* 0x000fea0003800000 */
.L_x_7971:
        /* <DEDUP_REMOVED lines=12> */
[----:B------:R-:W-:Y:S01]  /*4b90*/  ISETP.GE.AND P2, PT, R4, 0x2, PT ;  /* 0x000000020400780c */ /* 0x000fe20003f46270 */
[----:B------:R-:W-:Y:S01]  /*4ba0*/  IMAD.MOV.U32 R15, RZ, RZ, 0x40000040 ;  /* 0x40000040ff0f7424 */ /* 0x000fe200078e00ff */
[----:B------:R-:W-:Y:S01]  /*4bb0*/  BSSY B0, `(.L_x_7973) ;  /* 0x00000ec000007945 */ /* 0x000fe20003800000 */
[----:B------:R-:W-:Y:S01]  /*4bc0*/  IMAD.MOV.U32 R13, RZ, RZ, 0x40000040 ;  /* 0x40000040ff0d7424 */ /* 0x000fe200078e00ff */
[----:B0----5:R-:W-:-:S06]  /*4bd0*/  WARPGROUP.ARRIVE ;  /* 0x00000000000079c5 */ /* 0x021fcc0000000000 */
        /* <DEDUP_REMOVED lines=37> */
[----:B0-----:R-:W-:-:S07]  /*4e30*/  VIADD R0, R4, 0xfffffffe ;  /* 0xfffffffe04007836 */ /* 0x001fce0000000000 */
.L_x_7980:
[----:B------:R-:W-:Y:S01]  /*4e40*/  BAR.SYNC.DEFER_BLOCKING 0xe, 0x100 ;  /* 0x0384000000007b1d */ /* 0x000fe20000010000 */
[----:B-12---:R-:W-:Y:S01]  /*4e50*/  IMAD R3, R18, 0x40, R190 ;  /* 0x0000004012037824 */ /* 0x006fe200078e02be */
[----:B------:R-:W-:Y:S01]  /*4e60*/  ISETP.GT.AND P3, PT, R0, RZ, PT ;  /* 0x000000ff0000720c */ /* 0x000fe20003f64270 */
[----:B------:R-:W-:Y:S02]  /*4e70*/  VIADD R18, R18, 0x1 ;  /* 0x0000000112127836 */ /* 0x000fe40000000000 */
[----:B------:R-:W-:Y:S02]  /*4e80*/  IMAD R3, R3, 0x4, R2 ;  /* 0x0000000403037824 */ /* 0x000fe400078e0202 */
[----:B------:R-:W-:Y:S01]  /*4e90*/  VIADD R0, R0, 0xffffffff ;  /* 0xffffffff00007836 */ /* 0x000fe20000000000 */
        /* <DEDUP_REMOVED lines=136> */
.L_x_7975:
[----:B------:R-:W-:Y:S01]  /*5720*/  IMAD R3, R18, 0x8, R2 ;  /* 0x0000000812037824 */ /* 0x000fe200078e0202 */
[----:B------:R-:W-:-:S04]  /*5730*/  SHF.L.U32 R4, R19, 0x1f, RZ ;  /* 0x0000001f13047819 */ /* 0x000fc800000006ff */
[----:B------:R0:W1:Y:S01]  /*5740*/  SYNCS.PHASECHK.TRANS64.TRYWAIT P2, [R3+URZ+0x28c50], R4 ;  /* 0x028c5004030075a7 */ /* 0x000062000804017f */
[----:B------:R-:W-:Y:S05]  /*5750*/  @!P0 BRA `(.L_x_7976) ;  /* 0x0000000000048947 */ /* 0x000fea0003800000 */
[----:B------:R-:W-:Y:S01]  /*5760*/  BPT.TRAP 0x1 ;  /* 0x000000040000795c */ /* 0x000fe20000300000 */
.L_x_7976:
[----:B------:R-:W-:Y:S04]  /*5770*/  BSSY B1, `(.L_x_7977) ;  /* 0x0000004000017945 */ /* 0x000fe80003800000 */
[----:B-1----:R-:W-:Y:S05]  /*5780*/  @P2 BRA `(.L_x_7978) ;  /* 0x0000000000082947 */ /* 0x002fea0003800000 */
[----:B------:R-:W1:Y:S02]  /*5790*/  SYNCS.PHASECHK.TRANS64.TRYWAIT P2, [R3+URZ+0x28c50], R4 ;  /* 0x028c5004030075a7 */ /* 0x000e64000804017f */
[----:B-1----:R-:W-:Y:S05]  /*57a0*/  @!P2 BRA `(.L_x_7979) ;  /* 0x0000015c00b4a947 */ /* 0x002fea0003800000 */
.L_x_7978:
[----:B------:R-:W-:Y:S05]  /*57b0*/  BSYNC B1 ;  /* 0x0000000000017941 */ /* 0x000fea0003800000 */
.L_x_7977:
[----:B01----:R-:W-:Y:S01]  /*57c0*/  IMAD R4, R18, 0x1000, R21 ;  /* 0x0000100012047824 */ /* 0x003fe200078e0215 */
        /* <DEDUP_REMOVED lines=9> */
[----:B------:R-:W-:-:S05]  /*5860*/  @!P1 VIADD R3, R3, 0x28c60 ;  /* 0x00028c6003039836 */ /* 0x000fca0000000000 */
        /* <DEDUP_REMOVED lines=32> */
.L_x_7974:
[----:B------:R-:W-:Y:S05]  /*5a70*/  BSYNC B0 ;  /* 0x0000000000007941 */ /* 0x000fea0003800000 */
.L_x_7973:
[----:B------:R-:W-:Y:S01]  /*5a80*/  BAR.SYNC.DEFER_BLOCKING 0xe, 0x100 ;  /* 0x0384000000007b1d */ /* 0x000fe20000010000 */
[C---:B-12---:R-:W-:Y:S01]  /*5a90*/  IMAD R3, R18.reuse, 0x40, R190 ;  /* 0x0000004012037824 */ /* 0x046fe200078e02be */
[----:B------:R-:W-:Y:S01]  /*5aa0*/  PLOP3.LUT P0, PT, PT, PT, PT, 0x8, 0x0 ;  /* 0x000000000000781c */ /* 0x000fe20003f0e170 */
[----:B------:R-:W-:Y:S02]  /*5ab0*/  VIADD R18, R18, 0x1 ;  /* 0x0000000112127836 */ /* 0x000fe40000000000 */
[----:B------:R-:W-:Y:S02]  /*5ac0*/  IMAD R3, R3, 0x4, R2 ;  /* 0x0000000403037824 */ /* 0x000fe400078e0202 */
[----:B------:R-:W-:Y:S01]  /*5ad0*/  IMAD.MOV.U32 R20, RZ, RZ, RZ ;  /* 0x000000ffff147224 */ /* 0x000fe200078e00ff */
[----:B------:R-:W-:-:S04]  /*5ae0*/  ISETP.NE.AND P1, PT, R18, 0x2, PT ;  /* 0x000000021200780c */ /* 0x000fc80003f25270 */
[----:B------:R-:W-:Y:S02]  /*5af0*/  SEL R4, RZ, 0x1, P1 ;  /* 0x00000001ff047807 */ /* 0x000fe40000800000 */
[----:B------:R-:W-:Y:S02]  /*5b00*/  SEL R18, R18, RZ, P1 ;  /* 0x000000ff12127207 */ /* 0x000fe40000800000 */
[----:B------:R-:W-:Y:S01]  /*5b10*/  LOP3.LUT R19, R19, R4, RZ, 0x3c, !PT ;  /* 0x0000000413137212 */ /* 0x000fe200078e3cff */
[----:B0-----:R-:W0:Y:S04]  /*5b20*/  LDS R0, [R3+0x28800] ;  /* 0x0288000003007984 */ /* 0x001e280000000800 */
[----:B------:R1:W2:Y:S02]  /*5b30*/  LDS R2, [R3+0x28820] ;  /* 0x0288200003027984 */ /* 0x0002a40000000800 */
[----:B-1----:R-:W-:-:S02]  /*5b40*/  IMAD.MOV.U32 R3, RZ, RZ, RZ ;  /* 0x000000ffff037224 */ /* 0x002fc400078e00ff */
[-C--:B0-----:R-:W-:Y:S01]  /*5b50*/  FMUL.FTZ R179, R28, R0.reuse ;  /* 0x000000001cb37220 */ /* 0x081fe20000410000 */
[-C--:B------:R-:W-:Y:S01]  /*5b60*/  FMUL.FTZ R177, R32, R0.reuse ;  /* 0x0000000020b17220 */ /* 0x080fe20000410000 */
[-C--:B------:R-:W-:Y:S01]  /*5b70*/  FMUL.FTZ R176, R36, R0.reuse ;  /* 0x0000000024b07220 */ /* 0x080fe20000410000 */
[----:B------:R-:W-:Y:S01]  /*5b80*/  FMUL.FTZ R175, R40, R0 ;  /* 0x0000000028af7220 */ /* 0x000fe20000410000 */
[-C--:B--2---:R-:W-:Y:S01]  /*5b90*/  FMUL.FTZ R9, R58, R2.reuse ;  /* 0x000000023a097220 */ /* 0x084fe20000410000 */
        /* <DEDUP_REMOVED lines=125> */
.L_x_7968:
        /* <DEDUP_REMOVED lines=78> */
[----:B------:R-:W-:-:S04]  /*6850*/  LEA.HI R3, R3, R0, RZ, 0x6 ;  /* 0x0000000003037211 */ /* 0x000fc800078f30ff */
[----:B------:R-:W-:Y:S01]  /*6860*/  SHF.R.S32.HI R0, RZ, 0x6, R3 ;  /* 0x00000006ff007819 */ /* 0x000fe20000011403 */
[----:B------:R-:W-:-:S03]  /*6870*/  IMAD.MOV.U32 R3, RZ, RZ, RZ ;  /* 0x000000ffff037224 */ /* 0x000fc600078e00ff */
[----:B------:R-:W-:Y:S01]  /*6880*/  VIMNMX R181, R181, R0, PT ;  /* 0x00000000b5b57248 */ /* 0x000fe20003fe0100 */
[----:B------:R-:W-:-:S03]  /*6890*/  IMAD.MOV.U32 R0, RZ, RZ, RZ ;  /* 0x000000ffff007224 */ /* 0x000fc600078e00ff */
[----:B------:R-:W-:-:S13]  /*68a0*/  ISETP.GE.AND P1, PT, R181, 0x1, PT ;  /* 0x00000001b500780c */ /* 0x000fda0003f26270 */
        /* <DEDUP_REMOVED lines=30> */
.L_x_7982:
[----:B------:R-:W-:Y:S05]  /*6a90*/  BSYNC B6 ;  /* 0x0000000000067941 */ /* 0x000fea0003800000 */
.L_x_7981:
        /* <DEDUP_REMOVED lines=12> */
.L_x_7986:
[----:B--2---:R2:W3:Y:S02]  /*6b60*/  SYNCS.PHASECHK.TRANS64.TRYWAIT P0, [R2+URZ+0x28c00], R3 ;  /* 0x028c0003020075a7 */ /* 0x0044e4000800017f */
[----:B---3--:R-:W-:Y:S05]  /*6b70*/  @!P0 NANOSLEEP.SYNCS 0x989680 ;  /* 0x009896800000895d */ /* 0x008fea0003900000 */
[----:B------:R-:W3:Y:S02]  /*6b80*/  @!P0 SYNCS.PHASECHK.TRANS64 P0, [R2+URZ+0x28c00], R3 ;  /* 0x028c0003020085a7 */ /* 0x000ee4000800007f */
[----:B---3--:R-:W-:Y:S05]  /*6b90*/  @!P0 BRA `(.L_x_7986) ;  /* 0xfffffffc00f08947 */ /* 0x008fea000383ffff */
.L_x_7985:
[----:B------:R-:W-:Y:S05]  /*6ba0*/  BSYNC B0 ;  /* 0x0000000000007941 */ /* 0x000fea0003800000 */
.L_x_7984:
[----:B------:R-:W-:Y:S05]  /*6bb0*/  BRA `(.L_x_7987) ;  /* 0x0000002c006c7947 */ /* 0x000fea0003800000 */
.L_x_7983:
[----:B------:R-:W-:Y:S01]  /*6bc0*/  VIADD R4, R2, 0x20400 ;  /* 0x0002040002047836 */ /* 0x000fe20000000000 */
[----:B-----5:R-:W-:Y:S01]  /*6bd0*/  SHF.R.S32.HI R0, RZ, 0x1f, R30 ;  /* 0x0000001fff007819 */ /* 0x020fe2000001141e */
[----:B------:R-:W-:Y:S01]  /*6be0*/  ULDC.64 UR4, c[0x0][0x3f8] ;  /* 0x0000fe0000047ab9 */ /* 0x000fe20000000a00 */
[----:B------:R-:W-:Y:S01]  /*6bf0*/  ULDC.64 UR6, c[0x0][0x408] ;  /* 0x0001020000067ab9 */ /* 0x000fe20000000a00 */
[----:B------:R-:W-:Y:S01]  /*6c00*/  IMAD.WIDE.U32 R24, R30, UR4, RZ ;  /* 0x000000041e187c25 */ /* 0x000fe2000f8e00ff */
        /* <DEDUP_REMOVED lines=26> */
.L_x_7989:
[----:B------:R-:W-:Y:S05]  /*6db0*/  BSYNC B6 ;  /* 0x0000000000067941 */ /* 0x000fea0003800000 */
.L_x_7988:
        /* <DEDUP_REMOVED lines=39> */
.L_x_8259:
        /* <DEDUP_REMOVED lines=30> */
.L_x_7994:
[----:B------:R-:W-:Y:S05]  /*7210*/  BSYNC B1 ;  /* 0x0000000000017941 */ /* 0x000fea0003800000 */
.L_x_7993:
[----:B---3-5:R-:W-:Y:S01]  /*7220*/  IMAD.MOV.U32 R0, RZ, RZ, R20 ;  /* 0x000000ffff007224 */ /* 0x028fe200078e0014 */
[----:B------:R-:W-:Y:S01]  /*7230*/  UMOV UR4, 0xffffffff ;  /* 0xffffffff00047882 */ /* 0x000fe20000000000 */
[----:B--2---:R-:W-:Y:S01]  /*7240*/  IMAD.MOV.U32 R3, RZ, RZ, R21 ;  /* 0x000000ffff037224 */ /* 0x004fe200078e0015 */
[----:B0-----:R-:W-:Y:S01]  /*7250*/  CS2R R26, SRZ ;  /* 0x00000000001a7805 */ /* 0x001fe2000001ff00 */
[----:B----4-:R-:W-:Y:S02]  /*7260*/  IMAD.MOV.U32 R5, RZ, RZ, R28 ;  /* 0x000000ffff057224 */ /* 0x010fe400078e001c */
        /* <DEDUP_REMOVED lines=13> */
[----:B------:R0:W4:Y:S04]  /*7340*/  SHFL.IDX PT, R5, R8, 0x1, 0x1c1f ;  /* 0x003c1f0008057f89 */ /* 0x00012800000e0000 */
[----:B------:R0:W0:Y:S02]  /*7350*/  SHFL.IDX PT, R14, R7, 0x1, 0x1c1f ;  /* 0x003c1f00070e7f89 */ /* 0x00002400000e0000 */
.L_x_8265:
        /* <DEDUP_REMOVED lines=34> */
.L_x_7997:
[----:B------:R-:W-:Y:S05]  /*7580*/  BSYNC B1 ;  /* 0x0000000000017941 */ /* 0x000fea0003800000 */
.L_x_7996:
        /* <DEDUP_REMOVED lines=20> */
[----:B------:R-:W-:Y:S01]  /*76d0*/  IMAD.MOV.U32 R4, RZ, RZ, R12 ;  /* 0x000000ffff047224 */ /* 0x000fe200078e000c */
[----:B------:R-:W-:Y:S01]  /*76e0*/  LOP3.LUT P2, RZ, R188, 0x4, RZ, 0xc0, !PT ;  /* 0x00000004bcff7812 */ /* 0x000fe2000784c0ff */
[----:B------:R-:W-:Y:S01]  /*76f0*/  IMAD R3, R3, 0x2, R2 ;  /* 0x0000000203037824 */ /* 0x000fe200078e0202 */
[----:B------:R-:W-:-:S02]  /*7700*/  PRMT R44, R44, 0x5410, R0 ;  /* 0x000054102c2c7816 */ /* 0x000fc40000000000 */
[----:B------:R-:W-:Y:S01]  /*7710*/  PRMT R47, R4, 0x7610, R47 ;  /* 0x00007610042f7816 */ /* 0x000fe2000000002f */
[----:B------:R-:W-:Y:S01]  /*7720*/  VIADD R4, R3, 0x20400 ;  /* 0x0002040003047836 */ /* 0x000fe20000000000 */
[----:B------:R-:W-:Y:S01]  /*7730*/  ISETP.GE.AND P1, PT, R23, R42, PT ;  /* 0x0000002a1700720c */ /* 0x000fe20003f26270 */
[----:B------:R-:W-:Y:S01]  /*7740*/  VIADD R0, R3, 0x20440 ;  /* 0x0002044003007836 */ /* 0x000fe20000000000 */
[----:B-1----:R-:W-:Y:S11]  /*7750*/  @!P0 BRA `(.L_x_7999) ;  /* 0x0000014000bc8947 */ /* 0x002ff60003800000 */
.L_x_8266:
[----:B------:R-:W-:Y:S05]  /*7760*/  BSYNC B1 ;  /* 0x0000000000017941 */ /* 0x000fea0003800000 */
.L_x_7998:
        /* <DEDUP_REMOVED lines=10> */
[----:B------:R-:W-:Y:S02]  /*7810*/  SHF.R.U32.HI R37, RZ, 0x10, R31 ;  /* 0x00000010ff257819 */ /* 0x000fe4000001161f */
[--C-:B------:R-:W-:Y:S02]  /*7820*/  SHF.R.U32.HI R34, RZ, 0x10, R29.reuse ;  /* 0x00000010ff227819 */ /* 0x100fe4000001161d */
[----:B------:R-:W-:Y:S02]  /*7830*/  SHF.R.U64 R33, R28, 0x10, R29 ;  /* 0x000000101c217819 */ /* 0x000fe4000000121d */
[----:B------:R-:W-:Y:S02]  /*7840*/  PRMT R37, R39, 0x5410, R37 ;  /* 0x0000541027257816 */ /* 0x000fe40000000025 */
[----:B------:R-:W-:Y:S02]  /*7850*/  PRMT R34, R38, 0x5432, R34 ;  /* 0x0000543226227816 */ /* 0x000fe40000000022 */
[----:B------:R-:W-:-:S02]  /*7860*/  SHF.R.U64 R36, R30, 0x10, R31 ;  /* 0x000000101e247819 */ /* 0x000fc4000000121f */
[----:B------:R-:W-:Y:S01]  /*7870*/  PRMT R33, R38, 0x5410, R33 ;  /* 0x0000541026217816 */ /* 0x000fe20000000021 */
[----:B------:R-:W-:Y:S01]  /*7880*/  IMAD.U32 R38, R37, 0x10000, RZ ;  /* 0x0001000025267824 */ /* 0x000fe200078e00ff */
[----:B------:R-:W-:Y:S01]  /*7890*/  PRMT R36, R39, 0x5432, R36 ;  /* 0x0000543227247816 */ /* 0x000fe20000000024 */
[C---:B0-----:R-:W-:Y:S01]  /*78a0*/  IMAD.U32 R35, R34.reuse, 0x10000, RZ ;  /* 0x0001000022237824 */ /* 0x041fe200078e00ff */
[----:B------:R-:W-:Y:S02]  /*78b0*/  LOP3.LUT R37, R37, 0xffff0000, RZ, 0xc0, !PT ;  /* 0xffff000025257812 */ /* 0x000fe400078ec0ff */
[----:B------:R-:W-:Y:S02]  /*78c0*/  LOP3.LUT R34, R34, 0xffff0000, RZ, 0xc0, !PT ;  /* 0xffff000022227812 */ /* 0x000fe400078ec0ff */
[C---:B-1----:R-:W-:Y:S01]  /*78d0*/  LOP3.LUT R29, R6.reuse, 0xffff0000, RZ, 0xc0, !PT ;  /* 0xffff0000061d7812 */ /* 0x042fe200078ec0ff */
[----:B------:R-:W-:Y:S01]  /*78e0*/  IMAD.U32 R28, R6, 0x10000, RZ ;  /* 0x00010000061c7824 */ /* 0x000fe200078e00ff */
[C---:B------:R-:W-:Y:S01]  /*78f0*/  LOP3.LUT R31, R7.reuse, 0xffff0000, RZ, 0xc0, !PT ;  /* 0xffff0000071f7812 */ /* 0x040fe200078ec0ff */
[----:B------:R-:W-:-:S02]  /*7900*/  IMAD.U32 R30, R7, 0x10000, RZ ;  /* 0x00010000071e7824 */ /* 0x000fc400078e00ff */
[C---:B------:R-:W-:Y:S01]  /*7910*/  FMUL.FTZ R39, R29.reuse, R38 ;  /* 0x000000261d277220 */ /* 0x040fe20000410000 */
[----:B------:R-:W-:Y:S01]  /*7920*/  FMUL.FTZ R29, R29, R35 ;  /* 0x000000231d1d7220 */ /* 0x000fe20000410000 */
[C---:B------:R-:W-:Y:S01]  /*7930*/  FMUL.FTZ R41, R31.reuse, R37 ;  /* 0x000000251f297220 */ /* 0x040fe20000410000 */
[----:B------:R-:W-:Y:S02]  /*7940*/  IMAD.U32 R6, R4, 0x10000, RZ ;  /* 0x0001000004067824 */ /* 0x000fe400078e00ff */
[C---:B------:R-:W-:Y:S01]  /*7950*/  FFMA.FTZ R39, R28.reuse, R35, -R39 ;  /* 0x000000231c277223 */ /* 0x040fe20000010827 */
[----:B------:R-:W-:Y:S01]  /*7960*/  FMUL.FTZ R35, R31, R34 ;  /* 0x000000221f237220 */ /* 0x000fe20000410000 */
[----:B------:R-:W-:Y:S02]  /*7970*/  IMAD.U32 R7, R5, 0x10000, RZ ;  /* 0x0001000005077824 */ /* 0x000fe400078e00ff */
[----:B------:R-:W-:Y:S01]  /*7980*/  FFMA.FTZ R38, R28, R38, R29 ;  /* 0x000000261c267223 */ /* 0x000fe2000001001d */
[----:B------:R-:W-:Y:S01]  /*7990*/  IMAD.U32 R31, R36, 0x10000, RZ ;  /* 0x00010000241f7824 */ /* 0x000fe200078e00ff */
[----:B------:R-:W-:Y:S01]  /*79a0*/  LOP3.LUT R4, R4, 0xffff0000, RZ, 0xc0, !PT ;  /* 0xffff000004047812 */ /* 0x000fe200078ec0ff */
[----:B------:R-:W-:Y:S01]  /*79b0*/  IMAD.U32 R29, R33, 0x10000, RZ ;  /* 0x00010000211d7824 */ /* 0x000fe200078e00ff */
[----:B------:R-:W-:Y:S01]  /*79c0*/  LOP3.LUT R5, R5, 0xffff0000, RZ, 0xc0, !PT ;  /* 0xffff000005057812 */ /* 0x000fe200078ec0ff */
[----:B------:R-:W-:Y:S01]  /*79d0*/  FFMA.FTZ R41, R30, R34, -R41 ;  /* 0x000000221e297223 */ /* 0x000fe20000010829 */
        /* <DEDUP_REMOVED lines=16> */
.L_x_8003:
[----:B------:R-:W-:Y:S05]  /*7ae0*/  BSYNC B2 ;  /* 0x0000000000027941 */ /* 0x000fea0003800000 */
.L_x_8002:
[----:B------:R-:W-:Y:S05]  /*7af0*/  @P1 BRA `(.L_x_8001) ;  /* 0x0000000000b81947 */ /* 0x000fea0003800000 */
[----:B-1----:R-:W1:Y:S01]  /*7b00*/  LDS.128 R4, [R0] ;  /* 0x0000000000047984 */ /* 0x002e620000000c00 */
        /* <DEDUP_REMOVED lines=8> */
[----:B------:R-:W-:-:S02]  /*7b90*/  PRMT R28, R43, 0x5432, R28 ;  /* 0x000054322b1c7816 */ /* 0x000fc4000000001c */
[----:B------:R-:W-:Y:S02]  /*7ba0*/  LOP3.LUT R33, R33, 0xffff0000, RZ, 0xc0, !PT ;  /* 0xffff000021217812 */ /* 0x000fe400078ec0ff */
[----:B------:R-:W-:Y:S02]  /*7bb0*/  LOP3.LUT R29, R29, 0xffff0000, RZ, 0xc0, !PT ;  /* 0xffff00001d1d7812 */ /* 0x000fe400078ec0ff */
[----:B------:R-:W-:Y:S02]  /*7bc0*/  PRMT R31, R44, 0x5410, R31 ;  /* 0x000054102c1f7816 */ /* 0x000fe4000000001f */
[C---:B-1----:R-:W-:Y:S01]  /*7bd0*/  LOP3.LUT R21, R6.reuse, 0xffff0000, RZ, 0xc0, !PT ;  /* 0xffff000006157812 */ /* 0x042fe200078ec0ff */
[----:B------:R-:W-:Y:S01]  /*7be0*/  IMAD.U32 R20, R6, 0x10000, RZ ;  /* 0x0001000006147824 */ /* 0x000fe200078e00ff */
[C---:B------:R-:W-:Y:S01]  /*7bf0*/  LOP3.LUT R25, R7.reuse, 0xffff0000, RZ, 0xc0, !PT ;  /* 0xffff000007197812 */ /* 0x040fe200078ec0ff */
[----:B------:R-:W-:Y:S02]  /*7c00*/  IMAD.U32 R24, R7, 0x10000, RZ ;  /* 0x0001000007187824 */ /* 0x000fe400078e00ff */
[C---:B0-----:R-:W-:Y:S01]  /*7c10*/  FMUL.FTZ R35, R21.reuse, R34 ;  /* 0x0000002215237220 */ /* 0x041fe20000410000 */
[----:B------:R-:W-:Y:S01]  /*7c20*/  FMUL.FTZ R21, R21, R30 ;  /* 0x0000001e15157220 */ /* 0x000fe20000410000 */
[C---:B------:R-:W-:Y:S01]  /*7c30*/  IMAD.U32 R6, R4.reuse, 0x10000, RZ ;  /* 0x0001000004067824 */ /* 0x040fe200078e00ff */
[----:B------:R-:W-:Y:S01]  /*7c40*/  LOP3.LUT R4, R4, 0xffff0000, RZ, 0xc0, !PT ;  /* 0xffff000004047812 */ /* 0x000fe200078ec0ff */
[----:B------:R-:W-:-:S02]  /*7c50*/  IMAD.U32 R7, R5, 0x10000, RZ ;  /* 0x0001000005077824 */ /* 0x000fc400078e00ff */
[C---:B------:R-:W-:Y:S01]  /*7c60*/  FFMA.FTZ R34, R20.reuse, R34, R21 ;  /* 0x0000002214227223 */ /* 0x040fe20000010015 */
[----:B------:R-:W-:Y:S01]  /*7c70*/  FFMA.FTZ R35, R20, R30, -R35 ;  /* 0x0000001e14237223 */ /* 0x000fe20000010823 */
[C---:B------:R-:W-:Y:S01]  /*7c80*/  IMAD.U32 R21, R28.reuse, 0x10000, RZ ;  /* 0x000100001c157824 */ /* 0x040fe200078e00ff */
[----:B------:R-:W-:Y:S01]  /*7c90*/  LOP3.LUT R5, R5, 0xffff0000, RZ, 0xc0, !PT ;  /* 0xffff000005057812 */ /* 0x000fe200078ec0ff */
[C---:B------:R-:W-:Y:S01]  /*7ca0*/  FMUL.FTZ R37, R25.reuse, R33 ;  /* 0x0000002119257220 */ /* 0x040fe20000410000 */
[-C--:B------:R-:W-:Y:S01]  /*7cb0*/  FMUL.FTZ R39, R25, R29.reuse ;  /* 0x0000001d19277220 */ /* 0x080fe20000410000 */
[C---:B------:R-:W-:Y:S01]  /*7cc0*/  LOP3.LUT R20, R31.reuse, 0xffff0000, RZ, 0xc0, !PT ;  /* 0xffff00001f147812 */ /* 0x040fe200078ec0ff */
[----:B------:R-:W-:Y:S01]  /*7cd0*/  IMAD.U32 R25, R31, 0x10000, RZ ;  /* 0x000100001f197824 */ /* 0x000fe200078e00ff */
[----:B------:R-:W-:Y:S01]  /*7ce0*/  LOP3.LUT R28, R28, 0xffff0000, RZ, 0xc0, !PT ;  /* 0xffff00001c1c7812 */ /* 0x000fe200078ec0ff */
        /* <DEDUP_REMOVED lines=15> */
.L_x_8001:
[----:B------:R-:W-:Y:S05]  /*7de0*/  BSYNC B1 ;  /* 0x0000000000017941 */ /* 0x000fea0003800000 */
.L_x_8000:
        /* <DEDUP_REMOVED lines=53> */
.L_x_8006:
[----:B------:R-:W-:Y:S05]  /*8140*/  BSYNC B1 ;  /* 0x0000000000017941 */ /* 0x000fea0003800000 */
.L_x_8005:
[----:B------:R-:W-:Y:S05]  /*8150*/  @P1 BRA `(.L_x_8004) ;  /* 0x0000001400e01947 */ /* 0x000fea0003800000 */
[----:B-1----:R-:W1:Y:S01]  /*8160*/  LDS.128 R4, [R0+0x1000] ;  /* 0x0010000000047984 */ /* 0x002e620000000c00 */
        /* <DEDUP_REMOVED lines=46> */
.L_x_7991:
        /* <DEDUP_REMOVED lines=36> */
.L_x_8272:
        /* <DEDUP_REMOVED lines=16> */
.L_x_8009:
[----:B------:R-:W-:Y:S05]  /*8790*/  BSYNC B1 ;  /* 0x0000000000017941 */ /* 0x000fea0003800000 */
.L_x_8008:
        /* <DEDUP_REMOVED lines=22> */
.L_x_8278:
        /* <DEDUP_REMOVED lines=23> */
.L_x_8012:
[----:B------:R-:W-:Y:S05]  /*8a70*/  BSYNC B1 ;  /* 0x0000000000017941 */ /* 0x000fea0003800000 */
.L_x_8011:
[----:B------:R-:W3:Y:S01]  /*8a80*/  SYNCS.PHASECHK.TRANS64.TRYWAIT P1, [R2+URZ+0x28c00], R3 ;  /* 0x028c0003020075a7 */ /* 0x000ee2000802017f */
[----:B------:R-:W-:Y:S01]  /*8a90*/  VIADDMNMX R0, R21, -R196, 0x40, PT ;  /* 0x0000004015007446 */ /* 0x000fe200038009c4 */
[----:B--2--5:R-:W-:Y:S01]  /*8aa0*/  IMAD.MOV.U32 R12, RZ, RZ, R4 ;  /* 0x000000ffff0c7224 */ /* 0x024fe200078e0004 */
        /* <DEDUP_REMOVED lines=18> */
.L_x_8279:
[----:B------:R-:W-:Y:S05]  /*8bd0*/  BSYNC B1 ;  /* 0x0000000000017941 */ /* 0x000fea0003800000 */
.L_x_8013:
[----:B------:R-:W-:Y:S04]  /*8be0*/  BSSY B1, `(.L_x_8015) ;  /* 0x000006a000017945 */ /* 0x000fe80003800000 */
[----:B------:R-:W-:Y:S05]  /*8bf0*/  @P2 BRA `(.L_x_8016) ;  /* 0x0000000400a02947 */ /* 0x000fea0003800000 */
[----:B------:R-:W-:Y:S01]  /*8c00*/  IMAD.SHL.U32 R0, R188, 0x40, RZ ;  /* 0x00000040bc007824 */ /* 0x000fe200078e00ff */
[----:B------:R-:W-:Y:S01]  /*8c10*/  SHF.R.U64 R39, R28, 0x10, R29 ;  /* 0x000000101c277819 */ /* 0x000fe2000000121d */
[----:B------:R-:W-:Y:S01]  /*8c20*/  IMAD.IADD R12, R16, 0x1, R49 ;  /* 0x00000001100c7824 */ /* 0x000fe200078e0231 */
[----:B------:R-:W-:Y:S02]  /*8c30*/  SHF.R.U64 R42, R30, 0x10, R31 ;  /* 0x000000101e2a7819 */ /* 0x000fe4000000121f */
[----:B------:R-:W-:Y:S02]  /*8c40*/  LOP3.LUT R13, R0, 0x1c0, RZ, 0xc0, !PT ;  /* 0x000001c0000d7812 */ /* 0x000fe400078ec0ff */
[----:B------:R-:W-:Y:S02]  /*8c50*/  PRMT R39, R20, 0x5410, R39 ;  /* 0x0000541014277816 */ /* 0x000fe40000000027 */
[----:B------:R-:W-:Y:S02]  /*8c60*/  LOP3.LUT R0, R13, 0x38, R16, 0xf8, !PT ;  /* 0x000000380d007812 */ /* 0x000fe400078ef810 */
[----:B------:R-:W-:-:S02]  /*8c70*/  SHF.R.U32.HI R15, RZ, 0x3, R13 ;  /* 0x00000003ff0f7819 */ /* 0x000fc4000001160d */
[----:B------:R-:W-:Y:S02]  /*8c80*/  LOP3.LUT R12, R13, 0x38, R12, 0xf8, !PT ;  /* 0x000000380d0c7812 */ /* 0x000fe400078ef80c */
[-C--:B0-----:R-:W-:Y:S02]  /*8c90*/  LOP3.LUT R3, R0, R15.reuse, RZ, 0x3c, !PT ;  /* 0x0000000f00037212 */ /* 0x081fe400078e3cff */
        /* <DEDUP_REMOVED lines=94> */
.L_x_8016:
[----:B------:R-:W-:Y:S05]  /*9280*/  BSYNC B1 ;  /* 0x0000000000017941 */ /* 0x000fea0003800000 */
.L_x_8015:
        /* <DEDUP_REMOVED lines=101> */
.L_x_8004:
[----:B------:R-:W-:Y:S05]  /*98e0*/  BSYNC B0 ;  /* 0x0000000000007941 */ /* 0x000fea0003800000 */
.L_x_7990:
        /* <DEDUP_REMOVED lines=8> */
.L_x_7987:
[----:B------:R-:W-:-:S13]  /*9970*/  ISETP.NE.AND P0, PT, R186, 0x3, PT ;  /* 0x00000003ba00780c */ /* 0x000fda0003f05270 */
[----:B------:R-:W-:Y:S05]  /*9980*/  @!P0 BRA `(.L_x_8017) ;  /* 0x0000000000048947 */ /* 0x000fea0003800000 */
[----:B------:R-:W-:Y:S01]  /*9990*/  BPT.TRAP 0x1 ;  /* 0x000000040000795c */ /* 0x000fe20000300000 */
.L_x_8017:
[----:B------:R-:W-:Y:S01]  /*99a0*/  IMAD R168, R18, 0x8, R2 ;  /* 0x0000000812a87824 */ /* 0x000fe200078e0202 */
[----:B------:R-:W-:-:S04]  /*99b0*/  SHF.L.U32 R57, R19, 0x1f, RZ ;  /* 0x0000001f13397819 */ /* 0x000fc800000006ff */
[----:B------:R0:W0:Y:S01]  /*99c0*/  SYNCS.PHASECHK.TRANS64.TRYWAIT P2, [R168+URZ+0x28c30], R57 ;  /* 0x028c3039a80075a7 */ /* 0x000022000804017f */
[----:B------:R-:W-:Y:S05]  /*99d0*/  @!P0 BRA `(.L_x_8018) ;  /* 0x0000000000048947 */ /* 0x000fea0003800000 */
[----:B------:R-:W-:Y:S01]  /*99e0*/  BPT.TRAP 0x1 ;  /* 0x000000040000795c */ /* 0x000fe20000300000 */
.L_x_8018:
[----:B012-4-:R-:W0:Y:S01]  /*99f0*/  S2R R3, SR_TID.X ;  /* 0x0000000000037919 */ /* 0x017e220000002100 */
[----:B---3--:R-:W-:-:S05]  /*9a00*/  VIADD R0, R2, 0x22400 ;  /* 0x0002240002007836 */ /* 0x008fca0000000000 */
[----:B------:R-:W-:-:S04]  /*9a10*/  SHF.R.U32.HI R0, RZ, 0x4, R0 ;  /* 0x00000004ff007819 */ /* 0x000fc80000011600 */
[----:B------:R-:W-:Y:S02]  /*9a20*/  LOP3.LUT R0, R0, 0x3fff, RZ, 0xc0, !PT ;  /* 0x00003fff00007812 */ /* 0x000fe400078ec0ff */
[----:B0-----:R-:W-:-:S04]  /*9a30*/  LOP3.LUT R3, R3, 0x7f, RZ, 0xc0, !PT ;  /* 0x0000007f03037812 */ /* 0x001fc800078ec0ff */
[----:B------:R-:W-:Y:S01]  /*9a40*/  ISETP.NE.AND P1, PT, R3, RZ, PT ;  /* 0x000000ff0300720c */ /* 0x000fe20003f25270 */
[----:B------:R-:W-:-:S12]  /*9a50*/  @P2 BRA `(.L_x_8019) ;  /* 0x0000000000082947 */ /* 0x000fd80003800000 */
[----:B------:R-:W0:Y:S02]  /*9a60*/  SYNCS.PHASECHK.TRANS64.TRYWAIT P2, [R168+URZ+0x28c30], R57 ;  /* 0x028c3039a80075a7 */ /* 0x000e24000804017f */
[----:B0-----:R-:W-:Y:S05]  /*9a70*/  @!P2 BRA `(.L_x_8020) ;  /* 0x00000124000ca947 */ /* 0x001fea0003800000 */
.L_x_8019:
[----:B------:R-:W-:Y:S05]  /*9a80*/  WARPSYNC.ALL ;  /* 0x0000000000007948 */ /* 0x000fea0003800000 */
[----:B------:R-:W-:Y:S01]  /*9a90*/  LOP3.LUT R14, R0, 0x10000, RZ, 0xfc, !PT ;  /* 0x00010000000e7812 */ /* 0x000fe200078efcff */
[----:B------:R-:W2:Y:S01]  /*9aa0*/  LDL.LU R3, [R1+0x8] ;  /* 0x0000080001037983 */ /* 0x000ea20000300800 */
[----:B------:R-:W-:Y:S01]  /*9ab0*/  VIADD R0, R2, 0x20400 ;  /* 0x0002040002007836 */ /* 0x000fe20000000000 */
[----:B-----5:R-:W-:Y:S02]  /*9ac0*/  WARPGROUP.ARRIVE ;  /* 0x00000000000079c5 */ /* 0x020fe40000000000 */
[----:B------:R-:W-:Y:S01]  /*9ad0*/  IMAD R6, R18, 0x200, R14 ;  /* 0x0000020012067824 */ /* 0x000fe200078e020e */
[----:B------:R-:W1:Y:S01]  /*9ae0*/  LDC R231, c[0x0][0x448] ;  /* 0x00011200ffe77b82 */ /* 0x000e620000000800 */
        /* <DEDUP_REMOVED lines=16> */
[----:B------:R-:W-:Y:S01]  /*9bf0*/  IMAD.IADD R0, R203, 0x1, R196 ;  /* 0x00000001cb007824 */ /* 0x000fe200078e02c4 */
[----:B-1----:R-:W-:-:S07]  /*9c00*/  ISETP.NE.AND P2, PT, R231, 0x1, PT ;  /* 0x00000001e700780c */ /* 0x002fce0003f45270 */
[----:B------:R-:W-:Y:S01]  /*9c10*/  HGMMA.64x64x16.F32.BF16 R24, gdesc[UR4], RZ, !UPT, gsb0 ;  /* 0x00e00000041879f0 */ /* 0x000fe2000c0018ff */
[----:B------:R-:W-:Y:S01]  /*9c20*/  R2UR UR6, R8 ;  /* 0x00000000080672ca */ /* 0x000fe200000e0000 */
[----:B------:R-:W-:Y:S01]  /*9c30*/  VIADD R8, R4, 0x4 ;  /* 0x0000000404087836 */ /* 0x000fe20000000000 */
        /* <DEDUP_REMOVED lines=17> */
[----:B------:R-:W-:Y:S02]  /*9d50*/  R2UR UR6, R12 ;  /* 0x000000000c0672ca */ /* 0x000fe400000e0000 */
[----:B------:R-:W-:Y:S01]  /*9d60*/  R2UR UR7, R13 ;  /* 0x000000000d0772ca */ /* 0x000fe200000e0000 */
[----:B------:R-:W1:Y:S01]  /*9d70*/  @P2 LDC R12, c[0x0][0x450] ;  /* 0x00011400ff0c2b82 */ /* 0x000e620000000800 */
[----:B------:R-:W-:Y:S02]  /*9d80*/  R2UR UR4, R6 ;  /* 0x00000000060472ca */ /* 0x000fe400000e0000 */
[----:B------:R-:W-:Y:S01]  /*9d90*/  R2UR UR5, R7 ;  /* 0x00000000070572ca */ /* 0x000fe200000e0000 */
[----:B------:R-:W-:Y:S02]  /*9da0*/  WARPGROUP.DEPBAR.LE gsb0, 0x0 ;  /* 0x00008000000079c5 */ /* 0x000fe40000010000 */
[----:B------:R-:W-:-:S10]  /*9db0*/  WARPGROUP.ARRIVE ;  /* 0x00000000000079c5 */ /* 0x000fd40000000000 */
[----:B------:R-:W-:Y:S01]  /*9dc0*/  HGMMA.64x64x16.F32.BF16 R24, gdesc[UR4], R24, gsb0 ;  /* 0x00e00000041879f0 */ /* 0x000fe20008001818 */
[----:B------:R-:W-:Y:S01]  /*9dd0*/  ULDC UR4, c[0x0][0x988] ;  /* 0x0002620000047ab9 */ /* 0x000fe20000000800 */
[----:B--2---:R-:W-:-:S04]  /*9de0*/  LOP3.LUT R3, R3, 0xf7ffffff, RZ, 0xc0, !PT ;  /* 0xf7ffffff03037812 */ /* 0x004fc800078ec0ff */
[----:B------:R-:W-:-:S05]  /*9df0*/  @P2 LOP3.LUT R3, R3, 0x8000000, RZ, 0xfc, !PT ;  /* 0x0800000003032812 */ /* 0x000fca00078efcff */
[----:B------:R2:W-:Y:S02]  /*9e00*/  STL [R1+0x8], R3 ;  /* 0x0000080301007387 */ /* 0x0005e40000100800 */
[----:B--2---:R-:W2:Y:S02]  /*9e10*/  @P2 LDC R3, c[0x0][0x44c] ;  /* 0x00011300ff032b82 */ /* 0x004ea40000000800 */
[----:B--2---:R-:W-:-:S05]  /*9e20*/  @P2 IMAD.HI.U32 R3, R0, R3, RZ ;  /* 0x0000000300032227 */ /* 0x004fca00078e00ff */
[----:B-1----:R-:W-:Y:S01]  /*9e30*/  @P2 SHF.R.U32.HI R0, RZ, R12, R3 ;  /* 0x0000000cff002219 */ /* 0x002fe20000011603 */
[----:B------:R-:W-:-:S04]  /*9e40*/  IMAD.MOV.U32 R12, RZ, RZ, -0x40 ;  /* 0xffffffc0ff0c7424 */ /* 0x000fc800078e00ff */
[----:B------:R-:W1:Y:S01]  /*9e50*/  SHFL.IDX PT, R13, R0, 0x1, 0x1c1f ;  /* 0x003c1f00000d7f89 */ /* 0x000e6200000e0000 */
[----:B------:R-:W-:-:S03]  /*9e60*/  IMAD R12, R181, R12, 0x40 ;  /* 0x00000040b50c7424 */ /* 0x000fc600078e020c */
[----:B------:R-:W2:Y:S02]  /*9e70*/  SHFL.IDX PT, R0, R0, RZ, 0x1c1f ;  /* 0x001c1fff00007589 */ /* 0x000ea400000e0000 */
[----:B------:R-:W-:Y:S01]  /*9e80*/  IADD3 R3, R195, 0x1, R12 ;  /* 0x00000001c3037810 */ /* 0x000fe20007ffe00c */
[----:B------:R-:W-:Y:S02]  /*9e90*/  WARPGROUP.DEPBAR.LE gsb0, 0x0 ;  /* 0x00008000000079c5 */ /* 0x000fe40000010000 */
[----:B------:R-:W-:Y:S02]  /*9ea0*/  IADD3 R12, -R189, R12, R195 ;  /* 0x0000000cbd0c7210 */ /* 0x000fe40007ffe1c3 */
[----:B------:R-:W-:-:S04]  /*9eb0*/  IADD3 R3, -R194, R3, -R189 ;  /* 0x00000003c2037210 */ /* 0x000fc80007ffe9bd */
[----:B-1----:R-:W-:-:S04]  /*9ec0*/  VIADDMNMX R13, R13, R3, R12, PT ;  /* 0x000000030d0d7246 */ /* 0x002fc8000380010c */
[C---:B------:R-:W-:Y:S02]  /*9ed0*/  ISETP.GT.AND P2, PT, R13.reuse, RZ, PT ;  /* 0x000000ff0d00720c */ /* 0x040fe40003f44270 */
[C---:B------:R-:W-:Y:S02]  /*9ee0*/  ISETP.GT.AND P3, PT, R13.reuse, 0x1, PT ;  /* 0x000000010d00780c */ /* 0x040fe40003f64270 */
[----:B------:R-:W-:Y:S02]  /*9ef0*/  ISETP.GT.AND P4, PT, R13, 0x8, PT ;  /* 0x000000080d00780c */ /* 0x000fe40003f84270 */
[----:B------:R-:W-:Y:S02]  /*9f00*/  FSEL R15, R26, -INF , P2 ;  /* 0xff8000001a0f7808 */ /* 0x000fe40001000000 */
[----:B------:R-:W-:Y:S02]  /*9f10*/  FSEL R20, R27, -INF , P3 ;  /* 0xff8000001b147808 */ /* 0x000fe40001800000 */
        /* <DEDUP_REMOVED lines=39> */
[----:B------:R-:W-:Y:S02]  /*a190*/  FSEL R55, R55, -INF , P2 ;  /* 0xff80000037377808 */ /* 0x000fe40001000000 */
[----:B------:R-:W-:Y:S02]  /*a1a0*/  FMNMX.FTZ R26, R81, R26, !PT ;  /* 0x0000001a511a7209 */ /* 0x000fe40007810000 */
[----:B--2---:R-:W-:Y:S02]  /*a1b0*/  VIADDMNMX R3, R0, R3, R12, PT ;  /* 0x0000000300037246 */ /* 0x004fe4000380010c */
[----:B------:R-:W-:-:S02]  /*a1c0*/  FMNMX.FTZ R26, R55, R26, !PT ;  /* 0x0000001a371a7209 */ /* 0x000fc40007810000 */
[C---:B------:R-:W-:Y:S02]  /*a1d0*/  ISETP.GT.AND P2, PT, R3.reuse, RZ, PT ;  /* 0x000000ff0300720c */ /* 0x040fe40003f44270 */
[C---:B------:R-:W-:Y:S01]  /*a1e0*/  ISETP.GT.AND P3, PT, R3.reuse, 0x1, PT ;  /* 0x000000010300780c */ /* 0x040fe20003f64270 */
[----:B------:R-:W1:Y:S01]  /*a1f0*/  SHFL.BFLY PT, R13, R26, 0x2, 0x1f ;  /* 0x0c401f001a0d7f89 */ /* 0x000e6200000e0000 */
        /* <DEDUP_REMOVED lines=12> */
[----:B-1----:R-:W-:Y:S02]  /*a2c0*/  FMNMX.FTZ R13, R26, R13, !PT ;  /* 0x0000000d1a0d7209 */ /* 0x002fe40007810000 */
[----:B------:R-:W-:Y:S02]  /*a2d0*/  ISETP.GT.AND P3, PT, R3, 0x18, PT ;  /* 0x000000180300780c */ /* 0x000fe40003f64270 */
[----:B------:R-:W-:Y:S01]  /*a2e0*/  FSEL R33, R33, -INF , P2 ;  /* 0xff80000021217808 */ /* 0x000fe20001000000 */
[----:B------:R-:W1:Y:S01]  /*a2f0*/  SHFL.BFLY PT, R12, R13, 0x1, 0x1f ;  /* 0x0c201f000d0c7f89 */ /* 0x000e6200000e0000 */
        /* <DEDUP_REMOVED lines=19> */
[----:B-1----:R-:W-:Y:S01]  /*a430*/  FMNMX.FTZ R13, R13, R12, !PT ;  /* 0x0000000c0d0d7209 */ /* 0x002fe20007810000 */
[----:B------:R-:W-:Y:S01]  /*a440*/  IMAD.U32 R12, RZ, RZ, UR4 ;  /* 0x00000004ff0c7e24 */ /* 0x000fe2000f8e00ff */
[----:B------:R-:W-:Y:S02]  /*a450*/  ISETP.GT.AND P2, PT, R3, 0x31, PT ;  /* 0x000000310300780c */ /* 0x000fe40003f44270 */
[----:B------:R-:W-:Y:S01]  /*a460*/  FSEL R47, R48, -INF , P3 ;  /* 0xff800000302f7808 */ /* 0x000fe20001800000 */
[----:B------:R-:W-:Y:S01]  /*a470*/  FMUL.FTZ R24, R13, R12 ;  /* 0x0000000c0d187220 */ /* 0x000fe20000410000 */
[----:B------:R-:W-:Y:S02]  /*a480*/  FMNMX.FTZ R0, R45, R0, !PT ;  /* 0x000000002d007209 */ /* 0x000fe40007810000 */
[----:B------:R-:W-:Y:S02]  /*a490*/  ISETP.GT.AND P3, PT, R3, 0x38, PT ;  /* 0x000000380300780c */ /* 0x000fe40003f64270 */
[----:B------:R-:W-:-:S02]  /*a4a0*/  FSEL R49, R49, -INF , P2 ;  /* 0xff80000031317808 */ /* 0x000fc40001000000 */
[----:B------:R-:W-:Y:S02]  /*a4b0*/  FMNMX.FTZ R0, R47, R0, !PT ;  /* 0x000000002f007209 */ /* 0x000fe40007810000 */
[----:B------:R-:W-:Y:S02]  /*a4c0*/  FSETP.NEU.FTZ.AND P4, PT, R13, -INF , PT ;  /* 0xff8000000d00780b */ /* 0x000fe40003f9d000 */
[----:B------:R-:W-:Y:S02]  /*a4d0*/  ISETP.GT.AND P2, PT, R3, 0x39, PT ;  /* 0x000000390300780c */ /* 0x000fe40003f44270 */
[----:B------:R-:W-:Y:S02]  /*a4e0*/  FSEL R3, R52, -INF , P3 ;  /* 0xff80000034037808 */ /* 0x000fe40001800000 */
[----:B------:R-:W-:Y:S02]  /*a4f0*/  FMNMX.FTZ R0, R49, R0, !PT ;  /* 0x0000000031007209 */ /* 0x000fe40007810000 */
[----:B------:R-:W-:-:S02]  /*a500*/  FSEL R24, R24, RZ, P4 ;  /* 0x000000ff18187208 */ /* 0x000fc40002000000 */
[----:B------:R-:W-:Y:S02]  /*a510*/  FSEL R53, R53, -INF , P2 ;  /* 0xff80000035357808 */ /* 0x000fe40001000000 */
[----:B------:R-:W-:Y:S01]  /*a520*/  FMNMX.FTZ R0, R3, R0, !PT ;  /* 0x0000000003007209 */ /* 0x000fe20007810000 */
[-CC-:B------:R-:W-:Y:S01]  /*a530*/  FFMA.FTZ R15, R15, R12.reuse, -R24.reuse ;  /* 0x0000000c0f0f7223 */ /* 0x180fe20000010818 */
[-CC-:B------:R-:W-:Y:S01]  /*a540*/  FFMA.FTZ R20, R20, R12.reuse, -R24.reuse ;  /* 0x0000000c14147223 */ /* 0x180fe20000010818 */
[--C-:B------:R-:W-:Y:S01]  /*a550*/  FFMA.FTZ R59, R59, R12, -R24.reuse ;  /* 0x0000000c3b3b7223 */ /* 0x100fe20000010818 */
[----:B------:R-:W-:Y:S01]  /*a560*/  FMNMX.FTZ R0, R53, R0, !PT ;  /* 0x0000000035007209 */ /* 0x000fe20007810000 */
        /* <DEDUP_REMOVED lines=9> */
[----:B-1----:R-:W2:Y:S01]  /*a600*/  SHFL.BFLY PT, R15, R0, 0x2, 0x1f ;  /* 0x0c401f00000f7f89 */ /* 0x002ea200000e0000 */
[-CC-:B------:R-:W-:Y:S01]  /*a610*/  FFMA.FTZ R75, R75, R12.reuse, -R24.reuse ;  /* 0x0000000c4b4b7223 */ /* 0x180fe20000010818 */
[-CC-:B------:R-:W-:Y:S01]  /*a620*/  FFMA.FTZ R77, R77, R12.reuse, -R24.reuse ;  /* 0x0000000c4d4d7223 */ /* 0x180fe20000010818 */
[-CC-:B------:R-:W-:Y:S01]  /*a630*/  FFMA.FTZ R79, R79, R12.reuse, -R24.reuse ;  /* 0x0000000c4f4f7223 */ /* 0x180fe20000010818 */
[-CC-:B------:R-:W-:Y:S01]  /*a640*/  FFMA.FTZ R51, R51, R12.reuse, -R24.reuse ;  /* 0x0000000c33337223 */ /* 0x180fe20000010818 */
[-CC-:B------:R-:W-:Y:S01]  /*a650*/  FFMA.FTZ R81, R81, R12.reuse, -R24.reuse ;  /* 0x0000000c51517223 */ /* 0x180fe20000010818 */
[----:B------:R-:W-:Y:S01]  /*a660*/  FFMA.FTZ R24, R55, R12, -R24 ;  /* 0x0000000c37187223 */ /* 0x000fe20000010818 */
[----:B------:R-:W-:Y:S08]  /*a670*/  MUFU.EX2 R59, R59 ;  /* 0x0000003b003b7308 */ /* 0x000ff00000000800 */
[----:B------:R-:W1:Y:S08]  /*a680*/  MUFU.EX2 R28, R61 ;  /* 0x0000003d001c7308 */ /* 0x000e700000000800 */
[----:B------:R-:W-:Y:S01]  /*a690*/  MUFU.EX2 R63, R63 ;  /* 0x0000003f003f7308 */ /* 0x000fe20000000800 */
[----:B--2---:R-:W-:-:S05]  /*a6a0*/  FMNMX.FTZ R20, R0, R15, !PT ;  /* 0x0000000f00147209 */ /* 0x004fca0007810000 */
[----:B------:R-:W2:Y:S02]  /*a6b0*/  SHFL.BFLY PT, R15, R20, 0x1, 0x1f ;  /* 0x0c201f00140f7f89 */ /* 0x000ea400000e0000 */
[----:B------:R-:W3:Y:S01]  /*a6c0*/  MUFU.EX2 R30, R65 ;  /* 0x00000041001e7308 */ /* 0x000ee20000000800 */
[----:B-1----:R-:W-:-:S07]  /*a6d0*/  F2FP.BF16.F32.PACK_AB R167, R28, R59 ;  /* 0x0000003b1ca7723e */ /* 0x002fce00000010ff */
[----:B------:R-:W-:Y:S08]  /*a6e0*/  MUFU.EX2 R67, R67 ;  /* 0x0000004300437308 */ /* 0x000ff00000000800 */
[----:B------:R-:W1:Y:S01]  /*a6f0*/  MUFU.EX2 R32, R69 ;  /* 0x0000004500207308 */ /* 0x000e620000000800 */
[----:B---3--:R-:W-:Y:S02]  /*a700*/  F2FP.BF16.F32.PACK_AB R153, R30, R63 ;  /* 0x0000003f1e99723e */ /* 0x008fe400000010ff */
[----:B--2---:R-:W-:-:S05]  /*a710*/  FMNMX.FTZ R15, R20, R15, !PT ;  /* 0x0000000f140f7209 */ /* 0x004fca0007810000 */
[----:B------:R-:W-:Y:S01]  /*a720*/  MUFU.EX2 R71, R71 ;  /* 0x0000004700477308 */ /* 0x000fe20000000800 */
[C---:B------:R-:W-:Y:S01]  /*a730*/  FSETP.NEU.FTZ.AND P2, PT, R15.reuse, -INF , PT ;  /* 0xff8000000f00780b */ /* 0x040fe20003f5d000 */
[----:B------:R-:W-:-:S05]  /*a740*/  FMUL.FTZ R0, R15, R12 ;  /* 0x0000000c0f007220 */ /* 0x000fca0000410000 */
[----:B------:R-:W-:Y:S01]  /*a750*/  FSEL R20, R0, RZ, P2 ;  /* 0x000000ff00147208 */ /* 0x000fe20001000000 */
[----:B------:R-:W-:Y:S01]  /*a760*/  FADD.FTZ R0, R165, R26 ;  /* 0x0000001aa5007221 */ /* 0x000fe20000010000 */
[----:B------:R-:W2:Y:S01]  /*a770*/  MUFU.EX2 R34, R73 ;  /* 0x0000004900227308 */ /* 0x000ea20000000800 */
[----:B------:R-:W-:Y:S02]  /*a780*/  F2FP.BF16.F32.PACK_AB R165, R26, R165 ;  /* 0x000000a51aa5723e */ /* 0x000fe400000010ff */
        /* <DEDUP_REMOVED lines=12> */
[----:B------:R-:W-:Y:S01]  /*a850*/  FFMA.FTZ R45, R45, R12, -R20 ;  /* 0x0000000c2d2d7223 */ /* 0x000fe20000010814 */
[----:B------:R-:W4:Y:S01]  /*a860*/  MUFU.EX2 R21, R21 ;  /* 0x0000001500157308 */ /* 0x000f220000000800 */
[----:B---3--:R-:W-:Y:S01]  /*a870*/  FADD.FTZ R25, R59, R0 ;  /* 0x000000003b197221 */ /* 0x008fe20000010000 */
[----:B------:R-:W-:-:S02]  /*a880*/  @!P1 VIADD R0, R168, 0x28c40 ;  /* 0x00028c40a8009836 */ /* 0x000fc40000000000 */
[-CC-:B------:R-:W-:Y:S01]  /*a890*/  FFMA.FTZ R47, R47, R12.reuse, -R20.reuse ;  /* 0x0000000c2f2f7223 */ /* 0x180fe20000010814 */
[-CC-:B------:R-:W-:Y:S01]  /*a8a0*/  FFMA.FTZ R49, R49, R12.reuse, -R20.reuse ;  /* 0x0000000c31317223 */ /* 0x180fe20000010814 */
[----:B------:R-:W-:Y:S01]  /*a8b0*/  FADD.FTZ R44, R28, R25 ;  /* 0x000000191c2c7221 */ /* 0x000fe20000010000 */
[-C--:B------:R-:W-:Y:S01]  /*a8c0*/  FFMA.FTZ R3, R3, R12.reuse, -R20 ;  /* 0x0000000c03037223 */ /* 0x080fe20000010814 */
[----:B------:R-:W-:Y:S01]  /*a8d0*/  @!P1 PRMT R0, RZ, 0x654, R0 ;  /* 0x00000654ff009816 */ /* 0x000fe20000000000 */
[----:B------:R-:W3:Y:S01]  /*a8e0*/  MUFU.EX2 R27, R27 ;  /* 0x0000001b001b7308 */ /* 0x000ee20000000800 */
[----:B------:R-:W-:Y:S01]  /*a8f0*/  FFMA.FTZ R20, R53, R12, -R20 ;  /* 0x0000000c35147223 */ /* 0x000fe20000010814 */
[----:B-1----:R-:W-:Y:S01]  /*a900*/  F2FP.BF16.F32.PACK_AB R155, R32, R67 ;  /* 0x00000043209b723e */ /* 0x002fe200000010ff */
[----:B------:R1:W-:Y:S01]  /*a910*/  @!P1 SYNCS.ARRIVE.TRANS64.RED.A1T0 RZ, [R0+URZ], RZ ;  /* 0x000000ff00ff99a7 */ /* 0x0003e2000810043f */
[----:B--2---:R-:W-:-:S04]  /*a920*/  F2FP.BF16.F32.PACK_AB R157, R34, R71 ;  /* 0x00000047229d723e */ /* 0x004fc800000010ff */
[----:B------:R2:W0:Y:S01]  /*a930*/  MUFU.EX2 R166, R29 ;  /* 0x0000001d00a67308 */ /* 0x0004220000000800 */
[----:B----4-:R-:W-:Y:S01]  /*a940*/  FADD.FTZ R42, R21, R164 ;  /* 0x000000a4152a7221 */ /* 0x010fe20000010000 */
[----:B------:R-:W-:-:S06]  /*a950*/  F2FP.BF16.F32.PACK_AB R164, R164, R21 ;  /* 0x00000015a4a4723e */ /* 0x000fcc00000010ff */
[----:B------:R-:W4:Y:S01]  /*a960*/  MUFU.EX2 R31, R31 ;  /* 0x0000001f001f7308 */ /* 0x000f220000000800 */
[----:B---3--:R-:W-:Y:S01]  /*a970*/  FADD.FTZ R25, R27, R42 ;  /* 0x0000002a1b197221 */ /* 0x008fe20000010000 */
[----:B--2---:R-:W-:-:S04]  /*a980*/  FADD.FTZ R29, R63, R44 ;  /* 0x0000002c3f1d7221 */ /* 0x004fc80000010000 */
[----:B------:R-:W-:Y:S02]  /*a990*/  FADD.FTZ R44, R30, R29 ;  /* 0x0000001d1e2c7221 */ /* 0x000fe40000010000 */
[----:B------:R-:W2:Y:S01]  /*a9a0*/  MUFU.EX2 R152, R33 ;  /* 0x0000002100987308 */ /* 0x000ea20000000800 */
[C---:B0-----:R-:W-:Y:S01]  /*a9b0*/  FADD.FTZ R42, R166.reuse, R25 ;  /* 0x00000019a62a7221 */ /* 0x041fe20000010000 */
[----:B------:R-:W-:Y:S01]  /*a9c0*/  FADD.FTZ R29, R67, R44 ;  /* 0x0000002c431d7221 */ /* 0x000fe20000010000 */
[----:B------:R-:W-:Y:S01]  /*a9d0*/  F2FP.BF16.F32.PACK_AB R166, R166, R27 ;  /* 0x0000001ba6a6723e */ /* 0x000fe200000010ff */
[----:B------:R-:W-:Y:S01]  /*a9e0*/  BAR.SYNC.DEFER_BLOCKING 0xf, 0x100 ;  /* 0x03c4000000007b1d */ /* 0x000fe20000010000 */
[----:B----4-:R-:W-:-:S05]  /*a9f0*/  FADD.FTZ R25, R31, R42 ;  /* 0x0000002a1f197221 */ /* 0x010fca0000010000 */
[----:B------:R-:W0:Y:S01]  /*aa00*/  MUFU.EX2 R35, R35 ;  /* 0x0000002300237308 */ /* 0x000e220000000800 */
[----:B------:R-:W-:-:S04]  /*aa10*/  FADD.FTZ R42, R32, R29 ;  /* 0x0000001d202a7221 */ /* 0x000fc80000010000 */
[----:B------:R-:W-:Y:S01]  /*aa20*/  FADD.FTZ R29, R71, R42 ;  /* 0x0000002a471d7221 */ /* 0x000fe20000010000 */
[----:B--2---:R-:W-:Y:S02]  /*aa30*/  FADD.FTZ R26, R152, R25 ;  /* 0x00000019981a7221 */ /* 0x004fe40000010000 */
[----:B------:R-:W2:Y:S01]  /*aa40*/  MUFU.EX2 R154, R37 ;  /* 0x00000025009a7308 */ /* 0x000ea20000000800 */
[----:B------:R-:W-:Y:S01]  /*aa50*/  FADD.FTZ R28, R34, R29 ;  /* 0x0000001d221c7221 */ /* 0x000fe20000010000 */
[----:B------:R-:W-:-:S06]  /*aa60*/  F2FP.BF16.F32.PACK_AB R152, R152, R31 ;  /* 0x0000001f9898723e */ /* 0x000fcc00000010ff */
[----:B------:R-:W3:Y:S01]  /*aa70*/  MUFU.EX2 R39, R39 ;  /* 0x0000002700277308 */ /* 0x000ee20000000800 */
[----:B0-----:R-:W-:Y:S01]  /*aa80*/  FADD.FTZ R25, R35, R26 ;  /* 0x0000001a23197221 */ /* 0x001fe20000010000 */
[----:B------:R0:W-:Y:S06]  /*aa90*/  STSM.16.M88.4 [R198+0x26800], R164 ;  /* 0x026800a4c6007844 */ /* 0x0001ec0000000200 */
[----:B------:R-:W4:Y:S01]  /*aaa0*/  MUFU.EX2 R156, R41 ;  /* 0x00000029009c7308 */ /* 0x000f220000000800 */
[C---:B--2---:R-:W-:Y:S01]  /*aab0*/  FADD.FTZ R26, R154.reuse, R25 ;  /* 0x000000199a1a7221 */ /* 0x044fe20000010000 */
[----:B------:R-:W-:-:S05]  /*aac0*/  F2FP.BF16.F32.PACK_AB R154, R154, R35 ;  /* 0x000000239a9a723e */ /* 0x000fca00000010ff */
[----:B------:R0:W-:Y:S01]  /*aad0*/  STSM.16.M88.4 [R201], R152 ;  /* 0x00000098c9007844 */ /* 0x0001e20000000200 */
[----:B------:R-:W2:Y:S01]  /*aae0*/  MUFU.EX2 R75, R75 ;  /* 0x0000004b004b7308 */ /* 0x000ea20000000800 */
[----:B---3--:R-:W-:-:S07]  /*aaf0*/  FADD.FTZ R21, R39, R26 ;  /* 0x0000001a27157221 */ /* 0x008fce0000010000 */
[----:B------:R-:W3:Y:S01]  /*ab00*/  MUFU.EX2 R43, R43 ;  /* 0x0000002b002b7308 */ /* 0x000ee20000000800 */
[C---:B----4-:R-:W-:Y:S01]  /*ab10*/  FADD.FTZ R26, R156.reuse, R21 ;  /* 0x000000159c1a7221 */ /* 0x050fe20000010000 */
[----:B------:R-:W-:-:S06]  /*ab20*/  F2FP.BF16.F32.PACK_AB R156, R156, R39 ;  /* 0x000000279c9c723e */ /* 0x000fcc00000010ff */
[----:B------:R-:W-:Y:S01]  /*ab30*/  MUFU.EX2 R40, R24 ;  /* 0x0000001800287308 */ /* 0x000fe20000000800 */
[----:B--2---:R-:W-:-:S07]  /*ab40*/  FADD.FTZ R25, R75, R28 ;  /* 0x0000001c4b197221 */ /* 0x004fce0000010000 */
[----:B------:R-:W2:Y:S01]  /*ab50*/  MUFU.EX2 R36, R77 ;  /* 0x0000004d00247308 */ /* 0x000ea20000000800 */
[----:B---3--:R-:W-:-:S07]  /*ab60*/  FADD.FTZ R21, R43, R26 ;  /* 0x0000001a2b157221 */ /* 0x008fce0000010000 */
[----:B------:R-:W3:Y:S08]  /*ab70*/  MUFU.EX2 R24, R45 ;  /* 0x0000002d00187308 */ /* 0x000ef00000000800 */
[----:B------:R-:W-:Y:S01]  /*ab80*/  MUFU.EX2 R79, R79 ;  /* 0x0000004f004f7308 */ /* 0x000fe20000000800 */
[C---:B--2---:R-:W-:Y:S01]  /*ab90*/  F2FP.BF16.F32.PACK_AB R159, R36.reuse, R75 ;  /* 0x0000004b249f723e */ /* 0x044fe200000010ff */
[----:B------:R-:W-:-:S06]  /*aba0*/  FADD.FTZ R36, R36, R25 ;  /* 0x0000001924247221 */ /* 0x000fcc0000010000 */
[----:B------:R-:W2:Y:S01]  /*abb0*/  MUFU.EX2 R38, R51 ;  /* 0x0000003300267308 */ /* 0x000ea20000000800 */
[C---:B---3--:R-:W-:Y:S01]  /*abc0*/  F2FP.BF16.F32.PACK_AB R158, R24.reuse, R43 ;  /* 0x0000002b189e723e */ /* 0x048fe200000010ff */
[----:B------:R-:W-:-:S04]  /*abd0*/  FADD.FTZ R24, R24, R21 ;  /* 0x0000001518187221 */ /* 0x000fc80000010000 */
[----:B------:R0:W-:Y:S02]  /*abe0*/  STSM.16.M88.4 [R199], R156 ;  /* 0x0000009cc7007844 */ /* 0x0001e40000000200 */
[----:B------:R-:W-:Y:S08]  /*abf0*/  MUFU.EX2 R47, R47 ;  /* 0x0000002f002f7308 */ /* 0x000ff00000000800 */
[----:B-1----:R-:W1:Y:S01]  /*ac00*/  MUFU.EX2 R0, R49 ;  /* 0x0000003100007308 */ /* 0x002e620000000800 */
[----:B--2---:R-:W-:Y:S01]  /*ac10*/  F2FP.BF16.F32.PACK_AB R161, R38, R79 ;  /* 0x0000004f26a1723e */ /* 0x004fe200000010ff */
[----:B------:R-:W-:-:S04]  /*ac20*/  FADD.FTZ R79, R79, R36 ;  /* 0x000000244f4f7221 */ /* 0x000fc80000010000 */
[----:B------:R-:W-:Y:S02]  /*ac30*/  FADD.FTZ R38, R38, R79 ;  /* 0x0000004f26267221 */ /* 0x000fe40000010000 */
[----:B------:R-:W2:Y:S08]  /*ac40*/  MUFU.EX2 R81, R81 ;  /* 0x0000005100517308 */ /* 0x000eb00000000800 */
[----:B------:R-:W3:Y:S01]  /*ac50*/  MUFU.EX2 R3, R3 ;  /* 0x0000000300037308 */ /* 0x000ee20000000800 */
[----:B-1----:R-:W-:Y:S01]  /*ac60*/  F2FP.BF16.F32.PACK_AB R160, R0, R47 ;  /* 0x0000002f00a0723e */ /* 0x002fe200000010ff */
[----:B------:R-:W-:-:S04]  /*ac70*/  FADD.FTZ R47, R47, R24 ;  /* 0x000000182f2f7221 */ /* 0x000fc80000010000 */
[----:B------:R-:W-:Y:S02]  /*ac80*/  FADD.FTZ R0, R0, R47 ;  /* 0x0000002f00007221 */ /* 0x000fe40000010000 */
[----:B------:R-:W1:Y:S01]  /*ac90*/  MUFU.EX2 R20, R20 ;  /* 0x0000001400147308 */ /* 0x000e620000000800 */
[----:B--2---:R-:W-:Y:S01]  /*aca0*/  F2FP.BF16.F32.PACK_AB R163, R40, R81 ;  /* 0x0000005128a3723e */ /* 0x004fe200000010ff */
[----:B------:R-:W-:Y:S01]  /*acb0*/  FADD.FTZ R81, R81, R38 ;  /* 0x0000002651517221 */ /* 0x000fe20000010000 */
[----:B---3--:R-:W-:Y:S01]  /*acc0*/  FADD.FTZ R21, R3, R0 ;  /* 0x0000000003157221 */ /* 0x008fe20000010000 */
[----:B-1----:R-:W-:Y:S02]  /*acd0*/  F2FP.BF16.F32.PACK_AB R162, R20, R3 ;  /* 0x0000000314a2723e */ /* 0x002fe400000010ff */
[----:B------:R-:W-:Y:S01]  /*ace0*/  FADD.FTZ R3, R40, R81 ;  /* 0x0000005128037221 */ /* 0x000fe20000010000 */
[----:B------:R-:W-:Y:S02]  /*acf0*/  FADD.FTZ R0, R20, R21 ;  /* 0x0000001514007221 */ /* 0x000fe40000010000 */
[----:B------:R0:W-:Y:S01]  /*ad00*/  STSM.16.M88.4 [R200], R160 ;  /* 0x000000a0c8007844 */ /* 0x0001e20000000200 */
[----:B------:R-:W-:Y:S05]  /*ad10*/  @!P0 BRA `(.L_x_8021) ;  /* 0x0000000000048947 */ /* 0x000fea0003800000 */
[----:B------:R-:W-:Y:S01]  /*ad20*/  BPT.TRAP 0x1 ;  /* 0x000000040000795c */ /* 0x000fe20000300000 */
.L_x_8021:
[----:B------:R1:W2:Y:S01]  /*ad30*/  SYNCS.PHASECHK.TRANS64.TRYWAIT P2, [R168+URZ+0x28c50], R57 ;  /* 0x028c5039a80075a7 */ /* 0x0002a2000804017f */
[----:B------:R-:W-:Y:S05]  /*ad40*/  @!P0 BRA `(.L_x_8022) ;  /* 0x0000000000048947 */ /* 0x000fea0003800000 */
[----:B------:R-:W-:Y:S01]  /*ad50*/  BPT.TRAP 0x1 ;  /* 0x000000040000795c */ /* 0x000fe20000300000 */
.L_x_8022:
[----:B------:R-:W-:Y:S01]  /*ad60*/  ULDC UR36, c[0x0][0x988] ;  /* 0x0002620000247ab9 */ /* 0x000fe20000000800 */
[----:B------:R-:W-:Y:S01]  /*ad70*/  ULDC UR37, c[0x0][0x988] ;  /* 0x0002620000257ab9 */ /* 0x000fe20000000800 */
[----:B------:R-:W-:Y:S01]  /*ad80*/  BSSY B0, `(.L_x_8023) ;  /* 0x0000006000007945 */ /* 0x000fe20003800000 */
[----:B------:R-:W-:Y:S02]  /*ad90*/  IMAD R20, R18, 0x1000, R191 ;  /* 0x0000100012147824 */ /* 0x000fe400078e02bf */
[----:B------:R-:W-:Y:S01]  /*ada0*/  IMAD.MOV.U32 R21, RZ, RZ, 0x40000040 ;  /* 0x40000040ff157424 */ /* 0x000fe200078e00ff */
[----:B--2---:R-:W-:Y:S06]  /*adb0*/  @P2 BRA `(.L_x_8024) ;  /* 0x0000000000082947 */ /* 0x004fec0003800000 */
[----:B------:R-:W2:Y:S02]  /*adc0*/  SYNCS.PHASECHK.TRANS64.TRYWAIT P2, [R168+URZ+0x28c50], R57 ;  /* 0x028c5039a80075a7 */ /* 0x000ea4000804017f */
[----:B--2---:R-:W-:Y:S05]  /*add0*/  @!P2 BRA `(.L_x_8025) ;  /* 0x000001100048a947 */ /* 0x004fea0003800000 */
.L_x_8024:
[----:B------:R-:W-:Y:S05]  /*ade0*/  BSYNC B0 ;  /* 0x0000000000007941 */ /* 0x000fea0003800000 */
.L_x_8023:
[----:B------:R-:W-:Y:S01]  /*adf0*/  R2UR UR6, R20 ;  /* 0x00000000140672ca */ /* 0x000fe200000e0000 */
[----:B-12---:R-:W-:Y:S01]  /*ae00*/  WARPGROUP.ARRIVE ;  /* 0x00000000000079c5 */ /* 0x006fe20000000000 */
[----:B------:R-:W-:Y:S01]  /*ae10*/  R2UR UR7, R21 ;  /* 0x00000000150772ca */ /* 0x000fe200000e0000 */
[----:B------:R-:W-:Y:S01]  /*ae20*/  IMAD.MOV.U32 R21, RZ, RZ, 0x40000040 ;  /* 0x40000040ff157424 */ /* 0x000fe200078e00ff */
[----:B------:R-:W-:Y:S01]  /*ae30*/  ISETP.NE.AND P2, PT, R231, 0x1, PT ;  /* 0x00000001e700780c */ /* 0x000fe20003f45270 */
[----:B------:R-:W-:Y:S01]  /*ae40*/  VIADD R215, R181, 0xfffffffe ;  /* 0xfffffffeb5d77836 */ /* 0x000fe20000000000 */
[----:B------:R-:W-:Y:S01]  /*ae50*/  BSSY B0, `(.L_x_8026) ;  /* 0x0000239000007945 */ /* 0x000fe20003800000 */
[----:B------:R-:W-:-:S05]  /*ae60*/  @!P1 VIADD R168, R168, 0x28c60 ;  /* 0x00028c60a8a89836 */ /* 0x000fca0000000000 */
[----:B------:R-:W-:-:S03]  /*ae70*/  @!P1 PRMT R168, RZ, 0x654, R168 ;  /* 0x00000654ffa89816 */ /* 0x000fc600000000a8 */
[----:B------:R-:W-:Y:S03]  /*ae80*/  HGMMA.64x256x16.F32.BF16 R24, R164, gdesc[UR4].tnspB, RZ, !UPT, gsb0 ;  /* 0x43e00004a4187df0 */ /* 0x000fe6000c0018ff */
[----:B------:R-:W-:Y:S02]  /*ae90*/  WARPGROUP.DEPBAR.LE gsb0, 0x0 ;  /* 0x00008000000079c5 */ /* 0x000fe40000010000 */
[----:B0-----:R-:W-:Y:S01]  /*aea0*/  VIADD R164, R20, 0x80 ;  /* 0x0000008014a47836 */ /* 0x001fe20000000000 */
        /* <DEDUP_REMOVED lines=12> */
[----:B------:R-:W-:Y:S01]  /*af70*/  R2UR UR7, R153 ;  /* 0x00000000990772ca */ /* 0x000fe200000e0000 */
[----:B------:R-:W0:-:S15]  /*af80*/  @P2 LDC R152, c[0x0][0x450] ;  /* 0x00011400ff982b82 */ /* 0x000e1e0000000800 */
[----:B------:R-:W-:Y:S01]  /*af90*/  HGMMA.64x256x16.F32.BF16 R24, R156, gdesc[UR4].tnspB, R24, gsb0 ;  /* 0x43e000049c187df0 */ /* 0x000fe20008001818 */
[----:B------:R-:W-:Y:S01]  /*afa0*/  R2UR UR6, R20 ;  /* 0x00000000140672ca */ /* 0x000fe200000e0000 */
[----:B------:R-:W-:Y:S01]  /*afb0*/  IMAD.MOV.U32 R20, RZ, RZ, R196 ;  /* 0x000000ffff147224 */ /* 0x000fe200078e00c4 */
[----:B------:R-:W-:Y:S02]  /*afc0*/  R2UR UR7, R21 ;  /* 0x00000000150772ca */ /* 0x000fe400000e0000 */
[----:B------:R-:W1:Y:S02]  /*afd0*/  @P2 LDC R21, c[0x0][0x44c] ;  /* 0x00011300ff152b82 */ /* 0x000e640000000800 */
[----:B-1----:R-:W-:-:S05]  /*afe0*/  @P2 IMAD.HI.U32 R21, R196, R21, RZ ;  /* 0x00000015c4152227 */ /* 0x002fca00078e00ff */
[----:B0-----:R-:W-:-:S04]  /*aff0*/  @P2 SHF.R.U32.HI R20, RZ, R152, R21 ;  /* 0x00000098ff142219 */ /* 0x001fc80000011615 */
[----:B------:R-:W-:-:S04]  /*b000*/  IADD3 R20, R20, R195, -R194 ;  /* 0x000000c314147210 */ /* 0x000fc80007ffe8c2 */
[----:B------:R-:W-:-:S04]  /*b010*/  SHF.R.S32.HI R21, RZ, 0x1f, R20 ;  /* 0x0000001fff157819 */ /* 0x000fc80000011414 */
[----:B------:R-:W-:-:S04]  /*b020*/  LEA.HI R21, R21, R20, RZ, 0x6 ;  /* 0x0000001415157211 */ /* 0x000fc800078f30ff */
[----:B------:R-:W-:-:S04]  /*b030*/  SHF.R.S32.HI R21, RZ, 0x6, R21 ;  /* 0x00000006ff157819 */ /* 0x000fc80000011415 */
[----:B------:R-:W-:-:S04]  /*b040*/  VIMNMX R214, RZ, R21, !PT ;  /* 0x00000015ffd67248 */ /* 0x000fc80007fe0100 */
[----:B------:R-:W-:Y:S01]  /*b050*/  ISETP.GE.AND P2, PT, R215, R214, PT ;  /* 0x000000d6d700720c */ /* 0x000fe20003f46270 */
[----:B------:R-:W-:Y:S02]  /*b060*/  WARPGROUP.DEPBAR.LE gsb0, 0x0 ;  /* 0x00008000000079c5 */ /* 0x000fe40000010000 */
[----:B------:R-:W-:-:S06]  /*b070*/  WARPGROUP.ARRIVE ;  /* 0x00000000000079c5 */ /* 0x000fcc0000000000 */
        /* <DEDUP_REMOVED lines=12> */
[----:B------:R-:W-:Y:S01]  /*b140*/  BSSY B1, `(.L_x_8027) ;  /* 0x0000209000017945 */ /* 0x000fe20003800000 */
[----:B------:R-:W-:Y:S02]  /*b150*/  IMAD.MOV.U32 R225, RZ, RZ, R13 ;  /* 0x000000ffffe17224 */ /* 0x000fe400078e000d */
[----:B------:R-:W-:Y:S02]  /*b160*/  IMAD.MOV.U32 R21, RZ, RZ, R15 ;  /* 0x000000ffff157224 */ /* 0x000fe400078e000f */
[----:B------:R-:W-:-:S07]  /*b170*/  IMAD.MOV.U32 R224, RZ, RZ, R18 ;  /* 0x000000ffffe07224 */ /* 0x000fce00078e0012 */
.L_x_8038:
[----:B------:R-:W-:-:S05]  /*b180*/  VIADD R18, R224, 0x1 ;  /* 0x00000001e0127836 */ /* 0x000fca0000000000 */
[----:B------:R-:W-:-:S04]  /*b190*/  ISETP.NE.AND P2, PT, R18, 0x2, PT ;  /* 0x000000021200780c */ /* 0x000fc80003f45270 */
[----:B------:R-:W-:Y:S02]  /*b1a0*/  SEL R12, RZ, 0x1, P2 ;  /* 0x00000001ff0c7807 */ /* 0x000fe40001000000 */
[----:B------:R-:W-:Y:S02]  /*b1b0*/  SEL R18, R18, RZ, P2 ;  /* 0x000000ff12127207 */ /* 0x000fe40001000000 */
[----:B------:R-:W-:Y:S01]  /*b1c0*/  LOP3.LUT R19, R19, R12, RZ, 0x3c, !PT ;  /* 0x0000000c13137212 */ /* 0x000fe200078e3cff */
[----:B-1----:R-:W-:Y:S06]  /*b1d0*/  @!P0 BRA `(.L_x_8028) ;  /* 0x0000000000048947 */ /* 0x002fec0003800000 */
[----:B------:R-:W-:Y:S01]  /*b1e0*/  BPT.TRAP 0x1 ;  /* 0x000000040000795c */ /* 0x000fe20000300000 */
.L_x_8028:
[----:B------:R-:W-:Y:S01]  /*b1f0*/  IMAD R216, R18, 0x8, R2 ;  /* 0x0000000812d87824 */ /* 0x000fe200078e0202 */
[----:B------:R-:W-:-:S04]  /*b200*/  SHF.L.U32 R20, R19, 0x1f, RZ ;  /* 0x0000001f13147819 */ /* 0x000fc800000006ff */
[----:B------:R1:W2:Y:S01]  /*b210*/  SYNCS.PHASECHK.TRANS64.TRYWAIT P2, [R216+URZ+0x28c30], R20 ;  /* 0x028c3014d80075a7 */ /* 0x0002a2000804017f */
[----:B------:R-:W-:Y:S05]  /*b220*/  @!P0 BRA `(.L_x_8029) ;  /* 0x0000000000048947 */ /* 0x000fea0003800000 */
[----:B------:R-:W-:Y:S01]  /*b230*/  BPT.TRAP 0x1 ;  /* 0x000000040000795c */ /* 0x000fe20000300000 */
.L_x_8029:
[----:B------:R-:W-:Y:S01]  /*b240*/  ISETP.NE.AND P3, PT, R231, 0x1, PT ;  /* 0x00000001e700780c */ /* 0x000fe20003f65270 */
[----:B------:R-:W-:Y:S01]  /*b250*/  IMAD.IADD R15, R203, 0x1, R196 ;  /* 0x00000001cb0f7824 */ /* 0x000fe200078e02c4 */
[----:B------:R-:W-:Y:S11]  /*b260*/  BSSY B2, `(.L_x_8030) ;  /* 0x0000008000027945 */ /* 0x000ff60003800000 */
[----:B------:R-:W3:Y:S08]  /*b270*/  @P3 LDC R12, c[0x0][0x44c] ;  /* 0x00011300ff0c3b82 */ /* 0x000ef00000000800 */
[----:B------:R-:W4:Y:S01]  /*b280*/  @P3 LDC R13, c[0x0][0x450] ;  /* 0x00011400ff0d3b82 */ /* 0x000f220000000800 */
[----:B---3--:R-:W-:-:S05]  /*b290*/  @P3 IMAD.HI.U32 R12, R15, R12, RZ ;  /* 0x0000000c0f0c3227 */ /* 0x008fca00078e00ff */
[----:B----4-:R-:W-:Y:S01]  /*b2a0*/  @P3 SHF.R.U32.HI R15, RZ, R13, R12 ;  /* 0x0000000dff0f3219 */ /* 0x010fe2000001160c */
[----:B--2---:R-:W-:Y:S06]  /*b2b0*/  @P2 BRA `(.L_x_8031) ;  /* 0x0000000000082947 */ /* 0x004fec0003800000 */
[----:B------:R-:W2:Y:S02]  /*b2c0*/  SYNCS.PHASECHK.TRANS64.TRYWAIT P2, [R216+URZ+0x28c30], R20 ;  /* 0x028c3014d80075a7 */ /* 0x000ea4000804017f */
[----:B--2---:R-:W-:Y:S05]  /*b2d0*/  @!P2 BRA `(.L_x_8032) ;  /* 0x0000010c001ca947 */ /* 0x004fea0003800000 */
.L_x_8031:
[----:B------:R-:W-:Y:S05]  /*b2e0*/  BSYNC B2 ;  /* 0x0000000000027941 */ /* 0x000fea0003800000 */
.L_x_8030:
[----:B------:R-:W3:Y:S01]  /*b2f0*/  SHFL.IDX PT, R156, R15, RZ, 0x1c1f ;  /* 0x001c1fff0f9c7589 */ /* 0x000ee200000e0000 */
[----:B------:R-:W-:-:S03]  /*b300*/  IMAD.MOV.U32 R12, RZ, RZ, -0x40 ;  /* 0xffffffc0ff0c7424 */ /* 0x000fc600078e00ff */
[----:B------:R-:W4:Y:S01]  /*b310*/  LDL.LU R231, [R1+0x8] ;  /* 0x0000080001e77983 */ /* 0x000f220000300800 */
[----:B------:R-:W-:Y:S01]  /*b320*/  IMAD R12, R215, R12, 0x1 ;  /* 0x00000001d70c7424 */ /* 0x000fe200078e020c */
[----:B------:R-:W-:Y:S01]  /*b330*/  R2UR UR4, R4 ;  /* 0x00000000040472ca */ /* 0x000fe200000e0000 */
[----:B------:R-:W-:Y:S01]  /*b340*/  IMAD R154, R18, 0x200, R14 ;  /* 0x00000200129a7824 */ /* 0x000fe200078e020e */
[----:B------:R-:W-:Y:S01]  /*b350*/  R2UR UR5, R5 ;  /* 0x00000000050572ca */ /* 0x000fe200000e0000 */
[----:B------:R-:W-:Y:S01]  /*b360*/  IMAD.MOV.U32 R155, RZ, RZ, 0x40000040 ;  /* 0x40000040ff9b7424 */ /* 0x000fe200078e00ff */
[----:B------:R-:W-:Y:S01]  /*b370*/  IADD3 R13, R195, R12, -R189 ;  /* 0x0000000cc30d7210 */ /* 0x000fe20007ffe8bd */
[C---:B------:R-:W-:Y:S01]  /*b380*/  VIADD R152, R154.reuse, 0x2 ;  /* 0x000000029a987836 */ /* 0x040fe20000000000 */
[C---:B------:R-:W-:Y:S01]  /*b390*/  R2UR UR6, R154.reuse ;  /* 0x000000009a0672ca */ /* 0x040fe200000e0000 */
[C---:B------:R-:W-:Y:S01]  /*b3a0*/  VIADD R12, R154.reuse, 0x4 ;  /* 0x000000049a0c7836 */ /* 0x040fe20000000000 */
[----:B------:R-:W-:Y:S01]  /*b3b0*/  R2UR UR7, R155 ;  /* 0x000000009b0772ca */ /* 0x000fe200000e0000 */
[----:B------:R-:W-:Y:S01]  /*b3c0*/  VIADD R154, R154, 0x6 ;  /* 0x000000069a9a7836 */ /* 0x000fe20000000000 */
[----:B------:R3:W5:Y:S01]  /*b3d0*/  SHFL.IDX PT, R228, R15, 0x1, 0x1c1f ;  /* 0x003c1f000fe47f89 */ /* 0x00076200000e0000 */
[----:B------:R-:W-:Y:S01]  /*b3e0*/  IMAD.MOV.U32 R153, RZ, RZ, 0x40000040 ;  /* 0x40000040ff997424 */ /* 0x000fe200078e00ff */
[----:B------:R-:W-:Y:S01]  /*b3f0*/  R2UR UR10, R152 ;  /* 0x00000000980a72ca */ /* 0x000fe200000e0000 */
[----:B------:R-:W-:Y:S01]  /*b400*/  IMAD.IADD R13, R13, 0x1, -R194 ;  /* 0x000000010d0d7824 */ /* 0x000fe200078e0ac2 */
[----:B------:R-:W-:-:S02]  /*b410*/  R2UR UR18, R154 ;  /* 0x000000009a1272ca */ /* 0x000fc400000e0000 */
[----:B------:R-:W-:Y:S01]  /*b420*/  R2UR UR11, R153 ;  /* 0x00000000990b72ca */ /* 0x000fe200000e0000 */
[----:B---3--:R-:W-:Y:S01]  /*b430*/  IMAD.IADD R15, R13, 0x1, R156 ;  /* 0x000000010d0f7824 */ /* 0x008fe200078e029c */
[----:B------:R-:W-:Y:S02]  /*b440*/  R2UR UR19, R155 ;  /* 0x000000009b1372ca */ /* 0x000fe400000e0000 */
[----:B0-----:R-:W-:Y:S01]  /*b450*/  WARPGROUP.ARRIVE ;  /* 0x00000000000079c5 */ /* 0x001fe20000000000 */
[----:B------:R-:W-:Y:S02]  /*b460*/  R2UR UR8, R10 ;  /* 0x000000000a0872ca */ /* 0x000fe400000e0000 */
[----:B------:R-:W-:Y:S02]  /*b470*/  R2UR UR9, R11 ;  /* 0x000000000b0972ca */ /* 0x000fe400000e0000 */
[----:B------:R-:W-:Y:S01]  /*b480*/  R2UR UR14, R12 ;  /* 0x000000000c0e72ca */ /* 0x000fe200000e0000 */
[----:B------:R-:W-:Y:S01]  /*b490*/  HGMMA.64x64x16.F32.BF16 R152, gdesc[UR4], RZ, !UPT, gsb0 ;  /* 0x00e00000049879f0 */ /* 0x000fe2000c0018ff */
[----:B------:R-:W-:-:S02]  /*b4a0*/  R2UR UR12, R8 ;  /* 0x00000000080c72ca */ /* 0x000fc400000e0000 */
[----:B------:R-:W-:Y:S02]  /*b4b0*/  R2UR UR13, R9 ;  /* 0x00000000090d72ca */ /* 0x000fe400000e0000 */
[----:B------:R-:W-:Y:S01]  /*b4c0*/  R2UR UR16, R6 ;  /* 0x00000000061072ca */ /* 0x000fe200000e0000 */
[----:B-----5:R-:W-:Y:S01]  /*b4d0*/  IMAD.IADD R228, R13, 0x1, R228 ;  /* 0x000000010de47824 */ /* 0x020fe200078e02e4 */
[----:B------:R-:W-:Y:S01]  /*b4e0*/  R2UR UR17, R7 ;  /* 0x00000000071172ca */ /* 0x000fe200000e0000 */
[----:B------:R-:W-:Y:S01]  /*b4f0*/  IMAD.MOV.U32 R13, RZ, RZ, 0x40000040 ;  /* 0x40000040ff0d7424 */ /* 0x000fe200078e00ff */
[----:B------:R-:W-:Y:S02]  /*b500*/  LOP3.LUT R229, R229, 0xfffffffe, RZ, 0xc0, !PT ;  /* 0xfffffffee5e57812 */ /* 0x000fe400078ec0ff */
[----:B------:R-:W-:Y:S02]  /*b510*/  ISETP.GT.AND P2, PT, R228, 0x29, PT ;  /* 0x00000029e400780c */ /* 0x000fe40003f44270 */
[----:B------:R-:W-:-:S02]  /*b520*/  R2UR UR15, R13 ;  /* 0x000000000d0f72ca */ /* 0x000fc400000e0000 */
[C---:B------:R-:W-:Y:S02]  /*b530*/  ISETP.GT.AND P3, PT, R228.reuse, 0x30, PT ;  /* 0x00000030e400780c */ /* 0x040fe40003f64270 */
[C---:B------:R-:W-:Y:S02]  /*b540*/  ISETP.GT.AND P4, PT, R228.reuse, 0x31, PT ;  /* 0x00000031e400780c */ /* 0x040fe40003f84270 */
[C---:B------:R-:W-:Y:S02]  /*b550*/  ISETP.GT.AND P5, PT, R228.reuse, 0x38, PT ;  /* 0x00000038e400780c */ /* 0x040fe40003fa4270 */
[----:B------:R-:W-:-:S03]  /*b560*/  ISETP.GT.AND P6, PT, R228, 0x39, PT ;  /* 0x00000039e400780c */ /* 0x000fc60003fc4270 */
[----:B------:R-:W-:Y:S02]  /*b570*/  @P2 LOP3.LUT R229, R229, 0x1, RZ, 0xfc, !PT ;  /* 0x00000001e5e52812 */ /* 0x000fe400078efcff */
[----:B------:R-:W-:Y:S02]  /*b580*/  ISETP.GT.AND P2, PT, R15, 0x8, PT ;  /* 0x000000080f00780c */ /* 0x000fe40003f44270 */
[----:B------:R-:W-:-:S04]  /*b590*/  LOP3.LUT R229, R229, 0xfffffffd, RZ, 0xc0, !PT ;  /* 0xfffffffde5e57812 */ /* 0x000fc800078ec0ff */
[----:B------:R-:W-:Y:S02]  /*b5a0*/  @P3 LOP3.LUT R229, R229, 0x2, RZ, 0xfc, !PT ;  /* 0x00000002e5e53812 */ /* 0x000fe400078efcff */
        /* <DEDUP_REMOVED lines=9> */
[----:B------:R-:W-:Y:S01]  /*b640*/  HGMMA.64x64x16.F32.BF16 R152, gdesc[UR16], R152, gsb0 ;  /* 0x00e00000109879f0 */ /* 0x000fe20008001898 */
[----:B----4-:R-:W-:-:S04]  /*b650*/  LOP3.LUT R231, R231, 0xdfffffff, RZ, 0xc0, !PT ;  /* 0xdfffffffe7e77812 */ /* 0x010fc800078ec0ff */
[----:B------:R-:W-:Y:S02]  /*b660*/  @P1 LOP3.LUT R231, R231, 0x20000000, RZ, 0xfc, !PT ;  /* 0x20000000e7e71812 */ /* 0x000fe400078efcff */
[----:B------:R-:W-:Y:S02]  /*b670*/  ISETP.GT.AND P1, PT, R228, 0x21, PT ;  /* 0x00000021e400780c */ /* 0x000fe40003f24270 */
[----:B------:R-:W-:-:S04]  /*b680*/  LOP3.LUT R231, R231, 0xefffffff, RZ, 0xc0, !PT ;  /* 0xefffffffe7e77812 */ /* 0x000fc800078ec0ff */
[----:B------:R-:W-:Y:S02]  /*b690*/  @P0 LOP3.LUT R231, R231, 0x10000000, RZ, 0xfc, !PT ;  /* 0x10000000e7e70812 */ /* 0x000fe400078efcff */
[----:B------:R-:W-:Y:S02]  /*b6a0*/  ISETP.GT.AND P0, PT, R228, 0x28, PT ;  /* 0x00000028e400780c */ /* 0x000fe40003f04270 */
[----:B------:R-:W-:-:S04]  /*b6b0*/  LOP3.LUT R231, R231, 0xbfffffff, RZ, 0xc0, !PT ;  /* 0xbfffffffe7e77812 */ /* 0x000fc800078ec0ff */
[----:B------:R-:W-:Y:S02]  /*b6c0*/  @P1 LOP3.LUT R231, R231, 0x40000000, RZ, 0xfc, !PT ;  /* 0x40000000e7e71812 */ /* 0x000fe400078efcff */
[----:B------:R-:W-:Y:S02]  /*b6d0*/  ISETP.GT.AND P1, PT, R15, RZ, PT ;  /* 0x000000ff0f00720c */ /* 0x000fe40003f24270 */
[----:B------:R-:W-:-:S04]  /*b6e0*/  LOP3.LUT R231, R231, 0x7fffffff, RZ, 0xc0, !PT ;  /* 0x7fffffffe7e77812 */ /* 0x000fc800078ec0ff */
[----:B------:R-:W-:Y:S02]  /*b6f0*/  @P0 LOP3.LUT R231, R231, 0x80000000, RZ, 0xfc, !PT ;  /* 0x80000000e7e70812 */ /* 0x000fe400078efcff */
[----:B------:R-:W-:-:S03]  /*b700*/  ISETP.GT.AND P0, PT, R15, 0x9, PT ;  /* 0x000000090f00780c */ /* 0x000fc60003f04270 */
[----:B------:R-:W-:Y:S01]  /*b710*/  STL [R1+0x8], R231 ;  /* 0x000008e701007387 */ /* 0x000fe20000100800 */
[----:B------:R-:W-:Y:S02]  /*b720*/  WARPGROUP.DEPBAR.LE gsb0, 0x0 ;  /* 0x00008000000079c5 */ /* 0x000fe40000010000 */
[----:B------:R-:W-:Y:S02]  /*b730*/  FSEL R152, R152, -INF , P1 ;  /* 0xff80000098987808 */ /* 0x000fe40000800000 */
[----:B------:R-:W-:Y:S02]  /*b740*/  ISETP.GT.AND P1, PT, R15, 0x10, PT ;  /* 0x000000100f00780c */ /* 0x000fe40003f24270 */
[----:B------:R-:W-:Y:S02]  /*b750*/  FSEL R232, R153, -INF , P3 ;  /* 0xff80000099e87808 */ /* 0x000fe40001800000 */
[----:B------:R-:W-:Y:S02]  /*b760*/  FSEL R160, R160, -INF , P1 ;  /* 0xff800000a0a07808 */ /* 0x000fe40000800000 */
[----:B------:R-:W-:-:S02]  /*b770*/  ISETP.GT.AND P3, PT, R15, 0x11, PT ;  /* 0x000000110f00780c */ /* 0x000fc40003f64270 */
[----:B------:R-:W-:Y:S02]  /*b780*/  ISETP.GT.AND P1, PT, R228, RZ, PT ;  /* 0x000000ffe400720c */ /* 0x000fe40003f24270 */
[----:B------:R-:W-:Y:S02]  /*b790*/  FSEL R156, R156, -INF , P2 ;  /* 0xff8000009c9c7808 */ /* 0x000fe40001000000 */
[----:B------:R-:W-:Y:S02]  /*b7a0*/  ISETP.GT.AND P2, PT, R15, 0x18, PT ;  /* 0x000000180f00780c */ /* 0x000fe40003f44270 */
[----:B------:R-:W-:Y:S02]  /*b7b0*/  FSEL R161, R161, -INF , P3 ;  /* 0xff800000a1a17808 */ /* 0x000fe40001800000 */
[----:B------:R-:W-:Y:S02]  /*b7c0*/  FSEL R154, R154, -INF , P1 ;  /* 0xff8000009a9a7808 */ /* 0x000fe40000800000 */
[----:B------:R-:W-:-:S02]  /*b7d0*/  ISETP.GT.AND P3, PT, R228, 0x1, PT ;  /* 0x00000001e400780c */ /* 0x000fc40003f64270 */
[----:B------:R-:W-:Y:S02]  /*b7e0*/  FSEL R157, R157, -INF , P0 ;  /* 0xff8000009d9d7808 */ /* 0x000fe40000000000 */
[----:B------:R-:W-:Y:S02]  /*b7f0*/  ISETP.GT.AND P0, PT, R15, 0x19, PT ;  /* 0x000000190f00780c */ /* 0x000fe40003f04270 */
        /* <DEDUP_REMOVED lines=8> */
[----:B------:R-:W-:Y:S02]  /*b880*/  ISETP.GT.AND P1, PT, R228, 0x10, PT ;  /* 0x00000010e400780c */ /* 0x000fe40003f24270 */
[----:B------:R-:W-:-:S02]  /*b890*/  FSEL R159, R159, -INF , P0 ;  /* 0xff8000009f9f7808 */ /* 0x000fc40000000000 */
[----:B------:R-:W-:Y:S02]  /*b8a0*/  FMNMX.FTZ R12, R158, R12, !PT ;  /* 0x0000000c9e0c7209 */ /* 0x000fe40007810000 */
[----:B------:R-:W-:Y:S02]  /*b8b0*/  FSEL R162, R162, -INF , P1 ;  /* 0xff800000a2a27808 */ /* 0x000fe40000800000 */
[C---:B------:R-:W-:Y:S02]  /*b8c0*/  ISETP.GT.AND P3, PT, R228.reuse, 0x11, PT ;  /* 0x00000011e400780c */ /* 0x040fe40003f64270 */
        /* <DEDUP_REMOVED lines=11> */
[----:B------:R-:W-:Y:S02]  /*b980*/  LOP3.LUT P1, RZ, R231, 0x40000000, RZ, 0xc0, !PT ;  /* 0x40000000e7ff7812 */ /* 0x000fe4000782c0ff */
[----:B------:R-:W-:Y:S02]  /*b990*/  FMNMX.FTZ R12, R167, R12, !PT ;  /* 0x0000000ca70c7209 */ /* 0x000fe40007810000 */
[----:B------:R-:W-:Y:S02]  /*b9a0*/  LOP3.LUT P0, RZ, R231, 0x80000000, RZ, 0xc0, !PT ;  /* 0x80000000e7ff7812 */ /* 0x000fe4000780c0ff */
[----:B------:R-:W-:-:S02]  /*b9b0*/  FSEL R171, R171, -INF , P1 ;  /* 0xff800000abab7808 */ /* 0x000fc40000800000 */
[----:B------:R-:W-:Y:S02]  /*b9c0*/  FMNMX.FTZ R12, R170, R12, !PT ;  /* 0x0000000caa0c7209 */ /* 0x000fe40007810000 */
[----:B------:R-:W-:Y:S02]  /*b9d0*/  LOP3.LUT P2, RZ, R229, 0x1, RZ, 0xc0, !PT ;  /* 0x00000001e5ff7812 */ /* 0x000fe4000784c0ff */
[----:B------:R-:W-:Y:S02]  /*b9e0*/  FSEL R174, R174, -INF , P0 ;  /* 0xff800000aeae7808 */ /* 0x000fe40000000000 */
[----:B------:R-:W-:Y:S02]  /*b9f0*/  FMNMX.FTZ R12, R171, R12, !PT ;  /* 0x0000000cab0c7209 */ /* 0x000fe40007810000 */
[----:B------:R-:W-:Y:S02]  /*ba00*/  LOP3.LUT P3, RZ, R229, 0x2, RZ, 0xc0, !PT ;  /* 0x00000002e5ff7812 */ /* 0x000fe4000786c0ff */
[----:B------:R-:W-:-:S02]  /*ba10*/  FSEL R175, R175, -INF , P2 ;  /* 0xff800000afaf7808 */ /* 0x000fc40001000000 */
[----:B------:R-:W-:Y:S02]  /*ba20*/  FMNMX.FTZ R12, R174, R12, !PT ;  /* 0x0000000cae0c7209 */ /* 0x000fe40007810000 */
[----:B------:R-:W-:Y:S02]  /*ba30*/  FSEL R178, R178, -INF , P3 ;  /* 0xff800000b2b27808 */ /* 0x000fe40001800000 */
[----:B------:R-:W-:Y:S02]  /*ba40*/  FMNMX.FTZ R12, R175, R12, !PT ;  /* 0x0000000caf0c7209 */ /* 0x000fe40007810000 */
[----:B------:R-:W-:Y:S02]  /*ba50*/  FSEL R179, R179, -INF , P4 ;  /* 0xff800000b3b37808 */ /* 0x000fe40002000000 */
[----:B------:R-:W-:Y:S02]  /*ba60*/  FMNMX.FTZ R12, R178, R12, !PT ;  /* 0x0000000cb20c7209 */ /* 0x000fe40007810000 */
[----:B------:R-:W-:-:S02]  /*ba70*/  FSEL R182, R182, -INF , P5 ;  /* 0xff800000b6b67808 */ /* 0x000fc40002800000 */
[----:B------:R-:W-:Y:S02]  /*ba80*/  FMNMX.FTZ R12, R179, R12, !PT ;  /* 0x0000000cb30c7209 */ /* 0x000fe40007810000 */
[----:B------:R-:W-:Y:S02]  /*ba90*/  FSEL R183, R183, -INF , P6 ;  /* 0xff800000b7b77808 */ /* 0x000fe40003000000 */
[----:B------:R-:W-:Y:S02]  /*baa0*/  FMNMX.FTZ R12, R182, R12, !PT ;  /* 0x0000000cb60c7209 */ /* 0x000fe40007810000 */
[----:B------:R-:W-:Y:S02]  /*bab0*/  LOP3.LUT P1, RZ, R231, 0x20000000, RZ, 0xc0, !PT ;  /* 0x20000000e7ff7812 */ /* 0x000fe4000782c0ff */
[----:B------:R-:W-:Y:S02]  /*bac0*/  FMNMX.FTZ R12, R183, R12, !PT ;  /* 0x0000000cb70c7209 */ /* 0x000fe40007810000 */
[----:B------:R-:W-:-:S02]  /*bad0*/  ISETP.GT.AND P6, PT, R15, 0x20, PT ;  /* 0x000000200f00780c */ /* 0x000fc40003fc4270 */
[C---:B------:R-:W-:Y:S01]  /*bae0*/  ISETP.GT.AND P5, PT, R15.reuse, 0x21, PT ;  /* 0x000000210f00780c */ /* 0x040fe20003fa4270 */
[----:B------:R-:W0:Y:S01]  /*baf0*/  SHFL.BFLY PT, R13, R12, 0x2, 0x1f ;  /* 0x0c401f000c0d7f89 */ /* 0x000e2200000e0000 */
[----:B------:R-:W-:Y:S02]  /*bb00*/  FSEL R168, R168, -INF , P6 ;  /* 0xff800000a8a87808 */ /* 0x000fe40003000000 */
[----:B------:R-:W-:Y:S02]  /*bb10*/  ISETP.GT.AND P4, PT, R15, 0x28, PT ;  /* 0x000000280f00780c */ /* 0x000fe40003f84270 */
[----:B------:R-:W-:Y:S02]  /*bb20*/  FSEL R169, R169, -INF , P5 ;  /* 0xff800000a9a97808 */ /* 0x000fe40002800000 */
[----:B------:R-:W-:Y:S02]  /*bb30*/  ISETP.GT.AND P3, PT, R15, 0x29, PT ;  /* 0x000000290f00780c */ /* 0x000fe40003f64270 */
[----:B------:R-:W-:-:S02]  /*bb40*/  FSEL R172, R172, -INF , P4 ;  /* 0xff800000acac7808 */ /* 0x000fc40002000000 */
[----:B------:R-:W-:Y:S02]  /*bb50*/  FSEL R173, R173, -INF , P3 ;  /* 0xff800000adad7808 */ /* 0x000fe40001800000 */
[C---:B------:R-:W-:Y:S02]  /*bb60*/  ISETP.GT.AND P4, PT, R15.reuse, 0x30, PT ;  /* 0x000000300f00780c */ /* 0x040fe40003f84270 */
[C---:B------:R-:W-:Y:S02]  /*bb70*/  ISETP.GT.AND P3, PT, R15.reuse, 0x31, PT ;  /* 0x000000310f00780c */ /* 0x040fe40003f64270 */
[----:B------:R-:W-:Y:S02]  /*bb80*/  FSEL R176, R176, -INF , P4 ;  /* 0xff800000b0b07808 */ /* 0x000fe40002000000 */
[----:B------:R-:W-:Y:S02]  /*bb90*/  ISETP.GT.AND P4, PT, R15, 0x38, PT ;  /* 0x000000380f00780c */ /* 0x000fe40003f84270 */
[----:B------:R-:W-:-:S02]  /*bba0*/  FSEL R177, R177, -INF , P3 ;  /* 0xff800000b1b17808 */ /* 0x000fc40001800000 */
[----:B------:R-:W-:Y:S02]  /*bbb0*/  ISETP.GT.AND P3, PT, R15, 0x39, PT ;  /* 0x000000390f00780c */ /* 0x000fe40003f64270 */
[----:B0-----:R-:W-:Y:S02]  /*bbc0*/  FMNMX.FTZ R13, R12, R13, !PT ;  /* 0x0000000d0c0d7209 */ /* 0x001fe40007810000 */
[----:B------:R-:W-:Y:S02]  /*bbd0*/  FSEL R180, R180, -INF , P4 ;  /* 0xff800000b4b47808 */ /* 0x000fe40002000000 */
[----:B------:R-:W-:Y:S01]  /*bbe0*/  FSEL R181, R181, -INF , P3 ;  /* 0xff800000b5b57808 */ /* 0x000fe20001800000 */
[----:B------:R-:W0:Y:S01]  /*bbf0*/  SHFL.BFLY PT, R12, R13, 0x1, 0x1f ;  /* 0x0c201f000d0c7f89 */ /* 0x000e2200000e0000 */
[----:B------:R-:W-:Y:S02]  /*bc00*/  LOP3.LUT P0, RZ, R231, 0x10000000, RZ, 0xc0, !PT ;  /* 0x10000000e7ff7812 */ /* 0x000fe4000780c0ff */
[----:B------:R-:W3:Y:S01]  /*bc10*/  LDC R231, c[0x0][0x448] ;  /* 0x00011200ffe77b82 */ /* 0x000ee20000000800 */
[----:B0-----:R-:W-:-:S04]  /*bc20*/  FMNMX.FTZ R13, R13, R12, !PT ;  /* 0x0000000c0d0d7209 */ /* 0x001fc80007810000 */
[----:B------:R-:W-:-:S04]  /*bc30*/  FSETP.NEU.FTZ.AND P2, PT, R13, -INF , PT ;  /* 0xff8000000d00780b */ /* 0x000fc80003f5d000 */
[----:B------:R-:W-:-:S05]  /*bc40*/  FSEL R12, R13, RZ, P2 ;  /* 0x000000ff0d0c7208 */ /* 0x000fca0001000000 */
[----:B------:R-:W-:Y:S01]  /*bc50*/  FADD.FTZ R225, -R12, R225 ;  /* 0x000000e10ce17221 */ /* 0x000fe20000010100 */
[----:B------:R-:W-:-:S04]  /*bc60*/  IMAD.U32 R12, RZ, RZ, UR37 ;  /* 0x00000025ff0c7e24 */ /* 0x000fc8000f8e00ff */
[----:B------:R-:W-:-:S05]  /*bc70*/  FMUL.FTZ R153, R13, R12 ;  /* 0x0000000c0d997220 */ /* 0x000fca0000410000 */
[----:B------:R-:W-:-:S05]  /*bc80*/  FSEL R153, R153, RZ, P2 ;  /* 0x000000ff99997208 */ /* 0x000fca0001000000 */
        /* <DEDUP_REMOVED lines=16> */
[----:B------:R-:W-:Y:S01]  /*bd90*/  FMUL.FTZ R170, R225, R12 ;  /* 0x0000000ce1aa7220 */ /* 0x000fe20000410000 */
[----:B------:R0:W-:Y:S08]  /*bda0*/  MUFU.EX2 R153, R154 ;  /* 0x0000009a00997308 */ /* 0x0001f00000000800 */
[----:B------:R-:W4:Y:S01]  /*bdb0*/  MUFU.EX2 R170, R170 ;  /* 0x000000aa00aa7308 */ /* 0x000f220000000800 */
[----:B0-----:R-:W-:-:S05]  /*bdc0*/  @!P1 VIADD R154, R216, 0x28c40 ;  /* 0x00028c40d89a9836 */ /* 0x001fca0000000000 */
[----:B------:R-:W-:Y:S02]  /*bdd0*/  @!P1 PRMT R154, RZ, 0x654, R154 ;  /* 0x00000654ff9a9816 */ /* 0x000fe4000000009a */
[----:B------:R-:W0:Y:S02]  /*bde0*/  MUFU.EX2 R155, R155 ;  /* 0x0000009b009b7308 */ /* 0x000e240000000800 */
[----:B------:R5:W-:Y:S06]  /*bdf0*/  @!P1 SYNCS.ARRIVE.TRANS64.RED.A1T0 RZ, [R154+URZ], RZ ;  /* 0x000000ff9aff99a7 */ /* 0x000bec000810043f */
[----:B------:R-:W-:Y:S01]  /*be00*/  MUFU.EX2 R159, R159 ;  /* 0x0000009f009f7308 */ /* 0x000fe20000000800 */
[----:B----4-:R-:W-:Y:S01]  /*be10*/  FFMA.FTZ R3, R170, R3, R153 ;  /* 0x00000003aa037223 */ /* 0x010fe20000010099 */
[----:B-----5:R-:W-:Y:S01]  /*be20*/  FMNMX.FTZ R154, R152, R21, !PT ;  /* 0x00000015989a7209 */ /* 0x020fe20007810000 */
[-C--:B------:R-:W-:Y:S01]  /*be30*/  FMUL.FTZ R26, R26, R170.reuse ;  /* 0x000000aa1a1a7220 */ /* 0x080fe20000410000 */
[-C--:B------:R-:W-:Y:S01]  /*be40*/  FMUL.FTZ R27, R27, R170.reuse ;  /* 0x000000aa1b1b7220 */ /* 0x080fe20000410000 */
[----:B------:R-:W-:Y:S01]  /*be50*/  FMUL.FTZ R30, R30, R170 ;  /* 0x000000aa1e1e7220 */ /* 0x000fe20000410000 */
[----:B------:R-:W-:Y:S01]  /*be60*/  FMNMX.FTZ R154, R232, R154, !PT ;  /* 0x0000009ae89a7209 */ /* 0x000fe20007810000 */
[----:B------:R-:W-:Y:S01]  /*be70*/  FMUL.FTZ R31, R31, R170 ;  /* 0x000000aa1f1f7220 */ /* 0x000fe20000410000 */
[----:B------:R-:W-:Y:S01]  /*be80*/  MUFU.EX2 R162, R162 ;  /* 0x000000a200a27308 */ /* 0x000fe20000000800 */
[C---:B0-----:R-:W-:Y:S01]  /*be90*/  FADD.FTZ R3, R155.reuse, R3 ;  /* 0x000000039b037221 */ /* 0x041fe20000010000 */
[----:B------:R-:W-:Y:S01]  /*bea0*/  FMNMX.FTZ R154, R156, R154, !PT ;  /* 0x0000009a9c9a7209 */ /* 0x000fe20007810000 */
[-C--:B------:R-:W-:Y:S01]  /*beb0*/  FMUL.FTZ R34, R34, R170.reuse ;  /* 0x000000aa22227220 */ /* 0x080fe20000410000 */
[----:B------:R-:W-:Y:S01]  /*bec0*/  F2FP.BF16.F32.PACK_AB R153, R155, R153 ;  /* 0x000000999b99723e */ /* 0x000fe200000010ff */
[----:B------:R-:W-:Y:S01]  /*bed0*/  FMUL.FTZ R35, R35, R170 ;  /* 0x000000aa23237220 */ /* 0x000fe20000410000 */
[----:B------:R-:W-:Y:S01]  /*bee0*/  FMNMX.FTZ R154, R157, R154, !PT ;  /* 0x0000009a9d9a7209 */ /* 0x000fe20007810000 */
[-C--:B------:R-:W-:Y:S01]  /*bef0*/  FMUL.FTZ R38, R38, R170.reuse ;  /* 0x000000aa26267220 */ /* 0x080fe20000410000 */
[----:B------:R-:W0:Y:S01]  /*bf00*/  MUFU.EX2 R155, R158 ;  /* 0x0000009e009b7308 */ /* 0x000e220000000800 */
[----:B------:R-:W-:Y:S01]  /*bf10*/  FMUL.FTZ R39, R39, R170 ;  /* 0x000000aa27277220 */ /* 0x000fe20000410000 */
[----:B------:R-:W-:Y:S01]  /*bf20*/  FMNMX.FTZ R154, R160, R154, !PT ;  /* 0x0000009aa09a7209 */ /* 0x000fe20007810000 */
[-C--:B------:R-:W-:Y:S01]  /*bf30*/  FMUL.FTZ R42, R42, R170.reuse ;  /* 0x000000aa2a2a7220 */ /* 0x080fe20000410000 */
[-C--:B------:R-:W-:Y:S01]  /*bf40*/  FMUL.FTZ R43, R43, R170.reuse ;  /* 0x000000aa2b2b7220 */ /* 0x080fe20000410000 */
[----:B------:R-:W-:Y:S01]  /*bf50*/  FMUL.FTZ R46, R46, R170 ;  /* 0x000000aa2e2e7220 */ /* 0x000fe20000410000 */
[----:B------:R-:W-:Y:S01]  /*bf60*/  FMNMX.FTZ R154, R161, R154, !PT ;  /* 0x0000009aa19a7209 */ /* 0x000fe20007810000 */
[-C--:B------:R-:W-:Y:S01]  /*bf70*/  FMUL.FTZ R47, R47, R170.reuse ;  /* 0x000000aa2f2f7220 */ /* 0x080fe20000410000 */
[----:B------:R-:W-:Y:S01]  /*bf80*/  MUFU.EX2 R167, R167 ;  /* 0x000000a700a77308 */ /* 0x000fe20000000800 */
[----:B------:R-:W-:Y:S01]  /*bf90*/  FMUL.FTZ R50, R50, R170 ;  /* 0x000000aa32327220 */ /* 0x000fe20000410000 */
[----:B------:R-:W-:Y:S01]  /*bfa0*/  FMNMX.FTZ R154, R164, R154, !PT ;  /* 0x0000009aa49a7209 */ /* 0x000fe20007810000 */
[-C--:B------:R-:W-:Y:S01]  /*bfb0*/  FMUL.FTZ R51, R51, R170.reuse ;  /* 0x000000aa33337220 */ /* 0x080fe20000410000 */
[-C--:B------:R-:W-:Y:S01]  /*bfc0*/  FMUL.FTZ R54, R54, R170.reuse ;  /* 0x000000aa36367220 */ /* 0x080fe20000410000 */
[----:B------:R-:W-:Y:S01]  /*bfd0*/  FMUL.FTZ R55, R55, R170 ;  /* 0x000000aa37377220 */ /* 0x000fe20000410000 */
[----:B------:R-:W-:Y:S01]  /*bfe0*/  FMNMX.FTZ R154, R165, R154, !PT ;  /* 0x0000009aa59a7209 */ /* 0x000fe20007810000 */
[----:B------:R-:W-:Y:S01]  /*bff0*/  FMUL.FTZ R58, R58, R170 ;  /* 0x000000aa3a3a7220 */ /* 0x000fe20000410000 */
[----:B------:R-:W-:Y:S01]  /*c000*/  MUFU.EX2 R228, R228 ;  /* 0x000000e400e47308 */ /* 0x000fe20000000800 */
[----:B0-----:R-:W-:Y:S01]  /*c010*/  FADD.FTZ R3, R155, R3 ;  /* 0x000000039b037221 */ /* 0x001fe20000010000 */
[----:B------:R-:W-:Y:S01]  /*c020*/  FMNMX.FTZ R154, R168, R154, !PT ;  /* 0x0000009aa89a7209 */ /* 0x000fe20007810000 */
[----:B------:R-:W-:Y:S01]  /*c030*/  FMUL.FTZ R59, R59, R170 ;  /* 0x000000aa3b3b7220 */ /* 0x000fe20000410000 */
[C---:B------:R-:W-:Y:S01]  /*c040*/  F2FP.BF16.F32.PACK_AB R155, R159.reuse, R155 ;  /* 0x0000009b9f9b723e */ /* 0x040fe200000010ff */
[----:B------:R-:W-:Y:S01]  /*c050*/  FADD.FTZ R3, R159, R3 ;  /* 0x000000039f037221 */ /* 0x000fe20000010000 */
[----:B------:R-:W-:Y:S01]  /*c060*/  FMNMX.FTZ R154, R169, R154, !PT ;  /* 0x0000009aa99a7209 */ /* 0x000fe20007810000 */
[----:B------:R-:W-:Y:S01]  /*c070*/  FMUL.FTZ R62, R62, R170 ;  /* 0x000000aa3e3e7220 */ /* 0x000fe20000410000 */
[----:B------:R-:W-:Y:S01]  /*c080*/  MUFU.EX2 R159, R166 ;  /* 0x000000a6009f7308 */ /* 0x000fe20000000800 */
[----:B------:R-:W-:Y:S01]  /*c090*/  FADD.FTZ R3, R162, R3 ;  /* 0x00000003a2037221 */ /* 0x000fe20000010000 */
        /* <DEDUP_REMOVED lines=19> */
[-C--:B------:R-:W-:Y:S01]  /*c1d0*/  FMUL.FTZ R87, R87, R170.reuse ;  /* 0x000000aa57577220 */ /* 0x080fe20000410000 */
[----:B------:R-:W-:Y:S01]  /*c1e0*/  FMNMX.FTZ R15, R181, R15, !PT ;  /* 0x0000000fb50f7209 */ /* 0x000fe20007810000 */
        /* <DEDUP_REMOVED lines=29> */
[-C--:B------:R-:W-:Y:S01]  /*c3c0*/  FMUL.FTZ R138, R138, R170.reuse ;  /* 0x000000aa8a8a7220 */ /* 0x080fe20000410000 */
[----:B------:R-:W0:Y:S01]  /*c3d0*/  MUFU.EX2 R154, R163 ;  /* 0x000000a3009a7308 */ /* 0x000e220000000800 */
[-C--:B------:R-:W-:Y:S01]  /*c3e0*/  FMUL.FTZ R139, R139, R170.reuse ;  /* 0x000000aa8b8b7220 */ /* 0x080fe20000410000 */
[-C--:B------:R-:W-:Y:S01]  /*c3f0*/  FMUL.FTZ R142, R142, R170.reuse ;  /* 0x000000aa8e8e7220 */ /* 0x080fe20000410000 */
[----:B------:R-:W4:Y:S01]  /*c400*/  SHFL.BFLY PT, R158, R15, 0x1, 0x1f ;  /* 0x0c201f000f9e7f89 */ /* 0x000f2200000e0000 */
[-C--:B------:R-:W-:Y:S01]  /*c410*/  FMUL.FTZ R143, R143, R170.reuse ;  /* 0x000000aa8f8f7220 */ /* 0x080fe20000410000 */
[-C--:B------:R-:W-:Y:S01]  /*c420*/  FMUL.FTZ R146, R146, R170.reuse ;  /* 0x000000aa92927220 */ /* 0x080fe20000410000 */
[-C--:B------:R-:W-:Y:S01]  /*c430*/  FMUL.FTZ R147, R147, R170.reuse ;  /* 0x000000aa93937220 */ /* 0x080fe20000410000 */
[-C--:B------:R-:W-:Y:S01]  /*c440*/  FMUL.FTZ R150, R150, R170.reuse ;  /* 0x000000aa96967220 */ /* 0x080fe20000410000 */
[----:B------:R-:W-:Y:S01]  /*c450*/  MUFU.EX2 R163, R174 ;  /* 0x000000ae00a37308 */ /* 0x000fe20000000800 */
[----:B------:R-:W-:Y:S01]  /*c460*/  FMUL.FTZ R151, R151, R170 ;  /* 0x000000aa97977220 */ /* 0x000fe20000410000 */
[----:B0-----:R-:W-:-:S04]  /*c470*/  FADD.FTZ R3, R154, R3 ;  /* 0x000000039a037221 */ /* 0x001fc80000010000 */
[----:B------:R-:W-:Y:S01]  /*c480*/  FADD.FTZ R3, R159, R3 ;  /* 0x000000039f037221 */ /* 0x000fe20000010000 */
[----:B------:R-:W-:Y:S02]  /*c490*/  F2FP.BF16.F32.PACK_AB R159, R167, R159 ;  /* 0x0000009fa79f723e */ /* 0x000fe400000010ff */
[----:B----4-:R-:W-:Y:S01]  /*c4a0*/  FMNMX.FTZ R15, R15, R158, !PT ;  /* 0x0000009e0f0f7209 */ /* 0x010fe20007810000 */
[----:B------:R-:W-:-:S03]  /*c4b0*/  IMAD.MOV R158, RZ, RZ, -R197 ;  /* 0x000000ffff9e7224 */ /* 0x000fc600078e0ac5 */
[----:B------:R-:W-:Y:S02]  /*c4c0*/  FSETP.NEU.FTZ.AND P3, PT, R15, -INF , PT ;  /* 0xff8000000f00780b */ /* 0x000fe40003f7d000 */
[----:B------:R-:W-:Y:S02]  /*c4d0*/  ISETP.NE.AND P2, PT, R189, R158, PT ;  /* 0x0000009ebd00720c */ /* 0x000fe40003f45270 */
[----:B------:R-:W-:-:S05]  /*c4e0*/  FSEL R158, R15, RZ, P3 ;  /* 0x000000ff0f9e7208 */ /* 0x000fca0001800000 */
[----:B------:R-:W-:-:S04]  /*c4f0*/  FADD.FTZ R158, -R158, R21 ;  /* 0x000000159e9e7221 */ /* 0x000fc80000010100 */
[----:B------:R-:W-:Y:S02]  /*c500*/  FMUL.FTZ R21, R158, R12 ;  /* 0x0000000c9e157220 */ /* 0x000fe40000410000 */
[----:B------:R-:W-:-:S04]  /*c510*/  @!P2 IMAD R158, R224, 0x40, R190 ;  /* 0x00000040e09ea824 */ /* 0x000fc800078e02be */
[----:B------:R-:W0:Y:S01]  /*c520*/  MUFU.EX2 R21, R21 ;  /* 0x0000001500157308 */ /* 0x000e220000000800 */
[----:B------:R-:W-:-:S05]  /*c530*/  @!P2 IMAD R158, R158, 0x4, R2 ;  /* 0x000000049e9ea824 */ /* 0x000fca00078e0202 */
[----:B------:R-:W-:Y:S04]  /*c540*/  @!P2 STS [R158+0x28820], R170 ;  /* 0x028820aa9e00a388 */ /* 0x000fe80000000800 */
[----:B0-----:R0:W-:Y:S01]  /*c550*/  @!P2 STS [R158+0x28800], R21 ;  /* 0x028800159e00a388 */ /* 0x0011e20000000800 */
        /* <DEDUP_REMOVED lines=14> */
[----:B------:R-:W-:Y:S01]  /*c640*/  FSEL R158, R158, RZ, P3 ;  /* 0x000000ff9e9e7208 */ /* 0x000fe20001800000 */
[-C--:B------:R-:W-:Y:S01]  /*c650*/  FMUL.FTZ R49, R49, R21.reuse ;  /* 0x0000001531317220 */ /* 0x080fe20000410000 */
        /* <DEDUP_REMOVED lines=20> */
[----:B------:R-:W-:Y:S01]  /*c7a0*/  FFMA.FTZ R181, R181, R12, -R158 ;  /* 0x0000000cb5b57223 */ /* 0x000fe2000001089e */
[-C--:B------:R-:W-:Y:S01]  /*c7b0*/  FMUL.FTZ R57, R57, R21.reuse ;  /* 0x0000001539397220 */ /* 0x080fe20000410000 */
[-C--:B------:R-:W-:Y:S01]  /*c7c0*/  FMUL.FTZ R60, R60, R21.reuse ;  /* 0x000000153c3c7220 */ /* 0x080fe20000410000 */
[-C--:B------:R-:W-:Y:S01]  /*c7d0*/  FMUL.FTZ R61, R61, R21.reuse ;  /* 0x000000153d3d7220 */ /* 0x080fe20000410000 */
[-C--:B------:R-:W-:Y:S01]  /*c7e0*/  FMUL.FTZ R64, R64, R21.reuse ;  /* 0x0000001540407220 */ /* 0x080fe20000410000 */
[----:B------:R-:W5:Y:S01]  /*c7f0*/  MUFU.EX2 R156, R156 ;  /* 0x0000009c009c7308 */ /* 0x000f620000000800 */
        /* <DEDUP_REMOVED lines=17> */
[----:B0-----:R-:W-:Y:S01]  /*c910*/  FFMA.FTZ R154, R21, R0, R152 ;  /* 0x00000000159a7223 */ /* 0x001fe20000010098 */
[----:B------:R-:W-:Y:S01]  /*c920*/  FADD.FTZ R0, R167, R3 ;  /* 0x00000003a7007221 */ /* 0x000fe20000010000 */
[C---:B----4-:R-:W-:Y:S01]  /*c930*/  F2FP.BF16.F32.PACK_AB R152, R232.reuse, R152 ;  /* 0x00000098e898723e */ /* 0x050fe200000010ff */
[-C--:B------:R-:W-:Y:S01]  /*c940*/  FMUL.FTZ R93, R93, R21.reuse ;  /* 0x000000155d5d7220 */ /* 0x080fe20000410000 */
[----:B------:R-:W-:Y:S01]  /*c950*/  FADD.FTZ R154, R232, R154 ;  /* 0x0000009ae89a7221 */ /* 0x000fe20000010000 */
[-C--:B------:R-:W-:Y:S01]  /*c960*/  FMUL.FTZ R96, R96, R21.reuse ;  /* 0x0000001560607220 */ /* 0x080fe20000410000 */
[----:B------:R-:W0:Y:S01]  /*c970*/  MUFU.EX2 R161, R161 ;  /* 0x000000a100a17308 */ /* 0x000e220000000800 */
[-C--:B------:R-:W-:Y:S01]  /*c980*/  FMUL.FTZ R97, R97, R21.reuse ;  /* 0x0000001561617220 */ /* 0x080fe20000410000 */
[----:B-----5:R-:W-:Y:S01]  /*c990*/  FADD.FTZ R154, R156, R154 ;  /* 0x0000009a9c9a7221 */ /* 0x020fe20000010000 */
[-C--:B------:R-:W-:Y:S01]  /*c9a0*/  FMUL.FTZ R100, R100, R21.reuse ;  /* 0x0000001564647220 */ /* 0x080fe20000410000 */
[-C--:B------:R-:W-:Y:S01]  /*c9b0*/  FMUL.FTZ R101, R101, R21.reuse ;  /* 0x0000001565657220 */ /* 0x080fe20000410000 */
[-C--:B------:R-:W-:Y:S01]  /*c9c0*/  FMUL.FTZ R104, R104, R21.reuse ;  /* 0x0000001568687220 */ /* 0x080fe20000410000 */
[----:B--2---:R-:W-:Y:S01]  /*c9d0*/  FADD.FTZ R154, R158, R154 ;  /* 0x0000009a9e9a7221 */ /* 0x004fe20000010000 */
[-C--:B------:R-:W-:Y:S01]  /*c9e0*/  FMUL.FTZ R105, R105, R21.reuse ;  /* 0x0000001569697220 */ /* 0x080fe20000410000 */
[----:B------:R-:W1:Y:S01]  /*c9f0*/  MUFU.EX2 R164, R164 ;  /* 0x000000a400a47308 */ /* 0x000e620000000800 */
[-C--:B------:R-:W-:Y:S01]  /*ca00*/  FMUL.FTZ R108, R108, R21.reuse ;  /* 0x000000156c6c7220 */ /* 0x080fe20000410000 */
[----:B---3--:R-:W-:Y:S01]  /*ca10*/  FADD.FTZ R3, R160, R154 ;  /* 0x0000009aa0037221 */ /* 0x008fe20000010000 */
[----:B------:R-:W-:Y:S01]  /*ca20*/  F2FP.BF16.F32.PACK_AB R154, R158, R156 ;  /* 0x0000009c9e9a723e */ /* 0x000fe200000010ff */
[----:B------:R-:W-:Y:S01]  /*ca30*/  BAR.SYNC.DEFER_BLOCKING 0xf, 0x100 ;  /* 0x03c4000000007b1d */ /* 0x000fe20000010000 */
[-C--:B------:R-:W-:Y:S01]  /*ca40*/  FMUL.FTZ R109, R109, R21.reuse ;  /* 0x000000156d6d7220 */ /* 0x080fe20000410000 */
[-C--:B------:R-:W-:Y:S01]  /*ca50*/  FMUL.FTZ R112, R112, R21.reuse ;  /* 0x0000001570707220 */ /* 0x080fe20000410000 */
[-C--:B------:R-:W-:Y:S01]  /*ca60*/  FMUL.FTZ R113, R113, R21.reuse ;  /* 0x0000001571717220 */ /* 0x080fe20000410000 */
[-C--:B------:R-:W-:Y:S01]  /*ca70*/  FMUL.FTZ R116, R116, R21.reuse ;  /* 0x0000001574747220 */ /* 0x080fe20000410000 */
[C---:B0-----:R-:W-:Y:S01]  /*ca80*/  FADD.FTZ R3, R161.reuse, R3 ;  /* 0x00000003a1037221 */ /* 0x041fe20000010000 */
[----:B------:R-:W0:Y:S01]  /*ca90*/  MUFU.EX2 R165, R165 ;  /* 0x000000a500a57308 */ /* 0x000e220000000800 */
[----:B------:R-:W-:Y:S01]  /*caa0*/  F2FP.BF16.F32.PACK_AB R156, R161, R160 ;  /* 0x000000a0a19c723e */ /* 0x000fe200000010ff */
[-C--:B------:R-:W-:Y:S01]  /*cab0*/  FMUL.FTZ R117, R117, R21.reuse ;  /* 0x0000001575757220 */ /* 0x080fe20000410000 */
[----:B------:R-:W-:Y:S01]  /*cac0*/  F2FP.BF16.F32.PACK_AB R161, R171, R228 ;  /* 0x000000e4aba1723e */ /* 0x000fe200000010ff */
[-C--:B------:R-:W-:Y:S01]  /*cad0*/  FMUL.FTZ R120, R120, R21.reuse ;  /* 0x0000001578787220 */ /* 0x080fe20000410000 */
[-C--:B------:R-:W-:Y:S01]  /*cae0*/  FMUL.FTZ R121, R121, R21.reuse ;  /* 0x0000001579797220 */ /* 0x080fe20000410000 */
[-C--:B------:R-:W-:Y:S01]  /*caf0*/  FMUL.FTZ R124, R124, R21.reuse ;  /* 0x000000157c7c7220 */ /* 0x080fe20000410000 */
[----:B-1----:R-:W-:Y:S01]  /*cb00*/  FADD.FTZ R3, R164, R3 ;  /* 0x00000003a4037221 */ /* 0x002fe20000010000 */
        /* <DEDUP_REMOVED lines=11> */
[----:B------:R-:W-:Y:S01]  /*cbc0*/  FADD.FTZ R164, R228, R0 ;  /* 0x00000000e4a47221 */ /* 0x000fe20000010000 */
[----:B------:R0:W-:Y:S01]  /*cbd0*/  STSM.16.M88.4 [R198+0x26800], R152 ;  /* 0x02680098c6007844 */ /* 0x0001e20000000200 */
[-C--:B------:R-:W-:Y:S01]  /*cbe0*/  FMUL.FTZ R140, R140, R21.reuse ;  /* 0x000000158c8c7220 */ /* 0x080fe20000410000 */
[----:B------:R-:W-:Y:S01]  /*cbf0*/  FMUL.FTZ R141, R141, R21 ;  /* 0x000000158d8d7220 */ /* 0x000fe20000410000 */
[----:B------:R-:W-:Y:S01]  /*cc00*/  FADD.FTZ R164, R171, R164 ;  /* 0x000000a4aba47221 */ /* 0x000fe20000010000 */
[----:B------:R-:W3:Y:S01]  /*cc10*/  MUFU.EX2 R162, R172 ;  /* 0x000000ac00a27308 */ /* 0x000ee20000000800 */
[----:B-1----:R-:W-:Y:S01]  /*cc20*/  FADD.FTZ R160, R168, R3 ;  /* 0x00000003a8a07221 */ /* 0x002fe20000010000 */
[----:B------:R0:W-:Y:S01]  /*cc30*/  STSM.16.M88.4 [R201], R156 ;  /* 0x0000009cc9007844 */ /* 0x0001e20000000200 */
[----:B------:R-:W-:Y:S01]  /*cc40*/  FADD.FTZ R164, R163, R164 ;  /* 0x000000a4a3a47221 */ /* 0x000fe20000010000 */
[----:B------:R-:W-:Y:S01]  /*cc50*/  F2FP.BF16.F32.PACK_AB R163, R175, R163 ;  /* 0x000000a3afa3723e */ /* 0x000fe200000010ff */
[-C--:B------:R-:W-:Y:S01]  /*cc60*/  FMUL.FTZ R144, R144, R21.reuse ;  /* 0x0000001590907220 */ /* 0x080fe20000410000 */
[-C--:B------:R-:W-:Y:S01]  /*cc70*/  FMUL.FTZ R145, R145, R21.reuse ;  /* 0x0000001591917220 */ /* 0x080fe20000410000 */
[----:B------:R-:W-:Y:S01]  /*cc80*/  FADD.FTZ R165, R175, R164 ;  /* 0x000000a4afa57221 */ /* 0x000fe20000010000 */
[----:B------:R-:W1:Y:S01]  /*cc90*/  MUFU.EX2 R173, R173 ;  /* 0x000000ad00ad7308 */ /* 0x000e620000000800 */
[C---:B--2---:R-:W-:Y:S01]  /*cca0*/  FADD.FTZ R0, R169.reuse, R160 ;  /* 0x000000a0a9007221 */ /* 0x044fe20000010000 */
[----:B------:R-:W-:Y:S01]  /*ccb0*/  F2FP.BF16.F32.PACK_AB R160, R169, R168 ;  /* 0x000000a8a9a0723e */ /* 0x000fe200000010ff */
[----:B------:R-:W-:Y:S01]  /*ccc0*/  FADD.FTZ R168, R178, R165 ;  /* 0x000000a5b2a87221 */ /* 0x000fe20000010000 */
[----:B------:R-:W-:Y:S01]  /*ccd0*/  F2FP.BF16.F32.PACK_AB R165, R179, R178 ;  /* 0x000000b2b3a5723e */ /* 0x000fe200000010ff */
[-C--:B------:R-:W-:Y:S01]  /*cce0*/  FMUL.FTZ R148, R148, R21.reuse ;  /* 0x0000001594947220 */ /* 0x080fe20000410000 */
[----:B------:R-:W-:Y:S01]  /*ccf0*/  FMUL.FTZ R149, R149, R21 ;  /* 0x0000001595957220 */ /* 0x000fe20000410000 */
[----:B------:R-:W-:Y:S01]  /*cd00*/  FADD.FTZ R169, R179, R168 ;  /* 0x000000a8b3a97221 */ /* 0x000fe20000010000 */
[----:B------:R-:W2:Y:S01]  /*cd10*/  MUFU.EX2 R176, R176 ;  /* 0x000000b000b07308 */ /* 0x000ea20000000800 */
[----:B---3--:R-:W-:-:S02]  /*cd20*/  FADD.FTZ R0, R162, R0 ;  /* 0x00000000a2007221 */ /* 0x008fc40000010000 */
[----:B------:R-:W-:-:S05]  /*cd30*/  FADD.FTZ R168, R182, R169 ;  /* 0x000000a9b6a87221 */ /* 0x000fca0000010000 */
[----:B------:R-:W3:Y:S01]  /*cd40*/  MUFU.EX2 R177, R177 ;  /* 0x000000b100b17308 */ /* 0x000ee20000000800 */
[C---:B-1----:R-:W-:Y:S01]  /*cd50*/  FADD.FTZ R3, R173.reuse, R0 ;  /* 0x00000000ad037221 */ /* 0x042fe20000010000 */
[----:B------:R-:W-:-:S05]  /*cd60*/  F2FP.BF16.F32.PACK_AB R162, R173, R162 ;  /* 0x000000a2ada2723e */ /* 0x000fca00000010ff */
[----:B------:R0:W-:Y:S01]  /*cd70*/  STSM.16.M88.4 [R199], R160 ;  /* 0x000000a0c7007844 */ /* 0x0001e20000000200 */
[----:B------:R-:W1:Y:S01]  /*cd80*/  MUFU.EX2 R166, R180 ;  /* 0x000000b400a67308 */ /* 0x000e620000000800 */
[----:B--2---:R-:W-:-:S07]  /*cd90*/  FADD.FTZ R0, R176, R3 ;  /* 0x00000003b0007221 */ /* 0x004fce0000010000 */
[----:B------:R-:W2:Y:S01]  /*cda0*/  MUFU.EX2 R167, R183 ;  /* 0x000000b700a77308 */ /* 0x000ea20000000800 */
[C---:B---3--:R-:W-:Y:S01]  /*cdb0*/  FADD.FTZ R3, R177.reuse, R0 ;  /* 0x00000000b1037221 */ /* 0x048fe20000010000 */
[----:B------:R-:W-:-:S06]  /*cdc0*/  F2FP.BF16.F32.PACK_AB R164, R177, R176 ;  /* 0x000000b0b1a4723e */ /* 0x000fcc00000010ff */
[----:B------:R-:W3:Y:S01]  /*cdd0*/  MUFU.EX2 R181, R181 ;  /* 0x000000b500b57308 */ /* 0x000ee20000000800 */
[----:B-1----:R-:W-:Y:S01]  /*cde0*/  FADD.FTZ R0, R166, R3 ;  /* 0x00000003a6007221 */ /* 0x002fe20000010000 */
[C---:B--2---:R-:W-:Y:S01]  /*cdf0*/  FADD.FTZ R3, R167.reuse, R168 ;  /* 0x000000a8a7037221 */ /* 0x044fe20000010000 */
[----:B------:R-:W-:Y:S02]  /*ce00*/  F2FP.BF16.F32.PACK_AB R167, R167, R182 ;  /* 0x000000b6a7a7723e */ /* 0x000fe400000010ff */
[C---:B---3--:R-:W-:Y:S01]  /*ce10*/  F2FP.BF16.F32.PACK_AB R166, R181.reuse, R166 ;  /* 0x000000a6b5a6723e */ /* 0x048fe200000010ff */
[----:B------:R-:W-:-:S04]  /*ce20*/  FADD.FTZ R0, R181, R0 ;  /* 0x00000000b5007221 */ /* 0x000fc80000010000 */
[----:B------:R0:W-:Y:S01]  /*ce30*/  STSM.16.M88.4 [R200], R164 ;  /* 0x000000a4c8007844 */ /* 0x0001e20000000200 */
[----:B------:R-:W-:Y:S05]  /*ce40*/  @!P0 BRA `(.L_x_8033) ;  /* 0x0000000000048947 */ /* 0x000fea0003800000 */
[----:B------:R-:W-:Y:S01]  /*ce50*/  BPT.TRAP 0x1 ;  /* 0x000000040000795c */ /* 0x000fe20000300000 */
.L_x_8033:
[----:B------:R1:W2:Y:S01]  /*ce60*/  SYNCS.PHASECHK.TRANS64.TRYWAIT P2, [R216+URZ+0x28c50], R20 ;  /* 0x028c5014d80075a7 */ /* 0x0002a2000804017f */
[----:B------:R-:W-:Y:S05]  /*ce70*/  @!P0 BRA `(.L_x_8034) ;  /* 0x0000000000048947 */ /* 0x000fea0003800000 */
[----:B------:R-:W-:Y:S01]  /*ce80*/  BPT.TRAP 0x1 ;  /* 0x000000040000795c */ /* 0x000fe20000300000 */
.L_x_8034:
[----:B------:R-:W-:Y:S04]  /*ce90*/  BSSY B2, `(.L_x_8035) ;  /* 0x0000004000027945 */ /* 0x000fe80003800000 */
[----:B--2---:R-:W-:Y:S05]  /*cea0*/  @P2 BRA `(.L_x_8036) ;  /* 0x0000000000082947 */ /* 0x004fea0003800000 */
[----:B------:R-:W2:Y:S02]  /*ceb0*/  SYNCS.PHASECHK.TRANS64.TRYWAIT P2, [R216+URZ+0x28c50], R20 ;  /* 0x028c5014d80075a7 */ /* 0x000ea4000804017f */
[----:B--2---:R-:W-:Y:S05]  /*cec0*/  @!P2 BRA `(.L_x_8037) ;  /* 0x000000f00034a947 */ /* 0x004fea0003800000 */
.L_x_8036:
[----:B------:R-:W-:Y:S05]  /*ced0*/  BSYNC B2 ;  /* 0x0000000000027941 */ /* 0x000fea0003800000 */
.L_x_8035:
[----:B-12---:R-:W-:Y:S01]  /*cee0*/  IMAD R20, R18, 0x1000, R191 ;  /* 0x0000100012147824 */ /* 0x006fe200078e02bf */
[----:B------:R-:W-:Y:S01]  /*cef0*/  WARPGROUP.ARRIVE ;  /* 0x00000000000079c5 */ /* 0x000fe20000000000 */
[----:B------:R-:W-:Y:S01]  /*cf00*/  IMAD.MOV.U32 R21, RZ, RZ, 0x40000040 ;  /* 0x40000040ff157424 */ /* 0x000fe200078e00ff */
[C---:B------:R-:W-:Y:S01]  /*cf10*/  ISETP.GT.AND P2, PT, R215.reuse, R214, PT ;  /* 0x000000d6d700720c */ /* 0x040fe20003f44270 */
[----:B------:R-:W-:Y:S01]  /*cf20*/  @!P1 VIADD R216, R216, 0x28c60 ;  /* 0x00028c60d8d89836 */ /* 0x000fe20000000000 */
[----:B------:R-:W-:Y:S01]  /*cf30*/  R2UR UR6, R20 ;  /* 0x00000000140672ca */ /* 0x000fe200000e0000 */
[----:B------:R-:W-:Y:S01]  /*cf40*/  VIADD R215, R215, 0xffffffff ;  /* 0xffffffffd7d77836 */ /* 0x000fe20000000000 */
[----:B------:R-:W-:Y:S01]  /*cf50*/  R2UR UR7, R21 ;  /* 0x00000000150772ca */ /* 0x000fe200000e0000 */
[----:B------:R-:W-:Y:S01]  /*cf60*/  IMAD.MOV.U32 R21, RZ, RZ, 0x40000040 ;  /* 0x40000040ff157424 */ /* 0x000fe200078e00ff */
[----:B------:R-:W-:Y:S01]  /*cf70*/  @!P1 PRMT R216, RZ, 0x654, R216 ;  /* 0x00000654ffd89816 */ /* 0x000fe200000000d8 */
[----:B------:R-:W-:-:S02]  /*cf80*/  IMAD.MOV.U32 R225, RZ, RZ, R13 ;  /* 0x000000ffffe17224 */ /* 0x000fc400078e000d */
[----:B------:R-:W-:-:S08]  /*cf90*/  IMAD.MOV.U32 R224, RZ, RZ, R18 ;  /* 0x000000ffffe07224 */ /* 0x000fd000078e0012 */
[----:B------:R-:W-:Y:S03]  /*cfa0*/  HGMMA.64x256x16.F32.BF16 R24, R152, gdesc[UR4].tnspB, R24, gsb0 ;  /* 0x43e0000498187df0 */ /* 0x000fe60008001818 */
[----:B------:R-:W-:Y:S02]  /*cfb0*/  WARPGROUP.DEPBAR.LE gsb0, 0x0 ;  /* 0x00008000000079c5 */ /* 0x000fe40000010000 */
[----:B0-----:R-:W-:Y:S01]  /*cfc0*/  VIADD R152, R20, 0x80 ;  /* 0x0000008014987836 */ /* 0x001fe20000000000 */
        /* <DEDUP_REMOVED lines=33> */
.L_x_8027:
[----:B------:R-:W-:Y:S05]  /*d1e0*/  BSYNC B0 ;  /* 0x0000000000007941 */ /* 0x000fea0003800000 */
.L_x_8026:
[----:B------:R-:W-:Y:S01]  /*d1f0*/  ISETP.GE.AND P2, PT, R215, RZ, PT ;  /* 0x000000ffd700720c */ /* 0x000fe20003f46270 */
[----:B------:R-:W-:-:S12]  /*d200*/  BSSY B0, `(.L_x_8039) ;  /* 0x00001a2000007945 */ /* 0x000fd80003800000 */
[----:B------:R-:W-:Y:S05]  /*d210*/  @!P2 BRA `(.L_x_8040) ;  /* 0x000000180080a947 */ /* 0x000fea0003800000 */
[----:B------:R-:W-:Y:S02]  /*d220*/  IMAD.MOV.U32 R21, RZ, RZ, R13 ;  /* 0x000000ffff157224 */ /* 0x000fe400078e000d */
[----:B------:R-:W-:Y:S02]  /*d230*/  IMAD.MOV.U32 R214, RZ, RZ, R15 ;  /* 0x000000ffffd67224 */ /* 0x000fe400078e000f */
[----:B------:R-:W-:-:S07]  /*d240*/  IMAD.MOV.U32 R195, RZ, RZ, R18 ;  /* 0x000000ffffc37224 */ /* 0x000fce00078e0012 */
.L_x_8051:
[----:B------:R-:W-:-:S05]  /*d250*/  VIADD R18, R195, 0x1 ;  /* 0x00000001c3127836 */ /* 0x000fca0000000000 */
[----:B------:R-:W-:-:S04]  /*d260*/  ISETP.NE.AND P2, PT, R18, 0x2, PT ;  /* 0x000000021200780c */ /* 0x000fc80003f45270 */
[----:B------:R-:W-:Y:S02]  /*d270*/  SEL R12, RZ, 0x1, P2 ;  /* 0x00000001ff0c7807 */ /* 0x000fe40001000000 */
[----:B------:R-:W-:Y:S02]  /*d280*/  SEL R18, R18, RZ, P2 ;  /* 0x000000ff12127207 */ /* 0x000fe40001000000 */
[----:B------:R-:W-:Y:S01]  /*d290*/  LOP3.LUT R19, R19, R12, RZ, 0x3c, !PT ;  /* 0x0000000c13137212 */ /* 0x000fe200078e3cff */
[----:B--2---:R-:W-:Y:S06]  /*d2a0*/  @!P0 BRA `(.L_x_8041) ;  /* 0x0000000000048947 */ /* 0x004fec0003800000 */
[----:B------:R-:W-:Y:S01]  /*d2b0*/  BPT.TRAP 0x1 ;  /* 0x000000040000795c */ /* 0x000fe20000300000 */
.L_x_8041:
[----:B------:R-:W-:Y:S01]  /*d2c0*/  IMAD R194, R18, 0x8, R2 ;  /* 0x0000000812c27824 */ /* 0x000fe200078e0202 */
[----:B------:R-:W-:-:S04]  /*d2d0*/  SHF.L.U32 R20, R19, 0x1f, RZ ;  /* 0x0000001f13147819 */ /* 0x000fc800000006ff */
[----:B------:R2:W3:Y:S01]  /*d2e0*/  SYNCS.PHASECHK.TRANS64.TRYWAIT P2, [R194+URZ+0x28c30], R20 ;  /* 0x028c3014c20075a7 */ /* 0x0004e2000804017f */
[----:B------:R-:W-:Y:S05]  /*d2f0*/  @!P0 BRA `(.L_x_8042) ;  /* 0x0000000000048947 */ /* 0x000fea0003800000 */
[----:B------:R-:W-:Y:S01]  /*d300*/  BPT.TRAP 0x1 ;  /* 0x000000040000795c */ /* 0x000fe20000300000 */
.L_x_8042:
[----:B------:R-:W-:Y:S01]  /*d310*/  BSSY B1, `(.L_x_8043) ;  /* 0x0000006000017945 */ /* 0x000fe20003800000 */
[----:B------:R-:W-:Y:S02]  /*d320*/  IMAD R154, R18, 0x200, R14 ;  /* 0x00000200129a7824 */ /* 0x000fe400078e020e */
[----:B------:R-:W-:Y:S01]  /*d330*/  IMAD.MOV.U32 R155, RZ, RZ, 0x40000040 ;  /* 0x40000040ff9b7424 */ /* 0x000fe200078e00ff */
[----:B---3--:R-:W-:Y:S06]  /*d340*/  @P2 BRA `(.L_x_8044) ;  /* 0x0000000000082947 */ /* 0x008fec0003800000 */
[----:B------:R-:W3:Y:S02]  /*d350*/  SYNCS.PHASECHK.TRANS64.TRYWAIT P2, [R194+URZ+0x28c30], R20 ;  /* 0x028c3014c20075a7 */ /* 0x000ee4000804017f */
[----:B---3--:R-:W-:Y:S05]  /*d360*/  @!P2 BRA `(.L_x_8045) ;  /* 0x000000ec0020a947 */ /* 0x008fea0003800000 */
.L_x_8044:
[----:B------:R-:W-:Y:S05]  /*d370*/  BSYNC B1 ;  /* 0x0000000000017941 */ /* 0x000fea0003800000 */
.L_x_8043:
        /* <DEDUP_REMOVED lines=14> */
[----:B0-----:R-:W-:Y:S01]  /*d460*/  WARPGROUP.ARRIVE ;  /* 0x00000000000079c5 */ /* 0x001fe20000000000 */
[----:B------:R-:W-:Y:S02]  /*d470*/  R2UR UR8, R10 ;  /* 0x000000000a0872ca */ /* 0x000fe400000e0000 */
[----:B------:R-:W-:Y:S02]  /*d480*/  R2UR UR9, R11 ;  /* 0x000000000b0972ca */ /* 0x000fe400000e0000 */
[----:B------:R-:W-:Y:S01]  /*d490*/  R2UR UR14, R12 ;  /* 0x000000000c0e72ca */ /* 0x000fe200000e0000 */
[----:B------:R-:W-:Y:S01]  /*d4a0*/  HGMMA.64x64x16.F32.BF16 R152, gdesc[UR4], RZ, !UPT, gsb0 ;  /* 0x00e00000049879f0 */ /* 0x000fe2000c0018ff */
[----:B------:R-:W-:Y:S02]  /*d4b0*/  R2UR UR15, R13 ;  /* 0x000000000d0f72ca */ /* 0x000fe400000e0000 */
        /* <DEDUP_REMOVED lines=31> */
[----:B0-----:R-:W-:Y:S01]  /*d6b0*/  FMNMX.FTZ R13, R12, R13, !PT ;  /* 0x0000000d0c0d7209 */ /* 0x001fe20007810000 */
[----:B------:R-:W-:-:S04]  /*d6c0*/  IMAD.U32 R12, RZ, RZ, UR36 ;  /* 0x00000024ff0c7e24 */ /* 0x000fc8000f8e00ff */
[----:B------:R-:W0:Y:S02]  /*d6d0*/  SHFL.BFLY PT, R15, R13, 0x1, 0x1f ;  /* 0x0c201f000d0f7f89 */ /* 0x000e2400000e0000 */
[----:B0-----:R-:W-:-:S05]  /*d6e0*/  FMNMX.FTZ R15, R13, R15, !PT ;  /* 0x0000000f0d0f7209 */ /* 0x001fca0007810000 */
        /* <DEDUP_REMOVED lines=23> */
[----:B------:R-:W4:Y:S01]  /*d860*/  MUFU.EX2 R214, R214 ;  /* 0x000000d600d67308 */ /* 0x000f220000000800 */
[----:B0-----:R-:W-:-:S07]  /*d870*/  IMAD.MOV R13, RZ, RZ, -R197 ;  /* 0x000000ffff0d7224 */ /* 0x001fce00078e0ac5 */
[----:B------:R-:W0:Y:S01]  /*d880*/  MUFU.EX2 R153, R153 ;  /* 0x0000009900997308 */ /* 0x000e220000000800 */
[----:B------:R-:W-:Y:S02]  /*d890*/  ISETP.NE.AND P2, PT, R189, R13, PT ;  /* 0x0000000dbd00720c */ /* 0x000fe40003f45270 */
[----:B------:R-:W-:-:S05]  /*d8a0*/  FMNMX.FTZ R13, R154, R21, !PT ;  /* 0x000000159a0d7209 */ /* 0x000fca0007810000 */
[----:B------:R-:W5:Y:S01]  /*d8b0*/  MUFU.EX2 R156, R156 ;  /* 0x0000009c009c7308 */ /* 0x000f620000000800 */
[----:B----4-:R-:W-:Y:S01]  /*d8c0*/  FFMA.FTZ R0, R214, R0, R152 ;  /* 0x00000000d6007223 */ /* 0x010fe20000010098 */
[----:B------:R-:W-:Y:S01]  /*d8d0*/  FMNMX.FTZ R13, R155, R13, !PT ;  /* 0x0000000d9b0d7209 */ /* 0x000fe20007810000 */
[-C--:B------:R-:W-:Y:S01]  /*d8e0*/  FMUL.FTZ R24, R24, R214.reuse ;  /* 0x000000d618187220 */ /* 0x080fe20000410000 */
[-C--:B------:R-:W-:Y:S01]  /*d8f0*/  FMUL.FTZ R25, R25, R214.reuse ;  /* 0x000000d619197220 */ /* 0x080fe20000410000 */
[-C--:B------:R-:W-:Y:S01]  /*d900*/  FMUL.FTZ R28, R28, R214.reuse ;  /* 0x000000d61c1c7220 */ /* 0x080fe20000410000 */
[----:B------:R-:W-:Y:S01]  /*d910*/  FMNMX.FTZ R13, R158, R13, !PT ;  /* 0x0000000d9e0d7209 */ /* 0x000fe20007810000 */
[-C--:B------:R-:W-:Y:S01]  /*d920*/  FMUL.FTZ R29, R29, R214.reuse ;  /* 0x000000d61d1d7220 */ /* 0x080fe20000410000 */
[----:B------:R-:W4:Y:S01]  /*d930*/  MUFU.EX2 R157, R157 ;  /* 0x0000009d009d7308 */ /* 0x000f220000000800 */
[----:B0-----:R-:W-:Y:S01]  /*d940*/  FADD.FTZ R0, R153, R0 ;  /* 0x0000000099007221 */ /* 0x001fe20000010000 */
[----:B------:R-:W-:Y:S01]  /*d950*/  FMNMX.FTZ R13, R159, R13, !PT ;  /* 0x0000000d9f0d7209 */ /* 0x000fe20007810000 */
[----:B------:R-:W-:Y:S01]  /*d960*/  FMUL.FTZ R32, R32, R214 ;  /* 0x000000d620207220 */ /* 0x000fe20000410000 */
[----:B------:R-:W-:Y:S01]  /*d970*/  F2FP.BF16.F32.PACK_AB R152, R153, R152 ;  /* 0x000000989998723e */ /* 0x000fe200000010ff */
[----:B------:R-:W-:Y:S01]  /*d980*/  @!P2 IMAD R153, R195, 0x40, R190 ;  /* 0x00000040c399a824 */ /* 0x000fe200078e02be */
[----:B------:R-:W-:Y:S01]  /*d990*/  FMNMX.FTZ R13, R162, R13, !PT ;  /* 0x0000000da20d7209 */ /* 0x000fe20007810000 */
[----:B------:R-:W-:Y:S01]  /*d9a0*/  FMUL.FTZ R33, R33, R214 ;  /* 0x000000d621217220 */ /* 0x000fe20000410000 */
[----:B------:R-:W0:Y:S01]  /*d9b0*/  MUFU.EX2 R160, R160 ;  /* 0x000000a000a07308 */ /* 0x000e220000000800 */
[----:B-----5:R-:W-:Y:S01]  /*d9c0*/  FADD.FTZ R0, R156, R0 ;  /* 0x000000009c007221 */ /* 0x020fe20000010000 */
[----:B------:R-:W-:Y:S01]  /*d9d0*/  FMNMX.FTZ R13, R163, R13, !PT ;  /* 0x0000000da30d7209 */ /* 0x000fe20007810000 */
[----:B------:R-:W-:-:S02]  /*d9e0*/  @!P2 IMAD R153, R153, 0x4, R2 ;  /* 0x000000049999a824 */ /* 0x000fc400078e0202 */
[-C--:B------:R-:W-:Y:S01]  /*d9f0*/  FMUL.FTZ R36, R36, R214.reuse ;  /* 0x000000d624247220 */ /* 0x080fe20000410000 */
[-C--:B------:R-:W-:Y:S01]  /*da00*/  FMUL.FTZ R37, R37, R214.reuse ;  /* 0x000000d625257220 */ /* 0x080fe20000410000 */
[----:B------:R-:W-:Y:S01]  /*da10*/  FMNMX.FTZ R13, R166, R13, !PT ;  /* 0x0000000da60d7209 */ /* 0x000fe20007810000 */
[-C--:B------:R-:W-:Y:S01]  /*da20*/  FMUL.FTZ R40, R40, R214.reuse ;  /* 0x000000d628287220 */ /* 0x080fe20000410000 */
[----:B------:R-:W5:Y:S01]  /*da30*/  MUFU.EX2 R161, R161 ;  /* 0x000000a100a17308 */ /* 0x000f620000000800 */
[----:B----4-:R-:W-:Y:S01]  /*da40*/  FADD.FTZ R0, R157, R0 ;  /* 0x000000009d007221 */ /* 0x010fe20000010000 */
[----:B------:R-:W-:Y:S01]  /*da50*/  FMNMX.FTZ R13, R167, R13, !PT ;  /* 0x0000000da70d7209 */ /* 0x000fe20007810000 */
[----:B------:R-:W-:Y:S01]  /*da60*/  @!P2 STS [R153+0x28800], R214 ;  /* 0x028800d69900a388 */ /* 0x000fe20000000800 */
[-C--:B------:R-:W-:Y:S01]  /*da70*/  FMUL.FTZ R41, R41, R214.reuse ;  /* 0x000000d629297220 */ /* 0x080fe20000410000 */
[-C--:B------:R-:W-:Y:S01]  /*da80*/  FMUL.FTZ R44, R44, R214.reuse ;  /* 0x000000d62c2c7220 */ /* 0x080fe20000410000 */
[----:B------:R-:W-:Y:S01]  /*da90*/  FMNMX.FTZ R13, R170, R13, !PT ;  /* 0x0000000daa0d7209 */ /* 0x000fe20007810000 */
[-C--:B------:R-:W-:Y:S01]  /*daa0*/  FMUL.FTZ R45, R45, R214.reuse ;  /* 0x000000d62d2d7220 */ /* 0x080fe20000410000 */
[----:B------:R-:W4:Y:S01]  /*dab0*/  MUFU.EX2 R164, R164 ;  /* 0x000000a400a47308 */ /* 0x000f220000000800 */
[----:B0-----:R-:W-:Y:S01]  /*dac0*/  FADD.FTZ R0, R160, R0 ;  /* 0x00000000a0007221 */ /* 0x001fe20000010000 */
[----:B------:R-:W-:Y:S01]  /*dad0*/  FMNMX.FTZ R13, R171, R13, !PT ;  /* 0x0000000dab0d7209 */ /* 0x000fe20007810000 */
[-C--:B------:R-:W-:Y:S01]  /*dae0*/  FMUL.FTZ R48, R48, R214.reuse ;  /* 0x000000d630307220 */ /* 0x080fe20000410000 */
[-C--:B------:R-:W-:Y:S01]  /*daf0*/  FMUL.FTZ R49, R49, R214.reuse ;  /* 0x000000d631317220 */ /* 0x080fe20000410000 */
[-C--:B------:R-:W-:Y:S01]  /*db00*/  FMUL.FTZ R52, R52, R214.reuse ;  /* 0x000000d634347220 */ /* 0x080fe20000410000 */
[----:B------:R-:W-:Y:S01]  /*db10*/  FMNMX.FTZ R13, R174, R13, !PT ;  /* 0x0000000dae0d7209 */ /* 0x000fe20007810000 */
[-C--:B------:R-:W-:Y:S01]  /*db20*/  FMUL.FTZ R53, R53, R214.reuse ;  /* 0x000000d635357220 */ /* 0x080fe20000410000 */
[----:B------:R-:W-:Y:S01]  /*db30*/  MUFU.EX2 R165, R165 ;  /* 0x000000a500a57308 */ /* 0x000fe20000000800 */
[----:B-----5:R-:W-:Y:S01]  /*db40*/  FADD.FTZ R0, R161, R0 ;  /* 0x00000000a1007221 */ /* 0x020fe20000010000 */
[----:B------:R-:W-:Y:S01]  /*db50*/  FMNMX.FTZ R13, R175, R13, !PT ;  /* 0x0000000daf0d7209 */ /* 0x000fe20007810000 */
[-C--:B------:R-:W-:Y:S01]  /*db60*/  FMUL.FTZ R56, R56, R214.reuse ;  /* 0x000000d638387220 */ /* 0x080fe20000410000 */
[-C--:B------:R-:W-:Y:S01]  /*db70*/  FMUL.FTZ R57, R57, R214.reuse ;  /* 0x000000d639397220 */ /* 0x080fe20000410000 */
[-C--:B------:R-:W-:Y:S01]  /*db80*/  FMUL.FTZ R60, R60, R214.reuse ;  /* 0x000000d63c3c7220 */ /* 0x080fe20000410000 */
[----:B------:R-:W-:Y:S01]  /*db90*/  FMNMX.FTZ R13, R178, R13, !PT ;  /* 0x0000000db20d7209 */ /* 0x000fe20007810000 */
[-C--:B------:R-:W-:Y:S01]  /*dba0*/  FMUL.FTZ R61, R61, R214.reuse ;  /* 0x000000d63d3d7220 */ /* 0x080fe20000410000 */
[----:B------:R-:W-:Y:S01]  /*dbb0*/  MUFU.EX2 R168, R168 ;  /* 0x000000a800a87308 */ /* 0x000fe20000000800 */
[----:B----4-:R-:W-:Y:S01]  /*dbc0*/  FADD.FTZ R0, R164, R0 ;  /* 0x00000000a4007221 */ /* 0x010fe20000010000 */
        /* <DEDUP_REMOVED lines=8> */
[----:B------:R-:W-:Y:S01]  /*dc50*/  FMNMX.FTZ R13, R183, R13, !PT ;  /* 0x0000000db70d7209 */ /* 0x000fe20007810000 */
        /* <DEDUP_REMOVED lines=33> */
[----:B------:R-:W0:Y:S01]  /*de70*/  SHFL.BFLY PT, R195, R13, 0x1, 0x1f ;  /* 0x0c201f000dc37f89 */ /* 0x000e2200000e0000 */
        /* <DEDUP_REMOVED lines=13> */
[----:B0-----:R-:W-:-:S05]  /*df50*/  FMNMX.FTZ R13, R13, R195, !PT ;  /* 0x000000c30d0d7209 */ /* 0x001fca0007810000 */
[----:B------:R-:W-:-:S04]  /*df60*/  FADD.FTZ R21, -R13, R21 ;  /* 0x000000150d157221 */ /* 0x000fc80000010100 */
[----:B------:R-:W-:-:S06]  /*df70*/  FMUL.FTZ R21, R21, R12 ;  /* 0x0000000c15157220 */ /* 0x000fcc0000410000 */
[----:B------:R-:W0:Y:S02]  /*df80*/  MUFU.EX2 R21, R21 ;  /* 0x0000001500157308 */ /* 0x000e240000000800 */
        /* <DEDUP_REMOVED lines=48> */
[----:B------:R-:W-:Y:S01]  /*e290*/  FADD.FTZ R157, R165, R0 ;  /* 0x00000000a59d7221 */ /* 0x000fe20000010000 */
        /* <DEDUP_REMOVED lines=16> */
[----:B----4-:R-:W-:Y:S01]  /*e3a0*/  FFMA.FTZ R0, R21, R3, R153 ;  /* 0x0000000315007223 */ /* 0x010fe20000010099 */
[----:B------:R-:W-:Y:S01]  /*e3b0*/  F2FP.BF16.F32.PACK_AB R153, R155, R153 ;  /* 0x000000999b99723e */ /* 0x000fe200000010ff */
[-C--:B------:R-:W-:Y:S01]  /*e3c0*/  FMUL.FTZ R91, R91, R21.reuse ;  /* 0x000000155b5b7220 */ /* 0x080fe20000410000 */
[----:B------:R-:W-:Y:S01]  /*e3d0*/  FADD.FTZ R164, R176, R157 ;  /* 0x0000009db0a47221 */ /* 0x000fe20000010000 */
[----:B------:R-:W-:Y:S01]  /*e3e0*/  FADD.FTZ R0, R155, R0 ;  /* 0x000000009b007221 */ /* 0x000fe20000010000 */
[----:B------:R0:W4:Y:S01]  /*e3f0*/  MUFU.EX2 R214, R162 ;  /* 0x000000a200d67308 */ /* 0x0001220000000800 */
[-C--:B------:R-:W-:Y:S01]  /*e400*/  FMUL.FTZ R94, R94, R21.reuse ;  /* 0x000000155e5e7220 */ /* 0x080fe20000410000 */
[----:B------:R-:W-:Y:S01]  /*e410*/  FADD.FTZ R3, R177, R164 ;  /* 0x000000a4b1037221 */ /* 0x000fe20000010000 */
[----:B-----5:R-:W-:Y:S01]  /*e420*/  FADD.FTZ R0, R181, R0 ;  /* 0x00000000b5007221 */ /* 0x020fe20000010000 */
[----:B------:R-:W-:Y:S01]  /*e430*/  F2FP.BF16.F32.PACK_AB R164, R177, R176 ;  /* 0x000000b0b1a4723e */ /* 0x000fe200000010ff */
[-C--:B------:R-:W-:Y:S01]  /*e440*/  FMUL.FTZ R95, R95, R21.reuse ;  /* 0x000000155f5f7220 */ /* 0x080fe20000410000 */
[----:B------:R-:W-:Y:S01]  /*e450*/  FADD.FTZ R157, R180, R3 ;  /* 0x00000003b49d7221 */ /* 0x000fe20000010000 */
[----:B------:R-:W-:Y:S01]  /*e460*/  FMUL.FTZ R98, R98, R21 ;  /* 0x0000001562627220 */ /* 0x000fe20000410000 */
[----:B------:R-:W5:Y:S01]  /*e470*/  MUFU.EX2 R163, R163 ;  /* 0x000000a300a37308 */ /* 0x000f620000000800 */
[C---:B-1----:R-:W-:Y:S01]  /*e480*/  FADD.FTZ R3, R159.reuse, R0 ;  /* 0x000000009f037221 */ /* 0x042fe20000010000 */
[C---:B------:R-:W-:Y:S01]  /*e490*/  FADD.FTZ R0, R166.reuse, R157 ;  /* 0x0000009da6007221 */ /* 0x040fe20000010000 */
[----:B------:R-:W-:Y:S01]  /*e4a0*/  F2FP.BF16.F32.PACK_AB R155, R159, R181 ;  /* 0x000000b59f9b723e */ /* 0x000fe200000010ff */
[----:B------:R-:W-:Y:S01]  /*e4b0*/  BAR.SYNC.DEFER_BLOCKING 0xf, 0x100 ;  /* 0x03c4000000007b1d */ /* 0x000fe20000010000 */
[----:B0-----:R-:W-:Y:S01]  /*e4c0*/  F2FP.BF16.F32.PACK_AB R162, R173, R172 ;  /* 0x000000acada2723e */ /* 0x001fe200000010ff */
[-C--:B------:R-:W-:Y:S01]  /*e4d0*/  FMUL.FTZ R99, R99, R21.reuse ;  /* 0x0000001563637220 */ /* 0x080fe20000410000 */
[----:B------:R-:W-:Y:S01]  /*e4e0*/  F2FP.BF16.F32.PACK_AB R166, R166, R180 ;  /* 0x000000b4a6a6723e */ /* 0x000fe200000010ff */
[-C--:B------:R-:W-:Y:S01]  /*e4f0*/  FMUL.FTZ R102, R102, R21.reuse ;  /* 0x0000001566667220 */ /* 0x080fe20000410000 */
[----:B----4-:R-:W-:Y:S01]  /*e500*/  FADD.FTZ R168, R214, R3 ;  /* 0x00000003d6a87221 */ /* 0x010fe20000010000 */
[----:B------:R-:W0:Y:S01]  /*e510*/  MUFU.EX2 R195, R195 ;  /* 0x000000c300c37308 */ /* 0x000e220000000800 */
[-C--:B------:R-:W-:Y:S01]  /*e520*/  FMUL.FTZ R103, R103, R21.reuse ;  /* 0x0000001567677220 */ /* 0x080fe20000410000 */
[-C--:B------:R-:W-:Y:S01]  /*e530*/  FMUL.FTZ R106, R106, R21.reuse ;  /* 0x000000156a6a7220 */ /* 0x080fe20000410000 */
[-C--:B------:R-:W-:Y:S01]  /*e540*/  FMUL.FTZ R107, R107, R21.reuse ;  /* 0x000000156b6b7220 */ /* 0x080fe20000410000 */
[-C--:B------:R-:W-:Y:S01]  /*e550*/  FMUL.FTZ R110, R110, R21.reuse ;  /* 0x000000156e6e7220 */ /* 0x080fe20000410000 */
[-C--:B------:R-:W-:Y:S01]  /*e560*/  FMUL.FTZ R111, R111, R21.reuse ;  /* 0x000000156f6f7220 */ /* 0x080fe20000410000 */
[-C--:B------:R-:W-:Y:S01]  /*e570*/  FMUL.FTZ R114, R114, R21.reuse ;  /* 0x0000001572727220 */ /* 0x080fe20000410000 */
[C---:B-----5:R-:W-:Y:S01]  /*e580*/  FADD.FTZ R168, R163.reuse, R168 ;  /* 0x000000a8a3a87221 */ /* 0x060fe20000010000 */
        /* <DEDUP_REMOVED lines=17> */
[----:B0-----:R-:W-:Y:S01]  /*e6a0*/  FADD.FTZ R170, R195, R168 ;  /* 0x000000a8c3aa7221 */ /* 0x001fe20000010000 */
[----:B-1----:R-:W-:Y:S01]  /*e6b0*/  F2FP.BF16.F32.PACK_AB R159, R167, R195 ;  /* 0x000000c3a79f723e */ /* 0x002fe200000010ff */
[-C--:B------:R-:W-:Y:S01]  /*e6c0*/  FMUL.FTZ R139, R139, R21.reuse ;  /* 0x000000158b8b7220 */ /* 0x080fe20000410000 */
[-C--:B------:R-:W-:Y:S01]  /*e6d0*/  FMUL.FTZ R142, R142, R21.reuse ;  /* 0x000000158e8e7220 */ /* 0x080fe20000410000 */
[----:B------:R-:W-:Y:S01]  /*e6e0*/  FADD.FTZ R170, R167, R170 ;  /* 0x000000aaa7aa7221 */ /* 0x000fe20000010000 */
[-C--:B------:R-:W-:Y:S01]  /*e6f0*/  FMUL.FTZ R143, R143, R21.reuse ;  /* 0x000000158f8f7220 */ /* 0x080fe20000410000 */
[----:B------:R2:W-:Y:S01]  /*e700*/  STSM.16.M88.4 [R201], R156 ;  /* 0x0000009cc9007844 */ /* 0x0005e20000000200 */
[----:B------:R-:W0:Y:S01]  /*e710*/  MUFU.EX2 R174, R174 ;  /* 0x000000ae00ae7308 */ /* 0x000e220000000800 */
[----:B----4-:R-:W-:Y:S01]  /*e720*/  FADD.FTZ R170, R161, R170 ;  /* 0x000000aaa1aa7221 */ /* 0x010fe20000010000 */
[-C--:B------:R-:W-:Y:S01]  /*e730*/  FMUL.FTZ R146, R146, R21.reuse ;  /* 0x0000001592927220 */ /* 0x080fe20000410000 */
[-C--:B------:R-:W-:Y:S01]  /*e740*/  FMUL.FTZ R147, R147, R21.reuse ;  /* 0x0000001593937220 */ /* 0x080fe20000410000 */
[-C--:B------:R-:W-:Y:S01]  /*e750*/  FMUL.FTZ R150, R150, R21.reuse ;  /* 0x0000001596967220 */ /* 0x080fe20000410000 */
[----:B------:R-:W-:-:S03]  /*e760*/  FMUL.FTZ R151, R151, R21 ;  /* 0x0000001597977220 */ /* 0x000fc60000410000 */
[----:B------:R-:W1:Y:S01]  /*e770*/  MUFU.EX2 R175, R175 ;  /* 0x000000af00af7308 */ /* 0x000e620000000800 */
[C---:B-----5:R-:W-:Y:S01]  /*e780*/  FADD.FTZ R3, R171.reuse, R170 ;  /* 0x000000aaab037221 */ /* 0x060fe20000010000 */
[----:B------:R-:W-:-:S06]  /*e790*/  F2FP.BF16.F32.PACK_AB R161, R171, R161 ;  /* 0x000000a1aba1723e */ /* 0x000fcc00000010ff */
[----:B------:R-:W4:Y:S01]  /*e7a0*/  MUFU.EX2 R165, R178 ;  /* 0x000000b200a57308 */ /* 0x000f220000000800 */
[----:B0-----:R-:W-:-:S07]  /*e7b0*/  FADD.FTZ R170, R174, R3 ;  /* 0x00000003aeaa7221 */ /* 0x001fce0000010000 */
[----:B------:R-:W0:Y:S01]  /*e7c0*/  MUFU.EX2 R168, R179 ;  /* 0x000000b300a87308 */ /* 0x000e220000000800 */
[C---:B-1----:R-:W-:Y:S01]  /*e7d0*/  FADD.FTZ R170, R175.reuse, R170 ;  /* 0x000000aaafaa7221 */ /* 0x042fe20000010000 */
[----:B------:R-:W-:-:S05]  /*e7e0*/  F2FP.BF16.F32.PACK_AB R163, R175, R174 ;  /* 0x000000aeafa3723e */ /* 0x000fca00000010ff */
[----:B------:R2:W-:Y:S01]  /*e7f0*/  STSM.16.M88.4 [R199], R160 ;  /* 0x000000a0c7007844 */ /* 0x0005e20000000200 */
[----:B------:R-:W1:Y:S01]  /*e800*/  MUFU.EX2 R182, R182 ;  /* 0x000000b600b67308 */ /* 0x000e620000000800 */
[----:B----4-:R-:W-:-:S07]  /*e810*/  FADD.FTZ R3, R165, R170 ;  /* 0x000000aaa5037221 */ /* 0x010fce0000010000 */
[----:B------:R-:W4:Y:S01]  /*e820*/  MUFU.EX2 R183, R183 ;  /* 0x000000b700b77308 */ /* 0x000f220000000800 */
[C---:B0-----:R-:W-:Y:S01]  /*e830*/  FADD.FTZ R3, R168.reuse, R3 ;  /* 0x00000003a8037221 */ /* 0x041fe20000010000 */
[----:B------:R-:W-:-:S03]  /*e840*/  F2FP.BF16.F32.PACK_AB R165, R168, R165 ;  /* 0x000000a5a8a5723e */ /* 0x000fc600000010ff */
[----:B-1----:R-:W-:Y:S01]  /*e850*/  FADD.FTZ R170, R182, R3 ;  /* 0x00000003b6aa7221 */ /* 0x002fe20000010000 */
[----:B----4-:R-:W-:-:S03]  /*e860*/  F2FP.BF16.F32.PACK_AB R167, R183, R182 ;  /* 0x000000b6b7a7723e */ /* 0x010fc600000010ff */
[----:B------:R-:W-:Y:S02]  /*e870*/  FADD.FTZ R3, R183, R170 ;  /* 0x000000aab7037221 */ /* 0x000fe40000010000 */
[----:B------:R2:W-:Y:S01]  /*e880*/  STSM.16.M88.4 [R200], R164 ;  /* 0x000000a4c8007844 */ /* 0x0005e20000000200 */
[----:B------:R-:W-:Y:S05]  /*e890*/  @!P0 BRA `(.L_x_8046) ;  /* 0x0000000000048947 */ /* 0x000fea0003800000 */
[----:B------:R-:W-:Y:S01]  /*e8a0*/  BPT.TRAP 0x1 ;  /* 0x000000040000795c */ /* 0x000fe20000300000 */
.L_x_8046:
[----:B------:R0:W1:Y:S01]  /*e8b0*/  SYNCS.PHASECHK.TRANS64.TRYWAIT P2, [R194+URZ+0x28c50], R20 ;  /* 0x028c5014c20075a7 */ /* 0x000062000804017f */
[----:B------:R-:W-:Y:S05]  /*e8c0*/  @!P0 BRA `(.L_x_8047) ;  /* 0x0000000000048947 */ /* 0x000fea0003800000 */
[----:B------:R-:W-:Y:S01]  /*e8d0*/  BPT.TRAP 0x1 ;  /* 0x000000040000795c */ /* 0x000fe20000300000 */
.L_x_8047:
[----:B------:R-:W-:Y:S04]  /*e8e0*/  BSSY B1, `(.L_x_8048) ;  /* 0x0000004000017945 */ /* 0x000fe80003800000 */
[----:B-1----:R-:W-:Y:S05]  /*e8f0*/  @P2 BRA `(.L_x_8049) ;  /* 0x0000000000082947 */ /* 0x002fea0003800000 */
[----:B------:R-:W1:Y:S02]  /*e900*/  SYNCS.PHASECHK.TRANS64.TRYWAIT P2, [R194+URZ+0x28c50], R20 ;  /* 0x028c5014c20075a7 */ /* 0x000e64000804017f */
[----:B-1----:R-:W-:Y:S05]  /*e910*/  @!P2 BRA `(.L_x_8050) ;  /* 0x000000d400c8a947 */ /* 0x002fea0003800000 */
.L_x_8049:
[----:B------:R-:W-:Y:S05]  /*e920*/  BSYNC B1 ;  /* 0x0000000000017941 */ /* 0x000fea0003800000 */
.L_x_8048:
[----:B0123--:R-:W-:Y:S01]  /*e930*/  IMAD R20, R18, 0x1000, R191 ;  /* 0x0000100012147824 */ /* 0x00ffe200078e02bf */
[----:B------:R-:W-:Y:S01]  /*e940*/  WARPGROUP.ARRIVE ;  /* 0x00000000000079c5 */ /* 0x000fe20000000000 */
[----:B------:R-:W-:Y:S01]  /*e950*/  IMAD.MOV.U32 R21, RZ, RZ, 0x40000040 ;  /* 0x40000040ff157424 */ /* 0x000fe200078e00ff */
[C---:B------:R-:W-:Y:S01]  /*e960*/  ISETP.GT.AND P2, PT, R215.reuse, RZ, PT ;  /* 0x000000ffd700720c */ /* 0x040fe20003f44270 */
        /* <DEDUP_REMOVED lines=43> */
.L_x_8040:
[----:B------:R-:W-:Y:S05]  /*ec20*/  BSYNC B0 ;  /* 0x0000000000007941 */ /* 0x000fea0003800000 */
.L_x_8039:
[----:B------:R-:W3:Y:S01]  /*ec30*/  SHFL.BFLY PT, R5, R0, 0x2, 0x1f ;  /* 0x0c401f0000057f89 */ /* 0x000ee200000e0000 */
[----:B------:R-:W-:Y:S02]  /*ec40*/  VIADD R14, R18, 0x1 ;  /* 0x00000001120e7836 */ /* 0x000fe40000000000 */
[----:B------:R-:W-:Y:S01]  /*ec50*/  IMAD.MOV.U32 R20, RZ, RZ, -0x800000 ;  /* 0xff800000ff147424 */ /* 0x000fe200078e00ff */
[----:B------:R-:W4:Y:S01]  /*ec60*/  SHFL.BFLY PT, R6, R3, 0x2, 0x1f ;  /* 0x0c401f0003067f89 */ /* 0x000f2200000e0000 */
[----:B------:R-:W-:Y:S01]  /*ec70*/  VIADD R213, R213, 0x1 ;  /* 0x00000001d5d57836 */ /* 0x000fe20000000000 */
[----:B------:R-:W-:Y:S08]  /*ec80*/  BAR.ARV 0x8, 0x100 ;  /* 0x0204000000007b1d */ /* 0x000ff00000002000 */
[----:B------:R-:W-:Y:S01]  /*ec90*/  BAR.SYNC.DEFER_BLOCKING 0xf, 0x100 ;  /* 0x03c4000000007b1d */ /* 0x000fe20000010000 */
[----:B------:R-:W-:Y:S01]  /*eca0*/  ISETP.NE.AND P1, PT, R14, 0x2, PT ;  /* 0x000000020e00780c */ /* 0x000fe20003f25270 */
[----:B---3--:R-:W-:Y:S01]  /*ecb0*/  FADD.FTZ R5, R5, R0 ;  /* 0x0000000005057221 */ /* 0x008fe20000010000 */
[----:B----4-:R-:W-:-:S04]  /*ecc0*/  FADD.FTZ R6, R6, R3 ;  /* 0x0000000306067221 */ /* 0x010fc80000010000 */
[----:B------:R-:W3:Y:S01]  /*ecd0*/  SHFL.BFLY PT, R4, R5, 0x1, 0x1f ;  /* 0x0c201f0005047f89 */ /* 0x000ee200000e0000 */
[----:B------:R-:W-:-:S03]  /*ece0*/  IMAD.MOV.U32 R3, RZ, RZ, RZ ;  /* 0x000000ffff037224 */ /* 0x000fc600078e00ff */
[----:B------:R-:W4:Y:S01]  /*ecf0*/  SHFL.BFLY PT, R7, R6, 0x1, 0x1f ;  /* 0x0c201f0006077f89 */ /* 0x000f2200000e0000 */
[----:B---3--:R-:W-:Y:S01]  /*ed00*/  FADD.FTZ R8, R5, R4 ;  /* 0x0000000405087221 */ /* 0x008fe20000010000 */
[----:B------:R-:W-:Y:S02]  /*ed10*/  IMAD.MOV R4, RZ, RZ, -R197 ;  /* 0x000000ffff047224 */ /* 0x000fe400078e0ac5 */
[----:B----4-:R-:W-:Y:S02]  /*ed20*/  FADD.FTZ R0, R6, R7 ;  /* 0x0000000706007221 */ /* 0x010fe40000010000 */
[----:B------:R-:W-:Y:S02]  /*ed30*/  FSETP.NE.FTZ.AND P2, PT, R8, RZ, PT ;  /* 0x000000ff0800720b */ /* 0x000fe40003f55000 */
[----:B------:R-:W-:Y:S01]  /*ed40*/  ISETP.NE.AND P0, PT, R189, R4, PT ;  /* 0x00000004bd00720c */ /* 0x000fe20003f05270 */
[----:B------:R-:W-:Y:S01]  /*ed50*/  IMAD.MOV.U32 R4, RZ, RZ, RZ ;  /* 0x000000ffff047224 */ /* 0x000fe200078e00ff */
[----:B------:R-:W-:-:S02]  /*ed60*/  FSETP.NE.FTZ.AND P3, PT, R0, RZ, PT ;  /* 0x000000ff0000720b */ /* 0x000fc40003f75000 */
[----:B------:R-:W-:-:S04]  /*ed70*/  SEL R6, RZ, 0x1, P1 ;  /* 0x00000001ff067807 */ /* 0x000fc80000800000 */
[----:B------:R-:W-:-:S03]  /*ed80*/  LOP3.LUT R19, R19, R6, RZ, 0x3c, !PT ;  /* 0x0000000613137212 */ /* 0x000fc600078e3cff */
[----:B------:R-:W3:Y:S02]  /*ed90*/  @P2 MUFU.RCP R3, R8 ;  /* 0x0000000800032308 */ /* 0x000ee40000001000 */
[----:B------:R-:W-:-:S04]  /*eda0*/  @!P0 IMAD R5, R18, 0x40, R190 ;  /* 0x0000004012058824 */ /* 0x000fc800078e02be */
[----:B------:R-:W-:Y:S02]  /*edb0*/  @!P0 IMAD R5, R5, 0x4, R2 ;  /* 0x0000000405058824 */ /* 0x000fe400078e0202 */
[C---:B------:R-:W-:Y:S01]  /*edc0*/  @P2 FMUL.FTZ R2, R12.reuse, 0.69314718246459960938 ;  /* 0x3f3172180c022820 */ /* 0x040fe20000410000 */
[----:B------:R-:W4:Y:S01]  /*edd0*/  @P3 MUFU.RCP R4, R0 ;  /* 0x0000000000043308 */ /* 0x000f220000001000 */
[----:B------:R-:W-:-:S07]  /*ede0*/  @P3 FMUL.FTZ R12, R12, 0.69314718246459960938 ;  /* 0x3f3172180c0c3820 */ /* 0x000fce0000410000 */
[----:B------:R-:W5:Y:S01]  /*edf0*/  @P2 MUFU.LG2 R18, R8 ;  /* 0x0000000800122308 */ /* 0x000f620000000c00 */
[-C--:B---3--:R-:W-:Y:S01]  /*ee00*/  FMUL.FTZ R180, R24, R3.reuse ;  /* 0x0000000318b47220 */ /* 0x088fe20000410000 */
[----:B------:R3:W-:Y:S01]  /*ee10*/  @!P0 STS [R5+0x28800], R3 ;  /* 0x0288000305008388 */ /* 0x0007e20000000800 */
[-C--:B------:R-:W-:Y:S01]  /*ee20*/  FMUL.FTZ R178, R25, R3.reuse ;  /* 0x0000000319b27220 */ /* 0x080fe20000410000 */
[-C--:B------:R-:W-:Y:S01]  /*ee30*/  FMUL.FTZ R179, R28, R3.reuse ;  /* 0x000000031cb37220 */ /* 0x080fe20000410000 */
[-C--:B------:R-:W-:Y:S01]  /*ee40*/  FMUL.FTZ R177, R32, R3.reuse ;  /* 0x0000000320b17220 */ /* 0x080fe20000410000 */
[-C--:B------:R-:W-:Y:S01]  /*ee50*/  FMUL.FTZ R176, R36, R3.reuse ;  /* 0x0000000324b07220 */ /* 0x080fe20000410000 */
[-C--:B------:R-:W-:Y:S01]  /*ee60*/  FMUL.FTZ R175, R40, R3.reuse ;  /* 0x0000000328af7220 */ /* 0x080fe20000410000 */
[----:B------:R0:W1:Y:S01]  /*ee70*/  @P3 MUFU.LG2 R24, R0 ;  /* 0x0000000000183308 */ /* 0x0000620000000c00 */
[----:B----4-:R4:W-:Y:S01]  /*ee80*/  @!P0 STS [R5+0x28820], R4 ;  /* 0x0288200405008388 */ /* 0x0109e20000000800 */
        /* <DEDUP_REMOVED lines=8> */
[----:B-----5:R-:W-:Y:S01]  /*ef10*/  @P2 FMUL.FTZ R25, R18, 0.69314718246459960938 ;  /* 0x3f31721812192820 */ /* 0x020fe20000410000 */
        /* <DEDUP_REMOVED lines=54> */
[----:B---3--:R-:W-:-:S02]  /*f280*/  IMAD.MOV.U32 R3, RZ, RZ, -0x800000 ;  /* 0xff800000ff037424 */ /* 0x008fc400078e00ff */
[-C--:B------:R-:W-:Y:S01]  /*f290*/  FMUL.FTZ R58, R107, R4.reuse ;  /* 0x000000046b3a7220 */ /* 0x080fe20000410000 */
[-C--:B------:R-:W-:Y:S01]  /*f2a0*/  FMUL.FTZ R62, R115, R4.reuse ;  /* 0x00000004733e7220 */ /* 0x080fe20000410000 */
[----:B------:R-:W-:Y:S01]  /*f2b0*/  PLOP3.LUT P0, PT, PT, PT, PT, 0x8, 0x0 ;  /* 0x000000000000781c */ /* 0x000fe20003f0e170 */
[-C--:B----4-:R-:W-:Y:S01]  /*f2c0*/  FMUL.FTZ R5, R26, R4.reuse ;  /* 0x000000041a057220 */ /* 0x090fe20000410000 */
        /* <DEDUP_REMOVED lines=60> */
[----:B------:R-:W-:Y:S01]  /*f690*/  SEL R18, R14, RZ, P1 ;  /* 0x000000ff0e127207 */ /* 0x000fe20000800000 */
[----:B------:R-:W-:Y:S06]  /*f6a0*/  BAR.ARV 0xe, 0x100 ;  /* 0x0384000000007b1d */ /* 0x000fec0000002000 */
.L_x_7969:
[----:B------:R-:W-:Y:S05]  /*f6b0*/  BSYNC B7 ;  /* 0x0000000000077941 */ /* 0x000fea0003800000 */
.L_x_7967:
[----:B------:R-:W1:Y:S08]  /*f6c0*/  S2UR UR5, SR_CgaCtaId ;  /* 0x00000000000579c3 */ /* 0x000e700000008800 */
[----:B------:R-:W-:Y:S06]  /*f6d0*/  BAR.SYNC.DEFER_BLOCKING 0x5, 0x180 ;  /* 0x0146000000007b1d */ /* 0x000fec0000010000 */
[----:B------:R-:W-:Y:S01]  /*f6e0*/  UMOV UR4, 0x400 ;  /* 0x0000040000047882 */ /* 0x000fe20000000000 */
[----:B------:R-:W-:Y:S01]  /*f6f0*/  BSSY B0, `(.L_x_8052) ;  /* 0x00002e1000007945 */ /* 0x000fe20003800000 */
[----:B-1----:R-:W-:-:S06]  /*f700*/  ULEA UR4, UR5, UR4, 0x18 ;  /* 0x0000000405047291 */ /* 0x002fcc000f8ec03f */
[----:B------:R-:W-:-:S05]  /*f710*/  IMAD.U32 R2, RZ, RZ, UR4 ;  /* 0x00000004ff027e24 */ /* 0x000fca000f8e00ff */
[----:B------:R1:W3:Y:S01]  /*f720*/  LDS.128 R24, [R2+0x28cd0] ;  /* 0x028cd00002187984 */ /* 0x0002e20000000c00 */
        /* <DEDUP_REMOVED lines=21> */
[----:B----4-:R-:W-:-:S02]  /*f880*/  MOV R45, R13 ;  /* 0x0000000d002d7202 */ /* 0x010fc40000000f00 */
[----:B------:R-:W-:Y:S02]  /*f890*/  F2FP.BF16.F32.PACK_AB R41, R21, R41 ;  /* 0x000000291529723e */ /* 0x000fe400000010ff */
[----:B------:R-:W-:Y:S01]  /*f8a0*/  F2FP.BF16.F32.PACK_AB R42, R101, R100 ;  /* 0x00000064652a723e */ /* 0x000fe200000010ff */
[----:B------:R-:W-:Y:S01]  /*f8b0*/  IMAD.WIDE R14, R234, 0x2, R44 ;  /* 0x00000002ea0e7825 */ /* 0x000fe200078e022c */
[----:B------:R-:W-:Y:S02]  /*f8c0*/  F2FP.BF16.F32.PACK_AB R43, R103, R102 ;  /* 0x00000066672b723e */ /* 0x000fe400000010ff */
[----:B------:R-:W-:Y:S02]  /*f8d0*/  F2FP.BF16.F32.PACK_AB R105, R58, R106 ;  /* 0x0000006a3a69723e */ /* 0x000fe400000010ff */
[C---:B------:R-:W-:Y:S02]  /*f8e0*/  IADD3 R49, P1, R14.reuse, 0x20, RZ ;  /* 0x000000200e317810 */ /* 0x040fe40007f3e0ff */
[----:B------:R-:W-:-:S02]  /*f8f0*/  IADD3 R53, P0, R14, 0x40, RZ ;  /* 0x000000400e357810 */ /* 0x000fc40007f1e0ff */
[----:B------:R-:W-:Y:S02]  /*f900*/  IADD3 R57, P4, R14, 0x60, RZ ;  /* 0x000000600e397810 */ /* 0x000fe40007f9e0ff */
[----:B------:R-:W-:Y:S02]  /*f910*/  LOP3.LUT R48, R49, 0x380, RZ, 0xc0, !PT ;  /* 0x0000038031307812 */ /* 0x000fe400078ec0ff */
[----:B------:R-:W-:Y:S02]  /*f920*/  LOP3.LUT R52, R53, 0x380, RZ, 0xc0, !PT ;  /* 0x0000038035347812 */ /* 0x000fe400078ec0ff */
[----:B------:R-:W-:Y:S02]  /*f930*/  LOP3.LUT R56, R57, 0x380, RZ, 0xc0, !PT ;  /* 0x0000038039387812 */ /* 0x000fe400078ec0ff */
        /* <DEDUP_REMOVED lines=13> */
[C---:B------:R-:W-:Y:S02]  /*fa10*/  IADD3 R77, P1, R14.reuse, 0x4000, RZ ;  /* 0x000040000e4d7810 */ /* 0x040fe40007f3e0ff */
[C---:B------:R-:W-:Y:S02]  /*fa20*/  IADD3 R13, P0, R14.reuse, 0x4020, RZ ;  /* 0x000040200e0d7810 */ /* 0x040fe40007f1e0ff */
[----:B------:R-:W-:Y:S02]  /*fa30*/  IADD3 R81, P4, R14, 0x4040, RZ ;  /* 0x000040400e517810 */ /* 0x000fe40007f9e0ff */
[----:B------:R-:W-:Y:S01]  /*fa40*/  LOP3.LUT R60, R61, 0x380, RZ, 0xc0, !PT ;  /* 0x000003803d3c7812 */ /* 0x000fe200078ec0ff */
[----:B------:R-:W-:Y:S01]  /*fa50*/  IMAD.X R31, RZ, RZ, R15, P0 ;  /* 0x000000ffff1f7224 */ /* 0x000fe200000e060f */
[----:B------:R-:W-:-:S02]  /*fa60*/  LOP3.LUT R64, R65, 0x380, RZ, 0xc0, !PT ;  /* 0x0000038041407812 */ /* 0x000fc400078ec0ff */
[----:B0-----:R-:W-:Y:S02]  /*fa70*/  LOP3.LUT R68, R69, 0x380, RZ, 0xc0, !PT ;  /* 0x0000038045447812 */ /* 0x001fe400078ec0ff */
[----:B------:R-:W-:Y:S02]  /*fa80*/  LOP3.LUT R72, R73, 0x380, RZ, 0xc0, !PT ;  /* 0x0000038049487812 */ /* 0x000fe400078ec0ff */
[----:B------:R-:W-:Y:S02]  /*fa90*/  LOP3.LUT R76, R77, 0x380, RZ, 0xc0, !PT ;  /* 0x000003804d4c7812 */ /* 0x000fe400078ec0ff */
[----:B-----5:R-:W-:Y:S02]  /*faa0*/  LOP3.LUT R30, R13, 0x380, RZ, 0xc0, !PT ;  /* 0x000003800d1e7812 */ /* 0x020fe400078ec0ff */
[----:B------:R-:W-:Y:S02]  /*fab0*/  LOP3.LUT R80, R81, 0x380, RZ, 0xc0, !PT ;  /* 0x0000038051507812 */ /* 0x000fe400078ec0ff */
[----:B------:R-:W-:-:S02]  /*fac0*/  SHF.R.U64 R60, R60, 0x3, RZ ;  /* 0x000000033c3c7819 */ /* 0x000fc400000012ff */
[----:B------:R-:W-:Y:S02]  /*fad0*/  SHF.R.U64 R64, R64, 0x3, RZ ;  /* 0x0000000340407819 */ /* 0x000fe400000012ff */
        /* <DEDUP_REMOVED lines=16> */
[----:B------:R-:W-:Y:S02]  /*fbe0*/  LOP3.LUT R30, R30, R13, RZ, 0x3c, !PT ;  /* 0x0000000d1e1e7212 */ /* 0x000fe400078e3cff */
[----:B------:R-:W-:Y:S02]  /*fbf0*/  LOP3.LUT R80, R80, R81, RZ, 0x3c, !PT ;  /* 0x0000005150507212 */ /* 0x000fe400078e3cff */
[C---:B------:R-:W-:Y:S02]  /*fc00*/  IADD3 R85, P3, R14.reuse, 0x4060, RZ ;  /* 0x000040600e557810 */ /* 0x040fe40007f7e0ff */
[C---:B------:R-:W-:Y:S02]  /*fc10*/  IADD3 R89, P6, R14.reuse, 0x6000, RZ ;  /* 0x000060000e597810 */ /* 0x040fe40007fde0ff */
[C---:B------:R-:W-:Y:S02]  /*fc20*/  IADD3 R93, P5, R14.reuse, 0x6020, RZ ;  /* 0x000060200e5d7810 */ /* 0x040fe40007fbe0ff */
[----:B------:R-:W-:-:S02]  /*fc30*/  IADD3 R13, P2, R14, 0x6040, RZ ;  /* 0x000060400e0d7810 */ /* 0x000fc40007f5e0ff */
[----:B------:R-:W-:Y:S02]  /*fc40*/  IADD3 R81, P1, R14, 0x6060, RZ ;  /* 0x000060600e517810 */ /* 0x000fe40007f3e0ff */
[----:B------:R-:W-:Y:S02]  /*fc50*/  SHF.R.U64 R99, R99, 0x3, RZ ;  /* 0x0000000363637819 */ /* 0x000fe400000012ff */
[----:B------:R-:W-:Y:S02]  /*fc60*/  LOP3.LUT R84, R85, 0x380, RZ, 0xc0, !PT ;  /* 0x0000038055547812 */ /* 0x000fe400078ec0ff */
[----:B------:R-:W-:Y:S02]  /*fc70*/  LOP3.LUT R88, R89, 0x380, RZ, 0xc0, !PT ;  /* 0x0000038059587812 */ /* 0x000fe400078ec0ff */
[----:B------:R-:W-:Y:S02]  /*fc80*/  LOP3.LUT R92, R93, 0x380, RZ, 0xc0, !PT ;  /* 0x000003805d5c7812 */ /* 0x000fe400078ec0ff */
[----:B------:R-:W-:-:S02]  /*fc90*/  LOP3.LUT R12, R13, 0x380, RZ, 0xc0, !PT ;  /* 0x000003800d0c7812 */ /* 0x000fc400078ec0ff */
[----:B------:R-:W-:Y:S02]  /*fca0*/  LOP3.LUT R4, R81, 0x380, RZ, 0xc0, !PT ;  /* 0x0000038051047812 */ /* 0x000fe400078ec0ff */
[----:B------:R-:W-:Y:S01]  /*fcb0*/  LOP3.LUT R98, R99, R14, RZ, 0x3c, !PT ;  /* 0x0000000e63627212 */ /* 0x000fe200078e3cff */
[----:B------:R-:W-:Y:S01]  /*fcc0*/  IMAD.MOV.U32 R99, RZ, RZ, R15 ;  /* 0x000000ffff637224 */ /* 0x000fe200078e000f */
        /* <DEDUP_REMOVED lines=15> */
[----:B------:R-:W-:Y:S01]  /*fdc0*/  MOV R98, R98 ;  /* 0x0000006200627202 */ /* 0x000fe20000000f00 */
[----:B------:R-:W-:Y:S01]  /*fdd0*/  IMAD.X R15, RZ, RZ, R15, P1 ;  /* 0x000000ffff0f7224 */ /* 0x000fe200008e060f */
[----:B------:R-:W-:Y:S01]  /*fde0*/  F2FP.BF16.F32.PACK_AB R4, R178, R180 ;  /* 0x000000b4b204723e */ /* 0x000fe200000010ff */
[----:B------:R-:W-:Y:S01]  /*fdf0*/  BAR.SYNC.DEFER_BLOCKING 0x1, 0x100 ;  /* 0x0044000000007b1d */ /* 0x000fe20000010000 */
[----:B------:R-:W-:-:S02]  /*fe00*/  MOV R0, R30 ;  /* 0x0000001e00007202 */ /* 0x000fc40000000f00 */
[----:B------:R-:W-:Y:S02]  /*fe10*/  MOV R48, R48 ;  /* 0x0000003000307202 */ /* 0x000fe40000000f00 */
[----:B------:R-:W-:Y:S02]  /*fe20*/  F2FP.BF16.F32.PACK_AB R30, R174, R176 ;  /* 0x000000b0ae1e723e */ /* 0x000fe400000010ff */
[----:B------:R-:W-:Y:S02]  /*fe30*/  F2FP.BF16.F32.PACK_AB R31, R39, R38 ;  /* 0x00000026271f723e */ /* 0x000fe400000010ff */
[----:B------:R-:W-:Y:S02]  /*fe40*/  MOV R52, R52 ;  /* 0x0000003400347202 */ /* 0x000fe40000000f00 */
[----:B------:R-:W-:Y:S02]  /*fe50*/  MOV R56, R56 ;  /* 0x0000003800387202 */ /* 0x000fe40000000f00 */
[----:B------:R-:W-:-:S02]  /*fe60*/  MOV R60, R60 ;  /* 0x0000003c003c7202 */ /* 0x000fc40000000f00 */
[----:B---3--:R-:W-:Y:S02]  /*fe70*/  MOV R24, R12 ;  /* 0x0000000c00187202 */ /* 0x008fe40000000f00 */
[----:B------:R-:W-:Y:S02]  /*fe80*/  MOV R46, R14 ;  /* 0x0000000e002e7202 */ /* 0x000fe40000000f00 */
[----:B------:R-:W-:Y:S02]  /*fe90*/  MOV R64, R64 ;  /* 0x0000004000407202 */ /* 0x000fe40000000f00 */
[----:B------:R-:W-:Y:S02]  /*fea0*/  F2FP.BF16.F32.PACK_AB R12, R163, R165 ;  /* 0x000000a5a30c723e */ /* 0x000fe400000010ff */
[----:B------:R-:W-:Y:S01]  /*feb0*/  F2FP.BF16.F32.PACK_AB R13, R67, R66 ;  /* 0x00000042430d723e */ /* 0x000fe200000010ff */
[----:B------:R0:W-:Y:S01]  /*fec0*/  STSM.16.M88.4 [R98], R4 ;  /* 0x0000000462007844 */ /* 0x0001e20000000200 */
[----:B------:R-:W-:-:S02]  /*fed0*/  F2FP.BF16.F32.PACK_AB R14, R161, R164 ;  /* 0x000000a4a10e723e */ /* 0x000fc400000010ff */
[----:B------:R-:W-:Y:S01]  /*fee0*/  F2FP.BF16.F32.PACK_AB R15, R71, R70 ;  /* 0x00000046470f723e */ /* 0x000fe200000010ff */
[----:B------:R3:W-:Y:S01]  /*fef0*/  STSM.16.M88.4 [R48], R28 ;  /* 0x0000001c30007844 */ /* 0x0007e20000000200 */
[----:B------:R-:W-:Y:S02]  /*ff00*/  MOV R68, R68 ;  /* 0x0000004400447202 */ /* 0x000fe40000000f00 */
[----:B------:R-:W-:Y:S01]  /*ff10*/  MOV R72, R72 ;  /* 0x0000004800487202 */ /* 0x000fe20000000f00 */
[----:B------:R4:W-:Y:S01]  /*ff20*/  STSM.16.M88.4 [R52], R32 ;  /* 0x0000002034007844 */ /* 0x0009e20000000200 */
[----:B------:R-:W-:Y:S02]  /*ff30*/  MOV R76, R76 ;  /* 0x0000004c004c7202 */ /* 0x000fe40000000f00 */
[----:B------:R-:W-:Y:S02]  /*ff40*/  F2FP.BF16.F32.PACK_AB R38, R40, R152 ;  /* 0x000000982826723e */ /* 0x000fe400000010ff */
[----:B------:R-:W-:-:S02]  /*ff50*/  F2FP.BF16.F32.PACK_AB R39, R95, R94 ;  /* 0x0000005e5f27723e */ /* 0x000fc400000010ff */
[----:B------:R-:W-:Y:S02]  /*ff60*/  F2FP.BF16.F32.PACK_AB R40, R97, R96 ;  /* 0x000000606128723e */ /* 0x000fe400000010ff */
[----:B0-----:R-:W-:Y:S02]  /*ff70*/  F2FP.BF16.F32.PACK_AB R4, R169, R172 ;  /* 0x000000aca904723e */ /* 0x001fe400000010ff */
[----:B------:R-:W-:Y:S02]  /*ff80*/  F2FP.BF16.F32.PACK_AB R5, R51, R50 ;  /* 0x000000323305723e */ /* 0x000fe400000010ff */
[----:B------:R-:W-:Y:S02]  /*ff90*/  F2FP.BF16.F32.PACK_AB R6, R167, R170 ;  /* 0x000000aaa706723e */ /* 0x000fe400000010ff */
[----:B------:R-:W-:Y:S02]  /*ffa0*/  F2FP.BF16.F32.PACK_AB R7, R55, R54 ;  /* 0x000000363707723e */ /* 0x000fe400000010ff */
[----:B---3--:R-:W-:-:S02]  /*ffb0*/  F2FP.BF16.F32.PACK_AB R28, R159, R162 ;  /* 0x000000a29f1c723e */ /* 0x008fc400000010ff */
[----:B------:R-:W-:Y:S01]  /*ffc0*/  F2FP.BF16.F32.PACK_AB R29, R75, R74 ;  /* 0x0000004a4b1d723e */ /* 0x000fe200000010ff */
[----:B------:R-:W-:Y:S01]  /*ffd0*/  STSM.16.M88.4 [R56], R4 ;  /* 0x0000000438007844 */ /* 0x000fe20000000200 */
[----:B------:R-:W-:Y:S02]  /*ffe0*/  F2FP.BF16.F32.PACK_AB R30, R157, R160 ;  /* 0x000000a09d1e723e */ /* 0x000fe400000010ff */
[----:B------:R-:W-:Y:S01]  /*fff0*/  F2FP.BF16.F32.PACK_AB R31, R79, R78 ;  /* 0x0000004e4f1f723e */ /* 0x000fe200000010ff */
[----:B------:R-:W-:Y:S01]  /*10000*/  STSM.16.M88.4 [R60], R8 ;  /* 0x000000083c007844 */ /* 0x000fe20000000200 */
[----:B----4-:R-:W-:Y:S02]  /*10010*/  F2FP.BF16.F32.PACK_AB R32, R155, R158 ;  /* 0x0000009e9b20723e */ /* 0x010fe400000010ff */
[----:B------:R-:W-:Y:S01]  /*10020*/  F2FP.BF16.F32.PACK_AB R33, R83, R82 ;  /* 0x000000525321723e */ /* 0x000fe200000010ff */
[----:B------:R-:W-:Y:S01]  /*10030*/  STSM.16.M88.4 [R64], R12 ;  /* 0x0000000c40007844 */ /* 0x000fe20000000200 */
[----:B------:R-:W-:-:S02]  /*10040*/  F2FP.BF16.F32.PACK_AB R34, R153, R156 ;  /* 0x0000009c9922723e */ /* 0x000fc400000010ff */
[----:B------:R-:W-:Y:S01]  /*10050*/  F2FP.BF16.F32.PACK_AB R35, R87, R86 ;  /* 0x000000565723723e */ /* 0x000fe200000010ff */
[----:B------:R-:W-:Y:S01]  /*10060*/  STSM.16.M88.4 [R68], R28 ;  /* 0x0000001c44007844 */ /* 0x000fe20000000200 */
[----:B------:R-:W-:Y:S02]  /*10070*/  F2FP.BF16.F32.PACK_AB R112, R113, R112 ;  /* 0x000000707170723e */ /* 0x000fe400000010ff */
[----:B------:R-:W-:Y:S01]  /*10080*/  MOV R80, R80 ;  /* 0x0000005000507202 */ /* 0x000fe20000000f00 */
[----:B------:R-:W-:Y:S01]  /*10090*/  STSM.16.M88.4 [R72], R32 ;  /* 0x0000002048007844 */ /* 0x000fe20000000200 */
[----:B------:R-:W-:Y:S02]  /*100a0*/  F2FP.BF16.F32.PACK_AB R106, R109, R108 ;  /* 0x0000006c6d6a723e */ /* 0x000fe400000010ff */
[----:B------:R-:W-:Y:S01]  /*100b0*/  F2FP.BF16.F32.PACK_AB R107, R111, R107 ;  /* 0x0000006b6f6b723e */ /* 0x000fe200000010ff */
[----:B------:R-:W-:Y:S01]  /*100c0*/  STSM.16.M88.4 [R76], R36 ;  /* 0x000000244c007844 */ /* 0x000fe20000000200 */
[----:B------:R-:W-:-:S02]  /*100d0*/  F2FP.BF16.F32.PACK_AB R113, R62, R114 ;  /* 0x000000723e71723e */ /* 0x000fc400000010ff */
[----:B------:R-:W-:Y:S01]  /*100e0*/  F2FP.BF16.F32.PACK_AB R120, R121, R120 ;  /* 0x000000787978723e */ /* 0x000fe200000010ff */
[----:B------:R-:W-:Y:S01]  /*100f0*/  STSM.16.M88.4 [R0], R40 ;  /* 0x0000002800007844 */ /* 0x000fe20000000200 */
[----:B------:R-:W-:Y:S02]  /*10100*/  MOV R84, R84 ;  /* 0x0000005400547202 */ /* 0x000fe40000000f00 */
[----:B------:R-:W-:Y:S01]  /*10110*/  F2FP.BF16.F32.PACK_AB R114, R117, R116 ;  /* 0x000000747572723e */ /* 0x000fe200000010ff */
[----:B------:R0:W-:Y:S01]  /*10120*/  STSM.16.M88.4 [R80], R104 ;  /* 0x0000006850007844 */ /* 0x0001e20000000200 */
[----:B------:R-:W-:Y:S02]  /*10130*/  F2FP.BF16.F32.PACK_AB R115, R119, R115 ;  /* 0x000000737773723e */ /* 0x000fe400000010ff */
[----:B------:R-:W-:Y:S02]  /*10140*/  F2FP.BF16.F32.PACK_AB R121, R123, R122 ;  /* 0x0000007a7b79723e */ /* 0x000fe400000010ff */
[----:B------:R-:W-:Y:S01]  /*10150*/  F2FP.BF16.F32.PACK_AB R128, R129, R128 ;  /* 0x000000808180723e */ /* 0x000fe200000010ff */
[----:B------:R3:W-:Y:S01]  /*10160*/  STSM.16.M88.4 [R84], R112 ;  /* 0x0000007054007844 */ /* 0x0007e20000000200 */
[----:B------:R-:W-:-:S02]  /*10170*/  MOV R88, R88 ;  /* 0x0000005800587202 */ /* 0x000fc40000000f00 */
[----:B------:R-:W-:Y:S02]  /*10180*/  F2FP.BF16.F32.PACK_AB R122, R125, R124 ;  /* 0x0000007c7d7a723e */ /* 0x000fe400000010ff */
[----:B------:R-:W-:Y:S02]  /*10190*/  F2FP.BF16.F32.PACK_AB R123, R127, R126 ;  /* 0x0000007e7f7b723e */ /* 0x000fe400000010ff */
[----:B------:R-:W-:Y:S02]  /*101a0*/  F2FP.BF16.F32.PACK_AB R129, R131, R130 ;  /* 0x000000828381723e */ /* 0x000fe400000010ff */
[----:B------:R-:W-:Y:S01]  /*101b0*/  F2FP.BF16.F32.PACK_AB R136, R137, R136 ;  /* 0x000000888988723e */ /* 0x000fe200000010ff */
[----:B------:R3:W-:Y:S01]  /*101c0*/  STSM.16.M88.4 [R88], R120 ;  /* 0x0000007858007844 */ /* 0x0007e20000000200 */
[----:B------:R-:W-:Y:S01]  /*101d0*/  ISETP.NE.U32.AND P0, PT, RZ, UR4, PT ;  /* 0x00000004ff007c0c */ /* 0x000fe2000bf05070 */
[----:B0-----:R-:W-:Y:S01]  /*101e0*/  IMAD.MOV.U32 R80, RZ, RZ, RZ ;  /* 0x000000ffff507224 */ /* 0x001fe200078e00ff */
[----:B------:R-:W-:-:S02]  /*101f0*/  IADD3 R6, P1, R205, UR4, RZ ;  /* 0x00000004cd067c10 */ /* 0x000fc4000ff3e0ff */
[----:B------:R-:W-:Y:S02]  /*10200*/  MOV R92, R92 ;  /* 0x0000005c005c7202 */ /* 0x000fe40000000f00 */
[----:B------:R-:W-:Y:S02]  /*10210*/  F2FP.BF16.F32.PACK_AB R130, R133, R132 ;  /* 0x000000848582723e */ /* 0x000fe400000010ff */
[----:B------:R-:W-:Y:S02]  /*10220*/  F2FP.BF16.F32.PACK_AB R131, R135, R134 ;  /* 0x000000868783723e */ /* 0x000fe400000010ff */
[----:B------:R-:W-:Y:S02]  /*10230*/  F2FP.BF16.F32.PACK_AB R137, R139, R138 ;  /* 0x0000008a8b89723e */ /* 0x000fe400000010ff */
[----:B------:R-:W-:Y:S01]  /*10240*/  F2FP.BF16.F32.PACK_AB R144, R145, R144 ;  /* 0x000000909190723e */ /* 0x000fe200000010ff */
[----:B------:R3:W-:Y:S01]  /*10250*/  STSM.16.M88.4 [R92], R128 ;  /* 0x000000805c007844 */ /* 0x0007e20000000200 */
[----:B------:R-:W-:-:S02]  /*10260*/  F2FP.BF16.F32.PACK_AB R138, R141, R140 ;  /* 0x0000008c8d8a723e */ /* 0x000fc400000010ff */
[----:B------:R-:W-:Y:S02]  /*10270*/  F2FP.BF16.F32.PACK_AB R139, R143, R142 ;  /* 0x0000008e8f8b723e */ /* 0x000fe400000010ff */
[----:B------:R-:W-:Y:S02]  /*10280*/  F2FP.BF16.F32.PACK_AB R145, R147, R146 ;  /* 0x000000929391723e */ /* 0x000fe400000010ff */
[----:B------:R-:W-:Y:S01]  /*10290*/  F2FP.BF16.F32.PACK_AB R146, R149, R148 ;  /* 0x000000949592723e */ /* 0x000fe200000010ff */
[----:B------:R3:W-:Y:S01]  /*102a0*/  STSM.16.M88.4 [R24], R136 ;  /* 0x0000008818007844 */ /* 0x0007e20000000200 */
        /* <DEDUP_REMOVED lines=61> */
[----:B---3--:R-:W-:Y:S06]  /*10680*/  @P6 BRA `(.L_x_8054) ;  /* 0x0000000000106947 */ /* 0x008fec0003800000 */
[----:B------:R-:W-:Y:S05]  /*10690*/  @!P0 BRA `(.L_x_8054) ;  /* 0x00000000000c8947 */ /* 0x000fea0003800000 */
[----:B------:R-:W3:Y:S04]  /*106a0*/  LDG.E R11, desc[UR40][R6.64] ;  /* 0x00000028060b7981 */ /* 0x000ee8000c1e1900 */
[----:B-----5:R-:W3:Y:S02]  /*106b0*/  LDG.E R0, desc[UR40][R6.64+0x4] ;  /* 0x0000042806007981 */ /* 0x020ee4000c1e1900 */
[----:B---3--:R-:W-:-:S07]  /*106c0*/  IMAD.IADD R0, R0, 0x1, -R11 ;  /* 0x0000000100007824 */ /* 0x008fce00078e0a0b */
.L_x_8054:
        /* <DEDUP_REMOVED lines=26> */
[----:B------:R-:W-:-:S02]  /*10870*/  LOP3.LUT R6, R15, R4, RZ, 0x3c, !PT ;  /* 0x000000040f067212 */ /* 0x000fc400078e3cff */
[----:B------:R-:W-:Y:S01]  /*10880*/  SHF.R.U64 R4, R7, 0x3, RZ ;  /* 0x0000000307047819 */ /* 0x000fe200000012ff */
[--C-:B------:R-:W-:Y:S01]  /*10890*/  IMAD.MOV.U32 R7, RZ, RZ, R5.reuse ;  /* 0x000000ffff077224 */ /* 0x100fe200078e0005 */
        /* <DEDUP_REMOVED lines=15> */
[--C-:B------:R-:W-:Y:S01]  /*10990*/  IMAD.IADD R35, R203, 0x1, R196.reuse ;  /* 0x00000001cb237824 */ /* 0x100fe200078e02c4 */
[----:B------:R-:W-:Y:S01]  /*109a0*/  ULDC.64 UR4, c[0x0][0xb90] ;  /* 0x0002e40000047ab9 */ /* 0x000fe20000000a00 */
[----:B------:R-:W-:Y:S02]  /*109b0*/  IMAD.IADD R30, R190, 0x1, R196 ;  /* 0x00000001be1e7824 */ /* 0x000fe400078e02c4 */
[----:B------:R-:W-:Y:S02]  /*109c0*/  IMAD R11, R82, UR4, RZ ;  /* 0x00000004520b7c24 */ /* 0x000fe4000f8e02ff */
[----:B------:R-:W-:-:S04]  /*109d0*/  IMAD.WIDE.U32 R4, R204, UR4, R80 ;  /* 0x00000004cc047c25 */ /* 0x000fc8000f8e0050 */
[----:B------:R-:W-:Y:S01]  /*109e0*/  IMAD R15, R204, UR5, R11 ;  /* 0x00000005cc0f7c24 */ /* 0x000fe2000f8e020b */
[----:B------:R-:W-:Y:S01]  /*109f0*/  ULDC.64 UR4, c[0x0][0xb98] ;  /* 0x0002e60000047ab9 */ /* 0x000fe20000000a00 */
[----:B------:R-:W-:Y:S02]  /*10a00*/  IMAD.MOV.U32 R11, RZ, RZ, R35 ;  /* 0x000000ffff0b7224 */ /* 0x000fe400078e0023 */
        /* <DEDUP_REMOVED lines=31> */
[----:B------:R-:W0:Y:S04]  /*10c00*/  SHFL.IDX PT, R5, R21, RZ, 0x1c1f ;  /* 0x001c1fff15057589 */ /* 0x000e2800000e0000 */
[----:B------:R-:W3:Y:S06]  /*10c10*/  SHFL.IDX PT, R11, R21, 0x1, 0x1c1f ;  /* 0x003c1f00150b7f89 */ /* 0x000eec00000e0000 */
[----:B0-----:R0:W-:Y:S04]  /*10c20*/  @!P1 ST.E desc[UR40][R4.64], R20 ;  /* 0x0000001404009985 */ /* 0x0011e8000c101928 */
[----:B---3--:R0:W-:Y:S02]  /*10c30*/  @!P0 ST.E desc[UR40][R10.64], R3 ;  /* 0x000000030a008985 */ /* 0x0081e4000c101928 */
.L_x_8055:
[----:B------:R-:W3:Y:S01]  /*10c40*/  LDC R85, c[0x0][0xbe8] ;  /* 0x0002fa00ff557b82 */ /* 0x000ee20000000800 */
[----:B------:R-:W-:Y:S01]  /*10c50*/  ULDC.64 UR4, c[0x0][0xaa0] ;  /* 0x0002a80000047ab9 */ /* 0x000fe20000000a00 */
[----:B0-----:R-:W5:Y:S01]  /*10c60*/  LD.E.128 R4, desc[UR40][R6.64] ;  /* 0x0000002806047980 */ /* 0x001f62000c101d00 */
[----:B------:R-:W-:-:S03]  /*10c70*/  IMAD R3, R81, UR4, RZ ;  /* 0x0000000451037c24 */ /* 0x000fc6000f8e02ff */
[----:B------:R-:W5:Y:S01]  /*10c80*/  LD.E.128 R8, desc[UR40][R8.64] ;  /* 0x0000002808087980 */ /* 0x000f62000c101d00 */
[C---:B------:R-:W-:Y:S01]  /*10c90*/  IMAD R3, R80.reuse, UR5, R3 ;  /* 0x0000000550037c24 */ /* 0x040fe2000f8e0203 */
[----:B------:R-:W0:Y:S01]  /*10ca0*/  LDC R88, c[0x0][0xac8] ;  /* 0x0002b200ff587b82 */ /* 0x000e220000000800 */
[----:B------:R-:W-:Y:S01]  /*10cb0*/  IMAD.WIDE.U32 R80, R80, UR4, RZ ;  /* 0x0000000450507c25 */ /* 0x000fe2000f8e00ff */
        /* <DEDUP_REMOVED lines=24> */
[-C--:B0-----:R-:W-:Y:S01]  /*10e40*/  ISETP.GE.AND P0, PT, R212, R88.reuse, PT ;  /* 0x00000058d400720c */ /* 0x081fe20003f06270 */
        /* <DEDUP_REMOVED lines=8> */
[----:B------:R-:W-:Y:S01]  /*10ed0*/  IMAD.SHL.U32 R83, R80, 0x2, RZ ;  /* 0x0000000250537824 */ /* 0x000fe200078e00ff */
[----:B----4-:R-:W-:Y:S01]  /*10ee0*/  @P1 SHF.R.U32.HI R3, RZ, R87, R24 ;  /* 0x00000057ff031219 */ /* 0x010fe20000011618 */
        /* <DEDUP_REMOVED lines=62> */
[----:B------:R-:W-:Y:S01]  /*112d0*/  SHF.R.S32.HI R96, RZ, 0x1f, R212 ;  /* 0x0000001fff607819 */ /* 0x000fe200000114d4 */
[----:B------:R-:W-:Y:S06]  /*112e0*/  @P1 BRA `(.L_x_8057) ;  /* 0x00000000007c1947 */ /* 0x000fec0003800000 */
[-C--:B------:R-:W-:Y:S02]  /*112f0*/  ISETP.GE.AND P1, PT, R212, R88.reuse, PT ;  /* 0x00000058d400720c */ /* 0x080fe40003f26270 */
[-C--:B------:R-:W-:Y:S02]  /*11300*/  ISETP.GE.AND P0, PT, R193, R88.reuse, PT ;  /* 0x00000058c100720c */ /* 0x080fe40003f06270 */
[-C--:B------:R-:W-:Y:S02]  /*11310*/  ISETP.GE.AND P5, PT, R211, R88.reuse, PT ;  /* 0x00000058d300720c */ /* 0x080fe40003fa6270 */
[----:B------:R-:W-:-:S07]  /*11320*/  ISETP.GE.AND P3, PT, R210, R88, PT ;  /* 0x00000058d200720c */ /* 0x000fce0003f66270 */
[C---:B---3--:R-:W-:Y:S02]  /*11330*/  @!P1 LEA R82, P2, R212.reuse, R80, 0x1 ;  /* 0x00000050d4529211 */ /* 0x048fe400078408ff */
[----:B----4-:R-:W-:Y:S02]  /*11340*/  @!P0 IMAD.WIDE R20, R193, 0x2, R80 ;  /* 0x00000002c1148825 */ /* 0x010fe400078e0250 */
        /* <DEDUP_REMOVED lines=12> */
[----:B---3--:R-:W-:-:S03]  /*11410*/  @!P2 LEA R4, P5, R209, R80, 0x1 ;  /* 0x00000050d104a211 */ /* 0x008fc600078a08ff */
[----:B------:R0:W-:Y:S01]  /*11420*/  @!P3 ST.E.128 desc[UR40][R86.64], R40 ;  /* 0x000000285600b985 */ /* 0x0001e2000c101d28 */
[-C--:B------:R-:W-:Y:S02]  /*11430*/  @!P1 LEA R6, P6, R208, R80.reuse, 0x1 ;  /* 0x00000050d0069211 */ /* 0x080fe400078c08ff */
[-C--:B----4-:R-:W-:Y:S02]  /*11440*/  @P0 LEA R12, P3, R222, R80.reuse, 0x1 ;  /* 0x00000050de0c0211 */ /* 0x090fe400078608ff */
        /* <DEDUP_REMOVED lines=9> */
.L_x_8057:
[----:B------:R-:W-:Y:S05]  /*114e0*/  BSYNC B1 ;  /* 0x0000000000017941 */ /* 0x000fea0003800000 */
.L_x_8056:
[----:B0-----:R-:W-:Y:S01]  /*114f0*/  VIADD R0, R196, 0x20 ;  /* 0x00000020c4007836 */ /* 0x001fe20000000000 */
[----:B-----5:R0:W0:Y:S04]  /*11500*/  SHFL.IDX PT, R7, R90, 0x1, 0x181f ;  /* 0x00381f005a077f89 */ /* 0x02002800000e0000 */
        /* <DEDUP_REMOVED lines=36> */
.L_x_8053:
[----:B------:R-:W-:Y:S01]  /*11750*/  ULDC.64 UR4, c[0x0][0xc00] ;  /* 0x0003000000047ab9 */ /* 0x000fe20000000a00 */
[----:B------:R-:W-:Y:S01]  /*11760*/  IMAD.MOV.U32 R3, RZ, RZ, RZ ;  /* 0x000000ffff037224 */ /* 0x000fe200078e00ff */
[----:B------:R-:W-:Y:S01]  /*11770*/  ISETP.NE.U32.AND P0, PT, RZ, UR4, PT ;  /* 0x00000004ff007c0c */ /* 0x000fe2000bf05070 */
[----:B------:R-:W4:Y:S01]  /*11780*/  S2R R8, SR_TID.X ;  /* 0x0000000000087919 */ /* 0x000f220000002100 */
[----:B------:R-:W-:Y:S01]  /*11790*/  IADD3 R4, P1, R205, UR4, RZ ;  /* 0x00000004cd047c10 */ /* 0x000fe2000ff3e0ff */
[----:B------:R-:W0:Y:S01]  /*117a0*/  LDC R21, c[0x0][0xbe8] ;  /* 0x0002fa00ff157b82 */ /* 0x000e220000000800 */
        /* <DEDUP_REMOVED lines=9> */
[----:B------:R-:W-:Y:S01]  /*11840*/  @P1 IADD3.X R7, R206, UR5, RZ, P2, !PT ;  /* 0x00000005ce071c10 */ /* 0x000fe200097fe4ff */
[----:B----4-:R-:W-:-:S04]  /*11850*/  VIADD R8, R8, 0xffffff80 ;  /* 0xffffff8008087836 */ /* 0x010fc80000000000 */
[----:B------:R4:W5:Y:S01]  /*11860*/  @P1 LDG.E R0, desc[UR40][R6.64] ;  /* 0x0000002806001981 */ /* 0x000962000c1e1900 */
[----:B------:R-:W-:Y:S01]  /*11870*/  ISETP.GE.AND P2, PT, R8, 0x40, PT ;  /* 0x000000400800780c */ /* 0x000fe20003f46270 */
[----:B------:R-:W-:-:S12]  /*11880*/  @P1 BRA `(.L_x_8059) ;  /* 0x0000000000101947 */ /* 0x000fd80003800000 */
[----:B------:R-:W-:Y:S05]  /*11890*/  @!P0 BRA `(.L_x_8059) ;  /* 0x00000000000c8947 */ /* 0x000fea0003800000 */
[----:B----4-:R-:W4:Y:S04]  /*118a0*/  LDG.E R7, desc[UR40][R4.64] ;  /* 0x0000002804077981 */ /* 0x010f28000c1e1900 */
[----:B-----5:R-:W4:Y:S02]  /*118b0*/  LDG.E R0, desc[UR40][R4.64+0x4] ;  /* 0x0000042804007981 */ /* 0x020f24000c1e1900 */
[----:B----4-:R-:W-:-:S07]  /*118c0*/  IMAD.IADD R0, R0, 0x1, -R7 ;  /* 0x0000000100007824 */ /* 0x010fce00078e0a07 */
.L_x_8059:
[----:B------:R-:W-:Y:S01]  /*118d0*/  BSSY B1, `(.L_x_8060) ;  /* 0x000002d000017945 */ /* 0x000fe20003800000 */
[----:B------:R-:W-:Y:S02]  /*118e0*/  SHF.R.S32.HI R12, RZ, 0x1f, R204 ;  /* 0x0000001fff0c7819 */ /* 0x000fe400000114cc */
[----:B------:R-:W-:Y:S02]  /*118f0*/  SEL R207, R207, RZ, !P0 ;  /* 0x000000ffcfcf7207 */ /* 0x000fe40004000000 */
[----:B------:R-:W-:Y:S02]  /*11900*/  SEL R219, R219, RZ, !P0 ;  /* 0x000000ffdbdb7207 */ /* 0x000fe40004000000 */
[----:B-----5:R-:W-:Y:S01]  /*11910*/  SHF.R.S32.HI R10, RZ, 0x1f, R3 ;  /* 0x0000001fff0a7819 */ /* 0x020fe20000011403 */
[----:B------:R-:W-:Y:S06]  /*11920*/  @P2 BRA `(.L_x_8061) ;  /* 0x00000000009c2947 */ /* 0x000fec0003800000 */
[----:B0-----:R-:W0:Y:S01]  /*11930*/  S2R R5, SR_TID.X ;  /* 0x0000000000057919 */ /* 0x001e220000002100 */
[----:B------:R-:W5:Y:S02]  /*11940*/  LDC R11, c[0x0][0xbe8] ;  /* 0x0002fa00ff0b7b82 */ /* 0x000f640000000800 */
[----:B-----5:R-:W-:Y:S01]  /*11950*/  IMAD R4, R0, R11, RZ ;  /* 0x0000000b00047224 */ /* 0x020fe200078e02ff */
        /* <DEDUP_REMOVED lines=8> */
[----:B----4-:R-:W-:Y:S02]  /*119e0*/  IMAD.MOV.U32 R7, RZ, RZ, R8 ;  /* 0x000000ffff077224 */ /* 0x010fe400078e0008 */
        /* <DEDUP_REMOVED lines=27> */
.L_x_8061:
[----:B------:R-:W-:Y:S05]  /*11ba0*/  BSYNC B1 ;  /* 0x0000000000017941 */ /* 0x000fea0003800000 */
.L_x_8060:
[----:B0-----:R-:W-:Y:S01]  /*11bb0*/  ISETP.NE.AND P0, PT, R21, 0x1, PT ;  /* 0x000000011500780c */ /* 0x001fe20003f05270 */
[----:B---3--:R-:W0:Y:S01]  /*11bc0*/  LDC R24, c[0x0][0xac8] ;  /* 0x0002b200ff187b82 */ /* 0x008e220000000800 */
[----:B------:R-:W-:Y:S01]  /*11bd0*/  ULDC.64 UR4, c[0x0][0xaa0] ;  /* 0x0002a80000047ab9 */ /* 0x000fe20000000a00 */
[----:B----4-:R-:W-:Y:S01]  /*11be0*/  IMAD R7, R217, 0x20, R218 ;  /* 0x00000020d9077824 */ /* 0x010fe200078e02da */
        /* <DEDUP_REMOVED lines=8> */
[----:B------:R-:W3:Y:S01]  /*11c70*/  @P0 LDC R9, c[0x0][0xbec] ;  /* 0x0002fb00ff090b82 */ /* 0x000ee20000000800 */
[----:B------:R-:W-:Y:S01]  /*11c80*/  IMAD.IADD R8, R196, 0x1, R7 ;  /* 0x00000001c4087824 */ /* 0x000fe200078e0207 */
[----:B------:R-:W-:Y:S01]  /*11c90*/  SHF.R.S32.HI R33, RZ, 0x1f, R211 ;  /* 0x0000001fff217819 */ /* 0x000fe200000114d3 */
[----:B------:R-:W-:Y:S01]  /*11ca0*/  IMAD.IADD R5, R5, 0x1, R3 ;  /* 0x0000000105057824 */ /* 0x000fe200078e0203 */
[----:B------:R-:W-:Y:S01]  /*11cb0*/  SHF.R.S32.HI R34, RZ, 0x1f, R212 ;  /* 0x0000001fff227819 */ /* 0x000fe200000114d4 */
[----:B------:R-:W-:-:S02]  /*11cc0*/  IMAD R3, R12, UR4, RZ ;  /* 0x000000040c037c24 */ /* 0x000fc4000f8e02ff */
[C---:B------:R-:W-:Y:S01]  /*11cd0*/  IMAD.WIDE.U32 R4, R204.reuse, UR4, R4 ;  /* 0x00000004cc047c25 */ /* 0x040fe2000f8e0004 */
[----:B------:R-:W4:Y:S03]  /*11ce0*/  @P0 LDC R11, c[0x0][0xbf0] ;  /* 0x0002fc00ff0b0b82 */ /* 0x000f260000000800 */
[----:B------:R-:W-:Y:S01]  /*11cf0*/  IMAD R3, R204, UR5, R3 ;  /* 0x00000005cc037c24 */ /* 0x000fe2000f8e0203 */
[-C--:B0-----:R-:W-:Y:S01]  /*11d00*/  ISETP.GE.AND P1, PT, R212, R24.reuse, PT ;  /* 0x00000018d400720c */ /* 0x081fe20003f26270 */
        /* <DEDUP_REMOVED lines=11> */
[----:B---3--:R-:W-:-:S04]  /*11dc0*/  @P0 IMAD.HI.U32 R6, R8, R9, RZ ;  /* 0x0000000908060227 */ /* 0x008fc800078e00ff */
[----:B------:R-:W-:Y:S02]  /*11dd0*/  IMAD.SHL.U32 R10, R10, 0x2, RZ ;  /* 0x000000020a0a7824 */ /* 0x000fe400078e00ff */
[----:B------:R-:W-:Y:S02]  /*11de0*/  IMAD.IADD R5, R5, 0x1, R3 ;  /* 0x0000000105057824 */ /* 0x000fe400078e0203 */
[----:B------:R-:W-:Y:S01]  /*11df0*/  IMAD.MOV.U32 R3, RZ, RZ, R8 ;  /* 0x000000ffff037224 */ /* 0x000fe200078e0008 */
[----:B----4-:R-:W-:Y:S01]  /*11e00*/  @P0 SHF.R.U32.HI R3, RZ, R11, R6 ;  /* 0x0000000bff030219 */ /* 0x010fe20000011606 */
[----:B------:R-:W-:Y:S01]  /*11e10*/  IMAD R29, R0, R21, RZ ;  /* 0x00000015001d7224 */ /* 0x000fe200078e02ff */
[----:B------:R-:W-:Y:S01]  /*11e20*/  LOP3.LUT R9, R10, 0x2, R7, 0xe2, !PT ;  /* 0x000000020a097812 */ /* 0x000fe200078ee207 */
[----:B------:R-:W-:Y:S01]  /*11e30*/  IMAD.IADD R196, R218, 0x1, R196 ;  /* 0x00000001dac47824 */ /* 0x000fe200078e02c4 */
        /* <DEDUP_REMOVED lines=36> */
[----:B------:R0:W3:Y:S03]  /*12080*/  SHFL.IDX PT, R6, R20, RZ, 0x181f ;  /* 0x00181fff14067589 */ /* 0x0000e600000e0000 */
[----:B------:R-:W-:Y:S01]  /*12090*/  LOP3.LUT R28, R21, R0, RZ, 0xfc, !PT ;  /* 0x00000000151c7212 */ /* 0x000fe200078efcff */
[----:B------:R0:W4:Y:S01]  /*120a0*/  SHFL.IDX PT, R7, R3, RZ, 0x181f ;  /* 0x00181fff03077589 */ /* 0x00012200000e0000 */
[----:B------:R-:W-:Y:S05]  /*120b0*/  @P0 BRA `(.L_x_8063) ;  /* 0x00000000007c0947 */ /* 0x000fea0003800000 */
[-C--:B------:R-:W-:Y:S02]  /*120c0*/  ISETP.GE.AND P2, PT, R212, R24.reuse, PT ;  /* 0x00000018d400720c */ /* 0x080fe40003f46270 */
[-C--:B------:R-:W-:Y:S02]  /*120d0*/  ISETP.GE.AND P1, PT, R193, R24.reuse, PT ;  /* 0x00000018c100720c */ /* 0x080fe40003f26270 */
[-C--:B------:R-:W-:Y:S02]  /*120e0*/  ISETP.GE.AND P5, PT, R211, R24.reuse, PT ;  /* 0x00000018d300720c */ /* 0x080fe40003fa6270 */
[----:B------:R-:W-:-:S07]  /*120f0*/  ISETP.GE.AND P3, PT, R210, R24, PT ;  /* 0x00000018d200720c */ /* 0x000fce0003f66270 */
[CC--:B---3--:R-:W-:Y:S02]  /*12100*/  @!P2 LEA R8, P0, R212.reuse, R6.reuse, 0x1 ;  /* 0x00000006d408a211 */ /* 0x0c8fe400078008ff */
[----:B----4-:R-:W-:Y:S02]  /*12110*/  @!P1 IMAD.WIDE R4, R193, 0x2, R6 ;  /* 0x00000002c1049825 */ /* 0x010fe400078e0206 */
        /* <DEDUP_REMOVED lines=12> */
[----:B---3--:R-:W-:-:S02]  /*121e0*/  @!P1 LEA R8, P6, R208, R6, 0x1 ;  /* 0x00000006d0089211 */ /* 0x008fc400078c08ff */
        /* <DEDUP_REMOVED lines=12> */
.L_x_8063:
[----:B------:R-:W-:Y:S05]  /*122b0*/  BSYNC B1 ;  /* 0x0000000000017941 */ /* 0x000fea0003800000 */
.L_x_8062:
[----:B------:R-:W-:Y:S01]  /*122c0*/  VIADD R0, R196, 0x20 ;  /* 0x00000020c4007836 */ /* 0x000fe20000000000 */
[----:B----4-:R4:W0:Y:S04]  /*122d0*/  SHFL.IDX PT, R7, R3, 0x1, 0x181f ;  /* 0x00381f0003077f89 */ /* 0x01082800000e0000 */
[----:B------:R-:W-:Y:S01]  /*122e0*/  ISETP.GE.AND P0, PT, R0, R29, PT ;  /* 0x0000001d0000720c */ /* 0x000fe20003f06270 */
[----:B---3--:R4:W3:-:S12]  /*122f0*/  SHFL.IDX PT, R6, R20, 0x1, 0x181f ;  /* 0x00381f0014067f89 */ /* 0x0088d800000e0000 */
[----:B----4-:R-:W-:Y:S05]  /*12300*/  @P0 BRA `(.L_x_8058) ;  /* 0x00000000007c0947 */ /* 0x010fea0003800000 */
[-C--:B------:R-:W-:Y:S02]  /*12310*/  ISETP.GE.AND P6, PT, R193, R24.reuse, PT ;  /* 0x00000018c100720c */ /* 0x080fe40003fc6270 */
[-C--:B------:R-:W-:Y:S02]  /*12320*/  ISETP.GE.AND P5, PT, R212, R24.reuse, PT ;  /* 0x00000018d400720c */ /* 0x080fe40003fa6270 */
[-C--:B------:R-:W-:Y:S02]  /*12330*/  ISETP.GE.AND P4, PT, R211, R24.reuse, PT ;  /* 0x00000018d300720c */ /* 0x080fe40003f86270 */
[-C--:B------:R-:W-:Y:S02]  /*12340*/  ISETP.GE.AND P3, PT, R210, R24.reuse, PT ;  /* 0x00000018d200720c */ /* 0x080fe40003f66270 */
[-C--:B------:R-:W-:Y:S02]  /*12350*/  ISETP.GE.AND P2, PT, R209, R24.reuse, PT ;  /* 0x00000018d100720c */ /* 0x080fe40003f46270 */
[----:B------:R-:W-:-:S03]  /*12360*/  ISETP.GE.AND P1, PT, R208, R24, PT ;  /* 0x00000018d000720c */ /* 0x000fc60003f26270 */
[----:B0--3--:R-:W-:Y:S02]  /*12370*/  @!P6 IMAD.WIDE R4, R193, 0x2, R6 ;  /* 0x00000002c104e825 */ /* 0x009fe400078e0206 */
        /* <DEDUP_REMOVED lines=12> */
[-C--:B0-----:R-:W-:Y:S02]  /*12440*/  @!P1 LEA R4, P5, R208, R6.reuse, 0x1 ;  /* 0x00000006d0049211 */ /* 0x081fe400078a08ff */
[-C--:B------:R-:W-:Y:S01]  /*12450*/  @!P2 LEA.HI.X R15, R209, R7.reuse, R31, 0x1, P4 ;  /* 0x00000007d10fa211 */ /* 0x080fe200020f0c1f */
[----:B------:R4:W-:Y:S01]  /*12460*/  @!P3 ST.E.128 desc[UR40][R12.64], RZ ;  /* 0x000000ff0c00b985 */ /* 0x0009e2000c101d28 */
[-C--:B------:R-:W-:Y:S02]  /*12470*/  @P0 LEA R20, P3, R222, R6.reuse, 0x1 ;  /* 0x00000006de140211 */ /* 0x080fe400078608ff */
        /* <DEDUP_REMOVED lines=8> */
.L_x_8058:
[----:B------:R-:W-:Y:S05]  /*12500*/  BSYNC B0 ;  /* 0x0000000000007941 */ /* 0x000fea0003800000 */
.L_x_8052:
[----:B------:R-:W-:Y:S02]  /*12510*/  ULDC UR4, c[0x0][0xc3c] ;  /* 0x00030f0000047ab9 */ /* 0x000fe40000000800 */
[----:B------:R-:W-:-:S13]  /*12520*/  ISETP.GE.AND P0, PT, R27, UR4, PT ;  /* 0x000000041b007c0c */ /* 0x000fda000bf06270 */
[----:B------:R-:W-:Y:S05]  /*12530*/  @!P0 BRA `(.L_x_8064) ;  /* 0xfffffeec002c8947 */ /* 0x000fea000383ffff */
[----:B------:R-:W-:Y:S05]  /*12540*/  BRA `(.L_x_7926) ;  /* 0x0000008c00e07947 */ /* 0x000fea0003800000 */
.L_x_7924:
        /* <DEDUP_REMOVED lines=18> */
.L_x_8065:
        /* <DEDUP_REMOVED lines=41> */
.L_x_8071:
        /* <DEDUP_REMOVED lines=12> */
.L_x_8070:
[----:B------:R-:W-:Y:S05]  /*129c0*/  BSYNC B0 ;  /* 0x0000000000007941 */ /* 0x000fea0003800000 */
.L_x_8069:
        /* <DEDUP_REMOVED lines=21> */
.L_x_8067:
        /* <DEDUP_REMOVED lines=20> */
.L_x_8072:
        /* <DEDUP_REMOVED lines=56> */
.L_x_8068:
[----:B------:R-:W-:Y:S02]  /*12fe0*/  IMAD.MOV.U32 R17, RZ, RZ, RZ ;  /* 0x000000ffff117224 */ /* 0x000fe400078e00ff */
[----:B------:R-:W-:Y:S02]  /*12ff0*/  IMAD.U32 R16, RZ, RZ, UR6 ;  /* 0x00000006ff107e24 */ /* 0x000fe4000f8e00ff */
[----:B------:R-:W-:-:S07]  /*13000*/  IMAD.MOV.U32 R18, RZ, RZ, RZ ;  /* 0x000000ffff127224 */ /* 0x000fce00078e00ff */
.L_x_8073:
[----:B------:R-:W-:-:S13]  /*13010*/  ISETP.NE.AND P0, PT, R0, RZ, PT ;  /* 0x000000ff0000720c */ /* 0x000fda0003f05270 */
[----:B------:R-:W1:Y:S01]  /*13020*/  @!P0 S2R R3, SR_CgaCtaId ;  /* 0x0000000000038919 */ /* 0x000e620000008800 */
[----:B------:R-:W-:-:S04]  /*13030*/  @!P0 MOV R0, 0x400 ;  /* 0x0000040000008802 */ /* 0x000fc80000000f00 */
[----:B-1----:R-:W-:-:S05]  /*13040*/  @!P0 LEA R0, R3, R0, 0x18 ;  /* 0x0000000003008211 */ /* 0x002fca00078ec0ff */
[----:B------:R1:W-:Y:S01]  /*13050*/  @!P0 STS.128 [R0+0x28cd0], R16 ;  /* 0x028cd01000008388 */ /* 0x0003e20000000c00 */
[----:B------:R-:W-:Y:S06]  /*13060*/  BAR.ARV 0x5, 0x180 ;  /* 0x0146000000007b1d */ /* 0x000fec0000002000 */
.L_x_8066:
        /* <DEDUP_REMOVED lines=25> */
[----:B------:R0:W-:Y:S04]  /*13200*/  STL [R1+0x4], R3 ;  /* 0x0000040301007387 */ /* 0x0001e80000100800 */
[----:B------:R0:W-:Y:S04]  /*13210*/  STL [R1+0x54], R2 ;  /* 0x0000540201007387 */ /* 0x0001e80000100800 */
[----:B------:R0:W-:Y:S04]  /*13220*/  STL [R1+0x3c], RZ ;  /* 0x00003cff01007387 */ /* 0x0001e80000100800 */
[----:B------:R0:W-:Y:S04]  /*13230*/  STL [R1+0x18], R0 ;  /* 0x0000180001007387 */ /* 0x0001e80000100800 */
[----:B------:R0:W-:Y:S04]  /*13240*/  STL [R1+0x10], RZ ;  /* 0x000010ff01007387 */ /* 0x0001e80000100800 */
[----:B------:R0:W-:Y:S04]  /*13250*/  STL [R1+0xc], RZ ;  /* 0x00000cff01007387 */ /* 0x0001e80000100800 */
[----:B------:R0:W-:Y:S02]  /*13260*/  STL [R1+0x1c], R0 ;  /* 0x00001c0001007387 */ /* 0x0001e40000100800 */
.L_x_8238:
[----:B01----:R-:W0:Y:S02]  /*13270*/  LDC.64 R2, c[0x0][0xc88] ;  /* 0x00032200ff027b82 */ /* 0x003e240000000a00 */
[----:B0-----:R-:W-:-:S05]  /*13280*/  IMAD.WIDE R2, R19, 0x4, R2 ;  /* 0x0000000413027825 */ /* 0x001fca00078e0202 */
[----:B--2---:R0:W2:Y:S01]  /*13290*/  LDG.E R13, desc[UR40][R2.64] ;  /* 0x00000028020d7981 */ /* 0x0040a2000c1e1900 */
[----:B------:R-:W-:Y:S05]  /*132a0*/  YIELD ;  /* 0x0000000000007946 */ /* 0x000fea0003800000 */
[----:B------:R-:W-:Y:S01]  /*132b0*/  ULDC.64 UR4, c[0x0][0xa28] ;  /* 0x00028a0000047ab9 */ /* 0x000fe20000000a00 */
[----:B------:R-:W-:Y:S01]  /*132c0*/  IMAD.MOV.U32 R10, RZ, RZ, RZ ;  /* 0x000000ffff0a7224 */ /* 0x000fe200078e00ff */
[----:B------:R-:W-:Y:S01]  /*132d0*/  ISETP.NE.U32.AND P0, PT, RZ, UR4, PT ;  /* 0x00000004ff007c0c */ /* 0x000fe2000bf05070 */
[----:B------:R-:W-:Y:S01]  /*132e0*/  ULDC.64 UR10, c[0x0][0xa18] ;  /* 0x00028600000a7ab9 */ /* 0x000fe20000000a00 */
[----:B0-----:R-:W-:Y:S01]  /*132f0*/  CS2R R2, SRZ ;  /* 0x0000000000027805 */ /* 0x001fe2000001ff00 */
        /* <DEDUP_REMOVED lines=17> */
[C---:B------:R-:W-:Y:S02]  /*13410*/  IADD3 R8, P5, R0.reuse, UR6, RZ ;  /* 0x0000000600087c10 */ /* 0x040fe4000ffbe0ff */
[----:B------:R-:W-:Y:S01]  /*13420*/  ISETP.NE.AND.EX P3, PT, RZ, UR11, PT, P3 ;  /* 0x0000000bff007c0c */ /* 0x000fe2000bf65330 */
[----:B------:R-:W-:Y:S01]  /*13430*/  STL [R1+0x20], R15 ;  /* 0x0000200f01007387 */ /* 0x000fe20000100800 */
[----:B------:R-:W-:Y:S02]  /*13440*/  ISETP.NE.U32.AND P0, PT, RZ, UR6, PT ;  /* 0x00000006ff007c0c */ /* 0x000fe4000bf05070 */
[----:B-1----:R-:W-:-:S02]  /*13450*/  IADD3 R4, P4, R0, UR4, RZ ;  /* 0x0000000400047c10 */ /* 0x002fc4000ff9e0ff */
[----:B------:R-:W-:Y:S02]  /*13460*/  ISETP.NE.U32.AND P1, PT, RZ, UR8, PT ;  /* 0x00000008ff007c0c */ /* 0x000fe4000bf25070 */
[C---:B------:R-:W-:Y:S02]  /*13470*/  IADD3.X R5, R15.reuse, UR5, RZ, P4, !PT ;  /* 0x000000050f057c10 */ /* 0x040fe4000a7fe4ff */
[----:B0-----:R-:W-:Y:S01]  /*13480*/  IADD3 R6, P4, R0, UR8, RZ ;  /* 0x0000000800067c10 */ /* 0x001fe2000ff9e0ff */
[----:B------:R-:W-:Y:S01]  /*13490*/  ULDC UR4, c[0x0][0x288] ;  /* 0x0000a20000047ab9 */ /* 0x000fe20000000800 */
[----:B------:R-:W-:Y:S01]  /*134a0*/  ISETP.NE.AND.EX P0, PT, RZ, UR7, PT, P0 ;  /* 0x00000007ff007c0c */ /* 0x000fe2000bf05300 */
[----:B------:R-:W2:Y:S01]  /*134b0*/  @P2 LDG.E R10, desc[UR40][R4.64] ;  /* 0x00000028040a2981 */ /* 0x000ea2000c1e1900 */
[----:B------:R-:W-:Y:S02]  /*134c0*/  IADD3.X R7, R15, UR9, RZ, P4, !PT ;  /* 0x000000090f077c10 */ /* 0x000fe4000a7fe4ff */
[----:B------:R-:W-:-:S02]  /*134d0*/  ISETP.NE.AND.EX P1, PT, RZ, UR9, PT, P1 ;  /* 0x00000009ff007c0c */ /* 0x000fc4000bf25310 */
[----:B------:R-:W-:-:S07]  /*134e0*/  IADD3.X R9, R15, UR7, RZ, P5, !PT ;  /* 0x000000070f097c10 */ /* 0x000fce000affe4ff */
[----:B------:R0:W5:Y:S04]  /*134f0*/  @P0 LDG.E R12, desc[UR40][R8.64] ;  /* 0x00000028080c0981 */ /* 0x000168000c1e1900 */
[----:B------:R0:W5:Y:S04]  /*13500*/  @P1 LDG.E R3, desc[UR40][R6.64] ;  /* 0x0000002806031981 */ /* 0x000168000c1e1900 */
[----:B--2---:R1:W-:Y:S02]  /*13510*/  STL [R1+0x34], R10 ;  /* 0x0000340a01007387 */ /* 0x0043e40000100800 */
[----:B-1----:R-:W-:Y:S01]  /*13520*/  @P3 IADD3 R10, P4, R0, UR10, RZ ;  /* 0x0000000a000a3c10 */ /* 0x002fe2000ff9e0ff */
[----:B------:R-:W-:Y:S01]  /*13530*/  IMAD.U32 R0, RZ, RZ, UR4 ;  /* 0x00000004ff007e24 */ /* 0x000fe2000f8e00ff */
[----:B------:R-:W-:-:S02]  /*13540*/  ULDC.64 UR4, c[0x0][0x418] ;  /* 0x0001060000047ab9 */ /* 0x000fc40000000a00 */
[----:B------:R-:W-:-:S05]  /*13550*/  @P3 IADD3.X R11, R15, UR11, RZ, P4, !PT ;  /* 0x0000000b0f0b3c10 */ /* 0x000fca000a7fe4ff */
        /* <DEDUP_REMOVED lines=10> */
[----:B-1----:R-:W-:Y:S02]  /*13600*/  IMAD.U32 R0, RZ, RZ, UR5 ;  /* 0x00000005ff007e24 */ /* 0x002fe4000f8e00ff */
[----:B------:R-:W-:Y:S01]  /*13610*/  IMAD.U32 R10, RZ, RZ, UR4 ;  /* 0x00000004ff0a7e24 */ /* 0x000fe2000f8e00ff */
[----:B0-----:R-:W-:Y:S06]  /*13620*/  @P3 BRA `(.L_x_8075) ;  /* 0x0000000000143947 */ /* 0x001fec0003800000 */
[----:B------:R-:W-:Y:S05]  /*13630*/  @!P2 BRA `(.L_x_8075) ;  /* 0x000000000010a947 */ /* 0x000fea0003800000 */
[----:B------:R-:W2:Y:S04]  /*13640*/  LDG.E R11, desc[UR40][R4.64] ;  /* 0x00000028040b7981 */ /* 0x000ea8000c1e1900 */
[----:B------:R-:W2:Y:S02]  /*13650*/  LDG.E R4, desc[UR40][R4.64+0x4] ;  /* 0x0000042804047981 */ /* 0x000ea4000c1e1900 */
[----:B--2--5:R-:W-:-:S05]  /*13660*/  IMAD.IADD R14, R4, 0x1, -R11 ;  /* 0x00000001040e7824 */ /* 0x024fca00078e0a0b */
[----:B------:R0:W-:Y:S02]  /*13670*/  STL [R1+0x38], R14 ;  /* 0x0000380e01007387 */ /* 0x0001e40000100800 */
.L_x_8075:
[----:B-----5:R-:W-:Y:S01]  /*13680*/  IMAD.IADD R4, R12, 0x1, R2 ;  /* 0x000000010c047824 */ /* 0x020fe200078e0202 */
[----:B------:R-:W-:Y:S01]  /*13690*/  ULDC.64 UR4, c[0x0][0xa20] ;  /* 0x0002880000047ab9 */ /* 0x000fe20000000a00 */
[----:B------:R1:W-:Y:S01]  /*136a0*/  STL [R1+0x14], R13 ;  /* 0x0000140d01007387 */ /* 0x0003e20000100800 */
[----:B------:R-:W-:-:S03]  /*136b0*/  ISETP.NE.U32.AND P2, PT, RZ, UR4, PT ;  /* 0x00000004ff007c0c */ /* 0x000fc6000bf45070 */
[----:B------:R1:W-:Y:S01]  /*136c0*/  STL [R1+0x24], R4 ;  /* 0x0000240401007387 */ /* 0x0003e20000100800 */
[----:B------:R-:W-:-:S13]  /*136d0*/  ISETP.NE.AND.EX P2, PT, RZ, UR5, PT, P2 ;  /* 0x00000005ff007c0c */ /* 0x000fda000bf45320 */
[----:B-1----:R-:W-:Y:S05]  /*136e0*/  @!P2 BRA `(.L_x_8076) ;  /* 0x000000000014a947 */ /* 0x002fea0003800000 */
[----:B------:R-:W2:Y:S02]  /*136f0*/  LDL R4, [R1] ;  /* 0x0000000001047983 */ /* 0x000ea40000100800 */
[----:B--2---:R-:W-:-:S04]  /*13700*/  IADD3 R10, P0, R4, UR4, RZ ;  /* 0x00000004040a7c10 */ /* 0x004fc8000ff1e0ff */
[----:B------:R-:W-:-:S05]  /*13710*/  IADD3.X R11, R15, UR5, RZ, P0, !PT ;  /* 0x000000050f0b7c10 */ /* 0x000fca00087fe4ff */
[----:B------:R1:W5:Y:S01]  /*13720*/  LDG.E R10, desc[UR40][R10.64] ;  /* 0x000000280a0a7981 */ /* 0x000362000c1e1900 */
[----:B------:R-:W-:Y:S05]  /*13730*/  BRA `(.L_x_8077) ;  /* 0x0000000000107947 */ /* 0x000fea0003800000 */
.L_x_8076:
[----:B------:R-:W-:Y:S05]  /*13740*/  @!P0 BRA `(.L_x_8077) ;  /* 0x00000000000c8947 */ /* 0x000fea0003800000 */
[----:B------:R-:W2:Y:S04]  /*13750*/  LDG.E R10, desc[UR40][R8.64] ;  /* 0x00000028080a7981 */ /* 0x000ea8000c1e1900 */
[----:B------:R-:W2:Y:S02]  /*13760*/  LDG.E R8, desc[UR40][R8.64+0x4] ;  /* 0x0000042808087981 */ /* 0x000ea4000c1e1900 */
[----:B--2---:R-:W-:-:S07]  /*13770*/  IMAD.IADD R10, R8, 0x1, -R10 ;  /* 0x00000001080a7824 */ /* 0x004fce00078e0a0a */
.L_x_8077:
[----:B-----5:R-:W-:Y:S01]  /*13780*/  IMAD.IADD R10, R10, 0x1, -R2 ;  /* 0x000000010a0a7824 */ /* 0x020fe200078e0a02 */
[----:B------:R-:W2:Y:S01]  /*13790*/  LDC R4, c[0x0][0x448] ;  /* 0x00011200ff047b82 */ /* 0x000ea20000000800 */
[----:B------:R-:W3:Y:S04]  /*137a0*/  @P1 LDG.E R2, desc[UR40][R6.64] ;  /* 0x0000002806021981 */ /* 0x000ee8000c1e1900 */
[----:B------:R-:W3:Y:S01]  /*137b0*/  @P1 LDG.E R6, desc[UR40][R6.64+0x4] ;  /* 0x0000042806061981 */ /* 0x000ee2000c1e1900 */
[----:B------:R-:W-:Y:S01]  /*137c0*/  BSSY B0, `(.L_x_8078) ;  /* 0x00001d2000007945 */ /* 0x000fe20003800000 */
[----:B--2---:R-:W-:-:S13]  /*137d0*/  ISETP.NE.AND P0, PT, R4, 0x1, PT ;  /* 0x000000010400780c */ /* 0x004fda0003f05270 */
[----:B------:R-:W2:Y:S01]  /*137e0*/  @P0 LDC R5, c[0x0][0x44c] ;  /* 0x00011300ff050b82 */ /* 0x000ea20000000800 */
[----:B---3--:R-:W-:-:S07]  /*137f0*/  @P1 IMAD.IADD R0, R6, 0x1, -R2 ;  /* 0x0000000106001824 */ /* 0x008fce00078e0a02 */
[----:B------:R-:W3:Y:S01]  /*13800*/  @P0 LDC R6, c[0x0][0x450] ;  /* 0x00011400ff060b82 */ /* 0x000ee20000000800 */
[----:B------:R-:W-:-:S04]  /*13810*/  IMAD.SHL.U32 R2, R17, 0x40, RZ ;  /* 0x0000004011027824 */ /* 0x000fc800078e00ff */
[----:B------:R-:W-:-:S04]  /*13820*/  VIADD R2, R2, 0x3f ;  /* 0x0000003f02027836 */ /* 0x000fc80000000000 */
[----:B--2---:R-:W-:-:S04]  /*13830*/  @P0 IMAD.HI.U32 R5, R2, R5, RZ ;  /* 0x0000000502050227 */ /* 0x004fc800078e00ff */
[----:B------:R-:W-:Y:S02]  /*13840*/  IMAD.MOV.U32 R4, RZ, RZ, R2 ;  /* 0x000000ffff047224 */ /* 0x000fe400078e0002 */
[----:B------:R-:W-:-:S05]  /*13850*/  IMAD.IADD R2, R10, 0x1, R0 ;  /* 0x000000010a027824 */ /* 0x000fca00078e0200 */
[C---:B------:R-:W-:Y:S02]  /*13860*/  IADD3 R21, R2.reuse, 0x40, -R14 ;  /* 0x0000004002157810 */ /* 0x040fe40007ffe80e */
[----:B---3--:R-:W-:Y:S01]  /*13870*/  @P0 SHF.R.U32.HI R4, RZ, R6, R5 ;  /* 0x00000006ff040219 */ /* 0x008fe20000011605 */
[----:B------:R-:W-:-:S04]  /*13880*/  VIADD R5, R2, 0x3f ;  /* 0x0000003f02057836 */ /* 0x000fc80000000000 */
[----:B------:R-:W-:Y:S01]  /*13890*/  IMAD.IADD R2, R21, 0x1, R4 ;  /* 0x0000000115027824 */ /* 0x000fe200078e0204 */
[----:B------:R-:W-:-:S04]  /*138a0*/  SHF.R.S32.HI R4, RZ, 0x1f, R5 ;  /* 0x0000001fff047819 */ /* 0x000fc80000011405 */
[----:B------:R-:W-:Y:S02]  /*138b0*/  LEA.HI R20, R4, R5, RZ, 0x6 ;  /* 0x0000000504147211 */ /* 0x000fe400078f30ff */
[----:B------:R-:W-:Y:S02]  /*138c0*/  SHF.R.S32.HI R4, RZ, 0x1f, R2 ;  /* 0x0000001fff047819 */ /* 0x000fe40000011402 */
[----:B------:R-:W-:Y:S02]  /*138d0*/  SHF.R.S32.HI R20, RZ, 0x6, R20 ;  /* 0x00000006ff147819 */ /* 0x000fe40000011414 */
[----:B------:R-:W-:-:S04]  /*138e0*/  LEA.HI R2, R4, R2, RZ, 0x6 ;  /* 0x0000000204027211 */ /* 0x000fc800078f30ff */
[----:B------:R-:W-:-:S04]  /*138f0*/  SHF.R.S32.HI R2, RZ, 0x6, R2 ;  /* 0x00000006ff027819 */ /* 0x000fc80000011402 */
[----:B------:R-:W-:-:S05]  /*13900*/  VIMNMX R2, R20, R2, PT ;  /* 0x0000000214027248 */ /* 0x000fca0003fe0100 */
[--C-:B------:R-:W-:Y:S02]  /*13910*/  IMAD R2, R2, 0x40, -R10.reuse ;  /* 0x0000004002027824 */ /* 0x100fe400078e0a0a */
[----:B------:R-:W-:-:S03]  /*13920*/  IMAD.MOV R10, RZ, RZ, -R10 ;  /* 0x000000ffff0a7224 */ /* 0x000fc600078e0a0a */
[----:B------:R-:W-:Y:S02]  /*13930*/  VIMNMX R0, R2, R0, PT ;  /* 0x0000000002007248 */ /* 0x000fe40003fe0100 */
[----:B------:R-:W-:-:S04]  /*13940*/  VIMNMX R2, RZ, R10, !PT ;  /* 0x0000000aff027248 */ /* 0x000fc80007fe0100 */
        /* <DEDUP_REMOVED lines=13> */
[----:B------:R-:W2:Y:S02]  /*13a20*/  S2R R4, SR_TID.X ;  /* 0x0000000000047919 */ /* 0x000ea40000002100 */
[----:B--2---:R-:W-:-:S04]  /*13a30*/  SHF.R.U32.HI R4, RZ, 0x5, R4 ;  /* 0x00000005ff047819 */ /* 0x004fc80000011604 */
[----:B------:R-:W-:-:S05]  /*13a40*/  LOP3.LUT R4, R4, 0x3, RZ, 0xc0, !PT ;  /* 0x0000000304047812 */ /* 0x000fca00078ec0ff */
[----:B0-----:R0:W2:Y:S02]  /*13a50*/  SHFL.IDX PT, R14, R4, RZ, 0x1f ;  /* 0x00001fff040e7589 */ /* 0x0010a400000e0000 */
.L_x_8282:
[----:B--2---:R-:W-:Y:S02]  /*13a60*/  ISETP.NE.AND P0, PT, R14, RZ, PT ;  /* 0x000000ff0e00720c */ /* 0x004fe40003f05270 */
[----:B------:R-:W-:-:S11]  /*13a70*/  PLOP3.LUT P6, PT, PT, PT, PT, 0x8, 0x0 ;  /* 0x000000000000781c */ /* 0x000fd60003fce170 */
[----:B------:R-:W-:Y:S05]  /*13a80*/  @P0 BRA `(.L_x_8081) ;  /* 0x00000000000c0947 */ /* 0x000fea0003800000 */
[----:B------:R-:W-:-:S03]  /*13a90*/  UMOV UR4, 0xffffffff ;  /* 0xffffffff00047882 */ /* 0x000fc60000000000 */
[----:B------:R-:W-:Y:S05]  /*13aa0*/  BRA.DIV UR4, `(.L_x_8082) ;  /* 0x0000008604ac7947 */ /* 0x000fea000b800000 */
[----:B------:R-:W-:-:S13]  /*13ab0*/  ELECT P6, URZ, PT ;  /* 0x00000000003f782f */ /* 0x000fda00038c0000 */
.L_x_8081:
        /* <DEDUP_REMOVED lines=10> */
.L_x_8285:
[----:B------:R-:W-:Y:S05]  /*13b60*/  BSYNC B1 ;  /* 0x0000000000017941 */ /* 0x000fea0003800000 */
.L_x_8083:
[----:B------:R-:W-:Y:S04]  /*13b70*/  BSSY B1, `(.L_x_8085) ;  /* 0x00000be000017945 */ /* 0x000fe80003800000 */
[----:B------:R-:W-:Y:S05]  /*13b80*/  @!P6 BRA `(.L_x_8086) ;  /* 0x0000000800f0e947 */ /* 0x000fea0003800000 */
        /* <DEDUP_REMOVED lines=11> */
.L_x_8286:
[----:B------:R-:W-:Y:S05]  /*13c40*/  BSYNC B2 ;  /* 0x0000000000027941 */ /* 0x000fea0003800000 */
.L_x_8087:
        /* <DEDUP_REMOVED lines=9> */
.L_x_8090:
[----:B------:R-:W-:Y:S05]  /*13ce0*/  BSYNC B2 ;  /* 0x0000000000027941 */ /* 0x000fea0003800000 */
.L_x_8089:
        /* <DEDUP_REMOVED lines=14> */
.L_x_8091:
        /* <DEDUP_REMOVED lines=13> */
.L_x_8287:
[----:B------:R-:W-:Y:S05]  /*13ea0*/  BSYNC B2 ;  /* 0x0000000000027941 */ /* 0x000fea0003800000 */
.L_x_8092:
[----:B------:R-:W-:Y:S01]  /*13eb0*/  BSSY B2, `(.L_x_8094) ;  /* 0x000000b000027945 */ /* 0x000fe20003800000 */
[----:B------:R-:W-:Y:S02]  /*13ec0*/  IMAD.MOV.U32 R10, RZ, RZ, 0x0 ;  /* 0x00000000ff0a7424 */ /* 0x000fe400078e00ff */
[----:B-1----:R-:W-:Y:S01]  /*13ed0*/  IMAD.MOV.U32 R11, RZ, RZ, 0x12f00000 ;  /* 0x12f00000ff0b7424 */ /* 0x002fe200078e00ff */
[----:B------:R-:W-:Y:S06]  /*13ee0*/  @P1 BRA `(.L_x_8095) ;  /* 0x00000000001c1947 */ /* 0x000fec0003800000 */
[----:B------:R-:W1:Y:S01]  /*13ef0*/  S2R R7, SR_TID.X ;  /* 0x0000000000077919 */ /* 0x000e620000002100 */
[----:B------:R-:W-:-:S04]  /*13f00*/  IMAD.MOV.U32 R6, RZ, RZ, 0x10000 ;  /* 0x00010000ff067424 */ /* 0x000fc800078e00ff */
[----:B------:R3:W-:Y:S01]  /*13f10*/  SYNCS.ARRIVE.TRANS64 RZ, [R5+URZ+0x28cb0], R6 ;  /* 0x028cb00605ff79a7 */ /* 0x0007e2000800003f */
[----:B-1----:R-:W-:-:S04]  /*13f20*/  LOP3.LUT R7, R7, 0x1f, RZ, 0xc0, !PT ;  /* 0x0000001f07077812 */ /* 0x002fc800078ec0ff */
[----:B------:R-:W-:-:S13]  /*13f30*/  ISETP.NE.AND P0, PT, R7, RZ, PT ;  /* 0x000000ff0700720c */ /* 0x000fda0003f05270 */
[----:B---3--:R-:W-:Y:S05]  /*13f40*/  @!P0 BRA `(.L_x_8095) ;  /* 0x0000000000048947 */ /* 0x008fea0003800000 */
[----:B------:R-:W-:Y:S01]  /*13f50*/  BPT.TRAP 0x1 ;  /* 0x000000040000795c */ /* 0x000fe20000300000 */
.L_x_8095:
[----:B------:R-:W-:Y:S05]  /*13f60*/  BSYNC B2 ;  /* 0x0000000000027941 */ /* 0x000fea0003800000 */
.L_x_8094:
[----:B------:R-:W3:Y:S04]  /*13f70*/  LDL R7, [R1+0x4] ;  /* 0x0000040001077983 */ /* 0x000ee80000100800 */
[----:B------:R-:W3:Y:S01]  /*13f80*/  LDL R6, [R1+0x10] ;  /* 0x0000100001067983 */ /* 0x000ee20000100800 */
[----:B------:R-:W-:Y:S01]  /*13f90*/  R2UR UR10, R12 ;  /* 0x000000000c0a72ca */ /* 0x000fe200000e0000 */
[----:B------:R-:W-:Y:S01]  /*13fa0*/  UIADD3 UR4, UP0, UR38, 0x670, URZ ;  /* 0x0000067026047890 */ /* 0x000fe2000ff1e03f */
[----:B------:R-:W-:Y:S01]  /*13fb0*/  R2UR UR6, R10 ;  /* 0x000000000a0672ca */ /* 0x000fe200000e0000 */
[----:B0-2---:R-:W-:Y:S01]  /*13fc0*/  VIADD R5, R5, 0x28cb0 ;  /* 0x00028cb005057836 */ /* 0x005fe20000000000 */
[----:B------:R-:W-:Y:S01]  /*13fd0*/  R2UR UR7, R11 ;  /* 0x000000000b0772ca */ /* 0x000fe200000e0000 */
[----:B------:R-:W-:Y:S01]  /*13fe0*/  UIADD3.X UR5, URZ, UR39, URZ, UP0, !UPT ;  /* 0x000000273f057290 */ /* 0x000fe200087fe43f */
[----:B------:R-:W-:Y:S01]  /*13ff0*/  PLOP3.LUT P0, PT, PT, PT, PT, 0x80, 0x0 ;  /* 0x000000000000781c */ /* 0x000fe20003f0f070 */
[----:B---3--:R-:W-:-:S04]  /*14000*/  IMAD R6, R6, 0x10000, R7 ;  /* 0x0001000006067824 */ /* 0x008fc800078e0207 */
[----:B------:R-:W-:-:S08]  /*14010*/  VIADD R7, R6, 0x400 ;  /* 0x0000040006077836 */ /* 0x000fd00000000000 */
.L_x_8096:
        /* <DEDUP_REMOVED lines=15> */
.L_x_8097:
        /* <DEDUP_REMOVED lines=15> */
.L_x_8098:
        /* <DEDUP_REMOVED lines=15> */
.L_x_8099:
        /* <DEDUP_REMOVED lines=15> */
.L_x_8100:
        /* <DEDUP_REMOVED lines=15> */
.L_x_8101:
        /* <DEDUP_REMOVED lines=15> */
.L_x_8102:
        /* <DEDUP_REMOVED lines=15> */
.L_x_8103:
        /* <DEDUP_REMOVED lines=10> */
.L_x_8086:
[----:B------:R-:W-:Y:S05]  /*14750*/  BSYNC B1 ;  /* 0x0000000000017941 */ /* 0x000fea0003800000 */
.L_x_8085:
        /* <DEDUP_REMOVED lines=13> */
.L_x_8123:
[----:B------:R-:W-:Y:S05]  /*14830*/  YIELD ;  /* 0x0000000000007946 */ /* 0x000fea0003800000 */
[----:B------:R-:W-:Y:S04]  /*14840*/  BSSY B1, `(.L_x_8104) ;  /* 0x00000bd000017945 */ /* 0x000fe80003800000 */
[----:B---3--:R-:W-:Y:S05]  /*14850*/  @!P6 BRA `(.L_x_8105) ;  /* 0x0000000800ece947 */ /* 0x008fea0003800000 */
[----:B------:R-:W3:Y:S04]  /*14860*/  LDL R8, [R1+0x4] ;  /* 0x0000040001087983 */ /* 0x000ee80000100800 */
[----:B--2---:R-:W3:Y:S04]  /*14870*/  LDL R5, [R1+0x10] ;  /* 0x0000100001057983 */ /* 0x004ee80000100800 */
[----:B------:R-:W2:Y:S01]  /*14880*/  LDL R6, [R1+0x1c] ;  /* 0x00001c0001067983 */ /* 0x000ea20000100800 */
[----:B------:R-:W-:Y:S01]  /*14890*/  BSSY B2, `(.L_x_8106) ;  /* 0x0000008000027945 */ /* 0x000fe20003800000 */
[----:B------:R-:W0:Y:S02]  /*148a0*/  S2R R7, SR_TID.X ;  /* 0x0000000000077919 */ /* 0x000e240000002100 */
[----:B0-----:R-:W-:-:S04]  /*148b0*/  LOP3.LUT R7, R7, 0x7f, RZ, 0xc0, !PT ;  /* 0x0000007f07077812 */ /* 0x001fc800078ec0ff */
[----:B------:R-:W-:Y:S01]  /*148c0*/  ISETP.NE.AND P2, PT, R7, RZ, PT ;  /* 0x000000ff0700720c */ /* 0x000fe20003f45270 */
[----:B---3--:R-:W-:Y:S01]  /*148d0*/  IMAD R5, R5, 0x8, R8 ;  /* 0x0000000805057824 */ /* 0x008fe200078e0208 */
[----:B--2---:R-:W-:-:S04]  /*148e0*/  SHF.L.U32 R6, R6, 0x1f, RZ ;  /* 0x0000001f06067819 */ /* 0x004fc800000006ff */
[----:B------:R-:W0:Y:S02]  /*148f0*/  SYNCS.PHASECHK.TRANS64.TRYWAIT P1, [R5+URZ+0x28ca0], R6 ;  /* 0x028ca006050075a7 */ /* 0x000e24000802017f */
[----:B0-----:R-:W-:Y:S05]  /*14900*/  @!P1 BRA `(.L_x_8107) ;  /* 0x0000007800749947 */ /* 0x001fea0003800000 */
.L_x_8288:
[----:B------:R-:W-:Y:S05]  /*14910*/  BSYNC B2 ;  /* 0x0000000000027941 */ /* 0x000fea0003800000 */
.L_x_8106:
        /* <DEDUP_REMOVED lines=9> */
.L_x_8109:
[----:B------:R-:W-:Y:S05]  /*149b0*/  BSYNC B2 ;  /* 0x0000000000027941 */ /* 0x000fea0003800000 */
.L_x_8108:
        /* <DEDUP_REMOVED lines=13> */
.L_x_8110:
        /* <DEDUP_REMOVED lines=13> */
.L_x_8289:
[----:B------:R-:W-:Y:S05]  /*14b60*/  BSYNC B2 ;  /* 0x0000000000027941 */ /* 0x000fea0003800000 */
.L_x_8111:
[----:B------:R-:W-:Y:S01]  /*14b70*/  BSSY B2, `(.L_x_8113) ;  /* 0x000000b000027945 */ /* 0x000fe20003800000 */
[----:B------:R-:W-:Y:S02]  /*14b80*/  IMAD.MOV.U32 R10, RZ, RZ, 0x0 ;  /* 0x00000000ff0a7424 */ /* 0x000fe400078e00ff */
[----:B-1----:R-:W-:Y:S01]  /*14b90*/  IMAD.MOV.U32 R11, RZ, RZ, 0x12f00000 ;  /* 0x12f00000ff0b7424 */ /* 0x002fe200078e00ff */
[----:B------:R-:W-:Y:S06]  /*14ba0*/  @P2 BRA `(.L_x_8114) ;  /* 0x00000000001c2947 */ /* 0x000fec0003800000 */
[----:B------:R-:W1:Y:S01]  /*14bb0*/  S2R R7, SR_TID.X ;  /* 0x0000000000077919 */ /* 0x000e620000002100 */
[----:B0-2---:R-:W-:-:S04]  /*14bc0*/  IMAD.MOV.U32 R6, RZ, RZ, 0x10000 ;  /* 0x00010000ff067424 */ /* 0x005fc800078e00ff */
[----:B------:R3:W-:Y:S01]  /*14bd0*/  SYNCS.ARRIVE.TRANS64 RZ, [R5+URZ+0x28cb0], R6 ;  /* 0x028cb00605ff79a7 */ /* 0x0007e2000800003f */
[----:B-1----:R-:W-:-:S04]  /*14be0*/  LOP3.LUT R7, R7, 0x1f, RZ, 0xc0, !PT ;  /* 0x0000001f07077812 */ /* 0x002fc800078ec0ff */
[----:B------:R-:W-:-:S13]  /*14bf0*/  ISETP.NE.AND P1, PT, R7, RZ, PT ;  /* 0x000000ff0700720c */ /* 0x000fda0003f25270 */
[----:B---3--:R-:W-:Y:S05]  /*14c00*/  @!P1 BRA `(.L_x_8114) ;  /* 0x0000000000049947 */ /* 0x008fea0003800000 */
[----:B------:R-:W-:Y:S01]  /*14c10*/  BPT.TRAP 0x1 ;  /* 0x000000040000795c */ /* 0x000fe20000300000 */
.L_x_8114:
[----:B------:R-:W-:Y:S05]  /*14c20*/  BSYNC B2 ;  /* 0x0000000000027941 */ /* 0x000fea0003800000 */
.L_x_8113:
[----:B------:R-:W3:Y:S04]  /*14c30*/  LDL R7, [R1+0x4] ;  /* 0x0000040001077983 */ /* 0x000ee80000100800 */
[----:B0-2---:R-:W3:Y:S01]  /*14c40*/  LDL R6, [R1+0x10] ;  /* 0x0000100001067983 */ /* 0x005ee20000100800 */
        /* <DEDUP_REMOVED lines=9> */
.L_x_8115:
        /* <DEDUP_REMOVED lines=15> */
.L_x_8116:
        /* <DEDUP_REMOVED lines=15> */
.L_x_8117:
        /* <DEDUP_REMOVED lines=15> */
.L_x_8118:
        /* <DEDUP_REMOVED lines=15> */
.L_x_8119:
        /* <DEDUP_REMOVED lines=15> */
.L_x_8120:
        /* <DEDUP_REMOVED lines=15> */
.L_x_8121:
        /* <DEDUP_REMOVED lines=15> */
.L_x_8122:
        /* <DEDUP_REMOVED lines=10> */
.L_x_8105:
[----:B------:R-:W-:Y:S05]  /*15410*/  BSYNC B1 ;  /* 0x0000000000017941 */ /* 0x000fea0003800000 */
.L_x_8104:
[----:B------:R-:W3:Y:S04]  /*15420*/  LDL.LU R9, [R1+0x10] ;  /* 0x0000100001097983 */ /* 0x000ee80000300800 */
[----:B--2---:R-:W2:Y:S01]  /*15430*/  LDL.LU R7, [R1+0x1c] ;  /* 0x00001c0001077983 */ /* 0x004ea20000300800 */
[C---:B------:R-:W-:Y:S01]  /*15440*/  ISETP.GT.AND P2, PT, R4.reuse, R2, PT ;  /* 0x000000020400720c */ /* 0x040fe20003f44270 */
[----:B------:R-:W-:Y:S02]  /*15450*/  VIADD R4, R4, 0xffffffff ;  /* 0xffffffff04047836 */ /* 0x000fe40000000000 */
[----:B---3--:R-:W-:-:S05]  /*15460*/  VIADD R5, R9, 0x1 ;  /* 0x0000000109057836 */ /* 0x008fca0000000000 */
[----:B------:R-:W-:-:S04]  /*15470*/  ISETP.NE.AND P1, PT, R5, 0x2, PT ;  /* 0x000000020500780c */ /* 0x000fc80003f25270 */
[----:B------:R-:W-:Y:S02]  /*15480*/  SEL R6, RZ, 0x1, P1 ;  /* 0x00000001ff067807 */ /* 0x000fe40000800000 */
[----:B------:R-:W-:Y:S02]  /*15490*/  SEL R5, R5, RZ, P1 ;  /* 0x000000ff05057207 */ /* 0x000fe40000800000 */
[----:B--2---:R-:W-:-:S05]  /*154a0*/  LOP3.LUT R7, R7, R6, RZ, 0x3c, !PT ;  /* 0x0000000607077212 */ /* 0x004fca00078e3cff */
[----:B------:R3:W-:Y:S04]  /*154b0*/  STL [R1+0x1c], R7 ;  /* 0x00001c0701007387 */ /* 0x0007e80000100800 */
[----:B------:R3:W-:Y:S01]  /*154c0*/  STL [R1+0x10], R5 ;  /* 0x0000100501007387 */ /* 0x0007e20000100800 */
[----:B------:R-:W-:Y:S05]  /*154d0*/  @P2 BRA `(.L_x_8123) ;  /* 0xfffffff000d42947 */ /* 0x000fea000383ffff */
.L_x_8079:
[----:B------:R-:W-:Y:S05]  /*154e0*/  BSYNC B0 ;  /* 0x0000000000007941 */ /* 0x000fea0003800000 */
.L_x_8078:
[----:B------:R-:W4:Y:S01]  /*154f0*/  LDC R0, c[0x0][0x448] ;  /* 0x00011200ff007b82 */ /* 0x000f220000000800 */
[----:B------:R-:W-:Y:S05]  /*15500*/  @!P0 WARPSYNC.ALL ;  /* 0x0000000000008948 */ /* 0x000fea0003800000 */
[----:B------:R-:W-:Y:S02]  /*15510*/  BSSY B7, `(.L_x_8124) ;  /* 0x00004fa000077945 */ /* 0x000fe40003800000 */
[----:B------:R-:W-:Y:S01]  /*15520*/  @!P0 BAR.SYNC.DEFER_BLOCKING 0xc, 0x180 ;  /* 0x0306000000008b1d */ /* 0x000fe20000010000 */
[----:B----4-:R-:W-:Y:S02]  /*15530*/  ISETP.NE.AND P1, PT, R0, 0x1, PT ;  /* 0x000000010000780c */ /* 0x010fe40003f25270 */
[----:B------:R-:W-:-:S11]  /*15540*/  LEA R0, R17, 0x3f, 0x6 ;  /* 0x0000003f11007811 */ /* 0x000fd600078e30ff */
[----:B------:R-:W4:Y:S08]  /*15550*/  @P1 LDC R2, c[0x0][0x44c] ;  /* 0x00011300ff021b82 */ /* 0x000f300000000800 */
[----:B------:R-:W5:Y:S01]  /*15560*/  @P1 LDC R3, c[0x0][0x450] ;  /* 0x00011400ff031b82 */ /* 0x000f620000000800 */
[----:B----4-:R-:W-:-:S05]  /*15570*/  @P1 IMAD.HI.U32 R2, R0, R2, RZ ;  /* 0x0000000200021227 */ /* 0x010fca00078e00ff */
[----:B-----5:R-:W-:-:S05]  /*15580*/  @P1 SHF.R.U32.HI R0, RZ, R3, R2 ;  /* 0x00000003ff001219 */ /* 0x020fca0000011602 */
[----:B------:R-:W-:-:S05]  /*15590*/  IMAD.IADD R0, R21, 0x1, R0 ;  /* 0x0000000115007824 */ /* 0x000fca00078e0200 */
[----:B------:R-:W-:-:S04]  /*155a0*/  SHF.R.S32.HI R2, RZ, 0x1f, R0 ;  /* 0x0000001fff027819 */ /* 0x000fc80000011400 */
[----:B------:R-:W-:-:S04]  /*155b0*/  LEA.HI R0, R2, R0, RZ, 0x6 ;  /* 0x0000000002007211 */ /* 0x000fc800078f30ff */
[----:B------:R-:W-:-:S04]  /*155c0*/  SHF.R.S32.HI R0, RZ, 0x6, R0 ;  /* 0x00000006ff007819 */ /* 0x000fc80000011400 */
[----:B------:R-:W-:-:S04]  /*155d0*/  VIMNMX R4, R20, R0, PT ;  /* 0x0000000014047248 */ /* 0x000fc80003fe0100 */
[----:B------:R-:W-:Y:S01]  /*155e0*/  ISETP.GT.AND P0, PT, R4, RZ, PT ;  /* 0x000000ff0400720c */ /* 0x000fe20003f04270 */
[----:B------:R4:W-:-:S12]  /*155f0*/  STL [R1+0x30], R4 ;  /* 0x0000300401007387 */ /* 0x0009d80000100800 */
[----:B----4-:R-:W-:Y:S05]  /*15600*/  @P0 BRA `(.L_x_8125) ;  /* 0x0000000000440947 */ /* 0x010fea0003800000 */
[----:B--23--:R-:W2:Y:S02]  /*15610*/  S2R R5, SR_TID.X ;  /* 0x0000000000057919 */ /* 0x00cea40000002100 */
[----:B--2---:R-:W-:-:S04]  /*15620*/  LOP3.LUT R5, R5, 0x7f, RZ, 0xc0, !PT ;  /* 0x0000007f05057812 */ /* 0x004fc800078ec0ff */
[----:B------:R-:W-:-:S13]  /*15630*/  ISETP.NE.AND P0, PT, R5, RZ, PT ;  /* 0x000000ff0500720c */ /* 0x000fda0003f05270 */
[----:B------:R-:W-:Y:S05]  /*15640*/  @P0 BRA `(.L_x_8126) ;  /* 0x0000004c00980947 */ /* 0x000fea0003800000 */
[----:B------:R-:W2:Y:S01]  /*15650*/  S2R R3, SR_LANEID ;  /* 0x0000000000037919 */ /* 0x000ea20000000000 */
[----:B------:R-:W-:Y:S02]  /*15660*/  VOTEU.ANY UR4, UPT, PT ;  /* 0x0000000000047886 */ /* 0x000fe400038e0100 */
[----:B------:R-:W2:Y:S08]  /*15670*/  FLO.U32 R0, UR4 ;  /* 0x0000000400007d00 */ /* 0x000eb000080e0000 */
[----:B------:R-:W3:Y:S01]  /*15680*/  POPC R5, UR4 ;  /* 0x0000000400057d09 */ /* 0x000ee20008000000 */
[----:B--2---:R-:W-:-:S02]  /*15690*/  ISETP.EQ.U32.AND P0, PT, R0, R3, PT ;  /* 0x000000030000720c */ /* 0x004fc40003f02070 */
[----:B------:R-:W3:Y:S11]  /*156a0*/  LDC.64 R2, c[0x0][0xc60] ;  /* 0x00031800ff027b82 */ /* 0x000ef60000000a00 */
[----:B---3--:R-:W2:Y:S01]  /*156b0*/  @P0 ATOMG.E.ADD.STRONG.GPU PT, R3, desc[UR40][R2.64], R5 ;  /* 0x00000005020309a8 */ /* 0x008ea200081ee1e8 */
[----:B------:R-:W3:Y:S02]  /*156c0*/  S2R R4, SR_LTMASK ;  /* 0x0000000000047919 */ /* 0x000ee40000003900 */
[----:B---3--:R-:W-:-:S04]  /*156d0*/  LOP3.LUT R4, R4, UR4, RZ, 0xc0, !PT ;  /* 0x0000000404047c12 */ /* 0x008fc8000f8ec0ff */
[----:B------:R-:W3:Y:S01]  /*156e0*/  POPC R7, R4 ;  /* 0x0000000400077309 */ /* 0x000ee20000000000 */
[----:B--2---:R-:W3:Y:S02]  /*156f0*/  SHFL.IDX PT, R0, R3, R0, 0x1f ;  /* 0x00001f0003007589 */ /* 0x004ee400000e0000 */
[----:B---3--:R-:W-:Y:S01]  /*15700*/  IADD3 R16, R0, UR36, R7 ;  /* 0x0000002400107c10 */ /* 0x008fe2000fffe007 */
[----:B------:R-:W-:Y:S06]  /*15710*/  BRA `(.L_x_8126) ;  /* 0x0000004c00647947 */ /* 0x000fec0003800000 */
.L_x_8125:
[----:B------:R-:W4:Y:S01]  /*15720*/  LDL R0, [R1+0x4] ;  /* 0x0000040001007983 */ /* 0x000f220000100800 */
[----:B------:R-:W-:Y:S01]  /*15730*/  BSSY B6, `(.L_x_8127) ;  /* 0x0000014000067945 */ /* 0x000fe20003800000 */
[----:B----4-:R-:W-:-:S05]  /*15740*/  VIADD R0, R0, 0x22400 ;  /* 0x0002240000007836 */ /* 0x010fca0000000000 */
[----:B------:R-:W-:-:S13]  /*15750*/  LOP3.LUT P0, RZ, R0, 0x3ff, RZ, 0xc0, !PT ;  /* 0x000003ff00ff7812 */ /* 0x000fda000780c0ff */
[----:B------:R-:W-:Y:S05]  /*15760*/  @!P0 BRA `(.L_x_8128) ;  /* 0x0000000000408947 */ /* 0x000fea0003800000 */
[----:B------:R-:W-:Y:S01]  /*15770*/  MOV R2, 0x0 ;  /* 0x0000000000027802 */ /* 0x000fe20000000f00 */
[----:B------:R-:W-:Y:S01]  /*15780*/  ULDC.64 UR6, c[0x4][0x118] ;  /* 0x0100460000067ab9 */ /* 0x000fe20000000a00 */
[----:B------:R-:W-:Y:S01]  /*15790*/  ULDC.64 UR8, c[0x4][0x120] ;  /* 0x0100480000087ab9 */ /* 0x000fe20000000a00 */
[----:B------:R-:W-:Y:S01]  /*157a0*/  ULDC.64 UR4, c[0x4][0x40] ;  /* 0x0100100000047ab9 */ /* 0x000fe20000000a00 */
[----:B------:R-:W-:Y:S02]  /*157b0*/  IMAD.U32 R4, RZ, RZ, UR6 ;  /* 0x00000006ff047e24 */ /* 0x000fe4000f8e00ff */
[----:B------:R-:W4:Y:S01]  /*157c0*/  LDC.64 R2, c[0x4][R2] ;  /* 0x0100000002027b82 */ /* 0x000f220000000a00 */
[----:B--23--:R-:W-:Y:S02]  /*157d0*/  IMAD.U32 R5, RZ, RZ, UR7 ;  /* 0x00000007ff057e24 */ /* 0x00cfe4000f8e00ff */
[----:B------:R-:W-:Y:S02]  /*157e0*/  IMAD.U32 R6, RZ, RZ, UR8 ;  /* 0x00000008ff067e24 */ /* 0x000fe4000f8e00ff */
[----:B------:R-:W-:-:S02]  /*157f0*/  IMAD.U32 R7, RZ, RZ, UR9 ;  /* 0x00000009ff077e24 */ /* 0x000fc4000f8e00ff */
[----:B------:R-:W-:Y:S02]  /*15800*/  IMAD.U32 R10, RZ, RZ, UR4 ;  /* 0x00000004ff0a7e24 */ /* 0x000fe4000f8e00ff */
[----:B-1----:R-:W-:Y:S02]  /*15810*/  IMAD.U32 R11, RZ, RZ, UR5 ;  /* 0x00000005ff0b7e24 */ /* 0x002fe4000f8e00ff */
[----:B------:R-:W-:Y:S02]  /*15820*/  IMAD.MOV.U32 R8, RZ, RZ, 0x70 ;  /* 0x00000070ff087424 */ /* 0x000fe400078e00ff */
[----:B------:R-:W-:Y:S02]  /*15830*/  IMAD.MOV.U32 R12, RZ, RZ, 0x1 ;  /* 0x00000001ff0c7424 */ /* 0x000fe400078e00ff */
[----:B------:R-:W-:-:S07]  /*15840*/  IMAD.MOV.U32 R13, RZ, RZ, RZ ;  /* 0x000000ffff0d7224 */ /* 0x000fce00078e00ff */
[----:B------:R-:W-:-:S07]  /*15850*/  LEPC R20, `(.L_x_8128) ;  /* 0x000000001014794e */ /* 0x000fce0000000000 */
[----:B0---4-:R-:W-:Y:S05]  /*15860*/  CALL.ABS.NOINC R2 ;  /* 0x0000000002007343 */ /* 0x011fea0003c00000 */
.L_x_8128:
[----:B------:R-:W-:Y:S05]  /*15870*/  BSYNC B6 ;  /* 0x0000000000067941 */ /* 0x000fea0003800000 */
.L_x_8127:
        /* <DEDUP_REMOVED lines=9> */
[----:B------:R4:W0:Y:S01]  /*15910*/  LDC.64 R2, c[0x4][R0] ;  /* 0x0100000000027b82 */ /* 0x0008220000000a00 */
[----:B------:R-:W-:Y:S02]  /*15920*/  IMAD.U32 R4, RZ, RZ, UR6 ;  /* 0x00000006ff047e24 */ /* 0x000fe4000f8e00ff */
[----:B--23--:R-:W-:Y:S02]  /*15930*/  IMAD.U32 R5, RZ, RZ, UR7 ;  /* 0x00000007ff057e24 */ /* 0x00cfe4000f8e00ff */
[----:B------:R-:W-:Y:S02]  /*15940*/  IMAD.U32 R6, RZ, RZ, UR8 ;  /* 0x00000008ff067e24 */ /* 0x000fe4000f8e00ff */
[----:B------:R-:W-:-:S02]  /*15950*/  IMAD.U32 R7, RZ, RZ, UR9 ;  /* 0x00000009ff077e24 */ /* 0x000fc4000f8e00ff */
[----:B------:R-:W-:Y:S02]  /*15960*/  IMAD.U32 R10, RZ, RZ, UR4 ;  /* 0x00000004ff0a7e24 */ /* 0x000fe4000f8e00ff */
[----:B-1----:R-:W-:Y:S02]  /*15970*/  IMAD.U32 R11, RZ, RZ, UR5 ;  /* 0x00000005ff0b7e24 */ /* 0x002fe4000f8e00ff */
[----:B------:R-:W-:Y:S02]  /*15980*/  IMAD.MOV.U32 R8, RZ, RZ, 0x70 ;  /* 0x00000070ff087424 */ /* 0x000fe400078e00ff */
[----:B------:R-:W-:Y:S02]  /*15990*/  IMAD.MOV.U32 R12, RZ, RZ, 0x1 ;  /* 0x00000001ff0c7424 */ /* 0x000fe400078e00ff */
[----:B----4-:R-:W-:-:S07]  /*159a0*/  IMAD.MOV.U32 R13, RZ, RZ, RZ ;  /* 0x000000ffff0d7224 */ /* 0x010fce00078e00ff */
[----:B------:R-:W-:-:S07]  /*159b0*/  LEPC R20, `(.L_x_8131) ;  /* 0x000000001014794e */ /* 0x000fce0000000000 */
[----:B0-----:R-:W-:Y:S05]  /*159c0*/  CALL.ABS.NOINC R2 ;  /* 0x0000000002007343 */ /* 0x001fea0003c00000 */
.L_x_8131:
        /* <DEDUP_REMOVED lines=16> */
.L_x_8130:
[----:B------:R-:W-:Y:S05]  /*15ad0*/  BSYNC B6 ;  /* 0x0000000000067941 */ /* 0x000fea0003800000 */
.L_x_8129:
[----:B------:R-:W4:Y:S01]  /*15ae0*/  LDL.LU R2, [R1] ;  /* 0x0000000001027983 */ /* 0x000f220000300800 */
[----:B------:R-:W-:-:S03]  /*15af0*/  ULDC.64 UR4, c[0x0][0x9f8] ;  /* 0x00027e0000047ab9 */ /* 0x000fc60000000a00 */
[----:B------:R-:W5:Y:S04]  /*15b00*/  LDL.LU R4, [R1+0x20] ;  /* 0x0000200001047983 */ /* 0x000f680000300800 */
[----:B--23--:R-:W2:Y:S01]  /*15b10*/  LDL R7, [R1+0x14] ;  /* 0x0000140001077983 */ /* 0x00cea20000100800 */
[----:B------:R-:W-:-:S03]  /*15b20*/  ISETP.NE.U32.AND P0, PT, RZ, UR4, PT ;  /* 0x00000004ff007c0c */ /* 0x000fc6000bf05070 */
[----:B------:R-:W3:Y:S01]  /*15b30*/  LDL R0, [R1+0x30] ;  /* 0x0000300001007983 */ /* 0x000ee20000100800 */
[----:B------:R-:W-:-:S13]  /*15b40*/  ISETP.NE.AND.EX P0, PT, RZ, UR5, PT, P0 ;  /* 0x00000005ff007c0c */ /* 0x000fda000bf05300 */
[----:B----4-:R-:W-:-:S04]  /*15b50*/  @P0 IADD3 R2, P1, R2, UR4, RZ ;  /* 0x0000000402020c10 */ /* 0x010fc8000ff3e0ff */
[----:B-----5:R-:W-:Y:S01]  /*15b60*/  @P0 IADD3.X R3, R4, UR5, RZ, P1, !PT ;  /* 0x0000000504030c10 */ /* 0x020fe20008ffe4ff */
[----:B------:R-:W-:-:S04]  /*15b70*/  ULDC.64 UR4, c[0x0][0xa08] ;  /* 0x0002820000047ab9 */ /* 0x000fc80000000a00 */
[----:B--2---:R2:W4:Y:S02]  /*15b80*/  @P0 LDG.E R7, desc[UR40][R2.64] ;  /* 0x0000002802070981 */ /* 0x004524000c1e1900 */
[----:B--2---:R-:W2:Y:S01]  /*15b90*/  LDC.64 R2, c[0x0][0x418] ;  /* 0x00010600ff027b82 */ /* 0x004ea20000000a00 */
[----:B---3--:R-:W-:Y:S01]  /*15ba0*/  VIADD R4, R0, 0xffffffff ;  /* 0xffffffff00047836 */ /* 0x008fe20000000000 */
[----:B----4-:R-:W-:Y:S01]  /*15bb0*/  SHF.R.S32.HI R8, RZ, 0x1f, R7 ;  /* 0x0000001fff087819 */ /* 0x010fe20000011407 */
        /* <DEDUP_REMOVED lines=10> */
[----:B0-----:R0:W2:Y:S02]  /*15c60*/  SHFL.IDX PT, R14, R5, RZ, 0x1f ;  /* 0x00001fff050e7589 */ /* 0x0010a400000e0000 */
.L_x_8292:
[----:B0-----:R-:W3:Y:S01]  /*15c70*/  LDL.LU R5, [R1+0x8] ;  /* 0x0000080001057983 */ /* 0x001ee20000300800 */
        /* <DEDUP_REMOVED lines=11> */
.L_x_8295:
[----:B------:R-:W-:Y:S05]  /*15d30*/  @!P6 BRA `(.L_x_8133) ;  /* 0x000000040014e947 */ /* 0x000fea0003800000 */
[----:B------:R-:W-:-:S04]  /*15d40*/  ISETP.NE.U32.AND P0, PT, R2, RZ, PT ;  /* 0x000000ff0200720c */ /* 0x000fc80003f05070 */
[----:B------:R-:W-:-:S13]  /*15d50*/  ISETP.NE.AND.EX P0, PT, R3, RZ, PT, P0 ;  /* 0x000000ff0300720c */ /* 0x000fda0003f05300 */
[----:B------:R-:W-:Y:S05]  /*15d60*/  @!P0 BRA `(.L_x_8135) ;  /* 0x0000000000548947 */ /* 0x000fea0003800000 */
[----:B------:R-:W2:Y:S01]  /*15d70*/  LDC R6, c[0x0][0x43c] ;  /* 0x00010f00ff067b82 */ /* 0x000ea20000000800 */
[----:B------:R-:W-:Y:S01]  /*15d80*/  IMAD.MOV.U32 R9, RZ, RZ, R4 ;  /* 0x000000ffff097224 */ /* 0x000fe200078e0004 */
[----:B------:R-:W-:-:S03]  /*15d90*/  ULDC.64 UR4, c[0x0][0x428] ;  /* 0x00010a0000047ab9 */ /* 0x000fc60000000a00 */
[----:B0-----:R-:W-:Y:S01]  /*15da0*/  IMAD.MOV.U32 R0, RZ, RZ, R9 ;  /* 0x000000ffff007224 */ /* 0x001fe200078e0009 */
[----:B--2---:R-:W-:-:S13]  /*15db0*/  ISETP.NE.AND P0, PT, R6, 0x1, PT ;  /* 0x000000010600780c */ /* 0x004fda0003f05270 */
        /* <DEDUP_REMOVED lines=16> */
.L_x_8135:
[----:B------:R-:W3:Y:S04]  /*15ec0*/  LDL R7, [R1+0x4] ;  /* 0x0000040001077983 */ /* 0x000ee80000100800 */
[----:B0-2---:R-:W3:Y:S04]  /*15ed0*/  LDL R0, [R1+0xc] ;  /* 0x00000c0001007983 */ /* 0x005ee80000100800 */
[----:B------:R-:W2:Y:S01]  /*15ee0*/  LDL R2, [R1+0x18] ;  /* 0x0000180001027983 */ /* 0x000ea20000100800 */
[----:B---3--:R-:W-:Y:S01]  /*15ef0*/  IMAD R0, R0, 0x8, R7 ;  /* 0x0000000800007824 */ /* 0x008fe200078e0207 */
[----:B--2---:R-:W-:-:S04]  /*15f00*/  SHF.L.U32 R2, R2, 0x1f, RZ ;  /* 0x0000001f02027819 */ /* 0x004fc800000006ff */
[----:B------:R-:W0:Y:S02]  /*15f10*/  SYNCS.PHASECHK.TRANS64.TRYWAIT P0, [R0+URZ+0x28c40], R2 ;  /* 0x028c4002000075a7 */ /* 0x000e24000800017f */
[----:B0-----:R-:W-:Y:S05]  /*15f20*/  @!P0 BRA `(.L_x_8136) ;  /* 0x0000006400688947 */ /* 0x001fea0003800000 */
.L_x_8296:
        /* <DEDUP_REMOVED lines=11> */
.L_x_8137:
        /* <DEDUP_REMOVED lines=27> */
.L_x_8133:
[----:B--2---:R-:W2:Y:S04]  /*16190*/  LDL R2, [R1+0x4] ;  /* 0x0000040001027983 */ /* 0x004ea80000100800 */
[----:B------:R-:W3:Y:S04]  /*161a0*/  LDL.LU R3, [R1+0x34] ;  /* 0x0000340001037983 */ /* 0x000ee80000300800 */
[----:B0-----:R-:W4:Y:S04]  /*161b0*/  LDL.LU R5, [R1+0x28] ;  /* 0x0000280001057983 */ /* 0x001f280000300800 */
        /* <DEDUP_REMOVED lines=39> */
[----:B0-----:R-:W-:Y:S05]  /*16430*/  CALL.ABS.NOINC R2 ;  /* 0x0000000002007343 */ /* 0x001fea0003c00000 */
.L_x_8139:
[----:B------:R-:W-:Y:S05]  /*16440*/  BSYNC B6 ;  /* 0x0000000000067941 */ /* 0x000fea0003800000 */
.L_x_8138:
[----:B------:R-:W3:Y:S01]  /*16450*/  LDL.LU R6, [R1+0x34] ;  /* 0x0000340001067983 */ /* 0x000ee20000300800 */
[----:B------:R-:W-:Y:S01]  /*16460*/  ULDC.64 UR4, c[0x0][0x2d8] ;  /* 0x0000b60000047ab9 */ /* 0x000fe20000000a00 */
[----:B------:R-:W0:Y:S01]  /*16470*/  LDC R7, c[0x0][0x448] ;  /* 0x00011200ff077b82 */ /* 0x000e220000000800 */
[----:B------:R-:W-:Y:S01]  /*16480*/  ULDC UR6, c[0x0][0x2b8] ;  /* 0x0000ae0000067ab9 */ /* 0x000fe20000000800 */
[----:B--2---:R-:W3:Y:S04]  /*16490*/  LDL.LU.64 R2, [R1+0x48] ;  /* 0x0000480001027983 */ /* 0x004ee80000300a00 */
[----:B------:R-:W2:Y:S04]  /*164a0*/  LDL.LU R0, [R1+0x40] ;  /* 0x0000400001007983 */ /* 0x000ea80000300800 */
[----:B------:R-:W4:Y:S04]  /*164b0*/  LDL.LU R4, [R1+0x50] ;  /* 0x0000500001047983 */ /* 0x000f280000300800 */
[----:B------:R-:W4:Y:S04]  /*164c0*/  LDL.LU R5, [R1+0x28] ;  /* 0x0000280001057983 */ /* 0x000f280000300800 */
[----:B------:R0:W5:Y:S02]  /*164d0*/  LDL R9, [R1+0x54] ;  /* 0x0000540001097983 */ /* 0x0001640000100800 */
[----:B0-----:R-:W-:Y:S01]  /*164e0*/  ISETP.NE.AND P0, PT, R7, 0x1, PT ;  /* 0x000000010700780c */ /* 0x001fe20003f05270 */
[----:B------:R-:W0:Y:S01]  /*164f0*/  S2R R10, SR_TID.X ;  /* 0x00000000000a7919 */ /* 0x000e220000002100 */
[----:B------:R-:W1:Y:S01]  /*16500*/  S2R R8, SR_TID.X ;  /* 0x0000000000087919 */ /* 0x000e620000002100 */
[----:B0-----:R-:W-:-:S05]  /*16510*/  IMAD.SHL.U32 R10, R10, 0x8, RZ ;  /* 0x000000080a0a7824 */ /* 0x001fca00078e00ff */
[----:B------:R-:W-:Y:S02]  /*16520*/  LOP3.LUT R10, R10, 0x38, RZ, 0xc0, !PT ;  /* 0x000000380a0a7812 */ /* 0x000fe400078ec0ff */
[----:B-1----:R-:W-:-:S04]  /*16530*/  LOP3.LUT R8, R8, 0x7f, RZ, 0xc0, !PT ;  /* 0x0000007f08087812 */ /* 0x002fc800078ec0ff */
[----:B------:R-:W-:Y:S01]  /*16540*/  SHF.R.U32.HI R8, RZ, 0x3, R8 ;  /* 0x00000003ff087819 */ /* 0x000fe20000011608 */
[----:B---3--:R-:W-:Y:S02]  /*16550*/  IMAD.MOV.U32 R3, RZ, RZ, R6 ;  /* 0x000000ffff037224 */ /* 0x008fe400078e0006 */
        /* <DEDUP_REMOVED lines=8> */
[----:B------:R-:W-:-:S04]  /*165e0*/  IMAD.WIDE.U32 R2, R5, UR4, R2 ;  /* 0x0000000405027c25 */ /* 0x000fc8000f8e0002 */
        /* <DEDUP_REMOVED lines=31> */
[----:B------:R-:W-:Y:S09]  /*167e0*/  BRA.DIV UR4, `(.L_x_8140) ;  /* 0x0000005e044c7947 */ /* 0x000ff2000b800000 */
        /* <DEDUP_REMOVED lines=34> */
.L_x_8305:
        /* <DEDUP_REMOVED lines=11> */
.L_x_8141:
        /* <DEDUP_REMOVED lines=19> */
.L_x_8306:
[----:B------:R-:W-:Y:S05]  /*16bf0*/  BSYNC B0 ;  /* 0x0000000000007941 */ /* 0x000fea0003800000 */
.L_x_8142:
[----:B0-----:R-:W2:Y:S01]  /*16c00*/  LDL R2, [R1+0x8] ;  /* 0x0000080001027983 */ /* 0x001ea20000100800 */
[----:B------:R-:W-:Y:S01]  /*16c10*/  BSSY B0, `(.L_x_8144) ;  /* 0x00000a2000007945 */ /* 0x000fe20003800000 */
[----:B--2---:R-:W-:-:S13]  /*16c20*/  LOP3.LUT P0, RZ, R2, 0x1, RZ, 0xc0, !PT ;  /* 0x0000000102ff7812 */ /* 0x004fda000780c0ff */
[----:B------:R-:W-:Y:S05]  /*16c30*/  @!P0 BRA `(.L_x_8145) ;  /* 0x00000008007c8947 */ /* 0x000fea0003800000 */
[----:B------:R-:W2:Y:S04]  /*16c40*/  LDL R5, [R1+0x4] ;  /* 0x0000040001057983 */ /* 0x000ea80000100800 */
        /* <DEDUP_REMOVED lines=10> */
.L_x_8307:
[----:B------:R-:W-:Y:S05]  /*16cf0*/  BSYNC B1 ;  /* 0x0000000000017941 */ /* 0x000fea0003800000 */
.L_x_8146:
        /* <DEDUP_REMOVED lines=9> */
.L_x_8149:
[----:B------:R-:W-:Y:S05]  /*16d90*/  BSYNC B1 ;  /* 0x0000000000017941 */ /* 0x000fea0003800000 */
.L_x_8148:
        /* <DEDUP_REMOVED lines=14> */
.L_x_8150:
        /* <DEDUP_REMOVED lines=16> */
.L_x_8151:
        /* <DEDUP_REMOVED lines=16> */
.L_x_8152:
        /* <DEDUP_REMOVED lines=16> */
.L_x_8153:
        /* <DEDUP_REMOVED lines=16> */
.L_x_8154:
        /* <DEDUP_REMOVED lines=16> */
.L_x_8155:
        /* <DEDUP_REMOVED lines=16> */
.L_x_8156:
        /* <DEDUP_REMOVED lines=16> */
.L_x_8157:
        /* <DEDUP_REMOVED lines=11> */
.L_x_8145:
[----:B------:R-:W-:Y:S05]  /*17630*/  BSYNC B0 ;  /* 0x0000000000007941 */ /* 0x000fea0003800000 */
.L_x_8144:
        /* <DEDUP_REMOVED lines=14> */
[----:B--2---:R-:W-:Y:S01]  /*17720*/  LOP3.LUT P2, RZ, R6, 0x1, RZ, 0xc0, !PT ;  /* 0x0000000106ff7812 */ /* 0x004fe2000784c0ff */
        /* <DEDUP_REMOVED lines=33> */
.L_x_8164:
[----:B-1----:R-:W2:Y:S01]  /*17940*/  LDL R2, [R1+0x4] ;  /* 0x0000040001027983 */ /* 0x002ea20000100800 */
[----:B------:R-:W-:Y:S01]  /*17950*/  BSSY B3, `(.L_x_8165) ;  /* 0x0000008000037945 */ /* 0x000fe20003800000 */
[----:B------:R-:W1:Y:S02]  /*17960*/  S2R R5, SR_TID.X ;  /* 0x0000000000057919 */ /* 0x000e640000002100 */
[----:B-1----:R-:W-:-:S04]  /*17970*/  LOP3.LUT R5, R5, 0x7f, RZ, 0xc0, !PT ;  /* 0x0000007f05057812 */ /* 0x002fc800078ec0ff */
[----:B------:R-:W-:Y:S01]  /*17980*/  ISETP.NE.AND P1, PT, R5, RZ, PT ;  /* 0x000000ff0500720c */ /* 0x000fe20003f25270 */
[----:B--2---:R-:W-:Y:S01]  /*17990*/  IMAD R3, R9, 0x8, R2 ;  /* 0x0000000809037824 */ /* 0x004fe200078e0202 */
[----:B------:R-:W-:-:S04]  /*179a0*/  SHF.L.U32 R2, R8, 0x1f, RZ ;  /* 0x0000001f08027819 */ /* 0x000fc800000006ff */
[----:B------:R-:W1:Y:S02]  /*179b0*/  SYNCS.PHASECHK.TRANS64.TRYWAIT P0, [R3+URZ+0x28c40], R2 ;  /* 0x028c4002030075a7 */ /* 0x000e64000800017f */
[----:B-1----:R-:W-:Y:S05]  /*179c0*/  @!P0 BRA `(.L_x_8166) ;  /* 0x0000005000488947 */ /* 0x002fea0003800000 */
.L_x_8308:
[----:B------:R-:W-:Y:S05]  /*179d0*/  BSYNC B3 ;  /* 0x0000000000037941 */ /* 0x000fea0003800000 */
.L_x_8165:
        /* <DEDUP_REMOVED lines=9> */
.L_x_8168:
[----:B------:R-:W-:Y:S05]  /*17a70*/  BSYNC B3 ;  /* 0x0000000000037941 */ /* 0x000fea0003800000 */
.L_x_8167:
        /* <DEDUP_REMOVED lines=14> */
.L_x_8169:
        /* <DEDUP_REMOVED lines=14> */
.L_x_8309:
[----:B------:R-:W-:Y:S05]  /*17c40*/  BSYNC B3 ;  /* 0x0000000000037941 */ /* 0x000fea0003800000 */
.L_x_8170:
        /* <DEDUP_REMOVED lines=11> */
.L_x_8173:
[----:B------:R-:W-:Y:S05]  /*17d00*/  BSYNC B3 ;  /* 0x0000000000037941 */ /* 0x000fea0003800000 */
.L_x_8172:
        /* <DEDUP_REMOVED lines=11> */
.L_x_8174:
        /* <DEDUP_REMOVED lines=16> */
.L_x_8175:
        /* <DEDUP_REMOVED lines=16> */
.L_x_8176:
        /* <DEDUP_REMOVED lines=16> */
.L_x_8177:
        /* <DEDUP_REMOVED lines=16> */
.L_x_8178:
        /* <DEDUP_REMOVED lines=16> */
.L_x_8179:
        /* <DEDUP_REMOVED lines=16> */
.L_x_8180:
        /* <DEDUP_REMOVED lines=16> */
.L_x_8181:
        /* <DEDUP_REMOVED lines=11> */
.L_x_8163:
[----:B------:R-:W-:Y:S05]  /*18570*/  BSYNC B1 ;  /* 0x0000000000017941 */ /* 0x000fea0003800000 */
.L_x_8162:
[----:B------:R-:W2:Y:S02]  /*18580*/  LDL.LU R5, [R1+0x30] ;  /* 0x0000300001057983 */ /* 0x000ea40000300800 */
[----:B--2---:R-:W-:-:S07]  /*18590*/  VIADD R0, R5, 0xfffffffd ;  /* 0xfffffffd05007836 */ /* 0x004fce0000000000 */
.L_x_8161:
[----:B------:R-:W-:Y:S05]  /*185a0*/  BSYNC B2 ;  /* 0x0000000000027941 */ /* 0x000fea0003800000 */
.L_x_8160:
[----:B------:R-:W-:-:S13]  /*185b0*/  ISETP.NE.AND P0, PT, R4, RZ, PT ;  /* 0x000000ff0400720c */ /* 0x000fda0003f05270 */
[----:B------:R-:W-:Y:S05]  /*185c0*/  @!P0 BRA `(.L_x_8159) ;  /* 0x0000001c00488947 */ /* 0x000fea0003800000 */
.L_x_8222:
[----:B------:R-:W2:Y:S04]  /*185d0*/  LDL R4, [R1+0x8] ;  /* 0x0000080001047983 */ /* 0x000ea80000100800 */
[----:B------:R-:W3:Y:S04]  /*185e0*/  LDL.LU R3, [R1+0xc] ;  /* 0x00000c0001037983 */ /* 0x000ee80000300800 */
[----:B------:R-:W4:Y:S01]  /*185f0*/  LDL.LU R2, [R1+0x18] ;  /* 0x0000180001027983 */ /* 0x000f220000300800 */
        /* <DEDUP_REMOVED lines=34> */
.L_x_8184:
[----:B0-----:R-:W2:Y:S01]  /*18820*/  LDL R2, [R1+0x4] ;  /* 0x0000040001027983 */ /* 0x001ea20000100800 */
[----:B------:R-:W-:Y:S01]  /*18830*/  BSSY B2, `(.L_x_8185) ;  /* 0x0000008000027945 */ /* 0x000fe20003800000 */
[----:B------:R-:W0:Y:S02]  /*18840*/  S2R R3, SR_TID.X ;  /* 0x0000000000037919 */ /* 0x000e240000002100 */
[----:B0-----:R-:W-:-:S04]  /*18850*/  LOP3.LUT R3, R3, 0x7f, RZ, 0xc0, !PT ;  /* 0x0000007f03037812 */ /* 0x001fc800078ec0ff */
[----:B------:R-:W-:Y:S01]  /*18860*/  ISETP.NE.AND P1, PT, R3, RZ, PT ;  /* 0x000000ff0300720c */ /* 0x000fe20003f25270 */
[----:B--2---:R-:W-:Y:S01]  /*18870*/  IMAD R4, R7, 0x8, R2 ;  /* 0x0000000807047824 */ /* 0x004fe200078e0202 */
[----:B------:R-:W-:-:S04]  /*18880*/  SHF.L.U32 R2, R6, 0x1f, RZ ;  /* 0x0000001f06027819 */ /* 0x000fc800000006ff */
[----:B------:R-:W0:Y:S02]  /*18890*/  SYNCS.PHASECHK.TRANS64.TRYWAIT P0, [R4+URZ+0x28c40], R2 ;  /* 0x028c4002040075a7 */ /* 0x000e24000800017f */
[----:B0-----:R-:W-:Y:S05]  /*188a0*/  @!P0 BRA `(.L_x_8186) ;  /* 0x0000004000b88947 */ /* 0x001fea0003800000 */
.L_x_8310:
[----:B------:R-:W-:Y:S05]  /*188b0*/  BSYNC B2 ;  /* 0x0000000000027941 */ /* 0x000fea0003800000 */
.L_x_8185:
        /* <DEDUP_REMOVED lines=9> */
.L_x_8188:
[----:B------:R-:W-:Y:S05]  /*18950*/  BSYNC B2 ;  /* 0x0000000000027941 */ /* 0x000fea0003800000 */
.L_x_8187:
        /* <DEDUP_REMOVED lines=13> */
.L_x_8189:
        /* <DEDUP_REMOVED lines=14> */
.L_x_8311:
[----:B------:R-:W-:Y:S05]  /*18b10*/  BSYNC B2 ;  /* 0x0000000000027941 */ /* 0x000fea0003800000 */
.L_x_8190:
        /* <DEDUP_REMOVED lines=11> */
.L_x_8193:
[----:B------:R-:W-:Y:S05]  /*18bd0*/  BSYNC B2 ;  /* 0x0000000000027941 */ /* 0x000fea0003800000 */
.L_x_8192:
        /* <DEDUP_REMOVED lines=10> */
.L_x_8194:
        /* <DEDUP_REMOVED lines=16> */
.L_x_8195:
        /* <DEDUP_REMOVED lines=16> */
.L_x_8196:
        /* <DEDUP_REMOVED lines=16> */
.L_x_8197:
        /* <DEDUP_REMOVED lines=16> */
.L_x_8198:
        /* <DEDUP_REMOVED lines=16> */
.L_x_8199:
        /* <DEDUP_REMOVED lines=16> */
.L_x_8200:
        /* <DEDUP_REMOVED lines=16> */
.L_x_8201:
        /* <DEDUP_REMOVED lines=11> */
.L_x_8183:
[----:B------:R-:W-:Y:S05]  /*19430*/  BSYNC B1 ;  /* 0x0000000000017941 */ /* 0x000fea0003800000 */
.L_x_8182:
[----:B------:R-:W2:Y:S01]  /*19440*/  LDL R2, [R1+0x8] ;  /* 0x0000080001027983 */ /* 0x000ea20000100800 */
[----:B------:R-:W-:Y:S01]  /*19450*/  VIADD R7, R7, 0x1 ;  /* 0x0000000107077836 */ /* 0x000fe20000000000 */
[----:B------:R-:W-:Y:S04]  /*19460*/  BSSY B1, `(.L_x_8202) ;  /* 0x00000e5000017945 */ /* 0x000fe80003800000 */
[----:B------:R-:W-:-:S04]  /*19470*/  ISETP.NE.AND P0, PT, R7, 0x2, PT ;  /* 0x000000020700780c */ /* 0x000fc80003f05270 */
[----:B0-----:R-:W-:Y:S02]  /*19480*/  SEL R9, R7, RZ, P0 ;  /* 0x000000ff07097207 */ /* 0x001fe40000000000 */
        /* <DEDUP_REMOVED lines=31> */
.L_x_8204:
        /* <DEDUP_REMOVED lines=9> */
.L_x_8312:
[----:B------:R-:W-:Y:S05]  /*19710*/  BSYNC B2 ;  /* 0x0000000000027941 */ /* 0x000fea0003800000 */
.L_x_8205:
        /* <DEDUP_REMOVED lines=9> */
.L_x_8208:
[----:B------:R-:W-:Y:S05]  /*197b0*/  BSYNC B2 ;  /* 0x0000000000027941 */ /* 0x000fea0003800000 */
.L_x_8207:
        /* <DEDUP_REMOVED lines=14> */
.L_x_8209:
        /* <DEDUP_REMOVED lines=14> */
.L_x_8313:
[----:B------:R-:W-:Y:S05]  /*19980*/  BSYNC B2 ;  /* 0x0000000000027941 */ /* 0x000fea0003800000 */
.L_x_8210:
        /* <DEDUP_REMOVED lines=11> */
.L_x_8213:
[----:B------:R-:W-:Y:S05]  /*19a40*/  BSYNC B2 ;  /* 0x0000000000027941 */ /* 0x000fea0003800000 */
.L_x_8212:
        /* <DEDUP_REMOVED lines=11> */
.L_x_8214:
        /* <DEDUP_REMOVED lines=16> */
.L_x_8215:
        /* <DEDUP_REMOVED lines=16> */
.L_x_8216:
        /* <DEDUP_REMOVED lines=16> */
.L_x_8217:
        /* <DEDUP_REMOVED lines=16> */
.L_x_8218:
        /* <DEDUP_REMOVED lines=16> */
.L_x_8219:
        /* <DEDUP_REMOVED lines=16> */
.L_x_8220:
        /* <DEDUP_REMOVED lines=16> */
.L_x_8221:
        /* <DEDUP_REMOVED lines=11> */
.L_x_8203:
[----:B------:R-:W-:Y:S05]  /*1a2b0*/  BSYNC B1 ;  /* 0x0000000000017941 */ /* 0x000fea0003800000 */
.L_x_8202:
[C---:B------:R-:W-:Y:S01]  /*1a2c0*/  ISETP.GT.AND P0, PT, R0.reuse, 0x1, PT ;  /* 0x000000010000780c */ /* 0x040fe20003f04270 */
[----:B------:R-:W-:-:S12]  /*1a2d0*/  VIADD R0, R0, 0xfffffffe ;  /* 0xfffffffe00007836 */ /* 0x000fd80000000000 */
[----:B------:R-:W-:Y:S05]  /*1a2e0*/  @P0 BRA `(.L_x_8222) ;  /* 0xffffffe000b80947 */ /* 0x000fea000383ffff */
.L_x_8159:
[----:B------:R-:W-:Y:S05]  /*1a2f0*/  BSYNC B0 ;  /* 0x0000000000007941 */ /* 0x000fea0003800000 */
.L_x_8158:
        /* <DEDUP_REMOVED lines=23> */
[----:B-1----:R-:W-:-:S07]  /*1a470*/  IADD3 R16, R4, UR36, R7 ;  /* 0x0000002404107c10 */ /* 0x002fce000fffe007 */
.L_x_8224:
[----:B------:R-:W-:Y:S05]  /*1a480*/  BSYNC B0 ;  /* 0x0000000000007941 */ /* 0x000fea0003800000 */
.L_x_8223:
[----:B------:R-:W-:-:S05]  /*1a490*/  SEL R0, R0, RZ, P0 ;  /* 0x000000ff00007207 */ /* 0x000fca0000000000 */
[----:B------:R2:W-:Y:S02]  /*1a4a0*/  STL [R1+0xc], R0 ;  /* 0x00000c0001007387 */ /* 0x0005e40000100800 */
.L_x_8126:
[----:B------:R-:W-:Y:S05]  /*1a4b0*/  BSYNC B7 ;  /* 0x0000000000077941 */ /* 0x000fea0003800000 */
.L_x_8124:
        /* <DEDUP_REMOVED lines=13> */
.L_x_8225:
        /* <DEDUP_REMOVED lines=13> */
[----:B------:R-:W-:Y:S01]  /*1a660*/  SHFL.IDX PT, R4, R16, 0x1, 0x1f ;  /* 0x00201f0010047f89 */ /* 0x000fe200000e0000 */
[C---:B------:R-:W-:Y:S02]  /*1a670*/  ISETP.GE.U32.AND P4, PT, R7.reuse, 0x8, PT ;  /* 0x000000080700780c */ /* 0x040fe40003f86070 */
[C---:B------:R-:W-:Y:S01]  /*1a680*/  ISETP.GE.U32.AND P5, PT, R7.reuse, 0x10, PT ;  /* 0x000000100700780c */ /* 0x040fe20003fa6070 */
[----:B-1----:R-:W-:Y:S02]  /*1a690*/  IMAD.MOV.U32 R2, RZ, RZ, RZ ;  /* 0x000000ffff027224 */ /* 0x002fe400078e00ff */
[----:B--2---:R-:W-:Y:S01]  /*1a6a0*/  @!P1 IMAD.MOV.U32 R2, RZ, RZ, R3 ;  /* 0x000000ffff029224 */ /* 0x004fe200078e0003 */
[----:B------:R-:W-:-:S04]  /*1a6b0*/  ISETP.NE.AND P1, PT, R7, RZ, PT ;  /* 0x000000ff0700720c */ /* 0x000fc80003f25270 */
[----:B0-----:R-:W0:Y:S02]  /*1a6c0*/  SHFL.UP PT, R14, R2, 0x1, RZ ;  /* 0x04200000020e7989 */ /* 0x001e2400000e00ff */
        /* <DEDUP_REMOVED lines=16> */
.L_x_8323:
[----:B------:R-:W-:Y:S02]  /*1a7d0*/  ULDC UR4, c[0x0][0xc38] ;  /* 0x00030e0000047ab9 */ /* 0x000fe40000000800 */
[----:B------:R-:W-:-:S04]  /*1a7e0*/  IMAD.U32 R5, RZ, RZ, UR4 ;  /* 0x00000004ff057e24 */ /* 0x000fc8000f8e00ff */
[----:B0-2---:R-:W-:-:S04]  /*1a7f0*/  IMAD R16, R16, R5, RZ ;  /* 0x0000000510107224 */ /* 0x005fc800078e02ff */
[----:B------:R-:W-:-:S05]  /*1a800*/  IMAD.IADD R4, R4, 0x1, R16 ;  /* 0x0000000104047824 */ /* 0x000fca00078e0210 */
[----:B-1----:R-:W-:-:S13]  /*1a810*/  ISETP.GT.AND P6, PT, R4, R0, PT ;  /* 0x000000000400720c */ /* 0x002fda0003fc4270 */
[----:B------:R-:W-:Y:S05]  /*1a820*/  @P6 BRA `(.L_x_8228) ;  /* 0x00000000009c6947 */ /* 0x000fea0003800000 */
.L_x_8233:
        /* <DEDUP_REMOVED lines=14> */
.L_x_8231:
[----:B------:R-:W-:Y:S05]  /*1a910*/  BSYNC B0 ;  /* 0x0000000000007941 */ /* 0x000fea0003800000 */
.L_x_8230:
        /* <DEDUP_REMOVED lines=18> */
.L_x_8331:
[----:B------:R-:W-:Y:S02]  /*1aa40*/  ULDC UR4, c[0x0][0xc38] ;  /* 0x00030e0000047ab9 */ /* 0x000fe40000000800 */
[----:B------:R-:W-:-:S04]  /*1aa50*/  IMAD.U32 R5, RZ, RZ, UR4 ;  /* 0x00000004ff057e24 */ /* 0x000fc8000f8e00ff */
[----:B-1----:R-:W-:-:S04]  /*1aa60*/  IMAD R16, R16, R5, RZ ;  /* 0x0000000510107224 */ /* 0x002fc800078e02ff */
[----:B------:R-:W-:-:S05]  /*1aa70*/  IMAD.IADD R4, R16, 0x1, R4 ;  /* 0x0000000110047824 */ /* 0x000fca00078e0204 */
[----:B------:R-:W-:-:S13]  /*1aa80*/  ISETP.GT.AND P6, PT, R4, R0, PT ;  /* 0x000000000400720c */ /* 0x000fda0003fc4270 */
[----:B------:R-:W-:Y:S05]  /*1aa90*/  @!P6 BRA `(.L_x_8233) ;  /* 0xfffffffc0064e947 */ /* 0x000fea000383ffff */
.L_x_8228:
        /* <DEDUP_REMOVED lines=8> */
.L_x_8335:
[----:B------:R-:W-:Y:S01]  /*1ab20*/  ISETP.NE.AND P0, PT, R4, RZ, PT ;  /* 0x000000ff0400720c */ /* 0x000fe20003f05270 */
[----:B------:R-:W-:-:S12]  /*1ab30*/  IMAD.MOV.U32 R4, RZ, RZ, RZ ;  /* 0x000000ffff047224 */ /* 0x000fd800078e00ff */
[----:B------:R-:W-:Y:S05]  /*1ab40*/  @!P0 BRA `(.L_x_8235) ;  /* 0x0000000000148947 */ /* 0x000fea0003800000 */
[----:B------:R-:W-:Y:S01]  /*1ab50*/  UMOV UR4, 0xffffffff ;  /* 0xffffffff00047882 */ /* 0x000fe20000000000 */
[----:B------:R-:W-:Y:S02]  /*1ab60*/  VIADD R12, R6, 0xffffffff ;  /* 0xffffffff060c7836 */ /* 0x000fe40000000000 */
[----:B------:R-:W-:Y:S05]  /*1ab70*/  BRA.DIV UR4, `(.L_x_8236) ;  /* 0x0000002a04987947 */ /* 0x000fea000b800000 */
[----:B0-----:R0:W3:Y:S02]  /*1ab80*/  SHFL.IDX PT, R3, R3, R12, 0x1f ;  /* 0x00001f0c03037589 */ /* 0x0010e400000e0000 */
.L_x_8338:
[----:B---3--:R-:W-:-:S07]  /*1ab90*/  IMAD.MOV.U32 R4, RZ, RZ, R3 ;  /* 0x000000ffff047224 */ /* 0x008fce00078e0003 */
.L_x_8235:
[----:B01----:R-:W0:Y:S01]  /*1aba0*/  LDC.64 R2, c[0x0][0xc90] ;  /* 0x00032400ff027b82 */ /* 0x003e220000000a00 */
[----:B------:R-:W-:-:S04]  /*1abb0*/  IMAD.IADD R19, R6, 0x1, R19 ;  /* 0x0000000106137824 */ /* 0x000fc800078e0213 */
[----:B0-----:R-:W-:-:S05]  /*1abc0*/  IMAD.WIDE R2, R19, 0x4, R2 ;  /* 0x0000000413027825 */ /* 0x001fca00078e0202 */
[----:B------:R-:W2:Y:S01]  /*1abd0*/  LDG.E R7, desc[UR40][R2.64] ;  /* 0x0000002802077981 */ /* 0x000ea2000c1e1900 */
        /* <DEDUP_REMOVED lines=62> */
.L_x_8229:
[----:B------:R-:W-:Y:S01]  /*1afc0*/  UMOV UR4, URZ ;  /* 0x0000003f00047c82 */ /* 0x000fe20008000000 */
[----:B------:R-:W-:Y:S01]  /*1afd0*/  UMOV UR5, URZ ;  /* 0x0000003f00057c82 */ /* 0x000fe20008000000 */
[----:B------:R-:W-:Y:S01]  /*1afe0*/  ULDC UR6, c[0x0][0xc3c] ;  /* 0x00030f0000067ab9 */ /* 0x000fe20000000800 */
[----:B------:R-:W-:Y:S02]  /*1aff0*/  IMAD.MOV.U32 R16, RZ, RZ, R0 ;  /* 0x000000ffff107224 */ /* 0x000fe400078e0000 */
[----:B------:R-:W-:Y:S02]  /*1b000*/  IMAD.U32 R17, RZ, RZ, UR4 ;  /* 0x00000004ff117e24 */ /* 0x000fe4000f8e00ff */
[----:B------:R-:W-:Y:S02]  /*1b010*/  IMAD.U32 R18, RZ, RZ, UR5 ;  /* 0x00000005ff127e24 */ /* 0x000fe4000f8e00ff */
[----:B------:R-:W-:-:S07]  /*1b020*/  IMAD.U32 R19, RZ, RZ, UR6 ;  /* 0x00000006ff137e24 */ /* 0x000fce000f8e00ff */
.L_x_8237:
        /* <DEDUP_REMOVED lines=12> */
.L_x_8226:
[----:B------:R-:W-:Y:S02]  /*1b0f0*/  ULDC UR4, c[0x0][0xc3c] ;  /* 0x00030f0000047ab9 */ /* 0x000fe40000000800 */
[----:B---3--:R-:W-:-:S13]  /*1b100*/  ISETP.GE.AND P0, PT, R19, UR4, PT ;  /* 0x0000000413007c0c */ /* 0x008fda000bf06270 */
[----:B------:R-:W-:Y:S05]  /*1b110*/  @!P0 BRA `(.L_x_8238) ;  /* 0xffffff8000548947 */ /* 0x000fea000383ffff */
[----:B------:R-:W-:Y:S05]  /*1b120*/  BSYNC B8 ;  /* 0x0000000000087941 */ /* 0x000fea0003800000 */
.L_x_8074:
        /* <DEDUP_REMOVED lines=12> */
.L_x_8339:
[----:B------:R-:W-:Y:S05]  /*1b1f0*/  BSYNC B0 ;  /* 0x0000000000007941 */ /* 0x000fea0003800000 */
.L_x_8239:
[----:B------:R-:W-:-:S03]  /*1b200*/  UMOV UR4, 0xffffffff ;  /* 0xffffffff00047882 */ /* 0x000fc60000000000 */
[----:B------:R-:W-:Y:S05]  /*1b210*/  BRA.DIV UR4, `(.L_x_8241) ;  /* 0x00000026042c7947 */ /* 0x000fea000b800000 */
[----:B------:R-:W1:Y:S02]  /*1b220*/  S2R R2, SR_TID.X ;  /* 0x0000000000027919 */ /* 0x000e640000002100 */
[----:B-1----:R-:W-:-:S04]  /*1b230*/  SHF.R.U32.HI R2, RZ, 0x5, R2 ;  /* 0x00000005ff027819 */ /* 0x002fc80000011602 */
[----:B------:R-:W-:-:S05]  /*1b240*/  LOP3.LUT R2, R2, 0x3, RZ, 0xc0, !PT ;  /* 0x0000000302027812 */ /* 0x000fca00078ec0ff */
[----:B------:R1:W2:Y:S02]  /*1b250*/  SHFL.IDX PT, R14, R2, RZ, 0x1f ;  /* 0x00001fff020e7589 */ /* 0x0002a400000e0000 */
.L_x_8342:
[----:B--2---:R-:W-:-:S13]  /*1b260*/  ISETP.NE.AND P0, PT, R14, RZ, PT ;  /* 0x000000ff0e00720c */ /* 0x004fda0003f05270 */
[----:B------:R-:W-:Y:S05]  /*1b270*/  @P0 BRA `(.L_x_7926) ;  /* 0x0000000000940947 */ /* 0x000fea0003800000 */
[----:B------:R-:W-:-:S03]  /*1b280*/  UMOV UR4, 0xffffffff ;  /* 0xffffffff00047882 */ /* 0x000fc60000000000 */
[----:B------:R-:W-:Y:S05]  /*1b290*/  BRA.DIV UR4, `(.L_x_8242) ;  /* 0x0000002604407947 */ /* 0x000fea000b800000 */
[----:B------:R-:W-:-:S13]  /*1b2a0*/  ELECT P6, URZ, PT ;  /* 0x00000000003f782f */ /* 0x000fda00038c0000 */
.L_x_8345:
[----:B------:R-:W-:Y:S05]  /*1b2b0*/  @!P6 BRA `(.L_x_7926) ;  /* 0x000000000084e947 */ /* 0x000fea0003800000 */
[----:B-1----:R-:W2:Y:S02]  /*1b2c0*/  LDL.LU R2, [R1+0x58] ;  /* 0x0000580001027983 */ /* 0x002ea40000300800 */
[----:B--2---:R-:W-:-:S04]  /*1b2d0*/  LOP3.LUT R2, R2, 0x2, RZ, 0xfc, !PT ;  /* 0x0000000202027812 */ /* 0x004fc800078efcff */
[----:B------:R-:W-:-:S13]  /*1b2e0*/  ISETP.NE.AND P2, PT, R2, 0x3, PT ;  /* 0x000000030200780c */ /* 0x000fda0003f45270 */
[----:B------:R-:W-:Y:S05]  /*1b2f0*/  @!P2 BRA `(.L_x_8243) ;  /* 0x000000000004a947 */ /* 0x000fea0003800000 */
[----:B------:R-:W-:Y:S01]  /*1b300*/  BPT.TRAP 0x1 ;  /* 0x000000040000795c */ /* 0x000fe20000300000 */
.L_x_8243:
        /* <DEDUP_REMOVED lines=14> */
.L_x_8346:
[----:B------:R-:W1:Y:S02]  /*1b3f0*/  SYNCS.PHASECHK.TRANS64.TRYWAIT P0, [R7+URZ], R2 ;  /* 0x00000002070075a7 */ /* 0x000e64000800017f */
[----:B-1----:R-:W-:Y:S05]  /*1b400*/  @!P0 BRA `(.L_x_8245) ;  /* 0x0000002400188947 */ /* 0x002fea0003800000 */
.L_x_8347:
[----:B------:R-:W-:Y:S05]  /*1b410*/  @!P2 BRA `(.L_x_8246) ;  /* 0x000000000004a947 */ /* 0x000fea0003800000 */
[----:B------:R-:W-:Y:S01]  /*1b420*/  BPT.TRAP 0x1 ;  /* 0x000000040000795c */ /* 0x000fe20000300000 */
.L_x_8246:
[----:B------:R-:W2:Y:S01]  /*1b430*/  LDL.LU R4, [R1+0xc] ;  /* 0x00000c0001047983 */ /* 0x000ea20000300800 */
[----:B------:R-:W-:-:S04]  /*1b440*/  VIADD R0, R0, 0x28c60 ;  /* 0x00028c6000007836 */ /* 0x000fc80000000000 */
[----:B--2---:R-:W-:-:S04]  /*1b450*/  IMAD R4, R4, 0x8, R0 ;  /* 0x0000000804047824 */ /* 0x004fc800078e0200 */
[----:B------:R-:W2:Y:S02]  /*1b460*/  SYNCS.PHASECHK.TRANS64.TRYWAIT P0, [R4+URZ], R5 ;  /* 0x00000005040075a7 */ /* 0x000ea4000800017f */
[----:B--2---:R-:W-:Y:S05]  /*1b470*/  @!P0 BRA `(.L_x_8247) ;  /* 0x0000002400108947 */ /* 0x004fea0003800000 */
.L_x_8348:
[----:B------:R-:W-:-:S07]  /*1b480*/  IMAD R3, R3, 0x8, R0 ;  /* 0x0000000803037824 */ /* 0x000fce00078e0200 */
.L_x_8248:
[----:B---3--:R3:W4:Y:S02]  /*1b490*/  SYNCS.PHASECHK.TRANS64.TRYWAIT P0, [R3+URZ], R2 ;  /* 0x00000002030075a7 */ /* 0x008724000800017f */
[----:B----4-:R-:W-:Y:S05]  /*1b4a0*/  @!P0 NANOSLEEP.SYNCS 0x989680 ;  /* 0x009896800000895d */ /* 0x010fea0003900000 */
[----:B------:R-:W4:Y:S02]  /*1b4b0*/  @!P0 SYNCS.PHASECHK.TRANS64 P0, [R3+URZ], R2 ;  /* 0x00000002030085a7 */ /* 0x000f24000800007f */
[----:B----4-:R-:W-:Y:S05]  /*1b4c0*/  @!P0 BRA `(.L_x_8248) ;  /* 0xfffffffc00f08947 */ /* 0x010fea000383ffff */
.L_x_7926:
[----:B------:R-:W-:Y:S05]  /*1b4d0*/  BSYNC B9 ;  /* 0x0000000000097941 */ /* 0x000fea0003800000 */
.L_x_7923:
[----:B------:R-:W-:Y:S05]  /*1b4e0*/  EXIT ;  /* 0x000000000000794d */ /* 0x000fea0003800000 */
.L_x_7942:
[----:B0-----:R0:W1:Y:S02]  /*1b4f0*/  SYNCS.PHASECHK.TRANS64.TRYWAIT P5, [R68+URZ+0x28c90], R71 ;  /* 0x028c9047440075a7 */ /* 0x00106400080a017f */
[----:B-1----:R-:W-:Y:S05]  /*1b500*/  @!P5 NANOSLEEP.SYNCS 0x989680 ;  /* 0x009896800000d95d */ /* 0x002fea0003900000 */
[----:B------:R-:W1:Y:S02]  /*1b510*/  @!P5 SYNCS.PHASECHK.TRANS64 P5, [R68+URZ+0x28c90], R71 ;  /* 0x028c90474400d5a7 */ /* 0x000e6400080a007f */
[----:B-1----:R-:W-:Y:S05]  /*1b520*/  @!P5 BRA `(.L_x_7942) ;  /* 0xfffffffc00f0d947 */ /* 0x002fea000383ffff */
[----:B------:R-:W-:Y:S05]  /*1b530*/  BRA `(.L_x_8249) ;  /* 0xfffffe7000907947 */ /* 0x000fea000383ffff */
.L_x_7952:
[----:B-1----:R1:W2:Y:S02]  /*1b540*/  SYNCS.PHASECHK.TRANS64.TRYWAIT P5, [R68+URZ+0x28c90], R71 ;  /* 0x028c9047440075a7 */ /* 0x0022a400080a017f */
[----:B--2---:R-:W-:Y:S05]  /*1b550*/  @!P5 NANOSLEEP.SYNCS 0x989680 ;  /* 0x009896800000d95d */ /* 0x004fea0003900000 */
[----:B------:R-:W2:Y:S02]  /*1b560*/  @!P5 SYNCS.PHASECHK.TRANS64 P5, [R68+URZ+0x28c90], R71 ;  /* 0x028c90474400d5a7 */ /* 0x000ea400080a007f */
[----:B--2---:R-:W-:Y:S05]  /*1b570*/  @!P5 BRA `(.L_x_7952) ;  /* 0xfffffffc00f0d947 */ /* 0x004fea000383ffff */
[----:B------:R-:W-:Y:S05]  /*1b580*/  BRA `(.L_x_8250) ;  /* 0xfffffe7c00107947 */ /* 0x000fea000383ffff */
.L_x_7957:
[----:B0-----:R0:W1:Y:S02]  /*1b590*/  SYNCS.PHASECHK.TRANS64.TRYWAIT P5, [R68+URZ+0x28c90], R71 ;  /* 0x028c9047440075a7 */ /* 0x00106400080a017f */
[----:B-1----:R-:W-:Y:S05]  /*1b5a0*/  @!P5 NANOSLEEP.SYNCS 0x989680 ;  /* 0x009896800000d95d */ /* 0x002fea0003900000 */
[----:B------:R-:W1:Y:S02]  /*1b5b0*/  @!P5 SYNCS.PHASECHK.TRANS64 P5, [R68+URZ+0x28c90], R71 ;  /* 0x028c90474400d5a7 */ /* 0x000e6400080a007f */
[----:B-1----:R-:W-:Y:S05]  /*1b5c0*/  @!P5 BRA `(.L_x_7957) ;  /* 0xfffffffc00f0d947 */ /* 0x002fea000383ffff */
[----:B------:R-:W-:Y:S05]  /*1b5d0*/  BRA `(.L_x_8251) ;  /* 0xfffffe8400447947 */ /* 0x000fea000383ffff */
.L_x_7961:
[----:B------:R0:W0:Y:S02]  /*1b5e0*/  SYNCS.PHASECHK.TRANS64.TRYWAIT P0, [R68+URZ+0x28cb0], R71 ;  /* 0x028cb047440075a7 */ /* 0x000024000800017f */
[----:B0-----:R-:W-:Y:S05]  /*1b5f0*/  @!P0 NANOSLEEP.SYNCS 0x989680 ;  /* 0x009896800000895d */ /* 0x001fea0003900000 */
[----:B------:R-:W0:Y:S02]  /*1b600*/  @!P0 SYNCS.PHASECHK.TRANS64 P0, [R68+URZ+0x28cb0], R71 ;  /* 0x028cb047440085a7 */ /* 0x000e24000800007f */
[----:B0-----:R-:W-:Y:S05]  /*1b610*/  @!P0 BRA `(.L_x_7961) ;  /* 0xfffffffc00f08947 */ /* 0x001fea000383ffff */
[----:B------:R-:W-:Y:S05]  /*1b620*/  BRA `(.L_x_8252) ;  /* 0xfffffe8400bc7947 */ /* 0x000fea000383ffff */
.L_x_7972:
[----:B-1----:R1:W2:Y:S02]  /*1b630*/  SYNCS.PHASECHK.TRANS64.TRYWAIT P1, [R20+URZ+0x28c50], R3 ;  /* 0x028c5003140075a7 */ /* 0x0022a4000802017f */
[----:B--2---:R-:W-:Y:S05]  /*1b640*/  @!P1 NANOSLEEP.SYNCS 0x989680 ;  /* 0x009896800000995d */ /* 0x004fea0003900000 */
[----:B------:R-:W2:Y:S02]  /*1b650*/  @!P1 SYNCS.PHASECHK.TRANS64 P1, [R20+URZ+0x28c50], R3 ;  /* 0x028c5003140095a7 */ /* 0x000ea4000802007f */
[----:B--2---:R-:W-:Y:S05]  /*1b660*/  @!P1 BRA `(.L_x_7972) ;  /* 0xfffffffc00f09947 */ /* 0x004fea000383ffff */
[----:B------:R-:W-:Y:S05]  /*1b670*/  BRA `(.L_x_8253) ;  /* 0xfffffe9400107947 */ /* 0x000fea000383ffff */
.L_x_7979:
[----:B-1----:R1:W2:Y:S02]  /*1b680*/  SYNCS.PHASECHK.TRANS64.TRYWAIT P2, [R3+URZ+0x28c50], R4 ;  /* 0x028c5004030075a7 */ /* 0x0022a4000804017f */
[----:B--2---:R-:W-:Y:S05]  /*1b690*/  @!P2 NANOSLEEP.SYNCS 0x989680 ;  /* 0x009896800000a95d */ /* 0x004fea0003900000 */
[----:B------:R-:W2:Y:S02]  /*1b6a0*/  @!P2 SYNCS.PHASECHK.TRANS64 P2, [R3+URZ+0x28c50], R4 ;  /* 0x028c50040300a5a7 */ /* 0x000ea4000804007f */
[----:B--2---:R-:W-:Y:S05]  /*1b6b0*/  @!P2 BRA `(.L_x_7979) ;  /* 0xfffffffc00f0a947 */ /* 0x004fea000383ffff */
[----:B------:R-:W-:Y:S05]  /*1b6c0*/  BRA `(.L_x_7978) ;  /* 0xfffffea000387947 */ /* 0x000fea000383ffff */
.L_x_7992:
        /* <DEDUP_REMOVED lines=8> */
.L_x_8255:
[----:B------:R-:W-:Y:S05]  /*1b750*/  BSYNC B1 ;  /* 0x0000000000017941 */ /* 0x000fea0003800000 */
.L_x_8254:
        /* <DEDUP_REMOVED lines=8> */
.L_x_8256:
[----:B------:R-:W-:Y:S02]  /*1b7e0*/  IMAD.MOV.U32 R13, RZ, RZ, R8 ;  /* 0x000000ffff0d7224 */ /* 0x000fe400078e0008 */
[----:B------:R-:W-:-:S07]  /*1b7f0*/  IMAD.MOV.U32 R0, RZ, RZ, R14 ;  /* 0x000000ffff007224 */ /* 0x000fce00078e000e */
[----:B------:R-:W-:Y:S05]  /*1b800*/  WARPSYNC.COLLECTIVE R15, `(.L_x_8257) ;  /* 0x000000000f087348 */ /* 0x000fea0003c00000 */
[----:B------:R0:W1:Y:S02]  /*1b810*/  SHFL.IDX P6, R14, R13, R12, R11 ;  /* 0x0000000c0d0e7389 */ /* 0x00006400000c000b */
[----:B01----:R-:W-:Y:S01]  /*1b820*/  ENDCOLLECTIVE ;  /* 0x000000000000791b */ /* 0x003fe20003800000 */
.L_x_8257:
[----:B------:R-:W-:Y:S02]  /*1b830*/  IMAD.MOV.U32 R13, RZ, RZ, R7 ;  /* 0x000000ffff0d7224 */ /* 0x000fe400078e0007 */
[----:B------:R-:W-:-:S07]  /*1b840*/  IMAD.MOV.U32 R5, RZ, RZ, R14 ;  /* 0x000000ffff057224 */ /* 0x000fce00078e000e */
[----:B------:R-:W-:Y:S05]  /*1b850*/  WARPSYNC.COLLECTIVE R15, `(.L_x_8258) ;  /* 0x000000000f087348 */ /* 0x000fea0003c00000 */
[----:B------:R0:W1:Y:S02]  /*1b860*/  SHFL.IDX P6, R14, R13, R12, R11 ;  /* 0x0000000c0d0e7389 */ /* 0x00006400000c000b */
[----:B01----:R-:W-:Y:S01]  /*1b870*/  ENDCOLLECTIVE ;  /* 0x000000000000791b */ /* 0x003fe20003800000 */
.L_x_8258:
[----:B------:R-:W-:Y:S05]  /*1b880*/  BRA `(.L_x_8259) ;  /* 0xfffffeb400e87947 */ /* 0x000fea000383ffff */
.L_x_7995:
        /* <DEDUP_REMOVED lines=8> */
.L_x_8261:
[----:B------:R-:W-:Y:S05]  /*1b910*/  BSYNC B1 ;  /* 0x0000000000017941 */ /* 0x000fea0003800000 */
.L_x_8260:
        /* <DEDUP_REMOVED lines=8> */
.L_x_8262:
[----:B------:R-:W-:Y:S02]  /*1b9a0*/  IMAD.MOV.U32 R13, RZ, RZ, R8 ;  /* 0x000000ffff0d7224 */ /* 0x000fe400078e0008 */
[----:B------:R-:W-:-:S07]  /*1b9b0*/  IMAD.MOV.U32 R0, RZ, RZ, R14 ;  /* 0x000000ffff007224 */ /* 0x000fce00078e000e */
[----:B------:R-:W-:Y:S05]  /*1b9c0*/  WARPSYNC.COLLECTIVE R15, `(.L_x_8263) ;  /* 0x000000000f087348 */ /* 0x000fea0003c00000 */
[----:B------:R0:W1:Y:S02]  /*1b9d0*/  SHFL.IDX P6, R14, R13, R12, R11 ;  /* 0x0000000c0d0e7389 */ /* 0x00006400000c000b */
[----:B01----:R-:W-:Y:S01]  /*1b9e0*/  ENDCOLLECTIVE ;  /* 0x000000000000791b */ /* 0x003fe20003800000 */
.L_x_8263:
[----:B------:R-:W-:Y:S02]  /*1b9f0*/  IMAD.MOV.U32 R13, RZ, RZ, R7 ;  /* 0x000000ffff0d7224 */ /* 0x000fe400078e0007 */
[----:B------:R-:W-:-:S07]  /*1ba00*/  IMAD.MOV.U32 R5, RZ, RZ, R14 ;  /* 0x000000ffff057224 */ /* 0x000fce00078e000e */
[----:B------:R-:W-:Y:S05]  /*1ba10*/  WARPSYNC.COLLECTIVE R15, `(.L_x_8264) ;  /* 0x000000000f087348 */ /* 0x000fea0003c00000 */
[----:B------:R0:W1:Y:S02]  /*1ba20*/  SHFL.IDX P6, R14, R13, R12, R11 ;  /* 0x0000000c0d0e7389 */ /* 0x00006400000c000b */
[----:B01----:R-:W-:Y:S01]  /*1ba30*/  ENDCOLLECTIVE ;  /* 0x000000000000791b */ /* 0x003fe20003800000 */
.L_x_8264:
[----:B------:R-:W-:Y:S05]  /*1ba40*/  BRA `(.L_x_8265) ;  /* 0xfffffeb800447947 */ /* 0x000fea000383ffff */
.L_x_7999:
[----:B0-----:R0:W1:Y:S02]  /*1ba50*/  SYNCS.PHASECHK.TRANS64.TRYWAIT P0, [R2+URZ+0x28c00], R35 ;  /* 0x028c0023020075a7 */ /* 0x001064000800017f */
[----:B-1----:R-:W-:Y:S05]  /*1ba60*/  @!P0 NANOSLEEP.SYNCS 0x989680 ;  /* 0x009896800000895d */ /* 0x002fea0003900000 */
[----:B------:R-:W1:Y:S02]  /*1ba70*/  @!P0 SYNCS.PHASECHK.TRANS64 P0, [R2+URZ+0x28c00], R35 ;  /* 0x028c0023020085a7 */ /* 0x000e64000800007f */
[----:B-1----:R-:W-:Y:S05]  /*1ba80*/  @!P0 BRA `(.L_x_7999) ;  /* 0xfffffffc00f08947 */ /* 0x002fea000383ffff */
[----:B------:R-:W-:Y:S05]  /*1ba90*/  BRA `(.L_x_8266) ;  /* 0xfffffebc00307947 */ /* 0x000fea000383ffff */
.L_x_8007:
        /* <DEDUP_REMOVED lines=8> */
.L_x_8268:
[----:B------:R-:W-:Y:S05]  /*1bb20*/  BSYNC B1 ;  /* 0x0000000000017941 */ /* 0x000fea0003800000 */
.L_x_8267:
        /* <DEDUP_REMOVED lines=8> */
.L_x_8269:
[----:B------:R-:W-:Y:S02]  /*1bbb0*/  IMAD.MOV.U32 R13, RZ, RZ, R7 ;  /* 0x000000ffff0d7224 */ /* 0x000fe400078e0007 */
[----:B------:R-:W-:-:S07]  /*1bbc0*/  IMAD.MOV.U32 R0, RZ, RZ, R14 ;  /* 0x000000ffff007224 */ /* 0x000fce00078e000e */
[----:B------:R-:W-:Y:S05]  /*1bbd0*/  WARPSYNC.COLLECTIVE R15, `(.L_x_8270) ;  /* 0x000000000f087348 */ /* 0x000fea0003c00000 */
[----:B------:R0:W1:Y:S02]  /*1bbe0*/  SHFL.IDX P6, R14, R13, R12, R11 ;  /* 0x0000000c0d0e7389 */ /* 0x00006400000c000b */
[----:B01----:R-:W-:Y:S01]  /*1bbf0*/  ENDCOLLECTIVE ;  /* 0x000000000000791b */ /* 0x003fe20003800000 */
.L_x_8270:
[----:B------:R-:W-:Y:S02]  /*1bc00*/  IMAD.MOV.U32 R10, RZ, RZ, R0 ;  /* 0x000000ffff0a7224 */ /* 0x000fe400078e0000 */
[----:B------:R-:W-:Y:S02]  /*1bc10*/  IMAD.MOV.U32 R13, RZ, RZ, R9 ;  /* 0x000000ffff0d7224 */ /* 0x000fe400078e0009 */
[----:B------:R-:W-:-:S07]  /*1bc20*/  IMAD.MOV.U32 R5, RZ, RZ, R14 ;  /* 0x000000ffff057224 */ /* 0x000fce00078e000e */
[----:B------:R-:W-:Y:S05]  /*1bc30*/  WARPSYNC.COLLECTIVE R15, `(.L_x_8271) ;  /* 0x000000000f087348 */ /* 0x000fea0003c00000 */
[----:B------:R0:W1:Y:S02]  /*1bc40*/  SHFL.IDX P6, R14, R13, R12, R11 ;  /* 0x0000000c0d0e7389 */ /* 0x00006400000c000b */
[----:B01----:R-:W-:Y:S01]  /*1bc50*/  ENDCOLLECTIVE ;  /* 0x000000000000791b */ /* 0x003fe20003800000 */
.L_x_8271:
[----:B------:R-:W-:Y:S01]  /*1bc60*/  IMAD.MOV.U32 R11, RZ, RZ, R3 ;  /* 0x000000ffff0b7224 */ /* 0x000fe200078e0003 */
[----:B------:R-:W-:Y:S06]  /*1bc70*/  BRA `(.L_x_8272) ;  /* 0xfffffec800847947 */ /* 0x000fec000383ffff */
.L_x_8010:
        /* <DEDUP_REMOVED lines=8> */
.L_x_8274:
[----:B------:R-:W-:Y:S05]  /*1bd00*/  BSYNC B1 ;  /* 0x0000000000017941 */ /* 0x000fea0003800000 */
.L_x_8273:
        /* <DEDUP_REMOVED lines=8> */
.L_x_8275:
[----:B------:R-:W-:Y:S02]  /*1bd90*/  IMAD.MOV.U32 R13, RZ, RZ, R7 ;  /* 0x000000ffff0d7224 */ /* 0x000fe400078e0007 */
[----:B------:R-:W-:-:S07]  /*1bda0*/  IMAD.MOV.U32 R0, RZ, RZ, R14 ;  /* 0x000000ffff007224 */ /* 0x000fce00078e000e */
[----:B------:R-:W-:Y:S05]  /*1bdb0*/  WARPSYNC.COLLECTIVE R15, `(.L_x_8276) ;  /* 0x000000000f087348 */ /* 0x000fea0003c00000 */
[----:B------:R0:W1:Y:S02]  /*1bdc0*/  SHFL.IDX P6, R14, R13, R12, R11 ;  /* 0x0000000c0d0e7389 */ /* 0x00006400000c000b */
[----:B01----:R-:W-:Y:S01]  /*1bdd0*/  ENDCOLLECTIVE ;  /* 0x000000000000791b */ /* 0x003fe20003800000 */
.L_x_8276:
[----:B------:R-:W-:Y:S02]  /*1bde0*/  IMAD.MOV.U32 R13, RZ, RZ, R9 ;  /* 0x000000ffff0d7224 */ /* 0x000fe400078e0009 */
[----:B------:R-:W-:-:S07]  /*1bdf0*/  IMAD.MOV.U32 R7, RZ, RZ, R14 ;  /* 0x000000ffff077224 */ /* 0x000fce00078e000e */
[----:B------:R-:W-:Y:S05]  /*1be00*/  WARPSYNC.COLLECTIVE R15, `(.L_x_8277) ;  /* 0x000000000f087348 */ /* 0x000fea0003c00000 */
[----:B------:R0:W1:Y:S02]  /*1be10*/  SHFL.IDX P6, R14, R13, R12, R11 ;  /* 0x0000000c0d0e7389 */ /* 0x00006400000c000b */
[----:B01----:R-:W-:Y:S01]  /*1be20*/  ENDCOLLECTIVE ;  /* 0x000000000000791b */ /* 0x003fe20003800000 */
.L_x_8277:
[----:B------:R-:W-:Y:S02]  /*1be30*/  IMAD.MOV.U32 R12, RZ, RZ, R0 ;  /* 0x000000ffff0c7224 */ /* 0x000fe400078e0000 */
[----:B------:R-:W-:Y:S01]  /*1be40*/  IMAD.MOV.U32 R13, RZ, RZ, R3 ;  /* 0x000000ffff0d7224 */ /* 0x000fe200078e0003 */
[----:B------:R-:W-:Y:S06]  /*1be50*/  BRA `(.L_x_8278) ;  /* 0xfffffec800a87947 */ /* 0x000fec000383ffff */
.L_x_8014:
[----:B0-----:R0:W1:Y:S02]  /*1be60*/  SYNCS.PHASECHK.TRANS64.TRYWAIT P1, [R2+URZ+0x28c00], R3 ;  /* 0x028c0003020075a7 */ /* 0x001064000802017f */
[----:B-1----:R-:W-:Y:S05]  /*1be70*/  @!P1 NANOSLEEP.SYNCS 0x989680 ;  /* 0x009896800000995d */ /* 0x002fea0003900000 */
[----:B------:R-:W1:Y:S02]  /*1be80*/  @!P1 SYNCS.PHASECHK.TRANS64 P1, [R2+URZ+0x28c00], R3 ;  /* 0x028c0003020095a7 */ /* 0x000e64000802007f */
[----:B-1----:R-:W-:Y:S05]  /*1be90*/  @!P1 BRA `(.L_x_8014) ;  /* 0xfffffffc00f09947 */ /* 0x002fea000383ffff */
[----:B------:R-:W-:Y:S05]  /*1bea0*/  BRA `(.L_x_8279) ;  /* 0xfffffecc00487947 */ /* 0x000fea000383ffff */
.L_x_8020:
[----:B0-----:R0:W1:Y:S02]  /*1beb0*/  SYNCS.PHASECHK.TRANS64.TRYWAIT P2, [R168+URZ+0x28c30], R57 ;  /* 0x028c3039a80075a7 */ /* 0x001064000804017f */
[----:B-1----:R-:W-:Y:S05]  /*1bec0*/  @!P2 NANOSLEEP.SYNCS 0x989680 ;  /* 0x009896800000a95d */ /* 0x002fea0003900000 */
[----:B------:R-:W1:Y:S02]  /*1bed0*/  @!P2 SYNCS.PHASECHK.TRANS64 P2, [R168+URZ+0x28c30], R57 ;  /* 0x028c3039a800a5a7 */ /* 0x000e64000804007f */
[----:B-1----:R-:W-:Y:S05]  /*1bee0*/  @!P2 BRA `(.L_x_8020) ;  /* 0xfffffffc00f0a947 */ /* 0x002fea000383ffff */
[----:B------:R-:W-:Y:S05]  /*1bef0*/  BRA `(.L_x_8019) ;  /* 0xfffffed800e07947 */ /* 0x000fea000383ffff */
.L_x_8025:
[----:B--2---:R2:W3:Y:S02]  /*1bf00*/  SYNCS.PHASECHK.TRANS64.TRYWAIT P2, [R168+URZ+0x28c50], R57 ;  /* 0x028c5039a80075a7 */ /* 0x0044e4000804017f */
[----:B---3--:R-:W-:Y:S05]  /*1bf10*/  @!P2 NANOSLEEP.SYNCS 0x989680 ;  /* 0x009896800000a95d */ /* 0x008fea0003900000 */
[----:B------:R-:W3:Y:S02]  /*1bf20*/  @!P2 SYNCS.PHASECHK.TRANS64 P2, [R168+URZ+0x28c50], R57 ;  /* 0x028c5039a800a5a7 */ /* 0x000ee4000804007f */
[----:B---3--:R-:W-:Y:S05]  /*1bf30*/  @!P2 BRA `(.L_x_8025) ;  /* 0xfffffffc00f0a947 */ /* 0x008fea000383ffff */
[----:B------:R-:W-:Y:S05]  /*1bf40*/  BRA `(.L_x_8024) ;  /* 0xfffffeec00a47947 */ /* 0x000fea000383ffff */
.L_x_8032:
[----:B--2---:R2:W3:Y:S02]  /*1bf50*/  SYNCS.PHASECHK.TRANS64.TRYWAIT P2, [R216+URZ+0x28c30], R20 ;  /* 0x028c3014d80075a7 */ /* 0x0044e4000804017f */
[----:B---3--:R-:W-:Y:S05]  /*1bf60*/  @!P2 NANOSLEEP.SYNCS 0x989680 ;  /* 0x009896800000a95d */ /* 0x008fea0003900000 */
[----:B------:R-:W3:Y:S02]  /*1bf70*/  @!P2 SYNCS.PHASECHK.TRANS64 P2, [R216+URZ+0x28c30], R20 ;  /* 0x028c3014d800a5a7 */ /* 0x000ee4000804007f */
[----:B---3--:R-:W-:Y:S05]  /*1bf80*/  @!P2 BRA `(.L_x_8032) ;  /* 0xfffffffc00f0a947 */ /* 0x008fea000383ffff */
[----:B------:R-:W-:Y:S05]  /*1bf90*/  BRA `(.L_x_8031) ;  /* 0xfffffef000d07947 */ /* 0x000fea000383ffff */
.L_x_8037:
[----:B--2---:R2:W3:Y:S02]  /*1bfa0*/  SYNCS.PHASECHK.TRANS64.TRYWAIT P2, [R216+URZ+0x28c50], R20 ;  /* 0x028c5014d80075a7 */ /* 0x0044e4000804017f */
[----:B---3--:R-:W-:Y:S05]  /*1bfb0*/  @!P2 NANOSLEEP.SYNCS 0x989680 ;  /* 0x009896800000a95d */ /* 0x008fea0003900000 */
[----:B------:R-:W3:Y:S02]  /*1bfc0*/  @!P2 SYNCS.PHASECHK.TRANS64 P2, [R216+URZ+0x28c50], R20 ;  /* 0x028c5014d800a5a7 */ /* 0x000ee4000804007f */
[----:B---3--:R-:W-:Y:S05]  /*1bfd0*/  @!P2 BRA `(.L_x_8037) ;  /* 0xfffffffc00f0a947 */ /* 0x008fea000383ffff */
[----:B------:R-:W-:Y:S05]  /*1bfe0*/  BRA `(.L_x_8036) ;  /* 0xffffff0c00b87947 */ /* 0x000fea000383ffff */
.L_x_8045:
[----:B---3--:R3:W4:Y:S02]  /*1bff0*/  SYNCS.PHASECHK.TRANS64.TRYWAIT P2, [R194+URZ+0x28c30], R20 ;  /* 0x028c3014c20075a7 */ /* 0x008724000804017f */
[----:B----4-:R-:W-:Y:S05]  /*1c000*/  @!P2 NANOSLEEP.SYNCS 0x989680 ;  /* 0x009896800000a95d */ /* 0x010fea0003900000 */
[----:B------:R-:W4:Y:S02]  /*1c010*/  @!P2 SYNCS.PHASECHK.TRANS64 P2, [R194+URZ+0x28c30], R20 ;  /* 0x028c3014c200a5a7 */ /* 0x000f24000804007f */
[----:B----4-:R-:W-:Y:S05]  /*1c020*/  @!P2 BRA `(.L_x_8045) ;  /* 0xfffffffc00f0a947 */ /* 0x010fea000383ffff */
[----:B------:R-:W-:Y:S05]  /*1c030*/  BRA `(.L_x_8044) ;  /* 0xffffff1000cc7947 */ /* 0x000fea000383ffff */
.L_x_8050:
[----:B-1----:R1:W4:Y:S02]  /*1c040*/  SYNCS.PHASECHK.TRANS64.TRYWAIT P2, [R194+URZ+0x28c50], R20 ;  /* 0x028c5014c20075a7 */ /* 0x002324000804017f */
[----:B----4-:R-:W-:Y:S05]  /*1c050*/  @!P2 NANOSLEEP.SYNCS 0x989680 ;  /* 0x009896800000a95d */ /* 0x010fea0003900000 */
[----:B------:R-:W4:Y:S02]  /*1c060*/  @!P2 SYNCS.PHASECHK.TRANS64 P2, [R194+URZ+0x28c50], R20 ;  /* 0x028c5014c200a5a7 */ /* 0x000f24000804007f */
[----:B----4-:R-:W-:Y:S05]  /*1c070*/  @!P2 BRA `(.L_x_8050) ;  /* 0xfffffffc00f0a947 */ /* 0x010fea000383ffff */
[----:B------:R-:W-:Y:S05]  /*1c080*/  BRA `(.L_x_8049) ;  /* 0xffffff2800247947 */ /* 0x000fea000383ffff */
.L_x_8080:
[----:B------:R-:W2:Y:S01]  /*1c090*/  S2R R9, SR_TID.X ;  /* 0x0000000000097919 */ /* 0x000ea20000002100 */
[----:B------:R-:W-:Y:S01]  /*1c0a0*/  BSSY B1, `(.L_x_8280) ;  /* 0x000000a000017945 */ /* 0x000fe20003800000 */
[----:B------:R-:W-:Y:S02]  /*1c0b0*/  IMAD.MOV.U32 R12, RZ, RZ, RZ ;  /* 0x000000ffff0c7224 */ /* 0x000fe400078e00ff */
[----:B-1----:R-:W-:Y:S02]  /*1c0c0*/  IMAD.MOV.U32 R11, RZ, RZ, 0x1f ;  /* 0x0000001fff0b7424 */ /* 0x002fe400078e00ff */
[----:B------:R-:W-:Y:S01]  /*1c0d0*/  IMAD.MOV.U32 R15, RZ, RZ, -0x1 ;  /* 0xffffffffff0f7424 */ /* 0x000fe200078e00ff */
[----:B--2---:R-:W-:-:S04]  /*1c0e0*/  SHF.R.U32.HI R9, RZ, 0x5, R9 ;  /* 0x00000005ff097819 */ /* 0x004fc80000011609 */
[----:B------:R-:W-:-:S05]  /*1c0f0*/  LOP3.LUT R9, R9, 0x3, RZ, 0xc0, !PT ;  /* 0x0000000309097812 */ /* 0x000fca00078ec0ff */
[----:B------:R-:W-:-:S07]  /*1c100*/  IMAD.MOV.U32 R13, RZ, RZ, R9 ;  /* 0x000000ffff0d7224 */ /* 0x000fce00078e0009 */
[----:B0-----:R-:W-:Y:S05]  /*1c110*/  WARPSYNC.COLLECTIVE R15, `(.L_x_8281) ;  /* 0x000000000f087348 */ /* 0x001fea0003c00000 */
[----:B0-----:R0:W1:Y:S02]  /*1c120*/  SHFL.IDX P6, R14, R13, R12, R11 ;  /* 0x0000000c0d0e7389 */ /* 0x00106400000c000b */
[----:B01----:R-:W-:Y:S01]  /*1c130*/  ENDCOLLECTIVE ;  /* 0x000000000000791b */ /* 0x003fe20003800000 */
.L_x_8281:
[----:B------:R-:W-:Y:S05]  /*1c140*/  BSYNC B1 ;  /* 0x0000000000017941 */ /* 0x000fea0003800000 */
.L_x_8280:
[----:B------:R-:W-:Y:S05]  /*1c150*/  BRA `(.L_x_8282) ;  /* 0xffffff7800407947 */ /* 0x000fea000383ffff */
.L_x_8082:
[----:B------:R-:W-:Y:S01]  /*1c160*/  BSSY B1, `(.L_x_8283) ;  /* 0x0000006000017945 */ /* 0x000fe20003800000 */
[----:B------:R-:W-:-:S07]  /*1c170*/  IMAD.MOV.U32 R15, RZ, RZ, -0x1 ;  /* 0xffffffffff0f7424 */ /* 0x000fce00078e00ff */
[----:B01----:R-:W-:Y:S05]  /*1c180*/  WARPSYNC.COLLECTIVE R15, `(.L_x_8284) ;  /* 0x000000000f0c7348 */ /* 0x003fea0003c00000 */
[----:B------:R-:W-:Y:S02]  /*1c190*/  ELECT P6, UR62, PT ;  /* 0x00000000003e782f */ /* 0x000fe400038c0000 */
[----:B------:R-:W-:Y:S01]  /*1c1a0*/  MOV R14, UR62 ;  /* 0x0000003e000e7c02 */ /* 0x000fe20008000f00 */
[----:B01----:R-:W-:Y:S10]  /*1c1b0*/  ENDCOLLECTIVE ;  /* 0x000000000000791b */ /* 0x003ff40003800000 */
.L_x_8284:
[----:B------:R-:W-:Y:S05]  /*1c1c0*/  BSYNC B1 ;  /* 0x0000000000017941 */ /* 0x000fea0003800000 */
.L_x_8283:
[----:B------:R-:W-:Y:S05]  /*1c1d0*/  BRA `(.L_x_8081) ;  /* 0xffffff7800387947 */ /* 0x000fea000383ffff */
.L_x_8084:
[----:B0-----:R-:W2:Y:S02]  /*1c1e0*/  LDL R5, [R1+0x4] ;  /* 0x0000040001057983 */ /* 0x001ea40000100800 */
[----:B--2---:R0:W2:Y:S02]  /*1c1f0*/  SYNCS.PHASECHK.TRANS64.TRYWAIT P0, [R5+URZ+0x28c20], R4 ;  /* 0x028c2004050075a7 */ /* 0x0040a4000800017f */
[----:B--2---:R-:W-:Y:S05]  /*1c200*/  @!P0 NANOSLEEP.SYNCS 0x989680 ;  /* 0x009896800000895d */ /* 0x004fea0003900000 */
[----:B------:R-:W2:Y:S02]  /*1c210*/  @!P0 SYNCS.PHASECHK.TRANS64 P0, [R5+URZ+0x28c20], R4 ;  /* 0x028c2004050085a7 */ /* 0x000ea4000800007f */
[----:B--2---:R-:W-:Y:S05]  /*1c220*/  @!P0 BRA `(.L_x_8084) ;  /* 0xfffffffc00ec8947 */ /* 0x004fea000383ffff */
[----:B------:R-:W-:Y:S05]  /*1c230*/  BRA `(.L_x_8285) ;  /* 0xffffff7800487947 */ /* 0x000fea000383ffff */
.L_x_8088:
[----:B0-----:R0:W2:Y:S02]  /*1c240*/  SYNCS.PHASECHK.TRANS64.TRYWAIT P0, [R5+URZ+0x28ca0], R9 ;  /* 0x028ca009050075a7 */ /* 0x0010a4000800017f */
[----:B--2---:R-:W-:Y:S05]  /*1c250*/  @!P0 NANOSLEEP.SYNCS 0x989680 ;  /* 0x009896800000895d */ /* 0x004fea0003900000 */
[----:B------:R-:W2:Y:S02]  /*1c260*/  @!P0 SYNCS.PHASECHK.TRANS64 P0, [R5+URZ+0x28ca0], R9 ;  /* 0x028ca009050085a7 */ /* 0x000ea4000800007f */
[----:B--2---:R-:W-:Y:S05]  /*1c270*/  @!P0 BRA `(.L_x_8088) ;  /* 0xfffffffc00f08947 */ /* 0x004fea000383ffff */
[----:B------:R-:W-:Y:S05]  /*1c280*/  BRA `(.L_x_8286) ;  /* 0xffffff78006c7947 */ /* 0x000fea000383ffff */
.L_x_8093:
[----:B--2---:R2:W3:Y:S02]  /*1c290*/  SYNCS.PHASECHK.TRANS64.TRYWAIT P0, [R5+URZ+0x28cc0], R9 ;  /* 0x028cc009050075a7 */ /* 0x0044e4000800017f */
[----:B---3--:R-:W-:Y:S05]  /*1c2a0*/  @!P0 NANOSLEEP.SYNCS 0x989680 ;  /* 0x009896800000895d */ /* 0x008fea0003900000 */
[----:B------:R-:W3:Y:S02]  /*1c2b0*/  @!P0 SYNCS.PHASECHK.TRANS64 P0, [R5+URZ+0x28cc0], R9 ;  /* 0x028cc009050085a7 */ /* 0x000ee4000800007f */
[----:B---3--:R-:W-:Y:S05]  /*1c2c0*/  @!P0 BRA `(.L_x_8093) ;  /* 0xfffffffc00f08947 */ /* 0x008fea000383ffff */
[----:B------:R-:W-:Y:S05]  /*1c2d0*/  BRA `(.L_x_8287) ;  /* 0xffffff7800f07947 */ /* 0x000fea000383ffff */
.L_x_8107:
[----:B0-----:R0:W2:Y:S02]  /*1c2e0*/  SYNCS.PHASECHK.TRANS64.TRYWAIT P1, [R5+URZ+0x28ca0], R6 ;  /* 0x028ca006050075a7 */ /* 0x0010a4000802017f */
[----:B--2---:R-:W-:Y:S05]  /*1c2f0*/  @!P1 NANOSLEEP.SYNCS 0x989680 ;  /* 0x009896800000995d */ /* 0x004fea0003900000 */
[----:B------:R-:W2:Y:S02]  /*1c300*/  @!P1 SYNCS.PHASECHK.TRANS64 P1, [R5+URZ+0x28ca0], R6 ;  /* 0x028ca006050095a7 */ /* 0x000ea4000802007f */
[----:B--2---:R-:W-:Y:S05]  /*1c310*/  @!P1 BRA `(.L_x_8107) ;  /* 0xfffffffc00f09947 */ /* 0x004fea000383ffff */
[----:B------:R-:W-:Y:S05]  /*1c320*/  BRA `(.L_x_8288) ;  /* 0xffffff8400787947 */ /* 0x000fea000383ffff */
.L_x_8112:
[----:B--2---:R2:W3:Y:S02]  /*1c330*/  SYNCS.PHASECHK.TRANS64.TRYWAIT P1, [R5+URZ+0x28cc0], R6 ;  /* 0x028cc006050075a7 */ /* 0x0044e4000802017f */
[----:B---3--:R-:W-:Y:S05]  /*1c340*/  @!P1 NANOSLEEP.SYNCS 0x989680 ;  /* 0x009896800000995d */ /* 0x008fea0003900000 */
[----:B------:R-:W3:Y:S02]  /*1c350*/  @!P1 SYNCS.PHASECHK.TRANS64 P1, [R5+URZ+0x28cc0], R6 ;  /* 0x028cc006050095a7 */ /* 0x000ee4000802007f */
[----:B---3--:R-:W-:Y:S05]  /*1c360*/  @!P1 BRA `(.L_x_8112) ;  /* 0xfffffffc00f09947 */ /* 0x008fea000383ffff */
[----:B------:R-:W-:Y:S05]  /*1c370*/  BRA `(.L_x_8289) ;  /* 0xffffff8400f87947 */ /* 0x000fea000383ffff */
.L_x_8132:
        /* <DEDUP_REMOVED lines=11> */
.L_x_8291:
[----:B------:R-:W-:Y:S05]  /*1c430*/  BSYNC B0 ;  /* 0x0000000000007941 */ /* 0x000fea0003800000 */
.L_x_8290:
[----:B------:R-:W-:Y:S05]  /*1c440*/  BRA `(.L_x_8292) ;  /* 0xffffff9800087947 */ /* 0x000fea000383ffff */
.L_x_8134:
[----:B------:R-:W-:Y:S01]  /*1c450*/  BSSY B0, `(.L_x_8293) ;  /* 0x0000006000007945 */ /* 0x000fe20003800000 */
[----:B------:R-:W-:-:S07]  /*1c460*/  IMAD.MOV.U32 R15, RZ, RZ, -0x1 ;  /* 0xffffffffff0f7424 */ /* 0x000fce00078e00ff */
[----:B01----:R-:W-:Y:S05]  /*1c470*/  WARPSYNC.COLLECTIVE R15, `(.L_x_8294) ;  /* 0x000000000f0c7348 */ /* 0x003fea0003c00000 */
[----:B------:R-:W-:Y:S02]  /*1c480*/  ELECT P6, UR62, PT ;  /* 0x00000000003e782f */ /* 0x000fe400038c0000 */
[----:B------:R-:W-:Y:S01]  /*1c490*/  MOV R14, UR62 ;  /* 0x0000003e000e7c02 */ /* 0x000fe20008000f00 */
[----:B01----:R-:W-:Y:S10]  /*1c4a0*/  ENDCOLLECTIVE ;  /* 0x000000000000791b */ /* 0x003ff40003800000 */
.L_x_8294:
[----:B------:R-:W-:Y:S05]  /*1c4b0*/  BSYNC B0 ;  /* 0x0000000000007941 */ /* 0x000fea0003800000 */
.L_x_8293:
[----:B------:R-:W-:Y:S05]  /*1c4c0*/  BRA `(.L_x_8295) ;  /* 0xffffff9800187947 */ /* 0x000fea000383ffff */
.L_x_8136:
[----:B0-----:R0:W2:Y:S02]  /*1c4d0*/  SYNCS.PHASECHK.TRANS64.TRYWAIT P0, [R0+URZ+0x28c40], R2 ;  /* 0x028c4002000075a7 */ /* 0x0010a4000800017f */
[----:B--2---:R-:W-:Y:S05]  /*1c4e0*/  @!P0 NANOSLEEP.SYNCS 0x989680 ;  /* 0x009896800000895d */ /* 0x004fea0003900000 */
[----:B------:R-:W2:Y:S02]  /*1c4f0*/  @!P0 SYNCS.PHASECHK.TRANS64 P0, [R0+URZ+0x28c40], R2 ;  /* 0x028c4002000085a7 */ /* 0x000ea4000800007f */
[----:B--2---:R-:W-:Y:S05]  /*1c500*/  @!P0 BRA `(.L_x_8136) ;  /* 0xfffffffc00f08947 */ /* 0x004fea000383ffff */
[----:B------:R-:W-:Y:S05]  /*1c510*/  BRA `(.L_x_8296) ;  /* 0xffffff9800847947 */ /* 0x000fea000383ffff */
.L_x_8140:
        /* <DEDUP_REMOVED lines=12> */
.L_x_8297:
[----:B------:R-:W-:Y:S02]  /*1c5e0*/  IMAD.MOV.U32 R13, RZ, RZ, R3 ;  /* 0x000000ffff0d7224 */ /* 0x000fe400078e0003 */
[----:B------:R-:W-:-:S07]  /*1c5f0*/  IMAD.MOV.U32 R4, RZ, RZ, R14 ;  /* 0x000000ffff047224 */ /* 0x000fce00078e000e */
[----:B------:R-:W-:Y:S05]  /*1c600*/  WARPSYNC.COLLECTIVE R15, `(.L_x_8298) ;  /* 0x000000000f087348 */ /* 0x000fea0003c00000 */
[----:B------:R0:W1:Y:S02]  /*1c610*/  SHFL.IDX P6, R14, R13, R12, R11 ;  /* 0x0000000c0d0e7389 */ /* 0x00006400000c000b */
[----:B01----:R-:W-:Y:S01]  /*1c620*/  ENDCOLLECTIVE ;  /* 0x000000000000791b */ /* 0x003fe20003800000 */
.L_x_8298:
[----:B------:R-:W-:Y:S02]  /*1c630*/  IMAD.MOV.U32 R13, RZ, RZ, R2 ;  /* 0x000000ffff0d7224 */ /* 0x000fe400078e0002 */
[----:B------:R-:W-:Y:S02]  /*1c640*/  IMAD.MOV.U32 R12, RZ, RZ, 0x1 ;  /* 0x00000001ff0c7424 */ /* 0x000fe400078e00ff */
[----:B------:R-:W-:-:S07]  /*1c650*/  IMAD.MOV.U32 R5, RZ, RZ, R14 ;  /* 0x000000ffff057224 */ /* 0x000fce00078e000e */
[----:B------:R-:W-:Y:S05]  /*1c660*/  WARPSYNC.COLLECTIVE R15, `(.L_x_8299) ;  /* 0x000000000f087348 */ /* 0x000fea0003c00000 */
[----:B------:R0:W1:Y:S02]  /*1c670*/  SHFL.IDX P6, R14, R13, R12, R11 ;  /* 0x0000000c0d0e7389 */ /* 0x00006400000c000b */
[----:B01----:R-:W-:Y:S01]  /*1c680*/  ENDCOLLECTIVE ;  /* 0x000000000000791b */ /* 0x003fe20003800000 */
.L_x_8299:
        /* <DEDUP_REMOVED lines=10> */
.L_x_8300:
        /* <DEDUP_REMOVED lines=11> */
.L_x_8301:
        /* <DEDUP_REMOVED lines=10> */
.L_x_8302:
        /* <DEDUP_REMOVED lines=12> */
.L_x_8303:
        /* <DEDUP_REMOVED lines=14> */
.L_x_8304:
[----:B------:R-:W-:Y:S01]  /*1ca20*/  IMAD.MOV.U32 R3, RZ, RZ, R14 ;  /* 0x000000ffff037224 */ /* 0x000fe200078e000e */
[----:B------:R-:W-:Y:S06]  /*1ca30*/  BRA `(.L_x_8305) ;  /* 0xffffff9c00f47947 */ /* 0x000fec000383ffff */
.L_x_8143:
[----:B0-----:R-:W2:Y:S02]  /*1ca40*/  LDL R2, [R1+0x4] ;  /* 0x0000040001027983 */ /* 0x001ea40000100800 */
[----:B--2---:R0:W1:Y:S02]  /*1ca50*/  SYNCS.PHASECHK.TRANS64.TRYWAIT P0, [R2+URZ+0x28c20], R0 ;  /* 0x028c2000020075a7 */ /* 0x004064000800017f */
[----:B-1----:R-:W-:Y:S05]  /*1ca60*/  @!P0 NANOSLEEP.SYNCS 0x989680 ;  /* 0x009896800000895d */ /* 0x002fea0003900000 */
[----:B------:R-:W1:Y:S02]  /*1ca70*/  @!P0 SYNCS.PHASECHK.TRANS64 P0, [R2+URZ+0x28c20], R0 ;  /* 0x028c2000020085a7 */ /* 0x000e64000800007f */
[----:B-1----:R-:W-:Y:S05]  /*1ca80*/  @!P0 BRA `(.L_x_8143) ;  /* 0xfffffffc00ec8947 */ /* 0x002fea000383ffff */
[----:B------:R-:W-:Y:S05]  /*1ca90*/  BRA `(.L_x_8306) ;  /* 0xffffffa000547947 */ /* 0x000fea000383ffff */
.L_x_8147:
[----:B0-----:R0:W1:Y:S02]  /*1caa0*/  SYNCS.PHASECHK.TRANS64.TRYWAIT P0, [R0+URZ+0x28c60], R2 ;  /* 0x028c6002000075a7 */ /* 0x001064000800017f */
[----:B-1----:R-:W-:Y:S05]  /*1cab0*/  @!P0 NANOSLEEP.SYNCS 0x989680 ;  /* 0x009896800000895d */ /* 0x002fea0003900000 */
[----:B------:R-:W1:Y:S02]  /*1cac0*/  @!P0 SYNCS.PHASECHK.TRANS64 P0, [R0+URZ+0x28c60], R2 ;  /* 0x028c6002000085a7 */ /* 0x000e64000800007f */
[----:B-1----:R-:W-:Y:S05]  /*1cad0*/  @!P0 BRA `(.L_x_8147) ;  /* 0xfffffffc00f08947 */ /* 0x002fea000383ffff */
[----:B------:R-:W-:Y:S05]  /*1cae0*/  BRA `(.L_x_8307) ;  /* 0xffffffa000807947 */ /* 0x000fea000383ffff */
.L_x_8166:
[----:B-1----:R1:W2:Y:S02]  /*1caf0*/  SYNCS.PHASECHK.TRANS64.TRYWAIT P0, [R3+URZ+0x28c40], R2 ;  /* 0x028c4002030075a7 */ /* 0x0022a4000800017f */
[----:B--2---:R-:W-:Y:S05]  /*1cb00*/  @!P0 NANOSLEEP.SYNCS 0x989680 ;  /* 0x009896800000895d */ /* 0x004fea0003900000 */
[----:B------:R-:W2:Y:S02]  /*1cb10*/  @!P0 SYNCS.PHASECHK.TRANS64 P0, [R3+URZ+0x28c40], R2 ;  /* 0x028c4002030085a7 */ /* 0x000ea4000800007f */
[----:B--2---:R-:W-:Y:S05]  /*1cb20*/  @!P0 BRA `(.L_x_8166) ;  /* 0xfffffffc00f08947 */ /* 0x004fea000383ffff */
[----:B------:R-:W-:Y:S05]  /*1cb30*/  BRA `(.L_x_8308) ;  /* 0xffffffac00a47947 */ /* 0x000fea000383ffff */
.L_x_8171:
[----:B0-----:R0:W2:Y:S02]  /*1cb40*/  SYNCS.PHASECHK.TRANS64.TRYWAIT P0, [R3+URZ+0x28c60], R2 ;  /* 0x028c6002030075a7 */ /* 0x0010a4000800017f */
[----:B--2---:R-:W-:Y:S05]  /*1cb50*/  @!P0 NANOSLEEP.SYNCS 0x989680 ;  /* 0x009896800000895d */ /* 0x004fea0003900000 */
[----:B------:R-:W2:Y:S02]  /*1cb60*/  @!P0 SYNCS.PHASECHK.TRANS64 P0, [R3+URZ+0x28c60], R2 ;  /* 0x028c6002030085a7 */ /* 0x000ea4000800007f */
[----:B--2---:R-:W-:Y:S05]  /*1cb70*/  @!P0 BRA `(.L_x_8171) ;  /* 0xfffffffc00f08947 */ /* 0x004fea000383ffff */
[----:B------:R-:W-:Y:S05]  /*1cb80*/  BRA `(.L_x_8309) ;  /* 0xffffffb0002c7947 */ /* 0x000fea000383ffff */
.L_x_8186:
[----:B0-----:R0:W1:Y:S02]  /*1cb90*/  SYNCS.PHASECHK.TRANS64.TRYWAIT P0, [R4+URZ+0x28c40], R2 ;  /* 0x028c4002040075a7 */ /* 0x001064000800017f */
[----:B-1----:R-:W-:Y:S05]  /*1cba0*/  @!P0 NANOSLEEP.SYNCS 0x989680 ;  /* 0x009896800000895d */ /* 0x002fea0003900000 */
[----:B------:R-:W1:Y:S02]  /*1cbb0*/  @!P0 SYNCS.PHASECHK.TRANS64 P0, [R4+URZ+0x28c40], R2 ;  /* 0x028c4002040085a7 */ /* 0x000e64000800007f */
[----:B-1----:R-:W-:Y:S05]  /*1cbc0*/  @!P0 BRA `(.L_x_8186) ;  /* 0xfffffffc00f08947 */ /* 0x002fea000383ffff */
[----:B------:R-:W-:Y:S05]  /*1cbd0*/  BRA `(.L_x_8310) ;  /* 0xffffffbc00347947 */ /* 0x000fea000383ffff */
.L_x_8191:
[----:B-1----:R1:W2:Y:S02]  /*1cbe0*/  SYNCS.PHASECHK.TRANS64.TRYWAIT P0, [R4+URZ+0x28c60], R2 ;  /* 0x028c6002040075a7 */ /* 0x0022a4000800017f */
[----:B--2---:R-:W-:Y:S05]  /*1cbf0*/  @!P0 NANOSLEEP.SYNCS 0x989680 ;  /* 0x009896800000895d */ /* 0x004fea0003900000 */
[----:B------:R-:W2:Y:S02]  /*1cc00*/  @!P0 SYNCS.PHASECHK.TRANS64 P0, [R4+URZ+0x28c60], R2 ;  /* 0x028c6002040085a7 */ /* 0x000ea4000800007f */
[----:B--2---:R-:W-:Y:S05]  /*1cc10*/  @!P0 BRA `(.L_x_8191) ;  /* 0xfffffffc00f08947 */ /* 0x004fea000383ffff */
[----:B------:R-:W-:Y:S05]  /*1cc20*/  BRA `(.L_x_8311) ;  /* 0xffffffbc00b87947 */ /* 0x000fea000383ffff */
.L_x_8206:
[----:B-1----:R1:W2:Y:S02]  /*1cc30*/  SYNCS.PHASECHK.TRANS64.TRYWAIT P0, [R4+URZ+0x28c40], R2 ;  /* 0x028c4002040075a7 */ /* 0x0022a4000800017f */
[----:B--2---:R-:W-:Y:S05]  /*1cc40*/  @!P0 NANOSLEEP.SYNCS 0x989680 ;  /* 0x009896800000895d */ /* 0x004fea0003900000 */
[----:B------:R-:W2:Y:S02]  /*1cc50*/  @!P0 SYNCS.PHASECHK.TRANS64 P0, [R4+URZ+0x28c40], R2 ;  /* 0x028c4002040085a7 */ /* 0x000ea4000800007f */
[----:B--2---:R-:W-:Y:S05]  /*1cc60*/  @!P0 BRA `(.L_x_8206) ;  /* 0xfffffffc00f08947 */ /* 0x004fea000383ffff */
[----:B------:R-:W-:Y:S05]  /*1cc70*/  BRA `(.L_x_8312) ;  /* 0xffffffc800a47947 */ /* 0x000fea000383ffff */
.L_x_8211:
[----:B0-----:R0:W2:Y:S02]  /*1cc80*/  SYNCS.PHASECHK.TRANS64.TRYWAIT P0, [R4+URZ+0x28c60], R2 ;  /* 0x028c6002040075a7 */ /* 0x0010a4000800017f */
[----:B--2---:R-:W-:Y:S05]  /*1cc90*/  @!P0 NANOSLEEP.SYNCS 0x989680 ;  /* 0x009896800000895d */ /* 0x004fea0003900000 */
[----:B------:R-:W2:Y:S02]  /*1cca0*/  @!P0 SYNCS.PHASECHK.TRANS64 P0, [R4+URZ+0x28c60], R2 ;  /* 0x028c6002040085a7 */ /* 0x000ea4000800007f */
[----:B--2---:R-:W-:Y:S05]  /*1ccb0*/  @!P0 BRA `(.L_x_8211) ;  /* 0xfffffffc00f08947 */ /* 0x004fea000383ffff */
[----:B------:R-:W-:Y:S05]  /*1ccc0*/  BRA `(.L_x_8313) ;  /* 0xffffffcc002c7947 */ /* 0x000fea000383ffff */
.L_x_8227:
[----:B------:R-:W-:Y:S01]  /*1ccd0*/  BSSY B0, `(.L_x_8314) ;  /* 0x0000008000007945 */ /* 0x000fe20003800000 */
[----:B------:R-:W-:Y:S02]  /*1cce0*/  IMAD.MOV.U32 R13, RZ, RZ, R16 ;  /* 0x000000ffff0d7224 */ /* 0x000fe400078e0010 */
[----:B------:R-:W-:Y:S02]  /*1ccf0*/  IMAD.MOV.U32 R12, RZ, RZ, RZ ;  /* 0x000000ffff0c7224 */ /* 0x000fe400078e00ff */
[----:B-1----:R-:W-:Y:S02]  /*1cd00*/  IMAD.MOV.U32 R11, RZ, RZ, 0x1f ;  /* 0x0000001fff0b7424 */ /* 0x002fe400078e00ff */
[----:B------:R-:W-:-:S07]  /*1cd10*/  IMAD.MOV.U32 R15, RZ, RZ, -0x1 ;  /* 0xffffffffff0f7424 */ /* 0x000fce00078e00ff */
[----:B0----5:R-:W-:Y:S05]  /*1cd20*/  WARPSYNC.COLLECTIVE R15, `(.L_x_8315) ;  /* 0x000000000f087348 */ /* 0x021fea0003c00000 */
[----:B0-----:R0:W1:Y:S02]  /*1cd30*/  SHFL.IDX P6, R14, R13, R12, R11 ;  /* 0x0000000c0d0e7389 */ /* 0x00106400000c000b */
[----:B01---5:R-:W-:Y:S01]  /*1cd40*/  ENDCOLLECTIVE ;  /* 0x000000000000791b */ /* 0x023fe20003800000 */
.L_x_8315:
[----:B------:R-:W-:Y:S05]  /*1cd50*/  BSYNC B0 ;  /* 0x0000000000007941 */ /* 0x000fea0003800000 */
.L_x_8314:
        /* <DEDUP_REMOVED lines=9> */
.L_x_8316:
        /* <DEDUP_REMOVED lines=18> */
.L_x_8317:
[----:B------:R-:W-:Y:S01]  /*1cf10*/  IMAD.MOV.U32 R12, RZ, RZ, 0x2 ;  /* 0x00000002ff0c7424 */ /* 0x000fe200078e00ff */
[----:B------:R-:W-:-:S05]  /*1cf20*/  SEL R5, R14, RZ, P1 ;  /* 0x000000ff0e057207 */ /* 0x000fca0000800000 */
[----:B------:R-:W-:-:S04]  /*1cf30*/  IMAD.IADD R3, R2, 0x1, R5 ;  /* 0x0000000102037824 */ /* 0x000fc800078e0205 */
[----:B------:R-:W-:-:S07]  /*1cf40*/  IMAD.MOV.U32 R13, RZ, RZ, R3 ;  /* 0x000000ffff0d7224 */ /* 0x000fce00078e0003 */
[----:B------:R-:W-:Y:S05]  /*1cf50*/  WARPSYNC.COLLECTIVE R15, `(.L_x_8318) ;  /* 0x000000000f087348 */ /* 0x000fea0003c00000 */
[----:B------:R0:W1:Y:S02]  /*1cf60*/  SHFL.UP P6, R14, R13, R12, R11 ;  /* 0x0400000c0d0e7389 */ /* 0x00006400000c000b */
[----:B01----:R-:W-:Y:S01]  /*1cf70*/  ENDCOLLECTIVE ;  /* 0x000000000000791b */ /* 0x003fe20003800000 */
.L_x_8318:
        /* <DEDUP_REMOVED lines=8> */
.L_x_8319:
        /* <DEDUP_REMOVED lines=8> */
.L_x_8320:
        /* <DEDUP_REMOVED lines=8> */
.L_x_8321:
        /* <DEDUP_REMOVED lines=9> */
.L_x_8322:
[----:B------:R-:W-:Y:S01]  /*1d190*/  IMAD.MOV.U32 R16, RZ, RZ, R14 ;  /* 0x000000ffff107224 */ /* 0x000fe200078e000e */
[----:B------:R-:W-:Y:S06]  /*1d1a0*/  BRA `(.L_x_8323) ;  /* 0xffffffd400887947 */ /* 0x000fec000383ffff */
.L_x_8232:
        /* <DEDUP_REMOVED lines=8> */
.L_x_8325:
[----:B------:R-:W-:Y:S05]  /*1d230*/  BSYNC B0 ;  /* 0x0000000000007941 */ /* 0x000fea0003800000 */
.L_x_8324:
        /* <DEDUP_REMOVED lines=9> */
.L_x_8326:
[----:B------:R-:W-:Y:S01]  /*1d2d0*/  IMAD.MOV.U32 R12, RZ, RZ, 0x4 ;  /* 0x00000004ff0c7424 */ /* 0x000fe200078e00ff */
[----:B------:R-:W-:-:S05]  /*1d2e0*/  SEL R14, R14, RZ, P2 ;  /* 0x000000ff0e0e7207 */ /* 0x000fca0001000000 */
[----:B------:R-:W-:-:S04]  /*1d2f0*/  IMAD.IADD R3, R3, 0x1, R14 ;  /* 0x0000000103037824 */ /* 0x000fc800078e020e */
[----:B------:R-:W-:-:S07]  /*1d300*/  IMAD.MOV.U32 R13, RZ, RZ, R3 ;  /* 0x000000ffff0d7224 */ /* 0x000fce00078e0003 */
[----:B------:R-:W-:Y:S05]  /*1d310*/  WARPSYNC.COLLECTIVE R15, `(.L_x_8327) ;  /* 0x000000000f087348 */ /* 0x000fea0003c00000 */
[----:B------:R0:W1:Y:S02]  /*1d320*/  SHFL.UP P6, R14, R13, R12, R11 ;  /* 0x0400000c0d0e7389 */ /* 0x00006400000c000b */
[----:B01----:R-:W-:Y:S01]  /*1d330*/  ENDCOLLECTIVE ;  /* 0x000000000000791b */ /* 0x003fe20003800000 */
.L_x_8327:
[----:B------:R-:W-:Y:S01]  /*1d340*/  IMAD.MOV.U32 R12, RZ, RZ, 0x8 ;  /* 0x00000008ff0c7424 */ /* 0x000fe200078e00ff */
[----:B------:R-:W-:-:S05]  /*1d350*/  SEL R14, R14, RZ, P3 ;  /* 0x000000ff0e0e7207 */ /* 0x000fca0001800000 */
[----:B------:R-:W-:-:S04]  /*1d360*/  IMAD.IADD R3, R3, 0x1, R14 ;  /* 0x0000000103037824 */ /* 0x000fc800078e020e */
[----:B------:R-:W-:-:S07]  /*1d370*/  IMAD.MOV.U32 R13, RZ, RZ, R3 ;  /* 0x000000ffff0d7224 */ /* 0x000fce00078e0003 */
[----:B------:R-:W-:Y:S05]  /*1d380*/  WARPSYNC.COLLECTIVE R15, `(.L_x_8328) ;  /* 0x000000000f087348 */ /* 0x000fea0003c00000 */
[----:B------:R0:W1:Y:S02]  /*1d390*/  SHFL.UP P6, R14, R13, R12, R11 ;  /* 0x0400000c0d0e7389 */ /* 0x00006400000c000b */
[----:B01----:R-:W-:Y:S01]  /*1d3a0*/  ENDCOLLECTIVE ;  /* 0x000000000000791b */ /* 0x003fe20003800000 */
.L_x_8328:
[----:B------:R-:W-:Y:S01]  /*1d3b0*/  IMAD.MOV.U32 R12, RZ, RZ, 0x10 ;  /* 0x00000010ff0c7424 */ /* 0x000fe200078e00ff */
[----:B------:R-:W-:-:S05]  /*1d3c0*/  SEL R14, R14, RZ, P4 ;  /* 0x000000ff0e0e7207 */ /* 0x000fca0002000000 */
[----:B------:R-:W-:-:S04]  /*1d3d0*/  IMAD.IADD R3, R3, 0x1, R14 ;  /* 0x0000000103037824 */ /* 0x000fc800078e020e */
[----:B------:R-:W-:-:S07]  /*1d3e0*/  IMAD.MOV.U32 R13, RZ, RZ, R3 ;  /* 0x000000ffff0d7224 */ /* 0x000fce00078e0003 */
[----:B------:R-:W-:Y:S05]  /*1d3f0*/  WARPSYNC.COLLECTIVE R15, `(.L_x_8329) ;  /* 0x000000000f087348 */ /* 0x000fea0003c00000 */
[----:B------:R0:W1:Y:S02]  /*1d400*/  SHFL.UP P6, R14, R13, R12, R11 ;  /* 0x0400000c0d0e7389 */ /* 0x00006400000c000b */
[----:B01----:R-:W-:Y:S01]  /*1d410*/  ENDCOLLECTIVE ;  /* 0x000000000000791b */ /* 0x003fe20003800000 */
.L_x_8329:
        /* <DEDUP_REMOVED lines=8> */
.L_x_8330:
[----:B------:R-:W-:Y:S01]  /*1d4a0*/  IMAD.MOV.U32 R16, RZ, RZ, R14 ;  /* 0x000000ffff107224 */ /* 0x000fe200078e000e */
[----:B------:R-:W-:Y:S06]  /*1d4b0*/  BRA `(.L_x_8331) ;  /* 0xffffffd400607947 */ /* 0x000fec000383ffff */
.L_x_8234:
[----:B------:R-:W-:Y:S01]  /*1d4c0*/  BSSY B0, `(.L_x_8332) ;  /* 0x0000006000007945 */ /* 0x000fe20003800000 */
[----:B------:R-:W-:Y:S01]  /*1d4d0*/  PLOP3.LUT P6, PT, P6, PT, PT, 0x8, 0x0 ;  /* 0x000000000000781c */ /* 0x000fe200037ce170 */
[----:B------:R-:W-:-:S12]  /*1d4e0*/  IMAD.MOV.U32 R15, RZ, RZ, -0x1 ;  /* 0xffffffffff0f7424 */ /* 0x000fd800078e00ff */
[----:B0----5:R-:W-:Y:S05]  /*1d4f0*/  WARPSYNC.COLLECTIVE R15, `(.L_x_8333) ;  /* 0x000000000f087348 */ /* 0x021fea0003c00000 */
[----:B------:R-:W-:Y:S01]  /*1d500*/  VOTE.ANY R14, PT, P6 ;  /* 0x00000000000e7806 */ /* 0x000fe200030e0100 */
[----:B0----5:R-:W-:Y:S06]  /*1d510*/  ENDCOLLECTIVE ;  /* 0x000000000000791b */ /* 0x021fec0003800000 */
.L_x_8333:
[----:B------:R-:W-:Y:S05]  /*1d520*/  BSYNC B0 ;  /* 0x0000000000007941 */ /* 0x000fea0003800000 */
.L_x_8332:
        /* <DEDUP_REMOVED lines=9> */
.L_x_8334:
[----:B------:R-:W-:Y:S01]  /*1d5c0*/  IMAD.MOV.U32 R17, RZ, RZ, R14 ;  /* 0x000000ffff117224 */ /* 0x000fe200078e000e */
[----:B------:R-:W-:Y:S06]  /*1d5d0*/  BRA `(.L_x_8335) ;  /* 0xffffffd400507947 */ /* 0x000fec000383ffff */
.L_x_8236:
[----:B------:R-:W-:Y:S01]  /*1d5e0*/  BSSY B0, `(.L_x_8336) ;  /* 0x0000007000007945 */ /* 0x000fe20003800000 */
[----:B------:R-:W-:Y:S02]  /*1d5f0*/  IMAD.MOV.U32 R13, RZ, RZ, R3 ;  /* 0x000000ffff0d7224 */ /* 0x000fe400078e0003 */
[----:B------:R-:W-:Y:S02]  /*1d600*/  IMAD.MOV.U32 R11, RZ, RZ, 0x1f ;  /* 0x0000001fff0b7424 */ /* 0x000fe400078e00ff */
[----:B------:R-:W-:-:S07]  /*1d610*/  IMAD.MOV.U32 R15, RZ, RZ, -0x1 ;  /* 0xffffffffff0f7424 */ /* 0x000fce00078e00ff */
[----:B012--5:R-:W-:Y:S05]  /*1d620*/  WARPSYNC.COLLECTIVE R15, `(.L_x_8337) ;  /* 0x000000000f087348 */ /* 0x027fea0003c00000 */
[----:B------:R3:W4:Y:S02]  /*1d630*/  SHFL.IDX P6, R14, R13, R12, R11 ;  /* 0x0000000c0d0e7389 */ /* 0x00072400000c000b */
[----:B012345:R-:W-:Y:S01]  /*1d640*/  ENDCOLLECTIVE ;  /* 0x000000000000791b */ /* 0x03ffe20003800000 */
.L_x_8337:
[----:B------:R-:W-:Y:S05]  /*1d650*/  BSYNC B0 ;  /* 0x0000000000007941 */ /* 0x000fea0003800000 */
.L_x_8336:
[----:B------:R-:W-:Y:S01]  /*1d660*/  IMAD.MOV.U32 R3, RZ, RZ, R14 ;  /* 0x000000ffff037224 */ /* 0x000fe200078e000e */
[----:B------:R-:W-:Y:S06]  /*1d670*/  BRA `(.L_x_8338) ;  /* 0xffffffd400447947 */ /* 0x000fec000383ffff */
.L_x_8240:
[----:B0-----:R0:W1:Y:S02]  /*1d680*/  SYNCS.PHASECHK.TRANS64.TRYWAIT P0, [R0+URZ+0x28c20], R3 ;  /* 0x028c2003000075a7 */ /* 0x001064000800017f */
[----:B-1----:R-:W-:Y:S05]  /*1d690*/  @!P0 NANOSLEEP.SYNCS 0x989680 ;  /* 0x009896800000895d */ /* 0x002fea0003900000 */
[----:B------:R-:W1:Y:S02]  /*1d6a0*/  @!P0 SYNCS.PHASECHK.TRANS64 P0, [R0+URZ+0x28c20], R3 ;  /* 0x028c2003000085a7 */ /* 0x000e64000800007f */
[----:B-1----:R-:W-:Y:S05]  /*1d6b0*/  @!P0 BRA `(.L_x_8240) ;  /* 0xfffffffc00f08947 */ /* 0x002fea000383ffff */
[----:B------:R-:W-:Y:S05]  /*1d6c0*/  BRA `(.L_x_8339) ;  /* 0xffffffd800c87947 */ /* 0x000fea000383ffff */
.L_x_8241:
        /* <DEDUP_REMOVED lines=11> */
.L_x_8341:
[----:B------:R-:W-:Y:S05]  /*1d780*/  BSYNC B0 ;  /* 0x0000000000007941 */ /* 0x000fea0003800000 */
.L_x_8340:
[----:B------:R-:W-:Y:S05]  /*1d790*/  BRA `(.L_x_8342) ;  /* 0xffffffd800b07947 */ /* 0x000fea000383ffff */
.L_x_8242:
[----:B------:R-:W-:Y:S01]  /*1d7a0*/  BSSY B0, `(.L_x_8343) ;  /* 0x0000006000007945 */ /* 0x000fe20003800000 */
[----:B------:R-:W-:-:S07]  /*1d7b0*/  IMAD.MOV.U32 R15, RZ, RZ, -0x1 ;  /* 0xffffffffff0f7424 */ /* 0x000fce00078e00ff */
[----:B01---5:R-:W-:Y:S05]  /*1d7c0*/  WARPSYNC.COLLECTIVE R15, `(.L_x_8344) ;  /* 0x000000000f0c7348 */ /* 0x023fea0003c00000 */
[----:B------:R-:W-:Y:S02]  /*1d7d0*/  ELECT P6, UR62, PT ;  /* 0x00000000003e782f */ /* 0x000fe400038c0000 */
[----:B------:R-:W-:Y:S01]  /*1d7e0*/  MOV R14, UR62 ;  /* 0x0000003e000e7c02 */ /* 0x000fe20008000f00 */
[----:B01---5:R-:W-:Y:S10]  /*1d7f0*/  ENDCOLLECTIVE ;  /* 0x000000000000791b */ /* 0x023ff40003800000 */
.L_x_8344:
[----:B------:R-:W-:Y:S05]  /*1d800*/  BSYNC B0 ;  /* 0x0000000000007941 */ /* 0x000fea0003800000 */
.L_x_8343:
[----:B------:R-:W-:Y:S05]  /*1d810*/  BRA `(.L_x_8345) ;  /* 0xffffffd800a47947 */ /* 0x000fea000383ffff */
.L_x_8244:
[----:B0-----:R0:W1:Y:S02]  /*1d820*/  SYNCS.PHASECHK.TRANS64.TRYWAIT P0, [R6+URZ], R5 ;  /* 0x00000005060075a7 */ /* 0x001064000800017f */
[----:B-1----:R-:W-:Y:S05]  /*1d830*/  @!P0 NANOSLEEP.SYNCS 0x989680 ;  /* 0x009896800000895d */ /* 0x002fea0003900000 */
[----:B------:R-:W1:Y:S02]  /*1d840*/  @!P0 SYNCS.PHASECHK.TRANS64 P0, [R6+URZ], R5 ;  /* 0x00000005060085a7 */ /* 0x000e64000800007f */
[----:B-1----:R-:W-:Y:S05]  /*1d850*/  @!P0 BRA `(.L_x_8244) ;  /* 0xfffffffc00f08947 */ /* 0x002fea000383ffff */
[----:B------:R-:W-:Y:S05]  /*1d860*/  BRA `(.L_x_8346) ;  /* 0xffffffd800e07947 */ /* 0x000fea000383ffff */
.L_x_8245:
[----:B-1----:R1:W2:Y:S02]  /*1d870*/  SYNCS.PHASECHK.TRANS64.TRYWAIT P0, [R7+URZ], R2 ;  /* 0x00000002070075a7 */ /* 0x0022a4000800017f */
[----:B--2---:R-:W-:Y:S05]  /*1d880*/  @!P0 NANOSLEEP.SYNCS 0x989680 ;  /* 0x009896800000895d */ /* 0x004fea0003900000 */
[----:B------:R-:W2:Y:S02]  /*1d890*/  @!P0 SYNCS.PHASECHK.TRANS64 P0, [R7+URZ], R2 ;  /* 0x00000002070085a7 */ /* 0x000ea4000800007f */
[----:B--2---:R-:W-:Y:S05]  /*1d8a0*/  @!P0 BRA `(.L_x_8245) ;  /* 0xfffffffc00f08947 */ /* 0x004fea000383ffff */
[----:B------:R-:W-:Y:S05]  /*1d8b0*/  BRA `(.L_x_8347) ;  /* 0xffffffd800d47947 */ /* 0x000fea000383ffff */
.L_x_8247:
[----:B--2---:R2:W3:Y:S02]  /*1d8c0*/  SYNCS.PHASECHK.TRANS64.TRYWAIT P0, [R4+URZ], R5 ;  /* 0x00000005040075a7 */ /* 0x0044e4000800017f */
[----:B---3--:R-:W-:Y:S05]  /*1d8d0*/  @!P0 NANOSLEEP.SYNCS 0x989680 ;  /* 0x009896800000895d */ /* 0x008fea0003900000 */
[----:B------:R-:W3:Y:S02]  /*1d8e0*/  @!P0 SYNCS.PHASECHK.TRANS64 P0, [R4+URZ], R5 ;  /* 0x00000005040085a7 */ /* 0x000ee4000800007f */
[----:B---3--:R-:W-:Y:S05]  /*1d8f0*/  @!P0 BRA `(.L_x_8247) ;  /* 0xfffffffc00f08947 */ /* 0x008fea000383ffff */
[----:B------:R-:W-:Y:S05]  /*1d900*/  BRA `(.L_x_8348) ;  /* 0xffffffd800dc7947 */ /* 0x000fea000383ffff */
.L_x_8349:
        /* <DEDUP_REMOVED lines=15> */
.L_x_15131:


//--------------------- .text._ZN7cutlass13device_kernelIN5flash11enable_sm90INS1_16FlashAttnFwdSm90INS1_25CollectiveMainloopFwdSm90ILi2EN4cute5tupleIJNS5_1CILi1EEES8_S8_EEENS6_IJNS7_ILi64EEESA_SA_EEELi512ENS_10bfloat16_tEfNS_4arch4Sm90ELb1ELb0ELb0ELb1ELb0ELb0ELb1ELb0ELb0ELb1ELb0ELb0EEENS1_21CollectiveEpilogueFwdINS6_IJSA_NS7_ILi512EEESA_EEES9_SC_SE_Li256ELb1ELb1ELb0ELb0EEENS1_36VarlenDynamicPersistentTileSchedulerILi64ELi64ELi256ELi128ELb0ELb1ELb1ELb1ELb1ELb1EEEEEEEEEvNT_6ParamsE --------------------------
	.section	.text._ZN7cutlass13device_kernelIN5flash11enable_sm90INS1_16FlashAttnFwdSm90INS1_25CollectiveMainloopFwdSm90ILi2EN4cute5tupleIJNS5_1CILi1EEES8_S8_EEENS6_IJNS7_ILi64EEESA_SA_EEELi512ENS_10bfloat16_tEfNS_4arch4Sm90ELb1ELb0ELb0ELb1ELb0ELb0ELb1ELb0ELb0ELb1ELb0ELb0EEENS1_21CollectiveEpilogueFwdINS6_IJSA_NS7_ILi512EEESA_EEES9_SC_SE_Li256ELb1ELb1ELb0ELb0EEENS1_36VarlenDynamicPersistentTileSchedulerILi64ELi64ELi256ELi128ELb0ELb1ELb1ELb1ELb1ELb1EEEEEEEEEvNT_6ParamsE,"ax",@progbits
	.align	128
.text._ZN7cutlass13device_kernelIN5flash11enable_sm90INS1_16FlashAttnFwdSm90INS1_25CollectiveMainloopFwdSm90ILi2EN4cute5tupleIJNS5_1CILi1EEES8_S8_EEENS6_IJNS7_ILi64EEESA_SA_EEELi512ENS_10bfloat16_tEfNS_4arch4Sm90ELb1ELb0ELb0ELb1ELb0ELb0ELb1ELb0ELb0ELb1ELb0ELb0EEENS1_21CollectiveEpilogueFwdINS6_IJSA_NS7_ILi512EEESA_EEES9_SC_SE_Li256ELb1ELb1ELb0ELb0EEENS1_36VarlenDynamicPersistentTileSchedulerILi64ELi64ELi256ELi128ELb0ELb1ELb1ELb1ELb1ELb1EEEEEEEEEvNT_6ParamsE:
        .type           _ZN7cutlass13device_kernelIN5flash11enable_sm90INS1_16FlashAttnFwdSm90INS1_25CollectiveMainloopFwdSm90ILi2EN4cute5tupleIJNS5_1CILi1EEES8_S8_EEENS6_IJNS7_ILi64EEESA_SA_EEELi512ENS_10bfloat16_tEfNS_4arch4Sm90ELb1ELb0ELb0ELb1ELb0ELb0ELb1ELb0ELb0ELb1ELb0ELb0EEENS1_21CollectiveEpilogueFwdINS6_IJSA_NS7_ILi512EEESA_EEES9_SC_SE_Li256ELb1ELb1ELb0ELb0EEENS1_36VarlenDynamicPersistentTileSchedulerILi64ELi64ELi256ELi128ELb0ELb1ELb1ELb1ELb1ELb1EEEEEEEEEvNT_6ParamsE,@function
        .size           _ZN7cutlass13device_kernelIN5flash11enable_sm90INS1_16FlashAttnFwdSm90INS1_25CollectiveMainloopFwdSm90ILi2EN4cute5tupleIJNS5_1CILi1EEES8_S8_EEENS6_IJNS7_ILi64EEESA_SA_EEELi512ENS_10bfloat16_tEfNS_4arch4Sm90ELb1ELb0ELb0ELb1ELb0ELb0ELb1ELb0ELb0ELb1ELb0ELb0EEENS1_21CollectiveEpilogueFwdINS6_IJSA_NS7_ILi512EEESA_EEES9_SC_SE_Li256ELb1ELb1ELb0ELb0EEENS1_36VarlenDynamicPersistentTileSchedulerILi64ELi64ELi256ELi128ELb0ELb1ELb1ELb1ELb1ELb1EEEEEEEEEvNT_6ParamsE,(.L_x_15132 - _ZN7cutlass13device_kernelIN5flash11enable_sm90INS1_16FlashAttnFwdSm90INS1_25CollectiveMainloopFwdSm90ILi2EN4cute5tupleIJNS5_1CILi1EEES8_S8_EEENS6_IJNS7_ILi64EEESA_SA_EEELi512ENS_10bfloat16_tEfNS_4arch4Sm90ELb1ELb0ELb0ELb1ELb0ELb0ELb1ELb0ELb0ELb1ELb0ELb0EEENS1_21CollectiveEpilogueFwdINS6_IJSA_NS7_ILi512EEESA_EEES9_SC_SE_Li256ELb1ELb1ELb0ELb0EEENS1_36VarlenDynamicPersistentTileSchedulerILi64ELi64ELi256ELi128ELb0ELb1ELb1ELb1ELb1ELb1EEEEEEEEEvNT_6ParamsE)
        .other          _ZN7cutlass13device_kernelIN5flash11enable_sm90INS1_16FlashAttnFwdSm90INS1_25CollectiveMainloopFwdSm90ILi2EN4cute5tupleIJNS5_1CILi1EEES8_S8_EEENS6_IJNS7_ILi64EEESA_SA_EEELi512ENS_10bfloat16_tEfNS_4arch4Sm90ELb1ELb0ELb0ELb1ELb0ELb0ELb1ELb0ELb0ELb1ELb0ELb0EEENS1_21CollectiveEpilogueFwdINS6_IJSA_NS7_ILi512EEESA_EEES9_SC_SE_Li256ELb1ELb1ELb0ELb0EEENS1_36VarlenDynamicPersistentTileSchedulerILi64ELi64ELi256ELi128ELb0ELb1ELb1ELb1ELb1ELb1EEEEEEEEEvNT_6ParamsE,@"STO_CUDA_ENTRY STV_DEFAULT"
_ZN7cutlass13device_kernelIN5flash11enable_sm90INS1_16FlashAttnFwdSm90INS1_25CollectiveMainloopFwdSm90ILi2EN4cute5tupleIJNS5_1CILi1EEES8_S8_EEENS6_IJNS7_ILi64EEESA_SA_EEELi512ENS_10bfloat16_tEfNS_4arch4Sm90ELb1ELb0ELb0ELb1ELb0ELb0ELb1ELb0ELb0ELb1ELb0ELb0EEENS1_21CollectiveEpilogueFwdINS6_IJSA_NS7_ILi512EEESA_EEES9_SC_SE_Li256ELb1ELb1ELb0ELb0EEENS1_36VarlenDynamicPersistentTileSchedulerILi64ELi64ELi256ELi128ELb0ELb1ELb1ELb1ELb1ELb1EEEEEEEEEvNT_6ParamsE:
        /* <DEDUP_REMOVED lines=18> */
.L_x_8351:
[----:B------:R-:W-:Y:S05]  /*0120*/  BSYNC B0 ;  /* 0x0000000000007941 */ /* 0x000fea0003800000 */
.L_x_8350:
        /* <DEDUP_REMOVED lines=39> */
.L_x_8352:
        /* <DEDUP_REMOVED lines=22> */
.L_x_8353:
        /* <DEDUP_REMOVED lines=18> */
.L_x_8354:
        /* <DEDUP_REMOVED lines=22> */
.L_x_8355:
        /* <DEDUP_REMOVED lines=22> */
.L_x_8356:
[----:B------:R-:W-:Y:S01]  /*08e0*/  PLOP3.LUT P0, PT, PT, PT, UP0, 0x80, 0x0 ;  /* 0x000000000000781c */ /* 0x000fe20003f0f008 */
[----:B------:R-:W-:Y:S01]  /*08f0*/  UMOV UR36, 0x1 ;  /* 0x0000000100247882 */ /* 0x000fe20000000000 */
[----:B------:R-:W-:Y:S01]  /*0900*/  NOP ;  /* 0x0000000000007918 */ /* 0x000fe20000000000 */
[----:B------:R-:W-:Y:S01]  /*0910*/  USEL UR36, UR36, 0x2, !UP0 ;  /* 0x0000000224247887 */ /* 0x000fe2000c000000 */
[----:B------:R-:W-:Y:S01]  /*0920*/  ULDC.64 UR44, c[0x0][0x208] ;  /* 0x00008200002c7ab9 */ /* 0x000fe20000000a00 */
[----:B0123--:R-:W-:Y:S08]  /*0930*/  BAR.SYNC.DEFER_BLOCKING 0x0 ;  /* 0x0000000000007b1d */ /* 0x00fff00000010000 */
[----:B------:R-:W-:Y:S05]  /*0940*/  @!P0 BRA `(.L_x_8357) ;  /* 0x000000f400508947 */ /* 0x000fea0003800000 */
.L_x_8358:
        /* <DEDUP_REMOVED lines=9> */
[----:B0-----:R-:W-:Y:S01]  /*09e0*/  LOP3.LUT R0, R2, 0xffffff80, RZ, 0xc0, !PT ;  /* 0xffffff8002007812 */ /* 0x001fe200078ec0ff */
[----:B------:R-:W-:-:S03]  /*09f0*/  ULDC UR4, c[0x0][0xd3c] ;  /* 0x00034f0000047ab9 */ /* 0x000fc60000000800 */
[----:B------:R-:W-:-:S13]  /*0a00*/  ISETP.NE.AND P0, PT, R0, 0x80, PT ;  /* 0x000000800000780c */ /* 0x000fda0003f05270 */
[----:B------:R-:W-:Y:S06]  /*0a10*/  @!P0 BAR.ARV 0x8, 0x100 ;  /* 0x0204000000008b1d */ /* 0x000fec0000002000 */
[----:B------:R-:W-:-:S13]  /*0a20*/  ISETP.GE.U32.AND P0, PT, R2, 0x100, PT ;  /* 0x000001000200780c */ /* 0x000fda0003f06070 */
[----:B------:R-:W-:Y:S08]  /*0a30*/  @P0 BAR.ARV 0xf, 0x100 ;  /* 0x03c4000000000b1d */ /* 0x000ff00000002000 */
[----:B------:R-:W-:Y:S06]  /*0a40*/  BAR.SYNC.DEFER_BLOCKING 0x5, 0x180 ;  /* 0x0146000000007b1d */ /* 0x000fec0000010000 */
[----:B------:R-:W0:Y:S02]  /*0a50*/  LDS.128 R12, [R17+0x388d0] ;  /* 0x0388d000110c7984 */ /* 0x000e240000000c00 */
        /* <DEDUP_REMOVED lines=9> */
[----:B------:R-:W-:Y:S01]  /*0af0*/  ULOP3.LUT UR42, UR36, 0x1, URZ, 0xfc, !UPT ;  /* 0x00000001242a7892 */ /* 0x000fe2000f8efc3f */
[----:B------:R-:W-:Y:S02]  /*0b00*/  UMOV UR37, URZ ;  /* 0x0000003f00257c82 */ /* 0x000fe40008000000 */
[CC--:B------:R-:W-:Y:S02]  /*0b10*/  LEA.HI R3, R0.reuse, R203.reuse, RZ, 0x4 ;  /* 0x000000cb00037211 */ /* 0x0c0fe400078f20ff */
[----:B------:R-:W-:-:S02]  /*0b20*/  LEA.HI R198, R0, R203, RZ, 0x3 ;  /* 0x000000cb00c67211 */ /* 0x000fc400078f18ff */
[----:B------:R-:W-:Y:S02]  /*0b30*/  SHF.R.S32.HI R2, RZ, 0x4, R3 ;  /* 0x00000004ff027819 */ /* 0x000fe40000011403 */
[C---:B------:R-:W-:Y:S02]  /*0b40*/  LOP3.LUT R6, R3.reuse, 0xfffffff0, RZ, 0xc0, !PT ;  /* 0xfffffff003067812 */ /* 0x040fe400078ec0ff */
[----:B------:R-:W-:-:S03]  /*0b50*/  LEA.HI R4, R3, R2, RZ, 0x1 ;  /* 0x0000000203047211 */ /* 0x000fc600078f08ff */
[----:B------:R-:W-:Y:S01]  /*0b60*/  IMAD.IADD R6, R203, 0x1, -R6 ;  /* 0x00000001cb067824 */ /* 0x000fe200078e0a06 */
[----:B------:R-:W-:Y:S02]  /*0b70*/  LOP3.LUT R5, R4, 0x1ffffffe, RZ, 0xc0, !PT ;  /* 0x1ffffffe04057812 */ /* 0x000fe400078ec0ff */
[----:B------:R-:W-:-:S03]  /*0b80*/  LEA.HI R4, R0, R203, RZ, 0x5 ;  /* 0x000000cb00047211 */ /* 0x000fc600078f28ff */
[----:B------:R-:W-:Y:S01]  /*0b90*/  IMAD.IADD R8, R2, 0x1, -R5 ;  /* 0x0000000102087824 */ /* 0x000fe200078e0a05 */
[-C--:B------:R-:W-:Y:S02]  /*0ba0*/  LEA.HI R2, R0, R203.reuse, RZ, 0x7 ;  /* 0x000000cb00027211 */ /* 0x080fe400078f38ff */
[--C-:B------:R-:W-:Y:S01]  /*0bb0*/  SHF.R.S32.HI R10, RZ, 0x5, R4.reuse ;  /* 0x00000005ff0a7819 */ /* 0x100fe20000011404 */
[----:B------:R-:W-:Y:S01]  /*0bc0*/  IMAD.SHL.U32 R8, R8, 0x8, RZ ;  /* 0x0000000808087824 */ /* 0x000fe200078e00ff */
[----:B------:R-:W-:Y:S02]  /*0bd0*/  SHF.R.S32.HI R3, RZ, 0x1f, R4 ;  /* 0x0000001fff037819 */ /* 0x000fe40000011404 */
[----:B------:R-:W-:Y:S02]  /*0be0*/  LOP3.LUT R4, R2, 0xffffff80, RZ, 0xc0, !PT ;  /* 0xffffff8002047812 */ /* 0x000fe400078ec0ff */
[----:B------:R-:W-:Y:S02]  /*0bf0*/  LEA.HI R5, R0, R203, RZ, 0x2 ;  /* 0x000000cb00057211 */ /* 0x000fe400078f10ff */
[----:B------:R-:W-:Y:S01]  /*0c00*/  LEA.HI R3, R3, R10, RZ, 0x2 ;  /* 0x0000000a03037211 */ /* 0x000fe200078f10ff */
[----:B------:R-:W-:Y:S01]  /*0c10*/  IMAD.IADD R4, R203, 0x1, -R4 ;  /* 0x00000001cb047824 */ /* 0x000fe200078e0a04 */
[----:B------:R-:W-:-:S02]  /*0c20*/  LOP3.LUT R12, R5, 0xfffffffc, RZ, 0xc0, !PT ;  /* 0xfffffffc050c7812 */ /* 0x000fc400078ec0ff */
[----:B------:R-:W-:Y:S02]  /*0c30*/  SHF.R.S32.HI R199, RZ, 0x7, R2 ;  /* 0x00000007ffc77819 */ /* 0x000fe40000011402 */
[----:B------:R-:W-:Y:S01]  /*0c40*/  LOP3.LUT R9, R3, 0x3ffffc, RZ, 0xc0, !PT ;  /* 0x003ffffc03097812 */ /* 0x000fe200078ec0ff */
[----:B------:R-:W-:Y:S01]  /*0c50*/  IMAD.IADD R12, R203, 0x1, -R12 ;  /* 0x00000001cb0c7824 */ /* 0x000fe200078e0a0c */
[--C-:B------:R-:W-:Y:S01]  /*0c60*/  SHF.R.S32.HI R5, RZ, 0x1f, R6.reuse ;  /* 0x0000001fff057819 */ /* 0x100fe20000011406 */
[----:B------:R-:W-:Y:S01]  /*0c70*/  IMAD R14, R199, 0x100, R6 ;  /* 0x00000100c70e7824 */ /* 0x000fe200078e0206 */
[----:B------:R-:W-:Y:S01]  /*0c80*/  SHF.R.S32.HI R3, RZ, 0x1f, R4 ;  /* 0x0000001fff037819 */ /* 0x000fe20000011404 */
[----:B------:R-:W-:Y:S01]  /*0c90*/  IMAD.IADD R11, R10, 0x1, -R9 ;  /* 0x000000010a0b7824 */ /* 0x000fe200078e0a09 */
[----:B------:R-:W-:Y:S02]  /*0ca0*/  LEA.HI R7, R5, R6, RZ, 0x3 ;  /* 0x0000000605077211 */ /* 0x000fe400078f18ff */
[-C--:B------:R-:W-:Y:S01]  /*0cb0*/  LEA.HI R5, R3, R4.reuse, RZ, 0x2 ;  /* 0x0000000403057211 */ /* 0x080fe200078f10ff */
[----:B------:R-:W-:Y:S01]  /*0cc0*/  IMAD R19, R11, 0x10, R14 ;  /* 0x000000100b137824 */ /* 0x000fe200078e020e */
[C---:B------:R-:W-:Y:S01]  /*0cd0*/  LOP3.LUT R9, R7.reuse, 0xfffffff8, RZ, 0xc0, !PT ;  /* 0xfffffff807097812 */ /* 0x040fe200078ec0ff */
[----:B------:R-:W-:Y:S01]  /*0ce0*/  IMAD.SHL.U32 R7, R7, 0x40, RZ ;  /* 0x0000004007077824 */ /* 0x000fe200078e00ff */
[----:B------:R-:W-:Y:S01]  /*0cf0*/  LOP3.LUT R11, R5, 0x7ffffffc, RZ, 0xc0, !PT ;  /* 0x7ffffffc050b7812 */ /* 0x000fe200078ec0ff */
[----:B------:R-:W-:Y:S01]  /*0d00*/  IMAD.U32 R202, R19, 0x40, R8 ;  /* 0x0000004013ca7824 */ /* 0x000fe200078e0008 */
[----:B------:R-:W-:Y:S01]  /*0d10*/  LOP3.LUT R0, R198, 0xfffffff8, RZ, 0xc0, !PT ;  /* 0xfffffff8c6007812 */ /* 0x000fe200078ec0ff */
[----:B------:R-:W-:Y:S01]  /*0d20*/  IMAD.IADD R9, R6, 0x1, -R9 ;  /* 0x0000000106097824 */ /* 0x000fe200078e0a09 */
[----:B------:R-:W-:Y:S01]  /*0d30*/  LEA.HI R6, R3, R4, RZ, 0x5 ;  /* 0x0000000403067211 */ /* 0x000fe200078f28ff */
[----:B------:R-:W-:Y:S01]  /*0d40*/  IMAD.IADD R11, R4, 0x1, -R11 ;  /* 0x00000001040b7824 */ /* 0x000fe200078e0a0b */
[--C-:B------:R-:W-:Y:S01]  /*0d50*/  SHF.R.S32.HI R3, RZ, 0x2, R5.reuse ;  /* 0x00000002ff037819 */ /* 0x100fe20000011405 */
        /* <DEDUP_REMOVED lines=15> */
[----:B------:R-:W-:Y:S01]  /*0e50*/  LEA.HI R13, R12, R12, RZ, 0x1 ;  /* 0x0000000c0c0d7211 */ /* 0x000fe200078f08ff */
[C---:B------:R-:W-:Y:S01]  /*0e60*/  VIADD R193, R23.reuse, 0x100 ;  /* 0x0000010017c17836 */ /* 0x040fe20000000000 */
[----:B------:R-:W-:Y:S01]  /*0e70*/  LOP3.LUT R8, R8, R5, RZ, 0x3c, !PT ;  /* 0x0000000508087212 */ /* 0x000fe200078e3cff */
[C---:B------:R-:W-:Y:S01]  /*0e80*/  VIADD R192, R23.reuse, 0x140 ;  /* 0x0000014017c07836 */ /* 0x040fe20000000000 */
[----:B------:R-:W-:Y:S01]  /*0e90*/  LOP3.LUT R4, R4, 0xfffffff8, RZ, 0xc0, !PT ;  /* 0xfffffff804047812 */ /* 0x000fe200078ec0ff */
[----:B------:R-:W-:Y:S01]  /*0ea0*/  VIADD R201, R23, 0x180 ;  /* 0x0000018017c97836 */ /* 0x000fe20000000000 */
[----:B------:R-:W-:Y:S01]  /*0eb0*/  LEA.HI R2, R2, R199, RZ, 0x1 ;  /* 0x000000c702027211 */ /* 0x000fe200078f08ff */
[----:B------:R-:W-:Y:S01]  /*0ec0*/  IMAD.IADD R8, R7, 0x1, R8 ;  /* 0x0000000107087824 */ /* 0x000fe200078e0208 */
[----:B------:R-:W-:Y:S01]  /*0ed0*/  LOP3.LUT R13, R13, 0x1ffffffe, RZ, 0xc0, !PT ;  /* 0x1ffffffe0d0d7812 */ /* 0x000fe200078ec0ff */
[----:B------:R-:W-:Y:S01]  /*0ee0*/  IMAD.IADD R3, R3, 0x1, -R4 ;  /* 0x0000000103037824 */ /* 0x000fe200078e0a04 */
[----:B------:R-:W-:Y:S01]  /*0ef0*/  SHF.R.S32.HI R6, RZ, 0x5, R6 ;  /* 0x00000005ff067819 */ /* 0x000fe20000011406 */
[----:B------:R-:W-:Y:S01]  /*0f00*/  IMAD R185, R8, 0x2, R17 ;  /* 0x0000000208b97824 */ /* 0x000fe200078e0211 */
[----:B------:R-:W-:Y:S01]  /*0f10*/  LOP3.LUT R0, R2, 0xfffffe, RZ, 0xc0, !PT ;  /* 0x00fffffe02007812 */ /* 0x000fe200078ec0ff */
[----:B------:R-:W-:Y:S01]  /*0f20*/  VIADD R200, R23, 0x1c0 ;  /* 0x000001c017c87836 */ /* 0x000fe20000000000 */
[----:B------:R-:W-:Y:S01]  /*0f30*/  SEL R189, R189, 0xffffffe0, !P1 ;  /* 0xffffffe0bdbd7807 */ /* 0x000fe20004800000 */
[C---:B------:R-:W-:Y:S01]  /*0f40*/  VIADD R190, R185.reuse, 0x36400 ;  /* 0x00036400b9be7836 */ /* 0x040fe20000000000 */
[----:B------:R-:W-:Y:S01]  /*0f50*/  SHF.R.S32.HI R198, RZ, 0x3, R198 ;  /* 0x00000003ffc67819 */ /* 0x000fe200000114c6 */
[----:B------:R-:W-:Y:S01]  /*0f60*/  VIADD R186, R185, 0x36440 ;  /* 0x00036440b9ba7836 */ /* 0x000fe20000000000 */
[----:B------:R-:W-:Y:S01]  /*0f70*/  SHF.R.S32.HI R210, RZ, 0x1f, R196 ;  /* 0x0000001fffd27819 */ /* 0x000fe200000114c4 */
[----:B------:R-:W-:Y:S01]  /*0f80*/  IMAD.IADD R13, R12, 0x1, -R13 ;  /* 0x000000010c0d7824 */ /* 0x000fe200078e0a0d */
[----:B------:R-:W-:Y:S01]  /*0f90*/  SHF.R.S32.HI R209, RZ, 0x1f, R195 ;  /* 0x0000001fffd17819 */ /* 0x000fe200000114c3 */
[----:B------:R-:W-:Y:S01]  /*0fa0*/  IMAD R22, R6, 0x10, R3 ;  /* 0x0000001006167824 */ /* 0x000fe200078e0203 */
[----:B------:R-:W-:Y:S01]  /*0fb0*/  SHF.R.S32.HI R208, RZ, 0x1f, R194 ;  /* 0x0000001fffd07819 */ /* 0x000fe200000114c2 */
[----:B------:R-:W-:Y:S01]  /*0fc0*/  IMAD.IADD R0, R199, 0x1, -R0 ;  /* 0x00000001c7007824 */ /* 0x000fe200078e0a00 */
[----:B------:R-:W-:Y:S01]  /*0fd0*/  SHF.R.S32.HI R207, RZ, 0x1f, R193 ;  /* 0x0000001fffcf7819 */ /* 0x000fe200000114c1 */
[C---:B------:R-:W-:Y:S01]  /*0fe0*/  @P2 VIADD R186, R190.reuse, 0xffffffc0 ;  /* 0xffffffc0beba2836 */ /* 0x040fe20000000000 */
[----:B------:R-:W-:Y:S01]  /*0ff0*/  SHF.R.S32.HI R206, RZ, 0x1f, R192 ;  /* 0x0000001fffce7819 */ /* 0x000fe200000114c0 */
[----:B------:R-:W-:Y:S01]  /*1000*/  IMAD.IADD R190, R190, 0x1, R189 ;  /* 0x00000001bebe7824 */ /* 0x000fe200078e02bd */
[----:B------:R-:W-:Y:S01]  /*1010*/  SHF.R.S32.HI R205, RZ, 0x1f, R201 ;  /* 0x0000001fffcd7819 */ /* 0x000fe200000114c9 */
[----:B------:R-:W-:Y:S01]  /*1020*/  IMAD.MOV.U32 R7, RZ, RZ, R15 ;  /* 0x000000ffff077224 */ /* 0x000fe200078e000f */
[----:B------:R-:W-:Y:S01]  /*1030*/  SHF.R.S32.HI R204, RZ, 0x1f, R200 ;  /* 0x0000001fffcc7819 */ /* 0x000fe200000114c8 */
[----:B------:R-:W-:-:S02]  /*1040*/  IMAD.MOV.U32 R2, RZ, RZ, RZ ;  /* 0x000000ffff027224 */ /* 0x000fc400078e00ff */
[----:B------:R-:W-:Y:S02]  /*1050*/  IMAD.SHL.U32 R184, R0, 0x100, RZ ;  /* 0x0000010000b87824 */ /* 0x000fe400078e00ff */
[----:B------:R-:W-:Y:S02]  /*1060*/  IMAD R191, R13, 0x8, R22 ;  /* 0x000000080dbf7824 */ /* 0x000fe400078e0216 */
[----:B------:R-:W-:-:S07]  /*1070*/  IMAD.IADD R189, R189, 0x1, R186 ;  /* 0x00000001bdbd7824 */ /* 0x000fce00078e02ba */
.L_x_8409:
[----:B012---:R-:W0:Y:S01]  /*1080*/  LDC.64 R4, c[0x0][0xd88] ;  /* 0x00036200ff047b82 */ /* 0x007e220000000a00 */
[----:B------:R-:W-:Y:S01]  /*1090*/  ULDC.64 UR8, c[0x0][0xb20] ;  /* 0x0002c80000087ab9 */ /* 0x000fe20000000a00 */
[----:B------:R-:W-:-:S06]  /*10a0*/  ULDC.64 UR10, c[0x0][0xb10] ;  /* 0x0002c400000a7ab9 */ /* 0x000fcc0000000a00 */
[----:B------:R-:W1:Y:S08]  /*10b0*/  LDC R187, c[0x0][0x288] ;  /* 0x0000a200ffbb7b82 */ /* 0x000e700000000800 */
[----:B---34-:R-:W2:Y:S01]  /*10c0*/  LDC.64 R8, c[0x0][0x418] ;  /* 0x00010600ff087b82 */ /* 0x018ea20000000a00 */
[----:B0-----:R-:W-:-:S07]  /*10d0*/  IMAD.WIDE R4, R7, 0x4, R4 ;  /* 0x0000000407047825 */ /* 0x001fce00078e0204 */
[----:B------:R-:W0:Y:S01]  /*10e0*/  LDC R0, c[0x0][0x424] ;  /* 0x00010900ff007b82 */ /* 0x000e220000000800 */
[----:B------:R-:W3:Y:S01]  /*10f0*/  LDG.E R4, desc[UR44][R4.64] ;  /* 0x0000002c04047981 */ /* 0x000ee2000c1e1900 */
[----:B------:R-:W-:Y:S01]  /*1100*/  UISETP.NE.U32.AND UP0, UPT, UR8, URZ, UPT ;  /* 0x0000003f0800728c */ /* 0x000fe2000bf05070 */
[----:B------:R-:W-:Y:S01]  /*1110*/  IMAD.MOV.U32 R3, RZ, RZ, RZ ;  /* 0x000000ffff037224 */ /* 0x000fe200078e00ff */
[----:B------:R-:W-:-:S04]  /*1120*/  UISETP.NE.U32.AND UP1, UPT, UR10, URZ, UPT ;  /* 0x0000003f0a00728c */ /* 0x000fc8000bf25070 */
[----:B------:R-:W4:Y:S01]  /*1130*/  LDC R11, c[0x0][0x2f0] ;  /* 0x0000bc00ff0b7b82 */ /* 0x000f220000000800 */
[----:B------:R-:W-:Y:S02]  /*1140*/  UISETP.NE.AND.EX UP0, UPT, UR9, URZ, UPT, UP0 ;  /* 0x0000003f0900728c */ /* 0x000fe4000bf05300 */
[----:B------:R-:W-:-:S04]  /*1150*/  UISETP.NE.AND.EX UP1, UPT, UR11, URZ, UPT, UP1 ;  /* 0x0000003f0b00728c */ /* 0x000fc8000bf25310 */
[----:B------:R-:W-:Y:S02]  /*1160*/  PLOP3.LUT P0, PT, PT, PT, UP0, 0x80, 0x0 ;  /* 0x000000000000781c */ /* 0x000fe40003f0f008 */
[----:B------:R-:W-:Y:S02]  /*1170*/  PLOP3.LUT P2, PT, PT, PT, UP1, 0x80, 0x0 ;  /* 0x000000000000781c */ /* 0x000fe40003f4f018 */
[----:B---3--:R-:W-:-:S13]  /*1180*/  R2UR UR41, R4 ;  /* 0x00000000042972ca */ /* 0x008fda00000e0000 */
        /* <DEDUP_REMOVED lines=9> */
[----:B------:R-:W-:Y:S01]  /*1220*/  IMAD.U32 R7, RZ, RZ, UR11 ;  /* 0x0000000bff077e24 */ /* 0x000fe2000f8e00ff */
[----:B------:R3:W5:Y:S04]  /*1230*/  @P0 LDG.E R3, desc[UR44][R4.64] ;  /* 0x0000002c04030981 */ /* 0x000768000c1e1900 */
[----:B-1----:R3:W5:Y:S01]  /*1240*/  @P2 LDG.E R187, desc[UR44][R6.64] ;  /* 0x0000002c06bb2981 */ /* 0x002762000c1e1900 */
[----:B--2---:R-:W-:Y:S01]  /*1250*/  ISETP.NE.U32.AND P0, PT, R8, RZ, PT ;  /* 0x000000ff0800720c */ /* 0x004fe20003f05070 */
[----:B------:R-:W-:Y:S01]  /*1260*/  UMOV UR39, UR6 ;  /* 0x0000000600277c82 */ /* 0x000fe20008000000 */
[----:B------:R-:W-:Y:S02]  /*1270*/  ISETP.NE.U32.AND P1, PT, RZ, UR8, PT ;  /* 0x00000008ff007c0c */ /* 0x000fe4000bf25070 */
[----:B------:R-:W-:-:S02]  /*1280*/  ISETP.NE.AND.EX P0, PT, R9, RZ, PT, P0 ;  /* 0x000000ff0900720c */ /* 0x000fc40003f05300 */
[----:B------:R-:W-:Y:S02]  /*1290*/  ISETP.NE.AND.EX P1, PT, RZ, UR9, PT, P1 ;  /* 0x00000009ff007c0c */ /* 0x000fe4000bf25310 */
[----:B0-----:R-:W-:Y:S01]  /*12a0*/  SEL R0, R0, 0x1, P0 ;  /* 0x0000000100007807 */ /* 0x001fe20000000000 */
[----:B---34-:R-:W-:Y:S10]  /*12b0*/  @P2 BRA `(.L_x_8359) ;  /* 0x00000000002c2947 */ /* 0x018ff40003800000 */
        /* <DEDUP_REMOVED lines=8> */
[----:B-----5:R-:W2:Y:S04]  /*1340*/  LDG.E R187, desc[UR44][R4.64] ;  /* 0x0000002c04bb7981 */ /* 0x020ea8000c1e1900 */
[----:B------:R-:W2:Y:S02]  /*1350*/  LDG.E R6, desc[UR44][R4.64+0x4] ;  /* 0x0000042c04067981 */ /* 0x000ea4000c1e1900 */
[----:B--2---:R-:W-:-:S07]  /*1360*/  IMAD.IADD R187, R6, 0x1, -R187 ;  /* 0x0000000106bb7824 */ /* 0x004fce00078e0abb */
.L_x_8359:
[----:B------:R-:W-:Y:S01]  /*1370*/  IMAD R188, R0, R11, RZ ;  /* 0x0000000b00bc7224 */ /* 0x000fe200078e02ff */
[----:B------:R-:W-:Y:S06]  /*1380*/  @!P1 BRA `(.L_x_8360) ;  /* 0x0000000000189947 */ /* 0x000fec0003800000 */
[----:B------:R-:W-:-:S04]  /*1390*/  ULEA UR4, UP0, UR41, UR8, 0x2 ;  /* 0x0000000829047291 */ /* 0x000fc8000f80103f */
[----:B------:R-:W-:Y:S02]  /*13a0*/  ULEA.HI.X UR6, UR41, UR9, UR40, 0x2, UP0 ;  /* 0x0000000929067291 */ /* 0x000fe400080f1428 */
[----:B------:R-:W-:-:S04]  /*13b0*/  IMAD.U32 R4, RZ, RZ, UR4 ;  /* 0x00000004ff047e24 */ /* 0x000fc8000f8e00ff */
[----:B------:R-:W-:-:S05]  /*13c0*/  IMAD.U32 R5, RZ, RZ, UR6 ;  /* 0x00000006ff057e24 */ /* 0x000fca000f8e00ff */
[----:B------:R0:W5:Y:S01]  /*13d0*/  LDG.E R188, desc[UR44][R4.64] ;  /* 0x0000002c04bc7981 */ /* 0x000162000c1e1900 */
[----:B------:R-:W-:Y:S05]  /*13e0*/  BRA `(.L_x_8361) ;  /* 0x00000000002c7947 */ /* 0x000fea0003800000 */
.L_x_8360:
        /* <DEDUP_REMOVED lines=9> */
[----:B------:R-:W2:Y:S02]  /*1480*/  LDG.E R7, desc[UR44][R4.64+0x4] ;  /* 0x0000042c04077981 */ /* 0x000ea4000c1e1900 */
[----:B--2---:R-:W-:-:S07]  /*1490*/  IMAD.IADD R188, R7, 0x1, -R188 ;  /* 0x0000000107bc7824 */ /* 0x004fce00078e0abc */
.L_x_8361:
[----:B------:R-:W-:Y:S01]  /*14a0*/  UISETP.NE.AND UP0, UPT, UR43, 0x1, UPT ;  /* 0x000000012b00788c */ /* 0x000fe2000bf05270 */
[----:B-----5:R-:W-:Y:S01]  /*14b0*/  IMAD.IADD R188, R188, 0x1, -R3 ;  /* 0x00000001bcbc7824 */ /* 0x020fe200078e0a03 */
[----:B------:R-:W-:-:S03]  /*14c0*/  USHF.L.U32 UR38, UR5, 0x6, URZ ;  /* 0x0000000605267899 */ /* 0x000fc6000800063f */
[----:B------:R-:W-:Y:S01]  /*14d0*/  VIADD R0, R188, 0x3f ;  /* 0x0000003fbc007836 */ /* 0x000fe20000000000 */
[----:B------:R-:W-:-:S04]  /*14e0*/  PLOP3.LUT P0, PT, PT, PT, UP0, 0x80, 0x0 ;  /* 0x000000000000781c */ /* 0x000fc80003f0f008 */
[----:B------:R-:W-:-:S04]  /*14f0*/  SHF.R.S32.HI R3, RZ, 0x1f, R0 ;  /* 0x0000001fff037819 */ /* 0x000fc80000011400 */
[----:B------:R-:W-:-:S04]  /*1500*/  LEA.HI R3, R3, R0, RZ, 0x6 ;  /* 0x0000000003037211 */ /* 0x000fc800078f30ff */
[----:B0-----:R-:W-:Y:S01]  /*1510*/  SHF.R.S32.HI R5, RZ, 0x6, R3 ;  /* 0x00000006ff057819 */ /* 0x001fe20000011403 */
[----:B------:R-:W-:Y:S06]  /*1520*/  @!P0 BRA `(.L_x_8362) ;  /* 0x0000001c003c8947 */ /* 0x000fec0003800000 */
[----:B------:R-:W0:Y:S01]  /*1530*/  LDC R0, c[0x0][0x448] ;  /* 0x00011200ff007b82 */ /* 0x000e220000000800 */
[----:B------:R-:W-:Y:S01]  /*1540*/  UIADD3 UR4, UR38, 0x3f, URZ ;  /* 0x0000003f26047890 */ /* 0x000fe2000fffe03f */
[----:B------:R-:W-:Y:S01]  /*1550*/  IADD3 R187, R188, 0x40, -R187 ;  /* 0x00000040bcbb7810 */ /* 0x000fe20007ffe8bb */
        /* <DEDUP_REMOVED lines=62> */
[----:B------:R-:W-:Y:S01]  /*1940*/  CS2R R38, SRZ ;  /* 0x0000000000267805 */ /* 0x000fe2000001ff00 */
[----:B------:R-:W-:Y:S01]  /*1950*/  IMAD.MOV.U32 R169, RZ, RZ, RZ ;  /* 0x000000ffffa97224 */ /* 0x000fe200078e00ff */
[----:B------:R-:W-:-:S02]  /*1960*/  CS2R R172, SRZ ;  /* 0x0000000000ac7805 */ /* 0x000fc4000001ff00 */
[----:B------:R-:W-:Y:S02]  /*1970*/  CS2R R34, SRZ ;  /* 0x0000000000227805 */ /* 0x000fe4000001ff00 */
[----:B-1----:R-:W-:Y:S01]  /*1980*/  @P0 SHF.R.U32.HI R0, RZ, R4, R3 ;  /* 0x00000004ff000219 */ /* 0x002fe20000011603 */
[----:B------:R-:W-:Y:S01]  /*1990*/  IMAD.MOV.U32 R31, RZ, RZ, RZ ;  /* 0x000000ffff1f7224 */ /* 0x000fe200078e00ff */
[----:B------:R-:W-:Y:S02]  /*19a0*/  PLOP3.LUT P0, PT, PT, PT, PT, 0x80, 0x0 ;  /* 0x000000000000781c */ /* 0x000fe40003f0f070 */
[----:B------:R-:W-:Y:S02]  /*19b0*/  CS2R R10, SRZ ;  /* 0x00000000000a7805 */ /* 0x000fe4000001ff00 */
[----:B------:R-:W-:Y:S01]  /*19c0*/  CS2R R174, SRZ ;  /* 0x0000000000ae7805 */ /* 0x000fe2000001ff00 */
[----:B------:R-:W-:Y:S02]  /*19d0*/  IMAD.IADD R0, R187, 0x1, R0 ;  /* 0x00000001bb007824 */ /* 0x000fe400078e0200 */
[----:B------:R-:W-:-:S02]  /*19e0*/  IMAD.MOV.U32 R27, RZ, RZ, RZ ;  /* 0x000000ffff1b7224 */ /* 0x000fc400078e00ff */
[----:B------:R-:W-:Y:S01]  /*19f0*/  IMAD.MOV.U32 R9, RZ, RZ, RZ ;  /* 0x000000ffff097224 */ /* 0x000fe200078e00ff */
[----:B------:R-:W-:Y:S01]  /*1a00*/  SHF.R.S32.HI R3, RZ, 0x1f, R0 ;  /* 0x0000001fff037819 */ /* 0x000fe20000011400 */
[----:B------:R-:W-:-:S03]  /*1a10*/  IMAD.MOV.U32 R20, RZ, RZ, RZ ;  /* 0x000000ffff147224 */ /* 0x000fc600078e00ff */
[----:B------:R-:W-:Y:S01]  /*1a20*/  LEA.HI R3, R3, R0, RZ, 0x6 ;  /* 0x0000000003037211 */ /* 0x000fe200078f30ff */
[----:B------:R-:W-:-:S03]  /*1a30*/  IMAD.MOV.U32 R0, RZ, RZ, RZ ;  /* 0x000000ffff007224 */ /* 0x000fc600078e00ff */
[----:B------:R-:W-:Y:S01]  /*1a40*/  SHF.R.S32.HI R4, RZ, 0x6, R3 ;  /* 0x00000006ff047819 */ /* 0x000fe20000011403 */
[----:B------:R-:W-:-:S03]  /*1a50*/  IMAD.MOV.U32 R3, RZ, RZ, RZ ;  /* 0x000000ffff037224 */ /* 0x000fc600078e00ff */
[----:B------:R-:W-:-:S04]  /*1a60*/  VIMNMX R4, R5, R4, PT ;  /* 0x0000000405047248 */ /* 0x000fc80003fe0100 */
        /* <DEDUP_REMOVED lines=64> */
.L_x_8365:
        /* <DEDUP_REMOVED lines=172> */
.L_x_8364:
[----:B------:R-:W-:Y:S01]  /*2930*/  BAR.SYNC.DEFER_BLOCKING 0xe, 0x100 ;  /* 0x0384000000007b1d */ /* 0x000fe20000010000 */
[C---:B01----:R-:W-:Y:S01]  /*2940*/  IMAD R0, R2.reuse, 0x40, R22 ;  /* 0x0000004002007824 */ /* 0x043fe200078e0216 */
[----:B------:R-:W-:Y:S01]  /*2950*/  PLOP3.LUT P0, PT, PT, PT, PT, 0x8, 0x0 ;  /* 0x000000000000781c */ /* 0x000fe20003f0e170 */
[----:B------:R-:W-:Y:S02]  /*2960*/  VIADD R4, R2, 0x1 ;  /* 0x0000000102047836 */ /* 0x000fe40000000000 */
[----:B------:R-:W-:Y:S02]  /*2970*/  IMAD R17, R0, 0x4, R17 ;  /* 0x0000000400117824 */ /* 0x000fe400078e0211 */
[----:B------:R-:W-:Y:S01]  /*2980*/  IMAD.MOV.U32 R19, RZ, RZ, RZ ;  /* 0x000000ffff137224 */ /* 0x000fe200078e00ff */
[----:B------:R-:W-:-:S04]  /*2990*/  ISETP.NE.AND P1, PT, R4, 0x2, PT ;  /* 0x000000020400780c */ /* 0x000fc80003f25270 */
[----:B------:R-:W-:-:S04]  /*29a0*/  SEL R3, RZ, 0x1, P1 ;  /* 0x00000001ff037807 */ /* 0x000fc80000800000 */
[----:B------:R-:W-:Y:S01]  /*29b0*/  LOP3.LUT R16, R16, R3, RZ, 0x3c, !PT ;  /* 0x0000000310107212 */ /* 0x000fe200078e3cff */
[----:B------:R-:W-:Y:S01]  /*29c0*/  IMAD.MOV.U32 R3, RZ, RZ, RZ ;  /* 0x000000ffff037224 */ /* 0x000fe200078e00ff */
        /* <DEDUP_REMOVED lines=130> */
[----:B------:R-:W-:Y:S01]  /*31f0*/  SEL R2, R4, RZ, P1 ;  /* 0x000000ff04027207 */ /* 0x000fe20000800000 */
[----:B------:R-:W-:Y:S06]  /*3200*/  BAR.ARV 0xf, 0x100 ;  /* 0x03c4000000007b1d */ /* 0x000fec0000002000 */
[----:B------:R-:W-:Y:S05]  /*3210*/  BRA `(.L_x_8363) ;  /* 0x0000009c003c7947 */ /* 0x000fea0003800000 */
.L_x_8362:
        /* <DEDUP_REMOVED lines=24> */
[----:B0-----:R-:W-:Y:S02]  /*33a0*/  ISETP.NE.AND P0, PT, R0, 0x1, PT ;  /* 0x000000010000780c */ /* 0x001fe40003f05270 */
        /* <DEDUP_REMOVED lines=12> */
[----:B------:R-:W0:Y:S01]  /*3470*/  @P0 LDC R0, c[0x0][0x44c] ;  /* 0x00011300ff000b82 */ /* 0x000e220000000800 */
        /* <DEDUP_REMOVED lines=26> */
[----:B------:R-:W-:Y:S01]  /*3620*/  CS2R R38, SRZ ;  /* 0x0000000000267805 */ /* 0x000fe2000001ff00 */
[----:B------:R-:W-:Y:S01]  /*3630*/  IMAD.U32 R0, RZ, RZ, UR4 ;  /* 0x00000004ff007e24 */ /* 0x000fe2000f8e00ff */
[----:B------:R-:W-:Y:S01]  /*3640*/  CS2R R172, SRZ ;  /* 0x0000000000ac7805 */ /* 0x000fe2000001ff00 */
[----:B------:R-:W-:Y:S01]  /*3650*/  IMAD.MOV.U32 R169, RZ, RZ, RZ ;  /* 0x000000ffffa97224 */ /* 0x000fe200078e00ff */
[----:B------:R-:W-:-:S02]  /*3660*/  CS2R R34, SRZ ;  /* 0x0000000000227805 */ /* 0x000fc4000001ff00 */
[----:B-1----:R-:W-:Y:S01]  /*3670*/  @P0 SHF.R.U32.HI R0, RZ, R4, R3 ;  /* 0x00000004ff000219 */ /* 0x002fe20000011603 */
[----:B------:R-:W-:Y:S01]  /*3680*/  IMAD.MOV.U32 R31, RZ, RZ, RZ ;  /* 0x000000ffff1f7224 */ /* 0x000fe200078e00ff */
[----:B------:R-:W-:Y:S02]  /*3690*/  PLOP3.LUT P0, PT, PT, PT, PT, 0x80, 0x0 ;  /* 0x000000000000781c */ /* 0x000fe40003f0f070 */
[----:B------:R-:W-:Y:S02]  /*36a0*/  CS2R R10, SRZ ;  /* 0x00000000000a7805 */ /* 0x000fe4000001ff00 */
[----:B------:R-:W-:Y:S01]  /*36b0*/  CS2R R174, SRZ ;  /* 0x0000000000ae7805 */ /* 0x000fe2000001ff00 */
[----:B------:R-:W-:Y:S02]  /*36c0*/  IMAD.IADD R0, R7, 0x1, R0 ;  /* 0x0000000107007824 */ /* 0x000fe400078e0200 */
[----:B------:R-:W-:Y:S02]  /*36d0*/  IMAD.MOV.U32 R27, RZ, RZ, RZ ;  /* 0x000000ffff1b7224 */ /* 0x000fe400078e00ff */
        /* <DEDUP_REMOVED lines=38> */
.L_x_8366:
        /* <DEDUP_REMOVED lines=9> */
.L_x_8556:
[----:B------:R-:W-:Y:S05]  /*39d0*/  @!P0 BRA `(.L_x_8368) ;  /* 0x0000000000048947 */ /* 0x000fea0003800000 */
[----:B------:R-:W-:Y:S01]  /*39e0*/  BPT.TRAP 0x1 ;  /* 0x000000040000795c */ /* 0x000fe20000300000 */
.L_x_8368:
[----:B------:R-:W-:Y:S01]  /*39f0*/  IMAD R5, R2, 0x8, R17 ;  /* 0x0000000802057824 */ /* 0x000fe200078e0211 */
[----:B------:R-:W-:-:S04]  /*3a00*/  SHF.L.U32 R8, R16, 0x1f, RZ ;  /* 0x0000001f10087819 */ /* 0x000fc800000006ff */
[----:B------:R1:W2:Y:S01]  /*3a10*/  SYNCS.PHASECHK.TRANS64.TRYWAIT P1, [R5+URZ+0x38830], R8 ;  /* 0x03883008050075a7 */ /* 0x0002a2000802017f */
[----:B------:R-:W-:Y:S05]  /*3a20*/  @!P0 BRA `(.L_x_8369) ;  /* 0x0000000000048947 */ /* 0x000fea0003800000 */
[----:B------:R-:W-:Y:S01]  /*3a30*/  BPT.TRAP 0x1 ;  /* 0x000000040000795c */ /* 0x000fe20000300000 */
.L_x_8369:
[----:B------:R-:W-:-:S05]  /*3a40*/  VIADD R0, R17, 0x22400 ;  /* 0x0002240011007836 */ /* 0x000fca0000000000 */
[----:B------:R-:W-:-:S04]  /*3a50*/  SHF.R.U32.HI R0, RZ, 0x4, R0 ;  /* 0x00000004ff007819 */ /* 0x000fc80000011600 */
[----:B------:R-:W-:Y:S01]  /*3a60*/  LOP3.LUT R0, R0, 0x3fff, RZ, 0xc0, !PT ;  /* 0x00003fff00007812 */ /* 0x000fe200078ec0ff */
[----:B--2---:R-:W-:Y:S06]  /*3a70*/  @P1 BRA `(.L_x_8370) ;  /* 0x0000000000081947 */ /* 0x004fec0003800000 */
[----:B------:R-:W2:Y:S02]  /*3a80*/  SYNCS.PHASECHK.TRANS64.TRYWAIT P1, [R5+URZ+0x38830], R8 ;  /* 0x03883008050075a7 */ /* 0x000ea4000802017f */
[----:B--2---:R-:W-:Y:S05]  /*3a90*/  @!P1 BRA `(.L_x_8371) ;  /* 0x0000014400d09947 */ /* 0x004fea0003800000 */
.L_x_8370:
        /* <DEDUP_REMOVED lines=18> */
[C---:B------:R-:W-:Y:S02]  /*3bc0*/  VIADD R6, R3.reuse, 0x2 ;  /* 0x0000000203067836 */ /* 0x040fe40000000000 */
        /* <DEDUP_REMOVED lines=21> */
.L_x_8557:
[----:B------:R-:W-:Y:S05]  /*3d20*/  @!P0 BRA `(.L_x_8373) ;  /* 0x0000000000048947 */ /* 0x000fea0003800000 */
[----:B------:R-:W-:Y:S01]  /*3d30*/  BPT.TRAP 0x1 ;  /* 0x000000040000795c */ /* 0x000fe20000300000 */
.L_x_8373:
[----:B------:R4:W0:Y:S01]  /*3d40*/  SYNCS.PHASECHK.TRANS64.TRYWAIT P1, [R5+URZ+0x38850], R8 ;  /* 0x03885008050075a7 */ /* 0x000822000802017f */
[----:B------:R-:W-:Y:S05]  /*3d50*/  @!P0 BRA `(.L_x_8374) ;  /* 0x0000000000048947 */ /* 0x000fea0003800000 */
[----:B------:R-:W-:Y:S01]  /*3d60*/  BPT.TRAP 0x1 ;  /* 0x000000040000795c */ /* 0x000fe20000300000 */
.L_x_8374:
        /* <DEDUP_REMOVED lines=12> */
.L_x_8375:
[----:B------:R-:W-:Y:S01]  /*3e30*/  R2UR UR20, R4 ;  /* 0x00000000041472ca */ /* 0x000fe200000e0000 */
[----:B------:R-:W-:Y:S01]  /*3e40*/  WARPGROUP.ARRIVE ;  /* 0x00000000000079c5 */ /* 0x000fe20000000000 */
[----:B------:R-:W-:Y:S01]  /*3e50*/  R2UR UR22, R6 ;  /* 0x00000000061672ca */ /* 0x000fe200000e0000 */
[----:B------:R-:W-:Y:S01]  /*3e60*/  UMOV UR21, 0x40000040 ;  /* 0x4000004000157882 */ /* 0x000fe20000000000 */
[----:B------:R-:W-:Y:S01]  /*3e70*/  UMOV UR23, 0x40000040 ;  /* 0x4000004000177882 */ /* 0x000fe20000000000 */
[----:B012-4-:R-:W-:Y:S01]  /*3e80*/  VIADD R8, R4, 0x2 ;  /* 0x0000000204087836 */ /* 0x017fe20000000000 */
[----:B------:R-:W-:Y:S01]  /*3e90*/  UMOV UR25, 0x40000040 ;  /* 0x4000004000197882 */ /* 0x000fe20000000000 */
[----:B------:R-:W-:Y:S01]  /*3ea0*/  VIADD R7, R6, 0x2 ;  /* 0x0000000206077836 */ /* 0x000fe20000000000 */
        /* <DEDUP_REMOVED lines=8> */
[----:B------:R-:W-:-:S02]  /*3f30*/  VIADD R10, R6, 0x800 ;  /* 0x00000800060a7836 */ /* 0x000fc40000000000 */
[----:B------:R-:W1:Y:S01]  /*3f40*/  S2R R57, SR_TID.X ;  /* 0x0000000000397919 */ /* 0x000e620000002100 */
[----:B------:R-:W-:Y:S01]  /*3f50*/  IMAD R217, R2, 0x1000, R19 ;  /* 0x0000100002d97824 */ /* 0x000fe200078e0213 */
[----:B------:R-:W-:-:S03]  /*3f60*/  UMOV UR7, 0x40000040 ;  /* 0x4000004000077882 */ /* 0x000fc60000000000 */
[C---:B------:R-:W-:Y:S01]  /*3f70*/  VIADD R219, R217.reuse, 0x80 ;  /* 0x00000080d9db7836 */ /* 0x040fe20000000000 */
[----:B------:R-:W-:Y:S02]  /*3f80*/  R2UR UR6, R217 ;  /* 0x00000000d90672ca */ /* 0x000fe400000e0000 */
        /* <DEDUP_REMOVED lines=277> */
[----:B------:R-:W-:-:S02]  /*50e0*/  IMAD.IADD R10, R11, 0x1, R10 ;  /* 0x000000010b0a7824 */ /* 0x000fc400078e020a */
        /* <DEDUP_REMOVED lines=17> */
[----:B------:R-:W-:Y:S01]  /*5200*/  IMAD.MOV.U32 R8, RZ, RZ, 0x1000 ;  /* 0x00001000ff087424 */ /* 0x000fe200078e00ff */
[----:B------:R-:W0:Y:S04]  /*5210*/  LDC R10, c[0x0][0x448] ;  /* 0x00011200ff0a7b82 */ /* 0x000e280000000800 */
[----:B------:R-:W-:-:S04]  /*5220*/  SEL R8, R8, 0xf80, P1 ;  /* 0x00000f8008087807 */ /* 0x000fc80000800000 */
[----:B------:R-:W-:-:S04]  /*5230*/  LOP3.LUT R8, R8, 0x1e00, RZ, 0xc0, !PT ;  /* 0x00001e0008087812 */ /* 0x000fc800078ec0ff */
[CC--:B------:R-:W-:Y:S02]  /*5240*/  IADD3 R9, R7.reuse, R8.reuse, R4 ;  /* 0x0000000807097210 */ /* 0x0c0fe40007ffe004 */
[----:B------:R-:W-:Y:S02]  /*5250*/  IADD3 R6, R7, R8, R6 ;  /* 0x0000000807067210 */ /* 0x000fe40007ffe006 */
[----:B0-----:R-:W-:-:S13]  /*5260*/  ISETP.NE.AND P1, PT, R10, 0x1, PT ;  /* 0x000000010a00780c */ /* 0x001fda0003f25270 */
[----:B------:R-:W0:Y:S08]  /*5270*/  @P1 LDC R7, c[0x0][0x44c] ;  /* 0x00011300ff071b82 */ /* 0x000e300000000800 */
[----:B------:R-:W1:Y:S01]  /*5280*/  @P1 LDC R8, c[0x0][0x450] ;  /* 0x00011400ff081b82 */ /* 0x000e620000000800 */
        /* <DEDUP_REMOVED lines=8> */
[----:B0-----:R-:W-:-:S05]  /*5310*/  @P1 IMAD.HI.U32 R7, R6, R7, RZ ;  /* 0x0000000706071227 */ /* 0x001fca00078e00ff */
[----:B-1----:R-:W-:Y:S01]  /*5320*/  @P1 SHF.R.U32.HI R6, RZ, R8, R7 ;  /* 0x00000008ff061219 */ /* 0x002fe20000011607 */
[C---:B------:R-:W-:Y:S02]  /*5330*/  IMAD R7, R168.reuse, -0x40, R11 ;  /* 0xffffffc0a8077824 */ /* 0x040fe400078e020b */
[----:B------:R-:W-:Y:S02]  /*5340*/  VIADD R168, R168, 0xfffffffe ;  /* 0xfffffffea8a87836 */ /* 0x000fe40000000000 */
[----:B------:R-:W0:Y:S01]  /*5350*/  SHFL.IDX PT, R9, R6, RZ, 0x1c1f ;  /* 0x001c1fff06097589 */ /* 0x000e2200000e0000 */
[----:B------:R-:W-:Y:S02]  /*5360*/  IADD3 R8, R188, 0x1, R7 ;  /* 0x00000001bc087810 */ /* 0x000fe40007ffe007 */
[----:B------:R-:W-:Y:S01]  /*5370*/  IADD3 R7, -R18, R7, R188 ;  /* 0x0000000712077210 */ /* 0x000fe20007ffe1bc */
[----:B------:R-:W1:Y:S01]  /*5380*/  SHFL.IDX PT, R6, R6, 0x1, 0x1c1f ;  /* 0x003c1f0006067f89 */ /* 0x000e6200000e0000 */
[----:B------:R-:W-:-:S02]  /*5390*/  IADD3 R8, -R187, R8, -R18 ;  /* 0x00000008bb087210 */ /* 0x000fc40007ffe912 */
[----:B------:R-:W-:Y:S02]  /*53a0*/  R2UR UR30, R168 ;  /* 0x00000000a81e72ca */ /* 0x000fe400000e0000 */
[----:B0-----:R-:W-:-:S04]  /*53b0*/  VIADDMNMX R9, R9, R8, R7, PT ;  /* 0x0000000809097246 */ /* 0x001fc80003800107 */
[C---:B------:R-:W-:Y:S02]  /*53c0*/  ISETP.GT.AND P2, PT, R9.reuse, RZ, PT ;  /* 0x000000ff0900720c */ /* 0x040fe40003f44270 */
[C---:B------:R-:W-:Y:S02]  /*53d0*/  ISETP.GT.AND P3, PT, R9.reuse, 0x1, PT ;  /* 0x000000010900780c */ /* 0x040fe40003f64270 */
[----:B------:R-:W-:Y:S02]  /*53e0*/  ISETP.GT.AND P4, PT, R9, 0x8, PT ;  /* 0x000000080900780c */ /* 0x000fe40003f84270 */
[----:B-1----:R-:W-:Y:S01]  /*53f0*/  VIADDMNMX R8, R6, R8, R7, PT ;  /* 0x0000000806087246 */ /* 0x002fe20003800107 */
        /* <DEDUP_REMOVED lines=64> */
[----:B0-----:R-:W-:Y:S02]  /*5800*/  FMNMX.FTZ R11, R10, R9, !PT ;  /* 0x000000090a0b7209 */ /* 0x001fe40007810000 */
[----:B------:R-:W-:Y:S02]  /*5810*/  FSEL R35, R35, -INF , P2 ;  /* 0xff80000023237808 */ /* 0x000fe40001000000 */
[----:B------:R-:W-:Y:S01]  /*5820*/  FMNMX.FTZ R6, R34, R7, !PT ;  /* 0x0000000722067209 */ /* 0x000fe20007810000 */
[----:B------:R-:W0:Y:S01]  /*5830*/  SHFL.BFLY PT, R12, R11, 0x1, 0x1f ;  /* 0x0c201f000b0c7f89 */ /* 0x000e2200000e0000 */
        /* <DEDUP_REMOVED lines=15> */
[----:B0-----:R-:W-:Y:S02]  /*5930*/  FMNMX.FTZ R7, R11, R12, !PT ;  /* 0x0000000c0b077209 */ /* 0x001fe40007810000 */
[----:B------:R-:W-:Y:S02]  /*5940*/  ISETP.GT.AND P2, PT, R8, 0x30, PT ;  /* 0x000000300800780c */ /* 0x000fe40003f44270 */
[----:B------:R-:W-:Y:S01]  /*5950*/  FSEL R47, R47, -INF , P4 ;  /* 0xff8000002f2f7808 */ /* 0x000fe20002000000 */
[C---:B------:R-:W-:Y:S01]  /*5960*/  FMUL.FTZ R10, R7.reuse, UR28 ;  /* 0x0000001c070a7c20 */ /* 0x040fe20008410000 */
        /* <DEDUP_REMOVED lines=12> */
[----:B------:R-:W-:Y:S01]  /*5a30*/  MUFU.EX2 R6, R24 ;  /* 0x0000001800067308 */ /* 0x000fe20000000800 */
        /* <DEDUP_REMOVED lines=14> */
[--C-:B------:R-:W-:Y:S01]  /*5b20*/  FFMA.FTZ R171, R48, UR28, -R56.reuse ;  /* 0x0000001c30ab7c23 */ /* 0x100fe20008010838 */
[----:B------:R-:W0:Y:S01]  /*5b30*/  SHFL.BFLY PT, R21, R8, 0x2, 0x1f ;  /* 0x0c401f0008157f89 */ /* 0x000e2200000e0000 */
[--C-:B------:R-:W-:Y:S01]  /*5b40*/  FFMA.FTZ R172, R49, UR28, -R56.reuse ;  /* 0x0000001c31ac7c23 */ /* 0x100fe20008010838 */
[--C-:B------:R-:W-:Y:S01]  /*5b50*/  FFMA.FTZ R173, R52, UR28, -R56.reuse ;  /* 0x0000001c34ad7c23 */ /* 0x100fe20008010838 */
[--C-:B------:R-:W-:Y:S01]  /*5b60*/  FFMA.FTZ R174, R53, UR28, -R56.reuse ;  /* 0x0000001c35ae7c23 */ /* 0x100fe20008010838 */
[----:B------:R-:W1:Y:S08]  /*5b70*/  MUFU.EX2 R9, R9 ;  /* 0x0000000900097308 */ /* 0x000e700000000800 */
[----:B------:R-:W-:Y:S08]  /*5b80*/  MUFU.EX2 R10, R10 ;  /* 0x0000000a000a7308 */ /* 0x000ff00000000800 */
[----:B------:R-:W2:Y:S01]  /*5b90*/  MUFU.EX2 R11, R11 ;  /* 0x0000000b000b7308 */ /* 0x000ea20000000800 */
[----:B-1----:R-:W-:Y:S01]  /*5ba0*/  F2FP.BF16.F32.PACK_AB R152, R9, R6 ;  /* 0x000000060998723e */ /* 0x002fe200000010ff */
[----:B------:R-:W-:Y:S01]  /*5bb0*/  FADD.FTZ R9, R6, R9 ;  /* 0x0000000906097221 */ /* 0x000fe20000010000 */
[----:B------:R-:W-:Y:S01]  /*5bc0*/  IMAD.U32 R6, RZ, RZ, UR38 ;  /* 0x00000026ff067e24 */ /* 0x000fe2000f8e00ff */
[----:B0-----:R-:W-:Y:S01]  /*5bd0*/  FMNMX.FTZ R24, R8, R21, !PT ;  /* 0x0000001508187209 */ /* 0x001fe20007810000 */
[----:B------:R-:W-:-:S03]  /*5be0*/  FFMA.FTZ R21, R41, UR28, -R56 ;  /* 0x0000001c29157c23 */ /* 0x000fc60008010838 */
        /* <DEDUP_REMOVED lines=8> */
[----:B0-----:R-:W-:-:S02]  /*5c70*/  FMNMX.FTZ R8, R24, R25, !PT ;  /* 0x0000001918087209 */ /* 0x001fc40007810000 */
[C---:B-1----:R-:W-:Y:S01]  /*5c80*/  F2FP.BF16.F32.PACK_AB R156, R13.reuse, R12 ;  /* 0x0000000c0d9c723e */ /* 0x042fe200000010ff */
[----:B------:R-:W-:Y:S01]  /*5c90*/  FADD.FTZ R12, R12, R11 ;  /* 0x0000000b0c0c7221 */ /* 0x000fe20000010000 */
[C---:B------:R-:W-:Y:S01]  /*5ca0*/  FSETP.NEU.FTZ.AND P2, PT, R8.reuse, -INF , PT ;  /* 0xff8000000800780b */ /* 0x040fe20003f5d000 */
[----:B------:R-:W-:Y:S02]  /*5cb0*/  FMUL.FTZ R24, R8, UR28 ;  /* 0x0000001c08187c20 */ /* 0x000fe40008410000 */
[----:B------:R-:W-:Y:S01]  /*5cc0*/  MUFU.EX2 R20, R20 ;  /* 0x0000001400147308 */ /* 0x000fe20000000800 */
[----:B------:R-:W-:Y:S02]  /*5cd0*/  FADD.FTZ R13, R13, R12 ;  /* 0x0000000c0d0d7221 */ /* 0x000fe40000010000 */
[----:B------:R-:W-:Y:S02]  /*5ce0*/  FSEL R25, R24, RZ, P2 ;  /* 0x000000ff18197208 */ /* 0x000fe40001000000 */
        /* <DEDUP_REMOVED lines=21> */
[----:B--2---:R-:W-:Y:S01]  /*5e40*/  F2FP.BF16.F32.PACK_AB R158, R15, R14 ;  /* 0x0000000e0f9e723e */ /* 0x004fe200000010ff */
[----:B------:R-:W-:Y:S01]  /*5e50*/  FADD.FTZ R14, R14, R13 ;  /* 0x0000000d0e0e7221 */ /* 0x000fe20000010000 */
[----:B------:R-:W-:-:S03]  /*5e60*/  @!P2 VIADD R5, R5, 0x38860 ;  /* 0x000388600505a836 */ /* 0x000fc60000000000 */
[----:B------:R-:W-:Y:S01]  /*5e70*/  FADD.FTZ R15, R15, R14 ;  /* 0x0000000e0f0f7221 */ /* 0x000fe20000010000 */
[----:B------:R-:W1:Y:S01]  /*5e80*/  MUFU.EX2 R176, R176 ;  /* 0x000000b000b07308 */ /* 0x000e620000000800 */
[----:B------:R-:W-:-:S07]  /*5e90*/  @!P2 PRMT R5, RZ, 0x654, R5 ;  /* 0x00000654ff05a816 */ /* 0x000fce0000000005 */
[----:B------:R-:W-:Y:S08]  /*5ea0*/  MUFU.EX2 R177, R177 ;  /* 0x000000b100b17308 */ /* 0x000ff00000000800 */
[----:B------:R-:W2:Y:S01]  /*5eb0*/  MUFU.EX2 R178, R178 ;  /* 0x000000b200b27308 */ /* 0x000ea20000000800 */
[----:B-1----:R-:W-:Y:S01]  /*5ec0*/  F2FP.BF16.F32.PACK_AB R153, R176, R175 ;  /* 0x000000afb099723e */ /* 0x002fe200000010ff */
[----:B------:R-:W-:-:S06]  /*5ed0*/  FADD.FTZ R176, R175, R176 ;  /* 0x000000b0afb07221 */ /* 0x000fcc0000010000 */
[----:B------:R-:W-:Y:S08]  /*5ee0*/  MUFU.EX2 R179, R179 ;  /* 0x000000b300b37308 */ /* 0x000ff00000000800 */
[----:B------:R-:W1:Y:S01]  /*5ef0*/  MUFU.EX2 R180, R180 ;  /* 0x000000b400b47308 */ /* 0x000e620000000800 */
[----:B--2---:R-:W-:Y:S01]  /*5f00*/  F2FP.BF16.F32.PACK_AB R155, R178, R177 ;  /* 0x000000b1b29b723e */ /* 0x004fe200000010ff */
[----:B------:R-:W-:Y:S01]  /*5f10*/  BAR.SYNC.DEFER_BLOCKING 0xf, 0x100 ;  /* 0x03c4000000007b1d */ /* 0x000fe20000010000 */
[----:B------:R-:W-:-:S04]  /*5f20*/  FADD.FTZ R177, R177, R176 ;  /* 0x000000b0b1b17221 */ /* 0x000fc80000010000 */
[----:B------:R-:W-:Y:S01]  /*5f30*/  FADD.FTZ R178, R178, R177 ;  /* 0x000000b1b2b27221 */ /* 0x000fe20000010000 */
[----:B------:R-:W-:Y:S08]  /*5f40*/  MUFU.EX2 R181, R181 ;  /* 0x000000b500b57308 */ /* 0x000ff00000000800 */
[----:B------:R-:W2:Y:S01]  /*5f50*/  MUFU.EX2 R182, R182 ;  /* 0x000000b600b67308 */ /* 0x000ea20000000800 */
[----:B-1----:R-:W-:Y:S01]  /*5f60*/  F2FP.BF16.F32.PACK_AB R157, R180, R179 ;  /* 0x000000b3b49d723e */ /* 0x002fe200000010ff */
[----:B------:R-:W-:-:S04]  /*5f70*/  FADD.FTZ R179, R179, R178 ;  /* 0x000000b2b3b37221 */ /* 0x000fc80000010000 */
[----:B------:R-:W-:Y:S02]  /*5f80*/  FADD.FTZ R180, R180, R179 ;  /* 0x000000b3b4b47221 */ /* 0x000fe40000010000 */
[----:B------:R-:W1:Y:S01]  /*5f90*/  MUFU.EX2 R21, R21 ;  /* 0x0000001500157308 */ /* 0x000e620000000800 */
[----:B------:R3:W-:Y:S07]  /*5fa0*/  STSM.16.M88.4 [R185+0x36400], R152 ;  /* 0x03640098b9007844 */ /* 0x0007ee0000000200 */
[----:B------:R-:W-:Y:S01]  /*5fb0*/  MUFU.EX2 R169, R169 ;  /* 0x000000a900a97308 */ /* 0x000fe20000000800 */
[----:B--2---:R-:W-:Y:S01]  /*5fc0*/  F2FP.BF16.F32.PACK_AB R159, R182, R181 ;  /* 0x000000b5b69f723e */ /* 0x004fe200000010ff */
[----:B------:R-:W-:-:S04]  /*5fd0*/  FADD.FTZ R181, R181, R180 ;  /* 0x000000b4b5b57221 */ /* 0x000fc80000010000 */
[----:B------:R2:W-:Y:S01]  /*5fe0*/  STSM.16.M88.4 [R190], R156 ;  /* 0x0000009cbe007844 */ /* 0x0005e20000000200 */
[----:B------:R-:W-:Y:S01]  /*5ff0*/  FADD.FTZ R182, R182, R181 ;  /* 0x000000b5b6b67221 */ /* 0x000fe20000010000 */
[----:B------:R-:W4:Y:S01]  /*6000*/  MUFU.EX2 R170, R170 ;  /* 0x000000aa00aa7308 */ /* 0x000f220000000800 */
[----:B-1----:R-:W-:Y:S01]  /*6010*/  F2FP.BF16.F32.PACK_AB R160, R21, R20 ;  /* 0x0000001415a0723e */ /* 0x002fe200000010ff */
[----:B------:R-:W-:-:S04]  /*6020*/  FADD.FTZ R20, R20, R15 ;  /* 0x0000000f14147221 */ /* 0x000fc80000010000 */
[----:B------:R-:W-:Y:S02]  /*6030*/  FADD.FTZ R20, R21, R20 ;  /* 0x0000001415147221 */ /* 0x000fe40000010000 */
[----:B------:R-:W-:Y:S08]  /*6040*/  MUFU.EX2 R183, R183 ;  /* 0x000000b700b77308 */ /* 0x000ff00000000800 */
[----:B------:R-:W1:Y:S01]  /*6050*/  MUFU.EX2 R212, R212 ;  /* 0x000000d400d47308 */ /* 0x000e620000000800 */
[----:B----4-:R-:W-:Y:S01]  /*6060*/  F2FP.BF16.F32.PACK_AB R162, R170, R169 ;  /* 0x000000a9aaa2723e */ /* 0x010fe200000010ff */
[----:B------:R-:W-:-:S04]  /*6070*/  FADD.FTZ R169, R169, R20 ;  /* 0x00000014a9a97221 */ /* 0x000fc80000010000 */
[----:B------:R-:W-:Y:S02]  /*6080*/  FADD.FTZ R170, R170, R169 ;  /* 0x000000a9aaaa7221 */ /* 0x000fe40000010000 */
[----:B------:R-:W-:Y:S08]  /*6090*/  MUFU.EX2 R211, R211 ;  /* 0x000000d300d37308 */ /* 0x000ff00000000800 */
        /* <DEDUP_REMOVED lines=8> */
[----:B------:R2:W-:Y:S01]  /*6120*/  STSM.16.M88.4 [R186], R160 ;  /* 0x000000a0ba007844 */ /* 0x0005e20000000200 */
[----:B------:R-:W-:Y:S01]  /*6130*/  FADD.FTZ R214, R214, R211 ;  /* 0x000000d3d6d67221 */ /* 0x000fe20000010000 */
[----:B------:R-:W-:Y:S08]  /*6140*/  MUFU.EX2 R173, R173 ;  /* 0x000000ad00ad7308 */ /* 0x000ff00000000800 */
[----:B------:R-:W4:Y:S01]  /*6150*/  MUFU.EX2 R174, R174 ;  /* 0x000000ae00ae7308 */ /* 0x000f220000000800 */
[----:B-1----:R-:W-:Y:S01]  /*6160*/  F2FP.BF16.F32.PACK_AB R164, R172, R171 ;  /* 0x000000abaca4723e */ /* 0x002fe200000010ff */
[----:B------:R-:W-:-:S04]  /*6170*/  FADD.FTZ R171, R171, R170 ;  /* 0x000000aaabab7221 */ /* 0x000fc80000010000 */
[----:B------:R-:W-:Y:S02]  /*6180*/  FADD.FTZ R172, R172, R171 ;  /* 0x000000abacac7221 */ /* 0x000fe40000010000 */
[----:B------:R-:W-:Y:S08]  /*6190*/  MUFU.EX2 R213, R213 ;  /* 0x000000d500d57308 */ /* 0x000ff00000000800 */
[----:B------:R-:W1:Y:S01]  /*61a0*/  MUFU.EX2 R216, R216 ;  /* 0x000000d800d87308 */ /* 0x000e620000000800 */
[----:B----4-:R-:W-:-:S07]  /*61b0*/  F2FP.BF16.F32.PACK_AB R166, R174, R173 ;  /* 0x000000adaea6723e */ /* 0x010fce00000010ff */
[----:B------:R-:W-:Y:S08]  /*61c0*/  MUFU.EX2 R215, R215 ;  /* 0x000000d700d77308 */ /* 0x000ff00000000800 */
[----:B------:R-:W4:Y:S01]  /*61d0*/  MUFU.EX2 R218, R218 ;  /* 0x000000da00da7308 */ /* 0x000f220000000800 */
[----:B-1----:R-:W-:Y:S01]  /*61e0*/  F2FP.BF16.F32.PACK_AB R165, R216, R213 ;  /* 0x000000d5d8a5723e */ /* 0x002fe200000010ff */
[----:B------:R-:W-:-:S04]  /*61f0*/  FADD.FTZ R213, R213, R214 ;  /* 0x000000d6d5d57221 */ /* 0x000fc80000010000 */
[----:B------:R-:W-:Y:S01]  /*6200*/  FADD.FTZ R216, R216, R213 ;  /* 0x000000d5d8d87221 */ /* 0x000fe20000010000 */
[----:B----4-:R-:W-:-:S03]  /*6210*/  F2FP.BF16.F32.PACK_AB R167, R218, R215 ;  /* 0x000000d7daa7723e */ /* 0x010fc600000010ff */
[----:B------:R-:W-:Y:S02]  /*6220*/  FADD.FTZ R215, R215, R216 ;  /* 0x000000d8d7d77221 */ /* 0x000fe40000010000 */
[----:B------:R2:W-:Y:S01]  /*6230*/  STSM.16.M88.4 [R189], R164 ;  /* 0x000000a4bd007844 */ /* 0x0005e20000000200 */
[----:B0-----:R-:W-:-:S06]  /*6240*/  WARPGROUP.ARRIVE ;  /* 0x00000000000079c5 */ /* 0x001fcc0000000000 */
[----:B------:R-:W-:Y:S01]  /*6250*/  HGMMA.64x256x16.F32.BF16 R24, R152, gdesc[UR4].tnspB, RZ, !UPT, gsb0 ;  /* 0x43e0000498187df0 */ /* 0x000fe2000c0018ff */
[----:B------:R-:W-:Y:S01]  /*6260*/  R2UR UR6, R219 ;  /* 0x00000000db0672ca */ /* 0x000fe200000e0000 */
[----:B------:R-:W-:Y:S01]  /*6270*/  UMOV UR7, 0x40000040 ;  /* 0x4000004000077882 */ /* 0x000fe20000000000 */
[C---:B------:R-:W-:Y:S02]  /*6280*/  VIADD R219, R217.reuse, 0x100 ;  /* 0x00000100d9db7836 */ /* 0x040fe40000000000 */
[----:B------:R-:W-:Y:S01]  /*6290*/  VIADD R217, R217, 0x180 ;  /* 0x00000180d9d97836 */ /* 0x000fe20000000000 */
[----:B------:R-:W-:Y:S02]  /*62a0*/  WARPGROUP.DEPBAR.LE gsb0, 0x0 ;  /* 0x00008000000079c5 */ /* 0x000fe40000010000 */
[----:B------:R-:W-:Y:S01]  /*62b0*/  WARPGROUP.ARRIVE ;  /* 0x00000000000079c5 */ /* 0x000fe20000000000 */
[----:B---3--:R-:W0:-:S15]  /*62c0*/  @P1 LDC R152, c[0x0][0x44c] ;  /* 0x00011300ff981b82 */ /* 0x008e1e0000000800 */
[----:B------:R-:W-:-:S04]  /*62d0*/  NOP ;  /* 0x0000000000007918 */ /* 0x000fc80000000000 */
[----:B------:R-:W-:Y:S01]  /*62e0*/  HGMMA.64x256x16.F32.BF16 R24, R156, gdesc[UR4].tnspB, R24, gsb0 ;  /* 0x43e000049c187df0 */ /* 0x000fe20008001818 */
[----:B------:R-:W-:Y:S01]  /*62f0*/  R2UR UR6, R219 ;  /* 0x00000000db0672ca */ /* 0x000fe200000e0000 */
[----:B------:R-:W-:Y:S01]  /*6300*/  UMOV UR7, 0x40000040 ;  /* 0x4000004000077882 */ /* 0x000fe20000000000 */
[----:B------:R-:W1:Y:S01]  /*6310*/  @P1 LDC R154, c[0x0][0x450] ;  /* 0x00011400ff9a1b82 */ /* 0x000e620000000800 */
[----:B0-----:R-:W-:-:S05]  /*6320*/  @P1 IMAD.HI.U32 R9, R152, UR38, RZ ;  /* 0x0000002698091c27 */ /* 0x001fca000f8e00ff */
[----:B-1----:R-:W-:-:S04]  /*6330*/  @P1 SHF.R.U32.HI R6, RZ, R154, R9 ;  /* 0x0000009aff061219 */ /* 0x002fc80000011609 */
[----:B------:R-:W-:-:S04]  /*6340*/  IADD3 R6, R6, R188, -R187 ;  /* 0x000000bc06067210 */ /* 0x000fc80007ffe8bb */
[----:B------:R-:W-:-:S04]  /*6350*/  SHF.R.S32.HI R9, RZ, 0x1f, R6 ;  /* 0x0000001fff097819 */ /* 0x000fc80000011406 */
[----:B------:R-:W-:Y:S01]  /*6360*/  LEA.HI R9, R9, R6, RZ, 0x6 ;  /* 0x0000000609097211 */ /* 0x000fe200078f30ff */
[----:B------:R-:W-:-:S03]  /*6370*/  FADD.FTZ R6, R218, R215 ;  /* 0x000000d7da067221 */ /* 0x000fc60000010000 */
[----:B------:R-:W-:-:S04]  /*6380*/  SHF.R.S32.HI R9, RZ, 0x6, R9 ;  /* 0x00000006ff097819 */ /* 0x000fc80000011409 */
[----:B------:R-:W-:-:S13]  /*6390*/  R2UR UR29, R9 ;  /* 0x00000000091d72ca */ /* 0x000fda00000e0000 */
[----:B------:R-:W-:-:S04]  /*63a0*/  UISETP.LT.AND UP0, UPT, URZ, UR29, UPT ;  /* 0x0000001d3f00728c */ /* 0x000fc8000bf01270 */
[----:B------:R-:W-:-:S04]  /*63b0*/  USEL UR29, URZ, UR29, !UP0 ;  /* 0x0000001d3f1d7287 */ /* 0x000fc8000c000000 */
[----:B------:R-:W-:-:S06]  /*63c0*/  UISETP.GE.AND UP0, UPT, UR30, UR29, UPT ;  /* 0x0000001d1e00728c */ /* 0x000fcc000bf06270 */
[----:B------:R-:W-:Y:S01]  /*63d0*/  PLOP3.LUT P3, PT, PT, PT, UP0, 0x80, 0x0 ;  /* 0x000000000000781c */ /* 0x000fe20003f6f008 */
        /* <DEDUP_REMOVED lines=19> */
[----:B0-----:R-:W-:-:S04]  /*6510*/  FADD.FTZ R5, R173, R172 ;  /* 0x000000acad057221 */ /* 0x001fc80000010000 */
[----:B------:R-:W-:Y:S01]  /*6520*/  FADD.FTZ R5, R174, R5 ;  /* 0x00000005ae057221 */ /* 0x000fe20000010000 */
[----:B--2---:R-:W-:Y:S06]  /*6530*/  @!P3 BRA `(.L_x_8377) ;  /* 0x000000300088b947 */ /* 0x004fec0003800000 */
[----:B------:R-:W-:Y:S01]  /*6540*/  IMAD.MOV.U32 R10, RZ, RZ, R8 ;  /* 0x000000ffff0a7224 */ /* 0x000fe200078e0008 */
[----:B------:R-:W-:Y:S01]  /*6550*/  ULDC UR28, c[0x0][0xa80] ;  /* 0x0002a000001c7ab9 */ /* 0x000fe20000000800 */
[----:B------:R-:W-:Y:S02]  /*6560*/  IMAD.MOV.U32 R11, RZ, RZ, R7 ;  /* 0x000000ffff0b7224 */ /* 0x000fe400078e0007 */
[----:B------:R-:W-:-:S07]  /*6570*/  IMAD.MOV.U32 R13, RZ, RZ, R2 ;  /* 0x000000ffff0d7224 */ /* 0x000fce00078e0002 */
.L_x_8386:
[----:B------:R-:W-:-:S05]  /*6580*/  VIADD R2, R13, 0x1 ;  /* 0x000000010d027836 */ /* 0x000fca0000000000 */
[----:B------:R-:W-:-:S04]  /*6590*/  ISETP.NE.AND P3, PT, R2, 0x2, PT ;  /* 0x000000020200780c */ /* 0x000fc80003f65270 */
[----:B------:R-:W-:Y:S02]  /*65a0*/  SEL R7, RZ, 0x1, P3 ;  /* 0x00000001ff077807 */ /* 0x000fe40001800000 */
[----:B------:R-:W-:Y:S02]  /*65b0*/  SEL R2, R2, RZ, P3 ;  /* 0x000000ff02027207 */ /* 0x000fe40001800000 */
[----:B------:R-:W-:Y:S01]  /*65c0*/  LOP3.LUT R16, R16, R7, RZ, 0x3c, !PT ;  /* 0x0000000710107212 */ /* 0x000fe200078e3cff */
[----:B0-----:R-:W-:Y:S06]  /*65d0*/  @!P0 BRA `(.L_x_8378) ;  /* 0x0000000000048947 */ /* 0x001fec0003800000 */
[----:B------:R-:W-:Y:S01]  /*65e0*/  BPT.TRAP 0x1 ;  /* 0x000000040000795c */ /* 0x000fe20000300000 */
.L_x_8378:
[----:B------:R-:W-:Y:S01]  /*65f0*/  IMAD R9, R2, 0x8, R17 ;  /* 0x0000000802097824 */ /* 0x000fe200078e0211 */
[----:B------:R-:W-:-:S04]  /*6600*/  SHF.L.U32 R8, R16, 0x1f, RZ ;  /* 0x0000001f10087819 */ /* 0x000fc800000006ff */
[----:B------:R0:W1:Y:S01]  /*6610*/  SYNCS.PHASECHK.TRANS64.TRYWAIT P3, [R9+URZ+0x38830], R8 ;  /* 0x03883008090075a7 */ /* 0x000062000806017f */
[----:B------:R-:W-:Y:S05]  /*6620*/  @!P0 BRA `(.L_x_8379) ;  /* 0x0000000000048947 */ /* 0x000fea0003800000 */
[----:B------:R-:W-:Y:S01]  /*6630*/  BPT.TRAP 0x1 ;  /* 0x000000040000795c */ /* 0x000fe20000300000 */
.L_x_8379:
[----:B------:R-:W-:Y:S01]  /*6640*/  IMAD R7, R2, 0x200, R0 ;  /* 0x0000020002077824 */ /* 0x000fe200078e0200 */
[----:B-1----:R-:W-:Y:S06]  /*6650*/  @P3 BRA `(.L_x_8380) ;  /* 0x0000000000083947 */ /* 0x002fec0003800000 */
[----:B------:R-:W1:Y:S02]  /*6660*/  SYNCS.PHASECHK.TRANS64.TRYWAIT P3, [R9+URZ+0x38830], R8 ;  /* 0x03883008090075a7 */ /* 0x000e64000806017f */
[----:B-1----:R-:W-:Y:S05]  /*6670*/  @!P3 BRA `(.L_x_8381) ;  /* 0x0000011c0014b947 */ /* 0x002fea0003800000 */
.L_x_8380:
        /* <DEDUP_REMOVED lines=22> */
.L_x_8382:
[----:B------:R2:W3:Y:S01]  /*67e0*/  SYNCS.PHASECHK.TRANS64.TRYWAIT P3, [R9+URZ+0x38850], R8 ;  /* 0x03885008090075a7 */ /* 0x0004e2000806017f */
[----:B------:R-:W-:Y:S05]  /*67f0*/  @!P0 BRA `(.L_x_8383) ;  /* 0x0000000000048947 */ /* 0x000fea0003800000 */
[----:B------:R-:W-:Y:S01]  /*6800*/  BPT.TRAP 0x1 ;  /* 0x000000040000795c */ /* 0x000fe20000300000 */
.L_x_8383:
[----:B---3--:R-:W-:Y:S05]  /*6810*/  @P3 BRA `(.L_x_8384) ;  /* 0x0000000000083947 */ /* 0x008fea0003800000 */
[----:B------:R-:W3:Y:S02]  /*6820*/  SYNCS.PHASECHK.TRANS64.TRYWAIT P3, [R9+URZ+0x38850], R8 ;  /* 0x03885008090075a7 */ /* 0x000ee4000806017f */
[----:B---3--:R-:W-:Y:S05]  /*6830*/  @!P3 BRA `(.L_x_8385) ;  /* 0x0000011800b8b947 */ /* 0x008fea0003800000 */
.L_x_8384:
        /* <DEDUP_REMOVED lines=13> */
[----:B------:R-:W-:Y:S01]  /*6910*/  UMOV UR6, 0xffffffc0 ;  /* 0xffffffc000067882 */ /* 0x000fe20000000000 */
[----:B------:R-:W-:Y:S01]  /*6920*/  VIADD R21, R4, 0x800 ;  /* 0x0000080004157836 */ /* 0x000fe20000000000 */
[----:B------:R-:W-:Y:S01]  /*6930*/  UIMAD UR6, UR30, UR6, 0x1 ;  /* 0x000000011e0674a4 */ /* 0x000fe2000f8e0206 */
[----:B------:R-:W-:Y:S01]  /*6940*/  VIADD R15, R7, 0x800 ;  /* 0x00000800070f7836 */ /* 0x000fe20000000000 */
[----:B------:R-:W-:Y:S01]  /*6950*/  UMOV UR7, 0x40000040 ;  /* 0x4000004000077882 */ /* 0x000fe20000000000 */
[----:B------:R-:W-:Y:S01]  /*6960*/  HGMMA.64x64x16.F32.BF16 R152, gdesc[UR20], R152, gsb0 ;  /* 0x00e00000149879f0 */ /* 0x000fe20008001898 */
[----:B------:R-:W-:Y:S01]  /*6970*/  IMAD R223, R2, 0x1000, R19 ;  /* 0x0000100002df7824 */ /* 0x000fe200078e0213 */
[----:B------:R-:W-:-:S02]  /*6980*/  UISETP.GT.AND UP0, UPT, UR30, UR29, UPT ;  /* 0x0000001d1e00728c */ /* 0x000fc4000bf04270 */
[----:B------:R-:W-:Y:S01]  /*6990*/  UIADD3 UR30, UR30, -0x1, URZ ;  /* 0xffffffff1e1e7890 */ /* 0x000fe2000fffe03f */
        /* <DEDUP_REMOVED lines=297> */
[----:B------:R-:W-:Y:S02]  /*7c30*/  IADD3 R7, R8, R15, R7 ;  /* 0x0000000f08077210 */ /* 0x000fe40007ffe007 */
[----:B------:R-:W0:Y:S08]  /*7c40*/  @P1 LDC R8, c[0x0][0x44c] ;  /* 0x00011300ff081b82 */ /* 0x000e300000000800 */
[----:B------:R-:W1:Y:S01]  /*7c50*/  @P1 LDC R15, c[0x0][0x450] ;  /* 0x00011400ff0f1b82 */ /* 0x000e620000000800 */
[----:B------:R-:W-:-:S02]  /*7c60*/  WARPGROUP.DEPBAR.LE gsb0, 0x0 ;  /* 0x00008000000079c5 */ /* 0x000fc40000010000 */
[----:B------:R-:W-:-:S06]  /*7c70*/  WARPGROUP.ARRIVE ;  /* 0x00000000000079c5 */ /* 0x000fcc0000000000 */
[----:B------:R-:W-:Y:S01]  /*7c80*/  HGMMA.64x64x16.F32.BF16 R152, gdesc[UR24], R152, gsb0 ;  /* 0x00e00000189879f0 */ /* 0x000fe20008001898 */
[----:B------:R-:W-:Y:S01]  /*7c90*/  R2UR UR24, R12 ;  /* 0x000000000c1872ca */ /* 0x000fe200000e0000 */
[----:B------:R-:W-:Y:S01]  /*7ca0*/  UMOV UR25, 0x40000040 ;  /* 0x4000004000197882 */ /* 0x000fe20000000000 */
[----:B------:R-:W-:Y:S01]  /*7cb0*/  R2UR UR26, R7 ;  /* 0x00000000071a72ca */ /* 0x000fe200000e0000 */
[----:B------:R-:W-:Y:S01]  /*7cc0*/  UMOV UR27, 0x40000040 ;  /* 0x40000040001b7882 */ /* 0x000fe20000000000 */
[----:B------:R-:W-:Y:S01]  /*7cd0*/  VIADD R7, R191, UR38 ;  /* 0x00000026bf077c36 */ /* 0x000fe20008000000 */
[----:B------:R-:W-:Y:S02]  /*7ce0*/  IADD3 R12, R188, UR6, -R18 ;  /* 0x00000006bc0c7c10 */ /* 0x000fe4000fffe812 */
[----:B------:R-:W-:Y:S01]  /*7cf0*/  R2UR UR6, R223 ;  /* 0x00000000df0672ca */ /* 0x000fe200000e0000 */
[----:B0-----:R-:W-:-:S04]  /*7d00*/  @P1 IMAD.HI.U32 R8, R7, R8, RZ ;  /* 0x0000000807081227 */ /* 0x001fc800078e00ff */
[----:B------:R-:W-:Y:S01]  /*7d10*/  IMAD.IADD R12, R12, 0x1, -R187 ;  /* 0x000000010c0c7824 */ /* 0x000fe200078e0abb */
[----:B-1----:R-:W-:-:S05]  /*7d20*/  @P1 SHF.R.U32.HI R7, RZ, R15, R8 ;  /* 0x0000000fff071219 */ /* 0x002fca0000011608 */
[----:B------:R-:W0:Y:S04]  /*7d30*/  SHFL.IDX PT, R15, R7, RZ, 0x1c1f ;  /* 0x001c1fff070f7589 */ /* 0x000e2800000e0000 */
[----:B------:R-:W1:Y:S01]  /*7d40*/  SHFL.IDX PT, R7, R7, 0x1, 0x1c1f ;  /* 0x003c1f0007077f89 */ /* 0x000e6200000e0000 */
[----:B0-----:R-:W-:-:S05]  /*7d50*/  IMAD.IADD R15, R12, 0x1, R15 ;  /* 0x000000010c0f7824 */ /* 0x001fca00078e020f */
        /* <DEDUP_REMOVED lines=50> */
[----:B------:R-:W-:-:S04]  /*8080*/  FMNMX.FTZ R14, R180, R15, !PT ;  /* 0x0000000fb40e7209 */ /* 0x000fc80007810000 */
[----:B------:R-:W-:Y:S01]  /*8090*/  FMNMX.FTZ R20, R181, R14, !PT ;  /* 0x0000000eb5147209 */ /* 0x000fe20007810000 */
[----:B-1----:R-:W-:-:S04]  /*80a0*/  IMAD.IADD R14, R12, 0x1, R7 ;  /* 0x000000010c0e7824 */ /* 0x002fc800078e0207 */
[----:B------:R-:W0:Y:S01]  /*80b0*/  SHFL.BFLY PT, R15, R20, 0x2, 0x1f ;  /* 0x0c401f00140f7f89 */ /* 0x000e2200000e0000 */
[C---:B------:R-:W-:Y:S02]  /*80c0*/  ISETP.GT.AND P3, PT, R14.reuse, RZ, PT ;  /* 0x000000ff0e00720c */ /* 0x040fe40003f64270 */
[C---:B------:R-:W-:Y:S02]  /*80d0*/  ISETP.GT.AND P4, PT, R14.reuse, 0x1, PT ;  /* 0x000000010e00780c */ /* 0x040fe40003f84270 */
[C---:B------:R-:W-:Y:S02]  /*80e0*/  ISETP.GT.AND P5, PT, R14.reuse, 0x28, PT ;  /* 0x000000280e00780c */ /* 0x040fe40003fa4270 */
        /* <DEDUP_REMOVED lines=9> */
[----:B0-----:R-:W-:Y:S02]  /*8180*/  FMNMX.FTZ R152, R20, R15, !PT ;  /* 0x0000000f14987209 */ /* 0x001fe40007810000 */
[----:B------:R-:W-:Y:S02]  /*8190*/  FSEL R15, R154, -INF , P3 ;  /* 0xff8000009a0f7808 */ /* 0x000fe40001800000 */
[----:B------:R-:W-:Y:S01]  /*81a0*/  ISETP.GT.AND P3, PT, R14, 0x8, PT ;  /* 0x000000080e00780c */ /* 0x000fe20003f64270 */
[----:B------:R-:W0:Y:S01]  /*81b0*/  SHFL.BFLY PT, R211, R152, 0x1, 0x1f ;  /* 0x0c201f0098d37f89 */ /* 0x000e2200000e0000 */
        /* <DEDUP_REMOVED lines=19> */
[----:B------:R-:W-:Y:S02]  /*82f0*/  FSEL R154, R171, -INF , P4 ;  /* 0xff800000ab9a7808 */ /* 0x000fe40002000000 */
[----:B------:R-:W-:Y:S02]  /*8300*/  FMNMX.FTZ R21, R152, R21, !PT ;  /* 0x0000001598157209 */ /* 0x000fe40007810000 */
[----:B------:R-:W-:-:S02]  /*8310*/  ISETP.GT.AND P3, PT, R14, 0x29, PT ;  /* 0x000000290e00780c */ /* 0x000fc40003f64270 */
[----:B------:R-:W-:Y:S02]  /*8320*/  FMNMX.FTZ R21, R154, R21, !PT ;  /* 0x000000159a157209 */ /* 0x000fe40007810000 */
[----:B------:R-:W-:Y:S02]  /*8330*/  FSEL R211, R175, -INF , P3 ;  /* 0xff800000afd37808 */ /* 0x000fe40001800000 */
[----:B------:R-:W-:Y:S02]  /*8340*/  FMNMX.FTZ R12, R174, R21, !PT ;  /* 0x00000015ae0c7209 */ /* 0x000fe40007810000 */
[----:B------:R-:W-:Y:S02]  /*8350*/  FSETP.NEU.FTZ.AND P4, PT, R7, -INF , PT ;  /* 0xff8000000700780b */ /* 0x000fe40003f9d000 */
[----:B------:R-:W-:Y:S02]  /*8360*/  ISETP.GT.AND P3, PT, R14, 0x31, PT ;  /* 0x000000310e00780c */ /* 0x000fe40003f64270 */
[----:B------:R-:W-:-:S02]  /*8370*/  FMNMX.FTZ R21, R211, R12, !PT ;  /* 0x0000000cd3157209 */ /* 0x000fc40007810000 */
        /* <DEDUP_REMOVED lines=9> */
[----:B------:R-:W-:Y:S01]  /*8410*/  IMAD.MOV R157, RZ, RZ, -R184 ;  /* 0x000000ffff9d7224 */ /* 0x000fe200078e0ab8 */
[----:B------:R-:W-:Y:S01]  /*8420*/  FMNMX.FTZ R153, R212, R21, !PT ;  /* 0x00000015d4997209 */ /* 0x000fe20007810000 */
[----:B------:R0:W-:Y:S01]  /*8430*/  MUFU.EX2 R12, R20 ;  /* 0x00000014000c7308 */ /* 0x0001e20000000800 */
[----:B------:R-:W-:Y:S01]  /*8440*/  FSEL R183, R183, -INF , P3 ;  /* 0xff800000b7b77808 */ /* 0x000fe20001800000 */
[--C-:B------:R-:W-:Y:S01]  /*8450*/  FFMA.FTZ R14, R156, UR28, -R213.reuse ;  /* 0x0000001c9c0e7c23 */ /* 0x100fe200080108d5 */
[----:B------:R-:W-:Y:S01]  /*8460*/  FMNMX.FTZ R8, R182, R153, !PT ;  /* 0x00000099b6087209 */ /* 0x000fe20007810000 */
[--C-:B------:R-:W-:Y:S01]  /*8470*/  FFMA.FTZ R175, R161, UR28, -R213.reuse ;  /* 0x0000001ca1af7c23 */ /* 0x100fe200080108d5 */
[--C-:B------:R-:W-:Y:S01]  /*8480*/  FFMA.FTZ R179, R165, UR28, -R213.reuse ;  /* 0x0000001ca5b37c23 */ /* 0x100fe200080108d5 */
[--C-:B------:R-:W-:Y:S01]  /*8490*/  FFMA.FTZ R168, R168, UR28, -R213.reuse ;  /* 0x0000001ca8a87c23 */ /* 0x100fe200080108d5 */
[----:B------:R-:W-:Y:S01]  /*84a0*/  FMNMX.FTZ R8, R183, R8, !PT ;  /* 0x00000008b7087209 */ /* 0x000fe20007810000 */
[----:B------:R1:W-:Y:S01]  /*84b0*/  MUFU.EX2 R21, R170 ;  /* 0x000000aa00157308 */ /* 0x0003e20000000800 */
[--C-:B0-----:R-:W-:Y:S01]  /*84c0*/  FFMA.FTZ R20, R160, UR28, -R213.reuse ;  /* 0x0000001ca0147c23 */ /* 0x101fe200080108d5 */
[--C-:B------:R-:W-:Y:S01]  /*84d0*/  FFMA.FTZ R169, R169, UR28, -R213.reuse ;  /* 0x0000001ca9a97c23 */ /* 0x100fe200080108d5 */
[--C-:B------:R-:W-:Y:S01]  /*84e0*/  FFMA.FTZ R172, R172, UR28, -R213.reuse ;  /* 0x0000001cacac7c23 */ /* 0x100fe200080108d5 */
[----:B------:R-:W0:Y:S01]  /*84f0*/  SHFL.BFLY PT, R153, R8, 0x2, 0x1f ;  /* 0x0c401f0008997f89 */ /* 0x000e2200000e0000 */
[--C-:B------:R-:W-:Y:S01]  /*8500*/  FFMA.FTZ R173, R173, UR28, -R213.reuse ;  /* 0x0000001cadad7c23 */ /* 0x100fe200080108d5 */
[--C-:B------:R-:W-:Y:S01]  /*8510*/  FFMA.FTZ R176, R176, UR28, -R213.reuse ;  /* 0x0000001cb0b07c23 */ /* 0x100fe200080108d5 */
[--C-:B------:R-:W-:Y:S01]  /*8520*/  FFMA.FTZ R177, R177, UR28, -R213.reuse ;  /* 0x0000001cb1b17c23 */ /* 0x100fe200080108d5 */
[--C-:B------:R-:W-:Y:S01]  /*8530*/  FFMA.FTZ R180, R180, UR28, -R213.reuse ;  /* 0x0000001cb4b47c23 */ /* 0x100fe200080108d5 */
[--C-:B-1----:R-:W-:Y:S01]  /*8540*/  FFMA.FTZ R170, R164, UR28, -R213.reuse ;  /* 0x0000001ca4aa7c23 */ /* 0x102fe200080108d5 */
[----:B------:R-:W-:Y:S01]  /*8550*/  FFMA.FTZ R181, R181, UR28, -R213 ;  /* 0x0000001cb5b57c23 */ /* 0x000fe200080108d5 */
[----:B------:R-:W-:Y:S08]  /*8560*/  MUFU.EX2 R14, R14 ;  /* 0x0000000e000e7308 */ /* 0x000ff00000000800 */
[----:B------:R-:W-:Y:S08]  /*8570*/  MUFU.EX2 R171, R171 ;  /* 0x000000ab00ab7308 */ /* 0x000ff00000000800 */
[----:B------:R-:W-:Y:S01]  /*8580*/  MUFU.EX2 R20, R20 ;  /* 0x0000001400147308 */ /* 0x000fe20000000800 */
[----:B0-----:R-:W-:-:S05]  /*8590*/  FMNMX.FTZ R153, R8, R153, !PT ;  /* 0x0000009908997209 */ /* 0x001fca0007810000 */
[----:B------:R-:W0:Y:S02]  /*85a0*/  SHFL.BFLY PT, R8, R153, 0x1, 0x1f ;  /* 0x0c201f0099087f89 */ /* 0x000e2400000e0000 */
[----:B------:R-:W1:Y:S08]  /*85b0*/  MUFU.EX2 R175, R175 ;  /* 0x000000af00af7308 */ /* 0x000e700000000800 */
[----:B------:R-:W-:Y:S08]  /*85c0*/  MUFU.EX2 R170, R170 ;  /* 0x000000aa00aa7308 */ /* 0x000ff00000000800 */
[----:B------:R-:W2:Y:S01]  /*85d0*/  MUFU.EX2 R179, R179 ;  /* 0x000000b300b37308 */ /* 0x000ea20000000800 */
[----:B-1----:R-:W-:-:S02]  /*85e0*/  F2FP.BF16.F32.PACK_AB R156, R175, R20 ;  /* 0x00000014af9c723e */ /* 0x002fc400000010ff */
[----:B0-----:R-:W-:-:S05]  /*85f0*/  FMNMX.FTZ R8, R153, R8, !PT ;  /* 0x0000000899087209 */ /* 0x001fca0007810000 */
[----:B------:R-:W-:Y:S01]  /*8600*/  MUFU.EX2 R168, R168 ;  /* 0x000000a800a87308 */ /* 0x000fe20000000800 */
[C---:B------:R-:W-:Y:S01]  /*8610*/  FSETP.NEU.FTZ.AND P3, PT, R8.reuse, -INF , PT ;  /* 0xff8000000800780b */ /* 0x040fe20003f7d000 */
[----:B------:R-:W-:-:S05]  /*8620*/  FMUL.FTZ R153, R8, UR28 ;  /* 0x0000001c08997c20 */ /* 0x000fca0008410000 */
[----:B------:R-:W-:Y:S01]  /*8630*/  FSEL R153, R153, RZ, P3 ;  /* 0x000000ff99997208 */ /* 0x000fe20001800000 */
[----:B------:R-:W-:Y:S04]  /*8640*/  MUFU.EX2 R169, R169 ;  /* 0x000000a900a97308 */ /* 0x000fe80000000800 */
[--C-:B------:R-:W-:Y:S01]  /*8650*/  FFMA.FTZ R214, R155, UR28, -R153.reuse ;  /* 0x0000001c9bd67c23 */ /* 0x100fe20008010899 */
        /* <DEDUP_REMOVED lines=16> */
[----:B------:R-:W0:Y:S01]  /*8760*/  MUFU.EX2 R221, R221 ;  /* 0x000000dd00dd7308 */ /* 0x000e220000000800 */
[----:B------:R-:W-:Y:S01]  /*8770*/  @!P2 PRMT R152, RZ, 0x654, R152 ;  /* 0x00000654ff98a816 */ /* 0x000fe20000000098 */
[----:B------:R-:W-:Y:S02]  /*8780*/  @!P3 IMAD R154, R13, 0x40, R22 ;  /* 0x000000400d9ab824 */ /* 0x000fe400078e0216 */
[--C-:B------:R-:W-:Y:S01]  /*8790*/  FFMA.FTZ R220, R167, UR28, -R153.reuse ;  /* 0x0000001ca7dc7c23 */ /* 0x100fe20008010899 */
[--C-:B------:R-:W-:Y:S01]  /*87a0*/  FFMA.FTZ R174, R174, UR28, -R153.reuse ;  /* 0x0000001caeae7c23 */ /* 0x100fe20008010899 */
[----:B------:R-:W-:Y:S01]  /*87b0*/  FFMA.FTZ R211, R211, UR28, -R153 ;  /* 0x0000001cd3d37c23 */ /* 0x000fe20008010899 */
[----:B------:R-:W-:-:S02]  /*87c0*/  @!P3 IMAD R160, R154, 0x4, R17 ;  /* 0x000000049aa0b824 */ /* 0x000fc400078e0211 */
[--C-:B------:R-:W-:Y:S01]  /*87d0*/  FFMA.FTZ R13, R182, UR28, -R153.reuse ;  /* 0x0000001cb60d7c23 */ /* 0x100fe20008010899 */
[----:B------:R-:W1:Y:S01]  /*87e0*/  MUFU.EX2 R10, R10 ;  /* 0x0000000a000a7308 */ /* 0x000e620000000800 */
[----:B------:R3:W-:Y:S01]  /*87f0*/  @!P2 SYNCS.ARRIVE.TRANS64.RED.A1T0 RZ, [R152+URZ], RZ ;  /* 0x000000ff98ffa9a7 */ /* 0x0007e2000810043f */
[--C-:B------:R-:W-:Y:S01]  /*8800*/  FFMA.FTZ R178, R178, UR28, -R153.reuse ;  /* 0x0000001cb2b27c23 */ /* 0x100fe20008010899 */
[--C-:B------:R-:W-:Y:S01]  /*8810*/  FFMA.FTZ R182, R183, UR28, -R153.reuse ;  /* 0x0000001cb7b67c23 */ /* 0x100fe20008010899 */
[----:B------:R-:W-:Y:S01]  /*8820*/  FFMA.FTZ R212, R212, UR28, -R153 ;  /* 0x0000001cd4d47c23 */ /* 0x000fe20008010899 */
[----:B------:R-:W-:Y:S01]  /*8830*/  F2FP.BF16.F32.PACK_AB R154, R171, R14 ;  /* 0x0000000eab9a723e */ /* 0x000fe200000010ff */
[----:B------:R-:W-:Y:S01]  /*8840*/  VIADD R183, R223, 0x80 ;  /* 0x00000080dfb77836 */ /* 0x000fe20000000000 */
[----:B--2---:R-:W-:Y:S01]  /*8850*/  F2FP.BF16.F32.PACK_AB R158, R179, R170 ;  /* 0x000000aab39e723e */ /* 0x004fe200000010ff */
[----:B------:R-:W-:Y:S01]  /*8860*/  MUFU.EX2 R15, R15 ;  /* 0x0000000f000f7308 */ /* 0x000fe20000000800 */
[----:B0-----:R-:W-:Y:S01]  /*8870*/  @!P3 STS [R160+0x38400], R221 ;  /* 0x038400dda000b388 */ /* 0x001fe20000000800 */
[----:B---3--:R-:W-:Y:S01]  /*8880*/  F2FP.BF16.F32.PACK_AB R152, R21, R12 ;  /* 0x0000000c1598723e */ /* 0x008fe200000010ff */
[-C--:B------:R-:W-:Y:S01]  /*8890*/  FMUL.FTZ R24, R24, R221.reuse ;  /* 0x000000dd18187220 */ /* 0x080fe20000410000 */
[-C--:B------:R-:W-:Y:S01]  /*88a0*/  FMUL.FTZ R25, R25, R221.reuse ;  /* 0x000000dd19197220 */ /* 0x080fe20000410000 */
[-C--:B------:R-:W-:Y:S01]  /*88b0*/  FMUL.FTZ R28, R28, R221.reuse ;  /* 0x000000dd1c1c7220 */ /* 0x080fe20000410000 */
[-C--:B------:R-:W-:Y:S01]  /*88c0*/  FMUL.FTZ R29, R29, R221.reuse ;  /* 0x000000dd1d1d7220 */ /* 0x080fe20000410000 */
[-C--:B------:R-:W-:Y:S01]  /*88d0*/  FMUL.FTZ R32, R32, R221.reuse ;  /* 0x000000dd20207220 */ /* 0x080fe20000410000 */
[----:B------:R-:W0:Y:S01]  /*88e0*/  MUFU.EX2 R214, R214 ;  /* 0x000000d600d67308 */ /* 0x000e220000000800 */
[----:B-1----:R1:W-:Y:S01]  /*88f0*/  @!P3 STS [R160+0x38420], R10 ;  /* 0x0384200aa000b388 */ /* 0x0023e20000000800 */
        /* <DEDUP_REMOVED lines=9> */
[----:B-1----:R-:W-:Y:S01]  /*8990*/  F2FP.BF16.F32.PACK_AB R160, R169, R168 ;  /* 0x000000a8a9a0723e */ /* 0x002fe200000010ff */
        /* <DEDUP_REMOVED lines=138> */
[-C--:B------:R-:W-:Y:S01]  /*9240*/  FMUL.FTZ R150, R150, R10.reuse ;  /* 0x0000000a96967220 */ /* 0x080fe20000410000 */
[----:B------:R-:W-:Y:S01]  /*9250*/  FMUL.FTZ R151, R151, R10 ;  /* 0x0000000a97977220 */ /* 0x000fe20000410000 */
[----:B------:R-:W-:Y:S01]  /*9260*/  MUFU.EX2 R13, R13 ;  /* 0x0000000d000d7308 */ /* 0x000fe20000000800 */
[----:B0-----:R-:W-:Y:S01]  /*9270*/  F2FP.BF16.F32.PACK_AB R164, R177, R176 ;  /* 0x000000b0b1a4723e */ /* 0x001fe200000010ff */
[----:B------:R0:W-:Y:S01]  /*9280*/  STSM.16.M88.4 [R185+0x36400], R152 ;  /* 0x03640098b9007844 */ /* 0x0001e20000000200 */
[----:B-1----:R-:W-:Y:S01]  /*9290*/  F2FP.BF16.F32.PACK_AB R166, R181, R180 ;  /* 0x000000b4b5a6723e */ /* 0x002fe200000010ff */
[----:B------:R-:W-:Y:S01]  /*92a0*/  FFMA.FTZ R15, R10, R6, R15 ;  /* 0x000000060a0f7223 */ /* 0x000fe2000001000f */
[----:B------:R-:W-:Y:S01]  /*92b0*/  FFMA.FTZ R12, R221, R5, R12 ;  /* 0x00000005dd0c7223 */ /* 0x000fe2000001000c */
[----:B------:R0:W-:Y:S01]  /*92c0*/  STSM.16.M88.4 [R190], R156 ;  /* 0x0000009cbe007844 */ /* 0x0001e20000000200 */
[----:B------:R-:W-:Y:S01]  /*92d0*/  PLOP3.LUT P3, PT, PT, PT, UP0, 0x80, 0x0 ;  /* 0x000000000000781c */ /* 0x000fe20003f6f008 */
[----:B------:R-:W1:Y:S01]  /*92e0*/  MUFU.EX2 R182, R182 ;  /* 0x000000b600b67308 */ /* 0x000e620000000800 */
[----:B--2---:R-:W-:Y:S01]  /*92f0*/  F2FP.BF16.F32.PACK_AB R165, R178, R11 ;  /* 0x0000000bb2a5723e */ /* 0x004fe200000010ff */
[----:B------:R0:W-:Y:S01]  /*9300*/  STSM.16.M88.4 [R186], R160 ;  /* 0x000000a0ba007844 */ /* 0x0001e20000000200 */
[----:B------:R-:W-:Y:S01]  /*9310*/  FADD.FTZ R214, R214, R15 ;  /* 0x0000000fd6d67221 */ /* 0x000fe20000010000 */
[----:B------:R-:W-:Y:S01]  /*9320*/  FADD.FTZ R21, R21, R12 ;  /* 0x0000000c15157221 */ /* 0x000fe20000010000 */
[----:B------:R-:W-:-:S02]  /*9330*/  @!P2 VIADD R9, R9, 0x38860 ;  /* 0x000388600909a836 */ /* 0x000fc40000000000 */
[----:B------:R-:W-:Y:S01]  /*9340*/  FADD.FTZ R213, R213, R214 ;  /* 0x000000d6d5d57221 */ /* 0x000fe20000010000 */
[----:B------:R-:W-:Y:S01]  /*9350*/  FADD.FTZ R14, R14, R21 ;  /* 0x000000150e0e7221 */ /* 0x000fe20000010000 */
[----:B------:R-:W-:Y:S01]  /*9360*/  IMAD.MOV.U32 R10, RZ, RZ, R8 ;  /* 0x000000ffff0a7224 */ /* 0x000fe200078e0008 */
[----:B------:R-:W-:Y:S01]  /*9370*/  @!P2 PRMT R9, RZ, 0x654, R9 ;  /* 0x00000654ff09a816 */ /* 0x000fe20000000009 */
        /* <DEDUP_REMOVED lines=29> */
[----:B------:R-:W-:Y:S02]  /*9550*/  IMAD.MOV.U32 R11, RZ, RZ, R7 ;  /* 0x000000ffff0b7224 */ /* 0x000fe400078e0007 */
[----:B------:R-:W-:Y:S01]  /*9560*/  FADD.FTZ R177, R177, R176 ;  /* 0x000000b0b1b17221 */ /* 0x000fe20000010000 */
[----:B------:R-:W-:-:S03]  /*9570*/  FADD.FTZ R13, R13, R178 ;  /* 0x000000b20d0d7221 */ /* 0x000fc60000010000 */
[----:B------:R-:W-:Y:S01]  /*9580*/  FADD.FTZ R180, R180, R177 ;  /* 0x000000b1b4b47221 */ /* 0x000fe20000010000 */
[----:B------:R-:W-:Y:S01]  /*9590*/  FADD.FTZ R6, R182, R13 ;  /* 0x0000000db6067221 */ /* 0x000fe20000010000 */
[----:B------:R-:W-:Y:S02]  /*95a0*/  IMAD.MOV.U32 R13, RZ, RZ, R2 ;  /* 0x000000ffff0d7224 */ /* 0x000fe400078e0002 */
        /* <DEDUP_REMOVED lines=27> */
.L_x_8377:
[----:B------:R-:W-:-:S13]  /*9760*/  ISETP.LE.AND P1, PT, RZ, UR30, PT ;  /* 0x0000001eff007c0c */ /* 0x000fda000bf23270 */
[----:B------:R-:W-:Y:S05]  /*9770*/  @!P1 BRA `(.L_x_8387) ;  /* 0x0000002c003c9947 */ /* 0x000fea0003800000 */
[----:B------:R-:W-:Y:S01]  /*9780*/  IMAD.MOV.U32 R211, RZ, RZ, R8 ;  /* 0x000000ffffd37224 */ /* 0x000fe200078e0008 */
[----:B------:R-:W-:Y:S01]  /*9790*/  ULDC UR28, c[0x0][0xa80] ;  /* 0x0002a000001c7ab9 */ /* 0x000fe20000000800 */
[----:B------:R-:W-:Y:S02]  /*97a0*/  IMAD.MOV.U32 R10, RZ, RZ, R7 ;  /* 0x000000ffff0a7224 */ /* 0x000fe400078e0007 */
[----:B------:R-:W-:-:S07]  /*97b0*/  IMAD.MOV.U32 R187, RZ, RZ, R2 ;  /* 0x000000ffffbb7224 */ /* 0x000fce00078e0002 */
.L_x_8396:
[----:B------:R-:W-:-:S05]  /*97c0*/  VIADD R2, R187, 0x1 ;  /* 0x00000001bb027836 */ /* 0x000fca0000000000 */
[----:B------:R-:W-:-:S04]  /*97d0*/  ISETP.NE.AND P1, PT, R2, 0x2, PT ;  /* 0x000000020200780c */ /* 0x000fc80003f25270 */
[----:B------:R-:W-:Y:S02]  /*97e0*/  SEL R7, RZ, 0x1, P1 ;  /* 0x00000001ff077807 */ /* 0x000fe40000800000 */
[----:B------:R-:W-:Y:S02]  /*97f0*/  SEL R2, R2, RZ, P1 ;  /* 0x000000ff02027207 */ /* 0x000fe40000800000 */
[----:B------:R-:W-:Y:S01]  /*9800*/  LOP3.LUT R16, R16, R7, RZ, 0x3c, !PT ;  /* 0x0000000710107212 */ /* 0x000fe200078e3cff */
[----:B--2---:R-:W-:Y:S06]  /*9810*/  @!P0 BRA `(.L_x_8388) ;  /* 0x0000000000048947 */ /* 0x004fec0003800000 */
[----:B------:R-:W-:Y:S01]  /*9820*/  BPT.TRAP 0x1 ;  /* 0x000000040000795c */ /* 0x000fe20000300000 */
.L_x_8388:
[----:B0-----:R-:W-:Y:S01]  /*9830*/  IMAD R9, R2, 0x8, R17 ;  /* 0x0000000802097824 */ /* 0x001fe200078e0211 */
[----:B------:R-:W-:-:S04]  /*9840*/  SHF.L.U32 R8, R16, 0x1f, RZ ;  /* 0x0000001f10087819 */ /* 0x000fc800000006ff */
[----:B------:R0:W1:Y:S01]  /*9850*/  SYNCS.PHASECHK.TRANS64.TRYWAIT P1, [R9+URZ+0x38830], R8 ;  /* 0x03883008090075a7 */ /* 0x000062000802017f */
[----:B------:R-:W-:Y:S05]  /*9860*/  @!P0 BRA `(.L_x_8389) ;  /* 0x0000000000048947 */ /* 0x000fea0003800000 */
[----:B------:R-:W-:Y:S01]  /*9870*/  BPT.TRAP 0x1 ;  /* 0x000000040000795c */ /* 0x000fe20000300000 */
.L_x_8389:
[----:B------:R-:W-:Y:S01]  /*9880*/  IMAD R7, R2, 0x200, R0 ;  /* 0x0000020002077824 */ /* 0x000fe200078e0200 */
[----:B-1----:R-:W-:Y:S06]  /*9890*/  @P1 BRA `(.L_x_8390) ;  /* 0x0000000000081947 */ /* 0x002fec0003800000 */
[----:B------:R-:W1:Y:S02]  /*98a0*/  SYNCS.PHASECHK.TRANS64.TRYWAIT P1, [R9+URZ+0x38830], R8 ;  /* 0x03883008090075a7 */ /* 0x000e64000802017f */
[----:B-1----:R-:W-:Y:S05]  /*98b0*/  @!P1 BRA `(.L_x_8391) ;  /* 0x000000e800ac9947 */ /* 0x002fea0003800000 */
.L_x_8390:
        /* <DEDUP_REMOVED lines=22> */
.L_x_8392:
[----:B------:R2:W3:Y:S01]  /*9a20*/  SYNCS.PHASECHK.TRANS64.TRYWAIT P1, [R9+URZ+0x38850], R8 ;  /* 0x03885008090075a7 */ /* 0x0004e2000802017f */
[----:B------:R-:W-:Y:S05]  /*9a30*/  @!P0 BRA `(.L_x_8393) ;  /* 0x0000000000048947 */ /* 0x000fea0003800000 */
[----:B------:R-:W-:Y:S01]  /*9a40*/  BPT.TRAP 0x1 ;  /* 0x000000040000795c */ /* 0x000fe20000300000 */
.L_x_8393:
[----:B---3--:R-:W-:Y:S05]  /*9a50*/  @P1 BRA `(.L_x_8394) ;  /* 0x0000000000081947 */ /* 0x008fea0003800000 */
[----:B------:R-:W3:Y:S02]  /*9a60*/  SYNCS.PHASECHK.TRANS64.TRYWAIT P1, [R9+URZ+0x38850], R8 ;  /* 0x03885008090075a7 */ /* 0x000ee4000802017f */
[----:B---3--:R-:W-:Y:S05]  /*9a70*/  @!P1 BRA `(.L_x_8395) ;  /* 0x000000e800509947 */ /* 0x008fea0003800000 */
.L_x_8394:
        /* <DEDUP_REMOVED lines=12> */
[----:B------:R-:W-:Y:S01]  /*9b40*/  VIADD R8, R7, 0x4 ;  /* 0x0000000407087836 */ /* 0x000fe20000000000 */
[----:B------:R-:W-:Y:S01]  /*9b50*/  UMOV UR7, 0x40000040 ;  /* 0x4000004000077882 */ /* 0x000fe20000000000 */
[----:B------:R-:W-:-:S02]  /*9b60*/  VIADD R15, R4, 0x800 ;  /* 0x00000800040f7836 */ /* 0x000fc40000000000 */
[----:B------:R-:W-:Y:S02]  /*9b70*/  VIADD R13, R7, 0x800 ;  /* 0x00000800070d7836 */ /* 0x000fe40000000000 */
        /* <DEDUP_REMOVED lines=655> */
.L_x_8387:
[----:B------:R-:W1:Y:S01]  /*c470*/  SHFL.BFLY PT, R0, R5, 0x2, 0x1f ;  /* 0x0c401f0005007f89 */ /* 0x000e6200000e0000 */
[----:B------:R-:W-:Y:S01]  /*c480*/  IMAD.MOV R13, RZ, RZ, -R184 ;  /* 0x000000ffff0d7224 */ /* 0x000fe200078e0ab8 */
[----:B------:R-:W-:Y:S01]  /*c490*/  UIADD3 UR37, UR37, 0x1, URZ ;  /* 0x0000000125257890 */ /* 0x000fe2000fffe03f */
[----:B------:R-:W-:Y:S01]  /*c4a0*/  IMAD.MOV.U32 R19, RZ, RZ, -0x800000 ;  /* 0xff800000ff137424 */ /* 0x000fe200078e00ff */
[----:B0-2---:R-:W0:Y:S01]  /*c4b0*/  SHFL.BFLY PT, R9, R6, 0x2, 0x1f ;  /* 0x0c401f0006097f89 */ /* 0x005e2200000e0000 */
[----:B------:R-:W-:Y:S08]  /*c4c0*/  BAR.ARV 0x8, 0x100 ;  /* 0x0204000000007b1d */ /* 0x000ff00000002000 */
[----:B------:R-:W-:Y:S01]  /*c4d0*/  BAR.SYNC.DEFER_BLOCKING 0xf, 0x100 ;  /* 0x03c4000000007b1d */ /* 0x000fe20000010000 */
[----:B------:R-:W-:Y:S01]  /*c4e0*/  ISETP.NE.AND P0, PT, R18, R13, PT ;  /* 0x0000000d1200720c */ /* 0x000fe20003f05270 */
[----:B-1----:R-:W-:Y:S01]  /*c4f0*/  FADD.FTZ R3, R0, R5 ;  /* 0x0000000500037221 */ /* 0x002fe20000010000 */
[----:B------:R-:W-:-:S02]  /*c500*/  VIADD R5, R2, 0x1 ;  /* 0x0000000102057836 */ /* 0x000fc40000000000 */
[----:B0-----:R-:W-:Y:S02]  /*c510*/  FADD.FTZ R9, R9, R6 ;  /* 0x0000000609097221 */ /* 0x001fe40000010000 */
[----:B------:R-:W0:Y:S01]  /*c520*/  SHFL.BFLY PT, R0, R3, 0x1, 0x1f ;  /* 0x0c201f0003007f89 */ /* 0x000e2200000e0000 */
[----:B------:R-:W-:Y:S01]  /*c530*/  IMAD.MOV.U32 R6, RZ, RZ, RZ ;  /* 0x000000ffff067224 */ /* 0x000fe200078e00ff */
[----:B------:R-:W-:-:S05]  /*c540*/  ISETP.NE.AND P1, PT, R5, 0x2, PT ;  /* 0x000000020500780c */ /* 0x000fca0003f25270 */
[----:B------:R-:W-:Y:S01]  /*c550*/  @!P0 IMAD R2, R2, 0x40, R22 ;  /* 0x0000004002028824 */ /* 0x000fe200078e0216 */
[----:B------:R-:W1:Y:S03]  /*c560*/  SHFL.BFLY PT, R4, R9, 0x1, 0x1f ;  /* 0x0c201f0009047f89 */ /* 0x000e6600000e0000 */
[----:B------:R-:W-:Y:S02]  /*c570*/  @!P0 IMAD R17, R2, 0x4, R17 ;  /* 0x0000000402118824 */ /* 0x000fe400078e0211 */
[----:B------:R-:W-:Y:S02]  /*c580*/  IMAD.U32 R2, RZ, RZ, UR28 ;  /* 0x0000001cff027e24 */ /* 0x000fe4000f8e00ff */
[----:B0-----:R-:W-:Y:S01]  /*c590*/  FADD.FTZ R11, R3, R0 ;  /* 0x00000000030b7221 */ /* 0x001fe20000010000 */
[----:B------:R-:W-:Y:S01]  /*c5a0*/  SEL R3, RZ, 0x1, P1 ;  /* 0x00000001ff037807 */ /* 0x000fe20000800000 */
[----:B-1----:R-:W-:-:S03]  /*c5b0*/  FADD.FTZ R0, R9, R4 ;  /* 0x0000000409007221 */ /* 0x002fc60000010000 */
[----:B------:R-:W-:Y:S01]  /*c5c0*/  FSETP.NE.FTZ.AND P2, PT, R11, RZ, PT ;  /* 0x000000ff0b00720b */ /* 0x000fe20003f55000 */
[----:B------:R-:W-:Y:S01]  /*c5d0*/  IMAD.MOV.U32 R4, RZ, RZ, RZ ;  /* 0x000000ffff047224 */ /* 0x000fe200078e00ff */
[----:B------:R-:W-:Y:S01]  /*c5e0*/  LOP3.LUT R16, R16, R3, RZ, 0x3c, !PT ;  /* 0x0000000310107212 */ /* 0x000fe200078e3cff */
[----:B------:R-:W-:Y:S01]  /*c5f0*/  IMAD.MOV.U32 R3, RZ, RZ, -0x800000 ;  /* 0xff800000ff037424 */ /* 0x000fe200078e00ff */
[----:B------:R-:W-:-:S09]  /*c600*/  FSETP.NE.FTZ.AND P3, PT, R0, RZ, PT ;  /* 0x000000ff0000720b */ /* 0x000fd20003f75000 */
[----:B------:R-:W0:Y:S01]  /*c610*/  @P2 MUFU.RCP R6, R11 ;  /* 0x0000000b00062308 */ /* 0x000e220000001000 */
[----:B------:R-:W-:-:S07]  /*c620*/  @P2 FMUL.FTZ R2, R2, 0.69314718246459960938 ;  /* 0x3f31721802022820 */ /* 0x000fce0000410000 */
[----:B------:R-:W1:Y:S08]  /*c630*/  @P3 MUFU.RCP R4, R0 ;  /* 0x0000000000043308 */ /* 0x000e700000001000 */
[----:B------:R-:W2:Y:S01]  /*c640*/  @P3 MUFU.LG2 R21, R0 ;  /* 0x0000000000153308 */ /* 0x000ea20000000c00 */
[-C--:B0-----:R-:W-:Y:S01]  /*c650*/  FMUL.FTZ R175, R24, R6.reuse ;  /* 0x0000000618af7220 */ /* 0x081fe20000410000 */
[-C--:B------:R-:W-:Y:S01]  /*c660*/  FMUL.FTZ R174, R28, R6.reuse ;  /* 0x000000061cae7220 */ /* 0x080fe20000410000 */
[----:B------:R0:W-:Y:S01]  /*c670*/  @!P0 STS [R17+0x38400], R6 ;  /* 0x0384000611008388 */ /* 0x0001e20000000800 */
        /* <DEDUP_REMOVED lines=62> */
[----:B-1----:R1:W-:Y:S01]  /*ca60*/  @!P0 STS [R17+0x38420], R4 ;  /* 0x0384200411008388 */ /* 0x0023e20000000800 */
[----:B0-----:R0:W1:Y:S01]  /*ca70*/  @P2 MUFU.LG2 R6, R11 ;  /* 0x0000000b00062308 */ /* 0x0010620000000c00 */
[----:B------:R-:W-:-:S02]  /*ca80*/  IMAD.U32 R32, RZ, RZ, UR28 ;  /* 0x0000001cff207e24 */ /* 0x000fc4000f8e00ff */
[----:B--2---:R-:W-:Y:S01]  /*ca90*/  @P3 FMUL.FTZ R21, R21, 0.69314718246459960938 ;  /* 0x3f31721815153820 */ /* 0x004fe20000410000 */
[-C--:B------:R-:W-:Y:S01]  /*caa0*/  FMUL.FTZ R0, R83, R4.reuse ;  /* 0x0000000453007220 */ /* 0x080fe20000410000 */
[-C--:B------:R-:W-:Y:S01]  /*cab0*/  FMUL.FTZ R13, R42, R4.reuse ;  /* 0x000000042a0d7220 */ /* 0x080fe20000410000 */
[----:B------:R-:W-:Y:S01]  /*cac0*/  @P3 FMUL.FTZ R32, R32, 0.69314718246459960938 ;  /* 0x3f31721820203820 */ /* 0x000fe20000410000 */
[-C--:B------:R-:W-:Y:S01]  /*cad0*/  FMUL.FTZ R15, R46, R4.reuse ;  /* 0x000000042e0f7220 */ /* 0x080fe20000410000 */
[-C--:B------:R-:W-:Y:S01]  /*cae0*/  FMUL.FTZ R25, R50, R4.reuse ;  /* 0x0000000432197220 */ /* 0x080fe20000410000 */
[-C--:B------:R-:W-:Y:S01]  /*caf0*/  FMUL.FTZ R29, R58, R4.reuse ;  /* 0x000000043a1d7220 */ /* 0x080fe20000410000 */
[-C--:B------:R-:W-:Y:S01]  /*cb00*/  FMUL.FTZ R83, R86, R4.reuse ;  /* 0x0000000456537220 */ /* 0x080fe20000410000 */
[----:B------:R-:W-:Y:S01]  /*cb10*/  PLOP3.LUT P0, PT, PT, PT, PT, 0x8, 0x0 ;  /* 0x000000000000781c */ /* 0x000fe20003f0e170 */
[-C--:B------:R-:W-:Y:S01]  /*cb20*/  FMUL.FTZ R9, R26, R4.reuse ;  /* 0x000000041a097220 */ /* 0x080fe20000410000 */
[-C--:B------:R-:W-:Y:S01]  /*cb30*/  FMUL.FTZ R27, R27, R4.reuse ;  /* 0x000000041b1b7220 */ /* 0x080fe20000410000 */
[-C--:B0-----:R-:W-:Y:S01]  /*cb40*/  FMUL.FTZ R11, R30, R4.reuse ;  /* 0x000000041e0b7220 */ /* 0x081fe20000410000 */
[-C--:B------:R-:W-:Y:S01]  /*cb50*/  FMUL.FTZ R31, R31, R4.reuse ;  /* 0x000000041f1f7220 */ /* 0x080fe20000410000 */
[-C--:B------:R-:W-:Y:S01]  /*cb60*/  FMUL.FTZ R34, R34, R4.reuse ;  /* 0x0000000422227220 */ /* 0x080fe20000410000 */
[-C--:B------:R-:W-:Y:S01]  /*cb70*/  FMUL.FTZ R35, R35, R4.reuse ;  /* 0x0000000423237220 */ /* 0x080fe20000410000 */
[----:B-1----:R-:W-:Y:S01]  /*cb80*/  @P2 FMUL.FTZ R17, R6, 0.69314718246459960938 ;  /* 0x3f31721806112820 */ /* 0x002fe20000410000 */
[-C--:B------:R-:W-:Y:S01]  /*cb90*/  FMUL.FTZ R38, R38, R4.reuse ;  /* 0x0000000426267220 */ /* 0x080fe20000410000 */
[-C--:B------:R-:W-:Y:S01]  /*cba0*/  FMUL.FTZ R39, R39, R4.reuse ;  /* 0x0000000427277220 */ /* 0x080fe20000410000 */
[-C--:B------:R-:W-:Y:S01]  /*cbb0*/  FMUL.FTZ R43, R43, R4.reuse ;  /* 0x000000042b2b7220 */ /* 0x080fe20000410000 */
[----:B------:R-:W-:Y:S01]  /*cbc0*/  @P2 FFMA.FTZ R19, R2, R7, R17 ;  /* 0x0000000702132223 */ /* 0x000fe20000010011 */
        /* <DEDUP_REMOVED lines=52> */
.L_x_8363:
        /* <DEDUP_REMOVED lines=15> */
[----:B------:R-:W-:Y:S02]  /*d000*/  F2FP.BF16.F32.PACK_AB R11, R31, R11 ;  /* 0x0000000b1f0b723e */ /* 0x000fe400000010ff */
        /* <DEDUP_REMOVED lines=17> */
[----:B0-----:R-:W-:Y:S02]  /*d120*/  MOV R5, R6 ;  /* 0x0000000600057202 */ /* 0x001fe40000000f00 */
[----:B------:R-:W-:Y:S02]  /*d130*/  F2FP.BF16.F32.PACK_AB R73, R75, R74 ;  /* 0x0000004a4b49723e */ /* 0x000fe400000010ff */
[----:B------:R-:W-:Y:S01]  /*d140*/  F2FP.BF16.F32.PACK_AB R80, R81, R80 ;  /* 0x000000505150723e */ /* 0x000fe200000010ff */
[----:B------:R-:W-:Y:S01]  /*d150*/  IMAD.WIDE R126, R202, 0x2, R4 ;  /* 0x00000002ca7e7825 */ /* 0x000fe200078e0204 */
[----:B------:R-:W-:-:S02]  /*d160*/  F2FP.BF16.F32.PACK_AB R74, R77, R76 ;  /* 0x0000004c4d4a723e */ /* 0x000fc400000010ff */
[----:B------:R-:W-:Y:S02]  /*d170*/  F2FP.BF16.F32.PACK_AB R75, R79, R78 ;  /* 0x0000004e4f4b723e */ /* 0x000fe400000010ff */
[C---:B------:R-:W-:Y:S02]  /*d180*/  IADD3 R177, P1, R126.reuse, 0x20, RZ ;  /* 0x000000207eb17810 */ /* 0x040fe40007f3e0ff */
[C---:B------:R-:W-:Y:S02]  /*d190*/  IADD3 R179, P0, R126.reuse, 0x40, RZ ;  /* 0x000000407eb37810 */ /* 0x040fe40007f1e0ff */
[----:B------:R-:W-:Y:S01]  /*d1a0*/  LOP3.LUT R36, R177, 0x380, RZ, 0xc0, !PT ;  /* 0x00000380b1247812 */ /* 0x000fe200078ec0ff */
[--C-:B------:R-:W-:Y:S01]  /*d1b0*/  IMAD.X R37, RZ, RZ, R127.reuse, P1 ;  /* 0x000000ffff257224 */ /* 0x100fe200008e067f */
[----:B------:R-:W-:Y:S01]  /*d1c0*/  IADD3 R183, P3, R126, 0x2000, RZ ;  /* 0x000020007eb77810 */ /* 0x000fe20007f7e0ff */
[----:B------:R-:W-:Y:S01]  /*d1d0*/  IMAD.X R41, RZ, RZ, R127, P0 ;  /* 0x000000ffff297224 */ /* 0x000fe200000e067f */
[----:B------:R-:W-:-:S02]  /*d1e0*/  SHF.R.U64 R36, R36, 0x3, RZ ;  /* 0x0000000324247819 */ /* 0x000fc400000012ff */
[C---:B------:R-:W-:Y:S01]  /*d1f0*/  IADD3 R8, P0, R126.reuse, 0x4020, RZ ;  /* 0x000040207e087810 */ /* 0x040fe20007f1e0ff */
[--C-:B------:R-:W-:Y:S01]  /*d200*/  IMAD.X R49, RZ, RZ, R127.reuse, P3 ;  /* 0x000000ffff317224 */ /* 0x100fe200018e067f */
[C---:B------:R-:W-:Y:S02]  /*d210*/  LOP3.LUT R21, R126.reuse, 0x380, RZ, 0xc0, !PT ;  /* 0x000003807e157812 */ /* 0x040fe400078ec0ff */
[C---:B------:R-:W-:Y:S01]  /*d220*/  IADD3 R181, P4, R126.reuse, 0x60, RZ ;  /* 0x000000607eb57810 */ /* 0x040fe20007f9e0ff */
[--C-:B------:R-:W-:Y:S01]  /*d230*/  IMAD.X R107, RZ, RZ, R127.reuse, P0 ;  /* 0x000000ffff6b7224 */ /* 0x100fe200000e067f */
[C---:B------:R-:W-:Y:S02]  /*d240*/  IADD3 R187, P6, R126.reuse, 0x2020, RZ ;  /* 0x000020207ebb7810 */ /* 0x040fe40007fde0ff */
        /* <DEDUP_REMOVED lines=8> */
[----:B------:R-:W-:Y:S01]  /*d2d0*/  LOP3.LUT R36, R36, R177, RZ, 0x3c, !PT ;  /* 0x000000b124247212 */ /* 0x000fe200078e3cff */
[----:B------:R-:W-:Y:S01]  /*d2e0*/  IMAD.X R103, RZ, RZ, R127, P1 ;  /* 0x000000ffff677224 */ /* 0x000fe200008e067f */
[----:B------:R-:W-:-:S02]  /*d2f0*/  LOP3.LUT R177, R8, 0x380, RZ, 0xc0, !PT ;  /* 0x0000038008b17812 */ /* 0x000fc400078ec0ff */
[----:B------:R-:W-:Y:S02]  /*d300*/  SHF.R.U64 R21, R21, 0x3, RZ ;  /* 0x0000000315157819 */ /* 0x000fe400000012ff */
[----:B------:R-:W-:Y:S02]  /*d310*/  SHF.R.U64 R48, R48, 0x3, RZ ;  /* 0x0000000330307819 */ /* 0x000fe400000012ff */
        /* <DEDUP_REMOVED lines=9> */
[----:B------:R-:W-:Y:S01]  /*d3b0*/  IMAD.X R123, RZ, RZ, R127, P5 ;  /* 0x000000ffff7b7224 */ /* 0x000fe200028e067f */
[----:B------:R-:W-:-:S02]  /*d3c0*/  LOP3.LUT R40, R179, 0x380, RZ, 0xc0, !PT ;  /* 0x00000380b3287812 */ /* 0x000fc400078ec0ff */
[----:B------:R-:W-:Y:S01]  /*d3d0*/  LOP3.LUT R44, R181, 0x380, RZ, 0xc0, !PT ;  /* 0x00000380b52c7812 */ /* 0x000fe200078ec0ff */
[--C-:B------:R-:W-:Y:S01]  /*d3e0*/  IMAD.X R33, RZ, RZ, R127.reuse, P1 ;  /* 0x000000ffff217224 */ /* 0x100fe200008e067f */
[----:B------:R-:W-:Y:S02]  /*d3f0*/  SHF.R.U64 R177, R177, 0x3, RZ ;  /* 0x00000003b1b17819 */ /* 0x000fe400000012ff */
[----:B------:R-:W-:Y:S01]  /*d400*/  LOP3.LUT R126, R21, R126, RZ, 0x3c, !PT ;  /* 0x0000007e157e7212 */ /* 0x000fe200078e3cff */
[----:B------:R-:W-:Y:S01]  /*d410*/  IMAD.X R21, RZ, RZ, R127, P2 ;  /* 0x000000ffff157224 */ /* 0x000fe200010e067f */
[----:B------:R-:W-:Y:S02]  /*d420*/  LOP3.LUT R48, R48, R183, RZ, 0x3c, !PT ;  /* 0x000000b730307212 */ /* 0x000fe400078e3cff */
[----:B------:R-:W-:Y:S02]  /*d430*/  SHF.R.U64 R40, R40, 0x3, RZ ;  /* 0x0000000328287819 */ /* 0x000fe400000012ff */
[----:B------:R-:W-:-:S02]  /*d440*/  SHF.R.U64 R44, R44, 0x3, RZ ;  /* 0x000000032c2c7819 */ /* 0x000fc400000012ff */
[----:B------:R-:W-:Y:S02]  /*d450*/  LOP3.LUT R52, R187, 0x380, RZ, 0xc0, !PT ;  /* 0x00000380bb347812 */ /* 0x000fe400078ec0ff */
[----:B------:R-:W-:Y:S02]  /*d460*/  LOP3.LUT R183, R32, 0x380, RZ, 0xc0, !PT ;  /* 0x0000038020b77812 */ /* 0x000fe400078ec0ff */
[----:B------:R-:W-:Y:S02]  /*d470*/  LOP3.LUT R106, R177, R8, RZ, 0x3c, !PT ;  /* 0x00000008b16a7212 */ /* 0x000fe400078e3cff */
[----:B------:R-:W-:Y:S02]  /*d480*/  LOP3.LUT R94, R211, 0x380, RZ, 0xc0, !PT ;  /* 0x00000380d35e7812 */ /* 0x000fe400078ec0ff */
[----:B------:R-:W-:Y:S02]  /*d490*/  F2FP.BF16.F32.PACK_AB R8, R20, R175 ;  /* 0x000000af1408723e */ /* 0x000fe400000010ff */
[----:B------:R-:W-:-:S02]  /*d4a0*/  LOP3.LUT R27, R6, 0x380, RZ, 0xc0, !PT ;  /* 0x00000380061b7812 */ /* 0x000fc400078ec0ff */
[----:B------:R-:W-:Y:S02]  /*d4b0*/  LOP3.LUT R177, R26, 0x380, RZ, 0xc0, !PT ;  /* 0x000003801ab17812 */ /* 0x000fe400078ec0ff */
[----:B------:R-:W-:Y:S02]  /*d4c0*/  LOP3.LUT R98, R213, 0x380, RZ, 0xc0, !PT ;  /* 0x00000380d5627812 */ /* 0x000fe400078ec0ff */
[----:B------:R-:W-:Y:S01]  /*d4d0*/  MOV R127, R126 ;  /* 0x0000007e007f7202 */ /* 0x000fe20000000f00 */
[----:B------:R-:W-:Y:S01]  /*d4e0*/  BAR.SYNC.DEFER_BLOCKING 0x1, 0x100 ;  /* 0x0044000000007b1d */ /* 0x000fe20000010000 */
[----:B------:R-:W-:Y:S02]  /*d4f0*/  LOP3.LUT R175, R30, 0x380, RZ, 0xc0, !PT ;  /* 0x000003801eaf7812 */ /* 0x000fe400078ec0ff */
[----:B------:R-:W-:Y:S02]  /*d500*/  LOP3.LUT R102, R215, 0x380, RZ, 0xc0, !PT ;  /* 0x00000380d7667812 */ /* 0x000fe400078ec0ff */
[----:B------:R-:W-:-:S02]  /*d510*/  LOP3.LUT R40, R40, R179, RZ, 0x3c, !PT ;  /* 0x000000b328287212 */ /* 0x000fc400078e3cff */
[----:B------:R-:W-:Y:S02]  /*d520*/  LOP3.LUT R44, R44, R181, RZ, 0x3c, !PT ;  /* 0x000000b52c2c7212 */ /* 0x000fe400078e3cff */
[----:B------:R-:W-:Y:S02]  /*d530*/  SHF.R.U64 R52, R52, 0x3, RZ ;  /* 0x0000000334347819 */ /* 0x000fe400000012ff */
[----:B------:R-:W-:Y:S02]  /*d540*/  SHF.R.U64 R183, R183, 0x3, RZ ;  /* 0x00000003b7b77819 */ /* 0x000fe400000012ff */
[----:B------:R-:W-:Y:S02]  /*d550*/  SHF.R.U64 R94, R94, 0x3, RZ ;  /* 0x000000035e5e7819 */ /* 0x000fe400000012ff */
[----:B------:R-:W-:Y:S02]  /*d560*/  LOP3.LUT R179, R110, 0x380, RZ, 0xc0, !PT ;  /* 0x000003806eb37812 */ /* 0x000fe400078ec0ff */
[----:B------:R-:W-:-:S02]  /*d570*/  LOP3.LUT R181, R114, 0x380, RZ, 0xc0, !PT ;  /* 0x0000038072b57812 */ /* 0x000fc400078ec0ff */
[----:B------:R-:W-:Y:S02]  /*d580*/  SHF.R.U64 R27, R27, 0x3, RZ ;  /* 0x000000031b1b7819 */ /* 0x000fe400000012ff */
[----:B------:R-:W-:Y:S02]  /*d590*/  SHF.R.U64 R177, R177, 0x3, RZ ;  /* 0x00000003b1b17819 */ /* 0x000fe400000012ff */
[----:B------:R-:W-:Y:S01]  /*d5a0*/  SHF.R.U64 R98, R98, 0x3, RZ ;  /* 0x0000000362627819 */ /* 0x000fe200000012ff */
[----:B------:R0:W-:Y:S01]  /*d5b0*/  STSM.16.M88.4 [R127], R8 ;  /* 0x000000087f007844 */ /* 0x0001e20000000200 */
[----:B------:R-:W-:Y:S02]  /*d5c0*/  SHF.R.U64 R175, R175, 0x3, RZ ;  /* 0x00000003afaf7819 */ /* 0x000fe400000012ff */
[----:B------:R-:W-:Y:S02]  /*d5d0*/  SHF.R.U64 R102, R102, 0x3, RZ ;  /* 0x0000000366667819 */ /* 0x000fe400000012ff */
[----:B------:R-:W-:-:S02]  /*d5e0*/  LOP3.LUT R52, R52, R187, RZ, 0x3c, !PT ;  /* 0x000000bb34347212 */ /* 0x000fc400078e3cff */
[----:B------:R-:W-:Y:S02]  /*d5f0*/  LOP3.LUT R118, R183, R32, RZ, 0x3c, !PT ;  /* 0x00000020b7767212 */ /* 0x000fe400078e3cff */
[----:B------:R-:W-:Y:S02]  /*d600*/  MOV R126, R36 ;  /* 0x00000024007e7202 */ /* 0x000fe40000000f00 */
[----:B------:R-:W-:Y:S02]  /*d610*/  LOP3.LUT R94, R94, R211, RZ, 0x3c, !PT ;  /* 0x000000d35e5e7212 */ /* 0x000fe400078e3cff */
[----:B------:R-:W-:Y:S02]  /*d620*/  SHF.R.U64 R179, R179, 0x3, RZ ;  /* 0x00000003b3b37819 */ /* 0x000fe400000012ff */
[----:B------:R-:W-:Y:S02]  /*d630*/  SHF.R.U64 R181, R181, 0x3, RZ ;  /* 0x00000003b5b57819 */ /* 0x000fe400000012ff */
[----:B0-----:R-:W-:-:S02]  /*d640*/  F2FP.BF16.F32.PACK_AB R8, R171, R173 ;  /* 0x000000adab08723e */ /* 0x001fc400000010ff */
[----:B------:R-:W-:Y:S02]  /*d650*/  F2FP.BF16.F32.PACK_AB R9, R35, R34 ;  /* 0x000000222309723e */ /* 0x000fe400000010ff */
[----:B------:R-:W-:Y:S02]  /*d660*/  F2FP.BF16.F32.PACK_AB R10, R169, R172 ;  /* 0x000000aca90a723e */ /* 0x000fe400000010ff */
[----:B------:R-:W-:Y:S02]  /*d670*/  F2FP.BF16.F32.PACK_AB R11, R39, R38 ;  /* 0x00000026270b723e */ /* 0x000fe400000010ff */
[----:B------:R-:W-:Y:S02]  /*d680*/  LOP3.LUT R122, R27, R6, RZ, 0x3c, !PT ;  /* 0x000000061b7a7212 */ /* 0x000fe400078e3cff */
[----:B------:R-:W-:Y:S01]  /*d690*/  LOP3.LUT R32, R177, R26, RZ, 0x3c, !PT ;  /* 0x0000001ab1207212 */ /* 0x000fe200078e3cff */
[----:B------:R0:W-:Y:S01]  /*d6a0*/  STSM.16.M88.4 [R126], R8 ;  /* 0x000000087e007844 */ /* 0x0001e20000000200 */
[----:B------:R-:W-:-:S02]  /*d6b0*/  MOV R41, R40 ;  /* 0x0000002800297202 */ /* 0x000fc40000000f00 */
[----:B------:R-:W-:Y:S02]  /*d6c0*/  LOP3.LUT R98, R98, R213, RZ, 0x3c, !PT ;  /* 0x000000d562627212 */ /* 0x000fe400078e3cff */
[----:B------:R-:W-:Y:S01]  /*d6d0*/  LOP3.LUT R20, R175, R30, RZ, 0x3c, !PT ;  /* 0x0000001eaf147212 */ /* 0x000fe200078e3cff */
[----:B------:R1:W-:Y:S01]  /*d6e0*/  STSM.16.M88.4 [R41], R12 ;  /* 0x0000000c29007844 */ /* 0x0003e20000000200 */
[----:B------:R-:W-:Y:S02]  /*d6f0*/  MOV R44, R44 ;  /* 0x0000002c002c7202 */ /* 0x000fe40000000f00 */
[----:B------:R-:W-:Y:S02]  /*d700*/  F2FP.BF16.F32.PACK_AB R26, R28, R161 ;  /* 0x000000a11c1a723e */ /* 0x000fe400000010ff */
[----:B------:R-:W-:Y:S02]  /*d710*/  F2FP.BF16.F32.PACK_AB R27, R55, R54 ;  /* 0x00000036371b723e */ /* 0x000fe400000010ff */
[----:B------:R-:W-:-:S02]  /*d720*/  LOP3.LUT R102, R102, R215, RZ, 0x3c, !PT ;  /* 0x000000d766667212 */ /* 0x000fc400078e3cff */
[----:B------:R-:W-:Y:S01]  /*d730*/  MOV R48, R48 ;  /* 0x0000003000307202 */ /* 0x000fe20000000f00 */
[----:B------:R2:W-:Y:S01]  /*d740*/  STSM.16.M88.4 [R44], R24 ;  /* 0x000000182c007844 */ /* 0x0005e20000000200 */
[----:B------:R-:W-:Y:S01]  /*d750*/  F2FP.BF16.F32.PACK_AB R28, R57, R158 ;  /* 0x0000009e391c723e */ /* 0x000fe200000010ff */
[----:B0-----:R-:W-:Y:S01]  /*d760*/  IMAD.U32 R8, RZ, RZ, UR8 ;  /* 0x00000008ff087e24 */ /* 0x001fe2000f8e00ff */
[----:B------:R-:W-:Y:S01]  /*d770*/  F2FP.BF16.F32.PACK_AB R30, R61, R60 ;  /* 0x0000003c3d1e723e */ /* 0x000fe200000010ff */
[----:B------:R-:W-:Y:S01]  /*d780*/  IMAD.U32 R9, RZ, RZ, UR9 ;  /* 0x00000009ff097e24 */ /* 0x000fe2000f8e00ff */
[----:B------:R-:W-:Y:S01]  /*d790*/  MOV R52, R52 ;  /* 0x0000003400347202 */ /* 0x000fe20000000f00 */
[----:B------:R-:W-:Y:S01]  /*d7a0*/  ULDC.64 UR8, c[0x0][0xd08] ;  /* 0x0003420000087ab9 */ /* 0x000fe20000000a00 */
[----:B------:R-:W-:Y:S01]  /*d7b0*/  LOP3.LUT R110, R179, R110, RZ, 0x3c, !PT ;  /* 0x0000006eb36e7212 */ /* 0x000fe200078e3cff */
[----:B------:R-:W-:Y:S01]  /*d7c0*/  STSM.16.M88.4 [R48], R28 ;  /* 0x0000001c30007844 */ /* 0x000fe20000000200 */
[----:B------:R-:W-:-:S02]  /*d7d0*/  LOP3.LUT R114, R181, R114, RZ, 0x3c, !PT ;  /* 0x00000072b5727212 */ /* 0x000fc400078e3cff */
[----:B------:R-:W-:Y:S01]  /*d7e0*/  MOV R94, R94 ;  /* 0x0000005e005e7202 */ /* 0x000fe20000000f00 */
[----:B------:R-:W-:Y:S01]  /*d7f0*/  STSM.16.M88.4 [R52], R64 ;  /* 0x0000004034007844 */ /* 0x000fe20000000200 */
[----:B------:R-:W-:Y:S02]  /*d800*/  F2FP.BF16.F32.PACK_AB R81, R0, R82 ;  /* 0x000000520051723e */ /* 0x000fe400000010ff */
[----:B------:R-:W-:Y:S01]  /*d810*/  F2FP.BF16.F32.PACK_AB R88, R89, R88 ;  /* 0x000000585958723e */ /* 0x000fe200000010ff */
[----:B------:R-:W-:Y:S01]  /*d820*/  STSM.16.M88.4 [R94], R72 ;  /* 0x000000485e007844 */ /* 0x000fe20000000200 */
        /* <DEDUP_REMOVED lines=14> */
[----:B------:R-:W-:Y:S02]  /*d910*/  F2FP.BF16.F32.PACK_AB R104, R105, R104 ;  /* 0x000000686968723e */ /* 0x000fe400000010ff */
[----:B------:R-:W-:Y:S01]  /*d920*/  MOV R110, R110 ;  /* 0x0000006e006e7202 */ /* 0x000fe20000000f00 */
[----:B------:R-:W-:Y:S01]  /*d930*/  STSM.16.M88.4 [R37], R96 ;  /* 0x0000006025007844 */ /* 0x000fe20000000200 */
[----:B------:R-:W-:Y:S02]  /*d940*/  MOV R36, R114 ;  /* 0x0000007200247202 */ /* 0x000fe40000000f00 */
[----:B------:R-:W-:-:S02]  /*d950*/  F2FP.BF16.F32.PACK_AB R105, R153, R152 ;  /* 0x000000989969723e */ /* 0x000fc400000010ff */
[----:B------:R-:W-:Y:S02]  /*d960*/  F2FP.BF16.F32.PACK_AB R106, R109, R108 ;  /* 0x0000006c6d6a723e */ /* 0x000fe400000010ff */
[----:B------:R-:W-:Y:S02]  /*d970*/  F2FP.BF16.F32.PACK_AB R107, R155, R154 ;  /* 0x0000009a9b6b723e */ /* 0x000fe400000010ff */
[----:B------:R-:W-:Y:S02]  /*d980*/  F2FP.BF16.F32.PACK_AB R112, R113, R112 ;  /* 0x000000707170723e */ /* 0x000fe400000010ff */
[----:B------:R-:W-:Y:S01]  /*d990*/  MOV R6, R122 ;  /* 0x0000007a00067202 */ /* 0x000fe20000000f00 */
[----:B------:R-:W-:Y:S01]  /*d9a0*/  STSM.16.M88.4 [R110], R104 ;  /* 0x000000686e007844 */ /* 0x000fe20000000200 */
[----:B------:R-:W-:Y:S02]  /*d9b0*/  F2FP.BF16.F32.PACK_AB R113, R157, R156 ;  /* 0x0000009c9d71723e */ /* 0x000fe400000010ff */
        /* <DEDUP_REMOVED lines=15> */
[----:B------:R-:W-:Y:S01]  /*dab0*/  F2FP.BF16.F32.PACK_AB R144, R145, R144 ;  /* 0x000000909190723e */ /* 0x000fe200000010ff */
[----:B------:R0:W-:Y:S01]  /*dac0*/  STSM.16.M88.4 [R6], R128 ;  /* 0x0000008006007844 */ /* 0x0001e20000000200 */
[----:B------:R-:W-:Y:S02]  /*dad0*/  MOV R20, R20 ;  /* 0x0000001400147202 */ /* 0x000fe40000000f00 */
[----:B------:R-:W-:Y:S02]  /*dae0*/  F2FP.BF16.F32.PACK_AB R138, R141, R140 ;  /* 0x0000008c8d8a723e */ /* 0x000fe400000010ff */
[----:B------:R-:W-:Y:S02]  /*daf0*/  F2FP.BF16.F32.PACK_AB R139, R143, R142 ;  /* 0x0000008e8f8b723e */ /* 0x000fe400000010ff */
[----:B------:R-:W-:Y:S02]  /*db00*/  F2FP.BF16.F32.PACK_AB R145, R147, R146 ;  /* 0x000000929391723e */ /* 0x000fe400000010ff */
[----:B------:R-:W-:Y:S01]  /*db10*/  MOV R32, R32 ;  /* 0x0000002000207202 */ /* 0x000fe20000000f00 */
[----:B------:R-:W-:Y:S01]  /*db20*/  STSM.16.M88.4 [R20], R136 ;  /* 0x0000008814007844 */ /* 0x000fe20000000200 */
[----:B------:R-:W-:-:S02]  /*db30*/  F2FP.BF16.F32.PACK_AB R146, R149, R148 ;  /* 0x000000949592723e */ /* 0x000fc400000010ff */
        /* <DEDUP_REMOVED lines=10> */
[----:B-1----:R-:W-:Y:S02]  /*dbe0*/  IMAD.U32 R14, RZ, RZ, UR8 ;  /* 0x00000008ff0e7e24 */ /* 0x002fe4000f8e00ff */
[----:B------:R-:W-:Y:S01]  /*dbf0*/  IMAD.U32 R0, RZ, RZ, UR4 ;  /* 0x00000004ff007e24 */ /* 0x000fe2000f8e00ff */
[----:B------:R-:W4:Y:S01]  /*dc00*/  @P0 LDG.E R10, desc[UR44][R8.64] ;  /* 0x0000002c080a0981 */ /* 0x000f22000c1e1900 */
[----:B------:R-:W-:Y:S02]  /*dc10*/  IMAD.U32 R15, RZ, RZ, UR9 ;  /* 0x00000009ff0f7e24 */ /* 0x000fe4000f8e00ff */
[----:B------:R-:W-:-:S03]  /*dc20*/  IMAD R11, R198, 0x40, R23 ;  /* 0x00000040c60b7824 */ /* 0x000fc600078e0217 */
[----:B------:R1:W5:Y:S01]  /*dc30*/  @P6 LDG.E R0, desc[UR44][R14.64] ;  /* 0x0000002c0e006981 */ /* 0x000362000c1e1900 */
[----:B------:R-:W-:-:S03]  /*dc40*/  IMAD.WIDE R4, R11, 0x2, R4 ;  /* 0x000000020b047825 */ /* 0x000fc600078e0204 */
[C---:B------:R-:W-:Y:S02]  /*dc50*/  IADD3 R13, P2, R4.reuse, 0x1000, RZ ;  /* 0x00001000040d7810 */ /* 0x040fe40007f5e0ff */
[C---:B--2---:R-:W-:Y:S02]  /*dc60*/  IADD3 R25, P1, R4.reuse, 0x2000, RZ ;  /* 0x0000200004197810 */ /* 0x044fe40007f3e0ff */
[----:B0-----:R-:W-:Y:S02]  /*dc70*/  P2R R6, PR, RZ, 0x4 ;  /* 0x00000004ff067803 */ /* 0x001fe40000000000 */
[C---:B------:R-:W-:Y:S02]  /*dc80*/  IADD3 R29, P2, R4.reuse, 0x3000, RZ ;  /* 0x00003000041d7810 */ /* 0x040fe40007f5e0ff */
[C---:B------:R-:W-:Y:S02]  /*dc90*/  IADD3 R33, P3, R4.reuse, 0x4000, RZ ;  /* 0x0000400004217810 */ /* 0x040fe40007f7e0ff */
[----:B------:R-:W-:-:S02]  /*dca0*/  IADD3 R37, P4, R4, 0x5000, RZ ;  /* 0x0000500004257810 */ /* 0x000fc40007f9e0ff */
[----:B------:R-:W-:Y:S02]  /*dcb0*/  IADD3 R41, P5, R4, 0x6000, RZ ;  /* 0x0000600004297810 */ /* 0x000fe40007fbe0ff */
[----:B------:R-:W-:Y:S02]  /*dcc0*/  LOP3.LUT R12, R13, 0x380, RZ, 0xc0, !PT ;  /* 0x000003800d0c7812 */ /* 0x000fe400078ec0ff */
[----:B------:R-:W-:Y:S02]  /*dcd0*/  LOP3.LUT R24, R25, 0x380, RZ, 0xc0, !PT ;  /* 0x0000038019187812 */ /* 0x000fe400078ec0ff */
[----:B------:R-:W-:Y:S02]  /*dce0*/  LOP3.LUT R28, R29, 0x380, RZ, 0xc0, !PT ;  /* 0x000003801d1c7812 */ /* 0x000fe400078ec0ff */
[----:B---3--:R-:W-:Y:S02]  /*dcf0*/  LOP3.LUT R32, R33, 0x380, RZ, 0xc0, !PT ;  /* 0x0000038021207812 */ /* 0x008fe400078ec0ff */
        /* <DEDUP_REMOVED lines=15> */
[----:B----4-:R-:W-:Y:S01]  /*ddf0*/  @P0 R2UR UR4, R10 ;  /* 0x000000000a0402ca */ /* 0x010fe200000e0000 */
[----:B-1----:R-:W-:-:S14]  /*de00*/  @P6 BRA `(.L_x_8399) ;  /* 0x0000000000106947 */ /* 0x002fdc0003800000 */
[----:B------:R-:W-:Y:S05]  /*de10*/  @!P0 BRA `(.L_x_8399) ;  /* 0x00000000000c8947 */ /* 0x000fea0003800000 */
[----:B------:R-:W2:Y:S04]  /*de20*/  LDG.E R11, desc[UR44][R8.64] ;  /* 0x0000002c080b7981 */ /* 0x000ea8000c1e1900 */
[----:B-----5:R-:W2:Y:S02]  /*de30*/  LDG.E R0, desc[UR44][R8.64+0x4] ;  /* 0x0000042c08007981 */ /* 0x020ea4000c1e1900 */
[----:B--2---:R-:W-:-:S07]  /*de40*/  IMAD.IADD R0, R0, 0x1, -R11 ;  /* 0x0000000100007824 */ /* 0x004fce00078e0a0b */
.L_x_8399:
[----:B------:R-:W-:Y:S01]  /*de50*/  ISETP.NE.AND P6, PT, R6, RZ, PT ;  /* 0x000000ff0600720c */ /* 0x000fe20003fc5270 */
[--C-:B------:R-:W-:Y:S01]  /*de60*/  IMAD.X R25, RZ, RZ, R5.reuse, P1 ;  /* 0x000000ffff197224 */ /* 0x100fe200008e0605 */
[----:B------:R-:W0:Y:S01]  /*de70*/  SHFL.IDX PT, R6, R199, RZ, 0x1f ;  /* 0x00001fffc7067589 */ /* 0x000e2200000e0000 */
        /* <DEDUP_REMOVED lines=21> */
[--C-:B------:R-:W-:Y:S01]  /*dfd0*/  IMAD.X R45, RZ, RZ, R5.reuse, P0 ;  /* 0x000000ffff2d7224 */ /* 0x100fe200000e0605 */
[----:B------:R-:W-:Y:S01]  /*dfe0*/  LOP3.LUT R52, R52, R53, RZ, 0x3c, !PT ;  /* 0x0000003534347212 */ /* 0x000fe200078e3cff */
[----:B------:R-:W-:Y:S01]  /*dff0*/  IMAD.X R53, RZ, RZ, R5, P1 ;  /* 0x000000ffff357224 */ /* 0x000fe200008e0605 */
[----:B0-----:R-:W-:-:S02]  /*e000*/  ISETP.NE.AND P6, PT, R6, RZ, PT ;  /* 0x000000ff0600720c */ /* 0x001fc40003fc5270 */
[C---:B------:R-:W-:Y:S02]  /*e010*/  IADD3 R57, P2, R4.reuse, 0xa000, RZ ;  /* 0x0000a00004397810 */ /* 0x040fe40007f5e0ff */
[C---:B------:R-:W-:Y:S02]  /*e020*/  IADD3 R61, P3, R4.reuse, 0xb000, RZ ;  /* 0x0000b000043d7810 */ /* 0x040fe40007f7e0ff */
[C---:B------:R-:W-:Y:S02]  /*e030*/  IADD3 R65, P4, R4.reuse, 0xc000, RZ ;  /* 0x0000c00004417810 */ /* 0x040fe40007f9e0ff */
[C---:B------:R-:W-:Y:S02]  /*e040*/  IADD3 R69, P5, R4.reuse, 0xd000, RZ ;  /* 0x0000d00004457810 */ /* 0x040fe40007fbe0ff */
[C---:B------:R-:W-:Y:S02]  /*e050*/  IADD3 R77, P0, R4.reuse, 0xe000, RZ ;  /* 0x0000e000044d7810 */ /* 0x040fe40007f1e0ff */
[----:B------:R-:W-:-:S02]  /*e060*/  LOP3.LUT R9, R4, 0x380, RZ, 0xc0, !PT ;  /* 0x0000038004097812 */ /* 0x000fc400078ec0ff */
[----:B------:R-:W-:Y:S02]  /*e070*/  IADD3 R11, P1, R4, 0xf000, RZ ;  /* 0x0000f000040b7810 */ /* 0x000fe40007f3e0ff */
[----:B------:R-:W-:Y:S02]  /*e080*/  LOP3.LUT R56, R57, 0x380, RZ, 0xc0, !PT ;  /* 0x0000038039387812 */ /* 0x000fe400078ec0ff */
[----:B------:R-:W-:Y:S01]  /*e090*/  LOP3.LUT R60, R61, 0x380, RZ, 0xc0, !PT ;  /* 0x000003803d3c7812 */ /* 0x000fe200078ec0ff */
[----:B------:R-:W-:Y:S01]  /*e0a0*/  IMAD.X R73, RZ, RZ, R5, P1 ;  /* 0x000000ffff497224 */ /* 0x000fe200008e0605 */
[----:B------:R-:W-:Y:S02]  /*e0b0*/  LOP3.LUT R64, R65, 0x380, RZ, 0xc0, !PT ;  /* 0x0000038041407812 */ /* 0x000fe400078ec0ff */
[----:B------:R-:W-:Y:S02]  /*e0c0*/  LOP3.LUT R68, R69, 0x380, RZ, 0xc0, !PT ;  /* 0x0000038045447812 */ /* 0x000fe400078ec0ff */
[----:B------:R-:W-:-:S02]  /*e0d0*/  LOP3.LUT R76, R77, 0x380, RZ, 0xc0, !PT ;  /* 0x000003804d4c7812 */ /* 0x000fc400078ec0ff */
[----:B------:R-:W-:Y:S02]  /*e0e0*/  SHF.R.U64 R9, R9, 0x3, RZ ;  /* 0x0000000309097819 */ /* 0x000fe400000012ff */
[----:B------:R-:W-:Y:S02]  /*e0f0*/  LOP3.LUT R6, R11, 0x380, RZ, 0xc0, !PT ;  /* 0x000003800b067812 */ /* 0x000fe400078ec0ff */
[----:B------:R-:W-:Y:S02]  /*e100*/  SHF.R.U64 R56, R56, 0x3, RZ ;  /* 0x0000000338387819 */ /* 0x000fe400000012ff */
[----:B------:R-:W-:Y:S02]  /*e110*/  SHF.R.U64 R60, R60, 0x3, RZ ;  /* 0x000000033c3c7819 */ /* 0x000fe400000012ff */
[----:B------:R-:W-:Y:S02]  /*e120*/  SHF.R.U64 R64, R64, 0x3, RZ ;  /* 0x0000000340407819 */ /* 0x000fe400000012ff */
[----:B------:R-:W-:-:S02]  /*e130*/  SHF.R.U64 R68, R68, 0x3, RZ ;  /* 0x0000000344447819 */ /* 0x000fc400000012ff */
[----:B------:R-:W-:Y:S02]  /*e140*/  SHF.R.U64 R76, R76, 0x3, RZ ;  /* 0x000000034c4c7819 */ /* 0x000fe400000012ff */
[----:B------:R-:W-:Y:S01]  /*e150*/  LOP3.LUT R8, R9, R4, RZ, 0x3c, !PT ;  /* 0x0000000409087212 */ /* 0x000fe200078e3cff */
[--C-:B------:R-:W-:Y:S01]  /*e160*/  IMAD.MOV.U32 R9, RZ, RZ, R5.reuse ;  /* 0x000000ffff097224 */ /* 0x100fe200078e0005 */
        /* <DEDUP_REMOVED lines=46> */
[----:B------:R-:W-:Y:S01]  /*e450*/  ULDC.64 UR8, c[0x0][0xc50] ;  /* 0x0003140000087ab9 */ /* 0x000fe20000000a00 */
[----:B------:R-:W-:Y:S01]  /*e460*/  VIADD R6, R26, 0x8 ;  /* 0x000000081a067836 */ /* 0x000fe20000000000 */
        /* <DEDUP_REMOVED lines=12> */
.L_x_8400:
[----:B------:R-:W1:Y:S01]  /*e530*/  LDC R81, c[0x0][0xce8] ;  /* 0x00033a00ff517b82 */ /* 0x000e620000000800 */
[----:B------:R-:W-:Y:S01]  /*e540*/  ULDC UR12, c[0x0][0xbc8] ;  /* 0x0002f200000c7ab9 */ /* 0x000fe20000000800 */
[----:B------:R-:W-:Y:S01]  /*e550*/  ULDC.64 UR10, c[0x0][0xba0] ;  /* 0x0002e800000a7ab9 */ /* 0x000fe20000000a00 */
[----:B------:R-:W-:Y:S01]  /*e560*/  ISETP.GE.AND P0, PT, R196, UR12, PT ;  /* 0x0000000cc4007c0c */ /* 0x000fe2000bf06270 */
[----:B0-----:R-:W5:Y:S01]  /*e570*/  LD.E.128 R8, desc[UR44][R8.64] ;  /* 0x0000002c08087980 */ /* 0x001f62000c101d00 */
[----:B------:R-:W-:Y:S02]  /*e580*/  ISETP.GE.AND P1, PT, R23, UR12, PT ;  /* 0x0000000c17007c0c */ /* 0x000fe4000bf26270 */
[----:B------:R-:W-:Y:S01]  /*e590*/  SEL R4, RZ, 0xffffffff, P0 ;  /* 0xffffffffff047807 */ /* 0x000fe20000000000 */
[----:B------:R-:W5:Y:S01]  /*e5a0*/  LD.E.128 R12, desc[UR44][R12.64] ;  /* 0x0000002c0c0c7980 */ /* 0x000f62000c101d00 */
[----:B------:R-:W-:-:S03]  /*e5b0*/  SEL R3, RZ, 0x1, P1 ;  /* 0x00000001ff037807 */ /* 0x000fc60000800000 */
[----:B------:R-:W-:Y:S01]  /*e5c0*/  IMAD.SHL.U32 R4, R4, 0x2, RZ ;  /* 0x0000000204047824 */ /* 0x000fe200078e00ff */
[----:B------:R-:W5:Y:S04]  /*e5d0*/  LD.E.128 R24, desc[UR44][R24.64] ;  /* 0x0000002c18187980 */ /* 0x000f68000c101d00 */
[----:B------:R-:W5:Y:S04]  /*e5e0*/  LD.E.128 R28, desc[UR44][R28.64] ;  /* 0x0000002c1c1c7980 */ /* 0x000f68000c101d00 */
[----:B------:R-:W5:Y:S01]  /*e5f0*/  LD.E.128 R32, desc[UR44][R32.64] ;  /* 0x0000002c20207980 */ /* 0x000f62000c101d00 */
[----:B-1----:R-:W-:-:S03]  /*e600*/  ISETP.NE.AND P2, PT, R81, 0x1, PT ;  /* 0x000000015100780c */ /* 0x002fc60003f45270 */
[----:B------:R-:W5:Y:S01]  /*e610*/  LD.E.128 R36, desc[UR44][R36.64] ;  /* 0x0000002c24247980 */ /* 0x000f62000c101d00 */
[----:B------:R-:W-:Y:S02]  /*e620*/  ISETP.GE.AND P0, PT, R195, UR12, PT ;  /* 0x0000000cc3007c0c */ /* 0x000fe4000bf06270 */
[----:B------:R-:W-:Y:S01]  /*e630*/  LOP3.LUT R3, R4, 0x2, R3, 0xe2, !PT ;  /* 0x0000000204037812 */ /* 0x000fe200078ee203 */
[----:B------:R-:W5:Y:S01]  /*e640*/  LD.E.128 R40, desc[UR44][R40.64] ;  /* 0x0000002c28287980 */ /* 0x000f62000c101d00 */
[----:B------:R-:W-:-:S03]  /*e650*/  SEL R4, RZ, 0xffffffff, P0 ;  /* 0xffffffffff047807 */ /* 0x000fc60000000000 */
[----:B------:R-:W5:Y:S02]  /*e660*/  LD.E.128 R44, desc[UR44][R44.64] ;  /* 0x0000002c2c2c7980 */ /* 0x000f64000c101d00 */
[----:B------:R-:W0:Y:S01]  /*e670*/  @P2 LDC R19, c[0x0][0xcec] ;  /* 0x00033b00ff132b82 */ /* 0x000e220000000800 */
[----:B------:R-:W-:Y:S01]  /*e680*/  UIMAD UR7, UR14, UR10, URZ ;  /* 0x0000000a0e0772a4 */ /* 0x000fe2000f8e023f */
[----:B------:R-:W-:Y:S01]  /*e690*/  ISETP.GE.AND P0, PT, R194, UR12, PT ;  /* 0x0000000cc2007c0c */ /* 0x000fe2000bf06270 */
[----:B------:R-:W-:Y:S01]  /*e6a0*/  IMAD.SHL.U32 R4, R4, 0x4, RZ ;  /* 0x0000000404047824 */ /* 0x000fe200078e00ff */
[----:B------:R-:W5:Y:S04]  /*e6b0*/  LD.E.128 R48, desc[UR44][R48.64] ;  /* 0x0000002c30307980 */ /* 0x000f68000c101d00 */
[----:B------:R-:W1:Y:S01]  /*e6c0*/  @P2 LDC R21, c[0x0][0xcf0] ;  /* 0x00033c00ff152b82 */ /* 0x000e620000000800 */
[----:B------:R-:W-:Y:S01]  /*e6d0*/  UIMAD.WIDE.U32 UR8, UR4, UR10, URZ ;  /* 0x0000000a040872a5 */ /* 0x000fe2000f8e003f */
[----:B------:R-:W-:Y:S01]  /*e6e0*/  SEL R5, RZ, 0xffffffff, P0 ;  /* 0xffffffffff057807 */ /* 0x000fe20000000000 */
[----:B------:R-:W-:Y:S01]  /*e6f0*/  UIMAD UR7, UR4, UR11, UR7 ;  /* 0x0000000b040772a4 */ /* 0x000fe2000f8e0207 */
[----:B------:R-:W-:Y:S01]  /*e700*/  LOP3.LUT R4, R4, 0x4, R3, 0xe2, !PT ;  /* 0x0000000404047812 */ /* 0x000fe200078ee203 */
[----:B------:R-:W-:Y:S01]  /*e710*/  IMAD R3, R197, 0x20, R198 ;  /* 0x00000020c5037824 */ /* 0x000fe200078e02c6 */
[----:B------:R-:W-:Y:S01]  /*e720*/  ULDC.64 UR10, c[0x0][0xbe8] ;  /* 0x0002fa00000a7ab9 */ /* 0x000fe20000000a00 */
[----:B------:R-:W-:Y:S01]  /*e730*/  UIADD3 UR9, UR9, UR7, URZ ;  /* 0x0000000709097290 */ /* 0x000fe2000fffe03f */
[----:B------:R-:W-:Y:S01]  /*e740*/  IMAD.SHL.U32 R5, R5, 0x8, RZ ;  /* 0x0000000805057824 */ /* 0x000fe200078e00ff */
[----:B------:R-:W-:Y:S01]  /*e750*/  UIMAD UR4, UR15, UR10, URZ ;  /* 0x0000000a0f0472a4 */ /* 0x000fe2000f8e023f */
[----:B------:R-:W-:Y:S01]  /*e760*/  ISETP.GE.AND P0, PT, R193, UR12, PT ;  /* 0x0000000cc1007c0c */ /* 0x000fe2000bf06270 */
[----:B------:R-:W-:Y:S01]  /*e770*/  VIADD R82, R3, UR38 ;  /* 0x0000002603527c36 */ /* 0x000fe20008000000 */
[----:B------:R-:W-:Y:S01]  /*e780*/  UIMAD.WIDE.U32 UR8, UR39, UR10, UR8 ;  /* 0x0000000a270872a5 */ /* 0x000fe2000f8e0008 */
[----:B------:R-:W5:Y:S01]  /*e790*/  LD.E.128 R52, desc[UR44][R52.64] ;  /* 0x0000002c34347980 */ /* 0x000f62000c101d00 */
[----:B------:R-:W-:Y:S01]  /*e7a0*/  UIMAD UR4, UR39, UR11, UR4 ;  /* 0x0000000b270472a4 */ /* 0x000fe2000f8e0204 */
[----:B------:R-:W-:-:S02]  /*e7b0*/  SEL R3, RZ, 0xffffffff, P0 ;  /* 0xffffffffff037807 */ /* 0x000fc40000000000 */
[----:B------:R-:W-:Y:S01]  /*e7c0*/  LOP3.LUT R5, R5, 0x8, R4, 0xe2, !PT ;  /* 0x0000000805057812 */ /* 0x000fe200078ee204 */
[----:B0-----:R-:W-:Y:S01]  /*e7d0*/  @P2 IMAD.HI.U32 R4, R82, R19, RZ ;  /* 0x0000001352042227 */ /* 0x001fe200078e00ff */
[----:B------:R-:W-:Y:S01]  /*e7e0*/  ULDC.64 UR10, c[0x0][0xbf0] ;  /* 0x0002fc00000a7ab9 */ /* 0x000fe20000000a00 */
[----:B------:R-:W-:Y:S01]  /*e7f0*/  UIADD3 UR9, UR9, UR4, URZ ;  /* 0x0000000409097290 */ /* 0x000fe2000fffe03f */
[----:B------:R-:W5:Y:S01]  /*e800*/  LD.E.128 R56, desc[UR44][R56.64] ;  /* 0x0000002c38387980 */ /* 0x000f62000c101d00 */
[----:B------:R-:W-:Y:S01]  /*e810*/  UIMAD UR4, UR40, UR10, URZ ;  /* 0x0000000a280472a4 */ /* 0x000fe2000f8e023f */
[----:B------:R-:W-:Y:S01]  /*e820*/  IMAD.SHL.U32 R6, R3, 0x10, RZ ;  /* 0x0000001003067824 */ /* 0x000fe200078e00ff */
[----:B------:R-:W-:Y:S01]  /*e830*/  UIMAD.WIDE.U32 UR8, UR41, UR10, UR8 ;  /* 0x0000000a290872a5 */ /* 0x000fe2000f8e0008 */
[----:B------:R-:W-:Y:S01]  /*e840*/  IMAD.MOV.U32 R3, RZ, RZ, R82 ;  /* 0x000000ffff037224 */ /* 0x000fe200078e0052 */
[----:B-1----:R-:W-:Y:S01]  /*e850*/  @P2 SHF.R.U32.HI R3, RZ, R21, R4 ;  /* 0x00000015ff032219 */ /* 0x002fe20000011604 */
        /* <DEDUP_REMOVED lines=20> */
[----:B------:R-:W-:Y:S01]  /*e9a0*/  IMAD R21, R3, UR9, R80 ;  /* 0x0000000903157c24 */ /* 0x000fe2000f8e0250 */
[----:B------:R-:W-:Y:S01]  /*e9b0*/  ISETP.GE.AND P0, PT, R201, UR12, PT ;  /* 0x0000000cc9007c0c */ /* 0x000fe2000bf06270 */
[----:B------:R-:W-:Y:S01]  /*e9c0*/  IMAD.WIDE.U32 R4, R3, UR8, R4 ;  /* 0x0000000803047c25 */ /* 0x000fe2000f8e0004 */
[----:B------:R-:W-:Y:S01]  /*e9d0*/  @!PT LDS RZ, [RZ] ;  /* 0x00000000fffff984 */ /* 0x000fe20000000800 */
[----:B------:R-:W-:Y:S01]  /*e9e0*/  @!PT LDS RZ, [RZ] ;  /* 0x00000000fffff984 */ /* 0x000fe20000000800 */
[----:B------:R-:W-:Y:S01]  /*e9f0*/  @!PT LDS RZ, [RZ] ;  /* 0x00000000fffff984 */ /* 0x000fe20000000800 */
[----:B------:R-:W-:Y:S01]  /*ea00*/  @!PT LDS RZ, [RZ] ;  /* 0x00000000fffff984 */ /* 0x000fe20000000800 */
[----:B------:R0:W-:Y:S06]  /*ea10*/  MEMBAR.ALL.CTA ;  /* 0x0000000000007992 */ /* 0x0001ec0000008000 */
[----:B0-----:R-:W0:Y:S01]  /*ea20*/  FENCE.VIEW.ASYNC.S ;  /* 0x00000000000073c6 */ /* 0x001e220000000000 */
[----:B------:R-:W-:Y:S01]  /*ea30*/  ULDC.64 UR8, c[0x0][0xbd8] ;  /* 0x0002f60000087ab9 */ /* 0x000fe20000000a00 */
[----:B------:R-:W-:Y:S01]  /*ea40*/  LOP3.LUT R6, R83, 0x20, R6, 0xe2, !PT ;  /* 0x0000002053067812 */ /* 0x000fe200078ee206 */
[----:B------:R-:W-:Y:S01]  /*ea50*/  IMAD.IADD R5, R5, 0x1, R21 ;  /* 0x0000000105057824 */ /* 0x000fe200078e0215 */
[----:B------:R-:W-:Y:S01]  /*ea60*/  SEL R3, RZ, 0x40, P0 ;  /* 0x00000040ff037807 */ /* 0x000fe20000000000 */
[----:B------:R-:W-:Y:S01]  /*ea70*/  IMAD R20, R20, UR8, RZ ;  /* 0x0000000814147c24 */ /* 0x000fe2000f8e02ff */
[----:B------:R-:W-:Y:S01]  /*ea80*/  ISETP.GE.AND P0, PT, R200, UR12, PT ;  /* 0x0000000cc8007c0c */ /* 0x000fe2000bf06270 */
[----:B-----5:R-:W-:Y:S01]  /*ea90*/  IMAD R88, R0, R81, RZ ;  /* 0x0000005100587224 */ /* 0x020fe200078e02ff */
        /* <DEDUP_REMOVED lines=8> */
[----:B------:R-:W-:Y:S01]  /*eb20*/  LOP3.LUT R6, R3, R6, RZ, 0xfc, !PT ;  /* 0x0000000603067212 */ /* 0x000fe200078efcff */
[----:B------:R-:W-:Y:S01]  /*eb30*/  IMAD.IADD R5, R5, 0x1, R21 ;  /* 0x0000000105057824 */ /* 0x000fe200078e0215 */
[----:B------:R-:W-:Y:S01]  /*eb40*/  LEA R19, P2, R4, UR8, 0x1 ;  /* 0x0000000804137c11 */ /* 0x000fe2000f8408ff */
[----:B------:R-:W-:-:S03]  /*eb50*/  VIADD R0, R17, 0x38820 ;  /* 0x0003882011007836 */ /* 0x000fc60000000000 */
[----:B------:R-:W-:Y:S01]  /*eb60*/  LEA.HI.X R86, R4, UR9, R5, 0x1, P2 ;  /* 0x0000000904567c11 */ /* 0x000fe200090f0c05 */
[----:B0-----:R0:W1:Y:S01]  /*eb70*/  SHFL.IDX PT, R20, R19, RZ, 0x181f ;  /* 0x00181fff13147589 */ /* 0x00106200000e0000 */
[----:B------:R-:W-:-:S03]  /*eb80*/  PRMT R0, RZ, 0x654, R0 ;  /* 0x00000654ff007816 */ /* 0x000fc60000000000 */
[----:B------:R0:W2:Y:S01]  /*eb90*/  SHFL.IDX PT, R21, R86, RZ, 0x181f ;  /* 0x00181fff56157589 */ /* 0x0000a200000e0000 */
[----:B------:R0:W-:Y:S01]  /*eba0*/  SYNCS.ARRIVE.TRANS64.RED.A1T0 RZ, [R0+URZ], RZ ;  /* 0x000000ff00ff79a7 */ /* 0x0001e2000810043f */
        /* <DEDUP_REMOVED lines=32> */
.L_x_8402:
[----:B------:R-:W-:Y:S05]  /*edb0*/  BSYNC B1 ;  /* 0x0000000000017941 */ /* 0x000fea0003800000 */
.L_x_8401:
[----:B0-----:R-:W-:Y:S01]  /*edc0*/  VIADD R0, R87, 0x20 ;  /* 0x0000002057007836 */ /* 0x001fe20000000000 */
[----:B---3--:R0:W3:Y:S04]  /*edd0*/  SHFL.IDX PT, R9, R86, 0x1, 0x181f ;  /* 0x00381f0056097f89 */ /* 0x0080e800000e0000 */
[----:B------:R-:W-:Y:S01]  /*ede0*/  ISETP.GE.AND P0, PT, R0, R88, PT ;  /* 0x000000580000720c */ /* 0x000fe20003f06270 */
[----:B------:R0:W4:-:S12]  /*edf0*/  SHFL.IDX PT, R8, R19, 0x1, 0x181f ;  /* 0x00381f0013087f89 */ /* 0x00011800000e0000 */
[----:B0-----:R-:W-:Y:S05]  /*ee00*/  @P0 BRA `(.L_x_8403) ;  /* 0x00000010000c0947 */ /* 0x001fea0003800000 */
[----:B------:R-:W-:Y:S02]  /*ee10*/  ISETP.GE.AND P0, PT, R23, UR12, PT ;  /* 0x0000000c17007c0c */ /* 0x000fe4000bf06270 */
[----:B------:R-:W-:Y:S02]  /*ee20*/  ISETP.GE.AND P5, PT, R196, UR12, PT ;  /* 0x0000000cc4007c0c */ /* 0x000fe4000bfa6270 */
[----:B------:R-:W-:Y:S02]  /*ee30*/  ISETP.GE.AND P3, PT, R195, UR12, PT ;  /* 0x0000000cc3007c0c */ /* 0x000fe4000bf66270 */
[----:B------:R-:W-:Y:S02]  /*ee40*/  ISETP.GE.AND P2, PT, R194, UR12, PT ;  /* 0x0000000cc2007c0c */ /* 0x000fe4000bf46270 */
[----:B------:R-:W-:-:S05]  /*ee50*/  ISETP.GE.AND P1, PT, R193, UR12, PT ;  /* 0x0000000cc1007c0c */ /* 0x000fca000bf26270 */
[----:B---34-:R-:W-:Y:S02]  /*ee60*/  @!P0 IMAD.WIDE R4, R23, 0x2, R8 ;  /* 0x0000000217048825 */ /* 0x018fe400078e0208 */
        /* <DEDUP_REMOVED lines=27> */
.L_x_8398:
        /* <DEDUP_REMOVED lines=33> */
.L_x_8404:
        /* <DEDUP_REMOVED lines=45> */
.L_x_8406:
[----:B------:R-:W-:Y:S05]  /*f500*/  BSYNC B1 ;  /* 0x0000000000017941 */ /* 0x000fea0003800000 */
.L_x_8405:
        /* <DEDUP_REMOVED lines=110> */
.L_x_8408:
[----:B------:R-:W-:Y:S05]  /*fbf0*/  BSYNC B1 ;  /* 0x0000000000017941 */ /* 0x000fea0003800000 */
.L_x_8407:
        /* <DEDUP_REMOVED lines=36> */
.L_x_8403:
[----:B------:R-:W-:Y:S05]  /*fe40*/  BSYNC B0 ;  /* 0x0000000000007941 */ /* 0x000fea0003800000 */
.L_x_8397:
[----:B------:R-:W-:Y:S02]  /*fe50*/  ULDC UR4, c[0x0][0xd3c] ;  /* 0x00034f0000047ab9 */ /* 0x000fe40000000800 */
[----:B------:R-:W-:-:S13]  /*fe60*/  ISETP.GE.AND P0, PT, R7, UR4, PT ;  /* 0x0000000407007c0c */ /* 0x000fda000bf06270 */
[----:B------:R-:W-:Y:S05]  /*fe70*/  @!P0 BRA `(.L_x_8409) ;  /* 0xffffff1000808947 */ /* 0x000fea000383ffff */
[----:B------:R-:W-:Y:S05]  /*fe80*/  EXIT ;  /* 0x000000000000794d */ /* 0x000fea0003800000 */
.L_x_8357:
        /* <DEDUP_REMOVED lines=18> */
.L_x_8410:
        /* <DEDUP_REMOVED lines=42> */
.L_x_8416:
        /* <DEDUP_REMOVED lines=12> */
.L_x_8415:
[----:B------:R-:W-:Y:S05]  /*10310*/  BSYNC B0 ;  /* 0x0000000000007941 */ /* 0x000fea0003800000 */
.L_x_8414:
        /* <DEDUP_REMOVED lines=21> */
.L_x_8412:
        /* <DEDUP_REMOVED lines=20> */
.L_x_8417:
        /* <DEDUP_REMOVED lines=56> */
.L_x_8413:
[----:B------:R-:W-:Y:S02]  /*10930*/  IMAD.MOV.U32 R17, RZ, RZ, RZ ;  /* 0x000000ffff117224 */ /* 0x000fe400078e00ff */
[----:B------:R-:W-:Y:S02]  /*10940*/  IMAD.U32 R16, RZ, RZ, UR6 ;  /* 0x00000006ff107e24 */ /* 0x000fe4000f8e00ff */
[----:B------:R-:W-:-:S07]  /*10950*/  IMAD.MOV.U32 R18, RZ, RZ, RZ ;  /* 0x000000ffff127224 */ /* 0x000fce00078e00ff */
.L_x_8418:
[----:B------:R-:W-:-:S13]  /*10960*/  ISETP.NE.AND P0, PT, R0, RZ, PT ;  /* 0x000000ff0000720c */ /* 0x000fda0003f05270 */
[----:B------:R-:W1:Y:S01]  /*10970*/  @!P0 S2R R3, SR_CgaCtaId ;  /* 0x0000000000038919 */ /* 0x000e620000008800 */
[----:B------:R-:W-:-:S04]  /*10980*/  @!P0 MOV R0, 0x400 ;  /* 0x0000040000008802 */ /* 0x000fc80000000f00 */
[----:B-1----:R-:W-:-:S05]  /*10990*/  @!P0 LEA R0, R3, R0, 0x18 ;  /* 0x0000000003008211 */ /* 0x002fca00078ec0ff */
[----:B------:R2:W-:Y:S01]  /*109a0*/  @!P0 STS.128 [R0+0x388d0], R16 ;  /* 0x0388d01000008388 */ /* 0x0005e20000000c00 */
[----:B------:R-:W-:Y:S06]  /*109b0*/  BAR.ARV 0x5, 0x180 ;  /* 0x0146000000007b1d */ /* 0x000fec0000002000 */
.L_x_8411:
        /* <DEDUP_REMOVED lines=39> */
.L_x_8543:
        /* <DEDUP_REMOVED lines=56> */
.L_x_8420:
        /* <DEDUP_REMOVED lines=12> */
.L_x_8421:
[----:B------:R-:W-:Y:S05]  /*11070*/  @!P0 BRA `(.L_x_8422) ;  /* 0x00000000000c8947 */ /* 0x000fea0003800000 */
[----:B------:R-:W2:Y:S04]  /*11080*/  LDG.E R6, desc[UR44][R4.64] ;  /* 0x0000002c04067981 */ /* 0x000ea8000c1e1900 */
[----:B------:R-:W2:Y:S02]  /*11090*/  LDG.E R4, desc[UR44][R4.64+0x4] ;  /* 0x0000042c04047981 */ /* 0x000ea4000c1e1900 */
[----:B--2---:R-:W-:-:S07]  /*110a0*/  IMAD.IADD R6, R4, 0x1, -R6 ;  /* 0x0000000104067824 */ /* 0x004fce00078e0a06 */
.L_x_8422:
        /* <DEDUP_REMOVED lines=9> */
[----:B----4-:R-:W-:Y:S01]  /*11140*/  @P0 SHF.R.U32.HI R0, RZ, R3, R2 ;  /* 0x00000003ff000219 */ /* 0x010fe20000011602 */
[C---:B------:R-:W-:Y:S01]  /*11150*/  VIADD R3, R6.reuse, 0x3f ;  /* 0x0000003f06037836 */ /* 0x040fe20000000000 */
[----:B------:R-:W-:-:S05]  /*11160*/  IADD3 R2, R6, 0x40, -R9 ;  /* 0x0000004006027810 */ /* 0x000fca0007ffe809 */
[----:B------:R-:W-:Y:S01]  /*11170*/  IMAD.IADD R0, R2, 0x1, R0 ;  /* 0x0000000102007824 */ /* 0x000fe200078e0200 */
[----:B------:R-:W-:-:S04]  /*11180*/  SHF.R.S32.HI R2, RZ, 0x1f, R3 ;  /* 0x0000001fff027819 */ /* 0x000fc80000011403 */
[----:B------:R-:W-:Y:S02]  /*11190*/  LEA.HI R3, R2, R3, RZ, 0x6 ;  /* 0x0000000302037211 */ /* 0x000fe400078f30ff */
[----:B------:R-:W-:Y:S02]  /*111a0*/  SHF.R.S32.HI R2, RZ, 0x1f, R0 ;  /* 0x0000001fff027819 */ /* 0x000fe40000011400 */
[----:B------:R-:W-:Y:S02]  /*111b0*/  SHF.R.S32.HI R3, RZ, 0x6, R3 ;  /* 0x00000006ff037819 */ /* 0x000fe40000011403 */
[----:B------:R-:W-:-:S04]  /*111c0*/  LEA.HI R2, R2, R0, RZ, 0x6 ;  /* 0x0000000002027211 */ /* 0x000fc800078f30ff */
        /* <DEDUP_REMOVED lines=15> */
[----:B----4-:R-:W3:Y:S04]  /*112c0*/  @P0 ATOMG.E.ADD.STRONG.GPU PT, R2, desc[UR44][R2.64], R4 ;  /* 0x00000004020209a8 */ /* 0x010ee800081ee1ec */
[----:B---3--:R3:W4:Y:S02]  /*112d0*/  SHFL.IDX PT, R2, R2, R0, 0x1f ;  /* 0x00001f0002027589 */ /* 0x00872400000e0000 */
[----:B---3--:R-:W3:Y:S02]  /*112e0*/  S2R R0, SR_LTMASK ;  /* 0x0000000000007919 */ /* 0x008ee40000003900 */
[----:B---3--:R-:W-:-:S06]  /*112f0*/  LOP3.LUT R0, R0, UR4, RZ, 0xc0, !PT ;  /* 0x0000000400007c12 */ /* 0x008fcc000f8ec0ff */
[----:B------:R-:W4:Y:S02]  /*11300*/  POPC R0, R0 ;  /* 0x0000000000007309 */ /* 0x000f240000000000 */
[----:B----4-:R-:W-:Y:S01]  /*11310*/  IADD3 R16, R2, UR37, R0 ;  /* 0x0000002502107c10 */ /* 0x010fe2000fffe000 */
[----:B------:R-:W-:Y:S06]  /*11320*/  BRA `(.L_x_8425) ;  /* 0x0000005c00847947 */ /* 0x000fec0003800000 */
.L_x_8424:
        /* <DEDUP_REMOVED lines=21> */
.L_x_8427:
[----:B------:R-:W-:Y:S05]  /*11480*/  BSYNC B6 ;  /* 0x0000000000067941 */ /* 0x000fea0003800000 */
.L_x_8426:
        /* <DEDUP_REMOVED lines=21> */
.L_x_8430:
        /* <DEDUP_REMOVED lines=16> */
.L_x_8429:
[----:B------:R-:W-:Y:S05]  /*116e0*/  BSYNC B6 ;  /* 0x0000000000067941 */ /* 0x000fea0003800000 */
.L_x_8428:
        /* <DEDUP_REMOVED lines=25> */
.L_x_8560:
[----:B--2---:R-:W2:Y:S01]  /*11880*/  LDL.LU R5, [R1+0x8] ;  /* 0x0000080001057983 */ /* 0x004ea20000300800 */
[----:B------:R-:W-:Y:S02]  /*11890*/  PLOP3.LUT P1, PT, PT, PT, PT, 0x8, 0x0 ;  /* 0x000000000000781c */ /* 0x000fe40003f2e170 */
[----:B---3--:R-:W-:Y:S01]  /*118a0*/  ISETP.NE.AND P0, PT, R14, RZ, PT ;  /* 0x000000ff0e00720c */ /* 0x008fe20003f05270 */
[----:B------:R3:W-:Y:S04]  /*118b0*/  STL [R1], R0 ;  /* 0x0000000001007387 */ /* 0x0007e80000100800 */
[----:B------:R3:W-:Y:S01]  /*118c0*/  STL [R1+0x2c], R4 ;  /* 0x00002c0401007387 */ /* 0x0007e20000100800 */
[----:B--2---:R-:W-:-:S05]  /*118d0*/  LOP3.LUT R5, R5, 0xfffffffe, RZ, 0xc0, !PT ;  /* 0xfffffffe05057812 */ /* 0x004fca00078ec0ff */
[----:B------:R-:W-:-:S05]  /*118e0*/  @P1 LOP3.LUT R5, R5, 0x1, RZ, 0xfc, !PT ;  /* 0x0000000105051812 */ /* 0x000fca00078efcff */
[----:B------:R3:W-:Y:S01]  /*118f0*/  STL [R1+0x8], R5 ;  /* 0x0000080501007387 */ /* 0x0007e20000100800 */
[----:B------:R-:W-:Y:S05]  /*11900*/  @P0 BRA `(.L_x_8432) ;  /* 0x0000000400240947 */ /* 0x000fea0003800000 */
[----:B------:R-:W-:-:S03]  /*11910*/  UMOV UR4, 0xffffffff ;  /* 0xffffffff00047882 */ /* 0x000fc60000000000 */
[----:B------:R-:W-:Y:S05]  /*11920*/  BRA.DIV UR4, `(.L_x_8433) ;  /* 0x0000006a04ec7947 */ /* 0x000fea000b800000 */
[----:B------:R-:W-:-:S13]  /*11930*/  ELECT P6, URZ, PT ;  /* 0x00000000003f782f */ /* 0x000fda00038c0000 */
.L_x_8563:
[----:B------:R-:W-:Y:S05]  /*11940*/  @!P6 BRA `(.L_x_8432) ;  /* 0x000000040014e947 */ /* 0x000fea0003800000 */
[----:B------:R-:W-:-:S04]  /*11950*/  ISETP.NE.U32.AND P0, PT, R2, RZ, PT ;  /* 0x000000ff0200720c */ /* 0x000fc80003f05070 */
[----:B------:R-:W-:-:S13]  /*11960*/  ISETP.NE.AND.EX P0, PT, R3, RZ, PT, P0 ;  /* 0x000000ff0300720c */ /* 0x000fda0003f05300 */
[----:B------:R-:W-:Y:S05]  /*11970*/  @!P0 BRA `(.L_x_8434) ;  /* 0x0000000000548947 */ /* 0x000fea0003800000 */
[----:B------:R-:W2:Y:S01]  /*11980*/  LDC R6, c[0x0][0x43c] ;  /* 0x00010f00ff067b82 */ /* 0x000ea20000000800 */
[----:B01----:R-:W-:Y:S01]  /*11990*/  IMAD.MOV.U32 R9, RZ, RZ, R4 ;  /* 0x000000ffff097224 */ /* 0x003fe200078e0004 */
[----:B------:R-:W-:-:S03]  /*119a0*/  ULDC.64 UR4, c[0x0][0x428] ;  /* 0x00010a0000047ab9 */ /* 0x000fc60000000a00 */
[----:B---3--:R-:W-:Y:S01]  /*119b0*/  IMAD.MOV.U32 R0, RZ, RZ, R9 ;  /* 0x000000ffff007224 */ /* 0x008fe200078e0009 */
        /* <DEDUP_REMOVED lines=17> */
.L_x_8434:
[----:B------:R-:W4:Y:S04]  /*11ad0*/  LDL R7, [R1+0x4] ;  /* 0x0000040001077983 */ /* 0x000f280000100800 */
[----:B--23--:R-:W4:Y:S04]  /*11ae0*/  LDL R0, [R1+0xc] ;  /* 0x00000c0001007983 */ /* 0x00cf280000100800 */
[----:B------:R-:W2:Y:S01]  /*11af0*/  LDL R2, [R1+0x18] ;  /* 0x0000180001027983 */ /* 0x000ea20000100800 */
[----:B----4-:R-:W-:Y:S01]  /*11b00*/  IMAD R0, R0, 0x8, R7 ;  /* 0x0000000800007824 */ /* 0x010fe200078e0207 */
[----:B--2---:R-:W-:-:S04]  /*11b10*/  SHF.L.U32 R2, R2, 0x1f, RZ ;  /* 0x0000001f02027819 */ /* 0x004fc800000006ff */
[----:B------:R-:W2:Y:S02]  /*11b20*/  SYNCS.PHASECHK.TRANS64.TRYWAIT P0, [R0+URZ+0x38840], R2 ;  /* 0x03884002000075a7 */ /* 0x000ea4000800017f */
[----:B--2---:R-:W-:Y:S05]  /*11b30*/  @!P0 BRA `(.L_x_8435) ;  /* 0x0000006800888947 */ /* 0x004fea0003800000 */
.L_x_8564:
        /* <DEDUP_REMOVED lines=11> */
.L_x_8436:
[----:B------:R-:W3:Y:S04]  /*11bf0*/  LDL R6, [R1+0x4] ;  /* 0x0000040001067983 */ /* 0x000ee80000100800 */
[----:B------:R-:W3:Y:S04]  /*11c00*/  LDL R5, [R1+0xc] ;  /* 0x00000c0001057983 */ /* 0x000ee80000100800 */
[----:B------:R-:W4:Y:S04]  /*11c10*/  LDL R7, [R1+0x2c] ;  /* 0x00002c0001077983 */ /* 0x000f280000100800 */
[----:B------:R-:W5:Y:S04]  /*11c20*/  LDL R4, [R1+0x20] ;  /* 0x0000200001047983 */ /* 0x000f680000100800 */
[----:B------:R-:W5:Y:S04]  /*11c30*/  LDL R3, [R1] ;  /* 0x0000000001037983 */ /* 0x000f680000100800 */
[----:B--2---:R-:W2:Y:S01]  /*11c40*/  LDL.LU R2, [R1+0x8] ;  /* 0x0000080001027983 */ /* 0x004ea20000300800 */
        /* <DEDUP_REMOVED lines=8> */
[----:B---3--:R-:W-:Y:S01]  /*11cd0*/  IMAD R0, R5, 0x2000, R6 ;  /* 0x0000200005007824 */ /* 0x008fe200078e0206 */
[----:B----4-:R-:W-:-:S04]  /*11ce0*/  R2UR UR11, R7 ;  /* 0x00000000070b72ca */ /* 0x010fc800000e0000 */
[----:B------:R-:W-:Y:S02]  /*11cf0*/  R2UR UR8, R0 ;  /* 0x00000000000872ca */ /* 0x000fe400000e0000 */
[----:B-----5:R-:W-:Y:S02]  /*11d00*/  R2UR UR4, R4 ;  /* 0x00000000040472ca */ /* 0x020fe400000e0000 */
[----:B------:R-:W-:Y:S02]  /*11d10*/  R2UR UR13, R3 ;  /* 0x00000000030d72ca */ /* 0x000fe400000e0000 */
[----:B--2---:R-:W-:-:S07]  /*11d20*/  LOP3.LUT R2, R2, 0xfffffffe, RZ, 0xc0, !PT ;  /* 0xfffffffe02027812 */ /* 0x004fce00078ec0ff */
[----:B------:R-:W-:Y:S02]  /*11d30*/  UIADD3 UR8, UR8, 0x22400, URZ ;  /* 0x0002240008087890 */ /* 0x000fe4000fffe03f */
[----:B------:R-:W-:Y:S01]  /*11d40*/  ULEA UR11, UR11, UR4, 0x6 ;  /* 0x000000040b0b7291 */ /* 0x000fe2000f8e303f */
[----:B------:R-:W-:Y:S02]  /*11d50*/  @P0 LOP3.LUT R2, R2, 0x1, RZ, 0xfc, !PT ;  /* 0x0000000102020812 */ /* 0x000fe400078efcff */
[----:B------:R-:W-:-:S03]  /*11d60*/  UMOV UR4, 0x0 ;  /* 0x0000000000047882 */ /* 0x000fc60000000000 */
[----:B------:R2:W-:Y:S03]  /*11d70*/  STL [R1+0x8], R2 ;  /* 0x0000080201007387 */ /* 0x0005e60000100800 */
[----:B------:R2:W-:Y:S01]  /*11d80*/  UTMALDG.4D [UR8], [UR6], desc[UR4] ;  /* 0x00000408060075b4 */ /* 0x0005e20008019000 */
[----:B------:R-:W-:Y:S02]  /*11d90*/  NOP ;  /* 0x0000000000007918 */ /* 0x000fe40000000000 */
.L_x_8432:
[----:B---3--:R-:W3:Y:S04]  /*11da0*/  LDL R0, [R1+0x4] ;  /* 0x0000040001007983 */ /* 0x008ee80000100800 */
        /* <DEDUP_REMOVED lines=16> */
[----:B---3--:R-:W-:-:S05]  /*11eb0*/  SHF.R.S32.HI R0, RZ, 0x1f, R18 ;  /* 0x0000001fff007819 */ /* 0x008fca0000011412 */
        /* <DEDUP_REMOVED lines=19> */
.L_x_8438:
[----:B------:R-:W-:Y:S05]  /*11ff0*/  BSYNC B6 ;  /* 0x0000000000067941 */ /* 0x000fea0003800000 */
.L_x_8437:
[----:B------:R-:W3:Y:S01]  /*12000*/  LDL R4, [R1+0x40] ;  /* 0x0000400001047983 */ /* 0x000ee20000100800 */
[----:B------:R-:W4:Y:S01]  /*12010*/  LDC R7, c[0x0][0x448] ;  /* 0x00011200ff077b82 */ /* 0x000f220000000800 */
[----:B------:R-:W-:Y:S01]  /*12020*/  ULDC.64 UR4, c[0x0][0x298] ;  /* 0x0000a60000047ab9 */ /* 0x000fe20000000a00 */
[----:B------:R-:W-:Y:S01]  /*12030*/  ULDC.64 UR6, c[0x0][0x280] ;  /* 0x0000a00000067ab9 */ /* 0x000fe20000000a00 */
[----:B------:R-:W3:Y:S04]  /*12040*/  LDL R10, [R1+0x28] ;  /* 0x00002800010a7983 */ /* 0x000ee80000100800 */
[----:B01----:R-:W3:Y:S01]  /*12050*/  LDL R9, [R1+0x4c] ;  /* 0x00004c0001097983 */ /* 0x003ee20000100800 */
[----:B--2---:R-:W0:Y:S01]  /*12060*/  S2R R2, SR_TID.X ;  /* 0x0000000000027919 */ /* 0x004e220000002100 */
[----:B------:R-:W1:Y:S02]  /*12070*/  S2R R0, SR_TID.X ;  /* 0x0000000000007919 */ /* 0x000e640000002100 */
[----:B------:R-:W2:Y:S04]  /*12080*/  LDL R8, [R1+0x50] ;  /* 0x0000500001087983 */ /* 0x000ea80000100800 */
[----:B------:R-:W2:Y:S01]  /*12090*/  LDL R6, [R1+0x38] ;  /* 0x0000380001067983 */ /* 0x000ea20000100800 */
[----:B----4-:R-:W-:-:S13]  /*120a0*/  ISETP.NE.AND P0, PT, R7, 0x1, PT ;  /* 0x000000010700780c */ /* 0x010fda0003f05270 */
[----:B------:R-:W4:Y:S01]  /*120b0*/  @P0 LDC R3, c[0x0][0x450] ;  /* 0x00011400ff030b82 */ /* 0x000f220000000800 */
[----:B0-----:R-:W-:-:S04]  /*120c0*/  LOP3.LUT R2, R2, 0x7f, RZ, 0xc0, !PT ;  /* 0x0000007f02027812 */ /* 0x001fc800078ec0ff */
[----:B------:R-:W-:Y:S01]  /*120d0*/  SHF.R.U32.HI R2, RZ, 0x3, R2 ;  /* 0x00000003ff027819 */ /* 0x000fe20000011602 */
[----:B-1----:R-:W-:-:S05]  /*120e0*/  IMAD.SHL.U32 R0, R0, 0x10, RZ ;  /* 0x0000001000007824 */ /* 0x002fca00078e00ff */
[----:B------:R-:W-:Y:S02]  /*120f0*/  LOP3.LUT R0, R2, 0x70, R0, 0xf8, !PT ;  /* 0x0000007002007812 */ /* 0x000fe400078ef800 */
[----:B------:R-:W0:Y:S03]  /*12100*/  @P0 LDC R2, c[0x0][0x44c] ;  /* 0x00011300ff020b82 */ /* 0x000e260000000800 */
[----:B------:R-:W-:-:S04]  /*12110*/  IMAD R5, R17, 0x40, R0 ;  /* 0x0000004011057824 */ /* 0x000fc800078e0200 */
[----:B------:R-:W-:Y:S01]  /*12120*/  IMAD.MOV.U32 R0, RZ, RZ, R5 ;  /* 0x000000ffff007224 */ /* 0x000fe200078e0005 */
[----:B------:R1:W-:Y:S01]  /*12130*/  STL [R1+0x24], R5 ;  /* 0x0000240501007387 */ /* 0x0003e20000100800 */
[----:B0-----:R-:W-:-:S05]  /*12140*/  @P0 IMAD.HI.U32 R2, R5, R2, RZ ;  /* 0x0000000205020227 */ /* 0x001fca00078e00ff */
[----:B----4-:R-:W-:Y:S01]  /*12150*/  @P0 SHF.R.U32.HI R0, RZ, R3, R2 ;  /* 0x00000003ff000219 */ /* 0x010fe20000011602 */
[----:B---3--:R-:W-:-:S04]  /*12160*/  IMAD R2, R4, UR4, RZ ;  /* 0x0000000404027c24 */ /* 0x008fc8000f8e02ff */
[C---:B------:R-:W-:Y:S02]  /*12170*/  IMAD R4, R10.reuse, UR5, R2 ;  /* 0x000000050a047c24 */ /* 0x040fe4000f8e0202 */
        /* <DEDUP_REMOVED lines=9> */
[----:B--2---:R-:W-:Y:S02]  /*12210*/  IMAD R4, R8, UR4, RZ ;  /* 0x0000000408047c24 */ /* 0x004fe4000f8e02ff */
[----:B------:R-:W2:Y:S01]  /*12220*/  S2R R8, SR_TID.X ;  /* 0x0000000000087919 */ /* 0x000ea20000002100 */
        /* <DEDUP_REMOVED lines=15> */
[----:B-1----:R-:W-:Y:S01]  /*12320*/  IMAD.WIDE.U32 R4, R0, UR4, R2 ;  /* 0x0000000400047c25 */ /* 0x002fe2000f8e0002 */
        /* <DEDUP_REMOVED lines=47> */
.L_x_8573:
        /* <DEDUP_REMOVED lines=12> */
.L_x_8440:
        /* <DEDUP_REMOVED lines=38> */
.L_x_8442:
[----:B------:R-:W-:Y:S05]  /*12940*/  BSYNC B6 ;  /* 0x0000000000067941 */ /* 0x000fea0003800000 */
.L_x_8441:
        /* <DEDUP_REMOVED lines=188> */
.L_x_8583:
        /* <DEDUP_REMOVED lines=31> */
.L_x_8445:
[----:B------:R-:W-:Y:S05]  /*13700*/  BSYNC B0 ;  /* 0x0000000000007941 */ /* 0x000fea0003800000 */
.L_x_8444:
[----:B--2---:R2:W5:Y:S01]  /*13710*/  LDL R0, [R1+0x4] ;  /* 0x0000040001007983 */ /* 0x0045620000100800 */
[----:B------:R-:W-:Y:S01]  /*13720*/  PLOP3.LUT P0, PT, PT, PT, PT, 0x80, 0x0 ;  /* 0x000000000000781c */ /* 0x000fe20003f0f070 */
[----:B------:R-:W-:-:S12]  /*13730*/  NOP ;  /* 0x0000000000007918 */ /* 0x000fd80000000000 */
.L_x_8446:
        /* <DEDUP_REMOVED lines=19> */
.L_x_8584:
[----:B------:R-:W-:Y:S05]  /*13870*/  BSYNC B0 ;  /* 0x0000000000007941 */ /* 0x000fea0003800000 */
.L_x_8447:
        /* <DEDUP_REMOVED lines=8> */
[----:B------:R-:W3:Y:S02]  /*13900*/  LDL R2, [R1+0x18] ;  /* 0x0000180001027983 */ /* 0x000ee40000100800 */
[----:B----4-:R-:W-:Y:S01]  /*13910*/  IMAD R0, R4, 0x8, R5 ;  /* 0x0000000804007824 */ /* 0x010fe200078e0205 */
[----:B0-----:R-:W-:Y:S01]  /*13920*/  LOP3.LUT R3, R3, 0x7f, RZ, 0xc0, !PT ;  /* 0x0000007f03037812 */ /* 0x001fe200078ec0ff */
[----:B------:R-:W-:Y:S03]  /*13930*/  BSSY B1, `(.L_x_8451) ;  /* 0x0000005000017945 */ /* 0x000fe60003800000 */
[----:B------:R-:W-:-:S02]  /*13940*/  ISETP.NE.AND P1, PT, R3, RZ, PT ;  /* 0x000000ff0300720c */ /* 0x000fc40003f25270 */
[----:B---3--:R-:W-:-:S04]  /*13950*/  SHF.L.U32 R2, R2, 0x1f, RZ ;  /* 0x0000001f02027819 */ /* 0x008fc800000006ff */
[----:B------:R-:W0:Y:S02]  /*13960*/  SYNCS.PHASECHK.TRANS64.TRYWAIT P0, [R0+URZ+0x38860], R2 ;  /* 0x03886002000075a7 */ /* 0x000e24000800017f */
[----:B0-----:R-:W-:Y:S05]  /*13970*/  @!P0 BRA `(.L_x_8452) ;  /* 0x0000005c00588947 */ /* 0x001fea0003800000 */
.L_x_8585:
[----:B------:R-:W-:Y:S05]  /*13980*/  BSYNC B1 ;  /* 0x0000000000017941 */ /* 0x000fea0003800000 */
.L_x_8451:
        /* <DEDUP_REMOVED lines=9> */
.L_x_8454:
[----:B------:R-:W-:Y:S05]  /*13a20*/  BSYNC B1 ;  /* 0x0000000000017941 */ /* 0x000fea0003800000 */
.L_x_8453:
[----:B------:R-:W3:Y:S04]  /*13a30*/  LDL R5, [R1+0x20] ;  /* 0x0000200001057983 */ /* 0x000ee80000100800 */
[----:B------:R-:W3:Y:S04]  /*13a40*/  LDL.LU R3, [R1+0x2c] ;  /* 0x00002c0001037983 */ /* 0x000ee80000300800 */
[----:B------:R-:W4:Y:S04]  /*13a50*/  LDL R4, [R1+0x4] ;  /* 0x0000040001047983 */ /* 0x000f280000100800 */
        /* <DEDUP_REMOVED lines=11> */
.L_x_8455:
        /* <DEDUP_REMOVED lines=16> */
.L_x_8456:
        /* <DEDUP_REMOVED lines=16> */
.L_x_8457:
        /* <DEDUP_REMOVED lines=16> */
.L_x_8458:
        /* <DEDUP_REMOVED lines=16> */
.L_x_8459:
        /* <DEDUP_REMOVED lines=16> */
.L_x_8460:
        /* <DEDUP_REMOVED lines=16> */
.L_x_8461:
        /* <DEDUP_REMOVED lines=16> */
.L_x_8462:
        /* <DEDUP_REMOVED lines=11> */
.L_x_8450:
[----:B------:R-:W-:Y:S05]  /*142c0*/  BSYNC B0 ;  /* 0x0000000000007941 */ /* 0x000fea0003800000 */
.L_x_8449:
[----:B-1----:R-:W3:Y:S01]  /*142d0*/  LDL R4, [R1+0x30] ;  /* 0x0000300001047983 */ /* 0x002ee20000100800 */
[----:B------:R-:W-:Y:S01]  /*142e0*/  BSSY B0, `(.L_x_8463) ;  /* 0x00002ca000007945 */ /* 0x000fe20003800000 */
[----:B---3--:R-:W-:-:S13]  /*142f0*/  ISETP.GE.AND P0, PT, R4, 0x2, PT ;  /* 0x000000020400780c */ /* 0x008fda0003f06270 */
[----:B------:R-:W-:Y:S05]  /*14300*/  @!P0 BRA `(.L_x_8464) ;  /* 0x0000002c001c8947 */ /* 0x000fea0003800000 */
[C---:B------:R-:W-:Y:S01]  /*14310*/  LOP3.LUT R0, R4.reuse, 0x1, RZ, 0xc0, !PT ;  /* 0x0000000104007812 */ /* 0x040fe200078ec0ff */
[----:B------:R-:W-:Y:S01]  /*14320*/  VIADD R4, R4, 0xfffffffe ;  /* 0xfffffffe04047836 */ /* 0x000fe20000000000 */
[----:B------:R-:W-:Y:S02]  /*14330*/  BSSY B2, `(.L_x_8465) ;  /* 0x00000f0000027945 */ /* 0x000fe40003800000 */
[----:B------:R-:W-:Y:S01]  /*14340*/  ISETP.NE.U32.AND P0, PT, R0, 0x1, PT ;  /* 0x000000010000780c */ /* 0x000fe20003f05070 */
[----:B------:R-:W-:-:S12]  /*14350*/  IMAD.MOV.U32 R0, RZ, RZ, R4 ;  /* 0x000000ffff007224 */ /* 0x000fd800078e0004 */
[----:B------:R-:W-:Y:S05]  /*14360*/  @!P0 BRA `(.L_x_8466) ;  /* 0x0000000c00b08947 */ /* 0x000fea0003800000 */
        /* <DEDUP_REMOVED lines=38> */
.L_x_8469:
        /* <DEDUP_REMOVED lines=9> */
.L_x_8586:
[----:B------:R-:W-:Y:S05]  /*14660*/  BSYNC B3 ;  /* 0x0000000000037941 */ /* 0x000fea0003800000 */
.L_x_8470:
        /* <DEDUP_REMOVED lines=9> */
.L_x_8473:
[----:B------:R-:W-:Y:S05]  /*14700*/  BSYNC B3 ;  /* 0x0000000000037941 */ /* 0x000fea0003800000 */
.L_x_8472:
[----:B------:R-:W3:Y:S04]  /*14710*/  LDL R7, [R1+0x4] ;  /* 0x0000040001077983 */ /* 0x000ee80000100800 */
[----:B------:R-:W3:Y:S04]  /*14720*/  LDL R5, [R1+0xc] ;  /* 0x00000c0001057983 */ /* 0x000ee80000100800 */
[----:B------:R-:W4:Y:S01]  /*14730*/  LDL R6, [R1+0x20] ;  /* 0x0000200001067983 */ /* 0x000f220000100800 */
[----:B0-----:R-:W-:Y:S01]  /*14740*/  IMAD.MOV.U32 R8, RZ, RZ, RZ ;  /* 0x000000ffff087224 */ /* 0x001fe200078e00ff */
        /* <DEDUP_REMOVED lines=10> */
.L_x_8474:
        /* <DEDUP_REMOVED lines=14> */
.L_x_8587:
[----:B------:R-:W-:Y:S05]  /*148d0*/  BSYNC B3 ;  /* 0x0000000000037941 */ /* 0x000fea0003800000 */
.L_x_8475:
        /* <DEDUP_REMOVED lines=11> */
.L_x_8478:
[----:B------:R-:W-:Y:S05]  /*14990*/  BSYNC B3 ;  /* 0x0000000000037941 */ /* 0x000fea0003800000 */
.L_x_8477:
        /* <DEDUP_REMOVED lines=11> */
.L_x_8479:
        /* <DEDUP_REMOVED lines=16> */
.L_x_8480:
        /* <DEDUP_REMOVED lines=16> */
.L_x_8481:
        /* <DEDUP_REMOVED lines=16> */
.L_x_8482:
        /* <DEDUP_REMOVED lines=16> */
.L_x_8483:
        /* <DEDUP_REMOVED lines=16> */
.L_x_8484:
        /* <DEDUP_REMOVED lines=16> */
.L_x_8485:
        /* <DEDUP_REMOVED lines=16> */
.L_x_8486:
        /* <DEDUP_REMOVED lines=11> */
.L_x_8468:
[----:B------:R-:W-:Y:S05]  /*15200*/  BSYNC B1 ;  /* 0x0000000000017941 */ /* 0x000fea0003800000 */
.L_x_8467:
[----:B------:R-:W3:Y:S02]  /*15210*/  LDL.LU R5, [R1+0x30] ;  /* 0x0000300001057983 */ /* 0x000ee40000300800 */
[----:B---3--:R-:W-:-:S07]  /*15220*/  VIADD R0, R5, 0xfffffffd ;  /* 0xfffffffd05007836 */ /* 0x008fce0000000000 */
.L_x_8466:
[----:B------:R-:W-:Y:S05]  /*15230*/  BSYNC B2 ;  /* 0x0000000000027941 */ /* 0x000fea0003800000 */
.L_x_8465:
[----:B------:R-:W-:-:S13]  /*15240*/  ISETP.NE.AND P0, PT, R4, RZ, PT ;  /* 0x000000ff0400720c */ /* 0x000fda0003f05270 */
[----:B------:R-:W-:Y:S05]  /*15250*/  @!P0 BRA `(.L_x_8464) ;  /* 0x0000001c00488947 */ /* 0x000fea0003800000 */
.L_x_8527:
[----:B------:R-:W3:Y:S04]  /*15260*/  LDL R4, [R1+0x8] ;  /* 0x0000080001047983 */ /* 0x000ee80000100800 */
[----:B------:R-:W4:Y:S04]  /*15270*/  LDL.LU R3, [R1+0xc] ;  /* 0x00000c0001037983 */ /* 0x000f280000300800 */
[----:B------:R-:W5:Y:S01]  /*15280*/  LDL.LU R2, [R1+0x18] ;  /* 0x0000180001027983 */ /* 0x000f620000300800 */
[----:B------:R-:W-:Y:S05]  /*15290*/  YIELD ;  /* 0x0000000000007946 */ /* 0x000fea0003800000 */
[----:B------:R-:W-:Y:S01]  /*152a0*/  BSSY B1, `(.L_x_8487) ;  /* 0x00000e2000017945 */ /* 0x000fe20003800000 */
[----:B---3--:R-:W-:Y:S01]  /*152b0*/  LOP3.LUT P1, RZ, R4, 0x1, RZ, 0xc0, !PT ;  /* 0x0000000104ff7812 */ /* 0x008fe2000782c0ff */
[----:B----4-:R-:W-:-:S05]  /*152c0*/  VIADD R7, R3, 0x1 ;  /* 0x0000000103077836 */ /* 0x010fca0000000000 */
[----:B------:R-:W-:-:S04]  /*152d0*/  ISETP.NE.AND P0, PT, R7, 0x2, PT ;  /* 0x000000020700780c */ /* 0x000fc80003f05270 */
[----:B------:R-:W-:Y:S02]  /*152e0*/  SEL R6, RZ, 0x1, P0 ;  /* 0x00000001ff067807 */ /* 0x000fe40000000000 */
[----:B------:R-:W-:Y:S02]  /*152f0*/  SEL R7, R7, RZ, P0 ;  /* 0x000000ff07077207 */ /* 0x000fe40000000000 */
[----:B-----5:R-:W-:Y:S01]  /*15300*/  LOP3.LUT R6, R2, R6, RZ, 0x3c, !PT ;  /* 0x0000000602067212 */ /* 0x020fe200078e3cff */
[----:B------:R-:W-:Y:S06]  /*15310*/  @!P1 BRA `(.L_x_8488) ;  /* 0x0000000c00689947 */ /* 0x000fec0003800000 */
[----:B------:R-:W-:Y:S01]  /*15320*/  ULDC.64 UR4, c[0x0][0x418] ;  /* 0x0001060000047ab9 */ /* 0x000fe20000000a00 */
[----:B0-----:R-:W-:Y:S01]  /*15330*/  IMAD.MOV.U32 R8, RZ, RZ, R0 ;  /* 0x000000ffff087224 */ /* 0x001fe200078e0000 */
        /* <DEDUP_REMOVED lines=23> */
.L_x_8489:
        /* <DEDUP_REMOVED lines=9> */
.L_x_8588:
[----:B------:R-:W-:Y:S05]  /*15540*/  BSYNC B2 ;  /* 0x0000000000027941 */ /* 0x000fea0003800000 */
.L_x_8490:
        /* <DEDUP_REMOVED lines=9> */
.L_x_8493:
[----:B------:R-:W-:Y:S05]  /*155e0*/  BSYNC B2 ;  /* 0x0000000000027941 */ /* 0x000fea0003800000 */
.L_x_8492:
        /* <DEDUP_REMOVED lines=13> */
.L_x_8494:
        /* <DEDUP_REMOVED lines=14> */
.L_x_8589:
[----:B------:R-:W-:Y:S05]  /*157a0*/  BSYNC B2 ;  /* 0x0000000000027941 */ /* 0x000fea0003800000 */
.L_x_8495:
        /* <DEDUP_REMOVED lines=11> */
.L_x_8498:
[----:B------:R-:W-:Y:S05]  /*15860*/  BSYNC B2 ;  /* 0x0000000000027941 */ /* 0x000fea0003800000 */
.L_x_8497:
        /* <DEDUP_REMOVED lines=10> */
.L_x_8499:
        /* <DEDUP_REMOVED lines=16> */
.L_x_8500:
        /* <DEDUP_REMOVED lines=16> */
.L_x_8501:
        /* <DEDUP_REMOVED lines=16> */
.L_x_8502:
        /* <DEDUP_REMOVED lines=16> */
.L_x_8503:
        /* <DEDUP_REMOVED lines=16> */
.L_x_8504:
        /* <DEDUP_REMOVED lines=16> */
.L_x_8505:
        /* <DEDUP_REMOVED lines=16> */
.L_x_8506:
        /* <DEDUP_REMOVED lines=11> */
.L_x_8488:
[----:B------:R-:W-:Y:S05]  /*160c0*/  BSYNC B1 ;  /* 0x0000000000017941 */ /* 0x000fea0003800000 */
.L_x_8487:
[----:B------:R-:W3:Y:S01]  /*160d0*/  LDL R2, [R1+0x8] ;  /* 0x0000080001027983 */ /* 0x000ee20000100800 */
[----:B------:R-:W-:Y:S01]  /*160e0*/  VIADD R7, R7, 0x1 ;  /* 0x0000000107077836 */ /* 0x000fe20000000000 */
[----:B------:R-:W-:Y:S04]  /*160f0*/  BSSY B1, `(.L_x_8507) ;  /* 0x00000e5000017945 */ /* 0x000fe80003800000 */
[----:B------:R-:W-:-:S04]  /*16100*/  ISETP.NE.AND P0, PT, R7, 0x2, PT ;  /* 0x000000020700780c */ /* 0x000fc80003f05270 */
[----:B0-----:R-:W-:Y:S02]  /*16110*/  SEL R9, R7, RZ, P0 ;  /* 0x000000ff07097207 */ /* 0x001fe40000000000 */
        /* <DEDUP_REMOVED lines=31> */
.L_x_8509:
        /* <DEDUP_REMOVED lines=9> */
.L_x_8590:
[----:B------:R-:W-:Y:S05]  /*163a0*/  BSYNC B2 ;  /* 0x0000000000027941 */ /* 0x000fea0003800000 */
.L_x_8510:
        /* <DEDUP_REMOVED lines=9> */
.L_x_8513:
[----:B------:R-:W-:Y:S05]  /*16440*/  BSYNC B2 ;  /* 0x0000000000027941 */ /* 0x000fea0003800000 */
.L_x_8512:
        /* <DEDUP_REMOVED lines=14> */
.L_x_8514:
        /* <DEDUP_REMOVED lines=14> */
.L_x_8591:
[----:B------:R-:W-:Y:S05]  /*16610*/  BSYNC B2 ;  /* 0x0000000000027941 */ /* 0x000fea0003800000 */
.L_x_8515:
        /* <DEDUP_REMOVED lines=11> */
.L_x_8518:
[----:B------:R-:W-:Y:S05]  /*166d0*/  BSYNC B2 ;  /* 0x0000000000027941 */ /* 0x000fea0003800000 */
.L_x_8517:
        /* <DEDUP_REMOVED lines=11> */
.L_x_8519:
        /* <DEDUP_REMOVED lines=16> */
.L_x_8520:
        /* <DEDUP_REMOVED lines=16> */
.L_x_8521:
        /* <DEDUP_REMOVED lines=16> */
.L_x_8522:
        /* <DEDUP_REMOVED lines=16> */
.L_x_8523:
        /* <DEDUP_REMOVED lines=16> */
.L_x_8524:
        /* <DEDUP_REMOVED lines=16> */
.L_x_8525:
        /* <DEDUP_REMOVED lines=16> */
.L_x_8526:
        /* <DEDUP_REMOVED lines=11> */
.L_x_8508:
[----:B------:R-:W-:Y:S05]  /*16f40*/  BSYNC B1 ;  /* 0x0000000000017941 */ /* 0x000fea0003800000 */
.L_x_8507:
[C---:B------:R-:W-:Y:S01]  /*16f50*/  ISETP.GT.AND P0, PT, R0.reuse, 0x1, PT ;  /* 0x000000010000780c */ /* 0x040fe20003f04270 */
[----:B------:R-:W-:-:S12]  /*16f60*/  VIADD R0, R0, 0xfffffffe ;  /* 0xfffffffe00007836 */ /* 0x000fd80000000000 */
[----:B------:R-:W-:Y:S05]  /*16f70*/  @P0 BRA `(.L_x_8527) ;  /* 0xffffffe000b80947 */ /* 0x000fea000383ffff */
.L_x_8464:
[----:B------:R-:W-:Y:S05]  /*16f80*/  BSYNC B0 ;  /* 0x0000000000007941 */ /* 0x000fea0003800000 */
.L_x_8463:
        /* <DEDUP_REMOVED lines=12> */
[----:B------:R-:W3:Y:S01]  /*17050*/  S2R R2, SR_LANEID ;  /* 0x0000000000027919 */ /* 0x000ee20000000000 */
[----:B------:R-:W-:Y:S02]  /*17060*/  VOTEU.ANY UR4, UPT, PT ;  /* 0x0000000000047886 */ /* 0x000fe400038e0100 */
[----:B------:R-:W3:Y:S08]  /*17070*/  FLO.U32 R4, UR4 ;  /* 0x0000000400047d00 */ /* 0x000ef000080e0000 */
[----:B------:R-:W4:Y:S01]  /*17080*/  POPC R5, UR4 ;  /* 0x0000000400057d09 */ /* 0x000f220008000000 */
[----:B---3--:R-:W-:-:S02]  /*17090*/  ISETP.EQ.U32.AND P1, PT, R4, R2, PT ;  /* 0x000000020400720c */ /* 0x008fc40003f22070 */
[----:B-1----:R-:W4:Y:S11]  /*170a0*/  LDC.64 R2, c[0x0][0xd60] ;  /* 0x00035800ff027b82 */ /* 0x002f360000000a00 */
[----:B----4-:R1:W3:Y:S02]  /*170b0*/  @P1 ATOMG.E.ADD.STRONG.GPU PT, R2, desc[UR44][R2.64], R5 ;  /* 0x00000005020219a8 */ /* 0x0102e400081ee1ec */
[----:B-1----:R-:W1:Y:S02]  /*170c0*/  S2R R3, SR_LTMASK ;  /* 0x0000000000037919 */ /* 0x002e640000003900 */
[----:B-1----:R-:W-:-:S06]  /*170d0*/  LOP3.LUT R3, R3, UR4, RZ, 0xc0, !PT ;  /* 0x0000000403037c12 */ /* 0x002fcc000f8ec0ff */
[----:B------:R-:W1:Y:S01]  /*170e0*/  POPC R3, R3 ;  /* 0x0000000300037309 */ /* 0x000e620000000000 */
[----:B---3--:R-:W1:Y:S02]  /*170f0*/  SHFL.IDX PT, R2, R2, R4, 0x1f ;  /* 0x00001f0402027589 */ /* 0x008e6400000e0000 */
[----:B-1----:R-:W-:-:S07]  /*17100*/  IADD3 R16, R2, UR37, R3 ;  /* 0x0000002502107c10 */ /* 0x002fce000fffe003 */
.L_x_8529:
[----:B------:R-:W-:Y:S05]  /*17110*/  BSYNC B0 ;  /* 0x0000000000007941 */ /* 0x000fea0003800000 */
.L_x_8528:
[----:B------:R-:W-:-:S05]  /*17120*/  SEL R0, R0, RZ, P0 ;  /* 0x000000ff00007207 */ /* 0x000fca0000000000 */
[----:B------:R3:W-:Y:S02]  /*17130*/  STL [R1+0xc], R0 ;  /* 0x00000c0001007387 */ /* 0x0007e40000100800 */
.L_x_8425:
[----:B------:R-:W-:Y:S05]  /*17140*/  BSYNC B7 ;  /* 0x0000000000077941 */ /* 0x000fea0003800000 */
.L_x_8423:
        /* <DEDUP_REMOVED lines=13> */
.L_x_8530:
        /* <DEDUP_REMOVED lines=36> */
.L_x_8601:
[----:B------:R-:W-:Y:S02]  /*17460*/  ULDC UR4, c[0x0][0xd38] ;  /* 0x00034e0000047ab9 */ /* 0x000fe40000000800 */
[----:B------:R-:W-:-:S04]  /*17470*/  IMAD.U32 R4, RZ, RZ, UR4 ;  /* 0x00000004ff047e24 */ /* 0x000fc8000f8e00ff */
[----:B---3--:R-:W-:-:S04]  /*17480*/  IMAD R16, R16, R4, RZ ;  /* 0x0000000410107224 */ /* 0x008fc800078e02ff */
[----:B------:R-:W-:-:S05]  /*17490*/  IMAD.IADD R5, R5, 0x1, R16 ;  /* 0x0000000105057824 */ /* 0x000fca00078e0210 */
[----:B------:R-:W-:-:S13]  /*174a0*/  ISETP.GT.AND P6, PT, R5, R0, PT ;  /* 0x000000000500720c */ /* 0x000fda0003fc4270 */
[----:B------:R-:W-:Y:S05]  /*174b0*/  @P6 BRA `(.L_x_8533) ;  /* 0x00000000009c6947 */ /* 0x000fea0003800000 */
.L_x_8538:
        /* <DEDUP_REMOVED lines=14> */
.L_x_8536:
[----:B------:R-:W-:Y:S05]  /*175a0*/  BSYNC B0 ;  /* 0x0000000000007941 */ /* 0x000fea0003800000 */
.L_x_8535:
        /* <DEDUP_REMOVED lines=18> */
.L_x_8609:
[----:B------:R-:W-:Y:S02]  /*176d0*/  ULDC UR4, c[0x0][0xd38] ;  /* 0x00034e0000047ab9 */ /* 0x000fe40000000800 */
[----:B------:R-:W-:-:S04]  /*176e0*/  IMAD.U32 R4, RZ, RZ, UR4 ;  /* 0x00000004ff047e24 */ /* 0x000fc8000f8e00ff */
[----:B---3--:R-:W-:-:S04]  /*176f0*/  IMAD R16, R16, R4, RZ ;  /* 0x0000000410107224 */ /* 0x008fc800078e02ff */
[----:B------:R-:W-:-:S05]  /*17700*/  IMAD.IADD R5, R16, 0x1, R5 ;  /* 0x0000000110057824 */ /* 0x000fca00078e0205 */
[----:B------:R-:W-:-:S13]  /*17710*/  ISETP.GT.AND P6, PT, R5, R0, PT ;  /* 0x000000000500720c */ /* 0x000fda0003fc4270 */
[----:B------:R-:W-:Y:S05]  /*17720*/  @!P6 BRA `(.L_x_8538) ;  /* 0xfffffffc0064e947 */ /* 0x000fea000383ffff */
.L_x_8533:
        /* <DEDUP_REMOVED lines=8> */
.L_x_8613:
[----:B------:R-:W-:Y:S01]  /*177b0*/  ISETP.NE.AND P0, PT, R5, RZ, PT ;  /* 0x000000ff0500720c */ /* 0x000fe20003f05270 */
[----:B------:R-:W-:-:S12]  /*177c0*/  IMAD.MOV.U32 R5, RZ, RZ, RZ ;  /* 0x000000ffff057224 */ /* 0x000fd800078e00ff */
[----:B------:R-:W-:Y:S05]  /*177d0*/  @!P0 BRA `(.L_x_8540) ;  /* 0x0000000000148947 */ /* 0x000fea0003800000 */
[----:B------:R-:W-:Y:S01]  /*177e0*/  UMOV UR4, 0xffffffff ;  /* 0xffffffff00047882 */ /* 0x000fe20000000000 */
[----:B------:R-:W-:Y:S02]  /*177f0*/  VIADD R12, R6, 0xffffffff ;  /* 0xffffffff060c7836 */ /* 0x000fe40000000000 */
[----:B------:R-:W-:Y:S05]  /*17800*/  BRA.DIV UR4, `(.L_x_8541) ;  /* 0x0000002a049c7947 */ /* 0x000fea000b800000 */
[----:B-1----:R1:W0:Y:S02]  /*17810*/  SHFL.IDX PT, R3, R3, R12, 0x1f ;  /* 0x00001f0c03037589 */ /* 0x00222400000e0000 */
.L_x_8616:
[----:B0-----:R-:W-:-:S07]  /*17820*/  IMAD.MOV.U32 R5, RZ, RZ, R3 ;  /* 0x000000ffff057224 */ /* 0x001fce00078e0003 */
.L_x_8540:
[----:B-1-3--:R-:W1:Y:S01]  /*17830*/  LDC.64 R2, c[0x0][0xd90] ;  /* 0x00036400ff027b82 */ /* 0x00ae620000000a00 */
[----:B------:R-:W-:-:S04]  /*17840*/  IMAD.IADD R19, R6, 0x1, R19 ;  /* 0x0000000106137824 */ /* 0x000fc800078e0213 */
[----:B-1----:R-:W-:-:S05]  /*17850*/  IMAD.WIDE R2, R19, 0x4, R2 ;  /* 0x0000000413027825 */ /* 0x002fca00078e0202 */
[----:B--2---:R-:W4:Y:S01]  /*17860*/  LDG.E R7, desc[UR44][R2.64] ;  /* 0x0000002c02077981 */ /* 0x004f22000c1e1900 */
[----:B------:R-:W-:-:S04]  /*17870*/  IMAD R16, R5, R4, R16 ;  /* 0x0000000405107224 */ /* 0x000fc800078e0210 */
[----:B------:R-:W-:Y:S02]  /*17880*/  IMAD.IADD R0, R0, 0x1, -R16 ;  /* 0x0000000100007824 */ /* 0x000fe400078e0a10 */
[----:B----4-:R-:W-:-:S05]  /*17890*/  IMAD R6, R17, R7, RZ ;  /* 0x0000000711067224 */ /* 0x010fca00078e02ff */
[----:B0-----:R-:W-:-:S04]  /*178a0*/  IABS R8, R6 ;  /* 0x0000000600087213 */ /* 0x001fc80000000000 */
        /* <DEDUP_REMOVED lines=58> */
.L_x_8534:
[----:B------:R-:W-:Y:S01]  /*17c50*/  UMOV UR4, URZ ;  /* 0x0000003f00047c82 */ /* 0x000fe20008000000 */
[----:B------:R-:W-:Y:S01]  /*17c60*/  UMOV UR5, URZ ;  /* 0x0000003f00057c82 */ /* 0x000fe20008000000 */
[----:B------:R-:W-:Y:S01]  /*17c70*/  ULDC UR6, c[0x0][0xd3c] ;  /* 0x00034f0000067ab9 */ /* 0x000fe20000000800 */
[----:B------:R-:W-:Y:S02]  /*17c80*/  IMAD.MOV.U32 R16, RZ, RZ, R0 ;  /* 0x000000ffff107224 */ /* 0x000fe400078e0000 */
[----:B------:R-:W-:Y:S02]  /*17c90*/  IMAD.U32 R17, RZ, RZ, UR4 ;  /* 0x00000004ff117e24 */ /* 0x000fe4000f8e00ff */
[----:B------:R-:W-:Y:S02]  /*17ca0*/  IMAD.U32 R18, RZ, RZ, UR5 ;  /* 0x00000005ff127e24 */ /* 0x000fe4000f8e00ff */
[----:B------:R-:W-:-:S07]  /*17cb0*/  IMAD.U32 R19, RZ, RZ, UR6 ;  /* 0x00000006ff137e24 */ /* 0x000fce000f8e00ff */
.L_x_8542:
[----:B-1----:R1:W3:Y:S01]  /*17cc0*/  LDL R3, [R1+0x4] ;  /* 0x0000040001037983 */ /* 0x0022e20000100800 */
        /* <DEDUP_REMOVED lines=11> */
.L_x_8531:
[----:B------:R-:W-:Y:S02]  /*17d80*/  ULDC UR4, c[0x0][0xd3c] ;  /* 0x00034f0000047ab9 */ /* 0x000fe40000000800 */
[----:B----4-:R-:W-:-:S13]  /*17d90*/  ISETP.GE.AND P0, PT, R19, UR4, PT ;  /* 0x0000000413007c0c */ /* 0x010fda000bf06270 */
[----:B------:R-:W-:Y:S05]  /*17da0*/  @!P0 BRA `(.L_x_8543) ;  /* 0xffffff8c00a08947 */ /* 0x000fea000383ffff */
[----:B------:R-:W-:Y:S05]  /*17db0*/  BSYNC B8 ;  /* 0x0000000000087941 */ /* 0x000fea0003800000 */
.L_x_8419:
        /* <DEDUP_REMOVED lines=12> */
.L_x_8617:
[----:B------:R-:W-:Y:S05]  /*17e80*/  BSYNC B0 ;  /* 0x0000000000007941 */ /* 0x000fea0003800000 */
.L_x_8544:
[----:B------:R-:W-:-:S03]  /*17e90*/  UMOV UR4, 0xffffffff ;  /* 0xffffffff00047882 */ /* 0x000fc60000000000 */
[----:B------:R-:W-:Y:S05]  /*17ea0*/  BRA.DIV UR4, `(.L_x_8546) ;  /* 0x0000002604307947 */ /* 0x000fea000b800000 */
[----:B------:R-:W1:Y:S02]  /*17eb0*/  S2R R2, SR_TID.X ;  /* 0x0000000000027919 */ /* 0x000e640000002100 */
[----:B-1----:R-:W-:-:S04]  /*17ec0*/  SHF.R.U32.HI R2, RZ, 0x5, R2 ;  /* 0x00000005ff027819 */ /* 0x002fc80000011602 */
[----:B------:R-:W-:-:S05]  /*17ed0*/  LOP3.LUT R2, R2, 0x3, RZ, 0xc0, !PT ;  /* 0x0000000302027812 */ /* 0x000fca00078ec0ff */
[----:B------:R1:W3:Y:S02]  /*17ee0*/  SHFL.IDX PT, R14, R2, RZ, 0x1f ;  /* 0x00001fff020e7589 */ /* 0x0002e400000e0000 */
.L_x_8620:
[----:B---3--:R-:W-:Y:S01]  /*17ef0*/  ISETP.NE.AND P0, PT, R14, RZ, PT ;  /* 0x000000ff0e00720c */ /* 0x008fe20003f05270 */
[----:B------:R-:W-:-:S12]  /*17f00*/  BSSY B0, `(.L_x_8547) ;  /* 0x0000027000007945 */ /* 0x000fd80003800000 */
[----:B------:R-:W-:Y:S05]  /*17f10*/  @P0 BRA `(.L_x_8548) ;  /* 0x0000000000940947 */ /* 0x000fea0003800000 */
[----:B------:R-:W-:-:S03]  /*17f20*/  UMOV UR4, 0xffffffff ;  /* 0xffffffff00047882 */ /* 0x000fc60000000000 */
[----:B------:R-:W-:Y:S05]  /*17f30*/  BRA.DIV UR4, `(.L_x_8549) ;  /* 0x0000002604407947 */ /* 0x000fea000b800000 */
[----:B------:R-:W-:-:S13]  /*17f40*/  ELECT P6, URZ, PT ;  /* 0x00000000003f782f */ /* 0x000fda00038c0000 */
.L_x_8623:
[----:B------:R-:W-:Y:S05]  /*17f50*/  @!P6 BRA `(.L_x_8548) ;  /* 0x000000000084e947 */ /* 0x000fea0003800000 */
[----:B------:R-:W-:-:S06]  /*17f60*/  ULOP3.LUT UR4, UR36, 0x2, URZ, 0xfc, !UPT ;  /* 0x0000000224047892 */ /* 0x000fcc000f8efc3f */
[----:B-1----:R-:W-:-:S05]  /*17f70*/  IMAD.U32 R2, RZ, RZ, UR4 ;  /* 0x00000004ff027e24 */ /* 0x002fca000f8e00ff */
[----:B------:R-:W-:-:S13]  /*17f80*/  ISETP.NE.AND P2, PT, R2, 0x3, PT ;  /* 0x000000030200780c */ /* 0x000fda0003f45270 */
[----:B------:R-:W-:Y:S05]  /*17f90*/  @!P2 BRA `(.L_x_8550) ;  /* 0x000000000004a947 */ /* 0x000fea0003800000 */
[----:B------:R-:W-:Y:S01]  /*17fa0*/  BPT.TRAP 0x1 ;  /* 0x000000040000795c */ /* 0x000fe20000300000 */
.L_x_8550:
        /* <DEDUP_REMOVED lines=14> */
.L_x_8624:
[----:B------:R-:W1:Y:S02]  /*18090*/  SYNCS.PHASECHK.TRANS64.TRYWAIT P0, [R7+URZ], R2 ;  /* 0x00000002070075a7 */ /* 0x000e64000800017f */
[----:B-1----:R-:W-:Y:S05]  /*180a0*/  @!P0 BRA `(.L_x_8552) ;  /* 0x0000002400188947 */ /* 0x002fea0003800000 */
.L_x_8625:
[----:B------:R-:W-:Y:S05]  /*180b0*/  @!P2 BRA `(.L_x_8553) ;  /* 0x000000000004a947 */ /* 0x000fea0003800000 */
[----:B------:R-:W-:Y:S01]  /*180c0*/  BPT.TRAP 0x1 ;  /* 0x000000040000795c */ /* 0x000fe20000300000 */
.L_x_8553:
[----:B------:R-:W2:Y:S01]  /*180d0*/  LDL.LU R4, [R1+0xc] ;  /* 0x00000c0001047983 */ /* 0x000ea20000300800 */
[----:B------:R-:W-:-:S04]  /*180e0*/  VIADD R0, R0, 0x38860 ;  /* 0x0003886000007836 */ /* 0x000fc80000000000 */
[----:B--2---:R-:W-:-:S04]  /*180f0*/  IMAD R4, R4, 0x8, R0 ;  /* 0x0000000804047824 */ /* 0x004fc800078e0200 */
[----:B------:R-:W2:Y:S02]  /*18100*/  SYNCS.PHASECHK.TRANS64.TRYWAIT P0, [R4+URZ], R5 ;  /* 0x00000005040075a7 */ /* 0x000ea4000800017f */
[----:B--2---:R-:W-:Y:S05]  /*18110*/  @!P0 BRA `(.L_x_8554) ;  /* 0x0000002400108947 */ /* 0x004fea0003800000 */
.L_x_8626:
[----:B------:R-:W-:-:S07]  /*18120*/  IMAD R3, R3, 0x8, R0 ;  /* 0x0000000803037824 */ /* 0x000fce00078e0200 */
.L_x_8555:
[----:B---3--:R3:W4:Y:S02]  /*18130*/  SYNCS.PHASECHK.TRANS64.TRYWAIT P0, [R3+URZ], R2 ;  /* 0x00000002030075a7 */ /* 0x008724000800017f */
[----:B----4-:R-:W-:Y:S05]  /*18140*/  @!P0 NANOSLEEP.SYNCS 0x989680 ;  /* 0x009896800000895d */ /* 0x010fea0003900000 */
[----:B------:R-:W4:Y:S02]  /*18150*/  @!P0 SYNCS.PHASECHK.TRANS64 P0, [R3+URZ], R2 ;  /* 0x00000002030085a7 */ /* 0x000f24000800007f */
[----:B----4-:R-:W-:Y:S05]  /*18160*/  @!P0 BRA `(.L_x_8555) ;  /* 0xfffffffc00f08947 */ /* 0x010fea000383ffff */
.L_x_8548:
[----:B------:R-:W-:Y:S05]  /*18170*/  BSYNC B0 ;  /* 0x0000000000007941 */ /* 0x000fea0003800000 */
.L_x_8547:
[----:B------:R-:W-:Y:S05]  /*18180*/  EXIT ;  /* 0x000000000000794d */ /* 0x000fea0003800000 */
.L_x_8367:
[----:B0-----:R0:W1:Y:S02]  /*18190*/  SYNCS.PHASECHK.TRANS64.TRYWAIT P1, [R17+URZ+0x38800], R4 ;  /* 0x03880004110075a7 */ /* 0x001064000802017f */
[----:B-1----:R-:W-:Y:S05]  /*181a0*/  @!P1 NANOSLEEP.SYNCS 0x989680 ;  /* 0x009896800000995d */ /* 0x002fea0003900000 */
[----:B------:R-:W1:Y:S02]  /*181b0*/  @!P1 SYNCS.PHASECHK.TRANS64 P1, [R17+URZ+0x38800], R4 ;  /* 0x03880004110095a7 */ /* 0x000e64000802007f */
[----:B-1----:R-:W-:Y:S05]  /*181c0*/  @!P1 BRA `(.L_x_8367) ;  /* 0xfffffffc00f09947 */ /* 0x002fea000383ffff */
[----:B------:R-:W-:Y:S05]  /*181d0*/  BRA `(.L_x_8556) ;  /* 0xfffffeb400fc7947 */ /* 0x000fea000383ffff */
.L_x_8371:
[----:B--2---:R2:W3:Y:S02]  /*181e0*/  SYNCS.PHASECHK.TRANS64.TRYWAIT P1, [R5+URZ+0x38830], R8 ;  /* 0x03883008050075a7 */ /* 0x0044e4000802017f */
[----:B---3--:R-:W-:Y:S05]  /*181f0*/  @!P1 NANOSLEEP.SYNCS 0x989680 ;  /* 0x009896800000995d */ /* 0x008fea0003900000 */
[----:B------:R-:W3:Y:S02]  /*18200*/  @!P1 SYNCS.PHASECHK.TRANS64 P1, [R5+URZ+0x38830], R8 ;  /* 0x03883008050095a7 */ /* 0x000ee4000802007f */
[----:B---3--:R-:W-:Y:S05]  /*18210*/  @!P1 BRA `(.L_x_8371) ;  /* 0xfffffffc00f09947 */ /* 0x008fea000383ffff */
[----:B------:R-:W-:Y:S05]  /*18220*/  BRA `(.L_x_8370) ;  /* 0xfffffeb8001c7947 */ /* 0x000fea000383ffff */
.L_x_8372:
[----:B---3--:R3:W4:Y:S02]  /*18230*/  SYNCS.PHASECHK.TRANS64.TRYWAIT P1, [R17+URZ+0x38810], R4 ;  /* 0x03881004110075a7 */ /* 0x008724000802017f */
[----:B----4-:R-:W-:Y:S05]  /*18240*/  @!P1 NANOSLEEP.SYNCS 0x989680 ;  /* 0x009896800000995d */ /* 0x010fea0003900000 */
[----:B------:R-:W4:Y:S02]  /*18250*/  @!P1 SYNCS.PHASECHK.TRANS64 P1, [R17+URZ+0x38810], R4 ;  /* 0x03881004110095a7 */ /* 0x000f24000802007f */
[----:B----4-:R-:W-:Y:S05]  /*18260*/  @!P1 BRA `(.L_x_8372) ;  /* 0xfffffffc00f09947 */ /* 0x010fea000383ffff */
[----:B------:R-:W-:Y:S05]  /*18270*/  BRA `(.L_x_8557) ;  /* 0xfffffeb800a87947 */ /* 0x000fea000383ffff */
.L_x_8376:
[----:B0-----:R0:W3:Y:S02]  /*18280*/  SYNCS.PHASECHK.TRANS64.TRYWAIT P1, [R5+URZ+0x38850], R8 ;  /* 0x03885008050075a7 */ /* 0x0010e4000802017f */
[----:B---3--:R-:W-:Y:S05]  /*18290*/  @!P1 NANOSLEEP.SYNCS 0x989680 ;  /* 0x009896800000995d */ /* 0x008fea0003900000 */
[----:B------:R-:W3:Y:S02]  /*182a0*/  @!P1 SYNCS.PHASECHK.TRANS64 P1, [R5+URZ+0x38850], R8 ;  /* 0x03885008050095a7 */ /* 0x000ee4000802007f */
[----:B---3--:R-:W-:Y:S05]  /*182b0*/  @!P1 BRA `(.L_x_8376) ;  /* 0xfffffffc00f09947 */ /* 0x008fea000383ffff */
[----:B------:R-:W-:Y:S05]  /*182c0*/  BRA `(.L_x_8375) ;  /* 0xfffffeb800d87947 */ /* 0x000fea000383ffff */
.L_x_8381:
[----:B-1----:R1:W2:Y:S02]  /*182d0*/  SYNCS.PHASECHK.TRANS64.TRYWAIT P3, [R9+URZ+0x38830], R8 ;  /* 0x03883008090075a7 */ /* 0x0022a4000806017f */
[----:B--2---:R-:W-:Y:S05]  /*182e0*/  @!P3 NANOSLEEP.SYNCS 0x989680 ;  /* 0x009896800000b95d */ /* 0x004fea0003900000 */
[----:B------:R-:W2:Y:S02]  /*182f0*/  @!P3 SYNCS.PHASECHK.TRANS64 P3, [R9+URZ+0x38830], R8 ;  /* 0x038830080900b5a7 */ /* 0x000ea4000806007f */
[----:B--2---:R-:W-:Y:S05]  /*18300*/  @!P3 BRA `(.L_x_8381) ;  /* 0xfffffffc00f0b947 */ /* 0x004fea000383ffff */
[----:B------:R-:W-:Y:S05]  /*18310*/  BRA `(.L_x_8380) ;  /* 0xfffffee000d87947 */ /* 0x000fea000383ffff */
.L_x_8385:
[----:B---3--:R3:W4:Y:S02]  /*18320*/  SYNCS.PHASECHK.TRANS64.TRYWAIT P3, [R9+URZ+0x38850], R8 ;  /* 0x03885008090075a7 */ /* 0x008724000806017f */
[----:B----4-:R-:W-:Y:S05]  /*18330*/  @!P3 NANOSLEEP.SYNCS 0x989680 ;  /* 0x009896800000b95d */ /* 0x010fea0003900000 */
[----:B------:R-:W4:Y:S02]  /*18340*/  @!P3 SYNCS.PHASECHK.TRANS64 P3, [R9+URZ+0x38850], R8 ;  /* 0x038850080900b5a7 */ /* 0x000f24000806007f */
[----:B----4-:R-:W-:Y:S05]  /*18350*/  @!P3 BRA `(.L_x_8385) ;  /* 0xfffffffc00f0b947 */ /* 0x010fea000383ffff */
[----:B------:R-:W-:Y:S05]  /*18360*/  BRA `(.L_x_8384) ;  /* 0xfffffee400347947 */ /* 0x000fea000383ffff */
.L_x_8391:
[----:B-1----:R1:W2:Y:S02]  /*18370*/  SYNCS.PHASECHK.TRANS64.TRYWAIT P1, [R9+URZ+0x38830], R8 ;  /* 0x03883008090075a7 */ /* 0x0022a4000802017f */
[----:B--2---:R-:W-:Y:S05]  /*18380*/  @!P1 NANOSLEEP.SYNCS 0x989680 ;  /* 0x009896800000995d */ /* 0x004fea0003900000 */
[----:B------:R-:W2:Y:S02]  /*18390*/  @!P1 SYNCS.PHASECHK.TRANS64 P1, [R9+URZ+0x38830], R8 ;  /* 0x03883008090095a7 */ /* 0x000ea4000802007f */
[----:B--2---:R-:W-:Y:S05]  /*183a0*/  @!P1 BRA `(.L_x_8391) ;  /* 0xfffffffc00f09947 */ /* 0x004fea000383ffff */
[----:B------:R-:W-:Y:S05]  /*183b0*/  BRA `(.L_x_8390) ;  /* 0xffffff1400407947 */ /* 0x000fea000383ffff */
.L_x_8395:
[----:B---3--:R3:W4:Y:S02]  /*183c0*/  SYNCS.PHASECHK.TRANS64.TRYWAIT P1, [R9+URZ+0x38850], R8 ;  /* 0x03885008090075a7 */ /* 0x008724000802017f */
[----:B----4-:R-:W-:Y:S05]  /*183d0*/  @!P1 NANOSLEEP.SYNCS 0x989680 ;  /* 0x009896800000995d */ /* 0x010fea0003900000 */
[----:B------:R-:W4:Y:S02]  /*183e0*/  @!P1 SYNCS.PHASECHK.TRANS64 P1, [R9+URZ+0x38850], R8 ;  /* 0x03885008090095a7 */ /* 0x000f24000802007f */
[----:B----4-:R-:W-:Y:S05]  /*183f0*/  @!P1 BRA `(.L_x_8395) ;  /* 0xfffffffc00f09947 */ /* 0x010fea000383ffff */
[----:B------:R-:W-:Y:S05]  /*18400*/  BRA `(.L_x_8394) ;  /* 0xffffff14009c7947 */ /* 0x000fea000383ffff */
.L_x_8431:
        /* <DEDUP_REMOVED lines=11> */
.L_x_8559:
[----:B------:R-:W-:Y:S05]  /*184c0*/  BSYNC B0 ;  /* 0x0000000000007941 */ /* 0x000fea0003800000 */
.L_x_8558:
[----:B------:R-:W-:Y:S05]  /*184d0*/  BRA `(.L_x_8560) ;  /* 0xffffff9000e87947 */ /* 0x000fea000383ffff */
.L_x_8433:
[----:B------:R-:W-:Y:S01]  /*184e0*/  BSSY B0, `(.L_x_8561) ;  /* 0x0000006000007945 */ /* 0x000fe20003800000 */
[----:B------:R-:W-:-:S07]  /*184f0*/  IMAD.MOV.U32 R15, RZ, RZ, -0x1 ;  /* 0xffffffffff0f7424 */ /* 0x000fce00078e00ff */
[----:B01-3--:R-:W-:Y:S05]  /*18500*/  WARPSYNC.COLLECTIVE R15, `(.L_x_8562) ;  /* 0x000000000f0c7348 */ /* 0x00bfea0003c00000 */
[----:B------:R-:W-:Y:S02]  /*18510*/  ELECT P6, UR62, PT ;  /* 0x00000000003e782f */ /* 0x000fe400038c0000 */
[----:B------:R-:W-:Y:S01]  /*18520*/  MOV R14, UR62 ;  /* 0x0000003e000e7c02 */ /* 0x000fe20008000f00 */
[----:B01-3--:R-:W-:Y:S10]  /*18530*/  ENDCOLLECTIVE ;  /* 0x000000000000791b */ /* 0x00bff40003800000 */
.L_x_8562:
[----:B------:R-:W-:Y:S05]  /*18540*/  BSYNC B0 ;  /* 0x0000000000007941 */ /* 0x000fea0003800000 */
.L_x_8561:
[----:B------:R-:W-:Y:S05]  /*18550*/  BRA `(.L_x_8563) ;  /* 0xffffff9000f87947 */ /* 0x000fea000383ffff */
.L_x_8435:
[----:B--2---:R2:W3:Y:S02]  /*18560*/  SYNCS.PHASECHK.TRANS64.TRYWAIT P0, [R0+URZ+0x38840], R2 ;  /* 0x03884002000075a7 */ /* 0x0044e4000800017f */
[----:B---3--:R-:W-:Y:S05]  /*18570*/  @!P0 NANOSLEEP.SYNCS 0x989680 ;  /* 0x009896800000895d */ /* 0x008fea0003900000 */
[----:B------:R-:W3:Y:S02]  /*18580*/  @!P0 SYNCS.PHASECHK.TRANS64 P0, [R0+URZ+0x38840], R2 ;  /* 0x03884002000085a7 */ /* 0x000ee4000800007f */
[----:B---3--:R-:W-:Y:S05]  /*18590*/  @!P0 BRA `(.L_x_8435) ;  /* 0xfffffffc00f08947 */ /* 0x008fea000383ffff */
[----:B------:R-:W-:Y:S05]  /*185a0*/  BRA `(.L_x_8564) ;  /* 0xffffff9400647947 */ /* 0x000fea000383ffff */
.L_x_8439:
        /* <DEDUP_REMOVED lines=9> */
.L_x_8565:
[----:B------:R-:W-:Y:S02]  /*18640*/  IMAD.MOV.U32 R13, RZ, RZ, R3 ;  /* 0x000000ffff0d7224 */ /* 0x000fe400078e0003 */
[----:B------:R-:W-:-:S07]  /*18650*/  IMAD.MOV.U32 R4, RZ, RZ, R14 ;  /* 0x000000ffff047224 */ /* 0x000fce00078e000e */
[----:B------:R-:W-:Y:S05]  /*18660*/  WARPSYNC.COLLECTIVE R15, `(.L_x_8566) ;  /* 0x000000000f087348 */ /* 0x000fea0003c00000 */
[----:B------:R0:W1:Y:S02]  /*18670*/  SHFL.IDX P6, R14, R13, R12, R11 ;  /* 0x0000000c0d0e7389 */ /* 0x00006400000c000b */
[----:B01----:R-:W-:Y:S01]  /*18680*/  ENDCOLLECTIVE ;  /* 0x000000000000791b */ /* 0x003fe20003800000 */
.L_x_8566:
[----:B------:R-:W-:Y:S02]  /*18690*/  IMAD.MOV.U32 R13, RZ, RZ, R2 ;  /* 0x000000ffff0d7224 */ /* 0x000fe400078e0002 */
[----:B------:R-:W-:Y:S02]  /*186a0*/  IMAD.MOV.U32 R12, RZ, RZ, 0x1 ;  /* 0x00000001ff0c7424 */ /* 0x000fe400078e00ff */
[----:B------:R-:W-:-:S07]  /*186b0*/  IMAD.MOV.U32 R5, RZ, RZ, R14 ;  /* 0x000000ffff057224 */ /* 0x000fce00078e000e */
[----:B------:R-:W-:Y:S05]  /*186c0*/  WARPSYNC.COLLECTIVE R15, `(.L_x_8567) ;  /* 0x000000000f087348 */ /* 0x000fea0003c00000 */
[----:B------:R0:W1:Y:S02]  /*186d0*/  SHFL.IDX P6, R14, R13, R12, R11 ;  /* 0x0000000c0d0e7389 */ /* 0x00006400000c000b */
[----:B01----:R-:W-:Y:S01]  /*186e0*/  ENDCOLLECTIVE ;  /* 0x000000000000791b */ /* 0x003fe20003800000 */
.L_x_8567:
[----:B------:R-:W-:Y:S02]  /*186f0*/  IMAD.MOV.U32 R13, RZ, RZ, R3 ;  /* 0x000000ffff0d7224 */ /* 0x000fe400078e0003 */
[----:B------:R-:W-:Y:S02]  /*18700*/  IMAD R0, R6, R7, RZ ;  /* 0x0000000706007224 */ /* 0x000fe400078e02ff */
[----:B------:R-:W-:-:S07]  /*18710*/  IMAD.MOV.U32 R6, RZ, RZ, R14 ;  /* 0x000000ffff067224 */ /* 0x000fce00078e000e */
[----:B------:R-:W-:Y:S05]  /*18720*/  WARPSYNC.COLLECTIVE R15, `(.L_x_8568) ;  /* 0x000000000f087348 */ /* 0x000fea0003c00000 */
[----:B------:R0:W1:Y:S02]  /*18730*/  SHFL.IDX P6, R14, R13, R12, R11 ;  /* 0x0000000c0d0e7389 */ /* 0x00006400000c000b */
[----:B01----:R-:W-:Y:S01]  /*18740*/  ENDCOLLECTIVE ;  /* 0x000000000000791b */ /* 0x003fe20003800000 */
.L_x_8568:
        /* <DEDUP_REMOVED lines=21> */
.L_x_8569:
        /* <DEDUP_REMOVED lines=10> */
.L_x_8570:
        /* <DEDUP_REMOVED lines=11> */
.L_x_8571:
        /* <DEDUP_REMOVED lines=14> */
.L_x_8572:
[----:B------:R-:W-:Y:S01]  /*18ad0*/  IMAD.MOV.U32 R3, RZ, RZ, R14 ;  /* 0x000000ffff037224 */ /* 0x000fe200078e000e */
[----:B------:R-:W-:Y:S06]  /*18ae0*/  BRA `(.L_x_8573) ;  /* 0xffffff9800cc7947 */ /* 0x000fec000383ffff */
.L_x_8443:
        /* <DEDUP_REMOVED lines=27> */
.L_x_8575:
[----:B------:R-:W-:Y:S05]  /*18ca0*/  BSYNC B0 ;  /* 0x0000000000007941 */ /* 0x000fea0003800000 */
.L_x_8574:
        /* <DEDUP_REMOVED lines=11> */
.L_x_8576:
        /* <DEDUP_REMOVED lines=43> */
.L_x_8577:
        /* <DEDUP_REMOVED lines=18> */
.L_x_8578:
        /* <DEDUP_REMOVED lines=29> */
.L_x_8579:
        /* <DEDUP_REMOVED lines=13> */
.L_x_8580:
        /* <DEDUP_REMOVED lines=32> */
.L_x_8581:
        /* <DEDUP_REMOVED lines=9> */
.L_x_8582:
[----:B------:R-:W-:Y:S01]  /*19660*/  IMAD.MOV.U32 R0, RZ, RZ, R14 ;  /* 0x000000ffff007224 */ /* 0x000fe200078e000e */
[----:B------:R-:W-:Y:S06]  /*19670*/  BRA `(.L_x_8583) ;  /* 0xffffff9c00a47947 */ /* 0x000fec000383ffff */
.L_x_8448:
[----:B0-----:R-:W3:Y:S02]  /*19680*/  LDL R2, [R1+0x4] ;  /* 0x0000040001027983 */ /* 0x001ee40000100800 */
[----:B---3--:R0:W3:Y:S02]  /*19690*/  SYNCS.PHASECHK.TRANS64.TRYWAIT P0, [R2+URZ+0x38820], R0 ;  /* 0x03882000020075a7 */ /* 0x0080e4000800017f */
[----:B---3--:R-:W-:Y:S05]  /*196a0*/  @!P0 NANOSLEEP.SYNCS 0x989680 ;  /* 0x009896800000895d */ /* 0x008fea0003900000 */
[----:B------:R-:W3:Y:S02]  /*196b0*/  @!P0 SYNCS.PHASECHK.TRANS64 P0, [R2+URZ+0x38820], R0 ;  /* 0x03882000020085a7 */ /* 0x000ee4000800007f */
[----:B---3--:R-:W-:Y:S05]  /*196c0*/  @!P0 BRA `(.L_x_8448) ;  /* 0xfffffffc00ec8947 */ /* 0x008fea000383ffff */
[----:B------:R-:W-:Y:S05]  /*196d0*/  BRA `(.L_x_8584) ;  /* 0xffffffa000647947 */ /* 0x000fea000383ffff */
.L_x_8452:
[----:B0-----:R0:W1:Y:S02]  /*196e0*/  SYNCS.PHASECHK.TRANS64.TRYWAIT P0, [R0+URZ+0x38860], R2 ;  /* 0x03886002000075a7 */ /* 0x001064000800017f */
[----:B-1----:R-:W-:Y:S05]  /*196f0*/  @!P0 NANOSLEEP.SYNCS 0x989680 ;  /* 0x009896800000895d */ /* 0x002fea0003900000 */
[----:B------:R-:W1:Y:S02]  /*19700*/  @!P0 SYNCS.PHASECHK.TRANS64 P0, [R0+URZ+0x38860], R2 ;  /* 0x03886002000085a7 */ /* 0x000e64000800007f */
[----:B-1----:R-:W-:Y:S05]  /*19710*/  @!P0 BRA `(.L_x_8452) ;  /* 0xfffffffc00f08947 */ /* 0x002fea000383ffff */
[----:B------:R-:W-:Y:S05]  /*19720*/  BRA `(.L_x_8585) ;  /* 0xffffffa000947947 */ /* 0x000fea000383ffff */
.L_x_8471:
[----:B-1----:R1:W3:Y:S02]  /*19730*/  SYNCS.PHASECHK.TRANS64.TRYWAIT P0, [R3+URZ+0x38840], R2 ;  /* 0x03884002030075a7 */ /* 0x0022e4000800017f */
[----:B---3--:R-:W-:Y:S05]  /*19740*/  @!P0 NANOSLEEP.SYNCS 0x989680 ;  /* 0x009896800000895d */ /* 0x008fea0003900000 */
[----:B------:R-:W3:Y:S02]  /*19750*/  @!P0 SYNCS.PHASECHK.TRANS64 P0, [R3+URZ+0x38840], R2 ;  /* 0x03884002030085a7 */ /* 0x000ee4000800007f */
[----:B---3--:R-:W-:Y:S05]  /*19760*/  @!P0 BRA `(.L_x_8471) ;  /* 0xfffffffc00f08947 */ /* 0x008fea000383ffff */
[----:B------:R-:W-:Y:S05]  /*19770*/  BRA `(.L_x_8586) ;  /* 0xffffffac00b87947 */ /* 0x000fea000383ffff */
.L_x_8476:
[----:B0-----:R0:W3:Y:S02]  /*19780*/  SYNCS.PHASECHK.TRANS64.TRYWAIT P0, [R3+URZ+0x38860], R2 ;  /* 0x03886002030075a7 */ /* 0x0010e4000800017f */
[----:B---3--:R-:W-:Y:S05]  /*19790*/  @!P0 NANOSLEEP.SYNCS 0x989680 ;  /* 0x009896800000895d */ /* 0x008fea0003900000 */
[----:B------:R-:W3:Y:S02]  /*197a0*/  @!P0 SYNCS.PHASECHK.TRANS64 P0, [R3+URZ+0x38860], R2 ;  /* 0x03886002030085a7 */ /* 0x000ee4000800007f */
[----:B---3--:R-:W-:Y:S05]  /*197b0*/  @!P0 BRA `(.L_x_8476) ;  /* 0xfffffffc00f08947 */ /* 0x008fea000383ffff */
[----:B------:R-:W-:Y:S05]  /*197c0*/  BRA `(.L_x_8587) ;  /* 0xffffffb000407947 */ /* 0x000fea000383ffff */
.L_x_8491:
[----:B0-----:R0:W1:Y:S02]  /*197d0*/  SYNCS.PHASECHK.TRANS64.TRYWAIT P0, [R4+URZ+0x38840], R2 ;  /* 0x03884002040075a7 */ /* 0x001064000800017f */
[----:B-1----:R-:W-:Y:S05]  /*197e0*/  @!P0 NANOSLEEP.SYNCS 0x989680 ;  /* 0x009896800000895d */ /* 0x002fea0003900000 */
[----:B------:R-:W1:Y:S02]  /*197f0*/  @!P0 SYNCS.PHASECHK.TRANS64 P0, [R4+URZ+0x38840], R2 ;  /* 0x03884002040085a7 */ /* 0x000e64000800007f */
[----:B-1----:R-:W-:Y:S05]  /*19800*/  @!P0 BRA `(.L_x_8491) ;  /* 0xfffffffc00f08947 */ /* 0x002fea000383ffff */
[----:B------:R-:W-:Y:S05]  /*19810*/  BRA `(.L_x_8588) ;  /* 0xffffffbc00487947 */ /* 0x000fea000383ffff */
.L_x_8496:
[----:B-1----:R1:W3:Y:S02]  /*19820*/  SYNCS.PHASECHK.TRANS64.TRYWAIT P0, [R4+URZ+0x38860], R2 ;  /* 0x03886002040075a7 */ /* 0x0022e4000800017f */
[----:B---3--:R-:W-:Y:S05]  /*19830*/  @!P0 NANOSLEEP.SYNCS 0x989680 ;  /* 0x009896800000895d */ /* 0x008fea0003900000 */
[----:B------:R-:W3:Y:S02]  /*19840*/  @!P0 SYNCS.PHASECHK.TRANS64 P0, [R4+URZ+0x38860], R2 ;  /* 0x03886002040085a7 */ /* 0x000ee4000800007f */
[----:B---3--:R-:W-:Y:S05]  /*19850*/  @!P0 BRA `(.L_x_8496) ;  /* 0xfffffffc00f08947 */ /* 0x008fea000383ffff */
[----:B------:R-:W-:Y:S05]  /*19860*/  BRA `(.L_x_8589) ;  /* 0xffffffbc00cc7947 */ /* 0x000fea000383ffff */
.L_x_8511:
[----:B-1----:R1:W3:Y:S02]  /*19870*/  SYNCS.PHASECHK.TRANS64.TRYWAIT P0, [R4+URZ+0x38840], R2 ;  /* 0x03884002040075a7 */ /* 0x0022e4000800017f */
[----:B---3--:R-:W-:Y:S05]  /*19880*/  @!P0 NANOSLEEP.SYNCS 0x989680 ;  /* 0x009896800000895d */ /* 0x008fea0003900000 */
[----:B------:R-:W3:Y:S02]  /*19890*/  @!P0 SYNCS.PHASECHK.TRANS64 P0, [R4+URZ+0x38840], R2 ;  /* 0x03884002040085a7 */ /* 0x000ee4000800007f */
[----:B---3--:R-:W-:Y:S05]  /*198a0*/  @!P0 BRA `(.L_x_8511) ;  /* 0xfffffffc00f08947 */ /* 0x008fea000383ffff */
[----:B------:R-:W-:Y:S05]  /*198b0*/  BRA `(.L_x_8590) ;  /* 0xffffffc800b87947 */ /* 0x000fea000383ffff */
.L_x_8516:
[----:B0-----:R0:W3:Y:S02]  /*198c0*/  SYNCS.PHASECHK.TRANS64.TRYWAIT P0, [R4+URZ+0x38860], R2 ;  /* 0x03886002040075a7 */ /* 0x0010e4000800017f */
[----:B---3--:R-:W-:Y:S05]  /*198d0*/  @!P0 NANOSLEEP.SYNCS 0x989680 ;  /* 0x009896800000895d */ /* 0x008fea0003900000 */
[----:B------:R-:W3:Y:S02]  /*198e0*/  @!P0 SYNCS.PHASECHK.TRANS64 P0, [R4+URZ+0x38860], R2 ;  /* 0x03886002040085a7 */ /* 0x000ee4000800007f */
[----:B---3--:R-:W-:Y:S05]  /*198f0*/  @!P0 BRA `(.L_x_8516) ;  /* 0xfffffffc00f08947 */ /* 0x008fea000383ffff */
[----:B------:R-:W-:Y:S05]  /*19900*/  BRA `(.L_x_8591) ;  /* 0xffffffcc00407947 */ /* 0x000fea000383ffff */
.L_x_8532:
        /* <DEDUP_REMOVED lines=8> */
.L_x_8593:
[----:B------:R-:W-:Y:S05]  /*19990*/  BSYNC B0 ;  /* 0x0000000000007941 */ /* 0x000fea0003800000 */
.L_x_8592:
        /* <DEDUP_REMOVED lines=9> */
.L_x_8594:
        /* <DEDUP_REMOVED lines=18> */
.L_x_8595:
        /* <DEDUP_REMOVED lines=8> */
.L_x_8596:
        /* <DEDUP_REMOVED lines=8> */
.L_x_8597:
        /* <DEDUP_REMOVED lines=8> */
.L_x_8598:
        /* <DEDUP_REMOVED lines=8> */
.L_x_8599:
        /* <DEDUP_REMOVED lines=9> */
.L_x_8600:
[----:B------:R-:W-:Y:S01]  /*19de0*/  IMAD.MOV.U32 R16, RZ, RZ, R14 ;  /* 0x000000ffff107224 */ /* 0x000fe200078e000e */
[----:B------:R-:W-:Y:S06]  /*19df0*/  BRA `(.L_x_8601) ;  /* 0xffffffd400987947 */ /* 0x000fec000383ffff */
.L_x_8537:
        /* <DEDUP_REMOVED lines=8> */
.L_x_8603:
[----:B------:R-:W-:Y:S05]  /*19e80*/  BSYNC B0 ;  /* 0x0000000000007941 */ /* 0x000fea0003800000 */
.L_x_8602:
        /* <DEDUP_REMOVED lines=10> */
.L_x_8604:
        /* <DEDUP_REMOVED lines=8> */
.L_x_8605:
        /* <DEDUP_REMOVED lines=8> */
.L_x_8606:
        /* <DEDUP_REMOVED lines=8> */
.L_x_8607:
        /* <DEDUP_REMOVED lines=9> */
.L_x_8608:
[----:B------:R-:W-:Y:S01]  /*1a140*/  IMAD.MOV.U32 R16, RZ, RZ, R14 ;  /* 0x000000ffff107224 */ /* 0x000fe200078e000e */
[----:B------:R-:W-:Y:S06]  /*1a150*/  BRA `(.L_x_8609) ;  /* 0xffffffd4005c7947 */ /* 0x000fec000383ffff */
.L_x_8539:
[----:B------:R-:W-:Y:S01]  /*1a160*/  BSSY B0, `(.L_x_8610) ;  /* 0x0000006000007945 */ /* 0x000fe20003800000 */
[----:B------:R-:W-:Y:S01]  /*1a170*/  PLOP3.LUT P6, PT, P6, PT, PT, 0x8, 0x0 ;  /* 0x000000000000781c */ /* 0x000fe200037ce170 */
[----:B------:R-:W-:-:S12]  /*1a180*/  IMAD.MOV.U32 R15, RZ, RZ, -0x1 ;  /* 0xffffffffff0f7424 */ /* 0x000fd800078e00ff */
[----:B012---:R-:W-:Y:S05]  /*1a190*/  WARPSYNC.COLLECTIVE R15, `(.L_x_8611) ;  /* 0x000000000f087348 */ /* 0x007fea0003c00000 */
[----:B------:R-:W-:Y:S01]  /*1a1a0*/  VOTE.ANY R14, PT, P6 ;  /* 0x00000000000e7806 */ /* 0x000fe200030e0100 */
[----:B012---:R-:W-:Y:S06]  /*1a1b0*/  ENDCOLLECTIVE ;  /* 0x000000000000791b */ /* 0x007fec0003800000 */
.L_x_8611:
[----:B------:R-:W-:Y:S05]  /*1a1c0*/  BSYNC B0 ;  /* 0x0000000000007941 */ /* 0x000fea0003800000 */
.L_x_8610:
        /* <DEDUP_REMOVED lines=9> */
.L_x_8612:
[----:B------:R-:W-:Y:S01]  /*1a260*/  IMAD.MOV.U32 R17, RZ, RZ, R14 ;  /* 0x000000ffff117224 */ /* 0x000fe200078e000e */
[----:B------:R-:W-:Y:S06]  /*1a270*/  BRA `(.L_x_8613) ;  /* 0xffffffd4004c7947 */ /* 0x000fec000383ffff */
.L_x_8541:
[----:B------:R-:W-:Y:S01]  /*1a280*/  BSSY B0, `(.L_x_8614) ;  /* 0x0000007000007945 */ /* 0x000fe20003800000 */
[----:B------:R-:W-:Y:S02]  /*1a290*/  IMAD.MOV.U32 R13, RZ, RZ, R3 ;  /* 0x000000ffff0d7224 */ /* 0x000fe400078e0003 */
[----:B------:R-:W-:Y:S02]  /*1a2a0*/  IMAD.MOV.U32 R11, RZ, RZ, 0x1f ;  /* 0x0000001fff0b7424 */ /* 0x000fe400078e00ff */
[----:B------:R-:W-:-:S07]  /*1a2b0*/  IMAD.MOV.U32 R15, RZ, RZ, -0x1 ;  /* 0xffffffffff0f7424 */ /* 0x000fce00078e00ff */
[----:B01234-:R-:W-:Y:S05]  /*1a2c0*/  WARPSYNC.COLLECTIVE R15, `(.L_x_8615) ;  /* 0x000000000f087348 */ /* 0x01ffea0003c00000 */
[----:B------:R0:W0:Y:S02]  /*1a2d0*/  SHFL.IDX P6, R14, R13, R12, R11 ;  /* 0x0000000c0d0e7389 */ /* 0x00002400000c000b */
[----:B01234-:R-:W-:Y:S01]  /*1a2e0*/  ENDCOLLECTIVE ;  /* 0x000000000000791b */ /* 0x01ffe20003800000 */
.L_x_8615:
[----:B------:R-:W-:Y:S05]  /*1a2f0*/  BSYNC B0 ;  /* 0x0000000000007941 */ /* 0x000fea0003800000 */
.L_x_8614:
[----:B------:R-:W-:Y:S01]  /*1a300*/  IMAD.MOV.U32 R3, RZ, RZ, R14 ;  /* 0x000000ffff037224 */ /* 0x000fe200078e000e */
[----:B------:R-:W-:Y:S06]  /*1a310*/  BRA `(.L_x_8616) ;  /* 0xffffffd400407947 */ /* 0x000fec000383ffff */
.L_x_8545:
[----:B0-----:R0:W1:Y:S02]  /*1a320*/  SYNCS.PHASECHK.TRANS64.TRYWAIT P0, [R0+URZ+0x38820], R3 ;  /* 0x03882003000075a7 */ /* 0x001064000800017f */
[----:B-1----:R-:W-:Y:S05]  /*1a330*/  @!P0 NANOSLEEP.SYNCS 0x989680 ;  /* 0x009896800000895d */ /* 0x002fea0003900000 */
[----:B------:R-:W1:Y:S02]  /*1a340*/  @!P0 SYNCS.PHASECHK.TRANS64 P0, [R0+URZ+0x38820], R3 ;  /* 0x03882003000085a7 */ /* 0x000e64000800007f */
[----:B-1----:R-:W-:Y:S05]  /*1a350*/  @!P0 BRA `(.L_x_8545) ;  /* 0xfffffffc00f08947 */ /* 0x002fea000383ffff */
[----:B------:R-:W-:Y:S05]  /*1a360*/  BRA `(.L_x_8617) ;  /* 0xffffffd800c47947 */ /* 0x000fea000383ffff */
.L_x_8546:
        /* <DEDUP_REMOVED lines=11> */
.L_x_8619:
[----:B------:R-:W-:Y:S05]  /*1a420*/  BSYNC B0 ;  /* 0x0000000000007941 */ /* 0x000fea0003800000 */
.L_x_8618:
[----:B------:R-:W-:Y:S05]  /*1a430*/  BRA `(.L_x_8620) ;  /* 0xffffffd800ac7947 */ /* 0x000fea000383ffff */
.L_x_8549:
[----:B------:R-:W-:Y:S01]  /*1a440*/  BSSY B1, `(.L_x_8621) ;  /* 0x0000006000017945 */ /* 0x000fe20003800000 */
[----:B------:R-:W-:-:S07]  /*1a450*/  IMAD.MOV.U32 R15, RZ, RZ, -0x1 ;  /* 0xffffffffff0f7424 */ /* 0x000fce00078e00ff */
[----:B012---:R-:W-:Y:S05]  /*1a460*/  WARPSYNC.COLLECTIVE R15, `(.L_x_8622) ;  /* 0x000000000f0c7348 */ /* 0x007fea0003c00000 */
[----:B------:R-:W-:Y:S02]  /*1a470*/  ELECT P6, UR62, PT ;  /* 0x00000000003e782f */ /* 0x000fe400038c0000 */
[----:B------:R-:W-:Y:S01]  /*1a480*/  MOV R14, UR62 ;  /* 0x0000003e000e7c02 */ /* 0x000fe20008000f00 */
[----:B012---:R-:W-:Y:S10]  /*1a490*/  ENDCOLLECTIVE ;  /* 0x000000000000791b */ /* 0x007ff40003800000 */
.L_x_8622:
[----:B------:R-:W-:Y:S05]  /*1a4a0*/  BSYNC B1 ;  /* 0x0000000000017941 */ /* 0x000fea0003800000 */
.L_x_8621:
[----:B------:R-:W-:Y:S05]  /*1a4b0*/  BRA `(.L_x_8623) ;  /* 0xffffffd800a47947 */ /* 0x000fea000383ffff */
.L_x_8551:
[----:B0-----:R0:W1:Y:S02]  /*1a4c0*/  SYNCS.PHASECHK.TRANS64.TRYWAIT P0, [R6+URZ], R5 ;  /* 0x00000005060075a7 */ /* 0x001064000800017f */
[----:B-1----:R-:W-:Y:S05]  /*1a4d0*/  @!P0 NANOSLEEP.SYNCS 0x989680 ;  /* 0x009896800000895d */ /* 0x002fea0003900000 */
[----:B------:R-:W1:Y:S02]  /*1a4e0*/  @!P0 SYNCS.PHASECHK.TRANS64 P0, [R6+URZ], R5 ;  /* 0x00000005060085a7 */ /* 0x000e64000800007f */
[----:B-1----:R-:W-:Y:S05]  /*1a4f0*/  @!P0 BRA `(.L_x_8551) ;  /* 0xfffffffc00f08947 */ /* 0x002fea000383ffff */
[----:B------:R-:W-:Y:S05]  /*1a500*/  BRA `(.L_x_8624) ;  /* 0xffffffd800e07947 */ /* 0x000fea000383ffff */
.L_x_8552:
[----:B-1----:R1:W2:Y:S02]  /*1a510*/  SYNCS.PHASECHK.TRANS64.TRYWAIT P0, [R7+URZ], R2 ;  /* 0x00000002070075a7 */ /* 0x0022a4000800017f */
[----:B--2---:R-:W-:Y:S05]  /*1a520*/  @!P0 NANOSLEEP.SYNCS 0x989680 ;  /* 0x009896800000895d */ /* 0x004fea0003900000 */
[----:B------:R-:W2:Y:S02]  /*1a530*/  @!P0 SYNCS.PHASECHK.TRANS64 P0, [R7+URZ], R2 ;  /* 0x00000002070085a7 */ /* 0x000ea4000800007f */
[----:B--2---:R-:W-:Y:S05]  /*1a540*/  @!P0 BRA `(.L_x_8552) ;  /* 0xfffffffc00f08947 */ /* 0x004fea000383ffff */
[----:B------:R-:W-:Y:S05]  /*1a550*/  BRA `(.L_x_8625) ;  /* 0xffffffd800d47947 */ /* 0x000fea000383ffff */
.L_x_8554:
[----:B--2---:R2:W3:Y:S02]  /*1a560*/  SYNCS.PHASECHK.TRANS64.TRYWAIT P0, [R4+URZ], R5 ;  /* 0x00000005040075a7 */ /* 0x0044e4000800017f */
[----:B---3--:R-:W-:Y:S05]  /*1a570*/  @!P0 NANOSLEEP.SYNCS 0x989680 ;  /* 0x009896800000895d */ /* 0x008fea0003900000 */
[----:B------:R-:W3:Y:S02]  /*1a580*/  @!P0 SYNCS.PHASECHK.TRANS64 P0, [R4+URZ], R5 ;  /* 0x00000005040085a7 */ /* 0x000ee4000800007f */
[----:B---3--:R-:W-:Y:S05]  /*1a590*/  @!P0 BRA `(.L_x_8554) ;  /* 0xfffffffc00f08947 */ /* 0x008fea000383ffff */
[----:B------:R-:W-:Y:S05]  /*1a5a0*/  BRA `(.L_x_8626) ;  /* 0xffffffd800dc7947 */ /* 0x000fea000383ffff */
.L_x_8627:
        /* <DEDUP_REMOVED lines=13> */
.L_x_15132:


//--------------------- .text._ZN7cutlass13device_kernelIN5flash11enable_sm90INS1_16FlashAttnFwdSm90INS1_25CollectiveMainloopFwdSm90ILi2EN4cute5tupleIJNS5_1CILi1EEES8_S8_EEENS6_IJNS7_ILi64EEESA_SA_EEELi512ENS_10bfloat16_tEfNS_4arch4Sm90ELb1ELb0ELb0ELb1ELb0ELb1ELb1ELb0ELb0ELb1ELb0ELb0EEENS1_21CollectiveEpilogueFwdINS6_IJSA_NS7_ILi512EEESA_EEES9_SC_SE_Li256ELb1ELb1ELb0ELb0EEENS1_36VarlenDynamicPersistentTileSchedulerILi64ELi64ELi256ELi128ELb0ELb1ELb1ELb1ELb1ELb1EEEEEEEEEvNT_6ParamsE --------------------------
	.section	.text._ZN7cutlass13device_kernelIN5flash11enable_sm90INS1_16FlashAttnFwdSm90INS1_25CollectiveMainloopFwdSm90ILi2EN4cute5tupleIJNS5_1CILi1EEES8_S8_EEENS6_IJNS7_ILi64EEESA_SA_EEELi512ENS_10bfloat16_tEfNS_4arch4Sm90ELb1ELb0ELb0ELb1ELb0ELb1ELb1ELb0ELb0ELb1ELb0ELb0EEENS1_21CollectiveEpilogueFwdINS6_IJSA_NS7_ILi512EEESA_EEES9_SC_SE_Li256ELb1ELb1ELb0ELb0EEENS1_36VarlenDynamicPersistentTileSchedulerILi64ELi64ELi256ELi128ELb0ELb1ELb1ELb1ELb1ELb1EEEEEEEEEvNT_6ParamsE,"ax",@progbits
	.align	128
.text._ZN7cutlass13device_kernelIN5flash11enable_sm90INS1_16FlashAttnFwdSm90INS1_25CollectiveMainloopFwdSm90ILi2EN4cute5tupleIJNS5_1CILi1EEES8_S8_EEENS6_IJNS7_ILi64EEESA_SA_EEELi512ENS_10bfloat16_tEfNS_4arch4Sm90ELb1ELb0ELb0ELb1ELb0ELb1ELb1ELb0ELb0ELb1ELb0ELb0EEENS1_21CollectiveEpilogueFwdINS6_IJSA_NS7_ILi512EEESA_EEES9_SC_SE_Li256ELb1ELb1ELb0ELb0EEENS1_36VarlenDynamicPersistentTileSchedulerILi64ELi64ELi256ELi128ELb0ELb1ELb1ELb1ELb1ELb1EEEEEEEEEvNT_6ParamsE:
        .type           _ZN7cutlass13device_kernelIN5flash11enable_sm90INS1_16FlashAttnFwdSm90INS1_25CollectiveMainloopFwdSm90ILi2EN4cute5tupleIJNS5_1CILi1EEES8_S8_EEENS6_IJNS7_ILi64EEESA_SA_EEELi512ENS_10bfloat16_tEfNS_4arch4Sm90ELb1ELb0ELb0ELb1ELb0ELb1ELb1ELb0ELb0ELb1ELb0ELb0EEENS1_21CollectiveEpilogueFwdINS6_IJSA_NS7_ILi512EEESA_EEES9_SC_SE_Li256ELb1ELb1ELb0ELb0EEENS1_36VarlenDynamicPersistentTileSchedulerILi64ELi64ELi256ELi128ELb0ELb1ELb1ELb1ELb1ELb1EEEEEEEEEvNT_6ParamsE,@function
        .size           _ZN7cutlass13device_kernelIN5flash11enable_sm90INS1_16FlashAttnFwdSm90INS1_25CollectiveMainloopFwdSm90ILi2EN4cute5tupleIJNS5_1CILi1EEES8_S8_EEENS6_IJNS7_ILi64EEESA_SA_EEELi512ENS_10bfloat16_tEfNS_4arch4Sm90ELb1ELb0ELb0ELb1ELb0ELb1ELb1ELb0ELb0ELb1ELb0ELb0EEENS1_21CollectiveEpilogueFwdINS6_IJSA_NS7_ILi512EEESA_EEES9_SC_SE_Li256ELb1ELb1ELb0ELb0EEENS1_36VarlenDynamicPersistentTileSchedulerILi64ELi64ELi256ELi128ELb0ELb1ELb1ELb1ELb1ELb1EEEEEEEEEvNT_6ParamsE,(.L_x_15133 - _ZN7cutlass13device_kernelIN5flash11enable_sm90INS1_16FlashAttnFwdSm90INS1_25CollectiveMainloopFwdSm90ILi2EN4cute5tupleIJNS5_1CILi1EEES8_S8_EEENS6_IJNS7_ILi64EEESA_SA_EEELi512ENS_10bfloat16_tEfNS_4arch4Sm90ELb1ELb0ELb0ELb1ELb0ELb1ELb1ELb0ELb0ELb1ELb0ELb0EEENS1_21CollectiveEpilogueFwdINS6_IJSA_NS7_ILi512EEESA_EEES9_SC_SE_Li256ELb1ELb1ELb0ELb0EEENS1_36VarlenDynamicPersistentTileSchedulerILi64ELi64ELi256ELi128ELb0ELb1ELb1ELb1ELb1ELb1EEEEEEEEEvNT_6ParamsE)
        .other          _ZN7cutlass13device_kernelIN5flash11enable_sm90INS1_16FlashAttnFwdSm90INS1_25CollectiveMainloopFwdSm90ILi2EN4cute5tupleIJNS5_1CILi1EEES8_S8_EEENS6_IJNS7_ILi64EEESA_SA_EEELi512ENS_10bfloat16_tEfNS_4arch4Sm90ELb1ELb0ELb0ELb1ELb0ELb1ELb1ELb0ELb0ELb1ELb0ELb0EEENS1_21CollectiveEpilogueFwdINS6_IJSA_NS7_ILi512EEESA_EEES9_SC_SE_Li256ELb1ELb1ELb0ELb0EEENS1_36VarlenDynamicPersistentTileSchedulerILi64ELi64ELi256ELi128ELb0ELb1ELb1ELb1ELb1ELb1EEEEEEEEEvNT_6ParamsE,@"STO_CUDA_ENTRY STV_DEFAULT"
_ZN7cutlass13device_kernelIN5flash11enable_sm90INS1_16FlashAttnFwdSm90INS1_25CollectiveMainloopFwdSm90ILi2EN4cute5tupleIJNS5_1CILi1EEES8_S8_EEENS6_IJNS7_ILi64EEESA_SA_EEELi512ENS_10bfloat16_tEfNS_4arch4Sm90ELb1ELb0ELb0ELb1ELb0ELb1ELb1ELb0ELb0ELb1ELb0ELb0EEENS1_21CollectiveEpilogueFwdINS6_IJSA_NS7_ILi512EEESA_EEES9_SC_SE_Li256ELb1ELb1ELb0ELb0EEENS1_36VarlenDynamicPersistentTileSchedulerILi64ELi64ELi256ELi128ELb0ELb1ELb1ELb1ELb1ELb1EEEEEEEEEvNT_6ParamsE:
        /* <DEDUP_REMOVED lines=23> */
.L_x_8629:
[----:B------:R-:W-:Y:S05]  /*0170*/  BSYNC B0 ;  /* 0x0000000000007941 */ /* 0x000fea0003800000 */
.L_x_8628:
        /* <DEDUP_REMOVED lines=39> */
.L_x_8630:
        /* <DEDUP_REMOVED lines=22> */
.L_x_8631:
        /* <DEDUP_REMOVED lines=18> */
.L_x_8632:
        /* <DEDUP_REMOVED lines=22> */
.L_x_8633:
        /* <DEDUP_REMOVED lines=22> */
.L_x_8634:
        /* <DEDUP_REMOVED lines=9> */
.L_x_8637:
        /* <DEDUP_REMOVED lines=25> */
[-C--:B------:R-:W-:Y:S02]  /*0b50*/  LEA.HI R5, R0, R16.reuse, RZ, 0x4 ;  /* 0x0000001000057211 */ /* 0x080fe400078f20ff */
[----:B------:R-:W-:Y:S02]  /*0b60*/  LOP3.LUT R3, R4, 0xffffff80, RZ, 0xc0, !PT ;  /* 0xffffff8004037812 */ /* 0x000fe400078ec0ff */
[C---:B------:R-:W-:Y:S02]  /*0b70*/  LOP3.LUT R6, R5.reuse, 0xfffffff0, RZ, 0xc0, !PT ;  /* 0xfffffff005067812 */ /* 0x040fe400078ec0ff */
[----:B------:R-:W-:Y:S01]  /*0b80*/  SHF.R.S32.HI R12, RZ, 0x4, R5 ;  /* 0x00000004ff0c7819 */ /* 0x000fe20000011405 */
[----:B------:R-:W-:Y:S01]  /*0b90*/  IMAD.IADD R3, R16, 0x1, -R3 ;  /* 0x0000000110037824 */ /* 0x000fe200078e0a03 */
[----:B------:R-:W-:Y:S01]  /*0ba0*/  LEA.HI R7, R0, R16, RZ, 0x5 ;  /* 0x0000001000077211 */ /* 0x000fe200078f28ff */
[----:B------:R-:W-:Y:S01]  /*0bb0*/  IMAD.IADD R10, R16, 0x1, -R6 ;  /* 0x00000001100a7824 */ /* 0x000fe200078e0a06 */
[----:B------:R-:W-:-:S02]  /*0bc0*/  LEA.HI R8, R5, R12, RZ, 0x1 ;  /* 0x0000000c05087211 */ /* 0x000fc400078f08ff */
[----:B------:R-:W-:Y:S02]  /*0bd0*/  SHF.R.S32.HI R6, RZ, 0x1f, R3 ;  /* 0x0000001fff067819 */ /* 0x000fe40000011403 */
[--C-:B------:R-:W-:Y:S02]  /*0be0*/  SHF.R.S32.HI R215, RZ, 0x5, R7.reuse ;  /* 0x00000005ffd77819 */ /* 0x100fe40000011407 */
[----:B------:R-:W-:Y:S02]  /*0bf0*/  SHF.R.S32.HI R14, RZ, 0x1f, R7 ;  /* 0x0000001fff0e7819 */ /* 0x000fe40000011407 */
[----:B------:R-:W-:Y:S02]  /*0c00*/  SHF.R.S32.HI R7, RZ, 0x1f, R10 ;  /* 0x0000001fff077819 */ /* 0x000fe4000001140a */
[----:B------:R-:W-:Y:S02]  /*0c10*/  LEA.HI R5, R6, R3, RZ, 0x2 ;  /* 0x0000000306057211 */ /* 0x000fe400078f10ff */
[----:B------:R-:W-:-:S02]  /*0c20*/  LOP3.LUT R13, R8, 0x1ffffffe, RZ, 0xc0, !PT ;  /* 0x1ffffffe080d7812 */ /* 0x000fc400078ec0ff */
[----:B------:R-:W-:Y:S02]  /*0c30*/  LEA.HI R9, R7, R10, RZ, 0x3 ;  /* 0x0000000a07097211 */ /* 0x000fe400078f18ff */
[----:B------:R-:W-:Y:S01]  /*0c40*/  SHF.R.S32.HI R7, RZ, 0x2, R5 ;  /* 0x00000002ff077819 */ /* 0x000fe20000011405 */
[----:B------:R-:W-:Y:S01]  /*0c50*/  IMAD.IADD R13, R12, 0x1, -R13 ;  /* 0x000000010c0d7824 */ /* 0x000fe200078e0a0d */
[----:B------:R-:W-:Y:S02]  /*0c60*/  SHF.R.S32.HI R8, RZ, 0x1f, R5 ;  /* 0x0000001fff087819 */ /* 0x000fe40000011405 */
[----:B------:R-:W-:Y:S02]  /*0c70*/  LOP3.LUT R12, R5, 0x7ffffffc, RZ, 0xc0, !PT ;  /* 0x7ffffffc050c7812 */ /* 0x000fe400078ec0ff */
[----:B------:R-:W-:Y:S02]  /*0c80*/  LEA.HI R8, R8, R7, RZ, 0x3 ;  /* 0x0000000708087211 */ /* 0x000fe400078f18ff */
[----:B------:R-:W-:Y:S01]  /*0c90*/  LEA.HI R6, R6, R3, RZ, 0x5 ;  /* 0x0000000306067211 */ /* 0x000fe200078f28ff */
[----:B------:R-:W-:Y:S01]  /*0ca0*/  IMAD.IADD R12, R3, 0x1, -R12 ;  /* 0x00000001030c7824 */ /* 0x000fe200078e0a0c */
[----:B------:R-:W-:-:S02]  /*0cb0*/  LOP3.LUT R8, R8, 0xfffffff8, RZ, 0xc0, !PT ;  /* 0xfffffff808087812 */ /* 0x000fc400078ec0ff */
[CC--:B------:R-:W-:Y:S02]  /*0cc0*/  LEA.HI R3, R0.reuse, R16.reuse, RZ, 0x3 ;  /* 0x0000001000037211 */ /* 0x0c0fe400078f18ff */
[----:B------:R-:W-:Y:S01]  /*0cd0*/  LEA.HI R0, R0, R16, RZ, 0x2 ;  /* 0x0000001000007211 */ /* 0x000fe200078f10ff */
[----:B------:R-:W-:Y:S01]  /*0ce0*/  IMAD.IADD R7, R7, 0x1, -R8 ;  /* 0x0000000107077824 */ /* 0x000fe200078e0a08 */
[----:B------:R-:W-:Y:S02]  /*0cf0*/  SHF.R.S32.HI R6, RZ, 0x5, R6 ;  /* 0x00000005ff067819 */ /* 0x000fe40000011406 */
[----:B------:R-:W-:Y:S02]  /*0d00*/  SHF.R.S32.HI R23, RZ, 0x2, R0 ;  /* 0x00000002ff177819 */ /* 0x000fe40000011400 */
[----:B------:R-:W-:Y:S01]  /*0d10*/  LEA.HI R14, R14, R215, RZ, 0x2 ;  /* 0x000000d70e0e7211 */ /* 0x000fe200078f10ff */
[----:B------:R-:W-:Y:S01]  /*0d20*/  IMAD R190, R6, 0x10, R7 ;  /* 0x0000001006be7824 */ /* 0x000fe200078e0207 */
[----:B------:R-:W-:Y:S01]  /*0d30*/  SHF.R.S32.HI R231, RZ, 0x7, R4 ;  /* 0x00000007ffe77819 */ /* 0x000fe20000011404 */
[----:B------:R-:W-:Y:S01]  /*0d40*/  VIADD R7, R23, 0x20 ;  /* 0x0000002017077836 */ /* 0x000fe20000000000 */
[----:B------:R-:W-:-:S02]  /*0d50*/  LOP3.LUT R228, R3, 0xfffffff8, RZ, 0xc0, !PT ;  /* 0xfffffff803e47812 */ /* 0x000fc400078ec0ff */
[----:B------:R-:W-:Y:S02]  /*0d60*/  LOP3.LUT R11, R9, 0xfffffff8, RZ, 0xc0, !PT ;  /* 0xfffffff8090b7812 */ /* 0x000fe400078ec0ff */
[----:B------:R-:W-:Y:S01]  /*0d70*/  LOP3.LUT R14, R14, 0x3ffffc, RZ, 0xc0, !PT ;  /* 0x003ffffc0e0e7812 */ /* 0x000fe200078ec0ff */
[----:B------:R-:W-:Y:S01]  /*0d80*/  IMAD.IADD R228, R16, 0x1, -R228 ;  /* 0x0000000110e47824 */ /* 0x000fe200078e0ae4 */
[----:B------:R-:W-:Y:S01]  /*0d90*/  LEA.HI R4, R4, R231, RZ, 0x1 ;  /* 0x000000e704047211 */ /* 0x000fe200078f08ff */
[----:B------:R-:W-:Y:S01]  /*0da0*/  IMAD.IADD R11, R10, 0x1, -R11 ;  /* 0x000000010a0b7824 */ /* 0x000fe200078e0a0b */
[----:B------:R-:W-:Y:S01]  /*0db0*/  SHF.R.S32.HI R5, RZ, 0x1f, R7 ;  /* 0x0000001fff057819 */ /* 0x000fe20000011407 */
[----:B------:R-:W-:Y:S02]  /*0dc0*/  IMAD R15, R231, 0x100, R10 ;  /* 0x00000100e70f7824 */ /* 0x000fe400078e020a */
[----:B------:R-:W-:Y:S01]  /*0dd0*/  IMAD.IADD R14, R215, 0x1, -R14 ;  /* 0x00000001d70e7824 */ /* 0x000fe200078e0a0e */
[----:B------:R-:W-:Y:S01]  /*0de0*/  LOP3.LUT R4, R4, 0xfffffe, RZ, 0xc0, !PT ;  /* 0x00fffffe04047812 */ /* 0x000fe200078ec0ff */
[----:B------:R-:W-:Y:S01]  /*0df0*/  IMAD.SHL.U32 R193, R228, 0x8, RZ ;  /* 0x00000008e4c17824 */ /* 0x000fe200078e00ff */
[----:B------:R-:W-:Y:S01]  /*0e00*/  LEA.HI R5, R5, R7, RZ, 0x3 ;  /* 0x0000000705057211 */ /* 0x000fe200078f18ff */
[----:B------:R-:W-:-:S02]  /*0e10*/  IMAD.SHL.U32 R10, R11, 0x40, RZ ;  /* 0x000000400b0a7824 */ /* 0x000fc400078e00ff */
[----:B------:R-:W-:Y:S02]  /*0e20*/  IMAD R14, R14, 0x10, R15 ;  /* 0x000000100e0e7824 */ /* 0x000fe400078e020f */
[----:B------:R-:W-:Y:S02]  /*0e30*/  IMAD.SHL.U32 R13, R13, 0x8, RZ ;  /* 0x000000080d0d7824 */ /* 0x000fe400078e00ff */
[----:B------:R-:W-:Y:S02]  /*0e40*/  IMAD.IADD R4, R231, 0x1, -R4 ;  /* 0x00000001e7047824 */ /* 0x000fe400078e0a04 */
[C---:B------:R-:W-:Y:S01]  /*0e50*/  VIADD R224, R193.reuse, 0x80 ;  /* 0x00000080c1e07836 */ /* 0x040fe20000000000 */
[----:B------:R-:W-:Y:S01]  /*0e60*/  LOP3.LUT R10, R10, 0x1c0, RZ, 0xc0, !PT ;  /* 0x000001c00a0a7812 */ /* 0x000fe200078ec0ff */
[----:B------:R-:W-:Y:S02]  /*0e70*/  IMAD.U32 R8, R14, 0x40, R13 ;  /* 0x000000400e087824 */ /* 0x000fe400078e000d */
[----:B------:R-:W-:-:S02]  /*0e80*/  VIADD R221, R193, 0x140 ;  /* 0x00000140c1dd7836 */ /* 0x000fc40000000000 */
[----:B------:R-:W-:Y:S02]  /*0e90*/  IMAD.SHL.U32 R9, R9, 0x40, RZ ;  /* 0x0000004009097824 */ /* 0x000fe400078e00ff */
[----:B------:R-:W-:Y:S02]  /*0ea0*/  IMAD.SHL.U32 R5, R5, 0x40, RZ ;  /* 0x0000004005057824 */ /* 0x000fe400078e00ff */
[----:B------:R-:W-:Y:S01]  /*0eb0*/  IMAD.SHL.U32 R196, R4, 0x100, RZ ;  /* 0x0000010004c47824 */ /* 0x000fe200078e00ff */
[----:B------:R-:W-:Y:S01]  /*0ec0*/  SHF.R.S32.HI R4, RZ, 0x1f, R224 ;  /* 0x0000001fff047819 */ /* 0x000fe200000114e0 */
[----:B------:R0:W-:Y:S01]  /*0ed0*/  STL [R1+0xc], R8 ;  /* 0x00000c0801007387 */ /* 0x0001e20000100800 */
[----:B------:R-:W-:Y:S02]  /*0ee0*/  LOP3.LUT R13, R10, 0x8, R13, 0xf8, !PT ;  /* 0x000000080a0d7812 */ /* 0x000fe400078ef80d */
[----:B------:R-:W-:Y:S02]  /*0ef0*/  SHF.R.S32.HI R4, RZ, 0x1f, R221 ;  /* 0x0000001fff047819 */ /* 0x000fe400000114dd */
[----:B------:R-:W-:-:S02]  /*0f00*/  SHF.R.U32.HI R10, RZ, 0x3, R10 ;  /* 0x00000003ff0a7819 */ /* 0x000fc4000001160a */
[----:B------:R-:W-:Y:S02]  /*0f10*/  LOP3.LUT R4, R5, 0xfffffe00, RZ, 0xc0, !PT ;  /* 0xfffffe0005047812 */ /* 0x000fe400078ec0ff */
[----:B------:R-:W-:Y:S02]  /*0f20*/  LOP3.LUT R234, R0, 0xfffffffc, RZ, 0xc0, !PT ;  /* 0xfffffffc00ea7812 */ /* 0x000fe400078ec0ff */
[----:B0-----:R-:W-:Y:S02]  /*0f30*/  LOP3.LUT R8, R9, 0x7ffffe00, RZ, 0xc0, !PT ;  /* 0x7ffffe0009087812 */ /* 0x001fe400078ec0ff */
[----:B------:R-:W-:Y:S01]  /*0f40*/  SHF.R.S32.HI R6, RZ, 0x1f, R0 ;  /* 0x0000001fff067819 */ /* 0x000fe20000011400 */
[----:B------:R0:W-:Y:S01]  /*0f50*/  STL [R1+0x8], R4 ;  /* 0x0000080401007387 */ /* 0x0001e20000100800 */
[----:B------:R-:W-:Y:S01]  /*0f60*/  LOP3.LUT R13, R13, R10, RZ, 0x3c, !PT ;  /* 0x0000000a0d0d7212 */ /* 0x000fe200078e3cff */
[----:B------:R-:W-:Y:S01]  /*0f70*/  IMAD R8, R215, 0x400, R8 ;  /* 0x00000400d7087824 */ /* 0x000fe200078e0208 */
[----:B------:R-:W-:Y:S01]  /*0f80*/  LEA.HI R6, R6, R23, RZ, 0x3 ;  /* 0x0000001706067211 */ /* 0x000fe200078f18ff */
[----:B------:R-:W-:Y:S01]  /*0f90*/  IMAD.IADD R234, R16, 0x1, -R234 ;  /* 0x0000000110ea7824 */ /* 0x000fe200078e0aea */
[----:B------:R-:W-:Y:S01]  /*0fa0*/  R2P PR, R11, 0x6 ;  /* 0x000000060b007804 */ /* 0x000fe20000000000 */
[----:B------:R-:W-:Y:S01]  /*0fb0*/  IMAD.SHL.U32 R237, R7, 0x40, RZ ;  /* 0x0000004007ed7824 */ /* 0x000fe200078e00ff */
[----:B------:R-:W-:Y:S01]  /*0fc0*/  LOP3.LUT R6, R6, 0xfffffff8, RZ, 0xc0, !PT ;  /* 0xfffffff806067812 */ /* 0x000fe200078ec0ff */
[----:B------:R-:W-:Y:S01]  /*0fd0*/  IMAD.IADD R13, R8, 0x1, R13 ;  /* 0x00000001080d7824 */ /* 0x000fe200078e020d */
[C---:B------:R-:W-:Y:S01]  /*0fe0*/  LEA.HI R0, R234.reuse, R234, RZ, 0x1 ;  /* 0x000000eaea007211 */ /* 0x040fe200078f08ff */
[----:B------:R-:W-:Y:S01]  /*0ff0*/  IMAD.SHL.U32 R16, R234, 0x8, RZ ;  /* 0x00000008ea107824 */ /* 0x000fe200078e00ff */
[----:B------:R-:W-:Y:S01]  /*1000*/  LOP3.LUT R237, R237, 0x1c0, RZ, 0xc0, !PT ;  /* 0x000001c0eded7812 */ /* 0x000fe200078ec0ff */
[----:B------:R-:W-:Y:S01]  /*1010*/  IMAD R210, R13, 0x2, R2 ;  /* 0x000000020dd27824 */ /* 0x000fe200078e0202 */
[----:B------:R-:W-:Y:S01]  /*1020*/  SHF.R.S32.HI R229, RZ, 0x3, R3 ;  /* 0x00000003ffe57819 */ /* 0x000fe20000011403 */
[----:B------:R-:W-:Y:S01]  /*1030*/  IMAD.MOV.U32 R213, RZ, RZ, 0x20 ;  /* 0x00000020ffd57424 */ /* 0x000fe200078e00ff */
[----:B------:R-:W-:Y:S01]  /*1040*/  LOP3.LUT R3, R0, 0x1ffffffe, RZ, 0xc0, !PT ;  /* 0x1ffffffe00037812 */ /* 0x000fe200078ec0ff */
[----:B------:R-:W-:Y:S01]  /*1050*/  VIADD R232, R193, 0x1c0 ;  /* 0x000001c0c1e87836 */ /* 0x000fe20000000000 */
[----:B------:R-:W-:Y:S01]  /*1060*/  LOP3.LUT R0, R237, 0x38, R16, 0xf8, !PT ;  /* 0x00000038ed007812 */ /* 0x000fe200078ef810 */
[----:B------:R-:W-:Y:S01]  /*1070*/  IMAD.IADD R188, R23, 0x1, -R6 ;  /* 0x0000000117bc7824 */ /* 0x000fe200078e0a06 */
[----:B------:R-:W-:Y:S01]  /*1080*/  SHF.R.U32.HI R6, RZ, 0x3, R237 ;  /* 0x00000003ff067819 */ /* 0x000fe200000116ed */
[----:B------:R-:W-:-:S02]  /*1090*/  IMAD.SHL.U32 R184, R234, 0x4, RZ ;  /* 0x00000004eab87824 */ /* 0x000fc400078e00ff */
[----:B------:R-:W-:Y:S01]  /*10a0*/  VIADD R214, R210, 0x36400 ;  /* 0x00036400d2d67836 */ /* 0x000fe20000000000 */
[----:B------:R-:W-:Y:S01]  /*10b0*/  SHF.R.S32.HI R5, RZ, 0x1f, R232 ;  /* 0x0000001fff057819 */ /* 0x000fe200000114e8 */
[----:B------:R-:W-:Y:S01]  /*10c0*/  VIADD R225, R193, 0x40 ;  /* 0x00000040c1e17836 */ /* 0x000fe20000000000 */
[----:B------:R-:W-:Y:S01]  /*10d0*/  SEL R213, R213, 0xffffffe0, !P1 ;  /* 0xffffffe0d5d57807 */ /* 0x000fe20004800000 */
[C---:B------:R-:W-:Y:S01]  /*10e0*/  VIADD R222, R193.reuse, 0x100 ;  /* 0x00000100c1de7836 */ /* 0x040fe20000000000 */
[----:B------:R-:W-:Y:S01]  /*10f0*/  LOP3.LUT R5, R4, R0, R6, 0xf6, !PT ;  /* 0x0000000004057212 */ /* 0x000fe200078ef606 */
[----:B------:R-:W-:Y:S02]  /*1100*/  VIADD R192, R184, 0x10 ;  /* 0x00000010b8c07836 */ /* 0x000fe40000000000 */
[C---:B------:R-:W-:Y:S02]  /*1110*/  VIADD R223, R193.reuse, 0xc0 ;  /* 0x000000c0c1df7836 */ /* 0x040fe40000000000 */
[----:B------:R-:W-:-:S02]  /*1120*/  VIADD R233, R193, 0x180 ;  /* 0x00000180c1e97836 */ /* 0x000fc40000000000 */
[----:B------:R-:W-:Y:S02]  /*1130*/  VIADD R211, R210, 0x36440 ;  /* 0x00036440d2d37836 */ /* 0x000fe40000000000 */
[----:B------:R-:W-:Y:S02]  /*1140*/  IMAD.IADD R3, R234, 0x1, -R3 ;  /* 0x00000001ea037824 */ /* 0x000fe400078e0a03 */
[C---:B------:R-:W-:Y:S01]  /*1150*/  @P2 VIADD R211, R214.reuse, 0xffffffc0 ;  /* 0xffffffc0d6d32836 */ /* 0x040fe20000000000 */
        /* <DEDUP_REMOVED lines=9> */
[----:B------:R-:W-:-:S02]  /*11f0*/  IMAD.SHL.U32 R189, R12, 0x2, RZ ;  /* 0x000000020cbd7824 */ /* 0x000fc400078e00ff */
[----:B------:R-:W-:Y:S02]  /*1200*/  IMAD R236, R5, 0x2, R2 ;  /* 0x0000000205ec7824 */ /* 0x000fe400078e0202 */
[----:B------:R-:W-:Y:S02]  /*1210*/  IMAD R216, R3, 0x8, R190 ;  /* 0x0000000803d87824 */ /* 0x000fe400078e02be */
[----:B------:R-:W-:Y:S01]  /*1220*/  IMAD.IADD R213, R213, 0x1, R211 ;  /* 0x00000001d5d57824 */ /* 0x000fe200078e02d3 */
[----:B--2---:R-:W-:Y:S02]  /*1230*/  LOP3.LUT R187, R18, 0x1, RZ, 0xfc, !PT ;  /* 0x0000000112bb7812 */ /* 0x004fe400078efcff */
[----:B0-----:R-:W-:-:S07]  /*1240*/  CS2R R18, SRZ ;  /* 0x0000000000127805 */ /* 0x001fce000001ff00 */
.L_x_8770:
[----:B0-23--:R-:W0:Y:S01]  /*1250*/  LDC.64 R4, c[0x0][0xd88] ;  /* 0x00036200ff047b82 */ /* 0x00de220000000a00 */
        /* <DEDUP_REMOVED lines=21> */
[----:B----4-:R-:W-:Y:S01]  /*13b0*/  @P1 IADD3 R6, P2, R218, UR8, RZ ;  /* 0x00000008da061c10 */ /* 0x010fe2000ff5e0ff */
        /* <DEDUP_REMOVED lines=28> */
.L_x_8639:
[----:B------:R-:W-:Y:S02]  /*1580*/  IMAD.U32 R44, RZ, RZ, UR5 ;  /* 0x00000005ff2c7e24 */ /* 0x000fe4000f8e00ff */
[----:B------:R-:W-:Y:S01]  /*1590*/  IMAD.U32 R24, RZ, RZ, UR4 ;  /* 0x00000004ff187e24 */ /* 0x000fe2000f8e00ff */
[----:B------:R-:W-:Y:S06]  /*15a0*/  @!P2 BRA `(.L_x_8640) ;  /* 0x000000000010a947 */ /* 0x000fec0003800000 */
[----:B------:R-:W-:-:S04]  /*15b0*/  IADD3 R4, P0, R218, UR8, RZ ;  /* 0x00000008da047c10 */ /* 0x000fc8000ff1e0ff */
[----:B------:R-:W-:-:S05]  /*15c0*/  IADD3.X R5, R219, UR9, RZ, P0, !PT ;  /* 0x00000009db057c10 */ /* 0x000fca00087fe4ff */
[----:B------:R0:W5:Y:S01]  /*15d0*/  LDG.E R24, desc[UR40][R4.64] ;  /* 0x0000002804187981 */ /* 0x000162000c1e1900 */
[----:B------:R-:W-:Y:S05]  /*15e0*/  BRA `(.L_x_8641) ;  /* 0x0000000000107947 */ /* 0x000fea0003800000 */
.L_x_8640:
[----:B------:R-:W-:Y:S05]  /*15f0*/  @!P0 BRA `(.L_x_8641) ;  /* 0x00000000000c8947 */ /* 0x000fea0003800000 */
[----:B------:R-:W2:Y:S04]  /*1600*/  LDG.E R5, desc[UR40][R8.64] ;  /* 0x0000002808057981 */ /* 0x000ea8000c1e1900 */
[----:B------:R-:W2:Y:S02]  /*1610*/  LDG.E R24, desc[UR40][R8.64+0x4] ;  /* 0x0000042808187981 */ /* 0x000ea4000c1e1900 */
[----:B--2---:R-:W-:-:S07]  /*1620*/  IMAD.IADD R24, R24, 0x1, -R5 ;  /* 0x0000000118187824 */ /* 0x004fce00078e0a05 */
.L_x_8641:
        /* <DEDUP_REMOVED lines=69> */
.L_x_8644:
[----:B------:R-:W-:Y:S05]  /*1a80*/  BSYNC B6 ;  /* 0x0000000000067941 */ /* 0x000fea0003800000 */
.L_x_8643:
        /* <DEDUP_REMOVED lines=20> */
.L_x_8646:
[----:B------:R-:W-:Y:S05]  /*1bd0*/  BSYNC B6 ;  /* 0x0000000000067941 */ /* 0x000fea0003800000 */
.L_x_8645:
        /* <DEDUP_REMOVED lines=50> */
[----:B------:R-:W-:-:S02]  /*1f00*/  IMAD R27, R23, R57, R12 ;  /* 0x00000039171b7224 */ /* 0x000fc400078e020c */
[----:B------:R-:W-:-:S04]  /*1f10*/  IMAD.WIDE.U32 R12, R23, R56, R16 ;  /* 0x00000038170c7225 */ /* 0x000fc800078e0010 */
[----:B------:R-:W-:Y:S02]  /*1f20*/  IMAD.IADD R13, R27, 0x1, R13 ;  /* 0x000000011b0d7824 */ /* 0x000fe400078e020d */
[----:B------:R-:W-:Y:S02]  /*1f30*/  VIADD R58, R26, 0x8 ;  /* 0x000000081a3a7836 */ /* 0x000fe40000000000 */
[----:B-----5:R-:W-:-:S04]  /*1f40*/  IMAD.WIDE.U32 R38, R30, R56, R12 ;  /* 0x000000381e267225 */ /* 0x020fc800078e000c */
[----:B------:R-:W-:Y:S01]  /*1f50*/  IMAD.SHL.U32 R59, R59, 0x2, RZ ;  /* 0x000000023b3b7824 */ /* 0x000fe200078e00ff */
[----:B---3--:R-:W-:Y:S02]  /*1f60*/  SHF.R.S32.HI R0, RZ, 0x1f, R25 ;  /* 0x0000001fff007819 */ /* 0x008fe40000011419 */
        /* <DEDUP_REMOVED lines=22> */
[----:B------:R-:W-:Y:S01]  /*20d0*/  SHF.R.S32.HI R25, RZ, 0x1f, R30 ;  /* 0x0000001fff197819 */ /* 0x000fe2000001141e */
        /* <DEDUP_REMOVED lines=14> */
[----:B------:R-:W-:Y:S02]  /*21c0*/  IMAD.IADD R9, R9, 0x1, R27 ;  /* 0x0000000109097824 */ /* 0x000fe400078e021b */
[----:B------:R-:W-:-:S04]  /*21d0*/  IMAD.WIDE.U32 R34, R30, R54, R10 ;  /* 0x000000361e227225 */ /* 0x000fc800078e000a */
[----:B------:R-:W-:Y:S01]  /*21e0*/  IMAD R61, R215, 0x200, R4 ;  /* 0x00000200d73d7824 */ /* 0x000fe200078e0204 */
[----:B------:R-:W-:Y:S01]  /*21f0*/  LOP3.LUT R4, R53, 0x38, R47, 0xf8, !PT ;  /* 0x0000003835047812 */ /* 0x000fe200078ef82f */
[----:B------:R-:W-:-:S03]  /*2200*/  IMAD.WIDE.U32 R36, R30, R56, R8 ;  /* 0x000000381e247225 */ /* 0x000fc600078e0008 */
[----:B------:R-:W-:Y:S01]  /*2210*/  LOP3.LUT R4, R4, R57, RZ, 0x3c, !PT ;  /* 0x0000003904047212 */ /* 0x000fe200078e3cff */
[----:B------:R-:W-:Y:S02]  /*2220*/  IMAD.SHL.U32 R54, R54, 0x40, RZ ;  /* 0x0000004036367824 */ /* 0x000fe400078e00ff */
[----:B------:R-:W-:Y:S02]  /*2230*/  IMAD.SHL.U32 R56, R56, 0x40, RZ ;  /* 0x0000004038387824 */ /* 0x000fe400078e00ff */
[----:B------:R-:W-:Y:S02]  /*2240*/  IMAD.X R41, R24, 0x1, R3, P0 ;  /* 0x0000000118297824 */ /* 0x000fe400000e0603 */
[----:B------:R-:W-:Y:S02]  /*2250*/  IMAD.IADD R60, R33, 0x1, R5 ;  /* 0x00000001213c7824 */ /* 0x000fe400078e0205 */
[----:B------:R-:W-:Y:S02]  /*2260*/  IMAD.IADD R62, R5, 0x1, R35 ;  /* 0x00000001053e7824 */ /* 0x000fe400078e0223 */
[----:B------:R-:W-:-:S02]  /*2270*/  IMAD.IADD R65, R37, 0x1, R25 ;  /* 0x0000000125417824 */ /* 0x000fc400078e0219 */
[----:B------:R-:W-:Y:S02]  /*2280*/  IMAD.IADD R67, R25, 0x1, R39 ;  /* 0x0000000119437824 */ /* 0x000fe400078e0227 */
[----:B------:R-:W-:Y:S02]  /*2290*/  IMAD R66, R215, 0x200, R4 ;  /* 0x00000200d7427824 */ /* 0x000fe400078e0204 */
[----:B------:R-:W-:-:S07]  /*22a0*/  IMAD.IADD R69, R29, 0x1, R69 ;  /* 0x000000011d457824 */ /* 0x000fce00078e0245 */
.L_x_8676:
        /* <DEDUP_REMOVED lines=58> */
.L_x_8651:
[----:B------:R-:W-:Y:S05]  /*2650*/  BSYNC B1 ;  /* 0x0000000000017941 */ /* 0x000fea0003800000 */
.L_x_8650:
        /* <DEDUP_REMOVED lines=19> */
.L_x_8652:
[----:B------:R-:W-:Y:S01]  /*2790*/  IMAD R68, R22, 0x8, R2 ;  /* 0x0000000816447824 */ /* 0x000fe200078e0202 */
[----:B------:R-:W-:Y:S01]  /*27a0*/  SHF.L.U32 R71, R186, 0x1f, RZ ;  /* 0x0000001fba477819 */ /* 0x000fe200000006ff */
[----:B------:R-:W-:Y:S03]  /*27b0*/  BSSY B1, `(.L_x_8653) ;  /* 0x0000003000017945 */ /* 0x000fe60003800000 */
[----:B------:R-:W0:Y:S02]  /*27c0*/  SYNCS.PHASECHK.TRANS64.TRYWAIT P5, [R68+URZ+0x38890], R71 ;  /* 0x03889047440075a7 */ /* 0x000e2400080a017f */
[----:B0-----:R-:W-:Y:S05]  /*27d0*/  @!P5 BRA `(.L_x_8654) ;  /* 0x000001e400b4d947 */ /* 0x001fea0003800000 */
.L_x_8961:
[----:B------:R-:W-:Y:S05]  /*27e0*/  BSYNC B1 ;  /* 0x0000000000017941 */ /* 0x000fea0003800000 */
.L_x_8653:
        /* <DEDUP_REMOVED lines=53> */
.L_x_8659:
[----:B------:R-:W-:Y:S05]  /*2b40*/  BSYNC B2 ;  /* 0x0000000000027941 */ /* 0x000fea0003800000 */
.L_x_8658:
[----:B--2---:R1:W-:Y:S02]  /*2b50*/  STG.E.128 desc[UR40][R12.64], R4 ;  /* 0x000000040c007986 */ /* 0x0043e4000c101d28 */
.L_x_8657:
[----:B------:R-:W-:Y:S05]  /*2b60*/  BSYNC B1 ;  /* 0x0000000000017941 */ /* 0x000fea0003800000 */
.L_x_8656:
        /* <DEDUP_REMOVED lines=56> */
.L_x_8661:
[----:B------:R-:W-:Y:S05]  /*2ef0*/  BSYNC B1 ;  /* 0x0000000000017941 */ /* 0x000fea0003800000 */
.L_x_8660:
[----:B-1----:R1:W-:Y:S01]  /*2f00*/  STG.E.128 desc[UR40][R12.64+0x40], R4 ;  /* 0x000040040c007986 */ /* 0x0023e2000c101d28 */
[----:B------:R-:W-:Y:S05]  /*2f10*/  BRA `(.L_x_8655) ;  /* 0x0000000c00407947 */ /* 0x000fea0003800000 */
.L_x_8649:
        /* <DEDUP_REMOVED lines=43> */
.L_x_8662:
[----:B------:R-:W-:Y:S01]  /*31d0*/  IMAD R68, R22, 0x8, R2 ;  /* 0x0000000816447824 */ /* 0x000fe200078e0202 */
[----:B------:R-:W-:Y:S01]  /*31e0*/  SHF.L.U32 R71, R186, 0x1f, RZ ;  /* 0x0000001fba477819 */ /* 0x000fe200000006ff */
[----:B------:R-:W0:Y:S01]  /*31f0*/  LDC R70, c[0x0][0x2f4] ;  /* 0x0000bd00ff467b82 */ /* 0x000e220000000800 */
[----:B------:R-:W-:Y:S02]  /*3200*/  BSSY B1, `(.L_x_8663) ;  /* 0x0000003000017945 */ /* 0x000fe40003800000 */
[----:B------:R-:W1:Y:S02]  /*3210*/  SYNCS.PHASECHK.TRANS64.TRYWAIT P5, [R68+URZ+0x38890], R71 ;  /* 0x03889047440075a7 */ /* 0x000e6400080a017f */
[----:B-1----:R-:W-:Y:S05]  /*3220*/  @!P5 BRA `(.L_x_8664) ;  /* 0x000001dc0034d947 */ /* 0x002fea0003800000 */
.L_x_8962:
[----:B------:R-:W-:Y:S05]  /*3230*/  BSYNC B1 ;  /* 0x0000000000017941 */ /* 0x000fea0003800000 */
.L_x_8663:
        /* <DEDUP_REMOVED lines=19> */
[----:B------:R-:W-:Y:S01]  /*3370*/  SHF.R.S32.HI R12, RZ, 0x4, R13 ;  /* 0x00000004ff0c7819 */ /* 0x000fe2000001140d */
[----:B------:R-:W-:-:S03]  /*3380*/  IMAD.IADD R13, R66, 0x1, R26 ;  /* 0x00000001420d7824 */ /* 0x000fc600078e021a */
[----:B------:R-:W-:Y:S01]  /*3390*/  LEA.HI.SX32 R12, R47, R12, 0x1d ;  /* 0x0000000c2f0c7211 */ /* 0x000fe200078feaff */
[----:B------:R-:W-:-:S04]  /*33a0*/  IMAD R13, R13, 0x2, R2 ;  /* 0x000000020d0d7824 */ /* 0x000fc800078e0202 */
[----:B------:R-:W-:-:S05]  /*33b0*/  IMAD.SHL.U32 R79, R12, 0x8, RZ ;  /* 0x000000080c4f7824 */ /* 0x000fca00078e00ff */
[----:B------:R-:W-:-:S04]  /*33c0*/  LOP3.LUT R12, R53, 0x38, R79, 0xf8, !PT ;  /* 0x00000038350c7812 */ /* 0x000fc800078ef84f */
[----:B------:R-:W-:-:S05]  /*33d0*/  LOP3.LUT R12, R12, R57, RZ, 0x3c, !PT ;  /* 0x000000390c0c7212 */ /* 0x000fca00078e3cff */
[----:B------:R-:W-:-:S04]  /*33e0*/  IMAD R15, R215, 0x200, R12 ;  /* 0x00000200d70f7824 */ /* 0x000fc800078e020c */
[----:B------:R-:W-:-:S04]  /*33f0*/  IMAD.IADD R15, R26, 0x1, R15 ;  /* 0x000000011a0f7824 */ /* 0x000fc800078e020f */
[----:B------:R-:W-:Y:S02]  /*3400*/  IMAD R24, R15, 0x2, R2 ;  /* 0x000000020f187824 */ /* 0x000fe400078e0202 */
        /* <DEDUP_REMOVED lines=94> */
.L_x_8666:
[----:B------:R-:W-:Y:S05]  /*39f0*/  BSYNC B1 ;  /* 0x0000000000017941 */ /* 0x000fea0003800000 */
.L_x_8665:
        /* <DEDUP_REMOVED lines=10> */
.L_x_8648:
[----:B------:R-:W-:-:S13]  /*3aa0*/  ISETP.NE.AND P0, PT, R187, 0x3, PT ;  /* 0x00000003bb00780c */ /* 0x000fda0003f05270 */
[----:B------:R-:W-:Y:S05]  /*3ab0*/  @!P0 BRA `(.L_x_8667) ;  /* 0x0000000000048947 */ /* 0x000fea0003800000 */
[----:B------:R-:W-:Y:S01]  /*3ac0*/  BPT.TRAP 0x1 ;  /* 0x000000040000795c */ /* 0x000fe20000300000 */
.L_x_8667:
        /* <DEDUP_REMOVED lines=8> */
.L_x_8963:
[----:B------:R-:W-:Y:S05]  /*3b50*/  BSYNC B1 ;  /* 0x0000000000017941 */ /* 0x000fea0003800000 */
.L_x_8668:
        /* <DEDUP_REMOVED lines=12> */
.L_x_8655:
[----:B------:R-:W-:Y:S05]  /*3c20*/  BSYNC B0 ;  /* 0x0000000000007941 */ /* 0x000fea0003800000 */
.L_x_8647:
        /* <DEDUP_REMOVED lines=17> */
.L_x_8671:
[----:B------:R-:W-:Y:S05]  /*3d40*/  BSYNC B0 ;  /* 0x0000000000007941 */ /* 0x000fea0003800000 */
.L_x_8670:
[----:B------:R-:W5:Y:S01]  /*3d50*/  SYNCS.PHASECHK.TRANS64.TRYWAIT P0, [R68+URZ+0x388b0], R71 ;  /* 0x0388b047440075a7 */ /* 0x000f62000800017f */
[----:B------:R-:W-:Y:S04]  /*3d60*/  BSSY B0, `(.L_x_8672) ;  /* 0x0000002000007945 */ /* 0x000fe80003800000 */
[----:B-----5:R-:W-:Y:S05]  /*3d70*/  @!P0 BRA `(.L_x_8673) ;  /* 0x000001d000888947 */ /* 0x020fea0003800000 */
.L_x_8964:
[----:B------:R-:W-:Y:S05]  /*3d80*/  BSYNC B0 ;  /* 0x0000000000007941 */ /* 0x000fea0003800000 */
.L_x_8672:
        /* <DEDUP_REMOVED lines=82> */
.L_x_8675:
[----:B------:R-:W-:Y:S05]  /*42b0*/  BSYNC B0 ;  /* 0x0000000000007941 */ /* 0x000fea0003800000 */
.L_x_8674:
        /* <DEDUP_REMOVED lines=17> */
.L_x_8642:
[----:B------:R-:W2:Y:S01]  /*43d0*/  LDL R4, [R1+0x4] ;  /* 0x0000040001047983 */ /* 0x000ea20000100800 */
[----:B------:R-:W-:Y:S01]  /*43e0*/  BSSY B0, `(.L_x_8677) ;  /* 0x0000005000007945 */ /* 0x000fe20003800000 */
[----:B--2---:R-:W-:-:S03]  /*43f0*/  ISETP.NE.AND P1, PT, R4, 0x1, PT ;  /* 0x000000010400780c */ /* 0x004fc60003f25270 */
[----:B------:R-:W-:Y:S10]  /*4400*/  @P0 BRA `(.L_x_8678) ;  /* 0x0000000000080947 */ /* 0x000ff40003800000 */
[----:B------:R-:W1:Y:S02]  /*4410*/  FENCE.VIEW.ASYNC.G ;  /* 0x00000000000073c6 */ /* 0x000e640000000100 */
[----:B-1----:R-:W-:Y:S06]  /*4420*/  BAR.ARV 0xc, 0x180 ;  /* 0x0306000000007b1d */ /* 0x002fec0000002000 */
.L_x_8678:
[----:B------:R-:W-:Y:S05]  /*4430*/  BSYNC B0 ;  /* 0x0000000000007941 */ /* 0x000fea0003800000 */
.L_x_8677:
        /* <DEDUP_REMOVED lines=39> */
[----:B------:R-:W1:Y:S01]  /*46b0*/  @P0 LDC R3, c[0x0][0x44c] ;  /* 0x00011300ff030b82 */ /* 0x000e620000000800 */
[----:B------:R-:W-:Y:S02]  /*46c0*/  CS2R R88, SRZ ;  /* 0x0000000000587805 */ /* 0x000fe4000001ff00 */
[----:B------:R-:W-:-:S02]  /*46d0*/  CS2R R86, SRZ ;  /* 0x0000000000567805 */ /* 0x000fc4000001ff00 */
[----:B------:R-:W-:Y:S02]  /*46e0*/  CS2R R84, SRZ ;  /* 0x0000000000547805 */ /* 0x000fe4000001ff00 */
[----:B------:R-:W-:Y:S02]  /*46f0*/  CS2R R82, SRZ ;  /* 0x0000000000527805 */ /* 0x000fe4000001ff00 */
[----:B------:R-:W-:Y:S02]  /*4700*/  CS2R R80, SRZ ;  /* 0x0000000000507805 */ /* 0x000fe4000001ff00 */
[----:B------:R-:W-:Y:S02]  /*4710*/  CS2R R78, SRZ ;  /* 0x00000000004e7805 */ /* 0x000fe4000001ff00 */
[----:B------:R-:W-:Y:S01]  /*4720*/  CS2R R76, SRZ ;  /* 0x00000000004c7805 */ /* 0x000fe2000001ff00 */
[----:B------:R-:W2:Y:S01]  /*4730*/  @P0 LDC R4, c[0x0][0x450] ;  /* 0x00011400ff040b82 */ /* 0x000ea20000000800 */
[----:B---3--:R-:W-:-:S02]  /*4740*/  CS2R R74, SRZ ;  /* 0x00000000004a7805 */ /* 0x008fc4000001ff00 */
[----:B------:R-:W-:Y:S01]  /*4750*/  CS2R R152, SRZ ;  /* 0x0000000000987805 */ /* 0x000fe2000001ff00 */
        /* <DEDUP_REMOVED lines=10> */
[----:B----4-:R-:W-:Y:S02]  /*4800*/  CS2R R50, SRZ ;  /* 0x0000000000327805 */ /* 0x010fe4000001ff00 */
[----:B------:R-:W-:-:S02]  /*4810*/  CS2R R162, SRZ ;  /* 0x0000000000a27805 */ /* 0x000fc4000001ff00 */
[----:B------:R-:W-:Y:S01]  /*4820*/  CS2R R46, SRZ ;  /* 0x00000000002e7805 */ /* 0x000fe2000001ff00 */
[----:B-1----:R-:W-:Y:S01]  /*4830*/  @P0 IMAD.HI.U32 R3, R0, R3, RZ ;  /* 0x0000000300030227 */ /* 0x002fe200078e00ff */
[----:B------:R-:W-:Y:S02]  /*4840*/  CS2R R164, SRZ ;  /* 0x0000000000a47805 */ /* 0x000fe4000001ff00 */
[----:B------:R-:W-:Y:S02]  /*4850*/  CS2R R166, SRZ ;  /* 0x0000000000a67805 */ /* 0x000fe4000001ff00 */
[----:B------:R-:W-:Y:S01]  /*4860*/  CS2R R38, SRZ ;  /* 0x0000000000267805 */ /* 0x000fe2000001ff00 */
[----:B------:R-:W-:Y:S01]  /*4870*/  IMAD.MOV.U32 R169, RZ, RZ, RZ ;  /* 0x000000ffffa97224 */ /* 0x000fe200078e00ff */
[----:B------:R-:W-:Y:S01]  /*4880*/  CS2R R26, SRZ ;  /* 0x00000000001a7805 */ /* 0x000fe2000001ff00 */
[----:B------:R-:W-:Y:S01]  /*4890*/  IMAD.MOV.U32 R170, RZ, RZ, RZ ;  /* 0x000000ffffaa7224 */ /* 0x000fe200078e00ff */
[----:B------:R-:W-:-:S02]  /*48a0*/  CS2R R28, SRZ ;  /* 0x00000000001c7805 */ /* 0x000fc4000001ff00 */
[----:B--2---:R-:W-:Y:S01]  /*48b0*/  @P0 SHF.R.U32.HI R0, RZ, R4, R3 ;  /* 0x00000004ff000219 */ /* 0x004fe20000011603 */
[----:B------:R-:W-:Y:S01]  /*48c0*/  IMAD.MOV.U32 R4, RZ, RZ, RZ ;  /* 0x000000ffff047224 */ /* 0x000fe200078e00ff */
[----:B------:R-:W-:Y:S01]  /*48d0*/  PLOP3.LUT P0, PT, PT, PT, PT, 0x80, 0x0 ;  /* 0x000000000000781c */ /* 0x000fe20003f0f070 */
[----:B------:R-:W-:Y:S01]  /*48e0*/  IMAD.MOV.U32 R31, RZ, RZ, RZ ;  /* 0x000000ffff1f7224 */ /* 0x000fe200078e00ff */
[----:B------:R-:W-:Y:S01]  /*48f0*/  CS2R R24, SRZ ;  /* 0x0000000000187805 */ /* 0x000fe2000001ff00 */
[----:B------:R-:W-:Y:S01]  /*4900*/  IMAD.IADD R0, R43, 0x1, R0 ;  /* 0x000000012b007824 */ /* 0x000fe200078e0200 */
[----:B------:R-:W-:-:S04]  /*4910*/  CS2R R42, SRZ ;  /* 0x00000000002a7805 */ /* 0x000fc8000001ff00 */
[----:B------:R-:W-:-:S04]  /*4920*/  SHF.R.S32.HI R3, RZ, 0x1f, R0 ;  /* 0x0000001fff037819 */ /* 0x000fc80000011400 */
[----:B------:R-:W-:-:S04]  /*4930*/  LEA.HI R3, R3, R0, RZ, 0x6 ;  /* 0x0000000003037211 */ /* 0x000fc800078f30ff */
[----:B------:R-:W-:Y:S01]  /*4940*/  SHF.R.S32.HI R0, RZ, 0x6, R3 ;  /* 0x00000006ff007819 */ /* 0x000fe20000011403 */
[----:B------:R-:W-:-:S03]  /*4950*/  IMAD.MOV.U32 R3, RZ, RZ, RZ ;  /* 0x000000ffff037224 */ /* 0x000fc600078e00ff */
[----:B------:R-:W-:-:S04]  /*4960*/  VIMNMX R0, R197, R0, PT ;  /* 0x00000000c5007248 */ /* 0x000fc80003fe0100 */
[----:B------:R-:W-:-:S13]  /*4970*/  ISETP.GE.AND P1, PT, R0, 0x1, PT ;  /* 0x000000010000780c */ /* 0x000fda0003f26270 */
        /* <DEDUP_REMOVED lines=72> */
.L_x_8684:
[----:B------:R-:W-:Y:S01]  /*4e00*/  BAR.SYNC.DEFER_BLOCKING 0xe, 0x100 ;  /* 0x0384000000007b1d */ /* 0x000fe20000010000 */
[----:B01----:R-:W-:Y:S01]  /*4e10*/  IMAD R3, R18, 0x40, R190 ;  /* 0x0000004012037824 */ /* 0x003fe200078e02be */
[----:B------:R-:W-:Y:S01]  /*4e20*/  R2UR UR4, R8 ;  /* 0x00000000080472ca */ /* 0x000fe200000e0000 */
[----:B------:R-:W-:Y:S01]  /*4e30*/  VIADD R18, R18, 0x1 ;  /* 0x0000000112127836 */ /* 0x000fe20000000000 */
[----:B------:R-:W-:Y:S01]  /*4e40*/  R2UR UR5, R9 ;  /* 0x00000000090572ca */ /* 0x000fe200000e0000 */
[----:B------:R-:W-:Y:S01]  /*4e50*/  IMAD R3, R3, 0x4, R2 ;  /* 0x0000000403037824 */ /* 0x000fe200078e0202 */
[----:B------:R-:W-:Y:S01]  /*4e60*/  ISETP.GT.AND P1, PT, R0, RZ, PT ;  /* 0x000000ff0000720c */ /* 0x000fe20003f24270 */
        /* <DEDUP_REMOVED lines=176> */
.L_x_8683:
[----:B------:R-:W-:Y:S05]  /*5970*/  BSYNC B0 ;  /* 0x0000000000007941 */ /* 0x000fea0003800000 */
.L_x_8682:
[----:B------:R-:W-:Y:S01]  /*5980*/  BAR.SYNC.DEFER_BLOCKING 0xe, 0x100 ;  /* 0x0384000000007b1d */ /* 0x000fe20000010000 */
[C---:B01----:R-:W-:Y:S01]  /*5990*/  IMAD R3, R18.reuse, 0x40, R190 ;  /* 0x0000004012037824 */ /* 0x043fe200078e02be */
        /* <DEDUP_REMOVED lines=8> */
[----:B------:R-:W0:Y:S04]  /*5a20*/  LDS R0, [R3+0x38420] ;  /* 0x0384200003007984 */ /* 0x000e280000000800 */
[----:B------:R0:W1:Y:S02]  /*5a30*/  LDS R2, [R3+0x38400] ;  /* 0x0384000003027984 */ /* 0x0000640000000800 */
[-C--:B0-----:R-:W-:Y:S01]  /*5a40*/  FMUL.FTZ R3, R27, R0.reuse ;  /* 0x000000001b037220 */ /* 0x081fe20000410000 */
        /* <DEDUP_REMOVED lines=129> */
.L_x_8680:
        /* <DEDUP_REMOVED lines=112> */
.L_x_8686:
[----:B------:R-:W-:Y:S05]  /*6960*/  BSYNC B6 ;  /* 0x0000000000067941 */ /* 0x000fea0003800000 */
.L_x_8685:
        /* <DEDUP_REMOVED lines=12> */
.L_x_8690:
[----:B--2---:R2:W3:Y:S02]  /*6a30*/  SYNCS.PHASECHK.TRANS64.TRYWAIT P0, [R2+URZ+0x38800], R3 ;  /* 0x03880003020075a7 */ /* 0x0044e4000800017f */
[----:B---3--:R-:W-:Y:S05]  /*6a40*/  @!P0 NANOSLEEP.SYNCS 0x989680 ;  /* 0x009896800000895d */ /* 0x008fea0003900000 */
[----:B------:R-:W3:Y:S02]  /*6a50*/  @!P0 SYNCS.PHASECHK.TRANS64 P0, [R2+URZ+0x38800], R3 ;  /* 0x03880003020085a7 */ /* 0x000ee4000800007f */
[----:B---3--:R-:W-:Y:S05]  /*6a60*/  @!P0 BRA `(.L_x_8690) ;  /* 0xfffffffc00f08947 */ /* 0x008fea000383ffff */
.L_x_8689:
[----:B------:R-:W-:Y:S05]  /*6a70*/  BSYNC B0 ;  /* 0x0000000000007941 */ /* 0x000fea0003800000 */
.L_x_8688:
[----:B------:R-:W-:Y:S05]  /*6a80*/  BRA `(.L_x_8691) ;  /* 0x0000002c00847947 */ /* 0x000fea0003800000 */
.L_x_8687:
        /* <DEDUP_REMOVED lines=31> */
.L_x_8693:
[----:B------:R-:W-:Y:S05]  /*6c80*/  BSYNC B6 ;  /* 0x0000000000067941 */ /* 0x000fea0003800000 */
.L_x_8692:
        /* <DEDUP_REMOVED lines=39> */
.L_x_8970:
        /* <DEDUP_REMOVED lines=30> */
.L_x_8698:
[----:B------:R-:W-:Y:S05]  /*70e0*/  BSYNC B1 ;  /* 0x0000000000017941 */ /* 0x000fea0003800000 */
.L_x_8697:
        /* <DEDUP_REMOVED lines=23> */
.L_x_8976:
        /* <DEDUP_REMOVED lines=34> */
.L_x_8701:
[----:B------:R-:W-:Y:S05]  /*7480*/  BSYNC B1 ;  /* 0x0000000000017941 */ /* 0x000fea0003800000 */
.L_x_8700:
[----:B------:R-:W1:Y:S01]  /*7490*/  SYNCS.PHASECHK.TRANS64.TRYWAIT P0, [R2+URZ+0x38800], R21 ;  /* 0x03880015020075a7 */ /* 0x000e62000800017f */
[----:B------:R-:W-:Y:S01]  /*74a0*/  LOP3.LUT R37, R37, 0x1c0, RZ, 0xc0, !PT ;  /* 0x000001c025257812 */ /* 0x000fe200078ec0ff */
[----:B--2--5:R-:W-:Y:S01]  /*74b0*/  IMAD.MOV.U32 R3, RZ, RZ, R28 ;  /* 0x000000ffff037224 */ /* 0x024fe200078e001c */
[----:B------:R-:W-:Y:S01]  /*74c0*/  VIADDMNMX R40, R36, -R195, 0x40, PT ;  /* 0x0000004024287446 */ /* 0x000fe200038009c3 */
[----:B0-----:R-:W-:Y:S01]  /*74d0*/  IMAD.MOV.U32 R4, RZ, RZ, R10 ;  /* 0x000000ffff047224 */ /* 0x001fe200078e000a */
[----:B---3--:R-:W-:Y:S01]  /*74e0*/  LOP3.LUT R0, R37, 0x18, R16, 0xf8, !PT ;  /* 0x0000001825007812 */ /* 0x008fe200078ef810 */
[----:B----4-:R-:W-:Y:S01]  /*74f0*/  IMAD.MOV.U32 R5, RZ, RZ, R11 ;  /* 0x000000ffff057224 */ /* 0x010fe200078e000b */
[----:B------:R-:W-:Y:S01]  /*7500*/  SHF.R.U32.HI R37, RZ, 0x3, R37 ;  /* 0x00000003ff257819 */ /* 0x000fe20000011625 */
[----:B------:R-:W-:Y:S01]  /*7510*/  IMAD.MOV.U32 R6, RZ, RZ, R8 ;  /* 0x000000ffff067224 */ /* 0x000fe200078e0008 */
[----:B------:R-:W-:Y:S01]  /*7520*/  PRMT R41, R3, 0x7610, R41 ;  /* 0x0000761003297816 */ /* 0x000fe20000000029 */
[----:B------:R-:W-:Y:S01]  /*7530*/  IMAD.MOV.U32 R3, RZ, RZ, R29 ;  /* 0x000000ffff037224 */ /* 0x000fe200078e001d */
[----:B------:R-:W-:Y:S01]  /*7540*/  LOP3.LUT R0, R0, R37, RZ, 0x3c, !PT ;  /* 0x0000002500007212 */ /* 0x000fe200078e3cff */
[----:B------:R-:W-:Y:S01]  /*7550*/  BSSY B1, `(.L_x_8702) ;  /* 0x0000011000017945 */ /* 0x000fe20003800000 */
        /* <DEDUP_REMOVED lines=8> */
[----:B------:R-:W-:Y:S01]  /*75e0*/  PRMT R47, R47, 0x5410, R6 ;  /* 0x000054102f2f7816 */ /* 0x000fe20000000006 */
[----:B------:R-:W-:Y:S01]  /*75f0*/  IMAD.MOV.U32 R5, RZ, RZ, R13 ;  /* 0x000000ffff057224 */ /* 0x000fe200078e000d */
[----:B------:R-:W-:Y:S01]  /*7600*/  PRMT R43, R0, 0x7610, R43 ;  /* 0x00007610002b7816 */ /* 0x000fe2000000002b */
[C---:B------:R-:W-:Y:S01]  /*7610*/  VIADD R4, R3.reuse, 0x20400 ;  /* 0x0002040003047836 */ /* 0x040fe20000000000 */
[----:B------:R-:W-:Y:S01]  /*7620*/  LOP3.LUT P2, RZ, R188, 0x4, RZ, 0xc0, !PT ;  /* 0x00000004bcff7812 */ /* 0x000fe2000784c0ff */
[----:B------:R-:W-:Y:S01]  /*7630*/  VIADD R0, R3, 0x20440 ;  /* 0x0002044003007836 */ /* 0x000fe20000000000 */
[----:B------:R-:W-:Y:S01]  /*7640*/  ISETP.GE.AND P1, PT, R23, R40, PT ;  /* 0x000000281700720c */ /* 0x000fe20003f26270 */
[----:B-1----:R-:W-:-:S12]  /*7650*/  @!P0 BRA `(.L_x_8703) ;  /* 0x0000019c00448947 */ /* 0x002fd80003800000 */
.L_x_8977:
[----:B------:R-:W-:Y:S05]  /*7660*/  BSYNC B1 ;  /* 0x0000000000017941 */ /* 0x000fea0003800000 */
.L_x_8702:
        /* <DEDUP_REMOVED lines=18> */
[----:B------:R-:W-:Y:S01]  /*7790*/  PRMT R34, R44, 0x5432, R34 ;  /* 0x000054322c227816 */ /* 0x000fe20000000022 */
[C---:B------:R-:W-:Y:S01]  /*77a0*/  IMAD.U32 R33, R32.reuse, 0x10000, RZ ;  /* 0x0001000020217824 */ /* 0x040fe200078e00ff */
[----:B------:R-:W-:Y:S02]  /*77b0*/  LOP3.LUT R35, R35, 0xffff0000, RZ, 0xc0, !PT ;  /* 0xffff000023237812 */ /* 0x000fe400078ec0ff */
[----:B------:R-:W-:Y:S02]  /*77c0*/  LOP3.LUT R32, R32, 0xffff0000, RZ, 0xc0, !PT ;  /* 0xffff000020207812 */ /* 0x000fe400078ec0ff */
[C---:B-1----:R-:W-:Y:S01]  /*77d0*/  LOP3.LUT R15, R6.reuse, 0xffff0000, RZ, 0xc0, !PT ;  /* 0xffff0000060f7812 */ /* 0x042fe200078ec0ff */
[----:B------:R-:W-:Y:S01]  /*77e0*/  IMAD.U32 R14, R6, 0x10000, RZ ;  /* 0x00010000060e7824 */ /* 0x000fe200078e00ff */
[C---:B------:R-:W-:Y:S01]  /*77f0*/  LOP3.LUT R30, R7.reuse, 0xffff0000, RZ, 0xc0, !PT ;  /* 0xffff0000071e7812 */ /* 0x040fe200078ec0ff */
[----:B0-----:R-:W-:-:S02]  /*7800*/  IMAD.U32 R21, R7, 0x10000, RZ ;  /* 0x0001000007157824 */ /* 0x001fc400078e00ff */
[CC--:B------:R-:W-:Y:S01]  /*7810*/  FMUL.FTZ R37, R15.reuse, R36.reuse ;  /* 0x000000240f257220 */ /* 0x0c0fe20000410000 */
[----:B------:R-:W-:Y:S01]  /*7820*/  FMUL.FTZ R15, R15, R33 ;  /* 0x000000210f0f7220 */ /* 0x000fe20000410000 */
[----:B------:R-:W-:Y:S02]  /*7830*/  IMAD.U32 R6, R4, 0x10000, RZ ;  /* 0x0001000004067824 */ /* 0x000fe400078e00ff */
[----:B------:R-:W-:Y:S01]  /*7840*/  FMUL.FTZ R38, R30, R35 ;  /* 0x000000231e267220 */ /* 0x000fe20000410000 */
[C---:B------:R-:W-:Y:S01]  /*7850*/  FFMA.FTZ R37, R14.reuse, R33, -R37 ;  /* 0x000000210e257223 */ /* 0x040fe20000010825 */
[C---:B------:R-:W-:Y:S02]  /*7860*/  IMAD.U32 R7, R5.reuse, 0x10000, RZ ;  /* 0x0001000005077824 */ /* 0x040fe400078e00ff */
[----:B------:R-:W-:Y:S01]  /*7870*/  FFMA.FTZ R36, R14, R36, R15 ;  /* 0x000000240e247223 */ /* 0x000fe2000001000f */
[----:B------:R-:W-:Y:S01]  /*7880*/  IMAD.U32 R33, R34, 0x10000, RZ ;  /* 0x0001000022217824 */ /* 0x000fe200078e00ff */
[----:B------:R-:W-:Y:S01]  /*7890*/  LOP3.LUT R4, R4, 0xffff0000, RZ, 0xc0, !PT ;  /* 0xffff000004047812 */ /* 0x000fe200078ec0ff */
[-C--:B------:R-:W-:Y:S01]  /*78a0*/  FMUL.FTZ R30, R30, R32.reuse ;  /* 0x000000201e1e7220 */ /* 0x080fe20000410000 */
        /* <DEDUP_REMOVED lines=19> */
.L_x_8707:
[----:B------:R-:W-:Y:S05]  /*79e0*/  BSYNC B2 ;  /* 0x0000000000027941 */ /* 0x000fea0003800000 */
.L_x_8706:
        /* <DEDUP_REMOVED lines=47> */
.L_x_8705:
[----:B------:R-:W-:Y:S05]  /*7ce0*/  BSYNC B1 ;  /* 0x0000000000017941 */ /* 0x000fea0003800000 */
.L_x_8704:
[----:B-12---:R-:W-:-:S05]  /*7cf0*/  VIADD R4, R23, 0x20 ;  /* 0x0000002017047836 */ /* 0x006fca0000000000 */
[----:B------:R-:W-:-:S13]  /*7d00*/  ISETP.GE.AND P0, PT, R4, R40, PT ;  /* 0x000000280400720c */ /* 0x000fda0003f06270 */
        /* <DEDUP_REMOVED lines=14> */
[----:B0-----:R-:W-:Y:S01]  /*7df0*/  IMAD.U32 R21, R15, 0x10000, RZ ;  /* 0x000100000f157824 */ /* 0x001fe200078e00ff */
        /* <DEDUP_REMOVED lines=37> */
.L_x_8710:
[----:B------:R-:W-:Y:S05]  /*8050*/  BSYNC B1 ;  /* 0x0000000000017941 */ /* 0x000fea0003800000 */
.L_x_8709:
[----:B------:R-:W-:Y:S05]  /*8060*/  @P1 BRA `(.L_x_8708) ;  /* 0x0000001400e81947 */ /* 0x000fea0003800000 */
[----:B-1----:R-:W1:Y:S01]  /*8070*/  LDS.128 R4, [R0+0x1000] ;  /* 0x0010000000047984 */ /* 0x002e620000000c00 */
[----:B------:R-:W-:Y:S02]  /*8080*/  SHF.R.U32.HI R15, RZ, 0x10, R9 ;  /* 0x00000010ff0f7819 */ /* 0x000fe40000011609 */
[----:B------:R-:W-:Y:S02]  /*8090*/  SHF.R.U32.HI R12, RZ, 0x10, R29 ;  /* 0x00000010ff0c7819 */ /* 0x000fe4000001161d */
[----:B------:R-:W-:Y:S02]  /*80a0*/  PRMT R15, R43, 0x5410, R15 ;  /* 0x000054102b0f7816 */ /* 0x000fe4000000000f */
[----:B------:R-:W-:Y:S02]  /*80b0*/  PRMT R12, R45, 0x5432, R12 ;  /* 0x000054322d0c7816 */ /* 0x000fe4000000000c */
[----:B------:R-:W-:Y:S01]  /*80c0*/  SHF.R.U64 R14, R8, 0x10, R9 ;  /* 0x00000010080e7819 */ /* 0x000fe20000001209 */
[C---:B0-----:R-:W-:Y:S01]  /*80d0*/  IMAD.U32 R21, R15.reuse, 0x10000, RZ ;  /* 0x000100000f157824 */ /* 0x041fe200078e00ff */
        /* <DEDUP_REMOVED lines=40> */
.L_x_8695:
        /* <DEDUP_REMOVED lines=36> */
.L_x_8983:
        /* <DEDUP_REMOVED lines=16> */
.L_x_8713:
[----:B------:R-:W-:Y:S05]  /*86a0*/  BSYNC B1 ;  /* 0x0000000000017941 */ /* 0x000fea0003800000 */
.L_x_8712:
[----:B-----5:R-:W-:Y:S01]  /*86b0*/  IMAD.MOV.U32 R0, RZ, RZ, R28 ;  /* 0x000000ffff007224 */ /* 0x020fe200078e001c */
[----:B------:R-:W-:Y:S01]  /*86c0*/  UMOV UR4, 0xffffffff ;  /* 0xffffffff00047882 */ /* 0x000fe20000000000 */
[----:B------:R-:W-:Y:S02]  /*86d0*/  IMAD.MOV.U32 R4, RZ, RZ, R30 ;  /* 0x000000ffff047224 */ /* 0x000fe400078e001e */
        /* <DEDUP_REMOVED lines=9> */
[----:B------:R-:W-:Y:S02]  /*8770*/  PRMT R45, R4, 0x5410, R5 ;  /* 0x00005410042d7816 */ /* 0x000fe40000000005 */
[----:B------:R-:W-:Y:S02]  /*8780*/  CS2R R4, SRZ ;  /* 0x0000000000047805 */ /* 0x000fe4000001ff00 */
[----:B------:R-:W-:Y:S02]  /*8790*/  PRMT R40, R40, 0x5410, R0 ;  /* 0x0000541028287816 */ /* 0x000fe40000000000 */
[----:B------:R-:W-:Y:S01]  /*87a0*/  PRMT R44, R44, 0x5410, R3 ;  /* 0x000054102c2c7816 */ /* 0x000fe20000000003 */
[----:B------:R-:W-:Y:S06]  /*87b0*/  BRA.DIV UR4, `(.L_x_8714) ;  /* 0x0000018e04787947 */ /* 0x000fec000b800000 */
[----:B------:R-:W2:Y:S04]  /*87c0*/  SHFL.IDX PT, R3, R8, 0x1, 0x1c1f ;  /* 0x003c1f0008037f89 */ /* 0x000ea800000e0000 */
[----:B------:R-:W3:Y:S04]  /*87d0*/  SHFL.IDX PT, R0, R6, 0x1, 0x1c1f ;  /* 0x003c1f0006007f89 */ /* 0x000ee800000e0000 */
[----:B------:R-:W4:Y:S04]  /*87e0*/  SHFL.IDX PT, R7, R7, 0x1, 0x1c1f ;  /* 0x003c1f0007077f89 */ /* 0x000f2800000e0000 */
[----:B01----:R0:W1:Y:S01]  /*87f0*/  SHFL.IDX PT, R14, R9, 0x1, 0x1c1f ;  /* 0x003c1f00090e7f89 */ /* 0x00306200000e0000 */
[----:B--2---:R-:W-:-:S02]  /*8800*/  IMAD.MOV.U32 R13, RZ, RZ, R3 ;  /* 0x000000ffff0d7224 */ /* 0x004fc400078e0003 */
[----:B0--3--:R-:W-:-:S07]  /*8810*/  IMAD.MOV.U32 R12, RZ, RZ, R0 ;  /* 0x000000ffff0c7224 */ /* 0x009fce00078e0000 */
.L_x_8989:
        /* <DEDUP_REMOVED lines=23> */
.L_x_8716:
[----:B------:R-:W-:Y:S05]  /*8990*/  BSYNC B1 ;  /* 0x0000000000017941 */ /* 0x000fea0003800000 */
.L_x_8715:
[----:B------:R-:W3:Y:S01]  /*89a0*/  SYNCS.PHASECHK.TRANS64.TRYWAIT P1, [R2+URZ+0x38800], R3 ;  /* 0x03880003020075a7 */ /* 0x000ee2000802017f */
[----:B------:R-:W-:Y:S01]  /*89b0*/  VIADDMNMX R0, R32, -R195, 0x40, PT ;  /* 0x0000004020007446 */ /* 0x000fe200038009c3 */
[----:B--2--5:R-:W-:Y:S01]  /*89c0*/  IMAD.MOV.U32 R12, RZ, RZ, R4 ;  /* 0x000000ffff0c7224 */ /* 0x024fe200078e0004 */
[----:B0-----:R-:W-:Y:S01]  /*89d0*/  ISETP.GE.AND P0, PT, R16, R49, PT ;  /* 0x000000311000720c */ /* 0x001fe20003f06270 */
[----:B------:R-:W-:Y:S01]  /*89e0*/  IMAD.MOV.U32 R13, RZ, RZ, R5 ;  /* 0x000000ffff0d7224 */ /* 0x000fe200078e0005 */
[----:B------:R-:W-:Y:S01]  /*89f0*/  BSSY B1, `(.L_x_8717) ;  /* 0x0000011000017945 */ /* 0x000fe20003800000 */
[C---:B-1----:R-:W-:Y:S01]  /*8a00*/  VIADD R14, R23.reuse, 0x20 ;  /* 0x00000020170e7836 */ /* 0x042fe20000000000 */
        /* <DEDUP_REMOVED lines=14> */
[----:B---3--:R-:W-:Y:S06]  /*8af0*/  @!P1 BRA `(.L_x_8718) ;  /* 0x0000018c00209947 */ /* 0x008fec0003800000 */
.L_x_8990:
[----:B------:R-:W-:Y:S05]  /*8b00*/  BSYNC B1 ;  /* 0x0000000000017941 */ /* 0x000fea0003800000 */
.L_x_8717:
[----:B------:R-:W-:Y:S04]  /*8b10*/  BSSY B1, `(.L_x_8719) ;  /* 0x000006a000017945 */ /* 0x000fe80003800000 */
[----:B------:R-:W-:Y:S05]  /*8b20*/  @P2 BRA `(.L_x_8720) ;  /* 0x0000000400a02947 */ /* 0x000fea0003800000 */
[----:B------:R-:W-:Y:S01]  /*8b30*/  IMAD.SHL.U32 R0, R188, 0x40, RZ ;  /* 0x00000040bc007824 */ /* 0x000fe200078e00ff */
[----:B------:R-:W-:Y:S01]  /*8b40*/  SHF.R.U64 R39, R28, 0x10, R29 ;  /* 0x000000101c277819 */ /* 0x000fe2000000121d */
[----:B0-----:R-:W-:Y:S01]  /*8b50*/  IMAD.IADD R3, R16, 0x1, R49 ;  /* 0x0000000110037824 */ /* 0x001fe200078e0231 */
[--C-:B------:R-:W-:Y:S02]  /*8b60*/  SHF.R.U64 R42, R30, 0x10, R31.reuse ;  /* 0x000000101e2a7819 */ /* 0x100fe4000000121f */
[----:B------:R-:W-:Y:S02]  /*8b70*/  LOP3.LUT R12, R0, 0x1c0, RZ, 0xc0, !PT ;  /* 0x000001c0000c7812 */ /* 0x000fe400078ec0ff */
[----:B------:R-:W-:Y:S02]  /*8b80*/  SHF.R.U32.HI R43, RZ, 0x10, R31 ;  /* 0x00000010ff2b7819 */ /* 0x000fe4000001161f */
[----:B------:R-:W-:Y:S02]  /*8b90*/  LOP3.LUT R0, R12, 0x38, R16, 0xf8, !PT ;  /* 0x000000380c007812 */ /* 0x000fe400078ef810 */
[----:B------:R-:W-:-:S02]  /*8ba0*/  SHF.R.U32.HI R13, RZ, 0x3, R12 ;  /* 0x00000003ff0d7819 */ /* 0x000fc4000001160c */
[----:B------:R-:W-:Y:S02]  /*8bb0*/  LOP3.LUT R12, R12, 0x38, R3, 0xf8, !PT ;  /* 0x000000380c0c7812 */ /* 0x000fe400078ef803 */
[-C--:B------:R-:W-:Y:S02]  /*8bc0*/  LOP3.LUT R0, R0, R13.reuse, RZ, 0x3c, !PT ;  /* 0x0000000d00007212 */ /* 0x080fe400078e3cff */
[----:B------:R-:W-:Y:S02]  /*8bd0*/  LOP3.LUT R12, R12, R13, RZ, 0x3c, !PT ;  /* 0x0000000d0c0c7212 */ /* 0x000fe400078e3cff */
[----:B------:R-:W-:Y:S01]  /*8be0*/  SHF.R.U32.HI R41, RZ, 0x10, R29 ;  /* 0x00000010ff297819 */ /* 0x000fe2000001161d */
[----:B------:R-:W-:Y:S01]  /*8bf0*/  IMAD R3, R215, 0x200, R0 ;  /* 0x00000200d7037824 */ /* 0x000fe200078e0200 */
[----:B------:R-:W-:Y:S02]  /*8c00*/  SHF.R.U64 R0, R24, 0x10, R25 ;  /* 0x0000001018007819 */ /* 0x000fe40000001219 */
[----:B------:R-:W-:Y:S01]  /*8c10*/  PRMT R39, R21, 0x5410, R39 ;  /* 0x0000541015277816 */ /* 0x000fe20000000027 */
[----:B------:R-:W-:Y:S01]  /*8c20*/  IMAD R47, R3, 0x2, R2 ;  /* 0x00000002032f7824 */ /* 0x000fe200078e0202 */
[----:B------:R-:W-:Y:S01]  /*8c30*/  PRMT R31, R40, 0x5432, R0 ;  /* 0x00005432281f7816 */ /* 0x000fe20000000000 */
[----:B------:R-:W-:Y:S01]  /*8c40*/  IMAD R3, R215, 0x200, R12 ;  /* 0x00000200d7037824 */ /* 0x000fe200078e020c */
[----:B------:R-:W-:-:S02]  /*8c50*/  SHF.R.U32.HI R36, RZ, 0x10, R25 ;  /* 0x00000010ff247819 */ /* 0x000fc40000011619 */
[----:B------:R-:W0:Y:S01]  /*8c60*/  LDS.128 R12, [R47+0x20400] ;  /* 0x020400002f0c7984 */ /* 0x000e220000000c00 */
[----:B------:R-:W-:Y:S01]  /*8c70*/  IMAD R48, R3, 0x2, R2 ;  /* 0x0000000203307824 */ /* 0x000fe200078e0202 */
[--C-:B------:R-:W-:Y:S02]  /*8c80*/  SHF.R.U64 R37, R26, 0x10, R27.reuse ;  /* 0x000000101a257819 */ /* 0x100fe4000000121b */
[----:B------:R-:W-:Y:S02]  /*8c90*/  SHF.R.U32.HI R38, RZ, 0x10, R27 ;  /* 0x00000010ff267819 */ /* 0x000fe4000001161b */
[----:B------:R-:W1:Y:S01]  /*8ca0*/  LDS.128 R32, [R48+0x20400] ;  /* 0x0204000030207984 */ /* 0x000e620000000c00 */
[----:B------:R-:W-:Y:S01]  /*8cb0*/  PRMT R41, R40, 0x5410, R41 ;  /* 0x0000541028297816 */ /* 0x000fe20000000029 */
[----:B------:R-:W-:Y:S01]  /*8cc0*/  IMAD.U32 R40, R39, 0x10000, RZ ;  /* 0x0001000027287824 */ /* 0x000fe200078e00ff */
[C---:B------:R-:W-:Y:S02]  /*8cd0*/  PRMT R37, R45.reuse, 0x5410, R37 ;  /* 0x000054102d257816 */ /* 0x040fe40000000025 */
[----:B------:R-:W-:-:S02]  /*8ce0*/  PRMT R38, R45, 0x5432, R38 ;  /* 0x000054322d267816 */ /* 0x000fc40000000026 */
[----:B------:R-:W-:Y:S02]  /*8cf0*/  LOP3.LUT R39, R39, 0xffff0000, RZ, 0xc0, !PT ;  /* 0xffff000027277812 */ /* 0x000fe400078ec0ff */
[C---:B------:R-:W-:Y:S02]  /*8d00*/  PRMT R36, R44.reuse, 0x5432, R36 ;  /* 0x000054322c247816 */ /* 0x040fe40000000024 */
        /* <DEDUP_REMOVED lines=12> */
[----:B------:R-:W-:Y:S01]  /*8dd0*/  IMAD.U32 R33, R31, 0x10000, RZ ;  /* 0x000100001f217824 */ /* 0x000fe200078e00ff */
[C---:B------:R-:W-:Y:S01]  /*8de0*/  LOP3.LUT R29, R34.reuse, 0xffff0000, RZ, 0xc0, !PT ;  /* 0xffff0000221d7812 */ /* 0x040fe200078ec0ff */
[----:B------:R-:W-:Y:S01]  /*8df0*/  IMAD.U32 R28, R34, 0x10000, RZ ;  /* 0x00010000221c7824 */ /* 0x000fe200078e00ff */
[C---:B------:R-:W-:Y:S01]  /*8e00*/  LOP3.LUT R34, R35.reuse, 0xffff0000, RZ, 0xc0, !PT ;  /* 0xffff000023227812 */ /* 0x040fe200078ec0ff */
[----:B------:R-:W-:-:S02]  /*8e10*/  IMAD.U32 R30, R35, 0x10000, RZ ;  /* 0x00010000231e7824 */ /* 0x000fc400078e00ff */
[CC--:B------:R-:W-:Y:S01]  /*8e20*/  FMUL.FTZ R45, R25.reuse, R40.reuse ;  /* 0x00000028192d7220 */ /* 0x0c0fe20000410000 */
[----:B------:R-:W-:Y:S01]  /*8e30*/  FMUL.FTZ R35, R25, R33 ;  /* 0x0000002119237220 */ /* 0x000fe20000410000 */
[----:B------:R-:W-:Y:S01]  /*8e40*/  LOP3.LUT R31, R31, 0xffff0000, RZ, 0xc0, !PT ;  /* 0xffff00001f1f7812 */ /* 0x000fe200078ec0ff */
[----:B------:R-:W-:Y:S01]  /*8e50*/  FMUL.FTZ R44, R26, R39 ;  /* 0x000000271a2c7220 */ /* 0x000fe20000410000 */
[C---:B------:R-:W-:Y:S01]  /*8e60*/  FFMA.FTZ R45, R0.reuse, R33, -R45 ;  /* 0x00000021002d7223 */ /* 0x040fe2000001082d */
[----:B------:R-:W-:Y:S01]  /*8e70*/  FFMA.FTZ R35, R0, R40, R35 ;  /* 0x0000002800237223 */ /* 0x000fe20000010023 */
[----:B------:R-:W-:Y:S02]  /*8e80*/  IMAD.U32 R25, R41, 0x10000, RZ ;  /* 0x0001000029197824 */ /* 0x000fe400078e00ff */
[-C--:B------:R-:W-:Y:S01]  /*8e90*/  FMUL.FTZ R26, R26, R31.reuse ;  /* 0x0000001f1a1a7220 */ /* 0x080fe20000410000 */
[C---:B------:R-:W-:Y:S02]  /*8ea0*/  IMAD.U32 R0, R36.reuse, 0x10000, RZ ;  /* 0x0001000024007824 */ /* 0x040fe400078e00ff */
[----:B------:R-:W-:Y:S01]  /*8eb0*/  FFMA.FTZ R44, R3, R31, -R44 ;  /* 0x0000001f032c7223 */ /* 0x000fe2000001082c */
[----:B------:R-:W-:Y:S01]  /*8ec0*/  LOP3.LUT R41, R41, 0xffff0000, RZ, 0xc0, !PT ;  /* 0xffff000029297812 */ /* 0x000fe200078ec0ff */
[C---:B------:R-:W-:Y:S01]  /*8ed0*/  FMUL.FTZ R31, R27.reuse, R25 ;  /* 0x000000191b1f7220 */ /* 0x040fe20000410000 */
[-C--:B------:R-:W-:Y:S01]  /*8ee0*/  FMUL.FTZ R40, R27, R0.reuse ;  /* 0x000000001b287220 */ /* 0x080fe20000410000 */
[----:B------:R-:W-:Y:S01]  /*8ef0*/  LOP3.LUT R36, R36, 0xffff0000, RZ, 0xc0, !PT ;  /* 0xffff000024247812 */ /* 0x000fe200078ec0ff */
[----:B------:R-:W-:Y:S01]  /*8f00*/  FFMA.FTZ R26, R3, R39, R26 ;  /* 0x00000027031a7223 */ /* 0x000fe2000001001a */
[C---:B------:R-:W-:Y:S01]  /*8f10*/  FFMA.FTZ R31, R12.reuse, R0, -R31 ;  /* 0x000000000c1f7223 */ /* 0x040fe2000001081f */
[----:B------:R-:W-:Y:S01]  /*8f20*/  FFMA.FTZ R40, R12, R25, R40 ;  /* 0x000000190c287223 */ /* 0x000fe20000010028 */
[----:B------:R-:W-:Y:S01]  /*8f30*/  FMUL.FTZ R46, R32, R41 ;  /* 0x00000029202e7220 */ /* 0x000fe20000410000 */
[----:B------:R-:W-:-:S02]  /*8f40*/  IMAD.U32 R0, R37, 0x10000, RZ ;  /* 0x0001000025007824 */ /* 0x000fc400078e00ff */
[-C--:B------:R-:W-:Y:S01]  /*8f50*/  FMUL.FTZ R32, R32, R36.reuse ;  /* 0x0000002420207220 */ /* 0x080fe20000410000 */
[----:B------:R-:W-:Y:S02]  /*8f60*/  IMAD.U32 R12, R42, 0x10000, RZ ;  /* 0x000100002a0c7824 */ /* 0x000fe400078e00ff */
[----:B------:R-:W-:Y:S01]  /*8f70*/  FFMA.FTZ R46, R13, R36, -R46 ;  /* 0x000000240d2e7223 */ /* 0x000fe2000001082e */
[----:B------:R-:W-:Y:S02]  /*8f80*/  IMAD.U32 R25, R43, 0x10000, RZ ;  /* 0x000100002b197824 */ /* 0x000fe400078e00ff */
[C---:B------:R-:W-:Y:S01]  /*8f90*/  FMUL.FTZ R27, R28.reuse, R0 ;  /* 0x000000001c1b7220 */ /* 0x040fe20000410000 */
[----:B------:R-:W-:Y:S01]  /*8fa0*/  FMUL.FTZ R36, R28, R12 ;  /* 0x0000000c1c247220 */ /* 0x000fe20000410000 */
[----:B------:R-:W-:Y:S01]  /*8fb0*/  FFMA.FTZ R41, R13, R41, R32 ;  /* 0x000000290d297223 */ /* 0x000fe20000010020 */
[----:B------:R-:W-:Y:S02]  /*8fc0*/  IMAD.U32 R24, R15, 0x10000, RZ ;  /* 0x000100000f187824 */ /* 0x000fe400078e00ff */
[----:B------:R-:W-:Y:S01]  /*8fd0*/  FMUL.FTZ R13, R30, R25 ;  /* 0x000000191e0d7220 */ /* 0x000fe20000410000 */
[----:B------:R-:W-:Y:S01]  /*8fe0*/  IMAD.U32 R3, R38, 0x10000, RZ ;  /* 0x0001000026037824 */ /* 0x000fe200078e00ff */
        /* <DEDUP_REMOVED lines=9> */
[----:B------:R-:W-:Y:S01]  /*9080*/  LOP3.LUT R15, R15, 0xffff0000, RZ, 0xc0, !PT ;  /* 0xffff00000f0f7812 */ /* 0x000fe200078ec0ff */
[----:B------:R-:W-:Y:S01]  /*9090*/  FMUL.FTZ R29, R29, R37 ;  /* 0x000000251d1d7220 */ /* 0x000fe20000410000 */
        /* <DEDUP_REMOVED lines=13> */
[----:B------:R-:W-:-:S02]  /*9170*/  F2FP.BF16.F32.PACK_AB R25, R41, R40 ;  /* 0x000000282919723e */ /* 0x000fc400000010ff */
[----:B------:R-:W-:Y:S01]  /*9180*/  F2FP.BF16.F32.PACK_AB R27, R34, R21 ;  /* 0x00000015221b723e */ /* 0x000fe200000010ff */
[----:B------:R1:W-:Y:S04]  /*9190*/  STS.128 [R47+0x20400], R12 ;  /* 0x0204000c2f007388 */ /* 0x0003e80000000c00 */
[----:B------:R1:W-:Y:S02]  /*91a0*/  STS.128 [R48+0x20400], R24 ;  /* 0x0204001830007388 */ /* 0x0003e40000000c00 */
.L_x_8720:
[----:B------:R-:W-:Y:S05]  /*91b0*/  BSYNC B1 ;  /* 0x0000000000017941 */ /* 0x000fea0003800000 */
.L_x_8719:
[----:B------:R-:W-:Y:S01]  /*91c0*/  PRMT R21, R54, 0x5410, R55 ;  /* 0x0000541036157816 */ /* 0x000fe20000000037 */
[----:B------:R-:W-:Y:S06]  /*91d0*/  @P0 BRA `(.L_x_8708) ;  /* 0x00000004008c0947 */ /* 0x000fec0003800000 */
[----:B0-----:R-:W2:Y:S01]  /*91e0*/  LDL R3, [R1+0x8] ;  /* 0x0000080001037983 */ /* 0x001ea20000100800 */
[----:B------:R-:W-:Y:S01]  /*91f0*/  IMAD.IADD R0, R16, 0x1, R49 ;  /* 0x0000000110007824 */ /* 0x000fe200078e0231 */
[----:B-1----:R-:W-:-:S04]  /*9200*/  SHF.R.U32.HI R12, RZ, 0x3, R237 ;  /* 0x00000003ff0c7819 */ /* 0x002fc800000116ed */
[----:B------:R-:W-:-:S04]  /*9210*/  LOP3.LUT R0, R237, 0x38, R0, 0xf8, !PT ;  /* 0x00000038ed007812 */ /* 0x000fc800078ef800 */
[----:B------:R-:W-:Y:S02]  /*9220*/  LOP3.LUT R0, R0, R12, RZ, 0x3c, !PT ;  /* 0x0000000c00007212 */ /* 0x000fe400078e3cff */
[----:B------:R-:W0:Y:S01]  /*9230*/  LDS.128 R12, [R236+0x20400] ;  /* 0x02040000ec0c7984 */ /* 0x000e220000000c00 */
[----:B------:R-:W-:Y:S02]  /*9240*/  SHF.R.U64 R28, R8, 0x10, R9 ;  /* 0x00000010081c7819 */ /* 0x000fe40000001209 */
[--C-:B------:R-:W-:Y:S02]  /*9250*/  SHF.R.U64 R33, R4, 0x10, R5.reuse ;  /* 0x0000001004217819 */ /* 0x100fe40000001205 */
[----:B------:R-:W-:Y:S02]  /*9260*/  SHF.R.U32.HI R35, RZ, 0x10, R5 ;  /* 0x00000010ff237819 */ /* 0x000fe40000011605 */
[----:B------:R-:W-:Y:S02]  /*9270*/  PRMT R28, R51, 0x5432, R28 ;  /* 0x00005432331c7816 */ /* 0x000fe4000000001c */
[----:B------:R-:W-:-:S02]  /*9280*/  PRMT R33, R50, 0x5410, R33 ;  /* 0x0000541032217816 */ /* 0x000fc40000000021 */
[----:B------:R-:W-:Y:S02]  /*9290*/  SHF.R.U32.HI R29, RZ, 0x10, R9 ;  /* 0x00000010ff1d7819 */ /* 0x000fe40000011609 */
[--C-:B------:R-:W-:Y:S02]  /*92a0*/  SHF.R.U64 R31, R10, 0x10, R11.reuse ;  /* 0x000000100a1f7819 */ /* 0x100fe4000000120b */
[----:B------:R-:W-:Y:S01]  /*92b0*/  SHF.R.U32.HI R32, RZ, 0x10, R11 ;  /* 0x00000010ff207819 */ /* 0x000fe2000001160b */
[----:B------:R-:W-:Y:S01]  /*92c0*/  IMAD.U32 R34, R33, 0x10000, RZ ;  /* 0x0001000021227824 */ /* 0x000fe200078e00ff */
[--C-:B------:R-:W-:Y:S02]  /*92d0*/  SHF.R.U64 R37, R6, 0x10, R7.reuse ;  /* 0x0000001006257819 */ /* 0x100fe40000001207 */
[----:B------:R-:W-:Y:S02]  /*92e0*/  SHF.R.U32.HI R38, RZ, 0x10, R7 ;  /* 0x00000010ff267819 */ /* 0x000fe40000011607 */
[----:B------:R-:W-:-:S02]  /*92f0*/  PRMT R35, R51, 0x5410, R35 ;  /* 0x0000541033237816 */ /* 0x000fc40000000023 */
[----:B------:R-:W-:Y:S02]  /*9300*/  PRMT R29, R53, 0x5410, R29 ;  /* 0x00005410351d7816 */ /* 0x000fe4000000001d */
[C---:B------:R-:W-:Y:S02]  /*9310*/  PRMT R31, R21.reuse, 0x5410, R31 ;  /* 0x00005410151f7816 */ /* 0x040fe4000000001f */
[----:B------:R-:W-:Y:S01]  /*9320*/  PRMT R32, R21, 0x5432, R32 ;  /* 0x0000543215207816 */ /* 0x000fe20000000020 */
[----:B------:R-:W-:Y:S01]  /*9330*/  IMAD.U32 R36, R35, 0x10000, RZ ;  /* 0x0001000023247824 */ /* 0x000fe200078e00ff */
[----:B------:R-:W-:Y:S01]  /*9340*/  PRMT R38, R50, 0x5432, R38 ;  /* 0x0000543232267816 */ /* 0x000fe20000000026 */
[----:B------:R-:W-:Y:S01]  /*9350*/  IMAD.U32 R30, R29, 0x10000, RZ ;  /* 0x000100001d1e7824 */ /* 0x000fe200078e00ff */
[----:B0-----:R-:W-:Y:S01]  /*9360*/  LOP3.LUT R4, R12, 0xffff0000, RZ, 0xc0, !PT ;  /* 0xffff00000c047812 */ /* 0x001fe200078ec0ff */
[C---:B------:R-:W-:Y:S01]  /*9370*/  IMAD.U32 R6, R14.reuse, 0x10000, RZ ;  /* 0x000100000e067824 */ /* 0x040fe200078e00ff */
[----:B------:R-:W-:Y:S01]  /*9380*/  LOP3.LUT R7, R14, 0xffff0000, RZ, 0xc0, !PT ;  /* 0xffff00000e077812 */ /* 0x000fe200078ec0ff */
[----:B------:R-:W-:Y:S01]  /*9390*/  IMAD.U32 R5, R13, 0x10000, RZ ;  /* 0x000100000d057824 */ /* 0x000fe200078e00ff */
[C---:B------:R-:W-:Y:S01]  /*93a0*/  LOP3.LUT R14, R15.reuse, 0xffff0000, RZ, 0xc0, !PT ;  /* 0xffff00000f0e7812 */ /* 0x040fe200078ec0ff */
[----:B------:R-:W-:Y:S01]  /*93b0*/  IMAD.U32 R8, R15, 0x10000, RZ ;  /* 0x000100000f087824 */ /* 0x000fe200078e00ff */
[----:B------:R-:W-:-:S02]  /*93c0*/  LOP3.LUT R33, R33, 0xffff0000, RZ, 0xc0, !PT ;  /* 0xffff000021217812 */ /* 0x000fc400078ec0ff */
[----:B------:R-:W-:Y:S02]  /*93d0*/  PRMT R37, R52, 0x5410, R37 ;  /* 0x0000541034257816 */ /* 0x000fe40000000025 */
[----:B------:R-:W-:Y:S02]  /*93e0*/  LOP3.LUT R35, R35, 0xffff0000, RZ, 0xc0, !PT ;  /* 0xffff000023237812 */ /* 0x000fe400078ec0ff */
[----:B------:R-:W-:Y:S01]  /*93f0*/  LOP3.LUT R29, R29, 0xffff0000, RZ, 0xc0, !PT ;  /* 0xffff00001d1d7812 */ /* 0x000fe200078ec0ff */
[----:B--2---:R-:W-:-:S04]  /*9400*/  IMAD.IADD R3, R3, 0x1, R0 ;  /* 0x0000000103037824 */ /* 0x004fc800078e0200 */
[----:B------:R-:W-:-:S05]  /*9410*/  IMAD R3, R3, 0x2, R2 ;  /* 0x0000000203037824 */ /* 0x000fca00078e0202 */
[----:B------:R-:W0:Y:S01]  /*9420*/  LDS.128 R24, [R3+0x20400] ;  /* 0x0204000003187984 */ /* 0x000e220000000c00 */
[----:B------:R-:W-:Y:S01]  /*9430*/  IMAD.U32 R0, R12, 0x10000, RZ ;  /* 0x000100000c007824 */ /* 0x000fe200078e00ff */
[----:B------:R-:W-:Y:S01]  /*9440*/  LOP3.LUT R12, R13, 0xffff0000, RZ, 0xc0, !PT ;  /* 0xffff00000d0c7812 */ /* 0x000fe200078ec0ff */
[C---:B0-----:R-:W-:Y:S01]  /*9450*/  IMAD.U32 R9, R24.reuse, 0x10000, RZ ;  /* 0x0001000018097824 */ /* 0x041fe200078e00ff */
        /* <DEDUP_REMOVED lines=8> */
[C---:B------:R-:W-:Y:S01]  /*94e0*/  FMUL.FTZ R39, R9.reuse, R34 ;  /* 0x0000002209277220 */ /* 0x040fe20000410000 */
[-C--:B------:R-:W-:Y:S01]  /*94f0*/  FMUL.FTZ R27, R9, R25.reuse ;  /* 0x00000019091b7220 */ /* 0x080fe20000410000 */
[C---:B------:R-:W-:Y:S02]  /*9500*/  FMUL.FTZ R40, R11.reuse, R36 ;  /* 0x000000240b287220 */ /* 0x040fe40000410000 */
[C---:B------:R-:W-:Y:S01]  /*9510*/  FFMA.FTZ R39, R0.reuse, R25, -R39 ;  /* 0x0000001900277223 */ /* 0x040fe20000010827 */
        /* <DEDUP_REMOVED lines=8> */
[----:B------:R-:W-:Y:S01]  /*95a0*/  LOP3.LUT R5, R28, 0xffff0000, RZ, 0xc0, !PT ;  /* 0xffff00001c057812 */ /* 0x000fe200078ec0ff */
[----:B------:R-:W-:Y:S01]  /*95b0*/  FFMA.FTZ R30, R8, R9, R30 ;  /* 0x00000009081e7223 */ /* 0x000fe2000001001e */
[----:B------:R-:W-:Y:S01]  /*95c0*/  FMUL.FTZ R9, R10, R33 ;  /* 0x000000210a097220 */ /* 0x000fe20000410000 */
[----:B------:R-:W-:Y:S01]  /*95d0*/  FFMA.FTZ R21, R8, R0, -R11 ;  /* 0x0000000008157223 */ /* 0x000fe2000001080b */
[----:B------:R-:W-:-:S02]  /*95e0*/  IMAD.U32 R8, R37, 0x10000, RZ ;  /* 0x0001000025087824 */ /* 0x000fc400078e00ff */
[-C--:B------:R-:W-:Y:S01]  /*95f0*/  FMUL.FTZ R11, R10, R5.reuse ;  /* 0x000000050a0b7220 */ /* 0x080fe20000410000 */
[----:B------:R-:W-:Y:S01]  /*9600*/  FFMA.FTZ R10, R4, R5, -R9 ;  /* 0x00000005040a7223 */ /* 0x000fe20000010809 */
[----:B------:R-:W-:Y:S02]  /*9610*/  IMAD.U32 R0, R31, 0x10000, RZ ;  /* 0x000100001f007824 */ /* 0x000fe400078e00ff */
[C---:B------:R-:W-:Y:S01]  /*9620*/  FMUL.FTZ R9, R13.reuse, R8 ;  /* 0x000000080d097220 */ /* 0x040fe20000410000 */
[C---:B------:R-:W-:Y:S01]  /*9630*/  FMUL.FTZ R5, R24.reuse, R35 ;  /* 0x0000002318057220 */ /* 0x040fe20000410000 */
[----:B------:R-:W-:Y:S01]  /*9640*/  FMUL.FTZ R28, R24, R29 ;  /* 0x0000001d181c7220 */ /* 0x000fe20000410000 */
[----:B------:R-:W-:Y:S01]  /*9650*/  FFMA.FTZ R24, R4, R33, R11 ;  /* 0x0000002104187223 */ /* 0x000fe2000001000b */
[-C--:B------:R-:W-:Y:S01]  /*9660*/  FMUL.FTZ R13, R13, R0.reuse ;  /* 0x000000000d0d7220 */ /* 0x080fe20000410000 */
[----:B------:R-:W-:Y:S01]  /*9670*/  FFMA.FTZ R11, R6, R0, -R9 ;  /* 0x00000000060b7223 */ /* 0x000fe20000010809 */
[----:B------:R-:W-:Y:S01]  /*9680*/  LOP3.LUT R4, R37, 0xffff0000, RZ, 0xc0, !PT ;  /* 0xffff000025047812 */ /* 0x000fe200078ec0ff */
[----:B------:R-:W-:Y:S01]  /*9690*/  FFMA.FTZ R29, R12, R29, -R5 ;  /* 0x0000001d0c1d7223 */ /* 0x000fe20000010805 */
[----:B------:R-:W-:-:S02]  /*96a0*/  LOP3.LUT R0, R31, 0xffff0000, RZ, 0xc0, !PT ;  /* 0xffff00001f007812 */ /* 0x000fc400078ec0ff */
[----:B------:R-:W-:Y:S02]  /*96b0*/  LOP3.LUT R9, R38, 0xffff0000, RZ, 0xc0, !PT ;  /* 0xffff000026097812 */ /* 0x000fe400078ec0ff */
[----:B------:R-:W-:Y:S01]  /*96c0*/  LOP3.LUT R5, R32, 0xffff0000, RZ, 0xc0, !PT ;  /* 0xffff000020057812 */ /* 0x000fe200078ec0ff */
[----:B------:R-:W-:Y:S01]  /*96d0*/  FFMA.FTZ R13, R6, R8, R13 ;  /* 0x00000008060d7223 */ /* 0x000fe2000001000d */
        /* <DEDUP_REMOVED lines=19> */
.L_x_8708:
[----:B------:R-:W-:Y:S05]  /*9810*/  BSYNC B0 ;  /* 0x0000000000007941 */ /* 0x000fea0003800000 */
.L_x_8694:
        /* <DEDUP_REMOVED lines=8> */
.L_x_8691:
[----:B------:R-:W-:-:S13]  /*98a0*/  ISETP.NE.AND P0, PT, R187, 0x3, PT ;  /* 0x00000003bb00780c */ /* 0x000fda0003f05270 */
[----:B------:R-:W-:Y:S05]  /*98b0*/  @!P0 BRA `(.L_x_8721) ;  /* 0x0000000000048947 */ /* 0x000fea0003800000 */
[----:B------:R-:W-:Y:S01]  /*98c0*/  BPT.TRAP 0x1 ;  /* 0x000000040000795c */ /* 0x000fe20000300000 */
.L_x_8721:
[----:B------:R-:W-:Y:S01]  /*98d0*/  IMAD R169, R18, 0x8, R2 ;  /* 0x0000000812a97824 */ /* 0x000fe200078e0202 */
[----:B------:R-:W-:-:S04]  /*98e0*/  SHF.L.U32 R56, R19, 0x1f, RZ ;  /* 0x0000001f13387819 */ /* 0x000fc800000006ff */
[----:B------:R4:W0:Y:S01]  /*98f0*/  SYNCS.PHASECHK.TRANS64.TRYWAIT P1, [R169+URZ+0x38830], R56 ;  /* 0x03883038a90075a7 */ /* 0x000822000802017f */
[----:B------:R-:W-:Y:S05]  /*9900*/  @!P0 BRA `(.L_x_8722) ;  /* 0x0000000000048947 */ /* 0x000fea0003800000 */
[----:B------:R-:W-:Y:S01]  /*9910*/  BPT.TRAP 0x1 ;  /* 0x000000040000795c */ /* 0x000fe20000300000 */
.L_x_8722:
[C---:B--2---:R-:W-:Y:S02]  /*9920*/  VIADD R0, R2.reuse, 0x22400 ;  /* 0x0002240002007836 */ /* 0x044fe40000000000 */
[----:B01-3--:R-:W-:-:S03]  /*9930*/  VIADD R3, R2, 0x20400 ;  /* 0x0002040002037836 */ /* 0x00bfc60000000000 */
        /* <DEDUP_REMOVED lines=8> */
.L_x_8723:
        /* <DEDUP_REMOVED lines=13> */
[----:B------:R-:W-:Y:S01]  /*9a90*/  SHF.L.U32 R3, R20, 0x1f, RZ ;  /* 0x0000001f14037819 */ /* 0x000fe200000006ff */
[----:B------:R-:W-:Y:S01]  /*9aa0*/  IMAD.MOV.U32 R9, RZ, RZ, 0x40000040 ;  /* 0x40000040ff097424 */ /* 0x000fe200078e00ff */
[----:B------:R-:W-:Y:S01]  /*9ab0*/  BSSY B0, `(.L_x_8725) ;  /* 0x0000022000007945 */ /* 0x000fe20003800000 */
[----:B------:R-:W-:-:S02]  /*9ac0*/  VIADD R10, R4, 0x4 ;  /* 0x00000004040a7836 */ /* 0x000fc40000000000 */
[----:B------:R-:W-:Y:S02]  /*9ad0*/  IMAD.MOV.U32 R11, RZ, RZ, 0x40000040 ;  /* 0x40000040ff0b7424 */ /* 0x000fe400078e00ff */
[----:B------:R-:W-:-:S04]  /*9ae0*/  IMAD.MOV.U32 R7, RZ, RZ, 0x40000040 ;  /* 0x40000040ff077424 */ /* 0x000fc800078e00ff */
[----:B------:R-:W-:Y:S01]  /*9af0*/  HGMMA.64x64x16.F32.BF16 R24, gdesc[UR4], RZ, !UPT, gsb0 ;  /* 0x00e00000041879f0 */ /* 0x000fe2000c0018ff */
        /* <DEDUP_REMOVED lines=27> */
[----:B------:R-:W1:Y:S02]  /*9cb0*/  SYNCS.PHASECHK.TRANS64.TRYWAIT P1, [R2+URZ+0x38810], R3 ;  /* 0x03881003020075a7 */ /* 0x000e64000802017f */
[----:B-1----:R-:W-:Y:S05]  /*9cc0*/  @!P1 BRA `(.L_x_8726) ;  /* 0x0000017800d49947 */ /* 0x002fea0003800000 */
.L_x_8991:
[----:B------:R-:W-:Y:S05]  /*9cd0*/  BSYNC B0 ;  /* 0x0000000000007941 */ /* 0x000fea0003800000 */
.L_x_8725:
[----:B------:R-:W-:Y:S05]  /*9ce0*/  @!P0 BRA `(.L_x_8727) ;  /* 0x0000000000048947 */ /* 0x000fea0003800000 */
[----:B------:R-:W-:Y:S01]  /*9cf0*/  BPT.TRAP 0x1 ;  /* 0x000000040000795c */ /* 0x000fe20000300000 */
.L_x_8727:
[----:B------:R2:W3:Y:S01]  /*9d00*/  SYNCS.PHASECHK.TRANS64.TRYWAIT P2, [R169+URZ+0x38850], R56 ;  /* 0x03885038a90075a7 */ /* 0x0004e2000804017f */
[----:B------:R-:W-:Y:S05]  /*9d10*/  @!P0 BRA `(.L_x_8728) ;  /* 0x0000000000048947 */ /* 0x000fea0003800000 */
[----:B------:R-:W-:Y:S01]  /*9d20*/  BPT.TRAP 0x1 ;  /* 0x000000040000795c */ /* 0x000fe20000300000 */
.L_x_8728:
[----:B------:R-:W1:Y:S01]  /*9d30*/  S2R R0, SR_TID.X ;  /* 0x0000000000007919 */ /* 0x000e620000002100 */
[----:B------:R-:W-:Y:S01]  /*9d40*/  BSSY B0, `(.L_x_8729) ;  /* 0x0000009000007945 */ /* 0x000fe20003800000 */
[----:B-1----:R-:W-:Y:S01]  /*9d50*/  LOP3.LUT R3, R0, 0x7f, RZ, 0xc0, !PT ;  /* 0x0000007f00037812 */ /* 0x002fe200078ec0ff */
[----:B------:R-:W-:-:S03]  /*9d60*/  VIADD R0, R2, 0x400 ;  /* 0x0000040002007836 */ /* 0x000fc60000000000 */
[----:B------:R-:W-:Y:S02]  /*9d70*/  ISETP.NE.AND P1, PT, R3, RZ, PT ;  /* 0x000000ff0300720c */ /* 0x000fe40003f25270 */
[----:B------:R-:W-:-:S04]  /*9d80*/  SHF.R.U32.HI R0, RZ, 0x4, R0 ;  /* 0x00000004ff007819 */ /* 0x000fc80000011600 */
[----:B------:R-:W-:Y:S01]  /*9d90*/  LOP3.LUT R0, R0, 0x3fff, RZ, 0xc0, !PT ;  /* 0x00003fff00007812 */ /* 0x000fe200078ec0ff */
[----:B---3--:R-:W-:Y:S06]  /*9da0*/  @P2 BRA `(.L_x_8730) ;  /* 0x0000000000082947 */ /* 0x008fec0003800000 */
[----:B------:R-:W1:Y:S02]  /*9db0*/  SYNCS.PHASECHK.TRANS64.TRYWAIT P2, [R169+URZ+0x38850], R56 ;  /* 0x03885038a90075a7 */ /* 0x000e64000804017f */
[----:B-1----:R-:W-:Y:S05]  /*9dc0*/  @!P2 BRA `(.L_x_8731) ;  /* 0x0000017800a8a947 */ /* 0x002fea0003800000 */
.L_x_8730:
[----:B------:R-:W-:Y:S05]  /*9dd0*/  BSYNC B0 ;  /* 0x0000000000007941 */ /* 0x000fea0003800000 */
.L_x_8729:
[----:B------:R-:W-:Y:S05]  /*9de0*/  WARPSYNC.ALL ;  /* 0x0000000000007948 */ /* 0x000fea0003800000 */
[----:B------:R-:W-:Y:S01]  /*9df0*/  LOP3.LUT R15, R0, 0x10000, RZ, 0xfc, !PT ;  /* 0x00010000000f7812 */ /* 0x000fe200078efcff */
[----:B------:R-:W-:Y:S01]  /*9e00*/  VIADD R0, R2, 0x26400 ;  /* 0x0002640002007836 */ /* 0x000fe20000000000 */
[----:B------:R-:W-:-:S03]  /*9e10*/  WARPGROUP.ARRIVE ;  /* 0x00000000000079c5 */ /* 0x000fc60000000000 */
[----:B------:R-:W-:-:S03]  /*9e20*/  IMAD R20, R18, 0x1000, R15 ;  /* 0x0000100012147824 */ /* 0x000fc600078e020f */
[----:B------:R-:W3:Y:S01]  /*9e30*/  S2R R3, SR_TID.X ;  /* 0x0000000000037919 */ /* 0x000ee20000002100 */
[----:B------:R-:W-:Y:S01]  /*9e40*/  IMAD.MOV.U32 R21, RZ, RZ, 0x40000040 ;  /* 0x40000040ff157424 */ /* 0x000fe200078e00ff */
[----:B------:R-:W-:Y:S01]  /*9e50*/  SHF.R.U32.HI R0, RZ, 0x4, R0 ;  /* 0x00000004ff007819 */ /* 0x000fe20000011600 */
[----:B------:R-:W-:Y:S01]  /*9e60*/  IMAD.MOV.U32 R7, RZ, RZ, 0x40000040 ;  /* 0x40000040ff077424 */ /* 0x000fe200078e00ff */
[C---:B------:R-:W-:Y:S01]  /*9e70*/  R2UR UR6, R20.reuse ;  /* 0x00000000140672ca */ /* 0x040fe200000e0000 */
[----:B012-4-:R-:W-:Y:S01]  /*9e80*/  VIADD R56, R20, 0x2 ;  /* 0x0000000214387836 */ /* 0x017fe20000000000 */
        /* <DEDUP_REMOVED lines=10> */
[----:B------:R-:W-:Y:S01]  /*9f30*/  ULDC UR36, c[0x0][0xa80] ;  /* 0x0002a00000247ab9 */ /* 0x000fe20000000800 */
[----:B------:R-:W-:Y:S01]  /*9f40*/  IMAD.MOV.U32 R67, RZ, RZ, 0x40000040 ;  /* 0x40000040ff437424 */ /* 0x000fe200078e00ff */
[----:B------:R-:W-:Y:S01]  /*9f50*/  ULDC UR37, c[0x0][0xa80] ;  /* 0x0002a00000257ab9 */ /* 0x000fe20000000800 */
[----:B------:R-:W-:Y:S01]  /*9f60*/  IMAD.MOV.U32 R65, RZ, RZ, 0x40000040 ;  /* 0x40000040ff417424 */ /* 0x000fe200078e00ff */
[----:B------:R-:W-:Y:S07]  /*9f70*/  BSSY B0, `(.L_x_8732) ;  /* 0x000061f000007945 */ /* 0x000fee0003800000 */
        /* <DEDUP_REMOVED lines=9> */
[----:B---3--:R-:W-:-:S05]  /*a010*/  SHF.R.U32.HI R3, RZ, 0x7, R3 ;  /* 0x00000007ff037819 */ /* 0x008fca0000011603 */
        /* <DEDUP_REMOVED lines=182> */
[----:B------:R-:W-:-:S02]  /*ab80*/  IMAD.MOV.U32 R3, RZ, RZ, 0x28 ;  /* 0x00000028ff037424 */ /* 0x000fc400078e00ff */
        /* <DEDUP_REMOVED lines=14> */
[CC--:B------:R-:W-:Y:S02]  /*ac70*/  IADD3 R58, R3.reuse, R21.reuse, R6 ;  /* 0x00000015033a7210 */ /* 0x0c0fe40007ffe006 */
[----:B------:R-:W-:Y:S01]  /*ac80*/  IADD3 R56, R3, R21, R20 ;  /* 0x0000001503387210 */ /* 0x000fe20007ffe014 */
        /* <DEDUP_REMOVED lines=11> */
[----:B------:R-:W-:Y:S01]  /*ad40*/  VIADD R59, R20, 0xa00 ;  /* 0x00000a00143b7836 */ /* 0x000fe20000000000 */
[----:B------:R-:W-:Y:S02]  /*ad50*/  R2UR UR6, R56 ;  /* 0x00000000380672ca */ /* 0x000fe400000e0000 */
[----:B------:R-:W-:Y:S01]  /*ad60*/  R2UR UR7, R57 ;  /* 0x00000000390772ca */ /* 0x000fe200000e0000 */
[----:B------:R-:W-:Y:S02]  /*ad70*/  VIADD R57, R6, 0xa00 ;  /* 0x00000a0006397836 */ /* 0x000fe40000000000 */
[----:B------:R-:W-:-:S02]  /*ad80*/  IMAD.IADD R66, R0, 0x1, R59 ;  /* 0x0000000100427824 */ /* 0x000fc400078e023b */
[----:B------:R-:W-:Y:S02]  /*ad90*/  IMAD.IADD R64, R0, 0x1, R57 ;  /* 0x0000000100407824 */ /* 0x000fe400078e0239 */
[C---:B------:R-:W-:Y:S02]  /*ada0*/  IMAD.IADD R58, R62.reuse, 0x1, R59 ;  /* 0x000000013e3a7824 */ /* 0x040fe400078e023b */
[----:B------:R-:W-:Y:S01]  /*adb0*/  IMAD.IADD R56, R62, 0x1, R57 ;  /* 0x000000013e387824 */ /* 0x000fe200078e0239 */
        /* <DEDUP_REMOVED lines=11> */
[----:B------:R-:W-:-:S02]  /*ae70*/  IMAD.MOV.U32 R59, RZ, RZ, 0x40000040 ;  /* 0x40000040ff3b7424 */ /* 0x000fc400078e00ff */
[----:B------:R-:W-:Y:S01]  /*ae80*/  IMAD.MOV.U32 R57, RZ, RZ, 0x40000040 ;  /* 0x40000040ff397424 */ /* 0x000fe200078e00ff */
        /* <DEDUP_REMOVED lines=71> */
[----:B------:R-:W-:Y:S01]  /*b300*/  VIADD R3, R6, 0xe00 ;  /* 0x00000e0006037836 */ /* 0x000fe20000000000 */
[----:B------:R-:W-:-:S02]  /*b310*/  WARPGROUP.DEPBAR.LE gsb0, 0x0 ;  /* 0x00008000000079c5 */ /* 0x000fc40000010000 */
[----:B------:R-:W-:-:S06]  /*b320*/  WARPGROUP.ARRIVE ;  /* 0x00000000000079c5 */ /* 0x000fcc0000000000 */
[----:B------:R-:W-:Y:S01]  /*b330*/  HGMMA.64x64x16.F32.BF16 R24, gdesc[UR4], R24, gsb0 ;  /* 0x00e00000041879f0 */ /* 0x000fe20008001818 */
[----:B------:R-:W-:Y:S02]  /*b340*/  R2UR UR4, R58 ;  /* 0x000000003a0472ca */ /* 0x000fe400000e0000 */
[----:B------:R-:W-:Y:S01]  /*b350*/  R2UR UR5, R59 ;  /* 0x000000003b0572ca */ /* 0x000fe200000e0000 */
[----:B------:R-:W-:Y:S01]  /*b360*/  VIADD R59, R20, 0xe00 ;  /* 0x00000e00143b7836 */ /* 0x000fe20000000000 */
[----:B------:R-:W-:Y:S01]  /*b370*/  R2UR UR6, R56 ;  /* 0x00000000380672ca */ /* 0x000fe200000e0000 */
[C---:B------:R-:W-:Y:S01]  /*b380*/  IMAD.IADD R56, R0.reuse, 0x1, R3 ;  /* 0x0000000100387824 */ /* 0x040fe200078e0203 */
[----:B------:R-:W-:Y:S01]  /*b390*/  R2UR UR7, R57 ;  /* 0x00000000390772ca */ /* 0x000fe200000e0000 */
[----:B------:R-:W-:Y:S02]  /*b3a0*/  IMAD.IADD R64, R0, 0x1, R59 ;  /* 0x0000000100407824 */ /* 0x000fe400078e023b */
[----:B------:R-:W-:-:S02]  /*b3b0*/  IMAD.MOV.U32 R57, RZ, RZ, 0x40000040 ;  /* 0x40000040ff397424 */ /* 0x000fc400078e00ff */
        /* <DEDUP_REMOVED lines=12> */
[----:B------:R-:W-:Y:S01]  /*b480*/  IMAD.MOV.U32 R59, RZ, RZ, 0x40000040 ;  /* 0x40000040ff3b7424 */ /* 0x000fe200078e00ff */
        /* <DEDUP_REMOVED lines=23> */
[----:B------:R-:W-:Y:S01]  /*b600*/  LOP3.LUT R21, R0, 0x6, RZ, 0xc0, !PT ;  /* 0x0000000600157812 */ /* 0x000fe200078ec0ff */
[----:B------:R-:W-:-:S03]  /*b610*/  IMAD.IADD R0, R216, 0x1, R195 ;  /* 0x00000001d8007824 */ /* 0x000fc600078e02c3 */
[CC--:B------:R-:W-:Y:S02]  /*b620*/  IADD3 R58, R21.reuse, R3.reuse, R6 ;  /* 0x00000003153a7210 */ /* 0x0c0fe40007ffe006 */
[----:B------:R-:W-:Y:S01]  /*b630*/  IADD3 R20, R21, R3, R20 ;  /* 0x0000000315147210 */ /* 0x000fe20007ffe014 */
[----:B------:R-:W-:Y:S01]  /*b640*/  IMAD.MOV.U32 R21, RZ, RZ, 0x40000040 ;  /* 0x40000040ff157424 */ /* 0x000fe200078e00ff */
[----:B0-----:R-:W-:-:S13]  /*b650*/  ISETP.NE.AND P2, PT, R57, 0x1, PT ;  /* 0x000000013900780c */ /* 0x001fda0003f45270 */
[----:B------:R-:W0:Y:S08]  /*b660*/  @P2 LDC R3, c[0x0][0x44c] ;  /* 0x00011300ff032b82 */ /* 0x000e300000000800 */
[----:B------:R-:W1:Y:S01]  /*b670*/  @P2 LDC R200, c[0x0][0x44c] ;  /* 0x00011300ffc82b82 */ /* 0x000e620000000800 */
[----:B0-----:R-:W-:Y:S01]  /*b680*/  @P2 IMAD.HI.U32 R3, R0, R3, RZ ;  /* 0x0000000300032227 */ /* 0x001fe200078e00ff */
[----:B------:R-:W-:-:S02]  /*b690*/  WARPGROUP.DEPBAR.LE gsb0, 0x0 ;  /* 0x00008000000079c5 */ /* 0x000fc40000010000 */
[----:B------:R-:W-:-:S06]  /*b6a0*/  WARPGROUP.ARRIVE ;  /* 0x00000000000079c5 */ /* 0x000fcc0000000000 */
[----:B------:R-:W-:Y:S01]  /*b6b0*/  HGMMA.64x64x16.F32.BF16 R24, gdesc[UR4], R24, gsb0 ;  /* 0x00e00000041879f0 */ /* 0x000fe20008001818 */
[----:B------:R-:W-:Y:S02]  /*b6c0*/  R2UR UR4, R58 ;  /* 0x000000003a0472ca */ /* 0x000fe400000e0000 */
[----:B------:R-:W-:Y:S02]  /*b6d0*/  R2UR UR5, R59 ;  /* 0x000000003b0572ca */ /* 0x000fe400000e0000 */
[----:B------:R-:W-:Y:S02]  /*b6e0*/  R2UR UR6, R20 ;  /* 0x00000000140672ca */ /* 0x000fe400000e0000 */
[----:B------:R-:W-:Y:S01]  /*b6f0*/  R2UR UR7, R21 ;  /* 0x00000000150772ca */ /* 0x000fe200000e0000 */
[----:B------:R-:W0:Y:S02]  /*b700*/  @P2 LDC R20, c[0x0][0x450] ;  /* 0x00011400ff142b82 */ /* 0x000e240000000800 */
[----:B0-----:R-:W-:Y:S01]  /*b710*/  @P2 SHF.R.U32.HI R0, RZ, R20, R3 ;  /* 0x00000014ff002219 */ /* 0x001fe20000011603 */
[----:B------:R-:W-:-:S02]  /*b720*/  IMAD R20, R197, -0x40, R56 ;  /* 0xffffffc0c5147824 */ /* 0x000fc400078e0238 */
[----:B------:R-:W-:Y:S02]  /*b730*/  VIADD R197, R197, 0xfffffffe ;  /* 0xfffffffec5c57836 */ /* 0x000fe40000000000 */
[----:B------:R-:W0:Y:S01]  /*b740*/  SHFL.IDX PT, R21, R0, RZ, 0x1c1f ;  /* 0x001c1fff00157589 */ /* 0x000e2200000e0000 */
[----:B------:R-:W-:Y:S02]  /*b750*/  IADD3 R3, R203, 0x1, R20 ;  /* 0x00000001cb037810 */ /* 0x000fe40007ffe014 */
[----:B------:R-:W-:Y:S01]  /*b760*/  IADD3 R20, -R189, R20, R203 ;  /* 0x00000014bd147210 */ /* 0x000fe20007ffe1cb */
[----:B------:R-:W2:Y:S01]  /*b770*/  SHFL.IDX PT, R0, R0, 0x1, 0x1c1f ;  /* 0x003c1f0000007f89 */ /* 0x000ea200000e0000 */
[----:B------:R-:W-:-:S04]  /*b780*/  IADD3 R3, -R194, R3, -R189 ;  /* 0x00000003c2037210 */ /* 0x000fc80007ffe9bd */
[----:B0-----:R-:W-:-:S04]  /*b790*/  VIADDMNMX R21, R21, R3, R20, PT ;  /* 0x0000000315157246 */ /* 0x001fc80003800114 */
[C---:B------:R-:W-:Y:S02]  /*b7a0*/  ISETP.GT.AND P3, PT, R21.reuse, RZ, PT ;  /* 0x000000ff1500720c */ /* 0x040fe40003f64270 */
[C---:B------:R-:W-:Y:S02]  /*b7b0*/  ISETP.GT.AND P4, PT, R21.reuse, 0x1, PT ;  /* 0x000000011500780c */ /* 0x040fe40003f84270 */
[----:B------:R-:W-:Y:S02]  /*b7c0*/  ISETP.GT.AND P5, PT, R21, 0x8, PT ;  /* 0x000000081500780c */ /* 0x000fe40003fa4270 */
[----:B--2---:R-:W-:Y:S01]  /*b7d0*/  VIADDMNMX R20, R0, R3, R20, PT ;  /* 0x0000000300147246 */ /* 0x004fe20003800114 */
[----:B------:R-:W-:Y:S02]  /*b7e0*/  WARPGROUP.DEPBAR.LE gsb0, 0x0 ;  /* 0x00008000000079c5 */ /* 0x000fe40000010000 */
[----:B------:R-:W-:-:S06]  /*b7f0*/  WARPGROUP.ARRIVE ;  /* 0x00000000000079c5 */ /* 0x000fcc0000000000 */
[----:B------:R-:W-:Y:S01]  /*b800*/  HGMMA.64x64x16.F32.BF16 R24, gdesc[UR4], R24, gsb0 ;  /* 0x00e00000041879f0 */ /* 0x000fe20008001818 */
[----:B------:R-:W-:Y:S02]  /*b810*/  ULDC UR4, c[0x0][0xa80] ;  /* 0x0002a00000047ab9 */ /* 0x000fe40000000800 */
        /* <DEDUP_REMOVED lines=44> */
[----:B------:R-:W-:Y:S02]  /*bae0*/  ISETP.GT.AND P3, PT, R20, RZ, PT ;  /* 0x000000ff1400720c */ /* 0x000fe40003f64270 */
        /* <DEDUP_REMOVED lines=10> */
[----:B------:R-:W-:Y:S02]  /*bb90*/  FMNMX.FTZ R3, R30, R3, !PT ;  /* 0x000000031e037209 */ /* 0x000fe40007810000 */
[----:B------:R-:W-:Y:S02]  /*bba0*/  FSEL R34, R34, -INF , P4 ;  /* 0xff80000022227808 */ /* 0x000fe40002000000 */
[C---:B------:R-:W-:Y:S02]  /*bbb0*/  ISETP.GT.AND P4, PT, R20.reuse, 0x18, PT ;  /* 0x000000181400780c */ /* 0x040fe40003f84270 */
[----:B------:R-:W-:Y:S02]  /*bbc0*/  ISETP.GT.AND P5, PT, R20, 0x21, PT ;  /* 0x000000211400780c */ /* 0x000fe40003fa4270 */
[----:B------:R-:W-:-:S02]  /*bbd0*/  FSEL R38, R38, -INF , P4 ;  /* 0xff80000026267808 */ /* 0x000fc40002000000 */
[C---:B------:R-:W-:Y:S02]  /*bbe0*/  ISETP.GT.AND P4, PT, R20.reuse, 0x20, PT ;  /* 0x000000201400780c */ /* 0x040fe40003f84270 */
[----:B0-----:R-:W-:Y:S02]  /*bbf0*/  FMNMX.FTZ R21, R57, R70, !PT ;  /* 0x0000004639157209 */ /* 0x001fe40007810000 */
[----:B------:R-:W-:Y:S02]  /*bc00*/  FSEL R70, R31, -INF , P3 ;  /* 0xff8000001f467808 */ /* 0x000fe40001800000 */
[----:B------:R-:W-:Y:S01]  /*bc10*/  ISETP.GT.AND P3, PT, R20, 0x11, PT ;  /* 0x000000111400780c */ /* 0x000fe20003f64270 */
[----:B------:R-:W0:Y:S01]  /*bc20*/  SHFL.BFLY PT, R74, R21, 0x1, 0x1f ;  /* 0x0c201f00154a7f89 */ /* 0x000e2200000e0000 */
[----:B------:R-:W-:Y:S02]  /*bc30*/  FMNMX.FTZ R3, R70, R3, !PT ;  /* 0x0000000346037209 */ /* 0x000fe40007810000 */
[----:B------:R-:W-:-:S02]  /*bc40*/  FSEL R72, R35, -INF , P3 ;  /* 0xff80000023487808 */ /* 0x000fc40001800000 */
[----:B------:R-:W-:Y:S02]  /*bc50*/  FMNMX.FTZ R3, R34, R3, !PT ;  /* 0x0000000322037209 */ /* 0x000fe40007810000 */
[----:B------:R-:W-:Y:S02]  /*bc60*/  ISETP.GT.AND P3, PT, R20, 0x19, PT ;  /* 0x000000191400780c */ /* 0x000fe40003f64270 */
[----:B------:R-:W-:Y:S02]  /*bc70*/  FMNMX.FTZ R3, R72, R3, !PT ;  /* 0x0000000348037209 */ /* 0x000fe40007810000 */
[----:B------:R-:W-:Y:S02]  /*bc80*/  FSEL R42, R42, -INF , P4 ;  /* 0xff8000002a2a7808 */ /* 0x000fe40002000000 */
[----:B------:R-:W-:Y:S02]  /*bc90*/  ISETP.GT.AND P4, PT, R20, 0x28, PT ;  /* 0x000000281400780c */ /* 0x000fe40003f84270 */
[----:B------:R-:W-:-:S02]  /*bca0*/  FSEL R76, R43, -INF , P5 ;  /* 0xff8000002b4c7808 */ /* 0x000fc40002800000 */
[----:B------:R-:W-:Y:S02]  /*bcb0*/  FSEL R46, R46, -INF , P4 ;  /* 0xff8000002e2e7808 */ /* 0x000fe40002000000 */
[----:B------:R-:W-:-:S04]  /*bcc0*/  ISETP.GT.AND P4, PT, R20, 0x30, PT ;  /* 0x000000301400780c */ /* 0x000fc80003f84270 */
[----:B------:R-:W-:Y:S02]  /*bcd0*/  FSEL R50, R50, -INF , P4 ;  /* 0xff80000032327808 */ /* 0x000fe40002000000 */
[----:B0-----:R-:W-:Y:S02]  /*bce0*/  FMNMX.FTZ R0, R21, R74, !PT ;  /* 0x0000004a15007209 */ /* 0x001fe40007810000 */
[----:B------:R-:W-:Y:S02]  /*bcf0*/  FSEL R74, R39, -INF , P3 ;  /* 0xff800000274a7808 */ /* 0x000fe40001800000 */
[----:B------:R-:W-:Y:S01]  /*bd00*/  FMNMX.FTZ R21, R38, R3, !PT ;  /* 0x0000000326157209 */ /* 0x000fe20007810000 */
[----:B------:R-:W-:Y:S01]  /*bd10*/  IMAD.U32 R3, RZ, RZ, UR4 ;  /* 0x00000004ff037e24 */ /* 0x000fe2000f8e00ff */
[----:B------:R-:W-:Y:S02]  /*bd20*/  ISETP.GT.AND P3, PT, R20, 0x29, PT ;  /* 0x000000291400780c */ /* 0x000fe40003f64270 */
[----:B------:R-:W-:Y:S01]  /*bd30*/  FMNMX.FTZ R21, R74, R21, !PT ;  /* 0x000000154a157209 */ /* 0x000fe20007810000 */
[C---:B------:R-:W-:Y:S01]  /*bd40*/  FMUL.FTZ R29, R0.reuse, R3 ;  /* 0x00000003001d7220 */ /* 0x040fe20000410000 */
[----:B------:R-:W-:-:S02]  /*bd50*/  FSETP.NEU.FTZ.AND P5, PT, R0, -INF , PT ;  /* 0xff8000000000780b */ /* 0x000fc40003fbd000 */
[----:B------:R-:W-:Y:S02]  /*bd60*/  FMNMX.FTZ R21, R42, R21, !PT ;  /* 0x000000152a157209 */ /* 0x000fe40007810000 */
[----:B------:R-:W-:Y:S02]  /*bd70*/  FSEL R78, R47, -INF , P3 ;  /* 0xff8000002f4e7808 */ /* 0x000fe40001800000 */
[----:B------:R-:W-:Y:S02]  /*bd80*/  FMNMX.FTZ R21, R76, R21, !PT ;  /* 0x000000154c157209 */ /* 0x000fe40007810000 */
[----:B------:R-:W-:Y:S02]  /*bd90*/  FSEL R29, R29, RZ, P5 ;  /* 0x000000ff1d1d7208 */ /* 0x000fe40002800000 */
[----:B------:R-:W-:Y:S02]  /*bda0*/  FMNMX.FTZ R21, R46, R21, !PT ;  /* 0x000000152e157209 */ /* 0x000fe40007810000 */
[----:B------:R-:W-:Y:S01]  /*bdb0*/  ISETP.GT.AND P3, PT, R20, 0x31, PT ;  /* 0x000000311400780c */ /* 0x000fe20003f64270 */
[--C-:B------:R-:W-:Y:S01]  /*bdc0*/  FFMA.FTZ R31, R24, R3, -R29.reuse ;  /* 0x00000003181f7223 */ /* 0x100fe2000001081d */
[----:B------:R-:W-:Y:S01]  /*bdd0*/  FMNMX.FTZ R21, R78, R21, !PT ;  /* 0x000000154e157209 */ /* 0x000fe20007810000 */
[-CC-:B------:R-:W-:Y:S01]  /*bde0*/  FFMA.FTZ R25, R25, R3.reuse, -R29.reuse ;  /* 0x0000000319197223 */ /* 0x180fe2000001081d */
[----:B------:R-:W-:Y:S01]  /*bdf0*/  ISETP.GT.AND P4, PT, R20, 0x38, PT ;  /* 0x000000381400780c */ /* 0x000fe20003f84270 */
        /* <DEDUP_REMOVED lines=10> */
[----:B------:R-:W0:Y:S01]  /*bea0*/  MUFU.EX2 R152, R25 ;  /* 0x0000001900987308 */ /* 0x000e220000000800 */
        /* <DEDUP_REMOVED lines=9> */
[-CC-:B------:R-:W-:Y:S01]  /*bf40*/  FFMA.FTZ R176, R64, R3.reuse, -R29.reuse ;  /* 0x0000000340b07223 */ /* 0x180fe2000001081d */
[-CC-:B------:R-:W-:Y:S01]  /*bf50*/  FFMA.FTZ R177, R48, R3.reuse, -R29.reuse ;  /* 0x0000000330b17223 */ /* 0x180fe2000001081d */
[----:B------:R-:W2:Y:S01]  /*bf60*/  SHFL.BFLY PT, R20, R21, 0x2, 0x1f ;  /* 0x0c401f0015147f89 */ /* 0x000ea200000e0000 */
[-CC-:B------:R-:W-:Y:S01]  /*bf70*/  FFMA.FTZ R171, R66, R3.reuse, -R29.reuse ;  /* 0x0000000342ab7223 */ /* 0x180fe2000001081d */
[-CC-:B------:R-:W-:Y:S01]  /*bf80*/  FFMA.FTZ R172, R52, R3.reuse, -R29.reuse ;  /* 0x0000000334ac7223 */ /* 0x180fe2000001081d */
[----:B------:R-:W-:Y:S01]  /*bf90*/  FFMA.FTZ R173, R68, R3, -R29 ;  /* 0x0000000344ad7223 */ /* 0x000fe2000001081d */
[----:B------:R-:W3:Y:S01]  /*bfa0*/  MUFU.EX2 R33, R56 ;  /* 0x0000003800217308 */ /* 0x000ee20000000800 */
[----:B0-----:R-:W-:Y:S01]  /*bfb0*/  FADD.FTZ R25, R31, R152 ;  /* 0x000000981f197221 */ /* 0x001fe20000010000 */
[----:B------:R-:W-:-:S06]  /*bfc0*/  F2FP.BF16.F32.PACK_AB R152, R152, R31 ;  /* 0x0000001f9898723e */ /* 0x000fcc00000010ff */
[----:B------:R-:W-:Y:S08]  /*bfd0*/  MUFU.EX2 R32, R32 ;  /* 0x0000002000207308 */ /* 0x000ff00000000800 */
[----:B------:R-:W0:Y:S01]  /*bfe0*/  MUFU.EX2 R35, R58 ;  /* 0x0000003a00237308 */ /* 0x000e220000000800 */
[----:B---3--:R-:W-:Y:S02]  /*bff0*/  F2FP.BF16.F32.PACK_AB R154, R33, R28 ;  /* 0x0000001c219a723e */ /* 0x008fe400000010ff */
[----:B--2---:R-:W-:-:S05]  /*c000*/  FMNMX.FTZ R20, R21, R20, !PT ;  /* 0x0000001415147209 */ /* 0x004fca0007810000 */
[----:B------:R-:W-:Y:S01]  /*c010*/  MUFU.EX2 R36, R36 ;  /* 0x0000002400247308 */ /* 0x000fe20000000800 */
[----:B------:R-:W2:Y:S07]  /*c020*/  SHFL.BFLY PT, R21, R20, 0x1, 0x1f ;  /* 0x0c201f0014157f89 */ /* 0x000eae00000e0000 */
[----:B------:R-:W3:Y:S01]  /*c030*/  MUFU.EX2 R37, R60 ;  /* 0x0000003c00257308 */ /* 0x000ee20000000800 */
[----:B0-----:R-:W-:-:S07]  /*c040*/  F2FP.BF16.F32.PACK_AB R156, R35, R32 ;  /* 0x00000020239c723e */ /* 0x001fce00000010ff */
[----:B------:R-:W-:Y:S08]  /*c050*/  MUFU.EX2 R40, R40 ;  /* 0x0000002800287308 */ /* 0x000ff00000000800 */
[----:B------:R-:W0:Y:S01]  /*c060*/  MUFU.EX2 R181, R181 ;  /* 0x000000b500b57308 */ /* 0x000e220000000800 */
[----:B--2---:R-:W-:Y:S02]  /*c070*/  FMNMX.FTZ R168, R20, R21, !PT ;  /* 0x0000001514a87209 */ /* 0x004fe40007810000 */
[----:B---3--:R-:W-:-:S02]  /*c080*/  F2FP.BF16.F32.PACK_AB R158, R37, R36 ;  /* 0x00000024259e723e */ /* 0x008fc400000010ff */
[C---:B------:R-:W-:Y:S01]  /*c090*/  FSETP.NEU.FTZ.AND P3, PT, R168.reuse, -INF , PT ;  /* 0xff800000a800780b */ /* 0x040fe20003f7d000 */
[-C--:B------:R-:W-:Y:S02]  /*c0a0*/  FMUL.FTZ R20, R168, R3.reuse ;  /* 0x00000003a8147220 */ /* 0x080fe40000410000 */
[----:B------:R-:W-:Y:S03]  /*c0b0*/  MUFU.EX2 R182, R182 ;  /* 0x000000b600b67308 */ /* 0x000fe60000000800 */
[----:B------:R-:W-:Y:S01]  /*c0c0*/  FSEL R21, R20, RZ, P3 ;  /* 0x000000ff14157208 */ /* 0x000fe20001800000 */
[C---:B------:R-:W-:Y:S02]  /*c0d0*/  @!P1 VIADD R20, R169.reuse, 0x38840 ;  /* 0x00038840a9149836 */ /* 0x040fe40000000000 */
[----:B------:R-:W-:Y:S02]  /*c0e0*/  @!P1 VIADD R169, R169, 0x38860 ;  /* 0x00038860a9a99836 */ /* 0x000fe40000000000 */
        /* <DEDUP_REMOVED lines=9> */
[----:B------:R-:W-:Y:S01]  /*c180*/  @!P1 PRMT R20, RZ, 0x654, R20 ;  /* 0x00000654ff149816 */ /* 0x000fe20000000014 */
[----:B------:R-:W-:Y:S01]  /*c190*/  FADD.FTZ R42, R28, R25 ;  /* 0x000000191c2a7221 */ /* 0x000fe20000010000 */
[----:B------:R-:W-:-:S02]  /*c1a0*/  IMAD.MOV.U32 R25, RZ, RZ, 0x40000040 ;  /* 0x40000040ff197424 */ /* 0x000fc400078e00ff */
[-CC-:B------:R-:W-:Y:S01]  /*c1b0*/  FFMA.FTZ R74, R74, R3.reuse, -R21.reuse ;  /* 0x000000034a4a7223 */ /* 0x180fe20000010815 */
[-CC-:B------:R-:W-:Y:S01]  /*c1c0*/  FFMA.FTZ R198, R76, R3.reuse, -R21.reuse ;  /* 0x000000034cc67223 */ /* 0x180fe20000010815 */
[----:B------:R-:W2:Y:S01]  /*c1d0*/  MUFU.EX2 R27, R27 ;  /* 0x0000001b001b7308 */ /* 0x000ea20000000800 */
[-CC-:B------:R-:W-:Y:S01]  /*c1e0*/  FFMA.FTZ R178, R46, R3.reuse, -R21.reuse ;  /* 0x000000032eb27223 */ /* 0x180fe20000010815 */
[-CC-:B------:R-:W-:Y:S01]  /*c1f0*/  FFMA.FTZ R179, R78, R3.reuse, -R21.reuse ;  /* 0x000000034eb37223 */ /* 0x180fe20000010815 */
[-CC-:B------:R-:W-:Y:S01]  /*c200*/  FFMA.FTZ R180, R50, R3.reuse, -R21.reuse ;  /* 0x0000000332b47223 */ /* 0x180fe20000010815 */
[----:B------:R3:W-:Y:S01]  /*c210*/  @!P1 SYNCS.ARRIVE.TRANS64.RED.A1T0 RZ, [R20+URZ], RZ ;  /* 0x000000ff14ff99a7 */ /* 0x0007e2000810043f */
[-CC-:B------:R-:W-:Y:S01]  /*c220*/  FFMA.FTZ R174, R24, R3.reuse, -R21.reuse ;  /* 0x0000000318ae7223 */ /* 0x180fe20000010815 */
[-CC-:B------:R-:W-:Y:S01]  /*c230*/  FFMA.FTZ R175, R54, R3.reuse, -R21.reuse ;  /* 0x0000000336af7223 */ /* 0x180fe20000010815 */
[----:B------:R-:W-:Y:S01]  /*c240*/  FFMA.FTZ R170, R80, R3, -R21 ;  /* 0x0000000350aa7223 */ /* 0x000fe20000010815 */
[----:B------:R-:W4:Y:S01]  /*c250*/  MUFU.EX2 R30, R30 ;  /* 0x0000001e001e7308 */ /* 0x000f220000000800 */
[----:B------:R-:W-:Y:S01]  /*c260*/  IMAD.MOV.U32 R21, RZ, RZ, 0x40000040 ;  /* 0x40000040ff157424 */ /* 0x000fe200078e00ff */
[----:B------:R-:W-:Y:S01]  /*c270*/  R2UR UR11, R25 ;  /* 0x00000000190b72ca */ /* 0x000fe200000e0000 */
[----:B---3--:R-:W-:Y:S01]  /*c280*/  IMAD R20, R18, 0x1000, R191 ;  /* 0x0000100012147824 */ /* 0x008fe200078e02bf */
[----:B0-----:R-:W-:-:S02]  /*c290*/  F2FP.BF16.F32.PACK_AB R160, R181, R40 ;  /* 0x00000028b5a0723e */ /* 0x001fc400000010ff */
[----:B------:R-:W-:Y:S02]  /*c2a0*/  R2UR UR7, R21 ;  /* 0x00000000150772ca */ /* 0x000fe400000e0000 */
[----:B------:R-:W0:Y:S01]  /*c2b0*/  MUFU.EX2 R155, R70 ;  /* 0x00000046009b7308 */ /* 0x000e220000000800 */
[----:B--2---:R-:W-:Y:S01]  /*c2c0*/  FADD.FTZ R29, R26, R27 ;  /* 0x0000001b1a1d7221 */ /* 0x004fe20000010000 */
[C---:B------:R-:W-:Y:S02]  /*c2d0*/  VIADD R24, R20.reuse, 0x80 ;  /* 0x0000008014187836 */ /* 0x040fe40000000000 */
[----:B------:R-:W-:Y:S01]  /*c2e0*/  FADD.FTZ R21, R33, R42 ;  /* 0x0000002a21157221 */ /* 0x000fe20000010000 */
[----:B------:R-:W-:Y:S02]  /*c2f0*/  F2FP.BF16.F32.PACK_AB R153, R27, R26 ;  /* 0x0000001a1b99723e */ /* 0x000fe400000010ff */
[----:B------:R-:W-:Y:S01]  /*c300*/  R2UR UR6, R20 ;  /* 0x00000000140672ca */ /* 0x000fe200000e0000 */
[----:B------:R-:W2:Y:S01]  /*c310*/  MUFU.EX2 R34, R34 ;  /* 0x0000002200227308 */ /* 0x000ea20000000800 */
[----:B----4-:R-:W-:Y:S01]  /*c320*/  FADD.FTZ R44, R30, R29 ;  /* 0x0000001d1e2c7221 */ /* 0x010fe20000010000 */
[----:B------:R-:W-:Y:S01]  /*c330*/  R2UR UR10, R24 ;  /* 0x00000000180a72ca */ /* 0x000fe200000e0000 */
[----:B------:R-:W-:Y:S01]  /*c340*/  FADD.FTZ R24, R32, R21 ;  /* 0x0000001520187221 */ /* 0x000fe20000010000 */
[----:B------:R-:W-:-:S03]  /*c350*/  @!P1 PRMT R169, RZ, 0x654, R169 ;  /* 0x00000654ffa99816 */ /* 0x000fc600000000a9 */
[----:B------:R-:W-:Y:S01]  /*c360*/  FADD.FTZ R21, R35, R24 ;  /* 0x0000001823157221 */ /* 0x000fe20000010000 */
[----:B------:R-:W3:Y:S01]  /*c370*/  MUFU.EX2 R157, R72 ;  /* 0x00000048009d7308 */ /* 0x000ee20000000800 */
[C---:B0-----:R-:W-:Y:S01]  /*c380*/  FADD.FTZ R25, R155.reuse, R44 ;  /* 0x0000002c9b197221 */ /* 0x041fe20000010000 */
[----:B------:R-:W-:Y:S01]  /*c390*/  F2FP.BF16.F32.PACK_AB R155, R155, R30 ;  /* 0x0000001e9b9b723e */ /* 0x000fe200000010ff */
[----:B------:R-:W-:Y:S01]  /*c3a0*/  BAR.SYNC.DEFER_BLOCKING 0xf, 0x100 ;  /* 0x03c4000000007b1d */ /* 0x000fe20000010000 */
[----:B------:R-:W-:-:S04]  /*c3b0*/  FADD.FTZ R24, R36, R21 ;  /* 0x0000001524187221 */ /* 0x000fc80000010000 */
[----:B------:R-:W-:Y:S01]  /*c3c0*/  FADD.FTZ R199, R37, R24 ;  /* 0x0000001825c77221 */ /* 0x000fe20000010000 */
[----:B------:R-:W0:Y:S01]  /*c3d0*/  MUFU.EX2 R38, R38 ;  /* 0x0000002600267308 */ /* 0x000e220000000800 */
[----:B--2---:R-:W-:Y:S02]  /*c3e0*/  FADD.FTZ R28, R34, R25 ;  /* 0x00000019221c7221 */ /* 0x004fe40000010000 */
[----:B------:R-:W-:-:S04]  /*c3f0*/  FADD.FTZ R199, R40, R199 ;  /* 0x000000c728c77221 */ /* 0x000fc80000010000 */
[----:B------:R-:W-:Y:S01]  /*c400*/  FADD.FTZ R199, R181, R199 ;  /* 0x000000c7b5c77221 */ /* 0x000fe20000010000 */
[----:B------:R-:W2:Y:S01]  /*c410*/  MUFU.EX2 R159, R74 ;  /* 0x0000004a009f7308 */ /* 0x000ea20000000800 */
[C---:B---3--:R-:W-:Y:S01]  /*c420*/  FADD.FTZ R25, R157.reuse, R28 ;  /* 0x0000001c9d197221 */ /* 0x048fe20000010000 */
[----:B------:R-:W-:-:S06]  /*c430*/  F2FP.BF16.F32.PACK_AB R157, R157, R34 ;  /* 0x000000229d9d723e */ /* 0x000fcc00000010ff */
[----:B------:R-:W3:Y:S01]  /*c440*/  MUFU.EX2 R176, R176 ;  /* 0x000000b000b07308 */ /* 0x000ee20000000800 */
[----:B0-----:R-:W-:Y:S01]  /*c450*/  FADD.FTZ R26, R38, R25 ;  /* 0x00000019261a7221 */ /* 0x001fe20000010000 */
[----:B------:R1:W-:Y:S06]  /*c460*/  STSM.16.M88.4 [R210+0x36400], R152 ;  /* 0x03640098d2007844 */ /* 0x0003ec0000000200 */
[----:B------:R-:W0:Y:S01]  /*c470*/  MUFU.EX2 R183, R183 ;  /* 0x000000b700b77308 */ /* 0x000e220000000800 */
[C---:B--2---:R-:W-:Y:S01]  /*c480*/  FADD.FTZ R21, R159.reuse, R26 ;  /* 0x0000001a9f157221 */ /* 0x044fe20000010000 */
[----:B------:R-:W-:-:S05]  /*c490*/  F2FP.BF16.F32.PACK_AB R159, R159, R38 ;  /* 0x000000269f9f723e */ /* 0x000fca00000010ff */
[----:B------:R2:W-:Y:S01]  /*c4a0*/  STSM.16.M88.4 [R214], R156 ;  /* 0x0000009cd6007844 */ /* 0x0005e20000000200 */
[----:B------:R-:W4:Y:S01]  /*c4b0*/  MUFU.EX2 R198, R198 ;  /* 0x000000c600c67308 */ /* 0x000f220000000800 */
[----:B---3--:R-:W-:Y:S01]  /*c4c0*/  F2FP.BF16.F32.PACK_AB R162, R176, R182 ;  /* 0x000000b6b0a2723e */ /* 0x008fe200000010ff */
[----:B------:R-:W-:-:S04]  /*c4d0*/  FADD.FTZ R182, R182, R199 ;  /* 0x000000c7b6b67221 */ /* 0x000fc80000010000 */
[----:B------:R-:W-:Y:S02]  /*c4e0*/  FADD.FTZ R182, R176, R182 ;  /* 0x000000b6b0b67221 */ /* 0x000fe40000010000 */
[----:B------:R-:W3:Y:S01]  /*c4f0*/  MUFU.EX2 R178, R178 ;  /* 0x000000b200b27308 */ /* 0x000ee20000000800 */
[----:B0-----:R-:W-:-:S07]  /*c500*/  FADD.FTZ R21, R183, R21 ;  /* 0x00000015b7157221 */ /* 0x001fce0000010000 */
[----:B------:R-:W0:Y:S01]  /*c510*/  MUFU.EX2 R179, R179 ;  /* 0x000000b300b37308 */ /* 0x000e220000000800 */
[C---:B----4-:R-:W-:Y:S01]  /*c520*/  F2FP.BF16.F32.PACK_AB R161, R198.reuse, R183 ;  /* 0x000000b7c6a1723e */ /* 0x050fe200000010ff */
[----:B------:R-:W-:Y:S02]  /*c530*/  FADD.FTZ R198, R198, R21 ;  /* 0x00000015c6c67221 */ /* 0x000fe40000010000 */
[----:B------:R-:W4:Y:S04]  /*c540*/  @P2 LDC R21, c[0x0][0x450] ;  /* 0x00011400ff152b82 */ /* 0x000f280000000800 */
[----:B------:R-:W5:Y:S01]  /*c550*/  MUFU.EX2 R177, R177 ;  /* 0x000000b100b17308 */ /* 0x000f620000000800 */
[----:B---3--:R-:W-:-:S07]  /*c560*/  FADD.FTZ R198, R178, R198 ;  /* 0x000000c6b2c67221 */ /* 0x008fce0000010000 */
[----:B------:R-:W3:Y:S01]  /*c570*/  MUFU.EX2 R171, R171 ;  /* 0x000000ab00ab7308 */ /* 0x000ee20000000800 */
[C---:B0-----:R-:W-:Y:S01]  /*c580*/  F2FP.BF16.F32.PACK_AB R163, R179.reuse, R178 ;  /* 0x000000b2b3a3723e */ /* 0x041fe200000010ff */
[----:B------:R-:W-:-:S04]  /*c590*/  FADD.FTZ R179, R179, R198 ;  /* 0x000000c6b3b37221 */ /* 0x000fc80000010000 */
[----:B------:R2:W-:Y:S02]  /*c5a0*/  STSM.16.M88.4 [R211], R160 ;  /* 0x000000a0d3007844 */ /* 0x0005e40000000200 */
[----:B------:R-:W-:Y:S01]  /*c5b0*/  MUFU.EX2 R172, R172 ;  /* 0x000000ac00ac7308 */ /* 0x000fe20000000800 */
[----:B-----5:R-:W-:-:S07]  /*c5c0*/  FADD.FTZ R182, R177, R182 ;  /* 0x000000b6b1b67221 */ /* 0x020fce0000010000 */
[----:B------:R-:W0:Y:S01]  /*c5d0*/  MUFU.EX2 R173, R173 ;  /* 0x000000ad00ad7308 */ /* 0x000e220000000800 */
[C---:B---3--:R-:W-:Y:S01]  /*c5e0*/  F2FP.BF16.F32.PACK_AB R164, R171.reuse, R177 ;  /* 0x000000b1aba4723e */ /* 0x048fe200000010ff */
[----:B------:R-:W-:-:S06]  /*c5f0*/  FADD.FTZ R171, R171, R182 ;  /* 0x000000b6abab7221 */ /* 0x000fcc0000010000 */
[----:B------:R-:W3:Y:S08]  /*c600*/  MUFU.EX2 R180, R180 ;  /* 0x000000b400b47308 */ /* 0x000ef00000000800 */
[----:B------:R-:W5:Y:S01]  /*c610*/  MUFU.EX2 R174, R174 ;  /* 0x000000ae00ae7308 */ /* 0x000f620000000800 */
[----:B0-----:R-:W-:-:S07]  /*c620*/  F2FP.BF16.F32.PACK_AB R166, R173, R172 ;  /* 0x000000acada6723e */ /* 0x001fce00000010ff */
[----:B------:R-:W-:Y:S01]  /*c630*/  MUFU.EX2 R175, R175 ;  /* 0x000000af00af7308 */ /* 0x000fe20000000800 */
[----:B---3--:R-:W-:-:S07]  /*c640*/  FADD.FTZ R179, R180, R179 ;  /* 0x000000b3b4b37221 */ /* 0x008fce0000010000 */
[----:B------:R-:W0:Y:S01]  /*c650*/  MUFU.EX2 R170, R170 ;  /* 0x000000aa00aa7308 */ /* 0x000e220000000800 */
[C---:B-----5:R-:W-:Y:S01]  /*c660*/  F2FP.BF16.F32.PACK_AB R165, R174.reuse, R180 ;  /* 0x000000b4aea5723e */ /* 0x060fe200000010ff */
[----:B------:R-:W-:Y:S01]  /*c670*/  FADD.FTZ R174, R174, R179 ;  /* 0x000000b3aeae7221 */ /* 0x000fe20000010000 */
[----:B0-----:R-:W-:-:S05]  /*c680*/  F2FP.BF16.F32.PACK_AB R167, R170, R175 ;  /* 0x000000afaaa7723e */ /* 0x001fca00000010ff */
[----:B------:R2:W-:Y:S01]  /*c690*/  STSM.16.M88.4 [R213], R164 ;  /* 0x000000a4d5007844 */ /* 0x0005e20000000200 */
[----:B------:R-:W-:-:S06]  /*c6a0*/  WARPGROUP.ARRIVE ;  /* 0x00000000000079c5 */ /* 0x000fcc0000000000 */
[----:B------:R-:W-:Y:S03]  /*c6b0*/  HGMMA.64x256x16.F32.BF16 R24, R152, gdesc[UR4].tnspB, RZ, !UPT, gsb0 ;  /* 0x43e0000498187df0 */ /* 0x000fe6000c0018ff */
[----:B------:R-:W-:Y:S02]  /*c6c0*/  WARPGROUP.DEPBAR.LE gsb0, 0x0 ;  /* 0x00008000000079c5 */ /* 0x000fe40000010000 */
[----:B------:R-:W-:Y:S01]  /*c6d0*/  WARPGROUP.ARRIVE ;  /* 0x00000000000079c5 */ /* 0x000fe20000000000 */
[----:B-1----:R-:W-:-:S04]  /*c6e0*/  @P2 IMAD.HI.U32 R152, R195, R200, RZ ;  /* 0x000000c8c3982227 */ /* 0x002fc800078e00ff */
[----:B------:R-:W-:-:S15]  /*c6f0*/  IMAD.MOV.U32 R154, RZ, RZ, R195 ;  /* 0x000000ffff9a7224 */ /* 0x000fde00078e00c3 */
[----:B------:R-:W-:-:S03]  /*c700*/  NOP ;  /* 0x0000000000007918 */ /* 0x000fc60000000000 */
[----:B------:R-:W-:Y:S01]  /*c710*/  HGMMA.64x256x16.F32.BF16 R24, R156, gdesc[UR8].tnspB, R24, gsb0 ;  /* 0x43e000089c187df0 */ /* 0x000fe20008001818 */
[----:B----4-:R-:W-:Y:S01]  /*c720*/  @P2 SHF.R.U32.HI R154, RZ, R21, R152 ;  /* 0x00000015ff9a2219 */ /* 0x010fe20000011698 */
[C---:B------:R-:W-:Y:S02]  /*c730*/  VIADD R152, R20.reuse, 0x100 ;  /* 0x0000010014987836 */ /* 0x040fe40000000000 */
[----:B------:R-:W-:Y:S02]  /*c740*/  IMAD.MOV.U32 R153, RZ, RZ, 0x40000040 ;  /* 0x40000040ff997424 */ /* 0x000fe400078e00ff */
[----:B------:R-:W-:Y:S01]  /*c750*/  VIADD R20, R20, 0x180 ;  /* 0x0000018014147836 */ /* 0x000fe20000000000 */
[----:B------:R-:W-:Y:S01]  /*c760*/  R2UR UR6, R152 ;  /* 0x00000000980672ca */ /* 0x000fe200000e0000 */
[----:B------:R-:W-:Y:S01]  /*c770*/  IMAD.MOV.U32 R21, RZ, RZ, 0x40000040 ;  /* 0x40000040ff157424 */ /* 0x000fe200078e00ff */
[----:B------:R-:W-:Y:S01]  /*c780*/  R2UR UR7, R153 ;  /* 0x00000000990772ca */ /* 0x000fe200000e0000 */
[----:B------:R-:W-:-:S02]  /*c790*/  WARPGROUP.DEPBAR.LE gsb0, 0x0 ;  /* 0x00008000000079c5 */ /* 0x000fc40000010000 */
[----:B------:R-:W-:-:S15]  /*c7a0*/  WARPGROUP.ARRIVE ;  /* 0x00000000000079c5 */ /* 0x000fde0000000000 */
[----:B------:R-:W-:-:S01]  /*c7b0*/  NOP ;  /* 0x0000000000007918 */ /* 0x000fc20000000000 */
[----:B------:R-:W-:Y:S01]  /*c7c0*/  HGMMA.64x256x16.F32.BF16 R24, R160, gdesc[UR4].tnspB, R24, gsb0 ;  /* 0x43e00004a0187df0 */ /* 0x000fe20008001818 */
[----:B------:R-:W-:Y:S02]  /*c7d0*/  R2UR UR6, R20 ;  /* 0x00000000140672ca */ /* 0x000fe400000e0000 */
[----:B------:R-:W-:Y:S02]  /*c7e0*/  R2UR UR7, R21 ;  /* 0x00000000150772ca */ /* 0x000fe400000e0000 */
[----:B------:R-:W-:-:S04]  /*c7f0*/  IADD3 R20, R154, R203, -R194 ;  /* 0x000000cb9a147210 */ /* 0x000fc80007ffe8c2 */
[----:B------:R-:W-:-:S04]  /*c800*/  SHF.R.S32.HI R21, RZ, 0x1f, R20 ;  /* 0x0000001fff157819 */ /* 0x000fc80000011414 */
[----:B------:R-:W-:Y:S01]  /*c810*/  LEA.HI R21, R21, R20, RZ, 0x6 ;  /* 0x0000001415157211 */ /* 0x000fe200078f30ff */
[----:B------:R-:W-:-:S03]  /*c820*/  FADD.FTZ R20, R172, R171 ;  /* 0x000000abac147221 */ /* 0x000fc60000010000 */
[----:B------:R-:W-:Y:S01]  /*c830*/  SHF.R.S32.HI R21, RZ, 0x6, R21 ;  /* 0x00000006ff157819 */ /* 0x000fe20000011415 */
[----:B------:R-:W-:-:S03]  /*c840*/  FADD.FTZ R20, R173, R20 ;  /* 0x00000014ad147221 */ /* 0x000fc60000010000 */
[----:B------:R-:W-:Y:S01]  /*c850*/  VIMNMX R212, RZ, R21, !PT ;  /* 0x00000015ffd47248 */ /* 0x000fe20007fe0100 */
[----:B------:R-:W-:-:S03]  /*c860*/  FADD.FTZ R21, R175, R174 ;  /* 0x000000aeaf157221 */ /* 0x000fc60000010000 */
[----:B------:R-:W-:Y:S01]  /*c870*/  ISETP.GE.AND P3, PT, R197, R212, PT ;  /* 0x000000d4c500720c */ /* 0x000fe20003f66270 */
[----:B------:R-:W-:Y:S01]  /*c880*/  FADD.FTZ R21, R170, R21 ;  /* 0x00000015aa157221 */ /* 0x000fe20000010000 */
        /* <DEDUP_REMOVED lines=17> */
[----:B------:R-:W-:Y:S02]  /*c9a0*/  IMAD.MOV.U32 R198, RZ, RZ, R197 ;  /* 0x000000ffffc67224 */ /* 0x000fe400078e00c5 */
[----:B------:R-:W-:-:S07]  /*c9b0*/  IMAD.MOV.U32 R200, RZ, RZ, R18 ;  /* 0x000000ffffc87224 */ /* 0x000fce00078e0012 */
.L_x_8744:
[----:B------:R-:W-:-:S05]  /*c9c0*/  VIADD R18, R200, 0x1 ;  /* 0x00000001c8127836 */ /* 0x000fca0000000000 */
[----:B------:R-:W-:-:S04]  /*c9d0*/  ISETP.NE.AND P3, PT, R18, 0x2, PT ;  /* 0x000000021200780c */ /* 0x000fc80003f65270 */
[----:B------:R-:W-:Y:S02]  /*c9e0*/  SEL R0, RZ, 0x1, P3 ;  /* 0x00000001ff007807 */ /* 0x000fe40001800000 */
[----:B------:R-:W-:Y:S02]  /*c9f0*/  SEL R18, R18, RZ, P3 ;  /* 0x000000ff12127207 */ /* 0x000fe40001800000 */
[----:B------:R-:W-:Y:S01]  /*ca00*/  LOP3.LUT R19, R19, R0, RZ, 0x3c, !PT ;  /* 0x0000000013137212 */ /* 0x000fe200078e3cff */
[----:B------:R-:W-:Y:S06]  /*ca10*/  @!P0 BRA `(.L_x_8734) ;  /* 0x0000000000048947 */ /* 0x000fec0003800000 */
[----:B------:R-:W-:Y:S01]  /*ca20*/  BPT.TRAP 0x1 ;  /* 0x000000040000795c */ /* 0x000fe20000300000 */
.L_x_8734:
[----:B------:R-:W-:Y:S01]  /*ca30*/  IMAD R197, R18, 0x8, R2 ;  /* 0x0000000812c57824 */ /* 0x000fe200078e0202 */
[----:B------:R-:W-:-:S04]  /*ca40*/  SHF.L.U32 R0, R19, 0x1f, RZ ;  /* 0x0000001f13007819 */ /* 0x000fc800000006ff */
[----:B------:R0:W1:Y:S01]  /*ca50*/  SYNCS.PHASECHK.TRANS64.TRYWAIT P3, [R197+URZ+0x38830], R0 ;  /* 0x03883000c50075a7 */ /* 0x000062000806017f */
[----:B------:R-:W-:Y:S05]  /*ca60*/  @!P0 BRA `(.L_x_8735) ;  /* 0x0000000000048947 */ /* 0x000fea0003800000 */
[----:B------:R-:W-:Y:S01]  /*ca70*/  BPT.TRAP 0x1 ;  /* 0x000000040000795c */ /* 0x000fe20000300000 */
.L_x_8735:
[----:B------:R-:W-:Y:S01]  /*ca80*/  BSSY B2, `(.L_x_8736) ;  /* 0x0000006000027945 */ /* 0x000fe20003800000 */
[----:B--2---:R-:W-:Y:S02]  /*ca90*/  IMAD R156, R18, 0x200, R14 ;  /* 0x00000200129c7824 */ /* 0x004fe400078e020e */
[----:B------:R-:W-:Y:S01]  /*caa0*/  IMAD.MOV.U32 R157, RZ, RZ, 0x40000040 ;  /* 0x40000040ff9d7424 */ /* 0x000fe200078e00ff */
[----:B-1----:R-:W-:Y:S06]  /*cab0*/  @P3 BRA `(.L_x_8737) ;  /* 0x0000000000083947 */ /* 0x002fec0003800000 */
[----:B------:R-:W1:Y:S02]  /*cac0*/  SYNCS.PHASECHK.TRANS64.TRYWAIT P3, [R197+URZ+0x38830], R0 ;  /* 0x03883000c50075a7 */ /* 0x000e64000806017f */
[----:B-1----:R-:W-:Y:S05]  /*cad0*/  @!P3 BRA `(.L_x_8738) ;  /* 0x0000014c0078b947 */ /* 0x002fea0003800000 */
.L_x_8737:
[----:B------:R-:W-:Y:S05]  /*cae0*/  BSYNC B2 ;  /* 0x0000000000027941 */ /* 0x000fea0003800000 */
.L_x_8736:
        /* <DEDUP_REMOVED lines=36> */
.L_x_8739:
[----:B------:R2:W3:Y:S01]  /*cd30*/  SYNCS.PHASECHK.TRANS64.TRYWAIT P3, [R197+URZ+0x38850], R0 ;  /* 0x03885000c50075a7 */ /* 0x0004e2000806017f */
[----:B------:R-:W-:Y:S05]  /*cd40*/  @!P0 BRA `(.L_x_8740) ;  /* 0x0000000000048947 */ /* 0x000fea0003800000 */
[----:B------:R-:W-:Y:S01]  /*cd50*/  BPT.TRAP 0x1 ;  /* 0x000000040000795c */ /* 0x000fe20000300000 */
.L_x_8740:
[----:B------:R-:W-:Y:S04]  /*cd60*/  BSSY B2, `(.L_x_8741) ;  /* 0x0000004000027945 */ /* 0x000fe80003800000 */
[----:B---3--:R-:W-:Y:S05]  /*cd70*/  @P3 BRA `(.L_x_8742) ;  /* 0x0000000000083947 */ /* 0x008fea0003800000 */
[----:B------:R-:W3:Y:S02]  /*cd80*/  SYNCS.PHASECHK.TRANS64.TRYWAIT P3, [R197+URZ+0x38850], R0 ;  /* 0x03885000c50075a7 */ /* 0x000ee4000806017f */
[----:B---3--:R-:W-:Y:S05]  /*cd90*/  @!P3 BRA `(.L_x_8743) ;  /* 0x0000014800dcb947 */ /* 0x008fea0003800000 */
.L_x_8742:
[----:B------:R-:W-:Y:S05]  /*cda0*/  BSYNC B2 ;  /* 0x0000000000027941 */ /* 0x000fea0003800000 */
.L_x_8741:
        /* <DEDUP_REMOVED lines=346> */
[----:B------:R-:W0:Y:S02]  /*e350*/  @P2 LDC R0, c[0x0][0x44c] ;  /* 0x00011300ff002b82 */ /* 0x000e240000000800 */
        /* <DEDUP_REMOVED lines=10> */
[----:B------:R-:W-:Y:S02]  /*e400*/  IMAD.MOV.U32 R207, RZ, RZ, 0x40000040 ;  /* 0x40000040ffcf7424 */ /* 0x000fe400078e00ff */
[----:B------:R-:W-:Y:S01]  /*e410*/  IMAD.IADD R208, R3, 0x1, R208 ;  /* 0x0000000103d07824 */ /* 0x000fe200078e02d0 */
[----:B------:R-:W-:Y:S01]  /*e420*/  R2UR UR6, R206 ;  /* 0x00000000ce0672ca */ /* 0x000fe200000e0000 */
[----:B------:R-:W-:Y:S01]  /*e430*/  IMAD.IADD R206, R205, 0x1, R3 ;  /* 0x00000001cdce7824 */ /* 0x000fe200078e0203 */
[----:B------:R-:W-:Y:S01]  /*e440*/  R2UR UR7, R207 ;  /* 0x00000000cf0772ca */ /* 0x000fe200000e0000 */
[----:B------:R-:W-:Y:S01]  /*e450*/  IMAD.MOV.U32 R207, RZ, RZ, 0x40000040 ;  /* 0x40000040ffcf7424 */ /* 0x000fe200078e00ff */
[----:B------:R-:W1:Y:S01]  /*e460*/  @P2 LDC R3, c[0x0][0x450] ;  /* 0x00011400ff032b82 */ /* 0x000e620000000800 */
[----:B------:R-:W-:-:S04]  /*e470*/  IMAD.IADD R202, R216, 0x1, R195 ;  /* 0x00000001d8ca7824 */ /* 0x000fc800078e02c3 */
[----:B0-----:R-:W-:-:S04]  /*e480*/  @P2 IMAD.HI.U32 R205, R202, R0, RZ ;  /* 0x00000000cacd2227 */ /* 0x001fc800078e00ff */
[----:B------:R-:W-:Y:S01]  /*e490*/  IMAD.MOV.U32 R0, RZ, RZ, R202 ;  /* 0x000000ffff007224 */ /* 0x000fe200078e00ca */
[----:B-1----:R-:W-:Y:S01]  /*e4a0*/  @P2 SHF.R.U32.HI R0, RZ, R3, R205 ;  /* 0x00000003ff002219 */ /* 0x002fe200000116cd */
[----:B------:R-:W-:Y:S02]  /*e4b0*/  IMAD.MOV.U32 R205, RZ, RZ, 0x40000040 ;  /* 0x40000040ffcd7424 */ /* 0x000fe400078e00ff */
[----:B------:R-:W-:-:S04]  /*e4c0*/  IMAD.MOV.U32 R3, RZ, RZ, -0x40 ;  /* 0xffffffc0ff037424 */ /* 0x000fc800078e00ff */
[----:B------:R-:W-:-:S05]  /*e4d0*/  IMAD R3, R198, R3, 0x1 ;  /* 0x00000001c6037424 */ /* 0x000fca00078e0203 */
[----:B------:R-:W-:-:S05]  /*e4e0*/  IADD3 R3, R203, R3, -R189 ;  /* 0x00000003cb037210 */ /* 0x000fca0007ffe8bd */
[----:B------:R-:W-:Y:S01]  /*e4f0*/  IMAD.IADD R3, R3, 0x1, -R194 ;  /* 0x0000000103037824 */ /* 0x000fe200078e0ac2 */
[----:B------:R-:W-:Y:S02]  /*e500*/  WARPGROUP.DEPBAR.LE gsb0, 0x0 ;  /* 0x00008000000079c5 */ /* 0x000fe40000010000 */
[----:B------:R-:W-:-:S06]  /*e510*/  WARPGROUP.ARRIVE ;  /* 0x00000000000079c5 */ /* 0x000fcc0000000000 */
[----:B------:R-:W-:Y:S01]  /*e520*/  HGMMA.64x64x16.F32.BF16 R152, gdesc[UR4], R152, gsb0 ;  /* 0x00e00000049879f0 */ /* 0x000fe20008001898 */
[----:B------:R-:W-:Y:S01]  /*e530*/  R2UR UR4, R206 ;  /* 0x00000000ce0472ca */ /* 0x000fe200000e0000 */
[----:B------:R-:W-:Y:S01]  /*e540*/  IMAD.MOV.U32 R206, RZ, RZ, 0x40 ;  /* 0x00000040ffce7424 */ /* 0x000fe200078e00ff */
[----:B------:R-:W-:Y:S01]  /*e550*/  R2UR UR5, R207 ;  /* 0x00000000cf0572ca */ /* 0x000fe200000e0000 */
[----:B------:R-:W-:Y:S01]  /*e560*/  IMAD.MOV.U32 R207, RZ, RZ, 0x1000 ;  /* 0x00001000ffcf7424 */ /* 0x000fe200078e00ff */
[----:B------:R-:W-:Y:S02]  /*e570*/  R2UR UR6, R208 ;  /* 0x00000000d00672ca */ /* 0x000fe400000e0000 */
[----:B------:R-:W-:Y:S02]  /*e580*/  R2UR UR7, R209 ;  /* 0x00000000d10772ca */ /* 0x000fe400000e0000 */
[----:B------:R-:W-:Y:S02]  /*e590*/  SEL R206, R206, 0x3e, P3 ;  /* 0x0000003ecece7807 */ /* 0x000fe40001800000 */
[----:B------:R-:W-:-:S02]  /*e5a0*/  SEL R207, R207, 0xf80, P3 ;  /* 0x00000f80cfcf7807 */ /* 0x000fc40001800000 */
        /* <DEDUP_REMOVED lines=9> */
[----:B------:R-:W-:Y:S02]  /*e640*/  R2UR UR5, R207 ;  /* 0x00000000cf0572ca */ /* 0x000fe400000e0000 */
[----:B------:R-:W-:Y:S02]  /*e650*/  R2UR UR6, R204 ;  /* 0x00000000cc0672ca */ /* 0x000fe400000e0000 */
[----:B------:R-:W-:Y:S02]  /*e660*/  R2UR UR7, R205 ;  /* 0x00000000cd0772ca */ /* 0x000fe400000e0000 */
[----:B------:R-:W0:Y:S02]  /*e670*/  SHFL.IDX PT, R205, R0, RZ, 0x1c1f ;  /* 0x001c1fff00cd7589 */ /* 0x000e2400000e0000 */
[----:B0-----:R-:W-:-:S05]  /*e680*/  IMAD.IADD R205, R3, 0x1, R205 ;  /* 0x0000000103cd7824 */ /* 0x001fca00078e02cd */
[C---:B------:R-:W-:Y:S02]  /*e690*/  ISETP.GT.AND P3, PT, R205.reuse, RZ, PT ;  /* 0x000000ffcd00720c */ /* 0x040fe40003f64270 */
[C---:B------:R-:W-:Y:S02]  /*e6a0*/  ISETP.GT.AND P4, PT, R205.reuse, 0x1, PT ;  /* 0x00000001cd00780c */ /* 0x040fe40003f84270 */
[C---:B------:R-:W-:Y:S02]  /*e6b0*/  ISETP.GT.AND P6, PT, R205.reuse, 0x28, PT ;  /* 0x00000028cd00780c */ /* 0x040fe40003fc4270 */
        /* <DEDUP_REMOVED lines=32> */
[----:B------:R-:W-:-:S02]  /*e8c0*/  FSEL R202, R172, -INF , P6 ;  /* 0xff800000acca7808 */ /* 0x000fc40003000000 */
[----:B------:R-:W-:Y:S02]  /*e8d0*/  FMNMX.FTZ R172, R169, R204, !PT ;  /* 0x000000cca9ac7209 */ /* 0x000fe40007810000 */
[----:B------:R-:W-:Y:S02]  /*e8e0*/  ISETP.GT.AND P3, PT, R205, 0x30, PT ;  /* 0x00000030cd00780c */ /* 0x000fe40003f64270 */
[----:B------:R-:W-:Y:S02]  /*e8f0*/  FSEL R204, R173, -INF , P5 ;  /* 0xff800000adcc7808 */ /* 0x000fe40002800000 */
[----:B------:R-:W-:Y:S01]  /*e900*/  FMNMX.FTZ R172, R202, R172, !PT ;  /* 0x000000accaac7209 */ /* 0x000fe20007810000 */
[----:B------:R-:W0:Y:S01]  /*e910*/  SHFL.IDX PT, R173, R0, 0x1, 0x1c1f ;  /* 0x003c1f0000ad7f89 */ /* 0x000e2200000e0000 */
        /* <DEDUP_REMOVED lines=10> */
[----:B------:R-:W-:Y:S01]  /*e9c0*/  FMNMX.FTZ R172, R180, R172, !PT ;  /* 0x000000acb4ac7209 */ /* 0x000fe20007810000 */
[----:B0-----:R-:W-:-:S03]  /*e9d0*/  IMAD.IADD R3, R3, 0x1, R173 ;  /* 0x0000000103037824 */ /* 0x001fc600078e02ad */
[----:B------:R-:W-:Y:S01]  /*e9e0*/  FMNMX.FTZ R205, R181, R172, !PT ;  /* 0x000000acb5cd7209 */ /* 0x000fe20007810000 */
[----:B------:R-:W-:Y:S02]  /*e9f0*/  IMAD.MOV.U32 R173, RZ, RZ, 0x40000040 ;  /* 0x40000040ffad7424 */ /* 0x000fe400078e00ff */
[----:B------:R-:W-:Y:S01]  /*ea00*/  IMAD R172, R18, 0x1000, R191 ;  /* 0x0000100012ac7824 */ /* 0x000fe200078e02bf */
[C---:B------:R-:W-:Y:S01]  /*ea10*/  ISETP.GT.AND P4, PT, R3.reuse, RZ, PT ;  /* 0x000000ff0300720c */ /* 0x040fe20003f84270 */
[----:B------:R-:W0:Y:S01]  /*ea20*/  SHFL.BFLY PT, R0, R205, 0x2, 0x1f ;  /* 0x0c401f00cd007f89 */ /* 0x000e2200000e0000 */
[C---:B------:R-:W-:Y:S02]  /*ea30*/  ISETP.GT.AND P5, PT, R3.reuse, 0x1, PT ;  /* 0x000000010300780c */ /* 0x040fe40003fa4270 */
[----:B------:R-:W-:Y:S02]  /*ea40*/  FSEL R154, R154, -INF , P4 ;  /* 0xff8000009a9a7808 */ /* 0x000fe40002000000 */
[----:B------:R-:W-:-:S02]  /*ea50*/  ISETP.GT.AND P4, PT, R3, 0x10, PT ;  /* 0x000000100300780c */ /* 0x000fc40003f84270 */
[C---:B------:R-:W-:Y:S02]  /*ea60*/  ISETP.GT.AND P6, PT, R3.reuse, 0x8, PT ;  /* 0x000000080300780c */ /* 0x040fe40003fc4270 */
[----:B------:R-:W-:Y:S02]  /*ea70*/  FSEL R162, R162, -INF , P4 ;  /* 0xff800000a2a27808 */ /* 0x000fe40002000000 */
[----:B------:R-:W-:Y:S02]  /*ea80*/  ISETP.GT.AND P4, PT, R3, 0x20, PT ;  /* 0x000000200300780c */ /* 0x000fe40003f84270 */
[----:B------:R-:W-:Y:S02]  /*ea90*/  FSEL R155, R155, -INF , P5 ;  /* 0xff8000009b9b7808 */ /* 0x000fe40002800000 */
[----:B------:R-:W-:Y:S02]  /*eaa0*/  FMNMX.FTZ R206, R154, R201, !PT ;  /* 0x000000c99ace7209 */ /* 0x000fe40007810000 */
[----:B------:R-:W-:-:S02]  /*eab0*/  ISETP.GT.AND P3, PT, R3, 0x9, PT ;  /* 0x000000090300780c */ /* 0x000fc40003f64270 */
[----:B------:R-:W-:Y:S02]  /*eac0*/  FSEL R158, R158, -INF , P6 ;  /* 0xff8000009e9e7808 */ /* 0x000fe40003000000 */
[----:B------:R-:W-:Y:S02]  /*ead0*/  FSEL R159, R159, -INF , P3 ;  /* 0xff8000009f9f7808 */ /* 0x000fe40001800000 */
[----:B------:R-:W-:Y:S02]  /*eae0*/  ISETP.GT.AND P5, PT, R3, 0x11, PT ;  /* 0x000000110300780c */ /* 0x000fe40003fa4270 */
[----:B0-----:R-:W-:Y:S02]  /*eaf0*/  FMNMX.FTZ R0, R205, R0, !PT ;  /* 0x00000000cd007209 */ /* 0x001fe40007810000 */
        /* <DEDUP_REMOVED lines=14> */
[----:B------:R-:W-:Y:S02]  /*ebe0*/  ISETP.GT.AND P6, PT, R3, 0x28, PT ;  /* 0x000000280300780c */ /* 0x000fe40003fc4270 */
[----:B------:R-:W-:Y:S02]  /*ebf0*/  FSEL R206, R171, -INF , P5 ;  /* 0xff800000abce7808 */ /* 0x000fe40002800000 */
[----:B------:R-:W-:Y:S02]  /*ec00*/  FMNMX.FTZ R170, R205, R170, !PT ;  /* 0x000000aacdaa7209 */ /* 0x000fe40007810000 */
[----:B------:R-:W-:Y:S02]  /*ec10*/  R2UR UR7, R173 ;  /* 0x00000000ad0772ca */ /* 0x000fe400000e0000 */
        /* <DEDUP_REMOVED lines=13> */
[----:B------:R-:W-:Y:S01]  /*ecf0*/  ISETP.GT.AND P3, PT, R3, 0x39, PT ;  /* 0x000000390300780c */ /* 0x000fe20003f64270 */
[----:B------:R-:W-:Y:S01]  /*ed00*/  IMAD.U32 R3, RZ, RZ, UR37 ;  /* 0x00000025ff037e24 */ /* 0x000fe2000f8e00ff */
[----:B------:R-:W-:-:S02]  /*ed10*/  FSEL R226, R182, -INF , P6 ;  /* 0xff800000b6e27808 */ /* 0x000fc40003000000 */
[----:B------:R-:W-:Y:S02]  /*ed20*/  FMNMX.FTZ R170, R179, R170, !PT ;  /* 0x000000aab3aa7209 */ /* 0x000fe40007810000 */
[----:B------:R-:W-:Y:S02]  /*ed30*/  FSEL R183, R183, -INF , P3 ;  /* 0xff800000b7b77808 */ /* 0x000fe40001800000 */
[----:B------:R-:W-:Y:S02]  /*ed40*/  FMNMX.FTZ R170, R226, R170, !PT ;  /* 0x000000aae2aa7209 */ /* 0x000fe40007810000 */
[----:B0-----:R-:W-:Y:S02]  /*ed50*/  FMNMX.FTZ R0, R0, R173, !PT ;  /* 0x000000ad00007209 */ /* 0x001fe40007810000 */
[----:B------:R-:W-:Y:S02]  /*ed60*/  FMNMX.FTZ R173, R183, R170, !PT ;  /* 0x000000aab7ad7209 */ /* 0x000fe40007810000 */
[C---:B------:R-:W-:Y:S01]  /*ed70*/  FSETP.NEU.FTZ.AND P4, PT, R0.reuse, -INF , PT ;  /* 0xff8000000000780b */ /* 0x040fe20003f9d000 */
[----:B------:R-:W-:Y:S01]  /*ed80*/  FMUL.FTZ R178, R0, R3 ;  /* 0x0000000300b27220 */ /* 0x000fe20000410000 */
[----:B------:R-:W-:Y:S01]  /*ed90*/  R2UR UR6, R172 ;  /* 0x00000000ac0672ca */ /* 0x000fe200000e0000 */
[----:B------:R-:W0:Y:S03]  /*eda0*/  SHFL.BFLY PT, R174, R173, 0x2, 0x1f ;  /* 0x0c401f00adae7f89 */ /* 0x000e2600000e0000 */
        /* <DEDUP_REMOVED lines=15> */
[----:B0-----:R-:W-:Y:S01]  /*eea0*/  FMNMX.FTZ R168, R173, R174, !PT ;  /* 0x000000aeada87209 */ /* 0x001fe20007810000 */
[-CC-:B------:R-:W-:Y:S01]  /*eeb0*/  FFMA.FTZ R173, R202, R3.reuse, -R178.reuse ;  /* 0x00000003caad7223 */ /* 0x180fe200000108b2 */
[-CC-:B------:R-:W-:Y:S01]  /*eec0*/  FFMA.FTZ R174, R204, R3.reuse, -R178.reuse ;  /* 0x00000003ccae7223 */ /* 0x180fe200000108b2 */
[----:B------:R-:W-:-:S02]  /*eed0*/  FFMA.FTZ R178, R181, R3, -R178 ;  /* 0x00000003b5b27223 */ /* 0x000fc400000108b2 */
        /* <DEDUP_REMOVED lines=14> */
[----:B------:R-:W-:Y:S01]  /*efc0*/  FSEL R163, R0, RZ, P4 ;  /* 0x000000ff00a37208 */ /* 0x000fe20002000000 */
[-CC-:B------:R-:W-:Y:S01]  /*efd0*/  FFMA.FTZ R180, R166, R3.reuse, -R164.reuse ;  /* 0x00000003a6b47223 */ /* 0x180fe200000108a4 */
[----:B------:R-:W-:Y:S01]  /*efe0*/  FSEL R166, R168, RZ, P3 ;  /* 0x000000ffa8a67208 */ /* 0x000fe20001800000 */
[-C--:B------:R-:W-:Y:S01]  /*eff0*/  FFMA.FTZ R181, R167, R3.reuse, -R164 ;  /* 0x00000003a7b57223 */ /* 0x080fe200000108a4 */
[----:B------:R-:W-:Y:S02]  /*f000*/  IMAD.MOV R167, RZ, RZ, -R196 ;  /* 0x000000ffffa77224 */ /* 0x000fe400078e0ac4 */
[----:B------:R-:W-:Y:S01]  /*f010*/  FADD.FTZ R163, -R163, R199 ;  /* 0x000000c7a3a37221 */ /* 0x000fe20000010100 */
[-CC-:B------:R-:W-:Y:S01]  /*f020*/  FFMA.FTZ R154, R154, R3.reuse, -R164.reuse ;  /* 0x000000039a9a7223 */ /* 0x180fe200000108a4 */
[----:B------:R-:W-:Y:S01]  /*f030*/  FADD.FTZ R166, -R166, R201 ;  /* 0x000000c9a6a67221 */ /* 0x000fe20000010100 */
[----:B------:R-:W-:Y:S01]  /*f040*/  MUFU.EX2 R165, R165 ;  /* 0x000000a500a57308 */ /* 0x000fe20000000800 */
[----:B------:R-:W-:Y:S01]  /*f050*/  FMUL.FTZ R163, R163, R3 ;  /* 0x00000003a3a37220 */ /* 0x000fe20000410000 */
[----:B------:R-:W-:Y:S01]  /*f060*/  ISETP.NE.AND P3, PT, R189, R167, PT ;  /* 0x000000a7bd00720c */ /* 0x000fe20003f65270 */
[-C--:B------:R-:W-:Y:S01]  /*f070*/  FMUL.FTZ R166, R166, R3.reuse ;  /* 0x00000003a6a67220 */ /* 0x080fe20000410000 */
[----:B------:R-:W-:Y:S01]  /*f080*/  FFMA.FTZ R159, R159, R3, -R164 ;  /* 0x000000039f9f7223 */ /* 0x000fe200000108a4 */
[----:B------:R-:W-:-:S02]  /*f090*/  @!P1 VIADD R167, R197, 0x38840 ;  /* 0x00038840c5a79836 */ /* 0x000fc40000000000 */
[-CC-:B------:R-:W-:Y:S01]  /*f0a0*/  FFMA.FTZ R205, R205, R3.reuse, -R164.reuse ;  /* 0x00000003cdcd7223 */ /* 0x180fe200000108a4 */
[-CC-:B------:R-:W-:Y:S01]  /*f0b0*/  FFMA.FTZ R201, R206, R3.reuse, -R164.reuse ;  /* 0x00000003cec97223 */ /* 0x180fe200000108a4 */
[----:B------:R-:W0:Y:S01]  /*f0c0*/  MUFU.EX2 R163, R163 ;  /* 0x000000a300a37308 */ /* 0x000e220000000800 */
[-CC-:B------:R-:W-:Y:S01]  /*f0d0*/  FFMA.FTZ R204, R226, R3.reuse, -R164.reuse ;  /* 0x00000003e2cc7223 */ /* 0x180fe200000108a4 */
[----:B------:R-:W-:Y:S01]  /*f0e0*/  @!P1 PRMT R167, RZ, 0x654, R167 ;  /* 0x00000654ffa79816 */ /* 0x000fe200000000a7 */
[-CC-:B------:R-:W-:Y:S01]  /*f0f0*/  FFMA.FTZ R208, R208, R3.reuse, -R164.reuse ;  /* 0x00000003d0d07223 */ /* 0x180fe200000108a4 */
[-C--:B------:R-:W-:Y:S01]  /*f100*/  FFMA.FTZ R209, R209, R3.reuse, -R164 ;  /* 0x00000003d1d17223 */ /* 0x080fe200000108a4 */
[----:B------:R-:W-:Y:S01]  /*f110*/  @!P1 VIADD R197, R197, 0x38860 ;  /* 0x00038860c5c59836 */ /* 0x000fe20000000000 */
[----:B------:R1:W-:Y:S01]  /*f120*/  @!P1 SYNCS.ARRIVE.TRANS64.RED.A1T0 RZ, [R167+URZ], RZ ;  /* 0x000000ffa7ff99a7 */ /* 0x0003e2000810043f */
[----:B------:R-:W-:Y:S01]  /*f130*/  @!P3 IMAD R202, R200, 0x40, R190 ;  /* 0x00000040c8cab824 */ /* 0x000fe200078e02be */
[----:B------:R-:W2:Y:S01]  /*f140*/  MUFU.EX2 R166, R166 ;  /* 0x000000a600a67308 */ /* 0x000ea20000000800 */
[----:B------:R-:W-:Y:S01]  /*f150*/  FFMA.FTZ R200, R207, R3, -R164 ;  /* 0x00000003cfc87223 */ /* 0x000fe200000108a4 */
[----:B------:R-:W-:Y:S01]  /*f160*/  @!P1 PRMT R197, RZ, 0x654, R197 ;  /* 0x00000654ffc59816 */ /* 0x000fe200000000c5 */
[----:B------:R-:W-:-:S02]  /*f170*/  @!P3 IMAD R202, R202, 0x4, R2 ;  /* 0x00000004cacab824 */ /* 0x000fc400078e0202 */
[----:B-1----:R-:W-:-:S03]  /*f180*/  FFMA.FTZ R167, R179, R3, -R164 ;  /* 0x00000003b3a77223 */ /* 0x002fc600000108a4 */
[----:B------:R-:W1:Y:S01]  /*f190*/  MUFU.EX2 R154, R154 ;  /* 0x0000009a009a7308 */ /* 0x000e620000000800 */
[----:B0-----:R-:W-:Y:S01]  /*f1a0*/  FFMA.FTZ R20, R163, R20, R152 ;  /* 0x00000014a3147223 */ /* 0x001fe20000010098 */
[----:B------:R-:W-:Y:S01]  /*f1b0*/  @!P3 STS [R202+0x38400], R163 ;  /* 0x038400a3ca00b388 */ /* 0x000fe20000000800 */
[C---:B------:R-:W-:Y:S01]  /*f1c0*/  F2FP.BF16.F32.PACK_AB R152, R153.reuse, R152 ;  /* 0x000000989998723e */ /* 0x040fe200000010ff */
[-C--:B------:R-:W-:Y:S01]  /*f1d0*/  FMUL.FTZ R24, R24, R163.reuse ;  /* 0x000000a318187220 */ /* 0x080fe20000410000 */
[----:B------:R-:W-:Y:S01]  /*f1e0*/  FADD.FTZ R20, R153, R20 ;  /* 0x0000001499147221 */ /* 0x000fe20000010000 */
[-C--:B------:R-:W-:Y:S01]  /*f1f0*/  FMUL.FTZ R25, R25, R163.reuse ;  /* 0x000000a319197220 */ /* 0x080fe20000410000 */
[-C--:B------:R-:W-:Y:S01]  /*f200*/  FMUL.FTZ R28, R28, R163.reuse ;  /* 0x000000a31c1c7220 */ /* 0x080fe20000410000 */
[----:B------:R-:W0:Y:S01]  /*f210*/  MUFU.EX2 R155, R155 ;  /* 0x0000009b009b7308 */ /* 0x000e220000000800 */
[----:B--2---:R2:W-:Y:S01]  /*f220*/  @!P3 STS [R202+0x38420], R166 ;  /* 0x038420a6ca00b388 */ /* 0x0045e20000000800 */
        /* <DEDUP_REMOVED lines=8> */
[----:B------:R-:W-:Y:S01]  /*f2b0*/  F2FP.BF16.F32.PACK_AB R153, R165, R154 ;  /* 0x0000009aa599723e */ /* 0x000fe200000010ff */
[----:B------:R-:W-:Y:S01]  /*f2c0*/  FADD.FTZ R20, R157, R20 ;  /* 0x000000149d147221 */ /* 0x000fe20000010000 */
[----:B------:R-:W-:Y:S01]  /*f2d0*/  F2FP.BF16.F32.PACK_AB R154, R182, R156 ;  /* 0x0000009cb69a723e */ /* 0x000fe200000010ff */
[----:B------:R-:W-:Y:S01]  /*f2e0*/  FADD.FTZ R21, R165, R21 ;  /* 0x00000015a5157221 */ /* 0x000fe20000010000 */
[C---:B------:R-:W-:Y:S01]  /*f2f0*/  F2FP.BF16.F32.PACK_AB R156, R161.reuse, R157 ;  /* 0x0000009da19c723e */ /* 0x040fe200000010ff */
[----:B------:R-:W-:Y:S01]  /*f300*/  FADD.FTZ R206, R161, R20 ;  /* 0x00000014a1ce7221 */ /* 0x000fe20000010000 */
        /* <DEDUP_REMOVED lines=9> */
[----:B-1----:R-:W-:Y:S01]  /*f3a0*/  FFMA.FTZ R205, R183, R3, -R164 ;  /* 0x00000003b7cd7223 */ /* 0x002fe200000108a4 */
[C---:B---3--:R-:W-:Y:S01]  /*f3b0*/  FADD.FTZ R21, R159.reuse, R21 ;  /* 0x000000159f157221 */ /* 0x048fe20000010000 */
        /* <DEDUP_REMOVED lines=14> */
[----:B0-----:R-:W-:Y:S01]  /*f4a0*/  FADD.FTZ R21, R158, R21 ;  /* 0x000000159e157221 */ /* 0x001fe20000010000 */
        /* <DEDUP_REMOVED lines=9> */
[C---:B-1----:R-:W-:Y:S01]  /*f540*/  F2FP.BF16.F32.PACK_AB R157, R162.reuse, R158 ;  /* 0x0000009ea29d723e */ /* 0x042fe200000010ff */
[----:B--2---:R-:W-:Y:S01]  /*f550*/  FADD.FTZ R202, R162, R21 ;  /* 0x00000015a2ca7221 */ /* 0x004fe20000010000 */
        /* <DEDUP_REMOVED lines=38> */
[----:B0-----:R-:W-:Y:S01]  /*f7c0*/  FADD.FTZ R206, R160, R206 ;  /* 0x000000cea0ce7221 */ /* 0x001fe20000010000 */
[----:B---3--:R-:W-:Y:S01]  /*f7d0*/  F2FP.BF16.F32.PACK_AB R158, R170, R160 ;  /* 0x000000a0aa9e723e */ /* 0x008fe200000010ff */
[----:B------:R-:W-:Y:S01]  /*f7e0*/  FMUL.FTZ R26, R26, R166 ;  /* 0x000000a61a1a7220 */ /* 0x000fe20000410000 */
[----:B-1----:R-:W-:Y:S01]  /*f7f0*/  F2FP.BF16.F32.PACK_AB R159, R181, R180 ;  /* 0x000000b4b59f723e */ /* 0x002fe200000010ff */
        /* <DEDUP_REMOVED lines=72> */
[----:B--2---:R-:W-:Y:S01]  /*fc80*/  F2FP.BF16.F32.PACK_AB R160, R169, R171 ;  /* 0x000000aba9a0723e */ /* 0x004fe200000010ff */
[----:B------:R2:W-:Y:S01]  /*fc90*/  STSM.16.M88.4 [R210+0x36400], R152 ;  /* 0x03640098d2007844 */ /* 0x0005e20000000200 */
[----:B0-----:R-:W-:Y:S01]  /*fca0*/  F2FP.BF16.F32.PACK_AB R161, R201, R199 ;  /* 0x000000c7c9a1723e */ /* 0x001fe200000010ff */
[----:B------:R-:W0:Y:S01]  /*fcb0*/  MUFU.EX2 R182, R167 ;  /* 0x000000a700b67308 */ /* 0x000e220000000800 */
[----:B------:R-:W-:Y:S01]  /*fcc0*/  F2FP.BF16.F32.PACK_AB R162, R174, R173 ;  /* 0x000000adaea2723e */ /* 0x000fe200000010ff */
[----:B------:R2:W-:Y:S01]  /*fcd0*/  STSM.16.M88.4 [R214], R156 ;  /* 0x0000009cd6007844 */ /* 0x0005e20000000200 */
[----:B-1----:R-:W-:Y:S01]  /*fce0*/  F2FP.BF16.F32.PACK_AB R163, R179, R200 ;  /* 0x000000c8b3a3723e */ /* 0x002fe200000010ff */
[----:B------:R-:W-:Y:S01]  /*fcf0*/  VIADD R20, R172, 0x80 ;  /* 0x00000080ac147836 */ /* 0x000fe20000000000 */
[----:B---3--:R-:W-:Y:S01]  /*fd00*/  F2FP.BF16.F32.PACK_AB R164, R176, R175 ;  /* 0x000000afb0a4723e */ /* 0x008fe200000010ff */
[----:B------:R-:W-:Y:S01]  /*fd10*/  IMAD.MOV.U32 R21, RZ, RZ, 0x40000040 ;  /* 0x40000040ff157424 */ /* 0x000fe200078e00ff */
[----:B----4-:R-:W-:Y:S01]  /*fd20*/  F2FP.BF16.F32.PACK_AB R166, R178, R177 ;  /* 0x000000b1b2a6723e */ /* 0x010fe200000010ff */
[----:B------:R-:W-:Y:S01]  /*fd30*/  MUFU.EX2 R204, R204 ;  /* 0x000000cc00cc7308 */ /* 0x000fe20000000800 */
[----:B------:R2:W-:Y:S01]  /*fd40*/  STSM.16.M88.4 [R211], R160 ;  /* 0x000000a0d3007844 */ /* 0x0005e20000000200 */
[----:B------:R-:W-:Y:S01]  /*fd50*/  FADD.FTZ R202, R180, R202 ;  /* 0x000000cab4ca7221 */ /* 0x000fe20000010000 */
[----:B------:R-:W-:Y:S01]  /*fd60*/  FADD.FTZ R206, R170, R206 ;  /* 0x000000ceaace7221 */ /* 0x000fe20000010000 */
[----:B------:R-:W-:-:S02]  /*fd70*/  ISETP.GT.AND P3, PT, R198, R212, PT ;  /* 0x000000d4c600720c */ /* 0x000fc40003f64270 */
[----:B------:R-:W-:Y:S01]  /*fd80*/  FADD.FTZ R202, R181, R202 ;  /* 0x000000cab5ca7221 */ /* 0x000fe20000010000 */
[----:B------:R-:W-:Y:S01]  /*fd90*/  FADD.FTZ R206, R171, R206 ;  /* 0x000000ceabce7221 */ /* 0x000fe20000010000 */
[----:B------:R-:W1:Y:S01]  /*fda0*/  MUFU.EX2 R205, R205 ;  /* 0x000000cd00cd7308 */ /* 0x000e620000000800 */
[----:B0-----:R-:W-:Y:S01]  /*fdb0*/  F2FP.BF16.F32.PACK_AB R165, R182, R183 ;  /* 0x000000b7b6a5723e */ /* 0x001fe200000010ff */
[----:B------:R-:W-:Y:S01]  /*fdc0*/  FADD.FTZ R202, R199, R202 ;  /* 0x000000cac7ca7221 */ /* 0x000fe20000010000 */
        /* <DEDUP_REMOVED lines=8> */
[----:B------:R-:W-:Y:S01]  /*fe50*/  FADD.FTZ R175, R175, R174 ;  /* 0x000000aeafaf7221 */ /* 0x000fe20000010000 */
[----:B-1----:R-:W-:Y:S02]  /*fe60*/  F2FP.BF16.F32.PACK_AB R167, R205, R204 ;  /* 0x000000cccda7723e */ /* 0x002fe400000010ff */
[----:B------:R-:W-:Y:S01]  /*fe70*/  FADD.FTZ R183, R183, R200 ;  /* 0x000000c8b7b77221 */ /* 0x000fe20000010000 */
[----:B------:R-:W-:Y:S01]  /*fe80*/  FADD.FTZ R176, R176, R175 ;  /* 0x000000afb0b07221 */ /* 0x000fe20000010000 */
[----:B------:R-:W-:Y:S01]  /*fe90*/  IMAD.MOV.U32 R200, RZ, RZ, R18 ;  /* 0x000000ffffc87224 */ /* 0x000fe200078e0012 */
[----:B------:R2:W-:Y:S01]  /*fea0*/  STSM.16.M88.4 [R213], R164 ;  /* 0x000000a4d5007844 */ /* 0x0005e20000000200 */
[----:B------:R-:W-:Y:S01]  /*feb0*/  WARPGROUP.ARRIVE ;  /* 0x00000000000079c5 */ /* 0x000fe20000000000 */
[----:B------:R-:W-:Y:S01]  /*fec0*/  FADD.FTZ R183, R182, R183 ;  /* 0x000000b7b6b77221 */ /* 0x000fe20000010000 */
[----:B------:R-:W-:-:S03]  /*fed0*/  FADD.FTZ R177, R177, R176 ;  /* 0x000000b0b1b17221 */ /* 0x000fc60000010000 */
[----:B------:R-:W-:Y:S01]  /*fee0*/  FADD.FTZ R204, R204, R183 ;  /* 0x000000b7cccc7221 */ /* 0x000fe20000010000 */
        /* <DEDUP_REMOVED lines=18> */
[----:B------:R-:W-:Y:S01]  /*10010*/  FADD.FTZ R20, R178, R177 ;  /* 0x000000b1b2147221 */ /* 0x000fe20000010000 */
[----:B------:R-:W-:Y:S01]  /*10020*/  R2UR UR7, R21 ;  /* 0x00000000150772ca */ /* 0x000fe200000e0000 */
[----:B------:R-:W-:Y:S01]  /*10030*/  FADD.FTZ R21, R205, R204 ;  /* 0x000000cccd157221 */ /* 0x000fe20000010000 */
        /* <DEDUP_REMOVED lines=14> */
[----:B0-----:R-:W-:-:S04]  /*10120*/  VIADD R197, R198, 0xffffffff ;  /* 0xffffffffc6c57836 */ /* 0x001fc80000000000 */
[----:B------:R-:W-:Y:S01]  /*10130*/  IMAD.MOV.U32 R198, RZ, RZ, R197 ;  /* 0x000000ffffc67224 */ /* 0x000fe200078e00c5 */
[----:B--2---:R-:W-:Y:S06]  /*10140*/  @P3 BRA `(.L_x_8744) ;  /* 0xffffffc8001c3947 */ /* 0x004fec000383ffff */
[----:B------:R-:W-:Y:S05]  /*10150*/  BSYNC B1 ;  /* 0x0000000000017941 */ /* 0x000fea0003800000 */
.L_x_8733:
[----:B------:R-:W-:Y:S05]  /*10160*/  BSYNC B0 ;  /* 0x0000000000007941 */ /* 0x000fea0003800000 */
.L_x_8732:
[----:B------:R-:W-:Y:S01]  /*10170*/  ISETP.GE.AND P2, PT, R197, RZ, PT ;  /* 0x000000ffc500720c */ /* 0x000fe20003f46270 */
[----:B------:R-:W-:-:S12]  /*10180*/  BSSY B0, `(.L_x_8745) ;  /* 0x0000329000007945 */ /* 0x000fd80003800000 */
[----:B------:R-:W-:Y:S05]  /*10190*/  @!P2 BRA `(.L_x_8746) ;  /* 0x00000030009ca947 */ /* 0x000fea0003800000 */
[----:B------:R-:W-:Y:S02]  /*101a0*/  IMAD.MOV.U32 R202, RZ, RZ, R168 ;  /* 0x000000ffffca7224 */ /* 0x000fe400078e00a8 */
[----:B------:R-:W-:Y:S02]  /*101b0*/  IMAD.MOV.U32 R200, RZ, RZ, R0 ;  /* 0x000000ffffc87224 */ /* 0x000fe400078e0000 */
[----:B------:R-:W-:-:S07]  /*101c0*/  IMAD.MOV.U32 R201, RZ, RZ, R18 ;  /* 0x000000ffffc97224 */ /* 0x000fce00078e0012 */
.L_x_8757:
[----:B------:R-:W-:-:S05]  /*101d0*/  VIADD R18, R201, 0x1 ;  /* 0x00000001c9127836 */ /* 0x000fca0000000000 */
[----:B------:R-:W-:-:S04]  /*101e0*/  ISETP.NE.AND P2, PT, R18, 0x2, PT ;  /* 0x000000021200780c */ /* 0x000fc80003f45270 */
[----:B------:R-:W-:Y:S02]  /*101f0*/  SEL R0, RZ, 0x1, P2 ;  /* 0x00000001ff007807 */ /* 0x000fe40001000000 */
[----:B------:R-:W-:Y:S02]  /*10200*/  SEL R18, R18, RZ, P2 ;  /* 0x000000ff12127207 */ /* 0x000fe40001000000 */
[----:B------:R-:W-:Y:S01]  /*10210*/  LOP3.LUT R19, R19, R0, RZ, 0x3c, !PT ;  /* 0x0000000013137212 */ /* 0x000fe200078e3cff */
[----:B0-----:R-:W-:Y:S06]  /*10220*/  @!P0 BRA `(.L_x_8747) ;  /* 0x0000000000048947 */ /* 0x001fec0003800000 */
[----:B------:R-:W-:Y:S01]  /*10230*/  BPT.TRAP 0x1 ;  /* 0x000000040000795c */ /* 0x000fe20000300000 */
.L_x_8747:
[----:B------:R-:W-:Y:S01]  /*10240*/  IMAD R194, R18, 0x8, R2 ;  /* 0x0000000812c27824 */ /* 0x000fe200078e0202 */
[----:B------:R-:W-:-:S04]  /*10250*/  SHF.L.U32 R0, R19, 0x1f, RZ ;  /* 0x0000001f13007819 */ /* 0x000fc800000006ff */
[----:B------:R0:W1:Y:S01]  /*10260*/  SYNCS.PHASECHK.TRANS64.TRYWAIT P2, [R194+URZ+0x38830], R0 ;  /* 0x03883000c20075a7 */ /* 0x000062000804017f */
[----:B------:R-:W-:Y:S05]  /*10270*/  @!P0 BRA `(.L_x_8748) ;  /* 0x0000000000048947 */ /* 0x000fea0003800000 */
[----:B------:R-:W-:Y:S01]  /*10280*/  BPT.TRAP 0x1 ;  /* 0x000000040000795c */ /* 0x000fe20000300000 */
.L_x_8748:
[----:B------:R-:W-:Y:S01]  /*10290*/  BSSY B1, `(.L_x_8749) ;  /* 0x0000006000017945 */ /* 0x000fe20003800000 */
[----:B--2---:R-:W-:Y:S02]  /*102a0*/  IMAD R156, R18, 0x200, R14 ;  /* 0x00000200129c7824 */ /* 0x004fe400078e020e */
[----:B------:R-:W-:Y:S01]  /*102b0*/  IMAD.MOV.U32 R157, RZ, RZ, 0x40000040 ;  /* 0x40000040ff9d7424 */ /* 0x000fe200078e00ff */
[----:B-1----:R-:W-:Y:S06]  /*102c0*/  @P2 BRA `(.L_x_8750) ;  /* 0x0000000000082947 */ /* 0x002fec0003800000 */
[----:B------:R-:W1:Y:S02]  /*102d0*/  SYNCS.PHASECHK.TRANS64.TRYWAIT P2, [R194+URZ+0x38830], R0 ;  /* 0x03883000c20075a7 */ /* 0x000e64000804017f */
[----:B-1----:R-:W-:Y:S05]  /*102e0*/  @!P2 BRA `(.L_x_8751) ;  /* 0x00000114009ca947 */ /* 0x002fea0003800000 */
.L_x_8750:
[----:B------:R-:W-:Y:S05]  /*102f0*/  BSYNC B1 ;  /* 0x0000000000017941 */ /* 0x000fea0003800000 */
.L_x_8749:
        /* <DEDUP_REMOVED lines=36> */
.L_x_8752:
[----:B------:R2:W3:Y:S01]  /*10540*/  SYNCS.PHASECHK.TRANS64.TRYWAIT P2, [R194+URZ+0x38850], R0 ;  /* 0x03885000c20075a7 */ /* 0x0004e2000804017f */
[----:B------:R-:W-:Y:S05]  /*10550*/  @!P0 BRA `(.L_x_8753) ;  /* 0x0000000000048947 */ /* 0x000fea0003800000 */
[----:B------:R-:W-:Y:S01]  /*10560*/  BPT.TRAP 0x1 ;  /* 0x000000040000795c */ /* 0x000fe20000300000 */
.L_x_8753:
[----:B------:R-:W-:Y:S04]  /*10570*/  BSSY B1, `(.L_x_8754) ;  /* 0x0000004000017945 */ /* 0x000fe80003800000 */
[----:B---3--:R-:W-:Y:S05]  /*10580*/  @P2 BRA `(.L_x_8755) ;  /* 0x0000000000082947 */ /* 0x008fea0003800000 */
[----:B------:R-:W3:Y:S02]  /*10590*/  SYNCS.PHASECHK.TRANS64.TRYWAIT P2, [R194+URZ+0x38850], R0 ;  /* 0x03885000c20075a7 */ /* 0x000ee4000804017f */
[----:B---3--:R-:W-:Y:S05]  /*105a0*/  @!P2 BRA `(.L_x_8756) ;  /* 0x000001140000a947 */ /* 0x008fea0003800000 */
.L_x_8755:
[----:B------:R-:W-:Y:S05]  /*105b0*/  BSYNC B1 ;  /* 0x0000000000017941 */ /* 0x000fea0003800000 */
.L_x_8754:
        /* <DEDUP_REMOVED lines=197> */
[C---:B------:R-:W-:Y:S02]  /*11210*/  SEL R198, R3.reuse, 0x2, P2 ;  /* 0x0000000203c67807 */ /* 0x040fe40001000000 */
[----:B------:R-:W-:-:S03]  /*11220*/  SEL R3, R3, 0x6, !P2 ;  /* 0x0000000603037807 */ /* 0x000fc60005000000 */
[----:B------:R-:W-:Y:S01]  /*11230*/  IMAD.IADD R206, R203, 0x1, R198 ;  /* 0x00000001cbce7824 */ /* 0x000fe200078e02c6 */
        /* <DEDUP_REMOVED lines=115> */
[----:B------:R-:W-:Y:S01]  /*11970*/  IMAD.MOV.U32 R199, RZ, RZ, 0x40000040 ;  /* 0x40000040ffc77424 */ /* 0x000fe200078e00ff */
        /* <DEDUP_REMOVED lines=29> */
[----:B------:R-:W-:Y:S02]  /*11b50*/  IMAD.MOV.U32 R207, RZ, RZ, 0x40000040 ;  /* 0x40000040ffcf7424 */ /* 0x000fe400078e00ff */
[----:B------:R-:W-:Y:S01]  /*11b60*/  IMAD.MOV.U32 R0, RZ, RZ, 0x1000 ;  /* 0x00001000ff007424 */ /* 0x000fe200078e00ff */
[----:B------:R-:W-:Y:S01]  /*11b70*/  R2UR UR4, R206 ;  /* 0x00000000ce0472ca */ /* 0x000fe200000e0000 */
[----:B------:R-:W-:Y:S01]  /*11b80*/  IMAD.IADD R206, R205, 0x1, R198 ;  /* 0x00000001cdce7824 */ /* 0x000fe200078e02c6 */
[----:B------:R-:W-:Y:S01]  /*11b90*/  R2UR UR5, R207 ;  /* 0x00000000cf0572ca */ /* 0x000fe200000e0000 */
[----:B------:R-:W-:Y:S01]  /*11ba0*/  IMAD.MOV.U32 R207, RZ, RZ, 0x40000040 ;  /* 0x40000040ffcf7424 */ /* 0x000fe200078e00ff */
[----:B------:R-:W-:Y:S01]  /*11bb0*/  SEL R0, R0, 0xf80, P2 ;  /* 0x00000f8000007807 */ /* 0x000fe20001000000 */
[----:B------:R-:W-:-:S03]  /*11bc0*/  IMAD.IADD R198, R198, 0x1, R203 ;  /* 0x00000001c6c67824 */ /* 0x000fc600078e02cb */
        /* <DEDUP_REMOVED lines=74> */
[----:B------:R-:W-:Y:S01]  /*12070*/  SHFL.BFLY PT, R207, R206, 0x2, 0x1f ;  /* 0x0c401f00cecf7f89 */ /* 0x000fe200000e0000 */
[----:B0-----:R-:W-:-:S05]  /*12080*/  FMNMX.FTZ R0, R0, R3, !PT ;  /* 0x0000000300007209 */ /* 0x001fca0007810000 */
[----:B------:R-:W0:Y:S02]  /*12090*/  SHFL.BFLY PT, R3, R0, 0x1, 0x1f ;  /* 0x0c201f0000037f89 */ /* 0x000e2400000e0000 */
[----:B0-----:R-:W-:Y:S01]  /*120a0*/  FMNMX.FTZ R0, R0, R3, !PT ;  /* 0x0000000300007209 */ /* 0x001fe20007810000 */
[----:B------:R-:W-:-:S04]  /*120b0*/  IMAD.U32 R3, RZ, RZ, UR36 ;  /* 0x00000024ff037e24 */ /* 0x000fc8000f8e00ff */
[C---:B------:R-:W-:Y:S01]  /*120c0*/  FADD.FTZ R200, -R0.reuse, R200 ;  /* 0x000000c800c87221 */ /* 0x040fe20000010100 */
[----:B------:R-:W-:-:S03]  /*120d0*/  FMUL.FTZ R204, R0, R3 ;  /* 0x0000000300cc7220 */ /* 0x000fc60000410000 */
[-C--:B------:R-:W-:Y:S01]  /*120e0*/  FMUL.FTZ R200, R200, R3.reuse ;  /* 0x00000003c8c87220 */ /* 0x080fe20000410000 */
[-CC-:B------:R-:W-:Y:S01]  /*120f0*/  FFMA.FTZ R205, R156, R3.reuse, -R204.reuse ;  /* 0x000000039ccd7223 */ /* 0x180fe200000108cc */
        /* <DEDUP_REMOVED lines=11> */
[--C-:B0-----:R-:W-:Y:S01]  /*121b0*/  FFMA.FTZ R200, R168, R3, -R204.reuse ;  /* 0x00000003a8c87223 */ /* 0x101fe200000108cc */
[----:B------:R-:W-:Y:S01]  /*121c0*/  FMNMX.FTZ R168, R206, R207, !PT ;  /* 0x000000cfcea87209 */ /* 0x000fe20007810000 */
[-CC-:B------:R-:W-:Y:S01]  /*121d0*/  FFMA.FTZ R173, R173, R3.reuse, -R204.reuse ;  /* 0x00000003adad7223 */ /* 0x180fe200000108cc */
[-CC-:B------:R-:W-:Y:S01]  /*121e0*/  FFMA.FTZ R176, R176, R3.reuse, -R204.reuse ;  /* 0x00000003b0b07223 */ /* 0x180fe200000108cc */
[-CC-:B------:R-:W-:Y:S01]  /*121f0*/  FFMA.FTZ R177, R177, R3.reuse, -R204.reuse ;  /* 0x00000003b1b17223 */ /* 0x180fe200000108cc */
[-CC-:B------:R-:W-:Y:S01]  /*12200*/  FFMA.FTZ R180, R180, R3.reuse, -R204.reuse ;  /* 0x00000003b4b47223 */ /* 0x180fe200000108cc */
[----:B------:R-:W0:Y:S01]  /*12210*/  SHFL.BFLY PT, R164, R168, 0x1, 0x1f ;  /* 0x0c201f00a8a47f89 */ /* 0x000e2200000e0000 */
[----:B------:R-:W3:Y:S01]  /*12220*/  MUFU.EX2 R153, R153 ;  /* 0x0000009900997308 */ /* 0x000ee20000000800 */
[----:B------:R-:W-:Y:S01]  /*12230*/  FFMA.FTZ R181, R181, R3, -R204 ;  /* 0x00000003b5b57223 */ /* 0x000fe200000108cc */
[-C--:B-1----:R-:W-:Y:S01]  /*12240*/  FMUL.FTZ R24, R24, R203.reuse ;  /* 0x000000cb18187220 */ /* 0x082fe20000410000 */
[-C--:B------:R-:W-:Y:S01]  /*12250*/  FMUL.FTZ R25, R25, R203.reuse ;  /* 0x000000cb19197220 */ /* 0x080fe20000410000 */
[-C--:B------:R-:W-:Y:S01]  /*12260*/  FMUL.FTZ R28, R28, R203.reuse ;  /* 0x000000cb1c1c7220 */ /* 0x080fe20000410000 */
[-C--:B------:R-:W-:Y:S01]  /*12270*/  FMUL.FTZ R29, R29, R203.reuse ;  /* 0x000000cb1d1d7220 */ /* 0x080fe20000410000 */
[-C--:B------:R-:W-:Y:S01]  /*12280*/  FMUL.FTZ R32, R32, R203.reuse ;  /* 0x000000cb20207220 */ /* 0x080fe20000410000 */
[-C--:B------:R-:W-:Y:S01]  /*12290*/  FMUL.FTZ R33, R33, R203.reuse ;  /* 0x000000cb21217220 */ /* 0x080fe20000410000 */
[----:B------:R-:W1:Y:S01]  /*122a0*/  MUFU.EX2 R205, R205 ;  /* 0x000000cd00cd7308 */ /* 0x000e620000000800 */
[----:B--2---:R-:W-:Y:S01]  /*122b0*/  FFMA.FTZ R20, R203, R20, R152 ;  /* 0x00000014cb147223 */ /* 0x004fe20000010098 */
        /* <DEDUP_REMOVED lines=9> */
[-C--:B------:R-:W-:Y:S01]  /*12350*/  FMUL.FTZ R48, R48, R203.reuse ;  /* 0x000000cb30307220 */ /* 0x080fe20000410000 */
[-C--:B------:R-:W-:Y:S01]  /*12360*/  FMUL.FTZ R49, R49, R203.reuse ;  /* 0x000000cb31317220 */ /* 0x080fe20000410000 */
[-C--:B------:R-:W-:Y:S01]  /*12370*/  FMUL.FTZ R52, R52, R203.reuse ;  /* 0x000000cb34347220 */ /* 0x080fe20000410000 */
[-C--:B------:R-:W-:Y:S01]  /*12380*/  FMUL.FTZ R53, R53, R203.reuse ;  /* 0x000000cb35357220 */ /* 0x080fe20000410000 */
[----:B0-----:R-:W-:Y:S01]  /*12390*/  FMNMX.FTZ R168, R168, R164, !PT ;  /* 0x000000a4a8a87209 */ /* 0x001fe20007810000 */
[----:B------:R-:W0:Y:S01]  /*123a0*/  MUFU.EX2 R156, R156 ;  /* 0x0000009c009c7308 */ /* 0x000e220000000800 */
[----:B-1----:R-:W-:Y:S01]  /*123b0*/  FADD.FTZ R20, R205, R20 ;  /* 0x00000014cd147221 */ /* 0x002fe20000010000 */
[-C--:B------:R-:W-:Y:S01]  /*123c0*/  FMUL.FTZ R56, R56, R203.reuse ;  /* 0x000000cb38387220 */ /* 0x080fe20000410000 */
[----:B------:R-:W-:Y:S01]  /*123d0*/  FMUL.FTZ R57, R57, R203 ;  /* 0x000000cb39397220 */ /* 0x000fe20000410000 */
[C---:B------:R-:W-:Y:S01]  /*123e0*/  FMUL.FTZ R206, R168.reuse, R3 ;  /* 0x00000003a8ce7220 */ /* 0x040fe20000410000 */
[----:B------:R-:W-:Y:S01]  /*123f0*/  FADD.FTZ R164, -R168, R202 ;  /* 0x000000caa8a47221 */ /* 0x000fe20000010100 */
[-C--:B------:R-:W-:Y:S01]  /*12400*/  FMUL.FTZ R60, R60, R203.reuse ;  /* 0x000000cb3c3c7220 */ /* 0x080fe20000410000 */
[----:B------:R-:W-:Y:S01]  /*12410*/  FMUL.FTZ R61, R61, R203 ;  /* 0x000000cb3d3d7220 */ /* 0x000fe20000410000 */
[-CC-:B------:R-:W-:Y:S01]  /*12420*/  FFMA.FTZ R207, R155, R3.reuse, -R206.reuse ;  /* 0x000000039bcf7223 */ /* 0x180fe200000108ce */
[-CC-:B------:R-:W-:Y:S01]  /*12430*/  FFMA.FTZ R155, R158, R3.reuse, -R206.reuse ;  /* 0x000000039e9b7223 */ /* 0x180fe200000108ce */
[----:B------:R-:W-:Y:S01]  /*12440*/  FFMA.FTZ R158, R162, R3, -R206 ;  /* 0x00000003a29e7223 */ /* 0x000fe200000108ce */
[----:B------:R-:W-:-:S02]  /*12450*/  IMAD.MOV R162, RZ, RZ, -R196 ;  /* 0x000000ffffa27224 */ /* 0x000fc400078e0ac4 */
[-C--:B------:R-:W-:Y:S01]  /*12460*/  FMUL.FTZ R164, R164, R3.reuse ;  /* 0x00000003a4a47220 */ /* 0x080fe20000410000 */
[-CC-:B------:R-:W-:Y:S01]  /*12470*/  FFMA.FTZ R154, R154, R3.reuse, -R206.reuse ;  /* 0x000000039a9a7223 */ /* 0x180fe200000108ce */
[----:B------:R-:W-:Y:S01]  /*12480*/  MUFU.EX2 R207, R207 ;  /* 0x000000cf00cf7308 */ /* 0x000fe20000000800 */
[-CC-:B------:R-:W-:Y:S01]  /*12490*/  FFMA.FTZ R165, R159, R3.reuse, -R206.reuse ;  /* 0x000000039fa57223 */ /* 0x180fe200000108ce */
[----:B------:R-:W-:Y:S01]  /*124a0*/  ISETP.NE.AND P2, PT, R189, R162, PT ;  /* 0x000000a2bd00720c */ /* 0x000fe20003f45270 */
[-CC-:B------:R-:W-:Y:S01]  /*124b0*/  FFMA.FTZ R159, R163, R3.reuse, -R206.reuse ;  /* 0x00000003a39f7223 */ /* 0x180fe200000108ce */
[----:B------:R-:W-:Y:S02]  /*124c0*/  @!P1 VIADD R162, R194, 0x38840 ;  /* 0x00038840c2a29836 */ /* 0x000fe40000000000 */
[-CC-:B------:R-:W-:Y:S01]  /*124d0*/  FFMA.FTZ R202, R166, R3.reuse, -R206.reuse ;  /* 0x00000003a6ca7223 */ /* 0x180fe200000108ce */
[-CC-:B------:R-:W-:Y:S01]  /*124e0*/  FFMA.FTZ R204, R167, R3.reuse, -R206.reuse ;  /* 0x00000003a7cc7223 */ /* 0x180fe200000108ce */
[-C--:B------:R-:W-:Y:S01]  /*124f0*/  FFMA.FTZ R170, R170, R3.reuse, -R206 ;  /* 0x00000003aaaa7223 */ /* 0x080fe200000108ce */
[----:B------:R-:W1:Y:S01]  /*12500*/  MUFU.EX2 R164, R164 ;  /* 0x000000a400a47308 */ /* 0x000e620000000800 */
[----:B------:R-:W-:Y:S01]  /*12510*/  @!P1 PRMT R162, RZ, 0x654, R162 ;  /* 0x00000654ffa29816 */ /* 0x000fe200000000a2 */
[-CC-:B------:R-:W-:Y:S01]  /*12520*/  FFMA.FTZ R171, R171, R3.reuse, -R206.reuse ;  /* 0x00000003abab7223 */ /* 0x180fe200000108ce */
[-CC-:B------:R-:W-:Y:S01]  /*12530*/  FFMA.FTZ R174, R174, R3.reuse, -R206.reuse ;  /* 0x00000003aeae7223 */ /* 0x180fe200000108ce */
[-CC-:B------:R-:W-:Y:S01]  /*12540*/  FFMA.FTZ R175, R175, R3.reuse, -R206.reuse ;  /* 0x00000003afaf7223 */ /* 0x180fe200000108ce */
[----:B------:R3:W-:Y:S01]  /*12550*/  @!P1 SYNCS.ARRIVE.TRANS64.RED.A1T0 RZ, [R162+URZ], RZ ;  /* 0x000000ffa2ff99a7 */ /* 0x0007e2000810043f */
[-C--:B------:R-:W-:Y:S01]  /*12560*/  FFMA.FTZ R178, R178, R3.reuse, -R206 ;  /* 0x00000003b2b27223 */ /* 0x080fe200000108ce */
[----:B------:R-:W-:Y:S01]  /*12570*/  @!P2 IMAD R163, R201, 0x40, R190 ;  /* 0x00000040c9a3a824 */ /* 0x000fe200078e02be */
[----:B------:R-:W4:Y:S01]  /*12580*/  MUFU.EX2 R154, R154 ;  /* 0x0000009a009a7308 */ /* 0x000f220000000800 */
[-CC-:B------:R-:W-:Y:S01]  /*12590*/  FFMA.FTZ R179, R179, R3.reuse, -R206.reuse ;  /* 0x00000003b3b37223 */ /* 0x180fe200000108ce */
[----:B------:R-:W-:Y:S01]  /*125a0*/  FFMA.FTZ R201, R183, R3, -R206 ;  /* 0x00000003b7c97223 */ /* 0x000fe200000108ce */
[----:B------:R-:W-:-:S02]  /*125b0*/  @!P2 IMAD R163, R163, 0x4, R2 ;  /* 0x00000004a3a3a824 */ /* 0x000fc400078e0202 */
[----:B--2---:R-:W-:Y:S01]  /*125c0*/  FADD.FTZ R20, R157, R20 ;  /* 0x000000149d147221 */ /* 0x004fe20000010000 */
[----:B---3--:R-:W-:Y:S01]  /*125d0*/  FFMA.FTZ R162, R182, R3, -R206 ;  /* 0x00000003b6a27223 */ /* 0x008fe200000108ce */
[-C--:B------:R-:W-:Y:S01]  /*125e0*/  FMUL.FTZ R64, R64, R203.reuse ;  /* 0x000000cb40407220 */ /* 0x080fe20000410000 */
[-C--:B------:R-:W-:Y:S01]  /*125f0*/  FMUL.FTZ R65, R65, R203.reuse ;  /* 0x000000cb41417220 */ /* 0x080fe20000410000 */
[----:B------:R-:W2:Y:S01]  /*12600*/  MUFU.EX2 R155, R155 ;  /* 0x0000009b009b7308 */ /* 0x000ea20000000800 */
[----:B------:R3:W-:Y:S01]  /*12610*/  @!P2 STS [R163+0x38400], R203 ;  /* 0x038400cba300a388 */ /* 0x0007e20000000800 */
[----:B0-----:R-:W-:Y:S01]  /*12620*/  FADD.FTZ R20, R156, R20 ;  /* 0x000000149c147221 */ /* 0x001fe20000010000 */
[-C--:B------:R-:W-:Y:S01]  /*12630*/  FMUL.FTZ R68, R68, R203.reuse ;  /* 0x000000cb44447220 */ /* 0x080fe20000410000 */
[-C--:B------:R-:W-:Y:S01]  /*12640*/  FMUL.FTZ R69, R69, R203.reuse ;  /* 0x000000cb45457220 */ /* 0x080fe20000410000 */
[----:B-1----:R0:W-:Y:S01]  /*12650*/  @!P2 STS [R163+0x38420], R164 ;  /* 0x038420a4a300a388 */ /* 0x0021e20000000800 */
[-C--:B------:R-:W-:Y:S01]  /*12660*/  FMUL.FTZ R72, R72, R203.reuse ;  /* 0x000000cb48487220 */ /* 0x080fe20000410000 */
[----:B------:R-:W-:Y:S01]  /*12670*/  FMUL.FTZ R73, R73, R203 ;  /* 0x000000cb49497220 */ /* 0x000fe20000410000 */
[----:B------:R-:W1:Y:S01]  /*12680*/  MUFU.EX2 R165, R165 ;  /* 0x000000a500a57308 */ /* 0x000e620000000800 */
[----:B----4-:R-:W-:Y:S01]  /*12690*/  FFMA.FTZ R21, R164, R21, R154 ;  /* 0x00000015a4157223 */ /* 0x010fe2000001009a */
[----:B------:R-:W-:Y:S01]  /*126a0*/  F2FP.BF16.F32.PACK_AB R153, R207, R154 ;  /* 0x0000009acf99723e */ /* 0x000fe200000010ff */
[----:B------:R-:W-:Y:S01]  /*126b0*/  FMUL.FTZ R76, R76, R203 ;  /* 0x000000cb4c4c7220 */ /* 0x000fe20000410000 */
[----:B------:R-:W-:Y:S01]  /*126c0*/  F2FP.BF16.F32.PACK_AB R154, R157, R205 ;  /* 0x000000cd9d9a723e */ /* 0x000fe200000010ff */
[----:B------:R-:W-:Y:S01]  /*126d0*/  FADD.FTZ R21, R207, R21 ;  /* 0x00000015cf157221 */ /* 0x000fe20000010000 */
        /* <DEDUP_REMOVED lines=36> */
[C---:B-1----:R-:W-:Y:S01]  /*12920*/  FADD.FTZ R182, R159.reuse, R21 ;  /* 0x000000159fb67221 */ /* 0x042fe20000010000 */
        /* <DEDUP_REMOVED lines=15> */
[----:B------:R-:W-:Y:S01]  /*12a20*/  F2FP.BF16.F32.PACK_AB R156, R161, R156 ;  /* 0x0000009ca19c723e */ /* 0x000fe200000010ff */
[----:B---3--:R-:W-:Y:S01]  /*12a30*/  FADD.FTZ R203, R160, R20 ;  /* 0x00000014a0cb7221 */ /* 0x008fe20000010000 */
        /* <DEDUP_REMOVED lines=75> */
[----:B--2---:R-:W-:Y:S01]  /*12ef0*/  F2FP.BF16.F32.PACK_AB R160, R169, R200 ;  /* 0x000000c8a9a0723e */ /* 0x004fe200000010ff */
[----:B------:R2:W-:Y:S01]  /*12f00*/  STSM.16.M88.4 [R210+0x36400], R152 ;  /* 0x03640098d2007844 */ /* 0x0005e20000000200 */
[----:B------:R-:W3:Y:S01]  /*12f10*/  MUFU.EX2 R177, R177 ;  /* 0x000000b100b17308 */ /* 0x000ee20000000800 */
[----:B-1----:R-:W-:Y:S01]  /*12f20*/  F2FP.BF16.F32.PACK_AB R161, R171, R170 ;  /* 0x000000aaaba1723e */ /* 0x002fe200000010ff */
[----:B------:R-:W-:Y:S01]  /*12f30*/  VIADD R20, R198, 0x80 ;  /* 0x00000080c6147836 */ /* 0x000fe20000000000 */
[----:B0-----:R-:W-:Y:S01]  /*12f40*/  F2FP.BF16.F32.PACK_AB R163, R175, R174 ;  /* 0x000000aeafa3723e */ /* 0x001fe200000010ff */
[----:B------:R0:W-:Y:S01]  /*12f50*/  STSM.16.M88.4 [R214], R156 ;  /* 0x0000009cd6007844 */ /* 0x0001e20000000200 */
[----:B------:R-:W-:-:S02]  /*12f60*/  IMAD.MOV.U32 R21, RZ, RZ, 0x40000040 ;  /* 0x40000040ff157424 */ /* 0x000fc400078e00ff */
[----:B------:R-:W-:Y:S01]  /*12f70*/  FADD.FTZ R203, R199, R203 ;  /* 0x000000cbc7cb7221 */ /* 0x000fe20000010000 */
[----:B------:R-:W-:Y:S01]  /*12f80*/  ISETP.GT.AND P2, PT, R197, RZ, PT ;  /* 0x000000ffc500720c */ /* 0x000fe20003f44270 */
[----:B------:R-:W-:Y:S01]  /*12f90*/  MUFU.EX2 R180, R180 ;  /* 0x000000b400b47308 */ /* 0x000fe20000000800 */
[----:B------:R-:W-:Y:S02]  /*12fa0*/  @!P1 VIADD R194, R194, 0x38860 ;  /* 0x00038860c2c29836 */ /* 0x000fe40000000000 */
[----:B------:R-:W-:-:S04]  /*12fb0*/  FADD.FTZ R200, R200, R203 ;  /* 0x000000cbc8c87221 */ /* 0x000fc80000010000 */
[----:B------:R-:W-:Y:S01]  /*12fc0*/  FADD.FTZ R169, R169, R200 ;  /* 0x000000c8a9a97221 */ /* 0x000fe20000010000 */
[----:B------:R-:W-:Y:S01]  /*12fd0*/  @!P1 PRMT R194, RZ, 0x654, R194 ;  /* 0x00000654ffc29816 */ /* 0x000fe200000000c2 */
[----:B------:R-:W1:Y:S01]  /*12fe0*/  MUFU.EX2 R181, R181 ;  /* 0x000000b500b57308 */ /* 0x000e620000000800 */
[----:B---3--:R-:W-:Y:S01]  /*12ff0*/  F2FP.BF16.F32.PACK_AB R164, R177, R176 ;  /* 0x000000b0b1a4723e */ /* 0x008fe200000010ff */
[----:B------:R-:W-:-:S06]  /*13000*/  IMAD.MOV.U32 R200, RZ, RZ, R0 ;  /* 0x000000ffffc87224 */ /* 0x000fcc00078e0000 */
[----:B------:R-:W-:Y:S08]  /*13010*/  MUFU.EX2 R178, R178 ;  /* 0x000000b200b27308 */ /* 0x000ff00000000800 */
[----:B------:R-:W3:Y:S01]  /*13020*/  MUFU.EX2 R179, R179 ;  /* 0x000000b300b37308 */ /* 0x000ee20000000800 */
[----:B-1----:R-:W-:-:S07]  /*13030*/  F2FP.BF16.F32.PACK_AB R166, R181, R180 ;  /* 0x000000b4b5a6723e */ /* 0x002fce00000010ff */
[----:B------:R1:W-:Y:S08]  /*13040*/  MUFU.EX2 R183, R162 ;  /* 0x000000a200b77308 */ /* 0x0003f00000000800 */
[----:B------:R-:W4:Y:S01]  /*13050*/  MUFU.EX2 R201, R201 ;  /* 0x000000c900c97308 */ /* 0x000f220000000800 */
[----:B-1----:R-:W-:Y:S01]  /*13060*/  F2FP.BF16.F32.PACK_AB R162, R173, R172 ;  /* 0x000000acada2723e */ /* 0x002fe200000010ff */
[----:B------:R-:W-:Y:S01]  /*13070*/  FADD.FTZ R172, R172, R169 ;  /* 0x000000a9acac7221 */ /* 0x000fe20000010000 */
[----:B---3--:R-:W-:-:S03]  /*13080*/  F2FP.BF16.F32.PACK_AB R165, R179, R178 ;  /* 0x000000b2b3a5723e */ /* 0x008fc600000010ff */
[----:B------:R0:W-:Y:S01]  /*13090*/  STSM.16.M88.4 [R211], R160 ;  /* 0x000000a0d3007844 */ /* 0x0001e20000000200 */
[----:B------:R-:W-:-:S04]  /*130a0*/  FADD.FTZ R173, R173, R172 ;  /* 0x000000acadad7221 */ /* 0x000fc80000010000 */
[----:B------:R-:W-:-:S04]  /*130b0*/  FADD.FTZ R176, R176, R173 ;  /* 0x000000adb0b07221 */ /* 0x000fc80000010000 */
[----:B------:R-:W-:Y:S01]  /*130c0*/  FADD.FTZ R177, R177, R176 ;  /* 0x000000b0b1b17221 */ /* 0x000fe20000010000 */
[----:B----4-:R-:W-:-:S05]  /*130d0*/  F2FP.BF16.F32.PACK_AB R167, R201, R183 ;  /* 0x000000b7c9a7723e */ /* 0x010fca00000010ff */
[----:B------:R0:W-:Y:S01]  /*130e0*/  STSM.16.M88.4 [R213], R164 ;  /* 0x000000a4d5007844 */ /* 0x0001e20000000200 */
[----:B------:R-:W-:-:S06]  /*130f0*/  WARPGROUP.ARRIVE ;  /* 0x00000000000079c5 */ /* 0x000fcc0000000000 */
[----:B------:R-:W-:Y:S01]  /*13100*/  HGMMA.64x256x16.F32.BF16 R24, R152, gdesc[UR4].tnspB, R24, gsb0 ;  /* 0x43e0000498187df0 */ /* 0x000fe20008001818 */
[----:B------:R-:W-:Y:S01]  /*13110*/  R2UR UR6, R20 ;  /* 0x00000000140672ca */ /* 0x000fe200000e0000 */
[----:B------:R-:W-:Y:S01]  /*13120*/  VIADD R20, R198, 0x100 ;  /* 0x00000100c6147836 */ /* 0x000fe20000000000 */
[----:B------:R-:W-:Y:S01]  /*13130*/  R2UR UR7, R21 ;  /* 0x00000000150772ca */ /* 0x000fe200000e0000 */
[----:B------:R-:W-:Y:S01]  /*13140*/  IMAD.MOV.U32 R21, RZ, RZ, 0x40000040 ;  /* 0x40000040ff157424 */ /* 0x000fe200078e00ff */
[----:B------:R-:W-:Y:S02]  /*13150*/  WARPGROUP.DEPBAR.LE gsb0, 0x0 ;  /* 0x00008000000079c5 */ /* 0x000fe40000010000 */
[----:B------:R-:W-:Y:S01]  /*13160*/  WARPGROUP.ARRIVE ;  /* 0x00000000000079c5 */ /* 0x000fe20000000000 */
[----:B--2---:R-:W-:-:S04]  /*13170*/  VIADD R152, R197, 0xffffffff ;  /* 0xffffffffc5987836 */ /* 0x004fc80000000000 */
[----:B------:R-:W-:-:S15]  /*13180*/  IMAD.MOV.U32 R197, RZ, RZ, R152 ;  /* 0x000000ffffc57224 */ /* 0x000fde00078e0098 */
[----:B------:R-:W-:-:S01]  /*13190*/  NOP ;  /* 0x0000000000007918 */ /* 0x000fc20000000000 */
        /* <DEDUP_REMOVED lines=13> */
[----:B------:R-:W-:Y:S02]  /*13270*/  IMAD.MOV.U32 R202, RZ, RZ, R168 ;  /* 0x000000ffffca7224 */ /* 0x000fe400078e00a8 */
[----:B------:R-:W-:Y:S01]  /*13280*/  FADD.FTZ R20, R181, R20 ;  /* 0x00000014b5147221 */ /* 0x000fe20000010000 */
        /* <DEDUP_REMOVED lines=24> */
.L_x_8746:
[----:B------:R-:W-:Y:S05]  /*13410*/  BSYNC B0 ;  /* 0x0000000000007941 */ /* 0x000fea0003800000 */
.L_x_8745:
[----:B------:R-:W1:Y:S01]  /*13420*/  SHFL.BFLY PT, R5, R20, 0x2, 0x1f ;  /* 0x0c401f0014057f89 */ /* 0x000e6200000e0000 */
[----:B------:R-:W-:Y:S02]  /*13430*/  VIADD R171, R18, 0x1 ;  /* 0x0000000112ab7836 */ /* 0x000fe40000000000 */
[----:B------:R-:W-:Y:S01]  /*13440*/  VIADD R227, R227, 0x1 ;  /* 0x00000001e3e37836 */ /* 0x000fe20000000000 */
[----:B------:R-:W3:Y:S01]  /*13450*/  SHFL.BFLY PT, R6, R21, 0x2, 0x1f ;  /* 0x0c401f0015067f89 */ /* 0x000ee200000e0000 */
[----:B------:R-:W-:Y:S08]  /*13460*/  BAR.ARV 0x8, 0x100 ;  /* 0x0204000000007b1d */ /* 0x000ff00000002000 */
[----:B------:R-:W-:Y:S01]  /*13470*/  BAR.SYNC.DEFER_BLOCKING 0xf, 0x100 ;  /* 0x03c4000000007b1d */ /* 0x000fe20000010000 */
[----:B------:R-:W-:-:S04]  /*13480*/  ISETP.NE.AND P1, PT, R171, 0x2, PT ;  /* 0x00000002ab00780c */ /* 0x000fc80003f25270 */
[----:B------:R-:W-:Y:S01]  /*13490*/  SEL R8, RZ, 0x1, P1 ;  /* 0x00000001ff087807 */ /* 0x000fe20000800000 */
[----:B-1----:R-:W-:-:S03]  /*134a0*/  FADD.FTZ R5, R5, R20 ;  /* 0x0000001405057221 */ /* 0x002fc60000010000 */
[----:B------:R-:W-:Y:S01]  /*134b0*/  LOP3.LUT R19, R19, R8, RZ, 0x3c, !PT ;  /* 0x0000000813137212 */ /* 0x000fe200078e3cff */
[----:B------:R-:W-:Y:S02]  /*134c0*/  IMAD.MOV.U32 R20, RZ, RZ, -0x800000 ;  /* 0xff800000ff147424 */ /* 0x000fe400078e00ff */
[----:B---3--:R-:W-:Y:S01]  /*134d0*/  FADD.FTZ R7, R6, R21 ;  /* 0x0000001506077221 */ /* 0x008fe20000010000 */
[----:B------:R-:W1:Y:S01]  /*134e0*/  SHFL.BFLY PT, R4, R5, 0x1, 0x1f ;  /* 0x0c201f0005047f89 */ /* 0x000e6200000e0000 */
[----:B------:R-:W-:-:S03]  /*134f0*/  IMAD.MOV.U32 R21, RZ, RZ, -0x800000 ;  /* 0xff800000ff157424 */ /* 0x000fc600078e00ff */
[----:B------:R-:W3:Y:S01]  /*13500*/  SHFL.BFLY PT, R6, R7, 0x1, 0x1f ;  /* 0x0c201f0007067f89 */ /* 0x000ee200000e0000 */
[----:B-1----:R-:W-:Y:S01]  /*13510*/  FADD.FTZ R9, R5, R4 ;  /* 0x0000000405097221 */ /* 0x002fe20000010000 */
[----:B------:R-:W-:Y:S02]  /*13520*/  IMAD.MOV.U32 R5, RZ, RZ, RZ ;  /* 0x000000ffff057224 */ /* 0x000fe400078e00ff */
[----:B---3--:R-:W-:Y:S02]  /*13530*/  FADD.FTZ R4, R7, R6 ;  /* 0x0000000607047221 */ /* 0x008fe40000010000 */
[----:B------:R-:W-:Y:S01]  /*13540*/  FSETP.NE.FTZ.AND P2, PT, R9, RZ, PT ;  /* 0x000000ff0900720b */ /* 0x000fe20003f55000 */
[----:B------:R-:W-:Y:S02]  /*13550*/  IMAD.MOV R6, RZ, RZ, -R196 ;  /* 0x000000ffff067224 */ /* 0x000fe400078e0ac4 */
[----:B------:R-:W-:-:S03]  /*13560*/  FSETP.NE.FTZ.AND P3, PT, R4, RZ, PT ;  /* 0x000000ff0400720b */ /* 0x000fc60003f75000 */
[----:B------:R-:W-:Y:S01]  /*13570*/  ISETP.NE.AND P0, PT, R189, R6, PT ;  /* 0x00000006bd00720c */ /* 0x000fe20003f05270 */
[----:B------:R-:W-:-:S06]  /*13580*/  IMAD.MOV.U32 R6, RZ, RZ, RZ ;  /* 0x000000ffff067224 */ /* 0x000fcc00078e00ff */
[----:B------:R-:W0:Y:S06]  /*13590*/  @P2 MUFU.RCP R6, R9 ;  /* 0x0000000900062308 */ /* 0x000e2c0000001000 */
[----:B------:R-:W-:Y:S02]  /*135a0*/  @!P0 IMAD R7, R18, 0x40, R190 ;  /* 0x0000004012078824 */ /* 0x000fe400078e02be */
[----:B------:R-:W-:Y:S01]  /*135b0*/  @P2 FMUL.FTZ R18, R3, 0.69314718246459960938 ;  /* 0x3f31721803122820 */ /* 0x000fe20000410000 */
[----:B------:R-:W1:Y:S01]  /*135c0*/  @P3 MUFU.RCP R5, R4 ;  /* 0x0000000400053308 */ /* 0x000e620000001000 */
[----:B------:R-:W-:-:S07]  /*135d0*/  @!P0 IMAD R7, R7, 0x4, R2 ;  /* 0x0000000407078824 */ /* 0x000fce00078e0202 */
[----:B------:R-:W3:Y:S01]  /*135e0*/  @P2 MUFU.LG2 R2, R9 ;  /* 0x0000000900022308 */ /* 0x000ee20000000c00 */
[-C--:B0-2---:R-:W-:Y:S01]  /*135f0*/  FMUL.FTZ R167, R33, R6.reuse ;  /* 0x0000000621a77220 */ /* 0x085fe20000410000 */
[----:B------:R0:W-:Y:S01]  /*13600*/  @!P0 STS [R7+0x38400], R6 ;  /* 0x0384000607008388 */ /* 0x0001e20000000800 */
[-C--:B------:R-:W-:Y:S01]  /*13610*/  FMUL.FTZ R24, R24, R6.reuse ;  /* 0x0000000618187220 */ /* 0x080fe20000410000 */
[-C--:B------:R-:W-:Y:S01]  /*13620*/  FMUL.FTZ R25, R25, R6.reuse ;  /* 0x0000000619197220 */ /* 0x080fe20000410000 */
[-C--:B------:R-:W-:Y:S01]  /*13630*/  FMUL.FTZ R28, R28, R6.reuse ;  /* 0x000000061c1c7220 */ /* 0x080fe20000410000 */
[-C--:B------:R-:W-:Y:S01]  /*13640*/  FMUL.FTZ R29, R29, R6.reuse ;  /* 0x000000061d1d7220 */ /* 0x080fe20000410000 */
[-C--:B------:R-:W-:Y:S01]  /*13650*/  FMUL.FTZ R170, R32, R6.reuse ;  /* 0x0000000620aa7220 */ /* 0x080fe20000410000 */
[----:B------:R-:W2:Y:S01]  /*13660*/  @P3 MUFU.LG2 R33, R4 ;  /* 0x0000000400213308 */ /* 0x000ea20000000c00 */
        /* <DEDUP_REMOVED lines=60> */
[----:B---3--:R-:W-:Y:S01]  /*13a30*/  @P2 FMUL.FTZ R35, R2, 0.69314718246459960938 ;  /* 0x3f31721802232820 */ /* 0x008fe20000410000 */
[----:B------:R-:W-:Y:S01]  /*13a40*/  @P3 FMUL.FTZ R32, R3, 0.69314718246459960938 ;  /* 0x3f31721803203820 */ /* 0x000fe20000410000 */
[----:B--2---:R-:W-:Y:S01]  /*13a50*/  @P3 FMUL.FTZ R33, R33, 0.69314718246459960938 ;  /* 0x3f31721821213820 */ /* 0x004fe20000410000 */
[-C--:B------:R-:W-:Y:S01]  /*13a60*/  FMUL.FTZ R3, R27, R5.reuse ;  /* 0x000000051b037220 */ /* 0x080fe20000410000 */
[-C--:B-1----:R-:W-:Y:S01]  /*13a70*/  FMUL.FTZ R7, R54, R5.reuse ;  /* 0x0000000536077220 */ /* 0x082fe20000410000 */
        /* <DEDUP_REMOVED lines=66> */
.L_x_8681:
[----:B------:R-:W-:Y:S05]  /*13ea0*/  BSYNC B7 ;  /* 0x0000000000077941 */ /* 0x000fea0003800000 */
.L_x_8679:
[----:B------:R-:W1:Y:S08]  /*13eb0*/  S2UR UR5, SR_CgaCtaId ;  /* 0x00000000000579c3 */ /* 0x000e700000008800 */
[----:B------:R-:W-:Y:S06]  /*13ec0*/  BAR.SYNC.DEFER_BLOCKING 0x5, 0x180 ;  /* 0x0146000000007b1d */ /* 0x000fec0000010000 */
[----:B------:R-:W-:Y:S01]  /*13ed0*/  UMOV UR4, 0x400 ;  /* 0x0000040000047882 */ /* 0x000fe20000000000 */
[----:B------:R-:W-:Y:S01]  /*13ee0*/  BSSY B0, `(.L_x_8758) ;  /* 0x00002e8000007945 */ /* 0x000fe20003800000 */
[----:B-1----:R-:W-:-:S06]  /*13ef0*/  ULEA UR4, UR5, UR4, 0x18 ;  /* 0x0000000405047291 */ /* 0x002fcc000f8ec03f */
[----:B------:R-:W-:-:S05]  /*13f00*/  IMAD.U32 R2, RZ, RZ, UR4 ;  /* 0x00000004ff027e24 */ /* 0x000fca000f8e00ff */
[----:B------:R1:W2:Y:S01]  /*13f10*/  LDS.128 R32, [R2+0x388d0] ;  /* 0x0388d00002207984 */ /* 0x0002a20000000c00 */
[----:B------:R-:W-:Y:S06]  /*13f20*/  BAR.ARV 0x4, 0x180 ;  /* 0x0106000000007b1d */ /* 0x000fec0000002000 */
[----:B------:R-:W-:Y:S05]  /*13f30*/  @P0 BRA `(.L_x_8759) ;  /* 0x0000002000140947 */ /* 0x000fea0003800000 */
[----:B------:R-:W3:Y:S01]  /*13f40*/  LDL R0, [R1+0xc] ;  /* 0x00000c0001007983 */ /* 0x000ee20000100800 */
[----:B------:R-:W-:Y:S01]  /*13f50*/  F2FP.BF16.F32.PACK_AB R24, R25, R24 ;  /* 0x000000181918723e */ /* 0x000fe200000010ff */
[----:B------:R-:W-:Y:S01]  /*13f60*/  ULDC.64 UR4, c[0x0][0xd00] ;  /* 0x0003400000047ab9 */ /* 0x000fe20000000a00 */
[----:B------:R-:W-:Y:S01]  /*13f70*/  F2FP.BF16.F32.PACK_AB R25, R3, R26 ;  /* 0x0000001a0319723e */ /* 0x000fe200000010ff */
[----:B------:R-:W4:Y:S01]  /*13f80*/  S2R R5, SR_SWINHI ;  /* 0x0000000000057919 */ /* 0x000f220000002f00 */
        /* <DEDUP_REMOVED lines=17> */
[----:B----4-:R-:W-:Y:S02]  /*140a0*/  MOV R37, R5 ;  /* 0x0000000500257202 */ /* 0x010fe40000000f00 */
        /* <DEDUP_REMOVED lines=25> */
[----:B------:R-:W-:Y:S01]  /*14240*/  BAR.SYNC.DEFER_BLOCKING 0x1, 0x100 ;  /* 0x0044000000007b1d */ /* 0x000fe20000010000 */
[----:B---3--:R-:W-:-:S03]  /*14250*/  IMAD.WIDE R40, R0, 0x2, R36 ;  /* 0x0000000200287825 */ /* 0x008fc600078e0224 */
[C---:B------:R-:W-:Y:S02]  /*14260*/  LOP3.LUT R45, R40.reuse, 0x380, RZ, 0xc0, !PT ;  /* 0x00000380282d7812 */ /* 0x040fe400078ec0ff */
[C---:B------:R-:W-:Y:S02]  /*14270*/  IADD3 R0, P1, R40.reuse, 0x20, RZ ;  /* 0x0000002028007810 */ /* 0x040fe40007f3e0ff */
[----:B------:R-:W-:Y:S02]  /*14280*/  SHF.R.U64 R45, R45, 0x3, RZ ;  /* 0x000000032d2d7819 */ /* 0x000fe400000012ff */
[----:B------:R-:W-:Y:S02]  /*14290*/  IADD3 R3, P0, R40, 0x40, RZ ;  /* 0x0000004028037810 */ /* 0x000fe40007f1e0ff */
[----:B------:R-:W-:Y:S01]  /*142a0*/  LOP3.LUT R44, R45, R40, RZ, 0x3c, !PT ;  /* 0x000000282d2c7212 */ /* 0x000fe200078e3cff */
[----:B------:R-:W-:Y:S01]  /*142b0*/  IMAD.MOV.U32 R45, RZ, RZ, R41 ;  /* 0x000000ffff2d7224 */ /* 0x000fe200078e0029 */
[----:B------:R-:W-:-:S02]  /*142c0*/  LOP3.LUT R171, R0, 0x380, RZ, 0xc0, !PT ;  /* 0x0000038000ab7812 */ /* 0x000fc400078ec0ff */
[C---:B------:R-:W-:Y:S02]  /*142d0*/  IADD3 R5, P5, R40.reuse, 0x2040, RZ ;  /* 0x0000204028057810 */ /* 0x040fe40007fbe0ff */
[----:B------:R-:W-:Y:S02]  /*142e0*/  MOV R44, R44 ;  /* 0x0000002c002c7202 */ /* 0x000fe40000000f00 */
[----:B------:R-:W-:Y:S01]  /*142f0*/  SHF.R.U64 R171, R171, 0x3, RZ ;  /* 0x00000003abab7819 */ /* 0x000fe200000012ff */
[--C-:B------:R-:W-:Y:S01]  /*14300*/  IMAD.X R53, RZ, RZ, R41.reuse, P5 ;  /* 0x000000ffff357224 */ /* 0x100fe200028e0629 */
[C---:B------:R-:W-:Y:S01]  /*14310*/  IADD3 R48, P6, R40.reuse, 0x2020, RZ ;  /* 0x0000202028307810 */ /* 0x040fe20007fde0ff */
[----:B------:R3:W-:Y:S01]  /*14320*/  STSM.16.M88.4 [R44], R24 ;  /* 0x000000182c007844 */ /* 0x0007e20000000200 */
[C---:B-----5:R-:W-:Y:S02]  /*14330*/  IADD3 R30, P3, R40.reuse, 0x2000, RZ ;  /* 0x00002000281e7810 */ /* 0x060fe40007f7e0ff */
[C---:B------:R-:W-:Y:S01]  /*14340*/  IADD3 R28, P4, R40.reuse, 0x60, RZ ;  /* 0x00000060281c7810 */ /* 0x040fe20007f9e0ff */
[--C-:B------:R-:W-:Y:S01]  /*14350*/  IMAD.X R49, RZ, RZ, R41.reuse, P6 ;  /* 0x000000ffff317224 */ /* 0x100fe200030e0629 */
[----:B------:R-:W-:Y:S01]  /*14360*/  IADD3 R56, P2, R40, 0x2060, RZ ;  /* 0x0000206028387810 */ /* 0x000fe20007f5e0ff */
[--C-:B------:R-:W-:Y:S01]  /*14370*/  IMAD.X R31, RZ, RZ, R41.reuse, P3 ;  /* 0x000000ffff1f7224 */ /* 0x100fe200018e0629 */
[----:B------:R-:W-:Y:S01]  /*14380*/  LOP3.LUT R173, R28, 0x380, RZ, 0xc0, !PT ;  /* 0x000003801cad7812 */ /* 0x000fe200078ec0ff */
[--C-:B------:R-:W-:Y:S01]  /*14390*/  IMAD.X R29, RZ, RZ, R41.reuse, P4 ;  /* 0x000000ffff1d7224 */ /* 0x100fe200020e0629 */
[----:B0-----:R-:W-:Y:S01]  /*143a0*/  IADD3 R68, P4, R40, 0x4040, RZ ;  /* 0x0000404028447810 */ /* 0x001fe20007f9e0ff */
[----:B------:R-:W-:Y:S01]  /*143b0*/  IMAD.X R57, RZ, RZ, R41, P2 ;  /* 0x000000ffff397224 */ /* 0x000fe200010e0629 */
[----:B------:R-:W-:-:S02]  /*143c0*/  SHF.R.U64 R173, R173, 0x3, RZ ;  /* 0x00000003adad7819 */ /* 0x000fc400000012ff */
[----:B------:R-:W-:Y:S01]  /*143d0*/  IADD3 R70, P2, R40, 0x6040, RZ ;  /* 0x0000604028467810 */ /* 0x000fe20007f5e0ff */
[--C-:B------:R-:W-:Y:S01]  /*143e0*/  IMAD.X R69, RZ, RZ, R41.reuse, P4 ;  /* 0x000000ffff457224 */ /* 0x100fe200020e0629 */
[----:B------:R-:W-:Y:S01]  /*143f0*/  LOP3.LUT R28, R173, R28, RZ, 0x3c, !PT ;  /* 0x0000001cad1c7212 */ /* 0x000fe200078e3cff */
[--C-:B---3--:R-:W-:Y:S01]  /*14400*/  IMAD.X R27, RZ, RZ, R41.reuse, P0 ;  /* 0x000000ffff1b7224 */ /* 0x108fe200000e0629 */
[----:B------:R-:W-:Y:S01]  /*14410*/  LOP3.LUT R26, R3, 0x380, RZ, 0xc0, !PT ;  /* 0x00000380031a7812 */ /* 0x000fe200078ec0ff */
[--C-:B------:R-:W-:Y:S01]  /*14420*/  IMAD.X R25, RZ, RZ, R41.reuse, P1 ;  /* 0x000000ffff197224 */ /* 0x100fe200008e0629 */
[----:B------:R-:W-:Y:S01]  /*14430*/  LOP3.LUT R24, R171, R0, RZ, 0x3c, !PT ;  /* 0x00000000ab187212 */ /* 0x000fe200078e3cff */
[----:B------:R-:W-:Y:S01]  /*14440*/  IMAD.X R45, RZ, RZ, R41, P2 ;  /* 0x000000ffff2d7224 */ /* 0x000fe200010e0629 */
[----:B------:R-:W-:Y:S02]  /*14450*/  SHF.R.U64 R26, R26, 0x3, RZ ;  /* 0x000000031a1a7819 */ /* 0x000fe400000012ff */
[----:B------:R-:W-:-:S02]  /*14460*/  LOP3.LUT R0, R5, 0x380, RZ, 0xc0, !PT ;  /* 0x0000038005007812 */ /* 0x000fc400078ec0ff */
[----:B------:R-:W-:Y:S02]  /*14470*/  LOP3.LUT R26, R26, R3, RZ, 0x3c, !PT ;  /* 0x000000031a1a7212 */ /* 0x000fe400078e3cff */
[----:B------:R-:W-:Y:S02]  /*14480*/  LOP3.LUT R171, R48, 0x380, RZ, 0xc0, !PT ;  /* 0x0000038030ab7812 */ /* 0x000fe400078ec0ff */
[----:B------:R-:W-:Y:S02]  /*14490*/  LOP3.LUT R3, R30, 0x380, RZ, 0xc0, !PT ;  /* 0x000003801e037812 */ /* 0x000fe400078ec0ff */
[----:B------:R-:W-:Y:S02]  /*144a0*/  SHF.R.U64 R0, R0, 0x3, RZ ;  /* 0x0000000300007819 */ /* 0x000fe400000012ff */
[----:B------:R-:W-:Y:S02]  /*144b0*/  IADD3 R64, P0, R40, 0x4020, RZ ;  /* 0x0000402028407810 */ /* 0x000fe40007f1e0ff */
[----:B------:R-:W-:-:S02]  /*144c0*/  SHF.R.U64 R171, R171, 0x3, RZ ;  /* 0x00000003abab7819 */ /* 0x000fc400000012ff */
[----:B------:R-:W-:Y:S01]  /*144d0*/  SHF.R.U64 R3, R3, 0x3, RZ ;  /* 0x0000000303037819 */ /* 0x000fe200000012ff */
[--C-:B------:R-:W-:Y:S01]  /*144e0*/  IMAD.X R65, RZ, RZ, R41.reuse, P0 ;  /* 0x000000ffff417224 */ /* 0x100fe200000e0629 */
[----:B------:R-:W-:Y:S02]  /*144f0*/  IADD3 R60, P1, R40, 0x4000, RZ ;  /* 0x00004000283c7810 */ /* 0x000fe40007f3e0ff */
[----:B------:R-:W-:Y:S02]  /*14500*/  LOP3.LUT R52, R0, R5, RZ, 0x3c, !PT ;  /* 0x0000000500347212 */ /* 0x000fe400078e3cff */
[----:B------:R-:W-:Y:S01]  /*14510*/  LOP3.LUT R48, R171, R48, RZ, 0x3c, !PT ;  /* 0x00000030ab307212 */ /* 0x000fe200078e3cff */
[----:B------:R-:W-:Y:S01]  /*14520*/  IMAD.X R61, RZ, RZ, R41, P1 ;  /* 0x000000ffff3d7224 */ /* 0x000fe200008e0629 */
[----:B------:R-:W-:Y:S02]  /*14530*/  LOP3.LUT R5, R64, 0x380, RZ, 0xc0, !PT ;  /* 0x0000038040057812 */ /* 0x000fe400078ec0ff */
[----:B------:R-:W-:-:S02]  /*14540*/  LOP3.LUT R30, R3, R30, RZ, 0x3c, !PT ;  /* 0x0000001e031e7212 */ /* 0x000fc400078e3cff */
[----:B------:R-:W-:Y:S02]  /*14550*/  LOP3.LUT R171, R68, 0x380, RZ, 0xc0, !PT ;  /* 0x0000038044ab7812 */ /* 0x000fe400078ec0ff */
[----:B------:R-:W-:Y:S02]  /*14560*/  LOP3.LUT R3, R60, 0x380, RZ, 0xc0, !PT ;  /* 0x000003803c037812 */ /* 0x000fe400078ec0ff */
[----:B------:R-:W-:Y:S02]  /*14570*/  SHF.R.U64 R5, R5, 0x3, RZ ;  /* 0x0000000305057819 */ /* 0x000fe400000012ff */
[----:B------:R-:W-:Y:S02]  /*14580*/  IADD3 R44, P5, R40, 0x6020, RZ ;  /* 0x00006020282c7810 */ /* 0x000fe40007fbe0ff */
[----:B------:R-:W-:Y:S02]  /*14590*/  LOP3.LUT R173, R56, 0x380, RZ, 0xc0, !PT ;  /* 0x0000038038ad7812 */ /* 0x000fe400078ec0ff */
[----:B------:R-:W-:Y:S01]  /*145a0*/  SHF.R.U64 R171, R171, 0x3, RZ ;  /* 0x00000003abab7819 */ /* 0x000fe200000012ff */
[----:B------:R-:W-:Y:S01]  /*145b0*/  IMAD.X R119, RZ, RZ, R41, P5 ;  /* 0x000000ffff777224 */ /* 0x000fe200028e0629 */
[----:B------:R-:W-:-:S02]  /*145c0*/  SHF.R.U64 R3, R3, 0x3, RZ ;  /* 0x0000000303037819 */ /* 0x000fc400000012ff */
[----:B--2---:R-:W-:Y:S02]  /*145d0*/  IADD3 R32, P6, R40, 0x6000, RZ ;  /* 0x0000600028207810 */ /* 0x004fe40007fde0ff */
[----:B------:R-:W-:Y:S02]  /*145e0*/  LOP3.LUT R64, R5, R64, RZ, 0x3c, !PT ;  /* 0x0000004005407212 */ /* 0x000fe400078e3cff */
[----:B------:R-:W-:Y:S01]  /*145f0*/  SHF.R.U64 R173, R173, 0x3, RZ ;  /* 0x00000003adad7819 */ /* 0x000fe200000012ff */
[----:B------:R-:W-:Y:S01]  /*14600*/  IMAD.X R115, RZ, RZ, R41, P6 ;  /* 0x000000ffff737224 */ /* 0x000fe200030e0629 */
[----:B------:R-:W-:Y:S02]  /*14610*/  LOP3.LUT R68, R171, R68, RZ, 0x3c, !PT ;  /* 0x00000044ab447212 */ /* 0x000fe400078e3cff */
[----:B------:R-:W-:Y:S02]  /*14620*/  LOP3.LUT R5, R44, 0x380, RZ, 0xc0, !PT ;  /* 0x000003802c057812 */ /* 0x000fe400078ec0ff */
[----:B------:R-:W-:-:S02]  /*14630*/  IADD3 R72, P3, R40, 0x4060, RZ ;  /* 0x0000406028487810 */ /* 0x000fc40007f7e0ff */
[----:B------:R-:W-:Y:S02]  /*14640*/  LOP3.LUT R60, R3, R60, RZ, 0x3c, !PT ;  /* 0x0000003c033c7212 */ /* 0x000fe400078e3cff */
[----:B------:R-:W-:Y:S01]  /*14650*/  LOP3.LUT R171, R70, 0x380, RZ, 0xc0, !PT ;  /* 0x0000038046ab7812 */ /* 0x000fe200078ec0ff */
[----:B------:R-:W-:Y:S01]  /*14660*/  IMAD.X R73, RZ, RZ, R41, P3 ;  /* 0x000000ffff497224 */ /* 0x000fe200018e0629 */
[----:B------:R-:W-:Y:S02]  /*14670*/  LOP3.LUT R3, R32, 0x380, RZ, 0xc0, !PT ;  /* 0x0000038020037812 */ /* 0x000fe400078ec0ff */
[----:B------:R-:W-:Y:S02]  /*14680*/  LOP3.LUT R56, R173, R56, RZ, 0x3c, !PT ;  /* 0x00000038ad387212 */ /* 0x000fe400078e3cff */
[----:B------:R-:W-:Y:S02]  /*14690*/  SHF.R.U64 R5, R5, 0x3, RZ ;  /* 0x0000000305057819 */ /* 0x000fe400000012ff */
[----:B------:R-:W-:-:S02]  /*146a0*/  LOP3.LUT R173, R72, 0x380, RZ, 0xc0, !PT ;  /* 0x0000038048ad7812 */ /* 0x000fc400078ec0ff */
[----:B------:R-:W-:Y:S02]  /*146b0*/  SHF.R.U64 R171, R171, 0x3, RZ ;  /* 0x00000003abab7819 */ /* 0x000fe400000012ff */
[----:B------:R-:W-:Y:S02]  /*146c0*/  SHF.R.U64 R3, R3, 0x3, RZ ;  /* 0x0000000303037819 */ /* 0x000fe400000012ff */
[----:B------:R-:W-:Y:S02]  /*146d0*/  LOP3.LUT R118, R5, R44, RZ, 0x3c, !PT ;  /* 0x0000002c05767212 */ /* 0x000fe400078e3cff */
[----:B------:R-:W-:Y:S02]  /*146e0*/  SHF.R.U64 R173, R173, 0x3, RZ ;  /* 0x00000003adad7819 */ /* 0x000fe400000012ff */
[----:B------:R-:W-:Y:S02]  /*146f0*/  LOP3.LUT R44, R171, R70, RZ, 0x3c, !PT ;  /* 0x00000046ab2c7212 */ /* 0x000fe400078e3cff */
[----:B------:R-:W-:-:S02]  /*14700*/  IADD3 R40, P1, R40, 0x6060, RZ ;  /* 0x0000606028287810 */ /* 0x000fc40007f3e0ff */
[----:B------:R-:W-:Y:S02]  /*14710*/  LOP3.LUT R114, R3, R32, RZ, 0x3c, !PT ;  /* 0x0000002003727212 */ /* 0x000fe400078e3cff */
[----:B------:R-:W-:Y:S01]  /*14720*/  MOV R70, R24 ;  /* 0x0000001800467202 */ /* 0x000fe20000000f00 */
[----:B------:R-:W-:Y:S01]  /*14730*/  IMAD.X R41, RZ, RZ, R41, P1 ;  /* 0x000000ffff297224 */ /* 0x000fe200008e0629 */
[----:B------:R-:W-:Y:S02]  /*14740*/  MOV R168, R26 ;  /* 0x0000001a00a87202 */ /* 0x000fe40000000f00 */
[----:B------:R-:W-:Y:S02]  /*14750*/  MOV R3, R28 ;  /* 0x0000001c00037202 */ /* 0x000fe40000000f00 */
[----:B------:R-:W-:Y:S02]  /*14760*/  MOV R32, R30 ;  /* 0x0000001e00207202 */ /* 0x000fe40000000f00 */
[----:B------:R-:W-:-:S02]  /*14770*/  F2FP.BF16.F32.PACK_AB R24, R167, R170 ;  /* 0x000000aaa718723e */ /* 0x000fc400000010ff */
        /* <DEDUP_REMOVED lines=8> */
[----:B------:R-:W-:Y:S02]  /*14800*/  LOP3.LUT R72, R173, R72, RZ, 0x3c, !PT ;  /* 0x00000048ad487212 */ /* 0x000fe400078e3cff */
[----:B------:R-:W-:Y:S01]  /*14810*/  LOP3.LUT R173, R40, 0x380, RZ, 0xc0, !PT ;  /* 0x0000038028ad7812 */ /* 0x000fe200078ec0ff */
[----:B------:R2:W-:Y:S01]  /*14820*/  STSM.16.M88.4 [R168], R28 ;  /* 0x0000001ca8007844 */ /* 0x0005e20000000200 */
[----:B------:R-:W-:Y:S02]  /*14830*/  F2FP.BF16.F32.PACK_AB R4, R159, R162 ;  /* 0x000000a29f04723e */ /* 0x000fe400000010ff */
[----:B------:R-:W-:Y:S02]  /*14840*/  F2FP.BF16.F32.PACK_AB R5, R51, R50 ;  /* 0x000000323305723e */ /* 0x000fe400000010ff */
[----:B------:R-:W-:-:S02]  /*14850*/  F2FP.BF16.F32.PACK_AB R6, R157, R160 ;  /* 0x000000a09d06723e */ /* 0x000fc400000010ff */
[----:B------:R-:W-:Y:S02]  /*14860*/  MOV R48, R48 ;  /* 0x0000003000307202 */ /* 0x000fe40000000f00 */
[----:B------:R-:W-:Y:S01]  /*14870*/  MOV R52, R52 ;  /* 0x0000003400347202 */ /* 0x000fe20000000f00 */
[----:B------:R-:W-:Y:S01]  /*14880*/  STSM.16.M88.4 [R3], R4 ;  /* 0x0000000403007844 */ /* 0x000fe20000000200 */
[----:B0-----:R-:W-:Y:S02]  /*14890*/  F2FP.BF16.F32.PACK_AB R24, R152, R153 ;  /* 0x000000999818723e */ /* 0x001fe400000010ff */
[----:B------:R-:W-:Y:S01]  /*148a0*/  F2FP.BF16.F32.PACK_AB R25, R75, R74 ;  /* 0x0000004a4b19723e */ /* 0x000fe200000010ff */
[----:B------:R0:W-:Y:S01]  /*148b0*/  STSM.16.M88.4 [R32], R8 ;  /* 0x0000000820007844 */ /* 0x0001e20000000200 */
[----:B------:R-:W-:Y:S02]  /*148c0*/  F2FP.BF16.F32.PACK_AB R26, R77, R76 ;  /* 0x0000004c4d1a723e */ /* 0x000fe400000010ff */
[----:B------:R-:W-:Y:S01]  /*148d0*/  F2FP.BF16.F32.PACK_AB R27, R79, R78 ;  /* 0x0000004e4f1b723e */ /* 0x000fe200000010ff */
[----:B------:R-:W-:Y:S01]  /*148e0*/  STSM.16.M88.4 [R48], R12 ;  /* 0x0000000c30007844 */ /* 0x000fe20000000200 */
[----:B------:R-:W-:-:S02]  /*148f0*/  SHF.R.U64 R173, R173, 0x3, RZ ;  /* 0x00000003adad7819 */ /* 0x000fc400000012ff */
[----:B------:R-:W-:Y:S01]  /*14900*/  MOV R56, R56 ;  /* 0x0000003800387202 */ /* 0x000fe20000000f00 */
[----:B------:R-:W-:Y:S01]  /*14910*/  STSM.16.M88.4 [R52], R24 ;  /* 0x0000001834007844 */ /* 0x000fe20000000200 */
[----:B--2---:R-:W-:Y:S02]  /*14920*/  F2FP.BF16.F32.PACK_AB R28, R81, R80 ;  /* 0x00000050511c723e */ /* 0x004fe400000010ff */
[----:B------:R-:W-:Y:S02]  /*14930*/  F2FP.BF16.F32.PACK_AB R29, R83, R82 ;  /* 0x00000052531d723e */ /* 0x000fe400000010ff */
[----:B------:R-:W-:Y:S02]  /*14940*/  F2FP.BF16.F32.PACK_AB R30, R85, R84 ;  /* 0x00000054551e723e */ /* 0x000fe400000010ff */
[----:B------:R-:W-:Y:S01]  /*14950*/  F2FP.BF16.F32.PACK_AB R31, R87, R86 ;  /* 0x00000056571f723e */ /* 0x000fe200000010ff */
[----:B0-----:R-:W-:Y:S01]  /*14960*/  IMAD.MOV.U32 R32, RZ, RZ, RZ ;  /* 0x000000ffff207224 */ /* 0x001fe200078e00ff */
[----:B------:R-:W-:-:S02]  /*14970*/  MOV R60, R60 ;  /* 0x0000003c003c7202 */ /* 0x000fc40000000f00 */
[----:B------:R-:W-:Y:S01]  /*14980*/  MOV R64, R64 ;  /* 0x0000004000407202 */ /* 0x000fe20000000f00 */
[----:B------:R-:W-:Y:S01]  /*14990*/  STSM.16.M88.4 [R56], R28 ;  /* 0x0000001c38007844 */ /* 0x000fe20000000200 */
[----:B------:R-:W-:Y:S02]  /*149a0*/  MOV R68, R68 ;  /* 0x0000004400447202 */ /* 0x000fe40000000f00 */
[----:B------:R-:W-:Y:S01]  /*149b0*/  MOV R0, R114 ;  /* 0x0000007200007202 */ /* 0x000fe20000000f00 */
[----:B------:R-:W-:Y:S01]  /*149c0*/  STSM.16.M88.4 [R60], R88 ;  /* 0x000000583c007844 */ /* 0x000fe20000000200 */
[----:B------:R-:W-:Y:S02]  /*149d0*/  LOP3.LUT R40, R173, R40, RZ, 0x3c, !PT ;  /* 0x00000028ad287212 */ /* 0x000fe400078e3cff */
[----:B------:R-:W-:Y:S01]  /*149e0*/  MOV R72, R72 ;  /* 0x0000004800487202 */ /* 0x000fe20000000f00 */
[----:B------:R-:W-:Y:S01]  /*149f0*/  STSM.16.M88.4 [R64], R96 ;  /* 0x0000006040007844 */ /* 0x000fe20000000200 */
[----:B------:R-:W-:-:S02]  /*14a00*/  F2FP.BF16.F32.PACK_AB R114, R117, R116 ;  /* 0x000000747572723e */ /* 0x000fc400000010ff */
[----:B------:R-:W-:Y:S01]  /*14a10*/  F2FP.BF16.F32.PACK_AB R115, R66, R62 ;  /* 0x0000003e4273723e */ /* 0x000fe200000010ff */
[----:B------:R-:W-:Y:S01]  /*14a20*/  STSM.16.M88.4 [R68], R104 ;  /* 0x0000006844007844 */ /* 0x000fe20000000200 */
[----:B------:R-:W-:Y:S02]  /*14a30*/  ISETP.NE.U32.AND P0, PT, RZ, UR4, PT ;  /* 0x00000004ff007c0c */ /* 0x000fe4000bf05070 */
[----:B------:R-:W-:Y:S01]  /*14a40*/  IADD3 R6, P1, R218, UR4, RZ ;  /* 0x00000004da067c10 */ /* 0x000fe2000ff3e0ff */
[----:B------:R-:W-:Y:S01]  /*14a50*/  STSM.16.M88.4 [R72], R112 ;  /* 0x0000007048007844 */ /* 0x000fe20000000200 */
[----:B------:R-:W-:Y:S02]  /*14a60*/  MOV R118, R118 ;  /* 0x0000007600767202 */ /* 0x000fe40000000f00 */
[----:B------:R-:W-:Y:S01]  /*14a70*/  MOV R44, R44 ;  /* 0x0000002c002c7202 */ /* 0x000fe20000000f00 */
[----:B------:R0:W-:Y:S01]  /*14a80*/  STSM.16.M88.4 [R0], R120 ;  /* 0x0000007800007844 */ /* 0x0001e20000000200 */
[----:B------:R-:W-:-:S02]  /*14a90*/  MOV R40, R40 ;  /* 0x0000002800287202 */ /* 0x000fc40000000f00 */
[----:B------:R-:W-:Y:S01]  /*14aa0*/  ISETP.NE.AND.EX P0, PT, RZ, UR5, PT, P0 ;  /* 0x00000005ff007c0c */ /* 0x000fe2000bf05300 */
[----:B------:R-:W-:Y:S01]  /*14ab0*/  STSM.16.M88.4 [R118], R128 ;  /* 0x0000008076007844 */ /* 0x000fe20000000200 */
[----:B------:R-:W-:Y:S01]  /*14ac0*/  IADD3.X R7, R219, UR5, RZ, P1, !PT ;  /* 0x00000005db077c10 */ /* 0x000fe20008ffe4ff */
[----:B------:R-:W-:Y:S02]  /*14ad0*/  ULDC.64 UR4, c[0x0][0xd08] ;  /* 0x0003420000047ab9 */ /* 0x000fe40000000a00 */
[----:B------:R-:W-:Y:S01]  /*14ae0*/  STSM.16.M88.4 [R44], R136 ;  /* 0x000000882c007844 */ /* 0x000fe20000000200 */
[----:B------:R-:W-:-:S03]  /*14af0*/  ISETP.NE.U32.AND P6, PT, RZ, UR4, PT ;  /* 0x00000004ff007c0c */ /* 0x000fc6000bfc5070 */
[----:B------:R2:W-:Y:S01]  /*14b00*/  STSM.16.M88.4 [R40], R144 ;  /* 0x0000009028007844 */ /* 0x0005e20000000200 */
[----:B------:R-:W-:Y:S01]  /*14b10*/  BAR.SYNC.DEFER_BLOCKING 0x1, 0x100 ;  /* 0x0044000000007b1d */ /* 0x000fe20000010000 */
        /* <DEDUP_REMOVED lines=59> */
.L_x_8760:
        /* <DEDUP_REMOVED lines=45> */
[----:B------:R-:W-:Y:S02]  /*151a0*/  IMAD.IADD R26, R216, 0x1, R195 ;  /* 0x00000001d81a7824 */ /* 0x000fe400078e02c3 */
        /* <DEDUP_REMOVED lines=8> */
[----:B------:R-:W-:Y:S02]  /*15230*/  IMAD.IADD R31, R190, 0x1, R195 ;  /* 0x00000001be1f7824 */ /* 0x000fe400078e02c3 */
[----:B------:R-:W-:Y:S01]  /*15240*/  IMAD.WIDE.U32 R4, R83, UR4, R4 ;  /* 0x0000000453047c25 */ /* 0x000fe2000f8e0004 */
[----:B0-----:R-:W-:-:S13]  /*15250*/  ISETP.NE.AND P0, PT, R27, 0x1, PT ;  /* 0x000000011b00780c */ /* 0x001fda0003f05270 */
[----:B------:R-:W0:Y:S08]  /*15260*/  @P0 LDC R3, c[0x0][0xcec] ;  /* 0x00033b00ff030b82 */ /* 0x000e300000000800 */
[----:B------:R-:W2:Y:S01]  /*15270*/  @P0 LDC R15, c[0x0][0xcf0] ;  /* 0x00033c00ff0f0b82 */ /* 0x000ea20000000800 */
[----:B0-----:R-:W-:-:S04]  /*15280*/  @P0 IMAD.HI.U32 R10, R26, R3, RZ ;  /* 0x000000031a0a0227 */ /* 0x001fc800078e00ff */
        /* <DEDUP_REMOVED lines=29> */
.L_x_8761:
[----:B------:R-:W2:Y:S01]  /*15460*/  LDC R85, c[0x0][0xce8] ;  /* 0x00033a00ff557b82 */ /* 0x000ea20000000800 */
[----:B------:R-:W-:Y:S01]  /*15470*/  ULDC.64 UR4, c[0x0][0xba0] ;  /* 0x0002e80000047ab9 */ /* 0x000fe20000000a00 */
[----:B0-----:R-:W5:Y:S01]  /*15480*/  LD.E.128 R4, desc[UR40][R6.64] ;  /* 0x0000002806047980 */ /* 0x001f62000c101d00 */
[----:B------:R-:W-:-:S03]  /*15490*/  IMAD R3, R81, UR4, RZ ;  /* 0x0000000451037c24 */ /* 0x000fc6000f8e02ff */
[----:B------:R-:W5:Y:S02]  /*154a0*/  LD.E.128 R8, desc[UR40][R8.64] ;  /* 0x0000002808087980 */ /* 0x000f64000c101d00 */
[----:B------:R-:W0:Y:S02]  /*154b0*/  LDC R88, c[0x0][0xbc8] ;  /* 0x0002f200ff587b82 */ /* 0x000e240000000800 */
        /* <DEDUP_REMOVED lines=27> */
[----:B0-----:R-:W-:Y:S01]  /*15670*/  ISETP.GE.AND P0, PT, R225, R88, PT ;  /* 0x00000058e100720c */ /* 0x001fe20003f06270 */
        /* <DEDUP_REMOVED lines=14> */
[----:B0-----:R-:W0:Y:S01]  /*15760*/  FENCE.VIEW.ASYNC.S ;  /* 0x00000000000073c6 */ /* 0x001e220000000000 */
        /* <DEDUP_REMOVED lines=16> */
[----:B------:R-:W-:Y:S01]  /*15870*/  IMAD.IADD R195, R229, 0x1, R195 ;  /* 0x00000001e5c37824 */ /* 0x000fe200078e02c3 */
        /* <DEDUP_REMOVED lines=25> */
[----:B0-----:R0:W-:Y:S01]  /*15a10*/  SYNCS.ARRIVE.TRANS64.RED.A1T0 RZ, [R0+URZ], RZ ;  /* 0x000000ff00ff79a7 */ /* 0x0011e2000810043f */
[----:B------:R-:W-:Y:S02]  /*15a20*/  SHF.R.S32.HI R92, RZ, 0x1f, R232 ;  /* 0x0000001fff5c7819 */ /* 0x000fe400000114e8 */
[----:B------:R-:W-:Y:S01]  /*15a30*/  LOP3.LUT R32, R3, 0x20, R32, 0xe2, !PT ;  /* 0x0000002003207812 */ /* 0x000fe200078ee220 */
[----:B------:R0:W2:Y:S01]  /*15a40*/  SHFL.IDX PT, R80, R89, RZ, 0x181f ;  /* 0x00181fff59507589 */ /* 0x0000a200000e0000 */
[----:B------:R-:W-:-:S02]  /*15a50*/  SEL R3, RZ, 0x40, P0 ;  /* 0x00000040ff037807 */ /* 0x000fc40000000000 */
[----:B------:R-:W-:Y:S02]  /*15a60*/  ISETP.GE.AND P0, PT, R232, R88, PT ;  /* 0x00000058e800720c */ /* 0x000fe40003f06270 */
[----:B------:R-:W-:Y:S02]  /*15a70*/  LEA.HI.X R90, R20, UR5, R21, 0x1, P2 ;  /* 0x00000005145a7c11 */ /* 0x000fe400090f0c15 */
[----:B------:R-:W-:Y:S02]  /*15a80*/  LOP3.LUT R3, R32, R3, RZ, 0xfc, !PT ;  /* 0x0000000320037212 */ /* 0x000fe400078efcff */
[----:B------:R-:W-:Y:S01]  /*15a90*/  SEL R32, RZ, 0x80, P0 ;  /* 0x00000080ff207807 */ /* 0x000fe20000000000 */
[----:B------:R0:W3:Y:S01]  /*15aa0*/  SHFL.IDX PT, R81, R90, RZ, 0x181f ;  /* 0x00181fff5a517589 */ /* 0x0000e200000e0000 */
[----:B------:R-:W-:Y:S02]  /*15ab0*/  SHF.R.S32.HI R93, RZ, 0x1f, R233 ;  /* 0x0000001fff5d7819 */ /* 0x000fe400000114e9 */
[----:B------:R-:W-:-:S02]  /*15ac0*/  LOP3.LUT R32, R3, R32, RZ, 0xfc, !PT ;  /* 0x0000002003207212 */ /* 0x000fc400078efcff */
[----:B------:R-:W-:Y:S02]  /*15ad0*/  SHF.R.S32.HI R94, RZ, 0x1f, R221 ;  /* 0x0000001fff5e7819 */ /* 0x000fe400000114dd */
[----:B------:R-:W-:Y:S02]  /*15ae0*/  SHF.R.S32.HI R95, RZ, 0x1f, R222 ;  /* 0x0000001fff5f7819 */ /* 0x000fe400000114de */
[----:B------:R-:W-:Y:S02]  /*15af0*/  SHF.R.S32.HI R96, RZ, 0x1f, R223 ;  /* 0x0000001fff607819 */ /* 0x000fe400000114df */
[----:B------:R-:W-:Y:S02]  /*15b00*/  SHF.R.S32.HI R97, RZ, 0x1f, R224 ;  /* 0x0000001fff617819 */ /* 0x000fe400000114e0 */
[----:B------:R-:W-:Y:S01]  /*15b10*/  SHF.R.S32.HI R98, RZ, 0x1f, R225 ;  /* 0x0000001fff627819 */ /* 0x000fe200000114e1 */
[----:B0-2---:R-:W-:Y:S06]  /*15b20*/  @P1 BRA `(.L_x_8763) ;  /* 0x00000000007c1947 */ /* 0x005fec0003800000 */
[-C--:B------:R-:W-:Y:S02]  /*15b30*/  ISETP.GE.AND P1, PT, R225, R88.reuse, PT ;  /* 0x00000058e100720c */ /* 0x080fe40003f26270 */
[-C--:B------:R-:W-:Y:S02]  /*15b40*/  ISETP.GE.AND P0, PT, R193, R88.reuse, PT ;  /* 0x00000058c100720c */ /* 0x080fe40003f06270 */
[-C--:B------:R-:W-:Y:S02]  /*15b50*/  ISETP.GE.AND P5, PT, R224, R88.reuse, PT ;  /* 0x00000058e000720c */ /* 0x080fe40003fa6270 */
[----:B------:R-:W-:-:S07]  /*15b60*/  ISETP.GE.AND P3, PT, R223, R88, PT ;  /* 0x00000058df00720c */ /* 0x000fce0003f66270 */
[----:B------:R-:W-:Y:S02]  /*15b70*/  @!P1 LEA R82, P2, R225, R80, 0x1 ;  /* 0x00000050e1529211 */ /* 0x000fe400078408ff */
        /* <DEDUP_REMOVED lines=26> */
.L_x_8763:
[----:B------:R-:W-:Y:S05]  /*15d20*/  BSYNC B1 ;  /* 0x0000000000017941 */ /* 0x000fea0003800000 */
.L_x_8762:
[----:B------:R-:W-:Y:S01]  /*15d30*/  VIADD R0, R195, 0x20 ;  /* 0x00000020c3007836 */ /* 0x000fe20000000000 */
[----:B----45:R0:W2:Y:S04]  /*15d40*/  SHFL.IDX PT, R7, R90, 0x1, 0x181f ;  /* 0x00381f005a077f89 */ /* 0x0300a800000e0000 */
[----:B------:R-:W-:Y:S01]  /*15d50*/  ISETP.GE.AND P0, PT, R0, R91, PT ;  /* 0x0000005b0000720c */ /* 0x000fe20003f06270 */
[----:B------:R0:W4:-:S12]  /*15d60*/  SHFL.IDX PT, R6, R89, 0x1, 0x181f ;  /* 0x00381f0059067f89 */ /* 0x00011800000e0000 */
[----:B0-----:R-:W-:Y:S05]  /*15d70*/  @P0 BRA `(.L_x_8764) ;  /* 0x0000000c00f80947 */ /* 0x001fea0003800000 */
[-C--:B------:R-:W-:Y:S02]  /*15d80*/  ISETP.GE.AND P5, PT, R225, R88.reuse, PT ;  /* 0x00000058e100720c */ /* 0x080fe40003fa6270 */
[-C--:B------:R-:W-:Y:S02]  /*15d90*/  ISETP.GE.AND P6, PT, R193, R88.reuse, PT ;  /* 0x00000058c100720c */ /* 0x080fe40003fc6270 */
[-C--:B------:R-:W-:Y:S02]  /*15da0*/  ISETP.GE.AND P3, PT, R224, R88.reuse, PT ;  /* 0x00000058e000720c */ /* 0x080fe40003f66270 */
[-C--:B------:R-:W-:Y:S02]  /*15db0*/  ISETP.GE.AND P2, PT, R223, R88.reuse, PT ;  /* 0x00000058df00720c */ /* 0x080fe40003f46270 */
[-C--:B------:R-:W-:Y:S02]  /*15dc0*/  ISETP.GE.AND P1, PT, R222, R88.reuse, PT ;  /* 0x00000058de00720c */ /* 0x080fe40003f26270 */
[----:B------:R-:W-:-:S03]  /*15dd0*/  ISETP.GE.AND P0, PT, R221, R88, PT ;  /* 0x00000058dd00720c */ /* 0x000fc60003f06270 */
[-C--:B----4-:R-:W-:Y:S02]  /*15de0*/  @!P5 LEA R12, P4, R225, R6.reuse, 0x1 ;  /* 0x00000006e10cd211 */ /* 0x090fe400078808ff */
[----:B--2---:R-:W-:Y:S02]  /*15df0*/  @!P6 IMAD.WIDE R4, R193, 0x2, R6 ;  /* 0x00000002c104e825 */ /* 0x004fe400078e0206 */
        /* <DEDUP_REMOVED lines=21> */
[----:B--2---:R-:W-:-:S04]  /*15f50*/  LEA R4, P0, R232, R6, 0x1 ;  /* 0x00000006e8047211 */ /* 0x004fc800078008ff */
[----:B------:R-:W-:-:S05]  /*15f60*/  LEA.HI.X R5, R232, R7, R92, 0x1, P0 ;  /* 0x00000007e8057211 */ /* 0x000fca00000f0c5c */
[----:B------:R0:W-:Y:S01]  /*15f70*/  ST.E.128 desc[UR40][R4.64], R76 ;  /* 0x0000004c04007985 */ /* 0x0001e2000c101d28 */
[----:B------:R-:W-:Y:S05]  /*15f80*/  BRA `(.L_x_8764) ;  /* 0x0000000c00747947 */ /* 0x000fea0003800000 */
.L_x_8759:
        /* <DEDUP_REMOVED lines=21> */
[----:B------:R-:W3:Y:S04]  /*160e0*/  LDG.E R7, desc[UR40][R4.64] ;  /* 0x0000002804077981 */ /* 0x000ee8000c1e1900 */
[----:B-----5:R-:W3:Y:S02]  /*160f0*/  LDG.E R0, desc[UR40][R4.64+0x4] ;  /* 0x0000042804007981 */ /* 0x020ee4000c1e1900 */
[----:B---3--:R-:W-:-:S07]  /*16100*/  IMAD.IADD R0, R0, 0x1, -R7 ;  /* 0x0000000100007824 */ /* 0x008fce00078e0a07 */
.L_x_8765:
        /* <DEDUP_REMOVED lines=8> */
[----:B---3--:R-:W-:Y:S01]  /*16190*/  IMAD R4, R0, R14, RZ ;  /* 0x0000000e00047224 */ /* 0x008fe200078e02ff */
        /* <DEDUP_REMOVED lines=36> */
.L_x_8767:
[----:B------:R-:W-:Y:S05]  /*163e0*/  BSYNC B1 ;  /* 0x0000000000017941 */ /* 0x000fea0003800000 */
.L_x_8766:
[----:B----4-:R-:W-:Y:S01]  /*163f0*/  ISETP.NE.AND P0, PT, R21, 0x1, PT ;  /* 0x000000011500780c */ /* 0x010fe20003f05270 */
[----:B------:R-:W4:Y:S01]  /*16400*/  LDC R24, c[0x0][0xbc8] ;  /* 0x0002f200ff187b82 */ /* 0x000f220000000800 */
[----:B------:R-:W-:Y:S01]  /*16410*/  ULDC.64 UR4, c[0x0][0xba0] ;  /* 0x0002e80000047ab9 */ /* 0x000fe20000000a00 */
[----:B------:R-:W-:Y:S01]  /*16420*/  IMAD R27, R0, R21, RZ ;  /* 0x00000015001b7224 */ /* 0x000fe200078e02ff */
[----:B------:R-:W-:Y:S01]  /*16430*/  BSSY B1, `(.L_x_8768) ;  /* 0x000006e000017945 */ /* 0x000fe20003800000 */
[----:B---3--:R-:W-:Y:S01]  /*16440*/  IMAD R6, R10, UR4, RZ ;  /* 0x000000040a067c24 */ /* 0x008fe2000f8e02ff */
[----:B------:R-:W-:Y:S01]  /*16450*/  SHF.R.S32.HI R28, RZ, 0x1f, R232 ;  /* 0x0000001fff1c7819 */ /* 0x000fe200000114e8 */
[C---:B0-----:R-:W-:Y:S01]  /*16460*/  IMAD.WIDE.U32 R4, R3.reuse, UR4, RZ ;  /* 0x0000000403047c25 */ /* 0x041fe2000f8e00ff */
[----:B------:R-:W-:Y:S02]  /*16470*/  SHF.R.S32.HI R29, RZ, 0x1f, R233 ;  /* 0x0000001fff1d7819 */ /* 0x000fe400000114e9 */
[----:B------:R-:W-:Y:S01]  /*16480*/  SHF.R.S32.HI R30, RZ, 0x1f, R221 ;  /* 0x0000001fff1e7819 */ /* 0x000fe200000114dd */
[----:B------:R-:W-:Y:S01]  /*16490*/  IMAD R3, R3, UR5, R6 ;  /* 0x0000000503037c24 */ /* 0x000fe2000f8e0206 */
[----:B------:R-:W-:Y:S01]  /*164a0*/  ULDC.64 UR4, c[0x0][0xbe8] ;  /* 0x0002fa0000047ab9 */ /* 0x000fe20000000a00 */
[----:B------:R-:W0:Y:S01]  /*164b0*/  @P0 LDC R7, c[0x0][0xcec] ;  /* 0x00033b00ff070b82 */ /* 0x000e220000000800 */
[----:B------:R-:W-:Y:S01]  /*164c0*/  IMAD R6, R12, UR4, RZ ;  /* 0x000000040c067c24 */ /* 0x000fe2000f8e02ff */
[----:B------:R-:W-:Y:S01]  /*164d0*/  SHF.R.S32.HI R31, RZ, 0x1f, R222 ;  /* 0x0000001fff1f7819 */ /* 0x000fe200000114de */
[----:B------:R-:W-:Y:S01]  /*164e0*/  IMAD.IADD R5, R5, 0x1, R3 ;  /* 0x0000000105057824 */ /* 0x000fe200078e0203 */
[----:B--2---:R-:W-:Y:S01]  /*164f0*/  SHF.R.S32.HI R32, RZ, 0x1f, R223 ;  /* 0x0000001fff207819 */ /* 0x004fe200000114df */
[C---:B------:R-:W-:Y:S01]  /*16500*/  IMAD R3, R217.reuse, UR5, R6 ;  /* 0x00000005d9037c24 */ /* 0x040fe2000f8e0206 */
[----:B------:R-:W-:Y:S01]  /*16510*/  SHF.R.S32.HI R36, RZ, 0x1f, R224 ;  /* 0x0000001fff247819 */ /* 0x000fe200000114e0 */
[----:B------:R-:W-:Y:S01]  /*16520*/  IMAD.WIDE.U32 R4, R217, UR4, R4 ;  /* 0x00000004d9047c25 */ /* 0x000fe2000f8e0004 */
[----:B------:R-:W2:Y:S01]  /*16530*/  @P0 LDC R9, c[0x0][0xcf0] ;  /* 0x00033c00ff090b82 */ /* 0x000ea20000000800 */
[----:B------:R-:W-:Y:S01]  /*16540*/  ULDC.64 UR4, c[0x0][0xbf0] ;  /* 0x0002fc0000047ab9 */ /* 0x000fe20000000a00 */
[----:B------:R-:W-:Y:S01]  /*16550*/  SHF.R.S32.HI R37, RZ, 0x1f, R225 ;  /* 0x0000001fff257819 */ /* 0x000fe200000114e1 */
[----:B------:R-:W-:Y:S01]  /*16560*/  IMAD R6, R228, 0x20, R229 ;  /* 0x00000020e4067824 */ /* 0x000fe200078e02e5 */
[-C--:B----4-:R-:W-:Y:S01]  /*16570*/  ISETP.GE.AND P1, PT, R225, R24.reuse, PT ;  /* 0x00000018e100720c */ /* 0x090fe20003f26270 */
[----:B------:R-:W-:Y:S01]  /*16580*/  IMAD.IADD R5, R5, 0x1, R3 ;  /* 0x0000000105057824 */ /* 0x000fe200078e0203 */
[-C--:B------:R-:W-:Y:S01]  /*16590*/  ISETP.GE.AND P2, PT, R193, R24.reuse, PT ;  /* 0x00000018c100720c */ /* 0x080fe20003f46270 */
[----:B------:R-:W-:Y:S01]  /*165a0*/  IMAD R3, R230, UR4, RZ ;  /* 0x00000004e6037c24 */ /* 0x000fe2000f8e02ff */
[----:B------:R-:W-:Y:S01]  /*165b0*/  SEL R10, RZ, 0xffffffff, P1 ;  /* 0xffffffffff0a7807 */ /* 0x000fe20000800000 */
[----:B------:R-:W-:Y:S01]  /*165c0*/  IMAD.IADD R8, R195, 0x1, R6 ;  /* 0x00000001c3087824 */ /* 0x000fe200078e0206 */
[----:B------:R-:W-:Y:S01]  /*165d0*/  ISETP.GE.AND P1, PT, R223, R24, PT ;  /* 0x00000018df00720c */ /* 0x000fe20003f26270 */
[----:B------:R-:W-:-:S02]  /*165e0*/  IMAD R3, R13, UR5, R3 ;  /* 0x000000050d037c24 */ /* 0x000fc4000f8e0203 */
[----:B------:R-:W-:Y:S01]  /*165f0*/  IMAD.WIDE.U32 R4, R13, UR4, R4 ;  /* 0x000000040d047c25 */ /* 0x000fe2000f8e0004 */
[----:B------:R-:W-:Y:S01]  /*16600*/  SEL R11, RZ, 0xffffffff, P1 ;  /* 0xffffffffff0b7807 */ /* 0x000fe20000800000 */
[----:B------:R-:W-:Y:S02]  /*16610*/  ULDC.64 UR4, c[0x0][0xbe0] ;  /* 0x0002f80000047ab9 */ /* 0x000fe40000000a00 */
[----:B0-----:R-:W-:Y:S01]  /*16620*/  @P0 IMAD.HI.U32 R6, R8, R7, RZ ;  /* 0x0000000708060227 */ /* 0x001fe200078e00ff */
[----:B------:R-:W-:Y:S02]  /*16630*/  SEL R7, RZ, 0x1, P2 ;  /* 0x00000001ff077807 */ /* 0x000fe40001000000 */
[----:B------:R-:W-:Y:S01]  /*16640*/  ISETP.GE.AND P2, PT, R224, R24, PT ;  /* 0x00000018e000720c */ /* 0x000fe20003f46270 */
[----:B------:R-:W-:Y:S02]  /*16650*/  IMAD.SHL.U32 R10, R10, 0x2, RZ ;  /* 0x000000020a0a7824 */ /* 0x000fe400078e00ff */
[----:B------:R-:W-:-:S02]  /*16660*/  IMAD.IADD R5, R5, 0x1, R3 ;  /* 0x0000000105057824 */ /* 0x000fc400078e0203 */
[----:B------:R-:W-:Y:S01]  /*16670*/  IMAD.MOV.U32 R3, RZ, RZ, R8 ;  /* 0x000000ffff037224 */ /* 0x000fe200078e0008 */
[----:B--2---:R-:W-:Y:S01]  /*16680*/  @P0 SHF.R.U32.HI R3, RZ, R9, R6 ;  /* 0x00000009ff030219 */ /* 0x004fe20000011606 */
[----:B------:R-:W-:Y:S01]  /*16690*/  IMAD.SHL.U32 R11, R11, 0x8, RZ ;  /* 0x000000080b0b7824 */ /* 0x000fe200078e00ff */
[----:B------:R-:W-:Y:S01]  /*166a0*/  LOP3.LUT R9, R10, 0x2, R7, 0xe2, !PT ;  /* 0x000000020a097812 */ /* 0x000fe200078ee207 */
[----:B------:R-:W-:Y:S01]  /*166b0*/  IMAD.IADD R26, R229, 0x1, R195 ;  /* 0x00000001e51a7824 */ /* 0x000fe200078e02c3 */
[----:B------:R-:W-:Y:S01]  /*166c0*/  SEL R10, RZ, 0xffffffff, P2 ;  /* 0xffffffffff0a7807 */ /* 0x000fe20001000000 */
[--C-:B------:R-:W-:Y:S01]  /*166d0*/  IMAD.MOV R7, RZ, RZ, -R3.reuse ;  /* 0x000000ffff077224 */ /* 0x100fe200078e0a03 */
[----:B------:R-:W-:Y:S01]  /*166e0*/  SHF.R.S32.HI R6, RZ, 0x1f, R3 ;  /* 0x0000001fff067819 */ /* 0x000fe20000011403 */
[----:B------:R-:W-:Y:S01]  /*166f0*/  IMAD.WIDE.U32 R4, R3, UR4, R4 ;  /* 0x0000000403047c25 */ /* 0x000fe2000f8e0004 */
[-C--:B------:R-:W-:Y:S02]  /*16700*/  ISETP.GE.AND P0, PT, R222, R24.reuse, PT ;  /* 0x00000018de00720c */ /* 0x080fe40003f06270 */
[----:B------:R-:W-:Y:S01]  /*16710*/  ISETP.GE.AND P2, PT, R232, R24, PT ;  /* 0x00000018e800720c */ /* 0x000fe20003f46270 */
[----:B------:R-:W-:-:S02]  /*16720*/  IMAD.SHL.U32 R10, R10, 0x4, RZ ;  /* 0x000000040a0a7824 */ /* 0x000fc400078e00ff */
        /* <DEDUP_REMOVED lines=62> */
.L_x_8769:
[----:B------:R-:W-:Y:S05]  /*16b10*/  BSYNC B1 ;  /* 0x0000000000017941 */ /* 0x000fea0003800000 */
.L_x_8768:
        /* <DEDUP_REMOVED lines=36> */
.L_x_8764:
[----:B------:R-:W-:Y:S05]  /*16d60*/  BSYNC B0 ;  /* 0x0000000000007941 */ /* 0x000fea0003800000 */
.L_x_8758:
[----:B------:R-:W-:Y:S02]  /*16d70*/  ULDC UR4, c[0x0][0xd3c] ;  /* 0x00034f0000047ab9 */ /* 0x000fe40000000800 */
[----:B------:R-:W-:-:S13]  /*16d80*/  ISETP.GE.AND P0, PT, R35, UR4, PT ;  /* 0x0000000423007c0c */ /* 0x000fda000bf06270 */
[----:B------:R-:W-:Y:S05]  /*16d90*/  @!P0 BRA `(.L_x_8770) ;  /* 0xfffffea4002c8947 */ /* 0x000fea000383ffff */
[----:B------:R-:W-:Y:S05]  /*16da0*/  BRA `(.L_x_8638) ;  /* 0x000000a000387947 */ /* 0x000fea0003800000 */
.L_x_8636:
        /* <DEDUP_REMOVED lines=18> */
.L_x_8771:
        /* <DEDUP_REMOVED lines=42> */
.L_x_8777:
        /* <DEDUP_REMOVED lines=12> */
.L_x_8776:
[----:B------:R-:W-:Y:S05]  /*17230*/  BSYNC B0 ;  /* 0x0000000000007941 */ /* 0x000fea0003800000 */
.L_x_8775:
        /* <DEDUP_REMOVED lines=21> */
.L_x_8773:
        /* <DEDUP_REMOVED lines=20> */
.L_x_8778:
        /* <DEDUP_REMOVED lines=57> */
.L_x_8774:
[----:B------:R-:W-:Y:S02]  /*17860*/  IMAD.MOV.U32 R17, RZ, RZ, RZ ;  /* 0x000000ffff117224 */ /* 0x000fe400078e00ff */
[----:B------:R-:W-:Y:S02]  /*17870*/  IMAD.U32 R16, RZ, RZ, UR6 ;  /* 0x00000006ff107e24 */ /* 0x000fe4000f8e00ff */
[----:B------:R-:W-:-:S07]  /*17880*/  IMAD.MOV.U32 R18, RZ, RZ, RZ ;  /* 0x000000ffff127224 */ /* 0x000fce00078e00ff */
.L_x_8779:
[----:B------:R-:W-:-:S13]  /*17890*/  ISETP.NE.AND P0, PT, R0, RZ, PT ;  /* 0x000000ff0000720c */ /* 0x000fda0003f05270 */
[----:B------:R-:W1:Y:S01]  /*178a0*/  @!P0 S2R R3, SR_CgaCtaId ;  /* 0x0000000000038919 */ /* 0x000e620000008800 */
[----:B------:R-:W-:-:S04]  /*178b0*/  @!P0 MOV R0, 0x400 ;  /* 0x0000040000008802 */ /* 0x000fc80000000f00 */
[----:B-1----:R-:W-:-:S05]  /*178c0*/  @!P0 LEA R0, R3, R0, 0x18 ;  /* 0x0000000003008211 */ /* 0x002fca00078ec0ff */
[----:B------:R2:W-:Y:S01]  /*178d0*/  @!P0 STS.128 [R0+0x388d0], R16 ;  /* 0x0388d01000008388 */ /* 0x0005e20000000c00 */
[----:B------:R-:W-:Y:S06]  /*178e0*/  BAR.ARV 0x5, 0x180 ;  /* 0x0146000000007b1d */ /* 0x000fec0000002000 */
.L_x_8772:
        /* <DEDUP_REMOVED lines=41> */
.L_x_8950:
        /* <DEDUP_REMOVED lines=26> */
[C---:B------:R-:W-:Y:S01]  /*17d20*/  IADD3 R6, P5, R8.reuse, UR6, RZ ;  /* 0x0000000608067c10 */ /* 0x040fe2000ffbe0ff */
[----:B------:R-:W-:Y:S01]  /*17d30*/  IMAD.MOV.U32 R9, RZ, RZ, RZ ;  /* 0x000000ffff097224 */ /* 0x000fe200078e00ff */
        /* <DEDUP_REMOVED lines=38> */
.L_x_8781:
        /* <DEDUP_REMOVED lines=12> */
.L_x_8782:
[----:B------:R-:W-:Y:S05]  /*18060*/  @!P0 BRA `(.L_x_8783) ;  /* 0x00000000000c8947 */ /* 0x000fea0003800000 */
[----:B------:R-:W2:Y:S04]  /*18070*/  LDG.E R10, desc[UR40][R6.64] ;  /* 0x00000028060a7981 */ /* 0x000ea8000c1e1900 */
[----:B------:R-:W2:Y:S02]  /*18080*/  LDG.E R6, desc[UR40][R6.64+0x4] ;  /* 0x0000042806067981 */ /* 0x000ea4000c1e1900 */
[----:B--2---:R-:W-:-:S07]  /*18090*/  IMAD.IADD R10, R6, 0x1, -R10 ;  /* 0x00000001060a7824 */ /* 0x004fce00078e0a0a */
.L_x_8783:
[----:B------:R-:W2:Y:S01]  /*180a0*/  @P1 LDG.E R2, desc[UR40][R4.64] ;  /* 0x0000002804021981 */ /* 0x000ea2000c1e1900 */
[----:B------:R-:W3:Y:S01]  /*180b0*/  LDC R3, c[0x0][0x448] ;  /* 0x00011200ff037b82 */ /* 0x000ee20000000800 */
[----:B-----5:R-:W-:Y:S02]  /*180c0*/  IMAD.IADD R0, R10, 0x1, -R0 ;  /* 0x000000010a007824 */ /* 0x020fe400078e0a00 */
[----:B------:R4:W2:Y:S01]  /*180d0*/  @P1 LDG.E R4, desc[UR40][R4.64+0x4] ;  /* 0x0000042804041981 */ /* 0x0008a2000c1e1900 */
[----:B---3--:R-:W-:-:S13]  /*180e0*/  ISETP.NE.AND P0, PT, R3, 0x1, PT ;  /* 0x000000010300780c */ /* 0x008fda0003f05270 */
[----:B----4-:R-:W3:Y:S01]  /*180f0*/  @P0 LDC R5, c[0x0][0x450] ;  /* 0x00011400ff050b82 */ /* 0x010ee20000000800 */
[----:B------:R-:W-:Y:S01]  /*18100*/  BSSY B0, `(.L_x_8784) ;  /* 0x00001d1000007945 */ /* 0x000fe20003800000 */
[----:B--2---:R-:W-:-:S06]  /*18110*/  @P1 IMAD.IADD R8, R4, 0x1, -R2 ;  /* 0x0000000104081824 */ /* 0x004fcc00078e0a02 */
[----:B------:R-:W2:Y:S01]  /*18120*/  @P0 LDC R4, c[0x0][0x44c] ;  /* 0x00011300ff040b82 */ /* 0x000ea20000000800 */
[----:B------:R-:W-:-:S04]  /*18130*/  IMAD.SHL.U32 R2, R17, 0x40, RZ ;  /* 0x0000004011027824 */ /* 0x000fc800078e00ff */
[----:B------:R-:W-:-:S04]  /*18140*/  VIADD R2, R2, 0x3f ;  /* 0x0000003f02027836 */ /* 0x000fc80000000000 */
[----:B------:R-:W-:Y:S02]  /*18150*/  IMAD.MOV.U32 R3, RZ, RZ, R2 ;  /* 0x000000ffff037224 */ /* 0x000fe400078e0002 */
[----:B--2---:R-:W-:-:S04]  /*18160*/  @P0 IMAD.HI.U32 R4, R2, R4, RZ ;  /* 0x0000000402040227 */ /* 0x004fc800078e00ff */
[----:B------:R-:W-:Y:S01]  /*18170*/  IMAD.IADD R2, R0, 0x1, R8 ;  /* 0x0000000100027824 */ /* 0x000fe200078e0208 */
[----:B---3--:R-:W-:-:S03]  /*18180*/  @P0 SHF.R.U32.HI R3, RZ, R5, R4 ;  /* 0x00000005ff030219 */ /* 0x008fc60000011604 */
        /* <DEDUP_REMOVED lines=9> */
[----:B------:R-:W-:Y:S01]  /*18220*/  VIMNMX R2, R20, R2, PT ;  /* 0x0000000214027248 */ /* 0x000fe20003fe0100 */
[----:B------:R-:W-:-:S04]  /*18230*/  IMAD.MOV R3, RZ, RZ, -R0 ;  /* 0x000000ffff037224 */ /* 0x000fc800078e0a00 */
[----:B------:R-:W-:-:S05]  /*18240*/  IMAD R2, R2, 0x40, -R0 ;  /* 0x0000004002027824 */ /* 0x000fca00078e0a00 */
[----:B------:R-:W-:Y:S02]  /*18250*/  VIMNMX R0, R2, R8, PT ;  /* 0x0000000802007248 */ /* 0x000fe40003fe0100 */
[----:B------:R-:W-:-:S04]  /*18260*/  VIMNMX R2, RZ, R3, !PT ;  /* 0x00000003ff027248 */ /* 0x000fc80007fe0100 */
[----:B------:R-:W-:Y:S02]  /*18270*/  ISETP.GT.AND P0, PT, R0, R2, PT ;  /* 0x000000020000720c */ /* 0x000fe40003f04270 */
[----:B------:R-:W-:-:S11]  /*18280*/  SHF.R.U32.HI R2, RZ, 0x6, R2 ;  /* 0x00000006ff027819 */ /* 0x000fd60000011602 */
[----:B------:R-:W-:-:S05]  /*18290*/  @P0 VIADD R0, R0, 0x3f ;  /* 0x0000003f00000836 */ /* 0x000fca0000000000 */
[----:B------:R-:W-:Y:S01]  /*182a0*/  @P0 SHF.R.S32.HI R3, RZ, 0x1f, R0 ;  /* 0x0000001fff030819 */ /* 0x000fe20000011400 */
[----:B------:R-:W-:-:S03]  /*182b0*/  IMAD.MOV.U32 R7, RZ, RZ, R2 ;  /* 0x000000ffff077224 */ /* 0x000fc600078e0002 */
[----:B------:R-:W-:-:S04]  /*182c0*/  @P0 LEA.HI R0, R3, R0, RZ, 0x6 ;  /* 0x0000000003000211 */ /* 0x000fc800078f30ff */
[----:B------:R-:W-:-:S04]  /*182d0*/  @P0 SHF.R.S32.HI R7, RZ, 0x6, R0 ;  /* 0x00000006ff070819 */ /* 0x000fc80000011400 */
[----:B------:R-:W-:Y:S02]  /*182e0*/  ISETP.GT.AND P2, PT, R7, R2, PT ;  /* 0x000000020700720c */ /* 0x000fe40003f44270 */
[----:B------:R-:W-:-:S11]  /*182f0*/  PLOP3.LUT P0, PT, PT, PT, PT, 0x80, 0x0 ;  /* 0x000000000000781c */ /* 0x000fd60003f0f070 */
        /* <DEDUP_REMOVED lines=8> */
.L_x_8994:
[----:B--2---:R-:W-:Y:S02]  /*18380*/  ISETP.NE.AND P0, PT, R14, RZ, PT ;  /* 0x000000ff0e00720c */ /* 0x004fe40003f05270 */
[----:B------:R-:W-:-:S11]  /*18390*/  PLOP3.LUT P6, PT, PT, PT, PT, 0x8, 0x0 ;  /* 0x000000000000781c */ /* 0x000fd60003fce170 */
[----:B------:R-:W-:Y:S05]  /*183a0*/  @P0 BRA `(.L_x_8787) ;  /* 0x00000000000c0947 */ /* 0x000fea0003800000 */
[----:B------:R-:W-:-:S03]  /*183b0*/  UMOV UR4, 0xffffffff ;  /* 0xffffffff00047882 */ /* 0x000fc60000000000 */
[----:B------:R-:W-:Y:S05]  /*183c0*/  BRA.DIV UR4, `(.L_x_8788) ;  /* 0x0000009604c07947 */ /* 0x000fea000b800000 */
[----:B------:R-:W-:-:S13]  /*183d0*/  ELECT P6, URZ, PT ;  /* 0x00000000003f782f */ /* 0x000fda00038c0000 */
.L_x_8787:
        /* <DEDUP_REMOVED lines=10> */
.L_x_8997:
[----:B------:R-:W-:Y:S05]  /*18480*/  BSYNC B1 ;  /* 0x0000000000017941 */ /* 0x000fea0003800000 */
.L_x_8789:
        /* <DEDUP_REMOVED lines=14> */
.L_x_8998:
[----:B------:R-:W-:Y:S05]  /*18570*/  BSYNC B2 ;  /* 0x0000000000027941 */ /* 0x000fea0003800000 */
.L_x_8793:
        /* <DEDUP_REMOVED lines=9> */
.L_x_8796:
[----:B------:R-:W-:Y:S05]  /*18610*/  BSYNC B2 ;  /* 0x0000000000027941 */ /* 0x000fea0003800000 */
.L_x_8795:
        /* <DEDUP_REMOVED lines=14> */
.L_x_8797:
        /* <DEDUP_REMOVED lines=13> */
.L_x_8999:
[----:B------:R-:W-:Y:S05]  /*187d0*/  BSYNC B2 ;  /* 0x0000000000027941 */ /* 0x000fea0003800000 */
.L_x_8798:
[----:B------:R-:W-:Y:S01]  /*187e0*/  BSSY B2, `(.L_x_8800) ;  /* 0x000000b000027945 */ /* 0x000fe20003800000 */
[----:B------:R-:W-:Y:S02]  /*187f0*/  IMAD.MOV.U32 R10, RZ, RZ, 0x0 ;  /* 0x00000000ff0a7424 */ /* 0x000fe400078e00ff */
[----:B-1----:R-:W-:Y:S01]  /*18800*/  IMAD.MOV.U32 R11, RZ, RZ, 0x12f00000 ;  /* 0x12f00000ff0b7424 */ /* 0x002fe200078e00ff */
        /* <DEDUP_REMOVED lines=8> */
.L_x_8801:
[----:B------:R-:W-:Y:S05]  /*18890*/  BSYNC B2 ;  /* 0x0000000000027941 */ /* 0x000fea0003800000 */
.L_x_8800:
        /* <DEDUP_REMOVED lines=11> */
.L_x_8802:
        /* <DEDUP_REMOVED lines=15> */
.L_x_8803:
        /* <DEDUP_REMOVED lines=15> */
.L_x_8804:
        /* <DEDUP_REMOVED lines=15> */
.L_x_8805:
        /* <DEDUP_REMOVED lines=15> */
.L_x_8806:
        /* <DEDUP_REMOVED lines=15> */
.L_x_8807:
        /* <DEDUP_REMOVED lines=15> */
.L_x_8808:
        /* <DEDUP_REMOVED lines=15> */
.L_x_8809:
        /* <DEDUP_REMOVED lines=10> */
.L_x_8792:
[----:B------:R-:W-:Y:S05]  /*19080*/  BSYNC B1 ;  /* 0x0000000000017941 */ /* 0x000fea0003800000 */
.L_x_8791:
        /* <DEDUP_REMOVED lines=13> */
.L_x_8829:
[----:B------:R-:W-:Y:S05]  /*19160*/  YIELD ;  /* 0x0000000000007946 */ /* 0x000fea0003800000 */
[----:B------:R-:W-:Y:S04]  /*19170*/  BSSY B1, `(.L_x_8810) ;  /* 0x00000bd000017945 */ /* 0x000fe80003800000 */
[----:B---3--:R-:W-:Y:S05]  /*19180*/  @!P6 BRA `(.L_x_8811) ;  /* 0x0000000800ece947 */ /* 0x008fea0003800000 */
[----:B------:R-:W3:Y:S04]  /*19190*/  LDL R7, [R1+0x4] ;  /* 0x0000040001077983 */ /* 0x000ee80000100800 */
[----:B--2---:R-:W3:Y:S04]  /*191a0*/  LDL R4, [R1+0x10] ;  /* 0x0000100001047983 */ /* 0x004ee80000100800 */
[----:B------:R-:W2:Y:S01]  /*191b0*/  LDL R5, [R1+0x20] ;  /* 0x0000200001057983 */ /* 0x000ea20000100800 */
[----:B------:R-:W0:Y:S01]  /*191c0*/  S2R R6, SR_TID.X ;  /* 0x0000000000067919 */ /* 0x000e220000002100 */
[----:B------:R-:W-:Y:S01]  /*191d0*/  BSSY B2, `(.L_x_8812) ;  /* 0x0000007000027945 */ /* 0x000fe20003800000 */
[----:B0-----:R-:W-:-:S04]  /*191e0*/  LOP3.LUT R6, R6, 0x7f, RZ, 0xc0, !PT ;  /* 0x0000007f06067812 */ /* 0x001fc800078ec0ff */
[----:B------:R-:W-:Y:S01]  /*191f0*/  ISETP.NE.AND P2, PT, R6, RZ, PT ;  /* 0x000000ff0600720c */ /* 0x000fe20003f45270 */
[----:B---3--:R-:W-:Y:S01]  /*19200*/  IMAD R4, R4, 0x8, R7 ;  /* 0x0000000804047824 */ /* 0x008fe200078e0207 */
[----:B--2---:R-:W-:-:S04]  /*19210*/  SHF.L.U32 R5, R5, 0x1f, RZ ;  /* 0x0000001f05057819 */ /* 0x004fc800000006ff */
[----:B------:R-:W0:Y:S02]  /*19220*/  SYNCS.PHASECHK.TRANS64.TRYWAIT P1, [R4+URZ+0x388a0], R5 ;  /* 0x0388a005040075a7 */ /* 0x000e24000802017f */
[----:B0-----:R-:W-:Y:S05]  /*19230*/  @!P1 BRA `(.L_x_8813) ;  /* 0x0000008800849947 */ /* 0x001fea0003800000 */
.L_x_9000:
[----:B------:R-:W-:Y:S05]  /*19240*/  BSYNC B2 ;  /* 0x0000000000027941 */ /* 0x000fea0003800000 */
.L_x_8812:
        /* <DEDUP_REMOVED lines=9> */
.L_x_8815:
[----:B------:R-:W-:Y:S05]  /*192e0*/  BSYNC B2 ;  /* 0x0000000000027941 */ /* 0x000fea0003800000 */
.L_x_8814:
        /* <DEDUP_REMOVED lines=13> */
.L_x_8816:
        /* <DEDUP_REMOVED lines=13> */
.L_x_9001:
[----:B------:R-:W-:Y:S05]  /*19490*/  BSYNC B2 ;  /* 0x0000000000027941 */ /* 0x000fea0003800000 */
.L_x_8817:
        /* <DEDUP_REMOVED lines=11> */
.L_x_8820:
[----:B------:R-:W-:Y:S05]  /*19550*/  BSYNC B2 ;  /* 0x0000000000027941 */ /* 0x000fea0003800000 */
.L_x_8819:
        /* <DEDUP_REMOVED lines=11> */
.L_x_8821:
        /* <DEDUP_REMOVED lines=15> */
.L_x_8822:
        /* <DEDUP_REMOVED lines=15> */
.L_x_8823:
        /* <DEDUP_REMOVED lines=15> */
.L_x_8824:
        /* <DEDUP_REMOVED lines=15> */
.L_x_8825:
        /* <DEDUP_REMOVED lines=15> */
.L_x_8826:
        /* <DEDUP_REMOVED lines=15> */
.L_x_8827:
        /* <DEDUP_REMOVED lines=15> */
.L_x_8828:
        /* <DEDUP_REMOVED lines=10> */
.L_x_8811:
[----:B------:R-:W-:Y:S05]  /*19d40*/  BSYNC B1 ;  /* 0x0000000000017941 */ /* 0x000fea0003800000 */
.L_x_8810:
        /* <DEDUP_REMOVED lines=12> */
.L_x_8785:
[----:B------:R-:W-:Y:S05]  /*19e10*/  BSYNC B0 ;  /* 0x0000000000007941 */ /* 0x000fea0003800000 */
.L_x_8784:
        /* <DEDUP_REMOVED lines=14> */
[----:B--23--:R-:W-:-:S04]  /*19f00*/  VIMNMX R4, R20, R0, PT ;  /* 0x0000000014047248 */ /* 0x00cfc80003fe0100 */
[----:B------:R-:W-:Y:S01]  /*19f10*/  ISETP.GT.AND P0, PT, R4, RZ, PT ;  /* 0x000000ff0400720c */ /* 0x000fe20003f04270 */
[----:B------:R2:W-:-:S12]  /*19f20*/  STL [R1+0x34], R4 ;  /* 0x0000340401007387 */ /* 0x0005d80000100800 */
[----:B--2---:R-:W-:Y:S05]  /*19f30*/  @P0 BRA `(.L_x_8831) ;  /* 0x0000000000440947 */ /* 0x004fea0003800000 */
[----:B------:R-:W2:Y:S02]  /*19f40*/  S2R R4, SR_TID.X ;  /* 0x0000000000047919 */ /* 0x000ea40000002100 */
        /* <DEDUP_REMOVED lines=16> */
.L_x_8831:
        /* <DEDUP_REMOVED lines=20> */
[----:B0-2---:R-:W-:Y:S05]  /*1a190*/  CALL.ABS.NOINC R2 ;  /* 0x0000000002007343 */ /* 0x005fea0003c00000 */
.L_x_8834:
[----:B------:R-:W-:Y:S05]  /*1a1a0*/  BSYNC B6 ;  /* 0x0000000000067941 */ /* 0x000fea0003800000 */
.L_x_8833:
        /* <DEDUP_REMOVED lines=15> */
[----:B-1----:R-:W-:Y:S02]  /*1a2a0*/  IMAD.U32 R11, RZ, RZ, UR5 ;  /* 0x00000005ff0b7e24 */ /* 0x002fe4000f8e00ff */
[----:B------:R-:W-:Y:S02]  /*1a2b0*/  IMAD.MOV.U32 R8, RZ, RZ, 0x70 ;  /* 0x00000070ff087424 */ /* 0x000fe400078e00ff */
[----:B------:R-:W-:Y:S02]  /*1a2c0*/  IMAD.MOV.U32 R12, RZ, RZ, 0x1 ;  /* 0x00000001ff0c7424 */ /* 0x000fe400078e00ff */
[----:B--2---:R-:W-:-:S07]  /*1a2d0*/  IMAD.MOV.U32 R13, RZ, RZ, RZ ;  /* 0x000000ffff0d7224 */ /* 0x004fce00078e00ff */
[----:B------:R-:W-:-:S07]  /*1a2e0*/  LEPC R20, `(.L_x_8837) ;  /* 0x000000001014794e */ /* 0x000fce0000000000 */
[----:B0--3--:R-:W-:Y:S05]  /*1a2f0*/  CALL.ABS.NOINC R2 ;  /* 0x0000000002007343 */ /* 0x009fea0003c00000 */
.L_x_8837:
        /* <DEDUP_REMOVED lines=16> */
.L_x_8836:
[----:B------:R-:W-:Y:S05]  /*1a400*/  BSYNC B6 ;  /* 0x0000000000067941 */ /* 0x000fea0003800000 */
.L_x_8835:
        /* <DEDUP_REMOVED lines=10> */
[----:B----4-:R2:W3:Y:S02]  /*1a4b0*/  @P0 LDG.E R7, desc[UR40][R2.64] ;  /* 0x0000002802070981 */ /* 0x0104e4000c1e1900 */
        /* <DEDUP_REMOVED lines=14> */
.L_x_9004:
        /* <DEDUP_REMOVED lines=12> */
.L_x_9007:
        /* <DEDUP_REMOVED lines=25> */
.L_x_8841:
[----:B------:R-:W3:Y:S04]  /*1a7f0*/  LDL R7, [R1+0x4] ;  /* 0x0000040001077983 */ /* 0x000ee80000100800 */
[----:B0-2---:R-:W3:Y:S04]  /*1a800*/  LDL R0, [R1+0xc] ;  /* 0x00000c0001007983 */ /* 0x005ee80000100800 */
[----:B------:R-:W2:Y:S01]  /*1a810*/  LDL R2, [R1+0x1c] ;  /* 0x00001c0001027983 */ /* 0x000ea20000100800 */
[----:B---3--:R-:W-:Y:S01]  /*1a820*/  IMAD R0, R0, 0x8, R7 ;  /* 0x0000000800007824 */ /* 0x008fe200078e0207 */
[----:B--2---:R-:W-:-:S04]  /*1a830*/  SHF.L.U32 R2, R2, 0x1f, RZ ;  /* 0x0000001f02027819 */ /* 0x004fc800000006ff */
[----:B------:R-:W0:Y:S02]  /*1a840*/  SYNCS.PHASECHK.TRANS64.TRYWAIT P0, [R0+URZ+0x38840], R2 ;  /* 0x03884002000075a7 */ /* 0x000e24000800017f */
[----:B0-----:R-:W-:Y:S05]  /*1a850*/  @!P0 BRA `(.L_x_8842) ;  /* 0x0000007400788947 */ /* 0x001fea0003800000 */
.L_x_9008:
        /* <DEDUP_REMOVED lines=11> */
.L_x_8843:
        /* <DEDUP_REMOVED lines=27> */
.L_x_8839:
[----:B0-----:R-:W3:Y:S04]  /*1aac0*/  LDL R0, [R1+0x4] ;  /* 0x0000040001007983 */ /* 0x001ee80000100800 */
        /* <DEDUP_REMOVED lines=16> */
[----:B0-----:R-:W-:-:S05]  /*1abd0*/  SHF.R.S32.HI R0, RZ, 0x1f, R18 ;  /* 0x0000001fff007819 */ /* 0x001fca0000011412 */
        /* <DEDUP_REMOVED lines=19> */
.L_x_8845:
[----:B------:R-:W-:Y:S05]  /*1ad10*/  BSYNC B6 ;  /* 0x0000000000067941 */ /* 0x000fea0003800000 */
.L_x_8844:
[----:B------:R-:W3:Y:S01]  /*1ad20*/  LDL R4, [R1+0x48] ;  /* 0x0000480001047983 */ /* 0x000ee20000100800 */
[----:B------:R-:W0:Y:S01]  /*1ad30*/  LDC R7, c[0x0][0x448] ;  /* 0x00011200ff077b82 */ /* 0x000e220000000800 */
[----:B------:R-:W-:Y:S01]  /*1ad40*/  ULDC.64 UR4, c[0x0][0x298] ;  /* 0x0000a60000047ab9 */ /* 0x000fe20000000a00 */
[----:B------:R-:W-:Y:S01]  /*1ad50*/  ULDC.64 UR6, c[0x0][0x280] ;  /* 0x0000a00000067ab9 */ /* 0x000fe20000000a00 */
[----:B------:R-:W4:Y:S04]  /*1ad60*/  LDL R10, [R1+0x38] ;  /* 0x00003800010a7983 */ /* 0x000f280000100800 */
[----:B------:R-:W4:Y:S01]  /*1ad70*/  LDL R9, [R1+0x54] ;  /* 0x0000540001097983 */ /* 0x000f220000100800 */
[----:B--2---:R-:W2:Y:S01]  /*1ad80*/  S2R R2, SR_TID.X ;  /* 0x0000000000027919 */ /* 0x004ea20000002100 */
[----:B------:R-:W1:Y:S02]  /*1ad90*/  S2R R0, SR_TID.X ;  /* 0x0000000000007919 */ /* 0x000e640000002100 */
[----:B------:R-:W4:Y:S04]  /*1ada0*/  LDL R8, [R1+0x58] ;  /* 0x0000580001087983 */ /* 0x000f280000100800 */
[----:B------:R-:W4:Y:S01]  /*1adb0*/  LDL R6, [R1+0x3c] ;  /* 0x00003c0001067983 */ /* 0x000f220000100800 */
[----:B0-----:R-:W-:-:S13]  /*1adc0*/  ISETP.NE.AND P0, PT, R7, 0x1, PT ;  /* 0x000000010700780c */ /* 0x001fda0003f05270 */
[----:B------:R-:W0:Y:S01]  /*1add0*/  @P0 LDC R3, c[0x0][0x450] ;  /* 0x00011400ff030b82 */ /* 0x000e220000000800 */
[----:B--2---:R-:W-:-:S04]  /*1ade0*/  LOP3.LUT R2, R2, 0x7f, RZ, 0xc0, !PT ;  /* 0x0000007f02027812 */ /* 0x004fc800078ec0ff */
[----:B------:R-:W-:Y:S01]  /*1adf0*/  SHF.R.U32.HI R2, RZ, 0x3, R2 ;  /* 0x00000003ff027819 */ /* 0x000fe20000011602 */
[----:B-1----:R-:W-:-:S05]  /*1ae00*/  IMAD.SHL.U32 R0, R0, 0x10, RZ ;  /* 0x0000001000007824 */ /* 0x002fca00078e00ff */
[----:B------:R-:W-:Y:S02]  /*1ae10*/  LOP3.LUT R0, R2, 0x70, R0, 0xf8, !PT ;  /* 0x0000007002007812 */ /* 0x000fe400078ef800 */
[----:B------:R-:W1:Y:S03]  /*1ae20*/  @P0 LDC R2, c[0x0][0x44c] ;  /* 0x00011300ff020b82 */ /* 0x000e660000000800 */
[----:B------:R-:W-:-:S04]  /*1ae30*/  IMAD R5, R17, 0x40, R0 ;  /* 0x0000004011057824 */ /* 0x000fc800078e0200 */
[----:B------:R-:W-:Y:S01]  /*1ae40*/  IMAD.MOV.U32 R0, RZ, RZ, R5 ;  /* 0x000000ffff007224 */ /* 0x000fe200078e0005 */
[----:B------:R2:W-:Y:S01]  /*1ae50*/  STL [R1+0x2c], R5 ;  /* 0x00002c0501007387 */ /* 0x0005e20000100800 */
[----:B-1----:R-:W-:-:S05]  /*1ae60*/  @P0 IMAD.HI.U32 R2, R5, R2, RZ ;  /* 0x0000000205020227 */ /* 0x002fca00078e00ff */
[----:B0-----:R-:W-:Y:S01]  /*1ae70*/  @P0 SHF.R.U32.HI R0, RZ, R3, R2 ;  /* 0x00000003ff000219 */ /* 0x001fe20000011602 */
        /* <DEDUP_REMOVED lines=76> */
.L_x_9017:
        /* <DEDUP_REMOVED lines=12> */
.L_x_8847:
        /* <DEDUP_REMOVED lines=38> */
.L_x_8849:
[----:B------:R-:W-:Y:S05]  /*1b660*/  BSYNC B6 ;  /* 0x0000000000067941 */ /* 0x000fea0003800000 */
.L_x_8848:
        /* <DEDUP_REMOVED lines=188> */
.L_x_9027:
        /* <DEDUP_REMOVED lines=31> */
.L_x_8852:
[----:B------:R-:W-:Y:S05]  /*1c420*/  BSYNC B0 ;  /* 0x0000000000007941 */ /* 0x000fea0003800000 */
.L_x_8851:
[----:B--2---:R2:W5:Y:S01]  /*1c430*/  LDL R0, [R1+0x4] ;  /* 0x0000040001007983 */ /* 0x0045620000100800 */
[----:B------:R-:W-:Y:S01]  /*1c440*/  PLOP3.LUT P0, PT, PT, PT, PT, 0x80, 0x0 ;  /* 0x000000000000781c */ /* 0x000fe20003f0f070 */
[----:B------:R-:W-:-:S12]  /*1c450*/  NOP ;  /* 0x0000000000007918 */ /* 0x000fd80000000000 */
.L_x_8853:
        /* <DEDUP_REMOVED lines=19> */
.L_x_9028:
[----:B------:R-:W-:Y:S05]  /*1c590*/  BSYNC B0 ;  /* 0x0000000000007941 */ /* 0x000fea0003800000 */
.L_x_8854:
        /* <DEDUP_REMOVED lines=16> */
.L_x_9029:
[----:B------:R-:W-:Y:S05]  /*1c6a0*/  BSYNC B1 ;  /* 0x0000000000017941 */ /* 0x000fea0003800000 */
.L_x_8858:
        /* <DEDUP_REMOVED lines=9> */
.L_x_8861:
[----:B------:R-:W-:Y:S05]  /*1c740*/  BSYNC B1 ;  /* 0x0000000000017941 */ /* 0x000fea0003800000 */
.L_x_8860:
        /* <DEDUP_REMOVED lines=14> */
.L_x_8862:
        /* <DEDUP_REMOVED lines=16> */
.L_x_8863:
        /* <DEDUP_REMOVED lines=16> */
.L_x_8864:
        /* <DEDUP_REMOVED lines=16> */
.L_x_8865:
        /* <DEDUP_REMOVED lines=16> */
.L_x_8866:
        /* <DEDUP_REMOVED lines=16> */
.L_x_8867:
        /* <DEDUP_REMOVED lines=16> */
.L_x_8868:
        /* <DEDUP_REMOVED lines=16> */
.L_x_8869:
        /* <DEDUP_REMOVED lines=11> */
.L_x_8857:
[----:B------:R-:W-:Y:S05]  /*1cfe0*/  BSYNC B0 ;  /* 0x0000000000007941 */ /* 0x000fea0003800000 */
.L_x_8856:
        /* <DEDUP_REMOVED lines=29> */
[----:B------:R-:W1:Y:S03]  /*1d1c0*/  LDC R6, c[0x0][0x43c] ;  /* 0x00010f00ff067b82 */ /* 0x000e660000000800 */
[----:B------:R-:W4:Y:S01]  /*1d1d0*/  LDL R7, [R1+0x14] ;  /* 0x0000140001077983 */ /* 0x000f220000100800 */
[----:B------:R-:W-:Y:S01]  /*1d1e0*/  IMAD.MOV.U32 R0, RZ, RZ, R4 ;  /* 0x000000ffff007224 */ /* 0x000fe200078e0004 */
[----:B------:R-:W-:Y:S01]  /*1d1f0*/  ULDC.64 UR6, c[0x0][0x428] ;  /* 0x00010a0000067ab9 */ /* 0x000fe20000000a00 */
[----:B-1----:R-:W-:-:S13]  /*1d200*/  ISETP.NE.AND P0, PT, R6, 0x1, PT ;  /* 0x000000010600780c */ /* 0x002fda0003f05270 */
[----:B------:R-:W1:Y:S02]  /*1d210*/  @P0 LDC.64 R2, c[0x0][0x440] ;  /* 0x00011000ff020b82 */ /* 0x000e640000000a00 */
[----:B-1----:R-:W-:-:S05]  /*1d220*/  @P0 IMAD.HI.U32 R2, R4, R2, RZ ;  /* 0x0000000204020227 */ /* 0x002fca00078e00ff */
[----:B------:R-:W-:-:S04]  /*1d230*/  @P0 SHF.R.U32.HI R0, RZ, R3, R2 ;  /* 0x00000003ff000219 */ /* 0x000fc80000011602 */
[--C-:B------:R-:W-:Y:S01]  /*1d240*/  SHF.R.S32.HI R3, RZ, 0x1f, R0.reuse ;  /* 0x0000001fff037819 */ /* 0x100fe20000011400 */
[----:B------:R-:W-:-:S04]  /*1d250*/  IMAD.MOV R5, RZ, RZ, -R0 ;  /* 0x000000ffff057224 */ /* 0x000fc800078e0a00 */
[----:B------:R-:W-:Y:S02]  /*1d260*/  IMAD R5, R6, R5, R4 ;  /* 0x0000000506057224 */ /* 0x000fe400078e0204 */
[----:B---3--:R-:W-:-:S04]  /*1d270*/  IMAD R2, R10, UR6, RZ ;  /* 0x000000060a027c24 */ /* 0x008fc8000f8e02ff */
[----:B----4-:R-:W-:Y:S02]  /*1d280*/  IMAD R6, R7, UR7, R2 ;  /* 0x0000000707067c24 */ /* 0x010fe4000f8e0202 */
[----:B------:R-:W-:-:S04]  /*1d290*/  IMAD.MOV.U32 R2, RZ, RZ, R0 ;  /* 0x000000ffff027224 */ /* 0x000fc800078e0000 */
[----:B------:R-:W-:-:S04]  /*1d2a0*/  IMAD.WIDE.U32 R2, R7, UR6, R2 ;  /* 0x0000000607027c25 */ /* 0x000fc8000f8e0002 */
[----:B------:R-:W-:Y:S01]  /*1d2b0*/  IMAD.IADD R0, R6, 0x1, R3 ;  /* 0x0000000106007824 */ /* 0x000fe200078e0203 */
[----:B------:R-:W-:-:S04]  /*1d2c0*/  LEA R6, P0, R2, UR4, 0x2 ;  /* 0x0000000402067c11 */ /* 0x000fc8000f8010ff */
[----:B------:R-:W-:-:S05]  /*1d2d0*/  LEA.HI.X R7, R2, UR5, R0, 0x2, P0 ;  /* 0x0000000502077c11 */ /* 0x000fca00080f1400 */
[----:B------:R-:W3:Y:S04]  /*1d2e0*/  LDG.E R0, desc[UR40][R6.64] ;  /* 0x0000002806007981 */ /* 0x000ee8000c1e1900 */
[----:B---3--:R1:W-:Y:S02]  /*1d2f0*/  STL [R1], R0 ;  /* 0x0000000001007387 */ /* 0x0083e40000100800 */
.L_x_8876:
        /* <DEDUP_REMOVED lines=9> */
.L_x_9030:
[----:B------:R-:W-:Y:S05]  /*1d390*/  BSYNC B3 ;  /* 0x0000000000037941 */ /* 0x000fea0003800000 */
.L_x_8877:
        /* <DEDUP_REMOVED lines=9> */
.L_x_8880:
[----:B------:R-:W-:Y:S05]  /*1d430*/  BSYNC B3 ;  /* 0x0000000000037941 */ /* 0x000fea0003800000 */
.L_x_8879:
        /* <DEDUP_REMOVED lines=14> */
.L_x_8881:
        /* <DEDUP_REMOVED lines=14> */
.L_x_9031:
[----:B------:R-:W-:Y:S05]  /*1d600*/  BSYNC B3 ;  /* 0x0000000000037941 */ /* 0x000fea0003800000 */
.L_x_8882:
        /* <DEDUP_REMOVED lines=11> */
.L_x_8885:
[----:B------:R-:W-:Y:S05]  /*1d6c0*/  BSYNC B3 ;  /* 0x0000000000037941 */ /* 0x000fea0003800000 */
.L_x_8884:
        /* <DEDUP_REMOVED lines=11> */
.L_x_8886:
        /* <DEDUP_REMOVED lines=16> */
.L_x_8887:
        /* <DEDUP_REMOVED lines=16> */
.L_x_8888:
        /* <DEDUP_REMOVED lines=16> */
.L_x_8889:
        /* <DEDUP_REMOVED lines=16> */
.L_x_8890:
        /* <DEDUP_REMOVED lines=16> */
.L_x_8891:
        /* <DEDUP_REMOVED lines=16> */
.L_x_8892:
        /* <DEDUP_REMOVED lines=16> */
.L_x_8893:
        /* <DEDUP_REMOVED lines=11> */
.L_x_8875:
[----:B------:R-:W-:Y:S05]  /*1df30*/  BSYNC B1 ;  /* 0x0000000000017941 */ /* 0x000fea0003800000 */
.L_x_8874:
[----:B------:R-:W3:Y:S02]  /*1df40*/  LDL.LU R5, [R1+0x34] ;  /* 0x0000340001057983 */ /* 0x000ee40000300800 */
[----:B---3--:R-:W-:-:S07]  /*1df50*/  VIADD R0, R5, 0xfffffffd ;  /* 0xfffffffd05007836 */ /* 0x008fce0000000000 */
.L_x_8873:
[----:B------:R-:W-:Y:S05]  /*1df60*/  BSYNC B2 ;  /* 0x0000000000027941 */ /* 0x000fea0003800000 */
.L_x_8872:
[----:B------:R-:W-:-:S13]  /*1df70*/  ISETP.NE.AND P0, PT, R4, RZ, PT ;  /* 0x000000ff0400720c */ /* 0x000fda0003f05270 */
[----:B------:R-:W-:Y:S05]  /*1df80*/  @!P0 BRA `(.L_x_8871) ;  /* 0x0000001c00488947 */ /* 0x000fea0003800000 */
.L_x_8934:
        /* <DEDUP_REMOVED lines=37> */
.L_x_8896:
        /* <DEDUP_REMOVED lines=9> */
.L_x_9032:
[----:B------:R-:W-:Y:S05]  /*1e270*/  BSYNC B2 ;  /* 0x0000000000027941 */ /* 0x000fea0003800000 */
.L_x_8897:
        /* <DEDUP_REMOVED lines=9> */
.L_x_8900:
[----:B------:R-:W-:Y:S05]  /*1e310*/  BSYNC B2 ;  /* 0x0000000000027941 */ /* 0x000fea0003800000 */
.L_x_8899:
        /* <DEDUP_REMOVED lines=13> */
.L_x_8901:
        /* <DEDUP_REMOVED lines=14> */
.L_x_9033:
[----:B------:R-:W-:Y:S05]  /*1e4d0*/  BSYNC B2 ;  /* 0x0000000000027941 */ /* 0x000fea0003800000 */
.L_x_8902:
        /* <DEDUP_REMOVED lines=11> */
.L_x_8905:
[----:B------:R-:W-:Y:S05]  /*1e590*/  BSYNC B2 ;  /* 0x0000000000027941 */ /* 0x000fea0003800000 */
.L_x_8904:
        /* <DEDUP_REMOVED lines=10> */
.L_x_8906:
        /* <DEDUP_REMOVED lines=16> */
.L_x_8907:
        /* <DEDUP_REMOVED lines=16> */
.L_x_8908:
        /* <DEDUP_REMOVED lines=16> */
.L_x_8909:
        /* <DEDUP_REMOVED lines=16> */
.L_x_8910:
        /* <DEDUP_REMOVED lines=16> */
.L_x_8911:
        /* <DEDUP_REMOVED lines=16> */
.L_x_8912:
        /* <DEDUP_REMOVED lines=16> */
.L_x_8913:
        /* <DEDUP_REMOVED lines=11> */
.L_x_8895:
[----:B------:R-:W-:Y:S05]  /*1edf0*/  BSYNC B1 ;  /* 0x0000000000017941 */ /* 0x000fea0003800000 */
.L_x_8894:
[----:B------:R-:W3:Y:S01]  /*1ee00*/  LDL R5, [R1+0x8] ;  /* 0x0000080001057983 */ /* 0x000ee20000100800 */
[----:B------:R-:W-:Y:S01]  /*1ee10*/  VIADD R7, R7, 0x1 ;  /* 0x0000000107077836 */ /* 0x000fe20000000000 */
[----:B------:R-:W-:Y:S04]  /*1ee20*/  BSSY B1, `(.L_x_8914) ;  /* 0x00000e5000017945 */ /* 0x000fe80003800000 */
[----:B------:R-:W-:-:S04]  /*1ee30*/  ISETP.NE.AND P0, PT, R7, 0x2, PT ;  /* 0x000000020700780c */ /* 0x000fc80003f05270 */
[----:B------:R-:W-:Y:S02]  /*1ee40*/  SEL R2, RZ, 0x1, P0 ;  /* 0x00000001ff027807 */ /* 0x000fe40000000000 */
[----:B0-----:R-:W-:Y:S02]  /*1ee50*/  SEL R9, R7, RZ, P0 ;  /* 0x000000ff07097207 */ /* 0x001fe40000000000 */
        /* <DEDUP_REMOVED lines=30> */
.L_x_8916:
        /* <DEDUP_REMOVED lines=9> */
.L_x_9034:
[----:B------:R-:W-:Y:S05]  /*1f0d0*/  BSYNC B2 ;  /* 0x0000000000027941 */ /* 0x000fea0003800000 */
.L_x_8917:
        /* <DEDUP_REMOVED lines=9> */
.L_x_8920:
[----:B------:R-:W-:Y:S05]  /*1f170*/  BSYNC B2 ;  /* 0x0000000000027941 */ /* 0x000fea0003800000 */
.L_x_8919:
        /* <DEDUP_REMOVED lines=14> */
.L_x_8921:
        /* <DEDUP_REMOVED lines=14> */
.L_x_9035:
[----:B------:R-:W-:Y:S05]  /*1f340*/  BSYNC B2 ;  /* 0x0000000000027941 */ /* 0x000fea0003800000 */
.L_x_8922:
        /* <DEDUP_REMOVED lines=11> */
.L_x_8925:
[----:B------:R-:W-:Y:S05]  /*1f400*/  BSYNC B2 ;  /* 0x0000000000027941 */ /* 0x000fea0003800000 */
.L_x_8924:
        /* <DEDUP_REMOVED lines=11> */
.L_x_8926:
        /* <DEDUP_REMOVED lines=16> */
.L_x_8927:
        /* <DEDUP_REMOVED lines=16> */
.L_x_8928:
        /* <DEDUP_REMOVED lines=16> */
.L_x_8929:
        /* <DEDUP_REMOVED lines=16> */
.L_x_8930:
        /* <DEDUP_REMOVED lines=16> */
.L_x_8931:
        /* <DEDUP_REMOVED lines=16> */
.L_x_8932:
        /* <DEDUP_REMOVED lines=16> */
.L_x_8933:
        /* <DEDUP_REMOVED lines=11> */
.L_x_8915:
[----:B------:R-:W-:Y:S05]  /*1fc70*/  BSYNC B1 ;  /* 0x0000000000017941 */ /* 0x000fea0003800000 */
.L_x_8914:
[C---:B------:R-:W-:Y:S01]  /*1fc80*/  ISETP.GT.AND P0, PT, R0.reuse, 0x1, PT ;  /* 0x000000010000780c */ /* 0x040fe20003f04270 */
[----:B------:R-:W-:-:S12]  /*1fc90*/  VIADD R0, R0, 0xfffffffe ;  /* 0xfffffffe00007836 */ /* 0x000fd80000000000 */
[----:B------:R-:W-:Y:S05]  /*1fca0*/  @P0 BRA `(.L_x_8934) ;  /* 0xffffffe000b80947 */ /* 0x000fea000383ffff */
.L_x_8871:
[----:B------:R-:W-:Y:S05]  /*1fcb0*/  BSYNC B0 ;  /* 0x0000000000007941 */ /* 0x000fea0003800000 */
.L_x_8870:
        /* <DEDUP_REMOVED lines=24> */
.L_x_8936:
[----:B------:R-:W-:Y:S05]  /*1fe40*/  BSYNC B0 ;  /* 0x0000000000007941 */ /* 0x000fea0003800000 */
.L_x_8935:
[----:B------:R-:W-:-:S05]  /*1fe50*/  SEL R0, R0, RZ, P0 ;  /* 0x000000ff00007207 */ /* 0x000fca0000000000 */
[----:B------:R3:W-:Y:S02]  /*1fe60*/  STL [R1+0xc], R0 ;  /* 0x00000c0001007387 */ /* 0x0007e40000100800 */
.L_x_8832:
[----:B------:R-:W-:Y:S05]  /*1fe70*/  BSYNC B7 ;  /* 0x0000000000077941 */ /* 0x000fea0003800000 */
.L_x_8830:
        /* <DEDUP_REMOVED lines=13> */
.L_x_8937:
        /* <DEDUP_REMOVED lines=36> */
.L_x_9045:
[----:B------:R-:W-:Y:S02]  /*20190*/  ULDC UR4, c[0x0][0xd38] ;  /* 0x00034e0000047ab9 */ /* 0x000fe40000000800 */
[----:B------:R-:W-:-:S04]  /*201a0*/  IMAD.U32 R4, RZ, RZ, UR4 ;  /* 0x00000004ff047e24 */ /* 0x000fc8000f8e00ff */
[----:B---3--:R-:W-:-:S04]  /*201b0*/  IMAD R16, R16, R4, RZ ;  /* 0x0000000410107224 */ /* 0x008fc800078e02ff */
[----:B------:R-:W-:-:S05]  /*201c0*/  IMAD.IADD R5, R5, 0x1, R16 ;  /* 0x0000000105057824 */ /* 0x000fca00078e0210 */
[----:B------:R-:W-:-:S13]  /*201d0*/  ISETP.GT.AND P6, PT, R5, R0, PT ;  /* 0x000000000500720c */ /* 0x000fda0003fc4270 */
[----:B------:R-:W-:Y:S05]  /*201e0*/  @P6 BRA `(.L_x_8940) ;  /* 0x00000000009c6947 */ /* 0x000fea0003800000 */
.L_x_8945:
        /* <DEDUP_REMOVED lines=14> */
.L_x_8943:
[----:B------:R-:W-:Y:S05]  /*202d0*/  BSYNC B0 ;  /* 0x0000000000007941 */ /* 0x000fea0003800000 */
.L_x_8942:
        /* <DEDUP_REMOVED lines=18> */
.L_x_9053:
[----:B------:R-:W-:Y:S02]  /*20400*/  ULDC UR4, c[0x0][0xd38] ;  /* 0x00034e0000047ab9 */ /* 0x000fe40000000800 */
[----:B------:R-:W-:-:S04]  /*20410*/  IMAD.U32 R4, RZ, RZ, UR4 ;  /* 0x00000004ff047e24 */ /* 0x000fc8000f8e00ff */
[----:B---3--:R-:W-:-:S04]  /*20420*/  IMAD R16, R16, R4, RZ ;  /* 0x0000000410107224 */ /* 0x008fc800078e02ff */
[----:B------:R-:W-:-:S05]  /*20430*/  IMAD.IADD R5, R16, 0x1, R5 ;  /* 0x0000000110057824 */ /* 0x000fca00078e0205 */
[----:B------:R-:W-:-:S13]  /*20440*/  ISETP.GT.AND P6, PT, R5, R0, PT ;  /* 0x000000000500720c */ /* 0x000fda0003fc4270 */
[----:B------:R-:W-:Y:S05]  /*20450*/  @!P6 BRA `(.L_x_8945) ;  /* 0xfffffffc0064e947 */ /* 0x000fea000383ffff */
.L_x_8940:
        /* <DEDUP_REMOVED lines=8> */
.L_x_9057:
[----:B------:R-:W-:Y:S01]  /*204e0*/  ISETP.NE.AND P0, PT, R5, RZ, PT ;  /* 0x000000ff0500720c */ /* 0x000fe20003f05270 */
[----:B------:R-:W-:-:S12]  /*204f0*/  IMAD.MOV.U32 R5, RZ, RZ, RZ ;  /* 0x000000ffff057224 */ /* 0x000fd800078e00ff */
[----:B------:R-:W-:Y:S05]  /*20500*/  @!P0 BRA `(.L_x_8947) ;  /* 0x0000000000148947 */ /* 0x000fea0003800000 */
[----:B------:R-:W-:Y:S01]  /*20510*/  UMOV UR4, 0xffffffff ;  /* 0xffffffff00047882 */ /* 0x000fe20000000000 */
[----:B------:R-:W-:Y:S02]  /*20520*/  VIADD R12, R6, 0xffffffff ;  /* 0xffffffff060c7836 */ /* 0x000fe40000000000 */
[----:B------:R-:W-:Y:S05]  /*20530*/  BRA.DIV UR4, `(.L_x_8948) ;  /* 0x0000003604887947 */ /* 0x000fea000b800000 */
[----:B-1----:R1:W0:Y:S02]  /*20540*/  SHFL.IDX PT, R2, R2, R12, 0x1f ;  /* 0x00001f0c02027589 */ /* 0x00222400000e0000 */
.L_x_9060:
[----:B0-----:R-:W-:-:S07]  /*20550*/  IMAD.MOV.U32 R5, RZ, RZ, R2 ;  /* 0x000000ffff057224 */ /* 0x001fce00078e0002 */
.L_x_8947:
[----:B-1-3--:R-:W1:Y:S01]  /*20560*/  LDC.64 R2, c[0x0][0xd90] ;  /* 0x00036400ff027b82 */ /* 0x00ae620000000a00 */
[----:B------:R-:W-:-:S04]  /*20570*/  IMAD.IADD R19, R6, 0x1, R19 ;  /* 0x0000000106137824 */ /* 0x000fc800078e0213 */
[----:B-1----:R-:W-:-:S05]  /*20580*/  IMAD.WIDE R2, R19, 0x4, R2 ;  /* 0x0000000413027825 */ /* 0x002fca00078e0202 */
[----:B------:R-:W4:Y:S01]  /*20590*/  LDG.E R7, desc[UR40][R2.64] ;  /* 0x0000002802077981 */ /* 0x000f22000c1e1900 */
        /* <DEDUP_REMOVED lines=62> */
.L_x_8941:
[----:B------:R-:W-:Y:S01]  /*20980*/  UMOV UR4, URZ ;  /* 0x0000003f00047c82 */ /* 0x000fe20008000000 */
[----:B------:R-:W-:Y:S01]  /*20990*/  UMOV UR5, URZ ;  /* 0x0000003f00057c82 */ /* 0x000fe20008000000 */
[----:B------:R-:W-:Y:S01]  /*209a0*/  ULDC UR6, c[0x0][0xd3c] ;  /* 0x00034f0000067ab9 */ /* 0x000fe20000000800 */
[----:B------:R-:W-:Y:S02]  /*209b0*/  IMAD.MOV.U32 R16, RZ, RZ, R0 ;  /* 0x000000ffff107224 */ /* 0x000fe400078e0000 */
[----:B------:R-:W-:Y:S02]  /*209c0*/  IMAD.U32 R17, RZ, RZ, UR4 ;  /* 0x00000004ff117e24 */ /* 0x000fe4000f8e00ff */
[----:B------:R-:W-:Y:S02]  /*209d0*/  IMAD.U32 R18, RZ, RZ, UR5 ;  /* 0x00000005ff127e24 */ /* 0x000fe4000f8e00ff */
[----:B------:R-:W-:-:S07]  /*209e0*/  IMAD.U32 R19, RZ, RZ, UR6 ;  /* 0x00000006ff137e24 */ /* 0x000fce000f8e00ff */
.L_x_8949:
[----:B------:R1:W3:Y:S01]  /*209f0*/  LDL R3, [R1+0x4] ;  /* 0x0000040001037983 */ /* 0x0002e20000100800 */
        /* <DEDUP_REMOVED lines=11> */
.L_x_8938:
[----:B------:R-:W-:Y:S02]  /*20ab0*/  ULDC UR4, c[0x0][0xd3c] ;  /* 0x00034f0000047ab9 */ /* 0x000fe40000000800 */
[----:B----4-:R-:W-:-:S13]  /*20ac0*/  ISETP.GE.AND P0, PT, R19, UR4, PT ;  /* 0x0000000413007c0c */ /* 0x010fda000bf06270 */
[----:B------:R-:W-:Y:S05]  /*20ad0*/  @!P0 BRA `(.L_x_8950) ;  /* 0xffffff7000288947 */ /* 0x000fea000383ffff */
[----:B------:R-:W-:Y:S05]  /*20ae0*/  BSYNC B8 ;  /* 0x0000000000087941 */ /* 0x000fea0003800000 */
.L_x_8780:
        /* <DEDUP_REMOVED lines=12> */
.L_x_9061:
[----:B------:R-:W-:Y:S05]  /*20bb0*/  BSYNC B0 ;  /* 0x0000000000007941 */ /* 0x000fea0003800000 */
.L_x_8951:
[----:B------:R-:W-:-:S03]  /*20bc0*/  UMOV UR4, 0xffffffff ;  /* 0xffffffff00047882 */ /* 0x000fc60000000000 */
[----:B------:R-:W-:Y:S05]  /*20bd0*/  BRA.DIV UR4, `(.L_x_8953) ;  /* 0x00000032041c7947 */ /* 0x000fea000b800000 */
[----:B------:R-:W1:Y:S02]  /*20be0*/  S2R R2, SR_TID.X ;  /* 0x0000000000027919 */ /* 0x000e640000002100 */
[----:B-1----:R-:W-:-:S04]  /*20bf0*/  SHF.R.U32.HI R2, RZ, 0x5, R2 ;  /* 0x00000005ff027819 */ /* 0x002fc80000011602 */
[----:B------:R-:W-:-:S05]  /*20c00*/  LOP3.LUT R2, R2, 0x3, RZ, 0xc0, !PT ;  /* 0x0000000302027812 */ /* 0x000fca00078ec0ff */
[----:B------:R1:W3:Y:S02]  /*20c10*/  SHFL.IDX PT, R14, R2, RZ, 0x1f ;  /* 0x00001fff020e7589 */ /* 0x0002e400000e0000 */
.L_x_9064:
[----:B---3--:R-:W-:-:S13]  /*20c20*/  ISETP.NE.AND P0, PT, R14, RZ, PT ;  /* 0x000000ff0e00720c */ /* 0x008fda0003f05270 */
[----:B------:R-:W-:Y:S05]  /*20c30*/  @P0 BRA `(.L_x_8638) ;  /* 0x0000000000940947 */ /* 0x000fea0003800000 */
[----:B------:R-:W-:-:S03]  /*20c40*/  UMOV UR4, 0xffffffff ;  /* 0xffffffff00047882 */ /* 0x000fc60000000000 */
[----:B------:R-:W-:Y:S05]  /*20c50*/  BRA.DIV UR4, `(.L_x_8954) ;  /* 0x0000003204307947 */ /* 0x000fea000b800000 */
[----:B------:R-:W-:-:S13]  /*20c60*/  ELECT P6, URZ, PT ;  /* 0x00000000003f782f */ /* 0x000fda00038c0000 */
.L_x_9067:
[----:B------:R-:W-:Y:S05]  /*20c70*/  @!P6 BRA `(.L_x_8638) ;  /* 0x000000000084e947 */ /* 0x000fea0003800000 */
[----:B-1----:R-:W3:Y:S02]  /*20c80*/  LDL.LU R2, [R1+0x68] ;  /* 0x0000680001027983 */ /* 0x002ee40000300800 */
[----:B---3--:R-:W-:-:S04]  /*20c90*/  LOP3.LUT R2, R2, 0x2, RZ, 0xfc, !PT ;  /* 0x0000000202027812 */ /* 0x008fc800078efcff */
[----:B------:R-:W-:-:S13]  /*20ca0*/  ISETP.NE.AND P2, PT, R2, 0x3, PT ;  /* 0x000000030200780c */ /* 0x000fda0003f45270 */
[----:B------:R-:W-:Y:S05]  /*20cb0*/  @!P2 BRA `(.L_x_8955) ;  /* 0x000000000004a947 */ /* 0x000fea0003800000 */
[----:B------:R-:W-:Y:S01]  /*20cc0*/  BPT.TRAP 0x1 ;  /* 0x000000040000795c */ /* 0x000fe20000300000 */
.L_x_8955:
        /* <DEDUP_REMOVED lines=14> */
.L_x_9068:
[----:B------:R-:W1:Y:S02]  /*20db0*/  SYNCS.PHASECHK.TRANS64.TRYWAIT P0, [R7+URZ], R2 ;  /* 0x00000002070075a7 */ /* 0x000e64000800017f */
[----:B-1----:R-:W-:Y:S05]  /*20dc0*/  @!P0 BRA `(.L_x_8957) ;  /* 0x0000003000088947 */ /* 0x002fea0003800000 */
.L_x_9069:
[----:B------:R-:W-:Y:S05]  /*20dd0*/  @!P2 BRA `(.L_x_8958) ;  /* 0x000000000004a947 */ /* 0x000fea0003800000 */
[----:B------:R-:W-:Y:S01]  /*20de0*/  BPT.TRAP 0x1 ;  /* 0x000000040000795c */ /* 0x000fe20000300000 */
.L_x_8958:
[----:B------:R-:W3:Y:S01]  /*20df0*/  LDL.LU R4, [R1+0xc] ;  /* 0x00000c0001047983 */ /* 0x000ee20000300800 */
[----:B------:R-:W-:-:S04]  /*20e00*/  VIADD R0, R0, 0x38860 ;  /* 0x0003886000007836 */ /* 0x000fc80000000000 */
[----:B---3--:R-:W-:-:S04]  /*20e10*/  IMAD R4, R4, 0x8, R0 ;  /* 0x0000000804047824 */ /* 0x008fc800078e0200 */
[----:B------:R-:W3:Y:S02]  /*20e20*/  SYNCS.PHASECHK.TRANS64.TRYWAIT P0, [R4+URZ], R5 ;  /* 0x00000005040075a7 */ /* 0x000ee4000800017f */
[----:B---3--:R-:W-:Y:S05]  /*20e30*/  @!P0 BRA `(.L_x_8959) ;  /* 0x0000003000008947 */ /* 0x008fea0003800000 */
.L_x_9070:
[----:B------:R-:W-:-:S07]  /*20e40*/  IMAD R3, R3, 0x8, R0 ;  /* 0x0000000803037824 */ /* 0x000fce00078e0200 */
.L_x_8960:
[----:B----4-:R4:W0:Y:S02]  /*20e50*/  SYNCS.PHASECHK.TRANS64.TRYWAIT P0, [R3+URZ], R2 ;  /* 0x00000002030075a7 */ /* 0x010824000800017f */
[----:B0-----:R-:W-:Y:S05]  /*20e60*/  @!P0 NANOSLEEP.SYNCS 0x989680 ;  /* 0x009896800000895d */ /* 0x001fea0003900000 */
[----:B------:R-:W0:Y:S02]  /*20e70*/  @!P0 SYNCS.PHASECHK.TRANS64 P0, [R3+URZ], R2 ;  /* 0x00000002030085a7 */ /* 0x000e24000800007f */
[----:B0-----:R-:W-:Y:S05]  /*20e80*/  @!P0 BRA `(.L_x_8960) ;  /* 0xfffffffc00f08947 */ /* 0x001fea000383ffff */
.L_x_8638:
[----:B------:R-:W-:Y:S05]  /*20e90*/  BSYNC B9 ;  /* 0x0000000000097941 */ /* 0x000fea0003800000 */
.L_x_8635:
[----:B------:R-:W-:Y:S05]  /*20ea0*/  EXIT ;  /* 0x000000000000794d */ /* 0x000fea0003800000 */
.L_x_8654:
[----:B0-----:R0:W1:Y:S02]  /*20eb0*/  SYNCS.PHASECHK.TRANS64.TRYWAIT P5, [R68+URZ+0x38890], R71 ;  /* 0x03889047440075a7 */ /* 0x00106400080a017f */
[----:B-1----:R-:W-:Y:S05]  /*20ec0*/  @!P5 NANOSLEEP.SYNCS 0x989680 ;  /* 0x009896800000d95d */ /* 0x002fea0003900000 */
[----:B------:R-:W1:Y:S02]  /*20ed0*/  @!P5 SYNCS.PHASECHK.TRANS64 P5, [R68+URZ+0x38890], R71 ;  /* 0x038890474400d5a7 */ /* 0x000e6400080a007f */
[----:B-1----:R-:W-:Y:S05]  /*20ee0*/  @!P5 BRA `(.L_x_8654) ;  /* 0xfffffffc00f0d947 */ /* 0x002fea000383ffff */
[----:B------:R-:W-:Y:S05]  /*20ef0*/  BRA `(.L_x_8961) ;  /* 0xfffffe1800387947 */ /* 0x000fea000383ffff */
.L_x_8664:
[----:B-1----:R1:W2:Y:S02]  /*20f00*/  SYNCS.PHASECHK.TRANS64.TRYWAIT P5, [R68+URZ+0x38890], R71 ;  /* 0x03889047440075a7 */ /* 0x0022a400080a017f */
[----:B--2---:R-:W-:Y:S05]  /*20f10*/  @!P5 NANOSLEEP.SYNCS 0x989680 ;  /* 0x009896800000d95d */ /* 0x004fea0003900000 */
[----:B------:R-:W2:Y:S02]  /*20f20*/  @!P5 SYNCS.PHASECHK.TRANS64 P5, [R68+URZ+0x38890], R71 ;  /* 0x038890474400d5a7 */ /* 0x000ea400080a007f */
[----:B--2---:R-:W-:Y:S05]  /*20f30*/  @!P5 BRA `(.L_x_8664) ;  /* 0xfffffffc00f0d947 */ /* 0x004fea000383ffff */
[----:B------:R-:W-:Y:S05]  /*20f40*/  BRA `(.L_x_8962) ;  /* 0xfffffe2000b87947 */ /* 0x000fea000383ffff */
.L_x_8669:
[----:B0-----:R0:W1:Y:S02]  /*20f50*/  SYNCS.PHASECHK.TRANS64.TRYWAIT P5, [R68+URZ+0x38890], R71 ;  /* 0x03889047440075a7 */ /* 0x00106400080a017f */
[----:B-1----:R-:W-:Y:S05]  /*20f60*/  @!P5 NANOSLEEP.SYNCS 0x989680 ;  /* 0x009896800000d95d */ /* 0x002fea0003900000 */
[----:B------:R-:W1:Y:S02]  /*20f70*/  @!P5 SYNCS.PHASECHK.TRANS64 P5, [R68+URZ+0x38890], R71 ;  /* 0x038890474400d5a7 */ /* 0x000e6400080a007f */
[----:B-1----:R-:W-:Y:S05]  /*20f80*/  @!P5 BRA `(.L_x_8669) ;  /* 0xfffffffc00f0d947 */ /* 0x002fea000383ffff */
[----:B------:R-:W-:Y:S05]  /*20f90*/  BRA `(.L_x_8963) ;  /* 0xfffffe2800ec7947 */ /* 0x000fea000383ffff */
.L_x_8673:
[----:B------:R0:W0:Y:S02]  /*20fa0*/  SYNCS.PHASECHK.TRANS64.TRYWAIT P0, [R68+URZ+0x388b0], R71 ;  /* 0x0388b047440075a7 */ /* 0x000024000800017f */
[----:B0-----:R-:W-:Y:S05]  /*20fb0*/  @!P0 NANOSLEEP.SYNCS 0x989680 ;  /* 0x009896800000895d */ /* 0x001fea0003900000 */
[----:B------:R-:W0:Y:S02]  /*20fc0*/  @!P0 SYNCS.PHASECHK.TRANS64 P0, [R68+URZ+0x388b0], R71 ;  /* 0x0388b047440085a7 */ /* 0x000e24000800007f */
[----:B0-----:R-:W-:Y:S05]  /*20fd0*/  @!P0 BRA `(.L_x_8673) ;  /* 0xfffffffc00f08947 */ /* 0x001fea000383ffff */
[----:B------:R-:W-:Y:S05]  /*20fe0*/  BRA `(.L_x_8964) ;  /* 0xfffffe2c00647947 */ /* 0x000fea000383ffff */
.L_x_8696:
        /* <DEDUP_REMOVED lines=8> */
.L_x_8966:
[----:B------:R-:W-:Y:S05]  /*21070*/  BSYNC B1 ;  /* 0x0000000000017941 */ /* 0x000fea0003800000 */
.L_x_8965:
        /* <DEDUP_REMOVED lines=8> */
.L_x_8967:
[----:B------:R-:W-:Y:S02]  /*21100*/  IMAD.MOV.U32 R13, RZ, RZ, R8 ;  /* 0x000000ffff0d7224 */ /* 0x000fe400078e0008 */
[----:B------:R-:W-:-:S07]  /*21110*/  IMAD.MOV.U32 R0, RZ, RZ, R14 ;  /* 0x000000ffff007224 */ /* 0x000fce00078e000e */
[----:B------:R-:W-:Y:S05]  /*21120*/  WARPSYNC.COLLECTIVE R15, `(.L_x_8968) ;  /* 0x000000000f087348 */ /* 0x000fea0003c00000 */
[----:B------:R0:W1:Y:S02]  /*21130*/  SHFL.IDX P6, R14, R13, R12, R11 ;  /* 0x0000000c0d0e7389 */ /* 0x00006400000c000b */
[----:B01----:R-:W-:Y:S01]  /*21140*/  ENDCOLLECTIVE ;  /* 0x000000000000791b */ /* 0x003fe20003800000 */
.L_x_8968:
[----:B------:R-:W-:Y:S02]  /*21150*/  IMAD.MOV.U32 R13, RZ, RZ, R7 ;  /* 0x000000ffff0d7224 */ /* 0x000fe400078e0007 */
[----:B------:R-:W-:-:S07]  /*21160*/  IMAD.MOV.U32 R5, RZ, RZ, R14 ;  /* 0x000000ffff057224 */ /* 0x000fce00078e000e */
[----:B------:R-:W-:Y:S05]  /*21170*/  WARPSYNC.COLLECTIVE R15, `(.L_x_8969) ;  /* 0x000000000f087348 */ /* 0x000fea0003c00000 */
[----:B------:R0:W1:Y:S02]  /*21180*/  SHFL.IDX P6, R14, R13, R12, R11 ;  /* 0x0000000c0d0e7389 */ /* 0x00006400000c000b */
[----:B01----:R-:W-:Y:S01]  /*21190*/  ENDCOLLECTIVE ;  /* 0x000000000000791b */ /* 0x003fe20003800000 */
.L_x_8969:
[----:B------:R-:W-:Y:S05]  /*211a0*/  BRA `(.L_x_8970) ;  /* 0xfffffe5c00547947 */ /* 0x000fea000383ffff */
.L_x_8699:
        /* <DEDUP_REMOVED lines=8> */
.L_x_8972:
[----:B------:R-:W-:Y:S05]  /*21230*/  BSYNC B1 ;  /* 0x0000000000017941 */ /* 0x000fea0003800000 */
.L_x_8971:
        /* <DEDUP_REMOVED lines=8> */
.L_x_8973:
[----:B------:R-:W-:Y:S02]  /*212c0*/  IMAD.MOV.U32 R13, RZ, RZ, R8 ;  /* 0x000000ffff0d7224 */ /* 0x000fe400078e0008 */
[----:B------:R-:W-:-:S07]  /*212d0*/  IMAD.MOV.U32 R0, RZ, RZ, R14 ;  /* 0x000000ffff007224 */ /* 0x000fce00078e000e */
[----:B------:R-:W-:Y:S05]  /*212e0*/  WARPSYNC.COLLECTIVE R15, `(.L_x_8974) ;  /* 0x000000000f087348 */ /* 0x000fea0003c00000 */
[----:B------:R0:W1:Y:S02]  /*212f0*/  SHFL.IDX P6, R14, R13, R12, R11 ;  /* 0x0000000c0d0e7389 */ /* 0x00006400000c000b */
[----:B01----:R-:W-:Y:S01]  /*21300*/  ENDCOLLECTIVE ;  /* 0x000000000000791b */ /* 0x003fe20003800000 */
.L_x_8974:
[----:B------:R-:W-:Y:S02]  /*21310*/  IMAD.MOV.U32 R13, RZ, RZ, R7 ;  /* 0x000000ffff0d7224 */ /* 0x000fe400078e0007 */
[----:B------:R-:W-:-:S07]  /*21320*/  IMAD.MOV.U32 R5, RZ, RZ, R14 ;  /* 0x000000ffff057224 */ /* 0x000fce00078e000e */
[----:B------:R-:W-:Y:S05]  /*21330*/  WARPSYNC.COLLECTIVE R15, `(.L_x_8975) ;  /* 0x000000000f087348 */ /* 0x000fea0003c00000 */
[----:B------:R0:W1:Y:S02]  /*21340*/  SHFL.IDX P6, R14, R13, R12, R11 ;  /* 0x0000000c0d0e7389 */ /* 0x00006400000c000b */
[----:B01----:R-:W-:Y:S01]  /*21350*/  ENDCOLLECTIVE ;  /* 0x000000000000791b */ /* 0x003fe20003800000 */
.L_x_8975:
[----:B------:R-:W-:Y:S05]  /*21360*/  BRA `(.L_x_8976) ;  /* 0xfffffe5c00bc7947 */ /* 0x000fea000383ffff */
.L_x_8703:
[----:B0-----:R0:W1:Y:S02]  /*21370*/  SYNCS.PHASECHK.TRANS64.TRYWAIT P0, [R2+URZ+0x38800], R21 ;  /* 0x03880015020075a7 */ /* 0x001064000800017f */
[----:B-1----:R-:W-:Y:S05]  /*21380*/  @!P0 NANOSLEEP.SYNCS 0x989680 ;  /* 0x009896800000895d */ /* 0x002fea0003900000 */
[----:B------:R-:W1:Y:S02]  /*21390*/  @!P0 SYNCS.PHASECHK.TRANS64 P0, [R2+URZ+0x38800], R21 ;  /* 0x03880015020085a7 */ /* 0x000e64000800007f */
[----:B-1----:R-:W-:Y:S05]  /*213a0*/  @!P0 BRA `(.L_x_8703) ;  /* 0xfffffffc00f08947 */ /* 0x002fea000383ffff */
[----:B------:R-:W-:Y:S05]  /*213b0*/  BRA `(.L_x_8977) ;  /* 0xfffffe6000a87947 */ /* 0x000fea000383ffff */
.L_x_8711:
        /* <DEDUP_REMOVED lines=8> */
.L_x_8979:
[----:B------:R-:W-:Y:S05]  /*21440*/  BSYNC B1 ;  /* 0x0000000000017941 */ /* 0x000fea0003800000 */
.L_x_8978:
        /* <DEDUP_REMOVED lines=8> */
.L_x_8980:
[----:B------:R-:W-:Y:S02]  /*214d0*/  IMAD.MOV.U32 R13, RZ, RZ, R7 ;  /* 0x000000ffff0d7224 */ /* 0x000fe400078e0007 */
[----:B------:R-:W-:-:S07]  /*214e0*/  IMAD.MOV.U32 R0, RZ, RZ, R14 ;  /* 0x000000ffff007224 */ /* 0x000fce00078e000e */
[----:B------:R-:W-:Y:S05]  /*214f0*/  WARPSYNC.COLLECTIVE R15, `(.L_x_8981) ;  /* 0x000000000f087348 */ /* 0x000fea0003c00000 */
[----:B------:R0:W1:Y:S02]  /*21500*/  SHFL.IDX P6, R14, R13, R12, R11 ;  /* 0x0000000c0d0e7389 */ /* 0x00006400000c000b */
[----:B01----:R-:W-:Y:S01]  /*21510*/  ENDCOLLECTIVE ;  /* 0x000000000000791b */ /* 0x003fe20003800000 */
.L_x_8981:
[----:B------:R-:W-:Y:S02]  /*21520*/  IMAD.MOV.U32 R10, RZ, RZ, R0 ;  /* 0x000000ffff0a7224 */ /* 0x000fe400078e0000 */
[----:B------:R-:W-:Y:S02]  /*21530*/  IMAD.MOV.U32 R13, RZ, RZ, R9 ;  /* 0x000000ffff0d7224 */ /* 0x000fe400078e0009 */
[----:B------:R-:W-:-:S07]  /*21540*/  IMAD.MOV.U32 R5, RZ, RZ, R14 ;  /* 0x000000ffff057224 */ /* 0x000fce00078e000e */
[----:B------:R-:W-:Y:S05]  /*21550*/  WARPSYNC.COLLECTIVE R15, `(.L_x_8982) ;  /* 0x000000000f087348 */ /* 0x000fea0003c00000 */
[----:B------:R0:W1:Y:S02]  /*21560*/  SHFL.IDX P6, R14, R13, R12, R11 ;  /* 0x0000000c0d0e7389 */ /* 0x00006400000c000b */
[----:B01----:R-:W-:Y:S01]  /*21570*/  ENDCOLLECTIVE ;  /* 0x000000000000791b */ /* 0x003fe20003800000 */
.L_x_8982:
[----:B------:R-:W-:Y:S01]  /*21580*/  IMAD.MOV.U32 R11, RZ, RZ, R3 ;  /* 0x000000ffff0b7224 */ /* 0x000fe200078e0003 */
[----:B------:R-:W-:Y:S06]  /*21590*/  BRA `(.L_x_8983) ;  /* 0xfffffe7000007947 */ /* 0x000fec000383ffff */
.L_x_8714:
        /* <DEDUP_REMOVED lines=8> */
.L_x_8985:
[----:B------:R-:W-:Y:S05]  /*21620*/  BSYNC B1 ;  /* 0x0000000000017941 */ /* 0x000fea0003800000 */
.L_x_8984:
        /* <DEDUP_REMOVED lines=8> */
.L_x_8986:
[----:B------:R-:W-:Y:S02]  /*216b0*/  IMAD.MOV.U32 R13, RZ, RZ, R7 ;  /* 0x000000ffff0d7224 */ /* 0x000fe400078e0007 */
[----:B------:R-:W-:-:S07]  /*216c0*/  IMAD.MOV.U32 R0, RZ, RZ, R14 ;  /* 0x000000ffff007224 */ /* 0x000fce00078e000e */
[----:B------:R-:W-:Y:S05]  /*216d0*/  WARPSYNC.COLLECTIVE R15, `(.L_x_8987) ;  /* 0x000000000f087348 */ /* 0x000fea0003c00000 */
[----:B------:R0:W1:Y:S02]  /*216e0*/  SHFL.IDX P6, R14, R13, R12, R11 ;  /* 0x0000000c0d0e7389 */ /* 0x00006400000c000b */
[----:B01----:R-:W-:Y:S01]  /*216f0*/  ENDCOLLECTIVE ;  /* 0x000000000000791b */ /* 0x003fe20003800000 */
.L_x_8987:
[----:B------:R-:W-:Y:S02]  /*21700*/  IMAD.MOV.U32 R13, RZ, RZ, R9 ;  /* 0x000000ffff0d7224 */ /* 0x000fe400078e0009 */
[----:B------:R-:W-:-:S07]  /*21710*/  IMAD.MOV.U32 R7, RZ, RZ, R14 ;  /* 0x000000ffff077224 */ /* 0x000fce00078e000e */
[----:B------:R-:W-:Y:S05]  /*21720*/  WARPSYNC.COLLECTIVE R15, `(.L_x_8988) ;  /* 0x000000000f087348 */ /* 0x000fea0003c00000 */
[----:B------:R0:W1:Y:S02]  /*21730*/  SHFL.IDX P6, R14, R13, R12, R11 ;  /* 0x0000000c0d0e7389 */ /* 0x00006400000c000b */
[----:B01----:R-:W-:Y:S01]  /*21740*/  ENDCOLLECTIVE ;  /* 0x000000000000791b */ /* 0x003fe20003800000 */
.L_x_8988:
[----:B------:R-:W-:Y:S02]  /*21750*/  IMAD.MOV.U32 R12, RZ, RZ, R0 ;  /* 0x000000ffff0c7224 */ /* 0x000fe400078e0000 */
[----:B------:R-:W-:Y:S01]  /*21760*/  IMAD.MOV.U32 R13, RZ, RZ, R3 ;  /* 0x000000ffff0d7224 */ /* 0x000fe200078e0003 */
[----:B------:R-:W-:Y:S06]  /*21770*/  BRA `(.L_x_8989) ;  /* 0xfffffe7000287947 */ /* 0x000fec000383ffff */
.L_x_8718:
[----:B0-----:R0:W1:Y:S02]  /*21780*/  SYNCS.PHASECHK.TRANS64.TRYWAIT P1, [R2+URZ+0x38800], R3 ;  /* 0x03880003020075a7 */ /* 0x001064000802017f */
[----:B-1----:R-:W-:Y:S05]  /*21790*/  @!P1 NANOSLEEP.SYNCS 0x989680 ;  /* 0x009896800000995d */ /* 0x002fea0003900000 */
[----:B------:R-:W1:Y:S02]  /*217a0*/  @!P1 SYNCS.PHASECHK.TRANS64 P1, [R2+URZ+0x38800], R3 ;  /* 0x03880003020095a7 */ /* 0x000e64000802007f */
[----:B-1----:R-:W-:Y:S05]  /*217b0*/  @!P1 BRA `(.L_x_8718) ;  /* 0xfffffffc00f09947 */ /* 0x002fea000383ffff */
[----:B------:R-:W-:Y:S05]  /*217c0*/  BRA `(.L_x_8990) ;  /* 0xfffffe7000cc7947 */ /* 0x000fea000383ffff */
.L_x_8724:
[----:B0-----:R0:W1:Y:S02]  /*217d0*/  SYNCS.PHASECHK.TRANS64.TRYWAIT P1, [R169+URZ+0x38830], R56 ;  /* 0x03883038a90075a7 */ /* 0x001064000802017f */
[----:B-1----:R-:W-:Y:S05]  /*217e0*/  @!P1 NANOSLEEP.SYNCS 0x989680 ;  /* 0x009896800000995d */ /* 0x002fea0003900000 */
[----:B------:R-:W1:Y:S02]  /*217f0*/  @!P1 SYNCS.PHASECHK.TRANS64 P1, [R169+URZ+0x38830], R56 ;  /* 0x03883038a90095a7 */ /* 0x000e64000802007f */
[----:B-1----:R-:W-:Y:S05]  /*21800*/  @!P1 BRA `(.L_x_8724) ;  /* 0xfffffffc00f09947 */ /* 0x002fea000383ffff */
[----:B------:R-:W-:Y:S05]  /*21810*/  BRA `(.L_x_8723) ;  /* 0xfffffe8000687947 */ /* 0x000fea000383ffff */
.L_x_8726:
[----:B-1----:R1:W2:Y:S02]  /*21820*/  SYNCS.PHASECHK.TRANS64.TRYWAIT P1, [R2+URZ+0x38810], R3 ;  /* 0x03881003020075a7 */ /* 0x0022a4000802017f */
[----:B--2---:R-:W-:Y:S05]  /*21830*/  @!P1 NANOSLEEP.SYNCS 0x989680 ;  /* 0x009896800000995d */ /* 0x004fea0003900000 */
[----:B------:R-:W2:Y:S02]  /*21840*/  @!P1 SYNCS.PHASECHK.TRANS64 P1, [R2+URZ+0x38810], R3 ;  /* 0x03881003020095a7 */ /* 0x000ea4000802007f */
[----:B--2---:R-:W-:Y:S05]  /*21850*/  @!P1 BRA `(.L_x_8726) ;  /* 0xfffffffc00f09947 */ /* 0x004fea000383ffff */
[----:B------:R-:W-:Y:S05]  /*21860*/  BRA `(.L_x_8991) ;  /* 0xfffffe8400187947 */ /* 0x000fea000383ffff */
.L_x_8731:
[----:B-1----:R1:W3:Y:S02]  /*21870*/  SYNCS.PHASECHK.TRANS64.TRYWAIT P2, [R169+URZ+0x38850], R56 ;  /* 0x03885038a90075a7 */ /* 0x0022e4000804017f */
[----:B---3--:R-:W-:Y:S05]  /*21880*/  @!P2 NANOSLEEP.SYNCS 0x989680 ;  /* 0x009896800000a95d */ /* 0x008fea0003900000 */
[----:B------:R-:W3:Y:S02]  /*21890*/  @!P2 SYNCS.PHASECHK.TRANS64 P2, [R169+URZ+0x38850], R56 ;  /* 0x03885038a900a5a7 */ /* 0x000ee4000804007f */
[----:B---3--:R-:W-:Y:S05]  /*218a0*/  @!P2 BRA `(.L_x_8731) ;  /* 0xfffffffc00f0a947 */ /* 0x008fea000383ffff */
[----:B------:R-:W-:Y:S05]  /*218b0*/  BRA `(.L_x_8730) ;  /* 0xfffffe8400447947 */ /* 0x000fea000383ffff */
.L_x_8738:
[----:B-1----:R1:W2:Y:S02]  /*218c0*/  SYNCS.PHASECHK.TRANS64.TRYWAIT P3, [R197+URZ+0x38830], R0 ;  /* 0x03883000c50075a7 */ /* 0x0022a4000806017f */
[----:B--2---:R-:W-:Y:S05]  /*218d0*/  @!P3 NANOSLEEP.SYNCS 0x989680 ;  /* 0x009896800000b95d */ /* 0x004fea0003900000 */
[----:B------:R-:W2:Y:S02]  /*218e0*/  @!P3 SYNCS.PHASECHK.TRANS64 P3, [R197+URZ+0x38830], R0 ;  /* 0x03883000c500b5a7 */ /* 0x000ea4000806007f */
[----:B--2---:R-:W-:Y:S05]  /*218f0*/  @!P3 BRA `(.L_x_8738) ;  /* 0xfffffffc00f0b947 */ /* 0x004fea000383ffff */
[----:B------:R-:W-:Y:S05]  /*21900*/  BRA `(.L_x_8737) ;  /* 0xfffffeb000747947 */ /* 0x000fea000383ffff */
.L_x_8743:
[----:B---3--:R3:W4:Y:S02]  /*21910*/  SYNCS.PHASECHK.TRANS64.TRYWAIT P3, [R197+URZ+0x38850], R0 ;  /* 0x03885000c50075a7 */ /* 0x008724000806017f */
[----:B----4-:R-:W-:Y:S05]  /*21920*/  @!P3 NANOSLEEP.SYNCS 0x989680 ;  /* 0x009896800000b95d */ /* 0x010fea0003900000 */
[----:B------:R-:W4:Y:S02]  /*21930*/  @!P3 SYNCS.PHASECHK.TRANS64 P3, [R197+URZ+0x38850], R0 ;  /* 0x03885000c500b5a7 */ /* 0x000f24000806007f */
[----:B----4-:R-:W-:Y:S05]  /*21940*/  @!P3 BRA `(.L_x_8743) ;  /* 0xfffffffc00f0b947 */ /* 0x010fea000383ffff */
[----:B------:R-:W-:Y:S05]  /*21950*/  BRA `(.L_x_8742) ;  /* 0xfffffeb400107947 */ /* 0x000fea000383ffff */
.L_x_8751:
[----:B-1----:R1:W2:Y:S02]  /*21960*/  SYNCS.PHASECHK.TRANS64.TRYWAIT P2, [R194+URZ+0x38830], R0 ;  /* 0x03883000c20075a7 */ /* 0x0022a4000804017f */
[----:B--2---:R-:W-:Y:S05]  /*21970*/  @!P2 NANOSLEEP.SYNCS 0x989680 ;  /* 0x009896800000a95d */ /* 0x004fea0003900000 */
[----:B------:R-:W2:Y:S02]  /*21980*/  @!P2 SYNCS.PHASECHK.TRANS64 P2, [R194+URZ+0x38830], R0 ;  /* 0x03883000c200a5a7 */ /* 0x000ea4000804007f */
[----:B--2---:R-:W-:Y:S05]  /*21990*/  @!P2 BRA `(.L_x_8751) ;  /* 0xfffffffc00f0a947 */ /* 0x004fea000383ffff */
[----:B------:R-:W-:Y:S05]  /*219a0*/  BRA `(.L_x_8750) ;  /* 0xfffffee800507947 */ /* 0x000fea000383ffff */
.L_x_8756:
[----:B---3--:R3:W4:Y:S02]  /*219b0*/  SYNCS.PHASECHK.TRANS64.TRYWAIT P2, [R194+URZ+0x38850], R0 ;  /* 0x03885000c20075a7 */ /* 0x008724000804017f */
[----:B----4-:R-:W-:Y:S05]  /*219c0*/  @!P2 NANOSLEEP.SYNCS 0x989680 ;  /* 0x009896800000a95d */ /* 0x010fea0003900000 */
[----:B------:R-:W4:Y:S02]  /*219d0*/  @!P2 SYNCS.PHASECHK.TRANS64 P2, [R194+URZ+0x38850], R0 ;  /* 0x03885000c200a5a7 */ /* 0x000f24000804007f */
[----:B----4-:R-:W-:Y:S05]  /*219e0*/  @!P2 BRA `(.L_x_8756) ;  /* 0xfffffffc00f0a947 */ /* 0x010fea000383ffff */
[----:B------:R-:W-:Y:S05]  /*219f0*/  BRA `(.L_x_8755) ;  /* 0xfffffee800ec7947 */ /* 0x000fea000383ffff */
.L_x_8786:
        /* <DEDUP_REMOVED lines=11> */
.L_x_8993:
[----:B------:R-:W-:Y:S05]  /*21ab0*/  BSYNC B1 ;  /* 0x0000000000017941 */ /* 0x000fea0003800000 */
.L_x_8992:
[----:B------:R-:W-:Y:S05]  /*21ac0*/  BRA `(.L_x_8994) ;  /* 0xffffff68002c7947 */ /* 0x000fea000383ffff */
.L_x_8788:
[----:B------:R-:W-:Y:S01]  /*21ad0*/  BSSY B1, `(.L_x_8995) ;  /* 0x0000006000017945 */ /* 0x000fe20003800000 */
[----:B------:R-:W-:-:S07]  /*21ae0*/  IMAD.MOV.U32 R15, RZ, RZ, -0x1 ;  /* 0xffffffffff0f7424 */ /* 0x000fce00078e00ff */
[----:B01----:R-:W-:Y:S05]  /*21af0*/  WARPSYNC.COLLECTIVE R15, `(.L_x_8996) ;  /* 0x000000000f0c7348 */ /* 0x003fea0003c00000 */
[----:B------:R-:W-:Y:S02]  /*21b00*/  ELECT P6, UR62, PT ;  /* 0x00000000003e782f */ /* 0x000fe400038c0000 */
[----:B------:R-:W-:Y:S01]  /*21b10*/  MOV R14, UR62 ;  /* 0x0000003e000e7c02 */ /* 0x000fe20008000f00 */
[----:B01----:R-:W-:Y:S10]  /*21b20*/  ENDCOLLECTIVE ;  /* 0x000000000000791b */ /* 0x003ff40003800000 */
.L_x_8996:
[----:B------:R-:W-:Y:S05]  /*21b30*/  BSYNC B1 ;  /* 0x0000000000017941 */ /* 0x000fea0003800000 */
.L_x_8995:
[----:B------:R-:W-:Y:S05]  /*21b40*/  BRA `(.L_x_8787) ;  /* 0xffffff6800247947 */ /* 0x000fea000383ffff */
.L_x_8790:
[----:B0-----:R-:W2:Y:S02]  /*21b50*/  LDL R4, [R1+0x4] ;  /* 0x0000040001047983 */ /* 0x001ea40000100800 */
[----:B--2---:R0:W2:Y:S02]  /*21b60*/  SYNCS.PHASECHK.TRANS64.TRYWAIT P0, [R4+URZ+0x38820], R3 ;  /* 0x03882003040075a7 */ /* 0x0040a4000800017f */
[----:B--2---:R-:W-:Y:S05]  /*21b70*/  @!P0 NANOSLEEP.SYNCS 0x989680 ;  /* 0x009896800000895d */ /* 0x004fea0003900000 */
[----:B------:R-:W2:Y:S02]  /*21b80*/  @!P0 SYNCS.PHASECHK.TRANS64 P0, [R4+URZ+0x38820], R3 ;  /* 0x03882003040085a7 */ /* 0x000ea4000800007f */
[----:B--2---:R-:W-:Y:S05]  /*21b90*/  @!P0 BRA `(.L_x_8790) ;  /* 0xfffffffc00ec8947 */ /* 0x004fea000383ffff */
[----:B------:R-:W-:Y:S05]  /*21ba0*/  BRA `(.L_x_8997) ;  /* 0xffffff6800347947 */ /* 0x000fea000383ffff */
.L_x_8794:
[----:B0-----:R0:W2:Y:S02]  /*21bb0*/  SYNCS.PHASECHK.TRANS64.TRYWAIT P0, [R4+URZ+0x388a0], R8 ;  /* 0x0388a008040075a7 */ /* 0x0010a4000800017f */
[----:B--2---:R-:W-:Y:S05]  /*21bc0*/  @!P0 NANOSLEEP.SYNCS 0x989680 ;  /* 0x009896800000895d */ /* 0x004fea0003900000 */
[----:B------:R-:W2:Y:S02]  /*21bd0*/  @!P0 SYNCS.PHASECHK.TRANS64 P0, [R4+URZ+0x388a0], R8 ;  /* 0x0388a008040085a7 */ /* 0x000ea4000800007f */
[----:B--2---:R-:W-:Y:S05]  /*21be0*/  @!P0 BRA `(.L_x_8794) ;  /* 0xfffffffc00f08947 */ /* 0x004fea000383ffff */
[----:B------:R-:W-:Y:S05]  /*21bf0*/  BRA `(.L_x_8998) ;  /* 0xffffff68005c7947 */ /* 0x000fea000383ffff */
.L_x_8799:
[----:B--2---:R2:W3:Y:S02]  /*21c00*/  SYNCS.PHASECHK.TRANS64.TRYWAIT P0, [R4+URZ+0x388c0], R8 ;  /* 0x0388c008040075a7 */ /* 0x0044e4000800017f */
[----:B---3--:R-:W-:Y:S05]  /*21c10*/  @!P0 NANOSLEEP.SYNCS 0x989680 ;  /* 0x009896800000895d */ /* 0x008fea0003900000 */
[----:B------:R-:W3:Y:S02]  /*21c20*/  @!P0 SYNCS.PHASECHK.TRANS64 P0, [R4+URZ+0x388c0], R8 ;  /* 0x0388c008040085a7 */ /* 0x000ee4000800007f */
[----:B---3--:R-:W-:Y:S05]  /*21c30*/  @!P0 BRA `(.L_x_8799) ;  /* 0xfffffffc00f08947 */ /* 0x008fea000383ffff */
[----:B------:R-:W-:Y:S05]  /*21c40*/  BRA `(.L_x_8999) ;  /* 0xffffff6800e07947 */ /* 0x000fea000383ffff */
.L_x_8813:
[----:B0-----:R0:W2:Y:S02]  /*21c50*/  SYNCS.PHASECHK.TRANS64.TRYWAIT P1, [R4+URZ+0x388a0], R5 ;  /* 0x0388a005040075a7 */ /* 0x0010a4000802017f */
[----:B--2---:R-:W-:Y:S05]  /*21c60*/  @!P1 NANOSLEEP.SYNCS 0x989680 ;  /* 0x009896800000995d */ /* 0x004fea0003900000 */
[----:B------:R-:W2:Y:S02]  /*21c70*/  @!P1 SYNCS.PHASECHK.TRANS64 P1, [R4+URZ+0x388a0], R5 ;  /* 0x0388a005040095a7 */ /* 0x000ea4000802007f */
[----:B--2---:R-:W-:Y:S05]  /*21c80*/  @!P1 BRA `(.L_x_8813) ;  /* 0xfffffffc00f09947 */ /* 0x004fea000383ffff */
[----:B------:R-:W-:Y:S05]  /*21c90*/  BRA `(.L_x_9000) ;  /* 0xffffff7400687947 */ /* 0x000fea000383ffff */
.L_x_8818:
[----:B--2---:R2:W3:Y:S02]  /*21ca0*/  SYNCS.PHASECHK.TRANS64.TRYWAIT P1, [R4+URZ+0x388c0], R5 ;  /* 0x0388c005040075a7 */ /* 0x0044e4000802017f */
[----:B---3--:R-:W-:Y:S05]  /*21cb0*/  @!P1 NANOSLEEP.SYNCS 0x989680 ;  /* 0x009896800000995d */ /* 0x008fea0003900000 */
[----:B------:R-:W3:Y:S02]  /*21cc0*/  @!P1 SYNCS.PHASECHK.TRANS64 P1, [R4+URZ+0x388c0], R5 ;  /* 0x0388c005040095a7 */ /* 0x000ee4000802007f */
[----:B---3--:R-:W-:Y:S05]  /*21cd0*/  @!P1 BRA `(.L_x_8818) ;  /* 0xfffffffc00f09947 */ /* 0x008fea000383ffff */
[----:B------:R-:W-:Y:S05]  /*21ce0*/  BRA `(.L_x_9001) ;  /* 0xffffff7400e87947 */ /* 0x000fea000383ffff */
.L_x_8838:
        /* <DEDUP_REMOVED lines=11> */
.L_x_9003:
[----:B------:R-:W-:Y:S05]  /*21da0*/  BSYNC B0 ;  /* 0x0000000000007941 */ /* 0x000fea0003800000 */
.L_x_9002:
[----:B------:R-:W-:Y:S05]  /*21db0*/  BRA `(.L_x_9004) ;  /* 0xffffff8400f87947 */ /* 0x000fea000383ffff */
.L_x_8840:
[----:B------:R-:W-:Y:S01]  /*21dc0*/  BSSY B0, `(.L_x_9005) ;  /* 0x0000006000007945 */ /* 0x000fe20003800000 */
[----:B------:R-:W-:-:S07]  /*21dd0*/  IMAD.MOV.U32 R15, RZ, RZ, -0x1 ;  /* 0xffffffffff0f7424 */ /* 0x000fce00078e00ff */
[----:B01----:R-:W-:Y:S05]  /*21de0*/  WARPSYNC.COLLECTIVE R15, `(.L_x_9006) ;  /* 0x000000000f0c7348 */ /* 0x003fea0003c00000 */
[----:B------:R-:W-:Y:S02]  /*21df0*/  ELECT P6, UR62, PT ;  /* 0x00000000003e782f */ /* 0x000fe400038c0000 */
[----:B------:R-:W-:Y:S01]  /*21e00*/  MOV R14, UR62 ;  /* 0x0000003e000e7c02 */ /* 0x000fe20008000f00 */
[----:B01----:R-:W-:Y:S10]  /*21e10*/  ENDCOLLECTIVE ;  /* 0x000000000000791b */ /* 0x003ff40003800000 */
.L_x_9006:
[----:B------:R-:W-:Y:S05]  /*21e20*/  BSYNC B0 ;  /* 0x0000000000007941 */ /* 0x000fea0003800000 */
.L_x_9005:
[----:B------:R-:W-:Y:S05]  /*21e30*/  BRA `(.L_x_9007) ;  /* 0xffffff8800087947 */ /* 0x000fea000383ffff */
.L_x_8842:
[----:B0-----:R0:W2:Y:S02]  /*21e40*/  SYNCS.PHASECHK.TRANS64.TRYWAIT P0, [R0+URZ+0x38840], R2 ;  /* 0x03884002000075a7 */ /* 0x0010a4000800017f */
[----:B--2---:R-:W-:Y:S05]  /*21e50*/  @!P0 NANOSLEEP.SYNCS 0x989680 ;  /* 0x009896800000895d */ /* 0x004fea0003900000 */
[----:B------:R-:W2:Y:S02]  /*21e60*/  @!P0 SYNCS.PHASECHK.TRANS64 P0, [R0+URZ+0x38840], R2 ;  /* 0x03884002000085a7 */ /* 0x000ea4000800007f */
[----:B--2---:R-:W-:Y:S05]  /*21e70*/  @!P0 BRA `(.L_x_8842) ;  /* 0xfffffffc00f08947 */ /* 0x004fea000383ffff */
[----:B------:R-:W-:Y:S05]  /*21e80*/  BRA `(.L_x_9008) ;  /* 0xffffff8800747947 */ /* 0x000fea000383ffff */
.L_x_8846:
        /* <DEDUP_REMOVED lines=9> */
.L_x_9009:
[----:B------:R-:W-:Y:S02]  /*21f20*/  IMAD.MOV.U32 R13, RZ, RZ, R3 ;  /* 0x000000ffff0d7224 */ /* 0x000fe400078e0003 */
[----:B------:R-:W-:-:S07]  /*21f30*/  IMAD.MOV.U32 R4, RZ, RZ, R14 ;  /* 0x000000ffff047224 */ /* 0x000fce00078e000e */
[----:B------:R-:W-:Y:S05]  /*21f40*/  WARPSYNC.COLLECTIVE R15, `(.L_x_9010) ;  /* 0x000000000f087348 */ /* 0x000fea0003c00000 */
[----:B------:R0:W1:Y:S02]  /*21f50*/  SHFL.IDX P6, R14, R13, R12, R11 ;  /* 0x0000000c0d0e7389 */ /* 0x00006400000c000b */
[----:B01----:R-:W-:Y:S01]  /*21f60*/  ENDCOLLECTIVE ;  /* 0x000000000000791b */ /* 0x003fe20003800000 */
.L_x_9010:
[----:B------:R-:W-:Y:S02]  /*21f70*/  IMAD.MOV.U32 R13, RZ, RZ, R2 ;  /* 0x000000ffff0d7224 */ /* 0x000fe400078e0002 */
[----:B------:R-:W-:Y:S02]  /*21f80*/  IMAD.MOV.U32 R12, RZ, RZ, 0x1 ;  /* 0x00000001ff0c7424 */ /* 0x000fe400078e00ff */
[----:B------:R-:W-:-:S07]  /*21f90*/  IMAD.MOV.U32 R5, RZ, RZ, R14 ;  /* 0x000000ffff057224 */ /* 0x000fce00078e000e */
[----:B------:R-:W-:Y:S05]  /*21fa0*/  WARPSYNC.COLLECTIVE R15, `(.L_x_9011) ;  /* 0x000000000f087348 */ /* 0x000fea0003c00000 */
[----:B------:R0:W1:Y:S02]  /*21fb0*/  SHFL.IDX P6, R14, R13, R12, R11 ;  /* 0x0000000c0d0e7389 */ /* 0x00006400000c000b */
[----:B01----:R-:W-:Y:S01]  /*21fc0*/  ENDCOLLECTIVE ;  /* 0x000000000000791b */ /* 0x003fe20003800000 */
.L_x_9011:
[----:B------:R-:W-:Y:S02]  /*21fd0*/  IMAD.MOV.U32 R13, RZ, RZ, R3 ;  /* 0x000000ffff0d7224 */ /* 0x000fe400078e0003 */
[----:B------:R-:W-:Y:S02]  /*21fe0*/  IMAD R0, R6, R7, RZ ;  /* 0x0000000706007224 */ /* 0x000fe400078e02ff */
[----:B------:R-:W-:-:S07]  /*21ff0*/  IMAD.MOV.U32 R6, RZ, RZ, R14 ;  /* 0x000000ffff067224 */ /* 0x000fce00078e000e */
[----:B------:R-:W-:Y:S05]  /*22000*/  WARPSYNC.COLLECTIVE R15, `(.L_x_9012) ;  /* 0x000000000f087348 */ /* 0x000fea0003c00000 */
[----:B------:R0:W1:Y:S02]  /*22010*/  SHFL.IDX P6, R14, R13, R12, R11 ;  /* 0x0000000c0d0e7389 */ /* 0x00006400000c000b */
[----:B01----:R-:W-:Y:S01]  /*22020*/  ENDCOLLECTIVE ;  /* 0x000000000000791b */ /* 0x003fe20003800000 */
.L_x_9012:
        /* <DEDUP_REMOVED lines=21> */
.L_x_9013:
        /* <DEDUP_REMOVED lines=10> */
.L_x_9014:
        /* <DEDUP_REMOVED lines=11> */
.L_x_9015:
        /* <DEDUP_REMOVED lines=14> */
.L_x_9016:
[----:B------:R-:W-:Y:S01]  /*223b0*/  IMAD.MOV.U32 R3, RZ, RZ, R14 ;  /* 0x000000ffff037224 */ /* 0x000fe200078e000e */
[----:B------:R-:W-:Y:S06]  /*223c0*/  BRA `(.L_x_9017) ;  /* 0xffffff8c00dc7947 */ /* 0x000fec000383ffff */
.L_x_8850:
        /* <DEDUP_REMOVED lines=27> */
.L_x_9019:
[----:B------:R-:W-:Y:S05]  /*22580*/  BSYNC B0 ;  /* 0x0000000000007941 */ /* 0x000fea0003800000 */
.L_x_9018:
        /* <DEDUP_REMOVED lines=11> */
.L_x_9020:
        /* <DEDUP_REMOVED lines=43> */
.L_x_9021:
        /* <DEDUP_REMOVED lines=18> */
.L_x_9022:
        /* <DEDUP_REMOVED lines=29> */
.L_x_9023:
        /* <DEDUP_REMOVED lines=13> */
.L_x_9024:
        /* <DEDUP_REMOVED lines=32> */
.L_x_9025:
        /* <DEDUP_REMOVED lines=9> */
.L_x_9026:
[----:B------:R-:W-:Y:S01]  /*22f40*/  IMAD.MOV.U32 R0, RZ, RZ, R14 ;  /* 0x000000ffff007224 */ /* 0x000fe200078e000e */
[----:B------:R-:W-:Y:S06]  /*22f50*/  BRA `(.L_x_9027) ;  /* 0xffffff9000b47947 */ /* 0x000fec000383ffff */
.L_x_8855:
[----:B0-----:R-:W3:Y:S02]  /*22f60*/  LDL R2, [R1+0x4] ;  /* 0x0000040001027983 */ /* 0x001ee40000100800 */
[----:B---3--:R0:W3:Y:S02]  /*22f70*/  SYNCS.PHASECHK.TRANS64.TRYWAIT P0, [R2+URZ+0x38820], R0 ;  /* 0x03882000020075a7 */ /* 0x0080e4000800017f */
[----:B---3--:R-:W-:Y:S05]  /*22f80*/  @!P0 NANOSLEEP.SYNCS 0x989680 ;  /* 0x009896800000895d */ /* 0x008fea0003900000 */
[----:B------:R-:W3:Y:S02]  /*22f90*/  @!P0 SYNCS.PHASECHK.TRANS64 P0, [R2+URZ+0x38820], R0 ;  /* 0x03882000020085a7 */ /* 0x000ee4000800007f */
[----:B---3--:R-:W-:Y:S05]  /*22fa0*/  @!P0 BRA `(.L_x_8855) ;  /* 0xfffffffc00ec8947 */ /* 0x008fea000383ffff */
[----:B------:R-:W-:Y:S05]  /*22fb0*/  BRA `(.L_x_9028) ;  /* 0xffffff9400747947 */ /* 0x000fea000383ffff */
.L_x_8859:
[----:B0-----:R0:W1:Y:S02]  /*22fc0*/  SYNCS.PHASECHK.TRANS64.TRYWAIT P0, [R0+URZ+0x38860], R2 ;  /* 0x03886002000075a7 */ /* 0x001064000800017f */
[----:B-1----:R-:W-:Y:S05]  /*22fd0*/  @!P0 NANOSLEEP.SYNCS 0x989680 ;  /* 0x009896800000895d */ /* 0x002fea0003900000 */
[----:B------:R-:W1:Y:S02]  /*22fe0*/  @!P0 SYNCS.PHASECHK.TRANS64 P0, [R0+URZ+0x38860], R2 ;  /* 0x03886002000085a7 */ /* 0x000e64000800007f */
[----:B-1----:R-:W-:Y:S05]  /*22ff0*/  @!P0 BRA `(.L_x_8859) ;  /* 0xfffffffc00f08947 */ /* 0x002fea000383ffff */
[----:B------:R-:W-:Y:S05]  /*23000*/  BRA `(.L_x_9029) ;  /* 0xffffff9400a47947 */ /* 0x000fea000383ffff */
.L_x_8878:
[----:B-1----:R1:W3:Y:S02]  /*23010*/  SYNCS.PHASECHK.TRANS64.TRYWAIT P0, [R0+URZ+0x38840], R6 ;  /* 0x03884006000075a7 */ /* 0x0022e4000800017f */
[----:B---3--:R-:W-:Y:S05]  /*23020*/  @!P0 NANOSLEEP.SYNCS 0x989680 ;  /* 0x009896800000895d */ /* 0x008fea0003900000 */
[----:B------:R-:W3:Y:S02]  /*23030*/  @!P0 SYNCS.PHASECHK.TRANS64 P0, [R0+URZ+0x38840], R6 ;  /* 0x03884006000085a7 */ /* 0x000ee4000800007f */
[----:B---3--:R-:W-:Y:S05]  /*23040*/  @!P0 BRA `(.L_x_8878) ;  /* 0xfffffffc00f08947 */ /* 0x008fea000383ffff */
[----:B------:R-:W-:Y:S05]  /*23050*/  BRA `(.L_x_9030) ;  /* 0xffffffa000cc7947 */ /* 0x000fea000383ffff */
.L_x_8883:
[----:B0-----:R0:W3:Y:S02]  /*23060*/  SYNCS.PHASECHK.TRANS64.TRYWAIT P0, [R0+URZ+0x38860], R6 ;  /* 0x03886006000075a7 */ /* 0x0010e4000800017f */
[----:B---3--:R-:W-:Y:S05]  /*23070*/  @!P0 NANOSLEEP.SYNCS 0x989680 ;  /* 0x009896800000895d */ /* 0x008fea0003900000 */
[----:B------:R-:W3:Y:S02]  /*23080*/  @!P0 SYNCS.PHASECHK.TRANS64 P0, [R0+URZ+0x38860], R6 ;  /* 0x03886006000085a7 */ /* 0x000ee4000800007f */
[----:B---3--:R-:W-:Y:S05]  /*23090*/  @!P0 BRA `(.L_x_8883) ;  /* 0xfffffffc00f08947 */ /* 0x008fea000383ffff */
[----:B------:R-:W-:Y:S05]  /*230a0*/  BRA `(.L_x_9031) ;  /* 0xffffffa400547947 */ /* 0x000fea000383ffff */
.L_x_8898:
[----:B0-----:R0:W1:Y:S02]  /*230b0*/  SYNCS.PHASECHK.TRANS64.TRYWAIT P0, [R2+URZ+0x38840], R3 ;  /* 0x03884003020075a7 */ /* 0x001064000800017f */
[----:B-1----:R-:W-:Y:S05]  /*230c0*/  @!P0 NANOSLEEP.SYNCS 0x989680 ;  /* 0x009896800000895d */ /* 0x002fea0003900000 */
[----:B------:R-:W1:Y:S02]  /*230d0*/  @!P0 SYNCS.PHASECHK.TRANS64 P0, [R2+URZ+0x38840], R3 ;  /* 0x03884003020085a7 */ /* 0x000e64000800007f */
[----:B-1----:R-:W-:Y:S05]  /*230e0*/  @!P0 BRA `(.L_x_8898) ;  /* 0xfffffffc00f08947 */ /* 0x002fea000383ffff */
[----:B------:R-:W-:Y:S05]  /*230f0*/  BRA `(.L_x_9032) ;  /* 0xffffffb0005c7947 */ /* 0x000fea000383ffff */
.L_x_8903:
[----:B-1----:R1:W3:Y:S02]  /*23100*/  SYNCS.PHASECHK.TRANS64.TRYWAIT P0, [R2+URZ+0x38860], R3 ;  /* 0x03886003020075a7 */ /* 0x0022e4000800017f */
[----:B---3--:R-:W-:Y:S05]  /*23110*/  @!P0 NANOSLEEP.SYNCS 0x989680 ;  /* 0x009896800000895d */ /* 0x008fea0003900000 */
[----:B------:R-:W3:Y:S02]  /*23120*/  @!P0 SYNCS.PHASECHK.TRANS64 P0, [R2+URZ+0x38860], R3 ;  /* 0x03886003020085a7 */ /* 0x000ee4000800007f */
[----:B---3--:R-:W-:Y:S05]  /*23130*/  @!P0 BRA `(.L_x_8903) ;  /* 0xfffffffc00f08947 */ /* 0x008fea000383ffff */
[----:B------:R-:W-:Y:S05]  /*23140*/  BRA `(.L_x_9033) ;  /* 0xffffffb000e07947 */ /* 0x000fea000383ffff */
.L_x_8918:
[----:B0-----:R0:W1:Y:S02]  /*23150*/  SYNCS.PHASECHK.TRANS64.TRYWAIT P0, [R2+URZ+0x38840], R3 ;  /* 0x03884003020075a7 */ /* 0x001064000800017f */
[----:B-1----:R-:W-:Y:S05]  /*23160*/  @!P0 NANOSLEEP.SYNCS 0x989680 ;  /* 0x009896800000895d */ /* 0x002fea0003900000 */
[----:B------:R-:W1:Y:S02]  /*23170*/  @!P0 SYNCS.PHASECHK.TRANS64 P0, [R2+URZ+0x38840], R3 ;  /* 0x03884003020085a7 */ /* 0x000e64000800007f */
[----:B-1----:R-:W-:Y:S05]  /*23180*/  @!P0 BRA `(.L_x_8918) ;  /* 0xfffffffc00f08947 */ /* 0x002fea000383ffff */
[----:B------:R-:W-:Y:S05]  /*23190*/  BRA `(.L_x_9034) ;  /* 0xffffffbc00cc7947 */ /* 0x000fea000383ffff */
.L_x_8923:
[----:B-1----:R1:W3:Y:S02]  /*231a0*/  SYNCS.PHASECHK.TRANS64.TRYWAIT P0, [R2+URZ+0x38860], R3 ;  /* 0x03886003020075a7 */ /* 0x0022e4000800017f */
[----:B---3--:R-:W-:Y:S05]  /*231b0*/  @!P0 NANOSLEEP.SYNCS 0x989680 ;  /* 0x009896800000895d */ /* 0x008fea0003900000 */
[----:B------:R-:W3:Y:S02]  /*231c0*/  @!P0 SYNCS.PHASECHK.TRANS64 P0, [R2+URZ+0x38860], R3 ;  /* 0x03886003020085a7 */ /* 0x000ee4000800007f */
[----:B---3--:R-:W-:Y:S05]  /*231d0*/  @!P0 BRA `(.L_x_8923) ;  /* 0xfffffffc00f08947 */ /* 0x008fea000383ffff */
[----:B------:R-:W-:Y:S05]  /*231e0*/  BRA `(.L_x_9035) ;  /* 0xffffffc000547947 */ /* 0x000fea000383ffff */
.L_x_8939:
[----:B------:R-:W-:Y:S01]  /*231f0*/  BSSY B0, `(.L_x_9036) ;  /* 0x0000008000007945 */ /* 0x000fe20003800000 */
[----:B------:R-:W-:Y:S02]  /*23200*/  IMAD.MOV.U32 R13, RZ, RZ, R16 ;  /* 0x000000ffff0d7224 */ /* 0x000fe400078e0010 */
[----:B------:R-:W-:Y:S02]  /*23210*/  IMAD.MOV.U32 R12, RZ, RZ, RZ ;  /* 0x000000ffff0c7224 */ /* 0x000fe400078e00ff */
[----:B-1----:R-:W-:Y:S02]  /*23220*/  IMAD.MOV.U32 R11, RZ, RZ, 0x1f ;  /* 0x0000001fff0b7424 */ /* 0x002fe400078e00ff */
[----:B------:R-:W-:-:S07]  /*23230*/  IMAD.MOV.U32 R15, RZ, RZ, -0x1 ;  /* 0xffffffffff0f7424 */ /* 0x000fce00078e00ff */
[----:B0-2---:R-:W-:Y:S05]  /*23240*/  WARPSYNC.COLLECTIVE R15, `(.L_x_9037) ;  /* 0x000000000f087348 */ /* 0x005fea0003c00000 */
[----:B0-----:R0:W1:Y:S02]  /*23250*/  SHFL.IDX P6, R14, R13, R12, R11 ;  /* 0x0000000c0d0e7389 */ /* 0x00106400000c000b */
[----:B012---:R-:W-:Y:S01]  /*23260*/  ENDCOLLECTIVE ;  /* 0x000000000000791b */ /* 0x007fe20003800000 */
.L_x_9037:
[----:B------:R-:W-:Y:S05]  /*23270*/  BSYNC B0 ;  /* 0x0000000000007941 */ /* 0x000fea0003800000 */
.L_x_9036:
        /* <DEDUP_REMOVED lines=9> */
.L_x_9038:
        /* <DEDUP_REMOVED lines=18> */
.L_x_9039:
        /* <DEDUP_REMOVED lines=8> */
.L_x_9040:
        /* <DEDUP_REMOVED lines=8> */
.L_x_9041:
        /* <DEDUP_REMOVED lines=8> */
.L_x_9042:
        /* <DEDUP_REMOVED lines=8> */
.L_x_9043:
        /* <DEDUP_REMOVED lines=9> */
.L_x_9044:
[----:B------:R-:W-:Y:S01]  /*236c0*/  IMAD.MOV.U32 R16, RZ, RZ, R14 ;  /* 0x000000ffff107224 */ /* 0x000fe200078e000e */
[----:B------:R-:W-:Y:S06]  /*236d0*/  BRA `(.L_x_9045) ;  /* 0xffffffc800ac7947 */ /* 0x000fec000383ffff */
.L_x_8944:
[----:B------:R-:W-:Y:S01]  /*236e0*/  BSSY B0, `(.L_x_9046) ;  /* 0x0000008000007945 */ /* 0x000fe20003800000 */
[----:B-----5:R-:W-:Y:S02]  /*236f0*/  IMAD.MOV.U32 R13, RZ, RZ, R3 ;  /* 0x000000ffff0d7224 */ /* 0x020fe400078e0003 */
[----:B------:R-:W-:Y:S02]  /*23700*/  IMAD.MOV.U32 R12, RZ, RZ, 0x1 ;  /* 0x00000001ff0c7424 */ /* 0x000fe400078e00ff */
[----:B------:R-:W-:Y:S02]  /*23710*/  IMAD.MOV.U32 R11, RZ, RZ, RZ ;  /* 0x000000ffff0b7224 */ /* 0x000fe400078e00ff */
[----:B------:R-:W-:-:S07]  /*23720*/  IMAD.MOV.U32 R15, RZ, RZ, -0x1 ;  /* 0xffffffffff0f7424 */ /* 0x000fce00078e00ff */
[----:B012---:R-:W-:Y:S05]  /*23730*/  WARPSYNC.COLLECTIVE R15, `(.L_x_9047) ;  /* 0x000000000f087348 */ /* 0x007fea0003c00000 */
[----:B0-----:R0:W3:Y:S02]  /*23740*/  SHFL.UP P6, R14, R13, R12, R11 ;  /* 0x0400000c0d0e7389 */ /* 0x0010e400000c000b */
[----:B0123--:R-:W-:Y:S01]  /*23750*/  ENDCOLLECTIVE ;  /* 0x000000000000791b */ /* 0x00ffe20003800000 */
.L_x_9047:
[----:B------:R-:W-:Y:S05]  /*23760*/  BSYNC B0 ;  /* 0x0000000000007941 */ /* 0x000fea0003800000 */
.L_x_9046:
        /* <DEDUP_REMOVED lines=10> */
.L_x_9048:
        /* <DEDUP_REMOVED lines=8> */
.L_x_9049:
        /* <DEDUP_REMOVED lines=8> */
.L_x_9050:
        /* <DEDUP_REMOVED lines=8> */
.L_x_9051:
        /* <DEDUP_REMOVED lines=9> */
.L_x_9052:
[----:B------:R-:W-:Y:S01]  /*23a20*/  IMAD.MOV.U32 R16, RZ, RZ, R14 ;  /* 0x000000ffff107224 */ /* 0x000fe200078e000e */
[----:B------:R-:W-:Y:S06]  /*23a30*/  BRA `(.L_x_9053) ;  /* 0xffffffc800707947 */ /* 0x000fec000383ffff */
.L_x_8946:
[----:B------:R-:W-:Y:S01]  /*23a40*/  BSSY B0, `(.L_x_9054) ;  /* 0x0000006000007945 */ /* 0x000fe20003800000 */
[----:B------:R-:W-:Y:S01]  /*23a50*/  PLOP3.LUT P6, PT, P6, PT, PT, 0x8, 0x0 ;  /* 0x000000000000781c */ /* 0x000fe200037ce170 */
[----:B------:R-:W-:-:S12]  /*23a60*/  IMAD.MOV.U32 R15, RZ, RZ, -0x1 ;  /* 0xffffffffff0f7424 */ /* 0x000fd800078e00ff */
[----:B012---:R-:W-:Y:S05]  /*23a70*/  WARPSYNC.COLLECTIVE R15, `(.L_x_9055) ;  /* 0x000000000f087348 */ /* 0x007fea0003c00000 */
[----:B0-----:R-:W-:Y:S01]  /*23a80*/  VOTE.ANY R14, PT, P6 ;  /* 0x00000000000e7806 */ /* 0x001fe200030e0100 */
[----:B-12---:R-:W-:Y:S06]  /*23a90*/  ENDCOLLECTIVE ;  /* 0x000000000000791b */ /* 0x006fec0003800000 */
.L_x_9055:
[----:B------:R-:W-:Y:S05]  /*23aa0*/  BSYNC B0 ;  /* 0x0000000000007941 */ /* 0x000fea0003800000 */
.L_x_9054:
        /* <DEDUP_REMOVED lines=9> */
.L_x_9056:
[----:B------:R-:W-:Y:S01]  /*23b40*/  IMAD.MOV.U32 R17, RZ, RZ, R14 ;  /* 0x000000ffff117224 */ /* 0x000fe200078e000e */
[----:B------:R-:W-:Y:S06]  /*23b50*/  BRA `(.L_x_9057) ;  /* 0xffffffc800607947 */ /* 0x000fec000383ffff */
.L_x_8948:
[----:B------:R-:W-:Y:S01]  /*23b60*/  BSSY B0, `(.L_x_9058) ;  /* 0x0000007000007945 */ /* 0x000fe20003800000 */
[----:B------:R-:W-:Y:S02]  /*23b70*/  IMAD.MOV.U32 R13, RZ, RZ, R2 ;  /* 0x000000ffff0d7224 */ /* 0x000fe400078e0002 */
[----:B------:R-:W-:Y:S02]  /*23b80*/  IMAD.MOV.U32 R11, RZ, RZ, 0x1f ;  /* 0x0000001fff0b7424 */ /* 0x000fe400078e00ff */
[----:B------:R-:W-:-:S07]  /*23b90*/  IMAD.MOV.U32 R15, RZ, RZ, -0x1 ;  /* 0xffffffffff0f7424 */ /* 0x000fce00078e00ff */
[----:B01234-:R-:W-:Y:S05]  /*23ba0*/  WARPSYNC.COLLECTIVE R15, `(.L_x_9059) ;  /* 0x000000000f087348 */ /* 0x01ffea0003c00000 */
[----:B0-----:R0:W0:Y:S02]  /*23bb0*/  SHFL.IDX P6, R14, R13, R12, R11 ;  /* 0x0000000c0d0e7389 */ /* 0x00102400000c000b */
[----:B01234-:R-:W-:Y:S01]  /*23bc0*/  ENDCOLLECTIVE ;  /* 0x000000000000791b */ /* 0x01ffe20003800000 */
.L_x_9059:
[----:B------:R-:W-:Y:S05]  /*23bd0*/  BSYNC B0 ;  /* 0x0000000000007941 */ /* 0x000fea0003800000 */
.L_x_9058:
[----:B------:R-:W-:Y:S01]  /*23be0*/  IMAD.MOV.U32 R2, RZ, RZ, R14 ;  /* 0x000000ffff027224 */ /* 0x000fe200078e000e */
[----:B------:R-:W-:Y:S06]  /*23bf0*/  BRA `(.L_x_9060) ;  /* 0xffffffc800547947 */ /* 0x000fec000383ffff */
.L_x_8952:
[----:B0-----:R0:W1:Y:S02]  /*23c00*/  SYNCS.PHASECHK.TRANS64.TRYWAIT P0, [R0+URZ+0x38820], R3 ;  /* 0x03882003000075a7 */ /* 0x001064000800017f */
[----:B-1----:R-:W-:Y:S05]  /*23c10*/  @!P0 NANOSLEEP.SYNCS 0x989680 ;  /* 0x009896800000895d */ /* 0x002fea0003900000 */
[----:B------:R-:W1:Y:S02]  /*23c20*/  @!P0 SYNCS.PHASECHK.TRANS64 P0, [R0+URZ+0x38820], R3 ;  /* 0x03882003000085a7 */ /* 0x000e64000800007f */
[----:B-1----:R-:W-:Y:S05]  /*23c30*/  @!P0 BRA `(.L_x_8952) ;  /* 0xfffffffc00f08947 */ /* 0x002fea000383ffff */
[----:B------:R-:W-:Y:S05]  /*23c40*/  BRA `(.L_x_9061) ;  /* 0xffffffcc00d87947 */ /* 0x000fea000383ffff */
.L_x_8953:
        /* <DEDUP_REMOVED lines=11> */
.L_x_9063:
[----:B------:R-:W-:Y:S05]  /*23d00*/  BSYNC B0 ;  /* 0x0000000000007941 */ /* 0x000fea0003800000 */
.L_x_9062:
[----:B------:R-:W-:Y:S05]  /*23d10*/  BRA `(.L_x_9064) ;  /* 0xffffffcc00c07947 */ /* 0x000fea000383ffff */
.L_x_8954:
[----:B------:R-:W-:Y:S01]  /*23d20*/  BSSY B0, `(.L_x_9065) ;  /* 0x0000006000007945 */ /* 0x000fe20003800000 */
[----:B------:R-:W-:-:S07]  /*23d30*/  IMAD.MOV.U32 R15, RZ, RZ, -0x1 ;  /* 0xffffffffff0f7424 */ /* 0x000fce00078e00ff */
[----:B012---:R-:W-:Y:S05]  /*23d40*/  WARPSYNC.COLLECTIVE R15, `(.L_x_9066) ;  /* 0x000000000f0c7348 */ /* 0x007fea0003c00000 */
[----:B------:R-:W-:Y:S02]  /*23d50*/  ELECT P6, UR62, PT ;  /* 0x00000000003e782f */ /* 0x000fe400038c0000 */
[----:B------:R-:W-:Y:S01]  /*23d60*/  MOV R14, UR62 ;  /* 0x0000003e000e7c02 */ /* 0x000fe20008000f00 */
[----:B012---:R-:W-:Y:S10]  /*23d70*/  ENDCOLLECTIVE ;  /* 0x000000000000791b */ /* 0x007ff40003800000 */
.L_x_9066:
[----:B------:R-:W-:Y:S05]  /*23d80*/  BSYNC B0 ;  /* 0x0000000000007941 */ /* 0x000fea0003800000 */
.L_x_9065:
[----:B------:R-:W-:Y:S05]  /*23d90*/  BRA `(.L_x_9067) ;  /* 0xffffffcc00b47947 */ /* 0x000fea000383ffff */
.L_x_8956:
[----:B0-----:R0:W1:Y:S02]  /*23da0*/  SYNCS.PHASECHK.TRANS64.TRYWAIT P0, [R6+URZ], R5 ;  /* 0x00000005060075a7 */ /* 0x001064000800017f */
[----:B-1----:R-:W-:Y:S05]  /*23db0*/  @!P0 NANOSLEEP.SYNCS 0x989680 ;  /* 0x009896800000895d */ /* 0x002fea0003900000 */
[----:B------:R-:W1:Y:S02]  /*23dc0*/  @!P0 SYNCS.PHASECHK.TRANS64 P0, [R6+URZ], R5 ;  /* 0x00000005060085a7 */ /* 0x000e64000800007f */
[----:B-1----:R-:W-:Y:S05]  /*23dd0*/  @!P0 BRA `(.L_x_8956) ;  /* 0xfffffffc00f08947 */ /* 0x002fea000383ffff */
[----:B------:R-:W-:Y:S05]  /*23de0*/  BRA `(.L_x_9068) ;  /* 0xffffffcc00f07947 */ /* 0x000fea000383ffff */
.L_x_8957:
[----:B-1----:R1:W3:Y:S02]  /*23df0*/  SYNCS.PHASECHK.TRANS64.TRYWAIT P0, [R7+URZ], R2 ;  /* 0x00000002070075a7 */ /* 0x0022e4000800017f */
[----:B---3--:R-:W-:Y:S05]  /*23e00*/  @!P0 NANOSLEEP.SYNCS 0x989680 ;  /* 0x009896800000895d */ /* 0x008fea0003900000 */
[----:B------:R-:W3:Y:S02]  /*23e10*/  @!P0 SYNCS.PHASECHK.TRANS64 P0, [R7+URZ], R2 ;  /* 0x00000002070085a7 */ /* 0x000ee4000800007f */
[----:B---3--:R-:W-:Y:S05]  /*23e20*/  @!P0 BRA `(.L_x_8957) ;  /* 0xfffffffc00f08947 */ /* 0x008fea000383ffff */
[----:B------:R-:W-:Y:S05]  /*23e30*/  BRA `(.L_x_9069) ;  /* 0xffffffcc00e47947 */ /* 0x000fea000383ffff */
.L_x_8959:
[----:B---3--:R3:W4:Y:S02]  /*23e40*/  SYNCS.PHASECHK.TRANS64.TRYWAIT P0, [R4+URZ], R5 ;  /* 0x00000005040075a7 */ /* 0x008724000800017f */
[----:B----4-:R-:W-:Y:S05]  /*23e50*/  @!P0 NANOSLEEP.SYNCS 0x989680 ;  /* 0x009896800000895d */ /* 0x010fea0003900000 */
[----:B------:R-:W4:Y:S02]  /*23e60*/  @!P0 SYNCS.PHASECHK.TRANS64 P0, [R4+URZ], R5 ;  /* 0x00000005040085a7 */ /* 0x000f24000800007f */
[----:B----4-:R-:W-:Y:S05]  /*23e70*/  @!P0 BRA `(.L_x_8959) ;  /* 0xfffffffc00f08947 */ /* 0x010fea000383ffff */
[----:B------:R-:W-:Y:S05]  /*23e80*/  BRA `(.L_x_9070) ;  /* 0xffffffcc00ec7947 */ /* 0x000fea000383ffff */
.L_x_9071:
        /* <DEDUP_REMOVED lines=15> */
.L_x_15133:


//--------------------- .text._ZN7cutlass13device_kernelIN5flash11enable_sm90INS1_16FlashAttnFwdSm90INS1_25CollectiveMainloopFwdSm90ILi2EN4cute5tupleIJNS5_1CILi1EEES8_S8_EEENS6_IJNS7_ILi128EEENS7_ILi96EEENS7_ILi64EEEEEELi256ENS_10bfloat16_tEfNS_4arch4Sm90ELb0ELb0ELb0ELb0ELb0ELb0ELb0ELb1ELb0ELb1ELb0ELb0EEENS1_21CollectiveEpilogueFwdINS6_IJSA_NS7_ILi256EEESB_EEES9_SE_SG_Li256ELb0ELb1ELb0ELb0EEENS1_29StaticPersistentTileSchedulerILb0EEEEEEEEEvNT_6ParamsE --------------------------
	.section	.text._ZN7cutlass13device_kernelIN5flash11enable_sm90INS1_16FlashAttnFwdSm90INS1_25CollectiveMainloopFwdSm90ILi2EN4cute5tupleIJNS5_1CILi1EEES8_S8_EEENS6_IJNS7_ILi128EEENS7_ILi96EEENS7_ILi64EEEEEELi256ENS_10bfloat16_tEfNS_4arch4Sm90ELb0ELb0ELb0ELb0ELb0ELb0ELb0ELb1ELb0ELb1ELb0ELb0EEENS1_21CollectiveEpilogueFwdINS6_IJSA_NS7_ILi256EEESB_EEES9_SE_SG_Li256ELb0ELb1ELb0ELb0EEENS1_29StaticPersistentTileSchedulerILb0EEEEEEEEEvNT_6ParamsE,"ax",@progbits
	.align	128
.text._ZN7cutlass13device_kernelIN5flash11enable_sm90INS1_16FlashAttnFwdSm90INS1_25CollectiveMainloopFwdSm90ILi2EN4cute5tupleIJNS5_1CILi1EEES8_S8_EEENS6_IJNS7_ILi128EEENS7_ILi96EEENS7_ILi64EEEEEELi256ENS_10bfloat16_tEfNS_4arch4Sm90ELb0ELb0ELb0ELb0ELb0ELb0ELb0ELb1ELb0ELb1ELb0ELb0EEENS1_21CollectiveEpilogueFwdINS6_IJSA_NS7_ILi256EEESB_EEES9_SE_SG_Li256ELb0ELb1ELb0ELb0EEENS1_29StaticPersistentTileSchedulerILb0EEEEEEEEEvNT_6ParamsE:
        .type           _ZN7cutlass13device_kernelIN5flash11enable_sm90INS1_16FlashAttnFwdSm90INS1_25CollectiveMainloopFwdSm90ILi2EN4cute5tupleIJNS5_1CILi1EEES8_S8_EEENS6_IJNS7_ILi128EEENS7_ILi96EEENS7_ILi64EEEEEELi256ENS_10bfloat16_tEfNS_4arch4Sm90ELb0ELb0ELb0ELb0ELb0ELb0ELb0ELb1ELb0ELb1ELb0ELb0EEENS1_21CollectiveEpilogueFwdINS6_IJSA_NS7_ILi256EEESB_EEES9_SE_SG_Li256ELb0ELb1ELb0ELb0EEENS1_29StaticPersistentTileSchedulerILb0EEEEEEEEEvNT_6ParamsE,@function
        .size           _ZN7cutlass13device_kernelIN5flash11enable_sm90INS1_16FlashAttnFwdSm90INS1_25CollectiveMainloopFwdSm90ILi2EN4cute5tupleIJNS5_1CILi1EEES8_S8_EEENS6_IJNS7_ILi128EEENS7_ILi96EEENS7_ILi64EEEEEELi256ENS_10bfloat16_tEfNS_4arch4Sm90ELb0ELb0ELb0ELb0ELb0ELb0ELb0ELb1ELb0ELb1ELb0ELb0EEENS1_21CollectiveEpilogueFwdINS6_IJSA_NS7_ILi256EEESB_EEES9_SE_SG_Li256ELb0ELb1ELb0ELb0EEENS1_29StaticPersistentTileSchedulerILb0EEEEEEEEEvNT_6ParamsE,(.L_x_15134 - _ZN7cutlass13device_kernelIN5flash11enable_sm90INS1_16FlashAttnFwdSm90INS1_25CollectiveMainloopFwdSm90ILi2EN4cute5tupleIJNS5_1CILi1EEES8_S8_EEENS6_IJNS7_ILi128EEENS7_ILi96EEENS7_ILi64EEEEEELi256ENS_10bfloat16_tEfNS_4arch4Sm90ELb0ELb0ELb0ELb0ELb0ELb0ELb0ELb1ELb0ELb1ELb0ELb0EEENS1_21CollectiveEpilogueFwdINS6_IJSA_NS7_ILi256EEESB_EEES9_SE_SG_Li256ELb0ELb1ELb0ELb0EEENS1_29StaticPersistentTileSchedulerILb0EEEEEEEEEvNT_6ParamsE)
        .other          _ZN7cutlass13device_kernelIN5flash11enable_sm90INS1_16FlashAttnFwdSm90INS1_25CollectiveMainloopFwdSm90ILi2EN4cute5tupleIJNS5_1CILi1EEES8_S8_EEENS6_IJNS7_ILi128EEENS7_ILi96EEENS7_ILi64EEEEEELi256ENS_10bfloat16_tEfNS_4arch4Sm90ELb0ELb0ELb0ELb0ELb0ELb0ELb0ELb1ELb0ELb1ELb0ELb0EEENS1_21CollectiveEpilogueFwdINS6_IJSA_NS7_ILi256EEESB_EEES9_SE_SG_Li256ELb0ELb1ELb0ELb0EEENS1_29StaticPersistentTileSchedulerILb0EEEEEEEEEvNT_6ParamsE,@"STO_CUDA_ENTRY STV_DEFAULT"
_ZN7cutlass13device_kernelIN5flash11enable_sm90INS1_16FlashAttnFwdSm90INS1_25CollectiveMainloopFwdSm90ILi2EN4cute5tupleIJNS5_1CILi1EEES8_S8_EEENS6_IJNS7_ILi128EEENS7_ILi96EEENS7_ILi64EEEEEELi256ENS_10bfloat16_tEfNS_4arch4Sm90ELb0ELb0ELb0ELb0ELb0ELb0ELb0ELb1ELb0ELb1ELb0ELb0EEENS1_21CollectiveEpilogueFwdINS6_IJSA_NS7_ILi256EEESB_EEES9_SE_SG_Li256ELb0ELb1ELb0ELb0EEENS1_29StaticPersistentTileSchedulerILb0EEEEEEEEEvNT_6ParamsE:
        /* <DEDUP_REMOVED lines=18> */
.L_x_9073:
[----:B------:R-:W-:Y:S05]  /*0120*/  BSYNC B0 ;  /* 0x0000000000007941 */ /* 0x000fea0003800000 */
.L_x_9072:
        /* <DEDUP_REMOVED lines=41> */
.L_x_9074:
        /* <DEDUP_REMOVED lines=22> */
.L_x_9075:
        /* <DEDUP_REMOVED lines=18> */
.L_x_9076:
        /* <DEDUP_REMOVED lines=22> */
.L_x_9077:
        /* <DEDUP_REMOVED lines=22> */
.L_x_9078:
[----:B------:R-:W-:Y:S01]  /*0900*/  PLOP3.LUT P0, PT, PT, PT, UP0, 0x80, 0x0 ;  /* 0x000000000000781c */ /* 0x000fe20003f0f008 */
[----:B------:R-:W-:Y:S01]  /*0910*/  UMOV UR37, 0x1 ;  /* 0x0000000100257882 */ /* 0x000fe20000000000 */
[----:B------:R-:W-:Y:S01]  /*0920*/  NOP ;  /* 0x0000000000007918 */ /* 0x000fe20000000000 */
[----:B------:R-:W-:Y:S01]  /*0930*/  USEL UR37, UR37, 0x2, !UP0 ;  /* 0x0000000225257887 */ /* 0x000fe2000c000000 */
[----:B------:R-:W-:Y:S01]  /*0940*/  ULDC.64 UR42, c[0x0][0x208] ;  /* 0x00008200002a7ab9 */ /* 0x000fe20000000a00 */
[----:B012-4-:R-:W-:Y:S08]  /*0950*/  BAR.SYNC.DEFER_BLOCKING 0x0 ;  /* 0x0000000000007b1d */ /* 0x017ff00000010000 */
[----:B------:R-:W-:Y:S05]  /*0960*/  @!P0 BRA `(.L_x_9079) ;  /* 0x0000006400f48947 */ /* 0x000fea0003800000 */
.L_x_9080:
[----:B------:R-:W-:-:S08]  /*0970*/  NOP ;  /* 0x0000000000007918 */ /* 0x000fd00000000000 */
[----:B------:R-:W0:Y:S02]  /*0980*/  USETMAXREG.TRY_ALLOC.CTAPOOL UP0, 0xf0 ;  /* 0x000000f0000079c8 */ /* 0x000e240008000600 */
[----:B0-----:R-:W-:-:S13]  /*0990*/  PLOP3.LUT P0, PT, PT, PT, UP0, 0x80, 0x0 ;  /* 0x000000000000781c */ /* 0x001fda0003f0f008 */
[----:B------:R-:W-:Y:S05]  /*09a0*/  @!P0 BRA `(.L_x_9080) ;  /* 0xfffffffc00f08947 */ /* 0x000fea000383ffff */
[----:B------:R-:W-:Y:S01]  /*09b0*/  SHF.R.U32.HI R2, RZ, 0x7, R0 ;  /* 0x00000007ff027819 */ /* 0x000fe20000011600 */
[----:B------:R-:W0:Y:S08]  /*09c0*/  S2UR UR39, SR_CTAID.X ;  /* 0x00000000002779c3 */ /* 0x000e300000002500 */
[----:B------:R-:W-:Y:S06]  /*09d0*/  BAR.ARV 0x8, 0x180 ;  /* 0x0206000000007b1d */ /* 0x000fec0000002000 */
[----:B------:R-:W-:-:S02]  /*09e0*/  ISETP.NE.AND P0, PT, R2, 0x1, PT ;  /* 0x000000010200780c */ /* 0x000fc40003f05270 */
[----:B------:R-:W0:Y:S11]  /*09f0*/  LDC R2, c[0x0][0xc34] ;  /* 0x00030d00ff027b82 */ /* 0x000e360000000800 */
[----:B------:R-:W-:Y:S06]  /*0a00*/  @!P0 BAR.ARV 0x9, 0x100 ;  /* 0x0244000000008b1d */ /* 0x000fec0000002000 */
[----:B0-----:R-:W-:-:S13]  /*0a10*/  ISETP.LE.AND P0, PT, R2, UR39, PT ;  /* 0x0000002702007c0c */ /* 0x001fda000bf03270 */
[----:B------:R-:W-:Y:S05]  /*0a20*/  @P0 EXIT ;  /* 0x000000000000094d */ /* 0x000fea0003800000 */
[----:B------:R-:W-:Y:S01]  /*0a30*/  VIADD R0, R0, 0xffffff80 ;  /* 0xffffff8000007836 */ /* 0x000fe20000000000 */
[----:B------:R-:W-:Y:S01]  /*0a40*/  ULOP3.LUT UR48, UR37, 0x1, URZ, 0xfc, !UPT ;  /* 0x0000000125307892 */ /* 0x000fe2000f8efc3f */
[----:B------:R-:W-:Y:S01]  /*0a50*/  UMOV UR47, URZ ;  /* 0x0000003f002f7c82 */ /* 0x000fe20008000000 */
[----:B------:R-:W-:Y:S02]  /*0a60*/  UMOV UR38, URZ ;  /* 0x0000003f00267c82 */ /* 0x000fe40008000000 */
[----:B------:R-:W-:Y:S01]  /*0a70*/  SHF.R.S32.HI R3, RZ, 0x1f, R0 ;  /* 0x0000001fff037819 */ /* 0x000fe20000011400 */
[----:B------:R-:W-:-:S03]  /*0a80*/  UMOV UR36, URZ ;  /* 0x0000003f00247c82 */ /* 0x000fc60008000000 */
[CC--:B------:R-:W-:Y:S02]  /*0a90*/  LEA.HI R2, R3.reuse, R0.reuse, RZ, 0x7 ;  /* 0x0000000003027211 */ /* 0x0c0fe400078f38ff */
[CC--:B------:R-:W-:Y:S02]  /*0aa0*/  LEA.HI R4, R3.reuse, R0.reuse, RZ, 0x4 ;  /* 0x0000000003047211 */ /* 0x0c0fe400078f20ff */
[----:B------:R-:W-:Y:S02]  /*0ab0*/  LOP3.LUT R205, R2, 0xffffff80, RZ, 0xc0, !PT ;  /* 0xffffff8002cd7812 */ /* 0x000fe400078ec0ff */
[CC--:B------:R-:W-:Y:S02]  /*0ac0*/  LEA.HI R5, R3.reuse, R0.reuse, RZ, 0x5 ;  /* 0x0000000003057211 */ /* 0x0c0fe400078f28ff */
[----:B------:R-:W-:Y:S01]  /*0ad0*/  SHF.R.S32.HI R7, RZ, 0x4, R4 ;  /* 0x00000004ff077819 */ /* 0x000fe20000011404 */
[----:B------:R-:W-:Y:S01]  /*0ae0*/  IMAD.IADD R205, R0, 0x1, -R205 ;  /* 0x0000000100cd7824 */ /* 0x000fe200078e0acd */
[----:B------:R-:W-:Y:S01]  /*0af0*/  LEA.HI R12, R3, R0, RZ, 0x2 ;  /* 0x00000000030c7211 */ /* 0x000fe200078f10ff */
[----:B------:R-:W-:Y:S01]  /*0b00*/  IMAD.SHL.U32 R6, R5, 0x20, RZ ;  /* 0x0000002005067824 */ /* 0x000fe200078e00ff */
[----:B------:R-:W-:-:S02]  /*0b10*/  LOP3.LUT R5, R4, 0x3fffff0, RZ, 0xc0, !PT ;  /* 0x03fffff004057812 */ /* 0x000fc400078ec0ff */
[----:B------:R-:W-:Y:S02]  /*0b20*/  SHF.R.S32.HI R8, RZ, 0x1f, R205 ;  /* 0x0000001fff087819 */ /* 0x000fe400000114cd */
[----:B------:R-:W-:Y:S01]  /*0b30*/  LEA.HI R4, R4, R7, RZ, 0x1 ;  /* 0x0000000704047211 */ /* 0x000fe200078f08ff */
[----:B------:R-:W-:Y:S01]  /*0b40*/  IMAD.IADD R5, R0, 0x1, -R5 ;  /* 0x0000000100057824 */ /* 0x000fe200078e0a05 */
[----:B------:R-:W-:Y:S02]  /*0b50*/  LEA.HI R9, R8, R205, RZ, 0x2 ;  /* 0x000000cd08097211 */ /* 0x000fe400078f10ff */
[----:B------:R-:W-:Y:S02]  /*0b60*/  LOP3.LUT R4, R4, 0x1ffffffe, RZ, 0xc0, !PT ;  /* 0x1ffffffe04047812 */ /* 0x000fe400078ec0ff */
[--C-:B------:R-:W-:Y:S02]  /*0b70*/  SHF.R.S32.HI R10, RZ, 0x2, R9.reuse ;  /* 0x00000002ff0a7819 */ /* 0x100fe40000011409 */
[----:B------:R-:W-:Y:S01]  /*0b80*/  SHF.R.S32.HI R11, RZ, 0x1f, R9 ;  /* 0x0000001fff0b7819 */ /* 0x000fe20000011409 */
[----:B------:R-:W-:Y:S01]  /*0b90*/  IMAD.IADD R4, R7, 0x1, -R4 ;  /* 0x0000000107047824 */ /* 0x000fe200078e0a04 */
[----:B------:R-:W-:-:S02]  /*0ba0*/  SHF.R.S32.HI R207, RZ, 0x7, R2 ;  /* 0x00000007ffcf7819 */ /* 0x000fc40000011402 */
[----:B------:R-:W-:Y:S02]  /*0bb0*/  LEA.HI R11, R11, R10, RZ, 0x3 ;  /* 0x0000000a0b0b7211 */ /* 0x000fe400078f18ff */
[----:B------:R-:W-:Y:S02]  /*0bc0*/  LOP3.LUT R7, R12, 0xfffffffc, RZ, 0xc0, !PT ;  /* 0xfffffffc0c077812 */ /* 0x000fe400078ec0ff */
[----:B------:R-:W-:Y:S02]  /*0bd0*/  LOP3.LUT R11, R11, 0xfffffff8, RZ, 0xc0, !PT ;  /* 0xfffffff80b0b7812 */ /* 0x000fe400078ec0ff */
[----:B------:R-:W-:Y:S01]  /*0be0*/  LEA.HI R8, R8, R205, RZ, 0x5 ;  /* 0x000000cd08087211 */ /* 0x000fe200078f28ff */
[----:B------:R-:W-:Y:S01]  /*0bf0*/  IMAD.IADD R7, R0, 0x1, -R7 ;  /* 0x0000000100077824 */ /* 0x000fe200078e0a07 */
[----:B------:R-:W-:Y:S01]  /*0c00*/  LEA.HI R2, R2, R207, RZ, 0x1 ;  /* 0x000000cf02027211 */ /* 0x000fe200078f08ff */
[----:B------:R-:W-:Y:S01]  /*0c10*/  IMAD.IADD R11, R10, 0x1, -R11 ;  /* 0x000000010a0b7824 */ /* 0x000fe200078e0a0b */
[----:B------:R-:W-:-:S02]  /*0c20*/  LEA.HI R22, R3, R0, RZ, 0x3 ;  /* 0x0000000003167211 */ /* 0x000fc400078f18ff */
[----:B------:R-:W-:Y:S02]  /*0c30*/  SHF.R.S32.HI R8, RZ, 0x5, R8 ;  /* 0x00000005ff087819 */ /* 0x000fe40000011408 */
[----:B------:R-:W-:Y:S02]  /*0c40*/  LOP3.LUT R2, R2, 0x3fffffe, RZ, 0xc0, !PT ;  /* 0x03fffffe02027812 */ /* 0x000fe400078ec0ff */
[----:B------:R-:W-:Y:S01]  /*0c50*/  LOP3.LUT R19, R22, 0xfffffff8, RZ, 0xc0, !PT ;  /* 0xfffffff816137812 */ /* 0x000fe200078ec0ff */
[----:B------:R-:W-:Y:S01]  /*0c60*/  IMAD R11, R8, 0x10, R11 ;  /* 0x00000010080b7824 */ /* 0x000fe200078e020b */
[----:B------:R-:W-:Y:S01]  /*0c70*/  LOP3.LUT R6, R6, 0xfffffc00, RZ, 0xc0, !PT ;  /* 0xfffffc0006067812 */ /* 0x000fe200078ec0ff */
[----:B------:R-:W-:Y:S01]  /*0c80*/  IMAD.IADD R2, R207, 0x1, -R2 ;  /* 0x00000001cf027824 */ /* 0x000fe200078e0a02 */
[----:B------:R-:W-:Y:S01]  /*0c90*/  LEA.HI R3, R7, R7, RZ, 0x1 ;  /* 0x0000000707037211 */ /* 0x000fe200078f08ff */
[----:B------:R-:W-:Y:S01]  /*0ca0*/  IMAD.IADD R19, R0, 0x1, -R19 ;  /* 0x0000000100137824 */ /* 0x000fe200078e0a13 */
[----:B------:R-:W-:Y:S01]  /*0cb0*/  LOP3.LUT R0, R9, 0x7ffffffc, RZ, 0xc0, !PT ;  /* 0x7ffffffc09007812 */ /* 0x000fe200078ec0ff */
[----:B------:R-:W-:Y:S01]  /*0cc0*/  IMAD R5, R5, 0x40, R6 ;  /* 0x0000004005057824 */ /* 0x000fe200078e0206 */
[----:B------:R-:W-:Y:S01]  /*0cd0*/  LOP3.LUT R6, R3, 0x1ffffffe, RZ, 0xc0, !PT ;  /* 0x1ffffffe03067812 */ /* 0x000fe200078ec0ff */
[----:B------:R-:W-:Y:S01]  /*0ce0*/  IMAD R208, R2, 0x40, R11 ;  /* 0x0000004002d07824 */ /* 0x000fe200078e020b */
[----:B------:R-:W-:Y:S01]  /*0cf0*/  SHF.R.S32.HI R22, RZ, 0x3, R22 ;  /* 0x00000003ff167819 */ /* 0x000fe20000011416 */
[----:B------:R-:W-:-:S02]  /*0d00*/  IMAD.SHL.U32 R2, R19, 0x8, RZ ;  /* 0x0000000813027824 */ /* 0x000fc400078e00ff */
[----:B------:R-:W-:Y:S02]  /*0d10*/  IMAD.IADD R7, R7, 0x1, -R6 ;  /* 0x0000000107077824 */ /* 0x000fe400078e0a06 */
[C---:B------:R-:W-:Y:S02]  /*0d20*/  VIADD R18, R2.reuse, 0x40 ;  /* 0x0000004002127836 */ /* 0x040fe40000000000 */
[C---:B------:R-:W-:Y:S02]  /*0d30*/  VIADD R17, R2.reuse, 0x80 ;  /* 0x0000008002117836 */ /* 0x040fe40000000000 */
[----:B------:R-:W-:Y:S01]  /*0d40*/  VIADD R16, R2, 0xc0 ;  /* 0x000000c002107836 */ /* 0x000fe20000000000 */
[----:B------:R-:W-:Y:S01]  /*0d50*/  SHF.R.S32.HI R214, RZ, 0x1f, R18 ;  /* 0x0000001fffd67819 */ /* 0x000fe20000011412 */
[----:B------:R-:W-:Y:S01]  /*0d60*/  IMAD R211, R4, 0x8, R5 ;  /* 0x0000000804d37824 */ /* 0x000fe200078e0205 */
[----:B------:R-:W-:Y:S01]  /*0d70*/  SHF.R.S32.HI R213, RZ, 0x1f, R17 ;  /* 0x0000001fffd57819 */ /* 0x000fe20000011411 */
[----:B------:R-:W-:Y:S01]  /*0d80*/  IMAD.IADD R209, R205, 0x1, -R0 ;  /* 0x00000001cdd17824 */ /* 0x000fe200078e0a00 */
[----:B------:R-:W-:Y:S01]  /*0d90*/  SHF.R.S32.HI R212, RZ, 0x1f, R16 ;  /* 0x0000001fffd47819 */ /* 0x000fe20000011410 */
[----:B------:R-:W-:-:S07]  /*0da0*/  IMAD R210, R7, 0x8, R208 ;  /* 0x0000000807d27824 */ /* 0x000fce00078e02d0 */
.L_x_9109:
[----:B0-----:R-:W0:Y:S01]  /*0db0*/  SHFL.IDX PT, R0, R207, RZ, 0x1f ;  /* 0x00001fffcf007589 */ /* 0x001e2200000e0000 */
[----:B-1----:R-:W1:Y:S01]  /*0dc0*/  S2UR UR4, SR_CgaCtaId ;  /* 0x00000000000479c3 */ /* 0x002e620000008800 */
[----:B------:R-:W-:Y:S01]  /*0dd0*/  ULDC.64 UR6, c[0x0][0x418] ;  /* 0x0001060000067ab9 */ /* 0x000fe20000000a00 */
[----:B------:R-:W-:Y:S01]  /*0de0*/  ULDC UR5, c[0x0][0xc38] ;  /* 0x00030e0000057ab9 */ /* 0x000fe20000000800 */
[----:B------:R-:W-:Y:S02]  /*0df0*/  UISETP.NE.U32.AND UP0, UPT, UR6, URZ, UPT ;  /* 0x0000003f0600728c */ /* 0x000fe4000bf05070 */
[----:B------:R-:W-:Y:S01]  /*0e00*/  UISETP.NE.AND UP1, UPT, UR5, 0x1, UPT ;  /* 0x000000010500788c */ /* 0x000fe2000bf25270 */
[----:B------:R-:W-:Y:S02]  /*0e10*/  UMOV UR45, 0x400 ;  /* 0x00000400002d7882 */ /* 0x000fe40000000000 */
[----:B------:R-:W-:Y:S01]  /*0e20*/  ULDC UR5, c[0x0][0xc44] ;  /* 0x0003110000057ab9 */ /* 0x000fe20000000800 */
[----:B------:R-:W-:-:S02]  /*0e30*/  UISETP.NE.AND.EX UP0, UPT, UR7, URZ, UPT, UP0 ;  /* 0x0000003f0700728c */ /* 0x000fc4000bf05300 */
[----:B------:R-:W-:Y:S01]  /*0e40*/  UISETP.NE.AND UP2, UPT, UR5, 0x1, UPT ;  /* 0x000000010500788c */ /* 0x000fe2000bf45270 */
[----:B------:R-:W-:Y:S01]  /*0e50*/  ULDC UR44, c[0x0][0x424] ;  /* 0x00010900002c7ab9 */ /* 0x000fe20000000800 */
[----:B------:R-:W-:Y:S01]  /*0e60*/  ULDC UR10, c[0x0][0x2f0] ;  /* 0x0000bc00000a7ab9 */ /* 0x000fe20000000800 */
[----:B------:R-:W-:Y:S02]  /*0e70*/  USEL UR44, UR44, 0x1, UP0 ;  /* 0x000000012c2c7887 */ /* 0x000fe40008000000 */
[----:B------:R-:W-:Y:S01]  /*0e80*/  @UP1 ULDC UR12, c[0x0][0xc40] ;  /* 0x00031000000c1ab9 */ /* 0x000fe20000000800 */
[----:B------:R-:W-:Y:S01]  /*0e90*/  UMOV UR46, UR39 ;  /* 0x00000027002e7c82 */ /* 0x000fe20008000000 */
[----:B------:R-:W-:-:S04]  /*0ea0*/  UIMAD UR44, UR44, UR10, URZ ;  /* 0x0000000a2c2c72a4 */ /* 0x000fc8000f8e023f */
[----:B------:R-:W-:Y:S01]  /*0eb0*/  @UP2 ULDC.64 UR8, c[0x0][0xc48] ;  /* 0x0003120000082ab9 */ /* 0x000fe20000000a00 */
[----:B0-----:R-:W-:Y:S01]  /*0ec0*/  R2UR UR6, R0 ;  /* 0x00000000000672ca */ /* 0x001fe200000e0000 */
[----:B-1----:R-:W-:-:S03]  /*0ed0*/  ULEA UR45, UR4, UR45, 0x18 ;  /* 0x0000002d042d7291 */ /* 0x002fc6000f8ec03f */
[----:B------:R-:W-:Y:S01]  /*0ee0*/  @UP1 ULDC UR4, c[0x0][0xc3c] ;  /* 0x00030f0000041ab9 */ /* 0x000fe20000000800 */
[----:B------:R-:W-:Y:S02]  /*0ef0*/  UIADD3 UR11, UR45, 0x18400, URZ ;  /* 0x000184002d0b7890 */ /* 0x000fe4000fffe03f */
[----:B------:R-:W-:Y:S02]  /*0f00*/  UIMAD.WIDE.U32 UR4, UR39, UR4, URZ ;  /* 0x00000004270472a5 */ /* 0x000fe4000f8e003f */
[----:B------:R-:W-:Y:S02]  /*0f10*/  ULOP3.LUT UP0, URZ, UR11, 0x1bf, URZ, 0xc0, !UPT ;  /* 0x000001bf0b3f7892 */ /* 0x000fe4000f80c03f */
[----:B------:R-:W-:Y:S02]  /*0f20*/  @UP1 USHF.R.U32.HI UR46, URZ, UR12, UR5 ;  /* 0x0000000c3f2e1299 */ /* 0x000fe40008011605 */
[----:B------:R-:W-:Y:S02]  /*0f30*/  ULEA.HI UR7, UR6, UR6, URZ, 0x1 ;  /* 0x0000000606077291 */ /* 0x000fe4000f8f083f */
[----:B------:R-:W-:Y:S01]  /*0f40*/  PLOP3.LUT P0, PT, PT, PT, UP0, 0x80, 0x0 ;  /* 0x000000000000781c */ /* 0x000fe20003f0f008 */
[----:B------:R-:W-:-:S02]  /*0f50*/  UIMAD.WIDE.U32 UR4, UR46, UR8, URZ ;  /* 0x000000082e0472a5 */ /* 0x000fc4000f8e003f */
[----:B------:R-:W-:Y:S01]  /*0f60*/  ULOP3.LUT UR7, UR7, 0x1e, URZ, 0xc0, !UPT ;  /* 0x0000001e07077892 */ /* 0x000fe2000f8ec03f */
[----:B------:R-:W-:Y:S01]  /*0f70*/  UMOV UR41, UR46 ;  /* 0x0000002e00297c82 */ /* 0x000fe20008000000 */
[----:B------:R-:W-:Y:S02]  /*0f80*/  @UP2 USHF.R.U32.HI UR41, URZ, UR9, UR5 ;  /* 0x000000093f292299 */ /* 0x000fe40008011605 */
[----:B------:R-:W-:Y:S02]  /*0f90*/  UIADD3 UR7, UR6, -UR7, URZ ;  /* 0x8000000706077290 */ /* 0x000fe4000fffe03f */
[----:B------:R-:W-:Y:S02]  /*0fa0*/  UIADD3 UR6, UR44, 0x5f, URZ ;  /* 0x0000005f2c067890 */ /* 0x000fe4000fffe03f */
[----:B------:R-:W-:Y:S02]  /*0fb0*/  ULEA UR8, UR7, UR11, 0xd ;  /* 0x0000000b07087291 */ /* 0x000fe4000f8e683f */
[----:B------:R-:W-:-:S02]  /*0fc0*/  UIMAD.WIDE UR6, UR6, 0x2aaaaaab, URZ ;  /* 0x2aaaaaab060678a5 */ /* 0x000fc4000f8e023f */
[----:B------:R-:W-:Y:S02]  /*0fd0*/  USHF.R.U32.HI UR8, URZ, 0x4, UR8 ;  /* 0x000000043f087899 */ /* 0x000fe40008011608 */
[----:B------:R-:W-:Y:S02]  /*0fe0*/  USHF.R.U32.HI UR40, URZ, 0x1f, UR7 ;  /* 0x0000001f3f287899 */ /* 0x000fe40008011607 */
[----:B------:R-:W-:Y:S02]  /*0ff0*/  ULOP3.LUT UR49, UR8, 0x3fff, URZ, 0xc0, !UPT ;  /* 0x00003fff08317892 */ /* 0x000fe4000f8ec03f */
[----:B------:R-:W-:Y:S01]  /*1000*/  ULEA.HI.SX32 UR40, UR7, UR40, 0x1c ;  /* 0x0000002807287291 */ /* 0x000fe2000f8fe23f */
[----:B--234-:R-:W-:Y:S11]  /*1010*/  @!P0 BRA `(.L_x_9081) ;  /* 0x0000000000408947 */ /* 0x01cff60003800000 */
        /* <DEDUP_REMOVED lines=16> */
.L_x_9081:
[----:B------:R-:W-:Y:S01]  /*1120*/  ULOP3.LUT UR4, UR47, 0x1, URZ, 0xc0, !UPT ;  /* 0x000000012f047892 */ /* 0x000fe2000f8ec03f */
[----:B------:R-:W0:Y:S05]  /*1130*/  S2R R20, SR_TID.X ;  /* 0x0000000000147919 */ /* 0x000e2a0000002100 */
[----:B------:R-:W-:-:S05]  /*1140*/  IMAD.U32 R0, RZ, RZ, UR4 ;  /* 0x00000004ff007e24 */ /* 0x000fca000f8e00ff */
[----:B------:R-:W-:-:S04]  /*1150*/  SHF.L.U32 R0, R0, 0x1f, RZ ;  /* 0x0000001f00007819 */ /* 0x000fc800000006ff */
[----:B------:R-:W1:Y:S01]  /*1160*/  SYNCS.PHASECHK.TRANS64.TRYWAIT P0, [UR45+0x22800], R0 ;  /* 0x02280000ff0075a7 */ /* 0x000e62000800016d */
[----:B0-----:R-:W-:-:S05]  /*1170*/  SHF.R.U32.HI R20, RZ, 0x7, R20 ;  /* 0x00000007ff147819 */ /* 0x001fca0000011614 */
[----:B------:R-:W-:Y:S01]  /*1180*/  VIADD R6, R20, 0x8 ;  /* 0x0000000814067836 */ /* 0x000fe20000000000 */
[----:B-1----:R-:W-:Y:S06]  /*1190*/  @!P0 BRA `(.L_x_9082) ;  /* 0x000000a0001c8947 */ /* 0x002fec0003800000 */
.L_x_9199:
[----:B0-----:R-:W-:Y:S01]  /*11a0*/  IMAD.U32 R0, RZ, RZ, UR48 ;  /* 0x00000030ff007e24 */ /* 0x001fe2000f8e00ff */
[----:B------:R-:W-:Y:S05]  /*11b0*/  WARPSYNC.ALL ;  /* 0x0000000000007948 */ /* 0x000fea0003800000 */
[----:B------:R0:W-:Y:S01]  /*11c0*/  BAR.SYNC.DEFER_BLOCKING R6, 0x100 ;  /* 0x000400060000751d */ /* 0x0001e20000010000 */
[----:B------:R-:W-:-:S13]  /*11d0*/  ISETP.NE.AND P0, PT, R0, 0x3, PT ;  /* 0x000000030000780c */ /* 0x000fda0003f05270 */
[----:B0-----:R-:W-:Y:S05]  /*11e0*/  @!P0 BRA `(.L_x_9083) ;  /* 0x0000000000048947 */ /* 0x001fea0003800000 */
[----:B------:R-:W-:Y:S01]  /*11f0*/  BPT.TRAP 0x1 ;  /* 0x000000040000795c */ /* 0x000fe20000300000 */
.L_x_9083:
[----:B------:R-:W-:Y:S01]  /*1200*/  ULEA UR21, UR36, UR45, 0x3 ;  /* 0x0000002d24157291 */ /* 0x000fe2000f8e183f */
[----:B------:R-:W-:-:S05]  /*1210*/  IMAD.U32 R7, RZ, RZ, UR38 ;  /* 0x00000026ff077e24 */ /* 0x000fca000f8e00ff */
[----:B------:R-:W-:-:S04]  /*1220*/  SHF.L.U32 R7, R7, 0x1f, RZ ;  /* 0x0000001f07077819 */ /* 0x000fc800000006ff */
[----:B------:R0:W1:Y:S01]  /*1230*/  SYNCS.PHASECHK.TRANS64.TRYWAIT P1, [UR21+0x22830], R7 ;  /* 0x02283007ff0075a7 */ /* 0x0000620008020155 */
[----:B------:R-:W-:Y:S05]  /*1240*/  @!P0 BRA `(.L_x_9084) ;  /* 0x0000000000048947 */ /* 0x000fea0003800000 */
[----:B------:R-:W-:Y:S01]  /*1250*/  BPT.TRAP 0x1 ;  /* 0x000000040000795c */ /* 0x000fe20000300000 */
.L_x_9084:
[----:B-1----:R-:W-:Y:S05]  /*1260*/  @P1 BRA `(.L_x_9085) ;  /* 0x0000000000081947 */ /* 0x002fea0003800000 */
[----:B------:R-:W1:Y:S02]  /*1270*/  SYNCS.PHASECHK.TRANS64.TRYWAIT P1, [UR21+0x22830], R7 ;  /* 0x02283007ff0075a7 */ /* 0x000e640008020155 */
[----:B-1----:R-:W-:Y:S05]  /*1280*/  @!P1 BRA `(.L_x_9086) ;  /* 0x0000009c00f89947 */ /* 0x002fea0003800000 */
.L_x_9085:
[----:B------:R-:W-:Y:S01]  /*1290*/  UIADD3 UR4, UR45, 0x1c400, URZ ;  /* 0x0001c4002d047890 */ /* 0x000fe2000fffe03f */
[----:B------:R-:W-:Y:S01]  /*12a0*/  WARPGROUP.ARRIVE ;  /* 0x00000000000079c5 */ /* 0x000fe20000000000 */
[----:B------:R-:W-:Y:S01]  /*12b0*/  UMOV UR5, 0x40000040 ;  /* 0x4000004000057882 */ /* 0x000fe20000000000 */
[----:B------:R-:W-:Y:S01]  /*12c0*/  UMOV UR7, 0x40000040 ;  /* 0x4000004000077882 */ /* 0x000fe20000000000 */
[----:B------:R-:W-:Y:S01]  /*12d0*/  USHF.R.U32.HI UR4, URZ, 0x4, UR4 ;  /* 0x000000043f047899 */ /* 0x000fe20008011604 */
[----:B------:R-:W-:Y:S01]  /*12e0*/  P2R R10, PR, RZ, 0x1 ;  /* 0x00000001ff0a7803 */ /* 0x000fe20000000000 */
[----:B------:R-:W-:Y:S01]  /*12f0*/  UMOV UR9, 0x40000040 ;  /* 0x4000004000097882 */ /* 0x000fe20000000000 */
[----:B------:R-:W-:Y:S01]  /*1300*/  UMOV UR11, 0x40000040 ;  /* 0x40000040000b7882 */ /* 0x000fe20000000000 */
[----:B------:R-:W-:Y:S01]  /*1310*/  ULOP3.LUT UR4, UR4, 0x3fff, URZ, 0xc0, !UPT ;  /* 0x00003fff04047892 */ /* 0x000fe2000f8ec03f */
[----:B------:R-:W2:Y:S01]  /*1320*/  S2R R12, SR_TID.X ;  /* 0x00000000000c7919 */ /* 0x000ea20000002100 */
[----:B------:R-:W-:Y:S01]  /*1330*/  UMOV UR13, 0x40000040 ;  /* 0x40000040000d7882 */ /* 0x000fe20000000000 */
[----:B------:R-:W-:Y:S01]  /*1340*/  UMOV UR15, 0x40000040 ;  /* 0x40000040000f7882 */ /* 0x000fe20000000000 */
[----:B------:R-:W-:-:S02]  /*1350*/  ULOP3.LUT UR20, UR4, 0x10000, URZ, 0xfc, !UPT ;  /* 0x0001000004147892 */ /* 0x000fc4000f8efc3f */
[----:B------:R-:W-:Y:S02]  /*1360*/  ULOP3.LUT UR4, UR49, 0x10000, URZ, 0xfc, !UPT ;  /* 0x0001000031047892 */ /* 0x000fe4000f8efc3f */
[----:B------:R-:W-:Y:S02]  /*1370*/  UIMAD UR6, UR36, 0x300, UR20 ;  /* 0x00000300240678a4 */ /* 0x000fe4000f8e0214 */
[----:B------:R-:W-:Y:S02]  /*1380*/  UIADD3 UR8, UR4, 0x2, URZ ;  /* 0x0000000204087890 */ /* 0x000fe4000fffe03f */
[----:B------:R-:W-:Y:S02]  /*1390*/  UIADD3 UR10, UR6, 0x2, URZ ;  /* 0x00000002060a7890 */ /* 0x000fe4000fffe03f */
[----:B------:R-:W-:Y:S02]  /*13a0*/  UIADD3 UR12, UR4, 0x4, URZ ;  /* 0x00000004040c7890 */ /* 0x000fe4000fffe03f */
[----:B------:R-:W-:-:S02]  /*13b0*/  UIADD3 UR14, UR6, 0x4, URZ ;  /* 0x00000004060e7890 */ /* 0x000fc4000fffe03f */
[----:B------:R-:W-:Y:S01]  /*13c0*/  HGMMA.64x96x16.F32.BF16 R24, gdesc[UR4], RZ, !UPT, gsb0 ;  /* 0x01600000041879f0 */ /* 0x000fe2000c0018ff */
[----:B------:R-:W-:Y:S02]  /*13d0*/  UIADD3 UR16, UR4, 0x6, URZ ;  /* 0x0000000604107890 */ /* 0x000fe4000fffe03f */
[----:B------:R-:W-:Y:S01]  /*13e0*/  UIADD3 UR18, UR6, 0x6, URZ ;  /* 0x0000000606127890 */ /* 0x000fe2000fffe03f */
[----:B------:R-:W-:Y:S01]  /*13f0*/  UMOV UR17, 0x40000040 ;  /* 0x4000004000117882 */ /* 0x000fe20000000000 */
[----:B------:R-:W-:Y:S01]  /*1400*/  UMOV UR19, 0x40000040 ;  /* 0x4000004000137882 */ /* 0x000fe20000000000 */
[----:B------:R-:W-:-:S04]  /*1410*/  UIMAD UR6, UR40, -0x60, UR44 ;  /* 0xffffffa0280678a4 */ /* 0x000fc8000f8e022c */
[----:B------:R-:W-:Y:S01]  /*1420*/  UIADD3 UR6, UR6, 0x60, URZ ;  /* 0x0000006006067890 */ /* 0x000fe2000fffe03f */
[----:B--2---:R-:W-:-:S05]  /*1430*/  LOP3.LUT R12, R12, 0x7f, RZ, 0xc0, !PT ;  /* 0x0000007f0c0c7812 */ /* 0x004fca00078ec0ff */
[----:B-1----:R-:W-:-:S04]  /*1440*/  IMAD.U32 R0, RZ, RZ, UR6 ;  /* 0x00000006ff007e24 */ /* 0x002fc8000f8e00ff */
[----:B------:R-:W-:-:S05]  /*1450*/  IMAD R0, R209, -0x2, R0 ;  /* 0xfffffffed1007824 */ /* 0x000fca00078e0200 */
        /* <DEDUP_REMOVED lines=8> */
[----:B------:R-:W-:Y:S01]  /*14e0*/  HGMMA.64x96x16.F32.BF16 R24, gdesc[UR8], R24, gsb0 ;  /* 0x01600000081879f0 */ /* 0x000fe20008001818 */
[----:B------:R-:W-:Y:S02]  /*14f0*/  ULDC UR10, c[0x0][0x988] ;  /* 0x00026200000a7ab9 */ /* 0x000fe40000000800 */
[----:B------:R-:W-:Y:S02]  /*1500*/  WARPGROUP.DEPBAR.LE gsb0, 0x0 ;  /* 0x00008000000079c5 */ /* 0x000fe40000010000 */
[----:B------:R-:W-:-:S06]  /*1510*/  WARPGROUP.ARRIVE ;  /* 0x00000000000079c5 */ /* 0x000fcc0000000000 */
[----:B------:R-:W-:Y:S03]  /*1520*/  HGMMA.64x96x16.F32.BF16 R24, gdesc[UR12], R24, gsb0 ;  /* 0x016000000c1879f0 */ /* 0x000fe60008001818 */
[----:B------:R-:W-:Y:S02]  /*1530*/  WARPGROUP.DEPBAR.LE gsb0, 0x0 ;  /* 0x00008000000079c5 */ /* 0x000fe40000010000 */
[----:B------:R-:W-:-:S06]  /*1540*/  WARPGROUP.ARRIVE ;  /* 0x00000000000079c5 */ /* 0x000fcc0000000000 */
[----:B------:R-:W-:Y:S03]  /*1550*/  HGMMA.64x96x16.F32.BF16 R24, gdesc[UR16], R24, gsb0 ;  /* 0x01600000101879f0 */ /* 0x000fe60008001818 */
        /* <DEDUP_REMOVED lines=87> */
[----:B------:R-:W1:Y:S01]  /*1ad0*/  SHFL.BFLY PT, R0, R5, 0x2, 0x1f ;  /* 0x0c401f0005007f89 */ /* 0x000e6200000e0000 */
[----:B------:R-:W-:Y:S02]  /*1ae0*/  FSEL R67, R67, -INF , P3 ;  /* 0xff80000043437808 */ /* 0x000fe40001800000 */
[----:B------:R-:W-:-:S02]  /*1af0*/  FSEL R70, R70, -INF , P2 ;  /* 0xff80000046467808 */ /* 0x000fc40001000000 */
[----:B------:R-:W-:Y:S02]  /*1b00*/  FSEL R71, R71, -INF , P1 ;  /* 0xff80000047477808 */ /* 0x000fe40000800000 */
[----:B-1----:R-:W-:-:S05]  /*1b10*/  FMNMX.FTZ R8, R5, R0, !PT ;  /* 0x0000000005087209 */ /* 0x002fca0007810000 */
[----:B------:R-:W1:Y:S02]  /*1b20*/  SHFL.BFLY PT, R3, R8, 0x1, 0x1f ;  /* 0x0c201f0008037f89 */ /* 0x000e6400000e0000 */
[----:B-1----:R-:W-:Y:S01]  /*1b30*/  FMNMX.FTZ R0, R8, R3, !PT ;  /* 0x0000000308007209 */ /* 0x002fe20007810000 */
[----:B------:R-:W-:-:S03]  /*1b40*/  IMAD.U32 R8, RZ, RZ, UR21 ;  /* 0x00000015ff087e24 */ /* 0x000fc6000f8e00ff */
[C---:B------:R-:W-:Y:S01]  /*1b50*/  FSETP.NEU.FTZ.AND P0, PT, R0.reuse, -INF , PT ;  /* 0xff8000000000780b */ /* 0x040fe20003f1d000 */
[----:B------:R-:W-:-:S05]  /*1b60*/  FMUL.FTZ R3, R0, UR10 ;  /* 0x0000000a00037c20 */ /* 0x000fca0008410000 */
[----:B------:R-:W-:Y:S02]  /*1b70*/  FSEL R9, R3, RZ, P0 ;  /* 0x000000ff03097208 */ /* 0x000fe40000000000 */
[----:B------:R-:W-:Y:S02]  /*1b80*/  FMNMX.FTZ R3, R26, R27, !PT ;  /* 0x0000001b1a037209 */ /* 0x000fe40007810000 */
[----:B------:R-:W-:Y:S01]  /*1b90*/  ISETP.NE.AND P0, PT, R10, RZ, PT ;  /* 0x000000ff0a00720c */ /* 0x000fe20003f05270 */
        /* <DEDUP_REMOVED lines=14> */
[----:B------:R-:W1:Y:S01]  /*1c80*/  MUFU.EX2 R25, R25 ;  /* 0x0000001900197308 */ /* 0x000e620000000800 */
[--C-:B------:R-:W-:Y:S01]  /*1c90*/  FFMA.FTZ R41, R41, UR10, -R9.reuse ;  /* 0x0000000a29297c23 */ /* 0x100fe20008010809 */
        /* <DEDUP_REMOVED lines=12> */
[----:B------:R-:W-:Y:S01]  /*1d60*/  FFMA.FTZ R60, R60, UR10, -R9 ;  /* 0x0000000a3c3c7c23 */ /* 0x000fe20008010809 */
[----:B------:R-:W-:Y:S01]  /*1d70*/  FMNMX.FTZ R3, R43, R4, !PT ;  /* 0x000000042b037209 */ /* 0x000fe20007810000 */
[----:B------:R-:W2:Y:S01]  /*1d80*/  MUFU.EX2 R29, R29 ;  /* 0x0000001d001d7308 */ /* 0x000ea20000000800 */
[----:B-1----:R-:W-:Y:S01]  /*1d90*/  FADD.FTZ R11, R24, R25 ;  /* 0x00000019180b7221 */ /* 0x002fe20000010000 */
[--C-:B------:R-:W-:Y:S01]  /*1da0*/  FFMA.FTZ R61, R61, UR10, -R9.reuse ;  /* 0x0000000a3d3d7c23 */ /* 0x100fe20008010809 */
[----:B------:R-:W-:Y:S01]  /*1db0*/  FMNMX.FTZ R4, R46, R3, !PT ;  /* 0x000000032e047209 */ /* 0x000fe20007810000 */
[--C-:B------:R-:W-:Y:S01]  /*1dc0*/  FFMA.FTZ R64, R64, UR10, -R9.reuse ;  /* 0x0000000a40407c23 */ /* 0x100fe20008010809 */
[--C-:B------:R-:W-:Y:S01]  /*1dd0*/  FFMA.FTZ R65, R65, UR10, -R9.reuse ;  /* 0x0000000a41417c23 */ /* 0x100fe20008010809 */
[--C-:B------:R-:W-:Y:S01]  /*1de0*/  FFMA.FTZ R68, R68, UR10, -R9.reuse ;  /* 0x0000000a44447c23 */ /* 0x100fe20008010809 */
[----:B------:R-:W-:Y:S01]  /*1df0*/  FMNMX.FTZ R3, R47, R4, !PT ;  /* 0x000000042f037209 */ /* 0x000fe20007810000 */
[----:B------:R-:W-:Y:S01]  /*1e00*/  MUFU.EX2 R32, R32 ;  /* 0x0000002000207308 */ /* 0x000fe20000000800 */
[----:B------:R-:W-:Y:S01]  /*1e10*/  FFMA.FTZ R9, R69, UR10, -R9 ;  /* 0x0000000a45097c23 */ /* 0x000fe20008010809 */
[----:B------:R-:W-:-:S02]  /*1e20*/  F2FP.BF16.F32.PACK_AB R152, R25, R24 ;  /* 0x000000181998723e */ /* 0x000fc400000010ff */
[----:B------:R-:W-:-:S04]  /*1e30*/  FMNMX.FTZ R4, R50, R3, !PT ;  /* 0x0000000332047209 */ /* 0x000fc80007810000 */
[----:B------:R-:W-:Y:S01]  /*1e40*/  FMNMX.FTZ R3, R51, R4, !PT ;  /* 0x0000000433037209 */ /* 0x000fe20007810000 */
[----:B------:R-:W1:Y:S01]  /*1e50*/  MUFU.EX2 R33, R33 ;  /* 0x0000002100217308 */ /* 0x000e620000000800 */
[----:B--2---:R-:W-:Y:S02]  /*1e60*/  F2FP.BF16.F32.PACK_AB R154, R29, R28 ;  /* 0x0000001c1d9a723e */ /* 0x004fe400000010ff */
[----:B------:R-:W-:-:S04]  /*1e70*/  FMNMX.FTZ R4, R54, R3, !PT ;  /* 0x0000000336047209 */ /* 0x000fc80007810000 */
[----:B------:R-:W-:Y:S01]  /*1e80*/  FMNMX.FTZ R3, R55, R4, !PT ;  /* 0x0000000437037209 */ /* 0x000fe20007810000 */
[----:B------:R-:W-:Y:S03]  /*1e90*/  MUFU.EX2 R36, R36 ;  /* 0x0000002400247308 */ /* 0x000fe60000000800 */
[----:B------:R-:W-:-:S04]  /*1ea0*/  FMNMX.FTZ R4, R58, R3, !PT ;  /* 0x000000033a047209 */ /* 0x000fc80007810000 */
[----:B------:R-:W-:Y:S01]  /*1eb0*/  FMNMX.FTZ R3, R59, R4, !PT ;  /* 0x000000043b037209 */ /* 0x000fe20007810000 */
[----:B------:R-:W2:Y:S01]  /*1ec0*/  MUFU.EX2 R37, R37 ;  /* 0x0000002500257308 */ /* 0x000ea20000000800 */
[----:B-1----:R-:W-:Y:S02]  /*1ed0*/  F2FP.BF16.F32.PACK_AB R156, R33, R32 ;  /* 0x00000020219c723e */ /* 0x002fe400000010ff */
[----:B------:R-:W-:-:S04]  /*1ee0*/  FMNMX.FTZ R4, R62, R3, !PT ;  /* 0x000000033e047209 */ /* 0x000fc80007810000 */
[----:B------:R-:W-:Y:S01]  /*1ef0*/  FMNMX.FTZ R3, R63, R4, !PT ;  /* 0x000000043f037209 */ /* 0x000fe20007810000 */
[----:B------:R-:W-:Y:S03]  /*1f00*/  MUFU.EX2 R40, R40 ;  /* 0x0000002800287308 */ /* 0x000fe60000000800 */
[----:B------:R-:W-:-:S04]  /*1f10*/  FMNMX.FTZ R4, R66, R3, !PT ;  /* 0x0000000342047209 */ /* 0x000fc80007810000 */
[----:B------:R-:W-:Y:S01]  /*1f20*/  FMNMX.FTZ R3, R67, R4, !PT ;  /* 0x0000000443037209 */ /* 0x000fe20007810000 */
[----:B------:R-:W1:Y:S01]  /*1f30*/  MUFU.EX2 R41, R41 ;  /* 0x0000002900297308 */ /* 0x000e620000000800 */
[----:B--2---:R-:W-:Y:S02]  /*1f40*/  F2FP.BF16.F32.PACK_AB R158, R37, R36 ;  /* 0x00000024259e723e */ /* 0x004fe400000010ff */
[----:B------:R-:W-:-:S04]  /*1f50*/  FMNMX.FTZ R4, R70, R3, !PT ;  /* 0x0000000346047209 */ /* 0x000fc80007810000 */
[----:B------:R-:W-:Y:S01]  /*1f60*/  FMNMX.FTZ R4, R71, R4, !PT ;  /* 0x0000000447047209 */ /* 0x000fe20007810000 */
[----:B------:R-:W-:Y:S04]  /*1f70*/  MUFU.EX2 R44, R44 ;  /* 0x0000002c002c7308 */ /* 0x000fe80000000800 */
[----:B------:R-:W2:Y:S04]  /*1f80*/  SHFL.BFLY PT, R3, R4, 0x2, 0x1f ;  /* 0x0c401f0004037f89 */ /* 0x000ea800000e0000 */
[----:B------:R-:W3:Y:S01]  /*1f90*/  MUFU.EX2 R45, R45 ;  /* 0x0000002d002d7308 */ /* 0x000ee20000000800 */
[----:B-1----:R-:W-:-:S07]  /*1fa0*/  F2FP.BF16.F32.PACK_AB R160, R41, R40 ;  /* 0x0000002829a0723e */ /* 0x002fce00000010ff */
[----:B------:R-:W-:Y:S08]  /*1fb0*/  MUFU.EX2 R48, R48 ;  /* 0x0000003000307308 */ /* 0x000ff00000000800 */
[----:B------:R-:W1:Y:S01]  /*1fc0*/  MUFU.EX2 R49, R49 ;  /* 0x0000003100317308 */ /* 0x000e620000000800 */
[----:B---3--:R-:W-:Y:S02]  /*1fd0*/  F2FP.BF16.F32.PACK_AB R162, R45, R44 ;  /* 0x0000002c2da2723e */ /* 0x008fe400000010ff */
[----:B--2---:R-:W-:-:S05]  /*1fe0*/  FMNMX.FTZ R5, R4, R3, !PT ;  /* 0x0000000304057209 */ /* 0x004fca0007810000 */
[----:B------:R-:W-:Y:S01]  /*1ff0*/  MUFU.EX2 R52, R52 ;  /* 0x0000003400347308 */ /* 0x000fe20000000800 */
[----:B------:R-:W2:Y:S07]  /*2000*/  SHFL.BFLY PT, R4, R5, 0x1, 0x1f ;  /* 0x0c201f0005047f89 */ /* 0x000eae00000e0000 */
[----:B------:R-:W3:Y:S01]  /*2010*/  MUFU.EX2 R53, R53 ;  /* 0x0000003500357308 */ /* 0x000ee20000000800 */
[----:B-1----:R-:W-:-:S07]  /*2020*/  F2FP.BF16.F32.PACK_AB R164, R49, R48 ;  /* 0x0000003031a4723e */ /* 0x002fce00000010ff */
[----:B------:R-:W-:Y:S08]  /*2030*/  MUFU.EX2 R56, R56 ;  /* 0x0000003800387308 */ /* 0x000ff00000000800 */
[----:B------:R-:W-:Y:S01]  /*2040*/  MUFU.EX2 R57, R57 ;  /* 0x0000003900397308 */ /* 0x000fe20000000800 */
[----:B--2---:R-:W-:Y:S02]  /*2050*/  FMNMX.FTZ R3, R5, R4, !PT ;  /* 0x0000000405037209 */ /* 0x004fe40007810000 */
[----:B---3--:R-:W-:-:S02]  /*2060*/  F2FP.BF16.F32.PACK_AB R166, R53, R52 ;  /* 0x0000003435a6723e */ /* 0x008fc400000010ff */
[C---:B------:R-:W-:Y:S01]  /*2070*/  FSETP.NEU.FTZ.AND P1, PT, R3.reuse, -INF , PT ;  /* 0xff8000000300780b */ /* 0x040fe20003f3d000 */
[----:B------:R-:W-:Y:S02]  /*2080*/  FMUL.FTZ R4, R3, UR10 ;  /* 0x0000000a03047c20 */ /* 0x000fe40008410000 */
[----:B------:R-:W-:Y:S03]  /*2090*/  MUFU.EX2 R60, R60 ;  /* 0x0000003c003c7308 */ /* 0x000fe60000000800 */
[----:B------:R-:W-:Y:S01]  /*20a0*/  FSEL R5, R4, RZ, P1 ;  /* 0x000000ff04057208 */ /* 0x000fe20000800000 */
[----:B------:R-:W-:Y:S01]  /*20b0*/  FADD.FTZ R4, R28, R11 ;  /* 0x0000000b1c047221 */ /* 0x000fe20000010000 */
[----:B------:R-:W-:Y:S02]  /*20c0*/  ISETP.NE.AND P1, PT, R12, RZ, PT ;  /* 0x000000ff0c00720c */ /* 0x000fe40003f25270 */
[----:B------:R-:W1:Y:S01]  /*20d0*/  S2R R12, SR_TID.X ;  /* 0x00000000000c7919 */ /* 0x000e620000002100 */
[--C-:B------:R-:W-:Y:S01]  /*20e0*/  FFMA.FTZ R26, R26, UR10, -R5.reuse ;  /* 0x0000000a1a1a7c23 */ /* 0x100fe20008010805 */
[--C-:B------:R-:W-:Y:S01]  /*20f0*/  FFMA.FTZ R27, R27, UR10, -R5.reuse ;  /* 0x0000000a1b1b7c23 */ /* 0x100fe20008010805 */
[--C-:B------:R-:W-:Y:S01]  /*2100*/  FFMA.FTZ R30, R30, UR10, -R5.reuse ;  /* 0x0000000a1e1e7c23 */ /* 0x100fe20008010805 */
[--C-:B------:R-:W-:Y:S01]  /*2110*/  FFMA.FTZ R31, R31, UR10, -R5.reuse ;  /* 0x0000000a1f1f7c23 */ /* 0x100fe20008010805 */
[--C-:B------:R-:W-:Y:S01]  /*2120*/  FFMA.FTZ R34, R34, UR10, -R5.reuse ;  /* 0x0000000a22227c23 */ /* 0x100fe20008010805 */
[--C-:B------:R-:W-:Y:S01]  /*2130*/  FFMA.FTZ R35, R35, UR10, -R5.reuse ;  /* 0x0000000a23237c23 */ /* 0x100fe20008010805 */
[----:B------:R-:W-:Y:S01]  /*2140*/  MUFU.EX2 R26, R26 ;  /* 0x0000001a001a7308 */ /* 0x000fe20000000800 */
[----:B------:R-:W-:Y:S01]  /*2150*/  FADD.FTZ R11, R29, R4 ;  /* 0x000000041d0b7221 */ /* 0x000fe20000010000 */
[--C-:B------:R-:W-:Y:S01]  /*2160*/  FFMA.FTZ R38, R38, UR10, -R5.reuse ;  /* 0x0000000a26267c23 */ /* 0x100fe20008010805 */
[--C-:B------:R-:W-:Y:S01]  /*2170*/  FFMA.FTZ R39, R39, UR10, -R5.reuse ;  /* 0x0000000a27277c23 */ /* 0x100fe20008010805 */
[----:B------:R-:W-:Y:S01]  /*2180*/  FFMA.FTZ R42, R42, UR10, -R5 ;  /* 0x0000000a2a2a7c23 */ /* 0x000fe20008010805 */
[----:B------:R-:W-:Y:S01]  /*2190*/  FADD.FTZ R4, R32, R11 ;  /* 0x0000000b20047221 */ /* 0x000fe20000010000 */
[--C-:B------:R-:W-:Y:S01]  /*21a0*/  FFMA.FTZ R43, R43, UR10, -R5.reuse ;  /* 0x0000000a2b2b7c23 */ /* 0x100fe20008010805 */
[--C-:B------:R-:W-:Y:S01]  /*21b0*/  FFMA.FTZ R46, R46, UR10, -R5.reuse ;  /* 0x0000000a2e2e7c23 */ /* 0x100fe20008010805 */
[----:B------:R-:W2:Y:S01]  /*21c0*/  MUFU.EX2 R27, R27 ;  /* 0x0000001b001b7308 */ /* 0x000ea20000000800 */
[----:B------:R-:W-:Y:S01]  /*21d0*/  FADD.FTZ R13, R33, R4 ;  /* 0x00000004210d7221 */ /* 0x000fe20000010000 */
[--C-:B------:R-:W-:Y:S01]  /*21e0*/  FFMA.FTZ R47, R47, UR10, -R5.reuse ;  /* 0x0000000a2f2f7c23 */ /* 0x100fe20008010805 */
[--C-:B------:R-:W-:Y:S01]  /*21f0*/  FFMA.FTZ R50, R50, UR10, -R5.reuse ;  /* 0x0000000a32327c23 */ /* 0x100fe20008010805 */
[----:B------:R-:W-:Y:S01]  /*2200*/  FFMA.FTZ R51, R51, UR10, -R5 ;  /* 0x0000000a33337c23 */ /* 0x000fe20008010805 */
[----:B------:R-:W-:Y:S01]  /*2210*/  FADD.FTZ R10, R36, R13 ;  /* 0x0000000d240a7221 */ /* 0x000fe20000010000 */
[--C-:B------:R-:W-:Y:S01]  /*2220*/  FFMA.FTZ R54, R54, UR10, -R5.reuse ;  /* 0x0000000a36367c23 */ /* 0x100fe20008010805 */
[--C-:B------:R-:W-:Y:S01]  /*2230*/  FFMA.FTZ R55, R55, UR10, -R5.reuse ;  /* 0x0000000a37377c23 */ /* 0x100fe20008010805 */
[----:B------:R-:W3:Y:S01]  /*2240*/  MUFU.EX2 R30, R30 ;  /* 0x0000001e001e7308 */ /* 0x000ee20000000800 */
[----:B------:R-:W-:Y:S01]  /*2250*/  FADD.FTZ R13, R37, R10 ;  /* 0x0000000a250d7221 */ /* 0x000fe20000010000 */
[--C-:B------:R-:W-:Y:S01]  /*2260*/  FFMA.FTZ R58, R58, UR10, -R5.reuse ;  /* 0x0000000a3a3a7c23 */ /* 0x100fe20008010805 */
[--C-:B------:R-:W-:Y:S01]  /*2270*/  FFMA.FTZ R59, R59, UR10, -R5.reuse ;  /* 0x0000000a3b3b7c23 */ /* 0x100fe20008010805 */
[--C-:B------:R-:W-:Y:S01]  /*2280*/  FFMA.FTZ R62, R62, UR10, -R5.reuse ;  /* 0x0000000a3e3e7c23 */ /* 0x100fe20008010805 */
[--C-:B------:R-:W-:Y:S01]  /*2290*/  FFMA.FTZ R63, R63, UR10, -R5.reuse ;  /* 0x0000000a3f3f7c23 */ /* 0x100fe20008010805 */
[--C-:B------:R-:W-:Y:S01]  /*22a0*/  FFMA.FTZ R66, R66, UR10, -R5.reuse ;  /* 0x0000000a42427c23 */ /* 0x100fe20008010805 */
[----:B------:R-:W-:Y:S01]  /*22b0*/  FFMA.FTZ R67, R67, UR10, -R5 ;  /* 0x0000000a43437c23 */ /* 0x000fe20008010805 */
[----:B------:R-:W4:Y:S01]  /*22c0*/  MUFU.EX2 R31, R31 ;  /* 0x0000001f001f7308 */ /* 0x000f220000000800 */
[----:B--2---:R-:W-:Y:S01]  /*22d0*/  FADD.FTZ R11, R26, R27 ;  /* 0x0000001b1a0b7221 */ /* 0x004fe20000010000 */
[----:B-1----:R-:W-:Y:S01]  /*22e0*/  SHF.R.U32.HI R12, RZ, 0x7, R12 ;  /* 0x00000007ff0c7819 */ /* 0x002fe2000001160c */
[--C-:B------:R-:W-:Y:S01]  /*22f0*/  FFMA.FTZ R70, R70, UR10, -R5.reuse ;  /* 0x0000000a46467c23 */ /* 0x100fe20008010805 */
[----:B------:R-:W-:Y:S01]  /*2300*/  FFMA.FTZ R71, R71, UR10, -R5 ;  /* 0x0000000a47477c23 */ /* 0x000fe20008010805 */
[----:B------:R-:W-:-:S02]  /*2310*/  F2FP.BF16.F32.PACK_AB R168, R57, R56 ;  /* 0x0000003839a8723e */ /* 0x000fc400000010ff */
[----:B------:R-:W-:Y:S01]  /*2320*/  IADD3 R176, -R12, 0xb, RZ ;  /* 0x0000000b0cb07810 */ /* 0x000fe20007ffe1ff */
[----:B------:R-:W1:Y:S01]  /*2330*/  MUFU.EX2 R34, R34 ;  /* 0x0000002200227308 */ /* 0x000e620000000800 */
[----:B---3--:R-:W-:Y:S01]  /*2340*/  FADD.FTZ R4, R30, R11 ;  /* 0x0000000b1e047221 */ /* 0x008fe20000010000 */
[----:B------:R-:W-:Y:S01]  /*2350*/  FADD.FTZ R12, R40, R13 ;  /* 0x0000000d280c7221 */ /* 0x000fe20000010000 */
[----:B------:R-:W-:-:S03]  /*2360*/  F2FP.BF16.F32.PACK_AB R153, R27, R26 ;  /* 0x0000001a1b99723e */ /* 0x000fc600000010ff */
[----:B------:R-:W-:Y:S02]  /*2370*/  FADD.FTZ R13, R41, R12 ;  /* 0x0000000c290d7221 */ /* 0x000fe40000010000 */
[----:B------:R-:W2:Y:S01]  /*2380*/  MUFU.EX2 R35, R35 ;  /* 0x0000002300237308 */ /* 0x000ea20000000800 */
[C---:B----4-:R-:W-:Y:S01]  /*2390*/  FADD.FTZ R11, R31.reuse, R4 ;  /* 0x000000041f0b7221 */ /* 0x050fe20000010000 */
[----:B------:R-:W-:Y:S02]  /*23a0*/  @!P1 VIADD R4, R8, 0x22840 ;  /* 0x0002284008049836 */ /* 0x000fe40000000000 */
[----:B------:R-:W-:Y:S01]  /*23b0*/  FADD.FTZ R12, R44, R13 ;  /* 0x0000000d2c0c7221 */ /* 0x000fe20000010000 */
[----:B------:R-:W-:Y:S02]  /*23c0*/  F2FP.BF16.F32.PACK_AB R155, R31, R30 ;  /* 0x0000001e1f9b723e */ /* 0x000fe400000010ff */
[----:B------:R-:W-:Y:S01]  /*23d0*/  @!P1 PRMT R4, RZ, 0x654, R4 ;  /* 0x00000654ff049816 */ /* 0x000fe20000000004 */
[----:B------:R-:W3:Y:S01]  /*23e0*/  MUFU.EX2 R38, R38 ;  /* 0x0000002600267308 */ /* 0x000ee20000000800 */
[----:B-1----:R-:W-:Y:S01]  /*23f0*/  FADD.FTZ R10, R34, R11 ;  /* 0x0000000b220a7221 */ /* 0x002fe20000010000 */
[----:B------:R1:W-:Y:S06]  /*2400*/  BAR.ARV R176, 0x100 ;  /* 0x000400b00000751d */ /* 0x0003ec0000002000 */
[----:B------:R-:W4:Y:S01]  /*2410*/  MUFU.EX2 R39, R39 ;  /* 0x0000002700277308 */ /* 0x000f220000000800 */
[----:B--2---:R-:W-:Y:S01]  /*2420*/  FADD.FTZ R11, R35, R10 ;  /* 0x0000000a230b7221 */ /* 0x004fe20000010000 */
[----:B------:R-:W-:Y:S01]  /*2430*/  FADD.FTZ R13, R45, R12 ;  /* 0x0000000c2d0d7221 */ /* 0x000fe20000010000 */
[----:B------:R2:W-:Y:S01]  /*2440*/  @!P1 SYNCS.ARRIVE.TRANS64.RED.A1T0 RZ, [R4+URZ], RZ ;  /* 0x000000ff04ff99a7 */ /* 0x0005e2000810043f */
[----:B------:R-:W-:-:S04]  /*2450*/  F2FP.BF16.F32.PACK_AB R157, R35, R34 ;  /* 0x00000022239d723e */ /* 0x000fc800000010ff */
[----:B------:R-:W2:Y:S01]  /*2460*/  MUFU.EX2 R42, R42 ;  /* 0x0000002a002a7308 */ /* 0x000ea20000000800 */
[----:B---3--:R-:W-:-:S07]  /*2470*/  FADD.FTZ R10, R38, R11 ;  /* 0x0000000b260a7221 */ /* 0x008fce0000010000 */
[----:B------:R-:W3:Y:S01]  /*2480*/  MUFU.EX2 R43, R43 ;  /* 0x0000002b002b7308 */ /* 0x000ee20000000800 */
[C---:B----4-:R-:W-:Y:S01]  /*2490*/  FADD.FTZ R11, R39.reuse, R10 ;  /* 0x0000000a270b7221 */ /* 0x050fe20000010000 */
[----:B------:R-:W-:Y:S01]  /*24a0*/  FADD.FTZ R10, R48, R13 ;  /* 0x0000000d300a7221 */ /* 0x000fe20000010000 */
[----:B------:R-:W-:-:S03]  /*24b0*/  F2FP.BF16.F32.PACK_AB R159, R39, R38 ;  /* 0x00000026279f723e */ /* 0x000fc600000010ff */
[----:B------:R-:W-:Y:S02]  /*24c0*/  FADD.FTZ R13, R49, R10 ;  /* 0x0000000a310d7221 */ /* 0x000fe40000010000 */
[----:B------:R-:W4:Y:S01]  /*24d0*/  MUFU.EX2 R46, R46 ;  /* 0x0000002e002e7308 */ /* 0x000f220000000800 */
[----:B--2---:R-:W-:Y:S01]  /*24e0*/  FADD.FTZ R4, R42, R11 ;  /* 0x0000000b2a047221 */ /* 0x004fe20000010000 */
[----:B------:R-:W-:-:S04]  /*24f0*/  FADD.FTZ R10, R52, R13 ;  /* 0x0000000d340a7221 */ /* 0x000fc80000010000 */
[----:B------:R-:W-:Y:S02]  /*2500*/  FADD.FTZ R13, R53, R10 ;  /* 0x0000000a350d7221 */ /* 0x000fe40000010000 */
[----:B------:R-:W2:Y:S01]  /*2510*/  MUFU.EX2 R47, R47 ;  /* 0x0000002f002f7308 */ /* 0x000ea20000000800 */
[C---:B---3--:R-:W-:Y:S01]  /*2520*/  FADD.FTZ R11, R43.reuse, R4 ;  /* 0x000000042b0b7221 */ /* 0x048fe20000010000 */
[----:B------:R-:W-:Y:S01]  /*2530*/  FADD.FTZ R10, R56, R13 ;  /* 0x0000000d380a7221 */ /* 0x000fe20000010000 */
[----:B------:R-:W-:-:S05]  /*2540*/  F2FP.BF16.F32.PACK_AB R161, R43, R42 ;  /* 0x0000002a2ba1723e */ /* 0x000fca00000010ff */
[----:B------:R-:W3:Y:S01]  /*2550*/  MUFU.EX2 R50, R50 ;  /* 0x0000003200327308 */ /* 0x000ee20000000800 */
[----:B----4-:R-:W-:-:S07]  /*2560*/  FADD.FTZ R4, R46, R11 ;  /* 0x0000000b2e047221 */ /* 0x010fce0000010000 */
[----:B------:R-:W4:Y:S01]  /*2570*/  MUFU.EX2 R51, R51 ;  /* 0x0000003300337308 */ /* 0x000f220000000800 */
[C---:B--2---:R-:W-:Y:S01]  /*2580*/  FADD.FTZ R11, R47.reuse, R4 ;  /* 0x000000042f0b7221 */ /* 0x044fe20000010000 */
[----:B------:R-:W-:-:S06]  /*2590*/  F2FP.BF16.F32.PACK_AB R163, R47, R46 ;  /* 0x0000002e2fa3723e */ /* 0x000fcc00000010ff */
[----:B------:R-:W2:Y:S01]  /*25a0*/  MUFU.EX2 R54, R54 ;  /* 0x0000003600367308 */ /* 0x000ea20000000800 */
[----:B---3--:R-:W-:Y:S01]  /*25b0*/  FADD.FTZ R4, R50, R11 ;  /* 0x0000000b32047221 */ /* 0x008fe20000010000 */
[----:B------:R-:W-:-:S04]  /*25c0*/  FADD.FTZ R11, R57, R10 ;  /* 0x0000000a390b7221 */ /* 0x000fc80000010000 */
[----:B------:R-:W-:Y:S02]  /*25d0*/  FADD.FTZ R10, R60, R11 ;  /* 0x0000000b3c0a7221 */ /* 0x000fe40000010000 */
[----:B------:R-:W3:Y:S01]  /*25e0*/  MUFU.EX2 R55, R55 ;  /* 0x0000003700377308 */ /* 0x000ee20000000800 */
[C---:B----4-:R-:W-:Y:S01]  /*25f0*/  FADD.FTZ R5, R51.reuse, R4 ;  /* 0x0000000433057221 */ /* 0x050fe20000010000 */
[----:B------:R-:W-:-:S06]  /*2600*/  F2FP.BF16.F32.PACK_AB R165, R51, R50 ;  /* 0x0000003233a5723e */ /* 0x000fcc00000010ff */
[----:B------:R-:W4:Y:S01]  /*2610*/  MUFU.EX2 R61, R61 ;  /* 0x0000003d003d7308 */ /* 0x000f220000000800 */
[----:B--2---:R-:W-:-:S07]  /*2620*/  FADD.FTZ R4, R54, R5 ;  /* 0x0000000536047221 */ /* 0x004fce0000010000 */
[----:B------:R-:W2:Y:S01]  /*2630*/  MUFU.EX2 R58, R58 ;  /* 0x0000003a003a7308 */ /* 0x000ea20000000800 */
[C---:B---3--:R-:W-:Y:S01]  /*2640*/  FADD.FTZ R5, R55.reuse, R4 ;  /* 0x0000000437057221 */ /* 0x048fe20000010000 */
[----:B------:R-:W-:-:S06]  /*2650*/  F2FP.BF16.F32.PACK_AB R167, R55, R54 ;  /* 0x0000003637a7723e */ /* 0x000fcc00000010ff */
[----:B------:R-:W3:Y:S01]  /*2660*/  MUFU.EX2 R64, R64 ;  /* 0x0000004000407308 */ /* 0x000ee20000000800 */
[C---:B----4-:R-:W-:Y:S01]  /*2670*/  FADD.FTZ R11, R61.reuse, R10 ;  /* 0x0000000a3d0b7221 */ /* 0x050fe20000010000 */
[----:B------:R-:W-:-:S06]  /*2680*/  F2FP.BF16.F32.PACK_AB R170, R61, R60 ;  /* 0x0000003c3daa723e */ /* 0x000fcc00000010ff */
[----:B------:R-:W4:Y:S01]  /*2690*/  MUFU.EX2 R59, R59 ;  /* 0x0000003b003b7308 */ /* 0x000f220000000800 */
[----:B--2---:R-:W-:-:S07]  /*26a0*/  FADD.FTZ R4, R58, R5 ;  /* 0x000000053a047221 */ /* 0x004fce0000010000 */
[----:B------:R-:W2:Y:S01]  /*26b0*/  MUFU.EX2 R65, R65 ;  /* 0x0000004100417308 */ /* 0x000ea20000000800 */
[----:B---3--:R-:W-:-:S07]  /*26c0*/  FADD.FTZ R10, R64, R11 ;  /* 0x0000000b400a7221 */ /* 0x008fce0000010000 */
[----:B------:R-:W3:Y:S01]  /*26d0*/  MUFU.EX2 R62, R62 ;  /* 0x0000003e003e7308 */ /* 0x000ee20000000800 */
[C---:B----4-:R-:W-:Y:S01]  /*26e0*/  FADD.FTZ R5, R59.reuse, R4 ;  /* 0x000000043b057221 */ /* 0x050fe20000010000 */
[----:B------:R-:W-:-:S06]  /*26f0*/  F2FP.BF16.F32.PACK_AB R169, R59, R58 ;  /* 0x0000003a3ba9723e */ /* 0x000fcc00000010ff */
[----:B------:R-:W4:Y:S01]  /*2700*/  MUFU.EX2 R68, R68 ;  /* 0x0000004400447308 */ /* 0x000f220000000800 */
[C---:B--2---:R-:W-:Y:S01]  /*2710*/  FADD.FTZ R11, R65.reuse, R10 ;  /* 0x0000000a410b7221 */ /* 0x044fe20000010000 */
[----:B------:R-:W-:-:S06]  /*2720*/  F2FP.BF16.F32.PACK_AB R172, R65, R64 ;  /* 0x0000004041ac723e */ /* 0x000fcc00000010ff */
[----:B------:R-:W2:Y:S01]  /*2730*/  MUFU.EX2 R63, R63 ;  /* 0x0000003f003f7308 */ /* 0x000ea20000000800 */
[----:B---3--:R-:W-:-:S07]  /*2740*/  FADD.FTZ R4, R62, R5 ;  /* 0x000000053e047221 */ /* 0x008fce0000010000 */
[----:B------:R-:W3:Y:S01]  /*2750*/  MUFU.EX2 R66, R66 ;  /* 0x0000004200427308 */ /* 0x000ee20000000800 */
[----:B----4-:R-:W-:-:S07]  /*2760*/  FADD.FTZ R10, R68, R11 ;  /* 0x0000000b440a7221 */ /* 0x010fce0000010000 */
[----:B------:R-:W4:Y:S01]  /*2770*/  MUFU.EX2 R9, R9 ;  /* 0x0000000900097308 */ /* 0x000f220000000800 */
[C---:B--2---:R-:W-:Y:S01]  /*2780*/  FADD.FTZ R11, R63.reuse, R4 ;  /* 0x000000043f0b7221 */ /* 0x044fe20000010000 */
[----:B------:R-:W-:-:S06]  /*2790*/  F2FP.BF16.F32.PACK_AB R171, R63, R62 ;  /* 0x0000003e3fab723e */ /* 0x000fcc00000010ff */
[----:B------:R-:W2:Y:S01]  /*27a0*/  MUFU.EX2 R67, R67 ;  /* 0x0000004300437308 */ /* 0x000ea20000000800 */
[----:B---3--:R-:W-:-:S07]  /*27b0*/  FADD.FTZ R4, R66, R11 ;  /* 0x0000000b42047221 */ /* 0x008fce0000010000 */
[----:B------:R-:W3:Y:S01]  /*27c0*/  MUFU.EX2 R70, R70 ;  /* 0x0000004600467308 */ /* 0x000ee20000000800 */
[C---:B----4-:R-:W-:Y:S01]  /*27d0*/  FADD.FTZ R5, R9.reuse, R10 ;  /* 0x0000000a09057221 */ /* 0x050fe20000010000 */
[----:B------:R-:W-:-:S06]  /*27e0*/  F2FP.BF16.F32.PACK_AB R174, R9, R68 ;  /* 0x0000004409ae723e */ /* 0x000fcc00000010ff */
[----:B------:R-:W4:Y:S01]  /*27f0*/  MUFU.EX2 R71, R71 ;  /* 0x0000004700477308 */ /* 0x000f220000000800 */
[C---:B--2---:R-:W-:Y:S01]  /*2800*/  FADD.FTZ R9, R67.reuse, R4 ;  /* 0x0000000443097221 */ /* 0x044fe20000010000 */
[----:B------:R-:W-:-:S03]  /*2810*/  F2FP.BF16.F32.PACK_AB R173, R67, R66 ;  /* 0x0000004243ad723e */ /* 0x000fc600000010ff */
[----:B---3--:R-:W-:-:S04]  /*2820*/  FADD.FTZ R4, R70, R9 ;  /* 0x0000000946047221 */ /* 0x008fc80000010000 */
[C---:B----4-:R-:W-:Y:S01]  /*2830*/  FADD.FTZ R4, R71.reuse, R4 ;  /* 0x0000000447047221 */ /* 0x050fe20000010000 */
[----:B------:R-:W-:Y:S01]  /*2840*/  F2FP.BF16.F32.PACK_AB R175, R71, R70 ;  /* 0x0000004647af723e */ /* 0x000fe200000010ff */
[----:B-1----:R-:W-:Y:S06]  /*2850*/  @!P0 BRA `(.L_x_9087) ;  /* 0x0000000000048947 */ /* 0x002fec0003800000 */
[----:B------:R-:W-:Y:S01]  /*2860*/  BPT.TRAP 0x1 ;  /* 0x000000040000795c */ /* 0x000fe20000300000 */
.L_x_9087:
[----:B------:R1:W2:Y:S01]  /*2870*/  SYNCS.PHASECHK.TRANS64.TRYWAIT P2, [UR21+0x22850], R7 ;  /* 0x02285007ff0075a7 */ /* 0x0002a20008040155 */
[----:B------:R-:W-:Y:S05]  /*2880*/  @!P0 BRA `(.L_x_9088) ;  /* 0x0000000000048947 */ /* 0x000fea0003800000 */
[----:B------:R-:W-:Y:S01]  /*2890*/  BPT.TRAP 0x1 ;  /* 0x000000040000795c */ /* 0x000fe20000300000 */
.L_x_9088:
[----:B--2---:R-:W-:Y:S05]  /*28a0*/  @P2 BRA `(.L_x_9089) ;  /* 0x0000000000082947 */ /* 0x004fea0003800000 */
[----:B------:R-:W2:Y:S02]  /*28b0*/  SYNCS.PHASECHK.TRANS64.TRYWAIT P2, [UR21+0x22850], R7 ;  /* 0x02285007ff0075a7 */ /* 0x000ea40008040155 */
[----:B--2---:R-:W-:Y:S05]  /*28c0*/  @!P2 BRA `(.L_x_9090) ;  /* 0x000000880080a947 */ /* 0x004fea0003800000 */
.L_x_9089:
[----:B------:R3:W-:Y:S01]  /*28d0*/  BAR.SYNC.DEFER_BLOCKING R6, 0x100 ;  /* 0x000400060000751d */ /* 0x0007e20000010000 */
[----:B------:R-:W-:Y:S01]  /*28e0*/  UIADD3 UR45, UR45, 0x400, URZ ;  /* 0x000004002d2d7890 */ /* 0x000fe2000fffe03f */
[----:B--2---:R-:W-:Y:S01]  /*28f0*/  @!P1 VIADD R8, R8, 0x22860 ;  /* 0x0002286008089836 */ /* 0x004fe20000000000 */
[----:B------:R-:W-:Y:S02]  /*2900*/  UISETP.GE.AND UP0, UPT, UR44, 0x61, UPT ;  /* 0x000000612c00788c */ /* 0x000fe4000bf06270 */
[----:B------:R-:W-:Y:S01]  /*2910*/  USHF.R.U32.HI UR45, URZ, 0x4, UR45 ;  /* 0x000000043f2d7899 */ /* 0x000fe2000801162d */
[----:B------:R-:W-:Y:S01]  /*2920*/  UMOV UR7, 0x40000040 ;  /* 0x4000004000077882 */ /* 0x000fe20000000000 */
[----:B------:R-:W-:Y:S02]  /*2930*/  @!P1 PRMT R8, RZ, 0x654, R8 ;  /* 0x00000654ff089816 */ /* 0x000fe40000000008 */
[----:B------:R-:W-:Y:S01]  /*2940*/  ULOP3.LUT UR21, UR45, 0x3fff, URZ, 0xc0, !UPT ;  /* 0x00003fff2d157892 */ /* 0x000fe2000f8ec03f */
[----:B------:R-:W-:-:S03]  /*2950*/  PLOP3.LUT P2, PT, PT, PT, UP0, 0x80, 0x0 ;  /* 0x000000000000781c */ /* 0x000fc60003f4f008 */
[----:B------:R-:W-:-:S04]  /*2960*/  ULOP3.LUT UR21, UR21, 0x3000000, URZ, 0xfc, !UPT ;  /* 0x0300000015157892 */ /* 0x000fc8000f8efc3f */
[----:B------:R-:W-:Y:S01]  /*2970*/  UIMAD UR11, UR36, 0xc00, UR21 ;  /* 0x00000c00240b78a4 */ /* 0x000fe2000f8e0215 */
[----:B------:R-:W-:-:S06]  /*2980*/  WARPGROUP.ARRIVE ;  /* 0x00000000000079c5 */ /* 0x000fcc0000000000 */
[----:B------:R-:W-:Y:S02]  /*2990*/  UMOV UR6, UR11 ;  /* 0x0000000b00067c82 */ /* 0x000fe40008000000 */
        /* <DEDUP_REMOVED lines=32> */
[----:B------:R3:W-:Y:S01]  /*2ba0*/  @!P1 SYNCS.ARRIVE.TRANS64.RED.A1T0 RZ, [R8+URZ], RZ ;  /* 0x000000ff08ff99a7 */ /* 0x0007e2000810043f */
[----:B------:R-:W-:Y:S05]  /*2bb0*/  @!P2 BRA `(.L_x_9091) ;  /* 0x0000001c0068a947 */ /* 0x000fea0003800000 */
[----:B------:R-:W-:Y:S01]  /*2bc0*/  IMAD.MOV.U32 R200, RZ, RZ, R3 ;  /* 0x000000ffffc87224 */ /* 0x000fe200078e0003 */
[----:B------:R-:W-:Y:S01]  /*2bd0*/  UIADD3 UR40, UR40, -0x2, URZ ;  /* 0xfffffffe28287890 */ /* 0x000fe2000fffe03f */
[----:B01----:R-:W-:Y:S01]  /*2be0*/  IMAD.MOV.U32 R7, RZ, RZ, R0 ;  /* 0x000000ffff077224 */ /* 0x003fe200078e0000 */
[----:B------:R-:W-:-:S10]  /*2bf0*/  ULDC UR22, c[0x0][0x988] ;  /* 0x0002620000167ab9 */ /* 0x000fd40000000800 */
.L_x_9100:
        /* <DEDUP_REMOVED lines=8> */
[----:B--2---:R-:W-:Y:S11]  /*2c80*/  @!P0 BRA `(.L_x_9092) ;  /* 0x0000000000048947 */ /* 0x004ff60003800000 */
[----:B------:R-:W-:Y:S01]  /*2c90*/  BPT.TRAP 0x1 ;  /* 0x000000040000795c */ /* 0x000fe20000300000 */
.L_x_9092:
[----:B------:R-:W0:Y:S01]  /*2ca0*/  S2UR UR7, SR_CgaCtaId ;  /* 0x00000000000779c3 */ /* 0x000e220000008800 */
[----:B------:R-:W-:Y:S01]  /*2cb0*/  IMAD.U32 R0, RZ, RZ, UR38 ;  /* 0x00000026ff007e24 */ /* 0x000fe2000f8e00ff */
[----:B------:R-:W-:-:S04]  /*2cc0*/  UMOV UR6, 0x400 ;  /* 0x0000040000067882 */ /* 0x000fc80000000000 */
[----:B------:R-:W-:-:S04]  /*2cd0*/  SHF.L.U32 R0, R0, 0x1f, RZ ;  /* 0x0000001f00007819 */ /* 0x000fc800000006ff */
[----:B------:R-:W-:-:S13]  /*2ce0*/  R2UR UR24, R0 ;  /* 0x00000000001872ca */ /* 0x000fda00000e0000 */
[----:B------:R-:W-:Y:S01]  /*2cf0*/  IMAD.U32 R0, RZ, RZ, UR24 ;  /* 0x00000018ff007e24 */ /* 0x000fe2000f8e00ff */
[----:B0-----:R-:W-:-:S04]  /*2d00*/  ULEA UR6, UR7, UR6, 0x18 ;  /* 0x0000000607067291 */ /* 0x001fc8000f8ec03f */
[----:B------:R-:W-:-:S09]  /*2d10*/  ULEA UR23, UR36, UR6, 0x3 ;  /* 0x0000000624177291 */ /* 0x000fd2000f8e183f */
[----:B------:R0:W1:Y:S01]  /*2d20*/  SYNCS.PHASECHK.TRANS64.TRYWAIT P3, [UR23+0x22830], R0 ;  /* 0x02283000ff0075a7 */ /* 0x0000620008060157 */
[----:B------:R-:W-:Y:S05]  /*2d30*/  @!P0 BRA `(.L_x_9093) ;  /* 0x0000000000048947 */ /* 0x000fea0003800000 */
[----:B------:R-:W-:Y:S01]  /*2d40*/  BPT.TRAP 0x1 ;  /* 0x000000040000795c */ /* 0x000fe20000300000 */
.L_x_9093:
[----:B-1----:R-:W-:Y:S05]  /*2d50*/  @P3 BRA `(.L_x_9094) ;  /* 0x00000000000c3947 */ /* 0x002fea0003800000 */
[----:B0-----:R-:W-:-:S04]  /*2d60*/  IMAD.U32 R0, RZ, RZ, UR24 ;  /* 0x00000018ff007e24 */ /* 0x001fc8000f8e00ff */
[----:B------:R-:W0:Y:S02]  /*2d70*/  SYNCS.PHASECHK.TRANS64.TRYWAIT P3, [UR23+0x22830], R0 ;  /* 0x02283000ff0075a7 */ /* 0x000e240008060157 */
[----:B0-----:R-:W-:Y:S05]  /*2d80*/  @!P3 BRA `(.L_x_9095) ;  /* 0x000000840064b947 */ /* 0x001fea0003800000 */
.L_x_9094:
[----:B------:R-:W-:Y:S01]  /*2d90*/  UIMAD UR6, UR36, 0x300, UR20 ;  /* 0x00000300240678a4 */ /* 0x000fe2000f8e0214 */
[----:B------:R-:W-:Y:S01]  /*2da0*/  WARPGROUP.ARRIVE ;  /* 0x00000000000079c5 */ /* 0x000fe20000000000 */
[----:B------:R-:W-:Y:S01]  /*2db0*/  UMOV UR7, 0x40000040 ;  /* 0x4000004000077882 */ /* 0x000fe20000000000 */
[----:B------:R-:W-:Y:S01]  /*2dc0*/  UMOV UR11, 0x40000040 ;  /* 0x40000040000b7882 */ /* 0x000fe20000000000 */
[----:B------:R-:W-:-:S03]  /*2dd0*/  UIADD3 UR10, UR6, 0x2, URZ ;  /* 0x00000002060a7890 */ /* 0x000fc6000fffe03f */
[----:B------:R-:W1:Y:S01]  /*2de0*/  S2R R203, SR_TID.X ;  /* 0x0000000000cb7919 */ /* 0x000e620000002100 */
[----:B------:R-:W-:Y:S01]  /*2df0*/  UIADD3 UR14, UR6, 0x4, URZ ;  /* 0x00000004060e7890 */ /* 0x000fe2000fffe03f */
[----:B------:R-:W-:Y:S01]  /*2e00*/  UMOV UR15, 0x40000040 ;  /* 0x40000040000f7882 */ /* 0x000fe20000000000 */
[----:B------:R-:W-:Y:S01]  /*2e10*/  HGMMA.64x96x16.F32.BF16 R152, gdesc[UR4], RZ, !UPT, gsb0 ;  /* 0x01600000049879f0 */ /* 0x000fe2000c0018ff */
[----:B------:R-:W-:Y:S01]  /*2e20*/  UIADD3 UR18, UR6, 0x6, URZ ;  /* 0x0000000606127890 */ /* 0x000fe2000fffe03f */
[----:B------:R-:W-:Y:S01]  /*2e30*/  UMOV UR19, 0x40000040 ;  /* 0x4000004000137882 */ /* 0x000fe20000000000 */
[----:B-1----:R-:W-:Y:S01]  /*2e40*/  SHF.R.U32.HI R203, RZ, 0x7, R203 ;  /* 0x00000007ffcb7819 */ /* 0x002fe200000116cb */
[----:B------:R-:W-:Y:S02]  /*2e50*/  WARPGROUP.DEPBAR.LE gsb0, 0x0 ;  /* 0x00008000000079c5 */ /* 0x000fe40000010000 */
[----:B------:R-:W-:-:S06]  /*2e60*/  WARPGROUP.ARRIVE ;  /* 0x00000000000079c5 */ /* 0x000fcc0000000000 */
[----:B------:R-:W-:Y:S01]  /*2e70*/  HGMMA.64x96x16.F32.BF16 R152, gdesc[UR8], R152, gsb0 ;  /* 0x01600000089879f0 */ /* 0x000fe20008001898 */
[----:B------:R-:W-:Y:S02]  /*2e80*/  UMOV UR10, UR22 ;  /* 0x00000016000a7c82 */ /* 0x000fe40008000000 */
[----:B------:R-:W-:Y:S02]  /*2e90*/  WARPGROUP.DEPBAR.LE gsb0, 0x0 ;  /* 0x00008000000079c5 */ /* 0x000fe40000010000 */
[----:B------:R-:W-:-:S06]  /*2ea0*/  WARPGROUP.ARRIVE ;  /* 0x00000000000079c5 */ /* 0x000fcc0000000000 */
[----:B------:R-:W-:Y:S03]  /*2eb0*/  HGMMA.64x96x16.F32.BF16 R152, gdesc[UR12], R152, gsb0 ;  /* 0x016000000c9879f0 */ /* 0x000fe60008001898 */
[----:B------:R-:W-:Y:S02]  /*2ec0*/  WARPGROUP.DEPBAR.LE gsb0, 0x0 ;  /* 0x00008000000079c5 */ /* 0x000fe40000010000 */
[----:B------:R-:W-:-:S06]  /*2ed0*/  WARPGROUP.ARRIVE ;  /* 0x00000000000079c5 */ /* 0x000fcc0000000000 */
[----:B------:R-:W-:Y:S03]  /*2ee0*/  HGMMA.64x96x16.F32.BF16 R152, gdesc[UR16], R152, gsb0 ;  /* 0x01600000109879f0 */ /* 0x000fe60008001898 */
[----:B------:R-:W-:Y:S02]  /*2ef0*/  WARPGROUP.DEPBAR.LE gsb0, 0x0 ;  /* 0x00008000000079c5 */ /* 0x000fe40000010000 */
[----:B0-----:R-:W-:Y:S02]  /*2f00*/  FMNMX.FTZ R0, R152, R7, !PT ;  /* 0x0000000798007209 */ /* 0x001fe40007810000 */
[----:B---3--:R-:W-:Y:S02]  /*2f10*/  FMNMX.FTZ R8, R154, R200, !PT ;  /* 0x000000c89a087209 */ /* 0x008fe40007810000 */
        /* <DEDUP_REMOVED lines=52> */
[----:B------:R-:W-:Y:S01]  /*3260*/  FMUL.FTZ R6, R6, UR10 ;  /* 0x0000000a06067c20 */ /* 0x000fe20008410000 */
[----:B------:R0:W-:Y:S01]  /*3270*/  MUFU.EX2 R10, R164 ;  /* 0x000000a4000a7308 */ /* 0x0001e20000000800 */
[--C-:B------:R-:W-:Y:S01]  /*3280*/  FFMA.FTZ R23, R177, UR10, -R201.reuse ;  /* 0x0000000ab1177c23 */ /* 0x100fe200080108c9 */
[----:B------:R-:W-:Y:S01]  /*3290*/  FMNMX.FTZ R12, R182, R3, !PT ;  /* 0x00000003b60c7209 */ /* 0x000fe20007810000 */
[--C-:B------:R-:W-:Y:S01]  /*32a0*/  FFMA.FTZ R9, R157, UR10, -R201.reuse ;  /* 0x0000000a9d097c23 */ /* 0x100fe200080108c9 */
[--C-:B------:R-:W-:Y:S01]  /*32b0*/  FFMA.FTZ R172, R172, UR10, -R201.reuse ;  /* 0x0000000aacac7c23 */ /* 0x100fe200080108c9 */
[--C-:B------:R-:W-:Y:S01]  /*32c0*/  FFMA.FTZ R161, R161, UR10, -R201.reuse ;  /* 0x0000000aa1a17c23 */ /* 0x100fe200080108c9 */
[----:B------:R-:W-:Y:S01]  /*32d0*/  FMNMX.FTZ R3, R183, R12, !PT ;  /* 0x0000000cb7037209 */ /* 0x000fe20007810000 */
[--C-:B------:R-:W-:Y:S01]  /*32e0*/  FFMA.FTZ R196, R196, UR10, -R201.reuse ;  /* 0x0000000ac4c47c23 */ /* 0x100fe200080108c9 */
[----:B------:R-:W1:Y:S01]  /*32f0*/  MUFU.EX2 R6, R6 ;  /* 0x0000000600067308 */ /* 0x000e620000000800 */
[--C-:B0-----:R-:W-:Y:S01]  /*3300*/  FFMA.FTZ R164, R176, UR10, -R201.reuse ;  /* 0x0000000ab0a47c23 */ /* 0x101fe200080108c9 */
[----:B------:R-:W-:Y:S01]  /*3310*/  FMNMX.FTZ R12, R186, R3, !PT ;  /* 0x00000003ba0c7209 */ /* 0x000fe20007810000 */
[--C-:B------:R-:W-:Y:S01]  /*3320*/  FFMA.FTZ R13, R165, UR10, -R201.reuse ;  /* 0x0000000aa50d7c23 */ /* 0x100fe200080108c9 */
[--C-:B------:R-:W-:Y:S01]  /*3330*/  FFMA.FTZ R157, R185, UR10, -R201.reuse ;  /* 0x0000000ab99d7c23 */ /* 0x100fe200080108c9 */
[----:B------:R-:W-:Y:S01]  /*3340*/  FFMA.FTZ R165, R193, UR10, -R201 ;  /* 0x0000000ac1a57c23 */ /* 0x000fe200080108c9 */
[----:B------:R-:W-:-:S02]  /*3350*/  FMNMX.FTZ R3, R187, R12, !PT ;  /* 0x0000000cbb037209 */ /* 0x000fc40007810000 */
[----:B------:R-:W0:Y:S02]  /*3360*/  MUFU.EX2 R7, R7 ;  /* 0x0000000700077308 */ /* 0x000e240000000800 */
[----:B------:R-:W-:-:S04]  /*3370*/  FMNMX.FTZ R12, R190, R3, !PT ;  /* 0x00000003be0c7209 */ /* 0x000fc80007810000 */
[----:B------:R-:W-:Y:S02]  /*3380*/  FMNMX.FTZ R3, R191, R12, !PT ;  /* 0x0000000cbf037209 */ /* 0x000fe40007810000 */
[----:B------:R-:W2:Y:S01]  /*3390*/  MUFU.EX2 R152, R152 ;  /* 0x0000009800987308 */ /* 0x000ea20000000800 */
[-C--:B-1----:R-:W-:Y:S01]  /*33a0*/  FMUL.FTZ R24, R24, R6.reuse ;  /* 0x0000000618187220 */ /* 0x082fe20000410000 */
[----:B------:R-:W-:Y:S01]  /*33b0*/  FMNMX.FTZ R12, R194, R3, !PT ;  /* 0x00000003c20c7209 */ /* 0x000fe20007810000 */
[-C--:B------:R-:W-:Y:S01]  /*33c0*/  FMUL.FTZ R25, R25, R6.reuse ;  /* 0x0000000619197220 */ /* 0x080fe20000410000 */
[-C--:B------:R-:W-:Y:S01]  /*33d0*/  FMUL.FTZ R28, R28, R6.reuse ;  /* 0x000000061c1c7220 */ /* 0x080fe20000410000 */
[----:B------:R-:W-:Y:S01]  /*33e0*/  FMUL.FTZ R29, R29, R6 ;  /* 0x000000061d1d7220 */ /* 0x000fe20000410000 */
[----:B------:R-:W-:Y:S01]  /*33f0*/  FMNMX.FTZ R3, R195, R12, !PT ;  /* 0x0000000cc3037209 */ /* 0x000fe20007810000 */
[-C--:B------:R-:W-:Y:S01]  /*3400*/  FMUL.FTZ R32, R32, R6.reuse ;  /* 0x0000000620207220 */ /* 0x080fe20000410000 */
[----:B------:R-:W-:Y:S01]  /*3410*/  MUFU.EX2 R8, R11 ;  /* 0x0000000b00087308 */ /* 0x000fe20000000800 */
[----:B0-----:R-:W-:Y:S01]  /*3420*/  FFMA.FTZ R5, R6, R5, R7 ;  /* 0x0000000506057223 */ /* 0x001fe20000010007 */
[----:B------:R-:W-:Y:S01]  /*3430*/  FMNMX.FTZ R14, R198, R3, !PT ;  /* 0x00000003c60e7209 */ /* 0x000fe20007810000 */
[-C--:B------:R-:W-:Y:S01]  /*3440*/  FMUL.FTZ R33, R33, R6.reuse ;  /* 0x0000000621217220 */ /* 0x080fe20000410000 */
[-C--:B------:R-:W-:Y:S01]  /*3450*/  FMUL.FTZ R36, R36, R6.reuse ;  /* 0x0000000624247220 */ /* 0x080fe20000410000 */
[----:B------:R-:W-:Y:S01]  /*3460*/  FMUL.FTZ R37, R37, R6 ;  /* 0x0000000625257220 */ /* 0x000fe20000410000 */
[----:B------:R-:W-:Y:S01]  /*3470*/  FMNMX.FTZ R3, R199, R14, !PT ;  /* 0x0000000ec7037209 */ /* 0x000fe20007810000 */
[----:B------:R-:W-:Y:S01]  /*3480*/  FFMA.FTZ R14, R180, UR10, -R201 ;  /* 0x0000000ab40e7c23 */ /* 0x000fe200080108c9 */
[----:B------:R-:W-:Y:S01]  /*3490*/  MUFU.EX2 R9, R9 ;  /* 0x0000000900097308 */ /* 0x000fe20000000800 */
[C---:B--2---:R-:W-:Y:S01]  /*34a0*/  FADD.FTZ R5, R152.reuse, R5 ;  /* 0x0000000598057221 */ /* 0x044fe20000010000 */
[----:B------:R-:W-:Y:S01]  /*34b0*/  F2FP.BF16.F32.PACK_AB R152, R152, R7 ;  /* 0x000000079898723e */ /* 0x000fe200000010ff */
[----:B------:R-:W0:Y:S01]  /*34c0*/  SHFL.BFLY PT, R20, R3, 0x2, 0x1f ;  /* 0x0c401f0003147f89 */ /* 0x000e2200000e0000 */
        /* <DEDUP_REMOVED lines=13> */
[--C-:B-1----:R-:W-:Y:S01]  /*35a0*/  FFMA.FTZ R172, R192, UR10, -R201.reuse ;  /* 0x0000000ac0ac7c23 */ /* 0x102fe200080108c9 */
        /* <DEDUP_REMOVED lines=8> */
[----:B------:R-:W-:Y:S01]  /*3630*/  FMUL.FTZ R76, R76, R6 ;  /* 0x000000064c4c7220 */ /* 0x000fe20000410000 */
[----:B0-----:R-:W-:Y:S01]  /*3640*/  FMNMX.FTZ R169, R3, R20, !PT ;  /* 0x0000001403a97209 */ /* 0x001fe20007810000 */
[--C-:B------:R-:W-:Y:S01]  /*3650*/  FFMA.FTZ R20, R188, UR10, -R201.reuse ;  /* 0x0000000abc147c23 */ /* 0x100fe200080108c9 */
[-C--:B------:R-:W-:Y:S01]  /*3660*/  FMUL.FTZ R77, R77, R6.reuse ;  /* 0x000000064d4d7220 */ /* 0x080fe20000410000 */
[-C--:B------:R-:W-:Y:S01]  /*3670*/  FMUL.FTZ R80, R80, R6.reuse ;  /* 0x0000000650507220 */ /* 0x080fe20000410000 */
[-C--:B------:R-:W-:Y:S01]  /*3680*/  FMUL.FTZ R81, R81, R6.reuse ;  /* 0x0000000651517220 */ /* 0x080fe20000410000 */
[----:B------:R-:W0:Y:S01]  /*3690*/  SHFL.BFLY PT, R176, R169, 0x1, 0x1f ;  /* 0x0c201f00a9b07f89 */ /* 0x000e2200000e0000 */
[----:B------:R-:W-:Y:S01]  /*36a0*/  MUFU.EX2 R13, R13 ;  /* 0x0000000d000d7308 */ /* 0x000fe20000000800 */
[----:B-1----:R-:W-:Y:S01]  /*36b0*/  FFMA.FTZ R161, R189, UR10, -R201 ;  /* 0x0000000abda17c23 */ /* 0x002fe200080108c9 */
        /* <DEDUP_REMOVED lines=22> */
[----:B------:R-:W-:Y:S01]  /*3820*/  MUFU.EX2 R21, R21 ;  /* 0x0000001500157308 */ /* 0x000fe20000000800 */
[----:B------:R-:W-:Y:S01]  /*3830*/  IADD3 R176, -R203, 0xb, RZ ;  /* 0x0000000bcbb07810 */ /* 0x000fe20007ffe1ff */
[-C--:B------:R-:W-:Y:S01]  /*3840*/  FMUL.FTZ R121, R121, R6.reuse ;  /* 0x0000000679797220 */ /* 0x080fe20000410000 */
[-C--:B------:R-:W-:Y:S01]  /*3850*/  FMUL.FTZ R124, R124, R6.reuse ;  /* 0x000000067c7c7220 */ /* 0x080fe20000410000 */
[C---:B------:R-:W-:Y:S01]  /*3860*/  FADD.FTZ R173, -R3.reuse, R200 ;  /* 0x000000c803ad7221 */ /* 0x040fe20000010100 */
[----:B------:R-:W-:Y:S01]  /*3870*/  FMUL.FTZ R181, R3, UR10 ;  /* 0x0000000a03b57c20 */ /* 0x000fe20008410000 */
[-C--:B------:R-:W-:Y:S01]  /*3880*/  FMUL.FTZ R125, R125, R6.reuse ;  /* 0x000000067d7d7220 */ /* 0x080fe20000410000 */
        /* <DEDUP_REMOVED lines=12> */
[----:B------:R-:W-:Y:S01]  /*3950*/  FFMA.FTZ R182, R183, UR10, -R181 ;  /* 0x0000000ab7b67c23 */ /* 0x000fe200080108b5 */
[----:B------:R-:W-:-:S02]  /*3960*/  IMAD.U32 R183, RZ, RZ, UR23 ;  /* 0x00000017ffb77e24 */ /* 0x000fc4000f8e00ff */
[--C-:B------:R-:W-:Y:S01]  /*3970*/  FFMA.FTZ R192, R163, UR10, -R181.reuse ;  /* 0x0000000aa3c07c23 */ /* 0x100fe200080108b5 */
[----:B------:R-:W0:Y:S01]  /*3980*/  MUFU.EX2 R184, R184 ;  /* 0x000000b800b87308 */ /* 0x000e220000000800 */
[--C-:B------:R-:W-:Y:S01]  /*3990*/  FFMA.FTZ R163, R166, UR10, -R181.reuse ;  /* 0x0000000aa6a37c23 */ /* 0x100fe200080108b5 */
[----:B------:R-:W-:Y:S02]  /*39a0*/  @!P1 VIADD R154, R183, 0x22840 ;  /* 0x00022840b79a9836 */ /* 0x000fe40000000000 */
[--C-:B------:R-:W-:Y:S01]  /*39b0*/  FFMA.FTZ R200, R171, UR10, -R181.reuse ;  /* 0x0000000aabc87c23 */ /* 0x100fe200080108b5 */
[--C-:B------:R-:W-:Y:S01]  /*39c0*/  FFMA.FTZ R171, R174, UR10, -R181.reuse ;  /* 0x0000000aaeab7c23 */ /* 0x100fe200080108b5 */
[--C-:B------:R-:W-:Y:S01]  /*39d0*/  FFMA.FTZ R185, R186, UR10, -R181.reuse ;  /* 0x0000000abab97c23 */ /* 0x100fe200080108b5 */
[--C-:B------:R-:W-:Y:S01]  /*39e0*/  FFMA.FTZ R186, R187, UR10, -R181.reuse ;  /* 0x0000000abbba7c23 */ /* 0x100fe200080108b5 */
[----:B------:R-:W-:Y:S01]  /*39f0*/  @!P1 PRMT R154, RZ, 0x654, R154 ;  /* 0x00000654ff9a9816 */ /* 0x000fe2000000009a */
[----:B------:R-:W1:Y:S01]  /*3a00*/  MUFU.EX2 R155, R155 ;  /* 0x0000009b009b7308 */ /* 0x000e620000000800 */
[----:B------:R2:W-:Y:S06]  /*3a10*/  BAR.ARV R176, 0x100 ;  /* 0x000400b00000751d */ /* 0x0005ec0000002000 */
[----:B------:R3:W-:Y:S01]  /*3a20*/  @!P1 SYNCS.ARRIVE.TRANS64.RED.A1T0 RZ, [R154+URZ], RZ ;  /* 0x000000ff9aff99a7 */ /* 0x0007e2000810043f */
[----:B------:R-:W4:Y:S01]  /*3a30*/  MUFU.EX2 R177, R177 ;  /* 0x000000b100b17308 */ /* 0x000f220000000800 */
[----:B0-----:R-:W-:Y:S01]  /*3a40*/  FFMA.FTZ R4, R173, R4, R184 ;  /* 0x00000004ad047223 */ /* 0x001fe200000100b8 */
[--C-:B------:R-:W-:Y:S01]  /*3a50*/  FFMA.FTZ R187, R190, UR10, -R181.reuse ;  /* 0x0000000abebb7c23 */ /* 0x100fe200080108b5 */
[--C-:B------:R-:W-:Y:S01]  /*3a60*/  FFMA.FTZ R190, R191, UR10, -R181.reuse ;  /* 0x0000000abfbe7c23 */ /* 0x100fe200080108b5 */
[--C-:B------:R-:W-:Y:S01]  /*3a70*/  FFMA.FTZ R194, R194, UR10, -R181.reuse ;  /* 0x0000000ac2c27c23 */ /* 0x100fe200080108b5 */
[--C-:B------:R-:W-:Y:S01]  /*3a80*/  FFMA.FTZ R195, R195, UR10, -R181.reuse ;  /* 0x0000000ac3c37c23 */ /* 0x100fe200080108b5 */
[----:B------:R-:W-:Y:S01]  /*3a90*/  FFMA.FTZ R198, R198, UR10, -R181 ;  /* 0x0000000ac6c67c23 */ /* 0x000fe200080108b5 */
[----:B---3--:R-:W-:Y:S01]  /*3aa0*/  FADD.FTZ R154, R8, R5 ;  /* 0x00000005089a7221 */ /* 0x008fe20000010000 */
[----:B------:R-:W0:Y:S01]  /*3ab0*/  MUFU.EX2 R188, R188 ;  /* 0x000000bc00bc7308 */ /* 0x000e220000000800 */
[----:B-1----:R-:W-:Y:S01]  /*3ac0*/  FADD.FTZ R4, R155, R4 ;  /* 0x000000049b047221 */ /* 0x002fe20000010000 */
[----:B------:R-:W-:Y:S01]  /*3ad0*/  FFMA.FTZ R199, R199, UR10, -R181 ;  /* 0x0000000ac7c77c23 */ /* 0x000fe200080108b5 */
[----:B------:R-:W-:Y:S01]  /*3ae0*/  FADD.FTZ R5, R9, R154 ;  /* 0x0000009a09057221 */ /* 0x000fe20000010000 */
[-C--:B------:R-:W-:Y:S01]  /*3af0*/  FMUL.FTZ R129, R129, R6.reuse ;  /* 0x0000000681817220 */ /* 0x080fe20000410000 */
[-C--:B------:R-:W-:Y:S01]  /*3b00*/  FMUL.FTZ R132, R132, R6.reuse ;  /* 0x0000000684847220 */ /* 0x080fe20000410000 */
[-C--:B------:R-:W-:Y:S01]  /*3b10*/  FMUL.FTZ R133, R133, R6.reuse ;  /* 0x0000000685857220 */ /* 0x080fe20000410000 */
[----:B------:R-:W-:Y:S01]  /*3b20*/  FADD.FTZ R154, R156, R5 ;  /* 0x000000059c9a7221 */ /* 0x000fe20000010000 */
[----:B------:R-:W1:Y:S01]  /*3b30*/  MUFU.EX2 R159, R159 ;  /* 0x0000009f009f7308 */ /* 0x000e620000000800 */
[----:B----4-:R-:W-:Y:S01]  /*3b40*/  FADD.FTZ R7, R177, R4 ;  /* 0x00000004b1077221 */ /* 0x010fe20000010000 */
[-C--:B------:R-:W-:Y:S01]  /*3b50*/  FMUL.FTZ R136, R136, R6.reuse ;  /* 0x0000000688887220 */ /* 0x080fe20000410000 */
[----:B------:R-:W-:Y:S01]  /*3b60*/  FADD.FTZ R5, R11, R154 ;  /* 0x0000009a0b057221 */ /* 0x000fe20000010000 */
[-C--:B------:R-:W-:Y:S01]  /*3b70*/  FMUL.FTZ R137, R137, R6.reuse ;  /* 0x0000000689897220 */ /* 0x080fe20000410000 */
[-C--:B------:R-:W-:Y:S01]  /*3b80*/  FMUL.FTZ R140, R140, R6.reuse ;  /* 0x000000068c8c7220 */ /* 0x080fe20000410000 */
[-C--:B------:R-:W-:Y:S01]  /*3b90*/  FMUL.FTZ R141, R141, R6.reuse ;  /* 0x000000068d8d7220 */ /* 0x080fe20000410000 */
[----:B------:R-:W-:Y:S01]  /*3ba0*/  FADD.FTZ R154, R10, R5 ;  /* 0x000000050a9a7221 */ /* 0x000fe20000010000 */
[----:B------:R-:W3:Y:S01]  /*3bb0*/  MUFU.EX2 R192, R192 ;  /* 0x000000c000c07308 */ /* 0x000ee20000000800 */
[----:B0-----:R-:W-:Y:S01]  /*3bc0*/  FADD.FTZ R4, R188, R7 ;  /* 0x00000007bc047221 */ /* 0x001fe20000010000 */
[-C--:B------:R-:W-:Y:S01]  /*3bd0*/  FMUL.FTZ R144, R144, R6.reuse ;  /* 0x0000000690907220 */ /* 0x080fe20000410000 */
[----:B------:R-:W-:Y:S01]  /*3be0*/  FADD.FTZ R5, R13, R154 ;  /* 0x0000009a0d057221 */ /* 0x000fe20000010000 */
[-C--:B------:R-:W-:Y:S01]  /*3bf0*/  FMUL.FTZ R145, R145, R6.reuse ;  /* 0x0000000691917220 */ /* 0x080fe20000410000 */
[-C--:B------:R-:W-:Y:S01]  /*3c00*/  FMUL.FTZ R148, R148, R6.reuse ;  /* 0x0000000694947220 */ /* 0x080fe20000410000 */
[----:B------:R-:W-:Y:S01]  /*3c10*/  FMUL.FTZ R149, R149, R6 ;  /* 0x0000000695957220 */ /* 0x000fe20000410000 */
[----:B------:R-:W-:Y:S01]  /*3c20*/  FADD.FTZ R154, R160, R5 ;  /* 0x00000005a09a7221 */ /* 0x000fe20000010000 */
[----:B------:R0:W-:Y:S01]  /*3c30*/  MUFU.EX2 R169, R196 ;  /* 0x000000c400a97308 */ /* 0x0001e20000000800 */
        /* <DEDUP_REMOVED lines=8> */
[--C-:B0-----:R-:W-:Y:S01]  /*3cc0*/  FFMA.FTZ R196, R167, UR10, -R181.reuse ;  /* 0x0000000aa7c47c23 */ /* 0x101fe200080108b5 */
[----:B------:R-:W-:Y:S01]  /*3cd0*/  FFMA.FTZ R167, R170, UR10, -R181 ;  /* 0x0000000aaaa77c23 */ /* 0x000fe200080108b5 */
[----:B---3--:R-:W-:Y:S01]  /*3ce0*/  FADD.FTZ R4, R192, R7 ;  /* 0x00000007c0047221 */ /* 0x008fe20000010000 */
[----:B------:R-:W-:Y:S01]  /*3cf0*/  FADD.FTZ R5, R21, R154 ;  /* 0x0000009a15057221 */ /* 0x000fe20000010000 */
        /* <DEDUP_REMOVED lines=79> */
[----:B------:R-:W-:Y:S01]  /*41f0*/  FMUL.FTZ R151, R151, R173 ;  /* 0x000000ad97977220 */ /* 0x000fe20000410000 */
[----:B------:R-:W-:-:S02]  /*4200*/  F2FP.BF16.F32.PACK_AB R156, R11, R156 ;  /* 0x0000009c0b9c723e */ /* 0x000fc400000010ff */
[----:B------:R-:W-:Y:S01]  /*4210*/  F2FP.BF16.F32.PACK_AB R158, R13, R10 ;  /* 0x0000000a0d9e723e */ /* 0x000fe200000010ff */
[----:B------:R-:W3:Y:S01]  /*4220*/  MUFU.EX2 R179, R179 ;  /* 0x000000b300b37308 */ /* 0x000ee20000000800 */
[----:B-1----:R-:W-:Y:S01]  /*4230*/  FADD.FTZ R4, R178, R7 ;  /* 0x00000007b2047221 */ /* 0x002fe20000010000 */
[----:B------:R-:W-:Y:S02]  /*4240*/  F2FP.BF16.F32.PACK_AB R160, R15, R160 ;  /* 0x000000a00fa0723e */ /* 0x000fe400000010ff */
[----:B------:R-:W-:Y:S02]  /*4250*/  F2FP.BF16.F32.PACK_AB R162, R21, R12 ;  /* 0x0000000c15a2723e */ /* 0x000fe400000010ff */
[----:B------:R-:W-:Y:S02]  /*4260*/  F2FP.BF16.F32.PACK_AB R164, R23, R164 ;  /* 0x000000a417a4723e */ /* 0x000fe400000010ff */
[----:B------:R-:W1:Y:S01]  /*4270*/  MUFU.EX2 R153, R153 ;  /* 0x0000009900997308 */ /* 0x000e620000000800 */
[----:B0-----:R-:W-:-:S07]  /*4280*/  FADD.FTZ R154, R14, R5 ;  /* 0x000000050e9a7221 */ /* 0x001fce0000010000 */
[----:B------:R-:W0:Y:S01]  /*4290*/  MUFU.EX2 R182, R182 ;  /* 0x000000b600b67308 */ /* 0x000e220000000800 */
[----:B---3--:R-:W-:-:S07]  /*42a0*/  FADD.FTZ R7, R179, R4 ;  /* 0x00000004b3077221 */ /* 0x008fce0000010000 */
[----:B------:R-:W3:Y:S01]  /*42b0*/  MUFU.EX2 R168, R168 ;  /* 0x000000a800a87308 */ /* 0x000ee20000000800 */
[C---:B-1----:R-:W-:Y:S01]  /*42c0*/  FADD.FTZ R5, R153.reuse, R154 ;  /* 0x0000009a99057221 */ /* 0x042fe20000010000 */
        /* <DEDUP_REMOVED lines=8> */
[----:B-1----:R-:W-:-:S07]  /*4350*/  FADD.FTZ R7, R185, R4 ;  /* 0x00000004b9077221 */ /* 0x002fce0000010000 */
[----:B------:R-:W1:Y:S01]  /*4360*/  MUFU.EX2 R20, R20 ;  /* 0x0000001400147308 */ /* 0x000e620000000800 */
[C---:B0-----:R-:W-:Y:S01]  /*4370*/  FADD.FTZ R5, R157.reuse, R154 ;  /* 0x0000009a9d057221 */ /* 0x041fe20000010000 */
[----:B------:R-:W-:Y:S02]  /*4380*/  F2FP.BF16.F32.PACK_AB R168, R157, R168 ;  /* 0x000000a89da8723e */ /* 0x000fe400000010ff */
[----:B------:R-:W-:Y:S02]  /*4390*/  F2FP.BF16.F32.PACK_AB R157, R192, R159 ;  /* 0x0000009fc09d723e */ /* 0x000fe400000010ff */
[----:B------:R-:W-:Y:S02]  /*43a0*/  F2FP.BF16.F32.PACK_AB R159, R196, R163 ;  /* 0x000000a3c49f723e */ /* 0x000fe400000010ff */
[----:B------:R-:W0:Y:S01]  /*43b0*/  MUFU.EX2 R187, R187 ;  /* 0x000000bb00bb7308 */ /* 0x000e220000000800 */
[----:B---3--:R-:W-:Y:S01]  /*43c0*/  FADD.FTZ R4, R186, R7 ;  /* 0x00000007ba047221 */ /* 0x008fe20000010000 */
[----:B------:R-:W-:-:S06]  /*43d0*/  F2FP.BF16.F32.PACK_AB R163, R202, R171 ;  /* 0x000000abcaa3723e */ /* 0x000fcc00000010ff */
[----:B------:R-:W3:Y:S01]  /*43e0*/  MUFU.EX2 R161, R161 ;  /* 0x000000a100a17308 */ /* 0x000ee20000000800 */
[----:B-1----:R-:W-:-:S07]  /*43f0*/  FADD.FTZ R154, R20, R5 ;  /* 0x00000005149a7221 */ /* 0x002fce0000010000 */
[----:B------:R-:W1:Y:S01]  /*4400*/  MUFU.EX2 R190, R190 ;  /* 0x000000be00be7308 */ /* 0x000e620000000800 */
[----:B0-----:R-:W-:-:S07]  /*4410*/  FADD.FTZ R7, R187, R4 ;  /* 0x00000004bb077221 */ /* 0x001fce0000010000 */
[----:B------:R-:W0:Y:S01]  /*4420*/  MUFU.EX2 R172, R172 ;  /* 0x000000ac00ac7308 */ /* 0x000e220000000800 */
[----:B---3--:R-:W-:Y:S01]  /*4430*/  FADD.FTZ R5, R161, R154 ;  /* 0x0000009aa1057221 */ /* 0x008fe20000010000 */
[----:B------:R-:W-:Y:S02]  /*4440*/  F2FP.BF16.F32.PACK_AB R154, R9, R8 ;  /* 0x00000008099a723e */ /* 0x000fe400000010ff */
[----:B------:R-:W-:Y:S02]  /*4450*/  F2FP.BF16.F32.PACK_AB R170, R161, R20 ;  /* 0x00000014a1aa723e */ /* 0x000fe400000010ff */
[----:B------:R-:W-:Y:S02]  /*4460*/  F2FP.BF16.F32.PACK_AB R161, R200, R167 ;  /* 0x000000a7c8a1723e */ /* 0x000fe400000010ff */
[----:B------:R-:W3:Y:S01]  /*4470*/  MUFU.EX2 R181, R194 ;  /* 0x000000c200b57308 */ /* 0x000ee20000000800 */
[----:B-1----:R-:W-:Y:S01]  /*4480*/  FADD.FTZ R4, R190, R7 ;  /* 0x00000007be047221 */ /* 0x002fe20000010000 */
[----:B------:R-:W-:-:S02]  /*4490*/  F2FP.BF16.F32.PACK_AB R167, R182, R179 ;  /* 0x000000b3b6a7723e */ /* 0x000fc400000010ff */
[----:B------:R-:W-:-:S04]  /*44a0*/  F2FP.BF16.F32.PACK_AB R171, R190, R187 ;  /* 0x000000bbbeab723e */ /* 0x000fc800000010ff */
[----:B------:R-:W1:Y:S01]  /*44b0*/  MUFU.EX2 R165, R165 ;  /* 0x000000a500a57308 */ /* 0x000e620000000800 */
[----:B0-----:R-:W-:-:S07]  /*44c0*/  FADD.FTZ R8, R172, R5 ;  /* 0x00000005ac087221 */ /* 0x001fce0000010000 */
[----:B------:R-:W0:Y:S01]  /*44d0*/  MUFU.EX2 R6, R195 ;  /* 0x000000c300067308 */ /* 0x000e220000000800 */
[----:B---3--:R-:W-:-:S07]  /*44e0*/  FADD.FTZ R7, R181, R4 ;  /* 0x00000004b5077221 */ /* 0x008fce0000010000 */
[----:B------:R-:W3:Y:S01]  /*44f0*/  MUFU.EX2 R198, R198 ;  /* 0x000000c600c67308 */ /* 0x000ee20000000800 */
[C---:B-1----:R-:W-:Y:S01]  /*4500*/  FADD.FTZ R8, R165.reuse, R8 ;  /* 0x00000008a5087221 */ /* 0x042fe20000010000 */
[----:B------:R-:W-:Y:S02]  /*4510*/  F2FP.BF16.F32.PACK_AB R172, R165, R172 ;  /* 0x000000aca5ac723e */ /* 0x000fe400000010ff */
[----:B------:R-:W-:Y:S01]  /*4520*/  F2FP.BF16.F32.PACK_AB R165, R178, R175 ;  /* 0x000000afb2a5723e */ /* 0x000fe200000010ff */
[----:B------:R-:W-:-:S03]  /*4530*/  FADD.FTZ R5, R169, R8 ;  /* 0x00000008a9057221 */ /* 0x000fc60000010000 */
[----:B------:R-:W1:Y:S01]  /*4540*/  MUFU.EX2 R180, R180 ;  /* 0x000000b400b47308 */ /* 0x000e620000000800 */
[C---:B0-----:R-:W-:Y:S01]  /*4550*/  FADD.FTZ R7, R6.reuse, R7 ;  /* 0x0000000706077221 */ /* 0x041fe20000010000 */
[----:B------:R-:W-:-:S06]  /*4560*/  F2FP.BF16.F32.PACK_AB R173, R6, R181 ;  /* 0x000000b506ad723e */ /* 0x000fcc00000010ff */
[----:B------:R-:W0:Y:S01]  /*4570*/  MUFU.EX2 R199, R199 ;  /* 0x000000c700c77308 */ /* 0x000e220000000800 */
[----:B---3--:R-:W-:Y:S01]  /*4580*/  FADD.FTZ R4, R198, R7 ;  /* 0x00000007c6047221 */ /* 0x008fe20000010000 */
[C---:B-1----:R-:W-:Y:S01]  /*4590*/  F2FP.BF16.F32.PACK_AB R174, R180.reuse, R169 ;  /* 0x000000a9b4ae723e */ /* 0x042fe200000010ff */
[----:B------:R-:W-:Y:S01]  /*45a0*/  FADD.FTZ R5, R180, R5 ;  /* 0x00000005b4057221 */ /* 0x000fe20000010000 */
[----:B------:R-:W-:Y:S01]  /*45b0*/  F2FP.BF16.F32.PACK_AB R169, R186, R185 ;  /* 0x000000b9baa9723e */ /* 0x000fe200000010ff */
[C---:B0-----:R-:W-:Y:S01]  /*45c0*/  FADD.FTZ R4, R199.reuse, R4 ;  /* 0x00000004c7047221 */ /* 0x041fe20000010000 */
[----:B------:R-:W-:Y:S01]  /*45d0*/  F2FP.BF16.F32.PACK_AB R175, R199, R198 ;  /* 0x000000c6c7af723e */ /* 0x000fe200000010ff */
[----:B--2---:R-:W-:Y:S06]  /*45e0*/  @!P0 BRA `(.L_x_9096) ;  /* 0x0000000000048947 */ /* 0x004fec0003800000 */
[----:B------:R-:W-:Y:S01]  /*45f0*/  BPT.TRAP 0x1 ;  /* 0x000000040000795c */ /* 0x000fe20000300000 */
.L_x_9096:
[----:B------:R-:W-:-:S04]  /*4600*/  IMAD.U32 R6, RZ, RZ, UR24 ;  /* 0x00000018ff067e24 */ /* 0x000fc8000f8e00ff */
[----:B------:R0:W1:Y:S01]  /*4610*/  SYNCS.PHASECHK.TRANS64.TRYWAIT P3, [UR23+0x22850], R6 ;  /* 0x02285006ff0075a7 */ /* 0x0000620008060157 */
[----:B------:R-:W-:Y:S05]  /*4620*/  @!P0 BRA `(.L_x_9097) ;  /* 0x0000000000048947 */ /* 0x000fea0003800000 */
[----:B------:R-:W-:Y:S01]  /*4630*/  BPT.TRAP 0x1 ;  /* 0x000000040000795c */ /* 0x000fe20000300000 */
.L_x_9097:
[----:B-1----:R-:W-:Y:S05]  /*4640*/  @P3 BRA `(.L_x_9098) ;  /* 0x00000000000c3947 */ /* 0x002fea0003800000 */
[----:B0-----:R-:W-:-:S04]  /*4650*/  IMAD.U32 R6, RZ, RZ, UR24 ;  /* 0x00000018ff067e24 */ /* 0x001fc8000f8e00ff */
[----:B------:R-:W0:Y:S02]  /*4660*/  SYNCS.PHASECHK.TRANS64.TRYWAIT P3, [UR23+0x22850], R6 ;  /* 0x02285006ff0075a7 */ /* 0x000e240008060157 */
[----:B0-----:R-:W-:Y:S05]  /*4670*/  @!P3 BRA `(.L_x_9099) ;  /* 0x0000006c0044b947 */ /* 0x001fea0003800000 */
.L_x_9098:
[----:B0-----:R-:W0:Y:S01]  /*4680*/  S2R R6, SR_TID.X ;  /* 0x0000000000067919 */ /* 0x001e220000002100 */
[----:B------:R-:W-:Y:S01]  /*4690*/  UIMAD UR11, UR36, 0xc00, UR21 ;  /* 0x00000c00240b78a4 */ /* 0x000fe2000f8e0215 */
[----:B------:R-:W-:Y:S01]  /*46a0*/  @!P1 VIADD R183, R183, 0x22860 ;  /* 0x00022860b7b79836 */ /* 0x000fe20000000000 */
[----:B------:R-:W-:Y:S01]  /*46b0*/  UMOV UR7, 0x40000040 ;  /* 0x4000004000077882 */ /* 0x000fe20000000000 */
[----:B------:R-:W-:Y:S02]  /*46c0*/  IMAD.MOV.U32 R200, RZ, RZ, R3 ;  /* 0x000000ffffc87224 */ /* 0x000fe400078e0003 */
[----:B------:R-:W-:Y:S01]  /*46d0*/  IMAD.MOV.U32 R7, RZ, RZ, R0 ;  /* 0x000000ffff077224 */ /* 0x000fe200078e0000 */
[----:B------:R-:W-:Y:S01]  /*46e0*/  @!P1 PRMT R183, RZ, 0x654, R183 ;  /* 0x00000654ffb79816 */ /* 0x000fe200000000b7 */
[----:B------:R-:W-:Y:S01]  /*46f0*/  UMOV UR6, UR11 ;  /* 0x0000000b00067c82 */ /* 0x000fe20008000000 */
[----:B0-----:R-:W-:-:S05]  /*4700*/  SHF.R.U32.HI R6, RZ, 0x7, R6 ;  /* 0x00000007ff067819 */ /* 0x001fca0000011606 */
[----:B------:R-:W-:-:S05]  /*4710*/  VIADD R6, R6, 0x8 ;  /* 0x0000000806067836 */ /* 0x000fca0000000000 */
[----:B------:R2:W-:Y:S06]  /*4720*/  BAR.SYNC.DEFER_BLOCKING R6, 0x100 ;  /* 0x000400060000751d */ /* 0x0005ec0000010000 */
        /* <DEDUP_REMOVED lines=34> */
[----:B------:R-:W-:Y:S05]  /*4950*/  @P2 BRA `(.L_x_9100) ;  /* 0xffffffe000a82947 */ /* 0x000fea000383ffff */
.L_x_9091:
[----:B--23--:R-:W2:Y:S01]  /*4960*/  SHFL.BFLY PT, R6, R5, 0x2, 0x1f ;  /* 0x0c401f0005067f89 */ /* 0x00cea200000e0000 */
[----:B------:R-:W-:Y:S01]  /*4970*/  MOV R206, 0x400 ;  /* 0x0000040000ce7802 */ /* 0x000fe20000000f00 */
[----:B------:R-:W-:Y:S02]  /*4980*/  UIADD3 UR4, -UR41, URZ, URZ ;  /* 0x0000003f29047290 */ /* 0x000fe4000fffe13f */
[----:B------:R-:W3:Y:S01]  /*4990*/  SHFL.BFLY PT, R9, R4, 0x2, 0x1f ;  /* 0x0c401f0004097f89 */ /* 0x000ee200000e0000 */
[----:B------:R-:W-:Y:S01]  /*49a0*/  ULDC.64 UR6, c[0x0][0xb90] ;  /* 0x0002e40000067ab9 */ /* 0x000fe20000000a00 */
[----:B------:R-:W-:Y:S01]  /*49b0*/  ULDC.64 UR8, c[0x0][0xae8] ;  /* 0x0002ba0000087ab9 */ /* 0x000fe20000000a00 */
[----:B------:R-:W4:Y:S01]  /*49c0*/  S2R R11, SR_CgaCtaId ;  /* 0x00000000000b7919 */ /* 0x000f220000008800 */
[----:B------:R-:W4:Y:S01]  /*49d0*/  S2R R13, SR_SWINHI ;  /* 0x00000000000d7919 */ /* 0x000f220000002f00 */
[----:B--2---:R-:W-:Y:S01]  /*49e0*/  FADD.FTZ R6, R6, R5 ;  /* 0x0000000506067221 */ /* 0x004fe20000010000 */
[----:B------:R-:W-:-:S02]  /*49f0*/  IMAD.MOV.U32 R5, RZ, RZ, -0x800000 ;  /* 0xff800000ff057424 */ /* 0x000fc400078e00ff */
[----:B---3--:R-:W-:Y:S02]  /*4a00*/  FADD.FTZ R9, R9, R4 ;  /* 0x0000000409097221 */ /* 0x008fe40000010000 */
[----:B01----:R-:W0:Y:S01]  /*4a10*/  SHFL.BFLY PT, R7, R6, 0x1, 0x1f ;  /* 0x0c201f0006077f89 */ /* 0x003e2200000e0000 */
[----:B------:R-:W-:-:S03]  /*4a20*/  IMAD.MOV.U32 R4, RZ, RZ, RZ ;  /* 0x000000ffff047224 */ /* 0x000fc600078e00ff */
[----:B------:R-:W1:Y:S01]  /*4a30*/  SHFL.BFLY PT, R8, R9, 0x1, 0x1f ;  /* 0x0c201f0009087f89 */ /* 0x000e6200000e0000 */
[----:B----4-:R-:W-:-:S04]  /*4a40*/  LEA R206, R11, R206, 0x18 ;  /* 0x000000ce0bce7211 */ /* 0x010fc800078ec0ff */
[----:B------:R-:W-:Y:S02]  /*4a50*/  MOV R10, R206 ;  /* 0x000000ce000a7202 */ /* 0x000fe40000000f00 */
[----:B------:R-:W-:Y:S01]  /*4a60*/  MOV R11, R13 ;  /* 0x0000000d000b7202 */ /* 0x000fe20000000f00 */
[----:B------:R-:W-:Y:S02]  /*4a70*/  IMAD.U32 R13, RZ, RZ, UR10 ;  /* 0x0000000aff0d7e24 */ /* 0x000fe4000f8e00ff */
[----:B0-----:R-:W-:Y:S01]  /*4a80*/  FADD.FTZ R12, R6, R7 ;  /* 0x00000007060c7221 */ /* 0x001fe20000010000 */
[----:B------:R-:W-:Y:S02]  /*4a90*/  IMAD.MOV.U32 R7, RZ, RZ, RZ ;  /* 0x000000ffff077224 */ /* 0x000fe400078e00ff */
[----:B------:R-:W-:Y:S02]  /*4aa0*/  IMAD.MOV.U32 R6, RZ, RZ, -0x800000 ;  /* 0xff800000ff067424 */ /* 0x000fe400078e00ff */
[----:B-1----:R-:W-:Y:S01]  /*4ab0*/  FADD.FTZ R14, R9, R8 ;  /* 0x00000008090e7221 */ /* 0x002fe20000010000 */
[----:B------:R0:W-:Y:S08]  /*4ac0*/  BAR.ARV R176, 0x100 ;  /* 0x000400b00000751d */ /* 0x0001f00000002000 */
[----:B------:R-:W-:Y:S08]  /*4ad0*/  BAR.ARV 0x8, 0x180 ;  /* 0x0206000000007b1d */ /* 0x000ff00000002000 */
[----:B------:R-:W-:Y:S01]  /*4ae0*/  BAR.SYNC.DEFER_BLOCKING 0x1, 0x100 ;  /* 0x0044000000007b1d */ /* 0x000fe20000010000 */
[----:B------:R-:W-:Y:S01]  /*4af0*/  FSETP.NE.FTZ.AND P0, PT, R12, RZ, PT ;  /* 0x000000ff0c00720b */ /* 0x000fe20003f15000 */
[----:B------:R-:W-:Y:S01]  /*4b00*/  IMAD R9, R22, 0x40, R2 ;  /* 0x0000004016097824 */ /* 0x000fe200078e0202 */
[----:B------:R-:W-:-:S03]  /*4b10*/  FSETP.NE.FTZ.AND P1, PT, R14, RZ, PT ;  /* 0x000000ff0e00720b */ /* 0x000fc60003f35000 */
[----:B------:R-:W-:-:S04]  /*4b20*/  IMAD.WIDE R8, R9, 0x2, R10 ;  /* 0x0000000209087825 */ /* 0x000fc800078e020a */
[----:B------:R-:W-:-:S04]  /*4b30*/  IMAD.WIDE R10, R211, 0x2, R10 ;  /* 0x00000002d30a7825 */ /* 0x000fc800078e020a */
[----:B------:R-:W1:Y:S01]  /*4b40*/  @P0 MUFU.RCP R7, R12 ;  /* 0x0000000c00070308 */ /* 0x000e620000001000 */
[C---:B------:R-:W-:Y:S01]  /*4b50*/  IADD3 R21, P3, R10.reuse, 0xc060, RZ ;  /* 0x0000c0600a157810 */ /* 0x040fe20007f7e0ff */
[----:B------:R-:W-:Y:S01]  /*4b60*/  @P0 FMUL.FTZ R13, R13, 0.69314718246459960938 ;  /* 0x3f3172180d0d0820 */ /* 0x000fe20000410000 */
[----:B------:R-:W-:Y:S02]  /*4b70*/  LOP3.LUT R171, R10, 0x380, RZ, 0xc0, !PT ;  /* 0x000003800aab7812 */ /* 0x000fe400078ec0ff */
[----:B------:R-:W-:Y:S02]  /*4b80*/  LOP3.LUT R15, R21, 0x380, RZ, 0xc0, !PT ;  /* 0x00000380150f7812 */ /* 0x000fe400078ec0ff */
[----:B------:R-:W-:Y:S01]  /*4b90*/  SHF.R.U64 R171, R171, 0x3, RZ ;  /* 0x00000003abab7819 */ /* 0x000fe200000012ff */
[----:B------:R-:W-:Y:S03]  /*4ba0*/  @P1 MUFU.RCP R4, R14 ;  /* 0x0000000e00041308 */ /* 0x000fe60000001000 */
[----:B------:R-:W-:Y:S01]  /*4bb0*/  LOP3.LUT R170, R171, R10, RZ, 0x3c, !PT ;  /* 0x0000000aabaa7212 */ /* 0x000fe200078e3cff */
[----:B------:R-:W-:-:S04]  /*4bc0*/  IMAD.MOV.U32 R171, RZ, RZ, R11 ;  /* 0x000000ffffab7224 */ /* 0x000fc800078e000b */
[----:B------:R-:W2:Y:S01]  /*4bd0*/  @P0 MUFU.LG2 R12, R12 ;  /* 0x0000000c000c0308 */ /* 0x000ea20000000c00 */
[-C--:B-1----:R-:W-:Y:S01]  /*4be0*/  FMUL.FTZ R204, R53, R7.reuse ;  /* 0x0000000735cc7220 */ /* 0x082fe20000410000 */
[----:B------:R-:W-:Y:S02]  /*4bf0*/  IMAD.U32 R53, RZ, RZ, UR10 ;  /* 0x0000000aff357e24 */ /* 0x000fe4000f8e00ff */
[-C--:B------:R-:W-:Y:S01]  /*4c00*/  FMUL.FTZ R25, R25, R7.reuse ;  /* 0x0000000719197220 */ /* 0x080fe20000410000 */
[-C--:B------:R-:W-:Y:S01]  /*4c10*/  FMUL.FTZ R24, R24, R7.reuse ;  /* 0x0000000718187220 */ /* 0x080fe20000410000 */
[-C--:B------:R-:W-:Y:S01]  /*4c20*/  FMUL.FTZ R187, R29, R7.reuse ;  /* 0x000000071dbb7220 */ /* 0x080fe20000410000 */
[----:B------:R-:W-:Y:S01]  /*4c30*/  @P1 FMUL.FTZ R53, R53, 0.69314718246459960938 ;  /* 0x3f31721835351820 */ /* 0x000fe20000410000 */
[-C--:B------:R-:W-:Y:S01]  /*4c40*/  FMUL.FTZ R28, R28, R7.reuse ;  /* 0x000000071c1c7220 */ /* 0x080fe20000410000 */
[----:B------:R-:W1:Y:S01]  /*4c50*/  @P1 MUFU.LG2 R14, R14 ;  /* 0x0000000e000e1308 */ /* 0x000e620000000c00 */
        /* <DEDUP_REMOVED lines=62> */
[-C--:B0-----:R-:W-:Y:S01]  /*5040*/  FMUL.FTZ R176, R131, R4.reuse ;  /* 0x0000000483b07220 */ /* 0x081fe20000410000 */
[-C--:B------:R-:W-:Y:S01]  /*5050*/  FMUL.FTZ R23, R90, R4.reuse ;  /* 0x000000045a177220 */ /* 0x080fe20000410000 */
[-C--:B------:R-:W-:Y:S01]  /*5060*/  FMUL.FTZ R61, R94, R4.reuse ;  /* 0x000000045e3d7220 */ /* 0x080fe20000410000 */
[----:B------:R-:W-:Y:S01]  /*5070*/  FMUL.FTZ R77, R98, R4 ;  /* 0x00000004624d7220 */ /* 0x000fe20000410000 */
[----:B------:R-:W-:Y:S01]  /*5080*/  @P0 FFMA.FTZ R6, R13, R0, R12 ;  /* 0x000000000d060223 */ /* 0x000fe2000001000c */
[----:B------:R-:W-:Y:S01]  /*5090*/  @P1 FFMA.FTZ R5, R53, R3, R14 ;  /* 0x0000000335051223 */ /* 0x000fe2000001000e */
[----:B------:R-:W-:Y:S01]  /*50a0*/  IADD3 R91, P5, R10, 0xc020, RZ ;  /* 0x0000c0200a5b7810 */ /* 0x000fe20007fbe0ff */
[----:B------:R-:W-:-:S02]  /*50b0*/  IMAD.X R131, RZ, RZ, R11, P3 ;  /* 0x000000ffff837224 */ /* 0x000fc400018e060b */
[-C--:B------:R-:W-:Y:S01]  /*50c0*/  FMUL.FTZ R177, R130, R4.reuse ;  /* 0x0000000482b17220 */ /* 0x080fe20000410000 */
[C---:B------:R-:W-:Y:S01]  /*50d0*/  IADD3 R98, P4, R10.reuse, 0xc040, RZ ;  /* 0x0000c0400a627810 */ /* 0x040fe20007f9e0ff */
        /* <DEDUP_REMOVED lines=9> */
[----:B------:R-:W-:Y:S01]  /*5170*/  IADD3 R56, P3, R10, 0x8020, RZ ;  /* 0x000080200a387810 */ /* 0x000fe20007f7e0ff */
[--C-:B------:R-:W-:Y:S01]  /*5180*/  IMAD.X R135, RZ, RZ, R11.reuse, P4 ;  /* 0x000000ffff877224 */ /* 0x100fe200020e060b */
[----:B------:R-:W-:Y:S01]  /*5190*/  SHF.R.U64 R130, R15, 0x3, RZ ;  /* 0x000000030f827819 */ /* 0x000fe200000012ff */
[--C-:B------:R-:W-:Y:S01]  /*51a0*/  IMAD.X R139, RZ, RZ, R11.reuse, P5 ;  /* 0x000000ffff8b7224 */ /* 0x100fe200028e060b */
[----:B------:R-:W-:Y:S01]  /*51b0*/  LOP3.LUT R57, R91, 0x380, RZ, 0xc0, !PT ;  /* 0x000003805b397812 */ /* 0x000fe200078ec0ff */
        /* <DEDUP_REMOVED lines=10> */
[-C--:B------:R-:W-:Y:S01]  /*5260*/  FMUL.FTZ R181, R138, R4.reuse ;  /* 0x000000048ab57220 */ /* 0x080fe20000410000 */
[----:B------:R-:W-:Y:S01]  /*5270*/  IADD3 R13, P1, R10, 0x4020, RZ ;  /* 0x000040200a0d7810 */ /* 0x000fe20007f3e0ff */
[-C--:B------:R-:W-:Y:S01]  /*5280*/  FMUL.FTZ R183, R142, R4.reuse ;  /* 0x000000048eb77220 */ /* 0x080fe20000410000 */
[C---:B------:R-:W-:Y:S01]  /*5290*/  IADD3 R21, P2, R10.reuse, 0x4000, RZ ;  /* 0x000040000a157810 */ /* 0x040fe20007f5e0ff */
[-C--:B------:R-:W-:Y:S01]  /*52a0*/  FMUL.FTZ R27, R27, R4.reuse ;  /* 0x000000041b1b7220 */ /* 0x080fe20000410000 */
[----:B------:R-:W-:Y:S01]  /*52b0*/  IADD3 R0, P3, R10, 0x60, RZ ;  /* 0x000000600a007810 */ /* 0x000fe20007f7e0ff */
[-C--:B------:R-:W-:Y:S01]  /*52c0*/  FMUL.FTZ R26, R26, R4.reuse ;  /* 0x000000041a1a7220 */ /* 0x080fe20000410000 */
[----:B------:R-:W-:Y:S01]  /*52d0*/  SHF.R.U64 R10, R57, 0x3, RZ ;  /* 0x00000003390a7819 */ /* 0x000fe200000012ff */
[-C--:B------:R-:W-:Y:S01]  /*52e0*/  FMUL.FTZ R31, R31, R4.reuse ;  /* 0x000000041f1f7220 */ /* 0x080fe20000410000 */
[----:B------:R-:W-:Y:S01]  /*52f0*/  LOP3.LUT R3, R94, 0x380, RZ, 0xc0, !PT ;  /* 0x000003805e037812 */ /* 0x000fe200078ec0ff */
[-C--:B------:R-:W-:Y:S01]  /*5300*/  FMUL.FTZ R30, R30, R4.reuse ;  /* 0x000000041e1e7220 */ /* 0x080fe20000410000 */
[----:B------:R-:W-:Y:S01]  /*5310*/  LOP3.LUT R138, R10, R91, RZ, 0x3c, !PT ;  /* 0x0000005b0a8a7212 */ /* 0x000fe200078e3cff */
[-C--:B------:R-:W-:Y:S01]  /*5320*/  FMUL.FTZ R35, R35, R4.reuse ;  /* 0x0000000423237220 */ /* 0x080fe20000410000 */
[----:B------:R-:W-:Y:S01]  /*5330*/  LOP3.LUT R10, R53, 0x380, RZ, 0xc0, !PT ;  /* 0x00000380350a7812 */ /* 0x000fe200078ec0ff */
[-C--:B------:R-:W-:Y:S01]  /*5340*/  FMUL.FTZ R34, R34, R4.reuse ;  /* 0x0000000422227220 */ /* 0x080fe20000410000 */
[----:B------:R-:W-:Y:S01]  /*5350*/  SHF.R.U64 R3, R3, 0x3, RZ ;  /* 0x0000000303037819 */ /* 0x000fe200000012ff */
[-C--:B------:R-:W-:Y:S01]  /*5360*/  FMUL.FTZ R39, R39, R4.reuse ;  /* 0x0000000427277220 */ /* 0x080fe20000410000 */
[----:B------:R-:W-:Y:S01]  /*5370*/  SHF.R.U64 R10, R10, 0x3, RZ ;  /* 0x000000030a0a7819 */ /* 0x000fe200000012ff */
[----:B------:R-:W-:Y:S01]  /*5380*/  FMUL.FTZ R38, R38, R4 ;  /* 0x0000000426267220 */ /* 0x000fe20000410000 */
[----:B------:R-:W-:Y:S01]  /*5390*/  LOP3.LUT R142, R3, R94, RZ, 0x3c, !PT ;  /* 0x0000005e038e7212 */ /* 0x000fe200078e3cff */
[-C--:B------:R-:W-:Y:S01]  /*53a0*/  FMUL.FTZ R43, R43, R4.reuse ;  /* 0x000000042b2b7220 */ /* 0x080fe20000410000 */
[----:B------:R-:W-:Y:S01]  /*53b0*/  LOP3.LUT R152, R10, R53, RZ, 0x3c, !PT ;  /* 0x000000350a987212 */ /* 0x000fe200078e3cff */
[-C--:B------:R-:W-:Y:S01]  /*53c0*/  FMUL.FTZ R42, R42, R4.reuse ;  /* 0x000000042a2a7220 */ /* 0x080fe20000410000 */
[----:B------:R-:W-:Y:S01]  /*53d0*/  LOP3.LUT R10, R15, 0x380, RZ, 0xc0, !PT ;  /* 0x000003800f0a7812 */ /* 0x000fe200078ec0ff */
[-C--:B------:R-:W-:Y:S01]  /*53e0*/  FMUL.FTZ R47, R47, R4.reuse ;  /* 0x000000042f2f7220 */ /* 0x080fe20000410000 */
[----:B------:R-:W-:Y:S01]  /*53f0*/  LOP3.LUT R3, R12, 0x380, RZ, 0xc0, !PT ;  /* 0x000003800c037812 */ /* 0x000fe200078ec0ff */
        /* <DEDUP_REMOVED lines=9> */
[-C--:B------:R-:W-:Y:S01]  /*5490*/  FMUL.FTZ R59, R59, R4.reuse ;  /* 0x000000043b3b7220 */ /* 0x080fe20000410000 */
[-C--:B------:R-:W-:Y:S01]  /*54a0*/  FMUL.FTZ R58, R58, R4.reuse ;  /* 0x000000043a3a7220 */ /* 0x080fe20000410000 */
[----:B------:R-:W-:Y:S01]  /*54b0*/  SHF.R.U64 R10, R10, 0x3, RZ ;  /* 0x000000030a0a7819 */ /* 0x000fe200000012ff */
        /* <DEDUP_REMOVED lines=33> */
[--C-:B------:R-:W-:Y:S01]  /*56d0*/  IMAD.X R169, RZ, RZ, R11.reuse, P3 ;  /* 0x000000ffffa97224 */ /* 0x100fe200018e060b */
[----:B------:R-:W-:Y:S01]  /*56e0*/  LOP3.LUT R164, R10, R13, RZ, 0x3c, !PT ;  /* 0x0000000d0aa47212 */ /* 0x000fe200078e3cff */
[--C-:B------:R-:W-:Y:S01]  /*56f0*/  IMAD.X R167, RZ, RZ, R11.reuse, P2 ;  /* 0x000000ffffa77224 */ /* 0x100fe200010e060b */
[----:B------:R-:W-:Y:S01]  /*5700*/  LOP3.LUT R150, R3, R12, RZ, 0x3c, !PT ;  /* 0x0000000c03967212 */ /* 0x000fe200078e3cff */
[--C-:B------:R-:W-:Y:S01]  /*5710*/  IMAD.X R157, RZ, RZ, R11.reuse, P4 ;  /* 0x000000ffff9d7224 */ /* 0x100fe200020e060b */
[----:B------:R-:W-:Y:S01]  /*5720*/  IADD3 R13, P3, R8, 0x1000, RZ ;  /* 0x00001000080d7810 */ /* 0x000fe20007f7e0ff */
[--C-:B------:R-:W-:Y:S01]  /*5730*/  IMAD.X R159, RZ, RZ, R11.reuse, P5 ;  /* 0x000000ffff9f7224 */ /* 0x100fe200028e060b */
[----:B------:R-:W-:Y:S01]  /*5740*/  LOP3.LUT R3, R52, 0x380, RZ, 0xc0, !PT ;  /* 0x0000038034037812 */ /* 0x000fe200078ec0ff */
[--C-:B------:R-:W-:Y:S01]  /*5750*/  IMAD.X R161, RZ, RZ, R11.reuse, P6 ;  /* 0x000000ffffa17224 */ /* 0x100fe200030e060b */
[----:B------:R-:W-:Y:S01]  /*5760*/  LOP3.LUT R12, R13, 0x380, RZ, 0xc0, !PT ;  /* 0x000003800d0c7812 */ /* 0x000fe200078ec0ff */
[--C-:B------:R-:W-:Y:S01]  /*5770*/  IMAD.X R163, RZ, RZ, R11.reuse, P0 ;  /* 0x000000ffffa37224 */ /* 0x100fe200000e060b */
[----:B------:R-:W-:Y:S01]  /*5780*/  SHF.R.U64 R3, R3, 0x3, RZ ;  /* 0x0000000303037819 */ /* 0x000fe200000012ff */
[----:B------:R-:W-:Y:S01]  /*5790*/  IMAD.X R165, RZ, RZ, R11, P1 ;  /* 0x000000ffffa57224 */ /* 0x000fe200008e060b */
[----:B------:R-:W-:Y:S01]  /*57a0*/  SHF.R.U64 R12, R12, 0x3, RZ ;  /* 0x000000030c0c7819 */ /* 0x000fe200000012ff */
[----:B------:R-:W-:Y:S01]  /*57b0*/  ULDC UR10, c[0x0][0xc44] ;  /* 0x00031100000a7ab9 */ /* 0x000fe20000000800 */
[----:B------:R-:W-:Y:S01]  /*57c0*/  LOP3.LUT R95, R98, 0x380, RZ, 0xc0, !PT ;  /* 0x00000380625f7812 */ /* 0x000fe200078ec0ff */
[----:B------:R-:W-:Y:S01]  /*57d0*/  UIMAD UR10, UR10, UR4, UR46 ;  /* 0x000000040a0a72a4 */ /* 0x000fe2000f8e022e */
[----:B------:R-:W-:-:S02]  /*57e0*/  LOP3.LUT R158, R3, R52, RZ, 0x3c, !PT ;  /* 0x00000034039e7212 */ /* 0x000fc400078e3cff */
[----:B------:R-:W-:Y:S01]  /*57f0*/  LOP3.LUT R3, R14, 0x380, RZ, 0xc0, !PT ;  /* 0x000003800e037812 */ /* 0x000fe200078ec0ff */
[----:B------:R-:W-:Y:S01]  /*5800*/  USHF.R.S32.HI UR11, URZ, 0x1f, UR10 ;  /* 0x0000001f3f0b7899 */ /* 0x000fe2000801140a */
[----:B------:R-:W-:Y:S01]  /*5810*/  LOP3.LUT R12, R12, R13, RZ, 0x3c, !PT ;  /* 0x0000000d0c0c7212 */ /* 0x000fe200078e3cff */
[----:B------:R-:W-:Y:S01]  /*5820*/  IMAD.X R13, RZ, RZ, R9, P3 ;  /* 0x000000ffff0d7224 */ /* 0x000fe200018e0609 */
[----:B------:R-:W-:Y:S01]  /*5830*/  SHF.R.U64 R95, R95, 0x3, RZ ;  /* 0x000000035f5f7819 */ /* 0x000fe200000012ff */
[----:B------:R-:W-:Y:S01]  /*5840*/  UIMAD.WIDE.U32 UR4, UR10, UR6, URZ ;  /* 0x000000060a0472a5 */ /* 0x000fe2000f8e003f */
[----:B------:R-:W-:Y:S01]  /*5850*/  SHF.R.U64 R3, R3, 0x3, RZ ;  /* 0x0000000303037819 */ /* 0x000fe200000012ff */
[----:B------:R-:W-:Y:S01]  /*5860*/  UIMAD UR6, UR11, UR6, URZ ;  /* 0x000000060b0672a4 */ /* 0x000fe2000f8e023f */
[----:B------:R-:W-:Y:S02]  /*5870*/  IADD3 R99, P3, R8, 0x8000, RZ ;  /* 0x0000800008637810 */ /* 0x000fe40007f7e0ff */
[----:B------:R-:W-:Y:S01]  /*5880*/  LOP3.LUT R134, R95, R98, RZ, 0x3c, !PT ;  /* 0x000000625f867212 */ /* 0x000fe200078e3cff */
[----:B------:R-:W-:Y:S01]  /*5890*/  UIMAD UR6, UR10, UR7, UR6 ;  /* 0x000000070a0672a4 */ /* 0x000fe2000f8e0206 */
[----:B------:R-:W-:Y:S01]  /*58a0*/  LOP3.LUT R160, R3, R14, RZ, 0x3c, !PT ;  /* 0x0000000e03a07212 */ /* 0x000fe200078e3cff */
[----:B------:R-:W-:Y:S01]  /*58b0*/  IMAD.U32 R10, RZ, RZ, UR4 ;  /* 0x00000004ff0a7e24 */ /* 0x000fe2000f8e00ff */
[----:B------:R-:W-:Y:S01]  /*58c0*/  LOP3.LUT R98, R99, 0x380, RZ, 0xc0, !PT ;  /* 0x0000038063627812 */ /* 0x000fe200078ec0ff */
[----:B------:R-:W-:Y:S01]  /*58d0*/  UIADD3 UR4, UR5, UR6, URZ ;  /* 0x0000000605047290 */ /* 0x000fe2000fffe03f */
[----:B------:R-:W-:Y:S01]  /*58e0*/  LOP3.LUT R3, R0, 0x380, RZ, 0xc0, !PT ;  /* 0x0000038000037812 */ /* 0x000fe200078ec0ff */
[----:B------:R-:W-:Y:S01]  /*58f0*/  USHF.R.S32.HI UR7, URZ, 0x1f, UR41 ;  /* 0x0000001f3f077899 */ /* 0x000fe20008011429 */
[----:B------:R-:W-:Y:S01]  /*5900*/  SHF.R.U64 R98, R98, 0x3, RZ ;  /* 0x0000000362627819 */ /* 0x000fe200000012ff */
[----:B------:R-:W-:Y:S01]  /*5910*/  ULDC UR6, c[0x0][0xa88] ;  /* 0x0002a20000067ab9 */ /* 0x000fe20000000800 */
[----:B------:R-:W-:-:S02]  /*5920*/  SHF.R.U64 R3, R3, 0x3, RZ ;  /* 0x0000000303037819 */ /* 0x000fc400000012ff */
[----:B------:R-:W-:Y:S01]  /*5930*/  LOP3.LUT R98, R98, R99, RZ, 0x3c, !PT ;  /* 0x0000006362627212 */ /* 0x000fe200078e3cff */
[--C-:B------:R-:W-:Y:S01]  /*5940*/  IMAD.X R99, RZ, RZ, R9.reuse, P3 ;  /* 0x000000ffff637224 */ /* 0x100fe200018e0609 */
[----:B------:R-:W-:Y:S02]  /*5950*/  LOP3.LUT R168, R3, R0, RZ, 0x3c, !PT ;  /* 0x0000000003a87212 */ /* 0x000fe400078e3cff */
[C---:B------:R-:W-:Y:S02]  /*5960*/  IADD3 R3, P3, R8.reuse, 0xf000, RZ ;  /* 0x0000f00008037810 */ /* 0x040fe40007f7e0ff */
[----:B------:R-:W-:Y:S02]  /*5970*/  IADD3 R95, P2, R8, 0x7000, RZ ;  /* 0x00007000085f7810 */ /* 0x000fe40007f5e0ff */
[----:B------:R-:W-:Y:S01]  /*5980*/  LOP3.LUT R0, R3, 0x380, RZ, 0xc0, !PT ;  /* 0x0000038003007812 */ /* 0x000fe200078ec0ff */
[----:B------:R-:W-:Y:S01]  /*5990*/  IMAD.X R127, RZ, RZ, R9, P3 ;  /* 0x000000ffff7f7224 */ /* 0x000fe200018e0609 */
[----:B------:R-:W-:-:S02]  /*59a0*/  LOP3.LUT R94, R95, 0x380, RZ, 0xc0, !PT ;  /* 0x000003805f5e7812 */ /* 0x000fc400078ec0ff */
[----:B------:R-:W-:Y:S02]  /*59b0*/  SHF.R.U64 R0, R0, 0x3, RZ ;  /* 0x0000000300007819 */ /* 0x000fe400000012ff */
[----:B------:R-:W-:Y:S02]  /*59c0*/  SHF.R.U64 R94, R94, 0x3, RZ ;  /* 0x000000035e5e7819 */ /* 0x000fe400000012ff */
[----:B------:R-:W-:Y:S01]  /*59d0*/  LOP3.LUT R126, R0, R3, RZ, 0x3c, !PT ;  /* 0x00000003007e7212 */ /* 0x000fe200078e3cff */
[----:B------:R-:W-:Y:S01]  /*59e0*/  IMAD R3, RZ, RZ, -UR46 ;  /* 0x8000002eff037e24 */ /* 0x000fe2000f8e02ff */
[----:B------:R-:W0:Y:S01]  /*59f0*/  LDC R0, c[0x0][0xbe8] ;  /* 0x0002fa00ff007b82 */ /* 0x000e220000000800 */
[----:B------:R-:W-:Y:S01]  /*5a00*/  LOP3.LUT R94, R94, R95, RZ, 0x3c, !PT ;  /* 0x0000005f5e5e7212 */ /* 0x000fe200078e3cff */
[----:B------:R-:W-:Y:S01]  /*5a10*/  IMAD.X R95, RZ, RZ, R9, P2 ;  /* 0x000000ffff5f7224 */ /* 0x000fe200010e0609 */
[----:B------:R-:W-:Y:S02]  /*5a20*/  IADD3 R123, P2, R8, 0xe000, RZ ;  /* 0x0000e000087b7810 */ /* 0x000fe40007f5e0ff */
[----:B------:R-:W-:-:S02]  /*5a30*/  F2FP.BF16.F32.PACK_AB R24, R25, R24 ;  /* 0x000000181918723e */ /* 0x000fc400000010ff */
[----:B------:R-:W-:Y:S02]  /*5a40*/  LOP3.LUT R122, R123, 0x380, RZ, 0xc0, !PT ;  /* 0x000003807b7a7812 */ /* 0x000fe400078ec0ff */
[----:B------:R-:W-:Y:S02]  /*5a50*/  F2FP.BF16.F32.PACK_AB R25, R27, R26 ;  /* 0x0000001a1b19723e */ /* 0x000fe400000010ff */
[----:B------:R-:W-:Y:S02]  /*5a60*/  SHF.R.U64 R122, R122, 0x3, RZ ;  /* 0x000000037a7a7819 */ /* 0x000fe400000012ff */
[----:B------:R-:W-:Y:S02]  /*5a70*/  F2FP.BF16.F32.PACK_AB R26, R187, R28 ;  /* 0x0000001cbb1a723e */ /* 0x000fe400000010ff */
[----:B------:R-:W-:Y:S01]  /*5a80*/  LOP3.LUT R122, R122, R123, RZ, 0x3c, !PT ;  /* 0x0000007b7a7a7212 */ /* 0x000fe200078e3cff */
[----:B------:R-:W-:Y:S01]  /*5a90*/  IMAD.X R123, RZ, RZ, R9, P2 ;  /* 0x000000ffff7b7224 */ /* 0x000fe200010e0609 */
[----:B------:R-:W1:Y:S01]  /*5aa0*/  LDC R28, c[0x0][0xc38] ;  /* 0x00030e00ff1c7b82 */ /* 0x000e620000000800 */
[----:B------:R-:W-:-:S02]  /*5ab0*/  MOV R170, R170 ;  /* 0x000000aa00aa7202 */ /* 0x000fc40000000f00 */
[----:B------:R-:W-:Y:S02]  /*5ac0*/  F2FP.BF16.F32.PACK_AB R27, R31, R30 ;  /* 0x0000001e1f1b723e */ /* 0x000fe400000010ff */
[----:B------:R-:W-:Y:S02]  /*5ad0*/  LOP3.LUT R57, R90, 0x380, RZ, 0xc0, !PT ;  /* 0x000003805a397812 */ /* 0x000fe400078ec0ff */
[----:B0-----:R-:W-:Y:S01]  /*5ae0*/  ISETP.NE.AND P2, PT, R0, 0x1, PT ;  /* 0x000000010000780c */ /* 0x001fe20003f45270 */
[----:B------:R0:W-:Y:S01]  /*5af0*/  STSM.16.M88.4 [R170], R24 ;  /* 0x00000018aa007844 */ /* 0x0001e20000000200 */
[----:B------:R-:W-:Y:S01]  /*5b00*/  LOP3.LUT R11, R56, 0x380, RZ, 0xc0, !PT ;  /* 0x00000380380b7812 */ /* 0x000fe200078ec0ff */
[----:B------:R-:W2:Y:S01]  /*5b10*/  LDC.64 R30, c[0x0][0xb98] ;  /* 0x0002e600ff1e7b82 */ /* 0x000ea20000000a00 */
[----:B------:R-:W-:Y:S02]  /*5b20*/  SHF.R.U64 R57, R57, 0x3, RZ ;  /* 0x0000000339397819 */ /* 0x000fe400000012ff */
[----:B------:R-:W-:-:S02]  /*5b30*/  SHF.R.U64 R11, R11, 0x3, RZ ;  /* 0x000000030b0b7819 */ /* 0x000fc400000012ff */
[----:B------:R-:W-:Y:S02]  /*5b40*/  LOP3.LUT R146, R57, R90, RZ, 0x3c, !PT ;  /* 0x0000005a39927212 */ /* 0x000fe400078e3cff */
[----:B------:R-:W-:Y:S02]  /*5b50*/  LOP3.LUT R154, R11, R56, RZ, 0x3c, !PT ;  /* 0x000000380b9a7212 */ /* 0x000fe400078e3cff */
[----:B------:R-:W-:Y:S02]  /*5b60*/  LOP3.LUT R11, R20, 0x380, RZ, 0xc0, !PT ;  /* 0x00000380140b7812 */ /* 0x000fe400078ec0ff */
[----:B------:R-:W-:Y:S02]  /*5b70*/  IADD3 R57, P0, R8, 0x5000, RZ ;  /* 0x0000500008397810 */ /* 0x000fe40007f1e0ff */
[----:B------:R-:W-:Y:S01]  /*5b80*/  F2FP.BF16.F32.PACK_AB R32, R33, R32 ;  /* 0x000000202120723e */ /* 0x000fe200000010ff */
[----:B0-----:R-:W0:Y:S01]  /*5b90*/  @P2 LDC R24, c[0x0][0xbec] ;  /* 0x0002fb00ff182b82 */ /* 0x001e220000000800 */
[----:B-1----:R-:W-:Y:S01]  /*5ba0*/  IMAD R3, R28, R3, UR39 ;  /* 0x000000271c037e24 */ /* 0x002fe2000f8e0203 */
[----:B------:R-:W-:-:S02]  /*5bb0*/  F2FP.BF16.F32.PACK_AB R33, R35, R34 ;  /* 0x000000222321723e */ /* 0x000fc400000010ff */
[----:B------:R-:W-:Y:S02]  /*5bc0*/  SHF.R.U64 R11, R11, 0x3, RZ ;  /* 0x000000030b0b7819 */ /* 0x000fe400000012ff */
[----:B------:R-:W-:Y:S02]  /*5bd0*/  IADD3 R91, P1, R8, 0x6000, RZ ;  /* 0x00006000085b7810 */ /* 0x000fe40007f3e0ff */
[----:B------:R-:W1:Y:S01]  /*5be0*/  @P2 LDC R25, c[0x0][0xbf0] ;  /* 0x0002fc00ff192b82 */ /* 0x000e620000000800 */
[----:B------:R-:W-:Y:S01]  /*5bf0*/  LOP3.LUT R56, R57, 0x380, RZ, 0xc0, !PT ;  /* 0x0000038039387812 */ /* 0x000fe200078ec0ff */
[----:B--2---:R-:W-:Y:S01]  /*5c00*/  IMAD R28, R30, UR7, RZ ;  /* 0x000000071e1c7c24 */ /* 0x004fe2000f8e02ff */
[----:B------:R-:W-:Y:S01]  /*5c10*/  F2FP.BF16.F32.PACK_AB R35, R39, R38 ;  /* 0x000000262723723e */ /* 0x000fe200000010ff */
[----:B------:R-:W-:Y:S01]  /*5c20*/  IMAD R39, R3, 0x80, R210 ;  /* 0x0000008003277824 */ /* 0x000fe200078e02d2 */
[----:B------:R-:W-:Y:S01]  /*5c30*/  LOP3.LUT R162, R11, R20, RZ, 0x3c, !PT ;  /* 0x000000140ba27212 */ /* 0x000fe200078e3cff */
[----:B------:R-:W-:Y:S01]  /*5c40*/  IMAD.U32 R11, RZ, RZ, UR5 ;  /* 0x00000005ff0b7e24 */ /* 0x000fe2000f8e00ff */
[----:B------:R-:W-:Y:S01]  /*5c50*/  LOP3.LUT R90, R91, 0x380, RZ, 0xc0, !PT ;  /* 0x000003805b5a7812 */ /* 0x000fe200078ec0ff */
[----:B------:R-:W-:Y:S01]  /*5c60*/  IMAD.U32 R11, RZ, RZ, UR4 ;  /* 0x00000004ff0b7e24 */ /* 0x000fe2000f8e00ff */
[----:B------:R-:W-:Y:S01]  /*5c70*/  SHF.R.U64 R56, R56, 0x3, RZ ;  /* 0x0000000338387819 */ /* 0x000fe200000012ff */
[----:B------:R-:W-:Y:S01]  /*5c80*/  IMAD R28, R31, UR41, R28 ;  /* 0x000000291f1c7c24 */ /* 0x000fe2000f8e021c */
[----:B------:R-:W-:Y:S01]  /*5c90*/  LOP3.LUT R20, R21, 0x380, RZ, 0xc0, !PT ;  /* 0x0000038015147812 */ /* 0x000fe200078ec0ff */
[----:B------:R-:W-:Y:S01]  /*5ca0*/  IMAD.WIDE.U32 R10, R30, UR41, R10 ;  /* 0x000000291e0a7c25 */ /* 0x000fe2000f8e000a */
[----:B------:R-:W-:Y:S01]  /*5cb0*/  SHF.R.U64 R90, R90, 0x3, RZ ;  /* 0x000000035a5a7819 */ /* 0x000fe200000012ff */
[----:B------:R-:W-:Y:S01]  /*5cc0*/  ULDC.64 UR4, c[0x0][0xb88] ;  /* 0x0002e20000047ab9 */ /* 0x000fe20000000a00 */
[----:B------:R-:W-:Y:S01]  /*5cd0*/  LOP3.LUT R56, R56, R57, RZ, 0x3c, !PT ;  /* 0x0000003938387212 */ /* 0x000fe200078e3cff */
[----:B0-----:R-:W-:Y:S01]  /*5ce0*/  @P2 IMAD.HI.U32 R24, R39, R24, RZ ;  /* 0x0000001827182227 */ /* 0x001fe200078e00ff */
[----:B------:R-:W-:-:S02]  /*5cf0*/  F2FP.BF16.F32.PACK_AB R34, R37, R36 ;  /* 0x000000242522723e */ /* 0x000fc400000010ff */
[----:B------:R-:W-:Y:S01]  /*5d00*/  SHF.R.U64 R20, R20, 0x3, RZ ;  /* 0x0000000314147819 */ /* 0x000fe200000012ff */
[----:B------:R-:W-:Y:S01]  /*5d10*/  IMAD.X R57, RZ, RZ, R9, P0 ;  /* 0x000000ffff397224 */ /* 0x000fe200000e0609 */
[----:B------:R-:W-:Y:S01]  /*5d20*/  MOV R150, R150 ;  /* 0x0000009600967202 */ /* 0x000fe20000000f00 */
[----:B------:R-:W-:Y:S01]  /*5d30*/  IMAD.MOV.U32 R37, RZ, RZ, R39 ;  /* 0x000000ffff257224 */ /* 0x000fe200078e0027 */
[----:B------:R-:W-:Y:S02]  /*5d40*/  IADD3 R115, P0, R8, 0xc000, RZ ;  /* 0x0000c00008737810 */ /* 0x000fe40007f1e0ff */
[----:B-1----:R-:W-:Y:S01]  /*5d50*/  @P2 SHF.R.U32.HI R37, RZ, R25, R24 ;  /* 0x00000019ff252219 */ /* 0x002fe20000011618 */
[----:B------:R0:W-:Y:S01]  /*5d60*/  STSM.16.M88.4 [R150], R32 ;  /* 0x0000002096007844 */ /* 0x0001e20000000200 */
[----:B------:R-:W-:Y:S01]  /*5d70*/  LOP3.LUT R90, R90, R91, RZ, 0x3c, !PT ;  /* 0x0000005b5a5a7212 */ /* 0x000fe200078e3cff */
[----:B------:R-:W-:Y:S01]  /*5d80*/  IMAD.X R91, RZ, RZ, R9, P1 ;  /* 0x000000ffff5b7224 */ /* 0x000fe200008e0609 */
[----:B------:R-:W-:-:S02]  /*5d90*/  LOP3.LUT R166, R20, R21, RZ, 0x3c, !PT ;  /* 0x0000001514a67212 */ /* 0x000fc400078e3cff */
[----:B------:R-:W-:Y:S02]  /*5da0*/  F2FP.BF16.F32.PACK_AB R40, R41, R40 ;  /* 0x000000282928723e */ /* 0x000fe400000010ff */
[----:B------:R-:W-:Y:S02]  /*5db0*/  IADD3 R119, P1, R8, 0xd000, RZ ;  /* 0x0000d00008777810 */ /* 0x000fe40007f3e0ff */
[----:B------:R-:W-:Y:S02]  /*5dc0*/  LOP3.LUT R114, R115, 0x380, RZ, 0xc0, !PT ;  /* 0x0000038073727812 */ /* 0x000fe400078ec0ff */
[----:B------:R-:W-:Y:S02]  /*5dd0*/  F2FP.BF16.F32.PACK_AB R41, R43, R42 ;  /* 0x0000002a2b29723e */ /* 0x000fe400000010ff */
[----:B------:R-:W-:Y:S02]  /*5de0*/  F2FP.BF16.F32.PACK_AB R48, R49, R48 ;  /* 0x000000303130723e */ /* 0x000fe400000010ff */
[----:B------:R-:W-:Y:S01]  /*5df0*/  MOV R160, R160 ;  /* 0x000000a000a07202 */ /* 0x000fe20000000f00 */
[----:B0-----:R-:W-:Y:S01]  /*5e00*/  IMAD.MOV R33, RZ, RZ, -R37 ;  /* 0x000000ffff217224 */ /* 0x001fe200078e0a25 */
[----:B------:R-:W-:Y:S01]  /*5e10*/  F2FP.BF16.F32.PACK_AB R42, R45, R44 ;  /* 0x0000002c2d2a723e */ /* 0x000fe200000010ff */
[----:B------:R-:W-:Y:S01]  /*5e20*/  IMAD R32, R3, 0x80, R208 ;  /* 0x0000008003207824 */ /* 0x000fe200078e02d0 */
[----:B------:R-:W-:Y:S01]  /*5e30*/  F2FP.BF16.F32.PACK_AB R43, R47, R46 ;  /* 0x0000002e2f2b723e */ /* 0x000fe200000010ff */
[----:B------:R-:W-:Y:S01]  /*5e40*/  IMAD R33, R0, R33, R39 ;  /* 0x0000002100217224 */ /* 0x000fe200078e0227 */
[----:B------:R-:W-:-:S02]  /*5e50*/  F2FP.BF16.F32.PACK_AB R49, R51, R50 ;  /* 0x000000323331723e */ /* 0x000fc400000010ff */
[----:B------:R-:W-:Y:S01]  /*5e60*/  MOV R168, R168 ;  /* 0x000000a800a87202 */ /* 0x000fe20000000f00 */
        /* <DEDUP_REMOVED lines=9> */
[----:B------:R-:W-:Y:S02]  /*5f00*/  LOP3.LUT R118, R119, 0x380, RZ, 0xc0, !PT ;  /* 0x0000038077767812 */ /* 0x000fe400078ec0ff */
[----:B------:R-:W-:Y:S01]  /*5f10*/  SHF.R.U64 R114, R114, 0x3, RZ ;  /* 0x0000000372727819 */ /* 0x000fe200000012ff */
[----:B------:R0:W-:Y:S01]  /*5f20*/  STSM.16.M88.4 [R166], R24 ;  /* 0x00000018a6007844 */ /* 0x0001e20000000200 */
[C---:B------:R-:W-:Y:S02]  /*5f30*/  IADD3 R15, P4, R8.reuse, 0x2000, RZ ;  /* 0x00002000080f7810 */ /* 0x040fe40007f9e0ff */
[----:B------:R-:W-:-:S02]  /*5f40*/  IADD3 R21, P5, R8, 0x3000, RZ ;  /* 0x0000300008157810 */ /* 0x000fc40007fbe0ff */
[----:B------:R-:W-:Y:S02]  /*5f50*/  IADD3 R53, P6, R8, 0x4000, RZ ;  /* 0x0000400008357810 */ /* 0x000fe40007fde0ff */
[----:B------:R-:W-:Y:S02]  /*5f60*/  SHF.R.U64 R118, R118, 0x3, RZ ;  /* 0x0000000376767819 */ /* 0x000fe400000012ff */
[----:B------:R-:W-:Y:S01]  /*5f70*/  LOP3.LUT R114, R114, R115, RZ, 0x3c, !PT ;  /* 0x0000007372727212 */ /* 0x000fe200078e3cff */
[----:B------:R-:W-:Y:S01]  /*5f80*/  IMAD.X R115, RZ, RZ, R9, P0 ;  /* 0x000000ffff737224 */ /* 0x000fe200000e0609 */
[----:B------:R-:W-:Y:S02]  /*5f90*/  F2FP.BF16.F32.PACK_AB R64, R65, R64 ;  /* 0x000000404140723e */ /* 0x000fe400000010ff */
[----:B------:R-:W-:Y:S02]  /*5fa0*/  F2FP.BF16.F32.PACK_AB R65, R67, R66 ;  /* 0x000000424341723e */ /* 0x000fe400000010ff */
[----:B------:R-:W-:-:S02]  /*5fb0*/  F2FP.BF16.F32.PACK_AB R72, R73, R72 ;  /* 0x000000484948723e */ /* 0x000fc400000010ff */
[----:B0-----:R-:W-:Y:S02]  /*5fc0*/  F2FP.BF16.F32.PACK_AB R25, R7, R23 ;  /* 0x000000170719723e */ /* 0x001fe400000010ff */
[----:B------:R-:W-:Y:S02]  /*5fd0*/  LOP3.LUT R14, R15, 0x380, RZ, 0xc0, !PT ;  /* 0x000003800f0e7812 */ /* 0x000fe400078ec0ff */
[----:B------:R-:W-:Y:S02]  /*5fe0*/  LOP3.LUT R20, R21, 0x380, RZ, 0xc0, !PT ;  /* 0x0000038015147812 */ /* 0x000fe400078ec0ff */
[----:B------:R-:W-:Y:S02]  /*5ff0*/  LOP3.LUT R52, R53, 0x380, RZ, 0xc0, !PT ;  /* 0x0000038035347812 */ /* 0x000fe400078ec0ff */
[----:B------:R-:W-:Y:S02]  /*6000*/  MOV R164, R164 ;  /* 0x000000a400a47202 */ /* 0x000fe40000000f00 */
[----:B------:R-:W-:-:S02]  /*6010*/  F2FP.BF16.F32.PACK_AB R66, R201, R68 ;  /* 0x00000044c942723e */ /* 0x000fc400000010ff */
[----:B------:R-:W-:Y:S02]  /*6020*/  F2FP.BF16.F32.PACK_AB R67, R71, R70 ;  /* 0x000000464743723e */ /* 0x000fe400000010ff */
[----:B------:R-:W-:Y:S02]  /*6030*/  F2FP.BF16.F32.PACK_AB R73, R75, R74 ;  /* 0x0000004a4b49723e */ /* 0x000fe400000010ff */
[----:B------:R-:W-:Y:S01]  /*6040*/  F2FP.BF16.F32.PACK_AB R80, R81, R80 ;  /* 0x000000505150723e */ /* 0x000fe200000010ff */
[----:B------:R-:W-:Y:S01]  /*6050*/  STSM.16.M88.4 [R164], R64 ;  /* 0x00000040a4007844 */ /* 0x000fe20000000200 */
[----:B------:R-:W-:Y:S02]  /*6060*/  SHF.R.S32.HI R23, RZ, 0x1f, R37 ;  /* 0x0000001fff177819 */ /* 0x000fe40000011425 */
[----:B------:R-:W-:Y:S02]  /*6070*/  SHF.R.S32.HI R7, RZ, 0x1f, R33 ;  /* 0x0000001fff077819 */ /* 0x000fe40000011421 */
[----:B------:R-:W-:-:S02]  /*6080*/  IADD3 R10, P0, R37, R10, RZ ;  /* 0x0000000a250a7210 */ /* 0x000fc40007f1e0ff */
[----:B------:R-:W-:Y:S02]  /*6090*/  MOV R162, R162 ;  /* 0x000000a200a27202 */ /* 0x000fe40000000f00 */
[----:B------:R-:W-:Y:S02]  /*60a0*/  F2FP.BF16.F32.PACK_AB R74, R200, R76 ;  /* 0x0000004cc84a723e */ /* 0x000fe400000010ff */
[----:B------:R-:W-:Y:S02]  /*60b0*/  F2FP.BF16.F32.PACK_AB R75, R79, R78 ;  /* 0x0000004e4f4b723e */ /* 0x000fe400000010ff */
[----:B------:R-:W-:Y:S02]  /*60c0*/  F2FP.BF16.F32.PACK_AB R81, R83, R82 ;  /* 0x000000525351723e */ /* 0x000fe400000010ff */
[----:B------:R-:W-:Y:S01]  /*60d0*/  LOP3.LUT R118, R118, R119, RZ, 0x3c, !PT ;  /* 0x0000007776767212 */ /* 0x000fe200078e3cff */
[----:B------:R-:W-:Y:S01]  /*60e0*/  STSM.16.M88.4 [R162], R72 ;  /* 0x00000048a2007844 */ /* 0x000fe20000000200 */
[----:B------:R-:W-:-:S02]  /*60f0*/  MOV R158, R158 ;  /* 0x0000009e009e7202 */ /* 0x000fc40000000f00 */
[----:B------:R-:W-:Y:S02]  /*6100*/  F2FP.BF16.F32.PACK_AB R82, R199, R84 ;  /* 0x00000054c752723e */ /* 0x000fe400000010ff */
[----:B------:R-:W-:Y:S02]  /*6110*/  F2FP.BF16.F32.PACK_AB R83, R87, R86 ;  /* 0x000000565753723e */ /* 0x000fe400000010ff */
[----:B------:R-:W-:Y:S02]  /*6120*/  LOP3.LUT R119, R8, 0x380, RZ, 0xc0, !PT ;  /* 0x0000038008777812 */ /* 0x000fe400078ec0ff */
[----:B------:R-:W-:Y:S01]  /*6130*/  MOV R156, R156 ;  /* 0x0000009c009c7202 */ /* 0x000fe20000000f00 */
[----:B------:R-:W-:Y:S01]  /*6140*/  STSM.16.M88.4 [R158], R80 ;  /* 0x000000509e007844 */ /* 0x000fe20000000200 */
[----:B------:R-:W-:Y:S02]  /*6150*/  F2FP.BF16.F32.PACK_AB R24, R198, R88 ;  /* 0x00000058c618723e */ /* 0x000fe400000010ff */
[----:B------:R-:W-:-:S02]  /*6160*/  F2FP.BF16.F32.PACK_AB R26, R197, R92 ;  /* 0x0000005cc51a723e */ /* 0x000fc400000010ff */
[----:B------:R-:W-:Y:S02]  /*6170*/  F2FP.BF16.F32.PACK_AB R27, R29, R61 ;  /* 0x0000003d1d1b723e */ /* 0x000fe400000010ff */
[----:B------:R-:W-:Y:S02]  /*6180*/  SHF.R.U64 R14, R14, 0x3, RZ ;  /* 0x000000030e0e7819 */ /* 0x000fe400000012ff */
[----:B------:R-:W-:Y:S01]  /*6190*/  SHF.R.U64 R20, R20, 0x3, RZ ;  /* 0x0000000314147819 */ /* 0x000fe200000012ff */
[----:B------:R0:W-:Y:S01]  /*61a0*/  STSM.16.M88.4 [R156], R24 ;  /* 0x000000189c007844 */ /* 0x0001e20000000200 */
[----:B------:R-:W-:Y:S02]  /*61b0*/  SHF.R.U64 R52, R52, 0x3, RZ ;  /* 0x0000000334347819 */ /* 0x000fe400000012ff */
[----:B------:R-:W-:Y:S01]  /*61c0*/  IADD3.X R11, R23, R11, R28, P0, !PT ;  /* 0x0000000b170b7210 */ /* 0x000fe200007fe41c */
[----:B------:R-:W-:Y:S01]  /*61d0*/  IMAD R28, R7, UR4, RZ ;  /* 0x00000004071c7c24 */ /* 0x000fe2000f8e02ff */
[----:B------:R-:W-:Y:S01]  /*61e0*/  SHF.R.U64 R119, R119, 0x3, RZ ;  /* 0x0000000377777819 */ /* 0x000fe200000012ff */
[----:B------:R-:W-:Y:S01]  /*61f0*/  IMAD R7, R0, UR6, RZ ;  /* 0x0000000600077c24 */ /* 0x000fe2000f8e02ff */
[----:B------:R-:W-:Y:S01]  /*6200*/  LOP3.LUT R14, R14, R15, RZ, 0x3c, !PT ;  /* 0x0000000f0e0e7212 */ /* 0x000fe200078e3cff */
[--C-:B------:R-:W-:Y:S01]  /*6210*/  IMAD.X R15, RZ, RZ, R9.reuse, P4 ;  /* 0x000000ffff0f7224 */ /* 0x100fe200020e0609 */
[----:B------:R-:W-:Y:S01]  /*6220*/  LOP3.LUT R20, R20, R21, RZ, 0x3c, !PT ;  /* 0x0000001514147212 */ /* 0x000fe200078e3cff */
[--C-:B------:R-:W-:Y:S01]  /*6230*/  IMAD.X R21, RZ, RZ, R9.reuse, P5 ;  /* 0x000000ffff157224 */ /* 0x100fe200028e0609 */
[----:B------:R-:W-:Y:S01]  /*6240*/  LOP3.LUT R52, R52, R53, RZ, 0x3c, !PT ;  /* 0x0000003534347212 */ /* 0x000fe200078e3cff */
[----:B------:R-:W-:Y:S01]  /*6250*/  IMAD.X R53, RZ, RZ, R9, P6 ;  /* 0x000000ffff357224 */ /* 0x000fe200030e0609 */
[----:B------:R-:W-:Y:S01]  /*6260*/  MOV R154, R154 ;  /* 0x0000009a009a7202 */ /* 0x000fe20000000f00 */
[----:B------:R-:W-:Y:S01]  /*6270*/  IMAD R23, R33, UR5, R28 ;  /* 0x0000000521177c24 */ /* 0x000fe2000f8e021c */
[----:B------:R-:W-:Y:S01]  /*6280*/  F2FP.BF16.F32.PACK_AB R68, R196, R96 ;  /* 0x00000060c444723e */ /* 0x000fe200000010ff */
[----:B0-----:R-:W-:Y:S01]  /*6290*/  VIADD R24, R32, 0x8 ;  /* 0x0000000820187836 */ /* 0x001fe20000000000 */
[----:B------:R-:W-:Y:S01]  /*62a0*/  F2FP.BF16.F32.PACK_AB R69, R69, R77 ;  /* 0x0000004d4545723e */ /* 0x000fe200000010ff */
[----:B------:R-:W-:Y:S01]  /*62b0*/  IMAD.WIDE.U32 R10, R33, UR4, R10 ;  /* 0x00000004210a7c25 */ /* 0x000fe2000f8e000a */
[----:B------:R-:W-:Y:S01]  /*62c0*/  F2FP.BF16.F32.PACK_AB R70, R195, R100 ;  /* 0x00000064c346723e */ /* 0x000fe200000010ff */
[----:B------:R-:W-:Y:S01]  /*62d0*/  ULDC.64 UR4, c[0x0][0xb50] ;  /* 0x0002d40000047ab9 */ /* 0x000fe20000000a00 */
[----:B------:R-:W-:Y:S01]  /*62e0*/  F2FP.BF16.F32.PACK_AB R71, R85, R89 ;  /* 0x000000595547723e */ /* 0x000fe200000010ff */
[----:B------:R-:W-:Y:S01]  /*62f0*/  IMAD.IADD R11, R11, 0x1, R23 ;  /* 0x000000010b0b7824 */ /* 0x000fe200078e0217 */
[----:B------:R-:W-:-:S02]  /*6300*/  LOP3.LUT P0, RZ, R205, 0x3, RZ, 0xc0, !PT ;  /* 0x00000003cdff7812 */ /* 0x000fc4000780c0ff */
[C---:B------:R-:W-:Y:S01]  /*6310*/  IADD3 R103, P4, R8.reuse, 0x9000, RZ ;  /* 0x0000900008677810 */ /* 0x040fe20007f9e0ff */
[----:B------:R-:W-:Y:S01]  /*6320*/  STSM.16.M88.4 [R154], R68 ;  /* 0x000000449a007844 */ /* 0x000fe20000000200 */
[C---:B------:R-:W-:Y:S02]  /*6330*/  IADD3 R107, P5, R8.reuse, 0xa000, RZ ;  /* 0x0000a000086b7810 */ /* 0x040fe40007fbe0ff */
[----:B------:R-:W-:Y:S02]  /*6340*/  IADD3 R111, P6, R8, 0xb000, RZ ;  /* 0x0000b000086f7810 */ /* 0x000fe40007fde0ff */
[----:B------:R-:W-:Y:S02]  /*6350*/  MOV R152, R152 ;  /* 0x0000009800987202 */ /* 0x000fe40000000f00 */
[----:B------:R-:W-:Y:S02]  /*6360*/  F2FP.BF16.F32.PACK_AB R28, R194, R104 ;  /* 0x00000068c21c723e */ /* 0x000fe400000010ff */
[----:B------:R-:W-:-:S02]  /*6370*/  F2FP.BF16.F32.PACK_AB R29, R93, R97 ;  /* 0x000000615d1d723e */ /* 0x000fc400000010ff */
[----:B------:R-:W-:Y:S02]  /*6380*/  F2FP.BF16.F32.PACK_AB R30, R193, R108 ;  /* 0x0000006cc11e723e */ /* 0x000fe400000010ff */
[----:B------:R-:W-:Y:S02]  /*6390*/  F2FP.BF16.F32.PACK_AB R31, R101, R105 ;  /* 0x00000069651f723e */ /* 0x000fe400000010ff */
[----:B------:R-:W-:Y:S01]  /*63a0*/  LOP3.LUT R8, R119, R8, RZ, 0x3c, !PT ;  /* 0x0000000877087212 */ /* 0x000fe200078e3cff */
[----:B------:R-:W-:Y:S01]  /*63b0*/  IMAD.X R119, RZ, RZ, R9, P1 ;  /* 0x000000ffff777224 */ /* 0x000fe200008e0609 */
[-C--:B------:R-:W-:Y:S01]  /*63c0*/  ISETP.GE.OR P1, PT, R32, R7.reuse, P0 ;  /* 0x000000072000720c */ /* 0x080fe20000726670 */
[----:B------:R0:W-:Y:S01]  /*63d0*/  STSM.16.M88.4 [R152], R28 ;  /* 0x0000001c98007844 */ /* 0x0001e20000000200 */
[----:B------:R-:W-:Y:S02]  /*63e0*/  ISETP.GE.OR P0, PT, R24, R7, P0 ;  /* 0x000000071800720c */ /* 0x000fe40000706670 */
[----:B------:R-:W-:-:S02]  /*63f0*/  MOV R146, R146 ;  /* 0x0000009200927202 */ /* 0x000fc40000000f00 */
[----:B------:R-:W-:Y:S02]  /*6400*/  F2FP.BF16.F32.PACK_AB R24, R192, R112 ;  /* 0x00000070c018723e */ /* 0x000fe400000010ff */
[----:B------:R-:W-:Y:S02]  /*6410*/  F2FP.BF16.F32.PACK_AB R25, R109, R113 ;  /* 0x000000716d19723e */ /* 0x000fe400000010ff */
[----:B------:R-:W-:Y:S02]  /*6420*/  F2FP.BF16.F32.PACK_AB R26, R191, R116 ;  /* 0x00000074bf1a723e */ /* 0x000fe400000010ff */
[----:B------:R-:W-:Y:S02]  /*6430*/  F2FP.BF16.F32.PACK_AB R27, R117, R121 ;  /* 0x00000079751b723e */ /* 0x000fe400000010ff */
[----:B------:R-:W-:Y:S02]  /*6440*/  MOV R142, R142 ;  /* 0x0000008e008e7202 */ /* 0x000fe40000000f00 */
[----:B------:R-:W-:Y:S01]  /*6450*/  LEA R23, P3, R10, UR4, 0x2 ;  /* 0x000000040a177c11 */ /* 0x000fe2000f8610ff */
[----:B------:R-:W-:Y:S01]  /*6460*/  STSM.16.M88.4 [R146], R24 ;  /* 0x0000001892007844 */ /* 0x000fe20000000200 */
[----:B0-----:R-:W-:-:S02]  /*6470*/  F2FP.BF16.F32.PACK_AB R28, R190, R120 ;  /* 0x00000078be1c723e */ /* 0x001fc400000010ff */
[----:B------:R-:W-:Y:S01]  /*6480*/  F2FP.BF16.F32.PACK_AB R29, R172, R173 ;  /* 0x000000adac1d723e */ /* 0x000fe200000010ff */
[----:B------:R-:W-:Y:S01]  /*6490*/  SHFL.IDX PT, R48, R23, RZ, 0x1c1f ;  /* 0x001c1fff17307589 */ /* 0x000fe200000e0000 */
[----:B------:R-:W-:Y:S02]  /*64a0*/  F2FP.BF16.F32.PACK_AB R30, R125, R124 ;  /* 0x0000007c7d1e723e */ /* 0x000fe400000010ff */
[----:B------:R-:W-:Y:S01]  /*64b0*/  F2FP.BF16.F32.PACK_AB R31, R174, R175 ;  /* 0x000000afae1f723e */ /* 0x000fe200000010ff */
[----:B------:R-:W-:Y:S01]  /*64c0*/  SHFL.IDX PT, R50, R23, 0x1, 0x1c1f ;  /* 0x003c1f0017327f89 */ /* 0x000fe200000e0000 */
        /* <DEDUP_REMOVED lines=18> */
[----:B------:R-:W-:Y:S01]  /*65f0*/  LEA.HI.X R11, R10, UR5, R11, 0x2, P3 ;  /* 0x000000050a0b7c11 */ /* 0x000fe200098f140b */
[----:B------:R-:W-:Y:S01]  /*6600*/  UIMAD UR6, UR11, UR8, URZ ;  /* 0x000000080b0672a4 */ /* 0x000fe2000f8e023f */
[----:B------:R-:W-:Y:S01]  /*6610*/  LOP3.LUT R102, R103, 0x380, RZ, 0xc0, !PT ;  /* 0x0000038067667812 */ /* 0x000fe200078ec0ff */
[----:B------:R-:W-:Y:S01]  /*6620*/  STSM.16.M88.4 [R130], R60 ;  /* 0x0000003c82007844 */ /* 0x000fe20000000200 */
[----:B------:R-:W-:Y:S02]  /*6630*/  LOP3.LUT R106, R107, 0x380, RZ, 0xc0, !PT ;  /* 0x000003806b6a7812 */ /* 0x000fe400078ec0ff */
[----:B------:R-:W-:Y:S01]  /*6640*/  LOP3.LUT R110, R111, 0x380, RZ, 0xc0, !PT ;  /* 0x000003806f6e7812 */ /* 0x000fe200078ec0ff */
[----:B------:R-:W0:Y:S04]  /*6650*/  SHFL.IDX PT, R49, R11, RZ, 0x1c1f ;  /* 0x001c1fff0b317589 */ /* 0x000e2800000e0000 */
[----:B------:R-:W1:Y:S01]  /*6660*/  SHFL.IDX PT, R51, R11, 0x1, 0x1c1f ;  /* 0x003c1f000b337f89 */ /* 0x000e6200000e0000 */
[----:B------:R-:W-:Y:S01]  /*6670*/  IMAD R4, R19, 0x20, R22 ;  /* 0x0000002013047824 */ /* 0x000fe200078e0216 */
[----:B------:R-:W-:Y:S01]  /*6680*/  UIMAD.WIDE.U32 UR4, UR10, UR8, URZ ;  /* 0x000000080a0472a5 */ /* 0x000fe2000f8e003f */
[----:B------:R-:W-:Y:S01]  /*6690*/  SHF.R.U64 R102, R102, 0x3, RZ ;  /* 0x0000000366667819 */ /* 0x000fe200000012ff */
[----:B------:R-:W-:Y:S01]  /*66a0*/  BAR.SYNC.DEFER_BLOCKING 0x1, 0x100 ;  /* 0x0044000000007b1d */ /* 0x000fe20000010000 */
[----:B------:R-:W-:Y:S01]  /*66b0*/  UIMAD UR6, UR10, UR9, UR6 ;  /* 0x000000090a0672a4 */ /* 0x000fe2000f8e0206 */
[----:B------:R-:W-:-:S02]  /*66c0*/  SHF.R.U64 R106, R106, 0x3, RZ ;  /* 0x000000036a6a7819 */ /* 0x000fc400000012ff */
[----:B------:R-:W-:Y:S02]  /*66d0*/  SHF.R.U64 R110, R110, 0x3, RZ ;  /* 0x000000036e6e7819 */ /* 0x000fe400000012ff */
[----:B------:R-:W-:Y:S01]  /*66e0*/  ULDC.64 UR8, c[0x0][0xaf0] ;  /* 0x0002bc0000087ab9 */ /* 0x000fe20000000a00 */
[----:B------:R-:W-:Y:S01]  /*66f0*/  LOP3.LUT R102, R102, R103, RZ, 0x3c, !PT ;  /* 0x0000006766667212 */ /* 0x000fe200078e3cff */
[----:B0-----:R0:W-:Y:S01]  /*6700*/  @!P1 ST.E desc[UR42][R48.64], R6 ;  /* 0x0000000630009985 */ /* 0x0011e2000c10192a */
[----:B------:R-:W-:Y:S01]  /*6710*/  UIMAD UR7, UR7, UR8, URZ ;  /* 0x00000008070772a4 */ /* 0x000fe2000f8e023f */
[----:B------:R-:W-:Y:S01]  /*6720*/  LOP3.LUT R106, R106, R107, RZ, 0x3c, !PT ;  /* 0x0000006b6a6a7212 */ /* 0x000fe200078e3cff */
[----:B------:R-:W-:Y:S01]  /*6730*/  UIADD3 UR5, UR5, UR6, URZ ;  /* 0x0000000605057290 */ /* 0x000fe2000fffe03f */
[----:B-1----:R1:W-:Y:S01]  /*6740*/  @!P0 ST.E desc[UR42][R50.64], R5 ;  /* 0x0000000532008985 */ /* 0x0023e2000c10192a */
[----:B------:R-:W-:Y:S01]  /*6750*/  LOP3.LUT R110, R110, R111, RZ, 0x3c, !PT ;  /* 0x0000006f6e6e7212 */ /* 0x000fe200078e3cff */
[----:B------:R-:W-:-:S02]  /*6760*/  IMAD.X R103, RZ, RZ, R9, P4 ;  /* 0x000000ffff677224 */ /* 0x000fc400020e0609 */
[----:B------:R2:W5:Y:S01]  /*6770*/  LD.E.128 R44, desc[UR42][R14.64] ;  /* 0x0000002a0e2c7980 */ /* 0x000562000c101d00 */
[----:B0-----:R-:W-:-:S03]  /*6780*/  IMAD R6, R3, 0x80, R4 ;  /* 0x0000008003067824 */ /* 0x001fc600078e0204 */
[----:B------:R0:W5:Y:S01]  /*6790*/  LD.E.128 R40, desc[UR42][R12.64] ;  /* 0x0000002a0c287980 */ /* 0x000162000c101d00 */
[----:B------:R-:W-:Y:S01]  /*67a0*/  UIMAD UR7, UR41, UR9, UR7 ;  /* 0x00000009290772a4 */ /* 0x000fe2000f8e0207 */
[--C-:B------:R-:W-:Y:S01]  /*67b0*/  IMAD.X R107, RZ, RZ, R9.reuse, P5 ;  /* 0x000000ffff6b7224 */ /* 0x100fe200028e0609 */
[----:B-1----:R-:W1:Y:S01]  /*67c0*/  @P2 LDC R5, c[0x0][0xbec] ;  /* 0x0002fb00ff052b82 */ /* 0x002e620000000800 */
[----:B------:R-:W-:Y:S01]  /*67d0*/  UIMAD.WIDE.U32 UR4, UR41, UR8, UR4 ;  /* 0x00000008290472a5 */ /* 0x000fe2000f8e0004 */
[----:B------:R-:W-:Y:S01]  /*67e0*/  IMAD.X R111, RZ, RZ, R9, P6 ;  /* 0x000000ffff6f7224 */ /* 0x000fe200030e0609 */
[----:B------:R3:W5:Y:S01]  /*67f0*/  LD.E.128 R24, desc[UR42][R20.64] ;  /* 0x0000002a14187980 */ /* 0x000762000c101d00 */
[----:B------:R-:W-:-:S03]  /*6800*/  IMAD R30, R3, 0x80, R22 ;  /* 0x00000080031e7824 */ /* 0x000fc600078e0216 */
[----:B------:R-:W5:Y:S01]  /*6810*/  LD.E.128 R52, desc[UR42][R52.64] ;  /* 0x0000002a34347980 */ /* 0x000f62000c101d00 */
[----:B--2---:R-:W2:Y:S03]  /*6820*/  @P2 LDC R14, c[0x0][0xbf0] ;  /* 0x0002fc00ff0e2b82 */ /* 0x004ea60000000800 */
[----:B------:R-:W5:Y:S01]  /*6830*/  LD.E.128 R56, desc[UR42][R56.64] ;  /* 0x0000002a38387980 */ /* 0x000f62000c101d00 */
[----:B------:R-:W-:-:S03]  /*6840*/  IMAD.MOV.U32 R4, RZ, RZ, R6 ;  /* 0x000000ffff047224 */ /* 0x000fc600078e0006 */
[----:B------:R-:W5:Y:S01]  /*6850*/  LD.E.128 R88, desc[UR42][R90.64] ;  /* 0x0000002a5a587980 */ /* 0x000f62000c101d00 */
[----:B0-----:R-:W0:Y:S03]  /*6860*/  LDC.64 R12, c[0x0][0xae0] ;  /* 0x0002b800ff0c7b82 */ /* 0x001e260000000a00 */
[----:B------:R-:W5:Y:S04]  /*6870*/  LD.E.128 R92, desc[UR42][R94.64] ;  /* 0x0000002a5e5c7980 */ /* 0x000f68000c101d00 */
[----:B------:R-:W5:Y:S01]  /*6880*/  LD.E.128 R96, desc[UR42][R98.64] ;  /* 0x0000002a62607980 */ /* 0x000f62000c101d00 */
[----:B-1----:R-:W-:Y:S01]  /*6890*/  @P2 IMAD.HI.U32 R5, R6, R5, RZ ;  /* 0x0000000506052227 */ /* 0x002fe200078e00ff */
[----:B------:R-:W-:-:S02]  /*68a0*/  UIADD3 UR5, UR5, UR7, URZ ;  /* 0x0000000705057290 */ /* 0x000fc4000fffe03f */
[----:B------:R-:W5:Y:S01]  /*68b0*/  LD.E.128 R8, desc[UR42][R8.64] ;  /* 0x0000002a08087980 */ /* 0x000f62000c101d00 */
[----:B------:R-:W-:Y:S01]  /*68c0*/  ULDC.64 UR6, c[0x0][0xad8] ;  /* 0x0002b60000067ab9 */ /* 0x000fe20000000a00 */
[----:B------:R-:W-:Y:S02]  /*68d0*/  UIADD3 UR36, UR36, 0x1, URZ ;  /* 0x0000000124247890 */ /* 0x000fe4000fffe03f */
[----:B------:R-:W5:Y:S01]  /*68e0*/  LD.E.128 R100, desc[UR42][R102.64] ;  /* 0x0000002a66647980 */ /* 0x000f62000c101d00 */
[----:B--2---:R-:W-:Y:S01]  /*68f0*/  @P2 SHF.R.U32.HI R4, RZ, R14, R5 ;  /* 0x0000000eff042219 */ /* 0x004fe20000011605 */
[----:B------:R-:W-:Y:S02]  /*6900*/  ULDC.64 UR8, c[0x0][0xa80] ;  /* 0x0002a00000087ab9 */ /* 0x000fe40000000a00 */
[----:B------:R-:W5:Y:S01]  /*6910*/  LD.E.128 R104, desc[UR42][R106.64] ;  /* 0x0000002a6a687980 */ /* 0x000f62000c101d00 */
[--C-:B------:R-:W-:Y:S01]  /*6920*/  SHF.R.S32.HI R5, RZ, 0x1f, R4.reuse ;  /* 0x0000001fff057819 */ /* 0x100fe20000011404 */
[----:B------:R-:W-:-:S02]  /*6930*/  IMAD.MOV R15, RZ, RZ, -R4 ;  /* 0x000000ffff0f7224 */ /* 0x000fc400078e0a04 */
[----:B------:R-:W5:Y:S02]  /*6940*/  LD.E.128 R108, desc[UR42][R110.64] ;  /* 0x0000002a6e6c7980 */ /* 0x000f64000c101d00 */
[----:B------:R-:W-:Y:S02]  /*6950*/  IMAD R3, R0, R15, R6 ;  /* 0x0000000f00037224 */ /* 0x000fe400078e0206 */
[----:B0-----:R-:W-:Y:S01]  /*6960*/  IMAD R5, R5, R12, RZ ;  /* 0x0000000c05057224 */ /* 0x001fe200078e02ff */
[----:B------:R-:W5:Y:S02]  /*6970*/  LD.E.128 R112, desc[UR42][R114.64] ;  /* 0x0000002a72707980 */ /* 0x000f64000c101d00 */
[----:B------:R-:W-:Y:S02]  /*6980*/  SHF.R.S32.HI R6, RZ, 0x1f, R3 ;  /* 0x0000001fff067819 */ /* 0x000fe40000011403 */
[----:B------:R-:W5:Y:S01]  /*6990*/  LD.E.128 R116, desc[UR42][R118.64] ;  /* 0x0000002a76747980 */ /* 0x000f62000c101d00 */
[----:B------:R-:W-:-:S03]  /*69a0*/  IMAD R13, R4, R13, R5 ;  /* 0x0000000d040d7224 */ /* 0x000fc600078e0205 */
[----:B------:R-:W5:Y:S01]  /*69b0*/  LD.E.128 R120, desc[UR42][R122.64] ;  /* 0x0000002a7a787980 */ /* 0x000f62000c101d00 */
[----:B------:R-:W-:-:S03]  /*69c0*/  IMAD.WIDE.U32 R4, R4, R12, UR4 ;  /* 0x0000000404047e25 */ /* 0x000fc6000f8e000c */
[----:B------:R-:W5:Y:S01]  /*69d0*/  LD.E.128 R124, desc[UR42][R126.64] ;  /* 0x0000002a7e7c7980 */ /* 0x000f62000c101d00 */
[----:B------:R-:W-:Y:S01]  /*69e0*/  @!PT LDS RZ, [RZ] ;  /* 0x00000000fffff984 */ /* 0x000fe20000000800 */
[----:B------:R-:W-:Y:S01]  /*69f0*/  @!PT LDS RZ, [RZ] ;  /* 0x00000000fffff984 */ /* 0x000fe20000000800 */
[----:B------:R-:W-:Y:S01]  /*6a00*/  @!PT LDS RZ, [RZ] ;  /* 0x00000000fffff984 */ /* 0x000fe20000000800 */
[----:B------:R-:W-:Y:S01]  /*6a10*/  @!PT LDS RZ, [RZ] ;  /* 0x00000000fffff984 */ /* 0x000fe20000000800 */
[----:B------:R0:W-:Y:S06]  /*6a20*/  MEMBAR.ALL.CTA ;  /* 0x0000000000007992 */ /* 0x0001ec0000008000 */
[----:B0-----:R-:W0:Y:S01]  /*6a30*/  FENCE.VIEW.ASYNC.S ;  /* 0x00000000000073c6 */ /* 0x001e220000000000 */
[----:B------:R-:W-:Y:S02]  /*6a40*/  IMAD.IADD R5, R5, 0x1, R13 ;  /* 0x0000000105057824 */ /* 0x000fe400078e020d */
[----:B------:R-:W-:-:S02]  /*6a50*/  IMAD R6, R6, UR6, RZ ;  /* 0x0000000606067c24 */ /* 0x000fc4000f8e02ff */
[----:B------:R-:W-:Y:S01]  /*6a60*/  IMAD.WIDE.U32 R4, R3, UR6, R4 ;  /* 0x0000000603047c25 */ /* 0x000fe2000f8e0004 */
[----:B------:R-:W-:-:S03]  /*6a70*/  ISETP.GE.AND P2, PT, R30, R7, PT ;  /* 0x000000071e00720c */ /* 0x000fc60003f46270 */
[----:B------:R-:W-:Y:S01]  /*6a80*/  IMAD R13, R3, UR7, R6 ;  /* 0x00000007030d7c24 */ /* 0x000fe2000f8e0206 */
[----:B------:R-:W-:Y:S01]  /*6a90*/  LEA R6, P3, R4, UR8, 0x1 ;  /* 0x0000000804067c11 */ /* 0x000fe2000f8608ff */
[----:B------:R-:W-:Y:S02]  /*6aa0*/  VIADD R206, R206, 0x22820 ;  /* 0x00022820cece7836 */ /* 0x000fe40000000000 */
[----:B------:R-:W-:Y:S01]  /*6ab0*/  IMAD.IADD R3, R5, 0x1, R13 ;  /* 0x0000000105037824 */ /* 0x000fe200078e020d */
[----:B------:R-:W-:Y:S01]  /*6ac0*/  UISETP.NE.AND UP0, UPT, UR36, 0x2, UPT ;  /* 0x000000022400788c */ /* 0x000fe2000bf05270 */
[----:B------:R-:W-:Y:S01]  /*6ad0*/  VIADD R0, R30, 0x20 ;  /* 0x000000201e007836 */ /* 0x000fe20000000000 */
[----:B------:R-:W-:Y:S01]  /*6ae0*/  ULDC UR4, c[0x0][0xc] ;  /* 0x0000030000047ab9 */ /* 0x000fe20000000800 */
[----:B------:R-:W-:Y:S01]  /*6af0*/  PRMT R206, RZ, 0x654, R206 ;  /* 0x00000654ffce7816 */ /* 0x000fe200000000ce */
[----:B------:R-:W-:Y:S01]  /*6b00*/  UIADD3 UR39, UR4, UR39, URZ ;  /* 0x0000002704277290 */ /* 0x000fe2000fffe03f */
[----:B------:R-:W-:Y:S01]  /*6b10*/  LEA.HI.X R3, R4, UR9, R3, 0x1, P3 ;  /* 0x0000000904037c11 */ /* 0x000fe200098f0c03 */
[----:B------:R-:W-:Y:S01]  /*6b20*/  USEL UR4, URZ, 0x1, UP0 ;  /* 0x000000013f047887 */ /* 0x000fe20008000000 */
[-C--:B------:R-:W-:Y:S01]  /*6b30*/  ISETP.GE.AND P1, PT, R0, R7.reuse, PT ;  /* 0x000000070000720c */ /* 0x080fe20003f26270 */
[----:B------:R-:W-:Y:S01]  /*6b40*/  VIADD R0, R30, 0x40 ;  /* 0x000000401e007836 */ /* 0x000fe20000000000 */
[----:B------:R-:W-:Y:S01]  /*6b50*/  USEL UR36, UR36, URZ, UP0 ;  /* 0x0000003f24247287 */ /* 0x000fe20008000000 */
[----:B0-----:R3:W-:Y:S01]  /*6b60*/  SYNCS.ARRIVE.TRANS64.RED.A1T0 RZ, [R206+URZ], RZ ;  /* 0x000000ffceff79a7 */ /* 0x0017e2000810043f */
[----:B------:R-:W-:Y:S01]  /*6b70*/  ULOP3.LUT UR38, UR38, UR4, URZ, 0x3c, !UPT ;  /* 0x0000000426267292 */ /* 0x000fe2000f8e3c3f */
[----:B------:R3:W0:Y:S01]  /*6b80*/  SHFL.IDX PT, R12, R6, RZ, 0x181f ;  /* 0x00181fff060c7589 */ /* 0x00062200000e0000 */
[----:B------:R-:W-:Y:S03]  /*6b90*/  BSSY B0, `(.L_x_9101) ;  /* 0x0000014000007945 */ /* 0x000fe60003800000 */
[----:B------:R3:W1:Y:S01]  /*6ba0*/  SHFL.IDX PT, R13, R3, RZ, 0x181f ;  /* 0x00181fff030d7589 */ /* 0x00066200000e0000 */
[----:B------:R-:W-:Y:S01]  /*6bb0*/  ISETP.GE.AND P0, PT, R0, R7, PT ;  /* 0x000000070000720c */ /* 0x000fe20003f06270 */
[----:B------:R-:W-:-:S12]  /*6bc0*/  @P2 BRA `(.L_x_9102) ;  /* 0x0000000000402947 */ /* 0x000fd80003800000 */
[----:B------:R-:W-:Y:S02]  /*6bd0*/  ULDC UR4, c[0x0][0xac8] ;  /* 0x0002b20000047ab9 */ /* 0x000fe40000000800 */
[----:B------:R-:W-:Y:S02]  /*6be0*/  ISETP.GE.AND P4, PT, R18, UR4, PT ;  /* 0x0000000412007c0c */ /* 0x000fe4000bf86270 */
[----:B------:R-:W-:Y:S02]  /*6bf0*/  ISETP.GE.AND P3, PT, R17, UR4, PT ;  /* 0x0000000411007c0c */ /* 0x000fe4000bf66270 */
[----:B------:R-:W-:Y:S02]  /*6c00*/  ISETP.GE.AND P2, PT, R16, UR4, PT ;  /* 0x0000000410007c0c */ /* 0x000fe4000bf46270 */
[----:B------:R-:W-:-:S07]  /*6c10*/  ISETP.GE.AND P5, PT, R2, UR4, PT ;  /* 0x0000000402007c0c */ /* 0x000fce000bfa6270 */
[----:B0-----:R-:W-:-:S04]  /*6c20*/  @!P4 LEA R14, P6, R18, R12, 0x1 ;  /* 0x0000000c120ec211 */ /* 0x001fc800078c08ff */
[----:B-1----:R-:W-:Y:S02]  /*6c30*/  @!P4 LEA.HI.X R15, R18, R13, R214, 0x1, P6 ;  /* 0x0000000d120fc211 */ /* 0x002fe400030f0cd6 */
[----:B---3--:R-:W-:Y:S01]  /*6c40*/  @!P3 LEA R20, P6, R17, R12, 0x1 ;  /* 0x0000000c1114b211 */ /* 0x008fe200078c08ff */
[----:B------:R-:W-:-:S03]  /*6c50*/  @!P5 IMAD.WIDE R4, R2, 0x2, R12 ;  /* 0x000000020204d825 */ /* 0x000fc600078e020c */
[-C--:B------:R-:W-:Y:S02]  /*6c60*/  @!P3 LEA.HI.X R21, R17, R13.reuse, R213, 0x1, P6 ;  /* 0x0000000d1115b211 */ /* 0x080fe400030f0cd5 */
[C---:B------:R-:W-:Y:S01]  /*6c70*/  @!P2 LEA R28, P6, R16.reuse, R12, 0x1 ;  /* 0x0000000c101ca211 */ /* 0x040fe200078c08ff */
[----:B-----5:R2:W-:Y:S03]  /*6c80*/  @!P5 ST.E.128 desc[UR42][R4.64], R8 ;  /* 0x000000080400d985 */ /* 0x0205e6000c101d2a */
[----:B------:R-:W-:Y:S01]  /*6c90*/  @!P2 LEA.HI.X R29, R16, R13, R212, 0x1, P6 ;  /* 0x0000000d101da211 */ /* 0x000fe200030f0cd4 */
[----:B------:R2:W-:Y:S04]  /*6ca0*/  @!P4 ST.E.128 desc[UR42][R14.64], R52 ;  /* 0x000000340e00c985 */ /* 0x0005e8000c101d2a */
[----:B------:R2:W-:Y:S04]  /*6cb0*/  @!P3 ST.E.128 desc[UR42][R20.64], R96 ;  /* 0x000000601400b985 */ /* 0x0005e8000c101d2a */
[----:B------:R2:W-:Y:S02]  /*6cc0*/  @!P2 ST.E.128 desc[UR42][R28.64], R112 ;  /* 0x000000701c00a985 */ /* 0x0005e4000c101d2a */
.L_x_9102:
[----:B------:R-:W-:Y:S05]  /*6cd0*/  BSYNC B0 ;  /* 0x0000000000007941 */ /* 0x000fea0003800000 */
.L_x_9101:
[----:B--2--5:R2:W4:Y:S01]  /*6ce0*/  SHFL.IDX PT, R9, R3, 0x1, 0x181f ;  /* 0x00381f0003097f89 */ /* 0x02452200000e0000 */
[----:B------:R-:W-:Y:S03]  /*6cf0*/  BSSY B0, `(.L_x_9103) ;  /* 0x0000013000007945 */ /* 0x000fe60003800000 */
[----:B------:R2:W0:Y:S01]  /*6d00*/  SHFL.IDX PT, R8, R6, 0x1, 0x181f ;  /* 0x00381f0006087f89 */ /* 0x00042200000e0000 */
[----:B------:R-:W-:Y:S05]  /*6d10*/  @P1 BRA `(.L_x_9104) ;  /* 0x0000000000401947 */ /* 0x000fea0003800000 */
[----:B------:R-:W-:Y:S02]  /*6d20*/  ULDC UR4, c[0x0][0xac8] ;  /* 0x0002b20000047ab9 */ /* 0x000fe40000000800 */
[----:B------:R-:W-:Y:S02]  /*6d30*/  ISETP.GE.AND P3, PT, R18, UR4, PT ;  /* 0x0000000412007c0c */ /* 0x000fe4000bf66270 */
[----:B------:R-:W-:Y:S02]  /*6d40*/  ISETP.GE.AND P2, PT, R17, UR4, PT ;  /* 0x0000000411007c0c */ /* 0x000fe4000bf46270 */
[----:B------:R-:W-:Y:S02]  /*6d50*/  ISETP.GE.AND P1, PT, R16, UR4, PT ;  /* 0x0000000410007c0c */ /* 0x000fe4000bf26270 */
[----:B------:R-:W-:-:S07]  /*6d60*/  ISETP.GE.AND P4, PT, R2, UR4, PT ;  /* 0x0000000402007c0c */ /* 0x000fce000bf86270 */
[CC--:B0-----:R-:W-:Y:S02]  /*6d70*/  @!P3 LEA R10, P6, R18.reuse, R8.reuse, 0x1 ;  /* 0x00000008120ab211 */ /* 0x0c1fe400078c08ff */
[CC--:B------:R-:W-:Y:S02]  /*6d80*/  @!P2 LEA R12, P5, R17.reuse, R8.reuse, 0x1 ;  /* 0x00000008110ca211 */ /* 0x0c0fe400078a08ff */
[-C--:B----4-:R-:W-:Y:S02]  /*6d90*/  @!P3 LEA.HI.X R11, R18, R9.reuse, R214, 0x1, P6 ;  /* 0x00000009120bb211 */ /* 0x090fe400030f0cd6 */
[----:B------:R-:W-:Y:S01]  /*6da0*/  @!P1 LEA R14, P6, R16, R8, 0x1 ;  /* 0x00000008100e9211 */ /* 0x000fe200078c08ff */
[----:B------:R-:W-:Y:S01]  /*6db0*/  @!P4 IMAD.WIDE R4, R2, 0x2, R8 ;  /* 0x000000020204c825 */ /* 0x000fe200078e0208 */
[-C--:B-1----:R-:W-:Y:S02]  /*6dc0*/  @!P2 LEA.HI.X R13, R17, R9.reuse, R213, 0x1, P5 ;  /* 0x00000009110da211 */ /* 0x082fe400028f0cd5 */
[----:B------:R-:W-:-:S02]  /*6dd0*/  @!P1 LEA.HI.X R15, R16, R9, R212, 0x1, P6 ;  /* 0x00000009100f9211 */ /* 0x000fc400030f0cd4 */
[----:B------:R0:W-:Y:S04]  /*6de0*/  @!P4 ST.E.128 desc[UR42][R4.64], R40 ;  /* 0x000000280400c985 */ /* 0x0001e8000c101d2a */
[----:B------:R0:W-:Y:S04]  /*6df0*/  @!P3 ST.E.128 desc[UR42][R10.64], R56 ;  /* 0x000000380a00b985 */ /* 0x0001e8000c101d2a */
[----:B------:R0:W-:Y:S04]  /*6e00*/  @!P2 ST.E.128 desc[UR42][R12.64], R100 ;  /* 0x000000640c00a985 */ /* 0x0001e8000c101d2a */
[----:B------:R0:W-:Y:S02]  /*6e10*/  @!P1 ST.E.128 desc[UR42][R14.64], R116 ;  /* 0x000000740e009985 */ /* 0x0001e4000c101d2a */
.L_x_9104:
[----:B------:R-:W-:Y:S05]  /*6e20*/  BSYNC B0 ;  /* 0x0000000000007941 */ /* 0x000fea0003800000 */
.L_x_9103:
[----:B----4-:R4:W1:Y:S01]  /*6e30*/  SHFL.IDX PT, R9, R3, 0x2, 0x181f ;  /* 0x00581f0003097f89 */ /* 0x01086200000e0000 */
[----:B------:R-:W-:Y:S03]  /*6e40*/  BSSY B0, `(.L_x_9105) ;  /* 0x0000013000007945 */ /* 0x000fe60003800000 */
[----:B0-----:R4:W0:Y:S01]  /*6e50*/  SHFL.IDX PT, R8, R6, 0x2, 0x181f ;  /* 0x00581f0006087f89 */ /* 0x00182200000e0000 */
[----:B------:R-:W-:Y:S05]  /*6e60*/  @P0 BRA `(.L_x_9106) ;  /* 0x0000000000400947 */ /* 0x000fea0003800000 */
[----:B------:R-:W-:Y:S02]  /*6e70*/  ULDC UR4, c[0x0][0xac8] ;  /* 0x0002b20000047ab9 */ /* 0x000fe40000000800 */
[----:B------:R-:W-:Y:S02]  /*6e80*/  ISETP.GE.AND P4, PT, R18, UR4, PT ;  /* 0x0000000412007c0c */ /* 0x000fe4000bf86270 */
[----:B------:R-:W-:Y:S02]  /*6e90*/  ISETP.GE.AND P5, PT, R17, UR4, PT ;  /* 0x0000000411007c0c */ /* 0x000fe4000bfa6270 */
[----:B------:R-:W-:Y:S02]  /*6ea0*/  ISETP.GE.AND P6, PT, R16, UR4, PT ;  /* 0x0000000410007c0c */ /* 0x000fe4000bfc6270 */
[----:B------:R-:W-:-:S07]  /*6eb0*/  ISETP.GE.AND P3, PT, R2, UR4, PT ;  /* 0x0000000402007c0c */ /* 0x000fce000bf66270 */
[-C--:B0-----:R-:W-:Y:S02]  /*6ec0*/  @!P4 LEA R10, P0, R18, R8.reuse, 0x1 ;  /* 0x00000008120ac211 */ /* 0x081fe400078008ff */
[CC--:B------:R-:W-:Y:S02]  /*6ed0*/  @!P5 LEA R12, P1, R17.reuse, R8.reuse, 0x1 ;  /* 0x00000008110cd211 */ /* 0x0c0fe400078208ff */
[----:B------:R-:W-:Y:S02]  /*6ee0*/  @!P6 LEA R14, P2, R16, R8, 0x1 ;  /* 0x00000008100ee211 */ /* 0x000fe400078408ff */
[----:B-1----:R-:W-:Y:S01]  /*6ef0*/  @!P3 IMAD.WIDE R4, R2, 0x2, R8 ;  /* 0x000000020204b825 */ /* 0x002fe200078e0208 */
[-C--:B------:R-:W-:Y:S02]  /*6f00*/  @!P4 LEA.HI.X R11, R18, R9.reuse, R214, 0x1, P0 ;  /* 0x00000009120bc211 */ /* 0x080fe400000f0cd6 */
[-C--:B------:R-:W-:Y:S02]  /*6f10*/  @!P5 LEA.HI.X R13, R17, R9.reuse, R213, 0x1, P1 ;  /* 0x00000009110dd211 */ /* 0x080fe400008f0cd5 */
[----:B------:R-:W-:Y:S01]  /*6f20*/  @!P6 LEA.HI.X R15, R16, R9, R212, 0x1, P2 ;  /* 0x00000009100fe211 */ /* 0x000fe200010f0cd4 */
[----:B------:R0:W-:Y:S04]  /*6f30*/  @!P3 ST.E.128 desc[UR42][R4.64], R44 ;  /* 0x0000002c0400b985 */ /* 0x0001e8000c101d2a */
[----:B------:R0:W-:Y:S04]  /*6f40*/  @!P4 ST.E.128 desc[UR42][R10.64], R88 ;  /* 0x000000580a00c985 */ /* 0x0001e8000c101d2a */
[----:B------:R0:W-:Y:S04]  /*6f50*/  @!P5 ST.E.128 desc[UR42][R12.64], R104 ;  /* 0x000000680c00d985 */ /* 0x0001e8000c101d2a */
[----:B------:R0:W-:Y:S02]  /*6f60*/  @!P6 ST.E.128 desc[UR42][R14.64], R120 ;  /* 0x000000780e00e985 */ /* 0x0001e4000c101d2a */
.L_x_9106:
[----:B------:R-:W-:Y:S05]  /*6f70*/  BSYNC B0 ;  /* 0x0000000000007941 */ /* 0x000fea0003800000 */
.L_x_9105:
[----:B------:R-:W-:Y:S01]  /*6f80*/  VIADD R0, R30, 0x60 ;  /* 0x000000601e007836 */ /* 0x000fe20000000000 */
[----:B-1----:R1:W1:Y:S01]  /*6f90*/  SHFL.IDX PT, R9, R3, 0x3, 0x181f ;  /* 0x00781f0003097f89 */ /* 0x00226200000e0000 */
[----:B------:R-:W-:Y:S01]  /*6fa0*/  UIADD3 UR47, UR47, 0x1, URZ ;  /* 0x000000012f2f7890 */ /* 0x000fe2000fffe03f */
[----:B------:R-:W-:Y:S02]  /*6fb0*/  BSSY B0, `(.L_x_9107) ;  /* 0x0000014000007945 */ /* 0x000fe40003800000 */
[----:B------:R-:W-:Y:S01]  /*6fc0*/  ISETP.GE.AND P0, PT, R0, R7, PT ;  /* 0x000000070000720c */ /* 0x000fe20003f06270 */
[----:B0-----:R0:W0:-:S12]  /*6fd0*/  SHFL.IDX PT, R8, R6, 0x3, 0x181f ;  /* 0x00781f0006087f89 */ /* 0x00101800000e0000 */
[----:B------:R-:W-:Y:S05]  /*6fe0*/  @P0 BRA `(.L_x_9108) ;  /* 0x0000000000400947 */ /* 0x000fea0003800000 */
[----:B------:R-:W-:Y:S02]  /*6ff0*/  ULDC UR4, c[0x0][0xac8] ;  /* 0x0002b20000047ab9 */ /* 0x000fe40000000800 */
[----:B------:R-:W-:Y:S02]  /*7000*/  ISETP.GE.AND P4, PT, R18, UR4, PT ;  /* 0x0000000412007c0c */ /* 0x000fe4000bf86270 */
[----:B------:R-:W-:Y:S02]  /*7010*/  ISETP.GE.AND P5, PT, R17, UR4, PT ;  /* 0x0000000411007c0c */ /* 0x000fe4000bfa6270 */
[----:B------:R-:W-:Y:S02]  /*7020*/  ISETP.GE.AND P6, PT, R16, UR4, PT ;  /* 0x0000000410007c0c */ /* 0x000fe4000bfc6270 */
[----:B------:R-:W-:-:S07]  /*7030*/  ISETP.GE.AND P3, PT, R2, UR4, PT ;  /* 0x0000000402007c0c */ /* 0x000fce000bf66270 */
[-C--:B0-234-:R-:W-:Y:S02]  /*7040*/  @!P4 LEA R6, P0, R18, R8.reuse, 0x1 ;  /* 0x000000081206c211 */ /* 0x09dfe400078008ff */
        /* <DEDUP_REMOVED lines=10> */
.L_x_9108:
[----:B------:R-:W-:Y:S05]  /*70f0*/  BSYNC B0 ;  /* 0x0000000000007941 */ /* 0x000fea0003800000 */
.L_x_9107:
[----:B------:R-:W5:Y:S02]  /*7100*/  LDC R0, c[0x0][0xc34] ;  /* 0x00030d00ff007b82 */ /* 0x000f640000000800 */
[----:B-----5:R-:W-:-:S13]  /*7110*/  ISETP.LE.AND P0, PT, R0, UR39, PT ;  /* 0x0000002700007c0c */ /* 0x020fda000bf03270 */
[----:B------:R-:W-:Y:S05]  /*7120*/  @!P0 BRA `(.L_x_9109) ;  /* 0xffffff9c00208947 */ /* 0x000fea000383ffff */
[----:B------:R-:W-:Y:S05]  /*7130*/  EXIT ;  /* 0x000000000000794d */ /* 0x000fea0003800000 */
.L_x_9079:
        /* <DEDUP_REMOVED lines=32> */
.L_x_9186:
        /* <DEDUP_REMOVED lines=21> */
[----:B------:R1:W-:Y:S03]  /*7490*/  STL [R1+0x1c], R4 ;  /* 0x00001c0401007387 */ /* 0x0003e60000100800 */
[----:B------:R-:W-:Y:S01]  /*74a0*/  IMAD.MOV.U32 R19, RZ, RZ, R4 ;  /* 0x000000ffff137224 */ /* 0x000fe200078e0004 */
[----:B------:R-:W-:-:S05]  /*74b0*/  @P1 SHF.R.U32.HI R19, RZ, R3, R2 ;  /* 0x00000003ff131219 */ /* 0x000fca0000011602 */
[----:B------:R1:W-:Y:S01]  /*74c0*/  STL [R1+0x10], R19 ;  /* 0x0000101301007387 */ /* 0x0003e20000100800 */
[----:B0-----:R-:W-:Y:S02]  /*74d0*/  IMAD R6, R0, UR4, RZ ;  /* 0x0000000400067c24 */ /* 0x001fe4000f8e02ff */
[----:B------:R-:W-:Y:S02]  /*74e0*/  IMAD.MOV R0, RZ, RZ, -R19 ;  /* 0x000000ffff007224 */ /* 0x000fe400078e0a13 */
[----:B------:R-:W-:Y:S01]  /*74f0*/  VIADD R2, R6, 0x5f ;  /* 0x0000005f06027836 */ /* 0x000fe20000000000 */
[----:B------:R1:W-:Y:S01]  /*7500*/  STL [R1+0x2c], R6 ;  /* 0x00002c0601007387 */ /* 0x0003e20000100800 */
[----:B------:R-:W-:Y:S02]  /*7510*/  IMAD R17, R17, R0, R4 ;  /* 0x0000000011117224 */ /* 0x000fe400078e0204 */
[----:B------:R-:W-:-:S05]  /*7520*/  IMAD.HI R2, R2, 0x2aaaaaab, RZ ;  /* 0x2aaaaaab02027827 */ /* 0x000fca00078e02ff */
[----:B------:R-:W-:-:S04]  /*7530*/  SHF.R.U32.HI R3, RZ, 0x1f, R2 ;  /* 0x0000001fff037819 */ /* 0x000fc80000011602 */
[----:B------:R-:W-:-:S05]  /*7540*/  LEA.HI.SX32 R0, R2, R3, 0x1c ;  /* 0x0000000302007211 */ /* 0x000fca00078fe2ff */
[----:B------:R1:W-:Y:S01]  /*7550*/  STL [R1+0x20], R0 ;  /* 0x0000200001007387 */ /* 0x0003e20000100800 */
[----:B------:R-:W-:Y:S05]  /*7560*/  @!P0 BRA `(.L_x_9111) ;  /* 0x0000000000408947 */ /* 0x000fea0003800000 */
[----:B------:R-:W-:Y:S01]  /*7570*/  MOV R2, 0x0 ;  /* 0x0000000000027802 */ /* 0x000fe20000000f00 */
        /* <DEDUP_REMOVED lines=15> */
.L_x_9111:
        /* <DEDUP_REMOVED lines=9> */
[----:B-1----:R-:W-:Y:S02]  /*7700*/  IMAD.U32 R4, RZ, RZ, UR6 ;  /* 0x00000006ff047e24 */ /* 0x002fe4000f8e00ff */
        /* <DEDUP_REMOVED lines=9> */
[----:B--2---:R-:W-:Y:S05]  /*77a0*/  CALL.ABS.NOINC R2 ;  /* 0x0000000002007343 */ /* 0x004fea0003c00000 */
.L_x_9113:
        /* <DEDUP_REMOVED lines=15> */
.L_x_9112:
[----:B------:R-:W-:Y:S01]  /*78a0*/  ULDC.64 UR4, c[0x0][0x9f8] ;  /* 0x00027e0000047ab9 */ /* 0x000fe20000000a00 */
[----:B------:R-:W2:Y:S01]  /*78b0*/  LDL R16, [R1+0x20] ;  /* 0x0000200001107983 */ /* 0x000ea20000100800 */
[----:B------:R-:W-:-:S04]  /*78c0*/  ISETP.NE.U32.AND P0, PT, RZ, UR4, PT ;  /* 0x00000004ff007c0c */ /* 0x000fc8000bf05070 */
[----:B------:R-:W-:-:S13]  /*78d0*/  ISETP.NE.AND.EX P0, PT, RZ, UR5, PT, P0 ;  /* 0x00000005ff007c0c */ /* 0x000fda000bf05300 */
[----:B------:R-:W0:Y:S02]  /*78e0*/  @P0 LDC.64 R2, c[0x0][0x9f8] ;  /* 0x00027e00ff020b82 */ /* 0x000e240000000a00 */
[----:B0-----:R-:W-:-:S05]  /*78f0*/  @P0 IMAD.WIDE R2, R19, 0x4, R2 ;  /* 0x0000000413020825 */ /* 0x001fca00078e0202 */
[----:B-1----:R0:W3:Y:S01]  /*7900*/  @P0 LDG.E R19, desc[UR42][R2.64] ;  /* 0x0000002a02130981 */ /* 0x0020e2000c1e1900 */
        /* <DEDUP_REMOVED lines=16> */
.L_x_9202:
        /* <DEDUP_REMOVED lines=8> */
.L_x_9205:
        /* <DEDUP_REMOVED lines=23> */
.L_x_9117:
[----:B--2---:R-:W2:Y:S01]  /*7c00*/  LDL R2, [R1] ;  /* 0x0000000001027983 */ /* 0x004ea20000100800 */
[----:B0-----:R-:W-:Y:S02]  /*7c10*/  LEA R0, R18, UR36, 0x3 ;  /* 0x0000002412007c11 */ /* 0x001fe4000f8e18ff */
[----:B--2---:R-:W-:-:S04]  /*7c20*/  SHF.L.U32 R2, R2, 0x1f, RZ ;  /* 0x0000001f02027819 */ /* 0x004fc800000006ff */
[----:B------:R-:W0:Y:S02]  /*7c30*/  SYNCS.PHASECHK.TRANS64.TRYWAIT P0, [R0+URZ+0x22840], R2 ;  /* 0x02284002000075a7 */ /* 0x000e24000800017f */
[----:B0-----:R-:W-:Y:S05]  /*7c40*/  @!P0 BRA `(.L_x_9118) ;  /* 0x00000038003c8947 */ /* 0x001fea0003800000 */
.L_x_9206:
        /* <DEDUP_REMOVED lines=11> */
.L_x_9119:
        /* <DEDUP_REMOVED lines=12> */
[----:B------:R-:W-:Y:S02]  /*7dc0*/  UIMAD UR8, UR8, 0x3000, UR36 ;  /* 0x00003000080878a4 */ /* 0x000fe4000f8e0224 */
[----:B------:R-:W-:Y:S02]  /*7dd0*/  UIADD3 UR9, UR9, 0x22830, URZ ;  /* 0x0002283009097890 */ /* 0x000fe4000fffe03f */
[----:B------:R-:W-:Y:S01]  /*7de0*/  UIADD3 UR8, UR8, 0x1c400, URZ ;  /* 0x0001c40008087890 */ /* 0x000fe2000fffe03f */
[----:B------:R3:W-:Y:S01]  /*7df0*/  STL [R1+0x8], R0 ;  /* 0x0000080001007387 */ /* 0x0007e20000100800 */
[----:B--2---:R-:W-:-:S13]  /*7e00*/  R2UR UR11, R2 ;  /* 0x00000000020b72ca */ /* 0x004fda00000e0000 */
[----:B------:R-:W-:-:S09]  /*7e10*/  UIMAD UR11, UR11, 0x60, URZ ;  /* 0x000000600b0b78a4 */ /* 0x000fd2000f8e023f */
[----:B------:R3:W-:Y:S02]  /*7e20*/  UTMALDG.4D [UR8], [UR4], desc[UR6] ;  /* 0x00000608040075b4 */ /* 0x0007e40008019000 */
[----:B---3--:R-:W-:Y:S01]  /*7e30*/  NOP ;  /* 0x0000000000007918 */ /* 0x008fe20000000000 */
.L_x_9115:
        /* <DEDUP_REMOVED lines=22> */
.L_x_9120:
[----:B------:R-:W2:Y:S01]  /*7fa0*/  LDL.LU R5, [R1+0x10] ;  /* 0x0000100001057983 */ /* 0x000ea20000300800 */
[----:B0-----:R-:W-:Y:S01]  /*7fb0*/  SHF.R.S32.HI R0, RZ, 0x1f, R17 ;  /* 0x0000001fff007819 */ /* 0x001fe20000011411 */
[----:B------:R-:W-:Y:S01]  /*7fc0*/  ULDC.64 UR4, c[0x0][0x2d8] ;  /* 0x0000b60000047ab9 */ /* 0x000fe20000000a00 */
[----:B-1----:R-:W0:Y:S01]  /*7fd0*/  LDC R8, c[0x0][0x448] ;  /* 0x00011200ff087b82 */ /* 0x002e220000000800 */
[----:B------:R-:W3:Y:S01]  /*7fe0*/  LDL.LU R7, [R1+0x1c] ;  /* 0x00001c0001077983 */ /* 0x000ee20000300800 */
[----:B------:R-:W-:Y:S01]  /*7ff0*/  ULDC UR6, c[0x0][0x2b8] ;  /* 0x0000ae0000067ab9 */ /* 0x000fe20000000800 */
[----:B------:R-:W-:Y:S02]  /*8000*/  IMAD R0, R0, UR4, RZ ;  /* 0x0000000400007c24 */ /* 0x000fe4000f8e02ff */
[C---:B------:R-:W-:Y:S01]  /*8010*/  IMAD.WIDE.U32 R2, R17.reuse, UR4, RZ ;  /* 0x0000000411027c25 */ /* 0x040fe2000f8e00ff */
[----:B------:R-:W4:Y:S03]  /*8020*/  LDL R4, [R1+0x24] ;  /* 0x0000240001047983 */ /* 0x000f260000100800 */
[----:B------:R-:W-:Y:S01]  /*8030*/  IMAD R0, R17, UR5, R0 ;  /* 0x0000000511007c24 */ /* 0x000fe2000f8e0200 */
[----:B------:R-:W-:-:S03]  /*8040*/  ULDC.64 UR4, c[0x0][0x2e0] ;  /* 0x0000b80000047ab9 */ /* 0x000fc60000000a00 */
[----:B------:R-:W-:Y:S01]  /*8050*/  IMAD.IADD R3, R3, 0x1, R0 ;  /* 0x0000000103037824 */ /* 0x000fe200078e0200 */
[----:B0-----:R-:W-:-:S13]  /*8060*/  ISETP.NE.AND P0, PT, R8, 0x1, PT ;  /* 0x000000010800780c */ /* 0x001fda0003f05270 */
[----:B------:R-:W0:Y:S01]  /*8070*/  @P0 LDC R6, c[0x0][0x44c] ;  /* 0x00011300ff060b82 */ /* 0x000e220000000800 */
[----:B--2---:R-:W-:Y:S01]  /*8080*/  SHF.R.S32.HI R0, RZ, 0x1f, R5 ;  /* 0x0000001fff007819 */ /* 0x004fe20000011405 */
[----:B------:R-:W-:-:S04]  /*8090*/  IMAD.WIDE.U32 R2, R5, UR4, R2 ;  /* 0x0000000405027c25 */ /* 0x000fc8000f8e0002 */
[----:B------:R-:W-:Y:S01]  /*80a0*/  IMAD R0, R0, UR4, RZ ;  /* 0x0000000400007c24 */ /* 0x000fe2000f8e02ff */
[----:B------:R-:W-:-:S03]  /*80b0*/  ULDC UR4, c[0x0][0xc38] ;  /* 0x00030e0000047ab9 */ /* 0x000fc60000000800 */
[----:B------:R-:W-:Y:S02]  /*80c0*/  IMAD R0, R5, UR5, R0 ;  /* 0x0000000505007c24 */ /* 0x000fe4000f8e0200 */
[----:B------:R-:W1:Y:S02]  /*80d0*/  S2R R5, SR_TID.X ;  /* 0x0000000000057919 */ /* 0x000e640000002100 */
[----:B------:R-:W-:Y:S02]  /*80e0*/  IMAD.IADD R3, R3, 0x1, R0 ;  /* 0x0000000103037824 */ /* 0x000fe400078e0200 */
[----:B---3--:R-:W-:Y:S02]  /*80f0*/  IMAD.MOV R0, RZ, RZ, -R7 ;  /* 0x000000ffff007224 */ /* 0x008fe400078e0a07 */
[----:B------:R-:W2:Y:S02]  /*8100*/  @P0 LDC R7, c[0x0][0x450] ;  /* 0x00011400ff070b82 */ /* 0x000ea40000000800 */
[----:B----4-:R-:W-:Y:S01]  /*8110*/  IMAD R0, R0, UR4, R4 ;  /* 0x0000000400007c24 */ /* 0x010fe2000f8e0204 */
[----:B------:R-:W3:Y:S01]  /*8120*/  S2R R10, SR_TID.X ;  /* 0x00000000000a7919 */ /* 0x000ee20000002100 */
[----:B------:R-:W-:-:S02]  /*8130*/  ULDC.64 UR4, c[0x0][0x2d0] ;  /* 0x0000b40000047ab9 */ /* 0x000fc40000000a00 */
[----:B------:R-:W-:Y:S01]  /*8140*/  IMAD.SHL.U32 R4, R0, 0x80, RZ ;  /* 0x0000008000047824 */ /* 0x000fe200078e00ff */
[----:B-1----:R-:W-:-:S04]  /*8150*/  LOP3.LUT R5, R5, 0x7f, RZ, 0xc0, !PT ;  /* 0x0000007f05057812 */ /* 0x002fc800078ec0ff */
[----:B------:R-:W-:Y:S02]  /*8160*/  SHF.R.U32.HI R9, RZ, 0x3, R5 ;  /* 0x00000003ff097819 */ /* 0x000fe40000011605 */
[----:B------:R-:W1:Y:S02]  /*8170*/  S2R R5, SR_TID.X ;  /* 0x0000000000057919 */ /* 0x000e640000002100 */
[----:B-1----:R-:W-:-:S05]  /*8180*/  IMAD.SHL.U32 R5, R5, 0x10, RZ ;  /* 0x0000001005057824 */ /* 0x002fca00078e00ff */
[----:B------:R-:W-:Y:S02]  /*8190*/  LOP3.LUT R5, R9, 0x70, R5, 0xf8, !PT ;  /* 0x0000007009057812 */ /* 0x000fe400078ef805 */
[----:B------:R1:W5:Y:S02]  /*81a0*/  LDL R9, [R1+0x14] ;  /* 0x0000140001097983 */ /* 0x0003640000100800 */
[----:B------:R-:W-:-:S05]  /*81b0*/  LOP3.LUT R0, R5, R4, RZ, 0xfc, !PT ;  /* 0x0000000405007212 */ /* 0x000fca00078efcff */
[----:B0-----:R-:W-:-:S04]  /*81c0*/  @P0 IMAD.HI.U32 R6, R0, R6, RZ ;  /* 0x0000000600060227 */ /* 0x001fc800078e00ff */
[----:B------:R-:W-:Y:S01]  /*81d0*/  IMAD.MOV.U32 R5, RZ, RZ, R0 ;  /* 0x000000ffff057224 */ /* 0x000fe200078e0000 */
[----:B--2---:R-:W-:-:S05]  /*81e0*/  @P0 SHF.R.U32.HI R5, RZ, R7, R6 ;  /* 0x00000007ff050219 */ /* 0x004fca0000011606 */
        /* <DEDUP_REMOVED lines=25> */
[----:B------:R-:W-:Y:S01]  /*8380*/  SHFL.IDX PT, R8, R2, 0x1, 0x181f ;  /* 0x00381f0002087f89 */ /* 0x000fe200000e0000 */
[----:B0-----:R-:W-:-:S04]  /*8390*/  LOP3.LUT R6, R6, 0x7f, RZ, 0xc0, !PT ;  /* 0x0000007f06067812 */ /* 0x001fc800078ec0ff */
[----:B------:R-:W-:-:S05]  /*83a0*/  SHF.R.U32.HI R6, RZ, 0x3, R6 ;  /* 0x00000003ff067819 */ /* 0x000fca0000011606 */
[----:B------:R-:W-:Y:S02]  /*83b0*/  IMAD.IADD R4, R6, 0x1, R4 ;  /* 0x0000000106047824 */ /* 0x000fe400078e0204 */
[----:B------:R-:W0:Y:S02]  /*83c0*/  SHFL.IDX PT, R6, R2, RZ, 0x181f ;  /* 0x00181fff02067589 */ /* 0x000e2400000e0000 */
[C---:B------:R-:W-:Y:S01]  /*83d0*/  VIADD R5, R4.reuse, 0x10 ;  /* 0x0000001004057836 */ /* 0x040fe20000000000 */
[----:B------:R-:W-:-:S04]  /*83e0*/  ISETP.GE.AND P1, PT, R4, R3, PT ;  /* 0x000000030400720c */ /* 0x000fc80003f26270 */
[----:B------:R-:W-:Y:S02]  /*83f0*/  ISETP.GE.AND P2, PT, R5, R3, PT ;  /* 0x000000030500720c */ /* 0x000fe40003f46270 */
[----:B------:R-:W2:Y:S07]  /*8400*/  SHFL.IDX PT, R5, R0, 0x1, 0x181f ;  /* 0x00381f0000057f89 */ /* 0x000eae00000e0000 */
[----:B-1----:R-:W-:-:S05]  /*8410*/  @!P1 LEA R7, P3, R10, R7, 0x1 ;  /* 0x000000070a079211 */ /* 0x002fca00078608ff */
[----:B0-----:R-:W-:-:S05]  /*8420*/  @!P1 IMAD.X R6, RZ, RZ, R6, P3 ;  /* 0x000000ffff069224 */ /* 0x001fca00018e0606 */
[----:B------:R-:W-:-:S04]  /*8430*/  @!P1 LOP3.LUT R7, R7, R6, RZ, 0x3c, !PT ;  /* 0x0000000607079212 */ /* 0x000fc800078e3cff */
[----:B------:R-:W-:-:S04]  /*8440*/  @!P1 LOP3.LUT R6, R7, R6, RZ, 0x3c, !PT ;  /* 0x0000000607069212 */ /* 0x000fc800078e3cff */
[----:B------:R-:W-:-:S05]  /*8450*/  @!P1 LOP3.LUT R7, R7, R6, RZ, 0x3c, !PT ;  /* 0x0000000607079212 */ /* 0x000fca00078e3cff */
[----:B-----5:R2:W-:Y:S02]  /*8460*/  @!P1 LDGSTS.E.BYPASS.LTC128B.128 [R9+0x18400], desc[UR42][R6.64], !P0 ;  /* 0x1840000006099fae */ /* 0x0205e4000c101d6a */
[----:B--2---:R-:W-:Y:S01]  /*8470*/  @!P2 LEA R7, P1, R10, R5, 0x1 ;  /* 0x000000050a07a211 */ /* 0x004fe200078208ff */
[----:B------:R-:W-:-:S04]  /*8480*/  VIADD R5, R4, 0x20 ;  /* 0x0000002004057836 */ /* 0x000fc80000000000 */
[----:B------:R-:W-:Y:S01]  /*8490*/  @!P2 IMAD.X R6, RZ, RZ, R8, P1 ;  /* 0x000000ffff06a224 */ /* 0x000fe200008e0608 */
[----:B------:R-:W-:Y:S01]  /*84a0*/  ISETP.GE.AND P1, PT, R5, R3, PT ;  /* 0x000000030500720c */ /* 0x000fe20003f26270 */
[----:B------:R-:W-:-:S03]  /*84b0*/  VIADD R5, R4, 0x30 ;  /* 0x0000003004057836 */ /* 0x000fc60000000000 */
[----:B------:R-:W-:-:S04]  /*84c0*/  @!P2 LOP3.LUT R7, R7, R6, RZ, 0x3c, !PT ;  /* 0x000000060707a212 */ /* 0x000fc800078e3cff */
[----:B------:R-:W-:-:S04]  /*84d0*/  @!P2 LOP3.LUT R6, R7, R6, RZ, 0x3c, !PT ;  /* 0x000000060706a212 */ /* 0x000fc800078e3cff */
[----:B------:R-:W-:-:S05]  /*84e0*/  @!P2 LOP3.LUT R7, R7, R6, RZ, 0x3c, !PT ;  /* 0x000000060707a212 */ /* 0x000fca00078e3cff */
[----:B------:R0:W-:Y:S04]  /*84f0*/  @!P2 LDGSTS.E.BYPASS.LTC128B.128 [R9+0x18c00], desc[UR42][R6.64], !P0 ;  /* 0x18c000000609afae */ /* 0x0001e8000c101d6a */
        /* <DEDUP_REMOVED lines=49> */
.L_x_9223:
        /* <DEDUP_REMOVED lines=19> */
.L_x_9224:
[----:B------:R-:W-:Y:S05]  /*8940*/  BSYNC B0 ;  /* 0x0000000000007941 */ /* 0x000fea0003800000 */
.L_x_9122:
[----:B------:R-:W2:Y:S01]  /*8950*/  LDL R2, [R1+0x8] ;  /* 0x0000080001027983 */ /* 0x000ea20000100800 */
[----:B------:R-:W-:Y:S01]  /*8960*/  BSSY B0, `(.L_x_9124) ;  /* 0x000005a000007945 */ /* 0x000fe20003800000 */
[----:B--2---:R-:W-:-:S13]  /*8970*/  ISETP.NE.AND P0, PT, R2, RZ, PT ;  /* 0x000000ff0200720c */ /* 0x004fda0003f05270 */
[----:B------:R-:W-:Y:S05]  /*8980*/  @!P0 BRA `(.L_x_9125) ;  /* 0x00000004005c8947 */ /* 0x000fea0003800000 */
[----:B------:R-:W2:Y:S01]  /*8990*/  LDL R4, [R1] ;  /* 0x0000000001047983 */ /* 0x000ea20000100800 */
[----:B------:R-:W-:Y:S01]  /*89a0*/  LEA R2, R18, UR36, 0x3 ;  /* 0x0000002412027c11 */ /* 0x000fe2000f8e18ff */
[----:B------:R-:W-:Y:S01]  /*89b0*/  BSSY B1, `(.L_x_9126) ;  /* 0x0000007000017945 */ /* 0x000fe20003800000 */
[----:B0-----:R-:W0:Y:S02]  /*89c0*/  S2R R3, SR_TID.X ;  /* 0x0000000000037919 */ /* 0x001e240000002100 */
[----:B0-----:R-:W-:-:S04]  /*89d0*/  LOP3.LUT R3, R3, 0x7f, RZ, 0xc0, !PT ;  /* 0x0000007f03037812 */ /* 0x001fc800078ec0ff */
[----:B------:R-:W-:Y:S02]  /*89e0*/  ISETP.NE.AND P1, PT, R3, RZ, PT ;  /* 0x000000ff0300720c */ /* 0x000fe40003f25270 */
[----:B--2---:R-:W-:-:S04]  /*89f0*/  SHF.L.U32 R0, R4, 0x1f, RZ ;  /* 0x0000001f04007819 */ /* 0x004fc800000006ff */
[----:B------:R-:W0:Y:S02]  /*8a00*/  SYNCS.PHASECHK.TRANS64.TRYWAIT P0, [R2+URZ+0x22860], R0 ;  /* 0x02286000020075a7 */ /* 0x000e24000800017f */
[----:B0-----:R-:W-:Y:S05]  /*8a10*/  @!P0 BRA `(.L_x_9127) ;  /* 0x0000003400a88947 */ /* 0x001fea0003800000 */
.L_x_9225:
[----:B------:R-:W-:Y:S05]  /*8a20*/  BSYNC B1 ;  /* 0x0000000000017941 */ /* 0x000fea0003800000 */
.L_x_9126:
        /* <DEDUP_REMOVED lines=9> */
.L_x_9129:
[----:B------:R-:W-:Y:S05]  /*8ac0*/  BSYNC B1 ;  /* 0x0000000000017941 */ /* 0x000fea0003800000 */
.L_x_9128:
[----:B0-----:R-:W2:Y:S01]  /*8ad0*/  LDL R0, [R1+0x28] ;  /* 0x0000280001007983 */ /* 0x001ea20000100800 */
[----:B------:R-:W-:Y:S01]  /*8ae0*/  IMAD.U32 R3, RZ, RZ, UR36 ;  /* 0x00000024ff037e24 */ /* 0x000fe2000f8e00ff */
[----:B------:R-:W-:Y:S01]  /*8af0*/  UIADD3 UR4, UP0, UR40, 0x470, URZ ;  /* 0x0000047028047890 */ /* 0x000fe2000ff1e03f */
[----:B------:R-:W-:Y:S01]  /*8b00*/  PLOP3.LUT P0, PT, PT, PT, PT, 0x80, 0x0 ;  /* 0x000000000000781c */ /* 0x000fe20003f0f070 */
[----:B------:R-:W-:Y:S01]  /*8b10*/  VIADD R2, R2, 0x22850 ;  /* 0x0002285002027836 */ /* 0x000fe20000000000 */
[----:B------:R-:W-:Y:S01]  /*8b20*/  UMOV UR6, 0x0 ;  /* 0x0000000000067882 */ /* 0x000fe20000000000 */
[----:B------:R-:W-:Y:S01]  /*8b30*/  IMAD R3, R18, 0xc000, R3 ;  /* 0x0000c00012037824 */ /* 0x000fe200078e0203 */
[----:B------:R-:W-:Y:S01]  /*8b40*/  UIADD3.X UR5, URZ, UR41, URZ, UP0, !UPT ;  /* 0x000000293f057290 */ /* 0x000fe200087fe43f */
[----:B------:R-:W-:Y:S02]  /*8b50*/  UMOV UR7, 0x14f00000 ;  /* 0x14f0000000077882 */ /* 0x000fe40000000000 */
[----:B------:R-:W-:Y:S01]  /*8b60*/  VIADD R4, R3, 0x400 ;  /* 0x0000040003047836 */ /* 0x000fe20000000000 */
[----:B------:R-:W-:Y:S01]  /*8b70*/  UMOV UR10, URZ ;  /* 0x0000003f000a7c82 */ /* 0x000fe20008000000 */
[----:B--2---:R-:W-:-:S07]  /*8b80*/  IMAD R0, R0, 0x60, RZ ;  /* 0x0000006000007824 */ /* 0x004fce00078e02ff */
.L_x_9130:
        /* <DEDUP_REMOVED lines=15> */
.L_x_9131:
        /* <DEDUP_REMOVED lines=15> */
.L_x_9132:
        /* <DEDUP_REMOVED lines=15> */
.L_x_9133:
        /* <DEDUP_REMOVED lines=10> */
.L_x_9125:
[----:B------:R-:W-:Y:S05]  /*8f00*/  BSYNC B0 ;  /* 0x0000000000007941 */ /* 0x000fea0003800000 */
.L_x_9124:
        /* <DEDUP_REMOVED lines=45> */
.L_x_9138:
        /* <DEDUP_REMOVED lines=8> */
.L_x_9226:
[----:B------:R-:W-:Y:S05]  /*9260*/  BSYNC B1 ;  /* 0x0000000000017941 */ /* 0x000fea0003800000 */
.L_x_9139:
        /* <DEDUP_REMOVED lines=9> */
.L_x_9142:
[----:B------:R-:W-:Y:S05]  /*9300*/  BSYNC B1 ;  /* 0x0000000000017941 */ /* 0x000fea0003800000 */
.L_x_9141:
[----:B------:R-:W-:Y:S01]  /*9310*/  IMAD.MOV.U32 R10, RZ, RZ, RZ ;  /* 0x000000ffff0a7224 */ /* 0x000fe200078e00ff */
[----:B------:R-:W-:Y:S01]  /*9320*/  UIADD3 UR4, UP0, UR40, 0x370, URZ ;  /* 0x0000037028047890 */ /* 0x000fe2000ff1e03f */
[----:B0-----:R-:W-:Y:S01]  /*9330*/  IMAD.U32 R7, RZ, RZ, UR36 ;  /* 0x00000024ff077e24 */ /* 0x001fe2000f8e00ff */
[----:B------:R-:W-:Y:S01]  /*9340*/  PLOP3.LUT P0, PT, PT, PT, PT, 0x80, 0x0 ;  /* 0x000000000000781c */ /* 0x000fe20003f0f070 */
[----:B------:R-:W-:Y:S01]  /*9350*/  IMAD R0, R0, 0x60, RZ ;  /* 0x0000006000007824 */ /* 0x000fe200078e02ff */
[----:B------:R-:W-:Y:S01]  /*9360*/  R2UR UR10, R10 ;  /* 0x000000000a0a72ca */ /* 0x000fe200000e0000 */
[----:B------:R-:W-:Y:S01]  /*9370*/  IMAD R4, R18, 0x3000, R7 ;  /* 0x0000300012047824 */ /* 0x000fe200078e0207 */
[----:B------:R-:W-:Y:S01]  /*9380*/  UIADD3.X UR5, URZ, UR41, URZ, UP0, !UPT ;  /* 0x000000293f057290 */ /* 0x000fe200087fe43f */
[----:B------:R-:W-:Y:S01]  /*9390*/  VIADD R5, R3, 0x22830 ;  /* 0x0002283003057836 */ /* 0x000fe20000000000 */
[----:B------:R-:W-:Y:S01]  /*93a0*/  UMOV UR6, 0x0 ;  /* 0x0000000000067882 */ /* 0x000fe20000000000 */
[----:B------:R-:W-:Y:S01]  /*93b0*/  VIADD R4, R4, 0x1c400 ;  /* 0x0001c40004047836 */ /* 0x000fe20000000000 */
[----:B------:R-:W-:-:S09]  /*93c0*/  UMOV UR7, 0x14f00000 ;  /* 0x14f0000000077882 */ /* 0x000fd20000000000 */
.L_x_9143:
        /* <DEDUP_REMOVED lines=13> */
.L_x_9227:
[----:B------:R-:W-:Y:S05]  /*94a0*/  BSYNC B1 ;  /* 0x0000000000017941 */ /* 0x000fea0003800000 */
.L_x_9144:
        /* <DEDUP_REMOVED lines=11> */
.L_x_9147:
[----:B------:R-:W-:Y:S05]  /*9560*/  BSYNC B1 ;  /* 0x0000000000017941 */ /* 0x000fea0003800000 */
.L_x_9146:
[----:B------:R-:W-:Y:S01]  /*9570*/  R2UR UR10, R10 ;  /* 0x000000000a0a72ca */ /* 0x000fe200000e0000 */
[----:B01----:R-:W-:Y:S01]  /*9580*/  IMAD R2, R18, 0xc000, R7 ;  /* 0x0000c00012027824 */ /* 0x003fe200078e0207 */
[----:B------:R-:W-:Y:S01]  /*9590*/  R2UR UR6, R8 ;  /* 0x00000000080672ca */ /* 0x000fe200000e0000 */
[----:B------:R-:W-:Y:S01]  /*95a0*/  UIADD3 UR4, UP0, UR40, 0x470, URZ ;  /* 0x0000047028047890 */ /* 0x000fe2000ff1e03f */
[----:B------:R-:W-:Y:S01]  /*95b0*/  R2UR UR7, R9 ;  /* 0x00000000090772ca */ /* 0x000fe200000e0000 */
[----:B------:R-:W-:Y:S01]  /*95c0*/  VIADD R3, R3, 0x22850 ;  /* 0x0002285003037836 */ /* 0x000fe20000000000 */
[----:B------:R-:W-:Y:S01]  /*95d0*/  PLOP3.LUT P0, PT, PT, PT, PT, 0x80, 0x0 ;  /* 0x000000000000781c */ /* 0x000fe20003f0f070 */
[----:B------:R-:W-:Y:S01]  /*95e0*/  VIADD R4, R2, 0x400 ;  /* 0x0000040002047836 */ /* 0x000fe20000000000 */
[----:B------:R-:W-:-:S12]  /*95f0*/  UIADD3.X UR5, URZ, UR41, URZ, UP0, !UPT ;  /* 0x000000293f057290 */ /* 0x000fd800087fe43f */
.L_x_9148:
        /* <DEDUP_REMOVED lines=15> */
.L_x_9149:
        /* <DEDUP_REMOVED lines=15> */
.L_x_9150:
        /* <DEDUP_REMOVED lines=15> */
.L_x_9151:
        /* <DEDUP_REMOVED lines=10> */
.L_x_9137:
[----:B------:R-:W-:Y:S05]  /*9970*/  BSYNC B0 ;  /* 0x0000000000007941 */ /* 0x000fea0003800000 */
.L_x_9136:
        /* <DEDUP_REMOVED lines=9> */
.L_x_9135:
[----:B------:R-:W2:Y:S01]  /*9a10*/  LDL.LU R2, [R1+0x18] ;  /* 0x0000180001027983 */ /* 0x000ea20000300800 */
[----:B------:R-:W-:Y:S01]  /*9a20*/  IMAD.MOV R6, RZ, RZ, -R6 ;  /* 0x000000ffff067224 */ /* 0x000fe200078e0a06 */
[----:B------:R-:W-:Y:S04]  /*9a30*/  BSSY B0, `(.L_x_9134) ;  /* 0x000013d000007945 */ /* 0x000fe80003800000 */
[----:B--2---:R-:W-:-:S13]  /*9a40*/  ISETP.NE.AND P0, PT, R2, R6, PT ;  /* 0x000000060200720c */ /* 0x004fda0003f05270 */
[----:B------:R-:W-:Y:S05]  /*9a50*/  @!P0 BRA `(.L_x_9152) ;  /* 0x0000001000e88947 */ /* 0x000fea0003800000 */
.L_x_9185:
        /* <DEDUP_REMOVED lines=27> */
.L_x_9155:
        /* <DEDUP_REMOVED lines=9> */
.L_x_9228:
[----:B------:R-:W-:Y:S05]  /*9ca0*/  BSYNC B2 ;  /* 0x0000000000027941 */ /* 0x000fea0003800000 */
.L_x_9156:
        /* <DEDUP_REMOVED lines=9> */
.L_x_9159:
[----:B------:R-:W-:Y:S05]  /*9d40*/  BSYNC B2 ;  /* 0x0000000000027941 */ /* 0x000fea0003800000 */
.L_x_9158:
[----:B------:R-:W-:Y:S01]  /*9d50*/  IMAD.MOV.U32 R8, RZ, RZ, RZ ;  /* 0x000000ffff087224 */ /* 0x000fe200078e00ff */
[----:B------:R-:W-:Y:S01]  /*9d60*/  UIADD3 UR4, UP0, UR40, 0x370, URZ ;  /* 0x0000037028047890 */ /* 0x000fe2000ff1e03f */
[----:B-1----:R-:W-:Y:S01]  /*9d70*/  IMAD.U32 R5, RZ, RZ, UR36 ;  /* 0x00000024ff057e24 */ /* 0x002fe2000f8e00ff */
[----:B------:R-:W-:Y:S01]  /*9d80*/  PLOP3.LUT P0, PT, PT, PT, PT, 0x80, 0x0 ;  /* 0x000000000000781c */ /* 0x000fe20003f0f070 */
[----:B------:R-:W-:Y:S01]  /*9d90*/  IMAD R6, R6, 0x60, RZ ;  /* 0x0000006006067824 */ /* 0x000fe200078e02ff */
[----:B------:R-:W-:Y:S01]  /*9da0*/  R2UR UR10, R8 ;  /* 0x00000000080a72ca */ /* 0x000fe200000e0000 */
[----:B------:R-:W-:Y:S01]  /*9db0*/  IMAD R3, R18, 0x3000, R5 ;  /* 0x0000300012037824 */ /* 0x000fe200078e0205 */
[----:B------:R-:W-:Y:S01]  /*9dc0*/  UIADD3.X UR5, URZ, UR41, URZ, UP0, !UPT ;  /* 0x000000293f057290 */ /* 0x000fe200087fe43f */
[----:B0-----:R-:W-:Y:S01]  /*9dd0*/  VIADD R7, R4, 0x22830 ;  /* 0x0002283004077836 */ /* 0x001fe20000000000 */
[----:B------:R-:W-:Y:S01]  /*9de0*/  UMOV UR6, 0x0 ;  /* 0x0000000000067882 */ /* 0x000fe20000000000 */
[----:B------:R-:W-:Y:S01]  /*9df0*/  VIADD R3, R3, 0x1c400 ;  /* 0x0001c40003037836 */ /* 0x000fe20000000000 */
[----:B------:R-:W-:-:S09]  /*9e00*/  UMOV UR7, 0x14f00000 ;  /* 0x14f0000000077882 */ /* 0x000fd20000000000 */
.L_x_9160:
        /* <DEDUP_REMOVED lines=13> */
.L_x_9229:
[----:B------:R-:W-:Y:S05]  /*9ee0*/  BSYNC B2 ;  /* 0x0000000000027941 */ /* 0x000fea0003800000 */
.L_x_9161:
        /* <DEDUP_REMOVED lines=11> */
.L_x_9164:
[----:B------:R-:W-:Y:S05]  /*9fa0*/  BSYNC B2 ;  /* 0x0000000000027941 */ /* 0x000fea0003800000 */
.L_x_9163:
[----:B------:R-:W-:Y:S01]  /*9fb0*/  R2UR UR10, R8 ;  /* 0x00000000080a72ca */ /* 0x000fe200000e0000 */
[----:B------:R-:W-:Y:S01]  /*9fc0*/  IMAD R5, R18, 0xc000, R5 ;  /* 0x0000c00012057824 */ /* 0x000fe200078e0205 */
[----:B------:R-:W-:Y:S01]  /*9fd0*/  R2UR UR6, R2 ;  /* 0x00000000020672ca */ /* 0x000fe200000e0000 */
[----:B------:R-:W-:Y:S01]  /*9fe0*/  UIADD3 UR4, UP0, UR40, 0x470, URZ ;  /* 0x0000047028047890 */ /* 0x000fe2000ff1e03f */
[----:B------:R-:W-:Y:S01]  /*9ff0*/  R2UR UR7, R3 ;  /* 0x00000000030772ca */ /* 0x000fe200000e0000 */
[----:B------:R-:W-:Y:S01]  /*a000*/  VIADD R4, R4, 0x22850 ;  /* 0x0002285004047836 */ /* 0x000fe20000000000 */
[----:B------:R-:W-:Y:S01]  /*a010*/  PLOP3.LUT P0, PT, PT, PT, PT, 0x80, 0x0 ;  /* 0x000000000000781c */ /* 0x000fe20003f0f070 */
[----:B------:R-:W-:Y:S01]  /*a020*/  VIADD R7, R5, 0x400 ;  /* 0x0000040005077836 */ /* 0x000fe20000000000 */
[----:B------:R-:W-:-:S12]  /*a030*/  UIADD3.X UR5, URZ, UR41, URZ, UP0, !UPT ;  /* 0x000000293f057290 */ /* 0x000fd800087fe43f */
.L_x_9165:
        /* <DEDUP_REMOVED lines=15> */
.L_x_9166:
        /* <DEDUP_REMOVED lines=15> */
.L_x_9167:
        /* <DEDUP_REMOVED lines=15> */
.L_x_9168:
        /* <DEDUP_REMOVED lines=10> */
.L_x_9154:
[----:B------:R-:W-:Y:S05]  /*a3b0*/  BSYNC B1 ;  /* 0x0000000000017941 */ /* 0x000fea0003800000 */
.L_x_9153:
        /* <DEDUP_REMOVED lines=33> */
.L_x_9171:
        /* <DEDUP_REMOVED lines=8> */
.L_x_9230:
[----:B------:R-:W-:Y:S05]  /*a650*/  BSYNC B2 ;  /* 0x0000000000027941 */ /* 0x000fea0003800000 */
.L_x_9172:
        /* <DEDUP_REMOVED lines=9> */
.L_x_9175:
[----:B------:R-:W-:Y:S05]  /*a6f0*/  BSYNC B2 ;  /* 0x0000000000027941 */ /* 0x000fea0003800000 */
.L_x_9174:
        /* <DEDUP_REMOVED lines=12> */
.L_x_9176:
        /* <DEDUP_REMOVED lines=13> */
.L_x_9231:
[----:B------:R-:W-:Y:S05]  /*a890*/  BSYNC B2 ;  /* 0x0000000000027941 */ /* 0x000fea0003800000 */
.L_x_9177:
        /* <DEDUP_REMOVED lines=11> */
.L_x_9180:
[----:B------:R-:W-:Y:S05]  /*a950*/  BSYNC B2 ;  /* 0x0000000000027941 */ /* 0x000fea0003800000 */
.L_x_9179:
        /* <DEDUP_REMOVED lines=9> */
.L_x_9181:
        /* <DEDUP_REMOVED lines=15> */
.L_x_9182:
        /* <DEDUP_REMOVED lines=15> */
.L_x_9183:
        /* <DEDUP_REMOVED lines=15> */
.L_x_9184:
        /* <DEDUP_REMOVED lines=10> */
.L_x_9170:
[----:B------:R-:W-:Y:S05]  /*ad60*/  BSYNC B1 ;  /* 0x0000000000017941 */ /* 0x000fea0003800000 */
.L_x_9169:
        /* <DEDUP_REMOVED lines=9> */
.L_x_9152:
[----:B------:R-:W-:Y:S05]  /*ae00*/  BSYNC B0 ;  /* 0x0000000000007941 */ /* 0x000fea0003800000 */
.L_x_9134:
        /* <DEDUP_REMOVED lines=10> */
.L_x_9110:
[----:B0-----:R-:W0:Y:S01]  /*aeb0*/  S2R R3, SR_CgaCtaId ;  /* 0x0000000000037919 */ /* 0x001e220000008800 */
[----:B------:R-:W-:Y:S01]  /*aec0*/  MOV R0, 0x400 ;  /* 0x0000040000007802 */ /* 0x000fe20000000f00 */
[----:B------:R-:W-:Y:S03]  /*aed0*/  BSSY B0, `(.L_x_9187) ;  /* 0x0000005000007945 */ /* 0x000fe60003800000 */
[----:B0-----:R-:W-:Y:S02]  /*aee0*/  LEA R0, R3, R0, 0x18 ;  /* 0x0000000003007211 */ /* 0x001fe400078ec0ff */
[----:B------:R-:W-:-:S04]  /*aef0*/  SHF.L.U32 R3, R2, 0x1f, RZ ;  /* 0x0000001f02037819 */ /* 0x000fc800000006ff */
[----:B------:R-:W0:Y:S02]  /*af00*/  SYNCS.PHASECHK.TRANS64.TRYWAIT P0, [R0+URZ+0x22820], R3 ;  /* 0x02282003000075a7 */ /* 0x000e24000800017f */
[----:B0-----:R-:W-:Y:S05]  /*af10*/  @!P0 BRA `(.L_x_9188) ;  /* 0x0000001000f48947 */ /* 0x001fea0003800000 */
.L_x_9232:
[----:B------:R-:W-:Y:S05]  /*af20*/  BSYNC B0 ;  /* 0x0000000000007941 */ /* 0x000fea0003800000 */
.L_x_9187:
[----:B------:R-:W-:-:S03]  /*af30*/  UMOV UR4, 0xffffffff ;  /* 0xffffffff00047882 */ /* 0x000fc60000000000 */
[----:B------:R-:W-:Y:S05]  /*af40*/  BRA.DIV UR4, `(.L_x_9189) ;  /* 0x0000001204fc7947 */ /* 0x000fea000b800000 */
[----:B------:R-:W2:Y:S02]  /*af50*/  S2R R2, SR_TID.X ;  /* 0x0000000000027919 */ /* 0x000ea40000002100 */
[----:B--2---:R-:W-:-:S04]  /*af60*/  SHF.R.U32.HI R2, RZ, 0x5, R2 ;  /* 0x00000005ff027819 */ /* 0x004fc80000011602 */
[----:B------:R-:W-:-:S05]  /*af70*/  LOP3.LUT R2, R2, 0x3, RZ, 0xc0, !PT ;  /* 0x0000000302027812 */ /* 0x000fca00078ec0ff */
[----:B------:R2:W3:Y:S02]  /*af80*/  SHFL.IDX PT, R14, R2, RZ, 0x1f ;  /* 0x00001fff020e7589 */ /* 0x0004e400000e0000 */
.L_x_9235:
[----:B---3--:R-:W-:Y:S01]  /*af90*/  ISETP.NE.AND P0, PT, R14, RZ, PT ;  /* 0x000000ff0e00720c */ /* 0x008fe20003f05270 */
[----:B------:R-:W-:-:S12]  /*afa0*/  BSSY B0, `(.L_x_9190) ;  /* 0x0000025000007945 */ /* 0x000fd80003800000 */
[----:B------:R-:W-:Y:S05]  /*afb0*/  @P0 BRA `(.L_x_9191) ;  /* 0x00000000008c0947 */ /* 0x000fea0003800000 */
[----:B------:R-:W-:-:S03]  /*afc0*/  UMOV UR4, 0xffffffff ;  /* 0xffffffff00047882 */ /* 0x000fc60000000000 */
[----:B------:R-:W-:Y:S05]  /*afd0*/  BRA.DIV UR4, `(.L_x_9192) ;  /* 0x00000016040c7947 */ /* 0x000fea000b800000 */
[----:B------:R-:W-:-:S13]  /*afe0*/  ELECT P6, URZ, PT ;  /* 0x00000000003f782f */ /* 0x000fda00038c0000 */
.L_x_9238:
[----:B------:R-:W-:Y:S05]  /*aff0*/  @!P6 BRA `(.L_x_9191) ;  /* 0x00000000007ce947 */ /* 0x000fea0003800000 */
[----:B------:R-:W-:-:S06]  /*b000*/  ULOP3.LUT UR4, UR37, 0x2, URZ, 0xfc, !UPT ;  /* 0x0000000225047892 */ /* 0x000fcc000f8efc3f */
[----:B--2---:R-:W-:-:S05]  /*b010*/  IMAD.U32 R2, RZ, RZ, UR4 ;  /* 0x00000004ff027e24 */ /* 0x004fca000f8e00ff */
[----:B------:R-:W-:-:S13]  /*b020*/  ISETP.NE.AND P2, PT, R2, 0x3, PT ;  /* 0x000000030200780c */ /* 0x000fda0003f45270 */
[----:B------:R-:W-:Y:S05]  /*b030*/  @!P2 BRA `(.L_x_9193) ;  /* 0x000000000004a947 */ /* 0x000fea0003800000 */
[----:B------:R-:W-:Y:S01]  /*b040*/  BPT.TRAP 0x1 ;  /* 0x000000040000795c */ /* 0x000fe20000300000 */
.L_x_9193:
        /* <DEDUP_REMOVED lines=13> */
.L_x_9239:
[----:B------:R-:W1:Y:S02]  /*b120*/  SYNCS.PHASECHK.TRANS64.TRYWAIT P0, [R3+URZ], R2 ;  /* 0x00000002030075a7 */ /* 0x000e64000800017f */
[----:B-1----:R-:W-:Y:S05]  /*b130*/  @!P0 BRA `(.L_x_9195) ;  /* 0x0000001000e88947 */ /* 0x002fea0003800000 */
.L_x_9240:
[----:B------:R-:W-:Y:S05]  /*b140*/  @!P2 BRA `(.L_x_9196) ;  /* 0x000000000004a947 */ /* 0x000fea0003800000 */
[----:B------:R-:W-:Y:S01]  /*b150*/  BPT.TRAP 0x1 ;  /* 0x000000040000795c */ /* 0x000fe20000300000 */
.L_x_9196:
[----:B-1----:R-:W-:-:S04]  /*b160*/  VIADD R3, R0, 0x22860 ;  /* 0x0002286000037836 */ /* 0x002fc80000000000 */
[----:B------:R-:W-:-:S04]  /*b170*/  IMAD R18, R18, 0x8, R3 ;  /* 0x0000000812127824 */ /* 0x000fc800078e0203 */
[----:B------:R-:W1:Y:S02]  /*b180*/  SYNCS.PHASECHK.TRANS64.TRYWAIT P0, [R18+URZ], R5 ;  /* 0x00000005120075a7 */ /* 0x000e64000800017f */
[----:B-1----:R-:W-:Y:S05]  /*b190*/  @!P0 BRA `(.L_x_9197) ;  /* 0x0000001000e48947 */ /* 0x002fea0003800000 */
.L_x_9241:
[----:B------:R-:W-:-:S07]  /*b1a0*/  IMAD R3, R4, 0x8, R3 ;  /* 0x0000000804037824 */ /* 0x000fce00078e0203 */
.L_x_9198:
[----:B--2---:R2:W3:Y:S02]  /*b1b0*/  SYNCS.PHASECHK.TRANS64.TRYWAIT P0, [R3+URZ], R2 ;  /* 0x00000002030075a7 */ /* 0x0044e4000800017f */
[----:B---3--:R-:W-:Y:S05]  /*b1c0*/  @!P0 NANOSLEEP.SYNCS 0x989680 ;  /* 0x009896800000895d */ /* 0x008fea0003900000 */
[----:B------:R-:W3:Y:S02]  /*b1d0*/  @!P0 SYNCS.PHASECHK.TRANS64 P0, [R3+URZ], R2 ;  /* 0x00000002030085a7 */ /* 0x000ee4000800007f */
[----:B---3--:R-:W-:Y:S05]  /*b1e0*/  @!P0 BRA `(.L_x_9198) ;  /* 0xfffffffc00f08947 */ /* 0x008fea000383ffff */
.L_x_9191:
[----:B------:R-:W-:Y:S05]  /*b1f0*/  BSYNC B0 ;  /* 0x0000000000007941 */ /* 0x000fea0003800000 */
.L_x_9190:
[----:B------:R-:W-:Y:S05]  /*b200*/  EXIT ;  /* 0x000000000000794d */ /* 0x000fea0003800000 */
.L_x_9082:
[----:B0-----:R-:W-:-:S04]  /*b210*/  IMAD.U32 R3, RZ, RZ, UR45 ;  /* 0x0000002dff037e24 */ /* 0x001fc8000f8e00ff */
[----:B------:R0:W1:Y:S03]  /*b220*/  SYNCS.PHASECHK.TRANS64.TRYWAIT P0, [R3+URZ+0x22800], R0 ;  /* 0x02280000030075a7 */ /* 0x000066000800017f */
[----:B-1----:R-:W-:Y:S05]  /*b230*/  @!P0 NANOSLEEP.SYNCS 0x989680 ;  /* 0x009896800000895d */ /* 0x002fea0003900000 */
[----:B------:R-:W1:Y:S02]  /*b240*/  @!P0 SYNCS.PHASECHK.TRANS64 P0, [R3+URZ+0x22800], R0 ;  /* 0x02280000030085a7 */ /* 0x000e64000800007f */
[----:B-1----:R-:W-:Y:S05]  /*b250*/  @!P0 BRA `(.L_x_9082) ;  /* 0xfffffffc00ec8947 */ /* 0x002fea000383ffff */
[----:B------:R-:W-:Y:S05]  /*b260*/  BRA `(.L_x_9199) ;  /* 0xffffff5c00cc7947 */ /* 0x000fea000383ffff */
.L_x_9086:
[----:B-1----:R-:W-:-:S04]  /*b270*/  IMAD.U32 R0, RZ, RZ, UR21 ;  /* 0x00000015ff007e24 */ /* 0x002fc8000f8e00ff */
[----:B------:R1:W2:Y:S03]  /*b280*/  SYNCS.PHASECHK.TRANS64.TRYWAIT P1, [R0+URZ+0x22830], R7 ;  /* 0x02283007000075a7 */ /* 0x0002a6000802017f */
[----:B--2---:R-:W-:Y:S05]  /*b290*/  @!P1 NANOSLEEP.SYNCS 0x989680 ;  /* 0x009896800000995d */ /* 0x004fea0003900000 */
[----:B------:R-:W2:Y:S02]  /*b2a0*/  @!P1 SYNCS.PHASECHK.TRANS64 P1, [R0+URZ+0x22830], R7 ;  /* 0x02283007000095a7 */ /* 0x000ea4000802007f */
[----:B--2---:R-:W-:Y:S05]  /*b2b0*/  @!P1 BRA `(.L_x_9086) ;  /* 0xfffffffc00ec9947 */ /* 0x004fea000383ffff */
[----:B------:R-:W-:Y:S05]  /*b2c0*/  BRA `(.L_x_9085) ;  /* 0xffffff5c00f07947 */ /* 0x000fea000383ffff */
.L_x_9090:
[----:B--2---:R2:W3:Y:S02]  /*b2d0*/  SYNCS.PHASECHK.TRANS64.TRYWAIT P2, [R8+URZ+0x22850], R7 ;  /* 0x02285007080075a7 */ /* 0x0044e4000804017f */
[----:B---3--:R-:W-:Y:S05]  /*b2e0*/  @!P2 NANOSLEEP.SYNCS 0x989680 ;  /* 0x009896800000a95d */ /* 0x008fea0003900000 */
[----:B------:R-:W3:Y:S02]  /*b2f0*/  @!P2 SYNCS.PHASECHK.TRANS64 P2, [R8+URZ+0x22850], R7 ;  /* 0x022850070800a5a7 */ /* 0x000ee4000804007f */
[----:B---3--:R-:W-:Y:S05]  /*b300*/  @!P2 BRA `(.L_x_9090) ;  /* 0xfffffffc00f0a947 */ /* 0x008fea000383ffff */
[----:B------:R-:W-:Y:S05]  /*b310*/  BRA `(.L_x_9089) ;  /* 0xffffff74006c7947 */ /* 0x000fea000383ffff */
.L_x_9095:
[----:B0-----:R-:W-:Y:S02]  /*b320*/  IMAD.U32 R0, RZ, RZ, UR23 ;  /* 0x00000017ff007e24 */ /* 0x001fe4000f8e00ff */
[----:B------:R-:W-:-:S04]  /*b330*/  IMAD.U32 R3, RZ, RZ, UR24 ;  /* 0x00000018ff037e24 */ /* 0x000fc8000f8e00ff */
[----:B------:R0:W1:Y:S03]  /*b340*/  SYNCS.PHASECHK.TRANS64.TRYWAIT P3, [R0+URZ+0x22830], R3 ;  /* 0x02283003000075a7 */ /* 0x000066000806017f */
[----:B-1----:R-:W-:Y:S05]  /*b350*/  @!P3 NANOSLEEP.SYNCS 0x989680 ;  /* 0x009896800000b95d */ /* 0x002fea0003900000 */
[----:B------:R-:W1:Y:S02]  /*b360*/  @!P3 SYNCS.PHASECHK.TRANS64 P3, [R0+URZ+0x22830], R3 ;  /* 0x022830030000b5a7 */ /* 0x000e64000806007f */
[----:B-1----:R-:W-:Y:S05]  /*b370*/  @!P3 BRA `(.L_x_9095) ;  /* 0xfffffffc00e8b947 */ /* 0x002fea000383ffff */
[----:B------:R-:W-:Y:S05]  /*b380*/  BRA `(.L_x_9094) ;  /* 0xffffff7800807947 */ /* 0x000fea000383ffff */
.L_x_9099:
[----:B0-----:R-:W-:-:S04]  /*b390*/  IMAD.U32 R6, RZ, RZ, UR24 ;  /* 0x00000018ff067e24 */ /* 0x001fc8000f8e00ff */
[----:B------:R0:W1:Y:S03]  /*b3a0*/  SYNCS.PHASECHK.TRANS64.TRYWAIT P3, [R183+URZ+0x22850], R6 ;  /* 0x02285006b70075a7 */ /* 0x000066000806017f */
[----:B-1----:R-:W-:Y:S05]  /*b3b0*/  @!P3 NANOSLEEP.SYNCS 0x989680 ;  /* 0x009896800000b95d */ /* 0x002fea0003900000 */
[----:B------:R-:W1:Y:S02]  /*b3c0*/  @!P3 SYNCS.PHASECHK.TRANS64 P3, [R183+URZ+0x22850], R6 ;  /* 0x02285006b700b5a7 */ /* 0x000e64000806007f */
[----:B-1----:R-:W-:Y:S05]  /*b3d0*/  @!P3 BRA `(.L_x_9099) ;  /* 0xfffffffc00ecb947 */ /* 0x002fea000383ffff */
[----:B------:R-:W-:Y:S05]  /*b3e0*/  BRA `(.L_x_9098) ;  /* 0xffffff9000a47947 */ /* 0x000fea000383ffff */
.L_x_9114:
        /* <DEDUP_REMOVED lines=11> */
.L_x_9201:
[----:B------:R-:W-:Y:S05]  /*b4a0*/  BSYNC B0 ;  /* 0x0000000000007941 */ /* 0x000fea0003800000 */
.L_x_9200:
[----:B------:R-:W-:Y:S05]  /*b4b0*/  BRA `(.L_x_9202) ;  /* 0xffffffc400547947 */ /* 0x000fea000383ffff */
.L_x_9116:
[----:B------:R-:W-:Y:S01]  /*b4c0*/  BSSY B0, `(.L_x_9203) ;  /* 0x0000006000007945 */ /* 0x000fe20003800000 */
[----:B------:R-:W-:-:S07]  /*b4d0*/  IMAD.MOV.U32 R15, RZ, RZ, -0x1 ;  /* 0xffffffffff0f7424 */ /* 0x000fce00078e00ff */
[----:B0-----:R-:W-:Y:S05]  /*b4e0*/  WARPSYNC.COLLECTIVE R15, `(.L_x_9204) ;  /* 0x000000000f0c7348 */ /* 0x001fea0003c00000 */
[----:B------:R-:W-:Y:S02]  /*b4f0*/  ELECT P6, UR62, PT ;  /* 0x00000000003e782f */ /* 0x000fe400038c0000 */
[----:B------:R-:W-:Y:S01]  /*b500*/  MOV R14, UR62 ;  /* 0x0000003e000e7c02 */ /* 0x000fe20008000f00 */
[----:B0-----:R-:W-:Y:S10]  /*b510*/  ENDCOLLECTIVE ;  /* 0x000000000000791b */ /* 0x001ff40003800000 */
.L_x_9204:
[----:B------:R-:W-:Y:S05]  /*b520*/  BSYNC B0 ;  /* 0x0000000000007941 */ /* 0x000fea0003800000 */
.L_x_9203:
[----:B------:R-:W-:Y:S05]  /*b530*/  BRA `(.L_x_9205) ;  /* 0xffffffc400547947 */ /* 0x000fea000383ffff */
.L_x_9118:
[----:B0-----:R0:W2:Y:S02]  /*b540*/  SYNCS.PHASECHK.TRANS64.TRYWAIT P0, [R0+URZ+0x22840], R2 ;  /* 0x02284002000075a7 */ /* 0x0010a4000800017f */
[----:B--2---:R-:W-:Y:S05]  /*b550*/  @!P0 NANOSLEEP.SYNCS 0x989680 ;  /* 0x009896800000895d */ /* 0x004fea0003900000 */
[----:B------:R-:W2:Y:S02]  /*b560*/  @!P0 SYNCS.PHASECHK.TRANS64 P0, [R0+URZ+0x22840], R2 ;  /* 0x02284002000085a7 */ /* 0x000ea4000800007f */
[----:B--2---:R-:W-:Y:S05]  /*b570*/  @!P0 BRA `(.L_x_9118) ;  /* 0xfffffffc00f08947 */ /* 0x004fea000383ffff */
[----:B------:R-:W-:Y:S05]  /*b580*/  BRA `(.L_x_9206) ;  /* 0xffffffc400b07947 */ /* 0x000fea000383ffff */
.L_x_9121:
        /* <DEDUP_REMOVED lines=8> */
.L_x_9207:
[----:B------:R-:W-:Y:S01]  /*b610*/  IMAD.MOV.U32 R13, RZ, RZ, R0 ;  /* 0x000000ffff0d7224 */ /* 0x000fe200078e0000 */
[----:B------:R-:W-:Y:S01]  /*b620*/  LOP3.LUT R7, R7, 0x7f, RZ, 0xc0, !PT ;  /* 0x0000007f07077812 */ /* 0x000fe200078ec0ff */
[----:B------:R-:W-:-:S07]  /*b630*/  IMAD.MOV.U32 R6, RZ, RZ, R14 ;  /* 0x000000ffff067224 */ /* 0x000fce00078e000e */
[----:B------:R-:W-:Y:S05]  /*b640*/  WARPSYNC.COLLECTIVE R15, `(.L_x_9208) ;  /* 0x000000000f087348 */ /* 0x000fea0003c00000 */
[----:B------:R0:W1:Y:S02]  /*b650*/  SHFL.IDX P6, R14, R13, R12, R11 ;  /* 0x0000000c0d0e7389 */ /* 0x00006400000c000b */
[----:B01----:R-:W-:Y:S01]  /*b660*/  ENDCOLLECTIVE ;  /* 0x000000000000791b */ /* 0x003fe20003800000 */
.L_x_9208:
[----:B------:R-:W-:Y:S01]  /*b670*/  ULDC UR4, c[0x0][0x288] ;  /* 0x0000a20000047ab9 */ /* 0x000fe20000000800 */
[----:B------:R-:W-:Y:S01]  /*b680*/  SHF.R.U32.HI R5, RZ, 0x3, R7 ;  /* 0x00000003ff057819 */ /* 0x000fe20000011607 */
[----:B------:R-:W-:-:S04]  /*b690*/  IMAD R3, R8, UR4, RZ ;  /* 0x0000000408037c24 */ /* 0x000fc8000f8e02ff */
[----:B------:R-:W-:-:S04]  /*b6a0*/  IMAD.IADD R4, R5, 0x1, R4 ;  /* 0x0000000105047824 */ /* 0x000fc800078e0204 */
[C---:B------:R-:W-:Y:S01]  /*b6b0*/  VIADD R5, R4.reuse, 0x10 ;  /* 0x0000001004057836 */ /* 0x040fe20000000000 */
[-C--:B------:R-:W-:Y:S01]  /*b6c0*/  ISETP.GE.AND P1, PT, R4, R3.reuse, PT ;  /* 0x000000030400720c */ /* 0x080fe20003f26270 */
[----:B------:R-:W-:Y:S02]  /*b6d0*/  IMAD.MOV.U32 R13, RZ, RZ, R2 ;  /* 0x000000ffff0d7224 */ /* 0x000fe400078e0002 */
[----:B------:R-:W-:Y:S01]  /*b6e0*/  IMAD.MOV.U32 R12, RZ, RZ, 0x1 ;  /* 0x00000001ff0c7424 */ /* 0x000fe200078e00ff */
[----:B------:R-:W-:Y:S01]  /*b6f0*/  ISETP.GE.AND P2, PT, R5, R3, PT ;  /* 0x000000030500720c */ /* 0x000fe20003f46270 */
[----:B------:R-:W-:-:S12]  /*b700*/  IMAD.MOV.U32 R7, RZ, RZ, R14 ;  /* 0x000000ffff077224 */ /* 0x000fd800078e000e */
[----:B------:R-:W-:Y:S05]  /*b710*/  WARPSYNC.COLLECTIVE R15, `(.L_x_9209) ;  /* 0x000000000f087348 */ /* 0x000fea0003c00000 */
[----:B------:R0:W1:Y:S02]  /*b720*/  SHFL.IDX P6, R14, R13, R12, R11 ;  /* 0x0000000c0d0e7389 */ /* 0x00006400000c000b */
[----:B01----:R-:W-:Y:S01]  /*b730*/  ENDCOLLECTIVE ;  /* 0x000000000000791b */ /* 0x003fe20003800000 */
.L_x_9209:
        /* <DEDUP_REMOVED lines=10> */
.L_x_9210:
[----:B------:R-:W-:Y:S01]  /*b7e0*/  @!PT LDS RZ, [RZ] ;  /* 0x00000000fffff984 */ /* 0x000fe20000000800 */
[----:B------:R-:W-:Y:S01]  /*b7f0*/  @!PT LDS RZ, [RZ] ;  /* 0x00000000fffff984 */ /* 0x000fe20000000800 */
[----:B------:R-:W-:Y:S01]  /*b800*/  @!PT LDS RZ, [RZ] ;  /* 0x00000000fffff984 */ /* 0x000fe20000000800 */
[----:B------:R0:W-:Y:S01]  /*b810*/  @!P1 LDGSTS.E.BYPASS.LTC128B.128 [R9+0x18400], desc[UR42][R6.64], !P0 ;  /* 0x1840000006099fae */ /* 0x0001e2000c101d6a */
[----:B------:R-:W-:Y:S02]  /*b820*/  IMAD.MOV.U32 R13, RZ, RZ, R2 ;  /* 0x000000ffff0d7224 */ /* 0x000fe400078e0002 */
[----:B------:R-:W-:Y:S02]  /*b830*/  IMAD.MOV.U32 R12, RZ, RZ, 0x2 ;  /* 0x00000002ff0c7424 */ /* 0x000fe400078e00ff */
[----:B------:R-:W-:-:S07]  /*b840*/  IMAD.MOV.U32 R5, RZ, RZ, R14 ;  /* 0x000000ffff057224 */ /* 0x000fce00078e000e */
[----:B0-----:R-:W-:Y:S05]  /*b850*/  WARPSYNC.COLLECTIVE R15, `(.L_x_9211) ;  /* 0x000000000f087348 */ /* 0x001fea0003c00000 */
[----:B------:R1:W2:Y:S02]  /*b860*/  SHFL.IDX P6, R14, R13, R12, R11 ;  /* 0x0000000c0d0e7389 */ /* 0x0002a400000c000b */
[----:B012---:R-:W-:Y:S01]  /*b870*/  ENDCOLLECTIVE ;  /* 0x000000000000791b */ /* 0x007fe20003800000 */
.L_x_9211:
[----:B------:R-:W-:Y:S01]  /*b880*/  @!P2 LEA R7, P1, R10, R5, 0x1 ;  /* 0x000000050a07a211 */ /* 0x000fe200078208ff */
[----:B------:R-:W-:-:S04]  /*b890*/  VIADD R5, R4, 0x20 ;  /* 0x0000002004057836 */ /* 0x000fc80000000000 */
[----:B------:R-:W-:Y:S01]  /*b8a0*/  @!P2 IMAD.X R6, RZ, RZ, R8, P1 ;  /* 0x000000ffff06a224 */ /* 0x000fe200008e0608 */
[----:B------:R-:W-:Y:S01]  /*b8b0*/  ISETP.GE.AND P1, PT, R5, R3, PT ;  /* 0x000000030500720c */ /* 0x000fe20003f26270 */
[----:B------:R-:W-:-:S03]  /*b8c0*/  VIADD R5, R4, 0x30 ;  /* 0x0000003004057836 */ /* 0x000fc60000000000 */
        /* <DEDUP_REMOVED lines=12> */
.L_x_9212:
[----:B------:R-:W-:Y:S02]  /*b990*/  IMAD.MOV.U32 R13, RZ, RZ, R2 ;  /* 0x000000ffff0d7224 */ /* 0x000fe400078e0002 */
[----:B------:R-:W-:Y:S02]  /*b9a0*/  IMAD.MOV.U32 R12, RZ, RZ, 0x3 ;  /* 0x00000003ff0c7424 */ /* 0x000fe400078e00ff */
[----:B------:R-:W-:-:S07]  /*b9b0*/  IMAD.MOV.U32 R7, RZ, RZ, R14 ;  /* 0x000000ffff077224 */ /* 0x000fce00078e000e */
[----:B------:R-:W-:Y:S05]  /*b9c0*/  WARPSYNC.COLLECTIVE R15, `(.L_x_9213) ;  /* 0x000000000f087348 */ /* 0x000fea0003c00000 */
[----:B------:R0:W1:Y:S02]  /*b9d0*/  SHFL.IDX P6, R14, R13, R12, R11 ;  /* 0x0000000c0d0e7389 */ /* 0x00006400000c000b */
[----:B01----:R-:W-:Y:S01]  /*b9e0*/  ENDCOLLECTIVE ;  /* 0x000000000000791b */ /* 0x003fe20003800000 */
.L_x_9213:
        /* <DEDUP_REMOVED lines=16> */
.L_x_9214:
[----:B------:R-:W-:Y:S02]  /*baf0*/  IMAD.MOV.U32 R13, RZ, RZ, R2 ;  /* 0x000000ffff0d7224 */ /* 0x000fe400078e0002 */
[----:B------:R-:W-:Y:S02]  /*bb00*/  IMAD.MOV.U32 R12, RZ, RZ, 0x4 ;  /* 0x00000004ff0c7424 */ /* 0x000fe400078e00ff */
[----:B------:R-:W-:-:S07]  /*bb10*/  IMAD.MOV.U32 R7, RZ, RZ, R14 ;  /* 0x000000ffff077224 */ /* 0x000fce00078e000e */
[----:B------:R-:W-:Y:S05]  /*bb20*/  WARPSYNC.COLLECTIVE R15, `(.L_x_9215) ;  /* 0x000000000f087348 */ /* 0x000fea0003c00000 */
[----:B------:R0:W1:Y:S02]  /*bb30*/  SHFL.IDX P6, R14, R13, R12, R11 ;  /* 0x0000000c0d0e7389 */ /* 0x00006400000c000b */
[----:B01----:R-:W-:Y:S01]  /*bb40*/  ENDCOLLECTIVE ;  /* 0x000000000000791b */ /* 0x003fe20003800000 */
.L_x_9215:
        /* <DEDUP_REMOVED lines=16> */
.L_x_9216:
[----:B------:R-:W-:Y:S02]  /*bc50*/  IMAD.MOV.U32 R13, RZ, RZ, R2 ;  /* 0x000000ffff0d7224 */ /* 0x000fe400078e0002 */
[----:B------:R-:W-:Y:S02]  /*bc60*/  IMAD.MOV.U32 R12, RZ, RZ, 0x5 ;  /* 0x00000005ff0c7424 */ /* 0x000fe400078e00ff */
[----:B------:R-:W-:-:S07]  /*bc70*/  IMAD.MOV.U32 R7, RZ, RZ, R14 ;  /* 0x000000ffff077224 */ /* 0x000fce00078e000e */
[----:B------:R-:W-:Y:S05]  /*bc80*/  WARPSYNC.COLLECTIVE R15, `(.L_x_9217) ;  /* 0x000000000f087348 */ /* 0x000fea0003c00000 */
[----:B------:R0:W1:Y:S02]  /*bc90*/  SHFL.IDX P6, R14, R13, R12, R11 ;  /* 0x0000000c0d0e7389 */ /* 0x00006400000c000b */
[----:B01----:R-:W-:Y:S01]  /*bca0*/  ENDCOLLECTIVE ;  /* 0x000000000000791b */ /* 0x003fe20003800000 */
.L_x_9217:
        /* <DEDUP_REMOVED lines=16> */
.L_x_9218:
[----:B------:R-:W-:Y:S02]  /*bdb0*/  IMAD.MOV.U32 R13, RZ, RZ, R2 ;  /* 0x000000ffff0d7224 */ /* 0x000fe400078e0002 */
[----:B------:R-:W-:Y:S02]  /*bdc0*/  IMAD.MOV.U32 R12, RZ, RZ, 0x6 ;  /* 0x00000006ff0c7424 */ /* 0x000fe400078e00ff */
[----:B------:R-:W-:-:S07]  /*bdd0*/  IMAD.MOV.U32 R7, RZ, RZ, R14 ;  /* 0x000000ffff077224 */ /* 0x000fce00078e000e */
[----:B------:R-:W-:Y:S05]  /*bde0*/  WARPSYNC.COLLECTIVE R15, `(.L_x_9219) ;  /* 0x000000000f087348 */ /* 0x000fea0003c00000 */
[----:B------:R0:W1:Y:S02]  /*bdf0*/  SHFL.IDX P6, R14, R13, R12, R11 ;  /* 0x0000000c0d0e7389 */ /* 0x00006400000c000b */
[----:B01----:R-:W-:Y:S01]  /*be00*/  ENDCOLLECTIVE ;  /* 0x000000000000791b */ /* 0x003fe20003800000 */
.L_x_9219:
        /* <DEDUP_REMOVED lines=15> */
.L_x_9220:
[----:B------:R-:W-:Y:S02]  /*bf00*/  IMAD.MOV.U32 R13, RZ, RZ, R2 ;  /* 0x000000ffff0d7224 */ /* 0x000fe400078e0002 */
[----:B------:R-:W-:Y:S02]  /*bf10*/  IMAD.MOV.U32 R12, RZ, RZ, 0x7 ;  /* 0x00000007ff0c7424 */ /* 0x000fe400078e00ff */
[----:B------:R-:W-:-:S07]  /*bf20*/  IMAD.MOV.U32 R7, RZ, RZ, R14 ;  /* 0x000000ffff077224 */ /* 0x000fce00078e000e */
[----:B------:R-:W-:Y:S05]  /*bf30*/  WARPSYNC.COLLECTIVE R15, `(.L_x_9221) ;  /* 0x000000000f087348 */ /* 0x000fea0003c00000 */
[----:B------:R0:W1:Y:S02]  /*bf40*/  SHFL.IDX P6, R14, R13, R12, R11 ;  /* 0x0000000c0d0e7389 */ /* 0x00006400000c000b */
[----:B01----:R-:W-:Y:S01]  /*bf50*/  ENDCOLLECTIVE ;  /* 0x000000000000791b */ /* 0x003fe20003800000 */
.L_x_9221:
        /* <DEDUP_REMOVED lines=10> */
.L_x_9222:
[----:B------:R-:W-:Y:S01]  /*c000*/  @!PT LDS RZ, [RZ] ;  /* 0x00000000fffff984 */ /* 0x000fe20000000800 */
[----:B------:R-:W-:Y:S01]  /*c010*/  @!PT LDS RZ, [RZ] ;  /* 0x00000000fffff984 */ /* 0x000fe20000000800 */
[----:B------:R-:W-:Y:S01]  /*c020*/  @!PT LDS RZ, [RZ] ;  /* 0x00000000fffff984 */ /* 0x000fe20000000800 */
[----:B------:R1:W-:Y:S01]  /*c030*/  @!P1 LDGSTS.E.BYPASS.LTC128B.128 [R9+0x1b400], desc[UR42][R6.64], !P0 ;  /* 0x1b40000006099fae */ /* 0x0003e2000c101d6a */
[----:B------:R-:W-:Y:S01]  /*c040*/  IMAD.MOV.U32 R0, RZ, RZ, R14 ;  /* 0x000000ffff007224 */ /* 0x000fe200078e000e */
[----:B------:R-:W-:Y:S06]  /*c050*/  BRA `(.L_x_9223) ;  /* 0xffffffc400ec7947 */ /* 0x000fec000383ffff */
.L_x_9123:
[----:B0-----:R-:W-:-:S04]  /*c060*/  IMAD.U32 R3, RZ, RZ, UR36 ;  /* 0x00000024ff037e24 */ /* 0x001fc8000f8e00ff */
[----:B------:R0:W1:Y:S03]  /*c070*/  SYNCS.PHASECHK.TRANS64.TRYWAIT P0, [R3+URZ+0x22820], R0 ;  /* 0x02282000030075a7 */ /* 0x000066000800017f */
[----:B-1----:R-:W-:Y:S05]  /*c080*/  @!P0 NANOSLEEP.SYNCS 0x989680 ;  /* 0x009896800000895d */ /* 0x002fea0003900000 */
[----:B------:R-:W1:Y:S02]  /*c090*/  @!P0 SYNCS.PHASECHK.TRANS64 P0, [R3+URZ+0x22820], R0 ;  /* 0x02282000030085a7 */ /* 0x000e64000800007f */
[----:B-1----:R-:W-:Y:S05]  /*c0a0*/  @!P0 BRA `(.L_x_9123) ;  /* 0xfffffffc00ec8947 */ /* 0x002fea000383ffff */
[----:B------:R-:W-:Y:S05]  /*c0b0*/  BRA `(.L_x_9224) ;  /* 0xffffffc800207947 */ /* 0x000fea000383ffff */
.L_x_9127:
[----:B0-----:R0:W1:Y:S02]  /*c0c0*/  SYNCS.PHASECHK.TRANS64.TRYWAIT P0, [R2+URZ+0x22860], R0 ;  /* 0x02286000020075a7 */ /* 0x001064000800017f */
[----:B-1----:R-:W-:Y:S05]  /*c0d0*/  @!P0 NANOSLEEP.SYNCS 0x989680 ;  /* 0x009896800000895d */ /* 0x002fea0003900000 */
[----:B------:R-:W1:Y:S02]  /*c0e0*/  @!P0 SYNCS.PHASECHK.TRANS64 P0, [R2+URZ+0x22860], R0 ;  /* 0x02286000020085a7 */ /* 0x000e64000800007f */
[----:B-1----:R-:W-:Y:S05]  /*c0f0*/  @!P0 BRA `(.L_x_9127) ;  /* 0xfffffffc00f08947 */ /* 0x002fea000383ffff */
[----:B------:R-:W-:Y:S05]  /*c100*/  BRA `(.L_x_9225) ;  /* 0xffffffc800447947 */ /* 0x000fea000383ffff */
.L_x_9140:
[----:B-1----:R1:W2:Y:S02]  /*c110*/  SYNCS.PHASECHK.TRANS64.TRYWAIT P0, [R3+URZ+0x22840], R2 ;  /* 0x02284002030075a7 */ /* 0x0022a4000800017f */
[----:B--2---:R-:W-:Y:S05]  /*c120*/  @!P0 NANOSLEEP.SYNCS 0x989680 ;  /* 0x009896800000895d */ /* 0x004fea0003900000 */
[----:B------:R-:W2:Y:S02]  /*c130*/  @!P0 SYNCS.PHASECHK.TRANS64 P0, [R3+URZ+0x22840], R2 ;  /* 0x02284002030085a7 */ /* 0x000ea4000800007f */
[----:B--2---:R-:W-:Y:S05]  /*c140*/  @!P0 BRA `(.L_x_9140) ;  /* 0xfffffffc00f08947 */ /* 0x004fea000383ffff */
[----:B------:R-:W-:Y:S05]  /*c150*/  BRA `(.L_x_9226) ;  /* 0xffffffd000407947 */ /* 0x000fea000383ffff */
.L_x_9145:
[----:B0-----:R0:W2:Y:S02]  /*c160*/  SYNCS.PHASECHK.TRANS64.TRYWAIT P0, [R3+URZ+0x22860], R2 ;  /* 0x02286002030075a7 */ /* 0x0010a4000800017f */
[----:B--2---:R-:W-:Y:S05]  /*c170*/  @!P0 NANOSLEEP.SYNCS 0x989680 ;  /* 0x009896800000895d */ /* 0x004fea0003900000 */
[----:B------:R-:W2:Y:S02]  /*c180*/  @!P0 SYNCS.PHASECHK.TRANS64 P0, [R3+URZ+0x22860], R2 ;  /* 0x02286002030085a7 */ /* 0x000ea4000800007f */
[----:B--2---:R-:W-:Y:S05]  /*c190*/  @!P0 BRA `(.L_x_9145) ;  /* 0xfffffffc00f08947 */ /* 0x004fea000383ffff */
[----:B------:R-:W-:Y:S05]  /*c1a0*/  BRA `(.L_x_9227) ;  /* 0xffffffd000bc7947 */ /* 0x000fea000383ffff */
.L_x_9157:
[----:B--2---:R2:W3:Y:S02]  /*c1b0*/  SYNCS.PHASECHK.TRANS64.TRYWAIT P0, [R4+URZ+0x22840], R2 ;  /* 0x02284002040075a7 */ /* 0x0044e4000800017f */
[----:B---3--:R-:W-:Y:S05]  /*c1c0*/  @!P0 NANOSLEEP.SYNCS 0x989680 ;  /* 0x009896800000895d */ /* 0x008fea0003900000 */
[----:B------:R-:W3:Y:S02]  /*c1d0*/  @!P0 SYNCS.PHASECHK.TRANS64 P0, [R4+URZ+0x22840], R2 ;  /* 0x02284002040085a7 */ /* 0x000ee4000800007f */
[----:B---3--:R-:W-:Y:S05]  /*c1e0*/  @!P0 BRA `(.L_x_9157) ;  /* 0xfffffffc00f08947 */ /* 0x008fea000383ffff */
[----:B------:R-:W-:Y:S05]  /*c1f0*/  BRA `(.L_x_9228) ;  /* 0xffffffd800a87947 */ /* 0x000fea000383ffff */
.L_x_9162:
[----:B0-----:R0:W1:Y:S02]  /*c200*/  SYNCS.PHASECHK.TRANS64.TRYWAIT P0, [R4+URZ+0x22860], R2 ;  /* 0x02286002040075a7 */ /* 0x001064000800017f */
[----:B-1----:R-:W-:Y:S05]  /*c210*/  @!P0 NANOSLEEP.SYNCS 0x989680 ;  /* 0x009896800000895d */ /* 0x002fea0003900000 */
[----:B------:R-:W1:Y:S02]  /*c220*/  @!P0 SYNCS.PHASECHK.TRANS64 P0, [R4+URZ+0x22860], R2 ;  /* 0x02286002040085a7 */ /* 0x000e64000800007f */
[----:B-1----:R-:W-:Y:S05]  /*c230*/  @!P0 BRA `(.L_x_9162) ;  /* 0xfffffffc00f08947 */ /* 0x002fea000383ffff */
[----:B------:R-:W-:Y:S05]  /*c240*/  BRA `(.L_x_9229) ;  /* 0xffffffdc00247947 */ /* 0x000fea000383ffff */
.L_x_9173:
[----:B0-----:R0:W2:Y:S02]  /*c250*/  SYNCS.PHASECHK.TRANS64.TRYWAIT P0, [R4+URZ+0x22840], R2 ;  /* 0x02284002040075a7 */ /* 0x0010a4000800017f */
[----:B--2---:R-:W-:Y:S05]  /*c260*/  @!P0 NANOSLEEP.SYNCS 0x989680 ;  /* 0x009896800000895d */ /* 0x004fea0003900000 */
[----:B------:R-:W2:Y:S02]  /*c270*/  @!P0 SYNCS.PHASECHK.TRANS64 P0, [R4+URZ+0x22840], R2 ;  /* 0x02284002040085a7 */ /* 0x000ea4000800007f */
[----:B--2---:R-:W-:Y:S05]  /*c280*/  @!P0 BRA `(.L_x_9173) ;  /* 0xfffffffc00f08947 */ /* 0x004fea000383ffff */
[----:B------:R-:W-:Y:S05]  /*c290*/  BRA `(.L_x_9230) ;  /* 0xffffffe000ec7947 */ /* 0x000fea000383ffff */
.L_x_9178:
[----:B-1----:R1:W2:Y:S02]  /*c2a0*/  SYNCS.PHASECHK.TRANS64.TRYWAIT P0, [R4+URZ+0x22860], R2 ;  /* 0x02286002040075a7 */ /* 0x0022a4000800017f */
[----:B--2---:R-:W-:Y:S05]  /*c2b0*/  @!P0 NANOSLEEP.SYNCS 0x989680 ;  /* 0x009896800000895d */ /* 0x004fea0003900000 */
[----:B------:R-:W2:Y:S02]  /*c2c0*/  @!P0 SYNCS.PHASECHK.TRANS64 P0, [R4+URZ+0x22860], R2 ;  /* 0x02286002040085a7 */ /* 0x000ea4000800007f */
[----:B--2---:R-:W-:Y:S05]  /*c2d0*/  @!P0 BRA `(.L_x_9178) ;  /* 0xfffffffc00f08947 */ /* 0x004fea000383ffff */
[----:B------:R-:W-:Y:S05]  /*c2e0*/  BRA `(.L_x_9231) ;  /* 0xffffffe400687947 */ /* 0x000fea000383ffff */
.L_x_9188:
[----:B0-----:R0:W2:Y:S02]  /*c2f0*/  SYNCS.PHASECHK.TRANS64.TRYWAIT P0, [R0+URZ+0x22820], R3 ;  /* 0x02282003000075a7 */ /* 0x0010a4000800017f */
[----:B--2---:R-:W-:Y:S05]  /*c300*/  @!P0 NANOSLEEP.SYNCS 0x989680 ;  /* 0x009896800000895d */ /* 0x004fea0003900000 */
[----:B------:R-:W2:Y:S02]  /*c310*/  @!P0 SYNCS.PHASECHK.TRANS64 P0, [R0+URZ+0x22820], R3 ;  /* 0x02282003000085a7 */ /* 0x000ea4000800007f */
[----:B--2---:R-:W-:Y:S05]  /*c320*/  @!P0 BRA `(.L_x_9188) ;  /* 0xfffffffc00f08947 */ /* 0x004fea000383ffff */
[----:B------:R-:W-:Y:S05]  /*c330*/  BRA `(.L_x_9232) ;  /* 0xffffffe800f87947 */ /* 0x000fea000383ffff */
.L_x_9189:
        /* <DEDUP_REMOVED lines=11> */
.L_x_9234:
[----:B------:R-:W-:Y:S05]  /*c3f0*/  BSYNC B0 ;  /* 0x0000000000007941 */ /* 0x000fea0003800000 */
.L_x_9233:
[----:B------:R-:W-:Y:S05]  /*c400*/  BRA `(.L_x_9235) ;  /* 0xffffffe800e07947 */ /* 0x000fea000383ffff */
.L_x_9192:
[----:B------:R-:W-:Y:S01]  /*c410*/  BSSY B1, `(.L_x_9236) ;  /* 0x0000006000017945 */ /* 0x000fe20003800000 */
[----:B------:R-:W-:-:S07]  /*c420*/  IMAD.MOV.U32 R15, RZ, RZ, -0x1 ;  /* 0xffffffffff0f7424 */ /* 0x000fce00078e00ff */
[----:B012---:R-:W-:Y:S05]  /*c430*/  WARPSYNC.COLLECTIVE R15, `(.L_x_9237) ;  /* 0x000000000f0c7348 */ /* 0x007fea0003c00000 */
[----:B------:R-:W-:Y:S02]  /*c440*/  ELECT P6, UR62, PT ;  /* 0x00000000003e782f */ /* 0x000fe400038c0000 */
[----:B------:R-:W-:Y:S01]  /*c450*/  MOV R14, UR62 ;  /* 0x0000003e000e7c02 */ /* 0x000fe20008000f00 */
[----:B012---:R-:W-:Y:S10]  /*c460*/  ENDCOLLECTIVE ;  /* 0x000000000000791b */ /* 0x007ff40003800000 */
.L_x_9237:
[----:B------:R-:W-:Y:S05]  /*c470*/  BSYNC B1 ;  /* 0x0000000000017941 */ /* 0x000fea0003800000 */
.L_x_9236:
[----:B------:R-:W-:Y:S05]  /*c480*/  BRA `(.L_x_9238) ;  /* 0xffffffe800d87947 */ /* 0x000fea000383ffff */
.L_x_9194:
[----:B0-----:R0:W1:Y:S02]  /*c490*/  SYNCS.PHASECHK.TRANS64.TRYWAIT P0, [R6+URZ], R5 ;  /* 0x00000005060075a7 */ /* 0x001064000800017f */
[----:B-1----:R-:W-:Y:S05]  /*c4a0*/  @!P0 NANOSLEEP.SYNCS 0x989680 ;  /* 0x009896800000895d */ /* 0x002fea0003900000 */
[----:B------:R-:W1:Y:S02]  /*c4b0*/  @!P0 SYNCS.PHASECHK.TRANS64 P0, [R6+URZ], R5 ;  /* 0x00000005060085a7 */ /* 0x000e64000800007f */
[----:B-1----:R-:W-:Y:S05]  /*c4c0*/  @!P0 BRA `(.L_x_9194) ;  /* 0xfffffffc00f08947 */ /* 0x002fea000383ffff */
[----:B------:R-:W-:Y:S05]  /*c4d0*/  BRA `(.L_x_9239) ;  /* 0xffffffec00107947 */ /* 0x000fea000383ffff */
.L_x_9195:
[----:B-1----:R1:W2:Y:S02]  /*c4e0*/  SYNCS.PHASECHK.TRANS64.TRYWAIT P0, [R3+URZ], R2 ;  /* 0x00000002030075a7 */ /* 0x0022a4000800017f */
[----:B--2---:R-:W-:Y:S05]  /*c4f0*/  @!P0 NANOSLEEP.SYNCS 0x989680 ;  /* 0x009896800000895d */ /* 0x004fea0003900000 */
[----:B------:R-:W2:Y:S02]  /*c500*/  @!P0 SYNCS.PHASECHK.TRANS64 P0, [R3+URZ], R2 ;  /* 0x00000002030085a7 */ /* 0x000ea4000800007f */
[----:B--2---:R-:W-:Y:S05]  /*c510*/  @!P0 BRA `(.L_x_9195) ;  /* 0xfffffffc00f08947 */ /* 0x004fea000383ffff */
[----:B------:R-:W-:Y:S05]  /*c520*/  BRA `(.L_x_9240) ;  /* 0xffffffec00047947 */ /* 0x000fea000383ffff */
.L_x_9197:
[----:B-1----:R1:W2:Y:S02]  /*c530*/  SYNCS.PHASECHK.TRANS64.TRYWAIT P0, [R18+URZ], R5 ;  /* 0x00000005120075a7 */ /* 0x0022a4000800017f */
[----:B--2---:R-:W-:Y:S05]  /*c540*/  @!P0 NANOSLEEP.SYNCS 0x989680 ;  /* 0x009896800000895d */ /* 0x004fea0003900000 */
[----:B------:R-:W2:Y:S02]  /*c550*/  @!P0 SYNCS.PHASECHK.TRANS64 P0, [R18+URZ], R5 ;  /* 0x00000005120085a7 */ /* 0x000ea4000800007f */
[----:B--2---:R-:W-:Y:S05]  /*c560*/  @!P0 BRA `(.L_x_9197) ;  /* 0xfffffffc00f08947 */ /* 0x004fea000383ffff */
[----:B------:R-:W-:Y:S05]  /*c570*/  BRA `(.L_x_9241) ;  /* 0xffffffec00087947 */ /* 0x000fea000383ffff */
.L_x_9242:
        /* <DEDUP_REMOVED lines=16> */
.L_x_15134:


//--------------------- .text._ZN7cutlass13device_kernelIN5flash11enable_sm90INS1_16FlashAttnFwdSm90INS1_25CollectiveMainloopFwdSm90ILi2EN4cute5tupleIJNS5_1CILi1EEES8_S8_EEENS6_IJNS7_ILi128EEENS7_ILi96EEENS7_ILi64EEEEEELi256ENS_10bfloat16_tEfNS_4arch4Sm90ELb0ELb0ELb0ELb0ELb0ELb0ELb1ELb1ELb0ELb1ELb0ELb0EEENS1_21CollectiveEpilogueFwdINS6_IJSA_NS7_ILi256EEESB_EEES9_SE_SG_Li256ELb0ELb1ELb0ELb0EEENS1_29StaticPersistentTileSchedulerILb0EEEEEEEEEvNT_6ParamsE --------------------------
	.section	.text._ZN7cutlass13device_kernelIN5flash11enable_sm90INS1_16FlashAttnFwdSm90INS1_25CollectiveMainloopFwdSm90ILi2EN4cute5tupleIJNS5_1CILi1EEES8_S8_EEENS6_IJNS7_ILi128EEENS7_ILi96EEENS7_ILi64EEEEEELi256ENS_10bfloat16_tEfNS_4arch4Sm90ELb0ELb0ELb0ELb0ELb0ELb0ELb1ELb1ELb0ELb1ELb0ELb0EEENS1_21CollectiveEpilogueFwdINS6_IJSA_NS7_ILi256EEESB_EEES9_SE_SG_Li256ELb0ELb1ELb0ELb0EEENS1_29StaticPersistentTileSchedulerILb0EEEEEEEEEvNT_6ParamsE,"ax",@progbits
	.align	128
.text._ZN7cutlass13device_kernelIN5flash11enable_sm90INS1_16FlashAttnFwdSm90INS1_25CollectiveMainloopFwdSm90ILi2EN4cute5tupleIJNS5_1CILi1EEES8_S8_EEENS6_IJNS7_ILi128EEENS7_ILi96EEENS7_ILi64EEEEEELi256ENS_10bfloat16_tEfNS_4arch4Sm90ELb0ELb0ELb0ELb0ELb0ELb0ELb1ELb1ELb0ELb1ELb0ELb0EEENS1_21CollectiveEpilogueFwdINS6_IJSA_NS7_ILi256EEESB_EEES9_SE_SG_Li256ELb0ELb1ELb0ELb0EEENS1_29StaticPersistentTileSchedulerILb0EEEEEEEEEvNT_6ParamsE:
        .type           _ZN7cutlass13device_kernelIN5flash11enable_sm90INS1_16FlashAttnFwdSm90INS1_25CollectiveMainloopFwdSm90ILi2EN4cute5tupleIJNS5_1CILi1EEES8_S8_EEENS6_IJNS7_ILi128EEENS7_ILi96EEENS7_ILi64EEEEEELi256ENS_10bfloat16_tEfNS_4arch4Sm90ELb0ELb0ELb0ELb0ELb0ELb0ELb1ELb1ELb0ELb1ELb0ELb0EEENS1_21CollectiveEpilogueFwdINS6_IJSA_NS7_ILi256EEESB_EEES9_SE_SG_Li256ELb0ELb1ELb0ELb0EEENS1_29StaticPersistentTileSchedulerILb0EEEEEEEEEvNT_6ParamsE,@function
        .size           _ZN7cutlass13device_kernelIN5flash11enable_sm90INS1_16FlashAttnFwdSm90INS1_25CollectiveMainloopFwdSm90ILi2EN4cute5tupleIJNS5_1CILi1EEES8_S8_EEENS6_IJNS7_ILi128EEENS7_ILi96EEENS7_ILi64EEEEEELi256ENS_10bfloat16_tEfNS_4arch4Sm90ELb0ELb0ELb0ELb0ELb0ELb0ELb1ELb1ELb0ELb1ELb0ELb0EEENS1_21CollectiveEpilogueFwdINS6_IJSA_NS7_ILi256EEESB_EEES9_SE_SG_Li256ELb0ELb1ELb0ELb0EEENS1_29StaticPersistentTileSchedulerILb0EEEEEEEEEvNT_6ParamsE,(.L_x_15135 - _ZN7cutlass13device_kernelIN5flash11enable_sm90INS1_16FlashAttnFwdSm90INS1_25CollectiveMainloopFwdSm90ILi2EN4cute5tupleIJNS5_1CILi1EEES8_S8_EEENS6_IJNS7_ILi128EEENS7_ILi96EEENS7_ILi64EEEEEELi256ENS_10bfloat16_tEfNS_4arch4Sm90ELb0ELb0ELb0ELb0ELb0ELb0ELb1ELb1ELb0ELb1ELb0ELb0EEENS1_21CollectiveEpilogueFwdINS6_IJSA_NS7_ILi256EEESB_EEES9_SE_SG_Li256ELb0ELb1ELb0ELb0EEENS1_29StaticPersistentTileSchedulerILb0EEEEEEEEEvNT_6ParamsE)
        .other          _ZN7cutlass13device_kernelIN5flash11enable_sm90INS1_16FlashAttnFwdSm90INS1_25CollectiveMainloopFwdSm90ILi2EN4cute5tupleIJNS5_1CILi1EEES8_S8_EEENS6_IJNS7_ILi128EEENS7_ILi96EEENS7_ILi64EEEEEELi256ENS_10bfloat16_tEfNS_4arch4Sm90ELb0ELb0ELb0ELb0ELb0ELb0ELb1ELb1ELb0ELb1ELb0ELb0EEENS1_21CollectiveEpilogueFwdINS6_IJSA_NS7_ILi256EEESB_EEES9_SE_SG_Li256ELb0ELb1ELb0ELb0EEENS1_29StaticPersistentTileSchedulerILb0EEEEEEEEEvNT_6ParamsE,@"STO_CUDA_ENTRY STV_DEFAULT"
_ZN7cutlass13device_kernelIN5flash11enable_sm90INS1_16FlashAttnFwdSm90INS1_25CollectiveMainloopFwdSm90ILi2EN4cute5tupleIJNS5_1CILi1EEES8_S8_EEENS6_IJNS7_ILi128EEENS7_ILi96EEENS7_ILi64EEEEEELi256ENS_10bfloat16_tEfNS_4arch4Sm90ELb0ELb0ELb0ELb0ELb0ELb0ELb1ELb1ELb0ELb1ELb0ELb0EEENS1_21CollectiveEpilogueFwdINS6_IJSA_NS7_ILi256EEESB_EEES9_SE_SG_Li256ELb0ELb1ELb0ELb0EEENS1_29StaticPersistentTileSchedulerILb0EEEEEEEEEvNT_6ParamsE:
        /* <DEDUP_REMOVED lines=18> */
.L_x_9244:
[----:B------:R-:W-:Y:S05]  /*0120*/  BSYNC B0 ;  /* 0x0000000000007941 */ /* 0x000fea0003800000 */
.L_x_9243:
        /* <DEDUP_REMOVED lines=43> */
.L_x_9245:
        /* <DEDUP_REMOVED lines=22> */
.L_x_9246:
        /* <DEDUP_REMOVED lines=18> */
.L_x_9247:
        /* <DEDUP_REMOVED lines=22> */
.L_x_9248:
        /* <DEDUP_REMOVED lines=22> */
.L_x_9249:
[----:B------:R-:W-:Y:S01]  /*0920*/  PLOP3.LUT P0, PT, PT, PT, UP0, 0x80, 0x0 ;  /* 0x000000000000781c */ /* 0x000fe20003f0f008 */
[----:B------:R-:W-:Y:S01]  /*0930*/  UMOV UR36, 0x1 ;  /* 0x0000000100247882 */ /* 0x000fe20000000000 */
[----:B------:R-:W-:Y:S01]  /*0940*/  NOP ;  /* 0x0000000000007918 */ /* 0x000fe20000000000 */
[----:B------:R-:W-:Y:S01]  /*0950*/  USEL UR36, UR36, 0x2, !UP0 ;  /* 0x0000000224247887 */ /* 0x000fe2000c000000 */
[----:B------:R-:W-:Y:S01]  /*0960*/  ULDC.64 UR46, c[0x0][0x208] ;  /* 0x00008200002e7ab9 */ /* 0x000fe20000000a00 */
[----:B0123--:R-:W-:Y:S08]  /*0970*/  BAR.SYNC.DEFER_BLOCKING 0x0 ;  /* 0x0000000000007b1d */ /* 0x00fff00000010000 */
[----:B------:R-:W-:Y:S05]  /*0980*/  @!P0 BRA `(.L_x_9250) ;  /* 0x0000007400648947 */ /* 0x000fea0003800000 */
.L_x_9251:
        /* <DEDUP_REMOVED lines=68> */
.L_x_9281:
[----:B0-----:R-:W0:Y:S01]  /*0dd0*/  SHFL.IDX PT, R0, R207, RZ, 0x1f ;  /* 0x00001fffcf007589 */ /* 0x001e2200000e0000 */
[----:B-1----:R-:W1:Y:S01]  /*0de0*/  S2UR UR4, SR_CgaCtaId ;  /* 0x00000000000479c3 */ /* 0x002e620000008800 */
[----:B------:R-:W-:Y:S01]  /*0df0*/  ULDC UR5, c[0x0][0xd38] ;  /* 0x00034e0000057ab9 */ /* 0x000fe20000000800 */
[----:B------:R-:W-:Y:S01]  /*0e00*/  ULDC.64 UR6, c[0x0][0x418] ;  /* 0x0001060000067ab9 */ /* 0x000fe20000000a00 */
[----:B------:R-:W-:Y:S02]  /*0e10*/  UISETP.NE.AND UP1, UPT, UR5, 0x1, UPT ;  /* 0x000000010500788c */ /* 0x000fe4000bf25270 */
[----:B------:R-:W-:Y:S01]  /*0e20*/  UISETP.NE.U32.AND UP0, UPT, UR6, URZ, UPT ;  /* 0x0000003f0600728c */ /* 0x000fe2000bf05070 */
[----:B------:R-:W-:Y:S01]  /*0e30*/  UMOV UR50, 0x400 ;  /* 0x0000040000327882 */ /* 0x000fe20000000000 */
[----:B------:R-:W-:Y:S02]  /*0e40*/  ULDC UR48, c[0x0][0x424] ;  /* 0x0001090000307ab9 */ /* 0x000fe40000000800 */
[----:B------:R-:W-:Y:S01]  /*0e50*/  UISETP.NE.AND.EX UP0, UPT, UR7, URZ, UPT, UP0 ;  /* 0x0000003f0700728c */ /* 0x000fe2000bf05300 */
[----:B------:R-:W-:-:S02]  /*0e60*/  ULDC UR5, c[0x0][0xd44] ;  /* 0x0003510000057ab9 */ /* 0x000fc40000000800 */
[----:B------:R-:W-:Y:S01]  /*0e70*/  ULDC UR7, c[0x0][0x2f0] ;  /* 0x0000bc0000077ab9 */ /* 0x000fe20000000800 */
[----:B------:R-:W-:Y:S02]  /*0e80*/  USEL UR48, UR48, 0x1, UP0 ;  /* 0x0000000130307887 */ /* 0x000fe40008000000 */
[----:B------:R-:W-:Y:S02]  /*0e90*/  UISETP.NE.AND UP2, UPT, UR5, 0x1, UPT ;  /* 0x000000010500788c */ /* 0x000fe4000bf45270 */
[----:B------:R-:W-:Y:S01]  /*0ea0*/  UIMAD UR48, UR48, UR7, URZ ;  /* 0x00000007303072a4 */ /* 0x000fe2000f8e023f */
[----:B------:R-:W-:Y:S01]  /*0eb0*/  @UP1 ULDC UR8, c[0x0][0xd40] ;  /* 0x0003500000081ab9 */ /* 0x000fe20000000800 */
[----:B------:R-:W-:Y:S01]  /*0ec0*/  UMOV UR41, UR44 ;  /* 0x0000002c00297c82 */ /* 0x000fe20008000000 */
[----:B0-----:R-:W-:Y:S01]  /*0ed0*/  R2UR UR42, R0 ;  /* 0x00000000002a72ca */ /* 0x001fe200000e0000 */
[----:B-1----:R-:W-:-:S05]  /*0ee0*/  ULEA UR50, UR4, UR50, 0x18 ;  /* 0x0000003204327291 */ /* 0x002fca000f8ec03f */
[----:B------:R-:W-:Y:S01]  /*0ef0*/  @UP2 ULDC.64 UR10, c[0x0][0xd48] ;  /* 0x00035200000a2ab9 */ /* 0x000fe20000000a00 */
[----:B------:R-:W-:Y:S01]  /*0f00*/  @UP1 ULDC UR4, c[0x0][0xd3c] ;  /* 0x00034f0000041ab9 */ /* 0x000fe20000000800 */
[----:B------:R-:W-:Y:S02]  /*0f10*/  UIADD3 UR9, UR50, 0x18400, URZ ;  /* 0x0001840032097890 */ /* 0x000fe4000fffe03f */
[----:B------:R-:W-:Y:S02]  /*0f20*/  UIMAD.WIDE.U32 UR4, UR44, UR4, URZ ;  /* 0x000000042c0472a5 */ /* 0x000fe4000f8e003f */
[----:B------:R-:W-:Y:S02]  /*0f30*/  ULOP3.LUT UP0, URZ, UR9, 0x1bf, URZ, 0xc0, !UPT ;  /* 0x000001bf093f7892 */ /* 0x000fe4000f80c03f */
[----:B------:R-:W-:Y:S02]  /*0f40*/  @UP1 USHF.R.U32.HI UR41, URZ, UR8, UR5 ;  /* 0x000000083f291299 */ /* 0x000fe40008011605 */
[----:B------:R-:W-:-:S02]  /*0f50*/  ULEA.HI UR6, UR42, UR42, URZ, 0x1 ;  /* 0x0000002a2a067291 */ /* 0x000fc4000f8f083f */
[----:B------:R-:W-:Y:S01]  /*0f60*/  PLOP3.LUT P0, PT, PT, PT, UP0, 0x80, 0x0 ;  /* 0x000000000000781c */ /* 0x000fe20003f0f008 */
[----:B------:R-:W-:Y:S02]  /*0f70*/  UIMAD.WIDE.U32 UR4, UR41, UR10, URZ ;  /* 0x0000000a290472a5 */ /* 0x000fe4000f8e003f */
[----:B------:R-:W-:Y:S01]  /*0f80*/  ULOP3.LUT UR6, UR6, 0xfffffffe, URZ, 0xc0, !UPT ;  /* 0xfffffffe06067892 */ /* 0x000fe2000f8ec03f */
[----:B------:R-:W-:Y:S01]  /*0f90*/  UMOV UR43, UR41 ;  /* 0x00000029002b7c82 */ /* 0x000fe20008000000 */
[----:B------:R-:W-:Y:S02]  /*0fa0*/  @UP2 USHF.R.U32.HI UR43, URZ, UR11, UR5 ;  /* 0x0000000b3f2b2299 */ /* 0x000fe40008011605 */
[----:B------:R-:W-:Y:S02]  /*0fb0*/  UIADD3 UR42, UR42, -UR6, URZ ;  /* 0x800000062a2a7290 */ /* 0x000fe4000fffe03f */
[----:B------:R-:W-:Y:S02]  /*0fc0*/  UIADD3 UR6, UR48, 0x5f, URZ ;  /* 0x0000005f30067890 */ /* 0x000fe4000fffe03f */
[----:B------:R-:W-:-:S02]  /*0fd0*/  ULEA UR8, UR42, UR50, 0xd ;  /* 0x000000322a087291 */ /* 0x000fc4000f8e683f */
[----:B------:R-:W-:Y:S02]  /*0fe0*/  UIMAD.WIDE UR6, UR6, 0x2aaaaaab, URZ ;  /* 0x2aaaaaab060678a5 */ /* 0x000fe4000f8e023f */
[----:B------:R-:W-:Y:S02]  /*0ff0*/  UIADD3 UR8, UR8, 0x22400, URZ ;  /* 0x0002240008087890 */ /* 0x000fe4000fffe03f */
[----:B------:R-:W-:Y:S02]  /*1000*/  USHF.R.U32.HI UR45, URZ, 0x1f, UR7 ;  /* 0x0000001f3f2d7899 */ /* 0x000fe40008011607 */
[----:B------:R-:W-:Y:S02]  /*1010*/  USHF.R.U32.HI UR8, URZ, 0x4, UR8 ;  /* 0x000000043f087899 */ /* 0x000fe40008011608 */
[----:B------:R-:W-:Y:S02]  /*1020*/  ULEA.HI.SX32 UR45, UR7, UR45, 0x1c ;  /* 0x0000002d072d7291 */ /* 0x000fe4000f8fe23f */
[----:B------:R-:W-:Y:S01]  /*1030*/  ULOP3.LUT UR49, UR8, 0x3fff, URZ, 0xc0, !UPT ;  /* 0x00003fff08317892 */ /* 0x000fe2000f8ec03f */
        /* <DEDUP_REMOVED lines=17> */
.L_x_9252:
        /* <DEDUP_REMOVED lines=8> */
.L_x_9375:
[----:B0-----:R-:W-:Y:S01]  /*11d0*/  IMAD.U32 R3, RZ, RZ, UR40 ;  /* 0x00000028ff037e24 */ /* 0x001fe2000f8e00ff */
[----:B------:R-:W-:Y:S05]  /*11e0*/  WARPSYNC.ALL ;  /* 0x0000000000007948 */ /* 0x000fea0003800000 */
[----:B------:R0:W-:Y:S01]  /*11f0*/  BAR.SYNC.DEFER_BLOCKING R192, 0x100 ;  /* 0x000400c00000751d */ /* 0x0001e20000010000 */
[----:B------:R-:W-:-:S13]  /*1200*/  ISETP.NE.AND P0, PT, R3, 0x3, PT ;  /* 0x000000030300780c */ /* 0x000fda0003f05270 */
[----:B0-----:R-:W-:Y:S05]  /*1210*/  @!P0 BRA `(.L_x_9254) ;  /* 0x0000000000048947 */ /* 0x001fea0003800000 */
[----:B------:R-:W-:Y:S01]  /*1220*/  BPT.TRAP 0x1 ;  /* 0x000000040000795c */ /* 0x000fe20000300000 */
.L_x_9254:
[----:B------:R-:W-:Y:S01]  /*1230*/  ULEA UR26, UR38, UR50, 0x3 ;  /* 0x00000032261a7291 */ /* 0x000fe2000f8e183f */
[----:B------:R-:W-:-:S05]  /*1240*/  IMAD.U32 R3, RZ, RZ, UR37 ;  /* 0x00000025ff037e24 */ /* 0x000fca000f8e00ff */
[----:B------:R-:W-:-:S04]  /*1250*/  SHF.L.U32 R3, R3, 0x1f, RZ ;  /* 0x0000001f03037819 */ /* 0x000fc800000006ff */
[----:B------:R0:W1:Y:S01]  /*1260*/  SYNCS.PHASECHK.TRANS64.TRYWAIT P1, [UR26+0x32430], R3 ;  /* 0x03243003ff0075a7 */ /* 0x000062000802015a */
[----:B------:R-:W-:Y:S05]  /*1270*/  @!P0 BRA `(.L_x_9255) ;  /* 0x0000000000048947 */ /* 0x000fea0003800000 */
[----:B------:R-:W-:Y:S01]  /*1280*/  BPT.TRAP 0x1 ;  /* 0x000000040000795c */ /* 0x000fe20000300000 */
.L_x_9255:
[----:B-1----:R-:W-:Y:S05]  /*1290*/  @P1 BRA `(.L_x_9256) ;  /* 0x0000000000081947 */ /* 0x002fea0003800000 */
[----:B------:R-:W1:Y:S02]  /*12a0*/  SYNCS.PHASECHK.TRANS64.TRYWAIT P1, [UR26+0x32430], R3 ;  /* 0x03243003ff0075a7 */ /* 0x000e64000802015a */
[----:B-1----:R-:W-:Y:S05]  /*12b0*/  @!P1 BRA `(.L_x_9257) ;  /* 0x000000b800909947 */ /* 0x002fea0003800000 */
.L_x_9256:
[----:B------:R-:W-:Y:S01]  /*12c0*/  ULEA UR4, UR42, UR50, 0xd ;  /* 0x000000322a047291 */ /* 0x000fe2000f8e683f */
[----:B------:R-:W-:Y:S01]  /*12d0*/  WARPGROUP.ARRIVE ;  /* 0x00000000000079c5 */ /* 0x000fe20000000000 */
[----:B------:R-:W-:Y:S02]  /*12e0*/  UIADD3 UR5, UR50, 0x1c400, URZ ;  /* 0x0001c40032057890 */ /* 0x000fe4000fffe03f */
[----:B------:R-:W-:Y:S02]  /*12f0*/  UIADD3 UR4, UR4, 0x18400, URZ ;  /* 0x0001840004047890 */ /* 0x000fe4000fffe03f */
[----:B------:R-:W-:Y:S02]  /*1300*/  USHF.R.U32.HI UR5, URZ, 0x4, UR5 ;  /* 0x000000043f057899 */ /* 0x000fe40008011605 */
[----:B------:R-:W-:Y:S02]  /*1310*/  USHF.R.U32.HI UR4, URZ, 0x4, UR4 ;  /* 0x000000043f047899 */ /* 0x000fe40008011604 */
[----:B------:R-:W-:-:S02]  /*1320*/  ULOP3.LUT UR5, UR5, 0x3fff, URZ, 0xc0, !UPT ;  /* 0x00003fff05057892 */ /* 0x000fc4000f8ec03f */
[----:B------:R-:W-:Y:S02]  /*1330*/  ULOP3.LUT UR4, UR4, 0x3fff, URZ, 0xc0, !UPT ;  /* 0x00003fff04047892 */ /* 0x000fe4000f8ec03f */
[----:B------:R-:W-:Y:S02]  /*1340*/  ULOP3.LUT UR24, UR5, 0x10000, URZ, 0xfc, !UPT ;  /* 0x0001000005187892 */ /* 0x000fe4000f8efc3f */
[----:B------:R-:W-:Y:S02]  /*1350*/  ULOP3.LUT UR4, UR4, 0x10000, URZ, 0xfc, !UPT ;  /* 0x0001000004047892 */ /* 0x000fe4000f8efc3f */
[----:B------:R-:W-:Y:S01]  /*1360*/  UIMAD UR6, UR38, 0x300, UR24 ;  /* 0x00000300260678a4 */ /* 0x000fe2000f8e0218 */
[----:B------:R-:W-:Y:S01]  /*1370*/  UMOV UR5, 0x40000040 ;  /* 0x4000004000057882 */ /* 0x000fe20000000000 */
[----:B------:R-:W-:Y:S01]  /*1380*/  UMOV UR7, 0x40000040 ;  /* 0x4000004000077882 */ /* 0x000fe20000000000 */
[----:B------:R-:W-:Y:S02]  /*1390*/  UIADD3 UR8, UR4, 0x2, URZ ;  /* 0x0000000204087890 */ /* 0x000fe4000fffe03f */
[----:B------:R-:W-:Y:S01]  /*13a0*/  UIADD3 UR10, UR6, 0x2, URZ ;  /* 0x00000002060a7890 */ /* 0x000fe2000fffe03f */
[----:B------:R-:W-:-:S03]  /*13b0*/  UMOV UR9, 0x40000040 ;  /* 0x4000004000097882 */ /* 0x000fc60000000000 */
[----:B------:R-:W-:Y:S01]  /*13c0*/  HGMMA.64x96x16.F32.BF16 R24, gdesc[UR4], RZ, !UPT, gsb0 ;  /* 0x01600000041879f0 */ /* 0x000fe2000c0018ff */
        /* <DEDUP_REMOVED lines=19> */
[----:B------:R-:W2:Y:S02]  /*1500*/  SYNCS.PHASECHK.TRANS64.TRYWAIT P1, [UR50+0x32410], R0 ;  /* 0x03241000ff0075a7 */ /* 0x000ea40008020172 */
[----:B--2---:R-:W-:Y:S05]  /*1510*/  @!P1 BRA `(.L_x_9258) ;  /* 0x000000b800109947 */ /* 0x004fea0003800000 */
.L_x_9376:
[----:B------:R-:W-:Y:S05]  /*1520*/  @!P0 BRA `(.L_x_9259) ;  /* 0x0000000000048947 */ /* 0x000fea0003800000 */
[----:B------:R-:W-:Y:S01]  /*1530*/  BPT.TRAP 0x1 ;  /* 0x000000040000795c */ /* 0x000fe20000300000 */
.L_x_9259:
[----:B------:R3:W4:Y:S01]  /*1540*/  SYNCS.PHASECHK.TRANS64.TRYWAIT P1, [UR26+0x32450], R3 ;  /* 0x03245003ff0075a7 */ /* 0x000722000802015a */
[----:B------:R-:W-:Y:S05]  /*1550*/  @!P0 BRA `(.L_x_9260) ;  /* 0x0000000000048947 */ /* 0x000fea0003800000 */
[----:B------:R-:W-:Y:S01]  /*1560*/  BPT.TRAP 0x1 ;  /* 0x000000040000795c */ /* 0x000fe20000300000 */
.L_x_9260:
[----:B----4-:R-:W-:Y:S05]  /*1570*/  @P1 BRA `(.L_x_9261) ;  /* 0x0000000000081947 */ /* 0x010fea0003800000 */
[----:B------:R-:W4:Y:S02]  /*1580*/  SYNCS.PHASECHK.TRANS64.TRYWAIT P1, [UR26+0x32450], R3 ;  /* 0x03245003ff0075a7 */ /* 0x000f24000802015a */
[----:B----4-:R-:W-:Y:S05]  /*1590*/  @!P1 BRA `(.L_x_9262) ;  /* 0x000000b800089947 */ /* 0x010fea0003800000 */
.L_x_9261:
[----:B------:R-:W-:Y:S01]  /*15a0*/  UIADD3 UR50, UR50, 0x400, URZ ;  /* 0x0000040032327890 */ /* 0x000fe2000fffe03f */
[----:B------:R-:W-:Y:S01]  /*15b0*/  WARPGROUP.ARRIVE ;  /* 0x00000000000079c5 */ /* 0x000fe20000000000 */
[----:B------:R-:W-:-:S05]  /*15c0*/  ULOP3.LUT UR7, UR49, 0x10000, URZ, 0xfc, !UPT ;  /* 0x0001000031077892 */ /* 0x000fca000f8efc3f */
[----:B------:R-:W4:Y:S01]  /*15d0*/  S2R R72, SR_TID.X ;  /* 0x0000000000487919 */ /* 0x000f220000002100 */
[----:B------:R-:W-:Y:S01]  /*15e0*/  USHF.R.U32.HI UR6, URZ, 0x4, UR50 ;  /* 0x000000043f067899 */ /* 0x000fe20008011632 */
[----:B------:R-:W-:Y:S01]  /*15f0*/  IMAD.U32 R184, RZ, RZ, UR26 ;  /* 0x0000001affb87e24 */ /* 0x000fe2000f8e00ff */
[----:B------:R-:W-:Y:S01]  /*1600*/  UMOV UR21, 0x40000040 ;  /* 0x4000004000157882 */ /* 0x000fe20000000000 */
[----:B------:R-:W-:Y:S01]  /*1610*/  UMOV UR23, 0x40000040 ;  /* 0x4000004000177882 */ /* 0x000fe20000000000 */
[----:B------:R-:W-:Y:S01]  /*1620*/  ULOP3.LUT UR6, UR6, 0x3fff, URZ, 0xc0, !UPT ;  /* 0x00003fff06067892 */ /* 0x000fe2000f8ec03f */
[----:B------:R-:W-:Y:S01]  /*1630*/  UMOV UR20, UR7 ;  /* 0x0000000700147c82 */ /* 0x000fe20008000000 */
[----:B------:R-:W-:Y:S02]  /*1640*/  ULDC UR27, c[0x0][0xa80] ;  /* 0x0002a000001b7ab9 */ /* 0x000fe40000000800 */
[----:B------:R-:W-:Y:S02]  /*1650*/  ULOP3.LUT UR25, UR6, 0x10000, URZ, 0xfc, !UPT ;  /* 0x0001000006197892 */ /* 0x000fe4000f8efc3f */
[----:B------:R-:W-:-:S02]  /*1660*/  ULOP3.LUT UR26, UR6, 0x3000000, URZ, 0xfc, !UPT ;  /* 0x03000000061a7892 */ /* 0x000fc4000f8efc3f */
[----:B------:R-:W-:Y:S02]  /*1670*/  UIMAD UR10, UR38, 0xc00, UR25 ;  /* 0x00000c00260a78a4 */ /* 0x000fe4000f8e0219 */
[----:B------:R-:W-:-:S05]  /*1680*/  UISETP.GE.AND UP0, UPT, UR48, 0x61, UPT ;  /* 0x000000613000788c */ /* 0x000fca000bf06270 */
[----:B------:R-:W-:Y:S02]  /*1690*/  UMOV UR22, UR10 ;  /* 0x0000000a00167c82 */ /* 0x000fe40008000000 */
[----:B------:R-:W-:Y:S01]  /*16a0*/  HGMMA.64x96x16.F32.BF16 R24, gdesc[UR20], R24, gsb0 ;  /* 0x01600000141879f0 */ /* 0x000fe20008001818 */
[----:B------:R-:W-:Y:S02]  /*16b0*/  UIADD3 UR20, UR7, 0x2, URZ ;  /* 0x0000000207147890 */ /* 0x000fe4000fffe03f */
[----:B------:R-:W-:Y:S01]  /*16c0*/  UIADD3 UR22, UR10, 0x2, URZ ;  /* 0x000000020a167890 */ /* 0x000fe2000fffe03f */
[----:B------:R-:W-:Y:S01]  /*16d0*/  UMOV UR21, 0x40000040 ;  /* 0x4000004000157882 */ /* 0x000fe20000000000 */
[----:B------:R-:W-:Y:S01]  /*16e0*/  UMOV UR23, 0x40000040 ;  /* 0x4000004000177882 */ /* 0x000fe20000000000 */
[----:B----4-:R-:W-:Y:S01]  /*16f0*/  LOP3.LUT R72, R72, 0x7f, RZ, 0xc0, !PT ;  /* 0x0000007f48487812 */ /* 0x010fe200078ec0ff */
[----:B------:R-:W-:Y:S02]  /*1700*/  WARPGROUP.DEPBAR.LE gsb0, 0x0 ;  /* 0x00008000000079c5 */ /* 0x000fe40000010000 */
[----:B------:R-:W-:-:S06]  /*1710*/  WARPGROUP.ARRIVE ;  /* 0x00000000000079c5 */ /* 0x000fcc0000000000 */
[----:B------:R-:W-:Y:S01]  /*1720*/  HGMMA.64x96x16.F32.BF16 R24, gdesc[UR20], R24, gsb0 ;  /* 0x01600000141879f0 */ /* 0x000fe20008001818 */
[----:B------:R-:W-:Y:S02]  /*1730*/  UIADD3 UR20, UR7, 0x4, URZ ;  /* 0x0000000407147890 */ /* 0x000fe4000fffe03f */
[----:B------:R-:W-:Y:S01]  /*1740*/  UIADD3 UR22, UR10, 0x4, URZ ;  /* 0x000000040a167890 */ /* 0x000fe2000fffe03f */
[----:B------:R-:W-:Y:S01]  /*1750*/  UMOV UR21, 0x40000040 ;  /* 0x4000004000157882 */ /* 0x000fe20000000000 */
[----:B------:R-:W-:Y:S01]  /*1760*/  UMOV UR23, 0x40000040 ;  /* 0x4000004000177882 */ /* 0x000fe20000000000 */
        /* <DEDUP_REMOVED lines=91> */
[----:B------:R-:W-:Y:S02]  /*1d20*/  UIMAD UR7, UR45, -0x60, UR48 ;  /* 0xffffffa02d0778a4 */ /* 0x000fe4000f8e0230 */
[----:B------:R-:W-:Y:S02]  /*1d30*/  UIMAD UR10, UR38, 0xc00, UR26 ;  /* 0x00000c00260a78a4 */ /* 0x000fe4000f8e021a */
[----:B------:R-:W-:-:S05]  /*1d40*/  UIADD3 UR7, UR7, 0x60, URZ ;  /* 0x0000006007077890 */ /* 0x000fca000fffe03f */
[----:B------:R-:W-:Y:S01]  /*1d50*/  UMOV UR6, UR10 ;  /* 0x0000000a00067c82 */ /* 0x000fe20008000000 */
[----:B--2---:R-:W-:Y:S01]  /*1d60*/  IMAD.U32 R0, RZ, RZ, UR7 ;  /* 0x00000007ff007e24 */ /* 0x004fe2000f8e00ff */
[----:B------:R-:W-:-:S03]  /*1d70*/  UMOV UR7, 0x40000040 ;  /* 0x4000004000077882 */ /* 0x000fc60000000000 */
        /* <DEDUP_REMOVED lines=9> */
[----:B------:R-:W-:Y:S03]  /*1e10*/  HGMMA.64x96x16.F32.BF16 R24, gdesc[UR20], R24, gsb0 ;  /* 0x01600000141879f0 */ /* 0x000fe60008001818 */
[----:B------:R-:W-:Y:S02]  /*1e20*/  WARPGROUP.DEPBAR.LE gsb0, 0x0 ;  /* 0x00008000000079c5 */ /* 0x000fe40000010000 */
[----:B------:R-:W-:Y:S02]  /*1e30*/  FSEL R5, R26, -INF , P2 ;  /* 0xff8000001a057808 */ /* 0x000fe40001000000 */
[----:B------:R-:W-:Y:S02]  /*1e40*/  FSEL R24, R24, -INF , P2 ;  /* 0xff80000018187808 */ /* 0x000fe40001000000 */
[----:B------:R-:W-:Y:S02]  /*1e50*/  FSEL R26, R25, -INF , P1 ;  /* 0xff800000191a7808 */ /* 0x000fe40000800000 */
[----:B------:R-:W-:-:S02]  /*1e60*/  FSEL R28, R28, -INF , P6 ;  /* 0xff8000001c1c7808 */ /* 0x000fc40003000000 */
[----:B01-3--:R-:W-:Y:S02]  /*1e70*/  FMNMX.FTZ R3, R24, R26, !PT ;  /* 0x0000001a18037209 */ /* 0x00bfe40007810000 */
[----:B------:R-:W-:Y:S02]  /*1e80*/  FSEL R25, R30, -INF , P6 ;  /* 0xff8000001e197808 */ /* 0x000fe40003000000 */
[----:B------:R-:W-:Y:S02]  /*1e90*/  FSEL R30, R29, -INF , P5 ;  /* 0xff8000001d1e7808 */ /* 0x000fe40002800000 */
[----:B------:R-:W-:Y:S02]  /*1ea0*/  FMNMX.FTZ R3, R28, R3, !PT ;  /* 0x000000031c037209 */ /* 0x000fe40007810000 */
[----:B------:R-:W-:Y:S02]  /*1eb0*/  FSEL R6, R32, -INF , P4 ;  /* 0xff80000020067808 */ /* 0x000fe40002000000 */
[----:B------:R-:W-:-:S02]  /*1ec0*/  FMNMX.FTZ R3, R30, R3, !PT ;  /* 0x000000031e037209 */ /* 0x000fc40007810000 */
[----:B------:R-:W-:Y:S02]  /*1ed0*/  ISETP.GT.AND P2, PT, R0, 0x18, PT ;  /* 0x000000180000780c */ /* 0x000fe40003f44270 */
[----:B------:R-:W-:Y:S02]  /*1ee0*/  FSEL R8, R33, -INF , P3 ;  /* 0xff80000021087808 */ /* 0x000fe40001800000 */
[----:B------:R-:W-:Y:S02]  /*1ef0*/  FMNMX.FTZ R3, R6, R3, !PT ;  /* 0x0000000306037209 */ /* 0x000fe40007810000 */
[----:B------:R-:W-:Y:S02]  /*1f00*/  FSEL R27, R27, -INF , P1 ;  /* 0xff8000001b1b7808 */ /* 0x000fe40000800000 */
[----:B------:R-:W-:Y:S02]  /*1f10*/  FSEL R4, R34, -INF , P4 ;  /* 0xff80000022047808 */ /* 0x000fe40002000000 */
[----:B------:R-:W-:-:S02]  /*1f20*/  ISETP.GT.AND P1, PT, R0, 0x19, PT ;  /* 0x000000190000780c */ /* 0x000fc40003f24270 */
[----:B------:R-:W-:Y:S02]  /*1f30*/  FSEL R11, R36, -INF , P2 ;  /* 0xff800000240b7808 */ /* 0x000fe40001000000 */
[----:B------:R-:W-:Y:S02]  /*1f40*/  FMNMX.FTZ R34, R8, R3, !PT ;  /* 0x0000000308227209 */ /* 0x000fe40007810000 */
[----:B------:R-:W-:Y:S02]  /*1f50*/  FMNMX.FTZ R32, R5, R27, !PT ;  /* 0x0000001b05207209 */ /* 0x000fe40007810000 */
[----:B------:R-:W-:Y:S02]  /*1f60*/  ISETP.GT.AND P6, PT, R0, 0x20, PT ;  /* 0x000000200000780c */ /* 0x000fe40003fc4270 */
[----:B------:R-:W-:Y:S02]  /*1f70*/  FSEL R20, R37, -INF , P1 ;  /* 0xff80000025147808 */ /* 0x000fe40000800000 */
[----:B------:R-:W-:-:S02]  /*1f80*/  FMNMX.FTZ R3, R11, R34, !PT ;  /* 0x000000220b037209 */ /* 0x000fc40007810000 */
[----:B------:R-:W-:Y:S02]  /*1f90*/  FSEL R31, R31, -INF , P5 ;  /* 0xff8000001f1f7808 */ /* 0x000fe40002800000 */
[----:B------:R-:W-:Y:S02]  /*1fa0*/  FMNMX.FTZ R32, R25, R32, !PT ;  /* 0x0000002019207209 */ /* 0x000fe40007810000 */
[----:B------:R-:W-:Y:S02]  /*1fb0*/  ISETP.GT.AND P5, PT, R0, 0x21, PT ;  /* 0x000000210000780c */ /* 0x000fe40003fa4270 */
[----:B------:R-:W-:Y:S02]  /*1fc0*/  FSEL R12, R40, -INF , P6 ;  /* 0xff800000280c7808 */ /* 0x000fe40003000000 */
[----:B------:R-:W-:Y:S02]  /*1fd0*/  FMNMX.FTZ R23, R20, R3, !PT ;  /* 0x0000000314177209 */ /* 0x000fe40007810000 */
[----:B------:R-:W-:-:S02]  /*1fe0*/  FMNMX.FTZ R3, R31, R32, !PT ;  /* 0x000000201f037209 */ /* 0x000fc40007810000 */
[----:B------:R-:W-:Y:S02]  /*1ff0*/  ISETP.GT.AND P4, PT, R0, 0x28, PT ;  /* 0x000000280000780c */ /* 0x000fe40003f84270 */
[----:B------:R-:W-:Y:S02]  /*2000*/  FSEL R15, R41, -INF , P5 ;  /* 0xff800000290f7808 */ /* 0x000fe40002800000 */
[----:B------:R-:W-:Y:S02]  /*2010*/  FMNMX.FTZ R34, R12, R23, !PT ;  /* 0x000000170c227209 */ /* 0x000fe40007810000 */
[----:B------:R-:W-:Y:S02]  /*2020*/  FSEL R7, R35, -INF , P3 ;  /* 0xff80000023077808 */ /* 0x000fe40001800000 */
[----:B------:R-:W-:Y:S02]  /*2030*/  FMNMX.FTZ R32, R4, R3, !PT ;  /* 0x0000000304207209 */ /* 0x000fe40007810000 */
[----:B------:R-:W-:-:S02]  /*2040*/  ISETP.GT.AND P3, PT, R0, 0x29, PT ;  /* 0x000000290000780c */ /* 0x000fc40003f64270 */
[----:B------:R-:W-:Y:S02]  /*2050*/  FSEL R156, R44, -INF , P4 ;  /* 0xff8000002c9c7808 */ /* 0x000fe40002000000 */
[----:B------:R-:W-:Y:S02]  /*2060*/  FMNMX.FTZ R3, R15, R34, !PT ;  /* 0x000000220f037209 */ /* 0x000fe40007810000 */
[----:B------:R-:W-:Y:S02]  /*2070*/  FSEL R9, R38, -INF , P2 ;  /* 0xff80000026097808 */ /* 0x000fe40001000000 */
[----:B------:R-:W-:Y:S02]  /*2080*/  FMNMX.FTZ R32, R7, R32, !PT ;  /* 0x0000002007207209 */ /* 0x000fe40007810000 */
[----:B------:R-:W-:Y:S02]  /*2090*/  ISETP.GT.AND P2, PT, R0, 0x30, PT ;  /* 0x000000300000780c */ /* 0x000fe40003f44270 */
[----:B------:R-:W-:-:S02]  /*20a0*/  FSEL R160, R45, -INF , P3 ;  /* 0xff8000002da07808 */ /* 0x000fc40001800000 */
[----:B------:R-:W-:Y:S02]  /*20b0*/  FMNMX.FTZ R3, R156, R3, !PT ;  /* 0x000000039c037209 */ /* 0x000fe40007810000 */
[----:B------:R-:W-:Y:S02]  /*20c0*/  FSEL R13, R39, -INF , P1 ;  /* 0xff800000270d7808 */ /* 0x000fe40000800000 */
        /* <DEDUP_REMOVED lines=9> */
[----:B------:R-:W-:-:S02]  /*2160*/  FSEL R14, R43, -INF , P5 ;  /* 0xff8000002b0e7808 */ /* 0x000fc40002800000 */
[----:B------:R-:W-:Y:S02]  /*2170*/  FMNMX.FTZ R3, R10, R3, !PT ;  /* 0x000000030a037209 */ /* 0x000fe40007810000 */
[----:B------:R-:W-:Y:S02]  /*2180*/  ISETP.GT.AND P5, PT, R0, 0x39, PT ;  /* 0x000000390000780c */ /* 0x000fe40003fa4270 */
        /* <DEDUP_REMOVED lines=19> */
[----:B------:R-:W-:Y:S02]  /*22c0*/  FSEL R163, R54, -INF , P6 ;  /* 0xff80000036a37808 */ /* 0x000fe40003000000 */
[----:B------:R-:W-:Y:S02]  /*22d0*/  ISETP.GT.AND P6, PT, R0, 0x49, PT ;  /* 0x000000490000780c */ /* 0x000fe40003fc4270 */
[----:B------:R-:W-:-:S02]  /*22e0*/  FSEL R168, R60, -INF , P2 ;  /* 0xff8000003ca87808 */ /* 0x000fc40001000000 */
[----:B------:R-:W-:Y:S02]  /*22f0*/  FMNMX.FTZ R3, R165, R34, !PT ;  /* 0x00000022a5037209 */ /* 0x000fe40007810000 */
        /* <DEDUP_REMOVED lines=21> */
[----:B------:R-:W-:Y:S02]  /*2450*/  FMNMX.FTZ R32, R173, R0, !PT ;  /* 0x00000000ad207209 */ /* 0x000fe40007810000 */
[----:B------:R-:W-:-:S02]  /*2460*/  FSEL R189, R63, -INF , P6 ;  /* 0xff8000003fbd7808 */ /* 0x000fc40003000000 */
[----:B------:R-:W-:Y:S02]  /*2470*/  FMNMX.FTZ R0, R186, R3, !PT ;  /* 0x00000003ba007209 */ /* 0x000fe40007810000 */
[----:B------:R-:W-:Y:S02]  /*2480*/  FSEL R185, R66, -INF , P1 ;  /* 0xff80000042b97808 */ /* 0x000fe40000800000 */
[----:B------:R-:W-:Y:S02]  /*2490*/  FMNMX.FTZ R0, R189, R0, !PT ;  /* 0x00000000bd007209 */ /* 0x000fe40007810000 */
[----:B------:R-:W-:Y:S02]  /*24a0*/  FSEL R187, R67, -INF , P5 ;  /* 0xff80000043bb7808 */ /* 0x000fe40002800000 */
[----:B------:R-:W-:Y:S02]  /*24b0*/  FMNMX.FTZ R0, R185, R0, !PT ;  /* 0x00000000b9007209 */ /* 0x000fe40007810000 */
[----:B------:R-:W-:-:S02]  /*24c0*/  FSEL R175, R69, -INF , P3 ;  /* 0xff80000045af7808 */ /* 0x000fc40001800000 */
[----:B------:R-:W-:Y:S02]  /*24d0*/  FSEL R188, R70, -INF , P4 ;  /* 0xff80000046bc7808 */ /* 0x000fe40002000000 */
[----:B------:R-:W-:Y:S02]  /*24e0*/  FMNMX.FTZ R3, R187, R0, !PT ;  /* 0x00000000bb037209 */ /* 0x000fe40007810000 */
[----:B------:R-:W-:Y:S02]  /*24f0*/  FMNMX.FTZ R32, R175, R32, !PT ;  /* 0x00000020af207209 */ /* 0x000fe40007810000 */
[----:B------:R-:W-:Y:S02]  /*2500*/  FSEL R193, R71, -INF , P3 ;  /* 0xff80000047c17808 */ /* 0x000fe40001800000 */
[----:B------:R-:W-:Y:S01]  /*2510*/  FMNMX.FTZ R0, R188, R3, !PT ;  /* 0x00000003bc007209 */ /* 0x000fe20007810000 */
[----:B------:R-:W0:Y:S01]  /*2520*/  SHFL.BFLY PT, R29, R32, 0x2, 0x1f ;  /* 0x0c401f00201d7f89 */ /* 0x000e2200000e0000 */
[----:B------:R-:W-:-:S02]  /*2530*/  PLOP3.LUT P2, PT, PT, PT, UP0, 0x80, 0x0 ;  /* 0x000000000000781c */ /* 0x000fc40003f4f008 */
[----:B------:R-:W-:-:S05]  /*2540*/  FMNMX.FTZ R3, R193, R0, !PT ;  /* 0x00000000c1037209 */ /* 0x000fca0007810000 */
[----:B------:R-:W1:Y:S01]  /*2550*/  SHFL.BFLY PT, R34, R3, 0x2, 0x1f ;  /* 0x0c401f0003227f89 */ /* 0x000e6200000e0000 */
[----:B0-----:R-:W-:-:S05]  /*2560*/  FMNMX.FTZ R29, R32, R29, !PT ;  /* 0x0000001d201d7209 */ /* 0x001fca0007810000 */
[----:B------:R-:W0:Y:S01]  /*2570*/  SHFL.BFLY PT, R0, R29, 0x1, 0x1f ;  /* 0x0c201f001d007f89 */ /* 0x000e2200000e0000 */
[----:B-1----:R-:W-:-:S05]  /*2580*/  FMNMX.FTZ R34, R3, R34, !PT ;  /* 0x0000002203227209 */ /* 0x002fca0007810000 */
[----:B------:R-:W1:Y:S01]  /*2590*/  SHFL.BFLY PT, R33, R34, 0x1, 0x1f ;  /* 0x0c201f0022217f89 */ /* 0x000e6200000e0000 */
[----:B0-----:R-:W-:-:S04]  /*25a0*/  FMNMX.FTZ R0, R29, R0, !PT ;  /* 0x000000001d007209 */ /* 0x001fc80007810000 */
[C---:B------:R-:W-:Y:S01]  /*25b0*/  FSETP.NEU.FTZ.AND P1, PT, R0.reuse, -INF , PT ;  /* 0xff8000000000780b */ /* 0x040fe20003f3d000 */
[----:B------:R-:W-:Y:S01]  /*25c0*/  FMUL.FTZ R191, R0, UR27 ;  /* 0x0000001b00bf7c20 */ /* 0x000fe20008410000 */
[----:B-1----:R-:W-:-:S04]  /*25d0*/  FMNMX.FTZ R3, R34, R33, !PT ;  /* 0x0000002122037209 */ /* 0x002fc80007810000 */
[----:B------:R-:W-:Y:S02]  /*25e0*/  FSEL R191, R191, RZ, P1 ;  /* 0x000000ffbfbf7208 */ /* 0x000fe40000800000 */
[C---:B------:R-:W-:Y:S01]  /*25f0*/  FSETP.NEU.FTZ.AND P1, PT, R3.reuse, -INF , PT ;  /* 0xff8000000300780b */ /* 0x040fe20003f3d000 */
[----:B------:R-:W-:Y:S02]  /*2600*/  FMUL.FTZ R190, R3, UR27 ;  /* 0x0000001b03be7c20 */ /* 0x000fe40008410000 */
[--C-:B------:R-:W-:Y:S01]  /*2610*/  FFMA.FTZ R177, R24, UR27, -R191.reuse ;  /* 0x0000001b18b17c23 */ /* 0x100fe200080108bf */
[--C-:B------:R-:W-:Y:S01]  /*2620*/  FFMA.FTZ R176, R26, UR27, -R191.reuse ;  /* 0x0000001b1ab07c23 */ /* 0x100fe200080108bf */
[--C-:B------:R-:W-:Y:S01]  /*2630*/  FFMA.FTZ R179, R28, UR27, -R191.reuse ;  /* 0x0000001b1cb37c23 */ /* 0x100fe200080108bf */
[----:B------:R-:W-:Y:S01]  /*2640*/  FSEL R190, R190, RZ, P1 ;  /* 0x000000ffbebe7208 */ /* 0x000fe20000800000 */
[--C-:B------:R-:W-:Y:S01]  /*2650*/  FFMA.FTZ R182, R30, UR27, -R191.reuse ;  /* 0x0000001b1eb67c23 */ /* 0x100fe200080108bf */
[----:B------:R-:W-:Y:S01]  /*2660*/  ISETP.NE.AND P1, PT, R72, RZ, PT ;  /* 0x000000ff4800720c */ /* 0x000fe20003f25270 */
[----:B------:R-:W-:Y:S01]  /*2670*/  MUFU.EX2 R177, R177 ;  /* 0x000000b100b17308 */ /* 0x000fe20000000800 */
[----:B------:R-:W0:Y:S01]  /*2680*/  S2R R72, SR_TID.X ;  /* 0x0000000000487919 */ /* 0x000e220000002100 */
[--C-:B------:R-:W-:Y:S01]  /*2690*/  FFMA.FTZ R178, R5, UR27, -R190.reuse ;  /* 0x0000001b05b27c23 */ /* 0x100fe200080108be */
[--C-:B------:R-:W-:Y:S01]  /*26a0*/  FFMA.FTZ R183, R27, UR27, -R190.reuse ;  /* 0x0000001b1bb77c23 */ /* 0x100fe200080108be */
[--C-:B------:R-:W-:Y:S01]  /*26b0*/  FFMA.FTZ R180, R25, UR27, -R190.reuse ;  /* 0x0000001b19b47c23 */ /* 0x100fe200080108be */
[--C-:B------:R-:W-:Y:S01]  /*26c0*/  FFMA.FTZ R181, R31, UR27, -R190.reuse ;  /* 0x0000001b1fb57c23 */ /* 0x100fe200080108be */
[--C-:B------:R-:W-:Y:S01]  /*26d0*/  FFMA.FTZ R195, R8, UR27, -R191.reuse ;  /* 0x0000001b08c37c23 */ /* 0x100fe200080108bf */
[--C-:B------:R-:W-:Y:S01]  /*26e0*/  FFMA.FTZ R8, R11, UR27, -R191.reuse ;  /* 0x0000001b0b087c23 */ /* 0x100fe200080108bf */
[----:B------:R-:W1:Y:S01]  /*26f0*/  MUFU.EX2 R176, R176 ;  /* 0x000000b000b07308 */ /* 0x000e620000000800 */
[--C-:B------:R-:W-:Y:S01]  /*2700*/  FFMA.FTZ R11, R20, UR27, -R191.reuse ;  /* 0x0000001b140b7c23 */ /* 0x100fe200080108bf */
[----:B------:R-:W-:Y:S01]  /*2710*/  FFMA.FTZ R6, R6, UR27, -R191 ;  /* 0x0000001b06067c23 */ /* 0x000fe200080108bf */
[----:B------:R-:W-:Y:S01]  /*2720*/  FFMA.FTZ R4, R4, UR27, -R190 ;  /* 0x0000001b04047c23 */ /* 0x000fe200080108be */
[----:B------:R-:W-:-:S02]  /*2730*/  @!P1 VIADD R24, R184, 0x32440 ;  /* 0x00032440b8189836 */ /* 0x000fc40000000000 */
[--C-:B------:R-:W-:Y:S01]  /*2740*/  FFMA.FTZ R7, R7, UR27, -R190.reuse ;  /* 0x0000001b07077c23 */ /* 0x100fe200080108be */
[--C-:B------:R-:W-:Y:S01]  /*2750*/  FFMA.FTZ R9, R9, UR27, -R190.reuse ;  /* 0x0000001b09097c23 */ /* 0x100fe200080108be */
[----:B------:R-:W-:Y:S01]  /*2760*/  FFMA.FTZ R20, R13, UR27, -R190 ;  /* 0x0000001b0d147c23 */ /* 0x000fe200080108be */
[----:B------:R-:W-:Y:S01]  /*2770*/  MUFU.EX2 R179, R179 ;  /* 0x000000b300b37308 */ /* 0x000fe20000000800 */
[----:B------:R-:W-:Y:S01]  /*2780*/  @!P1 PRMT R24, RZ, 0x654, R24 ;  /* 0x00000654ff189816 */ /* 0x000fe20000000018 */
[--C-:B------:R-:W-:Y:S01]  /*2790*/  FFMA.FTZ R13, R15, UR27, -R191.reuse ;  /* 0x0000001b0f0d7c23 */ /* 0x100fe200080108bf */
[--C-:B------:R-:W-:Y:S01]  /*27a0*/  FFMA.FTZ R197, R14, UR27, -R190.reuse ;  /* 0x0000001b0ec57c23 */ /* 0x100fe200080108be */
[--C-:B------:R-:W-:Y:S01]  /*27b0*/  FFMA.FTZ R15, R156, UR27, -R191.reuse ;  /* 0x0000001b9c0f7c23 */ /* 0x100fe200080108bf */
[--C-:B------:R-:W-:Y:S01]  /*27c0*/  FFMA.FTZ R14, R21, UR27, -R190.reuse ;  /* 0x0000001b150e7c23 */ /* 0x100fe200080108be */
[--C-:B------:R-:W-:Y:S01]  /*27d0*/  FFMA.FTZ R12, R12, UR27, -R191.reuse ;  /* 0x0000001b0c0c7c23 */ /* 0x100fe200080108bf */
[--C-:B------:R-:W-:Y:S01]  /*27e0*/  FFMA.FTZ R156, R160, UR27, -R191.reuse ;  /* 0x0000001ba09c7c23 */ /* 0x100fe200080108bf */
[----:B------:R-:W2:Y:S01]  /*27f0*/  MUFU.EX2 R182, R182 ;  /* 0x000000b600b67308 */ /* 0x000ea20000000800 */
[----:B-1----:R-:W-:Y:S01]  /*2800*/  F2FP.BF16.F32.PACK_AB R152, R176, R177 ;  /* 0x000000b1b098723e */ /* 0x002fe200000010ff */
[--C-:B------:R-:W-:Y:S01]  /*2810*/  FFMA.FTZ R10, R10, UR27, -R190.reuse ;  /* 0x0000001b0a0a7c23 */ /* 0x100fe200080108be */
[--C-:B------:R-:W-:Y:S01]  /*2820*/  FFMA.FTZ R21, R158, UR27, -R190.reuse ;  /* 0x0000001b9e157c23 */ /* 0x100fe200080108be */
[--C-:B------:R-:W-:Y:S01]  /*2830*/  FFMA.FTZ R160, R164, UR27, -R191.reuse ;  /* 0x0000001ba4a07c23 */ /* 0x100fe200080108bf */
[--C-:B------:R-:W-:Y:S01]  /*2840*/  FFMA.FTZ R158, R161, UR27, -R191.reuse ;  /* 0x0000001ba19e7c23 */ /* 0x100fe200080108bf */
[----:B------:R-:W-:Y:S01]  /*2850*/  FFMA.FTZ R164, R159, UR27, -R190 ;  /* 0x0000001b9fa47c23 */ /* 0x000fe200080108be */
[--C-:B------:R-:W-:Y:S01]  /*2860*/  FFMA.FTZ R157, R157, UR27, -R191.reuse ;  /* 0x0000001b9d9d7c23 */ /* 0x100fe200080108bf */
[----:B------:R-:W-:Y:S01]  /*2870*/  MUFU.EX2 R178, R178 ;  /* 0x000000b200b27308 */ /* 0x000fe20000000800 */
[----:B0-----:R-:W-:Y:S01]  /*2880*/  SHF.R.U32.HI R72, RZ, 0x7, R72 ;  /* 0x00000007ff487819 */ /* 0x001fe20000011648 */
[--C-:B------:R-:W-:Y:S01]  /*2890*/  FFMA.FTZ R161, R167, UR27, -R191.reuse ;  /* 0x0000001ba7a17c23 */ /* 0x100fe200080108bf */
[--C-:B------:R-:W-:Y:S01]  /*28a0*/  FFMA.FTZ R23, R23, UR27, -R190.reuse ;  /* 0x0000001b17177c23 */ /* 0x100fe200080108be */
[--C-:B------:R-:W-:Y:S01]  /*28b0*/  FFMA.FTZ R159, R163, UR27, -R190.reuse ;  /* 0x0000001ba39f7c23 */ /* 0x100fe200080108be */
[----:B------:R-:W-:Y:S01]  /*28c0*/  IADD3 R5, -R72, 0xb, RZ ;  /* 0x0000000b48057810 */ /* 0x000fe20007ffe1ff */
[--C-:B------:R-:W-:Y:S01]  /*28d0*/  FFMA.FTZ R163, R165, UR27, -R191.reuse ;  /* 0x0000001ba5a37c23 */ /* 0x100fe200080108bf */
[--C-:B------:R-:W-:Y:S01]  /*28e0*/  FFMA.FTZ R165, R168, UR27, -R191.reuse ;  /* 0x0000001ba8a57c23 */ /* 0x100fe200080108bf */
[----:B------:R-:W0:Y:S01]  /*28f0*/  MUFU.EX2 R183, R183 ;  /* 0x000000b700b77308 */ /* 0x000e220000000800 */
[----:B--2---:R-:W-:Y:S01]  /*2900*/  F2FP.BF16.F32.PACK_AB R154, R182, R179 ;  /* 0x000000b3b69a723e */ /* 0x004fe200000010ff */
[----:B------:R1:W-:Y:S06]  /*2910*/  BAR.ARV R5, 0x100 ;  /* 0x000400050000751d */ /* 0x0003ec0000002000 */
[----:B------:R2:W-:Y:S01]  /*2920*/  @!P1 SYNCS.ARRIVE.TRANS64.RED.A1T0 RZ, [R24+URZ], RZ ;  /* 0x000000ff18ff99a7 */ /* 0x0005e2000810043f */
[----:B------:R-:W-:Y:S01]  /*2930*/  MUFU.EX2 R180, R180 ;  /* 0x000000b400b47308 */ /* 0x000fe20000000800 */
[----:B------:R3:W-:Y:S01]  /*2940*/  BAR.SYNC.DEFER_BLOCKING R192, 0x100 ;  /* 0x000400c00000751d */ /* 0x0007e20000010000 */
[--C-:B------:R-:W-:Y:S01]  /*2950*/  FFMA.FTZ R168, R172, UR27, -R191.reuse ;  /* 0x0000001baca87c23 */ /* 0x100fe200080108bf */
[--C-:B------:R-:W-:Y:S01]  /*2960*/  FFMA.FTZ R167, R169, UR27, -R190.reuse ;  /* 0x0000001ba9a77c23 */ /* 0x100fe200080108be */
[--C-:B------:R-:W-:Y:S01]  /*2970*/  FFMA.FTZ R172, R174, UR27, -R190.reuse ;  /* 0x0000001baeac7c23 */ /* 0x100fe200080108be */
[--C-:B------:R-:W-:Y:S01]  /*2980*/  FFMA.FTZ R162, R162, UR27, -R191.reuse ;  /* 0x0000001ba2a27c23 */ /* 0x100fe200080108bf */
[--C-:B------:R-:W-:Y:S01]  /*2990*/  FFMA.FTZ R169, R186, UR27, -R190.reuse ;  /* 0x0000001bbaa97c23 */ /* 0x100fe200080108be */
[--C-:B------:R-:W-:Y:S01]  /*29a0*/  FFMA.FTZ R174, R189, UR27, -R190.reuse ;  /* 0x0000001bbdae7c23 */ /* 0x100fe200080108be */
[----:B------:R-:W4:Y:S01]  /*29b0*/  MUFU.EX2 R181, R181 ;  /* 0x000000b500b57308 */ /* 0x000f220000000800 */
[----:B0-----:R-:W-:Y:S01]  /*29c0*/  F2FP.BF16.F32.PACK_AB R153, R183, R178 ;  /* 0x000000b2b799723e */ /* 0x001fe200000010ff */
[--C-:B---3--:R-:W-:Y:S01]  /*29d0*/  FFMA.FTZ R192, R171, UR27, -R190.reuse ;  /* 0x0000001babc07c23 */ /* 0x108fe200080108be */
[--C-:B------:R-:W-:Y:S01]  /*29e0*/  FFMA.FTZ R171, R170, UR27, -R191.reuse ;  /* 0x0000001baaab7c23 */ /* 0x100fe200080108bf */
[--C-:B------:R-:W-:Y:S01]  /*29f0*/  FFMA.FTZ R170, R173, UR27, -R191.reuse ;  /* 0x0000001badaa7c23 */ /* 0x100fe200080108bf */
[--C-:B------:R-:W-:Y:S01]  /*2a00*/  FFMA.FTZ R173, R175, UR27, -R191.reuse ;  /* 0x0000001bafad7c23 */ /* 0x100fe200080108bf */
[--C-:B------:R-:W-:Y:S01]  /*2a10*/  FFMA.FTZ R175, R185, UR27, -R190.reuse ;  /* 0x0000001bb9af7c23 */ /* 0x100fe200080108be */
[--C-:B------:R-:W-:Y:S01]  /*2a20*/  FFMA.FTZ R185, R188, UR27, -R190.reuse ;  /* 0x0000001bbcb97c23 */ /* 0x100fe200080108be */
[----:B------:R-:W-:Y:S01]  /*2a30*/  MUFU.EX2 R6, R6 ;  /* 0x0000000600067308 */ /* 0x000fe20000000800 */
[----:B------:R-:W-:Y:S01]  /*2a40*/  FFMA.FTZ R166, R166, UR27, -R191 ;  /* 0x0000001ba6a67c23 */ /* 0x000fe200080108bf */
[--C-:B------:R-:W-:Y:S01]  /*2a50*/  FFMA.FTZ R186, R187, UR27, -R190.reuse ;  /* 0x0000001bbbba7c23 */ /* 0x100fe200080108be */
[----:B------:R-:W-:Y:S01]  /*2a60*/  FFMA.FTZ R188, R193, UR27, -R190 ;  /* 0x0000001bc1bc7c23 */ /* 0x000fe200080108be */
[----:B------:R-:W-:Y:S01]  /*2a70*/  FADD.FTZ R176, R177, R176 ;  /* 0x000000b0b1b07221 */ /* 0x000fe20000010000 */
[----:B------:R-:W-:Y:S01]  /*2a80*/  FADD.FTZ R183, R178, R183 ;  /* 0x000000b7b2b77221 */ /* 0x000fe20000010000 */
[----:B------:R-:W-:-:S02]  /*2a90*/  @!P1 VIADD R184, R184, 0x32460 ;  /* 0x00032460b8b89836 */ /* 0x000fc40000000000 */
[----:B------:R-:W0:Y:S01]  /*2aa0*/  MUFU.EX2 R195, R195 ;  /* 0x000000c300c37308 */ /* 0x000e220000000800 */
[----:B----4-:R-:W-:Y:S01]  /*2ab0*/  F2FP.BF16.F32.PACK_AB R155, R181, R180 ;  /* 0x000000b4b59b723e */ /* 0x010fe200000010ff */
[----:B------:R-:W-:Y:S01]  /*2ac0*/  FADD.FTZ R179, R179, R176 ;  /* 0x000000b0b3b37221 */ /* 0x000fe20000010000 */
[----:B------:R-:W-:Y:S01]  /*2ad0*/  FADD.FTZ R180, R180, R183 ;  /* 0x000000b7b4b47221 */ /* 0x000fe20000010000 */
[----:B------:R-:W-:Y:S01]  /*2ae0*/  @!P1 PRMT R184, RZ, 0x654, R184 ;  /* 0x00000654ffb89816 */ /* 0x000fe200000000b8 */
[----:B--2---:R-:W-:Y:S01]  /*2af0*/  WARPGROUP.ARRIVE ;  /* 0x00000000000079c5 */ /* 0x004fe20000000000 */
[----:B------:R-:W-:Y:S01]  /*2b00*/  FADD.FTZ R179, R182, R179 ;  /* 0x000000b3b6b37221 */ /* 0x000fe20000010000 */
[----:B------:R-:W-:Y:S01]  /*2b10*/  FADD.FTZ R181, R181, R180 ;  /* 0x000000b4b5b57221 */ /* 0x000fe20000010000 */
[----:B------:R-:W-:Y:S03]  /*2b20*/  MUFU.EX2 R8, R8 ;  /* 0x0000000800087308 */ /* 0x000fe60000000800 */
[----:B------:R-:W-:Y:S01]  /*2b30*/  HGMMA.64x256x16.F32.BF16 R24, R152, gdesc[UR4].tnspB, RZ, !UPT, gsb0 ;  /* 0x43e0000498187df0 */ /* 0x000fe2000c0018ff */
[----:B------:R-:W-:Y:S01]  /*2b40*/  UIADD3 UR6, UR10, 0x80, URZ ;  /* 0x000000800a067890 */ /* 0x000fe2000fffe03f */
[----:B------:R-:W-:-:S03]  /*2b50*/  UMOV UR7, 0x40000040 ;  /* 0x4000004000077882 */ /* 0x000fc60000000000 */
[----:B------:R-:W-:Y:S08]  /*2b60*/  MUFU.EX2 R11, R11 ;  /* 0x0000000b000b7308 */ /* 0x000ff00000000800 */
[----:B------:R-:W-:Y:S08]  /*2b70*/  MUFU.EX2 R4, R4 ;  /* 0x0000000400047308 */ /* 0x000ff00000000800 */
[----:B------:R-:W2:Y:S08]  /*2b80*/  MUFU.EX2 R7, R7 ;  /* 0x0000000700077308 */ /* 0x000eb00000000800 */
[----:B------:R-:W-:Y:S08]  /*2b90*/  MUFU.EX2 R9, R9 ;  /* 0x0000000900097308 */ /* 0x000ff00000000800 */
[----:B------:R-:W3:Y:S08]  /*2ba0*/  MUFU.EX2 R20, R20 ;  /* 0x0000001400147308 */ /* 0x000ef00000000800 */
[----:B------:R-:W-:Y:S08]  /*2bb0*/  MUFU.EX2 R12, R12 ;  /* 0x0000000c000c7308 */ /* 0x000ff00000000800 */
[----:B------:R-:W4:Y:S08]  /*2bc0*/  MUFU.EX2 R13, R13 ;  /* 0x0000000d000d7308 */ /* 0x000f300000000800 */
[----:B------:R-:W-:Y:S08]  /*2bd0*/  MUFU.EX2 R15, R15 ;  /* 0x0000000f000f7308 */ /* 0x000ff00000000800 */
[----:B------:R-:W-:Y:S08]  /*2be0*/  MUFU.EX2 R156, R156 ;  /* 0x0000009c009c7308 */ /* 0x000ff00000000800 */
[----:B------:R-:W-:Y:S08]  /*2bf0*/  MUFU.EX2 R10, R10 ;  /* 0x0000000a000a7308 */ /* 0x000ff00000000800 */
[----:B------:R-:W5:Y:S08]  /*2c00*/  MUFU.EX2 R197, R197 ;  /* 0x000000c500c57308 */ /* 0x000f700000000800 */
[----:B------:R-:W-:Y:S08]  /*2c10*/  MUFU.EX2 R14, R14 ;  /* 0x0000000e000e7308 */ /* 0x000ff00000000800 */
[----:B------:R-:W1:Y:S08]  /*2c20*/  MUFU.EX2 R21, R21 ;  /* 0x0000001500157308 */ /* 0x000e700000000800 */
[----:B------:R-:W-:Y:S08]  /*2c30*/  MUFU.EX2 R157, R157 ;  /* 0x0000009d009d7308 */ /* 0x000ff00000000800 */
[----:B------:R-:W1:Y:S08]  /*2c40*/  MUFU.EX2 R158, R158 ;  /* 0x0000009e009e7308 */ /* 0x000e700000000800 */
[----:B------:R-:W-:Y:S08]  /*2c50*/  MUFU.EX2 R160, R160 ;  /* 0x000000a000a07308 */ /* 0x000ff00000000800 */
[----:B------:R-:W-:Y:S08]  /*2c60*/  MUFU.EX2 R161, R161 ;  /* 0x000000a100a17308 */ /* 0x000ff00000000800 */
[----:B------:R-:W-:Y:S08]  /*2c70*/  MUFU.EX2 R23, R23 ;  /* 0x0000001700177308 */ /* 0x000ff00000000800 */
[----:B------:R-:W1:Y:S08]  /*2c80*/  MUFU.EX2 R164, R164 ;  /* 0x000000a400a47308 */ /* 0x000e700000000800 */
        /* <DEDUP_REMOVED lines=14> */
[----:B------:R-:W-:Y:S01]  /*2d70*/  MUFU.EX2 R175, R175 ;  /* 0x000000af00af7308 */ /* 0x000fe20000000800 */
[----:B------:R-:W-:-:S02]  /*2d80*/  WARPGROUP.DEPBAR.LE gsb0, 0x0 ;  /* 0x00008000000079c5 */ /* 0x000fc40000010000 */
[----:B0-----:R-:W-:Y:S01]  /*2d90*/  F2FP.BF16.F32.PACK_AB R152, R195, R6 ;  /* 0x00000006c398723e */ /* 0x001fe200000010ff */
[----:B------:R-:W-:Y:S01]  /*2da0*/  FADD.FTZ R6, R6, R179 ;  /* 0x000000b306067221 */ /* 0x000fe20000010000 */
[----:B--2---:R-:W-:Y:S01]  /*2db0*/  F2FP.BF16.F32.PACK_AB R153, R7, R4 ;  /* 0x000000040799723e */ /* 0x004fe200000010ff */
[----:B------:R-:W-:Y:S01]  /*2dc0*/  FADD.FTZ R4, R4, R181 ;  /* 0x000000b504047221 */ /* 0x000fe20000010000 */
[----:B------:R-:W-:Y:S01]  /*2dd0*/  F2FP.BF16.F32.PACK_AB R154, R11, R8 ;  /* 0x000000080b9a723e */ /* 0x000fe200000010ff */
[----:B------:R-:W0:Y:S01]  /*2de0*/  MUFU.EX2 R186, R186 ;  /* 0x000000ba00ba7308 */ /* 0x000e220000000800 */
[----:B---3--:R-:W-:Y:S01]  /*2df0*/  F2FP.BF16.F32.PACK_AB R155, R20, R9 ;  /* 0x00000009149b723e */ /* 0x008fe200000010ff */
[----:B------:R-:W-:Y:S01]  /*2e00*/  FADD.FTZ R195, R195, R6 ;  /* 0x00000006c3c37221 */ /* 0x000fe20000010000 */
[----:B------:R-:W-:Y:S02]  /*2e10*/  FADD.FTZ R4, R7, R4 ;  /* 0x0000000407047221 */ /* 0x000fe40000010000 */
[----:B------:R-:W-:Y:S01]  /*2e20*/  WARPGROUP.ARRIVE ;  /* 0x00000000000079c5 */ /* 0x000fe20000000000 */
[----:B------:R-:W-:Y:S01]  /*2e30*/  FADD.FTZ R8, R8, R195 ;  /* 0x000000c308087221 */ /* 0x000fe20000010000 */
[----:B------:R-:W-:Y:S01]  /*2e40*/  FADD.FTZ R9, R9, R4 ;  /* 0x0000000409097221 */ /* 0x000fe20000010000 */
[----:B------:R-:W-:Y:S02]  /*2e50*/  MUFU.EX2 R185, R185 ;  /* 0x000000b900b97308 */ /* 0x000fe40000000800 */
[----:B------:R-:W-:Y:S01]  /*2e60*/  FADD.FTZ R11, R11, R8 ;  /* 0x000000080b0b7221 */ /* 0x000fe20000010000 */
[----:B------:R-:W-:Y:S01]  /*2e70*/  HGMMA.64x256x16.F32.BF16 R24, R152, gdesc[UR4].tnspB, R24, gsb0 ;  /* 0x43e0000498187df0 */ /* 0x000fe20008001818 */
[----:B------:R-:W-:Y:S01]  /*2e80*/  UIADD3 UR6, UR10, 0x100, URZ ;  /* 0x000001000a067890 */ /* 0x000fe2000fffe03f */
[----:B------:R-:W-:Y:S01]  /*2e90*/  FADD.FTZ R9, R20, R9 ;  /* 0x0000000914097221 */ /* 0x000fe20000010000 */
[----:B------:R-:W-:-:S02]  /*2ea0*/  UMOV UR7, 0x40000040 ;  /* 0x4000004000077882 */ /* 0x000fc40000000000 */
[----:B------:R-:W2:Y:S01]  /*2eb0*/  MUFU.EX2 R188, R188 ;  /* 0x000000bc00bc7308 */ /* 0x000ea20000000800 */
[----:B------:R-:W-:Y:S02]  /*2ec0*/  WARPGROUP.DEPBAR.LE gsb0, 0x0 ;  /* 0x00008000000079c5 */ /* 0x000fe40000010000 */
[----:B----4-:R-:W-:Y:S01]  /*2ed0*/  F2FP.BF16.F32.PACK_AB R152, R13, R12 ;  /* 0x0000000c0d98723e */ /* 0x010fe200000010ff */
[----:B------:R-:W-:Y:S01]  /*2ee0*/  FADD.FTZ R12, R12, R11 ;  /* 0x0000000b0c0c7221 */ /* 0x000fe20000010000 */
[----:B-----5:R-:W-:Y:S01]  /*2ef0*/  F2FP.BF16.F32.PACK_AB R153, R197, R10 ;  /* 0x0000000ac599723e */ /* 0x020fe200000010ff */
[----:B------:R-:W-:Y:S01]  /*2f00*/  FADD.FTZ R10, R10, R9 ;  /* 0x000000090a0a7221 */ /* 0x000fe20000010000 */
[----:B------:R-:W-:Y:S01]  /*2f10*/  F2FP.BF16.F32.PACK_AB R154, R156, R15 ;  /* 0x0000000f9c9a723e */ /* 0x000fe200000010ff */
[----:B------:R-:W-:Y:S01]  /*2f20*/  FADD.FTZ R12, R13, R12 ;  /* 0x0000000c0d0c7221 */ /* 0x000fe20000010000 */
[----:B-1----:R-:W-:Y:S01]  /*2f30*/  F2FP.BF16.F32.PACK_AB R155, R21, R14 ;  /* 0x0000000e159b723e */ /* 0x002fe200000010ff */
[----:B------:R-:W-:-:S02]  /*2f40*/  FADD.FTZ R197, R197, R10 ;  /* 0x0000000ac5c57221 */ /* 0x000fc40000010000 */
[----:B------:R-:W-:Y:S01]  /*2f50*/  FADD.FTZ R15, R15, R12 ;  /* 0x0000000c0f0f7221 */ /* 0x000fe20000010000 */
[----:B------:R-:W-:Y:S01]  /*2f60*/  WARPGROUP.ARRIVE ;  /* 0x00000000000079c5 */ /* 0x000fe20000000000 */
[----:B------:R-:W-:Y:S02]  /*2f70*/  FADD.FTZ R14, R14, R197 ;  /* 0x000000c50e0e7221 */ /* 0x000fe40000010000 */
[----:B------:R-:W-:Y:S02]  /*2f80*/  FADD.FTZ R156, R156, R15 ;  /* 0x0000000f9c9c7221 */ /* 0x000fe40000010000 */
[----:B------:R-:W-:-:S05]  /*2f90*/  FADD.FTZ R14, R21, R14 ;  /* 0x0000000e150e7221 */ /* 0x000fca0000010000 */
[----:B------:R-:W-:Y:S01]  /*2fa0*/  HGMMA.64x256x16.F32.BF16 R24, R152, gdesc[UR4].tnspB, R24, gsb0 ;  /* 0x43e0000498187df0 */ /* 0x000fe20008001818 */
[----:B------:R-:W-:Y:S01]  /*2fb0*/  UIADD3 UR6, UR10, 0x180, URZ ;  /* 0x000001800a067890 */ /* 0x000fe2000fffe03f */
[----:B------:R-:W-:Y:S01]  /*2fc0*/  UMOV UR7, 0x40000040 ;  /* 0x4000004000077882 */ /* 0x000fe20000000000 */
[----:B------:R-:W-:Y:S02]  /*2fd0*/  WARPGROUP.DEPBAR.LE gsb0, 0x0 ;  /* 0x00008000000079c5 */ /* 0x000fe40000010000 */
[----:B------:R-:W-:Y:S01]  /*2fe0*/  F2FP.BF16.F32.PACK_AB R152, R158, R157 ;  /* 0x0000009d9e98723e */ /* 0x000fe200000010ff */
[----:B------:R-:W-:Y:S01]  /*2ff0*/  FADD.FTZ R157, R157, R156 ;  /* 0x0000009c9d9d7221 */ /* 0x000fe20000010000 */
[----:B------:R-:W-:Y:S01]  /*3000*/  F2FP.BF16.F32.PACK_AB R153, R164, R23 ;  /* 0x00000017a499723e */ /* 0x000fe200000010ff */
[----:B------:R-:W-:Y:S01]  /*3010*/  FADD.FTZ R23, R23, R14 ;  /* 0x0000000e17177221 */ /* 0x000fe20000010000 */
[----:B------:R-:W-:Y:S01]  /*3020*/  F2FP.BF16.F32.PACK_AB R154, R161, R160 ;  /* 0x000000a0a19a723e */ /* 0x000fe200000010ff */
[----:B------:R-:W-:Y:S01]  /*3030*/  FADD.FTZ R157, R158, R157 ;  /* 0x0000009d9e9d7221 */ /* 0x000fe20000010000 */
[----:B------:R-:W-:Y:S01]  /*3040*/  F2FP.BF16.F32.PACK_AB R155, R192, R159 ;  /* 0x0000009fc09b723e */ /* 0x000fe200000010ff */
[----:B------:R-:W-:-:S02]  /*3050*/  FADD.FTZ R164, R164, R23 ;  /* 0x00000017a4a47221 */ /* 0x000fc40000010000 */
[----:B------:R-:W-:Y:S01]  /*3060*/  FADD.FTZ R160, R160, R157 ;  /* 0x0000009da0a07221 */ /* 0x000fe20000010000 */
[----:B------:R-:W-:Y:S01]  /*3070*/  WARPGROUP.ARRIVE ;  /* 0x00000000000079c5 */ /* 0x000fe20000000000 */
[----:B------:R-:W-:Y:S02]  /*3080*/  FADD.FTZ R159, R159, R164 ;  /* 0x000000a49f9f7221 */ /* 0x000fe40000010000 */
[----:B------:R-:W-:Y:S02]  /*3090*/  FADD.FTZ R161, R161, R160 ;  /* 0x000000a0a1a17221 */ /* 0x000fe40000010000 */
[----:B------:R-:W-:-:S08]  /*30a0*/  FADD.FTZ R192, R192, R159 ;  /* 0x0000009fc0c07221 */ /* 0x000fd00000010000 */
        /* <DEDUP_REMOVED lines=23> */
[----:B0-----:R-:W-:Y:S01]  /*3220*/  F2FP.BF16.F32.PACK_AB R153, R186, R175 ;  /* 0x000000afba99723e */ /* 0x001fe200000010ff */
[----:B------:R-:W-:Y:S01]  /*3230*/  FADD.FTZ R175, R175, R174 ;  /* 0x000000aeafaf7221 */ /* 0x000fe20000010000 */
[----:B------:R-:W-:Y:S01]  /*3240*/  F2FP.BF16.F32.PACK_AB R154, R173, R170 ;  /* 0x000000aaad9a723e */ /* 0x000fe200000010ff */
[----:B------:R-:W-:Y:S01]  /*3250*/  FADD.FTZ R171, R171, R166 ;  /* 0x000000a6abab7221 */ /* 0x000fe20000010000 */
[----:B--2---:R-:W-:Y:S01]  /*3260*/  F2FP.BF16.F32.PACK_AB R155, R188, R185 ;  /* 0x000000b9bc9b723e */ /* 0x004fe200000010ff */
[----:B------:R-:W-:-:S02]  /*3270*/  FADD.FTZ R186, R186, R175 ;  /* 0x000000afbaba7221 */ /* 0x000fc40000010000 */
[----:B------:R-:W-:Y:S01]  /*3280*/  FADD.FTZ R4, R170, R171 ;  /* 0x000000abaa047221 */ /* 0x000fe20000010000 */
[----:B------:R-:W-:Y:S01]  /*3290*/  WARPGROUP.ARRIVE ;  /* 0x00000000000079c5 */ /* 0x000fe20000000000 */
[----:B------:R-:W-:Y:S02]  /*32a0*/  FADD.FTZ R185, R185, R186 ;  /* 0x000000bab9b97221 */ /* 0x000fe40000010000 */
[----:B------:R-:W-:Y:S02]  /*32b0*/  FADD.FTZ R4, R173, R4 ;  /* 0x00000004ad047221 */ /* 0x000fe40000010000 */
[----:B------:R-:W-:-:S08]  /*32c0*/  FADD.FTZ R6, R188, R185 ;  /* 0x000000b9bc067221 */ /* 0x000fd00000010000 */
[----:B------:R-:W-:Y:S03]  /*32d0*/  HGMMA.64x256x16.F32.BF16 R24, R152, gdesc[UR4].tnspB, R24, gsb0 ;  /* 0x43e0000498187df0 */ /* 0x000fe60008001818 */
[----:B------:R-:W-:Y:S02]  /*32e0*/  WARPGROUP.DEPBAR.LE gsb0, 0x0 ;  /* 0x00008000000079c5 */ /* 0x000fe40000010000 */
[----:B------:R0:W-:Y:S01]  /*32f0*/  @!P1 SYNCS.ARRIVE.TRANS64.RED.A1T0 RZ, [R184+URZ], RZ ;  /* 0x000000ffb8ff99a7 */ /* 0x0001e2000810043f */
[----:B------:R-:W-:Y:S05]  /*3300*/  @!P2 BRA `(.L_x_9263) ;  /* 0x00000024000ca947 */ /* 0x000fea0003800000 */
[----:B------:R-:W-:Y:S01]  /*3310*/  IMAD.MOV.U32 R11, RZ, RZ, R3 ;  /* 0x000000ffff0b7224 */ /* 0x000fe200078e0003 */
[----:B------:R-:W-:Y:S01]  /*3320*/  UIADD3 UR45, UR45, -0x2, URZ ;  /* 0xfffffffe2d2d7890 */ /* 0x000fe2000fffe03f */
[----:B------:R-:W-:Y:S01]  /*3330*/  IMAD.MOV.U32 R7, RZ, RZ, R0 ;  /* 0x000000ffff077224 */ /* 0x000fe200078e0000 */
[----:B------:R-:W-:-:S10]  /*3340*/  ULDC UR27, c[0x0][0xa80] ;  /* 0x0002a000001b7ab9 */ /* 0x000fd40000000800 */
.L_x_9272:
        /* <DEDUP_REMOVED lines=8> */
[----:B-1----:R-:W-:Y:S11]  /*33d0*/  @!P0 BRA `(.L_x_9264) ;  /* 0x0000000000048947 */ /* 0x002ff60003800000 */
[----:B------:R-:W-:Y:S01]  /*33e0*/  BPT.TRAP 0x1 ;  /* 0x000000040000795c */ /* 0x000fe20000300000 */
.L_x_9264:
[----:B------:R-:W1:Y:S01]  /*33f0*/  S2UR UR7, SR_CgaCtaId ;  /* 0x00000000000779c3 */ /* 0x000e620000008800 */
[----:B------:R-:W-:Y:S01]  /*3400*/  UMOV UR6, 0x400 ;  /* 0x0000040000067882 */ /* 0x000fe20000000000 */
[----:B------:R-:W-:-:S05]  /*3410*/  IMAD.U32 R0, RZ, RZ, UR37 ;  /* 0x00000025ff007e24 */ /* 0x000fca000f8e00ff */
[----:B------:R-:W-:Y:S01]  /*3420*/  SHF.L.U32 R0, R0, 0x1f, RZ ;  /* 0x0000001f00007819 */ /* 0x000fe200000006ff */
[----:B-1----:R-:W-:-:S04]  /*3430*/  ULEA UR20, UR7, UR6, 0x18 ;  /* 0x0000000607147291 */ /* 0x002fc8000f8ec03f */
[----:B------:R-:W-:-:S09]  /*3440*/  ULEA UR28, UR38, UR20, 0x3 ;  /* 0x00000014261c7291 */ /* 0x000fd2000f8e183f */
[----:B------:R1:W2:Y:S01]  /*3450*/  SYNCS.PHASECHK.TRANS64.TRYWAIT P3, [UR28+0x32430], R0 ;  /* 0x03243000ff0075a7 */ /* 0x0002a2000806015c */
[----:B------:R-:W-:Y:S05]  /*3460*/  @!P0 BRA `(.L_x_9265) ;  /* 0x0000000000048947 */ /* 0x000fea0003800000 */
[----:B------:R-:W-:Y:S01]  /*3470*/  BPT.TRAP 0x1 ;  /* 0x000000040000795c */ /* 0x000fe20000300000 */
.L_x_9265:
[----:B--2---:R-:W-:Y:S05]  /*3480*/  @P3 BRA `(.L_x_9266) ;  /* 0x0000000000083947 */ /* 0x004fea0003800000 */
[----:B------:R-:W2:Y:S02]  /*3490*/  SYNCS.PHASECHK.TRANS64.TRYWAIT P3, [UR28+0x32430], R0 ;  /* 0x03243000ff0075a7 */ /* 0x000ea4000806015c */
[----:B--2---:R-:W-:Y:S05]  /*34a0*/  @!P3 BRA `(.L_x_9267) ;  /* 0x00000098005cb947 */ /* 0x004fea0003800000 */
.L_x_9266:
[----:B------:R-:W-:Y:S01]  /*34b0*/  UIMAD UR6, UR38, 0x300, UR24 ;  /* 0x00000300260678a4 */ /* 0x000fe2000f8e0218 */
[----:B0-----:R-:W-:Y:S01]  /*34c0*/  WARPGROUP.ARRIVE ;  /* 0x00000000000079c5 */ /* 0x001fe20000000000 */
[----:B------:R-:W-:Y:S01]  /*34d0*/  UMOV UR7, 0x40000040 ;  /* 0x4000004000077882 */ /* 0x000fe20000000000 */
[----:B------:R-:W-:Y:S01]  /*34e0*/  UMOV UR11, 0x40000040 ;  /* 0x40000040000b7882 */ /* 0x000fe20000000000 */
[----:B------:R-:W-:Y:S02]  /*34f0*/  UIADD3 UR10, UR6, 0x2, URZ ;  /* 0x00000002060a7890 */ /* 0x000fe4000fffe03f */
[----:B------:R-:W-:Y:S01]  /*3500*/  UIADD3 UR14, UR6, 0x4, URZ ;  /* 0x00000004060e7890 */ /* 0x000fe2000fffe03f */
[----:B------:R-:W-:Y:S02]  /*3510*/  UMOV UR15, 0x40000040 ;  /* 0x40000040000f7882 */ /* 0x000fe40000000000 */
[----:B------:R-:W-:Y:S01]  /*3520*/  HGMMA.64x96x16.F32.BF16 R152, gdesc[UR4], RZ, !UPT, gsb0 ;  /* 0x01600000049879f0 */ /* 0x000fe2000c0018ff */
[----:B------:R-:W-:Y:S01]  /*3530*/  UIADD3 UR18, UR6, 0x6, URZ ;  /* 0x0000000606127890 */ /* 0x000fe2000fffe03f */
        /* <DEDUP_REMOVED lines=13> */
.L_x_9268:
[----:B------:R0:W3:Y:S01]  /*3610*/  SYNCS.PHASECHK.TRANS64.TRYWAIT P3, [UR28+0x32450], R0 ;  /* 0x03245000ff0075a7 */ /* 0x0000e2000806015c */
[----:B------:R-:W-:Y:S05]  /*3620*/  @!P0 BRA `(.L_x_9269) ;  /* 0x0000000000048947 */ /* 0x000fea0003800000 */
[----:B------:R-:W-:Y:S01]  /*3630*/  BPT.TRAP 0x1 ;  /* 0x000000040000795c */ /* 0x000fe20000300000 */
.L_x_9269:
[----:B---3--:R-:W-:Y:S05]  /*3640*/  @P3 BRA `(.L_x_9270) ;  /* 0x0000000000083947 */ /* 0x008fea0003800000 */
[----:B------:R-:W3:Y:S02]  /*3650*/  SYNCS.PHASECHK.TRANS64.TRYWAIT P3, [UR28+0x32450], R0 ;  /* 0x03245000ff0075a7 */ /* 0x000ee4000806015c */
[----:B---3--:R-:W-:Y:S05]  /*3660*/  @!P3 BRA `(.L_x_9271) ;  /* 0x000000980004b947 */ /* 0x008fea0003800000 */
.L_x_9270:
[----:B------:R-:W-:Y:S01]  /*3670*/  ULEA UR20, UR42, UR20, 0xd ;  /* 0x000000142a147291 */ /* 0x000fe2000f8e683f */
[----:B------:R-:W-:Y:S01]  /*3680*/  WARPGROUP.ARRIVE ;  /* 0x00000000000079c5 */ /* 0x000fe20000000000 */
[----:B------:R-:W-:-:S05]  /*3690*/  UIMAD UR7, UR38, 0xc00, UR25 ;  /* 0x00000c00260778a4 */ /* 0x000fca000f8e0219 */
[----:B------:R-:W3:Y:S01]  /*36a0*/  S2R R200, SR_TID.X ;  /* 0x0000000000c87919 */ /* 0x000ee20000002100 */
[----:B------:R-:W-:Y:S01]  /*36b0*/  UIADD3 UR20, UR20, 0x22400, URZ ;  /* 0x0002240014147890 */ /* 0x000fe2000fffe03f */
[----:B------:R-:W-:Y:S01]  /*36c0*/  IMAD.U32 R20, RZ, RZ, UR28 ;  /* 0x0000001cff147e24 */ /* 0x000fe2000f8e00ff */
[----:B------:R-:W-:Y:S01]  /*36d0*/  UMOV UR23, 0x40000040 ;  /* 0x4000004000177882 */ /* 0x000fe20000000000 */
[----:B------:R-:W-:Y:S01]  /*36e0*/  UMOV UR21, 0x40000040 ;  /* 0x4000004000157882 */ /* 0x000fe20000000000 */
[----:B------:R-:W-:Y:S01]  /*36f0*/  USHF.R.U32.HI UR20, URZ, 0x4, UR20 ;  /* 0x000000043f147899 */ /* 0x000fe20008011614 */
[C---:B------:R-:W-:Y:S01]  /*3700*/  @!P1 VIADD R21, R20.reuse, 0x32440 ;  /* 0x0003244014159836 */ /* 0x040fe20000000000 */
[----:B------:R-:W-:Y:S01]  /*3710*/  UMOV UR22, UR7 ;  /* 0x0000000700167c82 */ /* 0x000fe20008000000 */
[----:B------:R-:W-:Y:S01]  /*3720*/  UIMAD UR10, UR38, 0xc00, UR26 ;  /* 0x00000c00260a78a4 */ /* 0x000fe2000f8e021a */
[----:B------:R-:W-:Y:S01]  /*3730*/  @!P1 VIADD R20, R20, 0x32460 ;  /* 0x0003246014149836 */ /* 0x000fe20000000000 */
[----:B------:R-:W-:-:S04]  /*3740*/  ULOP3.LUT UR6, UR20, 0x3fff, URZ, 0xc0, !UPT ;  /* 0x00003fff14067892 */ /* 0x000fc8000f8ec03f */
[----:B------:R-:W-:Y:S01]  /*3750*/  ULOP3.LUT UR6, UR6, 0x10000, URZ, 0xfc, !UPT ;  /* 0x0001000006067892 */ /* 0x000fe2000f8efc3f */
[----:B------:R-:W-:-:S06]  /*3760*/  @!P1 PRMT R20, RZ, 0x654, R20 ;  /* 0x00000654ff149816 */ /* 0x000fcc0000000014 */
[----:B------:R-:W-:Y:S02]  /*3770*/  UMOV UR20, UR6 ;  /* 0x0000000600147c82 */ /* 0x000fe40008000000 */
[----:B------:R-:W-:Y:S01]  /*3780*/  HGMMA.64x96x16.F32.BF16 R152, gdesc[UR20], R152, gsb0 ;  /* 0x01600000149879f0 */ /* 0x000fe20008001898 */
[----:B------:R-:W-:Y:S02]  /*3790*/  UIADD3 UR22, UR7, 0x2, URZ ;  /* 0x0000000207167890 */ /* 0x000fe4000fffe03f */
[----:B------:R-:W-:Y:S01]  /*37a0*/  UIADD3 UR20, UR6, 0x2, URZ ;  /* 0x0000000206147890 */ /* 0x000fe2000fffe03f */
[----:B------:R-:W-:Y:S01]  /*37b0*/  UMOV UR23, 0x40000040 ;  /* 0x4000004000177882 */ /* 0x000fe20000000000 */
[----:B------:R-:W-:Y:S01]  /*37c0*/  UMOV UR21, 0x40000040 ;  /* 0x4000004000157882 */ /* 0x000fe20000000000 */
[----:B---3--:R-:W-:Y:S01]  /*37d0*/  SHF.R.U32.HI R200, RZ, 0x7, R200 ;  /* 0x00000007ffc87819 */ /* 0x008fe200000116c8 */
        /* <DEDUP_REMOVED lines=98> */
[----:B------:R-:W-:Y:S01]  /*3e00*/  UMOV UR6, UR10 ;  /* 0x0000000a00067c82 */ /* 0x000fe20008000000 */
[----:B------:R-:W-:Y:S01]  /*3e10*/  UMOV UR7, 0x40000040 ;  /* 0x4000004000077882 */ /* 0x000fe20000000000 */
[----:B------:R-:W-:Y:S02]  /*3e20*/  WARPGROUP.DEPBAR.LE gsb0, 0x0 ;  /* 0x00008000000079c5 */ /* 0x000fe40000010000 */
[----:B------:R-:W-:-:S06]  /*3e30*/  WARPGROUP.ARRIVE ;  /* 0x00000000000079c5 */ /* 0x000fcc0000000000 */
[----:B------:R-:W-:Y:S03]  /*3e40*/  HGMMA.64x96x16.F32.BF16 R152, gdesc[UR20], R152, gsb0 ;  /* 0x01600000149879f0 */ /* 0x000fe60008001898 */
[----:B------:R-:W-:Y:S02]  /*3e50*/  WARPGROUP.DEPBAR.LE gsb0, 0x0 ;  /* 0x00008000000079c5 */ /* 0x000fe40000010000 */
[----:B012---:R-:W-:-:S04]  /*3e60*/  FMNMX.FTZ R0, R152, R7, !PT ;  /* 0x0000000798007209 */ /* 0x007fc80007810000 */
[----:B------:R-:W-:-:S04]  /*3e70*/  FMNMX.FTZ R3, R153, R0, !PT ;  /* 0x0000000099037209 */ /* 0x000fc80007810000 */
[----:B------:R-:W-:-:S04]  /*3e80*/  FMNMX.FTZ R0, R156, R3, !PT ;  /* 0x000000039c007209 */ /* 0x000fc80007810000 */
[----:B------:R-:W-:-:S04]  /*3e90*/  FMNMX.FTZ R3, R157, R0, !PT ;  /* 0x000000009d037209 */ /* 0x000fc80007810000 */
[----:B------:R-:W-:-:S04]  /*3ea0*/  FMNMX.FTZ R0, R160, R3, !PT ;  /* 0x00000003a0007209 */ /* 0x000fc80007810000 */
        /* <DEDUP_REMOVED lines=37> */
[----:B------:R-:W-:-:S03]  /*4100*/  FMNMX.FTZ R0, R190, R3, !PT ;  /* 0x00000003be007209 */ /* 0x000fc60007810000 */
[----:B------:R-:W0:Y:S01]  /*4110*/  SHFL.BFLY PT, R5, R8, 0x2, 0x1f ;  /* 0x0c401f0008057f89 */ /* 0x000e2200000e0000 */
[----:B------:R-:W-:-:S04]  /*4120*/  FMNMX.FTZ R3, R191, R0, !PT ;  /* 0x00000000bf037209 */ /* 0x000fc80007810000 */
[----:B------:R-:W-:-:S04]  /*4130*/  FMNMX.FTZ R0, R194, R3, !PT ;  /* 0x00000003c2007209 */ /* 0x000fc80007810000 */
[----:B------:R-:W-:-:S04]  /*4140*/  FMNMX.FTZ R3, R195, R0, !PT ;  /* 0x00000000c3037209 */ /* 0x000fc80007810000 */
[----:B------:R-:W-:-:S04]  /*4150*/  FMNMX.FTZ R0, R198, R3, !PT ;  /* 0x00000003c6007209 */ /* 0x000fc80007810000 */
[----:B------:R-:W-:-:S05]  /*4160*/  FMNMX.FTZ R3, R199, R0, !PT ;  /* 0x00000000c7037209 */ /* 0x000fca0007810000 */
[----:B------:R-:W1:Y:S01]  /*4170*/  SHFL.BFLY PT, R10, R3, 0x2, 0x1f ;  /* 0x0c401f00030a7f89 */ /* 0x000e6200000e0000 */
[----:B0-----:R-:W-:-:S05]  /*4180*/  FMNMX.FTZ R5, R8, R5, !PT ;  /* 0x0000000508057209 */ /* 0x001fca0007810000 */
[----:B------:R-:W0:Y:S01]  /*4190*/  SHFL.BFLY PT, R0, R5, 0x1, 0x1f ;  /* 0x0c201f0005007f89 */ /* 0x000e2200000e0000 */
[----:B-1----:R-:W-:-:S05]  /*41a0*/  FMNMX.FTZ R10, R3, R10, !PT ;  /* 0x0000000a030a7209 */ /* 0x002fca0007810000 */
[----:B------:R-:W1:Y:S01]  /*41b0*/  SHFL.BFLY PT, R13, R10, 0x1, 0x1f ;  /* 0x0c201f000a0d7f89 */ /* 0x000e6200000e0000 */
[----:B0-----:R-:W-:-:S05]  /*41c0*/  FMNMX.FTZ R0, R5, R0, !PT ;  /* 0x0000000005007209 */ /* 0x001fca0007810000 */
[C---:B------:R-:W-:Y:S01]  /*41d0*/  FMUL.FTZ R12, R0.reuse, UR27 ;  /* 0x0000001b000c7c20 */ /* 0x040fe20008410000 */
[----:B------:R-:W-:-:S03]  /*41e0*/  FADD.FTZ R7, -R0, R7 ;  /* 0x0000000700077221 */ /* 0x000fc60000010100 */
[--C-:B------:R-:W-:Y:S01]  /*41f0*/  FFMA.FTZ R156, R156, UR27, -R12.reuse ;  /* 0x0000001b9c9c7c23 */ /* 0x100fe2000801080c */
[--C-:B------:R-:W-:Y:S01]  /*4200*/  FFMA.FTZ R8, R152, UR27, -R12.reuse ;  /* 0x0000001b98087c23 */ /* 0x100fe2000801080c */
[--C-:B------:R-:W-:Y:S01]  /*4210*/  FFMA.FTZ R9, R153, UR27, -R12.reuse ;  /* 0x0000001b99097c23 */ /* 0x100fe2000801080c */
[----:B------:R-:W-:Y:S01]  /*4220*/  FMUL.FTZ R7, R7, UR27 ;  /* 0x0000001b07077c20 */ /* 0x000fe20008410000 */
[----:B------:R-:W-:Y:S01]  /*4230*/  VIADD R153, R200, 0x8 ;  /* 0x00000008c8997836 */ /* 0x000fe20000000000 */
[----:B------:R-:W-:Y:S02]  /*4240*/  @!P1 PRMT R152, RZ, 0x654, R21 ;  /* 0x00000654ff989816 */ /* 0x000fe40000000015 */
[----:B------:R-:W-:Y:S01]  /*4250*/  MUFU.EX2 R8, R8 ;  /* 0x0000000800087308 */ /* 0x000fe20000000800 */
[----:B-1----:R-:W-:Y:S01]  /*4260*/  FMNMX.FTZ R3, R10, R13, !PT ;  /* 0x0000000d0a037209 */ /* 0x002fe20007810000 */
[----:B------:R-:W-:-:S06]  /*4270*/  FFMA.FTZ R13, R157, UR27, -R12 ;  /* 0x0000001b9d0d7c23 */ /* 0x000fcc000801080c */
[----:B------:R0:W-:Y:S01]  /*4280*/  MUFU.EX2 R10, R156 ;  /* 0x0000009c000a7308 */ /* 0x0001e20000000800 */
[--C-:B------:R-:W-:Y:S01]  /*4290*/  FFMA.FTZ R157, R160, UR27, -R12.reuse ;  /* 0x0000001ba09d7c23 */ /* 0x100fe2000801080c */
[--C-:B------:R-:W-:Y:S01]  /*42a0*/  FFMA.FTZ R160, R165, UR27, -R12.reuse ;  /* 0x0000001ba5a07c23 */ /* 0x100fe2000801080c */
[C---:B------:R-:W-:Y:S01]  /*42b0*/  FADD.FTZ R5, -R3.reuse, R11 ;  /* 0x0000000b03057221 */ /* 0x040fe20000010100 */
[----:B------:R-:W-:Y:S01]  /*42c0*/  FMUL.FTZ R23, R3, UR27 ;  /* 0x0000001b03177c20 */ /* 0x000fe20008410000 */
[--C-:B------:R-:W-:Y:S01]  /*42d0*/  FFMA.FTZ R165, R168, UR27, -R12.reuse ;  /* 0x0000001ba8a57c23 */ /* 0x100fe2000801080c */
[--C-:B------:R-:W-:Y:S01]  /*42e0*/  FFMA.FTZ R168, R173, UR27, -R12.reuse ;  /* 0x0000001bada87c23 */ /* 0x100fe2000801080c */
[----:B------:R-:W-:Y:S01]  /*42f0*/  FMUL.FTZ R11, R5, UR27 ;  /* 0x0000001b050b7c20 */ /* 0x000fe20008410000 */
[----:B------:R-:W-:Y:S01]  /*4300*/  IADD3 R5, -R200, 0xb, RZ ;  /* 0x0000000bc8057810 */ /* 0x000fe20007ffe1ff */
[--C-:B------:R-:W-:Y:S01]  /*4310*/  FFMA.FTZ R14, R154, UR27, -R23.reuse ;  /* 0x0000001b9a0e7c23 */ /* 0x100fe20008010817 */
[--C-:B------:R-:W-:Y:S01]  /*4320*/  FFMA.FTZ R15, R155, UR27, -R23.reuse ;  /* 0x0000001b9b0f7c23 */ /* 0x100fe20008010817 */
[--C-:B0-----:R-:W-:Y:S01]  /*4330*/  FFMA.FTZ R156, R159, UR27, -R23.reuse ;  /* 0x0000001b9f9c7c23 */ /* 0x101fe20008010817 */
[--C-:B------:R-:W-:Y:S01]  /*4340*/  FFMA.FTZ R158, R158, UR27, -R23.reuse ;  /* 0x0000001b9e9e7c23 */ /* 0x100fe20008010817 */
[----:B------:R1:W-:Y:S06]  /*4350*/  BAR.ARV R5, 0x100 ;  /* 0x000400050000751d */ /* 0x0003ec0000002000 */
[----:B------:R0:W-:Y:S01]  /*4360*/  @!P1 SYNCS.ARRIVE.TRANS64.RED.A1T0 RZ, [R152+URZ], RZ ;  /* 0x000000ff98ff99a7 */ /* 0x0001e2000810043f */
[----:B------:R-:W2:Y:S01]  /*4370*/  MUFU.EX2 R7, R7 ;  /* 0x0000000700077308 */ /* 0x000ea20000000800 */
        /* <DEDUP_REMOVED lines=16> */
[-C--:B--2---:R-:W-:Y:S01]  /*4480*/  FMUL.FTZ R24, R24, R7.reuse ;  /* 0x0000000718187220 */ /* 0x084fe20000410000 */
        /* <DEDUP_REMOVED lines=23> */
[----:B------:R4:W-:Y:S01]  /*4600*/  BAR.SYNC.DEFER_BLOCKING R153, 0x100 ;  /* 0x000400990000751d */ /* 0x0009e20000010000 */
        /* <DEDUP_REMOVED lines=109> */
[----:B0-----:R-:W-:Y:S01]  /*4ce0*/  F2FP.BF16.F32.PACK_AB R152, R9, R8 ;  /* 0x000000080998723e */ /* 0x001fe200000010ff */
[--C-:B-----5:R-:W-:Y:S01]  /*4cf0*/  FFMA.FTZ R158, R161, UR27, -R12.reuse ;  /* 0x0000001ba19e7c23 */ /* 0x120fe2000801080c */
[----:B--2---:R-:W-:Y:S01]  /*4d00*/  F2FP.BF16.F32.PACK_AB R154, R13, R10 ;  /* 0x0000000a0d9a723e */ /* 0x004fe200000010ff */
[--C-:B------:R-:W-:Y:S01]  /*4d10*/  FFMA.FTZ R161, R162, UR27, -R23.reuse ;  /* 0x0000001ba2a17c23 */ /* 0x100fe20008010817 */
[----:B----4-:R-:W-:Y:S01]  /*4d20*/  F2FP.BF16.F32.PACK_AB R153, R15, R14 ;  /* 0x0000000e0f99723e */ /* 0x010fe200000010ff */
[--C-:B------:R-:W-:Y:S01]  /*4d30*/  FFMA.FTZ R162, R163, UR27, -R23.reuse ;  /* 0x0000001ba3a27c23 */ /* 0x100fe20008010817 */
[----:B-1----:R-:W-:Y:S01]  /*4d40*/  F2FP.BF16.F32.PACK_AB R155, R156, R21 ;  /* 0x000000159c9b723e */ /* 0x002fe200000010ff */
[--C-:B------:R-:W-:Y:S01]  /*4d50*/  FFMA.FTZ R163, R166, UR27, -R23.reuse ;  /* 0x0000001ba6a37c23 */ /* 0x100fe20008010817 */
[----:B------:R-:W-:Y:S01]  /*4d60*/  MUFU.EX2 R157, R157 ;  /* 0x0000009d009d7308 */ /* 0x000fe20000000800 */
[--C-:B------:R-:W-:Y:S01]  /*4d70*/  FFMA.FTZ R166, R169, UR27, -R12.reuse ;  /* 0x0000001ba9a67c23 */ /* 0x100fe2000801080c */
[----:B------:R-:W-:Y:S01]  /*4d80*/  WARPGROUP.ARRIVE ;  /* 0x00000000000079c5 */ /* 0x000fe20000000000 */
[--C-:B------:R-:W-:Y:S01]  /*4d90*/  FFMA.FTZ R169, R170, UR27, -R23.reuse ;  /* 0x0000001baaa97c23 */ /* 0x100fe20008010817 */
[--C-:B------:R-:W-:Y:S01]  /*4da0*/  FFMA.FTZ R170, R171, UR27, -R23.reuse ;  /* 0x0000001babaa7c23 */ /* 0x100fe20008010817 */
[--C-:B------:R-:W-:Y:S01]  /*4db0*/  FFMA.FTZ R171, R174, UR27, -R23.reuse ;  /* 0x0000001baeab7c23 */ /* 0x100fe20008010817 */
[--C-:B------:R-:W-:Y:S01]  /*4dc0*/  FFMA.FTZ R174, R177, UR27, -R12.reuse ;  /* 0x0000001bb1ae7c23 */ /* 0x100fe2000801080c */
[--C-:B------:R-:W-:Y:S01]  /*4dd0*/  FFMA.FTZ R177, R178, UR27, -R23.reuse ;  /* 0x0000001bb2b17c23 */ /* 0x100fe20008010817 */
[----:B------:R-:W-:Y:S01]  /*4de0*/  HGMMA.64x256x16.F32.BF16 R24, R152, gdesc[UR4].tnspB, R24, gsb0 ;  /* 0x43e0000498187df0 */ /* 0x000fe20008001818 */
[----:B------:R-:W0:Y:S01]  /*4df0*/  MUFU.EX2 R158, R158 ;  /* 0x0000009e009e7308 */ /* 0x000e220000000800 */
[----:B------:R-:W-:Y:S01]  /*4e00*/  UIADD3 UR6, UR10, 0x80, URZ ;  /* 0x000000800a067890 */ /* 0x000fe2000fffe03f */
[--C-:B------:R-:W-:Y:S01]  /*4e10*/  FFMA.FTZ R178, R179, UR27, -R23.reuse ;  /* 0x0000001bb3b27c23 */ /* 0x100fe20008010817 */
[----:B------:R-:W-:Y:S01]  /*4e20*/  UMOV UR7, 0x40000040 ;  /* 0x4000004000077882 */ /* 0x000fe20000000000 */
        /* <DEDUP_REMOVED lines=10> */
[----:B------:R-:W-:Y:S01]  /*4ed0*/  FFMA.FTZ R12, R197, UR27, -R12 ;  /* 0x0000001bc50c7c23 */ /* 0x000fe2000801080c */
[----:B------:R-:W-:Y:S01]  /*4ee0*/  FFMA.FTZ R23, R199, UR27, -R23 ;  /* 0x0000001bc7177c23 */ /* 0x000fe20008010817 */
[----:B------:R-:W-:Y:S01]  /*4ef0*/  MUFU.EX2 R160, R160 ;  /* 0x000000a000a07308 */ /* 0x000fe20000000800 */
[----:B------:R-:W-:Y:S01]  /*4f00*/  FFMA.FTZ R4, R7, R4, R8 ;  /* 0x0000000407047223 */ /* 0x000fe20000010008 */
[----:B------:R-:W-:Y:S01]  /*4f10*/  FFMA.FTZ R6, R11, R6, R14 ;  /* 0x000000060b067223 */ /* 0x000fe2000001000e */
[----:B------:R-:W-:-:S02]  /*4f20*/  IMAD.MOV.U32 R11, RZ, RZ, R3 ;  /* 0x000000ffff0b7224 */ /* 0x000fc400078e0003 */
[----:B------:R-:W-:Y:S01]  /*4f30*/  FADD.FTZ R9, R9, R4 ;  /* 0x0000000409097221 */ /* 0x000fe20000010000 */
[----:B------:R-:W-:Y:S01]  /*4f40*/  FADD.FTZ R6, R15, R6 ;  /* 0x000000060f067221 */ /* 0x000fe20000010000 */
[----:B------:R-:W-:Y:S01]  /*4f50*/  IMAD.MOV.U32 R7, RZ, RZ, R0 ;  /* 0x000000ffff077224 */ /* 0x000fe200078e0000 */
[----:B------:R-:W-:Y:S01]  /*4f60*/  MUFU.EX2 R161, R161 ;  /* 0x000000a100a17308 */ /* 0x000fe20000000800 */
[----:B------:R-:W-:Y:S01]  /*4f70*/  FADD.FTZ R10, R10, R9 ;  /* 0x000000090a0a7221 */ /* 0x000fe20000010000 */
[----:B------:R-:W-:-:S03]  /*4f80*/  FADD.FTZ R21, R21, R6 ;  /* 0x0000000615157221 */ /* 0x000fc60000010000 */
[----:B------:R-:W-:Y:S01]  /*4f90*/  FADD.FTZ R10, R13, R10 ;  /* 0x0000000a0d0a7221 */ /* 0x000fe20000010000 */
[----:B------:R-:W-:Y:S02]  /*4fa0*/  FADD.FTZ R156, R156, R21 ;  /* 0x000000159c9c7221 */ /* 0x000fe40000010000 */
[----:B------:R-:W1:Y:S08]  /*4fb0*/  MUFU.EX2 R162, R162 ;  /* 0x000000a200a27308 */ /* 0x000e700000000800 */
[----:B------:R-:W-:Y:S08]  /*4fc0*/  MUFU.EX2 R163, R163 ;  /* 0x000000a300a37308 */ /* 0x000ff00000000800 */
[----:B------:R-:W2:Y:S08]  /*4fd0*/  MUFU.EX2 R164, R164 ;  /* 0x000000a400a47308 */ /* 0x000eb00000000800 */
[----:B------:R-:W-:Y:S08]  /*4fe0*/  MUFU.EX2 R165, R165 ;  /* 0x000000a500a57308 */ /* 0x000ff00000000800 */
[----:B------:R-:W3:Y:S08]  /*4ff0*/  MUFU.EX2 R166, R166 ;  /* 0x000000a600a67308 */ /* 0x000ef00000000800 */
[----:B------:R-:W-:Y:S08]  /*5000*/  MUFU.EX2 R167, R167 ;  /* 0x000000a700a77308 */ /* 0x000ff00000000800 */
[----:B------:R-:W-:Y:S08]  /*5010*/  MUFU.EX2 R168, R168 ;  /* 0x000000a800a87308 */ /* 0x000ff00000000800 */
[----:B------:R-:W-:Y:S08]  /*5020*/  MUFU.EX2 R169, R169 ;  /* 0x000000a900a97308 */ /* 0x000ff00000000800 */
[----:B------:R-:W4:Y:S08]  /*5030*/  MUFU.EX2 R170, R170 ;  /* 0x000000aa00aa7308 */ /* 0x000f300000000800 */
[----:B------:R-:W-:Y:S08]  /*5040*/  MUFU.EX2 R171, R171 ;  /* 0x000000ab00ab7308 */ /* 0x000ff00000000800 */
[----:B------:R-:W5:Y:S08]  /*5050*/  MUFU.EX2 R172, R172 ;  /* 0x000000ac00ac7308 */ /* 0x000f700000000800 */
[----:B------:R-:W-:Y:S08]  /*5060*/  MUFU.EX2 R173, R173 ;  /* 0x000000ad00ad7308 */ /* 0x000ff00000000800 */
[----:B------:R-:W5:Y:S08]  /*5070*/  MUFU.EX2 R174, R174 ;  /* 0x000000ae00ae7308 */ /* 0x000f700000000800 */
[----:B------:R-:W-:Y:S08]  /*5080*/  MUFU.EX2 R175, R175 ;  /* 0x000000af00af7308 */ /* 0x000ff00000000800 */
[----:B------:R-:W-:Y:S08]  /*5090*/  MUFU.EX2 R176, R176 ;  /* 0x000000b000b07308 */ /* 0x000ff00000000800 */
[----:B------:R-:W-:Y:S08]  /*50a0*/  MUFU.EX2 R177, R177 ;  /* 0x000000b100b17308 */ /* 0x000ff00000000800 */
[----:B------:R-:W5:Y:S08]  /*50b0*/  MUFU.EX2 R178, R178 ;  /* 0x000000b200b27308 */ /* 0x000f700000000800 */
        /* <DEDUP_REMOVED lines=12> */
[----:B------:R-:W-:Y:S01]  /*5180*/  MUFU.EX2 R191, R191 ;  /* 0x000000bf00bf7308 */ /* 0x000fe20000000800 */
[----:B------:R-:W-:-:S02]  /*5190*/  WARPGROUP.DEPBAR.LE gsb0, 0x0 ;  /* 0x00008000000079c5 */ /* 0x000fc40000010000 */
[----:B0-----:R-:W-:-:S05]  /*51a0*/  F2FP.BF16.F32.PACK_AB R152, R158, R157 ;  /* 0x0000009d9e98723e */ /* 0x001fca00000010ff */
[----:B------:R-:W-:Y:S01]  /*51b0*/  MUFU.EX2 R12, R12 ;  /* 0x0000000c000c7308 */ /* 0x000fe20000000800 */
[----:B-1----:R-:W-:Y:S01]  /*51c0*/  F2FP.BF16.F32.PACK_AB R153, R162, R161 ;  /* 0x000000a1a299723e */ /* 0x002fe200000010ff */
[----:B------:R-:W-:Y:S01]  /*51d0*/  FADD.FTZ R157, R157, R10 ;  /* 0x0000000a9d9d7221 */ /* 0x000fe20000010000 */
[----:B------:R-:W-:Y:S01]  /*51e0*/  F2FP.BF16.F32.PACK_AB R154, R160, R159 ;  /* 0x0000009fa09a723e */ /* 0x000fe200000010ff */
[----:B------:R-:W-:Y:S01]  /*51f0*/  FADD.FTZ R161, R161, R156 ;  /* 0x0000009ca1a17221 */ /* 0x000fe20000010000 */
[----:B--2---:R-:W-:Y:S01]  /*5200*/  F2FP.BF16.F32.PACK_AB R155, R164, R163 ;  /* 0x000000a3a49b723e */ /* 0x004fe200000010ff */
[----:B------:R-:W-:Y:S02]  /*5210*/  FADD.FTZ R158, R158, R157 ;  /* 0x0000009d9e9e7221 */ /* 0x000fe40000010000 */
[----:B------:R-:W-:Y:S01]  /*5220*/  MUFU.EX2 R192, R192 ;  /* 0x000000c000c07308 */ /* 0x000fe20000000800 */
[----:B------:R-:W-:Y:S01]  /*5230*/  WARPGROUP.ARRIVE ;  /* 0x00000000000079c5 */ /* 0x000fe20000000000 */
[----:B------:R-:W-:Y:S01]  /*5240*/  FADD.FTZ R162, R162, R161 ;  /* 0x000000a1a2a27221 */ /* 0x000fe20000010000 */
[----:B------:R-:W-:-:S03]  /*5250*/  FADD.FTZ R159, R159, R158 ;  /* 0x0000009e9f9f7221 */ /* 0x000fc60000010000 */
[----:B------:R-:W-:Y:S01]  /*5260*/  FADD.FTZ R163, R163, R162 ;  /* 0x000000a2a3a37221 */ /* 0x000fe20000010000 */
[----:B------:R-:W-:Y:S01]  /*5270*/  HGMMA.64x256x16.F32.BF16 R24, R152, gdesc[UR4].tnspB, R24, gsb0 ;  /* 0x43e0000498187df0 */ /* 0x000fe20008001818 */
[----:B------:R-:W-:Y:S01]  /*5280*/  UIADD3 UR6, UR10, 0x100, URZ ;  /* 0x000001000a067890 */ /* 0x000fe2000fffe03f */
[----:B------:R-:W0:Y:S01]  /*5290*/  MUFU.EX2 R193, R193 ;  /* 0x000000c100c17308 */ /* 0x000e220000000800 */
[----:B------:R-:W-:Y:S01]  /*52a0*/  UMOV UR7, 0x40000040 ;  /* 0x4000004000077882 */ /* 0x000fe20000000000 */
[----:B------:R-:W-:Y:S01]  /*52b0*/  FADD.FTZ R160, R160, R159 ;  /* 0x0000009fa0a07221 */ /* 0x000fe20000010000 */
[----:B------:R-:W-:-:S05]  /*52c0*/  FADD.FTZ R164, R164, R163 ;  /* 0x000000a3a4a47221 */ /* 0x000fca0000010000 */
[----:B------:R-:W-:Y:S08]  /*52d0*/  MUFU.EX2 R194, R194 ;  /* 0x000000c200c27308 */ /* 0x000ff00000000800 */
[----:B------:R-:W1:Y:S01]  /*52e0*/  MUFU.EX2 R23, R23 ;  /* 0x0000001700177308 */ /* 0x000e620000000800 */
[----:B------:R-:W-:Y:S02]  /*52f0*/  WARPGROUP.DEPBAR.LE gsb0, 0x0 ;  /* 0x00008000000079c5 */ /* 0x000fe40000010000 */
[----:B---3--:R-:W-:Y:S01]  /*5300*/  F2FP.BF16.F32.PACK_AB R152, R166, R165 ;  /* 0x000000a5a698723e */ /* 0x008fe200000010ff */
[----:B------:R-:W-:Y:S01]  /*5310*/  FADD.FTZ R165, R165, R160 ;  /* 0x000000a0a5a57221 */ /* 0x000fe20000010000 */
[----:B----4-:R-:W-:Y:S01]  /*5320*/  F2FP.BF16.F32.PACK_AB R153, R170, R169 ;  /* 0x000000a9aa99723e */ /* 0x010fe200000010ff */
[----:B------:R-:W-:Y:S01]  /*5330*/  FADD.FTZ R169, R169, R164 ;  /* 0x000000a4a9a97221 */ /* 0x000fe20000010000 */
[----:B------:R-:W-:Y:S01]  /*5340*/  F2FP.BF16.F32.PACK_AB R154, R168, R167 ;  /* 0x000000a7a89a723e */ /* 0x000fe200000010ff */
[----:B------:R-:W-:Y:S01]  /*5350*/  FADD.FTZ R166, R166, R165 ;  /* 0x000000a5a6a67221 */ /* 0x000fe20000010000 */
[----:B-----5:R-:W-:Y:S01]  /*5360*/  F2FP.BF16.F32.PACK_AB R155, R172, R171 ;  /* 0x000000abac9b723e */ /* 0x020fe200000010ff */
[----:B------:R-:W-:-:S02]  /*5370*/  FADD.FTZ R170, R170, R169 ;  /* 0x000000a9aaaa7221 */ /* 0x000fc40000010000 */
[----:B------:R-:W-:Y:S01]  /*5380*/  FADD.FTZ R167, R167, R166 ;  /* 0x000000a6a7a77221 */ /* 0x000fe20000010000 */
[----:B------:R-:W-:Y:S01]  /*5390*/  WARPGROUP.ARRIVE ;  /* 0x00000000000079c5 */ /* 0x000fe20000000000 */
[----:B------:R-:W-:Y:S02]  /*53a0*/  FADD.FTZ R171, R171, R170 ;  /* 0x000000aaabab7221 */ /* 0x000fe40000010000 */
[----:B------:R-:W-:Y:S02]  /*53b0*/  FADD.FTZ R168, R168, R167 ;  /* 0x000000a7a8a87221 */ /* 0x000fe40000010000 */
[----:B------:R-:W-:Y:S01]  /*53c0*/  FADD.FTZ R172, R172, R171 ;  /* 0x000000abacac7221 */ /* 0x000fe20000010000 */
[----:B------:R-:W-:Y:S01]  /*53d0*/  HGMMA.64x256x16.F32.BF16 R24, R152, gdesc[UR4].tnspB, R24, gsb0 ;  /* 0x43e0000498187df0 */ /* 0x000fe20008001818 */
[----:B------:R-:W-:Y:S01]  /*53e0*/  UIADD3 UR6, UR10, 0x180, URZ ;  /* 0x000001800a067890 */ /* 0x000fe2000fffe03f */
[----:B------:R-:W-:Y:S01]  /*53f0*/  UMOV UR7, 0x40000040 ;  /* 0x4000004000077882 */ /* 0x000fe20000000000 */
[----:B------:R-:W-:-:S02]  /*5400*/  WARPGROUP.DEPBAR.LE gsb0, 0x0 ;  /* 0x00008000000079c5 */ /* 0x000fc40000010000 */
[----:B------:R-:W-:Y:S01]  /*5410*/  F2FP.BF16.F32.PACK_AB R152, R174, R173 ;  /* 0x000000adae98723e */ /* 0x000fe200000010ff */
[----:B------:R-:W-:Y:S01]  /*5420*/  FADD.FTZ R173, R173, R168 ;  /* 0x000000a8adad7221 */ /* 0x000fe20000010000 */
[----:B------:R-:W-:Y:S01]  /*5430*/  F2FP.BF16.F32.PACK_AB R153, R178, R177 ;  /* 0x000000b1b299723e */ /* 0x000fe200000010ff */
[----:B------:R-:W-:Y:S01]  /*5440*/  FADD.FTZ R177, R177, R172 ;  /* 0x000000acb1b17221 */ /* 0x000fe20000010000 */
[----:B------:R-:W-:Y:S01]  /*5450*/  F2FP.BF16.F32.PACK_AB R154, R176, R175 ;  /* 0x000000afb09a723e */ /* 0x000fe200000010ff */
[----:B------:R-:W-:Y:S01]  /*5460*/  FADD.FTZ R174, R174, R173 ;  /* 0x000000adaeae7221 */ /* 0x000fe20000010000 */
[----:B------:R-:W-:Y:S01]  /*5470*/  F2FP.BF16.F32.PACK_AB R155, R180, R179 ;  /* 0x000000b3b49b723e */ /* 0x000fe200000010ff */
[----:B------:R-:W-:Y:S02]  /*5480*/  FADD.FTZ R178, R178, R177 ;  /* 0x000000b1b2b27221 */ /* 0x000fe40000010000 */
[----:B------:R-:W-:Y:S01]  /*5490*/  FADD.FTZ R175, R175, R174 ;  /* 0x000000aeafaf7221 */ /* 0x000fe20000010000 */
[----:B------:R-:W-:Y:S01]  /*54a0*/  WARPGROUP.ARRIVE ;  /* 0x00000000000079c5 */ /* 0x000fe20000000000 */
[----:B------:R-:W-:-:S02]  /*54b0*/  FADD.FTZ R179, R179, R178 ;  /* 0x000000b2b3b37221 */ /* 0x000fc40000010000 */
        /* <DEDUP_REMOVED lines=39> */
[----:B------:R-:W-:Y:S05]  /*5730*/  @P2 BRA `(.L_x_9272) ;  /* 0xffffffdc00042947 */ /* 0x000fea000383ffff */
.L_x_9263:
[----:B------:R-:W2:Y:S01]  /*5740*/  SHFL.BFLY PT, R7, R4, 0x2, 0x1f ;  /* 0x0c401f0004077f89 */ /* 0x000ea200000e0000 */
[----:B------:R-:W-:Y:S01]  /*5750*/  MOV R206, 0x400 ;  /* 0x0000040000ce7802 */ /* 0x000fe20000000f00 */
[----:B------:R-:W-:Y:S02]  /*5760*/  UIADD3 UR4, -UR43, URZ, URZ ;  /* 0x0000003f2b047290 */ /* 0x000fe4000fffe13f */
[----:B------:R-:W3:Y:S01]  /*5770*/  SHFL.BFLY PT, R9, R6, 0x2, 0x1f ;  /* 0x0c401f0006097f89 */ /* 0x000ee200000e0000 */
[----:B------:R-:W-:Y:S01]  /*5780*/  ULDC UR10, c[0x0][0xd44] ;  /* 0x00035100000a7ab9 */ /* 0x000fe20000000800 */
[----:B------:R-:W-:Y:S01]  /*5790*/  ULDC.64 UR6, c[0x0][0xc90] ;  /* 0x0003240000067ab9 */ /* 0x000fe20000000a00 */
[----:B------:R-:W-:Y:S01]  /*57a0*/  UIMAD UR10, UR10, UR4, UR41 ;  /* 0x000000040a0a72a4 */ /* 0x000fe2000f8e0229 */
[----:B------:R-:W4:Y:S01]  /*57b0*/  S2R R11, SR_CgaCtaId ;  /* 0x00000000000b7919 */ /* 0x000f220000008800 */
[----:B------:R-:W-:Y:S02]  /*57c0*/  ULDC.64 UR8, c[0x0][0xbe8] ;  /* 0x0002fa0000087ab9 */ /* 0x000fe40000000a00 */
[----:B------:R-:W-:Y:S01]  /*57d0*/  USHF.R.S32.HI UR11, URZ, 0x1f, UR10 ;  /* 0x0000001f3f0b7899 */ /* 0x000fe2000801140a */
[----:B------:R-:W0:Y:S01]  /*57e0*/  S2R R13, SR_SWINHI ;  /* 0x00000000000d7919 */ /* 0x000e220000002f00 */
[----:B------:R-:W-:-:S02]  /*57f0*/  UIMAD.WIDE.U32 UR4, UR10, UR6, URZ ;  /* 0x000000060a0472a5 */ /* 0x000fc4000f8e003f */
[----:B------:R-:W-:Y:S01]  /*5800*/  UIMAD UR6, UR11, UR6, URZ ;  /* 0x000000060b0672a4 */ /* 0x000fe2000f8e023f */
[----:B------:R1:W-:Y:S06]  /*5810*/  BAR.ARV R5, 0x100 ;  /* 0x000400050000751d */ /* 0x0003ec0000002000 */
[----:B------:R-:W-:Y:S01]  /*5820*/  UIMAD UR6, UR10, UR7, UR6 ;  /* 0x000000070a0672a4 */ /* 0x000fe2000f8e0206 */
[----:B--2---:R-:W-:Y:S01]  /*5830*/  FADD.FTZ R7, R7, R4 ;  /* 0x0000000407077221 */ /* 0x004fe20000010000 */
[----:B------:R-:W-:Y:S01]  /*5840*/  IMAD.MOV.U32 R4, RZ, RZ, RZ ;  /* 0x000000ffff047224 */ /* 0x000fe200078e00ff */
[----:B------:R-:W-:Y:S06]  /*5850*/  BAR.ARV 0x8, 0x180 ;  /* 0x0206000000007b1d */ /* 0x000fec0000002000 */
[----:B---3--:R-:W-:Y:S01]  /*5860*/  FADD.FTZ R9, R9, R6 ;  /* 0x0000000609097221 */ /* 0x008fe20000010000 */
[----:B------:R-:W-:Y:S01]  /*5870*/  IMAD.MOV.U32 R6, RZ, RZ, -0x800000 ;  /* 0xff800000ff067424 */ /* 0x000fe200078e00ff */
[----:B------:R-:W2:Y:S01]  /*5880*/  SHFL.BFLY PT, R8, R7, 0x1, 0x1f ;  /* 0x0c201f0007087f89 */ /* 0x000ea200000e0000 */
[----:B-1----:R-:W-:Y:S01]  /*5890*/  IMAD.MOV.U32 R5, RZ, RZ, -0x800000 ;  /* 0xff800000ff057424 */ /* 0x002fe200078e00ff */
[----:B------:R-:W-:-:S02]  /*58a0*/  USHF.R.S32.HI UR7, URZ, 0x1f, UR43 ;  /* 0x0000001f3f077899 */ /* 0x000fc4000801142b */
[----:B------:R-:W1:Y:S01]  /*58b0*/  SHFL.BFLY PT, R10, R9, 0x1, 0x1f ;  /* 0x0c201f00090a7f89 */ /* 0x000e6200000e0000 */
[----:B----4-:R-:W-:Y:S01]  /*58c0*/  LEA R206, R11, R206, 0x18 ;  /* 0x000000ce0bce7211 */ /* 0x010fe200078ec0ff */
[----:B------:R-:W-:Y:S01]  /*58d0*/  BAR.SYNC.DEFER_BLOCKING 0x1, 0x100 ;  /* 0x0044000000007b1d */ /* 0x000fe20000010000 */
[----:B--2---:R-:W-:Y:S01]  /*58e0*/  FADD.FTZ R12, R7, R8 ;  /* 0x00000008070c7221 */ /* 0x004fe20000010000 */
[----:B------:R-:W-:Y:S02]  /*58f0*/  IMAD.MOV.U32 R8, RZ, RZ, RZ ;  /* 0x000000ffff087224 */ /* 0x000fe400078e00ff */
[----:B-1----:R-:W-:Y:S02]  /*5900*/  FADD.FTZ R14, R9, R10 ;  /* 0x0000000a090e7221 */ /* 0x002fe40000010000 */
[----:B------:R-:W-:Y:S01]  /*5910*/  FSETP.NE.FTZ.AND P0, PT, R12, RZ, PT ;  /* 0x000000ff0c00720b */ /* 0x000fe20003f15000 */
[----:B------:R-:W-:Y:S01]  /*5920*/  IMAD R9, R22, 0x40, R2 ;  /* 0x0000004016097824 */ /* 0x000fe200078e0202 */
[----:B------:R-:W-:-:S02]  /*5930*/  MOV R10, R206 ;  /* 0x000000ce000a7202 */ /* 0x000fc40000000f00 */
[----:B0-----:R-:W-:Y:S01]  /*5940*/  MOV R11, R13 ;  /* 0x0000000d000b7202 */ /* 0x001fe20000000f00 */
[----:B------:R-:W-:Y:S01]  /*5950*/  IMAD.U32 R13, RZ, RZ, UR27 ;  /* 0x0000001bff0d7e24 */ /* 0x000fe2000f8e00ff */
[----:B------:R-:W-:-:S07]  /*5960*/  FSETP.NE.FTZ.AND P1, PT, R14, RZ, PT ;  /* 0x000000ff0e00720b */ /* 0x000fce0003f35000 */
[----:B------:R-:W0:Y:S01]  /*5970*/  @P0 MUFU.RCP R8, R12 ;  /* 0x0000000c00080308 */ /* 0x000e220000001000 */
[----:B------:R-:W-:-:S07]  /*5980*/  @P0 FMUL.FTZ R13, R13, 0.69314718246459960938 ;  /* 0x3f3172180d0d0820 */ /* 0x000fce0000410000 */
[----:B------:R-:W-:Y:S08]  /*5990*/  @P1 MUFU.RCP R4, R14 ;  /* 0x0000000e00041308 */ /* 0x000ff00000001000 */
        /* <DEDUP_REMOVED lines=8> */
[----:B------:R-:W0:Y:S01]  /*5a20*/  @P1 MUFU.LG2 R14, R14 ;  /* 0x0000000e000e1308 */ /* 0x000e220000000c00 */
        /* <DEDUP_REMOVED lines=57> */
[----:B------:R-:W-:-:S04]  /*5dc0*/  IMAD.WIDE R8, R9, 0x2, R10 ;  /* 0x0000000209087825 */ /* 0x000fc800078e020a */
[----:B-1----:R-:W-:Y:S01]  /*5dd0*/  @P0 FMUL.FTZ R12, R12, 0.69314718246459960938 ;  /* 0x3f3172180c0c0820 */ /* 0x002fe20000410000 */
[----:B0-----:R-:W-:Y:S01]  /*5de0*/  @P1 FMUL.FTZ R14, R14, 0.69314718246459960938 ;  /* 0x3f3172180e0e1820 */ /* 0x001fe20000410000 */
[----:B------:R-:W-:Y:S01]  /*5df0*/  FMUL.FTZ R7, R91, R4 ;  /* 0x000000045b077220 */ /* 0x000fe20000410000 */
[----:B------:R-:W-:-:S04]  /*5e00*/  IMAD.WIDE R10, R211, 0x2, R10 ;  /* 0x00000002d30a7825 */ /* 0x000fc800078e020a */
[-C--:B------:R-:W-:Y:S01]  /*5e10*/  FMUL.FTZ R176, R131, R4.reuse ;  /* 0x0000000483b07220 */ /* 0x080fe20000410000 */
[-C--:B------:R-:W-:Y:S01]  /*5e20*/  FMUL.FTZ R23, R90, R4.reuse ;  /* 0x000000045a177220 */ /* 0x080fe20000410000 */
[-C--:B------:R-:W-:Y:S01]  /*5e30*/  FMUL.FTZ R61, R94, R4.reuse ;  /* 0x000000045e3d7220 */ /* 0x080fe20000410000 */
[----:B------:R-:W-:Y:S01]  /*5e40*/  IMAD.U32 R53, RZ, RZ, UR27 ;  /* 0x0000001bff357e24 */ /* 0x000fe2000f8e00ff */
[----:B------:R-:W-:Y:S01]  /*5e50*/  IADD3 R21, P3, R10, 0xc060, RZ ;  /* 0x0000c0600a157810 */ /* 0x000fe20007f7e0ff */
[----:B------:R-:W-:Y:S01]  /*5e60*/  FMUL.FTZ R77, R98, R4 ;  /* 0x00000004624d7220 */ /* 0x000fe20000410000 */
[C---:B------:R-:W-:Y:S01]  /*5e70*/  LOP3.LUT R171, R10.reuse, 0x380, RZ, 0xc0, !PT ;  /* 0x000003800aab7812 */ /* 0x040fe200078ec0ff */
[----:B------:R-:W-:Y:S01]  /*5e80*/  @P1 FMUL.FTZ R53, R53, 0.69314718246459960938 ;  /* 0x3f31721835351820 */ /* 0x000fe20000410000 */
[----:B------:R-:W-:Y:S01]  /*5e90*/  LOP3.LUT R15, R21, 0x380, RZ, 0xc0, !PT ;  /* 0x00000380150f7812 */ /* 0x000fe200078ec0ff */
[----:B------:R-:W-:Y:S01]  /*5ea0*/  @P0 FFMA.FTZ R6, R13, R0, R12 ;  /* 0x000000000d060223 */ /* 0x000fe2000001000c */
[----:B------:R-:W-:Y:S01]  /*5eb0*/  IADD3 R91, P5, R10, 0xc020, RZ ;  /* 0x0000c0200a5b7810 */ /* 0x000fe20007fbe0ff */
[----:B------:R-:W-:Y:S01]  /*5ec0*/  @P1 FFMA.FTZ R5, R53, R3, R14 ;  /* 0x0000000335051223 */ /* 0x000fe2000001000e */
        /* <DEDUP_REMOVED lines=34> */
[----:B------:R-:W-:Y:S01]  /*60f0*/  IADD3 R0, P3, R10, 0x60, RZ ;  /* 0x000000600a007810 */ /* 0x000fe20007f7e0ff */
[----:B------:R-:W-:Y:S01]  /*6100*/  FMUL.FTZ R31, R31, R4 ;  /* 0x000000041f1f7220 */ /* 0x000fe20000410000 */
[----:B------:R-:W-:Y:S01]  /*6110*/  LOP3.LUT R170, R171, R10, RZ, 0x3c, !PT ;  /* 0x0000000aabaa7212 */ /* 0x000fe200078e3cff */
        /* <DEDUP_REMOVED lines=67> */
[--C-:B------:R-:W-:Y:S01]  /*6550*/  IMAD.MOV.U32 R171, RZ, RZ, R11.reuse ;  /* 0x000000ffffab7224 */ /* 0x100fe200078e000b */
[----:B------:R-:W-:Y:S01]  /*6560*/  IADD3 R13, P3, R8, 0x1000, RZ ;  /* 0x00001000080d7810 */ /* 0x000fe20007f7e0ff */
[--C-:B------:R-:W-:Y:S01]  /*6570*/  IMAD.X R157, RZ, RZ, R11.reuse, P4 ;  /* 0x000000ffff9d7224 */ /* 0x100fe200020e060b */
[----:B------:R-:W-:Y:S01]  /*6580*/  LOP3.LUT R3, R52, 0x380, RZ, 0xc0, !PT ;  /* 0x0000038034037812 */ /* 0x000fe200078ec0ff */
[--C-:B------:R-:W-:Y:S01]  /*6590*/  IMAD.X R159, RZ, RZ, R11.reuse, P5 ;  /* 0x000000ffff9f7224 */ /* 0x100fe200028e060b */
[----:B------:R-:W-:Y:S01]  /*65a0*/  LOP3.LUT R12, R13, 0x380, RZ, 0xc0, !PT ;  /* 0x000003800d0c7812 */ /* 0x000fe200078ec0ff */
[--C-:B------:R-:W-:Y:S01]  /*65b0*/  IMAD.X R161, RZ, RZ, R11.reuse, P6 ;  /* 0x000000ffffa17224 */ /* 0x100fe200030e060b */
[----:B------:R-:W-:Y:S01]  /*65c0*/  SHF.R.U64 R3, R3, 0x3, RZ ;  /* 0x0000000303037819 */ /* 0x000fe200000012ff */
[--C-:B------:R-:W-:Y:S01]  /*65d0*/  IMAD.X R163, RZ, RZ, R11.reuse, P0 ;  /* 0x000000ffffa37224 */ /* 0x100fe200000e060b */
[----:B------:R-:W-:Y:S01]  /*65e0*/  SHF.R.U64 R12, R12, 0x3, RZ ;  /* 0x000000030c0c7819 */ /* 0x000fe200000012ff */
[----:B------:R-:W-:Y:S01]  /*65f0*/  IMAD.X R165, RZ, RZ, R11, P1 ;  /* 0x000000ffffa57224 */ /* 0x000fe200008e060b */
[----:B------:R-:W-:Y:S01]  /*6600*/  LOP3.LUT R95, R98, 0x380, RZ, 0xc0, !PT ;  /* 0x00000380625f7812 */ /* 0x000fe200078ec0ff */
[----:B------:R-:W-:Y:S01]  /*6610*/  IMAD.U32 R10, RZ, RZ, UR4 ;  /* 0x00000004ff0a7e24 */ /* 0x000fe2000f8e00ff */
[----:B------:R-:W-:Y:S01]  /*6620*/  LOP3.LUT R158, R3, R52, RZ, 0x3c, !PT ;  /* 0x00000034039e7212 */ /* 0x000fe200078e3cff */
[----:B------:R-:W-:Y:S01]  /*6630*/  UIADD3 UR4, UR5, UR6, URZ ;  /* 0x0000000605047290 */ /* 0x000fe2000fffe03f */
[----:B------:R-:W-:-:S02]  /*6640*/  LOP3.LUT R3, R14, 0x380, RZ, 0xc0, !PT ;  /* 0x000003800e037812 */ /* 0x000fc400078ec0ff */
[----:B------:R-:W-:Y:S01]  /*6650*/  LOP3.LUT R12, R12, R13, RZ, 0x3c, !PT ;  /* 0x0000000d0c0c7212 */ /* 0x000fe200078e3cff */
[----:B------:R-:W-:Y:S01]  /*6660*/  IMAD.X R13, RZ, RZ, R9, P3 ;  /* 0x000000ffff0d7224 */ /* 0x000fe200018e0609 */
[----:B------:R-:W-:Y:S01]  /*6670*/  SHF.R.U64 R95, R95, 0x3, RZ ;  /* 0x000000035f5f7819 */ /* 0x000fe200000012ff */
[----:B------:R-:W-:Y:S01]  /*6680*/  ULDC UR6, c[0x0][0xb88] ;  /* 0x0002e20000067ab9 */ /* 0x000fe20000000800 */
[----:B------:R-:W-:Y:S02]  /*6690*/  SHF.R.U64 R3, R3, 0x3, RZ ;  /* 0x0000000303037819 */ /* 0x000fe400000012ff */
[----:B------:R-:W-:Y:S02]  /*66a0*/  IADD3 R99, P3, R8, 0x8000, RZ ;  /* 0x0000800008637810 */ /* 0x000fe40007f7e0ff */
[----:B------:R-:W-:Y:S02]  /*66b0*/  LOP3.LUT R134, R95, R98, RZ, 0x3c, !PT ;  /* 0x000000625f867212 */ /* 0x000fe400078e3cff */
[----:B------:R-:W-:-:S02]  /*66c0*/  LOP3.LUT R160, R3, R14, RZ, 0x3c, !PT ;  /* 0x0000000e03a07212 */ /* 0x000fc400078e3cff */
[----:B------:R-:W-:Y:S02]  /*66d0*/  LOP3.LUT R98, R99, 0x380, RZ, 0xc0, !PT ;  /* 0x0000038063627812 */ /* 0x000fe400078ec0ff */
[----:B------:R-:W-:Y:S02]  /*66e0*/  LOP3.LUT R3, R0, 0x380, RZ, 0xc0, !PT ;  /* 0x0000038000037812 */ /* 0x000fe400078ec0ff */
[----:B------:R-:W-:Y:S02]  /*66f0*/  SHF.R.U64 R98, R98, 0x3, RZ ;  /* 0x0000000362627819 */ /* 0x000fe400000012ff */
[----:B------:R-:W-:Y:S02]  /*6700*/  SHF.R.U64 R3, R3, 0x3, RZ ;  /* 0x0000000303037819 */ /* 0x000fe400000012ff */
[----:B------:R-:W-:Y:S01]  /*6710*/  LOP3.LUT R98, R98, R99, RZ, 0x3c, !PT ;  /* 0x0000006362627212 */ /* 0x000fe200078e3cff */
[----:B------:R-:W-:Y:S01]  /*6720*/  IMAD.X R99, RZ, RZ, R9, P3 ;  /* 0x000000ffff637224 */ /* 0x000fe200018e0609 */
[----:B------:R-:W-:-:S02]  /*6730*/  LOP3.LUT R168, R3, R0, RZ, 0x3c, !PT ;  /* 0x0000000003a87212 */ /* 0x000fc400078e3cff */
[C---:B------:R-:W-:Y:S02]  /*6740*/  IADD3 R3, P3, R8.reuse, 0xf000, RZ ;  /* 0x0000f00008037810 */ /* 0x040fe40007f7e0ff */
[----:B------:R-:W-:Y:S02]  /*6750*/  IADD3 R95, P2, R8, 0x7000, RZ ;  /* 0x00007000085f7810 */ /* 0x000fe40007f5e0ff */
[----:B------:R-:W-:Y:S01]  /*6760*/  LOP3.LUT R0, R3, 0x380, RZ, 0xc0, !PT ;  /* 0x0000038003007812 */ /* 0x000fe200078ec0ff */
[----:B------:R-:W-:Y:S01]  /*6770*/  IMAD.X R127, RZ, RZ, R9, P3 ;  /* 0x000000ffff7f7224 */ /* 0x000fe200018e0609 */
[----:B------:R-:W-:Y:S02]  /*6780*/  LOP3.LUT R94, R95, 0x380, RZ, 0xc0, !PT ;  /* 0x000003805f5e7812 */ /* 0x000fe400078ec0ff */
[----:B------:R-:W-:Y:S02]  /*6790*/  SHF.R.U64 R0, R0, 0x3, RZ ;  /* 0x0000000300007819 */ /* 0x000fe400000012ff */
[----:B------:R-:W-:-:S02]  /*67a0*/  SHF.R.U64 R94, R94, 0x3, RZ ;  /* 0x000000035e5e7819 */ /* 0x000fc400000012ff */
[----:B------:R-:W-:Y:S01]  /*67b0*/  LOP3.LUT R126, R0, R3, RZ, 0x3c, !PT ;  /* 0x00000003007e7212 */ /* 0x000fe200078e3cff */
[----:B------:R-:W-:Y:S01]  /*67c0*/  IMAD R3, RZ, RZ, -UR41 ;  /* 0x80000029ff037e24 */ /* 0x000fe2000f8e02ff */
[----:B------:R-:W0:Y:S01]  /*67d0*/  LDC R0, c[0x0][0xce8] ;  /* 0x00033a00ff007b82 */ /* 0x000e220000000800 */
[----:B------:R-:W-:Y:S01]  /*67e0*/  LOP3.LUT R94, R94, R95, RZ, 0x3c, !PT ;  /* 0x0000005f5e5e7212 */ /* 0x000fe200078e3cff */
[----:B------:R-:W-:Y:S01]  /*67f0*/  IMAD.X R95, RZ, RZ, R9, P2 ;  /* 0x000000ffff5f7224 */ /* 0x000fe200010e0609 */
[----:B------:R-:W-:Y:S02]  /*6800*/  IADD3 R123, P2, R8, 0xe000, RZ ;  /* 0x0000e000087b7810 */ /* 0x000fe40007f5e0ff */
[----:B------:R-:W-:Y:S02]  /*6810*/  F2FP.BF16.F32.PACK_AB R24, R25, R24 ;  /* 0x000000181918723e */ /* 0x000fe400000010ff */
[----:B------:R-:W-:Y:S02]  /*6820*/  LOP3.LUT R122, R123, 0x380, RZ, 0xc0, !PT ;  /* 0x000003807b7a7812 */ /* 0x000fe400078ec0ff */
[----:B------:R-:W-:-:S02]  /*6830*/  F2FP.BF16.F32.PACK_AB R25, R27, R26 ;  /* 0x0000001a1b19723e */ /* 0x000fc400000010ff */
[----:B------:R-:W-:Y:S02]  /*6840*/  SHF.R.U64 R122, R122, 0x3, RZ ;  /* 0x000000037a7a7819 */ /* 0x000fe400000012ff */
[----:B------:R-:W-:Y:S02]  /*6850*/  F2FP.BF16.F32.PACK_AB R26, R187, R28 ;  /* 0x0000001cbb1a723e */ /* 0x000fe400000010ff */
[----:B------:R-:W-:Y:S01]  /*6860*/  LOP3.LUT R122, R122, R123, RZ, 0x3c, !PT ;  /* 0x0000007b7a7a7212 */ /* 0x000fe200078e3cff */
[----:B------:R-:W-:Y:S01]  /*6870*/  IMAD.X R123, RZ, RZ, R9, P2 ;  /* 0x000000ffff7b7224 */ /* 0x000fe200010e0609 */
[----:B------:R-:W1:Y:S01]  /*6880*/  LDC R28, c[0x0][0xd38] ;  /* 0x00034e00ff1c7b82 */ /* 0x000e620000000800 */
[----:B------:R-:W-:Y:S02]  /*6890*/  MOV R170, R170 ;  /* 0x000000aa00aa7202 */ /* 0x000fe40000000f00 */
[----:B------:R-:W-:Y:S02]  /*68a0*/  F2FP.BF16.F32.PACK_AB R27, R31, R30 ;  /* 0x0000001e1f1b723e */ /* 0x000fe400000010ff */
[----:B------:R-:W-:-:S02]  /*68b0*/  LOP3.LUT R57, R90, 0x380, RZ, 0xc0, !PT ;  /* 0x000003805a397812 */ /* 0x000fc400078ec0ff */
[----:B0-----:R-:W-:Y:S01]  /*68c0*/  ISETP.NE.AND P2, PT, R0, 0x1, PT ;  /* 0x000000010000780c */ /* 0x001fe20003f45270 */
[----:B------:R0:W-:Y:S01]  /*68d0*/  STSM.16.M88.4 [R170], R24 ;  /* 0x00000018aa007844 */ /* 0x0001e20000000200 */
[----:B------:R-:W-:Y:S01]  /*68e0*/  LOP3.LUT R11, R56, 0x380, RZ, 0xc0, !PT ;  /* 0x00000380380b7812 */ /* 0x000fe200078ec0ff */
[----:B------:R-:W2:Y:S01]  /*68f0*/  LDC.64 R30, c[0x0][0xc98] ;  /* 0x00032600ff1e7b82 */ /* 0x000ea20000000a00 */
[----:B------:R-:W-:Y:S02]  /*6900*/  SHF.R.U64 R57, R57, 0x3, RZ ;  /* 0x0000000339397819 */ /* 0x000fe400000012ff */
[----:B------:R-:W-:Y:S02]  /*6910*/  SHF.R.U64 R11, R11, 0x3, RZ ;  /* 0x000000030b0b7819 */ /* 0x000fe400000012ff */
[----:B------:R-:W-:Y:S02]  /*6920*/  LOP3.LUT R146, R57, R90, RZ, 0x3c, !PT ;  /* 0x0000005a39927212 */ /* 0x000fe400078e3cff */
[----:B------:R-:W-:-:S02]  /*6930*/  LOP3.LUT R154, R11, R56, RZ, 0x3c, !PT ;  /* 0x000000380b9a7212 */ /* 0x000fc400078e3cff */
[----:B------:R-:W-:Y:S02]  /*6940*/  LOP3.LUT R11, R20, 0x380, RZ, 0xc0, !PT ;  /* 0x00000380140b7812 */ /* 0x000fe400078ec0ff */
[----:B------:R-:W-:Y:S02]  /*6950*/  IADD3 R57, P0, R8, 0x5000, RZ ;  /* 0x0000500008397810 */ /* 0x000fe40007f1e0ff */
[----:B------:R-:W-:Y:S01]  /*6960*/  F2FP.BF16.F32.PACK_AB R32, R33, R32 ;  /* 0x000000202120723e */ /* 0x000fe200000010ff */
[----:B0-----:R-:W0:Y:S01]  /*6970*/  @P2 LDC R24, c[0x0][0xcec] ;  /* 0x00033b00ff182b82 */ /* 0x001e220000000800 */
[----:B-1----:R-:W-:Y:S01]  /*6980*/  IMAD R3, R28, R3, UR44 ;  /* 0x0000002c1c037e24 */ /* 0x002fe2000f8e0203 */
[----:B------:R-:W-:Y:S02]  /*6990*/  F2FP.BF16.F32.PACK_AB R33, R35, R34 ;  /* 0x000000222321723e */ /* 0x000fe400000010ff */
[----:B------:R-:W-:Y:S02]  /*69a0*/  SHF.R.U64 R11, R11, 0x3, RZ ;  /* 0x000000030b0b7819 */ /* 0x000fe400000012ff */
[----:B------:R-:W-:-:S02]  /*69b0*/  IADD3 R91, P1, R8, 0x6000, RZ ;  /* 0x00006000085b7810 */ /* 0x000fc40007f3e0ff */
        /* <DEDUP_REMOVED lines=271> */
.L_x_9274:
[----:B------:R-:W-:Y:S05]  /*7ab0*/  BSYNC B0 ;  /* 0x0000000000007941 */ /* 0x000fea0003800000 */
.L_x_9273:
        /* <DEDUP_REMOVED lines=20> */
.L_x_9276:
[----:B------:R-:W-:Y:S05]  /*7c00*/  BSYNC B0 ;  /* 0x0000000000007941 */ /* 0x000fea0003800000 */
.L_x_9275:
        /* <DEDUP_REMOVED lines=20> */
.L_x_9278:
[----:B------:R-:W-:Y:S05]  /*7d50*/  BSYNC B0 ;  /* 0x0000000000007941 */ /* 0x000fea0003800000 */
.L_x_9277:
        /* <DEDUP_REMOVED lines=23> */
.L_x_9280:
[----:B------:R-:W-:Y:S05]  /*7ed0*/  BSYNC B0 ;  /* 0x0000000000007941 */ /* 0x000fea0003800000 */
.L_x_9279:
[----:B------:R-:W5:Y:S02]  /*7ee0*/  LDC R0, c[0x0][0xd34] ;  /* 0x00034d00ff007b82 */ /* 0x000f640000000800 */
[----:B-----5:R-:W-:-:S13]  /*7ef0*/  ISETP.LE.AND P0, PT, R0, UR44, PT ;  /* 0x0000002c00007c0c */ /* 0x020fda000bf03270 */
[----:B------:R-:W-:Y:S05]  /*7f00*/  @!P0 BRA `(.L_x_9281) ;  /* 0xffffff8c00b08947 */ /* 0x000fea000383ffff */
[----:B------:R-:W-:Y:S05]  /*7f10*/  EXIT ;  /* 0x000000000000794d */ /* 0x000fea0003800000 */
.L_x_9250:
        /* <DEDUP_REMOVED lines=34> */
[C---:B-1----:R-:W-:Y:S02]  /*8140*/  LOP3.LUT R3, R2.reuse, 0x80, RZ, 0xfc, !PT ;  /* 0x0000008002037812 */ /* 0x042fe400078efcff */
[----:B--2---:R-:W-:-:S07]  /*8150*/  LOP3.LUT R0, R2, 0xc0, RZ, 0xfc, !PT ;  /* 0x000000c002007812 */ /* 0x004fce00078efcff */
.L_x_9362:
[----:B------:R-:W2:Y:S01]  /*8160*/  LDL R2, [R1+0x24] ;  /* 0x0000240001027983 */ /* 0x000ea20000100800 */
[----:B-1----:R-:W1:Y:S01]  /*8170*/  LDC R0, c[0x0][0xd38] ;  /* 0x00034e00ff007b82 */ /* 0x002e620000000800 */
[----:B------:R-:W-:Y:S05]  /*8180*/  YIELD ;  /* 0x0000000000007946 */ /* 0x000fea0003800000 */
[----:B------:R-:W-:Y:S02]  /*8190*/  ULDC.64 UR4, c[0x0][0x418] ;  /* 0x0001060000047ab9 */ /* 0x000fe40000000a00 */
[----:B------:R-:W3:Y:S01]  /*81a0*/  LDC R17, c[0x0][0xd44] ;  /* 0x00035100ff117b82 */ /* 0x000ee20000000800 */
[----:B------:R-:W-:-:S03]  /*81b0*/  UISETP.NE.U32.AND UP0, UPT, UR4, URZ, UPT ;  /* 0x0000003f0400728c */ /* 0x000fc6000bf05070 */
[----:B------:R-:W-:Y:S01]  /*81c0*/  ULDC UR4, c[0x0][0x424] ;  /* 0x0001090000047ab9 */ /* 0x000fe20000000800 */
[----:B------:R-:W-:-:S04]  /*81d0*/  UISETP.NE.AND.EX UP0, UPT, UR5, URZ, UPT, UP0 ;  /* 0x0000003f0500728c */ /* 0x000fc8000bf05300 */
[----:B------:R-:W-:Y:S01]  /*81e0*/  USEL UR4, UR4, 0x1, UP0 ;  /* 0x0000000104047887 */ /* 0x000fe20008000000 */
[----:B-1----:R-:W-:-:S13]  /*81f0*/  ISETP.NE.AND P0, PT, R0, 0x1, PT ;  /* 0x000000010000780c */ /* 0x002fda0003f05270 */
[----:B------:R-:W2:Y:S08]  /*8200*/  @P0 LDC R0, c[0x0][0xd3c] ;  /* 0x00034f00ff000b82 */ /* 0x000eb00000000800 */
[----:B------:R-:W1:Y:S01]  /*8210*/  @P0 LDC R3, c[0x0][0xd40] ;  /* 0x00035000ff030b82 */ /* 0x000e620000000800 */
[----:B--2---:R-:W-:-:S04]  /*8220*/  @P0 IMAD.HI.U32 R0, R2, R0, RZ ;  /* 0x0000000002000227 */ /* 0x004fc800078e00ff */
[----:B------:R-:W-:Y:S01]  /*8230*/  IMAD.MOV.U32 R4, RZ, RZ, R2 ;  /* 0x000000ffff047224 */ /* 0x000fe200078e0002 */
[----:B-1----:R-:W-:Y:S02]  /*8240*/  @P0 SHF.R.U32.HI R4, RZ, R3, R0 ;  /* 0x00000003ff040219 */ /* 0x002fe40000011600 */
[----:B---3--:R-:W-:-:S03]  /*8250*/  ISETP.NE.AND P0, PT, R17, 0x1, PT ;  /* 0x000000011100780c */ /* 0x008fc60003f05270 */
[----:B------:R-:W-:Y:S01]  /*8260*/  IMAD.MOV.U32 R5, RZ, RZ, R4 ;  /* 0x000000ffff057224 */ /* 0x000fe200078e0004 */
[----:B------:R-:W-:Y:S09]  /*8270*/  STL [R1+0x10], R4 ;  /* 0x0000100401007387 */ /* 0x000ff20000100800 */
[----:B------:R-:W1:Y:S02]  /*8280*/  @P0 LDC.64 R2, c[0x0][0xd48] ;  /* 0x00035200ff020b82 */ /* 0x000e640000000a00 */
[----:B-1----:R-:W-:-:S05]  /*8290*/  @P0 IMAD.HI.U32 R2, R4, R2, RZ ;  /* 0x0000000204020227 */ /* 0x002fca00078e00ff */
[----:B------:R-:W-:-:S05]  /*82a0*/  @P0 SHF.R.U32.HI R5, RZ, R3, R2 ;  /* 0x00000003ff050219 */ /* 0x000fca0000011602 */
[----:B------:R-:W-:Y:S01]  /*82b0*/  IMAD.MOV R0, RZ, RZ, -R5 ;  /* 0x000000ffff007224 */ /* 0x000fe200078e0a05 */
[----:B------:R-:W-:Y:S03]  /*82c0*/  STL [R1+0x14], R5 ;  /* 0x0000140501007387 */ /* 0x000fe60000100800 */
[----:B------:R-:W-:Y:S02]  /*82d0*/  IMAD R17, R17, R0, R4 ;  /* 0x0000000011117224 */ /* 0x000fe400078e0204 */
[----:B------:R-:W1:Y:S02]  /*82e0*/  LDC R0, c[0x0][0x2f0] ;  /* 0x0000bc00ff007b82 */ /* 0x000e640000000800 */
[----:B-1----:R-:W-:Y:S01]  /*82f0*/  IMAD R2, R0, UR4, RZ ;  /* 0x0000000400027c24 */ /* 0x002fe2000f8e02ff */
[----:B------:R-:W-:-:S03]  /*8300*/  UIADD3 UR4, UR37, 0x1c400, URZ ;  /* 0x0001c40025047890 */ /* 0x000fc6000fffe03f */
[----:B------:R-:W-:Y:S01]  /*8310*/  VIADD R0, R2, 0x5f ;  /* 0x0000005f02007836 */ /* 0x000fe20000000000 */
[----:B------:R1:W-:Y:S01]  /*8320*/  STL [R1+0x58], R2 ;  /* 0x0000580201007387 */ /* 0x0003e20000100800 */
[----:B------:R-:W-:Y:S02]  /*8330*/  ULOP3.LUT UP0, URZ, UR4, 0x3ff, URZ, 0xc0, !UPT ;  /* 0x000003ff043f7892 */ /* 0x000fe4000f80c03f */
[----:B------:R-:W-:-:S04]  /*8340*/  IMAD.HI R0, R0, 0x2aaaaaab, RZ ;  /* 0x2aaaaaab00007827 */ /* 0x000fc800078e02ff */
[----:B------:R-:W-:Y:S02]  /*8350*/  PLOP3.LUT P0, PT, PT, PT, UP0, 0x80, 0x0 ;  /* 0x000000000000781c */ /* 0x000fe40003f0f008 */
[----:B-1----:R-:W-:-:S04]  /*8360*/  SHF.R.U32.HI R2, RZ, 0x1f, R0 ;  /* 0x0000001fff027819 */ /* 0x002fc80000011600 */
[----:B------:R-:W-:-:S05]  /*8370*/  LEA.HI.SX32 R0, R0, R2, 0x1c ;  /* 0x0000000200007211 */ /* 0x000fca00078fe2ff */
[----:B------:R1:W-:Y:S02]  /*8380*/  STL [R1+0x20], R0 ;  /* 0x0000200001007387 */ /* 0x0003e40000100800 */
[----:B0-----:R-:W-:Y:S05]  /*8390*/  @!P0 BRA `(.L_x_9283) ;  /* 0x0000000000408947 */ /* 0x001fea0003800000 */
        /* <DEDUP_REMOVED lines=16> */
.L_x_9283:
        /* <DEDUP_REMOVED lines=17> */
[----:B--2---:R-:W-:-:S07]  /*85b0*/  IMAD.MOV.U32 R13, RZ, RZ, RZ ;  /* 0x000000ffff0d7224 */ /* 0x004fce00078e00ff */
[----:B------:R-:W-:-:S07]  /*85c0*/  LEPC R20, `(.L_x_9285) ;  /* 0x000000001014794e */ /* 0x000fce0000000000 */
[----:B01-3--:R-:W-:Y:S05]  /*85d0*/  CALL.ABS.NOINC R2 ;  /* 0x0000000002007343 */ /* 0x00bfea0003c00000 */
.L_x_9285:
        /* <DEDUP_REMOVED lines=15> */
.L_x_9284:
[----:B------:R-:W2:Y:S01]  /*86d0*/  LDL R2, [R1+0x20] ;  /* 0x0000200001027983 */ /* 0x000ea20000100800 */
[----:B------:R-:W-:-:S03]  /*86e0*/  ULDC.64 UR4, c[0x0][0xaf0] ;  /* 0x0002bc0000047ab9 */ /* 0x000fc60000000a00 */
[----:B-1----:R-:W3:Y:S01]  /*86f0*/  LDL R0, [R1+0x14] ;  /* 0x0000140001007983 */ /* 0x002ee20000100800 */
[----:B------:R-:W-:-:S04]  /*8700*/  ISETP.NE.U32.AND P0, PT, RZ, UR4, PT ;  /* 0x00000004ff007c0c */ /* 0x000fc8000bf05070 */
[----:B------:R-:W-:Y:S01]  /*8710*/  ISETP.NE.AND.EX P0, PT, RZ, UR5, PT, P0 ;  /* 0x00000005ff007c0c */ /* 0x000fe2000bf05300 */
[----:B--2---:R-:W-:-:S12]  /*8720*/  IMAD.MOV.U32 R16, RZ, RZ, R2 ;  /* 0x000000ffff107224 */ /* 0x004fd800078e0002 */
[----:B------:R-:W1:Y:S01]  /*8730*/  @P0 LDC.64 R2, c[0x0][0xaf0] ;  /* 0x0002bc00ff020b82 */ /* 0x000e620000000a00 */
[----:B---3--:R-:W-:Y:S02]  /*8740*/  IMAD.MOV.U32 R7, RZ, RZ, R0 ;  /* 0x000000ffff077224 */ /* 0x008fe400078e0000 */
[----:B-1----:R-:W-:-:S05]  /*8750*/  @P0 IMAD.WIDE R2, R0, 0x4, R2 ;  /* 0x0000000400020825 */ /* 0x002fca00078e0202 */
[----:B------:R1:W2:Y:S01]  /*8760*/  @P0 LDG.E R7, desc[UR46][R2.64] ;  /* 0x0000002e02070981 */ /* 0x0002a2000c1e1900 */
[----:B------:R-:W-:Y:S01]  /*8770*/  VIADD R9, R16, 0xffffffff ;  /* 0xffffffff10097836 */ /* 0x000fe20000000000 */
[----:B------:R-:W-:Y:S01]  /*8780*/  UMOV UR4, 0xffffffff ;  /* 0xffffffff00047882 */ /* 0x000fe20000000000 */
[----:B------:R-:W-:Y:S01]  /*8790*/  LOP3.LUT R18, R18, 0xfffffffe, RZ, 0xc0, !PT ;  /* 0xfffffffe12127812 */ /* 0x000fe200078ec0ff */
[----:B-1----:R-:W1:Y:S02]  /*87a0*/  LDC.64 R2, c[0x0][0x418] ;  /* 0x00010600ff027b82 */ /* 0x002e640000000a00 */
[----:B-1----:R-:W-:-:S04]  /*87b0*/  ISETP.NE.U32.AND P0, PT, R2, RZ, PT ;  /* 0x000000ff0200720c */ /* 0x002fc80003f05070 */
        /* <DEDUP_REMOVED lines=8> */
[----:B------:R-:W2:Y:S02]  /*8840*/  S2R R0, SR_TID.X ;  /* 0x0000000000007919 */ /* 0x000ea40000002100 */
[----:B--2---:R-:W-:-:S04]  /*8850*/  SHF.R.U32.HI R0, RZ, 0x5, R0 ;  /* 0x00000005ff007819 */ /* 0x004fc80000011600 */
[----:B------:R-:W-:-:S05]  /*8860*/  LOP3.LUT R0, R0, 0x3, RZ, 0xc0, !PT ;  /* 0x0000000300007812 */ /* 0x000fca00078ec0ff */
[----:B------:R2:W3:Y:S02]  /*8870*/  SHFL.IDX PT, R14, R0, RZ, 0x1f ;  /* 0x00001fff000e7589 */ /* 0x0004e400000e0000 */
.L_x_9379:
        /* <DEDUP_REMOVED lines=8> */
.L_x_9382:
[----:B------:R-:W-:Y:S05]  /*8900*/  @!P6 BRA `(.L_x_9287) ;  /* 0x0000000000e8e947 */ /* 0x000fea0003800000 */
[----:B------:R3:W-:Y:S01]  /*8910*/  STL [R1+0x4c], R9 ;  /* 0x00004c0901007387 */ /* 0x0007e20000100800 */
[----:B------:R-:W-:Y:S01]  /*8920*/  IMAD.MOV.U32 R16, RZ, RZ, R7 ;  /* 0x000000ffff107224 */ /* 0x000fe200078e0007 */
[----:B------:R-:W-:Y:S06]  /*8930*/  @!P1 BRA `(.L_x_9289) ;  /* 0x00000000004c9947 */ /* 0x000fec0003800000 */
[----:B------:R-:W4:Y:S01]  /*8940*/  LDC R6, c[0x0][0x43c] ;  /* 0x00010f00ff067b82 */ /* 0x000f220000000800 */
[----:B--2---:R-:W-:Y:S01]  /*8950*/  IMAD.MOV.U32 R0, RZ, RZ, R9 ;  /* 0x000000ffff007224 */ /* 0x004fe200078e0009 */
[----:B------:R-:W-:Y:S01]  /*8960*/  ULDC.64 UR4, c[0x0][0x428] ;  /* 0x00010a0000047ab9 */ /* 0x000fe20000000a00 */
[----:B----4-:R-:W-:-:S13]  /*8970*/  ISETP.NE.AND P0, PT, R6, 0x1, PT ;  /* 0x000000010600780c */ /* 0x010fda0003f05270 */
[----:B------:R-:W2:Y:S02]  /*8980*/  @P0 LDC.64 R4, c[0x0][0x440] ;  /* 0x00011000ff040b82 */ /* 0x000ea40000000a00 */
[----:B--2---:R-:W-:-:S05]  /*8990*/  @P0 IMAD.HI.U32 R4, R9, R4, RZ ;  /* 0x0000000409040227 */ /* 0x004fca00078e00ff */
        /* <DEDUP_REMOVED lines=8> */
[----:B--2---:R-:W-:-:S04]  /*8a20*/  IMAD R6, R8, UR4, RZ ;  /* 0x0000000408067c24 */ /* 0x004fc8000f8e02ff */
[----:B------:R-:W-:-:S04]  /*8a30*/  IMAD R0, R7, UR5, R6 ;  /* 0x0000000507007c24 */ /* 0x000fc8000f8e0206 */
[----:B------:R-:W-:-:S05]  /*8a40*/  IMAD.IADD R0, R5, 0x1, R0 ;  /* 0x0000000105007824 */ /* 0x000fca00078e0200 */
[----:B------:R-:W-:-:S05]  /*8a50*/  LEA.HI.X R3, R4, R3, R0, 0x2, P0 ;  /* 0x0000000304037211 */ /* 0x000fca00000f1400 */
[----:B------:R4:W5:Y:S02]  /*8a60*/  LDG.E R16, desc[UR46][R2.64] ;  /* 0x0000002e02107981 */ /* 0x000964000c1e1900 */
.L_x_9289:
[----:B----4-:R-:W4:Y:S01]  /*8a70*/  LDL R2, [R1+0x8] ;  /* 0x0000080001027983 */ /* 0x010f220000100800 */
[----:B--2---:R-:W-:Y:S02]  /*8a80*/  LEA R0, R19, UR37, 0x3 ;  /* 0x0000002513007c11 */ /* 0x004fe4000f8e18ff */
[----:B----4-:R-:W-:-:S04]  /*8a90*/  SHF.L.U32 R2, R2, 0x1f, RZ ;  /* 0x0000001f02027819 */ /* 0x010fc800000006ff */
[----:B------:R-:W2:Y:S02]  /*8aa0*/  SYNCS.PHASECHK.TRANS64.TRYWAIT P0, [R0+URZ+0x32440], R2 ;  /* 0x03244002000075a7 */ /* 0x000ea4000800017f */
[----:B--2---:R-:W-:Y:S05]  /*8ab0*/  @!P0 BRA `(.L_x_9290) ;  /* 0x00000044005c8947 */ /* 0x004fea0003800000 */
.L_x_9383:
[----:B------:R-:W4:Y:S02]  /*8ac0*/  S2R R3, SR_TID.X ;  /* 0x0000000000037919 */ /* 0x000f240000002100 */
[----:B----4-:R-:W-:-:S04]  /*8ad0*/  LOP3.LUT R3, R3, 0x7f, RZ, 0xc0, !PT ;  /* 0x0000007f03037812 */ /* 0x010fc800078ec0ff */
[----:B------:R-:W-:-:S13]  /*8ae0*/  ISETP.NE.AND P0, PT, R3, RZ, PT ;  /* 0x000000ff0300720c */ /* 0x000fda0003f05270 */
[----:B------:R-:W-:Y:S05]  /*8af0*/  @P0 BRA `(.L_x_9291) ;  /* 0x00000000001c0947 */ /* 0x000fea0003800000 */
[----:B------:R-:W4:Y:S01]  /*8b00*/  S2R R3, SR_TID.X ;  /* 0x0000000000037919 */ /* 0x000f220000002100 */
[----:B--2---:R-:W-:-:S04]  /*8b10*/  IMAD.MOV.U32 R2, RZ, RZ, 0x3000 ;  /* 0x00003000ff027424 */ /* 0x004fc800078e00ff */
[----:B------:R2:W-:Y:S01]  /*8b20*/  SYNCS.ARRIVE.TRANS64 RZ, [R0+URZ+0x32430], R2 ;  /* 0x0324300200ff79a7 */ /* 0x0005e2000800003f */
[----:B----4-:R-:W-:-:S04]  /*8b30*/  LOP3.LUT R3, R3, 0x1f, RZ, 0xc0, !PT ;  /* 0x0000001f03037812 */ /* 0x010fc800078ec0ff */
[----:B------:R-:W-:-:S13]  /*8b40*/  ISETP.NE.AND P0, PT, R3, RZ, PT ;  /* 0x000000ff0300720c */ /* 0x000fda0003f05270 */
[----:B--2---:R-:W-:Y:S05]  /*8b50*/  @!P0 BRA `(.L_x_9291) ;  /* 0x0000000000048947 */ /* 0x004fea0003800000 */
[----:B------:R-:W-:Y:S01]  /*8b60*/  BPT.TRAP 0x1 ;  /* 0x000000040000795c */ /* 0x000fe20000300000 */
.L_x_9291:
[----:B--2---:R-:W2:Y:S01]  /*8b70*/  LDL R2, [R1+0x4c] ;  /* 0x00004c0001027983 */ /* 0x004ea20000100800 */
        /* <DEDUP_REMOVED lines=11> */
[----:B------:R-:W-:Y:S02]  /*8c30*/  UIMAD UR8, UR8, 0x3000, UR37 ;  /* 0x00003000080878a4 */ /* 0x000fe4000f8e0225 */
[----:B------:R-:W-:Y:S02]  /*8c40*/  UIADD3 UR9, UR9, 0x32430, URZ ;  /* 0x0003243009097890 */ /* 0x000fe4000fffe03f */
[----:B------:R-:W-:-:S05]  /*8c50*/  UIADD3 UR8, UR8, 0x1c400, URZ ;  /* 0x0001c40008087890 */ /* 0x000fca000fffe03f */
[----:B------:R-:W-:Y:S02]  /*8c60*/  @P0 LOP3.LUT R18, R18, 0x2, RZ, 0xfc, !PT ;  /* 0x0000000212120812 */ /* 0x000fe400078efcff */
[----:B--2---:R-:W-:-:S13]  /*8c70*/  R2UR UR11, R2 ;  /* 0x00000000020b72ca */ /* 0x004fda00000e0000 */
[----:B------:R-:W-:-:S09]  /*8c80*/  UIMAD UR11, UR11, 0x60, URZ ;  /* 0x000000600b0b78a4 */ /* 0x000fd2000f8e023f */
[----:B------:R4:W-:Y:S02]  /*8c90*/  UTMALDG.4D [UR8], [UR4], desc[UR6] ;  /* 0x00000608040075b4 */ /* 0x0009e40008019000 */
[----:B----4-:R-:W-:Y:S01]  /*8ca0*/  NOP ;  /* 0x0000000000007918 */ /* 0x010fe20000000000 */
.L_x_9287:
[----:B--2---:R-:W2:Y:S01]  /*8cb0*/  LDL R0, [R1+0x14] ;  /* 0x0000140001007983 */ /* 0x004ea20000100800 */
[----:B------:R-:W-:Y:S05]  /*8cc0*/  WARPSYNC.ALL ;  /* 0x0000000000007948 */ /* 0x000fea0003800000 */
[----:B------:R-:W-:Y:S01]  /*8cd0*/  UIADD3 UR4, UR37, 0x18400, URZ ;  /* 0x0001840025047890 */ /* 0x000fe2000fffe03f */
[----:B------:R-:W-:-:S03]  /*8ce0*/  SHF.R.S32.HI R2, RZ, 0x1f, R17 ;  /* 0x0000001fff027819 */ /* 0x000fc60000011411 */
[----:B------:R-:W-:Y:S01]  /*8cf0*/  ULOP3.LUT UP0, URZ, UR4, 0x3ff, URZ, 0xc0, !UPT ;  /* 0x000003ff043f7892 */ /* 0x000fe2000f80c03f */
[----:B------:R-:W-:Y:S05]  /*8d00*/  BAR.SYNC.DEFER_BLOCKING 0x8, 0x180 ;  /* 0x0206000000007b1d */ /* 0x000fea0000010000 */
[----:B------:R-:W-:Y:S02]  /*8d10*/  PLOP3.LUT P0, PT, PT, PT, UP0, 0x80, 0x0 ;  /* 0x000000000000781c */ /* 0x000fe40003f0f008 */
[----:B--2---:R-:W-:-:S05]  /*8d20*/  SHF.R.S32.HI R0, RZ, 0x1f, R0 ;  /* 0x0000001fff007819 */ /* 0x004fca0000011400 */
[----:B------:R2:W-:Y:S04]  /*8d30*/  STL [R1+0x48], R0 ;  /* 0x0000480001007387 */ /* 0x0005e80000100800 */
[----:B------:R2:W-:Y:S02]  /*8d40*/  STL [R1+0x40], R2 ;  /* 0x0000400201007387 */ /* 0x0005e40000100800 */
        /* <DEDUP_REMOVED lines=13> */
[----:B------:R-:W-:Y:S02]  /*8e20*/  IMAD.MOV.U32 R12, RZ, RZ, 0x1 ;  /* 0x00000001ff0c7424 */ /* 0x000fe400078e00ff */
[----:B------:R-:W-:-:S07]  /*8e30*/  IMAD.MOV.U32 R13, RZ, RZ, RZ ;  /* 0x000000ffff0d7224 */ /* 0x000fce00078e00ff */
[----:B------:R-:W-:-:S07]  /*8e40*/  LEPC R20, `(.L_x_9292) ;  /* 0x000000001014794e */ /* 0x000fce0000000000 */
[----:B0-23--:R-:W-:Y:S05]  /*8e50*/  CALL.ABS.NOINC R2 ;  /* 0x0000000002007343 */ /* 0x00dfea0003c00000 */
.L_x_9292:
[----:B--2---:R-:W3:Y:S01]  /*8e60*/  LDL R2, [R1+0x40] ;  /* 0x0000400001027983 */ /* 0x004ee20000100800 */
[----:B------:R-:W2:Y:S01]  /*8e70*/  LDC R6, c[0x0][0x448] ;  /* 0x00011200ff067b82 */ /* 0x000ea20000000800 */
[----:B------:R-:W-:Y:S01]  /*8e80*/  ULDC UR4, c[0x0][0xd38] ;  /* 0x00034e0000047ab9 */ /* 0x000fe20000000800 */
[----:B------:R-:W-:Y:S01]  /*8e90*/  ULDC.64 UR6, c[0x0][0x280] ;  /* 0x0000a00000067ab9 */ /* 0x000fe20000000a00 */
[----:B------:R-:W4:Y:S04]  /*8ea0*/  LDL.LU R0, [R1+0x10] ;  /* 0x0000100001007983 */ /* 0x000f280000300800 */
[----:B------:R-:W4:Y:S04]  /*8eb0*/  LDL R4, [R1+0x24] ;  /* 0x0000240001047983 */ /* 0x000f280000100800 */
[----:B------:R-:W4:Y:S01]  /*8ec0*/  LDL R10, [R1+0x48] ;  /* 0x00004800010a7983 */ /* 0x000f220000100800 */
[----:B------:R-:W0:Y:S01]  /*8ed0*/  S2R R3, SR_TID.X ;  /* 0x0000000000037919 */ /* 0x000e220000002100 */
[----:B------:R-:W0:Y:S02]  /*8ee0*/  S2R R5, SR_TID.X ;  /* 0x0000000000057919 */ /* 0x000e240000002100 */
[----:B-1----:R-:W4:Y:S01]  /*8ef0*/  LDL R8, [R1+0x14] ;  /* 0x0000140001087983 */ /* 0x002f220000100800 */
[----:B--2---:R-:W-:-:S02]  /*8f00*/  ISETP.NE.AND P0, PT, R6, 0x1, PT ;  /* 0x000000010600780c */ /* 0x004fc40003f05270 */
[----:B0-----:R-:W-:-:S04]  /*8f10*/  LOP3.LUT R3, R3, 0x7f, RZ, 0xc0, !PT ;  /* 0x0000007f03037812 */ /* 0x001fc800078ec0ff */
[----:B------:R-:W-:Y:S01]  /*8f20*/  SHF.R.U32.HI R7, RZ, 0x3, R3 ;  /* 0x00000003ff077819 */ /* 0x000fe20000011603 */
[----:B------:R-:W-:-:S06]  /*8f30*/  IMAD.SHL.U32 R5, R5, 0x10, RZ ;  /* 0x0000001005057824 */ /* 0x000fcc00078e00ff */
[----:B------:R-:W0:Y:S01]  /*8f40*/  @P0 LDC R3, c[0x0][0x450] ;  /* 0x00011400ff030b82 */ /* 0x000e220000000800 */
[----:B------:R-:W-:Y:S01]  /*8f50*/  LOP3.LUT R5, R7, 0x70, R5, 0xf8, !PT ;  /* 0x0000007007057812 */ /* 0x000fe200078ef805 */
[----:B---3--:R-:W-:-:S06]  /*8f60*/  IMAD.MOV.U32 R9, RZ, RZ, R2 ;  /* 0x000000ffff097224 */ /* 0x008fcc00078e0002 */
[----:B------:R-:W1:Y:S01]  /*8f70*/  @P0 LDC R2, c[0x0][0x44c] ;  /* 0x00011300ff020b82 */ /* 0x000e620000000800 */
[----:B----4-:R-:W-:-:S04]  /*8f80*/  IMAD.MOV R0, RZ, RZ, -R0 ;  /* 0x000000ffff007224 */ /* 0x010fc800078e0a00 */
[----:B------:R-:W-:Y:S01]  /*8f90*/  IMAD R0, R0, UR4, R4 ;  /* 0x0000000400007c24 */ /* 0x000fe2000f8e0204 */
[----:B------:R-:W-:-:S03]  /*8fa0*/  ULDC.64 UR4, c[0x0][0x2d8] ;  /* 0x0000b60000047ab9 */ /* 0x000fc60000000a00 */
[----:B------:R-:W-:-:S05]  /*8fb0*/  IMAD.SHL.U32 R4, R0, 0x80, RZ ;  /* 0x0000008000047824 */ /* 0x000fca00078e00ff */
[----:B------:R-:W-:Y:S01]  /*8fc0*/  LOP3.LUT R7, R5, R4, RZ, 0xfc, !PT ;  /* 0x0000000405077212 */ /* 0x000fe200078efcff */
[----:B------:R-:W-:-:S04]  /*8fd0*/  IMAD R5, R9, UR4, RZ ;  /* 0x0000000409057c24 */ /* 0x000fc8000f8e02ff */
[----:B------:R-:W-:Y:S01]  /*8fe0*/  IMAD.MOV.U32 R0, RZ, RZ, R7 ;  /* 0x000000ffff007224 */ /* 0x000fe200078e0007 */
[----:B------:R2:W-:Y:S01]  /*8ff0*/  STL [R1+0x18], R7 ;  /* 0x0000180701007387 */ /* 0x0005e20000100800 */
[----:B------:R-:W-:Y:S02]  /*9000*/  IMAD R5, R17, UR5, R5 ;  /* 0x0000000511057c24 */ /* 0x000fe4000f8e0205 */
[----:B-1----:R-:W-:-:S05]  /*9010*/  @P0 IMAD.HI.U32 R2, R7, R2, RZ ;  /* 0x0000000207020227 */ /* 0x002fca00078e00ff */
[----:B0-----:R-:W-:Y:S01]  /*9020*/  @P0 SHF.R.U32.HI R0, RZ, R3, R2 ;  /* 0x00000003ff000219 */ /* 0x001fe20000011602 */
[----:B------:R-:W-:Y:S01]  /*9030*/  IMAD.WIDE.U32 R2, R17, UR4, RZ ;  /* 0x0000000411027c25 */ /* 0x000fe2000f8e00ff */
[----:B------:R-:W-:-:S03]  /*9040*/  ULDC.64 UR4, c[0x0][0x2e0] ;  /* 0x0000b80000047ab9 */ /* 0x000fc60000000a00 */
[----:B------:R-:W-:Y:S02]  /*9050*/  IMAD.IADD R3, R3, 0x1, R5 ;  /* 0x0000000103037824 */ /* 0x000fe400078e0205 */
[----:B------:R-:W-:Y:S02]  /*9060*/  IMAD R5, R10, UR4, RZ ;  /* 0x000000040a057c24 */ /* 0x000fe4000f8e02ff */
[----:B------:R2:W5:Y:S01]  /*9070*/  LDL R10, [R1+0x4] ;  /* 0x00000400010a7983 */ /* 0x0005620000100800 */
[----:B------:R-:W-:-:S04]  /*9080*/  IMAD.WIDE.U32 R2, R8, UR4, R2 ;  /* 0x0000000408027c25 */ /* 0x000fc8000f8e0002 */
[----:B------:R-:W-:Y:S01]  /*9090*/  IMAD R5, R8, UR5, R5 ;  /* 0x0000000508057c24 */ /* 0x000fe2000f8e0205 */
[----:B------:R-:W-:Y:S01]  /*90a0*/  ULDC.64 UR4, c[0x0][0x2d0] ;  /* 0x0000b40000047ab9 */ /* 0x000fe20000000a00 */
[----:B------:R-:W0:Y:S02]  /*90b0*/  S2R R8, SR_TID.X ;  /* 0x0000000000087919 */ /* 0x000e240000002100 */
[----:B------:R-:W-:Y:S01]  /*90c0*/  IMAD.IADD R3, R3, 0x1, R5 ;  /* 0x0000000103037824 */ /* 0x000fe200078e0205 */
[----:B------:R-:W-:Y:S01]  /*90d0*/  SHF.R.S32.HI R5, RZ, 0x1f, R0 ;  /* 0x0000001fff057819 */ /* 0x000fe20000011400 */
[----:B------:R-:W-:-:S04]  /*90e0*/  IMAD.WIDE.U32 R2, R0, UR4, R2 ;  /* 0x0000000400027c25 */ /* 0x000fc8000f8e0002 */
[----:B------:R-:W-:-:S04]  /*90f0*/  IMAD R5, R5, UR4, RZ ;  /* 0x0000000405057c24 */ /* 0x000fc8000f8e02ff */
[----:B------:R-:W-:Y:S01]  /*9100*/  IMAD R5, R0, UR5, R5 ;  /* 0x0000000500057c24 */ /* 0x000fe2000f8e0205 */
[----:B------:R-:W-:Y:S01]  /*9110*/  ULDC.64 UR4, c[0x0][0x2c8] ;  /* 0x0000b20000047ab9 */ /* 0x000fe20000000a00 */
[----:B------:R-:W-:Y:S02]  /*9120*/  IMAD.MOV R0, RZ, RZ, -R0 ;  /* 0x000000ffff007224 */ /* 0x000fe400078e0a00 */
[----:B------:R-:W-:Y:S02]  /*9130*/  IMAD.IADD R3, R3, 0x1, R5 ;  /* 0x0000000103037824 */ /* 0x000fe400078e0205 */
[----:B------:R-:W-:-:S05]  /*9140*/  IMAD R0, R6, R0, R7 ;  /* 0x0000000006007224 */ /* 0x000fca00078e0207 */
[----:B------:R-:W-:Y:S01]  /*9150*/  SHF.R.S32.HI R5, RZ, 0x1f, R0 ;  /* 0x0000001fff057819 */ /* 0x000fe20000011400 */
[----:B------:R-:W-:-:S04]  /*9160*/  IMAD.WIDE.U32 R2, R0, UR4, R2 ;  /* 0x0000000400027c25 */ /* 0x000fc8000f8e0002 */
[----:B------:R-:W-:Y:S01]  /*9170*/  IMAD R5, R5, UR4, RZ ;  /* 0x0000000405057c24 */ /* 0x000fe2000f8e02ff */
[----:B------:R-:W-:Y:S01]  /*9180*/  ULDC UR4, c[0x0][0x2b8] ;  /* 0x0000ae0000047ab9 */ /* 0x000fe20000000800 */
[----:B0-----:R-:W-:Y:S02]  /*9190*/  IMAD.SHL.U32 R8, R8, 0x8, RZ ;  /* 0x0000000808087824 */ /* 0x001fe400078e00ff */
[----:B------:R-:W-:-:S03]  /*91a0*/  IMAD R5, R0, UR5, R5 ;  /* 0x0000000500057c24 */ /* 0x000fc6000f8e0205 */
[----:B------:R-:W-:Y:S01]  /*91b0*/  LOP3.LUT R8, R8, 0x38, RZ, 0xc0, !PT ;  /* 0x0000003808087812 */ /* 0x000fe200078ec0ff */
[----:B------:R-:W-:Y:S01]  /*91c0*/  IMAD.IADD R5, R3, 0x1, R5 ;  /* 0x0000000103057824 */ /* 0x000fe200078e0205 */
[----:B------:R-:W-:Y:S02]  /*91d0*/  LEA R0, P1, R2, UR6, 0x1 ;  /* 0x0000000602007c11 */ /* 0x000fe4000f8208ff */
[----:B------:R-:W-:Y:S01]  /*91e0*/  ISETP.GE.AND P0, PT, R8, UR4, PT ;  /* 0x0000000408007c0c */ /* 0x000fe2000bf06270 */
[----:B------:R-:W-:Y:S01]  /*91f0*/  UMOV UR4, 0xffffffff ;  /* 0xffffffff00047882 */ /* 0x000fe20000000000 */
[----:B------:R-:W-:Y:S02]  /*9200*/  LEA.HI.X R2, R2, UR7, R5, 0x1, P1 ;  /* 0x0000000702027c11 */ /* 0x000fe400088f0c05 */
[----:B--2---:R-:W-:Y:S09]  /*9210*/  BRA.DIV UR4, `(.L_x_9293) ;  /* 0x0000003e04987947 */ /* 0x004ff2000b800000 */
[----:B------:R-:W0:Y:S01]  /*9220*/  S2R R5, SR_TID.X ;  /* 0x0000000000057919 */ /* 0x000e220000002100 */
[----:B------:R-:W-:Y:S02]  /*9230*/  ULDC UR4, c[0x0][0x288] ;  /* 0x0000a20000047ab9 */ /* 0x000fe40000000800 */
[----:B------:R-:W-:Y:S01]  /*9240*/  IMAD R3, R6, UR4, RZ ;  /* 0x0000000406037c24 */ /* 0x000fe2000f8e02ff */
[----:B------:R-:W1:Y:S01]  /*9250*/  S2R R11, SR_TID.X ;  /* 0x00000000000b7919 */ /* 0x000e620000002100 */
[----:B------:R-:W-:Y:S04]  /*9260*/  SHFL.IDX PT, R7, R2, RZ, 0x181f ;  /* 0x00181fff02077589 */ /* 0x000fe800000e0000 */
[----:B------:R-:W-:Y:S01]  /*9270*/  SHFL.IDX PT, R6, R0, 0x1, 0x181f ;  /* 0x00381f0000067f89 */ /* 0x000fe200000e0000 */
[----:B0-----:R-:W-:-:S04]  /*9280*/  LOP3.LUT R5, R5, 0x7f, RZ, 0xc0, !PT ;  /* 0x0000007f05057812 */ /* 0x001fc800078ec0ff */
[----:B------:R-:W-:Y:S01]  /*9290*/  SHF.R.U32.HI R8, RZ, 0x3, R5 ;  /* 0x00000003ff087819 */ /* 0x000fe20000011605 */
[----:B-1----:R-:W-:Y:S01]  /*92a0*/  IMAD.SHL.U32 R11, R11, 0x8, RZ ;  /* 0x000000080b0b7824 */ /* 0x002fe200078e00ff */
[----:B------:R-:W0:Y:S03]  /*92b0*/  SHFL.IDX PT, R5, R0, RZ, 0x181f ;  /* 0x00181fff00057589 */ /* 0x000e2600000e0000 */
[----:B------:R-:W-:Y:S01]  /*92c0*/  IMAD.IADD R12, R8, 0x1, R4 ;  /* 0x00000001080c7824 */ /* 0x000fe200078e0204 */
[----:B------:R-:W-:Y:S01]  /*92d0*/  LOP3.LUT R11, R11, 0x38, RZ, 0xc0, !PT ;  /* 0x000000380b0b7812 */ /* 0x000fe200078ec0ff */
[----:B------:R-:W1:Y:S02]  /*92e0*/  SHFL.IDX PT, R8, R2, 0x1, 0x181f ;  /* 0x00381f0002087f89 */ /* 0x000e6400000e0000 */
[C---:B------:R-:W-:Y:S01]  /*92f0*/  VIADD R13, R12.reuse, 0x10 ;  /* 0x000000100c0d7836 */ /* 0x040fe20000000000 */
[CC--:B------:R-:W-:Y:S01]  /*9300*/  ISETP.GE.AND P1, PT, R12.reuse, R3.reuse, PT ;  /* 0x000000030c00720c */ /* 0x0c0fe20003f26270 */
[----:B------:R-:W-:Y:S03]  /*9310*/  STL [R1+0x10], R12 ;  /* 0x0000100c01007387 */ /* 0x000fe60000100800 */
[----:B------:R-:W-:Y:S01]  /*9320*/  ISETP.GE.AND P2, PT, R13, R3, PT ;  /* 0x000000030d00720c */ /* 0x000fe20003f46270 */
[----:B------:R2:W-:Y:S02]  /*9330*/  STL [R1+0x28], R13 ;  /* 0x0000280d01007387 */ /* 0x0005e40000100800 */
[----:B--2---:R-:W-:-:S06]  /*9340*/  VIADD R13, R12, 0x20 ;  /* 0x000000200c0d7836 */ /* 0x004fcc0000000000 */
[----:B0-----:R-:W-:Y:S01]  /*9350*/  @!P1 LEA R5, P3, R11, R5, 0x1 ;  /* 0x000000050b059211 */ /* 0x001fe200078608ff */
[----:B------:R-:W-:Y:S04]  /*9360*/  STL [R1+0x2c], R13 ;  /* 0x00002c0d01007387 */ /* 0x000fe80000100800 */
[----:B------:R-:W-:Y:S02]  /*9370*/  @!P1 IMAD.X R4, RZ, RZ, R7, P3 ;  /* 0x000000ffff049224 */ /* 0x000fe400018e0607 */
[----:B------:R-:W-:-:S03]  /*9380*/  VIADD R7, R12, 0x30 ;  /* 0x000000300c077836 */ /* 0x000fc60000000000 */
[-C--:B------:R-:W-:Y:S02]  /*9390*/  @!P1 LOP3.LUT R5, R5, R4.reuse, RZ, 0x3c, !PT ;  /* 0x0000000405059212 */ /* 0x080fe400078e3cff */
[----:B------:R-:W-:Y:S02]  /*93a0*/  STL [R1+0x30], R7 ;  /* 0x0000300701007387 */ /* 0x000fe40000100800 */
[----:B------:R-:W-:-:S04]  /*93b0*/  @!P1 LOP3.LUT R4, R5, R4, RZ, 0x3c, !PT ;  /* 0x0000000405049212 */ /* 0x000fc800078e3cff */
[----:B------:R-:W-:-:S05]  /*93c0*/  @!P1 LOP3.LUT R5, R5, R4, RZ, 0x3c, !PT ;  /* 0x0000000405059212 */ /* 0x000fca00078e3cff */
[----:B-----5:R0:W-:Y:S02]  /*93d0*/  @!P1 LDGSTS.E.BYPASS.LTC128B.128 [R10+0x18400], desc[UR46][R4.64], !P0 ;  /* 0x18400000040a9fae */ /* 0x0201e4000c101d6e */
[----:B0-----:R-:W-:Y:S02]  /*93e0*/  @!P2 LEA R5, P1, R11, R6, 0x1 ;  /* 0x000000060b05a211 */ /* 0x001fe400078208ff */
[----:B------:R-:W-:Y:S03]  /*93f0*/  SHFL.IDX PT, R6, R2, 0x2, 0x181f ;  /* 0x00581f0002067f89 */ /* 0x000fe600000e0000 */
[----:B-1----:R-:W-:Y:S01]  /*9400*/  @!P2 IMAD.X R4, RZ, RZ, R8, P1 ;  /* 0x000000ffff04a224 */ /* 0x002fe200008e0608 */
[----:B------:R-:W-:-:S04]  /*9410*/  ISETP.GE.AND P1, PT, R13, R3, PT ;  /* 0x000000030d00720c */ /* 0x000fc80003f26270 */
[----:B------:R-:W-:-:S04]  /*9420*/  @!P2 LOP3.LUT R5, R5, R4, RZ, 0x3c, !PT ;  /* 0x000000040505a212 */ /* 0x000fc800078e3cff */
[----:B------:R-:W-:-:S04]  /*9430*/  @!P2 LOP3.LUT R4, R5, R4, RZ, 0x3c, !PT ;  /* 0x000000040504a212 */ /* 0x000fc800078e3cff */
[----:B------:R-:W-:-:S05]  /*9440*/  @!P2 LOP3.LUT R5, R5, R4, RZ, 0x3c, !PT ;  /* 0x000000040505a212 */ /* 0x000fca00078e3cff */
[----:B------:R0:W-:Y:S04]  /*9450*/  @!P2 LDGSTS.E.BYPASS.LTC128B.128 [R10+0x18c00], desc[UR46][R4.64], !P0 ;  /* 0x18c00000040aafae */ /* 0x0001e8000c101d6e */
[----:B0-----:R-:W0:Y:S02]  /*9460*/  SHFL.IDX PT, R4, R0, 0x2, 0x181f ;  /* 0x00581f0000047f89 */ /* 0x001e2400000e0000 */
[----:B0-----:R-:W-:-:S05]  /*9470*/  @!P1 LEA R5, P2, R11, R4, 0x1 ;  /* 0x000000040b059211 */ /* 0x001fca00078408ff */
[----:B------:R-:W-:Y:S02]  /*9480*/  @!P1 IMAD.X R4, RZ, RZ, R6, P2 ;  /* 0x000000ffff049224 */ /* 0x000fe400010e0606 */
[----:B------:R-:W-:Y:S03]  /*9490*/  SHFL.IDX PT, R6, R2, 0x3, 0x181f ;  /* 0x00781f0002067f89 */ /* 0x000fe600000e0000 */
[----:B------:R-:W-:-:S04]  /*94a0*/  @!P1 LOP3.LUT R5, R5, R4, RZ, 0x3c, !PT ;  /* 0x0000000405059212 */ /* 0x000fc800078e3cff */
[----:B------:R-:W-:-:S04]  /*94b0*/  @!P1 LOP3.LUT R4, R5, R4, RZ, 0x3c, !PT ;  /* 0x0000000405049212 */ /* 0x000fc800078e3cff */
[----:B------:R-:W-:-:S05]  /*94c0*/  @!P1 LOP3.LUT R5, R5, R4, RZ, 0x3c, !PT ;  /* 0x0000000405059212 */ /* 0x000fca00078e3cff */
[----:B------:R0:W-:Y:S01]  /*94d0*/  @!P1 LDGSTS.E.BYPASS.LTC128B.128 [R10+0x19400], desc[UR46][R4.64], !P0 ;  /* 0x19400000040a9fae */ /* 0x0001e2000c101d6e */
[----:B------:R-:W-:Y:S01]  /*94e0*/  ISETP.GE.AND P1, PT, R7, R3, PT ;  /* 0x000000030700720c */ /* 0x000fe20003f26270 */
[----:B------:R-:W-:-:S05]  /*94f0*/  VIADD R7, R12, 0x40 ;  /* 0x000000400c077836 */ /* 0x000fca0000000000 */
        /* <DEDUP_REMOVED lines=41> */
.L_x_9400:
[----:B------:R-:W3:Y:S01]  /*9790*/  LDL R5, [R1+0x10] ;  /* 0x0000100001057983 */ /* 0x000ee20000100800 */
[----:B0-----:R-:W0:Y:S02]  /*97a0*/  S2R R2, SR_TID.X ;  /* 0x0000000000027919 */ /* 0x001e240000002100 */
[----:B0-----:R-:W-:-:S05]  /*97b0*/  IMAD.SHL.U32 R2, R2, 0x8, RZ ;  /* 0x0000000802027824 */ /* 0x001fca00078e00ff */
[----:B------:R-:W-:Y:S01]  /*97c0*/  LOP3.LUT R2, R2, 0x38, RZ, 0xc0, !PT ;  /* 0x0000003802027812 */ /* 0x000fe200078ec0ff */
[----:B---3--:R-:W-:-:S05]  /*97d0*/  VIADD R5, R5, 0x70 ;  /* 0x0000007005057836 */ /* 0x008fca0000000000 */
[----:B------:R-:W-:Y:S01]  /*97e0*/  ISETP.GE.AND P1, PT, R5, R3, PT ;  /* 0x000000030500720c */ /* 0x000fe20003f26270 */
[----:B------:R0:W-:-:S12]  /*97f0*/  STL [R1+0x50], R5 ;  /* 0x0000500501007387 */ /* 0x0001d80000100800 */
[----:B------:R-:W-:-:S05]  /*9800*/  @!P1 LEA R2, P2, R2, R0, 0x1 ;  /* 0x0000000002029211 */ /* 0x000fca00078408ff */
        /* <DEDUP_REMOVED lines=13> */
[----:B-1----:R-:W-:Y:S01]  /*98e0*/  IMAD.WIDE.U32 R2, R17, UR6, RZ ;  /* 0x0000000611027c25 */ /* 0x002fe2000f8e00ff */
        /* <DEDUP_REMOVED lines=23> */
.L_x_9294:
[----:B0-----:R-:W2:Y:S01]  /*9a60*/  LDL.LU R5, [R1+0x54] ;  /* 0x0000540001057983 */ /* 0x001ea20000300800 */
[----:B------:R-:W0:Y:S01]  /*9a70*/  LDC R6, c[0x0][0x448] ;  /* 0x00011200ff067b82 */ /* 0x000e220000000800 */
[----:B------:R-:W-:Y:S01]  /*9a80*/  ULDC.64 UR4, c[0x0][0x3e0] ;  /* 0x0000f80000047ab9 */ /* 0x000fe20000000a00 */
[----:B------:R-:W-:Y:S01]  /*9a90*/  ULDC.64 UR6, c[0x0][0x390] ;  /* 0x0000e40000067ab9 */ /* 0x000fe20000000a00 */
[----:B------:R-:W2:Y:S04]  /*9aa0*/  LDL.LU.64 R2, [R1+0x40] ;  /* 0x0000400001027983 */ /* 0x000ea80000300a00 */
[----:B------:R-:W3:Y:S04]  /*9ab0*/  LDL.LU R0, [R1+0x48] ;  /* 0x0000480001007983 */ /* 0x000ee80000300800 */
[----:B------:R-:W4:Y:S04]  /*9ac0*/  LDL.LU R4, [R1+0x14] ;  /* 0x0000140001047983 */ /* 0x000f280000300800 */
[----:B------:R-:W5:Y:S01]  /*9ad0*/  LDL.LU R7, [R1+0x18] ;  /* 0x0000180001077983 */ /* 0x000f620000300800 */
[----:B------:R-:W1:Y:S01]  /*9ae0*/  S2R R8, SR_TID.X ;  /* 0x0000000000087919 */ /* 0x000e620000002100 */
[----:B0-----:R-:W-:Y:S01]  /*9af0*/  ISETP.NE.AND P0, PT, R6, 0x1, PT ;  /* 0x000000010600780c */ /* 0x001fe20003f05270 */
[----:B-1----:R-:W-:-:S05]  /*9b00*/  IMAD.SHL.U32 R8, R8, 0x8, RZ ;  /* 0x0000000808087824 */ /* 0x002fca00078e00ff */
[----:B------:R-:W-:Y:S01]  /*9b10*/  LOP3.LUT R8, R8, 0x38, RZ, 0xc0, !PT ;  /* 0x0000003808087812 */ /* 0x000fe200078ec0ff */
[----:B--2---:R-:W-:-:S06]  /*9b20*/  IMAD.MOV.U32 R3, RZ, RZ, R5 ;  /* 0x000000ffff037224 */ /* 0x004fcc00078e0005 */
        /* <DEDUP_REMOVED lines=14> */
[----:B------:R-:W0:Y:S01]  /*9c10*/  S2R R7, SR_TID.X ;  /* 0x0000000000077919 */ /* 0x000e220000002100 */
[----:B------:R-:W-:-:S04]  /*9c20*/  IMAD R5, R5, UR4, RZ ;  /* 0x0000000405057c24 */ /* 0x000fc8000f8e02ff */
[----:B------:R-:W-:Y:S01]  /*9c30*/  IMAD R4, R4, UR5, R5 ;  /* 0x0000000504047c24 */ /* 0x000fe2000f8e0205 */
[----:B------:R-:W-:-:S03]  /*9c40*/  ULDC.64 UR4, c[0x0][0x3c8] ;  /* 0x0000f20000047ab9 */ /* 0x000fc60000000a00 */
[----:B------:R-:W-:Y:S01]  /*9c50*/  IMAD.IADD R3, R3, 0x1, R4 ;  /* 0x0000000103037824 */ /* 0x000fe200078e0204 */
[----:B------:R-:W-:Y:S01]  /*9c60*/  SHF.R.S32.HI R4, RZ, 0x1f, R0 ;  /* 0x0000001fff047819 */ /* 0x000fe20000011400 */
[----:B------:R-:W-:-:S04]  /*9c70*/  IMAD.WIDE.U32 R2, R0, UR4, R2 ;  /* 0x0000000400027c25 */ /* 0x000fc8000f8e0002 */
[----:B------:R-:W-:Y:S01]  /*9c80*/  IMAD R4, R4, UR4, RZ ;  /* 0x0000000404047c24 */ /* 0x000fe2000f8e02ff */
[----:B------:R-:W-:Y:S01]  /*9c90*/  ULDC UR4, c[0x0][0x3b8] ;  /* 0x0000ee0000047ab9 */ /* 0x000fe20000000800 */
[----:B------:R-:W-:Y:S02]  /*9ca0*/  LEA R5, P4, R2, UR6, 0x1 ;  /* 0x0000000602057c11 */ /* 0x000fe4000f8808ff */
[----:B------:R-:W-:Y:S01]  /*9cb0*/  IMAD R0, R0, UR5, R4 ;  /* 0x0000000500007c24 */ /* 0x000fe2000f8e0204 */
[----:B------:R-:W-:-:S03]  /*9cc0*/  ISETP.GE.AND P0, PT, R8, UR4, PT ;  /* 0x0000000408007c0c */ /* 0x000fc6000bf06270 */
[----:B------:R-:W-:-:S05]  /*9cd0*/  IMAD.IADD R0, R3, 0x1, R0 ;  /* 0x0000000103007824 */ /* 0x000fca00078e0200 */
[----:B------:R-:W-:Y:S01]  /*9ce0*/  LEA.HI.X R4, R2, UR7, R0, 0x1, P4 ;  /* 0x0000000702047c11 */ /* 0x000fe2000a0f0c00 */
[----:B0-----:R-:W-:-:S05]  /*9cf0*/  IMAD.SHL.U32 R7, R7, 0x8, RZ ;  /* 0x0000000807077824 */ /* 0x001fca00078e00ff */
[----:B------:R-:W-:-:S04]  /*9d00*/  LOP3.LUT R7, R7, 0x38, RZ, 0xc0, !PT ;  /* 0x0000003807077812 */ /* 0x000fc800078ec0ff */
[C---:B------:R-:W-:Y:S02]  /*9d10*/  LOP3.LUT R10, R7.reuse, 0x40, RZ, 0xfc, !PT ;  /* 0x00000040070a7812 */ /* 0x040fe400078efcff */
[C---:B------:R-:W-:Y:S02]  /*9d20*/  LOP3.LUT R9, R7.reuse, 0x80, RZ, 0xfc, !PT ;  /* 0x0000008007097812 */ /* 0x040fe400078efcff */
[----:B------:R-:W-:Y:S02]  /*9d30*/  LOP3.LUT R7, R7, 0xc0, RZ, 0xfc, !PT ;  /* 0x000000c007077812 */ /* 0x000fe400078efcff */
[----:B------:R-:W-:Y:S02]  /*9d40*/  ISETP.GE.AND P1, PT, R10, UR4, PT ;  /* 0x000000040a007c0c */ /* 0x000fe4000bf26270 */
[----:B------:R-:W-:Y:S02]  /*9d50*/  ISETP.GE.AND P2, PT, R9, UR4, PT ;  /* 0x0000000409007c0c */ /* 0x000fe4000bf46270 */
[----:B------:R-:W-:Y:S01]  /*9d60*/  ISETP.GE.AND P3, PT, R7, UR4, PT ;  /* 0x0000000407007c0c */ /* 0x000fe2000bf66270 */
[----:B------:R-:W-:-:S03]  /*9d70*/  UMOV UR4, 0xffffffff ;  /* 0xffffffff00047882 */ /* 0x000fc60000000000 */
[----:B------:R-:W-:Y:S09]  /*9d80*/  BRA.DIV UR4, `(.L_x_9295) ;  /* 0x0000003e04a07947 */ /* 0x000ff2000b800000 */
[----:B------:R-:W2:Y:S01]  /*9d90*/  LDL.LU R3, [R1+0x10] ;  /* 0x0000100001037983 */ /* 0x000ea20000300800 */
[----:B------:R-:W-:-:S03]  /*9da0*/  ULDC UR4, c[0x0][0x288] ;  /* 0x0000a20000047ab9 */ /* 0x000fc60000000800 */
[----:B------:R-:W3:Y:S04]  /*9db0*/  LDL.LU R9, [R1+0x28] ;  /* 0x0000280001097983 */ /* 0x000ee80000300800 */
[----:B------:R-:W4:Y:S04]  /*9dc0*/  LDL.LU R10, [R1+0x2c] ;  /* 0x00002c00010a7983 */ /* 0x000f280000300800 */
[----:B------:R-:W5:Y:S01]  /*9dd0*/  LDL R7, [R1+0x4] ;  /* 0x0000040001077983 */ /* 0x000f620000100800 */
[----:B------:R-:W-:-:S03]  /*9de0*/  IMAD R0, R6, UR4, RZ ;  /* 0x0000000406007c24 */ /* 0x000fc6000f8e02ff */
[----:B------:R-:W-:Y:S04]  /*9df0*/  SHFL.IDX PT, R2, R4, RZ, 0x181f ;  /* 0x00181fff04027589 */ /* 0x000fe800000e0000 */
[----:B------:R-:W-:Y:S01]  /*9e00*/  SHFL.IDX PT, R6, R4, 0x1, 0x181f ;  /* 0x00381f0004067f89 */ /* 0x000fe200000e0000 */
[-C--:B--2---:R-:W-:Y:S02]  /*9e10*/  ISETP.GE.AND P5, PT, R3, R0.reuse, PT ;  /* 0x000000000300720c */ /* 0x084fe40003fa6270 */
[----:B---3--:R-:W-:Y:S02]  /*9e20*/  ISETP.GE.AND P4, PT, R9, R0, PT ;  /* 0x000000000900720c */ /* 0x008fe40003f86270 */
[----:B------:R-:W2:Y:S04]  /*9e30*/  LDL.LU R9, [R1+0x30] ;  /* 0x0000300001097983 */ /* 0x000ea80000300800 */
[----:B------:R-:W0:Y:S04]  /*9e40*/  SHFL.IDX PT, R3, R5, RZ, 0x181f ;  /* 0x00181fff05037589 */ /* 0x000e2800000e0000 */
[----:B------:R-:W3:Y:S01]  /*9e50*/  LDL.LU R11, [R1+0x34] ;  /* 0x00003400010b7983 */ /* 0x000ee20000300800 */
[----:B0-----:R-:W-:-:S05]  /*9e60*/  @!P5 LEA R3, P6, R8, R3, 0x1 ;  /* 0x000000030803d211 */ /* 0x001fca00078c08ff */
[----:B------:R-:W-:-:S05]  /*9e70*/  @!P5 IMAD.X R2, RZ, RZ, R2, P6 ;  /* 0x000000ffff02d224 */ /* 0x000fca00030e0602 */
[----:B------:R-:W-:-:S04]  /*9e80*/  @!P5 LOP3.LUT R3, R3, R2, RZ, 0x3c, !PT ;  /* 0x000000020303d212 */ /* 0x000fc800078e3cff */
[----:B------:R-:W-:-:S04]  /*9e90*/  @!P5 LOP3.LUT R2, R3, R2, RZ, 0x3c, !PT ;  /* 0x000000020302d212 */ /* 0x000fc800078e3cff */
[----:B------:R-:W-:-:S05]  /*9ea0*/  @!P5 LOP3.LUT R3, R3, R2, RZ, 0x3c, !PT ;  /* 0x000000020303d212 */ /* 0x000fca00078e3cff */
[----:B-----5:R-:W-:Y:S04]  /*9eb0*/  @!P5 LDGSTS.E.BYPASS.LTC128B.128 [R7+0x22400], desc[UR46][R2.64], !P0 ;  /* 0x224000000207dfae */ /* 0x020fe8000c101d6e */
[----:B------:R-:W-:Y:S04]  /*9ec0*/  @!P5 LDGSTS.E.BYPASS.LTC128B.128 [R7+0x26400], desc[UR46][R2.64+0x80], !P1 ;  /* 0x264000800207dfae */ /* 0x000fe8000c901d6e */
[----:B------:R-:W-:Y:S04]  /*9ed0*/  @!P5 LDGSTS.E.BYPASS.LTC128B.128 [R7+0x2a400], desc[UR46][R2.64+0x100], !P2 ;  /* 0x2a4001000207dfae */ /* 0x000fe8000d101d6e */
[----:B------:R0:W-:Y:S04]  /*9ee0*/  @!P5 LDGSTS.E.BYPASS.LTC128B.128 [R7+0x2e400], desc[UR46][R2.64+0x180], !P3 ;  /* 0x2e4001800207dfae */ /* 0x0001e8000d901d6e */
[----:B0-----:R-:W0:Y:S02]  /*9ef0*/  SHFL.IDX PT, R2, R5, 0x1, 0x181f ;  /* 0x00381f0005027f89 */ /* 0x001e2400000e0000 */
[----:B0-----:R-:W-:-:S05]  /*9f00*/  @!P4 LEA R2, P6, R8, R2, 0x1 ;  /* 0x000000020802c211 */ /* 0x001fca00078c08ff */
[----:B------:R-:W-:-:S05]  /*9f10*/  @!P4 IMAD.X R3, RZ, RZ, R6, P6 ;  /* 0x000000ffff03c224 */ /* 0x000fca00030e0606 */
[----:B------:R-:W-:Y:S04]  /*9f20*/  @!P4 LDGSTS.E.BYPASS.LTC128B.128 [R7+0x22c00], desc[UR46][R2.64], !P0 ;  /* 0x22c000000207cfae */ /* 0x000fe8000c101d6e */
[----:B------:R-:W-:Y:S04]  /*9f30*/  @!P4 LDGSTS.E.BYPASS.LTC128B.128 [R7+0x26c00], desc[UR46][R2.64+0x80], !P1 ;  /* 0x26c000800207cfae */ /* 0x000fe8000c901d6e */
[----:B------:R-:W-:Y:S04]  /*9f40*/  @!P4 LDGSTS.E.BYPASS.LTC128B.128 [R7+0x2ac00], desc[UR46][R2.64+0x100], !P2 ;  /* 0x2ac001000207cfae */ /* 0x000fe8000d101d6e */
[----:B------:R0:W-:Y:S01]  /*9f50*/  @!P4 LDGSTS.E.BYPASS.LTC128B.128 [R7+0x2ec00], desc[UR46][R2.64+0x180], !P3 ;  /* 0x2ec001800207cfae */ /* 0x0001e2000d901d6e */
[----:B----4-:R-:W-:-:S03]  /*9f60*/  ISETP.GE.AND P4, PT, R10, R0, PT ;  /* 0x000000000a00720c */ /* 0x010fc60003f86270 */
[----:B------:R-:W4:Y:S04]  /*9f70*/  LDL.LU R10, [R1+0x38] ;  /* 0x00003800010a7983 */ /* 0x000f280000300800 */
[----:B------:R-:W-:Y:S04]  /*9f80*/  SHFL.IDX PT, R6, R4, 0x2, 0x181f ;  /* 0x00581f0004067f89 */ /* 0x000fe800000e0000 */
[----:B0-----:R-:W0:Y:S02]  /*9f90*/  SHFL.IDX PT, R2, R5, 0x2, 0x181f ;  /* 0x00581f0005027f89 */ /* 0x001e2400000e0000 */
[----:B0-----:R-:W-:-:S05]  /*9fa0*/  @!P4 LEA R2, P6, R8, R2, 0x1 ;  /* 0x000000020802c211 */ /* 0x001fca00078c08ff */
[----:B------:R-:W-:-:S05]  /*9fb0*/  @!P4 IMAD.X R3, RZ, RZ, R6, P6 ;  /* 0x000000ffff03c224 */ /* 0x000fca00030e0606 */
[----:B------:R-:W-:Y:S04]  /*9fc0*/  @!P4 LDGSTS.E.BYPASS.LTC128B.128 [R7+0x23400], desc[UR46][R2.64], !P0 ;  /* 0x234000000207cfae */ /* 0x000fe8000c101d6e */
[----:B------:R-:W-:Y:S04]  /*9fd0*/  @!P4 LDGSTS.E.BYPASS.LTC128B.128 [R7+0x27400], desc[UR46][R2.64+0x80], !P1 ;  /* 0x274000800207cfae */ /* 0x000fe8000c901d6e */
[----:B------:R-:W-:Y:S04]  /*9fe0*/  @!P4 LDGSTS.E.BYPASS.LTC128B.128 [R7+0x2b400], desc[UR46][R2.64+0x100], !P2 ;  /* 0x2b4001000207cfae */ /* 0x000fe8000d101d6e */
[----:B------:R0:W-:Y:S01]  /*9ff0*/  @!P4 LDGSTS.E.BYPASS.LTC128B.128 [R7+0x2f400], desc[UR46][R2.64+0x180], !P3 ;  /* 0x2f4001800207cfae */ /* 0x0001e2000d901d6e */
[----:B--2---:R-:W-:-:S03]  /*a000*/  ISETP.GE.AND P4, PT, R9, R0, PT ;  /* 0x000000000900720c */ /* 0x004fc60003f86270 */
[----:B------:R-:W2:Y:S04]  /*a010*/  LDL.LU R9, [R1+0x3c] ;  /* 0x00003c0001097983 */ /* 0x000ea80000300800 */
[----:B0-----:R-:W0:Y:S04]  /*a020*/  SHFL.IDX PT, R2, R5, 0x3, 0x181f ;  /* 0x00781f0005027f89 */ /* 0x001e2800000e0000 */
[----:B------:R-:W1:Y:S02]  /*a030*/  SHFL.IDX PT, R6, R4, 0x3, 0x181f ;  /* 0x00781f0004067f89 */ /* 0x000e6400000e0000 */
[----:B0-----:R-:W-:-:S05]  /*a040*/  @!P4 LEA R2, P6, R8, R2, 0x1 ;  /* 0x000000020802c211 */ /* 0x001fca00078c08ff */
[----:B-1----:R-:W-:Y:S02]  /*a050*/  @!P4 IMAD.X R3, RZ, RZ, R6, P6 ;  /* 0x000000ffff03c224 */ /* 0x002fe400030e0606 */
[----:B------:R-:W-:Y:S04]  /*a060*/  SHFL.IDX PT, R6, R4, 0x4, 0x181f ;  /* 0x00981f0004067f89 */ /* 0x000fe800000e0000 */
[----:B------:R-:W-:Y:S04]  /*a070*/  @!P4 LDGSTS.E.BYPASS.LTC128B.128 [R7+0x23c00], desc[UR46][R2.64], !P0 ;  /* 0x23c000000207cfae */ /* 0x000fe8000c101d6e */
[----:B------:R-:W-:Y:S04]  /*a080*/  @!P4 LDGSTS.E.BYPASS.LTC128B.128 [R7+0x27c00], desc[UR46][R2.64+0x80], !P1 ;  /* 0x27c000800207cfae */ /* 0x000fe8000c901d6e */
[----:B------:R-:W-:Y:S04]  /*a090*/  @!P4 LDGSTS.E.BYPASS.LTC128B.128 [R7+0x2bc00], desc[UR46][R2.64+0x100], !P2 ;  /* 0x2bc001000207cfae */ /* 0x000fe8000d101d6e */
[----:B------:R0:W-:Y:S01]  /*a0a0*/  @!P4 LDGSTS.E.BYPASS.LTC128B.128 [R7+0x2fc00], desc[UR46][R2.64+0x180], !P3 ;  /* 0x2fc001800207cfae */ /* 0x0001e2000d901d6e */
[----:B---3--:R-:W-:-:S03]  /*a0b0*/  ISETP.GE.AND P4, PT, R11, R0, PT ;  /* 0x000000000b00720c */ /* 0x008fc60003f86270 */
[----:B0-----:R-:W0:Y:S10]  /*a0c0*/  SHFL.IDX PT, R2, R5, 0x4, 0x181f ;  /* 0x00981f0005027f89 */ /* 0x001e3400000e0000 */
[----:B0-----:R-:W-:-:S05]  /*a0d0*/  @!P4 LEA R2, P6, R8, R2, 0x1 ;  /* 0x000000020802c211 */ /* 0x001fca00078c08ff */
[----:B------:R-:W-:Y:S02]  /*a0e0*/  @!P4 IMAD.X R3, RZ, RZ, R6, P6 ;  /* 0x000000ffff03c224 */ /* 0x000fe400030e0606 */
[----:B------:R-:W-:Y:S04]  /*a0f0*/  SHFL.IDX PT, R6, R4, 0x5, 0x181f ;  /* 0x00b81f0004067f89 */ /* 0x000fe800000e0000 */
[----:B------:R-:W-:Y:S04]  /*a100*/  @!P4 LDGSTS.E.BYPASS.LTC128B.128 [R7+0x24400], desc[UR46][R2.64], !P0 ;  /* 0x244000000207cfae */ /* 0x000fe8000c101d6e */
[----:B------:R-:W-:Y:S04]  /*a110*/  @!P4 LDGSTS.E.BYPASS.LTC128B.128 [R7+0x28400], desc[UR46][R2.64+0x80], !P1 ;  /* 0x284000800207cfae */ /* 0x000fe8000c901d6e */
[----:B------:R-:W-:Y:S04]  /*a120*/  @!P4 LDGSTS.E.BYPASS.LTC128B.128 [R7+0x2c400], desc[UR46][R2.64+0x100], !P2 ;  /* 0x2c4001000207cfae */ /* 0x000fe8000d101d6e */
[----:B------:R0:W-:Y:S04]  /*a130*/  @!P4 LDGSTS.E.BYPASS.LTC128B.128 [R7+0x30400], desc[UR46][R2.64+0x180], !P3 ;  /* 0x304001800207cfae */ /* 0x0001e8000d901d6e */
[----:B0-----:R-:W0:Y:S01]  /*a140*/  SHFL.IDX PT, R2, R5, 0x5, 0x181f ;  /* 0x00b81f0005027f89 */ /* 0x001e2200000e0000 */
[----:B----4-:R-:W-:-:S13]  /*a150*/  ISETP.GE.AND P4, PT, R10, R0, PT ;  /* 0x000000000a00720c */ /* 0x010fda0003f86270 */
        /* <DEDUP_REMOVED lines=8> */
[----:B--2---:R-:W-:-:S13]  /*a1e0*/  ISETP.GE.AND P4, PT, R9, R0, PT ;  /* 0x000000000900720c */ /* 0x004fda0003f86270 */
[----:B0-----:R-:W-:-:S05]  /*a1f0*/  @!P4 LEA R2, P6, R8, R2, 0x1 ;  /* 0x000000020802c211 */ /* 0x001fca00078c08ff */
[----:B------:R-:W-:Y:S02]  /*a200*/  @!P4 IMAD.X R3, RZ, RZ, R6, P6 ;  /* 0x000000ffff03c224 */ /* 0x000fe400030e0606 */
[----:B------:R0:W1:Y:S04]  /*a210*/  SHFL.IDX PT, R6, R4, 0x7, 0x181f ;  /* 0x00f81f0004067f89 */ /* 0x00006800000e0000 */
[----:B------:R-:W-:Y:S04]  /*a220*/  @!P4 LDGSTS.E.BYPASS.LTC128B.128 [R7+0x25400], desc[UR46][R2.64], !P0 ;  /* 0x254000000207cfae */ /* 0x000fe8000c101d6e */
[----:B------:R-:W-:Y:S04]  /*a230*/  @!P4 LDGSTS.E.BYPASS.LTC128B.128 [R7+0x29400], desc[UR46][R2.64+0x80], !P1 ;  /* 0x294000800207cfae */ /* 0x000fe8000c901d6e */
[----:B------:R-:W-:Y:S04]  /*a240*/  @!P4 LDGSTS.E.BYPASS.LTC128B.128 [R7+0x2d400], desc[UR46][R2.64+0x100], !P2 ;  /* 0x2d4001000207cfae */ /* 0x000fe8000d101d6e */
[----:B------:R2:W-:Y:S04]  /*a250*/  @!P4 LDGSTS.E.BYPASS.LTC128B.128 [R7+0x31400], desc[UR46][R2.64+0x180], !P3 ;  /* 0x314001800207cfae */ /* 0x0005e8000d901d6e */
[----:B-12---:R0:W2:Y:S02]  /*a260*/  SHFL.IDX PT, R2, R5, 0x7, 0x181f ;  /* 0x00f81f0005027f89 */ /* 0x0060a400000e0000 */
.L_x_9418:
[----:B------:R-:W3:Y:S01]  /*a270*/  LDL.LU R7, [R1+0x50] ;  /* 0x0000500001077983 */ /* 0x000ee20000300800 */
[----:B------:R-:W-:Y:S01]  /*a280*/  BSSY B0, `(.L_x_9296) ;  /* 0x000000d000007945 */ /* 0x000fe20003800000 */
[----:B---3--:R-:W-:-:S13]  /*a290*/  ISETP.GE.AND P4, PT, R7, R0, PT ;  /* 0x000000000700720c */ /* 0x008fda0003f86270 */
[----:B------:R-:W-:Y:S05]  /*a2a0*/  @P4 BRA `(.L_x_9297) ;  /* 0x0000000000284947 */ /* 0x000fea0003800000 */
[----:B------:R-:W3:Y:S01]  /*a2b0*/  LDL R7, [R1+0x4] ;  /* 0x0000040001077983 */ /* 0x000ee20000100800 */
[----:B--2---:R-:W-:-:S05]  /*a2c0*/  LEA R2, P4, R8, R2, 0x1 ;  /* 0x0000000208027211 */ /* 0x004fca00078808ff */
[----:B------:R-:W-:-:S05]  /*a2d0*/  IMAD.X R3, RZ, RZ, R6, P4 ;  /* 0x000000ffff037224 */ /* 0x000fca00020e0606 */
[----:B------:R-:W-:Y:S01]  /*a2e0*/  @!PT LDS RZ, [RZ] ;  /* 0x00000000fffff984 */ /* 0x000fe20000000800 */
[----:B------:R-:W-:Y:S01]  /*a2f0*/  @!PT LDS RZ, [RZ] ;  /* 0x00000000fffff984 */ /* 0x000fe20000000800 */
[----:B------:R-:W-:Y:S01]  /*a300*/  @!PT LDS RZ, [RZ] ;  /* 0x00000000fffff984 */ /* 0x000fe20000000800 */
[----:B---3--:R1:W-:Y:S04]  /*a310*/  LDGSTS.E.BYPASS.LTC128B.128 [R7+0x25c00], desc[UR46][R2.64], !P0 ;  /* 0x25c0000002077fae */ /* 0x0083e8000c101d6e */
[----:B------:R1:W-:Y:S04]  /*a320*/  LDGSTS.E.BYPASS.LTC128B.128 [R7+0x29c00], desc[UR46][R2.64+0x80], !P1 ;  /* 0x29c0008002077fae */ /* 0x0003e8000c901d6e */
[----:B------:R1:W-:Y:S04]  /*a330*/  LDGSTS.E.BYPASS.LTC128B.128 [R7+0x2dc00], desc[UR46][R2.64+0x100], !P2 ;  /* 0x2dc0010002077fae */ /* 0x0003e8000d101d6e */
[----:B------:R1:W-:Y:S02]  /*a340*/  LDGSTS.E.BYPASS.LTC128B.128 [R7+0x31c00], desc[UR46][R2.64+0x180], !P3 ;  /* 0x31c0018002077fae */ /* 0x0003e4000d901d6e */
.L_x_9297:
[----:B------:R-:W-:Y:S05]  /*a350*/  BSYNC B0 ;  /* 0x0000000000007941 */ /* 0x000fea0003800000 */
.L_x_9296:
[----:B-12---:R-:W2:Y:S01]  /*a360*/  LDL R2, [R1+0x5c] ;  /* 0x00005c0001027983 */ /* 0x006ea20000100800 */
        /* <DEDUP_REMOVED lines=9> */
[----:B-1----:R-:W-:Y:S05]  /*a400*/  @!P0 BRA `(.L_x_9299) ;  /* 0x00000044005c8947 */ /* 0x002fea0003800000 */
.L_x_9419:
[----:B------:R-:W-:Y:S05]  /*a410*/  BSYNC B0 ;  /* 0x0000000000007941 */ /* 0x000fea0003800000 */
.L_x_9298:
[----:B------:R-:W-:Y:S01]  /*a420*/  LOP3.LUT P0, RZ, R18, 0x2, RZ, 0xc0, !PT ;  /* 0x0000000212ff7812 */ /* 0x000fe2000780c0ff */
[----:B------:R-:W-:-:S12]  /*a430*/  BSSY B0, `(.L_x_9300) ;  /* 0x0000059000007945 */ /* 0x000fd80003800000 */
[----:B------:R-:W-:Y:S05]  /*a440*/  @!P0 BRA `(.L_x_9301) ;  /* 0x00000004005c8947 */ /* 0x000fea0003800000 */
[----:B0-----:R-:W2:Y:S01]  /*a450*/  LDL R4, [R1+0x8] ;  /* 0x0000080001047983 */ /* 0x001ea20000100800 */
[----:B------:R-:W-:Y:S01]  /*a460*/  LEA R2, R19, UR37, 0x3 ;  /* 0x0000002513027c11 */ /* 0x000fe2000f8e18ff */
[----:B------:R-:W-:Y:S01]  /*a470*/  BSSY B1, `(.L_x_9302) ;  /* 0x0000007000017945 */ /* 0x000fe20003800000 */
[----:B-1----:R-:W0:Y:S02]  /*a480*/  S2R R3, SR_TID.X ;  /* 0x0000000000037919 */ /* 0x002e240000002100 */
[----:B0-----:R-:W-:-:S04]  /*a490*/  LOP3.LUT R3, R3, 0x7f, RZ, 0xc0, !PT ;  /* 0x0000007f03037812 */ /* 0x001fc800078ec0ff */
[----:B------:R-:W-:Y:S02]  /*a4a0*/  ISETP.NE.AND P1, PT, R3, RZ, PT ;  /* 0x000000ff0300720c */ /* 0x000fe40003f25270 */
[----:B--2---:R-:W-:-:S04]  /*a4b0*/  SHF.L.U32 R0, R4, 0x1f, RZ ;  /* 0x0000001f04007819 */ /* 0x004fc800000006ff */
[----:B------:R-:W0:Y:S02]  /*a4c0*/  SYNCS.PHASECHK.TRANS64.TRYWAIT P0, [R2+URZ+0x32460], R0 ;  /* 0x03246000020075a7 */ /* 0x000e24000800017f */
[----:B0-----:R-:W-:Y:S05]  /*a4d0*/  @!P0 BRA `(.L_x_9303) ;  /* 0x0000004400408947 */ /* 0x001fea0003800000 */
.L_x_9420:
[----:B------:R-:W-:Y:S05]  /*a4e0*/  BSYNC B1 ;  /* 0x0000000000017941 */ /* 0x000fea0003800000 */
.L_x_9302:
        /* <DEDUP_REMOVED lines=9> */
.L_x_9305:
[----:B------:R-:W-:Y:S05]  /*a580*/  BSYNC B1 ;  /* 0x0000000000017941 */ /* 0x000fea0003800000 */
.L_x_9304:
        /* <DEDUP_REMOVED lines=12> */
.L_x_9306:
        /* <DEDUP_REMOVED lines=15> */
.L_x_9307:
        /* <DEDUP_REMOVED lines=15> */
.L_x_9308:
        /* <DEDUP_REMOVED lines=15> */
.L_x_9309:
        /* <DEDUP_REMOVED lines=10> */
.L_x_9301:
[----:B------:R-:W-:Y:S05]  /*a9c0*/  BSYNC B0 ;  /* 0x0000000000007941 */ /* 0x000fea0003800000 */
.L_x_9300:
[----:B0-----:R-:W2:Y:S04]  /*a9d0*/  LDL.LU R4, [R1+0x58] ;  /* 0x0000580001047983 */ /* 0x001ea80000300800 */
[----:B------:R-:W3:Y:S01]  /*a9e0*/  LDL.LU R7, [R1+0x8] ;  /* 0x0000080001077983 */ /* 0x000ee20000300800 */
[----:B------:R-:W-:-:S05]  /*a9f0*/  VIADD R19, R19, 0x1 ;  /* 0x0000000113137836 */ /* 0x000fca0000000000 */
[----:B------:R-:W-:-:S04]  /*aa00*/  ISETP.NE.AND P0, PT, R19, 0x2, PT ;  /* 0x000000021300780c */ /* 0x000fc80003f05270 */
[----:B-1----:R-:W-:Y:S02]  /*aa10*/  SEL R0, RZ, 0x1, P0 ;  /* 0x00000001ff007807 */ /* 0x002fe40000000000 */
[----:B------:R-:W-:Y:S02]  /*aa20*/  SEL R19, R19, RZ, P0 ;  /* 0x000000ff13137207 */ /* 0x000fe40000000000 */
[----:B--2---:R-:W-:Y:S02]  /*aa30*/  ISETP.GE.AND P1, PT, R4, 0x61, PT ;  /* 0x000000610400780c */ /* 0x004fe40003f26270 */
[----:B---3--:R-:W-:-:S05]  /*aa40*/  LOP3.LUT R7, R7, R0, RZ, 0x3c, !PT ;  /* 0x0000000007077212 */ /* 0x008fca00078e3cff */
[----:B------:R0:W-:Y:S06]  /*aa50*/  STL [R1+0x8], R7 ;  /* 0x0000080701007387 */ /* 0x0001ec0000100800 */
        /* <DEDUP_REMOVED lines=35> */
.L_x_9314:
        /* <DEDUP_REMOVED lines=8> */
.L_x_9421:
[----:B------:R-:W-:Y:S05]  /*ad10*/  BSYNC B1 ;  /* 0x0000000000017941 */ /* 0x000fea0003800000 */
.L_x_9315:
        /* <DEDUP_REMOVED lines=9> */
.L_x_9318:
[----:B------:R-:W-:Y:S05]  /*adb0*/  BSYNC B1 ;  /* 0x0000000000017941 */ /* 0x000fea0003800000 */
.L_x_9317:
        /* <DEDUP_REMOVED lines=12> */
.L_x_9319:
        /* <DEDUP_REMOVED lines=13> */
.L_x_9422:
[----:B------:R-:W-:Y:S05]  /*af50*/  BSYNC B1 ;  /* 0x0000000000017941 */ /* 0x000fea0003800000 */
.L_x_9320:
        /* <DEDUP_REMOVED lines=11> */
.L_x_9323:
[----:B------:R-:W-:Y:S05]  /*b010*/  BSYNC B1 ;  /* 0x0000000000017941 */ /* 0x000fea0003800000 */
.L_x_9322:
        /* <DEDUP_REMOVED lines=9> */
.L_x_9324:
        /* <DEDUP_REMOVED lines=15> */
.L_x_9325:
        /* <DEDUP_REMOVED lines=15> */
.L_x_9326:
        /* <DEDUP_REMOVED lines=15> */
.L_x_9327:
        /* <DEDUP_REMOVED lines=10> */
.L_x_9313:
[----:B------:R-:W-:Y:S05]  /*b420*/  BSYNC B0 ;  /* 0x0000000000007941 */ /* 0x000fea0003800000 */
.L_x_9312:
        /* <DEDUP_REMOVED lines=9> */
.L_x_9311:
[----:B------:R-:W2:Y:S01]  /*b4c0*/  LDL.LU R2, [R1+0x1c] ;  /* 0x00001c0001027983 */ /* 0x000ea20000300800 */
[----:B------:R-:W-:Y:S01]  /*b4d0*/  IMAD.MOV R6, RZ, RZ, -R6 ;  /* 0x000000ffff067224 */ /* 0x000fe200078e0a06 */
[----:B------:R-:W-:Y:S04]  /*b4e0*/  BSSY B0, `(.L_x_9310) ;  /* 0x000013b000007945 */ /* 0x000fe80003800000 */
[----:B--2---:R-:W-:-:S13]  /*b4f0*/  ISETP.NE.AND P0, PT, R2, R6, PT ;  /* 0x000000060200720c */ /* 0x004fda0003f05270 */
[----:B------:R-:W-:Y:S05]  /*b500*/  @!P0 BRA `(.L_x_9328) ;  /* 0x0000001000e08947 */ /* 0x000fea0003800000 */
.L_x_9361:
        /* <DEDUP_REMOVED lines=26> */
.L_x_9331:
        /* <DEDUP_REMOVED lines=9> */
.L_x_9423:
[----:B------:R-:W-:Y:S05]  /*b740*/  BSYNC B2 ;  /* 0x0000000000027941 */ /* 0x000fea0003800000 */
.L_x_9332:
        /* <DEDUP_REMOVED lines=9> */
.L_x_9335:
[----:B------:R-:W-:Y:S05]  /*b7e0*/  BSYNC B2 ;  /* 0x0000000000027941 */ /* 0x000fea0003800000 */
.L_x_9334:
        /* <DEDUP_REMOVED lines=8> */
[----:B-1----:R-:W-:Y:S01]  /*b870*/  VIADD R5, R4, 0x32430 ;  /* 0x0003243004057836 */ /* 0x002fe20000000000 */
[----:B------:R-:W-:Y:S01]  /*b880*/  UMOV UR6, 0x0 ;  /* 0x0000000000067882 */ /* 0x000fe20000000000 */
[----:B------:R-:W-:Y:S01]  /*b890*/  VIADD R3, R3, 0x1c400 ;  /* 0x0001c40003037836 */ /* 0x000fe20000000000 */
[----:B------:R-:W-:-:S09]  /*b8a0*/  UMOV UR7, 0x14f00000 ;  /* 0x14f0000000077882 */ /* 0x000fd20000000000 */
.L_x_9336:
        /* <DEDUP_REMOVED lines=13> */
.L_x_9424:
[----:B------:R-:W-:Y:S05]  /*b980*/  BSYNC B2 ;  /* 0x0000000000027941 */ /* 0x000fea0003800000 */
.L_x_9337:
        /* <DEDUP_REMOVED lines=11> */
.L_x_9340:
[----:B------:R-:W-:Y:S05]  /*ba40*/  BSYNC B2 ;  /* 0x0000000000027941 */ /* 0x000fea0003800000 */
.L_x_9339:
        /* <DEDUP_REMOVED lines=9> */
.L_x_9341:
        /* <DEDUP_REMOVED lines=15> */
.L_x_9342:
        /* <DEDUP_REMOVED lines=15> */
.L_x_9343:
        /* <DEDUP_REMOVED lines=15> */
.L_x_9344:
        /* <DEDUP_REMOVED lines=10> */
.L_x_9330:
[----:B------:R-:W-:Y:S05]  /*be50*/  BSYNC B1 ;  /* 0x0000000000017941 */ /* 0x000fea0003800000 */
.L_x_9329:
        /* <DEDUP_REMOVED lines=32> */
.L_x_9347:
        /* <DEDUP_REMOVED lines=8> */
.L_x_9425:
[----:B------:R-:W-:Y:S05]  /*c0e0*/  BSYNC B2 ;  /* 0x0000000000027941 */ /* 0x000fea0003800000 */
.L_x_9348:
        /* <DEDUP_REMOVED lines=9> */
.L_x_9351:
[----:B------:R-:W-:Y:S05]  /*c180*/  BSYNC B2 ;  /* 0x0000000000027941 */ /* 0x000fea0003800000 */
.L_x_9350:
[----:B------:R-:W-:Y:S01]  /*c190*/  IMAD.MOV.U32 R10, RZ, RZ, RZ ;  /* 0x000000ffff0a7224 */ /* 0x000fe200078e00ff */
[----:B------:R-:W-:Y:S01]  /*c1a0*/  UIADD3 UR4, UP0, UR40, 0x370, URZ ;  /* 0x0000037028047890 */ /* 0x000fe2000ff1e03f */
[----:B------:R-:W-:Y:S01]  /*c1b0*/  IMAD.U32 R9, RZ, RZ, UR37 ;  /* 0x00000025ff097e24 */ /* 0x000fe2000f8e00ff */
        /* <DEDUP_REMOVED lines=9> */
.L_x_9352:
        /* <DEDUP_REMOVED lines=13> */
.L_x_9426:
[----:B------:R-:W-:Y:S05]  /*c320*/  BSYNC B2 ;  /* 0x0000000000027941 */ /* 0x000fea0003800000 */
.L_x_9353:
        /* <DEDUP_REMOVED lines=11> */
.L_x_9356:
[----:B------:R-:W-:Y:S05]  /*c3e0*/  BSYNC B2 ;  /* 0x0000000000027941 */ /* 0x000fea0003800000 */
.L_x_9355:
        /* <DEDUP_REMOVED lines=9> */
.L_x_9357:
        /* <DEDUP_REMOVED lines=15> */
.L_x_9358:
        /* <DEDUP_REMOVED lines=15> */
.L_x_9359:
        /* <DEDUP_REMOVED lines=15> */
.L_x_9360:
        /* <DEDUP_REMOVED lines=10> */
.L_x_9346:
[----:B------:R-:W-:Y:S05]  /*c7f0*/  BSYNC B1 ;  /* 0x0000000000017941 */ /* 0x000fea0003800000 */
.L_x_9345:
        /* <DEDUP_REMOVED lines=9> */
.L_x_9328:
[----:B------:R-:W-:Y:S05]  /*c890*/  BSYNC B0 ;  /* 0x0000000000007941 */ /* 0x000fea0003800000 */
.L_x_9310:
        /* <DEDUP_REMOVED lines=10> */
.L_x_9282:
[----:B0-----:R-:W0:Y:S01]  /*c940*/  S2R R3, SR_CgaCtaId ;  /* 0x0000000000037919 */ /* 0x001e220000008800 */
[----:B------:R-:W-:Y:S01]  /*c950*/  MOV R0, 0x400 ;  /* 0x0000040000007802 */ /* 0x000fe20000000f00 */
[----:B------:R-:W-:Y:S03]  /*c960*/  BSSY B0, `(.L_x_9363) ;  /* 0x0000005000007945 */ /* 0x000fe60003800000 */
[----:B0-----:R-:W-:Y:S02]  /*c970*/  LEA R0, R3, R0, 0x18 ;  /* 0x0000000003007211 */ /* 0x001fe400078ec0ff */
[----:B------:R-:W-:-:S04]  /*c980*/  SHF.L.U32 R3, R2, 0x1f, RZ ;  /* 0x0000001f02037819 */ /* 0x000fc800000006ff */
[----:B------:R-:W0:Y:S02]  /*c990*/  SYNCS.PHASECHK.TRANS64.TRYWAIT P0, [R0+URZ+0x32420], R3 ;  /* 0x03242003000075a7 */ /* 0x000e24000800017f */
[----:B0-----:R-:W-:Y:S05]  /*c9a0*/  @!P0 BRA `(.L_x_9364) ;  /* 0x0000002000988947 */ /* 0x001fea0003800000 */
.L_x_9427:
[----:B------:R-:W-:Y:S05]  /*c9b0*/  BSYNC B0 ;  /* 0x0000000000007941 */ /* 0x000fea0003800000 */
.L_x_9363:
[----:B------:R-:W-:-:S03]  /*c9c0*/  UMOV UR4, 0xffffffff ;  /* 0xffffffff00047882 */ /* 0x000fc60000000000 */
[----:B------:R-:W-:Y:S05]  /*c9d0*/  BRA.DIV UR4, `(.L_x_9365) ;  /* 0x0000002204a07947 */ /* 0x000fea000b800000 */
[----:B------:R-:W2:Y:S02]  /*c9e0*/  S2R R2, SR_TID.X ;  /* 0x0000000000027919 */ /* 0x000ea40000002100 */
[----:B--2---:R-:W-:-:S04]  /*c9f0*/  SHF.R.U32.HI R2, RZ, 0x5, R2 ;  /* 0x00000005ff027819 */ /* 0x004fc80000011602 */
[----:B------:R-:W-:-:S05]  /*ca00*/  LOP3.LUT R2, R2, 0x3, RZ, 0xc0, !PT ;  /* 0x0000000302027812 */ /* 0x000fca00078ec0ff */
[----:B------:R2:W3:Y:S02]  /*ca10*/  SHFL.IDX PT, R14, R2, RZ, 0x1f ;  /* 0x00001fff020e7589 */ /* 0x0004e400000e0000 */
.L_x_9430:
[----:B---3--:R-:W-:Y:S01]  /*ca20*/  ISETP.NE.AND P0, PT, R14, RZ, PT ;  /* 0x000000ff0e00720c */ /* 0x008fe20003f05270 */
[----:B------:R-:W-:-:S12]  /*ca30*/  BSSY B0, `(.L_x_9366) ;  /* 0x0000025000007945 */ /* 0x000fd80003800000 */
[----:B------:R-:W-:Y:S05]  /*ca40*/  @P0 BRA `(.L_x_9367) ;  /* 0x00000000008c0947 */ /* 0x000fea0003800000 */
[----:B------:R-:W-:-:S03]  /*ca50*/  UMOV UR4, 0xffffffff ;  /* 0xffffffff00047882 */ /* 0x000fc60000000000 */
[----:B------:R-:W-:Y:S05]  /*ca60*/  BRA.DIV UR4, `(.L_x_9368) ;  /* 0x0000002204b07947 */ /* 0x000fea000b800000 */
[----:B------:R-:W-:-:S13]  /*ca70*/  ELECT P6, URZ, PT ;  /* 0x00000000003f782f */ /* 0x000fda00038c0000 */
.L_x_9433:
[----:B------:R-:W-:Y:S05]  /*ca80*/  @!P6 BRA `(.L_x_9367) ;  /* 0x00000000007ce947 */ /* 0x000fea0003800000 */
[----:B------:R-:W-:-:S06]  /*ca90*/  ULOP3.LUT UR4, UR36, 0x2, URZ, 0xfc, !UPT ;  /* 0x0000000224047892 */ /* 0x000fcc000f8efc3f */
[----:B--2---:R-:W-:-:S05]  /*caa0*/  IMAD.U32 R2, RZ, RZ, UR4 ;  /* 0x00000004ff027e24 */ /* 0x004fca000f8e00ff */
[----:B------:R-:W-:-:S13]  /*cab0*/  ISETP.NE.AND P2, PT, R2, 0x3, PT ;  /* 0x000000030200780c */ /* 0x000fda0003f45270 */
[----:B------:R-:W-:Y:S05]  /*cac0*/  @!P2 BRA `(.L_x_9369) ;  /* 0x000000000004a947 */ /* 0x000fea0003800000 */
[----:B------:R-:W-:Y:S01]  /*cad0*/  BPT.TRAP 0x1 ;  /* 0x000000040000795c */ /* 0x000fe20000300000 */
.L_x_9369:
[----:B------:R-:W1:Y:S01]  /*cae0*/  LDL.LU R7, [R1+0x8] ;  /* 0x0000080001077983 */ /* 0x000e620000300800 */
[----:B------:R-:W-:Y:S02]  /*caf0*/  VIADD R2, R0, 0x32440 ;  /* 0x0003244000027836 */ /* 0x000fe40000000000 */
[C---:B0-----:R-:W-:Y:S02]  /*cb00*/  VIADD R3, R19.reuse, 0x1 ;  /* 0x0000000113037836 */ /* 0x041fe40000000000 */
[----:B------:R-:W-:-:S03]  /*cb10*/  IMAD R6, R19, 0x8, R2 ;  /* 0x0000000813067824 */ /* 0x000fc600078e0202 */
[----:B------:R-:W-:-:S04]  /*cb20*/  ISETP.NE.AND P1, PT, R3, 0x2, PT ;  /* 0x000000020300780c */ /* 0x000fc80003f25270 */
[----:B------:R-:W-:Y:S02]  /*cb30*/  SEL R4, RZ, 0x1, P1 ;  /* 0x00000001ff047807 */ /* 0x000fe40000800000 */
[----:B------:R-:W-:Y:S02]  /*cb40*/  SEL R3, R3, RZ, P1 ;  /* 0x000000ff03037207 */ /* 0x000fe40000800000 */
[C---:B-1----:R-:W-:Y:S02]  /*cb50*/  SHF.L.U32 R5, R7.reuse, 0x1f, RZ ;  /* 0x0000001f07057819 */ /* 0x042fe400000006ff */
[----:B------:R-:W-:Y:S01]  /*cb60*/  LOP3.LUT R4, R7, R4, RZ, 0x3c, !PT ;  /* 0x0000000407047212 */ /* 0x000fe200078e3cff */
[----:B------:R-:W-:Y:S01]  /*cb70*/  IMAD R7, R3, 0x8, R2 ;  /* 0x0000000803077824 */ /* 0x000fe200078e0202 */
[----:B------:R-:W0:Y:S02]  /*cb80*/  SYNCS.PHASECHK.TRANS64.TRYWAIT P0, [R6+URZ], R5 ;  /* 0x00000005060075a7 */ /* 0x000e24000800017f */
[----:B------:R-:W-:Y:S01]  /*cb90*/  SHF.L.U32 R2, R4, 0x1f, RZ ;  /* 0x0000001f04027819 */ /* 0x000fe200000006ff */
[----:B0-----:R-:W-:Y:S06]  /*cba0*/  @!P0 BRA `(.L_x_9370) ;  /* 0x0000002000808947 */ /* 0x001fec0003800000 */
.L_x_9434:
[----:B------:R-:W1:Y:S02]  /*cbb0*/  SYNCS.PHASECHK.TRANS64.TRYWAIT P0, [R7+URZ], R2 ;  /* 0x00000002070075a7 */ /* 0x000e64000800017f */
[----:B-1----:R-:W-:Y:S05]  /*cbc0*/  @!P0 BRA `(.L_x_9371) ;  /* 0x00000020008c8947 */ /* 0x002fea0003800000 */
.L_x_9435:
[----:B------:R-:W-:Y:S05]  /*cbd0*/  @!P2 BRA `(.L_x_9372) ;  /* 0x000000000004a947 */ /* 0x000fea0003800000 */
[----:B------:R-:W-:Y:S01]  /*cbe0*/  BPT.TRAP 0x1 ;  /* 0x000000040000795c */ /* 0x000fe20000300000 */
.L_x_9372:
[----:B------:R-:W-:-:S04]  /*cbf0*/  VIADD R0, R0, 0x32460 ;  /* 0x0003246000007836 */ /* 0x000fc80000000000 */
[----:B------:R-:W-:-:S04]  /*cc00*/  IMAD R4, R19, 0x8, R0 ;  /* 0x0000000813047824 */ /* 0x000fc800078e0200 */
[----:B------:R-:W2:Y:S02]  /*cc10*/  SYNCS.PHASECHK.TRANS64.TRYWAIT P0, [R4+URZ], R5 ;  /* 0x00000005040075a7 */ /* 0x000ea4000800017f */
[----:B--2---:R-:W-:Y:S05]  /*cc20*/  @!P0 BRA `(.L_x_9373) ;  /* 0x0000002000888947 */ /* 0x004fea0003800000 */
.L_x_9436:
[----:B------:R-:W-:-:S07]  /*cc30*/  IMAD R3, R3, 0x8, R0 ;  /* 0x0000000803037824 */ /* 0x000fce00078e0200 */
.L_x_9374:
[----:B---3--:R3:W4:Y:S02]  /*cc40*/  SYNCS.PHASECHK.TRANS64.TRYWAIT P0, [R3+URZ], R2 ;  /* 0x00000002030075a7 */ /* 0x008724000800017f */
[----:B----4-:R-:W-:Y:S05]  /*cc50*/  @!P0 NANOSLEEP.SYNCS 0x989680 ;  /* 0x009896800000895d */ /* 0x010fea0003900000 */
[----:B------:R-:W4:Y:S02]  /*cc60*/  @!P0 SYNCS.PHASECHK.TRANS64 P0, [R3+URZ], R2 ;  /* 0x00000002030085a7 */ /* 0x000f24000800007f */
[----:B----4-:R-:W-:Y:S05]  /*cc70*/  @!P0 BRA `(.L_x_9374) ;  /* 0xfffffffc00f08947 */ /* 0x010fea000383ffff */
.L_x_9367:
[----:B------:R-:W-:Y:S05]  /*cc80*/  BSYNC B0 ;  /* 0x0000000000007941 */ /* 0x000fea0003800000 */
.L_x_9366:
[----:B------:R-:W-:Y:S05]  /*cc90*/  EXIT ;  /* 0x000000000000794d */ /* 0x000fea0003800000 */
.L_x_9253:
[----:B0-----:R-:W-:-:S04]  /*cca0*/  IMAD.U32 R3, RZ, RZ, UR50 ;  /* 0x00000032ff037e24 */ /* 0x001fc8000f8e00ff */
[----:B------:R0:W1:Y:S03]  /*ccb0*/  SYNCS.PHASECHK.TRANS64.TRYWAIT P0, [R3+URZ+0x32400], R0 ;  /* 0x03240000030075a7 */ /* 0x000066000800017f */
[----:B-1----:R-:W-:Y:S05]  /*ccc0*/  @!P0 NANOSLEEP.SYNCS 0x989680 ;  /* 0x009896800000895d */ /* 0x002fea0003900000 */
[----:B------:R-:W1:Y:S02]  /*ccd0*/  @!P0 SYNCS.PHASECHK.TRANS64 P0, [R3+URZ+0x32400], R0 ;  /* 0x03240000030085a7 */ /* 0x000e64000800007f */
[----:B-1----:R-:W-:Y:S05]  /*cce0*/  @!P0 BRA `(.L_x_9253) ;  /* 0xfffffffc00ec8947 */ /* 0x002fea000383ffff */
[----:B------:R-:W-:Y:S05]  /*ccf0*/  BRA `(.L_x_9375) ;  /* 0xffffff4400347947 */ /* 0x000fea000383ffff */
.L_x_9257:
[----:B-1----:R-:W-:-:S04]  /*cd00*/  IMAD.U32 R4, RZ, RZ, UR26 ;  /* 0x0000001aff047e24 */ /* 0x002fc8000f8e00ff */
[----:B------:R1:W2:Y:S03]  /*cd10*/  SYNCS.PHASECHK.TRANS64.TRYWAIT P1, [R4+URZ+0x32430], R3 ;  /* 0x03243003040075a7 */ /* 0x0002a6000802017f */
[----:B--2---:R-:W-:Y:S05]  /*cd20*/  @!P1 NANOSLEEP.SYNCS 0x989680 ;  /* 0x009896800000995d */ /* 0x004fea0003900000 */
[----:B------:R-:W2:Y:S02]  /*cd30*/  @!P1 SYNCS.PHASECHK.TRANS64 P1, [R4+URZ+0x32430], R3 ;  /* 0x03243003040095a7 */ /* 0x000ea4000802007f */
[----:B--2---:R-:W-:Y:S05]  /*cd40*/  @!P1 BRA `(.L_x_9257) ;  /* 0xfffffffc00ec9947 */ /* 0x004fea000383ffff */
[----:B------:R-:W-:Y:S05]  /*cd50*/  BRA `(.L_x_9256) ;  /* 0xffffff4400587947 */ /* 0x000fea000383ffff */
.L_x_9258:
[----:B--2---:R-:W-:-:S04]  /*cd60*/  IMAD.U32 R5, RZ, RZ, UR50 ;  /* 0x00000032ff057e24 */ /* 0x004fc8000f8e00ff */
[----:B------:R2:W3:Y:S03]  /*cd70*/  SYNCS.PHASECHK.TRANS64.TRYWAIT P1, [R5+URZ+0x32410], R0 ;  /* 0x03241000050075a7 */ /* 0x0004e6000802017f */
[----:B---3--:R-:W-:Y:S05]  /*cd80*/  @!P1 NANOSLEEP.SYNCS 0x989680 ;  /* 0x009896800000995d */ /* 0x008fea0003900000 */
[----:B------:R-:W3:Y:S02]  /*cd90*/  @!P1 SYNCS.PHASECHK.TRANS64 P1, [R5+URZ+0x32410], R0 ;  /* 0x03241000050095a7 */ /* 0x000ee4000802007f */
[----:B---3--:R-:W-:Y:S05]  /*cda0*/  @!P1 BRA `(.L_x_9258) ;  /* 0xfffffffc00ec9947 */ /* 0x008fea000383ffff */
[----:B------:R-:W-:Y:S05]  /*cdb0*/  BRA `(.L_x_9376) ;  /* 0xffffff4400d87947 */ /* 0x000fea000383ffff */
.L_x_9262:
[----:B--2---:R-:W-:-:S04]  /*cdc0*/  IMAD.U32 R0, RZ, RZ, UR26 ;  /* 0x0000001aff007e24 */ /* 0x004fc8000f8e00ff */
[----:B------:R2:W4:Y:S03]  /*cdd0*/  SYNCS.PHASECHK.TRANS64.TRYWAIT P1, [R0+URZ+0x32450], R3 ;  /* 0x03245003000075a7 */ /* 0x000526000802017f */
[----:B----4-:R-:W-:Y:S05]  /*cde0*/  @!P1 NANOSLEEP.SYNCS 0x989680 ;  /* 0x009896800000995d */ /* 0x010fea0003900000 */
[----:B------:R-:W4:Y:S02]  /*cdf0*/  @!P1 SYNCS.PHASECHK.TRANS64 P1, [R0+URZ+0x32450], R3 ;  /* 0x03245003000095a7 */ /* 0x000f24000802007f */
[----:B----4-:R-:W-:Y:S05]  /*ce00*/  @!P1 BRA `(.L_x_9262) ;  /* 0xfffffffc00ec9947 */ /* 0x010fea000383ffff */
[----:B------:R-:W-:Y:S05]  /*ce10*/  BRA `(.L_x_9261) ;  /* 0xffffff4400e07947 */ /* 0x000fea000383ffff */
.L_x_9267:
[----:B--2---:R-:W-:-:S04]  /*ce20*/  IMAD.U32 R3, RZ, RZ, UR28 ;  /* 0x0000001cff037e24 */ /* 0x004fc8000f8e00ff */
[----:B------:R2:W3:Y:S03]  /*ce30*/  SYNCS.PHASECHK.TRANS64.TRYWAIT P3, [R3+URZ+0x32430], R0 ;  /* 0x03243000030075a7 */ /* 0x0004e6000806017f */
[----:B---3--:R-:W-:Y:S05]  /*ce40*/  @!P3 NANOSLEEP.SYNCS 0x989680 ;  /* 0x009896800000b95d */ /* 0x008fea0003900000 */
[----:B------:R-:W3:Y:S02]  /*ce50*/  @!P3 SYNCS.PHASECHK.TRANS64 P3, [R3+URZ+0x32430], R0 ;  /* 0x032430000300b5a7 */ /* 0x000ee4000806007f */
[----:B---3--:R-:W-:Y:S05]  /*ce60*/  @!P3 BRA `(.L_x_9267) ;  /* 0xfffffffc00ecb947 */ /* 0x008fea000383ffff */
[----:B------:R-:W-:Y:S05]  /*ce70*/  BRA `(.L_x_9266) ;  /* 0xffffff64008c7947 */ /* 0x000fea000383ffff */
.L_x_9271:
[----:B--2---:R-:W-:-:S04]  /*ce80*/  IMAD.U32 R3, RZ, RZ, UR28 ;  /* 0x0000001cff037e24 */ /* 0x004fc8000f8e00ff */
[----:B------:R2:W3:Y:S03]  /*ce90*/  SYNCS.PHASECHK.TRANS64.TRYWAIT P3, [R3+URZ+0x32450], R0 ;  /* 0x03245000030075a7 */ /* 0x0004e6000806017f */
[----:B---3--:R-:W-:Y:S05]  /*cea0*/  @!P3 NANOSLEEP.SYNCS 0x989680 ;  /* 0x009896800000b95d */ /* 0x008fea0003900000 */
[----:B------:R-:W3:Y:S02]  /*ceb0*/  @!P3 SYNCS.PHASECHK.TRANS64 P3, [R3+URZ+0x32450], R0 ;  /* 0x032450000300b5a7 */ /* 0x000ee4000806007f */
[----:B---3--:R-:W-:Y:S05]  /*cec0*/  @!P3 BRA `(.L_x_9271) ;  /* 0xfffffffc00ecb947 */ /* 0x008fea000383ffff */
[----:B------:R-:W-:Y:S05]  /*ced0*/  BRA `(.L_x_9270) ;  /* 0xffffff6400e47947 */ /* 0x000fea000383ffff */
.L_x_9286:
        /* <DEDUP_REMOVED lines=11> */
.L_x_9378:
[----:B------:R-:W-:Y:S05]  /*cf90*/  BSYNC B0 ;  /* 0x0000000000007941 */ /* 0x000fea0003800000 */
.L_x_9377:
[----:B------:R-:W-:Y:S05]  /*cfa0*/  BRA `(.L_x_9379) ;  /* 0xffffffb800347947 */ /* 0x000fea000383ffff */
.L_x_9288:
[----:B------:R-:W-:Y:S01]  /*cfb0*/  BSSY B0, `(.L_x_9380) ;  /* 0x0000006000007945 */ /* 0x000fe20003800000 */
[----:B------:R-:W-:-:S07]  /*cfc0*/  IMAD.MOV.U32 R15, RZ, RZ, -0x1 ;  /* 0xffffffffff0f7424 */ /* 0x000fce00078e00ff */
[----:B012---:R-:W-:Y:S05]  /*cfd0*/  WARPSYNC.COLLECTIVE R15, `(.L_x_9381) ;  /* 0x000000000f0c7348 */ /* 0x007fea0003c00000 */
[----:B------:R-:W-:Y:S02]  /*cfe0*/  ELECT P6, UR62, PT ;  /* 0x00000000003e782f */ /* 0x000fe400038c0000 */
[----:B------:R-:W-:Y:S01]  /*cff0*/  MOV R14, UR62 ;  /* 0x0000003e000e7c02 */ /* 0x000fe20008000f00 */
[----:B012---:R-:W-:Y:S10]  /*d000*/  ENDCOLLECTIVE ;  /* 0x000000000000791b */ /* 0x007ff40003800000 */
.L_x_9381:
[----:B------:R-:W-:Y:S05]  /*d010*/  BSYNC B0 ;  /* 0x0000000000007941 */ /* 0x000fea0003800000 */
.L_x_9380:
[----:B------:R-:W-:Y:S05]  /*d020*/  BRA `(.L_x_9382) ;  /* 0xffffffb800347947 */ /* 0x000fea000383ffff */
.L_x_9290:
[----:B--2---:R2:W4:Y:S02]  /*d030*/  SYNCS.PHASECHK.TRANS64.TRYWAIT P0, [R0+URZ+0x32440], R2 ;  /* 0x03244002000075a7 */ /* 0x004524000800017f */
[----:B----4-:R-:W-:Y:S05]  /*d040*/  @!P0 NANOSLEEP.SYNCS 0x989680 ;  /* 0x009896800000895d */ /* 0x010fea0003900000 */
[----:B------:R-:W4:Y:S02]  /*d050*/  @!P0 SYNCS.PHASECHK.TRANS64 P0, [R0+URZ+0x32440], R2 ;  /* 0x03244002000085a7 */ /* 0x000f24000800007f */
[----:B----4-:R-:W-:Y:S05]  /*d060*/  @!P0 BRA `(.L_x_9290) ;  /* 0xfffffffc00f08947 */ /* 0x010fea000383ffff */
[----:B------:R-:W-:Y:S05]  /*d070*/  BRA `(.L_x_9383) ;  /* 0xffffffb800907947 */ /* 0x000fea000383ffff */
.L_x_9293:
[----:B------:R-:W-:Y:S01]  /*d080*/  IMAD.MOV.U32 R13, RZ, RZ, R2 ;  /* 0x000000ffff0d7224 */ /* 0x000fe200078e0002 */
[----:B------:R-:W0:Y:S01]  /*d090*/  S2R R5, SR_TID.X ;  /* 0x0000000000057919 */ /* 0x000e220000002100 */
[----:B------:R-:W-:Y:S02]  /*d0a0*/  IMAD.MOV.U32 R12, RZ, RZ, RZ ;  /* 0x000000ffff0c7224 */ /* 0x000fe400078e00ff */
[----:B------:R-:W-:Y:S01]  /*d0b0*/  IMAD.MOV.U32 R11, RZ, RZ, 0x181f ;  /* 0x0000181fff0b7424 */ /* 0x000fe200078e00ff */
[----:B------:R1:W-:Y:S01]  /*d0c0*/  STL [R1+0x60], R9 ;  /* 0x0000600901007387 */ /* 0x0003e20000100800 */
[----:B------:R-:W-:-:S07]  /*d0d0*/  IMAD.MOV.U32 R15, RZ, RZ, -0x1 ;  /* 0xffffffffff0f7424 */ /* 0x000fce00078e00ff */
[----:B01---5:R-:W-:Y:S05]  /*d0e0*/  WARPSYNC.COLLECTIVE R15, `(.L_x_9384) ;  /* 0x000000000f087348 */ /* 0x023fea0003c00000 */
[----:B------:R2:W3:Y:S02]  /*d0f0*/  SHFL.IDX P6, R14, R13, R12, R11 ;  /* 0x0000000c0d0e7389 */ /* 0x0004e400000c000b */
[----:B0123-5:R-:W-:Y:S01]  /*d100*/  ENDCOLLECTIVE ;  /* 0x000000000000791b */ /* 0x02ffe20003800000 */
.L_x_9384:
[----:B------:R-:W-:Y:S01]  /*d110*/  IMAD.MOV.U32 R13, RZ, RZ, R0 ;  /* 0x000000ffff0d7224 */ /* 0x000fe200078e0000 */
[----:B------:R-:W-:Y:S01]  /*d120*/  LOP3.LUT R5, R5, 0x7f, RZ, 0xc0, !PT ;  /* 0x0000007f05057812 */ /* 0x000fe200078ec0ff */
[----:B------:R-:W-:-:S07]  /*d130*/  IMAD.MOV.U32 R7, RZ, RZ, R14 ;  /* 0x000000ffff077224 */ /* 0x000fce00078e000e */
[----:B------:R-:W-:Y:S05]  /*d140*/  WARPSYNC.COLLECTIVE R15, `(.L_x_9385) ;  /* 0x000000000f087348 */ /* 0x000fea0003c00000 */
[----:B------:R0:W1:Y:S02]  /*d150*/  SHFL.IDX P6, R14, R13, R12, R11 ;  /* 0x0000000c0d0e7389 */ /* 0x00006400000c000b */
[----:B01----:R-:W-:Y:S01]  /*d160*/  ENDCOLLECTIVE ;  /* 0x000000000000791b */ /* 0x003fe20003800000 */
.L_x_9385:
[----:B------:R-:W-:Y:S01]  /*d170*/  ULDC UR4, c[0x0][0x288] ;  /* 0x0000a20000047ab9 */ /* 0x000fe20000000800 */
[----:B------:R-:W-:Y:S01]  /*d180*/  SHF.R.U32.HI R9, RZ, 0x3, R5 ;  /* 0x00000003ff097819 */ /* 0x000fe20000011605 */
[----:B------:R-:W-:-:S04]  /*d190*/  IMAD R3, R6, UR4, RZ ;  /* 0x0000000406037c24 */ /* 0x000fc8000f8e02ff */
[----:B------:R-:W-:-:S05]  /*d1a0*/  IMAD.IADD R9, R9, 0x1, R4 ;  /* 0x0000000109097824 */ /* 0x000fca00078e0204 */
[----:B------:R-:W-:Y:S01]  /*d1b0*/  ISETP.GE.AND P1, PT, R9, R3, PT ;  /* 0x000000030900720c */ /* 0x000fe20003f26270 */
[----:B------:R0:W-:Y:S01]  /*d1c0*/  STL [R1+0x10], R9 ;  /* 0x0000100901007387 */ /* 0x0001e20000100800 */
[----:B------:R-:W-:Y:S02]  /*d1d0*/  IMAD.MOV.U32 R13, RZ, RZ, R2 ;  /* 0x000000ffff0d7224 */ /* 0x000fe400078e0002 */
[----:B------:R-:W-:Y:S02]  /*d1e0*/  IMAD.MOV.U32 R12, RZ, RZ, 0x1 ;  /* 0x00000001ff0c7424 */ /* 0x000fe400078e00ff */
[----:B------:R-:W-:-:S07]  /*d1f0*/  IMAD.MOV.U32 R5, RZ, RZ, R14 ;  /* 0x000000ffff057224 */ /* 0x000fce00078e000e */
[----:B0-----:R-:W-:Y:S05]  /*d200*/  WARPSYNC.COLLECTIVE R15, `(.L_x_9386) ;  /* 0x000000000f087348 */ /* 0x001fea0003c00000 */
[----:B------:R1:W2:Y:S02]  /*d210*/  SHFL.IDX P6, R14, R13, R12, R11 ;  /* 0x0000000c0d0e7389 */ /* 0x0002a400000c000b */
[----:B012---:R-:W-:Y:S01]  /*d220*/  ENDCOLLECTIVE ;  /* 0x000000000000791b */ /* 0x007fe20003800000 */
.L_x_9386:
[----:B------:R-:W-:-:S05]  /*d230*/  @!P1 LEA R5, P3, R8, R5, 0x1 ;  /* 0x0000000508059211 */ /* 0x000fca00078608ff */
[----:B------:R-:W-:Y:S02]  /*d240*/  @!P1 IMAD.X R4, RZ, RZ, R7, P3 ;  /* 0x000000ffff049224 */ /* 0x000fe400018e0607 */
[----:B------:R-:W0:Y:S03]  /*d250*/  S2R R7, SR_TID.X ;  /* 0x0000000000077919 */ /* 0x000e260000002100 */
[----:B------:R-:W-:Y:S01]  /*d260*/  @!P1 LOP3.LUT R5, R5, R4, RZ, 0x3c, !PT ;  /* 0x0000000405059212 */ /* 0x000fe200078e3cff */
[----:B------:R-:W-:-:S03]  /*d270*/  IMAD.MOV.U32 R13, RZ, RZ, R0 ;  /* 0x000000ffff0d7224 */ /* 0x000fc600078e0000 */
[----:B------:R-:W-:-:S04]  /*d280*/  @!P1 LOP3.LUT R4, R5, R4, RZ, 0x3c, !PT ;  /* 0x0000000405049212 */ /* 0x000fc800078e3cff */
[----:B------:R-:W-:Y:S01]  /*d290*/  @!P1 LOP3.LUT R5, R5, R4, RZ, 0x3c, !PT ;  /* 0x0000000405059212 */ /* 0x000fe200078e3cff */
[----:B------:R-:W-:-:S07]  /*d2a0*/  IMAD.MOV.U32 R8, RZ, RZ, R14 ;  /* 0x000000ffff087224 */ /* 0x000fce00078e000e */
[----:B0-----:R-:W-:Y:S05]  /*d2b0*/  WARPSYNC.COLLECTIVE R15, `(.L_x_9387) ;  /* 0x000000000f087348 */ /* 0x001fea0003c00000 */
[----:B------:R1:W2:Y:S02]  /*d2c0*/  SHFL.IDX P6, R14, R13, R12, R11 ;  /* 0x0000000c0d0e7389 */ /* 0x0002a400000c000b */
[----:B012---:R-:W-:Y:S01]  /*d2d0*/  ENDCOLLECTIVE ;  /* 0x000000000000791b */ /* 0x007fe20003800000 */
.L_x_9387:
[----:B------:R-:W-:Y:S01]  /*d2e0*/  @!PT LDS RZ, [RZ] ;  /* 0x00000000fffff984 */ /* 0x000fe20000000800 */
[----:B------:R-:W-:Y:S01]  /*d2f0*/  @!PT LDS RZ, [RZ] ;  /* 0x00000000fffff984 */ /* 0x000fe20000000800 */
[----:B------:R-:W-:Y:S01]  /*d300*/  @!PT LDS RZ, [RZ] ;  /* 0x00000000fffff984 */ /* 0x000fe20000000800 */
[----:B------:R0:W-:Y:S01]  /*d310*/  @!P1 LDGSTS.E.BYPASS.LTC128B.128 [R10+0x18400], desc[UR46][R4.64], !P0 ;  /* 0x18400000040a9fae */ /* 0x0001e2000c101d6e */
[----:B------:R-:W-:Y:S02]  /*d320*/  IMAD.MOV.U32 R13, RZ, RZ, R2 ;  /* 0x000000ffff0d7224 */ /* 0x000fe400078e0002 */
[----:B------:R-:W-:Y:S02]  /*d330*/  IMAD.MOV.U32 R12, RZ, RZ, 0x2 ;  /* 0x00000002ff0c7424 */ /* 0x000fe400078e00ff */
[----:B0-----:R-:W-:Y:S02]  /*d340*/  VIADD R5, R9, 0x10 ;  /* 0x0000001009057836 */ /* 0x001fe40000000000 */
[----:B------:R-:W-:-:S03]  /*d350*/  IMAD.SHL.U32 R7, R7, 0x8, RZ ;  /* 0x0000000807077824 */ /* 0x000fc600078e00ff */
[----:B------:R-:W-:Y:S01]  /*d360*/  ISETP.GE.AND P2, PT, R5, R3, PT ;  /* 0x000000030500720c */ /* 0x000fe20003f46270 */
[----:B------:R-:W-:Y:S01]  /*d370*/  IMAD.MOV.U32 R6, RZ, RZ, R14 ;  /* 0x000000ffff067224 */ /* 0x000fe200078e000e */
[----:B------:R-:W-:-:S11]  /*d380*/  LOP3.LUT R7, R7, 0x38, RZ, 0xc0, !PT ;  /* 0x0000003807077812 */ /* 0x000fd600078ec0ff */
[----:B------:R-:W-:Y:S05]  /*d390*/  WARPSYNC.COLLECTIVE R15, `(.L_x_9388) ;  /* 0x000000000f087348 */ /* 0x000fea0003c00000 */
[----:B------:R0:W1:Y:S02]  /*d3a0*/  SHFL.IDX P6, R14, R13, R12, R11 ;  /* 0x0000000c0d0e7389 */ /* 0x00006400000c000b */
[----:B01----:R-:W-:Y:S01]  /*d3b0*/  ENDCOLLECTIVE ;  /* 0x000000000000791b */ /* 0x003fe20003800000 */
.L_x_9388:
[----:B------:R0:W-:Y:S01]  /*d3c0*/  STL [R1+0x28], R5 ;  /* 0x0000280501007387 */ /* 0x0001e20000100800 */
[----:B------:R-:W-:Y:S01]  /*d3d0*/  IMAD.MOV.U32 R13, RZ, RZ, R0 ;  /* 0x000000ffff0d7224 */ /* 0x000fe200078e0000 */
[----:B0-----:R-:W-:-:S05]  /*d3e0*/  @!P2 LEA R5, P1, R7, R6, 0x1 ;  /* 0x000000060705a211 */ /* 0x001fca00078208ff */
[----:B------:R-:W-:Y:S02]  /*d3f0*/  @!P2 IMAD.X R4, RZ, RZ, R8, P1 ;  /* 0x000000ffff04a224 */ /* 0x000fe400008e0608 */
[----:B------:R-:W-:Y:S02]  /*d400*/  VIADD R8, R9, 0x20 ;  /* 0x0000002009087836 */ /* 0x000fe40000000000 */
[----:B------:R-:W-:Y:S01]  /*d410*/  IMAD.MOV.U32 R6, RZ, RZ, R14 ;  /* 0x000000ffff067224 */ /* 0x000fe200078e000e */
[----:B------:R-:W-:-:S07]  /*d420*/  @!P2 LOP3.LUT R5, R5, R4, RZ, 0x3c, !PT ;  /* 0x000000040505a212 */ /* 0x000fce00078e3cff */
[----:B------:R-:W-:Y:S05]  /*d430*/  WARPSYNC.COLLECTIVE R15, `(.L_x_9389) ;  /* 0x000000000f087348 */ /* 0x000fea0003c00000 */
[----:B------:R0:W1:Y:S02]  /*d440*/  SHFL.IDX P6, R14, R13, R12, R11 ;  /* 0x0000000c0d0e7389 */ /* 0x00006400000c000b */
[----:B01----:R-:W-:Y:S01]  /*d450*/  ENDCOLLECTIVE ;  /* 0x000000000000791b */ /* 0x003fe20003800000 */
.L_x_9389:
[----:B------:R-:W-:Y:S02]  /*d460*/  ISETP.GE.AND P1, PT, R8, R3, PT ;  /* 0x000000030800720c */ /* 0x000fe40003f26270 */
[C---:B------:R-:W-:Y:S01]  /*d470*/  @!P2 LOP3.LUT R4, R5.reuse, R4, RZ, 0x3c, !PT ;  /* 0x000000040504a212 */ /* 0x040fe200078e3cff */
[----:B------:R0:W-:Y:S03]  /*d480*/  STL [R1+0x2c], R8 ;  /* 0x00002c0801007387 */ /* 0x0001e60000100800 */
[----:B------:R-:W-:-:S05]  /*d490*/  @!P2 LOP3.LUT R5, R5, R4, RZ, 0x3c, !PT ;  /* 0x000000040505a212 */ /* 0x000fca00078e3cff */
[----:B------:R-:W-:Y:S01]  /*d4a0*/  @!PT LDS RZ, [RZ] ;  /* 0x00000000fffff984 */ /* 0x000fe20000000800 */
[----:B------:R-:W-:Y:S01]  /*d4b0*/  @!PT LDS RZ, [RZ] ;  /* 0x00000000fffff984 */ /* 0x000fe20000000800 */
[----:B------:R-:W-:Y:S01]  /*d4c0*/  @!PT LDS RZ, [RZ] ;  /* 0x00000000fffff984 */ /* 0x000fe20000000800 */
[----:B------:R1:W-:Y:S01]  /*d4d0*/  @!P2 LDGSTS.E.BYPASS.LTC128B.128 [R10+0x18c00], desc[UR46][R4.64], !P0 ;  /* 0x18c00000040aafae */ /* 0x0003e2000c101d6e */
[----:B------:R-:W-:Y:S02]  /*d4e0*/  IMAD.MOV.U32 R13, RZ, RZ, R2 ;  /* 0x000000ffff0d7224 */ /* 0x000fe400078e0002 */
[----:B------:R-:W-:Y:S02]  /*d4f0*/  IMAD.MOV.U32 R12, RZ, RZ, 0x3 ;  /* 0x00000003ff0c7424 */ /* 0x000fe400078e00ff */
[----:B0-----:R-:W-:-:S05]  /*d500*/  VIADD R8, R9, 0x30 ;  /* 0x0000003009087836 */ /* 0x001fca0000000000 */
[----:B------:R0:W-:Y:S01]  /*d510*/  STL [R1+0x30], R8 ;  /* 0x0000300801007387 */ /* 0x0001e20000100800 */
[----:B-1----:R-:W-:-:S07]  /*d520*/  IMAD.MOV.U32 R4, RZ, RZ, R14 ;  /* 0x000000ffff047224 */ /* 0x002fce00078e000e */
[----:B0-----:R-:W-:Y:S05]  /*d530*/  WARPSYNC.COLLECTIVE R15, `(.L_x_9390) ;  /* 0x000000000f087348 */ /* 0x001fea0003c00000 */
[----:B------:R1:W2:Y:S02]  /*d540*/  SHFL.IDX P6, R14, R13, R12, R11 ;  /* 0x0000000c0d0e7389 */ /* 0x0002a400000c000b */
[----:B012---:R-:W-:Y:S01]  /*d550*/  ENDCOLLECTIVE ;  /* 0x000000000000791b */ /* 0x007fe20003800000 */
.L_x_9390:
[----:B------:R-:W-:-:S05]  /*d560*/  @!P1 LEA R5, P2, R7, R4, 0x1 ;  /* 0x0000000407059211 */ /* 0x000fca00078408ff */
[----:B------:R-:W-:-:S05]  /*d570*/  @!P1 IMAD.X R4, RZ, RZ, R6, P2 ;  /* 0x000000ffff049224 */ /* 0x000fca00010e0606 */
[----:B------:R-:W-:Y:S01]  /*d580*/  @!P1 LOP3.LUT R5, R5, R4, RZ, 0x3c, !PT ;  /* 0x0000000405059212 */ /* 0x000fe200078e3cff */
[----:B------:R-:W-:-:S03]  /*d590*/  IMAD.MOV.U32 R13, RZ, RZ, R0 ;  /* 0x000000ffff0d7224 */ /* 0x000fc600078e0000 */
[----:B------:R-:W-:-:S04]  /*d5a0*/  @!P1 LOP3.LUT R4, R5, R4, RZ, 0x3c, !PT ;  /* 0x0000000405049212 */ /* 0x000fc800078e3cff */
[----:B------:R-:W-:Y:S01]  /*d5b0*/  @!P1 LOP3.LUT R5, R5, R4, RZ, 0x3c, !PT ;  /* 0x0000000405059212 */ /* 0x000fe200078e3cff */
[----:B------:R-:W-:-:S04]  /*d5c0*/  IMAD.MOV.U32 R6, RZ, RZ, R14 ;  /* 0x000000ffff067224 */ /* 0x000fc800078e000e */
[----:B------:R-:W-:Y:S01]  /*d5d0*/  @!PT LDS RZ, [RZ] ;  /* 0x00000000fffff984 */ /* 0x000fe20000000800 */
[----:B------:R-:W-:Y:S01]  /*d5e0*/  @!PT LDS RZ, [RZ] ;  /* 0x00000000fffff984 */ /* 0x000fe20000000800 */
[----:B------:R-:W-:Y:S01]  /*d5f0*/  @!PT LDS RZ, [RZ] ;  /* 0x00000000fffff984 */ /* 0x000fe20000000800 */
[----:B------:R0:W-:Y:S01]  /*d600*/  @!P1 LDGSTS.E.BYPASS.LTC128B.128 [R10+0x19400], desc[UR46][R4.64], !P0 ;  /* 0x19400000040a9fae */ /* 0x0001e2000c101d6e */
[----:B------:R-:W-:Y:S01]  /*d610*/  ISETP.GE.AND P1, PT, R8, R3, PT ;  /* 0x000000030800720c */ /* 0x000fe20003f26270 */
[----:B------:R-:W-:-:S12]  /*d620*/  VIADD R8, R9, 0x40 ;  /* 0x0000004009087836 */ /* 0x000fd80000000000 */
[----:B0-----:R-:W-:Y:S05]  /*d630*/  WARPSYNC.COLLECTIVE R15, `(.L_x_9391) ;  /* 0x000000000f087348 */ /* 0x001fea0003c00000 */
[----:B------:R1:W2:Y:S02]  /*d640*/  SHFL.IDX P6, R14, R13, R12, R11 ;  /* 0x0000000c0d0e7389 */ /* 0x0002a400000c000b */
[----:B012---:R-:W-:Y:S01]  /*d650*/  ENDCOLLECTIVE ;  /* 0x000000000000791b */ /* 0x007fe20003800000 */
.L_x_9391:
[----:B------:R0:W-:Y:S01]  /*d660*/  STL [R1+0x34], R8 ;  /* 0x0000340801007387 */ /* 0x0001e20000100800 */
[----:B------:R-:W-:Y:S02]  /*d670*/  IMAD.MOV.U32 R13, RZ, RZ, R2 ;  /* 0x000000ffff0d7224 */ /* 0x000fe400078e0002 */
[----:B------:R-:W-:Y:S02]  /*d680*/  IMAD.MOV.U32 R12, RZ, RZ, 0x4 ;  /* 0x00000004ff0c7424 */ /* 0x000fe400078e00ff */
[----:B------:R-:W-:-:S07]  /*d690*/  IMAD.MOV.U32 R4, RZ, RZ, R14 ;  /* 0x000000ffff047224 */ /* 0x000fce00078e000e */
[----:B0-----:R-:W-:Y:S05]  /*d6a0*/  WARPSYNC.COLLECTIVE R15, `(.L_x_9392) ;  /* 0x000000000f087348 */ /* 0x001fea0003c00000 */
[----:B------:R1:W2:Y:S02]  /*d6b0*/  SHFL.IDX P6, R14, R13, R12, R11 ;  /* 0x0000000c0d0e7389 */ /* 0x0002a400000c000b */
[----:B012---:R-:W-:Y:S01]  /*d6c0*/  ENDCOLLECTIVE ;  /* 0x000000000000791b */ /* 0x007fe20003800000 */
.L_x_9392:
        /* <DEDUP_REMOVED lines=10> */
.L_x_9393:
[----:B------:R-:W-:Y:S01]  /*d770*/  @!PT LDS RZ, [RZ] ;  /* 0x00000000fffff984 */ /* 0x000fe20000000800 */
[----:B------:R-:W-:Y:S01]  /*d780*/  @!PT LDS RZ, [RZ] ;  /* 0x00000000fffff984 */ /* 0x000fe20000000800 */
[----:B------:R-:W-:Y:S01]  /*d790*/  @!PT LDS RZ, [RZ] ;  /* 0x00000000fffff984 */ /* 0x000fe20000000800 */
[----:B------:R0:W-:Y:S01]  /*d7a0*/  @!P1 LDGSTS.E.BYPASS.LTC128B.128 [R10+0x19c00], desc[UR46][R4.64], !P0 ;  /* 0x19c00000040a9fae */ /* 0x0001e2000c101d6e */
[----:B------:R-:W-:Y:S01]  /*d7b0*/  ISETP.GE.AND P1, PT, R8, R3, PT ;  /* 0x000000030800720c */ /* 0x000fe20003f26270 */
[----:B------:R-:W-:-:S05]  /*d7c0*/  VIADD R8, R9, 0x50 ;  /* 0x0000005009087836 */ /* 0x000fca0000000000 */
[----:B------:R1:W-:Y:S01]  /*d7d0*/  STL [R1+0x38], R8 ;  /* 0x0000380801007387 */ /* 0x0003e20000100800 */
[----:B------:R-:W-:Y:S02]  /*d7e0*/  IMAD.MOV.U32 R13, RZ, RZ, R2 ;  /* 0x000000ffff0d7224 */ /* 0x000fe400078e0002 */
[----:B------:R-:W-:Y:S02]  /*d7f0*/  IMAD.MOV.U32 R12, RZ, RZ, 0x5 ;  /* 0x00000005ff0c7424 */ /* 0x000fe400078e00ff */
[----:B0-----:R-:W-:-:S07]  /*d800*/  IMAD.MOV.U32 R4, RZ, RZ, R14 ;  /* 0x000000ffff047224 */ /* 0x001fce00078e000e */
[----:B-1----:R-:W-:Y:S05]  /*d810*/  WARPSYNC.COLLECTIVE R15, `(.L_x_9394) ;  /* 0x000000000f087348 */ /* 0x002fea0003c00000 */
[----:B------:R0:W2:Y:S02]  /*d820*/  SHFL.IDX P6, R14, R13, R12, R11 ;  /* 0x0000000c0d0e7389 */ /* 0x0000a400000c000b */
[----:B012---:R-:W-:Y:S01]  /*d830*/  ENDCOLLECTIVE ;  /* 0x000000000000791b */ /* 0x007fe20003800000 */
.L_x_9394:
        /* <DEDUP_REMOVED lines=10> */
.L_x_9395:
[----:B------:R-:W-:Y:S01]  /*d8e0*/  @!PT LDS RZ, [RZ] ;  /* 0x00000000fffff984 */ /* 0x000fe20000000800 */
[----:B------:R-:W-:Y:S01]  /*d8f0*/  @!PT LDS RZ, [RZ] ;  /* 0x00000000fffff984 */ /* 0x000fe20000000800 */
[----:B------:R-:W-:Y:S01]  /*d900*/  @!PT LDS RZ, [RZ] ;  /* 0x00000000fffff984 */ /* 0x000fe20000000800 */
[----:B------:R0:W-:Y:S01]  /*d910*/  @!P1 LDGSTS.E.BYPASS.LTC128B.128 [R10+0x1a400], desc[UR46][R4.64], !P0 ;  /* 0x1a400000040a9fae */ /* 0x0001e2000c101d6e */
[----:B------:R-:W-:Y:S01]  /*d920*/  ISETP.GE.AND P1, PT, R8, R3, PT ;  /* 0x000000030800720c */ /* 0x000fe20003f26270 */
[----:B------:R-:W-:Y:S02]  /*d930*/  VIADD R8, R9, 0x60 ;  /* 0x0000006009087836 */ /* 0x000fe40000000000 */
[----:B------:R1:W5:Y:S01]  /*d940*/  LDL.LU R9, [R1+0x60] ;  /* 0x0000600001097983 */ /* 0x0003620000300800 */
[----:B------:R-:W-:Y:S02]  /*d950*/  IMAD.MOV.U32 R13, RZ, RZ, R2 ;  /* 0x000000ffff0d7224 */ /* 0x000fe400078e0002 */
[----:B------:R-:W-:Y:S02]  /*d960*/  IMAD.MOV.U32 R12, RZ, RZ, 0x6 ;  /* 0x00000006ff0c7424 */ /* 0x000fe400078e00ff */
[----:B01----:R-:W-:-:S07]  /*d970*/  IMAD.MOV.U32 R4, RZ, RZ, R14 ;  /* 0x000000ffff047224 */ /* 0x003fce00078e000e */
[----:B-----5:R-:W-:Y:S05]  /*d980*/  WARPSYNC.COLLECTIVE R15, `(.L_x_9396) ;  /* 0x000000000f087348 */ /* 0x020fea0003c00000 */
[----:B------:R0:W1:Y:S02]  /*d990*/  SHFL.IDX P6, R14, R13, R12, R11 ;  /* 0x0000000c0d0e7389 */ /* 0x00006400000c000b */
[----:B01---5:R-:W-:Y:S01]  /*d9a0*/  ENDCOLLECTIVE ;  /* 0x000000000000791b */ /* 0x023fe20003800000 */
.L_x_9396:
        /* <DEDUP_REMOVED lines=10> */
.L_x_9397:
        /* <DEDUP_REMOVED lines=11> */
.L_x_9398:
[----:B------:R-:W-:-:S05]  /*db00*/  @!P1 LEA R5, P2, R7, R4, 0x1 ;  /* 0x0000000407059211 */ /* 0x000fca00078408ff */
[----:B------:R-:W-:-:S05]  /*db10*/  @!P1 IMAD.X R4, RZ, RZ, R6, P2 ;  /* 0x000000ffff049224 */ /* 0x000fca00010e0606 */
[----:B------:R-:W-:-:S04]  /*db20*/  @!P1 LOP3.LUT R5, R5, R4, RZ, 0x3c, !PT ;  /* 0x0000000405059212 */ /* 0x000fc800078e3cff */
[----:B------:R-:W-:Y:S01]  /*db30*/  @!P1 LOP3.LUT R4, R5, R4, RZ, 0x3c, !PT ;  /* 0x0000000405049212 */ /* 0x000fe200078e3cff */
[----:B------:R-:W-:-:S03]  /*db40*/  IMAD.MOV.U32 R13, RZ, RZ, R0 ;  /* 0x000000ffff0d7224 */ /* 0x000fc600078e0000 */
[----:B------:R-:W-:-:S05]  /*db50*/  @!P1 LOP3.LUT R5, R5, R4, RZ, 0x3c, !PT ;  /* 0x0000000405059212 */ /* 0x000fca00078e3cff */
[----:B------:R-:W-:Y:S01]  /*db60*/  @!PT LDS RZ, [RZ] ;  /* 0x00000000fffff984 */ /* 0x000fe20000000800 */
[----:B------:R-:W-:Y:S01]  /*db70*/  @!PT LDS RZ, [RZ] ;  /* 0x00000000fffff984 */ /* 0x000fe20000000800 */
[----:B------:R-:W-:Y:S01]  /*db80*/  @!PT LDS RZ, [RZ] ;  /* 0x00000000fffff984 */ /* 0x000fe20000000800 */
[----:B------:R0:W-:Y:S04]  /*db90*/  @!P1 LDGSTS.E.BYPASS.LTC128B.128 [R10+0x1b400], desc[UR46][R4.64], !P0 ;  /* 0x1b400000040a9fae */ /* 0x0001e8000c101d6e */
[----:B------:R1:W-:Y:S01]  /*dba0*/  STL [R1+0x3c], R8 ;  /* 0x00003c0801007387 */ /* 0x0003e20000100800 */
[----:B0-----:R-:W-:-:S07]  /*dbb0*/  IMAD.MOV.U32 R4, RZ, RZ, R14 ;  /* 0x000000ffff047224 */ /* 0x001fce00078e000e */
[----:B-1----:R-:W-:Y:S05]  /*dbc0*/  WARPSYNC.COLLECTIVE R15, `(.L_x_9399) ;  /* 0x000000000f087348 */ /* 0x002fea0003c00000 */
[----:B------:R0:W2:Y:S02]  /*dbd0*/  SHFL.IDX P6, R14, R13, R12, R11 ;  /* 0x0000000c0d0e7389 */ /* 0x0000a400000c000b */
[----:B012---:R-:W-:Y:S01]  /*dbe0*/  ENDCOLLECTIVE ;  /* 0x000000000000791b */ /* 0x007fe20003800000 */
.L_x_9399:
[----:B------:R-:W-:Y:S01]  /*dbf0*/  IMAD.MOV.U32 R0, RZ, RZ, R14 ;  /* 0x000000ffff007224 */ /* 0x000fe200078e000e */
[----:B------:R-:W-:Y:S06]  /*dc00*/  BRA `(.L_x_9400) ;  /* 0xffffffb800e07947 */ /* 0x000fec000383ffff */
.L_x_9295:
        /* <DEDUP_REMOVED lines=8> */
.L_x_9402:
[----:B------:R-:W-:Y:S05]  /*dc90*/  BSYNC B0 ;  /* 0x0000000000007941 */ /* 0x000fea0003800000 */
.L_x_9401:
[----:B------:R-:W-:Y:S01]  /*dca0*/  IMAD.MOV.U32 R13, RZ, RZ, R5 ;  /* 0x000000ffff0d7224 */ /* 0x000fe200078e0005 */
[----:B------:R0:W5:Y:S01]  /*dcb0*/  LDL.LU R10, [R1+0x38] ;  /* 0x00003800010a7983 */ /* 0x0001620000300800 */
[----:B------:R-:W-:Y:S02]  /*dcc0*/  IMAD.MOV.U32 R12, RZ, RZ, RZ ;  /* 0x000000ffff0c7224 */ /* 0x000fe400078e00ff */
[----:B------:R-:W-:Y:S01]  /*dcd0*/  IMAD.MOV.U32 R11, RZ, RZ, 0x181f ;  /* 0x0000181fff0b7424 */ /* 0x000fe200078e00ff */
[----:B------:R0:W5:Y:S01]  /*dce0*/  LDL.LU R9, [R1+0x3c] ;  /* 0x00003c0001097983 */ /* 0x0001620000300800 */
[----:B------:R-:W-:Y:S02]  /*dcf0*/  IMAD.MOV.U32 R15, RZ, RZ, -0x1 ;  /* 0xffffffffff0f7424 */ /* 0x000fe400078e00ff */
[----:B------:R-:W-:Y:S01]  /*dd00*/  IMAD.MOV.U32 R2, RZ, RZ, R14 ;  /* 0x000000ffff027224 */ /* 0x000fe200078e000e */
[----:B------:R0:W5:Y:S06]  /*dd10*/  LDL R7, [R1+0x4] ;  /* 0x0000040001077983 */ /* 0x00016c0000100800 */
[----:B0----5:R-:W-:Y:S05]  /*dd20*/  WARPSYNC.COLLECTIVE R15, `(.L_x_9403) ;  /* 0x000000000f087348 */ /* 0x021fea0003c00000 */
[----:B------:R1:W2:Y:S02]  /*dd30*/  SHFL.IDX P6, R14, R13, R12, R11 ;  /* 0x0000000c0d0e7389 */ /* 0x0002a400000c000b */
[----:B012--5:R-:W-:Y:S01]  /*dd40*/  ENDCOLLECTIVE ;  /* 0x000000000000791b */ /* 0x027fe20003800000 */
.L_x_9403:
[----:B------:R-:W-:Y:S01]  /*dd50*/  ULDC UR4, c[0x0][0x288] ;  /* 0x0000a20000047ab9 */ /* 0x000fe20000000800 */
[----:B------:R-:W2:Y:S04]  /*dd60*/  LDL.LU R13, [R1+0x28] ;  /* 0x00002800010d7983 */ /* 0x000ea80000300800 */
[----:B------:R-:W3:Y:S04]  /*dd70*/  LDL.LU R12, [R1+0x2c] ;  /* 0x00002c00010c7983 */ /* 0x000ee80000300800 */
[----:B------:R-:W4:Y:S04]  /*dd80*/  LDL.LU R11, [R1+0x30] ;  /* 0x00003000010b7983 */ /* 0x000f280000300800 */
[----:B------:R-:W5:Y:S01]  /*dd90*/  LDL.LU R15, [R1+0x34] ;  /* 0x00003400010f7983 */ /* 0x000f620000300800 */
[----:B------:R-:W-:-:S03]  /*dda0*/  IMAD.MOV.U32 R3, RZ, RZ, R14 ;  /* 0x000000ffff037224 */ /* 0x000fc600078e000e */
[----:B------:R-:W5:Y:S01]  /*ddb0*/  LDL.LU R14, [R1+0x10] ;  /* 0x00001000010e7983 */ /* 0x000f620000300800 */
[----:B------:R-:W-:Y:S01]  /*ddc0*/  IMAD R0, R6, UR4, RZ ;  /* 0x0000000406007c24 */ /* 0x000fe2000f8e02ff */
[----:B------:R-:W-:-:S04]  /*ddd0*/  LOP3.LUT R18, R18, 0xffffffbf, RZ, 0xc0, !PT ;  /* 0xffffffbf12127812 */ /* 0x000fc800078ec0ff */
[-C--:B--2---:R-:W-:Y:S01]  /*dde0*/  ISETP.GE.AND P6, PT, R13, R0.reuse, PT ;  /* 0x000000000d00720c */ /* 0x084fe20003fc6270 */
[----:B------:R-:W-:Y:S01]  /*ddf0*/  IMAD.MOV.U32 R13, RZ, RZ, R4 ;  /* 0x000000ffff0d7224 */ /* 0x000fe200078e0004 */
[----:B---3--:R-:W-:Y:S01]  /*de00*/  ISETP.GE.AND P5, PT, R12, R0, PT ;  /* 0x000000000c00720c */ /* 0x008fe20003fa6270 */
[----:B------:R-:W-:-:S10]  /*de10*/  IMAD.MOV.U32 R12, RZ, RZ, 0x1 ;  /* 0x00000001ff0c7424 */ /* 0x000fd400078e00ff */
[----:B------:R-:W-:Y:S02]  /*de20*/  @P6 LOP3.LUT R18, R18, 0x40, RZ, 0xfc, !PT ;  /* 0x0000004012126812 */ /* 0x000fe400078efcff */
[-C--:B----4-:R-:W-:Y:S01]  /*de30*/  ISETP.GE.AND P6, PT, R11, R0.reuse, PT ;  /* 0x000000000b00720c */ /* 0x090fe20003fc6270 */
[----:B------:R-:W-:Y:S01]  /*de40*/  IMAD.MOV.U32 R11, RZ, RZ, 0x181f ;  /* 0x0000181fff0b7424 */ /* 0x000fe200078e00ff */
[----:B------:R-:W-:Y:S02]  /*de50*/  LOP3.LUT R18, R18, 0xffffffdf, RZ, 0xc0, !PT ;  /* 0xffffffdf12127812 */ /* 0x000fe400078ec0ff */
[-C--:B-----5:R-:W-:Y:S02]  /*de60*/  ISETP.GE.AND P4, PT, R14, R0.reuse, PT ;  /* 0x000000000e00720c */ /* 0x0a0fe40003f86270 */
[----:B------:R-:W-:Y:S02]  /*de70*/  @P5 LOP3.LUT R18, R18, 0x20, RZ, 0xfc, !PT ;  /* 0x0000002012125812 */ /* 0x000fe400078efcff */
[----:B------:R-:W-:Y:S01]  /*de80*/  ISETP.GE.AND P5, PT, R15, R0, PT ;  /* 0x000000000f00720c */ /* 0x000fe20003fa6270 */
[----:B------:R-:W-:Y:S01]  /*de90*/  IMAD.MOV.U32 R15, RZ, RZ, -0x1 ;  /* 0xffffffffff0f7424 */ /* 0x000fe200078e00ff */
[----:B------:R-:W-:-:S04]  /*dea0*/  LOP3.LUT R18, R18, 0xffffffef, RZ, 0xc0, !PT ;  /* 0xffffffef12127812 */ /* 0x000fc800078ec0ff */
[----:B------:R-:W-:Y:S02]  /*deb0*/  @P6 LOP3.LUT R18, R18, 0x10, RZ, 0xfc, !PT ;  /* 0x0000001012126812 */ /* 0x000fe400078efcff */
[----:B------:R-:W-:Y:S02]  /*dec0*/  ISETP.GE.AND P6, PT, R10, R0, PT ;  /* 0x000000000a00720c */ /* 0x000fe40003fc6270 */
[----:B------:R-:W-:-:S04]  /*ded0*/  LOP3.LUT R18, R18, 0xfffffff7, RZ, 0xc0, !PT ;  /* 0xfffffff712127812 */ /* 0x000fc800078ec0ff */
[----:B------:R-:W-:Y:S02]  /*dee0*/  @P5 LOP3.LUT R18, R18, 0x8, RZ, 0xfc, !PT ;  /* 0x0000000812125812 */ /* 0x000fe400078efcff */
[----:B------:R-:W-:Y:S02]  /*def0*/  ISETP.GE.AND P5, PT, R9, R0, PT ;  /* 0x000000000900720c */ /* 0x000fe40003fa6270 */
[----:B------:R-:W-:-:S04]  /*df00*/  LOP3.LUT R18, R18, 0xffffff7f, RZ, 0xc0, !PT ;  /* 0xffffff7f12127812 */ /* 0x000fc800078ec0ff */
[----:B------:R-:W-:-:S04]  /*df10*/  LOP3.LUT R18, R18, 0xfffffffb, RZ, 0xc0, !PT ;  /* 0xfffffffb12127812 */ /* 0x000fc800078ec0ff */
[----:B------:R-:W-:Y:S02]  /*df20*/  @P6 LOP3.LUT R18, R18, 0x4, RZ, 0xfc, !PT ;  /* 0x0000000412126812 */ /* 0x000fe400078efcff */
[----:B------:R-:W-:Y:S02]  /*df30*/  @!P4 LEA R3, P6, R8, R3, 0x1 ;  /* 0x000000030803c211 */ /* 0x000fe400078c08ff */
[----:B------:R-:W-:-:S03]  /*df40*/  @P5 LOP3.LUT R18, R18, 0x80, RZ, 0xfc, !PT ;  /* 0x0000008012125812 */ /* 0x000fc600078efcff */
[----:B------:R-:W-:Y:S01]  /*df50*/  @!P4 IMAD.X R2, RZ, RZ, R2, P6 ;  /* 0x000000ffff02c224 */ /* 0x000fe200030e0602 */
[----:B------:R-:W-:-:S04]  /*df60*/  LOP3.LUT P5, RZ, R18, 0x20, RZ, 0xc0, !PT ;  /* 0x0000002012ff7812 */ /* 0x000fc800078ac0ff */
[----:B------:R-:W-:-:S09]  /*df70*/  @!P4 LOP3.LUT R3, R3, R2, RZ, 0x3c, !PT ;  /* 0x000000020303c212 */ /* 0x000fd200078e3cff */
[----:B------:R-:W-:Y:S05]  /*df80*/  WARPSYNC.COLLECTIVE R15, `(.L_x_9404) ;  /* 0x000000000f087348 */ /* 0x000fea0003c00000 */
[----:B------:R0:W1:Y:S02]  /*df90*/  SHFL.IDX P6, R14, R13, R12, R11 ;  /* 0x0000000c0d0e7389 */ /* 0x00006400000c000b */
[----:B01----:R-:W-:Y:S01]  /*dfa0*/  ENDCOLLECTIVE ;  /* 0x000000000000791b */ /* 0x003fe20003800000 */
.L_x_9404:
[----:B------:R-:W-:-:S04]  /*dfb0*/  @!P4 LOP3.LUT R2, R3, R2, RZ, 0x3c, !PT ;  /* 0x000000020302c212 */ /* 0x000fc800078e3cff */
[----:B------:R-:W-:-:S05]  /*dfc0*/  @!P4 LOP3.LUT R3, R3, R2, RZ, 0x3c, !PT ;  /* 0x000000020303c212 */ /* 0x000fca00078e3cff */
[----:B------:R-:W-:Y:S01]  /*dfd0*/  @!PT LDS RZ, [RZ] ;  /* 0x00000000fffff984 */ /* 0x000fe20000000800 */
[----:B------:R-:W-:Y:S01]  /*dfe0*/  @!PT LDS RZ, [RZ] ;  /* 0x00000000fffff984 */ /* 0x000fe20000000800 */
[----:B------:R-:W-:Y:S01]  /*dff0*/  @!PT LDS RZ, [RZ] ;  /* 0x00000000fffff984 */ /* 0x000fe20000000800 */
[----:B------:R0:W-:Y:S01]  /*e000*/  @!P4 LDGSTS.E.BYPASS.LTC128B.128 [R7+0x22400], desc[UR46][R2.64], !P0 ;  /* 0x224000000207cfae */ /* 0x0001e2000c101d6e */
[----:B------:R-:W-:-:S03]  /*e010*/  IMAD.MOV.U32 R13, RZ, RZ, R5 ;  /* 0x000000ffff0d7224 */ /* 0x000fc600078e0005 */
[----:B------:R0:W-:Y:S04]  /*e020*/  @!P4 LDGSTS.E.BYPASS.LTC128B.128 [R7+0x26400], desc[UR46][R2.64+0x80], !P1 ;  /* 0x264000800207cfae */ /* 0x0001e8000c901d6e */
[----:B------:R0:W-:Y:S04]  /*e030*/  @!P4 LDGSTS.E.BYPASS.LTC128B.128 [R7+0x2a400], desc[UR46][R2.64+0x100], !P2 ;  /* 0x2a4001000207cfae */ /* 0x0001e8000d101d6e */
[----:B------:R0:W-:Y:S01]  /*e040*/  @!P4 LDGSTS.E.BYPASS.LTC128B.128 [R7+0x2e400], desc[UR46][R2.64+0x180], !P3 ;  /* 0x2e4001800207cfae */ /* 0x0001e2000d901d6e */
[----:B------:R-:W-:Y:S01]  /*e050*/  IMAD.MOV.U32 R6, RZ, RZ, R14 ;  /* 0x000000ffff067224 */ /* 0x000fe200078e000e */
[----:B------:R-:W-:-:S13]  /*e060*/  LOP3.LUT P4, RZ, R18, 0x40, RZ, 0xc0, !PT ;  /* 0x0000004012ff7812 */ /* 0x000fda000788c0ff */
[----:B0-----:R-:W-:Y:S05]  /*e070*/  WARPSYNC.COLLECTIVE R15, `(.L_x_9405) ;  /* 0x000000000f087348 */ /* 0x001fea0003c00000 */
[----:B------:R1:W2:Y:S02]  /*e080*/  SHFL.IDX P6, R14, R13, R12, R11 ;  /* 0x0000000c0d0e7389 */ /* 0x0002a400000c000b */
[----:B012---:R-:W-:Y:S01]  /*e090*/  ENDCOLLECTIVE ;  /* 0x000000000000791b */ /* 0x007fe20003800000 */
.L_x_9405:
[----:B------:R-:W-:Y:S02]  /*e0a0*/  IMAD.MOV.U32 R13, RZ, RZ, R4 ;  /* 0x000000ffff0d7224 */ /* 0x000fe400078e0004 */
[----:B------:R-:W-:Y:S02]  /*e0b0*/  IMAD.MOV.U32 R12, RZ, RZ, 0x2 ;  /* 0x00000002ff0c7424 */ /* 0x000fe400078e00ff */
[----:B------:R-:W-:-:S05]  /*e0c0*/  IMAD.MOV.U32 R2, RZ, RZ, R14 ;  /* 0x000000ffff027224 */ /* 0x000fca00078e000e */
[----:B------:R-:W-:-:S05]  /*e0d0*/  @!P4 LEA R2, P6, R8, R2, 0x1 ;  /* 0x000000020802c211 */ /* 0x000fca00078c08ff */
[----:B------:R-:W-:-:S05]  /*e0e0*/  @!P4 IMAD.X R3, RZ, RZ, R6, P6 ;  /* 0x000000ffff03c224 */ /* 0x000fca00030e0606 */
[----:B------:R-:W-:Y:S01]  /*e0f0*/  @!PT LDS RZ, [RZ] ;  /* 0x00000000fffff984 */ /* 0x000fe20000000800 */
[----:B------:R-:W-:Y:S01]  /*e100*/  @!PT LDS RZ, [RZ] ;  /* 0x00000000fffff984 */ /* 0x000fe20000000800 */
[----:B------:R-:W-:Y:S01]  /*e110*/  @!PT LDS RZ, [RZ] ;  /* 0x00000000fffff984 */ /* 0x000fe20000000800 */
[----:B------:R0:W-:Y:S03]  /*e120*/  @!P4 LDGSTS.E.BYPASS.LTC128B.128 [R7+0x22c00], desc[UR46][R2.64], !P0 ;  /* 0x22c000000207cfae */ /* 0x0001e6000c101d6e */
[----:B0-----:R-:W-:Y:S05]  /*e130*/  WARPSYNC.COLLECTIVE R15, `(.L_x_9406) ;  /* 0x000000000f087348 */ /* 0x001fea0003c00000 */
[----:B------:R1:W2:Y:S02]  /*e140*/  SHFL.IDX P6, R14, R13, R12, R11 ;  /* 0x0000000c0d0e7389 */ /* 0x0002a400000c000b */
[----:B012---:R-:W-:Y:S01]  /*e150*/  ENDCOLLECTIVE ;  /* 0x000000000000791b */ /* 0x007fe20003800000 */
.L_x_9406:
[----:B------:R-:W-:Y:S01]  /*e160*/  @!PT LDS RZ, [RZ] ;  /* 0x00000000fffff984 */ /* 0x000fe20000000800 */
[----:B------:R-:W-:Y:S01]  /*e170*/  @!PT LDS RZ, [RZ] ;  /* 0x00000000fffff984 */ /* 0x000fe20000000800 */
[----:B------:R-:W-:Y:S01]  /*e180*/  @!PT LDS RZ, [RZ] ;  /* 0x00000000fffff984 */ /* 0x000fe20000000800 */
[----:B------:R0:W-:Y:S04]  /*e190*/  @!P4 LDGSTS.E.BYPASS.LTC128B.128 [R7+0x26c00], desc[UR46][R2.64+0x80], !P1 ;  /* 0x26c000800207cfae */ /* 0x0001e8000c901d6e */
[----:B------:R0:W-:Y:S04]  /*e1a0*/  @!P4 LDGSTS.E.BYPASS.LTC128B.128 [R7+0x2ac00], desc[UR46][R2.64+0x100], !P2 ;  /* 0x2ac001000207cfae */ /* 0x0001e8000d101d6e */
[----:B------:R0:W-:Y:S01]  /*e1b0*/  @!P4 LDGSTS.E.BYPASS.LTC128B.128 [R7+0x2ec00], desc[UR46][R2.64+0x180], !P3 ;  /* 0x2ec001800207cfae */ /* 0x0001e2000d901d6e */
[----:B------:R-:W-:Y:S01]  /*e1c0*/  LOP3.LUT P4, RZ, R18, 0x10, RZ, 0xc0, !PT ;  /* 0x0000001012ff7812 */ /* 0x000fe2000788c0ff */
[----:B------:R-:W-:-:S02]  /*e1d0*/  IMAD.MOV.U32 R13, RZ, RZ, R5 ;  /* 0x000000ffff0d7224 */ /* 0x000fc400078e0005 */
[----:B------:R-:W-:-:S10]  /*e1e0*/  IMAD.MOV.U32 R6, RZ, RZ, R14 ;  /* 0x000000ffff067224 */ /* 0x000fd400078e000e */
[----:B0-----:R-:W-:Y:S05]  /*e1f0*/  WARPSYNC.COLLECTIVE R15, `(.L_x_9407) ;  /* 0x000000000f087348 */ /* 0x001fea0003c00000 */
[----:B------:R1:W2:Y:S02]  /*e200*/  SHFL.IDX P6, R14, R13, R12, R11 ;  /* 0x0000000c0d0e7389 */ /* 0x0002a400000c000b */
[----:B012---:R-:W-:Y:S01]  /*e210*/  ENDCOLLECTIVE ;  /* 0x000000000000791b */ /* 0x007fe20003800000 */
.L_x_9407:
        /* <DEDUP_REMOVED lines=12> */
.L_x_9408:
        /* <DEDUP_REMOVED lines=12> */
.L_x_9409:
        /* <DEDUP_REMOVED lines=12> */
.L_x_9410:
        /* <DEDUP_REMOVED lines=12> */
.L_x_9411:
[----:B------:R-:W-:Y:S02]  /*e520*/  IMAD.MOV.U32 R13, RZ, RZ, R4 ;  /* 0x000000ffff0d7224 */ /* 0x000fe400078e0004 */
[----:B------:R-:W-:Y:S02]  /*e530*/  IMAD.MOV.U32 R12, RZ, RZ, 0x5 ;  /* 0x00000005ff0c7424 */ /* 0x000fe400078e00ff */
[----:B------:R-:W-:-:S05]  /*e540*/  IMAD.MOV.U32 R2, RZ, RZ, R14 ;  /* 0x000000ffff027224 */ /* 0x000fca00078e000e */
[----:B------:R-:W-:-:S05]  /*e550*/  @!P5 LEA R2, P6, R8, R2, 0x1 ;  /* 0x000000020802d211 */ /* 0x000fca00078c08ff */
[----:B------:R-:W-:Y:S01]  /*e560*/  @!P5 IMAD.X R3, RZ, RZ, R6, P6 ;  /* 0x000000ffff03d224 */ /* 0x000fe200030e0606 */
[C---:B------:R-:W-:Y:S02]  /*e570*/  LOP3.LUT P6, RZ, R18.reuse, 0x8, RZ, 0xc0, !PT ;  /* 0x0000000812ff7812 */ /* 0x040fe400078cc0ff */
[----:B------:R-:W-:-:S11]  /*e580*/  LOP3.LUT P5, RZ, R18, 0x80, RZ, 0xc0, !PT ;  /* 0x0000008012ff7812 */ /* 0x000fd600078ac0ff */
[----:B------:R-:W-:Y:S01]  /*e590*/  @!PT LDS RZ, [RZ] ;  /* 0x00000000fffff984 */ /* 0x000fe20000000800 */
[----:B------:R-:W-:Y:S01]  /*e5a0*/  @!PT LDS RZ, [RZ] ;  /* 0x00000000fffff984 */ /* 0x000fe20000000800 */
[----:B------:R-:W-:Y:S01]  /*e5b0*/  @!PT LDS RZ, [RZ] ;  /* 0x00000000fffff984 */ /* 0x000fe20000000800 */
[----:B------:R0:W-:Y:S04]  /*e5c0*/  @!P6 LDGSTS.E.BYPASS.LTC128B.128 [R7+0x24400], desc[UR46][R2.64], !P0 ;  /* 0x244000000207efae */ /* 0x0001e8000c101d6e */
[----:B------:R0:W-:Y:S04]  /*e5d0*/  @!P6 LDGSTS.E.BYPASS.LTC128B.128 [R7+0x28400], desc[UR46][R2.64+0x80], !P1 ;  /* 0x284000800207efae */ /* 0x0001e8000c901d6e */
[----:B------:R0:W-:Y:S04]  /*e5e0*/  @!P6 LDGSTS.E.BYPASS.LTC128B.128 [R7+0x2c400], desc[UR46][R2.64+0x100], !P2 ;  /* 0x2c4001000207efae */ /* 0x0001e8000d101d6e */
[----:B------:R0:W-:Y:S02]  /*e5f0*/  @!P6 LDGSTS.E.BYPASS.LTC128B.128 [R7+0x30400], desc[UR46][R2.64+0x180], !P3 ;  /* 0x304001800207efae */ /* 0x0001e4000d901d6e */
[----:B0-----:R-:W-:Y:S05]  /*e600*/  WARPSYNC.COLLECTIVE R15, `(.L_x_9412) ;  /* 0x000000000f087348 */ /* 0x001fea0003c00000 */
[----:B------:R1:W2:Y:S02]  /*e610*/  SHFL.IDX P6, R14, R13, R12, R11 ;  /* 0x0000000c0d0e7389 */ /* 0x0002a400000c000b */
[----:B012---:R-:W-:Y:S01]  /*e620*/  ENDCOLLECTIVE ;  /* 0x000000000000791b */ /* 0x007fe20003800000 */
.L_x_9412:
[----:B------:R-:W-:Y:S02]  /*e630*/  IMAD.MOV.U32 R13, RZ, RZ, R5 ;  /* 0x000000ffff0d7224 */ /* 0x000fe400078e0005 */
[----:B------:R-:W-:-:S07]  /*e640*/  IMAD.MOV.U32 R6, RZ, RZ, R14 ;  /* 0x000000ffff067224 */ /* 0x000fce00078e000e */
[----:B------:R-:W-:Y:S05]  /*e650*/  WARPSYNC.COLLECTIVE R15, `(.L_x_9413) ;  /* 0x000000000f087348 */ /* 0x000fea0003c00000 */
[----:B------:R0:W1:Y:S02]  /*e660*/  SHFL.IDX P6, R14, R13, R12, R11 ;  /* 0x0000000c0d0e7389 */ /* 0x00006400000c000b */
[----:B01----:R-:W-:Y:S01]  /*e670*/  ENDCOLLECTIVE ;  /* 0x000000000000791b */ /* 0x003fe20003800000 */
.L_x_9413:
        /* <DEDUP_REMOVED lines=12> */
.L_x_9414:
[----:B------:R-:W-:Y:S01]  /*e740*/  @!PT LDS RZ, [RZ] ;  /* 0x00000000fffff984 */ /* 0x000fe20000000800 */
[----:B------:R-:W-:Y:S01]  /*e750*/  @!PT LDS RZ, [RZ] ;  /* 0x00000000fffff984 */ /* 0x000fe20000000800 */
[----:B------:R-:W-:Y:S01]  /*e760*/  @!PT LDS RZ, [RZ] ;  /* 0x00000000fffff984 */ /* 0x000fe20000000800 */
[----:B------:R0:W-:Y:S04]  /*e770*/  @!P4 LDGSTS.E.BYPASS.LTC128B.128 [R7+0x28c00], desc[UR46][R2.64+0x80], !P1 ;  /* 0x28c000800207cfae */ /* 0x0001e8000c901d6e */
[----:B------:R0:W-:Y:S04]  /*e780*/  @!P4 LDGSTS.E.BYPASS.LTC128B.128 [R7+0x2cc00], desc[UR46][R2.64+0x100], !P2 ;  /* 0x2cc001000207cfae */ /* 0x0001e8000d101d6e */
[----:B------:R0:W-:Y:S01]  /*e790*/  @!P4 LDGSTS.E.BYPASS.LTC128B.128 [R7+0x30c00], desc[UR46][R2.64+0x180], !P3 ;  /* 0x30c001800207cfae */ /* 0x0001e2000d901d6e */
[----:B------:R-:W-:Y:S02]  /*e7a0*/  IMAD.MOV.U32 R13, RZ, RZ, R5 ;  /* 0x000000ffff0d7224 */ /* 0x000fe400078e0005 */
[----:B------:R-:W-:-:S07]  /*e7b0*/  IMAD.MOV.U32 R6, RZ, RZ, R14 ;  /* 0x000000ffff067224 */ /* 0x000fce00078e000e */
[----:B0-----:R-:W-:Y:S05]  /*e7c0*/  WARPSYNC.COLLECTIVE R15, `(.L_x_9415) ;  /* 0x000000000f087348 */ /* 0x001fea0003c00000 */
[----:B------:R1:W2:Y:S02]  /*e7d0*/  SHFL.IDX P6, R14, R13, R12, R11 ;  /* 0x0000000c0d0e7389 */ /* 0x0002a400000c000b */
[----:B012---:R-:W-:Y:S01]  /*e7e0*/  ENDCOLLECTIVE ;  /* 0x000000000000791b */ /* 0x007fe20003800000 */
.L_x_9415:
        /* <DEDUP_REMOVED lines=12> */
.L_x_9416:
        /* <DEDUP_REMOVED lines=11> */
.L_x_9417:
[----:B------:R-:W-:Y:S01]  /*e960*/  IMAD.MOV.U32 R2, RZ, RZ, R14 ;  /* 0x000000ffff027224 */ /* 0x000fe200078e000e */
[----:B------:R-:W-:Y:S06]  /*e970*/  BRA `(.L_x_9418) ;  /* 0xffffffb8003c7947 */ /* 0x000fec000383ffff */
.L_x_9299:
[----:B-1----:R-:W-:-:S04]  /*e980*/  IMAD.U32 R3, RZ, RZ, UR37 ;  /* 0x00000025ff037e24 */ /* 0x002fc8000f8e00ff */
[----:B------:R1:W2:Y:S03]  /*e990*/  SYNCS.PHASECHK.TRANS64.TRYWAIT P0, [R3+URZ+0x32420], R0 ;  /* 0x03242000030075a7 */ /* 0x0002a6000800017f */
[----:B--2---:R-:W-:Y:S05]  /*e9a0*/  @!P0 NANOSLEEP.SYNCS 0x989680 ;  /* 0x009896800000895d */ /* 0x004fea0003900000 */
[----:B------:R-:W2:Y:S02]  /*e9b0*/  @!P0 SYNCS.PHASECHK.TRANS64 P0, [R3+URZ+0x32420], R0 ;  /* 0x03242000030085a7 */ /* 0x000ea4000800007f */
[----:B--2---:R-:W-:Y:S05]  /*e9c0*/  @!P0 BRA `(.L_x_9299) ;  /* 0xfffffffc00ec8947 */ /* 0x004fea000383ffff */
[----:B------:R-:W-:Y:S05]  /*e9d0*/  BRA `(.L_x_9419) ;  /* 0xffffffb8008c7947 */ /* 0x000fea000383ffff */
.L_x_9303:
[----:B0-----:R0:W1:Y:S02]  /*e9e0*/  SYNCS.PHASECHK.TRANS64.TRYWAIT P0, [R2+URZ+0x32460], R0 ;  /* 0x03246000020075a7 */ /* 0x001064000800017f */
[----:B-1----:R-:W-:Y:S05]  /*e9f0*/  @!P0 NANOSLEEP.SYNCS 0x989680 ;  /* 0x009896800000895d */ /* 0x002fea0003900000 */
[----:B------:R-:W1:Y:S02]  /*ea00*/  @!P0 SYNCS.PHASECHK.TRANS64 P0, [R2+URZ+0x32460], R0 ;  /* 0x03246000020085a7 */ /* 0x000e64000800007f */
[----:B-1----:R-:W-:Y:S05]  /*ea10*/  @!P0 BRA `(.L_x_9303) ;  /* 0xfffffffc00f08947 */ /* 0x002fea000383ffff */
[----:B------:R-:W-:Y:S05]  /*ea20*/  BRA `(.L_x_9420) ;  /* 0xffffffb800ac7947 */ /* 0x000fea000383ffff */
.L_x_9316:
[----:B-1----:R1:W2:Y:S02]  /*ea30*/  SYNCS.PHASECHK.TRANS64.TRYWAIT P0, [R3+URZ+0x32440], R2 ;  /* 0x03244002030075a7 */ /* 0x0022a4000800017f */
[----:B--2---:R-:W-:Y:S05]  /*ea40*/  @!P0 NANOSLEEP.SYNCS 0x989680 ;  /* 0x009896800000895d */ /* 0x004fea0003900000 */
[----:B------:R-:W2:Y:S02]  /*ea50*/  @!P0 SYNCS.PHASECHK.TRANS64 P0, [R3+URZ+0x32440], R2 ;  /* 0x03244002030085a7 */ /* 0x000ea4000800007f */
[----:B--2---:R-:W-:Y:S05]  /*ea60*/  @!P0 BRA `(.L_x_9316) ;  /* 0xfffffffc00f08947 */ /* 0x004fea000383ffff */
[----:B------:R-:W-:Y:S05]  /*ea70*/  BRA `(.L_x_9421) ;  /* 0xffffffc000a47947 */ /* 0x000fea000383ffff */
.L_x_9321:
[----:B0-----:R0:W2:Y:S02]  /*ea80*/  SYNCS.PHASECHK.TRANS64.TRYWAIT P0, [R3+URZ+0x32460], R2 ;  /* 0x03246002030075a7 */ /* 0x0010a4000800017f */
[----:B--2---:R-:W-:Y:S05]  /*ea90*/  @!P0 NANOSLEEP.SYNCS 0x989680 ;  /* 0x009896800000895d */ /* 0x004fea0003900000 */
[----:B------:R-:W2:Y:S02]  /*eaa0*/  @!P0 SYNCS.PHASECHK.TRANS64 P0, [R3+URZ+0x32460], R2 ;  /* 0x03246002030085a7 */ /* 0x000ea4000800007f */
[----:B--2---:R-:W-:Y:S05]  /*eab0*/  @!P0 BRA `(.L_x_9321) ;  /* 0xfffffffc00f08947 */ /* 0x004fea000383ffff */
[----:B------:R-:W-:Y:S05]  /*eac0*/  BRA `(.L_x_9422) ;  /* 0xffffffc400207947 */ /* 0x000fea000383ffff */
.L_x_9333:
[----:B--2---:R2:W3:Y:S02]  /*ead0*/  SYNCS.PHASECHK.TRANS64.TRYWAIT P0, [R4+URZ+0x32440], R2 ;  /* 0x03244002040075a7 */ /* 0x0044e4000800017f */
[----:B---3--:R-:W-:Y:S05]  /*eae0*/  @!P0 NANOSLEEP.SYNCS 0x989680 ;  /* 0x009896800000895d */ /* 0x008fea0003900000 */
[----:B------:R-:W3:Y:S02]  /*eaf0*/  @!P0 SYNCS.PHASECHK.TRANS64 P0, [R4+URZ+0x32440], R2 ;  /* 0x03244002040085a7 */ /* 0x000ee4000800007f */
[----:B---3--:R-:W-:Y:S05]  /*eb00*/  @!P0 BRA `(.L_x_9333) ;  /* 0xfffffffc00f08947 */ /* 0x008fea000383ffff */
[----:B------:R-:W-:Y:S05]  /*eb10*/  BRA `(.L_x_9423) ;  /* 0xffffffcc00087947 */ /* 0x000fea000383ffff */
.L_x_9338:
[----:B0-----:R0:W1:Y:S02]  /*eb20*/  SYNCS.PHASECHK.TRANS64.TRYWAIT P0, [R4+URZ+0x32460], R2 ;  /* 0x03246002040075a7 */ /* 0x001064000800017f */
[----:B-1----:R-:W-:Y:S05]  /*eb30*/  @!P0 NANOSLEEP.SYNCS 0x989680 ;  /* 0x009896800000895d */ /* 0x002fea0003900000 */
[----:B------:R-:W1:Y:S02]  /*eb40*/  @!P0 SYNCS.PHASECHK.TRANS64 P0, [R4+URZ+0x32460], R2 ;  /* 0x03246002040085a7 */ /* 0x000e64000800007f */
[----:B-1----:R-:W-:Y:S05]  /*eb50*/  @!P0 BRA `(.L_x_9338) ;  /* 0xfffffffc00f08947 */ /* 0x002fea000383ffff */
[----:B------:R-:W-:Y:S05]  /*eb60*/  BRA `(.L_x_9424) ;  /* 0xffffffcc00847947 */ /* 0x000fea000383ffff */
.L_x_9349:
[----:B0-----:R0:W2:Y:S02]  /*eb70*/  SYNCS.PHASECHK.TRANS64.TRYWAIT P0, [R4+URZ+0x32440], R2 ;  /* 0x03244002040075a7 */ /* 0x0010a4000800017f */
[----:B--2---:R-:W-:Y:S05]  /*eb80*/  @!P0 NANOSLEEP.SYNCS 0x989680 ;  /* 0x009896800000895d */ /* 0x004fea0003900000 */
[----:B------:R-:W2:Y:S02]  /*eb90*/  @!P0 SYNCS.PHASECHK.TRANS64 P0, [R4+URZ+0x32440], R2 ;  /* 0x03244002040085a7 */ /* 0x000ea4000800007f */
[----:B--2---:R-:W-:Y:S05]  /*eba0*/  @!P0 BRA `(.L_x_9349) ;  /* 0xfffffffc00f08947 */ /* 0x004fea000383ffff */
[----:B------:R-:W-:Y:S05]  /*ebb0*/  BRA `(.L_x_9425) ;  /* 0xffffffd400487947 */ /* 0x000fea000383ffff */
.L_x_9354:
[----:B-1----:R1:W2:Y:S02]  /*ebc0*/  SYNCS.PHASECHK.TRANS64.TRYWAIT P0, [R4+URZ+0x32460], R2 ;  /* 0x03246002040075a7 */ /* 0x0022a4000800017f */
[----:B--2---:R-:W-:Y:S05]  /*ebd0*/  @!P0 NANOSLEEP.SYNCS 0x989680 ;  /* 0x009896800000895d */ /* 0x004fea0003900000 */
[----:B------:R-:W2:Y:S02]  /*ebe0*/  @!P0 SYNCS.PHASECHK.TRANS64 P0, [R4+URZ+0x32460], R2 ;  /* 0x03246002040085a7 */ /* 0x000ea4000800007f */
[----:B--2---:R-:W-:Y:S05]  /*ebf0*/  @!P0 BRA `(.L_x_9354) ;  /* 0xfffffffc00f08947 */ /* 0x004fea000383ffff */
[----:B------:R-:W-:Y:S05]  /*ec00*/  BRA `(.L_x_9426) ;  /* 0xffffffd400c47947 */ /* 0x000fea000383ffff */
.L_x_9364:
[----:B0-----:R0:W2:Y:S02]  /*ec10*/  SYNCS.PHASECHK.TRANS64.TRYWAIT P0, [R0+URZ+0x32420], R3 ;  /* 0x03242003000075a7 */ /* 0x0010a4000800017f */
[----:B--2---:R-:W-:Y:S05]  /*ec20*/  @!P0 NANOSLEEP.SYNCS 0x989680 ;  /* 0x009896800000895d */ /* 0x004fea0003900000 */
[----:B------:R-:W2:Y:S02]  /*ec30*/  @!P0 SYNCS.PHASECHK.TRANS64 P0, [R0+URZ+0x32420], R3 ;  /* 0x03242003000085a7 */ /* 0x000ea4000800007f */
[----:B--2---:R-:W-:Y:S05]  /*ec40*/  @!P0 BRA `(.L_x_9364) ;  /* 0xfffffffc00f08947 */ /* 0x004fea000383ffff */
[----:B------:R-:W-:Y:S05]  /*ec50*/  BRA `(.L_x_9427) ;  /* 0xffffffdc00547947 */ /* 0x000fea000383ffff */
.L_x_9365:
        /* <DEDUP_REMOVED lines=11> */
.L_x_9429:
[----:B------:R-:W-:Y:S05]  /*ed10*/  BSYNC B0 ;  /* 0x0000000000007941 */ /* 0x000fea0003800000 */
.L_x_9428:
[----:B------:R-:W-:Y:S05]  /*ed20*/  BRA `(.L_x_9430) ;  /* 0xffffffdc003c7947 */ /* 0x000fea000383ffff */
.L_x_9368:
[----:B------:R-:W-:Y:S01]  /*ed30*/  BSSY B1, `(.L_x_9431) ;  /* 0x0000006000017945 */ /* 0x000fe20003800000 */
[----:B------:R-:W-:-:S07]  /*ed40*/  IMAD.MOV.U32 R15, RZ, RZ, -0x1 ;  /* 0xffffffffff0f7424 */ /* 0x000fce00078e00ff */
[----:B012---:R-:W-:Y:S05]  /*ed50*/  WARPSYNC.COLLECTIVE R15, `(.L_x_9432) ;  /* 0x000000000f0c7348 */ /* 0x007fea0003c00000 */
[----:B------:R-:W-:Y:S02]  /*ed60*/  ELECT P6, UR62, PT ;  /* 0x00000000003e782f */ /* 0x000fe400038c0000 */
[----:B------:R-:W-:Y:S01]  /*ed70*/  MOV R14, UR62 ;  /* 0x0000003e000e7c02 */ /* 0x000fe20008000f00 */
[----:B012---:R-:W-:Y:S10]  /*ed80*/  ENDCOLLECTIVE ;  /* 0x000000000000791b */ /* 0x007ff40003800000 */
.L_x_9432:
[----:B------:R-:W-:Y:S05]  /*ed90*/  BSYNC B1 ;  /* 0x0000000000017941 */ /* 0x000fea0003800000 */
.L_x_9431:
[----:B------:R-:W-:Y:S05]  /*eda0*/  BRA `(.L_x_9433) ;  /* 0xffffffdc00347947 */ /* 0x000fea000383ffff */
.L_x_9370:
[----:B0-----:R0:W1:Y:S02]  /*edb0*/  SYNCS.PHASECHK.TRANS64.TRYWAIT P0, [R6+URZ], R5 ;  /* 0x00000005060075a7 */ /* 0x001064000800017f */
[----:B-1----:R-:W-:Y:S05]  /*edc0*/  @!P0 NANOSLEEP.SYNCS 0x989680 ;  /* 0x009896800000895d */ /* 0x002fea0003900000 */
[----:B------:R-:W1:Y:S02]  /*edd0*/  @!P0 SYNCS.PHASECHK.TRANS64 P0, [R6+URZ], R5 ;  /* 0x00000005060085a7 */ /* 0x000e64000800007f */
[----:B-1----:R-:W-:Y:S05]  /*ede0*/  @!P0 BRA `(.L_x_9370) ;  /* 0xfffffffc00f08947 */ /* 0x002fea000383ffff */
[----:B------:R-:W-:Y:S05]  /*edf0*/  BRA `(.L_x_9434) ;  /* 0xffffffdc006c7947 */ /* 0x000fea000383ffff */
.L_x_9371:
[----:B-1----:R1:W2:Y:S02]  /*ee00*/  SYNCS.PHASECHK.TRANS64.TRYWAIT P0, [R7+URZ], R2 ;  /* 0x00000002070075a7 */ /* 0x0022a4000800017f */
[----:B--2---:R-:W-:Y:S05]  /*ee10*/  @!P0 NANOSLEEP.SYNCS 0x989680 ;  /* 0x009896800000895d */ /* 0x004fea0003900000 */
[----:B------:R-:W2:Y:S02]  /*ee20*/  @!P0 SYNCS.PHASECHK.TRANS64 P0, [R7+URZ], R2 ;  /* 0x00000002070085a7 */ /* 0x000ea4000800007f */
[----:B--2---:R-:W-:Y:S05]  /*ee30*/  @!P0 BRA `(.L_x_9371) ;  /* 0xfffffffc00f08947 */ /* 0x004fea000383ffff */
[----:B------:R-:W-:Y:S05]  /*ee40*/  BRA `(.L_x_9435) ;  /* 0xffffffdc00607947 */ /* 0x000fea000383ffff */
.L_x_9373:
[----:B--2---:R2:W3:Y:S02]  /*ee50*/  SYNCS.PHASECHK.TRANS64.TRYWAIT P0, [R4+URZ], R5 ;  /* 0x00000005040075a7 */ /* 0x0044e4000800017f */
[----:B---3--:R-:W-:Y:S05]  /*ee60*/  @!P0 NANOSLEEP.SYNCS 0x989680 ;  /* 0x009896800000895d */ /* 0x008fea0003900000 */
[----:B------:R-:W3:Y:S02]  /*ee70*/  @!P0 SYNCS.PHASECHK.TRANS64 P0, [R4+URZ], R5 ;  /* 0x00000005040085a7 */ /* 0x000ee4000800007f */
[----:B---3--:R-:W-:Y:S05]  /*ee80*/  @!P0 BRA `(.L_x_9373) ;  /* 0xfffffffc00f08947 */ /* 0x008fea000383ffff */
[----:B------:R-:W-:Y:S05]  /*ee90*/  BRA `(.L_x_9436) ;  /* 0xffffffdc00647947 */ /* 0x000fea000383ffff */
.L_x_9437:
        /* <DEDUP_REMOVED lines=14> */
.L_x_15135:


//--------------------- .text._ZN7cutlass13device_kernelIN5flash11enable_sm90INS1_16FlashAttnFwdSm90INS1_25CollectiveMainloopFwdSm90ILi2EN4cute5tupleIJNS5_1CILi1EEES8_S8_EEENS6_IJNS7_ILi128EEENS7_ILi96EEENS7_ILi64EEEEEELi256ENS_10bfloat16_tEfNS_4arch4Sm90ELb0ELb0ELb0ELb1ELb0ELb0ELb0ELb1ELb0ELb1ELb0ELb0EEENS1_21CollectiveEpilogueFwdINS6_IJSA_NS7_ILi256EEESB_EEES9_SE_SG_Li256ELb1ELb1ELb0ELb0EEENS1_36VarlenDynamicPersistentTileSchedulerILi128ELi96ELi256ELi128ELb0ELb1ELb1ELb0ELb1ELb1EEEEEEEEEvNT_6ParamsE --------------------------
	.section	.text._ZN7cutlass13device_kernelIN5flash11enable_sm90INS1_16FlashAttnFwdSm90INS1_25CollectiveMainloopFwdSm90ILi2EN4cute5tupleIJNS5_1CILi1EEES8_S8_EEENS6_IJNS7_ILi128EEENS7_ILi96EEENS7_ILi64EEEEEELi256ENS_10bfloat16_tEfNS_4arch4Sm90ELb0ELb0ELb0ELb1ELb0ELb0ELb0ELb1ELb0ELb1ELb0ELb0EEENS1_21CollectiveEpilogueFwdINS6_IJSA_NS7_ILi256EEESB_EEES9_SE_SG_Li256ELb1ELb1ELb0ELb0EEENS1_36VarlenDynamicPersistentTileSchedulerILi128ELi96ELi256ELi128ELb0ELb1ELb1ELb0ELb1ELb1EEEEEEEEEvNT_6ParamsE,"ax",@progbits
	.align	128
.text._ZN7cutlass13device_kernelIN5flash11enable_sm90INS1_16FlashAttnFwdSm90INS1_25CollectiveMainloopFwdSm90ILi2EN4cute5tupleIJNS5_1CILi1EEES8_S8_EEENS6_IJNS7_ILi128EEENS7_ILi96EEENS7_ILi64EEEEEELi256ENS_10bfloat16_tEfNS_4arch4Sm90ELb0ELb0ELb0ELb1ELb0ELb0ELb0ELb1ELb0ELb1ELb0ELb0EEENS1_21CollectiveEpilogueFwdINS6_IJSA_NS7_ILi256EEESB_EEES9_SE_SG_Li256ELb1ELb1ELb0ELb0EEENS1_36VarlenDynamicPersistentTileSchedulerILi128ELi96ELi256ELi128ELb0ELb1ELb1ELb0ELb1ELb1EEEEEEEEEvNT_6ParamsE:
        .type           _ZN7cutlass13device_kernelIN5flash11enable_sm90INS1_16FlashAttnFwdSm90INS1_25CollectiveMainloopFwdSm90ILi2EN4cute5tupleIJNS5_1CILi1EEES8_S8_EEENS6_IJNS7_ILi128EEENS7_ILi96EEENS7_ILi64EEEEEELi256ENS_10bfloat16_tEfNS_4arch4Sm90ELb0ELb0ELb0ELb1ELb0ELb0ELb0ELb1ELb0ELb1ELb0ELb0EEENS1_21CollectiveEpilogueFwdINS6_IJSA_NS7_ILi256EEESB_EEES9_SE_SG_Li256ELb1ELb1ELb0ELb0EEENS1_36VarlenDynamicPersistentTileSchedulerILi128ELi96ELi256ELi128ELb0ELb1ELb1ELb0ELb1ELb1EEEEEEEEEvNT_6ParamsE,@function
        .size           _ZN7cutlass13device_kernelIN5flash11enable_sm90INS1_16FlashAttnFwdSm90INS1_25CollectiveMainloopFwdSm90ILi2EN4cute5tupleIJNS5_1CILi1EEES8_S8_EEENS6_IJNS7_ILi128EEENS7_ILi96EEENS7_ILi64EEEEEELi256ENS_10bfloat16_tEfNS_4arch4Sm90ELb0ELb0ELb0ELb1ELb0ELb0ELb0ELb1ELb0ELb1ELb0ELb0EEENS1_21CollectiveEpilogueFwdINS6_IJSA_NS7_ILi256EEESB_EEES9_SE_SG_Li256ELb1ELb1ELb0ELb0EEENS1_36VarlenDynamicPersistentTileSchedulerILi128ELi96ELi256ELi128ELb0ELb1ELb1ELb0ELb1ELb1EEEEEEEEEvNT_6ParamsE,(.L_x_15136 - _ZN7cutlass13device_kernelIN5flash11enable_sm90INS1_16FlashAttnFwdSm90INS1_25CollectiveMainloopFwdSm90ILi2EN4cute5tupleIJNS5_1CILi1EEES8_S8_EEENS6_IJNS7_ILi128EEENS7_ILi96EEENS7_ILi64EEEEEELi256ENS_10bfloat16_tEfNS_4arch4Sm90ELb0ELb0ELb0ELb1ELb0ELb0ELb0ELb1ELb0ELb1ELb0ELb0EEENS1_21CollectiveEpilogueFwdINS6_IJSA_NS7_ILi256EEESB_EEES9_SE_SG_Li256ELb1ELb1ELb0ELb0EEENS1_36VarlenDynamicPersistentTileSchedulerILi128ELi96ELi256ELi128ELb0ELb1ELb1ELb0ELb1ELb1EEEEEEEEEvNT_6ParamsE)
        .other          _ZN7cutlass13device_kernelIN5flash11enable_sm90INS1_16FlashAttnFwdSm90INS1_25CollectiveMainloopFwdSm90ILi2EN4cute5tupleIJNS5_1CILi1EEES8_S8_EEENS6_IJNS7_ILi128EEENS7_ILi96EEENS7_ILi64EEEEEELi256ENS_10bfloat16_tEfNS_4arch4Sm90ELb0ELb0ELb0ELb1ELb0ELb0ELb0ELb1ELb0ELb1ELb0ELb0EEENS1_21CollectiveEpilogueFwdINS6_IJSA_NS7_ILi256EEESB_EEES9_SE_SG_Li256ELb1ELb1ELb0ELb0EEENS1_36VarlenDynamicPersistentTileSchedulerILi128ELi96ELi256ELi128ELb0ELb1ELb1ELb0ELb1ELb1EEEEEEEEEvNT_6ParamsE,@"STO_CUDA_ENTRY STV_DEFAULT"
_ZN7cutlass13device_kernelIN5flash11enable_sm90INS1_16FlashAttnFwdSm90INS1_25CollectiveMainloopFwdSm90ILi2EN4cute5tupleIJNS5_1CILi1EEES8_S8_EEENS6_IJNS7_ILi128EEENS7_ILi96EEENS7_ILi64EEEEEELi256ENS_10bfloat16_tEfNS_4arch4Sm90ELb0ELb0ELb0ELb1ELb0ELb0ELb0ELb1ELb0ELb1ELb0ELb0EEENS1_21CollectiveEpilogueFwdINS6_IJSA_NS7_ILi256EEESB_EEES9_SE_SG_Li256ELb1ELb1ELb0ELb0EEENS1_36VarlenDynamicPersistentTileSchedulerILi128ELi96ELi256ELi128ELb0ELb1ELb1ELb0ELb1ELb1EEEEEEEEEvNT_6ParamsE:
        /* <DEDUP_REMOVED lines=18> */
.L_x_9439:
[----:B------:R-:W-:Y:S05]  /*0120*/  BSYNC B0 ;  /* 0x0000000000007941 */ /* 0x000fea0003800000 */
.L_x_9438:
        /* <DEDUP_REMOVED lines=41> */
.L_x_9440:
        /* <DEDUP_REMOVED lines=22> */
.L_x_9441:
        /* <DEDUP_REMOVED lines=18> */
.L_x_9442:
        /* <DEDUP_REMOVED lines=22> */
.L_x_9443:
        /* <DEDUP_REMOVED lines=22> */
.L_x_9444:
[----:B------:R-:W-:Y:S01]  /*0900*/  PLOP3.LUT P0, PT, PT, PT, UP0, 0x80, 0x0 ;  /* 0x000000000000781c */ /* 0x000fe20003f0f008 */
[----:B------:R-:W-:Y:S01]  /*0910*/  UMOV UR36, 0x1 ;  /* 0x0000000100247882 */ /* 0x000fe20000000000 */
[----:B------:R-:W-:Y:S01]  /*0920*/  NOP ;  /* 0x0000000000007918 */ /* 0x000fe20000000000 */
[----:B------:R-:W-:Y:S01]  /*0930*/  USEL UR36, UR36, 0x2, !UP0 ;  /* 0x0000000224247887 */ /* 0x000fe2000c000000 */
[----:B------:R-:W-:Y:S01]  /*0940*/  ULDC.64 UR40, c[0x0][0x208] ;  /* 0x0000820000287ab9 */ /* 0x000fe20000000a00 */
[----:B012-4-:R-:W-:Y:S08]  /*0950*/  BAR.SYNC.DEFER_BLOCKING 0x0 ;  /* 0x0000000000007b1d */ /* 0x017ff00000010000 */
[----:B------:R-:W-:Y:S05]  /*0960*/  @!P0 BRA `(.L_x_9445) ;  /* 0x0000007c00d88947 */ /* 0x000fea0003800000 */
.L_x_9446:
[----:B------:R-:W-:-:S08]  /*0970*/  NOP ;  /* 0x0000000000007918 */ /* 0x000fd00000000000 */
[----:B------:R-:W0:Y:S02]  /*0980*/  USETMAXREG.TRY_ALLOC.CTAPOOL UP0, 0xf0 ;  /* 0x000000f0000079c8 */ /* 0x000e240008000600 */
[----:B0-----:R-:W-:-:S13]  /*0990*/  PLOP3.LUT P0, PT, PT, PT, UP0, 0x80, 0x0 ;  /* 0x000000000000781c */ /* 0x001fda0003f0f008 */
[----:B------:R-:W-:Y:S05]  /*09a0*/  @!P0 BRA `(.L_x_9446) ;  /* 0xfffffffc00f08947 */ /* 0x000fea000383ffff */
[----:B------:R-:W0:Y:S01]  /*09b0*/  S2R R0, SR_TID.X ;  /* 0x0000000000007919 */ /* 0x000e220000002100 */
[----:B------:R-:W1:Y:S01]  /*09c0*/  S2UR UR5, SR_CgaCtaId ;  /* 0x00000000000579c3 */ /* 0x000e620000008800 */
[----:B------:R-:W-:-:S07]  /*09d0*/  UMOV UR4, 0x400 ;  /* 0x0000040000047882 */ /* 0x000fce0000000000 */
[----:B------:R-:W-:Y:S06]  /*09e0*/  BAR.ARV 0x8, 0x180 ;  /* 0x0206000000007b1d */ /* 0x000fec0000002000 */
[----:B-1----:R-:W-:Y:S01]  /*09f0*/  ULEA UR4, UR5, UR4, 0x18 ;  /* 0x0000000405047291 */ /* 0x002fe2000f8ec03f */
[----:B0-----:R-:W-:-:S04]  /*0a00*/  SHF.R.U32.HI R0, RZ, 0x7, R0 ;  /* 0x00000007ff007819 */ /* 0x001fc80000011600 */
[----:B------:R-:W-:-:S13]  /*0a10*/  ISETP.NE.AND P0, PT, R0, 0x1, PT ;  /* 0x000000010000780c */ /* 0x000fda0003f05270 */
[----:B------:R-:W-:Y:S08]  /*0a20*/  @!P0 BAR.ARV 0x9, 0x100 ;  /* 0x0244000000008b1d */ /* 0x000ff00000002000 */
[----:B------:R-:W-:Y:S06]  /*0a30*/  BAR.SYNC.DEFER_BLOCKING 0x5, 0x180 ;  /* 0x0146000000007b1d */ /* 0x000fec0000010000 */
[----:B------:R-:W0:Y:S01]  /*0a40*/  LDS.128 R12, [UR4+0x228d0] ;  /* 0x0228d004ff0c7984 */ /* 0x000e220008000c00 */
[----:B------:R-:W-:Y:S01]  /*0a50*/  ULDC UR4, c[0x0][0xc3c] ;  /* 0x00030f0000047ab9 */ /* 0x000fe20000000800 */
[----:B------:R-:W-:Y:S06]  /*0a60*/  BAR.ARV 0x4, 0x180 ;  /* 0x0106000000007b1d */ /* 0x000fec0000002000 */
[----:B0-----:R-:W-:-:S13]  /*0a70*/  ISETP.GE.AND P0, PT, R15, UR4, PT ;  /* 0x000000040f007c0c */ /* 0x001fda000bf06270 */
[----:B------:R-:W-:Y:S05]  /*0a80*/  @P0 EXIT ;  /* 0x000000000000094d */ /* 0x000fea0003800000 */
[----:B------:R-:W0:Y:S01]  /*0a90*/  S2R R0, SR_TID.X ;  /* 0x0000000000007919 */ /* 0x000e220000002100 */
[----:B------:R-:W-:Y:S01]  /*0aa0*/  R2UR UR5, R13 ;  /* 0x000000000d0572ca */ /* 0x000fe200000e0000 */
[----:B------:R-:W-:Y:S01]  /*0ab0*/  ULOP3.LUT UR48, UR36, 0x1, URZ, 0xfc, !UPT ;  /* 0x0000000124307892 */ /* 0x000fe2000f8efc3f */
[----:B------:R-:W-:Y:S01]  /*0ac0*/  R2UR UR6, R14 ;  /* 0x000000000e0672ca */ /* 0x000fe200000e0000 */
[----:B------:R-:W-:Y:S01]  /*0ad0*/  UMOV UR47, URZ ;  /* 0x0000003f002f7c82 */ /* 0x000fe20008000000 */
[----:B------:R-:W-:Y:S01]  /*0ae0*/  UMOV UR38, URZ ;  /* 0x0000003f00267c82 */ /* 0x000fe20008000000 */
[----:B------:R-:W-:Y:S01]  /*0af0*/  UMOV UR37, URZ ;  /* 0x0000003f00257c82 */ /* 0x000fe20008000000 */
[----:B0-----:R-:W-:-:S05]  /*0b00*/  VIADD R209, R0, 0xffffff80 ;  /* 0xffffff8000d17836 */ /* 0x001fca0000000000 */
[----:B------:R-:W-:-:S04]  /*0b10*/  SHF.R.S32.HI R0, RZ, 0x1f, R209 ;  /* 0x0000001fff007819 */ /* 0x000fc800000114d1 */
[CC--:B------:R-:W-:Y:S02]  /*0b20*/  LEA.HI R3, R0.reuse, R209.reuse, RZ, 0x7 ;  /* 0x000000d100037211 */ /* 0x0c0fe400078f38ff */
[-C--:B------:R-:W-:Y:S02]  /*0b30*/  LEA.HI R4, R0, R209.reuse, RZ, 0x5 ;  /* 0x000000d100047211 */ /* 0x080fe400078f28ff */
[----:B------:R-:W-:Y:S02]  /*0b40*/  LOP3.LUT R2, R3, 0xffffff80, RZ, 0xc0, !PT ;  /* 0xffffff8003027812 */ /* 0x000fe400078ec0ff */
[----:B------:R-:W-:Y:S01]  /*0b50*/  SHF.R.S32.HI R200, RZ, 0x7, R3 ;  /* 0x00000007ffc87819 */ /* 0x000fe20000011403 */
[----:B------:R-:W-:Y:S02]  /*0b60*/  IMAD.SHL.U32 R6, R4, 0x20, RZ ;  /* 0x0000002004067824 */ /* 0x000fe400078e00ff */
[----:B------:R-:W-:Y:S01]  /*0b70*/  IMAD.IADD R23, R209, 0x1, -R2 ;  /* 0x00000001d1177824 */ /* 0x000fe200078e0a02 */
[----:B------:R-:W-:-:S02]  /*0b80*/  LEA.HI R2, R0, R209, RZ, 0x4 ;  /* 0x000000d100027211 */ /* 0x000fc400078f20ff */
[----:B------:R-:W-:Y:S02]  /*0b90*/  LOP3.LUT R7, R6, 0xfffffc00, RZ, 0xc0, !PT ;  /* 0xfffffc0006077812 */ /* 0x000fe400078ec0ff */
[----:B------:R-:W-:Y:S02]  /*0ba0*/  SHF.R.S32.HI R8, RZ, 0x1f, R23 ;  /* 0x0000001fff087819 */ /* 0x000fe40000011417 */
[----:B------:R-:W-:Y:S02]  /*0bb0*/  LOP3.LUT R4, R2, 0x3fffff0, RZ, 0xc0, !PT ;  /* 0x03fffff002047812 */ /* 0x000fe400078ec0ff */
[----:B------:R-:W-:Y:S02]  /*0bc0*/  LEA.HI R9, R8, R23, RZ, 0x2 ;  /* 0x0000001708097211 */ /* 0x000fe400078f10ff */
[----:B------:R-:W-:Y:S01]  /*0bd0*/  SHF.R.S32.HI R5, RZ, 0x4, R2 ;  /* 0x00000004ff057819 */ /* 0x000fe20000011402 */
[----:B------:R-:W-:Y:S01]  /*0be0*/  IMAD.IADD R4, R209, 0x1, -R4 ;  /* 0x00000001d1047824 */ /* 0x000fe200078e0a04 */
[----:B------:R-:W-:-:S02]  /*0bf0*/  LEA.HI R6, R0, R209, RZ, 0x2 ;  /* 0x000000d100067211 */ /* 0x000fc400078f10ff */
[----:B------:R-:W-:Y:S01]  /*0c00*/  SHF.R.S32.HI R10, RZ, 0x2, R9 ;  /* 0x00000002ff0a7819 */ /* 0x000fe20000011409 */
[----:B------:R-:W-:Y:S01]  /*0c10*/  IMAD R7, R4, 0x40, R7 ;  /* 0x0000004004077824 */ /* 0x000fe200078e0207 */
[----:B------:R-:W-:Y:S02]  /*0c20*/  SHF.R.S32.HI R11, RZ, 0x1f, R9 ;  /* 0x0000001fff0b7819 */ /* 0x000fe40000011409 */
[----:B------:R-:W-:Y:S02]  /*0c30*/  LEA.HI R2, R2, R5, RZ, 0x1 ;  /* 0x0000000502027211 */ /* 0x000fe400078f08ff */
[----:B------:R-:W-:Y:S02]  /*0c40*/  LOP3.LUT R6, R6, 0xfffffffc, RZ, 0xc0, !PT ;  /* 0xfffffffc06067812 */ /* 0x000fe400078ec0ff */
[----:B------:R-:W-:Y:S02]  /*0c50*/  LEA.HI R0, R0, R209, RZ, 0x3 ;  /* 0x000000d100007211 */ /* 0x000fe400078f18ff */
[----:B------:R-:W-:Y:S01]  /*0c60*/  LEA.HI R11, R11, R10, RZ, 0x3 ;  /* 0x0000000a0b0b7211 */ /* 0x000fe200078f18ff */
[----:B------:R-:W-:Y:S01]  /*0c70*/  IMAD.IADD R6, R209, 0x1, -R6 ;  /* 0x00000001d1067824 */ /* 0x000fe200078e0a06 */
[----:B------:R-:W-:-:S02]  /*0c80*/  LOP3.LUT R2, R2, 0x1ffffffe, RZ, 0xc0, !PT ;  /* 0x1ffffffe02027812 */ /* 0x000fc400078ec0ff */
[----:B------:R-:W-:Y:S02]  /*0c90*/  LOP3.LUT R4, R0, 0xfffffff8, RZ, 0xc0, !PT ;  /* 0xfffffff800047812 */ /* 0x000fe400078ec0ff */
[----:B------:R-:W-:Y:S01]  /*0ca0*/  LOP3.LUT R11, R11, 0xfffffff8, RZ, 0xc0, !PT ;  /* 0xfffffff80b0b7812 */ /* 0x000fe200078ec0ff */
[----:B------:R-:W-:Y:S01]  /*0cb0*/  IMAD.IADD R2, R5, 0x1, -R2 ;  /* 0x0000000105027824 */ /* 0x000fe200078e0a02 */
[----:B------:R-:W-:Y:S01]  /*0cc0*/  LEA.HI R8, R8, R23, RZ, 0x5 ;  /* 0x0000001708087211 */ /* 0x000fe200078f28ff */
[----:B------:R-:W-:Y:S01]  /*0cd0*/  IMAD.IADD R19, R209, 0x1, -R4 ;  /* 0x00000001d1137824 */ /* 0x000fe200078e0a04 */
[----:B------:R-:W-:Y:S01]  /*0ce0*/  LEA.HI R3, R3, R200, RZ, 0x1 ;  /* 0x000000c803037211 */ /* 0x000fe200078f08ff */
[----:B------:R-:W-:Y:S01]  /*0cf0*/  IMAD.IADD R11, R10, 0x1, -R11 ;  /* 0x000000010a0b7824 */ /* 0x000fe200078e0a0b */
[----:B------:R-:W-:Y:S01]  /*0d00*/  SHF.R.S32.HI R8, RZ, 0x5, R8 ;  /* 0x00000005ff087819 */ /* 0x000fe20000011408 */
[----:B------:R-:W-:Y:S01]  /*0d10*/  IMAD R204, R2, 0x8, R7 ;  /* 0x0000000802cc7824 */ /* 0x000fe200078e0207 */
[----:B------:R-:W-:Y:S01]  /*0d20*/  LEA.HI R5, R6, R6, RZ, 0x1 ;  /* 0x0000000606057211 */ /* 0x000fe200078f08ff */
[----:B------:R-:W-:Y:S01]  /*0d30*/  IMAD.SHL.U32 R2, R19, 0x8, RZ ;  /* 0x0000000813027824 */ /* 0x000fe200078e00ff */
[----:B------:R-:W-:Y:S01]  /*0d40*/  LOP3.LUT R3, R3, 0x3fffffe, RZ, 0xc0, !PT ;  /* 0x03fffffe03037812 */ /* 0x000fe200078ec0ff */
[----:B------:R-:W-:Y:S01]  /*0d50*/  IMAD R8, R8, 0x10, R11 ;  /* 0x0000001008087824 */ /* 0x000fe200078e020b */
[----:B------:R-:W-:Y:S01]  /*0d60*/  LOP3.LUT R5, R5, 0x1ffffffe, RZ, 0xc0, !PT ;  /* 0x1ffffffe05057812 */ /* 0x000fe200078ec0ff */
[----:B------:R-:W-:Y:S01]  /*0d70*/  VIADD R17, R2, 0x40 ;  /* 0x0000004002117836 */ /* 0x000fe20000000000 */
[----:B------:R-:W-:Y:S01]  /*0d80*/  LOP3.LUT R202, R9, 0x7ffffffc, RZ, 0xc0, !PT ;  /* 0x7ffffffc09ca7812 */ /* 0x000fe200078ec0ff */
[----:B------:R-:W-:Y:S01]  /*0d90*/  IMAD.IADD R3, R200, 0x1, -R3 ;  /* 0x00000001c8037824 */ /* 0x000fe200078e0a03 */
[----:B------:R-:W-:Y:S01]  /*0da0*/  SHF.R.S32.HI R22, RZ, 0x3, R0 ;  /* 0x00000003ff167819 */ /* 0x000fe20000011400 */
        /* <DEDUP_REMOVED lines=8> */
[----:B------:R-:W-:-:S02]  /*0e30*/  IMAD.MOV.U32 R7, RZ, RZ, R15 ;  /* 0x000000ffff077224 */ /* 0x000fc400078e000f */
[----:B------:R-:W-:Y:S02]  /*0e40*/  IMAD.IADD R202, R23, 0x1, -R202 ;  /* 0x0000000117ca7824 */ /* 0x000fe400078e0aca */
[----:B------:R-:W-:-:S07]  /*0e50*/  IMAD R203, R6, 0x8, R201 ;  /* 0x0000000806cb7824 */ /* 0x000fce00078e02c9 */
.L_x_9488:
[----:B012-4-:R-:W0:Y:S01]  /*0e60*/  LDC.64 R4, c[0x0][0xc88] ;  /* 0x00032200ff047b82 */ /* 0x017e220000000a00 */
[----:B------:R-:W-:Y:S01]  /*0e70*/  ULDC.64 UR8, c[0x0][0xa28] ;  /* 0x00028a0000087ab9 */ /* 0x000fe20000000a00 */
[----:B------:R-:W-:Y:S01]  /*0e80*/  ULDC.64 UR10, c[0x0][0xa20] ;  /* 0x00028800000a7ab9 */ /* 0x000fe20000000a00 */
[----:B------:R-:W-:Y:S01]  /*0e90*/  ULDC UR4, c[0x0][0x424] ;  /* 0x0001090000047ab9 */ /* 0x000fe20000000800 */
        /* <DEDUP_REMOVED lines=13> */
[----:B------:R-:W-:Y:S01]  /*0f70*/  @UP1 ULEA.HI.X UR11, UR46, UR11, UR45, 0x2, UP3 ;  /* 0x0000000b2e0b1291 */ /* 0x000fe200098f142d */
[----:B------:R-:W-:Y:S02]  /*0f80*/  IMAD.U32 R4, RZ, RZ, UR8 ;  /* 0x00000008ff047e24 */ /* 0x000fe4000f8e00ff */
[----:B------:R-:W-:-:S02]  /*0f90*/  IMAD.U32 R6, RZ, RZ, UR10 ;  /* 0x0000000aff067e24 */ /* 0x000fc4000f8e00ff */
[----:B------:R-:W-:Y:S01]  /*0fa0*/  IMAD.U32 R5, RZ, RZ, UR9 ;  /* 0x00000009ff057e24 */ /* 0x000fe2000f8e00ff */
[----:B------:R-:W-:Y:S01]  /*0fb0*/  ULDC.64 UR8, c[0x0][0x418] ;  /* 0x0001060000087ab9 */ /* 0x000fe20000000a00 */
[----:B------:R-:W-:-:S03]  /*0fc0*/  IMAD.U32 R7, RZ, RZ, UR11 ;  /* 0x0000000bff077e24 */ /* 0x000fc6000f8e00ff */
[----:B------:R-:W2:Y:S04]  /*0fd0*/  @P0 LDG.E R4, desc[UR40][R4.64] ;  /* 0x0000002804040981 */ /* 0x000ea8000c1e1900 */
[----:B---3--:R-:W3:Y:S01]  /*0fe0*/  @P1 LDG.E R6, desc[UR40][R6.64] ;  /* 0x0000002806061981 */ /* 0x008ee2000c1e1900 */
[----:B------:R-:W-:Y:S01]  /*0ff0*/  UISETP.NE.U32.AND UP0, UPT, UR8, URZ, UPT ;  /* 0x0000003f0800728c */ /* 0x000fe2000bf05070 */
[----:B------:R-:W-:Y:S01]  /*1000*/  CS2R R8, SRZ ;  /* 0x0000000000087805 */ /* 0x000fe2000001ff00 */
[----:B------:R-:W-:Y:S01]  /*1010*/  UMOV UR44, UR5 ;  /* 0x00000005002c7c82 */ /* 0x000fe20008000000 */
[----:B------:R-:W-:Y:S01]  /*1020*/  ULDC UR5, c[0x0][0x2f0] ;  /* 0x0000bc0000057ab9 */ /* 0x000fe20000000800 */
[----:B------:R-:W-:Y:S01]  /*1030*/  UISETP.NE.AND.EX UP0, UPT, UR9, URZ, UPT, UP0 ;  /* 0x0000003f0900728c */ /* 0x000fe2000bf05300 */
[----:B------:R-:W-:Y:S01]  /*1040*/  CS2R R150, SRZ ;  /* 0x0000000000967805 */ /* 0x000fe2000001ff00 */
[----:B------:R-:W-:Y:S01]  /*1050*/  UMOV UR42, URZ ;  /* 0x0000003f002a7c82 */ /* 0x000fe20008000000 */
[----:B------:R-:W-:Y:S01]  /*1060*/  UMOV UR43, UR6 ;  /* 0x00000006002b7c82 */ /* 0x000fe20008000000 */
[----:B------:R-:W-:Y:S01]  /*1070*/  USEL UR4, UR4, 0x1, UP0 ;  /* 0x0000000104047887 */ /* 0x000fe20008000000 */
[----:B------:R-:W-:-:S02]  /*1080*/  CS2R R148, SRZ ;  /* 0x0000000000947805 */ /* 0x000fc4000001ff00 */
[----:B------:R-:W-:Y:S02]  /*1090*/  CS2R R146, SRZ ;  /* 0x0000000000927805 */ /* 0x000fe4000001ff00 */
[----:B------:R-:W-:Y:S01]  /*10a0*/  CS2R R144, SRZ ;  /* 0x0000000000907805 */ /* 0x000fe2000001ff00 */
[----:B------:R-:W-:Y:S01]  /*10b0*/  UIMAD UR4, UR4, UR5, URZ ;  /* 0x00000005040472a4 */ /* 0x000fe2000f8e023f */
        /* <DEDUP_REMOVED lines=52> */
[----:B------:R-:W-:Y:S01]  /*1400*/  IMAD.MOV.U32 R41, RZ, RZ, RZ ;  /* 0x000000ffff297224 */ /* 0x000fe200078e00ff */
[----:B--2---:R-:W-:-:S02]  /*1410*/  @P0 R2UR UR42, R4 ;  /* 0x00000000042a02ca */ /* 0x004fc400000e0000 */
[----:B------:R-:W-:Y:S02]  /*1420*/  PLOP3.LUT P0, PT, PT, PT, PT, 0x80, 0x0 ;  /* 0x000000000000781c */ /* 0x000fe40003f0f070 */
        /* <DEDUP_REMOVED lines=15> */
.L_x_9447:
[----:B------:R-:W-:Y:S01]  /*1520*/  UIADD3 UR42, -UR42, UR4, URZ ;  /* 0x000000042a2a7290 */ /* 0x000fe2000fffe13f */
[----:B------:R-:W-:Y:S01]  /*1530*/  IMAD.MOV.U32 R40, RZ, RZ, RZ ;  /* 0x000000ffff287224 */ /* 0x000fe200078e00ff */
[----:B------:R-:W-:Y:S01]  /*1540*/  CS2R R34, SRZ ;  /* 0x0000000000227805 */ /* 0x000fe2000001ff00 */
[----:B------:R-:W-:Y:S01]  /*1550*/  IMAD.MOV.U32 R161, RZ, RZ, RZ ;  /* 0x000000ffffa17224 */ /* 0x000fe200078e00ff */
[----:B------:R-:W-:Y:S01]  /*1560*/  UISETP.GE.AND UP0, UPT, UR42, 0x1, UPT ;  /* 0x000000012a00788c */ /* 0x000fe2000bf06270 */
[----:B------:R-:W-:Y:S01]  /*1570*/  CS2R R36, SRZ ;  /* 0x0000000000247805 */ /* 0x000fe2000001ff00 */
[----:B------:R-:W-:Y:S01]  /*1580*/  UIADD3 UR4, UR42, 0x5f, URZ ;  /* 0x0000005f2a047890 */ /* 0x000fe2000fffe03f */
[----:B------:R-:W-:Y:S01]  /*1590*/  IMAD.MOV.U32 R162, RZ, RZ, RZ ;  /* 0x000000ffffa27224 */ /* 0x000fe200078e00ff */
[----:B------:R-:W-:Y:S01]  /*15a0*/  CS2R R32, SRZ ;  /* 0x0000000000207805 */ /* 0x000fe2000001ff00 */
[----:B------:R-:W-:Y:S01]  /*15b0*/  IMAD.MOV.U32 R12, RZ, RZ, RZ ;  /* 0x000000ffff0c7224 */ /* 0x000fe200078e00ff */
[----:B------:R-:W-:Y:S01]  /*15c0*/  PLOP3.LUT P1, PT, PT, PT, UP0, 0x80, 0x0 ;  /* 0x000000000000781c */ /* 0x000fe20003f2f008 */
[----:B------:R-:W-:Y:S01]  /*15d0*/  UIMAD.WIDE UR4, UR4, 0x2aaaaaab, URZ ;  /* 0x2aaaaaab040478a5 */ /* 0x000fe2000f8e023f */
[----:B------:R-:W-:-:S02]  /*15e0*/  CS2R R26, SRZ ;  /* 0x00000000001a7805 */ /* 0x000fc4000001ff00 */
[----:B------:R-:W-:Y:S01]  /*15f0*/  CS2R R28, SRZ ;  /* 0x00000000001c7805 */ /* 0x000fe2000001ff00 */
[----:B------:R-:W-:Y:S01]  /*1600*/  IMAD.MOV.U32 R14, RZ, RZ, RZ ;  /* 0x000000ffff0e7224 */ /* 0x000fe200078e00ff */
[----:B------:R-:W-:Y:S01]  /*1610*/  USHF.R.U32.HI UR39, URZ, 0x1f, UR5 ;  /* 0x0000001f3f277899 */ /* 0x000fe20008011605 */
[----:B------:R-:W-:-:S03]  /*1620*/  CS2R R24, SRZ ;  /* 0x0000000000187805 */ /* 0x000fc6000001ff00 */
[----:B------:R-:W-:-:S03]  /*1630*/  ULEA.HI.SX32 UR39, UR5, UR39, 0x1c ;  /* 0x0000002705277291 */ /* 0x000fc6000f8fe23f */
[----:B------:R-:W-:Y:S09]  /*1640*/  @!P1 BRA `(.L_x_9448) ;  /* 0x0000004400189947 */ /* 0x000ff20003800000 */
        /* <DEDUP_REMOVED lines=31> */
.L_x_9449:
[----:B------:R-:W0:Y:S01]  /*1840*/  S2R R0, SR_CgaCtaId ;  /* 0x0000000000007919 */ /* 0x000e220000008800 */
[----:B------:R-:W-:Y:S01]  /*1850*/  ULEA.HI UR4, UR47, UR47, URZ, 0x1 ;  /* 0x0000002f2f047291 */ /* 0x000fe2000f8f083f */
[----:B------:R-:W-:Y:S01]  /*1860*/  MOV R7, 0x400 ;  /* 0x0000040000077802 */ /* 0x000fe20000000f00 */
[----:B------:R-:W1:Y:S02]  /*1870*/  S2R R20, SR_TID.X ;  /* 0x0000000000147919 */ /* 0x000e640000002100 */
[----:B------:R-:W-:-:S04]  /*1880*/  ULOP3.LUT UR4, UR4, 0xfffffffe, URZ, 0xc0, !UPT ;  /* 0xfffffffe04047892 */ /* 0x000fc8000f8ec03f */
[----:B------:R-:W-:-:S06]  /*1890*/  UIADD3 UR4, UR47, -UR4, URZ ;  /* 0x800000042f047290 */ /* 0x000fcc000fffe03f */
[----:B------:R-:W-:Y:S01]  /*18a0*/  IMAD.U32 R3, RZ, RZ, UR4 ;  /* 0x00000004ff037e24 */ /* 0x000fe2000f8e00ff */
[----:B0-----:R-:W-:-:S04]  /*18b0*/  LEA R7, R0, R7, 0x18 ;  /* 0x0000000700077211 */ /* 0x001fc800078ec0ff */
[----:B------:R-:W-:Y:S02]  /*18c0*/  SHF.L.U32 R0, R3, 0x1f, RZ ;  /* 0x0000001f03007819 */ /* 0x000fe400000006ff */
[----:B-1----:R-:W-:Y:S02]  /*18d0*/  SHF.R.U32.HI R20, RZ, 0x7, R20 ;  /* 0x00000007ff147819 */ /* 0x002fe40000011614 */
[----:B------:R-:W0:Y:S03]  /*18e0*/  SYNCS.PHASECHK.TRANS64.TRYWAIT P0, [R7+URZ+0x22800], R0 ;  /* 0x02280000070075a7 */ /* 0x000e26000800017f */
[----:B------:R-:W-:Y:S01]  /*18f0*/  VIADD R8, R20, 0x8 ;  /* 0x0000000814087836 */ /* 0x000fe20000000000 */
[----:B0-----:R-:W-:Y:S06]  /*1900*/  @!P0 BRA `(.L_x_9450) ;  /* 0x000000cc00ac8947 */ /* 0x001fec0003800000 */
.L_x_9613:
[----:B0-----:R-:W-:Y:S01]  /*1910*/  IMAD.U32 R0, RZ, RZ, UR48 ;  /* 0x00000030ff007e24 */ /* 0x001fe2000f8e00ff */
[----:B------:R-:W-:Y:S05]  /*1920*/  WARPSYNC.ALL ;  /* 0x0000000000007948 */ /* 0x000fea0003800000 */
[----:B------:R0:W-:Y:S01]  /*1930*/  BAR.SYNC.DEFER_BLOCKING R8, 0x100 ;  /* 0x000400080000751d */ /* 0x0001e20000010000 */
[----:B------:R-:W-:-:S13]  /*1940*/  ISETP.NE.AND P0, PT, R0, 0x3, PT ;  /* 0x000000030000780c */ /* 0x000fda0003f05270 */
[----:B0-----:R-:W-:Y:S05]  /*1950*/  @!P0 BRA `(.L_x_9451) ;  /* 0x0000000000048947 */ /* 0x001fea0003800000 */
[----:B------:R-:W-:Y:S01]  /*1960*/  BPT.TRAP 0x1 ;  /* 0x000000040000795c */ /* 0x000fe20000300000 */
.L_x_9451:
[----:B------:R-:W-:Y:S02]  /*1970*/  IMAD.U32 R10, RZ, RZ, UR38 ;  /* 0x00000026ff0a7e24 */ /* 0x000fe4000f8e00ff */
[----:B------:R-:W-:-:S03]  /*1980*/  IMAD.U32 R0, RZ, RZ, UR37 ;  /* 0x00000025ff007e24 */ /* 0x000fc6000f8e00ff */
[----:B------:R-:W-:Y:S01]  /*1990*/  SHF.L.U32 R10, R10, 0x1f, RZ ;  /* 0x0000001f0a0a7819 */ /* 0x000fe200000006ff */
[----:B------:R-:W-:-:S04]  /*19a0*/  IMAD R5, R0, 0x8, R7 ;  /* 0x0000000800057824 */ /* 0x000fc800078e0207 */
[----:B------:R0:W1:Y:S01]  /*19b0*/  SYNCS.PHASECHK.TRANS64.TRYWAIT P1, [R5+URZ+0x22830], R10 ;  /* 0x0228300a050075a7 */ /* 0x000062000802017f */
[----:B------:R-:W-:Y:S05]  /*19c0*/  @!P0 BRA `(.L_x_9452) ;  /* 0x0000000000048947 */ /* 0x000fea0003800000 */
[----:B------:R-:W-:Y:S01]  /*19d0*/  BPT.TRAP 0x1 ;  /* 0x000000040000795c */ /* 0x000fe20000300000 */
.L_x_9452:
[----:B-1----:R-:W-:Y:S05]  /*19e0*/  @P1 BRA `(.L_x_9453) ;  /* 0x0000000000081947 */ /* 0x002fea0003800000 */
[----:B------:R-:W1:Y:S02]  /*19f0*/  SYNCS.PHASECHK.TRANS64.TRYWAIT P1, [R5+URZ+0x22830], R10 ;  /* 0x0228300a050075a7 */ /* 0x000e64000802017f */
[----:B-1----:R-:W-:Y:S05]  /*1a00*/  @!P1 BRA `(.L_x_9454) ;  /* 0x000000cc00809947 */ /* 0x002fea0003800000 */
.L_x_9453:
[----:B------:R-:W-:Y:S01]  /*1a10*/  R2UR UR4, R7 ;  /* 0x00000000070472ca */ /* 0x000fe200000e0000 */
[----:B------:R-:W-:Y:S01]  /*1a20*/  WARPGROUP.ARRIVE ;  /* 0x00000000000079c5 */ /* 0x000fe20000000000 */
        /* <DEDUP_REMOVED lines=8> */
[----:B------:R-:W-:Y:S01]  /*1ab0*/  P2R R12, PR, RZ, 0x1 ;  /* 0x00000001ff0c7803 */ /* 0x000fe20000000000 */
[----:B------:R-:W2:Y:S02]  /*1ac0*/  S2R R14, SR_TID.X ;  /* 0x00000000000e7919 */ /* 0x000ea40000002100 */
[----:B------:R-:W-:-:S04]  /*1ad0*/  UIADD3 UR4, UR4, 0x1c400, URZ ;  /* 0x0001c40004047890 */ /* 0x000fc8000fffe03f */
[----:B------:R-:W-:-:S04]  /*1ae0*/  USHF.R.U32.HI UR4, URZ, 0x4, UR4 ;  /* 0x000000043f047899 */ /* 0x000fc80008011604 */
[----:B------:R-:W-:-:S04]  /*1af0*/  ULOP3.LUT UR4, UR4, 0x3fff, URZ, 0xc0, !UPT ;  /* 0x00003fff04047892 */ /* 0x000fc8000f8ec03f */
[----:B------:R-:W-:Y:S02]  /*1b00*/  ULOP3.LUT UR20, UR4, 0x10000, URZ, 0xfc, !UPT ;  /* 0x0001000004147892 */ /* 0x000fe4000f8efc3f */
[----:B------:R-:W-:Y:S02]  /*1b10*/  ULOP3.LUT UR4, UR49, 0x10000, URZ, 0xfc, !UPT ;  /* 0x0001000031047892 */ /* 0x000fe4000f8efc3f */
[----:B------:R-:W-:Y:S02]  /*1b20*/  UIMAD UR6, UR37, 0x300, UR20 ;  /* 0x00000300250678a4 */ /* 0x000fe4000f8e0214 */
[----:B------:R-:W-:Y:S02]  /*1b30*/  UIADD3 UR8, UR4, 0x2, URZ ;  /* 0x0000000204087890 */ /* 0x000fe4000fffe03f */
[----:B------:R-:W-:Y:S02]  /*1b40*/  UIADD3 UR10, UR6, 0x2, URZ ;  /* 0x00000002060a7890 */ /* 0x000fe4000fffe03f */
[----:B------:R-:W-:-:S02]  /*1b50*/  UIADD3 UR12, UR4, 0x4, URZ ;  /* 0x00000004040c7890 */ /* 0x000fc4000fffe03f */
[----:B------:R-:W-:Y:S02]  /*1b60*/  UIADD3 UR14, UR6, 0x4, URZ ;  /* 0x00000004060e7890 */ /* 0x000fe4000fffe03f */
[----:B------:R-:W-:Y:S01]  /*1b70*/  HGMMA.64x96x16.F32.BF16 R24, gdesc[UR4], RZ, !UPT, gsb0 ;  /* 0x01600000041879f0 */ /* 0x000fe2000c0018ff */
[----:B------:R-:W-:Y:S02]  /*1b80*/  UIADD3 UR16, UR4, 0x6, URZ ;  /* 0x0000000604107890 */ /* 0x000fe4000fffe03f */
[----:B------:R-:W-:Y:S02]  /*1b90*/  UIADD3 UR18, UR6, 0x6, URZ ;  /* 0x0000000606127890 */ /* 0x000fe4000fffe03f */
[----:B------:R-:W-:-:S04]  /*1ba0*/  UIMAD UR6, UR39, -0x60, UR42 ;  /* 0xffffffa0270678a4 */ /* 0x000fc8000f8e022a */
[----:B------:R-:W-:-:S06]  /*1bb0*/  UIADD3 UR6, UR6, 0x60, URZ ;  /* 0x0000006006067890 */ /* 0x000fcc000fffe03f */
[----:B------:R-:W-:-:S04]  /*1bc0*/  IMAD.U32 R3, RZ, RZ, UR6 ;  /* 0x00000006ff037e24 */ /* 0x000fc8000f8e00ff */
        /* <DEDUP_REMOVED lines=104> */
[----:B------:R-:W3:Y:S01]  /*2250*/  SHFL.BFLY PT, R3, R6, 0x2, 0x1f ;  /* 0x0c401f0006037f89 */ /* 0x000ee200000e0000 */
[----:B------:R-:W-:Y:S02]  /*2260*/  FSEL R67, R67, -INF , P3 ;  /* 0xff80000043437808 */ /* 0x000fe40001800000 */
[----:B------:R-:W-:-:S02]  /*2270*/  FSEL R70, R70, -INF , P2 ;  /* 0xff80000046467808 */ /* 0x000fc40001000000 */
[----:B------:R-:W-:Y:S02]  /*2280*/  FSEL R71, R71, -INF , P1 ;  /* 0xff80000047477808 */ /* 0x000fe40000800000 */
[----:B---3--:R-:W-:-:S05]  /*2290*/  FMNMX.FTZ R9, R6, R3, !PT ;  /* 0x0000000306097209 */ /* 0x008fca0007810000 */
[----:B------:R-:W3:Y:S02]  /*22a0*/  SHFL.BFLY PT, R0, R9, 0x1, 0x1f ;  /* 0x0c201f0009007f89 */ /* 0x000ee400000e0000 */
[----:B---3--:R-:W-:-:S04]  /*22b0*/  FMNMX.FTZ R0, R9, R0, !PT ;  /* 0x0000000009007209 */ /* 0x008fc80007810000 */
        /* <DEDUP_REMOVED lines=19> */
[----:B------:R-:W3:Y:S01]  /*23f0*/  MUFU.EX2 R25, R25 ;  /* 0x0000001900197308 */ /* 0x000ee20000000800 */
        /* <DEDUP_REMOVED lines=15> */
[----:B------:R-:W4:Y:S01]  /*24f0*/  MUFU.EX2 R29, R29 ;  /* 0x0000001d001d7308 */ /* 0x000f220000000800 */
[----:B---3--:R-:W-:Y:S01]  /*2500*/  FADD.FTZ R9, R24, R25 ;  /* 0x0000001918097221 */ /* 0x008fe20000010000 */
        /* <DEDUP_REMOVED lines=11> */
[----:B------:R-:W3:Y:S01]  /*25c0*/  MUFU.EX2 R33, R33 ;  /* 0x0000002100217308 */ /* 0x000ee20000000800 */
[----:B----4-:R-:W-:Y:S02]  /*25d0*/  F2FP.BF16.F32.PACK_AB R154, R29, R28 ;  /* 0x0000001c1d9a723e */ /* 0x010fe400000010ff */
[----:B------:R-:W-:-:S04]  /*25e0*/  FMNMX.FTZ R4, R54, R3, !PT ;  /* 0x0000000336047209 */ /* 0x000fc80007810000 */
[----:B------:R-:W-:Y:S01]  /*25f0*/  FMNMX.FTZ R3, R55, R4, !PT ;  /* 0x0000000437037209 */ /* 0x000fe20007810000 */
[----:B------:R-:W-:Y:S03]  /*2600*/  MUFU.EX2 R36, R36 ;  /* 0x0000002400247308 */ /* 0x000fe60000000800 */
[----:B------:R-:W-:-:S04]  /*2610*/  FMNMX.FTZ R4, R58, R3, !PT ;  /* 0x000000033a047209 */ /* 0x000fc80007810000 */
[----:B------:R-:W-:Y:S01]  /*2620*/  FMNMX.FTZ R3, R59, R4, !PT ;  /* 0x000000043b037209 */ /* 0x000fe20007810000 */
[----:B------:R-:W4:Y:S01]  /*2630*/  MUFU.EX2 R37, R37 ;  /* 0x0000002500257308 */ /* 0x000f220000000800 */
[----:B---3--:R-:W-:Y:S02]  /*2640*/  F2FP.BF16.F32.PACK_AB R156, R33, R32 ;  /* 0x00000020219c723e */ /* 0x008fe400000010ff */
[----:B------:R-:W-:-:S04]  /*2650*/  FMNMX.FTZ R4, R62, R3, !PT ;  /* 0x000000033e047209 */ /* 0x000fc80007810000 */
[----:B------:R-:W-:Y:S01]  /*2660*/  FMNMX.FTZ R3, R63, R4, !PT ;  /* 0x000000043f037209 */ /* 0x000fe20007810000 */
[----:B------:R-:W-:Y:S03]  /*2670*/  MUFU.EX2 R40, R40 ;  /* 0x0000002800287308 */ /* 0x000fe60000000800 */
[----:B------:R-:W-:-:S04]  /*2680*/  FMNMX.FTZ R4, R66, R3, !PT ;  /* 0x0000000342047209 */ /* 0x000fc80007810000 */
[----:B------:R-:W-:Y:S01]  /*2690*/  FMNMX.FTZ R3, R67, R4, !PT ;  /* 0x0000000443037209 */ /* 0x000fe20007810000 */
[----:B------:R-:W3:Y:S01]  /*26a0*/  MUFU.EX2 R41, R41 ;  /* 0x0000002900297308 */ /* 0x000ee20000000800 */
[----:B----4-:R-:W-:Y:S02]  /*26b0*/  F2FP.BF16.F32.PACK_AB R158, R37, R36 ;  /* 0x00000024259e723e */ /* 0x010fe400000010ff */
[----:B------:R-:W-:-:S04]  /*26c0*/  FMNMX.FTZ R4, R70, R3, !PT ;  /* 0x0000000346047209 */ /* 0x000fc80007810000 */
[----:B------:R-:W-:Y:S01]  /*26d0*/  FMNMX.FTZ R4, R71, R4, !PT ;  /* 0x0000000447047209 */ /* 0x000fe20007810000 */
[----:B------:R-:W-:Y:S04]  /*26e0*/  MUFU.EX2 R44, R44 ;  /* 0x0000002c002c7308 */ /* 0x000fe80000000800 */
[----:B------:R-:W4:Y:S04]  /*26f0*/  SHFL.BFLY PT, R3, R4, 0x2, 0x1f ;  /* 0x0c401f0004037f89 */ /* 0x000f2800000e0000 */
[----:B------:R-:W5:Y:S01]  /*2700*/  MUFU.EX2 R45, R45 ;  /* 0x0000002d002d7308 */ /* 0x000f620000000800 */
[----:B---3--:R-:W-:-:S07]  /*2710*/  F2FP.BF16.F32.PACK_AB R160, R41, R40 ;  /* 0x0000002829a0723e */ /* 0x008fce00000010ff */
[----:B------:R-:W-:Y:S08]  /*2720*/  MUFU.EX2 R48, R48 ;  /* 0x0000003000307308 */ /* 0x000ff00000000800 */
[----:B------:R-:W3:Y:S01]  /*2730*/  MUFU.EX2 R49, R49 ;  /* 0x0000003100317308 */ /* 0x000ee20000000800 */
[----:B-----5:R-:W-:Y:S02]  /*2740*/  F2FP.BF16.F32.PACK_AB R162, R45, R44 ;  /* 0x0000002c2da2723e */ /* 0x020fe400000010ff */
[----:B----4-:R-:W-:-:S05]  /*2750*/  FMNMX.FTZ R6, R4, R3, !PT ;  /* 0x0000000304067209 */ /* 0x010fca0007810000 */
[----:B------:R-:W-:Y:S01]  /*2760*/  MUFU.EX2 R52, R52 ;  /* 0x0000003400347308 */ /* 0x000fe20000000800 */
[----:B------:R-:W4:Y:S07]  /*2770*/  SHFL.BFLY PT, R3, R6, 0x1, 0x1f ;  /* 0x0c201f0006037f89 */ /* 0x000f2e00000e0000 */
[----:B------:R-:W5:Y:S01]  /*2780*/  MUFU.EX2 R53, R53 ;  /* 0x0000003500357308 */ /* 0x000f620000000800 */
[----:B---3--:R-:W-:-:S07]  /*2790*/  F2FP.BF16.F32.PACK_AB R164, R49, R48 ;  /* 0x0000003031a4723e */ /* 0x008fce00000010ff */
[----:B------:R-:W-:Y:S08]  /*27a0*/  MUFU.EX2 R56, R56 ;  /* 0x0000003800387308 */ /* 0x000ff00000000800 */
[----:B------:R-:W-:Y:S01]  /*27b0*/  MUFU.EX2 R57, R57 ;  /* 0x0000003900397308 */ /* 0x000fe20000000800 */
[----:B----4-:R-:W-:Y:S02]  /*27c0*/  FMNMX.FTZ R3, R6, R3, !PT ;  /* 0x0000000306037209 */ /* 0x010fe40007810000 */
[----:B-----5:R-:W-:-:S02]  /*27d0*/  F2FP.BF16.F32.PACK_AB R166, R53, R52 ;  /* 0x0000003435a6723e */ /* 0x020fc400000010ff */
[C---:B------:R-:W-:Y:S01]  /*27e0*/  FSETP.NEU.FTZ.AND P1, PT, R3.reuse, -INF , PT ;  /* 0xff8000000300780b */ /* 0x040fe20003f3d000 */
[----:B------:R-:W-:Y:S02]  /*27f0*/  FMUL.FTZ R4, R3, UR10 ;  /* 0x0000000a03047c20 */ /* 0x000fe40008410000 */
[----:B------:R-:W-:Y:S03]  /*2800*/  MUFU.EX2 R60, R60 ;  /* 0x0000003c003c7308 */ /* 0x000fe60000000800 */
[----:B------:R-:W-:Y:S01]  /*2810*/  FSEL R6, R4, RZ, P1 ;  /* 0x000000ff04067208 */ /* 0x000fe20000800000 */
[----:B------:R-:W-:Y:S01]  /*2820*/  FADD.FTZ R4, R28, R9 ;  /* 0x000000091c047221 */ /* 0x000fe20000010000 */
[----:B--2---:R-:W-:Y:S02]  /*2830*/  LOP3.LUT P1, RZ, R14, 0x7f, RZ, 0xc0, !PT ;  /* 0x0000007f0eff7812 */ /* 0x004fe4000782c0ff */
[----:B------:R-:W-:Y:S01]  /*2840*/  SHF.R.U32.HI R14, RZ, 0x7, R14 ;  /* 0x00000007ff0e7819 */ /* 0x000fe2000001160e */
        /* <DEDUP_REMOVED lines=8> */
[--C-:B------:R-:W-:Y:S01]  /*28d0*/  FFMA.FTZ R38, R38, UR10, -R6.reuse ;  /* 0x0000000a26267c23 */ /* 0x100fe20008010806 */
[--C-:B------:R-:W-:Y:S01]  /*28e0*/  FFMA.FTZ R39, R39, UR10, -R6.reuse ;  /* 0x0000000a27277c23 */ /* 0x100fe20008010806 */
[--C-:B------:R-:W-:Y:S01]  /*28f0*/  FFMA.FTZ R42, R42, UR10, -R6.reuse ;  /* 0x0000000a2a2a7c23 */ /* 0x100fe20008010806 */
[----:B------:R-:W-:Y:S01]  /*2900*/  FADD.FTZ R4, R32, R9 ;  /* 0x0000000920047221 */ /* 0x000fe20000010000 */
[--C-:B------:R-:W-:Y:S01]  /*2910*/  FFMA.FTZ R43, R43, UR10, -R6.reuse ;  /* 0x0000000a2b2b7c23 */ /* 0x100fe20008010806 */
[----:B------:R-:W-:Y:S01]  /*2920*/  FFMA.FTZ R46, R46, UR10, -R6 ;  /* 0x0000000a2e2e7c23 */ /* 0x000fe20008010806 */
[----:B------:R-:W2:Y:S01]  /*2930*/  MUFU.EX2 R27, R27 ;  /* 0x0000001b001b7308 */ /* 0x000ea20000000800 */
[----:B------:R-:W-:Y:S01]  /*2940*/  FADD.FTZ R13, R33, R4 ;  /* 0x00000004210d7221 */ /* 0x000fe20000010000 */
[--C-:B------:R-:W-:Y:S01]  /*2950*/  FFMA.FTZ R47, R47, UR10, -R6.reuse ;  /* 0x0000000a2f2f7c23 */ /* 0x100fe20008010806 */
[--C-:B------:R-:W-:Y:S01]  /*2960*/  FFMA.FTZ R50, R50, UR10, -R6.reuse ;  /* 0x0000000a32327c23 */ /* 0x100fe20008010806 */
[----:B------:R-:W-:Y:S01]  /*2970*/  IADD3 R178, -R14, 0xb, RZ ;  /* 0x0000000b0eb27810 */ /* 0x000fe20007ffe1ff */
[----:B------:R-:W-:Y:S01]  /*2980*/  FADD.FTZ R12, R36, R13 ;  /* 0x0000000d240c7221 */ /* 0x000fe20000010000 */
[--C-:B------:R-:W-:Y:S01]  /*2990*/  FFMA.FTZ R51, R51, UR10, -R6.reuse ;  /* 0x0000000a33337c23 */ /* 0x100fe20008010806 */
[----:B------:R-:W-:Y:S01]  /*29a0*/  FFMA.FTZ R54, R54, UR10, -R6 ;  /* 0x0000000a36367c23 */ /* 0x000fe20008010806 */
[----:B------:R-:W3:Y:S01]  /*29b0*/  MUFU.EX2 R30, R30 ;  /* 0x0000001e001e7308 */ /* 0x000ee20000000800 */
[----:B------:R-:W-:Y:S01]  /*29c0*/  FADD.FTZ R13, R37, R12 ;  /* 0x0000000c250d7221 */ /* 0x000fe20000010000 */
[--C-:B------:R-:W-:Y:S01]  /*29d0*/  FFMA.FTZ R55, R55, UR10, -R6.reuse ;  /* 0x0000000a37377c23 */ /* 0x100fe20008010806 */
[--C-:B------:R-:W-:Y:S01]  /*29e0*/  FFMA.FTZ R58, R58, UR10, -R6.reuse ;  /* 0x0000000a3a3a7c23 */ /* 0x100fe20008010806 */
[--C-:B------:R-:W-:Y:S01]  /*29f0*/  FFMA.FTZ R59, R59, UR10, -R6.reuse ;  /* 0x0000000a3b3b7c23 */ /* 0x100fe20008010806 */
[----:B------:R-:W-:Y:S01]  /*2a00*/  FADD.FTZ R14, R40, R13 ;  /* 0x0000000d280e7221 */ /* 0x000fe20000010000 */
[--C-:B------:R-:W-:Y:S01]  /*2a10*/  FFMA.FTZ R62, R62, UR10, -R6.reuse ;  /* 0x0000000a3e3e7c23 */ /* 0x100fe20008010806 */
[----:B------:R-:W-:Y:S01]  /*2a20*/  FFMA.FTZ R63, R63, UR10, -R6 ;  /* 0x0000000a3f3f7c23 */ /* 0x000fe20008010806 */
[----:B------:R-:W4:Y:S01]  /*2a30*/  MUFU.EX2 R31, R31 ;  /* 0x0000001f001f7308 */ /* 0x000f220000000800 */
[----:B--2---:R-:W-:Y:S01]  /*2a40*/  FADD.FTZ R9, R26, R27 ;  /* 0x0000001b1a097221 */ /* 0x004fe20000010000 */
[----:B------:R-:W-:Y:S01]  /*2a50*/  FADD.FTZ R13, R41, R14 ;  /* 0x0000000e290d7221 */ /* 0x000fe20000010000 */
[--C-:B------:R-:W-:Y:S01]  /*2a60*/  FFMA.FTZ R66, R66, UR10, -R6.reuse ;  /* 0x0000000a42427c23 */ /* 0x100fe20008010806 */
[--C-:B------:R-:W-:Y:S01]  /*2a70*/  FFMA.FTZ R67, R67, UR10, -R6.reuse ;  /* 0x0000000a43437c23 */ /* 0x100fe20008010806 */
[--C-:B------:R-:W-:Y:S01]  /*2a80*/  FFMA.FTZ R70, R70, UR10, -R6.reuse ;  /* 0x0000000a46467c23 */ /* 0x100fe20008010806 */
[----:B------:R-:W-:Y:S01]  /*2a90*/  FADD.FTZ R14, R44, R13 ;  /* 0x0000000d2c0e7221 */ /* 0x000fe20000010000 */
[----:B------:R-:W-:Y:S01]  /*2aa0*/  FFMA.FTZ R71, R71, UR10, -R6 ;  /* 0x0000000a47477c23 */ /* 0x000fe20008010806 */
[----:B------:R-:W2:Y:S01]  /*2ab0*/  MUFU.EX2 R34, R34 ;  /* 0x0000002200227308 */ /* 0x000ea20000000800 */
[----:B---3--:R-:W-:Y:S01]  /*2ac0*/  FADD.FTZ R4, R30, R9 ;  /* 0x000000091e047221 */ /* 0x008fe20000010000 */
[----:B------:R-:W-:Y:S01]  /*2ad0*/  FADD.FTZ R13, R45, R14 ;  /* 0x0000000e2d0d7221 */ /* 0x000fe20000010000 */
[----:B------:R-:W-:-:S02]  /*2ae0*/  F2FP.BF16.F32.PACK_AB R168, R57, R56 ;  /* 0x0000003839a8723e */ /* 0x000fc400000010ff */
[----:B------:R-:W-:-:S03]  /*2af0*/  F2FP.BF16.F32.PACK_AB R153, R27, R26 ;  /* 0x0000001a1b99723e */ /* 0x000fc600000010ff */
[----:B------:R-:W3:Y:S01]  /*2b00*/  MUFU.EX2 R35, R35 ;  /* 0x0000002300237308 */ /* 0x000ee20000000800 */
[----:B----4-:R-:W-:Y:S01]  /*2b10*/  FADD.FTZ R9, R31, R4 ;  /* 0x000000041f097221 */ /* 0x010fe20000010000 */
[----:B------:R-:W-:Y:S01]  /*2b20*/  @!P1 VIADD R4, R5, 0x22840 ;  /* 0x0002284005049836 */ /* 0x000fe20000000000 */
[----:B------:R-:W-:-:S04]  /*2b30*/  F2FP.BF16.F32.PACK_AB R155, R31, R30 ;  /* 0x0000001e1f9b723e */ /* 0x000fc800000010ff */
[----:B------:R-:W-:Y:S01]  /*2b40*/  @!P1 PRMT R4, RZ, 0x654, R4 ;  /* 0x00000654ff049816 */ /* 0x000fe20000000004 */
[----:B------:R-:W4:Y:S01]  /*2b50*/  MUFU.EX2 R38, R38 ;  /* 0x0000002600267308 */ /* 0x000f220000000800 */
[----:B--2---:R-:W-:Y:S01]  /*2b60*/  FADD.FTZ R12, R34, R9 ;  /* 0x00000009220c7221 */ /* 0x004fe20000010000 */
[----:B------:R2:W-:Y:S06]  /*2b70*/  BAR.ARV R178, 0x100 ;  /* 0x000400b20000751d */ /* 0x0005ec0000002000 */
[----:B------:R-:W5:Y:S01]  /*2b80*/  MUFU.EX2 R39, R39 ;  /* 0x0000002700277308 */ /* 0x000f620000000800 */
[C---:B---3--:R-:W-:Y:S01]  /*2b90*/  FADD.FTZ R9, R35.reuse, R12 ;  /* 0x0000000c23097221 */ /* 0x048fe20000010000 */
[----:B------:R3:W-:Y:S01]  /*2ba0*/  @!P1 SYNCS.ARRIVE.TRANS64.RED.A1T0 RZ, [R4+URZ], RZ ;  /* 0x000000ff04ff99a7 */ /* 0x0007e2000810043f */
[----:B------:R-:W-:-:S05]  /*2bb0*/  F2FP.BF16.F32.PACK_AB R157, R35, R34 ;  /* 0x00000022239d723e */ /* 0x000fca00000010ff */
[----:B------:R-:W3:Y:S01]  /*2bc0*/  MUFU.EX2 R42, R42 ;  /* 0x0000002a002a7308 */ /* 0x000ee20000000800 */
[----:B----4-:R-:W-:-:S07]  /*2bd0*/  FADD.FTZ R12, R38, R9 ;  /* 0x00000009260c7221 */ /* 0x010fce0000010000 */
[----:B------:R-:W4:Y:S01]  /*2be0*/  MUFU.EX2 R43, R43 ;  /* 0x0000002b002b7308 */ /* 0x000f220000000800 */
[C---:B-----5:R-:W-:Y:S01]  /*2bf0*/  FADD.FTZ R9, R39.reuse, R12 ;  /* 0x0000000c27097221 */ /* 0x060fe20000010000 */
[----:B------:R-:W-:Y:S01]  /*2c00*/  FADD.FTZ R12, R48, R13 ;  /* 0x0000000d300c7221 */ /* 0x000fe20000010000 */
[----:B------:R-:W-:-:S03]  /*2c10*/  F2FP.BF16.F32.PACK_AB R159, R39, R38 ;  /* 0x00000026279f723e */ /* 0x000fc600000010ff */
[----:B------:R-:W-:Y:S02]  /*2c20*/  FADD.FTZ R13, R49, R12 ;  /* 0x0000000c310d7221 */ /* 0x000fe40000010000 */
[----:B------:R-:W5:Y:S01]  /*2c30*/  MUFU.EX2 R46, R46 ;  /* 0x0000002e002e7308 */ /* 0x000f620000000800 */
[----:B---3--:R-:W-:Y:S01]  /*2c40*/  FADD.FTZ R4, R42, R9 ;  /* 0x000000092a047221 */ /* 0x008fe20000010000 */
[----:B------:R-:W-:-:S04]  /*2c50*/  FADD.FTZ R12, R52, R13 ;  /* 0x0000000d340c7221 */ /* 0x000fc80000010000 */
[----:B------:R-:W-:Y:S02]  /*2c60*/  FADD.FTZ R13, R53, R12 ;  /* 0x0000000c350d7221 */ /* 0x000fe40000010000 */
[----:B------:R-:W3:Y:S01]  /*2c70*/  MUFU.EX2 R47, R47 ;  /* 0x0000002f002f7308 */ /* 0x000ee20000000800 */
[C---:B----4-:R-:W-:Y:S01]  /*2c80*/  FADD.FTZ R9, R43.reuse, R4 ;  /* 0x000000042b097221 */ /* 0x050fe20000010000 */
[----:B------:R-:W-:Y:S01]  /*2c90*/  FADD.FTZ R6, R56, R13 ;  /* 0x0000000d38067221 */ /* 0x000fe20000010000 */
[----:B------:R-:W-:-:S03]  /*2ca0*/  F2FP.BF16.F32.PACK_AB R161, R43, R42 ;  /* 0x0000002a2ba1723e */ /* 0x000fc600000010ff */
[----:B------:R-:W-:Y:S02]  /*2cb0*/  FADD.FTZ R13, R57, R6 ;  /* 0x00000006390d7221 */ /* 0x000fe40000010000 */
[----:B------:R-:W4:Y:S01]  /*2cc0*/  MUFU.EX2 R50, R50 ;  /* 0x0000003200327308 */ /* 0x000f220000000800 */
[----:B-----5:R-:W-:Y:S01]  /*2cd0*/  FADD.FTZ R4, R46, R9 ;  /* 0x000000092e047221 */ /* 0x020fe20000010000 */
[----:B------:R-:W-:-:S06]  /*2ce0*/  FADD.FTZ R6, R60, R13 ;  /* 0x0000000d3c067221 */ /* 0x000fcc0000010000 */
[----:B------:R-:W5:Y:S01]  /*2cf0*/  MUFU.EX2 R51, R51 ;  /* 0x0000003300337308 */ /* 0x000f620000000800 */
[C---:B---3--:R-:W-:Y:S01]  /*2d00*/  FADD.FTZ R9, R47.reuse, R4 ;  /* 0x000000042f097221 */ /* 0x048fe20000010000 */
[----:B------:R-:W-:-:S06]  /*2d10*/  F2FP.BF16.F32.PACK_AB R163, R47, R46 ;  /* 0x0000002e2fa3723e */ /* 0x000fcc00000010ff */
[----:B------:R-:W3:Y:S01]  /*2d20*/  MUFU.EX2 R54, R54 ;  /* 0x0000003600367308 */ /* 0x000ee20000000800 */
[----:B----4-:R-:W-:-:S07]  /*2d30*/  FADD.FTZ R4, R50, R9 ;  /* 0x0000000932047221 */ /* 0x010fce0000010000 */
[----:B------:R-:W4:Y:S01]  /*2d40*/  MUFU.EX2 R55, R55 ;  /* 0x0000003700377308 */ /* 0x000f220000000800 */
[C---:B-----5:R-:W-:Y:S01]  /*2d50*/  FADD.FTZ R9, R51.reuse, R4 ;  /* 0x0000000433097221 */ /* 0x060fe20000010000 */
[----:B------:R-:W-:-:S06]  /*2d60*/  F2FP.BF16.F32.PACK_AB R165, R51, R50 ;  /* 0x0000003233a5723e */ /* 0x000fcc00000010ff */
[----:B------:R-:W5:Y:S01]  /*2d70*/  MUFU.EX2 R58, R58 ;  /* 0x0000003a003a7308 */ /* 0x000f620000000800 */
[----:B---3--:R-:W-:-:S07]  /*2d80*/  FADD.FTZ R4, R54, R9 ;  /* 0x0000000936047221 */ /* 0x008fce0000010000 */
[----:B------:R-:W3:Y:S01]  /*2d90*/  MUFU.EX2 R59, R59 ;  /* 0x0000003b003b7308 */ /* 0x000ee20000000800 */
[C---:B----4-:R-:W-:Y:S01]  /*2da0*/  FADD.FTZ R9, R55.reuse, R4 ;  /* 0x0000000437097221 */ /* 0x050fe20000010000 */
[----:B------:R-:W-:-:S06]  /*2db0*/  F2FP.BF16.F32.PACK_AB R167, R55, R54 ;  /* 0x0000003637a7723e */ /* 0x000fcc00000010ff */
[----:B------:R-:W4:Y:S01]  /*2dc0*/  MUFU.EX2 R62, R62 ;  /* 0x0000003e003e7308 */ /* 0x000f220000000800 */
[----:B-----5:R-:W-:-:S07]  /*2dd0*/  FADD.FTZ R4, R58, R9 ;  /* 0x000000093a047221 */ /* 0x020fce0000010000 */
        /* <DEDUP_REMOVED lines=9> */
[C---:B---3--:R-:W-:Y:S01]  /*2e70*/  FADD.FTZ R9, R63.reuse, R4 ;  /* 0x000000043f097221 */ /* 0x048fe20000010000 */
[----:B------:R-:W-:-:S06]  /*2e80*/  F2FP.BF16.F32.PACK_AB R171, R63, R62 ;  /* 0x0000003e3fab723e */ /* 0x000fcc00000010ff */
[----:B------:R-:W3:Y:S01]  /*2e90*/  MUFU.EX2 R65, R65 ;  /* 0x0000004100417308 */ /* 0x000ee20000000800 */
[----:B----4-:R-:W-:-:S07]  /*2ea0*/  FADD.FTZ R6, R64, R13 ;  /* 0x0000000d40067221 */ /* 0x010fce0000010000 */
[----:B------:R-:W4:Y:S01]  /*2eb0*/  MUFU.EX2 R67, R67 ;  /* 0x0000004300437308 */ /* 0x000f220000000800 */
[----:B-----5:R-:W-:-:S07]  /*2ec0*/  FADD.FTZ R4, R66, R9 ;  /* 0x0000000942047221 */ /* 0x020fce0000010000 */
[----:B------:R-:W5:Y:S01]  /*2ed0*/  MUFU.EX2 R68, R68 ;  /* 0x0000004400447308 */ /* 0x000f620000000800 */
[C---:B---3--:R-:W-:Y:S01]  /*2ee0*/  FADD.FTZ R13, R65.reuse, R6 ;  /* 0x00000006410d7221 */ /* 0x048fe20000010000 */
[----:B------:R-:W-:-:S06]  /*2ef0*/  F2FP.BF16.F32.PACK_AB R172, R65, R64 ;  /* 0x0000004041ac723e */ /* 0x000fcc00000010ff */
[----:B------:R-:W3:Y:S01]  /*2f00*/  MUFU.EX2 R70, R70 ;  /* 0x0000004600467308 */ /* 0x000ee20000000800 */
[C---:B----4-:R-:W-:Y:S01]  /*2f10*/  FADD.FTZ R9, R67.reuse, R4 ;  /* 0x0000000443097221 */ /* 0x050fe20000010000 */
[----:B------:R-:W-:-:S06]  /*2f20*/  F2FP.BF16.F32.PACK_AB R173, R67, R66 ;  /* 0x0000004243ad723e */ /* 0x000fcc00000010ff */
[----:B------:R-:W4:Y:S01]  /*2f30*/  MUFU.EX2 R11, R11 ;  /* 0x0000000b000b7308 */ /* 0x000f220000000800 */
[----:B-----5:R-:W-:-:S07]  /*2f40*/  FADD.FTZ R6, R68, R13 ;  /* 0x0000000d44067221 */ /* 0x020fce0000010000 */
[----:B------:R-:W5:Y:S01]  /*2f50*/  MUFU.EX2 R71, R71 ;  /* 0x0000004700477308 */ /* 0x000f620000000800 */
[----:B---3--:R-:W-:Y:S01]  /*2f60*/  FADD.FTZ R4, R70, R9 ;  /* 0x0000000946047221 */ /* 0x008fe20000010000 */
[C---:B----4-:R-:W-:Y:S01]  /*2f70*/  FADD.FTZ R6, R11.reuse, R6 ;  /* 0x000000060b067221 */ /* 0x050fe20000010000 */
[----:B------:R-:W-:Y:S02]  /*2f80*/  F2FP.BF16.F32.PACK_AB R174, R11, R68 ;  /* 0x000000440bae723e */ /* 0x000fe400000010ff */
[C---:B-----5:R-:W-:Y:S01]  /*2f90*/  FADD.FTZ R4, R71.reuse, R4 ;  /* 0x0000000447047221 */ /* 0x060fe20000010000 */
[----:B------:R-:W-:Y:S01]  /*2fa0*/  F2FP.BF16.F32.PACK_AB R175, R71, R70 ;  /* 0x0000004647af723e */ /* 0x000fe200000010ff */
[----:B--2---:R-:W-:Y:S06]  /*2fb0*/  @!P0 BRA `(.L_x_9455) ;  /* 0x0000000000048947 */ /* 0x004fec0003800000 */
[----:B------:R-:W-:Y:S01]  /*2fc0*/  BPT.TRAP 0x1 ;  /* 0x000000040000795c */ /* 0x000fe20000300000 */
.L_x_9455:
[----:B------:R2:W3:Y:S01]  /*2fd0*/  SYNCS.PHASECHK.TRANS64.TRYWAIT P2, [R5+URZ+0x22850], R10 ;  /* 0x0228500a050075a7 */ /* 0x0004e2000804017f */
[----:B------:R-:W-:Y:S05]  /*2fe0*/  @!P0 BRA `(.L_x_9456) ;  /* 0x0000000000048947 */ /* 0x000fea0003800000 */
[----:B------:R-:W-:Y:S01]  /*2ff0*/  BPT.TRAP 0x1 ;  /* 0x000000040000795c */ /* 0x000fe20000300000 */
.L_x_9456:
[----:B---3--:R-:W-:Y:S05]  /*3000*/  @P2 BRA `(.L_x_9457) ;  /* 0x0000000000082947 */ /* 0x008fea0003800000 */
[----:B------:R-:W3:Y:S02]  /*3010*/  SYNCS.PHASECHK.TRANS64.TRYWAIT P2, [R5+URZ+0x22850], R10 ;  /* 0x0228500a050075a7 */ /* 0x000ee4000804017f */
[----:B---3--:R-:W-:Y:S05]  /*3020*/  @!P2 BRA `(.L_x_9458) ;  /* 0x000000b8000ca947 */ /* 0x008fea0003800000 */
.L_x_9457:
[----:B------:R-:W-:Y:S01]  /*3030*/  R2UR UR6, R7 ;  /* 0x00000000070672ca */ /* 0x000fe200000e0000 */
[----:B------:R4:W-:Y:S01]  /*3040*/  BAR.SYNC.DEFER_BLOCKING R8, 0x100 ;  /* 0x000400080000751d */ /* 0x0009e20000010000 */
[----:B------:R-:W-:Y:S01]  /*3050*/  UISETP.GE.AND UP0, UPT, UR42, 0x61, UPT ;  /* 0x000000612a00788c */ /* 0x000fe2000bf06270 */
[----:B0123--:R-:W-:-:S04]  /*3060*/  @!P1 VIADD R5, R5, 0x22860 ;  /* 0x0002286005059836 */ /* 0x00ffc80000000000 */
[----:B------:R-:W-:Y:S01]  /*3070*/  UMOV UR7, 0x40000040 ;  /* 0x4000004000077882 */ /* 0x000fe20000000000 */
[----:B------:R-:W-:Y:S02]  /*3080*/  PLOP3.LUT P2, PT, PT, PT, UP0, 0x80, 0x0 ;  /* 0x000000000000781c */ /* 0x000fe40003f4f008 */
[----:B------:R-:W-:-:S03]  /*3090*/  @!P1 PRMT R5, RZ, 0x654, R5 ;  /* 0x00000654ff059816 */ /* 0x000fc60000000005 */
[----:B------:R-:W-:-:S04]  /*30a0*/  UIADD3 UR6, UR6, 0x400, URZ ;  /* 0x0000040006067890 */ /* 0x000fc8000fffe03f */
[----:B------:R-:W-:-:S04]  /*30b0*/  USHF.R.U32.HI UR6, URZ, 0x4, UR6 ;  /* 0x000000043f067899 */ /* 0x000fc80008011606 */
[----:B------:R-:W-:-:S04]  /*30c0*/  ULOP3.LUT UR6, UR6, 0x3fff, URZ, 0xc0, !UPT ;  /* 0x00003fff06067892 */ /* 0x000fc8000f8ec03f */
[----:B------:R-:W-:Y:S01]  /*30d0*/  ULOP3.LUT UR21, UR6, 0x3000000, URZ, 0xfc, !UPT ;  /* 0x0300000006157892 */ /* 0x000fe2000f8efc3f */
[----:B------:R-:W-:-:S03]  /*30e0*/  WARPGROUP.ARRIVE ;  /* 0x00000000000079c5 */ /* 0x000fc60000000000 */
[----:B------:R-:W-:-:S07]  /*30f0*/  UIMAD UR11, UR37, 0xc00, UR21 ;  /* 0x00000c00250b78a4 */ /* 0x000fce000f8e0215 */
        /* <DEDUP_REMOVED lines=39> */
.L_x_9468:
        /* <DEDUP_REMOVED lines=8> */
[----:B0-----:R-:W-:Y:S11]  /*33f0*/  @!P0 BRA `(.L_x_9460) ;  /* 0x0000000000048947 */ /* 0x001ff60003800000 */
[----:B------:R-:W-:Y:S01]  /*3400*/  BPT.TRAP 0x1 ;  /* 0x000000040000795c */ /* 0x000fe20000300000 */
.L_x_9460:
[----:B------:R-:W0:Y:S01]  /*3410*/  S2UR UR7, SR_CgaCtaId ;  /* 0x00000000000779c3 */ /* 0x000e220000008800 */
[----:B------:R-:W-:Y:S01]  /*3420*/  UMOV UR6, 0x400 ;  /* 0x0000040000067882 */ /* 0x000fe20000000000 */
[----:B----4-:R-:W-:-:S05]  /*3430*/  IMAD.U32 R5, RZ, RZ, UR38 ;  /* 0x00000026ff057e24 */ /* 0x010fca000f8e00ff */
[----:B------:R-:W-:Y:S01]  /*3440*/  SHF.L.U32 R5, R5, 0x1f, RZ ;  /* 0x0000001f05057819 */ /* 0x000fe200000006ff */
[----:B0-----:R-:W-:-:S04]  /*3450*/  ULEA UR6, UR7, UR6, 0x18 ;  /* 0x0000000607067291 */ /* 0x001fc8000f8ec03f */
[----:B------:R-:W-:-:S09]  /*3460*/  ULEA UR23, UR37, UR6, 0x3 ;  /* 0x0000000625177291 */ /* 0x000fd2000f8e183f */
[----:B------:R0:W1:Y:S01]  /*3470*/  SYNCS.PHASECHK.TRANS64.TRYWAIT P3, [UR23+0x22830], R5 ;  /* 0x02283005ff0075a7 */ /* 0x0000620008060157 */
[----:B------:R-:W-:Y:S05]  /*3480*/  @!P0 BRA `(.L_x_9461) ;  /* 0x0000000000048947 */ /* 0x000fea0003800000 */
[----:B------:R-:W-:Y:S01]  /*3490*/  BPT.TRAP 0x1 ;  /* 0x000000040000795c */ /* 0x000fe20000300000 */
.L_x_9461:
[----:B-1----:R-:W-:Y:S05]  /*34a0*/  @P3 BRA `(.L_x_9462) ;  /* 0x0000000000083947 */ /* 0x002fea0003800000 */
[----:B------:R-:W1:Y:S02]  /*34b0*/  SYNCS.PHASECHK.TRANS64.TRYWAIT P3, [UR23+0x22830], R5 ;  /* 0x02283005ff0075a7 */ /* 0x000e640008060157 */
[----:B-1----:R-:W-:Y:S05]  /*34c0*/  @!P3 BRA `(.L_x_9463) ;  /* 0x000000b000f8b947 */ /* 0x002fea0003800000 */
.L_x_9462:
[----:B------:R-:W-:Y:S01]  /*34d0*/  UIMAD UR6, UR37, 0x300, UR20 ;  /* 0x00000300250678a4 */ /* 0x000fe2000f8e0214 */
[----:B------:R-:W-:Y:S01]  /*34e0*/  WARPGROUP.ARRIVE ;  /* 0x00000000000079c5 */ /* 0x000fe20000000000 */
[----:B------:R-:W-:Y:S01]  /*34f0*/  UMOV UR7, 0x40000040 ;  /* 0x4000004000077882 */ /* 0x000fe20000000000 */
[----:B------:R-:W-:Y:S01]  /*3500*/  UMOV UR11, 0x40000040 ;  /* 0x40000040000b7882 */ /* 0x000fe20000000000 */
[----:B------:R-:W-:-:S03]  /*3510*/  UIADD3 UR10, UR6, 0x2, URZ ;  /* 0x00000002060a7890 */ /* 0x000fc6000fffe03f */
[----:B------:R-:W2:Y:S01]  /*3520*/  S2R R213, SR_TID.X ;  /* 0x0000000000d57919 */ /* 0x000ea20000002100 */
[----:B------:R-:W-:Y:S01]  /*3530*/  UIADD3 UR14, UR6, 0x4, URZ ;  /* 0x00000004060e7890 */ /* 0x000fe2000fffe03f */
[----:B------:R-:W-:Y:S01]  /*3540*/  UMOV UR15, 0x40000040 ;  /* 0x40000040000f7882 */ /* 0x000fe20000000000 */
[----:B------:R-:W-:Y:S01]  /*3550*/  HGMMA.64x96x16.F32.BF16 R152, gdesc[UR4], RZ, !UPT, gsb0 ;  /* 0x01600000049879f0 */ /* 0x000fe2000c0018ff */
[----:B------:R-:W-:Y:S01]  /*3560*/  UIADD3 UR18, UR6, 0x6, URZ ;  /* 0x0000000606127890 */ /* 0x000fe2000fffe03f */
[----:B------:R-:W-:Y:S01]  /*3570*/  UMOV UR19, 0x40000040 ;  /* 0x4000004000137882 */ /* 0x000fe20000000000 */
[----:B--2---:R-:W-:Y:S01]  /*3580*/  SHF.R.U32.HI R213, RZ, 0x7, R213 ;  /* 0x00000007ffd57819 */ /* 0x004fe200000116d5 */
        /* <DEDUP_REMOVED lines=11> */
[----:B-1----:R-:W-:Y:S02]  /*3640*/  FMNMX.FTZ R0, R152, R7, !PT ;  /* 0x0000000798007209 */ /* 0x002fe40007810000 */
[----:B------:R-:W-:Y:S02]  /*3650*/  FMNMX.FTZ R8, R154, R210, !PT ;  /* 0x000000d29a087209 */ /* 0x000fe40007810000 */
        /* <DEDUP_REMOVED lines=35> */
[C---:B------:R-:W-:Y:S01]  /*3890*/  FMUL.FTZ R211, R0.reuse, UR10 ;  /* 0x0000000a00d37c20 */ /* 0x040fe20008410000 */
[----:B------:R-:W-:Y:S01]  /*38a0*/  FMNMX.FTZ R3, R171, R10, !PT ;  /* 0x0000000aab037209 */ /* 0x000fe20007810000 */
[----:B------:R-:W-:Y:S02]  /*38b0*/  FADD.FTZ R7, -R0, R7 ;  /* 0x0000000700077221 */ /* 0x000fe40000010100 */
[--C-:B------:R-:W-:Y:S01]  /*38c0*/  FFMA.FTZ R12, R156, UR10, -R211.reuse ;  /* 0x0000000a9c0c7c23 */ /* 0x100fe200080108d3 */
[----:B------:R-:W-:Y:S01]  /*38d0*/  FMNMX.FTZ R10, R174, R3, !PT ;  /* 0x00000003ae0a7209 */ /* 0x000fe20007810000 */
[--C-:B------:R-:W-:Y:S01]  /*38e0*/  FFMA.FTZ R164, R164, UR10, -R211.reuse ;  /* 0x0000000aa4a47c23 */ /* 0x100fe200080108d3 */
[----:B------:R-:W-:Y:S01]  /*38f0*/  FMUL.FTZ R7, R7, UR10 ;  /* 0x0000000a07077c20 */ /* 0x000fe20008410000 */
        /* <DEDUP_REMOVED lines=11> */
[--C-:B------:R-:W-:Y:S01]  /*39b0*/  FFMA.FTZ R13, R161, UR10, -R211.reuse ;  /* 0x0000000aa10d7c23 */ /* 0x100fe200080108d3 */
[--C-:B------:R-:W-:Y:S01]  /*39c0*/  FFMA.FTZ R15, R165, UR10, -R211.reuse ;  /* 0x0000000aa50f7c23 */ /* 0x100fe200080108d3 */
[----:B-1----:R-:W-:Y:S01]  /*39d0*/  FMNMX.FTZ R12, R182, R3, !PT ;  /* 0x00000003b60c7209 */ /* 0x002fe20007810000 */
        /* <DEDUP_REMOVED lines=10> */
[----:B------:R-:W3:Y:S01]  /*3a80*/  MUFU.EX2 R152, R152 ;  /* 0x0000009800987308 */ /* 0x000ee20000000800 */
[----:B------:R-:W-:Y:S01]  /*3a90*/  FMNMX.FTZ R3, R187, R12, !PT ;  /* 0x0000000cbb037209 */ /* 0x000fe20007810000 */
[--C-:B-1----:R-:W-:Y:S01]  /*3aa0*/  FFMA.FTZ R164, R176, UR10, -R211.reuse ;  /* 0x0000000ab0a47c23 */ /* 0x102fe200080108d3 */
[--C-:B------:R-:W-:Y:S01]  /*3ab0*/  FFMA.FTZ R173, R193, UR10, -R211.reuse ;  /* 0x0000000ac1ad7c23 */ /* 0x100fe200080108d3 */
[--C-:B------:R-:W-:Y:S01]  /*3ac0*/  FFMA.FTZ R196, R196, UR10, -R211.reuse ;  /* 0x0000000ac4c47c23 */ /* 0x100fe200080108d3 */
[----:B------:R-:W-:Y:S01]  /*3ad0*/  FMNMX.FTZ R12, R190, R3, !PT ;  /* 0x00000003be0c7209 */ /* 0x000fe20007810000 */
[-C--:B--2---:R-:W-:Y:S01]  /*3ae0*/  FMUL.FTZ R24, R24, R7.reuse ;  /* 0x0000000718187220 */ /* 0x084fe20000410000 */
[-C--:B------:R-:W-:Y:S01]  /*3af0*/  FMUL.FTZ R25, R25, R7.reuse ;  /* 0x0000000719197220 */ /* 0x080fe20000410000 */
[----:B------:R-:W1:Y:S01]  /*3b00*/  MUFU.EX2 R9, R9 ;  /* 0x0000000900097308 */ /* 0x000e620000000800 */
[----:B------:R-:W-:Y:S01]  /*3b10*/  FMNMX.FTZ R3, R191, R12, !PT ;  /* 0x0000000cbf037209 */ /* 0x000fe20007810000 */
[-C--:B------:R-:W-:Y:S01]  /*3b20*/  FMUL.FTZ R28, R28, R7.reuse ;  /* 0x000000071c1c7220 */ /* 0x080fe20000410000 */
[-C--:B------:R-:W-:Y:S01]  /*3b30*/  FMUL.FTZ R29, R29, R7.reuse ;  /* 0x000000071d1d7220 */ /* 0x080fe20000410000 */
[----:B------:R-:W-:Y:S01]  /*3b40*/  FMUL.FTZ R32, R32, R7 ;  /* 0x0000000720207220 */ /* 0x000fe20000410000 */
[----:B------:R-:W-:Y:S01]  /*3b50*/  FMNMX.FTZ R12, R194, R3, !PT ;  /* 0x00000003c20c7209 */ /* 0x000fe20007810000 */
[-C--:B------:R-:W-:Y:S01]  /*3b60*/  FMUL.FTZ R33, R33, R7.reuse ;  /* 0x0000000721217220 */ /* 0x080fe20000410000 */
[-C--:B------:R-:W-:Y:S01]  /*3b70*/  FMUL.FTZ R36, R36, R7.reuse ;  /* 0x0000000724247220 */ /* 0x080fe20000410000 */
[----:B------:R-:W2:Y:S01]  /*3b80*/  MUFU.EX2 R11, R11 ;  /* 0x0000000b000b7308 */ /* 0x000ea20000000800 */
[----:B------:R-:W-:Y:S01]  /*3b90*/  FMNMX.FTZ R3, R195, R12, !PT ;  /* 0x0000000cc3037209 */ /* 0x000fe20007810000 */
[----:B---3--:R-:W-:Y:S01]  /*3ba0*/  FFMA.FTZ R6, R7, R6, R152 ;  /* 0x0000000607067223 */ /* 0x008fe20000010098 */
[-C--:B------:R-:W-:Y:S01]  /*3bb0*/  FMUL.FTZ R37, R37, R7.reuse ;  /* 0x0000000725257220 */ /* 0x080fe20000410000 */
[----:B------:R-:W-:Y:S01]  /*3bc0*/  FMUL.FTZ R40, R40, R7 ;  /* 0x0000000728287220 */ /* 0x000fe20000410000 */
[----:B------:R-:W-:Y:S01]  /*3bd0*/  FMNMX.FTZ R14, R198, R3, !PT ;  /* 0x00000003c60e7209 */ /* 0x000fe20007810000 */
[-C--:B------:R-:W-:Y:S01]  /*3be0*/  FMUL.FTZ R41, R41, R7.reuse ;  /* 0x0000000729297220 */ /* 0x080fe20000410000 */
[-C--:B------:R-:W-:Y:S01]  /*3bf0*/  FMUL.FTZ R44, R44, R7.reuse ;  /* 0x000000072c2c7220 */ /* 0x080fe20000410000 */
[----:B------:R-:W3:Y:S01]  /*3c00*/  MUFU.EX2 R156, R156 ;  /* 0x0000009c009c7308 */ /* 0x000ee20000000800 */
[----:B------:R-:W-:Y:S01]  /*3c10*/  FMNMX.FTZ R3, R199, R14, !PT ;  /* 0x0000000ec7037209 */ /* 0x000fe20007810000 */
[--C-:B------:R-:W-:Y:S01]  /*3c20*/  FFMA.FTZ R14, R180, UR10, -R211.reuse ;  /* 0x0000000ab40e7c23 */ /* 0x100fe200080108d3 */
[-C--:B------:R-:W-:Y:S01]  /*3c30*/  FMUL.FTZ R45, R45, R7.reuse ;  /* 0x000000072d2d7220 */ /* 0x080fe20000410000 */
[-C--:B------:R-:W-:Y:S01]  /*3c40*/  FMUL.FTZ R48, R48, R7.reuse ;  /* 0x0000000730307220 */ /* 0x080fe20000410000 */
[-C--:B------:R-:W-:Y:S01]  /*3c50*/  FMUL.FTZ R49, R49, R7.reuse ;  /* 0x0000000731317220 */ /* 0x080fe20000410000 */
[----:B------:R-:W4:Y:S01]  /*3c60*/  SHFL.BFLY PT, R20, R3, 0x2, 0x1f ;  /* 0x0c401f0003147f89 */ /* 0x000f2200000e0000 */
        /* <DEDUP_REMOVED lines=23> */
[----:B----4-:R-:W-:Y:S01]  /*3de0*/  FMNMX.FTZ R176, R3, R20, !PT ;  /* 0x0000001403b07209 */ /* 0x010fe20007810000 */
[--C-:B------:R-:W-:Y:S01]  /*3df0*/  FFMA.FTZ R20, R188, UR10, -R211.reuse ;  /* 0x0000000abc147c23 */ /* 0x100fe200080108d3 */
[----:B------:R-:W4:Y:S01]  /*3e00*/  MUFU.EX2 R21, R21 ;  /* 0x0000001500157308 */ /* 0x000f220000000800 */
[-C--:B------:R-:W-:Y:S01]  /*3e10*/  FMUL.FTZ R92, R92, R7.reuse ;  /* 0x000000075c5c7220 */ /* 0x080fe20000410000 */
[-C--:B------:R-:W-:Y:S01]  /*3e20*/  FMUL.FTZ R93, R93, R7.reuse ;  /* 0x000000075d5d7220 */ /* 0x080fe20000410000 */
[----:B------:R-:W1:Y:S01]  /*3e30*/  SHFL.BFLY PT, R3, R176, 0x1, 0x1f ;  /* 0x0c201f00b0037f89 */ /* 0x000e6200000e0000 */
        /* <DEDUP_REMOVED lines=29> */
[----:B------:R-:W1:Y:S01]  /*4010*/  MUFU.EX2 R157, R157 ;  /* 0x0000009d009d7308 */ /* 0x000e620000000800 */
[----:B------:R-:W-:Y:S01]  /*4020*/  FADD.FTZ R177, -R3, R210 ;  /* 0x000000d203b17221 */ /* 0x000fe20000010100 */
[-C--:B------:R-:W-:Y:S01]  /*4030*/  FMUL.FTZ R141, R141, R7.reuse ;  /* 0x000000078d8d7220 */ /* 0x080fe20000410000 */
[--C-:B------:R-:W-:Y:S01]  /*4040*/  FFMA.FTZ R214, R187, UR10, -R189.reuse ;  /* 0x0000000abbd67c23 */ /* 0x100fe200080108bd */
[--C-:B------:R-:W-:Y:S01]  /*4050*/  FFMA.FTZ R187, R190, UR10, -R189.reuse ;  /* 0x0000000abebb7c23 */ /* 0x100fe200080108bd */
[--C-:B------:R-:W-:Y:S01]  /*4060*/  FFMA.FTZ R190, R191, UR10, -R189.reuse ;  /* 0x0000000abfbe7c23 */ /* 0x100fe200080108bd */
[----:B------:R-:W-:Y:S01]  /*4070*/  FADD.FTZ R191, R9, R6 ;  /* 0x0000000609bf7221 */ /* 0x000fe20000010000 */
[----:B------:R-:W-:Y:S01]  /*4080*/  FMUL.FTZ R177, R177, UR10 ;  /* 0x0000000ab1b17c20 */ /* 0x000fe20008410000 */
[----:B------:R-:W1:Y:S01]  /*4090*/  MUFU.EX2 R14, R14 ;  /* 0x0000000e000e7308 */ /* 0x000e620000000800 */
[----:B------:R-:W-:Y:S01]  /*40a0*/  FFMA.FTZ R180, R154, UR10, -R189 ;  /* 0x0000000a9ab47c23 */ /* 0x000fe200080108bd */
[----:B------:R-:W-:Y:S01]  /*40b0*/  FADD.FTZ R6, R8, R191 ;  /* 0x000000bf08067221 */ /* 0x000fe20000010000 */
[--C-:B------:R-:W-:Y:S01]  /*40c0*/  FFMA.FTZ R155, R155, UR10, -R189.reuse ;  /* 0x0000000a9b9b7c23 */ /* 0x100fe200080108bd */
[--C-:B------:R-:W-:Y:S01]  /*40d0*/  FFMA.FTZ R184, R158, UR10, -R189.reuse ;  /* 0x0000000a9eb87c23 */ /* 0x100fe200080108bd */
[----:B------:R-:W-:Y:S01]  /*40e0*/  FFMA.FTZ R159, R159, UR10, -R189 ;  /* 0x0000000a9f9f7c23 */ /* 0x000fe200080108bd */
[----:B------:R-:W-:Y:S01]  /*40f0*/  FADD.FTZ R191, R11, R6 ;  /* 0x000000060bbf7221 */ /* 0x000fe20000010000 */
[-C--:B------:R-:W-:Y:S01]  /*4100*/  FMUL.FTZ R144, R144, R7.reuse ;  /* 0x0000000790907220 */ /* 0x080fe20000410000 */
[----:B------:R-:W1:Y:S01]  /*4110*/  MUFU.EX2 R161, R161 ;  /* 0x000000a100a17308 */ /* 0x000e620000000800 */
[-C--:B------:R-:W-:Y:S01]  /*4120*/  FMUL.FTZ R145, R145, R7.reuse ;  /* 0x0000000791917220 */ /* 0x080fe20000410000 */
[----:B---3--:R-:W-:Y:S01]  /*4130*/  FADD.FTZ R6, R156, R191 ;  /* 0x000000bf9c067221 */ /* 0x008fe20000010000 */
[-C--:B------:R-:W-:Y:S01]  /*4140*/  FMUL.FTZ R148, R148, R7.reuse ;  /* 0x0000000794947220 */ /* 0x080fe20000410000 */
[----:B------:R-:W-:Y:S01]  /*4150*/  FMUL.FTZ R149, R149, R7 ;  /* 0x0000000795957220 */ /* 0x000fe20000410000 */
[--C-:B------:R-:W-:Y:S01]  /*4160*/  FFMA.FTZ R185, R162, UR10, -R189.reuse ;  /* 0x0000000aa2b97c23 */ /* 0x100fe200080108bd */
[----:B-----5:R-:W-:Y:S01]  /*4170*/  FADD.FTZ R191, R13, R6 ;  /* 0x000000060dbf7221 */ /* 0x020fe20000010000 */
[----:B------:R-:W-:Y:S01]  /*4180*/  FFMA.FTZ R188, R163, UR10, -R189 ;  /* 0x0000000aa3bc7c23 */ /* 0x000fe200080108bd */
[----:B------:R-:W3:Y:S01]  /*4190*/  MUFU.EX2 R168, R168 ;  /* 0x000000a800a87308 */ /* 0x000ee20000000800 */
[----:B------:R-:W-:Y:S01]  /*41a0*/  F2FP.BF16.F32.PACK_AB R152, R9, R152 ;  /* 0x000000980998723e */ /* 0x000fe200000010ff */
[----:B------:R-:W-:Y:S01]  /*41b0*/  FADD.FTZ R6, R10, R191 ;  /* 0x000000bf0a067221 */ /* 0x000fe20000010000 */
[--C-:B------:R-:W-:Y:S01]  /*41c0*/  FFMA.FTZ R163, R166, UR10, -R189.reuse ;  /* 0x0000000aa6a37c23 */ /* 0x100fe200080108bd */
[--C-:B------:R-:W-:Y:S01]  /*41d0*/  FFMA.FTZ R192, R167, UR10, -R189.reuse ;  /* 0x0000000aa7c07c23 */ /* 0x100fe200080108bd */
[--C-:B------:R-:W-:Y:S01]  /*41e0*/  FFMA.FTZ R167, R170, UR10, -R189.reuse ;  /* 0x0000000aaaa77c23 */ /* 0x100fe200080108bd */
[----:B0-----:R-:W-:Y:S01]  /*41f0*/  FADD.FTZ R191, R15, R6 ;  /* 0x000000060fbf7221 */ /* 0x001fe20000010000 */
[--C-:B------:R-:W-:Y:S01]  /*4200*/  FFMA.FTZ R210, R175, UR10, -R189.reuse ;  /* 0x0000000aafd27c23 */ /* 0x100fe200080108bd */
[----:B------:R-:W0:Y:S01]  /*4210*/  MUFU.EX2 R165, R165 ;  /* 0x000000a500a57308 */ /* 0x000e220000000800 */
[----:B------:R-:W-:Y:S01]  /*4220*/  FFMA.FTZ R175, R178, UR10, -R189 ;  /* 0x0000000ab2af7c23 */ /* 0x000fe200080108bd */
[----:B------:R-:W-:Y:S01]  /*4230*/  FADD.FTZ R6, R160, R191 ;  /* 0x000000bfa0067221 */ /* 0x000fe20000010000 */
[--C-:B------:R-:W-:Y:S01]  /*4240*/  FFMA.FTZ R212, R179, UR10, -R189.reuse ;  /* 0x0000000ab3d47c23 */ /* 0x100fe200080108bd */
[--C-:B------:R-:W-:Y:S01]  /*4250*/  FFMA.FTZ R179, R182, UR10, -R189.reuse ;  /* 0x0000000ab6b37c23 */ /* 0x100fe200080108bd */
[--C-:B------:R-:W-:Y:S01]  /*4260*/  FFMA.FTZ R182, R183, UR10, -R189.reuse ;  /* 0x0000000ab7b67c23 */ /* 0x100fe200080108bd */
[----:B----4-:R-:W-:Y:S01]  /*4270*/  FADD.FTZ R191, R21, R6 ;  /* 0x0000000615bf7221 */ /* 0x010fe20000010000 */
[----:B------:R-:W-:Y:S01]  /*4280*/  FFMA.FTZ R183, R186, UR10, -R189 ;  /* 0x0000000abab77c23 */ /* 0x000fe200080108bd */
[----:B------:R-:W4:Y:S01]  /*4290*/  MUFU.EX2 R20, R20 ;  /* 0x0000001400147308 */ /* 0x000f220000000800 */
[----:B------:R-:W-:-:S02]  /*42a0*/  IMAD.U32 R186, RZ, RZ, UR23 ;  /* 0x00000017ffba7e24 */ /* 0x000fc4000f8e00ff */
[----:B------:R-:W-:Y:S01]  /*42b0*/  FADD.FTZ R6, R12, R191 ;  /* 0x000000bf0c067221 */ /* 0x000fe20000010000 */
[----:B------:R-:W-:Y:S01]  /*42c0*/  IADD3 R178, -R213, 0xb, RZ ;  /* 0x0000000bd5b27810 */ /* 0x000fe20007ffe1ff */
[--C-:B------:R-:W-:Y:S01]  /*42d0*/  FFMA.FTZ R194, R194, UR10, -R189.reuse ;  /* 0x0000000ac2c27c23 */ /* 0x100fe200080108bd */
[----:B------:R-:W-:Y:S02]  /*42e0*/  @!P1 VIADD R154, R186, 0x22840 ;  /* 0x00022840ba9a9836 */ /* 0x000fe40000000000 */
[----:B------:R-:W-:Y:S01]  /*42f0*/  FADD.FTZ R191, R153, R6 ;  /* 0x0000000699bf7221 */ /* 0x000fe20000010000 */
[--C-:B------:R-:W-:Y:S01]  /*4300*/  FFMA.FTZ R195, R195, UR10, -R189.reuse ;  /* 0x0000000ac3c37c23 */ /* 0x100fe200080108bd */
[----:B------:R-:W5:Y:S01]  /*4310*/  MUFU.EX2 R169, R169 ;  /* 0x000000a900a97308 */ /* 0x000f620000000800 */
[----:B------:R-:W-:Y:S01]  /*4320*/  FFMA.FTZ R198, R198, UR10, -R189 ;  /* 0x0000000ac6c67c23 */ /* 0x000fe200080108bd */
[----:B--2---:R-:W-:Y:S01]  /*4330*/  FADD.FTZ R6, R164, R191 ;  /* 0x000000bfa4067221 */ /* 0x004fe20000010000 */
[----:B------:R-:W-:Y:S01]  /*4340*/  @!P1 PRMT R154, RZ, 0x654, R154 ;  /* 0x00000654ff9a9816 */ /* 0x000fe2000000009a */
[----:B------:R-:W-:Y:S01]  /*4350*/  FFMA.FTZ R199, R199, UR10, -R189 ;  /* 0x0000000ac7c77c23 */ /* 0x000fe200080108bd */
[----:B------:R2:W-:Y:S06]  /*4360*/  BAR.ARV R178, 0x100 ;  /* 0x000400b20000751d */ /* 0x0005ec0000002000 */
[----:B-1----:R-:W-:Y:S01]  /*4370*/  FADD.FTZ R191, R157, R6 ;  /* 0x000000069dbf7221 */ /* 0x002fe20000010000 */
[----:B------:R-:W1:Y:S01]  /*4380*/  MUFU.EX2 R172, R172 ;  /* 0x000000ac00ac7308 */ /* 0x000e620000000800 */
[----:B------:R3:W-:Y:S01]  /*4390*/  @!P1 SYNCS.ARRIVE.TRANS64.RED.A1T0 RZ, [R154+URZ], RZ ;  /* 0x000000ff9aff99a7 */ /* 0x0007e2000810043f */
[----:B------:R-:W-:Y:S01]  /*43a0*/  FFMA.FTZ R181, R197, UR10, -R211 ;  /* 0x0000000ac5b57c23 */ /* 0x000fe200080108d3 */
[----:B------:R-:W-:Y:S01]  /*43b0*/  FADD.FTZ R6, R14, R191 ;  /* 0x000000bf0e067221 */ /* 0x000fe20000010000 */
[----:B------:R-:W-:-:S02]  /*43c0*/  F2FP.BF16.F32.PACK_AB R158, R15, R10 ;  /* 0x0000000a0f9e723e */ /* 0x000fc400000010ff */
[----:B------:R-:W-:Y:S01]  /*43d0*/  F2FP.BF16.F32.PACK_AB R162, R153, R12 ;  /* 0x0000000c99a2723e */ /* 0x000fe200000010ff */
[----:B------:R-:W-:Y:S01]  /*43e0*/  FADD.FTZ R191, R161, R6 ;  /* 0x00000006a1bf7221 */ /* 0x000fe20000010000 */
[----:B------:R-:W2:Y:S01]  /*43f0*/  MUFU.EX2 R173, R173 ;  /* 0x000000ad00ad7308 */ /* 0x000ea20000000800 */
[----:B---3--:R-:W-:Y:S02]  /*4400*/  F2FP.BF16.F32.PACK_AB R154, R11, R8 ;  /* 0x000000080b9a723e */ /* 0x008fe400000010ff */
[----:B------:R-:W-:Y:S01]  /*4410*/  FADD.FTZ R6, R168, R191 ;  /* 0x000000bfa8067221 */ /* 0x000fe20000010000 */
[----:B------:R-:W-:Y:S02]  /*4420*/  F2FP.BF16.F32.PACK_AB R166, R161, R14 ;  /* 0x0000000ea1a6723e */ /* 0x000fe400000010ff */
[C---:B0-----:R-:W-:Y:S01]  /*4430*/  F2FP.BF16.F32.PACK_AB R168, R165.reuse, R168 ;  /* 0x000000a8a5a8723e */ /* 0x041fe200000010ff */
[----:B------:R-:W-:Y:S01]  /*4440*/  FADD.FTZ R191, R165, R6 ;  /* 0x00000006a5bf7221 */ /* 0x000fe20000010000 */
[----:B------:R-:W0:Y:S01]  /*4450*/  MUFU.EX2 R177, R177 ;  /* 0x000000b100b17308 */ /* 0x000e220000000800 */
[----:B------:R-:W-:-:S02]  /*4460*/  F2FP.BF16.F32.PACK_AB R164, R157, R164 ;  /* 0x000000a49da4723e */ /* 0x000fc400000010ff */
[----:B----4-:R-:W-:Y:S01]  /*4470*/  FADD.FTZ R6, R20, R191 ;  /* 0x000000bf14067221 */ /* 0x010fe20000010000 */
[----:B-----5:R-:W-:Y:S02]  /*4480*/  F2FP.BF16.F32.PACK_AB R170, R169, R20 ;  /* 0x00000014a9aa723e */ /* 0x020fe400000010ff */
[----:B------:R-:W-:Y:S01]  /*4490*/  F2FP.BF16.F32.PACK_AB R156, R13, R156 ;  /* 0x0000009c0d9c723e */ /* 0x000fe200000010ff */
[----:B------:R-:W-:Y:S01]  /*44a0*/  FADD.FTZ R7, R169, R6 ;  /* 0x00000006a9077221 */ /* 0x000fe20000010000 */
[----:B------:R-:W3:Y:S01]  /*44b0*/  MUFU.EX2 R180, R180 ;  /* 0x000000b400b47308 */ /* 0x000ee20000000800 */
[----:B------:R-:W-:Y:S02]  /*44c0*/  F2FP.BF16.F32.PACK_AB R160, R21, R160 ;  /* 0x000000a015a0723e */ /* 0x000fe400000010ff */
[----:B-1----:R-:W-:Y:S01]  /*44d0*/  FADD.FTZ R6, R172, R7 ;  /* 0x00000007ac067221 */ /* 0x002fe20000010000 */
[----:B--2---:R-:W-:-:S03]  /*44e0*/  F2FP.BF16.F32.PACK_AB R172, R173, R172 ;  /* 0x000000acadac723e */ /* 0x004fc600000010ff */
[----:B------:R-:W-:Y:S01]  /*44f0*/  FADD.FTZ R9, R173, R6 ;  /* 0x00000006ad097221 */ /* 0x000fe20000010000 */
[----:B------:R1:W2:Y:S01]  /*4500*/  MUFU.EX2 R176, R196 ;  /* 0x000000c400b07308 */ /* 0x0002a20000000800 */
        /* <DEDUP_REMOVED lines=9> */
[--C-:B-1----:R-:W-:Y:S01]  /*45a0*/  FFMA.FTZ R196, R171, UR10, -R189.reuse ;  /* 0x0000000aabc47c23 */ /* 0x102fe200080108bd */
[----:B------:R-:W-:Y:S01]  /*45b0*/  FFMA.FTZ R171, R174, UR10, -R189 ;  /* 0x0000000aaeab7c23 */ /* 0x000fe200080108bd */
[-C--:B------:R-:W-:Y:S01]  /*45c0*/  FMUL.FTZ R39, R39, R177.reuse ;  /* 0x000000b127277220 */ /* 0x080fe20000410000 */
[-C--:B------:R-:W-:Y:S01]  /*45d0*/  FMUL.FTZ R42, R42, R177.reuse ;  /* 0x000000b12a2a7220 */ /* 0x080fe20000410000 */
[-C--:B------:R-:W-:Y:S01]  /*45e0*/  FMUL.FTZ R43, R43, R177.reuse ;  /* 0x000000b12b2b7220 */ /* 0x080fe20000410000 */
[-C--:B------:R-:W-:Y:S01]  /*45f0*/  FMUL.FTZ R46, R46, R177.reuse ;  /* 0x000000b12e2e7220 */ /* 0x080fe20000410000 */
[----:B------:R-:W1:Y:S01]  /*4600*/  MUFU.EX2 R184, R184 ;  /* 0x000000b800b87308 */ /* 0x000e620000000800 */
        /* <DEDUP_REMOVED lines=75> */
[----:B------:R-:W-:Y:S01]  /*4ac0*/  FMUL.FTZ R151, R151, R177 ;  /* 0x000000b197977220 */ /* 0x000fe20000410000 */
[----:B------:R-:W-:-:S03]  /*4ad0*/  F2FP.BF16.F32.PACK_AB R157, R188, R185 ;  /* 0x000000b9bc9d723e */ /* 0x000fc600000010ff */
        /* <DEDUP_REMOVED lines=31> */
[----:B0-----:R-:W-:Y:S01]  /*4cd0*/  FADD.FTZ R9, R7, R4 ;  /* 0x0000000407097221 */ /* 0x001fe20000010000 */
[C---:B-1----:R-:W-:Y:S01]  /*4ce0*/  FADD.FTZ R6, R181.reuse, R6 ;  /* 0x00000006b5067221 */ /* 0x042fe20000010000 */
[----:B------:R-:W-:Y:S02]  /*4cf0*/  F2FP.BF16.F32.PACK_AB R174, R181, R176 ;  /* 0x000000b0b5ae723e */ /* 0x000fe400000010ff */
[C---:B--2---:R-:W-:Y:S01]  /*4d00*/  FADD.FTZ R4, R10.reuse, R9 ;  /* 0x000000090a047221 */ /* 0x044fe20000010000 */
[----:B------:R-:W-:Y:S01]  /*4d10*/  F2FP.BF16.F32.PACK_AB R175, R10, R7 ;  /* 0x000000070aaf723e */ /* 0x000fe200000010ff */
[----:B------:R-:W-:Y:S06]  /*4d20*/  @!P0 BRA `(.L_x_9464) ;  /* 0x0000000000048947 */ /* 0x000fec0003800000 */
[----:B------:R-:W-:Y:S01]  /*4d30*/  BPT.TRAP 0x1 ;  /* 0x000000040000795c */ /* 0x000fe20000300000 */
.L_x_9464:
[----:B------:R0:W1:Y:S01]  /*4d40*/  SYNCS.PHASECHK.TRANS64.TRYWAIT P3, [UR23+0x22850], R5 ;  /* 0x02285005ff0075a7 */ /* 0x0000620008060157 */
[----:B------:R-:W-:Y:S05]  /*4d50*/  @!P0 BRA `(.L_x_9465) ;  /* 0x0000000000048947 */ /* 0x000fea0003800000 */
[----:B------:R-:W-:Y:S01]  /*4d60*/  BPT.TRAP 0x1 ;  /* 0x000000040000795c */ /* 0x000fe20000300000 */
.L_x_9465:
[----:B-1----:R-:W-:Y:S05]  /*4d70*/  @P3 BRA `(.L_x_9466) ;  /* 0x0000000000083947 */ /* 0x002fea0003800000 */
[----:B------:R-:W1:Y:S02]  /*4d80*/  SYNCS.PHASECHK.TRANS64.TRYWAIT P3, [UR23+0x22850], R5 ;  /* 0x02285005ff0075a7 */ /* 0x000e640008060157 */
[----:B-1----:R-:W-:Y:S05]  /*4d90*/  @!P3 BRA `(.L_x_9467) ;  /* 0x0000009800dcb947 */ /* 0x002fea0003800000 */
.L_x_9466:
[----:B------:R-:W2:Y:S01]  /*4da0*/  S2R R7, SR_TID.X ;  /* 0x0000000000077919 */ /* 0x000ea20000002100 */
[----:B------:R-:W-:Y:S01]  /*4db0*/  UIMAD UR11, UR37, 0xc00, UR21 ;  /* 0x00000c00250b78a4 */ /* 0x000fe2000f8e0215 */
[----:B-1----:R-:W-:Y:S01]  /*4dc0*/  @!P1 VIADD R186, R186, 0x22860 ;  /* 0x00022860baba9836 */ /* 0x002fe20000000000 */
[----:B------:R-:W-:Y:S01]  /*4dd0*/  UMOV UR7, 0x40000040 ;  /* 0x4000004000077882 */ /* 0x000fe20000000000 */
[----:B------:R-:W-:-:S03]  /*4de0*/  IMAD.MOV.U32 R210, RZ, RZ, R3 ;  /* 0x000000ffffd27224 */ /* 0x000fc600078e0003 */
[----:B------:R-:W-:Y:S01]  /*4df0*/  @!P1 PRMT R186, RZ, 0x654, R186 ;  /* 0x00000654ffba9816 */ /* 0x000fe200000000ba */
[----:B------:R-:W-:Y:S01]  /*4e00*/  UMOV UR6, UR11 ;  /* 0x0000000b00067c82 */ /* 0x000fe20008000000 */
[----:B--2---:R-:W-:-:S05]  /*4e10*/  SHF.R.U32.HI R7, RZ, 0x7, R7 ;  /* 0x00000007ff077819 */ /* 0x004fca0000011607 */
[----:B0-----:R-:W-:Y:S02]  /*4e20*/  VIADD R5, R7, 0x8 ;  /* 0x0000000807057836 */ /* 0x001fe40000000000 */
[----:B------:R-:W-:-:S03]  /*4e30*/  IMAD.MOV.U32 R7, RZ, RZ, R0 ;  /* 0x000000ffff077224 */ /* 0x000fc600078e0000 */
        /* <DEDUP_REMOVED lines=36> */
.L_x_9459:
[----:B0---4-:R-:W0:Y:S01]  /*5080*/  SHFL.BFLY PT, R5, R6, 0x2, 0x1f ;  /* 0x0c401f0006057f89 */ /* 0x011e2200000e0000 */
[----:B------:R-:W-:Y:S01]  /*5090*/  IMAD.MOV.U32 R9, RZ, RZ, RZ ;  /* 0x000000ffff097224 */ /* 0x000fe200078e00ff */
[----:B------:R-:W-:Y:S01]  /*50a0*/  UIADD3 UR37, UR37, 0x1, URZ ;  /* 0x0000000125257890 */ /* 0x000fe2000fffe03f */
[----:B------:R-:W-:Y:S01]  /*50b0*/  IMAD.U32 R13, RZ, RZ, UR10 ;  /* 0x0000000aff0d7e24 */ /* 0x000fe2000f8e00ff */
[----:B------:R-:W1:Y:S01]  /*50c0*/  SHFL.BFLY PT, R7, R4, 0x2, 0x1f ;  /* 0x0c401f0004077f89 */ /* 0x000e6200000e0000 */
[----:B------:R2:W-:Y:S06]  /*50d0*/  BAR.ARV R178, 0x100 ;  /* 0x000400b20000751d */ /* 0x0005ec0000002000 */
[----:B------:R-:W-:-:S02]  /*50e0*/  UISETP.NE.AND UP0, UPT, UR37, 0x2, UPT ;  /* 0x000000022500788c */ /* 0x000fc4000bf05270 */
[----:B------:R-:W-:Y:S06]  /*50f0*/  BAR.ARV 0x8, 0x180 ;  /* 0x0206000000007b1d */ /* 0x000fec0000002000 */
[----:B------:R-:W-:Y:S01]  /*5100*/  USEL UR4, URZ, 0x1, UP0 ;  /* 0x000000013f047887 */ /* 0x000fe20008000000 */
[----:B------:R-:W-:Y:S01]  /*5110*/  PLOP3.LUT P0, PT, PT, PT, PT, 0x8, 0x0 ;  /* 0x000000000000781c */ /* 0x000fe20003f0e170 */
[----:B0-----:R-:W-:Y:S01]  /*5120*/  FADD.FTZ R5, R5, R6 ;  /* 0x0000000605057221 */ /* 0x001fe20000010000 */
[----:B------:R-:W-:Y:S02]  /*5130*/  UIADD3 UR47, UR47, 0x1, URZ ;  /* 0x000000012f2f7890 */ /* 0x000fe4000fffe03f */
[----:B------:R-:W-:Y:S01]  /*5140*/  USEL UR37, UR37, URZ, UP0 ;  /* 0x0000003f25257287 */ /* 0x000fe20008000000 */
[----:B-1----:R-:W-:Y:S01]  /*5150*/  FADD.FTZ R7, R7, R4 ;  /* 0x0000000407077221 */ /* 0x002fe20000010000 */
[----:B------:R-:W0:Y:S01]  /*5160*/  SHFL.BFLY PT, R8, R5, 0x1, 0x1f ;  /* 0x0c201f0005087f89 */ /* 0x000e2200000e0000 */
[----:B------:R-:W-:Y:S01]  /*5170*/  IMAD.MOV.U32 R4, RZ, RZ, RZ ;  /* 0x000000ffff047224 */ /* 0x000fe200078e00ff */
[----:B------:R-:W-:Y:S01]  /*5180*/  ULOP3.LUT UR38, UR38, UR4, URZ, 0x3c, !UPT ;  /* 0x0000000426267292 */ /* 0x000fe2000f8e3c3f */
[----:B0-----:R-:W-:Y:S01]  /*5190*/  FADD.FTZ R10, R5, R8 ;  /* 0x00000008050a7221 */ /* 0x001fe20000010000 */
[----:B------:R-:W-:Y:S01]  /*51a0*/  IMAD.U32 R5, RZ, RZ, UR10 ;  /* 0x0000000aff057e24 */ /* 0x000fe2000f8e00ff */
[----:B------:R-:W0:Y:S03]  /*51b0*/  SHFL.BFLY PT, R8, R7, 0x1, 0x1f ;  /* 0x0c201f0007087f89 */ /* 0x000e2600000e0000 */
[----:B------:R-:W-:-:S13]  /*51c0*/  FSETP.NE.FTZ.AND P1, PT, R10, RZ, PT ;  /* 0x000000ff0a00720b */ /* 0x000fda0003f35000 */
[----:B------:R-:W1:Y:S01]  /*51d0*/  @P1 MUFU.LG2 R6, R10 ;  /* 0x0000000a00061308 */ /* 0x000e620000000c00 */
[----:B------:R-:W-:Y:S01]  /*51e0*/  @P1 FMUL.FTZ R5, R5, 0.69314718246459960938 ;  /* 0x3f31721805051820 */ /* 0x000fe20000410000 */
[----:B0-----:R-:W-:-:S06]  /*51f0*/  FADD.FTZ R11, R7, R8 ;  /* 0x00000008070b7221 */ /* 0x001fcc0000010000 */
[----:B------:R-:W0:Y:S01]  /*5200*/  @P1 MUFU.RCP R9, R10 ;  /* 0x0000000a00091308 */ /* 0x000e220000001000 */
[----:B------:R-:W-:Y:S01]  /*5210*/  IMAD.MOV.U32 R8, RZ, RZ, -0x800000 ;  /* 0xff800000ff087424 */ /* 0x000fe200078e00ff */
[----:B------:R-:W-:Y:S01]  /*5220*/  FSETP.NE.FTZ.AND P2, PT, R11, RZ, PT ;  /* 0x000000ff0b00720b */ /* 0x000fe20003f55000 */
[----:B-1----:R-:W-:-:S12]  /*5230*/  @P1 FMUL.FTZ R6, R6, 0.69314718246459960938 ;  /* 0x3f31721806061820 */ /* 0x002fd80000410000 */
[----:B------:R-:W1:Y:S01]  /*5240*/  @P2 MUFU.LG2 R7, R11 ;  /* 0x0000000b00072308 */ /* 0x000e620000000c00 */
[----:B------:R-:W-:Y:S01]  /*5250*/  @P2 FMUL.FTZ R13, R13, 0.69314718246459960938 ;  /* 0x3f3172180d0d2820 */ /* 0x000fe20000410000 */
[-C--:B0-----:R-:W-:Y:S01]  /*5260*/  FMUL.FTZ R24, R24, R9.reuse ;  /* 0x0000000918187220 */ /* 0x081fe20000410000 */
[-C--:B------:R-:W-:Y:S01]  /*5270*/  FMUL.FTZ R25, R25, R9.reuse ;  /* 0x0000000919197220 */ /* 0x080fe20000410000 */
[-C--:B------:R-:W-:Y:S01]  /*5280*/  FMUL.FTZ R28, R28, R9.reuse ;  /* 0x000000091c1c7220 */ /* 0x080fe20000410000 */
[-C--:B------:R-:W-:Y:S01]  /*5290*/  FMUL.FTZ R29, R29, R9.reuse ;  /* 0x000000091d1d7220 */ /* 0x080fe20000410000 */
[-C--:B------:R-:W-:Y:S01]  /*52a0*/  FMUL.FTZ R32, R32, R9.reuse ;  /* 0x0000000920207220 */ /* 0x080fe20000410000 */
[-C--:B------:R-:W-:Y:S01]  /*52b0*/  FMUL.FTZ R33, R33, R9.reuse ;  /* 0x0000000921217220 */ /* 0x080fe20000410000 */
[----:B------:R-:W0:Y:S01]  /*52c0*/  @P2 MUFU.RCP R4, R11 ;  /* 0x0000000b00042308 */ /* 0x000e220000001000 */
        /* <DEDUP_REMOVED lines=59> */
[----:B0-----:R-:W-:Y:S01]  /*5680*/  FMUL.FTZ R10, R83, R4 ;  /* 0x00000004530a7220 */ /* 0x001fe20000410000 */
[----:B------:R-:W-:-:S02]  /*5690*/  IMAD.MOV.U32 R9, RZ, RZ, -0x800000 ;  /* 0xff800000ff097424 */ /* 0x000fc400078e00ff */
        /* <DEDUP_REMOVED lines=64> */
[----:B--2---:R-:W-:-:S07]  /*5aa0*/  @P2 FFMA.FTZ R8, R13, R3, R20 ;  /* 0x000000030d082223 */ /* 0x004fce0000010014 */
.L_x_9448:
        /* <DEDUP_REMOVED lines=41> */
[C---:B------:R-:W-:Y:S01]  /*5d40*/  IADD3 R179, P4, R114.reuse, 0x60, RZ ;  /* 0x0000006072b37810 */ /* 0x040fe20007f9e0ff */
[--C-:B------:R-:W-:Y:S01]  /*5d50*/  IMAD.X R21, RZ, RZ, R115.reuse, P1 ;  /* 0x000000ffff157224 */ /* 0x100fe200008e0673 */
[C---:B------:R-:W-:Y:S01]  /*5d60*/  LOP3.LUT R13, R114.reuse, 0x380, RZ, 0xc0, !PT ;  /* 0x00000380720d7812 */ /* 0x040fe200078ec0ff */
        /* <DEDUP_REMOVED lines=13> */
[----:B------:R-:W-:Y:S01]  /*5e40*/  IMAD.X R79, RZ, RZ, R115, P1 ;  /* 0x000000ffff4f7224 */ /* 0x000fe200008e0673 */
[----:B------:R-:W-:-:S02]  /*5e50*/  SHF.R.U64 R13, R13, 0x3, RZ ;  /* 0x000000030d0d7819 */ /* 0x000fc400000012ff */
[----:B------:R-:W-:Y:S02]  /*5e60*/  LOP3.LUT R38, R179, 0x380, RZ, 0xc0, !PT ;  /* 0x00000380b3267812 */ /* 0x000fe400078ec0ff */
[C---:B------:R-:W-:Y:S02]  /*5e70*/  IADD3 R193, P4, R114.reuse, 0x8040, RZ ;  /* 0x0000804072c17810 */ /* 0x040fe40007f9e0ff */
[----:B------:R-:W-:Y:S02]  /*5e80*/  LOP3.LUT R46, R181, 0x380, RZ, 0xc0, !PT ;  /* 0x00000380b52e7812 */ /* 0x000fe400078ec0ff */
[C---:B------:R-:W-:Y:S01]  /*5e90*/  IADD3 R191, P0, R114.reuse, 0x8020, RZ ;  /* 0x0000802072bf7810 */ /* 0x040fe20007f1e0ff */
[--C-:B------:R-:W-:Y:S01]  /*5ea0*/  IMAD.X R99, RZ, RZ, R115.reuse, P4 ;  /* 0x000000ffff637224 */ /* 0x100fe200020e0673 */
[----:B------:R-:W-:Y:S02]  /*5eb0*/  IADD3 R197, P6, R114, 0xc000, RZ ;  /* 0x0000c00072c57810 */ /* 0x000fe40007fde0ff */
[----:B------:R-:W-:Y:S01]  /*5ec0*/  SHF.R.U64 R20, R20, 0x3, RZ ;  /* 0x0000000314147819 */ /* 0x000fe200000012ff */
[--C-:B------:R-:W-:Y:S01]  /*5ed0*/  IMAD.X R95, RZ, RZ, R115.reuse, P0 ;  /* 0x000000ffff5f7224 */ /* 0x100fe200000e0673 */
[----:B------:R-:W-:Y:S01]  /*5ee0*/  LOP3.LUT R54, R183, 0x380, RZ, 0xc0, !PT ;  /* 0x00000380b7367812 */ /* 0x000fe200078ec0ff */
[----:B------:R-:W-:Y:S01]  /*5ef0*/  IMAD.X R107, RZ, RZ, R115, P6 ;  /* 0x000000ffff6b7224 */ /* 0x000fe200030e0673 */
[----:B------:R-:W-:-:S02]  /*5f00*/  IADD3 R195, P3, R114, 0x8060, RZ ;  /* 0x0000806072c37810 */ /* 0x000fc40007f7e0ff */
[C---:B------:R-:W-:Y:S02]  /*5f10*/  IADD3 R3, P5, R114.reuse, 0xc020, RZ ;  /* 0x0000c02072037810 */ /* 0x040fe40007fbe0ff */
[C---:B------:R-:W-:Y:S01]  /*5f20*/  IADD3 R174, P2, R114.reuse, 0xc040, RZ ;  /* 0x0000c04072ae7810 */ /* 0x040fe20007f5e0ff */
[--C-:B------:R-:W-:Y:S01]  /*5f30*/  IMAD.X R103, RZ, RZ, R115.reuse, P3 ;  /* 0x000000ffff677224 */ /* 0x100fe200018e0673 */
[----:B------:R-:W-:Y:S01]  /*5f40*/  IADD3 R6, P1, R114, 0xc060, RZ ;  /* 0x0000c06072067810 */ /* 0x000fe20007f3e0ff */
[--C-:B------:R-:W-:Y:S01]  /*5f50*/  IMAD.X R111, RZ, RZ, R115.reuse, P5 ;  /* 0x000000ffff6f7224 */ /* 0x100fe200028e0673 */
[----:B------:R-:W-:Y:S02]  /*5f60*/  SHF.R.U64 R30, R30, 0x3, RZ ;  /* 0x000000031e1e7819 */ /* 0x000fe400000012ff */
[----:B------:R-:W-:Y:S01]  /*5f70*/  LOP3.LUT R62, R185, 0x380, RZ, 0xc0, !PT ;  /* 0x00000380b93e7812 */ /* 0x000fe200078ec0ff */
[--C-:B------:R-:W-:Y:S01]  /*5f80*/  IMAD.X R15, RZ, RZ, R115.reuse, P1 ;  /* 0x000000ffff0f7224 */ /* 0x100fe200008e0673 */
[----:B------:R-:W-:Y:S01]  /*5f90*/  LOP3.LUT R114, R13, R114, RZ, 0x3c, !PT ;  /* 0x000000720d727212 */ /* 0x000fe200078e3cff */
[----:B------:R-:W-:Y:S01]  /*5fa0*/  IMAD.X R13, RZ, RZ, R115, P2 ;  /* 0x000000ffff0d7224 */ /* 0x000fe200010e0673 */
[----:B------:R-:W-:-:S02]  /*5fb0*/  SHF.R.U64 R38, R38, 0x3, RZ ;  /* 0x0000000326267819 */ /* 0x000fc400000012ff */
[----:B------:R-:W-:Y:S02]  /*5fc0*/  LOP3.LUT R70, R187, 0x380, RZ, 0xc0, !PT ;  /* 0x00000380bb467812 */ /* 0x000fe400078ec0ff */
[----:B------:R-:W-:Y:S02]  /*5fd0*/  SHF.R.U64 R46, R46, 0x3, RZ ;  /* 0x000000032e2e7819 */ /* 0x000fe400000012ff */
[----:B------:R-:W-:Y:S02]  /*5fe0*/  LOP3.LUT R78, R189, 0x380, RZ, 0xc0, !PT ;  /* 0x00000380bd4e7812 */ /* 0x000fe400078ec0ff */
[----:B------:R-:W-:Y:S02]  /*5ff0*/  LOP3.LUT R98, R193, 0x380, RZ, 0xc0, !PT ;  /* 0x00000380c1627812 */ /* 0x000fe400078ec0ff */
[----:B------:R-:W-:Y:S02]  /*6000*/  LOP3.LUT R20, R20, R175, RZ, 0x3c, !PT ;  /* 0x000000af14147212 */ /* 0x000fe400078e3cff */
[----:B------:R-:W-:-:S02]  /*6010*/  SHF.R.U64 R54, R54, 0x3, RZ ;  /* 0x0000000336367819 */ /* 0x000fc400000012ff */
[----:B------:R-:W-:Y:S02]  /*6020*/  LOP3.LUT R94, R191, 0x380, RZ, 0xc0, !PT ;  /* 0x00000380bf5e7812 */ /* 0x000fe400078ec0ff */
[----:B------:R-:W-:Y:S02]  /*6030*/  LOP3.LUT R106, R197, 0x380, RZ, 0xc0, !PT ;  /* 0x00000380c56a7812 */ /* 0x000fe400078ec0ff */
[----:B------:R-:W-:Y:S02]  /*6040*/  LOP3.LUT R30, R30, R177, RZ, 0x3c, !PT ;  /* 0x000000b11e1e7212 */ /* 0x000fe400078e3cff */
[----:B------:R-:W-:Y:S02]  /*6050*/  SHF.R.U64 R62, R62, 0x3, RZ ;  /* 0x000000033e3e7819 */ /* 0x000fe400000012ff */
[----:B------:R-:W-:Y:S02]  /*6060*/  LOP3.LUT R38, R38, R179, RZ, 0x3c, !PT ;  /* 0x000000b326267212 */ /* 0x000fe400078e3cff */
[----:B------:R-:W-:-:S02]  /*6070*/  SHF.R.U64 R70, R70, 0x3, RZ ;  /* 0x0000000346467819 */ /* 0x000fc400000012ff */
[----:B------:R-:W-:Y:S02]  /*6080*/  LOP3.LUT R102, R195, 0x380, RZ, 0xc0, !PT ;  /* 0x00000380c3667812 */ /* 0x000fe400078ec0ff */
[----:B------:R-:W-:Y:S01]  /*6090*/  MOV R114, R114 ;  /* 0x0000007200727202 */ /* 0x000fe20000000f00 */
[----:B------:R-:W-:Y:S01]  /*60a0*/  BAR.SYNC.DEFER_BLOCKING 0x1, 0x100 ;  /* 0x0044000000007b1d */ /* 0x000fe20000010000 */
[----:B------:R-:W-:Y:S02]  /*60b0*/  LOP3.LUT R14, R3, 0x380, RZ, 0xc0, !PT ;  /* 0x00000380030e7812 */ /* 0x000fe400078ec0ff */
[----:B------:R-:W-:Y:S02]  /*60c0*/  LOP3.LUT R46, R46, R181, RZ, 0x3c, !PT ;  /* 0x000000b52e2e7212 */ /* 0x000fe400078e3cff */
[----:B------:R-:W-:Y:S02]  /*60d0*/  SHF.R.U64 R78, R78, 0x3, RZ ;  /* 0x000000034e4e7819 */ /* 0x000fe400000012ff */
[----:B------:R-:W-:-:S02]  /*60e0*/  SHF.R.U64 R98, R98, 0x3, RZ ;  /* 0x0000000362627819 */ /* 0x000fc400000012ff */
[----:B------:R-:W-:Y:S02]  /*60f0*/  LOP3.LUT R115, R6, 0x380, RZ, 0xc0, !PT ;  /* 0x0000038006737812 */ /* 0x000fe400078ec0ff */
[----:B------:R-:W-:Y:S02]  /*6100*/  LOP3.LUT R54, R54, R183, RZ, 0x3c, !PT ;  /* 0x000000b736367212 */ /* 0x000fe400078e3cff */
[----:B------:R-:W-:Y:S02]  /*6110*/  SHF.R.U64 R94, R94, 0x3, RZ ;  /* 0x000000035e5e7819 */ /* 0x000fe400000012ff */
[----:B------:R-:W-:Y:S02]  /*6120*/  SHF.R.U64 R106, R106, 0x3, RZ ;  /* 0x000000036a6a7819 */ /* 0x000fe400000012ff */
[----:B------:R-:W-:Y:S02]  /*6130*/  MOV R20, R20 ;  /* 0x0000001400147202 */ /* 0x000fe40000000f00 */
[----:B------:R-:W-:-:S02]  /*6140*/  LOP3.LUT R62, R62, R185, RZ, 0x3c, !PT ;  /* 0x000000b93e3e7212 */ /* 0x000fc400078e3cff */
[----:B------:R-:W-:Y:S02]  /*6150*/  LOP3.LUT R110, R174, 0x380, RZ, 0xc0, !PT ;  /* 0x00000380ae6e7812 */ /* 0x000fe400078ec0ff */
[----:B------:R-:W-:Y:S01]  /*6160*/  MOV R30, R30 ;  /* 0x0000001e001e7202 */ /* 0x000fe20000000f00 */
[----:B------:R0:W-:Y:S01]  /*6170*/  STSM.16.M88.4 [R114], R24 ;  /* 0x0000001872007844 */ /* 0x0001e20000000200 */
[----:B------:R-:W-:Y:S02]  /*6180*/  LOP3.LUT R70, R70, R187, RZ, 0x3c, !PT ;  /* 0x000000bb46467212 */ /* 0x000fe400078e3cff */
[----:B------:R-:W-:Y:S01]  /*6190*/  SHF.R.U64 R102, R102, 0x3, RZ ;  /* 0x0000000366667819 */ /* 0x000fe200000012ff */
[----:B------:R-:W-:Y:S01]  /*61a0*/  STSM.16.M88.4 [R20], R32 ;  /* 0x0000002014007844 */ /* 0x000fe20000000200 */
[----:B------:R-:W-:Y:S02]  /*61b0*/  SHF.R.U64 R14, R14, 0x3, RZ ;  /* 0x000000030e0e7819 */ /* 0x000fe400000012ff */
[----:B------:R-:W-:Y:S01]  /*61c0*/  MOV R38, R38 ;  /* 0x0000002600267202 */ /* 0x000fe20000000f00 */
[----:B------:R-:W-:Y:S01]  /*61d0*/  STSM.16.M88.4 [R30], R40 ;  /* 0x000000281e007844 */ /* 0x000fe20000000200 */
[----:B------:R-:W-:-:S02]  /*61e0*/  LOP3.LUT R78, R78, R189, RZ, 0x3c, !PT ;  /* 0x000000bd4e4e7212 */ /* 0x000fc400078e3cff */
[----:B------:R-:W-:Y:S01]  /*61f0*/  LOP3.LUT R98, R98, R193, RZ, 0x3c, !PT ;  /* 0x000000c162627212 */ /* 0x000fe200078e3cff */
[----:B------:R-:W-:Y:S01]  /*6200*/  STSM.16.M88.4 [R38], R48 ;  /* 0x0000003026007844 */ /* 0x000fe20000000200 */
[----:B------:R-:W-:Y:S02]  /*6210*/  SHF.R.U64 R115, R115, 0x3, RZ ;  /* 0x0000000373737819 */ /* 0x000fe400000012ff */
[----:B------:R-:W-:Y:S02]  /*6220*/  MOV R46, R46 ;  /* 0x0000002e002e7202 */ /* 0x000fe40000000f00 */
[----:B------:R-:W-:Y:S02]  /*6230*/  F2FP.BF16.F32.PACK_AB R59, R155, R59 ;  /* 0x0000003b9b3b723e */ /* 0x000fe400000010ff */
[----:B------:R-:W-:Y:S02]  /*6240*/  F2FP.BF16.F32.PACK_AB R65, R154, R66 ;  /* 0x000000429a41723e */ /* 0x000fe400000010ff */
[----:B------:R-:W-:Y:S01]  /*6250*/  F2FP.BF16.F32.PACK_AB R72, R73, R72 ;  /* 0x000000484948723e */ /* 0x000fe200000010ff */
[----:B------:R-:W-:Y:S01]  /*6260*/  STSM.16.M88.4 [R46], R56 ;  /* 0x000000382e007844 */ /* 0x000fe20000000200 */
[----:B------:R-:W-:-:S02]  /*6270*/  LOP3.LUT R94, R94, R191, RZ, 0x3c, !PT ;  /* 0x000000bf5e5e7212 */ /* 0x000fc400078e3cff */
[----:B------:R-:W-:Y:S02]  /*6280*/  LOP3.LUT R106, R106, R197, RZ, 0x3c, !PT ;  /* 0x000000c56a6a7212 */ /* 0x000fe400078e3cff */
[----:B------:R-:W-:Y:S02]  /*6290*/  MOV R54, R54 ;  /* 0x0000003600367202 */ /* 0x000fe40000000f00 */
[----:B------:R-:W-:Y:S02]  /*62a0*/  F2FP.BF16.F32.PACK_AB R66, R69, R68 ;  /* 0x000000444542723e */ /* 0x000fe400000010ff */
[----:B------:R-:W-:Y:S02]  /*62b0*/  F2FP.BF16.F32.PACK_AB R67, R153, R67 ;  /* 0x000000439943723e */ /* 0x000fe400000010ff */
[----:B------:R-:W-:Y:S02]  /*62c0*/  F2FP.BF16.F32.PACK_AB R73, R152, R74 ;  /* 0x0000004a9849723e */ /* 0x000fe400000010ff */
[----:B------:R-:W-:Y:S01]  /*62d0*/  F2FP.BF16.F32.PACK_AB R80, R81, R80 ;  /* 0x000000505150723e */ /* 0x000fe200000010ff */
[----:B------:R-:W-:Y:S01]  /*62e0*/  STSM.16.M88.4 [R54], R64 ;  /* 0x0000004036007844 */ /* 0x000fe20000000200 */
[----:B------:R-:W-:-:S02]  /*62f0*/  SHF.R.U64 R29, R110, 0x3, RZ ;  /* 0x000000036e1d7819 */ /* 0x000fc400000012ff */
[----:B------:R-:W-:Y:S02]  /*6300*/  MOV R62, R62 ;  /* 0x0000003e003e7202 */ /* 0x000fe40000000f00 */
[----:B------:R-:W-:Y:S02]  /*6310*/  F2FP.BF16.F32.PACK_AB R74, R77, R76 ;  /* 0x0000004c4d4a723e */ /* 0x000fe400000010ff */
[----:B------:R-:W-:Y:S01]  /*6320*/  F2FP.BF16.F32.PACK_AB R75, R11, R75 ;  /* 0x0000004b0b4b723e */ /* 0x000fe200000010ff */
[----:B------:R-:W-:Y:S01]  /*6330*/  IMAD.U32 R11, RZ, RZ, UR9 ;  /* 0x00000009ff0b7e24 */ /* 0x000fe2000f8e00ff */
[----:B------:R-:W-:Y:S01]  /*6340*/  F2FP.BF16.F32.PACK_AB R81, R10, R82 ;  /* 0x000000520a51723e */ /* 0x000fe200000010ff */
[----:B------:R-:W-:Y:S01]  /*6350*/  IMAD.U32 R10, RZ, RZ, UR8 ;  /* 0x00000008ff0a7e24 */ /* 0x000fe2000f8e00ff */
[----:B------:R-:W-:Y:S01]  /*6360*/  LOP3.LUT R102, R102, R195, RZ, 0x3c, !PT ;  /* 0x000000c366667212 */ /* 0x000fe200078e3cff */
[----:B------:R-:W-:Y:S01]  /*6370*/  STSM.16.M88.4 [R62], R72 ;  /* 0x000000483e007844 */ /* 0x000fe20000000200 */
[----:B------:R-:W-:Y:S01]  /*6380*/  LOP3.LUT R110, R14, R3, RZ, 0x3c, !PT ;  /* 0x000000030e6e7212 */ /* 0x000fe200078e3cff */
[----:B------:R-:W-:Y:S01]  /*6390*/  ULDC.64 UR8, c[0x0][0xc08] ;  /* 0x0003020000087ab9 */ /* 0x000fe20000000a00 */
[----:B------:R-:W-:-:S02]  /*63a0*/  MOV R70, R70 ;  /* 0x0000004600467202 */ /* 0x000fc40000000f00 */
[----:B------:R-:W-:Y:S02]  /*63b0*/  F2FP.BF16.F32.PACK_AB R82, R85, R84 ;  /* 0x000000545552723e */ /* 0x000fe400000010ff */
[----:B------:R-:W-:Y:S02]  /*63c0*/  F2FP.BF16.F32.PACK_AB R83, R83, R86 ;  /* 0x000000565353723e */ /* 0x000fe400000010ff */
[----:B------:R-:W-:Y:S02]  /*63d0*/  LOP3.LUT R14, R115, R6, RZ, 0x3c, !PT ;  /* 0x00000006730e7212 */ /* 0x000fe400078e3cff */
[----:B------:R-:W-:Y:S01]  /*63e0*/  MOV R78, R78 ;  /* 0x0000004e004e7202 */ /* 0x000fe20000000f00 */
[----:B------:R1:W-:Y:S01]  /*63f0*/  STSM.16.M88.4 [R70], R80 ;  /* 0x0000005046007844 */ /* 0x0003e20000000200 */
[----:B------:R-:W-:Y:S02]  /*6400*/  MOV R3, R98 ;  /* 0x0000006200037202 */ /* 0x000fe40000000f00 */
[----:B------:R-:W-:-:S02]  /*6410*/  F2FP.BF16.F32.PACK_AB R84, R89, R88 ;  /* 0x000000585954723e */ /* 0x000fc400000010ff */
        /* <DEDUP_REMOVED lines=8> */
[----:B------:R-:W-:Y:S02]  /*64a0*/  LOP3.LUT R12, R29, R174, RZ, 0x3c, !PT ;  /* 0x000000ae1d0c7212 */ /* 0x000fe400078e3cff */
[----:B------:R-:W-:Y:S02]  /*64b0*/  F2FP.BF16.F32.PACK_AB R112, R113, R112 ;  /* 0x000000707170723e */ /* 0x000fe400000010ff */
[----:B------:R-:W-:Y:S02]  /*64c0*/  F2FP.BF16.F32.PACK_AB R120, R121, R120 ;  /* 0x000000787978723e */ /* 0x000fe400000010ff */
[----:B------:R-:W-:Y:S02]  /*64d0*/  MOV R102, R102 ;  /* 0x0000006600667202 */ /* 0x000fe40000000f00 */
[----:B0-----:R-:W-:-:S02]  /*64e0*/  F2FP.BF16.F32.PACK_AB R114, R117, R116 ;  /* 0x000000747572723e */ /* 0x001fc400000010ff */
[----:B------:R-:W-:Y:S02]  /*64f0*/  F2FP.BF16.F32.PACK_AB R128, R129, R128 ;  /* 0x000000808180723e */ /* 0x000fe400000010ff */
[----:B------:R-:W-:Y:S02]  /*6500*/  F2FP.BF16.F32.PACK_AB R136, R137, R136 ;  /* 0x000000888988723e */ /* 0x000fe400000010ff */
[----:B------:R-:W-:Y:S02]  /*6510*/  MOV R110, R110 ;  /* 0x0000006e006e7202 */ /* 0x000fe40000000f00 */
[----:B------:R-:W-:Y:S02]  /*6520*/  F2FP.BF16.F32.PACK_AB R144, R145, R144 ;  /* 0x000000909190723e */ /* 0x000fe400000010ff */
[----:B------:R-:W-:Y:S01]  /*6530*/  PLOP3.LUT P0, PT, PT, PT, UP0, 0x80, 0x0 ;  /* 0x000000000000781c */ /* 0x000fe20003f0f008 */
[----:B------:R-:W-:Y:S01]  /*6540*/  UISETP.NE.U32.AND UP1, UPT, UR8, URZ, UPT ;  /* 0x0000003f0800728c */ /* 0x000fe2000bf25070 */
[----:B------:R-:W-:Y:S01]  /*6550*/  F2FP.BF16.F32.PACK_AB R97, R165, R164 ;  /* 0x000000a4a561723e */ /* 0x000fe200000010ff */
[----:B------:R-:W-:Y:S01]  /*6560*/  ULDC UR7, c[0x0][0xa88] ;  /* 0x0002a20000077ab9 */ /* 0x000fe20000000800 */
[----:B------:R-:W-:Y:S01]  /*6570*/  F2FP.BF16.F32.PACK_AB R98, R101, R100 ;  /* 0x000000646562723e */ /* 0x000fe200000010ff */
[----:B------:R-:W-:Y:S01]  /*6580*/  UMOV UR4, URZ ;  /* 0x0000003f00047c82 */ /* 0x000fe20008000000 */
[----:B------:R-:W-:Y:S01]  /*6590*/  F2FP.BF16.F32.PACK_AB R99, R167, R166 ;  /* 0x000000a6a763723e */ /* 0x000fe200000010ff */
[----:B-1----:R-:W0:Y:S01]  /*65a0*/  LDC R80, c[0x0][0xbe8] ;  /* 0x0002fa00ff507b82 */ /* 0x002e220000000800 */
[----:B------:R-:W-:-:S02]  /*65b0*/  F2FP.BF16.F32.PACK_AB R105, R169, R168 ;  /* 0x000000a8a969723e */ /* 0x000fc400000010ff */
[----:B------:R-:W-:Y:S01]  /*65c0*/  F2FP.BF16.F32.PACK_AB R106, R109, R108 ;  /* 0x0000006c6d6a723e */ /* 0x000fe200000010ff */
[----:B------:R-:W-:Y:S01]  /*65d0*/  STSM.16.M88.4 [R94], R96 ;  /* 0x000000605e007844 */ /* 0x000fe20000000200 */
[----:B------:R-:W-:Y:S02]  /*65e0*/  F2FP.BF16.F32.PACK_AB R107, R171, R170 ;  /* 0x000000aaab6b723e */ /* 0x000fe400000010ff */
[----:B------:R-:W-:Y:S02]  /*65f0*/  F2FP.BF16.F32.PACK_AB R113, R173, R172 ;  /* 0x000000acad71723e */ /* 0x000fe400000010ff */
[----:B------:R-:W-:Y:S01]  /*6600*/  F2FP.BF16.F32.PACK_AB R115, R119, R118 ;  /* 0x000000767773723e */ /* 0x000fe200000010ff */
[----:B------:R1:W-:Y:S01]  /*6610*/  STSM.16.M88.4 [R3], R104 ;  /* 0x0000006803007844 */ /* 0x0003e20000000200 */
[----:B------:R-:W-:Y:S02]  /*6620*/  F2FP.BF16.F32.PACK_AB R121, R123, R122 ;  /* 0x0000007a7b79723e */ /* 0x000fe400000010ff */
[----:B------:R-:W-:Y:S01]  /*6630*/  F2FP.BF16.F32.PACK_AB R122, R125, R124 ;  /* 0x0000007c7d7a723e */ /* 0x000fe200000010ff */
[----:B------:R-:W-:Y:S01]  /*6640*/  STSM.16.M88.4 [R102], R112 ;  /* 0x0000007066007844 */ /* 0x000fe20000000200 */
[----:B------:R-:W-:-:S02]  /*6650*/  F2FP.BF16.F32.PACK_AB R123, R127, R126 ;  /* 0x0000007e7f7b723e */ /* 0x000fc400000010ff */
[----:B------:R-:W-:Y:S02]  /*6660*/  F2FP.BF16.F32.PACK_AB R129, R131, R130 ;  /* 0x000000828381723e */ /* 0x000fe400000010ff */
[----:B------:R-:W-:Y:S01]  /*6670*/  F2FP.BF16.F32.PACK_AB R130, R133, R132 ;  /* 0x000000848582723e */ /* 0x000fe200000010ff */
[----:B------:R-:W-:Y:S01]  /*6680*/  STSM.16.M88.4 [R6], R120 ;  /* 0x0000007806007844 */ /* 0x000fe20000000200 */
[----:B------:R-:W-:Y:S02]  /*6690*/  F2FP.BF16.F32.PACK_AB R131, R135, R134 ;  /* 0x000000868783723e */ /* 0x000fe400000010ff */
[----:B------:R-:W-:Y:S02]  /*66a0*/  F2FP.BF16.F32.PACK_AB R137, R139, R138 ;  /* 0x0000008a8b89723e */ /* 0x000fe400000010ff */
[----:B------:R-:W-:Y:S01]  /*66b0*/  MOV R12, R12 ;  /* 0x0000000c000c7202 */ /* 0x000fe20000000f00 */
[----:B------:R-:W-:Y:S01]  /*66c0*/  STSM.16.M88.4 [R110], R128 ;  /* 0x000000806e007844 */ /* 0x000fe20000000200 */
[----:B------:R-:W-:-:S02]  /*66d0*/  F2FP.BF16.F32.PACK_AB R138, R141, R140 ;  /* 0x0000008c8d8a723e */ /* 0x000fc400000010ff */
[----:B------:R-:W-:Y:S02]  /*66e0*/  F2FP.BF16.F32.PACK_AB R139, R143, R142 ;  /* 0x0000008e8f8b723e */ /* 0x000fe400000010ff */
[----:B------:R-:W-:Y:S02]  /*66f0*/  F2FP.BF16.F32.PACK_AB R145, R147, R146 ;  /* 0x000000929391723e */ /* 0x000fe400000010ff */
[----:B------:R-:W-:Y:S01]  /*6700*/  MOV R14, R14 ;  /* 0x0000000e000e7202 */ /* 0x000fe20000000f00 */
[----:B------:R-:W-:Y:S01]  /*6710*/  STSM.16.M88.4 [R12], R136 ;  /* 0x000000880c007844 */ /* 0x000fe20000000200 */
[----:B------:R-:W-:Y:S02]  /*6720*/  F2FP.BF16.F32.PACK_AB R146, R149, R148 ;  /* 0x000000949592723e */ /* 0x000fe400000010ff */
[----:B------:R-:W-:-:S05]  /*6730*/  F2FP.BF16.F32.PACK_AB R147, R151, R150 ;  /* 0x000000969793723e */ /* 0x000fca00000010ff */
[----:B------:R2:W-:Y:S01]  /*6740*/  STSM.16.M88.4 [R14], R144 ;  /* 0x000000900e007844 */ /* 0x0005e20000000200 */
[----:B------:R-:W-:Y:S06]  /*6750*/  BAR.SYNC.DEFER_BLOCKING 0x1, 0x100 ;  /* 0x0044000000007b1d */ /* 0x000fec0000010000 */
[----:B-1----:R-:W3:Y:S01]  /*6760*/  @P0 LDG.E R3, desc[UR40][R10.64] ;  /* 0x000000280a030981 */ /* 0x002ee2000c1e1900 */
[----:B------:R-:W-:Y:S01]  /*6770*/  UISETP.NE.AND.EX UP1, UPT, UR9, URZ, UPT, UP1 ;  /* 0x0000003f0900728c */ /* 0x000fe2000bf25310 */
[----:B0-----:R-:W-:Y:S01]  /*6780*/  ISETP.NE.AND P1, PT, R80, 0x1, PT ;  /* 0x000000015000780c */ /* 0x001fe20003f25270 */
[----:B--2---:R-:W-:-:S04]  /*6790*/  IMAD.U32 R14, RZ, RZ, UR44 ;  /* 0x0000002cff0e7e24 */ /* 0x004fc8000f8e00ff */
[----:B------:R-:W-:-:S05]  /*67a0*/  PLOP3.LUT P2, PT, PT, PT, UP1, 0x80, 0x0 ;  /* 0x000000000000781c */ /* 0x000fca0003f4f018 */
[----:B------:R-:W-:-:S03]  /*67b0*/  @UP1 ULEA UR8, UP2, UR46, UR8, 0x2 ;  /* 0x000000082e081291 */ /* 0x000fc6000f84103f */
[----:B------:R-:W0:Y:S01]  /*67c0*/  @P1 LDC R6, c[0x0][0xbec] ;  /* 0x0002fb00ff061b82 */ /* 0x000e220000000800 */
[----:B------:R-:W-:Y:S02]  /*67d0*/  @UP1 ULEA.HI.X UR9, UR46, UR9, UR45, 0x2, UP2 ;  /* 0x000000092e091291 */ /* 0x000fe400090f142d */
[----:B------:R-:W-:-:S04]  /*67e0*/  IMAD.U32 R20, RZ, RZ, UR8 ;  /* 0x00000008ff147e24 */ /* 0x000fc8000f8e00ff */
[----:B------:R-:W-:Y:S01]  /*67f0*/  IMAD.U32 R21, RZ, RZ, UR9 ;  /* 0x00000009ff157e24 */ /* 0x000fe2000f8e00ff */
[----:B------:R-:W1:Y:S01]  /*6800*/  @P1 LDC R13, c[0x0][0xbf0] ;  /* 0x0002fc00ff0d1b82 */ /* 0x000e620000000800 */
[----:B---3--:R-:W-:Y:S01]  /*6810*/  @P0 R2UR UR4, R3 ;  /* 0x00000000030402ca */ /* 0x008fe200000e0000 */
[----:B------:R-:W-:-:S06]  /*6820*/  IMAD.U32 R3, RZ, RZ, UR7 ;  /* 0x00000007ff037e24 */ /* 0x000fcc000f8e00ff */
[----:B------:R2:W5:Y:S01]  /*6830*/  @P2 LDG.E R3, desc[UR40][R20.64] ;  /* 0x0000002814032981 */ /* 0x000562000c1e1900 */
[----:B01----:R-:W-:Y:S07]  /*6840*/  @P2 BRA `(.L_x_9471) ;  /* 0x0000000000102947 */ /* 0x003fee0003800000 */
[----:B------:R-:W-:Y:S05]  /*6850*/  @!P0 BRA `(.L_x_9471) ;  /* 0x00000000000c8947 */ /* 0x000fea0003800000 */
[----:B------:R-:W3:Y:S04]  /*6860*/  LDG.E R12, desc[UR40][R10.64] ;  /* 0x000000280a0c7981 */ /* 0x000ee8000c1e1900 */
[----:B-----5:R-:W3:Y:S02]  /*6870*/  LDG.E R3, desc[UR40][R10.64+0x4] ;  /* 0x000004280a037981 */ /* 0x020ee4000c1e1900 */
[----:B---3--:R-:W-:-:S07]  /*6880*/  IMAD.IADD R3, R3, 0x1, -R12 ;  /* 0x0000000103037824 */ /* 0x008fce00078e0a0c */
.L_x_9471:
[----:B------:R-:W-:Y:S01]  /*6890*/  USHF.R.S32.HI UR14, URZ, 0x1f, UR43 ;  /* 0x0000001f3f0e7899 */ /* 0x000fe2000801142b */
[----:B------:R-:W-:Y:S01]  /*68a0*/  IMAD R15, R14, 0x80, R203 ;  /* 0x000000800e0f7824 */ /* 0x000fe200078e02cb */
[----:B------:R-:W-:Y:S01]  /*68b0*/  ULDC.64 UR12, c[0x0][0xb90] ;  /* 0x0002e400000c7ab9 */ /* 0x000fe20000000a00 */
[----:B------:R-:W-:Y:S01]  /*68c0*/  USHF.R.S32.HI UR11, URZ, 0x1f, UR4 ;  /* 0x0000001f3f0b7899 */ /* 0x000fe20008011404 */
[----:B------:R-:W-:Y:S01]  /*68d0*/  IMAD R11, R22, 0x40, R2 ;  /* 0x00000040160b7824 */ /* 0x000fe200078e0202 */
[----:B------:R-:W-:Y:S01]  /*68e0*/  UIMAD UR7, UR14, UR12, URZ ;  /* 0x0000000c0e0772a4 */ /* 0x000fe2000f8e023f */
[----:B------:R-:W-:Y:S01]  /*68f0*/  @P1 IMAD.HI.U32 R6, R15, R6, RZ ;  /* 0x000000060f061227 */ /* 0x000fe200078e00ff */
[----:B------:R-:W-:Y:S01]  /*6900*/  UMOV UR10, UR4 ;  /* 0x00000004000a7c82 */ /* 0x000fe20008000000 */
[----:B------:R-:W-:Y:S02]  /*6910*/  USEL UR45, UR45, URZ, !UP0 ;  /* 0x0000003f2d2d7287 */ /* 0x000fe4000c000000 */
[----:B------:R-:W-:Y:S01]  /*6920*/  UIMAD.WIDE.U32 UR8, UR43, UR12, UR10 ;  /* 0x0000000c2b0872a5 */ /* 0x000fe2000f8e000a */
[----:B------:R-:W-:Y:S01]  /*6930*/  IMAD.MOV.U32 R10, RZ, RZ, R15 ;  /* 0x000000ffff0a7224 */ /* 0x000fe200078e000f */
[----:B------:R-:W-:Y:S01]  /*6940*/  UIMAD UR7, UR43, UR13, UR7 ;  /* 0x0000000d2b0772a4 */ /* 0x000fe2000f8e0207 */
[----:B------:R-:W-:Y:S01]  /*6950*/  @P1 SHF.R.U32.HI R10, RZ, R13, R6 ;  /* 0x0000000dff0a1219 */ /* 0x000fe20000011606 */
[----:B------:R-:W-:Y:S01]  /*6960*/  USEL UR46, UR46, URZ, !UP0 ;  /* 0x0000003f2e2e7287 */ /* 0x000fe2000c000000 */
[----:B------:R-:W-:Y:S01]  /*6970*/  IMAD.WIDE R4, R11, 0x2, R4 ;  /* 0x000000020b047825 */ /* 0x000fe200078e0204 */
[----:B------:R-:W-:Y:S01]  /*6980*/  ULDC.64 UR12, c[0x0][0xb98] ;  /* 0x0002e600000c7ab9 */ /* 0x000fe20000000a00 */
[----:B------:R-:W-:Y:S01]  /*6990*/  UIADD3 UR9, UR9, UR7, URZ ;  /* 0x0000000709097290 */ /* 0x000fe2000fffe03f */
[--C-:B------:R-:W-:Y:S01]  /*69a0*/  SHF.R.S32.HI R6, RZ, 0x1f, R10.reuse ;  /* 0x0000001fff067819 */ /* 0x100fe2000001140a */
[----:B------:R-:W-:Y:S01]  /*69b0*/  UIMAD UR7, UR45, UR12, URZ ;  /* 0x0000000c2d0772a4 */ /* 0x000fe2000f8e023f */
[----:B------:R-:W-:Y:S01]  /*69c0*/  IMAD.MOV R13, RZ, RZ, -R10 ;  /* 0x000000ffff0d7224 */ /* 0x000fe200078e0a0a */
[----:B------:R-:W-:Y:S01]  /*69d0*/  UIMAD.WIDE.U32 UR8, UR46, UR12, UR8 ;  /* 0x0000000c2e0872a5 */ /* 0x000fe2000f8e0008 */
[----:B------:R-:W-:Y:S01]  /*69e0*/  IADD3 R37, P2, R4, 0x5000, RZ ;  /* 0x0000500004257810 */ /* 0x000fe20007f5e0ff */
[----:B------:R-:W-:Y:S01]  /*69f0*/  UIMAD UR7, UR46, UR13, UR7 ;  /* 0x0000000d2e0772a4 */ /* 0x000fe2000f8e0207 */
[----:B------:R-:W-:Y:S01]  /*6a00*/  IMAD R13, R80, R13, R15 ;  /* 0x0000000d500d7224 */ /* 0x000fe200078e020f */
[----:B------:R-:W-:Y:S01]  /*6a10*/  IADD3 R25, P5, R4, 0x1000, RZ ;  /* 0x0000100004197810 */ /* 0x000fe20007fbe0ff */
[----:B-----5:R-:W-:Y:S01]  /*6a20*/  IMAD R84, R3, R80, RZ ;  /* 0x0000005003547224 */ /* 0x020fe200078e02ff */
[----:B------:R-:W-:Y:S01]  /*6a30*/  IADD3 R10, P0, R10, UR8, RZ ;  /* 0x000000080a0a7c10 */ /* 0x000fe2000ff1e0ff */
[----:B------:R-:W-:Y:S01]  /*6a40*/  ULDC.64 UR12, c[0x0][0xaa0] ;  /* 0x0002a800000c7ab9 */ /* 0x000fe20000000a00 */
[----:B------:R-:W-:Y:S01]  /*6a50*/  IMAD.U32 R11, RZ, RZ, UR7 ;  /* 0x00000007ff0b7e24 */ /* 0x000fe2000f8e00ff */
[----:B------:R-:W-:-:S02]  /*6a60*/  IADD3 R29, P4, R4, 0x2000, RZ ;  /* 0x00002000041d7810 */ /* 0x000fc40007f9e0ff */
[----:B------:R-:W-:Y:S02]  /*6a70*/  IADD3 R57, P3, R4, 0x4000, RZ ;  /* 0x0000400004397810 */ /* 0x000fe40007f7e0ff */
[----:B------:R-:W-:Y:S01]  /*6a80*/  IADD3.X R11, R6, UR9, R11, P0, !PT ;  /* 0x00000009060b7c10 */ /* 0x000fe200087fe40b */
[----:B------:R-:W-:Y:S01]  /*6a90*/  ULDC.64 UR8, c[0x0][0xb88] ;  /* 0x0002e20000087ab9 */ /* 0x000fe20000000a00 */
[----:B------:R-:W-:Y:S02]  /*6aa0*/  SHF.R.S32.HI R6, RZ, 0x1f, R13 ;  /* 0x0000001fff067819 */ /* 0x000fe4000001140d */
[----:B------:R-:W-:Y:S01]  /*6ab0*/  IADD3 R33, P0, R4, 0x3000, RZ ;  /* 0x0000300004217810 */ /* 0x000fe20007f1e0ff */
[----:B------:R-:W-:Y:S01]  /*6ac0*/  IMAD.WIDE.U32 R10, R13, UR8, R10 ;  /* 0x000000080d0a7c25 */ /* 0x000fe2000f8e000a */
[----:B------:R-:W-:Y:S02]  /*6ad0*/  LOP3.LUT R36, R37, 0x380, RZ, 0xc0, !PT ;  /* 0x0000038025247812 */ /* 0x000fe400078ec0ff */
[----:B------:R-:W-:Y:S01]  /*6ae0*/  LOP3.LUT R32, R33, 0x380, RZ, 0xc0, !PT ;  /* 0x0000038021207812 */ /* 0x000fe200078ec0ff */
[----:B------:R-:W-:Y:S01]  /*6af0*/  IMAD R6, R6, UR8, RZ ;  /* 0x0000000806067c24 */ /* 0x000fe2000f8e02ff */
[----:B------:R-:W-:-:S02]  /*6b00*/  LOP3.LUT R24, R25, 0x380, RZ, 0xc0, !PT ;  /* 0x0000038019187812 */ /* 0x000fc400078ec0ff */
[----:B------:R-:W-:Y:S01]  /*6b10*/  SHF.R.U64 R32, R32, 0x3, RZ ;  /* 0x0000000320207819 */ /* 0x000fe200000012ff */
[----:B------:R-:W-:Y:S01]  /*6b20*/  IMAD R15, R13, UR9, R6 ;  /* 0x000000090d0f7c24 */ /* 0x000fe2000f8e0206 */
[----:B------:R-:W-:Y:S01]  /*6b30*/  LOP3.LUT R28, R29, 0x380, RZ, 0xc0, !PT ;  /* 0x000003801d1c7812 */ /* 0x000fe200078ec0ff */
[----:B------:R-:W-:Y:S01]  /*6b40*/  ULDC.64 UR8, c[0x0][0xb50] ;  /* 0x0002d40000087ab9 */ /* 0x000fe20000000a00 */
[----:B------:R-:W-:Y:S01]  /*6b50*/  LOP3.LUT R56, R57, 0x380, RZ, 0xc0, !PT ;  /* 0x0000038039387812 */ /* 0x000fe200078ec0ff */
[----:B------:R-:W-:Y:S01]  /*6b60*/  IMAD.IADD R11, R11, 0x1, R15 ;  /* 0x000000010b0b7824 */ /* 0x000fe200078e020f */
[----:B------:R-:W-:Y:S01]  /*6b70*/  LEA R14, P6, R10, UR8, 0x2 ;  /* 0x000000080a0e7c11 */ /* 0x000fe2000f8c10ff */
[----:B------:R-:W-:Y:S01]  /*6b80*/  IMAD.U32 R6, RZ, RZ, UR44 ;  /* 0x0000002cff067e24 */ /* 0x000fe2000f8e00ff */
[----:B------:R-:W-:Y:S01]  /*6b90*/  LOP3.LUT R32, R32, R33, RZ, 0x3c, !PT ;  /* 0x0000002120207212 */ /* 0x000fe200078e3cff */
[----:B------:R-:W-:Y:S01]  /*6ba0*/  IMAD.X R33, RZ, RZ, R5, P0 ;  /* 0x000000ffff217224 */ /* 0x000fe200000e0605 */
[----:B------:R-:W-:Y:S01]  /*6bb0*/  SHF.R.U64 R36, R36, 0x3, RZ ;  /* 0x0000000324247819 */ /* 0x000fe200000012ff */
[----:B--2---:R-:W-:Y:S01]  /*6bc0*/  SHFL.IDX PT, R20, R14, RZ, 0x1c1f ;  /* 0x001c1fff0e147589 */ /* 0x004fe200000e0000 */
[----:B------:R-:W-:Y:S01]  /*6bd0*/  SHF.R.U64 R24, R24, 0x3, RZ ;  /* 0x0000000318187819 */ /* 0x000fe200000012ff */
[----:B------:R-:W-:Y:S01]  /*6be0*/  IMAD R27, R6, 0x80, R201 ;  /* 0x00000080061b7824 */ /* 0x000fe200078e02c9 */
[----:B------:R-:W-:Y:S01]  /*6bf0*/  SHF.R.U64 R28, R28, 0x3, RZ ;  /* 0x000000031c1c7819 */ /* 0x000fe200000012ff */
[----:B------:R-:W-:Y:S01]  /*6c00*/  SHFL.IDX PT, R50, R14, 0x1, 0x1c1f ;  /* 0x003c1f000e327f89 */ /* 0x000fe200000e0000 */
[----:B------:R-:W-:Y:S01]  /*6c10*/  SHF.R.U64 R56, R56, 0x3, RZ ;  /* 0x0000000338387819 */ /* 0x000fe200000012ff */
[----:B------:R-:W-:Y:S01]  /*6c20*/  VIADD R6, R27, 0x8 ;  /* 0x000000081b067836 */ /* 0x000fe20000000000 */
[----:B------:R-:W-:-:S02]  /*6c30*/  IADD3 R61, P0, R4, 0x9000, RZ ;  /* 0x00009000043d7810 */ /* 0x000fc40007f1e0ff */
[----:B------:R-:W-:Y:S02]  /*6c40*/  LEA.HI.X R15, R10, UR9, R11, 0x2, P6 ;  /* 0x000000090a0f7c11 */ /* 0x000fe4000b0f140b */
        /* <DEDUP_REMOVED lines=9> */
[----:B------:R-:W0:Y:S01]  /*6ce0*/  SHFL.IDX PT, R21, R15, RZ, 0x1c1f ;  /* 0x001c1fff0f157589 */ /* 0x000e2200000e0000 */
[----:B------:R-:W-:-:S02]  /*6cf0*/  IADD3 R11, P2, R4, 0xb000, RZ ;  /* 0x0000b000040b7810 */ /* 0x000fc40007f5e0ff */
[C---:B------:R-:W-:Y:S01]  /*6d00*/  IADD3 R41, P6, R4.reuse, 0x6000, RZ ;  /* 0x0000600004297810 */ /* 0x040fe20007fde0ff */
[----:B------:R-:W1:Y:S01]  /*6d10*/  SHFL.IDX PT, R51, R15, 0x1, 0x1c1f ;  /* 0x003c1f000f337f89 */ /* 0x000e6200000e0000 */
        /* <DEDUP_REMOVED lines=8> */
[----:B------:R-:W-:Y:S02]  /*6da0*/  LOP3.LUT R48, R49, 0x380, RZ, 0xc0, !PT ;  /* 0x0000038031307812 */ /* 0x000fe400078ec0ff */
[----:B------:R-:W-:Y:S01]  /*6db0*/  LOP3.LUT R60, R60, R61, RZ, 0x3c, !PT ;  /* 0x0000003d3c3c7212 */ /* 0x000fe200078e3cff */
[----:B------:R-:W-:Y:S01]  /*6dc0*/  IMAD.X R61, RZ, RZ, R5, P0 ;  /* 0x000000ffff3d7224 */ /* 0x000fe200000e0605 */
[----:B------:R-:W-:-:S02]  /*6dd0*/  SHF.R.U64 R10, R10, 0x3, RZ ;  /* 0x000000030a0a7819 */ /* 0x000fc400000012ff */
[----:B------:R-:W-:Y:S02]  /*6de0*/  SHF.R.U64 R40, R40, 0x3, RZ ;  /* 0x0000000328287819 */ /* 0x000fe400000012ff */
[----:B------:R-:W-:Y:S02]  /*6df0*/  SHF.R.U64 R44, R44, 0x3, RZ ;  /* 0x000000032c2c7819 */ /* 0x000fe400000012ff */
[----:B------:R-:W-:Y:S02]  /*6e00*/  SHF.R.U64 R68, R68, 0x3, RZ ;  /* 0x0000000344447819 */ /* 0x000fe400000012ff */
[----:B------:R-:W-:Y:S02]  /*6e10*/  SHF.R.U64 R48, R48, 0x3, RZ ;  /* 0x0000000330307819 */ /* 0x000fe400000012ff */
[----:B------:R-:W-:Y:S02]  /*6e20*/  LOP3.LUT P0, RZ, R23, 0x3, RZ, 0xc0, !PT ;  /* 0x0000000317ff7812 */ /* 0x000fe4000780c0ff */
        /* <DEDUP_REMOVED lines=10> */
[----:B------:R-:W-:-:S02]  /*6ed0*/  ISETP.GE.OR P2, PT, R27, R84, P0 ;  /* 0x000000541b00720c */ /* 0x000fc40000746670 */
[----:B------:R-:W-:Y:S02]  /*6ee0*/  ISETP.GE.OR P0, PT, R6, R84, P0 ;  /* 0x000000540600720c */ /* 0x000fe40000706670 */
[C---:B------:R-:W-:Y:S02]  /*6ef0*/  IADD3 R77, P6, R4.reuse, 0xc000, RZ ;  /* 0x0000c000044d7810 */ /* 0x040fe40007fde0ff */
[C---:B------:R-:W-:Y:S02]  /*6f00*/  IADD3 R73, P5, R4.reuse, 0xd000, RZ ;  /* 0x0000d00004497810 */ /* 0x040fe40007fbe0ff */
[C---:B------:R-:W-:Y:S02]  /*6f10*/  IADD3 R65, P4, R4.reuse, 0xe000, RZ ;  /* 0x0000e00004417810 */ /* 0x040fe40007f9e0ff */
[C---:B------:R-:W-:Y:S02]  /*6f20*/  LOP3.LUT R13, R4.reuse, 0x380, RZ, 0xc0, !PT ;  /* 0x00000380040d7812 */ /* 0x040fe400078ec0ff */
[----:B------:R-:W-:Y:S01]  /*6f30*/  IADD3 R12, P3, R4, 0xf000, RZ ;  /* 0x0000f000040c7810 */ /* 0x000fe20007f7e0ff */
[----:B0-----:R0:W-:Y:S01]  /*6f40*/  @!P2 ST.E desc[UR40][R20.64], R9 ;  /* 0x000000091400a985 */ /* 0x0011e2000c101928 */
[----:B------:R-:W-:-:S02]  /*6f50*/  LOP3.LUT R76, R77, 0x380, RZ, 0xc0, !PT ;  /* 0x000003804d4c7812 */ /* 0x000fc400078ec0ff */
[----:B------:R-:W-:Y:S01]  /*6f60*/  LOP3.LUT R72, R73, 0x380, RZ, 0xc0, !PT ;  /* 0x0000038049487812 */ /* 0x000fe200078ec0ff */
[----:B-1----:R1:W-:Y:S01]  /*6f70*/  @!P0 ST.E desc[UR40][R50.64], R8 ;  /* 0x0000000832008985 */ /* 0x0023e2000c101928 */
[----:B------:R-:W-:Y:S01]  /*6f80*/  LOP3.LUT R64, R65, 0x380, RZ, 0xc0, !PT ;  /* 0x0000038041407812 */ /* 0x000fe200078ec0ff */
[----:B------:R-:W-:Y:S01]  /*6f90*/  IMAD.X R53, RZ, RZ, R5, P3 ;  /* 0x000000ffff357224 */ /* 0x000fe200018e0605 */
[----:B------:R-:W-:Y:S01]  /*6fa0*/  SHF.R.U64 R13, R13, 0x3, RZ ;  /* 0x000000030d0d7819 */ /* 0x000fe200000012ff */
[----:B------:R-:W-:Y:S01]  /*6fb0*/  UIMAD UR7, UR11, UR12, URZ ;  /* 0x0000000c0b0772a4 */ /* 0x000fe2000f8e023f */
[----:B------:R-:W-:Y:S01]  /*6fc0*/  LOP3.LUT R3, R12, 0x380, RZ, 0xc0, !PT ;  /* 0x000003800c037812 */ /* 0x000fe200078ec0ff */
[----:B------:R-:W-:Y:S01]  /*6fd0*/  UIMAD.WIDE.U32 UR8, UR4, UR12, URZ ;  /* 0x0000000c040872a5 */ /* 0x000fe2000f8e003f */
[----:B------:R-:W-:Y:S01]  /*6fe0*/  SHF.R.U64 R76, R76, 0x3, RZ ;  /* 0x000000034c4c7819 */ /* 0x000fe200000012ff */
[----:B0-----:R-:W0:Y:S01]  /*6ff0*/  @P1 LDC R21, c[0x0][0xbf0] ;  /* 0x0002fc00ff151b82 */ /* 0x001e220000000800 */
[----:B------:R-:W-:Y:S01]  /*7000*/  SHF.R.U64 R72, R72, 0x3, RZ ;  /* 0x0000000348487819 */ /* 0x000fe200000012ff */
[----:B------:R-:W-:Y:S01]  /*7010*/  ULDC.64 UR10, c[0x0][0xae8] ;  /* 0x0002ba00000a7ab9 */ /* 0x000fe20000000a00 */
[----:B------:R-:W-:Y:S01]  /*7020*/  SHF.R.U64 R64, R64, 0x3, RZ ;  /* 0x0000000340407819 */ /* 0x000fe200000012ff */
[----:B------:R-:W-:Y:S01]  /*7030*/  IMAD.U32 R20, RZ, RZ, UR44 ;  /* 0x0000002cff147e24 */ /* 0x000fe2000f8e00ff */
[----:B------:R-:W-:Y:S01]  /*7040*/  LOP3.LUT R4, R13, R4, RZ, 0x3c, !PT ;  /* 0x000000040d047212 */ /* 0x000fe200078e3cff */
[----:B------:R-:W5:Y:S01]  /*7050*/  LD.E.128 R24, desc[UR40][R24.64] ;  /* 0x0000002818187980 */ /* 0x000f62000c101d00 */
[----:B------:R-:W-:-:S02]  /*7060*/  SHF.R.U64 R3, R3, 0x3, RZ ;  /* 0x0000000303037819 */ /* 0x000fc400000012ff */
[----:B------:R-:W-:Y:S01]  /*7070*/  LOP3.LUT R76, R76, R77, RZ, 0x3c, !PT ;  /* 0x0000004d4c4c7212 */ /* 0x000fe200078e3cff */
[--C-:B------:R-:W-:Y:S01]  /*7080*/  IMAD.X R77, RZ, RZ, R5.reuse, P6 ;  /* 0x000000ffff4d7224 */ /* 0x100fe200030e0605 */
[----:B------:R-:W-:Y:S01]  /*7090*/  LOP3.LUT R72, R72, R73, RZ, 0x3c, !PT ;  /* 0x0000004948487212 */ /* 0x000fe200078e3cff */
[--C-:B------:R-:W-:Y:S01]  /*70a0*/  IMAD.X R73, RZ, RZ, R5.reuse, P5 ;  /* 0x000000ffff497224 */ /* 0x100fe200028e0605 */
[----:B------:R-:W-:Y:S01]  /*70b0*/  LOP3.LUT R64, R64, R65, RZ, 0x3c, !PT ;  /* 0x0000004140407212 */ /* 0x000fe200078e3cff */
[----:B------:R-:W-:Y:S01]  /*70c0*/  IMAD.X R65, RZ, RZ, R5, P4 ;  /* 0x000000ffff417224 */ /* 0x000fe200020e0605 */
[----:B------:R-:W-:Y:S01]  /*70d0*/  LOP3.LUT R52, R3, R12, RZ, 0x3c, !PT ;  /* 0x0000000c03347212 */ /* 0x000fe200078e3cff */
[----:B------:R-:W-:Y:S01]  /*70e0*/  UIMAD UR7, UR4, UR13, UR7 ;  /* 0x0000000d040772a4 */ /* 0x000fe2000f8e0207 */
[----:B------:R2:W5:Y:S01]  /*70f0*/  LD.E.128 R12, desc[UR40][R4.64] ;  /* 0x00000028040c7980 */ /* 0x000562000c101d00 */
[----:B------:R-:W-:Y:S02]  /*7100*/  IMAD R3, R19, 0x20, R22 ;  /* 0x0000002013037824 */ /* 0x000fe400078e0216 */
[----:B------:R-:W-:Y:S01]  /*7110*/  IMAD.U32 R87, RZ, RZ, UR44 ;  /* 0x0000002cff577e24 */ /* 0x000fe2000f8e00ff */
[----:B------:R-:W5:Y:S04]  /*7120*/  LD.E.128 R28, desc[UR40][R28.64] ;  /* 0x000000281c1c7980 */ /* 0x000f68000c101d00 */
[----:B------:R-:W5:Y:S01]  /*7130*/  LD.E.128 R32, desc[UR40][R32.64] ;  /* 0x0000002820207980 */ /* 0x000f62000c101d00 */
[----:B--2---:R-:W2:Y:S01]  /*7140*/  @P1 LDC R5, c[0x0][0xbec] ;  /* 0x0002fb00ff051b82 */ /* 0x004ea20000000800 */
[----:B------:R-:W-:-:S02]  /*7150*/  UIADD3 UR9, UR9, UR7, URZ ;  /* 0x0000000709097290 */ /* 0x000fc4000fffe03f */
[----:B------:R-:W5:Y:S01]  /*7160*/  LD.E.128 R56, desc[UR40][R56.64] ;  /* 0x0000002838387980 */ /* 0x000f62000c101d00 */
[----:B------:R-:W-:Y:S01]  /*7170*/  UIMAD UR4, UR14, UR10, URZ ;  /* 0x0000000a0e0472a4 */ /* 0x000fe2000f8e023f */
[----:B------:R-:W-:Y:S01]  /*7180*/  IMAD R20, R20, 0x80, R3 ;  /* 0x0000008014147824 */ /* 0x000fe200078e0203 */
[----:B------:R-:W-:Y:S01]  /*7190*/  UIMAD.WIDE.U32 UR8, UR43, UR10, UR8 ;  /* 0x0000000a2b0872a5 */ /* 0x000fe2000f8e0008 */
[----:B------:R-:W5:Y:S01]  /*71a0*/  LD.E.128 R36, desc[UR40][R36.64] ;  /* 0x0000002824247980 */ /* 0x000f62000c101d00 */
[----:B------:R-:W-:-:S03]  /*71b0*/  UIMAD UR4, UR43, UR11, UR4 ;  /* 0x0000000b2b0472a4 */ /* 0x000fc6000f8e0204 */
[----:B------:R-:W-:Y:S01]  /*71c0*/  ULDC.64 UR10, c[0x0][0xaf0] ;  /* 0x0002bc00000a7ab9 */ /* 0x000fe20000000a00 */
[----:B------:R-:W-:Y:S01]  /*71d0*/  UIADD3 UR9, UR9, UR4, URZ ;  /* 0x0000000409097290 */ /* 0x000fe2000fffe03f */
[----:B------:R-:W5:Y:S01]  /*71e0*/  LD.E.128 R40, desc[UR40][R40.64] ;  /* 0x0000002828287980 */ /* 0x000f62000c101d00 */
[----:B------:R-:W-:Y:S01]  /*71f0*/  UIMAD UR4, UR45, UR10, URZ ;  /* 0x0000000a2d0472a4 */ /* 0x000fe2000f8e023f */
[----:B------:R-:W-:Y:S01]  /*7200*/  IMAD.MOV.U32 R3, RZ, RZ, R20 ;  /* 0x000000ffff037224 */ /* 0x000fe200078e0014 */
[----:B------:R-:W-:Y:S01]  /*7210*/  UIMAD.WIDE.U32 UR8, UR46, UR10, UR8 ;  /* 0x0000000a2e0872a5 */ /* 0x000fe2000f8e0008 */
[----:B------:R-:W5:Y:S01]  /*7220*/  LD.E.128 R44, desc[UR40][R44.64] ;  /* 0x000000282c2c7980 */ /* 0x000f62000c101d00 */
[----:B------:R-:W-:-:S03]  /*7230*/  UIMAD UR4, UR46, UR11, UR4 ;  /* 0x0000000b2e0472a4 */ /* 0x000fc6000f8e0204 */
[----:B------:R-:W5:Y:S01]  /*7240*/  LD.E.128 R68, desc[UR40][R68.64] ;  /* 0x0000002844447980 */ /* 0x000f62000c101d00 */
[----:B--2---:R-:W-:Y:S01]  /*7250*/  @P1 IMAD.HI.U32 R4, R20, R5, RZ ;  /* 0x0000000514041227 */ /* 0x004fe200078e00ff */
[----:B------:R-:W-:Y:S02]  /*7260*/  UIADD3 UR4, UR9, UR4, URZ ;  /* 0x0000000409047290 */ /* 0x000fe4000fffe03f */
[----:B------:R-:W5:Y:S02]  /*7270*/  LD.E.128 R60, desc[UR40][R60.64] ;  /* 0x000000283c3c7980 */ /* 0x000f64000c101d00 */
[----:B0-----:R-:W-:Y:S01]  /*7280*/  @P1 SHF.R.U32.HI R3, RZ, R21, R4 ;  /* 0x00000015ff031219 */ /* 0x001fe20000011604 */
[----:B------:R-:W-:Y:S01]  /*7290*/  IMAD.U32 R4, RZ, RZ, UR8 ;  /* 0x00000008ff047e24 */ /* 0x000fe2000f8e00ff */
[----:B-1----:R-:W5:Y:S02]  /*72a0*/  LD.E.128 R48, desc[UR40][R48.64] ;  /* 0x0000002830307980 */ /* 0x002f64000c101d00 */
[--C-:B------:R-:W-:Y:S01]  /*72b0*/  SHF.R.S32.HI R6, RZ, 0x1f, R3.reuse ;  /* 0x0000001fff067819 */ /* 0x100fe20000011403 */
[----:B------:R-:W-:Y:S01]  /*72c0*/  IMAD.MOV R21, RZ, RZ, -R3 ;  /* 0x000000ffff157224 */ /* 0x000fe200078e0a03 */
[----:B------:R-:W5:Y:S01]  /*72d0*/  LD.E.128 R8, desc[UR40][R10.64] ;  /* 0x000000280a087980 */ /* 0x000f62000c101d00 */
[----:B------:R-:W-:Y:S01]  /*72e0*/  IMAD.U32 R5, RZ, RZ, UR9 ;  /* 0x00000009ff057e24 */ /* 0x000fe2000f8e00ff */
[----:B------:R-:W-:Y:S01]  /*72f0*/  ULDC.64 UR8, c[0x0][0xae0] ;  /* 0x0002b80000087ab9 */ /* 0x000fe20000000a00 */
[----:B------:R-:W-:Y:S01]  /*7300*/  IMAD.U32 R5, RZ, RZ, UR4 ;  /* 0x00000004ff057e24 */ /* 0x000fe2000f8e00ff */
[----:B------:R-:W5:Y:S01]  /*7310*/  LD.E.128 R76, desc[UR40][R76.64] ;  /* 0x000000284c4c7980 */ /* 0x000f62000c101d00 */
[----:B------:R-:W-:-:S02]  /*7320*/  IMAD R6, R6, UR8, RZ ;  /* 0x0000000806067c24 */ /* 0x000fc4000f8e02ff */
[----:B------:R-:W-:Y:S01]  /*7330*/  IMAD R21, R80, R21, R20 ;  /* 0x0000001550157224 */ /* 0x000fe200078e0214 */
[----:B------:R-:W5:Y:S01]  /*7340*/  LD.E.128 R72, desc[UR40][R72.64] ;  /* 0x0000002848487980 */ /* 0x000f62000c101d00 */
[C---:B------:R-:W-:Y:S02]  /*7350*/  IMAD R81, R3.reuse, UR9, R6 ;  /* 0x0000000903517c24 */ /* 0x040fe4000f8e0206 */
[----:B------:R-:W-:Y:S01]  /*7360*/  IMAD.WIDE.U32 R4, R3, UR8, R4 ;  /* 0x0000000803047c25 */ /* 0x000fe2000f8e0004 */
[----:B------:R-:W5:Y:S01]  /*7370*/  LD.E.128 R64, desc[UR40][R64.64] ;  /* 0x0000002840407980 */ /* 0x000f62000c101d00 */
[----:B------:R-:W-:Y:S01]  /*7380*/  SHF.R.S32.HI R3, RZ, 0x1f, R21 ;  /* 0x0000001fff037819 */ /* 0x000fe20000011415 */
[----:B------:R-:W-:Y:S02]  /*7390*/  ULDC.64 UR8, c[0x0][0xad8] ;  /* 0x0002b60000087ab9 */ /* 0x000fe40000000a00 */
[----:B------:R-:W5:Y:S01]  /*73a0*/  LD.E.128 R52, desc[UR40][R52.64] ;  /* 0x0000002834347980 */ /* 0x000f62000c101d00 */
[----:B------:R-:W-:Y:S01]  /*73b0*/  IMAD R87, R87, 0x80, R22 ;  /* 0x0000008057577824 */ /* 0x000fe200078e0216 */
[----:B------:R-:W-:Y:S01]  /*73c0*/  @!PT LDS RZ, [RZ] ;  /* 0x00000000fffff984 */ /* 0x000fe20000000800 */
[----:B------:R-:W-:Y:S01]  /*73d0*/  @!PT LDS RZ, [RZ] ;  /* 0x00000000fffff984 */ /* 0x000fe20000000800 */
[----:B------:R-:W-:Y:S01]  /*73e0*/  @!PT LDS RZ, [RZ] ;  /* 0x00000000fffff984 */ /* 0x000fe20000000800 */
[----:B------:R-:W-:Y:S01]  /*73f0*/  @!PT LDS RZ, [RZ] ;  /* 0x00000000fffff984 */ /* 0x000fe20000000800 */
[----:B------:R0:W-:Y:S06]  /*7400*/  MEMBAR.ALL.CTA ;  /* 0x0000000000007992 */ /* 0x0001ec0000008000 */
[----:B0-----:R-:W0:Y:S01]  /*7410*/  FENCE.VIEW.ASYNC.S ;  /* 0x00000000000073c6 */ /* 0x001e220000000000 */
[----:B------:R-:W-:-:S02]  /*7420*/  IMAD.IADD R5, R5, 0x1, R81 ;  /* 0x0000000105057824 */ /* 0x000fc400078e0251 */
[----:B------:R-:W-:Y:S02]  /*7430*/  IMAD R6, R3, UR8, RZ ;  /* 0x0000000803067c24 */ /* 0x000fe4000f8e02ff */
[----:B------:R-:W-:Y:S02]  /*7440*/  VIADD R3, R87, 0x20 ;  /* 0x0000002057037836 */ /* 0x000fe40000000000 */
[C---:B------:R-:W-:Y:S02]  /*7450*/  IMAD R81, R21.reuse, UR9, R6 ;  /* 0x0000000915517c24 */ /* 0x040fe4000f8e0206 */
[----:B------:R-:W-:Y:S01]  /*7460*/  IMAD.WIDE.U32 R4, R21, UR8, R4 ;  /* 0x0000000815047c25 */ /* 0x000fe2000f8e0004 */
[-C--:B------:R-:W-:Y:S01]  /*7470*/  ISETP.GE.AND P1, PT, R3, R84.reuse, PT ;  /* 0x000000540300720c */ /* 0x080fe20003f26270 */
[----:B------:R-:W-:Y:S01]  /*7480*/  ULDC.64 UR8, c[0x0][0xa80] ;  /* 0x0002a00000087ab9 */ /* 0x000fe20000000a00 */
[C---:B------:R-:W-:Y:S01]  /*7490*/  ISETP.GE.AND P2, PT, R87.reuse, R84, PT ;  /* 0x000000545700720c */ /* 0x040fe20003f46270 */
[----:B------:R-:W-:Y:S01]  /*74a0*/  VIADD R3, R87, 0x40 ;  /* 0x0000004057037836 */ /* 0x000fe20000000000 */
[----:B------:R-:W-:Y:S01]  /*74b0*/  LEA R6, P3, R4, UR8, 0x1 ;  /* 0x0000000804067c11 */ /* 0x000fe2000f8608ff */
[----:B------:R-:W-:-:S02]  /*74c0*/  IMAD.IADD R5, R5, 0x1, R81 ;  /* 0x0000000105057824 */ /* 0x000fc400078e0251 */
[----:B------:R-:W-:Y:S01]  /*74d0*/  VIADD R0, R0, 0x22820 ;  /* 0x0002282000007836 */ /* 0x000fe20000000000 */
[----:B------:R-:W-:Y:S02]  /*74e0*/  ISETP.GE.AND P0, PT, R3, R84, PT ;  /* 0x000000540300720c */ /* 0x000fe40003f06270 */
[----:B------:R-:W-:Y:S02]  /*74f0*/  LEA.HI.X R3, R4, UR9, R5, 0x1, P3 ;  /* 0x0000000904037c11 */ /* 0x000fe400098f0c05 */
[----:B------:R-:W-:Y:S01]  /*7500*/  PRMT R0, RZ, 0x654, R0 ;  /* 0x00000654ff007816 */ /* 0x000fe20000000000 */
[----:B0-----:R0:W1:Y:S01]  /*7510*/  SHFL.IDX PT, R85, R6, RZ, 0x181f ;  /* 0x00181fff06557589 */ /* 0x00106200000e0000 */
[----:B------:R-:W-:Y:S02]  /*7520*/  BSSY B1, `(.L_x_9472) ;  /* 0x0000015000017945 */ /* 0x000fe40003800000 */
[----:B------:R0:W-:Y:S01]  /*7530*/  SYNCS.ARRIVE.TRANS64.RED.A1T0 RZ, [R0+URZ], RZ ;  /* 0x000000ff00ff79a7 */ /* 0x0001e2000810043f */
[----:B------:R0:W2:Y:S01]  /*7540*/  SHFL.IDX PT, R83, R3, RZ, 0x181f ;  /* 0x00181fff03537589 */ /* 0x0000a200000e0000 */
[----:B------:R-:W-:Y:S05]  /*7550*/  @P2 BRA `(.L_x_9473) ;  /* 0x0000000000442947 */ /* 0x000fea0003800000 */
[----:B------:R-:W-:Y:S02]  /*7560*/  ULDC UR4, c[0x0][0xac8] ;  /* 0x0002b20000047ab9 */ /* 0x000fe40000000800 */
[----:B------:R-:W-:Y:S02]  /*7570*/  ISETP.GE.AND P5, PT, R2, UR4, PT ;  /* 0x0000000402007c0c */ /* 0x000fe4000bfa6270 */
[----:B------:R-:W-:Y:S02]  /*7580*/  ISETP.GE.AND P4, PT, R17, UR4, PT ;  /* 0x0000000411007c0c */ /* 0x000fe4000bf86270 */
[----:B------:R-:W-:Y:S02]  /*7590*/  ISETP.GE.AND P3, PT, R16, UR4, PT ;  /* 0x0000000410007c0c */ /* 0x000fe4000bf66270 */
[----:B------:R-:W-:-:S07]  /*75a0*/  ISETP.GE.AND P2, PT, R18, UR4, PT ;  /* 0x0000000412007c0c */ /* 0x000fce000bf46270 */
[----:B-1----:R-:W-:-:S04]  /*75b0*/  @!P5 LEA R4, P6, R2, R85, 0x1 ;  /* 0x000000550204d211 */ /* 0x002fc800078c08ff */
[----:B--2---:R-:W-:Y:S02]  /*75c0*/  @!P5 LEA.HI.X R5, R2, R83, R208, 0x1, P6 ;  /* 0x000000530205d211 */ /* 0x004fe400030f0cd0 */
[----:B------:R-:W-:-:S03]  /*75d0*/  @!P4 LEA R20, P6, R17, R85, 0x1 ;  /* 0x000000551114c211 */ /* 0x000fc600078c08ff */
[----:B-----5:R3:W-:Y:S01]  /*75e0*/  @!P5 ST.E.128 desc[UR40][R4.64], R12 ;  /* 0x0000000c0400d985 */ /* 0x0207e2000c101d28 */
[----:B------:R-:W-:Y:S02]  /*75f0*/  @!P4 LEA.HI.X R21, R17, R83, R207, 0x1, P6 ;  /* 0x000000531115c211 */ /* 0x000fe400030f0ccf */
[----:B------:R-:W-:-:S03]  /*7600*/  @!P3 LEA R80, P6, R16, R85, 0x1 ;  /* 0x000000551050b211 */ /* 0x000fc600078c08ff */
[----:B------:R3:W-:Y:S01]  /*7610*/  @!P4 ST.E.128 desc[UR40][R20.64], R56 ;  /* 0x000000381400c985 */ /* 0x0007e2000c101d28 */
[----:B------:R-:W-:Y:S02]  /*7620*/  @!P3 LEA.HI.X R81, R16, R83, R206, 0x1, P6 ;  /* 0x000000531051b211 */ /* 0x000fe400030f0cce */
[----:B------:R-:W-:-:S03]  /*7630*/  @!P2 LEA R82, P6, R18, R85, 0x1 ;  /* 0x000000551252a211 */ /* 0x000fc600078c08ff */
[----:B------:R3:W-:Y:S01]  /*7640*/  @!P3 ST.E.128 desc[UR40][R80.64], R68 ;  /* 0x000000445000b985 */ /* 0x0007e2000c101d28 */
[----:B------:R-:W-:-:S05]  /*7650*/  @!P2 LEA.HI.X R83, R18, R83, R205, 0x1, P6 ;  /* 0x000000531253a211 */ /* 0x000fca00030f0ccd */
[----:B------:R3:W-:Y:S04]  /*7660*/  @!P2 ST.E.128 desc[UR40][R82.64], R76 ;  /* 0x0000004c5200a985 */ /* 0x0007e8000c101d28 */
.L_x_9473:
[----:B------:R-:W-:Y:S05]  /*7670*/  BSYNC B1 ;  /* 0x0000000000017941 */ /* 0x000fea0003800000 */
.L_x_9472:
[----:B---3--:R3:W4:Y:S01]  /*7680*/  SHFL.IDX PT, R21, R3, 0x1, 0x181f ;  /* 0x00381f0003157f89 */ /* 0x00872200000e0000 */
[----:B------:R-:W-:Y:S03]  /*7690*/  BSSY B1, `(.L_x_9474) ;  /* 0x0000014000017945 */ /* 0x000fe60003800000 */
[----:B-----5:R3:W0:Y:S01]  /*76a0*/  SHFL.IDX PT, R15, R6, 0x1, 0x181f ;  /* 0x00381f00060f7f89 */ /* 0x02062200000e0000 */
[----:B------:R-:W-:Y:S05]  /*76b0*/  @P1 BRA `(.L_x_9475) ;  /* 0x0000000000441947 */ /* 0x000fea0003800000 */
[----:B------:R-:W-:Y:S02]  /*76c0*/  ULDC UR4, c[0x0][0xac8] ;  /* 0x0002b20000047ab9 */ /* 0x000fe40000000800 */
[----:B------:R-:W-:Y:S02]  /*76d0*/  ISETP.GE.AND P4, PT, R2, UR4, PT ;  /* 0x0000000402007c0c */ /* 0x000fe4000bf86270 */
[----:B------:R-:W-:Y:S02]  /*76e0*/  ISETP.GE.AND P3, PT, R17, UR4, PT ;  /* 0x0000000411007c0c */ /* 0x000fe4000bf66270 */
[----:B------:R-:W-:Y:S02]  /*76f0*/  ISETP.GE.AND P2, PT, R16, UR4, PT ;  /* 0x0000000410007c0c */ /* 0x000fe4000bf46270 */
[----:B------:R-:W-:-:S07]  /*7700*/  ISETP.GE.AND P1, PT, R18, UR4, PT ;  /* 0x0000000412007c0c */ /* 0x000fce000bf26270 */
[CC--:B0-----:R-:W-:Y:S02]  /*7710*/  @!P4 LEA R4, P6, R2.reuse, R15.reuse, 0x1 ;  /* 0x0000000f0204c211 */ /* 0x0c1fe400078c08ff */
[C---:B------:R-:W-:Y:S02]  /*7720*/  @!P3 LEA R12, P5, R17.reuse, R15, 0x1 ;  /* 0x0000000f110cb211 */ /* 0x040fe400078a08ff */
[----:B----4-:R-:W-:Y:S02]  /*7730*/  @!P4 LEA.HI.X R5, R2, R21, R208, 0x1, P6 ;  /* 0x000000150205c211 */ /* 0x010fe400030f0cd0 */
[----:B------:R-:W-:Y:S02]  /*7740*/  @!P2 LEA R14, P6, R16, R15, 0x1 ;  /* 0x0000000f100ea211 */ /* 0x000fe400078c08ff */
[----:B------:R-:W-:Y:S01]  /*7750*/  @!P3 LEA.HI.X R13, R17, R21, R207, 0x1, P5 ;  /* 0x00000015110db211 */ /* 0x000fe200028f0ccf */
[----:B------:R0:W-:Y:S01]  /*7760*/  @!P4 ST.E.128 desc[UR40][R4.64], R24 ;  /* 0x000000180400c985 */ /* 0x0001e2000c101d28 */
[----:B------:R-:W-:-:S02]  /*7770*/  @!P1 LEA R20, P5, R18, R15, 0x1 ;  /* 0x0000000f12149211 */ /* 0x000fc400078a08ff */
[-C--:B------:R-:W-:Y:S01]  /*7780*/  @!P2 LEA.HI.X R15, R16, R21.reuse, R206, 0x1, P6 ;  /* 0x00000015100fa211 */ /* 0x080fe200030f0cce */
[----:B------:R0:W-:Y:S01]  /*7790*/  @!P3 ST.E.128 desc[UR40][R12.64], R36 ;  /* 0x000000240c00b985 */ /* 0x0001e2000c101d28 */
[----:B------:R-:W-:-:S03]  /*77a0*/  @!P1 LEA.HI.X R21, R18, R21, R205, 0x1, P5 ;  /* 0x0000001512159211 */ /* 0x000fc600028f0ccd */
[----:B------:R0:W-:Y:S04]  /*77b0*/  @!P2 ST.E.128 desc[UR40][R14.64], R60 ;  /* 0x0000003c0e00a985 */ /* 0x0001e8000c101d28 */
[----:B------:R0:W-:Y:S02]  /*77c0*/  @!P1 ST.E.128 desc[UR40][R20.64], R72 ;  /* 0x0000004814009985 */ /* 0x0001e4000c101d28 */
.L_x_9475:
[----:B------:R-:W-:Y:S05]  /*77d0*/  BSYNC B1 ;  /* 0x0000000000017941 */ /* 0x000fea0003800000 */
.L_x_9474:
[----:B0---4-:R0:W4:Y:S01]  /*77e0*/  SHFL.IDX PT, R21, R3, 0x2, 0x181f ;  /* 0x00581f0003157f89 */ /* 0x01112200000e0000 */
        /* <DEDUP_REMOVED lines=11> */
[----:B----4-:R-:W-:Y:S02]  /*78a0*/  @!P3 LEA.HI.X R5, R2, R21, R208, 0x1, P6 ;  /* 0x000000150205b211 */ /* 0x010fe400030f0cd0 */
[----:B------:R-:W-:Y:S02]  /*78b0*/  @!P0 LEA R20, P6, R18, R13, 0x1 ;  /* 0x0000000d12148211 */ /* 0x000fe400078c08ff */
[-C--:B------:R-:W-:Y:S01]  /*78c0*/  @!P2 LEA.HI.X R13, R17, R21.reuse, R207, 0x1, P5 ;  /* 0x00000015110da211 */ /* 0x080fe200028f0ccf */
[----:B------:R0:W-:Y:S01]  /*78d0*/  @!P3 ST.E.128 desc[UR40][R4.64], R28 ;  /* 0x0000001c0400b985 */ /* 0x0001e2000c101d28 */
[----:B------:R-:W-:-:S02]  /*78e0*/  @!P1 LEA.HI.X R15, R16, R21, R206, 0x1, P4 ;  /* 0x00000015100f9211 */ /* 0x000fc400020f0cce */
[----:B------:R-:W-:Y:S01]  /*78f0*/  @!P0 LEA.HI.X R21, R18, R21, R205, 0x1, P6 ;  /* 0x0000001512158211 */ /* 0x000fe200030f0ccd */
[----:B------:R0:W-:Y:S04]  /*7900*/  @!P2 ST.E.128 desc[UR40][R12.64], R40 ;  /* 0x000000280c00a985 */ /* 0x0001e8000c101d28 */
[----:B------:R0:W-:Y:S04]  /*7910*/  @!P1 ST.E.128 desc[UR40][R14.64], R48 ;  /* 0x000000300e009985 */ /* 0x0001e8000c101d28 */
[----:B------:R0:W-:Y:S02]  /*7920*/  @!P0 ST.E.128 desc[UR40][R20.64], R64 ;  /* 0x0000004014008985 */ /* 0x0001e4000c101d28 */
.L_x_9477:
[----:B------:R-:W-:Y:S05]  /*7930*/  BSYNC B1 ;  /* 0x0000000000017941 */ /* 0x000fea0003800000 */
.L_x_9476:
[----:B------:R-:W-:Y:S01]  /*7940*/  VIADD R0, R87, 0x60 ;  /* 0x0000006057007836 */ /* 0x000fe20000000000 */
[----:B0--3--:R-:W3:Y:S04]  /*7950*/  SHFL.IDX PT, R3, R3, 0x3, 0x181f ;  /* 0x00781f0003037f89 */ /* 0x009ee800000e0000 */
[----:B------:R-:W-:Y:S01]  /*7960*/  ISETP.GE.AND P0, PT, R0, R84, PT ;  /* 0x000000540000720c */ /* 0x000fe20003f06270 */
[----:B----4-:R4:W0:-:S12]  /*7970*/  SHFL.IDX PT, R21, R6, 0x3, 0x181f ;  /* 0x00781f0006157f89 */ /* 0x01081800000e0000 */
[----:B----4-:R-:W-:Y:S05]  /*7980*/  @P0 BRA `(.L_x_9478) ;  /* 0x0000000c00bc0947 */ /* 0x010fea0003800000 */
[----:B------:R-:W-:Y:S02]  /*7990*/  ULDC UR4, c[0x0][0xac8] ;  /* 0x0002b20000047ab9 */ /* 0x000fe40000000800 */
[----:B------:R-:W-:Y:S02]  /*79a0*/  ISETP.GE.AND P3, PT, R2, UR4, PT ;  /* 0x0000000402007c0c */ /* 0x000fe4000bf66270 */
[----:B------:R-:W-:Y:S02]  /*79b0*/  ISETP.GE.AND P4, PT, R17, UR4, PT ;  /* 0x0000000411007c0c */ /* 0x000fe4000bf86270 */
[----:B------:R-:W-:-:S09]  /*79c0*/  ISETP.GE.AND P5, PT, R16, UR4, PT ;  /* 0x0000000410007c0c */ /* 0x000fd2000bfa6270 */
[-C--:B0-----:R-:W-:Y:S02]  /*79d0*/  @!P3 LEA R4, P0, R2, R21.reuse, 0x1 ;  /* 0x000000150204b211 */ /* 0x081fe400078008ff */
[CC--:B------:R-:W-:Y:S02]  /*79e0*/  @!P4 LEA R12, P1, R17.reuse, R21.reuse, 0x1 ;  /* 0x00000015110cc211 */ /* 0x0c0fe400078208ff */
[----:B------:R-:W-:Y:S02]  /*79f0*/  @!P5 LEA R14, P2, R16, R21, 0x1 ;  /* 0x00000015100ed211 */ /* 0x000fe400078408ff */
[-C--:B---3--:R-:W-:Y:S02]  /*7a00*/  @!P3 LEA.HI.X R5, R2, R3.reuse, R208, 0x1, P0 ;  /* 0x000000030205b211 */ /* 0x088fe400000f0cd0 */
[-C--:B------:R-:W-:Y:S02]  /*7a10*/  @!P4 LEA.HI.X R13, R17, R3.reuse, R207, 0x1, P1 ;  /* 0x00000003110dc211 */ /* 0x080fe400008f0ccf */
[----:B------:R-:W-:Y:S01]  /*7a20*/  @!P5 LEA.HI.X R15, R16, R3, R206, 0x1, P2 ;  /* 0x00000003100fd211 */ /* 0x000fe200010f0cce */
[----:B------:R4:W-:Y:S01]  /*7a30*/  @!P3 ST.E.128 desc[UR40][R4.64], R32 ;  /* 0x000000200400b985 */ /* 0x0009e2000c101d28 */
[----:B------:R-:W-:-:S03]  /*7a40*/  ISETP.GE.AND P0, PT, R18, UR4, PT ;  /* 0x0000000412007c0c */ /* 0x000fc6000bf06270 */
[----:B------:R4:W-:Y:S04]  /*7a50*/  @!P4 ST.E.128 desc[UR40][R12.64], R44 ;  /* 0x0000002c0c00c985 */ /* 0x0009e8000c101d28 */
[----:B------:R4:W-:Y:S06]  /*7a60*/  @!P5 ST.E.128 desc[UR40][R14.64], R8 ;  /* 0x000000080e00d985 */ /* 0x0009ec000c101d28 */
[----:B------:R-:W-:Y:S05]  /*7a70*/  @P0 BRA `(.L_x_9478) ;  /* 0x0000000c00800947 */ /* 0x000fea0003800000 */
[----:B----4-:R-:W-:-:S04]  /*7a80*/  LEA R4, P0, R18, R21, 0x1 ;  /* 0x0000001512047211 */ /* 0x010fc800078008ff */
[----:B------:R-:W-:-:S05]  /*7a90*/  LEA.HI.X R5, R18, R3, R205, 0x1, P0 ;  /* 0x0000000312057211 */ /* 0x000fca00000f0ccd */
[----:B------:R0:W-:Y:S01]  /*7aa0*/  ST.E.128 desc[UR40][R4.64], R52 ;  /* 0x0000003404007985 */ /* 0x0001e2000c101d28 */
[----:B------:R-:W-:Y:S05]  /*7ab0*/  BRA `(.L_x_9478) ;  /* 0x0000000c00707947 */ /* 0x000fea0003800000 */
.L_x_9470:
        /* <DEDUP_REMOVED lines=23> */
[----:B0-----:R-:W-:Y:S01]  /*7c30*/  ISETP.NE.AND P0, PT, R13, 0x1, PT ;  /* 0x000000010d00780c */ /* 0x001fe20003f05270 */
[----:B------:R-:W-:Y:S01]  /*7c40*/  UMOV UR4, URZ ;  /* 0x0000003f00047c82 */ /* 0x000fe20008000000 */
[----:B------:R-:W-:Y:S01]  /*7c50*/  USHF.R.S32.HI UR11, URZ, 0x1f, UR43 ;  /* 0x0000001f3f0b7899 */ /* 0x000fe2000801142b */
[----:B------:R-:W-:-:S10]  /*7c60*/  ISETP.GE.AND P1, PT, R209, 0x80, PT ;  /* 0x00000080d100780c */ /* 0x000fd40003f26270 */
[----:B------:R-:W0:Y:S01]  /*7c70*/  @P0 LDC R11, c[0x0][0xbec] ;  /* 0x0002fb00ff0b0b82 */ /* 0x000e220000000800 */
[----:B--2---:R-:W-:-:S13]  /*7c80*/  @P2 R2UR UR4, R3 ;  /* 0x00000000030422ca */ /* 0x004fda00000e0000 */
[----:B------:R-:W-:Y:S01]  /*7c90*/  USHF.R.S32.HI UR10, URZ, 0x1f, UR4 ;  /* 0x0000001f3f0a7899 */ /* 0x000fe20008011404 */
[----:B01----:R-:W-:Y:S11]  /*7ca0*/  @P3 BRA `(.L_x_9479) ;  /* 0x0000000000103947 */ /* 0x003ff60003800000 */
[----:B------:R-:W-:Y:S05]  /*7cb0*/  @!P2 BRA `(.L_x_9479) ;  /* 0x00000000000ca947 */ /* 0x000fea0003800000 */
[----:B------:R-:W2:Y:S04]  /*7cc0*/  LDG.E R3, desc[UR40][R4.64] ;  /* 0x0000002804037981 */ /* 0x000ea8000c1e1900 */
[----:B-----5:R-:W2:Y:S02]  /*7cd0*/  LDG.E R0, desc[UR40][R4.64+0x4] ;  /* 0x0000042804007981 */ /* 0x020ea4000c1e1900 */
[----:B--2---:R-:W-:-:S07]  /*7ce0*/  IMAD.IADD R0, R0, 0x1, -R3 ;  /* 0x0000000100007824 */ /* 0x004fce00078e0a03 */
.L_x_9479:
        /* <DEDUP_REMOVED lines=46> */
.L_x_9481:
[----:B------:R-:W-:Y:S05]  /*7fd0*/  BSYNC B1 ;  /* 0x0000000000017941 */ /* 0x000fea0003800000 */
.L_x_9480:
[----:B------:R-:W1:Y:S01]  /*7fe0*/  @P0 LDC R5, c[0x0][0xbf0] ;  /* 0x0002fc00ff050b82 */ /* 0x000e620000000800 */
[----:B------:R-:W-:Y:S01]  /*7ff0*/  ULDC.64 UR12, c[0x0][0xaa0] ;  /* 0x0002a800000c7ab9 */ /* 0x000fe20000000a00 */
[----:B0-----:R-:W-:Y:S01]  /*8000*/  IMAD R3, R19, 0x20, R22 ;  /* 0x0000002013037824 */ /* 0x001fe200078e0216 */
[----:B------:R-:W-:Y:S01]  /*8010*/  UIMAD UR7, UR10, UR12, URZ ;  /* 0x0000000c0a0772a4 */ /* 0x000fe2000f8e023f */
[----:B------:R-:W-:Y:S01]  /*8020*/  IMAD.U32 R8, RZ, RZ, UR44 ;  /* 0x0000002cff087e24 */ /* 0x000fe2000f8e00ff */
[----:B------:R-:W-:Y:S01]  /*8030*/  UIMAD.WIDE.U32 UR8, UR4, UR12, URZ ;  /* 0x0000000c040872a5 */ /* 0x000fe2000f8e003f */
[----:B------:R-:W-:Y:S01]  /*8040*/  IMAD.U32 R15, RZ, RZ, UR44 ;  /* 0x0000002cff0f7e24 */ /* 0x000fe2000f8e00ff */
[----:B------:R-:W-:Y:S01]  /*8050*/  UIMAD UR7, UR4, UR13, UR7 ;  /* 0x0000000d040772a4 */ /* 0x000fe2000f8e0207 */
[----:B------:R-:W-:Y:S01]  /*8060*/  IMAD R8, R8, 0x80, R3 ;  /* 0x0000008008087824 */ /* 0x000fe200078e0203 */
[----:B------:R-:W-:Y:S01]  /*8070*/  BSSY B1, `(.L_x_9482) ;  /* 0x000003e000017945 */ /* 0x000fe20003800000 */
[----:B------:R-:W-:Y:S01]  /*8080*/  ULDC.64 UR12, c[0x0][0xae8] ;  /* 0x0002ba00000c7ab9 */ /* 0x000fe20000000a00 */
[----:B------:R-:W-:Y:S01]  /*8090*/  UIADD3 UR9, UR9, UR7, URZ ;  /* 0x0000000709097290 */ /* 0x000fe2000fffe03f */
[----:B------:R-:W-:Y:S01]  /*80a0*/  @P0 IMAD.HI.U32 R4, R8, R11, RZ ;  /* 0x0000000b08040227 */ /* 0x000fe200078e00ff */
[----:B------:R-:W-:-:S02]  /*80b0*/  UIMAD UR4, UR11, UR12, URZ ;  /* 0x0000000c0b0472a4 */ /* 0x000fc4000f8e023f */
[----:B------:R-:W-:Y:S01]  /*80c0*/  UIMAD.WIDE.U32 UR8, UR43, UR12, UR8 ;  /* 0x0000000c2b0872a5 */ /* 0x000fe2000f8e0008 */
[----:B------:R-:W-:Y:S01]  /*80d0*/  IMAD.MOV.U32 R3, RZ, RZ, R8 ;  /* 0x000000ffff037224 */ /* 0x000fe200078e0008 */
[----:B------:R-:W-:Y:S01]  /*80e0*/  UIMAD UR4, UR43, UR13, UR4 ;  /* 0x0000000d2b0472a4 */ /* 0x000fe2000f8e0204 */
[----:B------:R-:W-:-:S03]  /*80f0*/  ULDC.64 UR10, c[0x0][0xaf0] ;  /* 0x0002bc00000a7ab9 */ /* 0x000fc60000000a00 */
[----:B------:R-:W-:Y:S02]  /*8100*/  UIADD3 UR9, UR9, UR4, URZ ;  /* 0x0000000409097290 */ /* 0x000fe4000fffe03f */
[----:B------:R-:W-:Y:S01]  /*8110*/  UIMAD UR4, UR45, UR10, URZ ;  /* 0x0000000a2d0472a4 */ /* 0x000fe2000f8e023f */
[----:B-1----:R-:W-:Y:S01]  /*8120*/  @P0 SHF.R.U32.HI R3, RZ, R5, R4 ;  /* 0x00000005ff030219 */ /* 0x002fe20000011604 */
[----:B------:R-:W-:Y:S02]  /*8130*/  UIMAD.WIDE.U32 UR8, UR46, UR10, UR8 ;  /* 0x0000000a2e0872a5 */ /* 0x000fe4000f8e0008 */
[----:B------:R-:W-:Y:S01]  /*8140*/  UIMAD UR4, UR46, UR11, UR4 ;  /* 0x0000000b2e0472a4 */ /* 0x000fe2000f8e0204 */
[--C-:B------:R-:W-:Y:S01]  /*8150*/  SHF.R.S32.HI R4, RZ, 0x1f, R3.reuse ;  /* 0x0000001fff047819 */ /* 0x100fe20000011403 */
[----:B------:R-:W-:Y:S01]  /*8160*/  IMAD.MOV R9, RZ, RZ, -R3 ;  /* 0x000000ffff097224 */ /* 0x000fe200078e0a03 */
[----:B------:R-:W-:Y:S01]  /*8170*/  ULDC.64 UR10, c[0x0][0xae0] ;  /* 0x0002b800000a7ab9 */ /* 0x000fe20000000a00 */
[----:B------:R-:W-:-:S02]  /*8180*/  UIADD3 UR4, UR9, UR4, URZ ;  /* 0x0000000409047290 */ /* 0x000fc4000fffe03f */
[----:B------:R-:W-:Y:S02]  /*8190*/  IMAD.U32 R5, RZ, RZ, UR9 ;  /* 0x00000009ff057e24 */ /* 0x000fe4000f8e00ff */
[----:B------:R-:W-:Y:S02]  /*81a0*/  IMAD R6, R4, UR10, RZ ;  /* 0x0000000a04067c24 */ /* 0x000fe4000f8e02ff */
[----:B------:R-:W-:Y:S01]  /*81b0*/  IMAD.U32 R4, RZ, RZ, UR8 ;  /* 0x00000008ff047e24 */ /* 0x000fe2000f8e00ff */
[----:B------:R-:W-:Y:S01]  /*81c0*/  ULDC.64 UR8, c[0x0][0xad8] ;  /* 0x0002b60000087ab9 */ /* 0x000fe20000000a00 */
[----:B------:R-:W-:Y:S02]  /*81d0*/  IMAD.U32 R5, RZ, RZ, UR4 ;  /* 0x00000004ff057e24 */ /* 0x000fe4000f8e00ff */
[----:B------:R-:W-:Y:S02]  /*81e0*/  IMAD R9, R13, R9, R8 ;  /* 0x000000090d097224 */ /* 0x000fe400078e0208 */
[----:B------:R-:W-:-:S02]  /*81f0*/  IMAD R11, R3, UR11, R6 ;  /* 0x0000000b030b7c24 */ /* 0x000fc4000f8e0206 */
        /* <DEDUP_REMOVED lines=14> */
[----:B------:R0:W1:Y:S01]  /*82e0*/  SHFL.IDX PT, R9, R6, RZ, 0x181f ;  /* 0x00181fff06097589 */ /* 0x00006200000e0000 */
[-C--:B------:R-:W-:Y:S01]  /*82f0*/  ISETP.GE.AND P1, PT, R0, R13.reuse, PT ;  /* 0x0000000d0000720c */ /* 0x080fe20003f26270 */
[----:B------:R-:W-:Y:S02]  /*8300*/  VIADD R0, R8, 0x40 ;  /* 0x0000004008007836 */ /* 0x000fe40000000000 */
[----:B------:R0:W2:Y:S03]  /*8310*/  SHFL.IDX PT, R5, R3, RZ, 0x181f ;  /* 0x00181fff03057589 */ /* 0x0000a600000e0000 */
[----:B------:R-:W-:Y:S01]  /*8320*/  ISETP.GE.AND P0, PT, R0, R13, PT ;  /* 0x0000000d0000720c */ /* 0x000fe20003f06270 */
[----:B------:R-:W-:-:S12]  /*8330*/  @P2 BRA `(.L_x_9483) ;  /* 0x0000000000442947 */ /* 0x000fd80003800000 */
        /* <DEDUP_REMOVED lines=8> */
[----:B------:R3:W-:Y:S01]  /*83c0*/  @!P5 ST.E.128 desc[UR40][R10.64], RZ ;  /* 0x000000ff0a00d985 */ /* 0x0007e2000c101d28 */
[----:B------:R-:W-:Y:S02]  /*83d0*/  @!P4 LEA.HI.X R15, R17, R5, R207, 0x1, P6 ;  /* 0x00000005110fc211 */ /* 0x000fe400030f0ccf */
[----:B------:R-:W-:-:S03]  /*83e0*/  @!P3 LEA R20, P6, R16, R9, 0x1 ;  /* 0x000000091014b211 */ /* 0x000fc600078c08ff */
[----:B------:R3:W-:Y:S01]  /*83f0*/  @!P4 ST.E.128 desc[UR40][R14.64], RZ ;  /* 0x000000ff0e00c985 */ /* 0x0007e2000c101d28 */
[----:B------:R-:W-:Y:S02]  /*8400*/  @!P3 LEA.HI.X R21, R16, R5, R206, 0x1, P6 ;  /* 0x000000051015b211 */ /* 0x000fe400030f0cce */
[----:B------:R-:W-:-:S03]  /*8410*/  @!P2 LEA R4, P6, R18, R9, 0x1 ;  /* 0x000000091204a211 */ /* 0x000fc600078c08ff */
[----:B------:R3:W-:Y:S01]  /*8420*/  @!P3 ST.E.128 desc[UR40][R20.64], RZ ;  /* 0x000000ff1400b985 */ /* 0x0007e2000c101d28 */
[----:B------:R-:W-:-:S05]  /*8430*/  @!P2 LEA.HI.X R5, R18, R5, R205, 0x1, P6 ;  /* 0x000000051205a211 */ /* 0x000fca00030f0ccd */
[----:B------:R3:W-:Y:S04]  /*8440*/  @!P2 ST.E.128 desc[UR40][R4.64], RZ ;  /* 0x000000ff0400a985 */ /* 0x0007e8000c101d28 */
.L_x_9483:
[----:B------:R-:W-:Y:S05]  /*8450*/  BSYNC B1 ;  /* 0x0000000000017941 */ /* 0x000fea0003800000 */
.L_x_9482:
[----:B--23--:R2:W3:Y:S01]  /*8460*/  SHFL.IDX PT, R5, R3, 0x1, 0x181f ;  /* 0x00381f0003057f89 */ /* 0x00c4e200000e0000 */
[----:B------:R-:W-:Y:S03]  /*8470*/  BSSY B1, `(.L_x_9484) ;  /* 0x0000014000017945 */ /* 0x000fe60003800000 */
[----:B-1----:R2:W1:Y:S01]  /*8480*/  SHFL.IDX PT, R9, R6, 0x1, 0x181f ;  /* 0x00381f0006097f89 */ /* 0x00246200000e0000 */
[----:B------:R-:W-:Y:S05]  /*8490*/  @P1 BRA `(.L_x_9485) ;  /* 0x0000000000441947 */ /* 0x000fea0003800000 */
[----:B------:R-:W-:Y:S02]  /*84a0*/  ULDC UR4, c[0x0][0xac8] ;  /* 0x0002b20000047ab9 */ /* 0x000fe40000000800 */
[----:B------:R-:W-:Y:S02]  /*84b0*/  ISETP.GE.AND P4, PT, R2, UR4, PT ;  /* 0x0000000402007c0c */ /* 0x000fe4000bf86270 */
[----:B------:R-:W-:Y:S02]  /*84c0*/  ISETP.GE.AND P3, PT, R17, UR4, PT ;  /* 0x0000000411007c0c */ /* 0x000fe4000bf66270 */
[----:B------:R-:W-:Y:S02]  /*84d0*/  ISETP.GE.AND P2, PT, R16, UR4, PT ;  /* 0x0000000410007c0c */ /* 0x000fe4000bf46270 */
[----:B------:R-:W-:-:S07]  /*84e0*/  ISETP.GE.AND P1, PT, R18, UR4, PT ;  /* 0x0000000412007c0c */ /* 0x000fce000bf26270 */
[CC--:B-1----:R-:W-:Y:S02]  /*84f0*/  @!P4 LEA R10, P6, R2.reuse, R9.reuse, 0x1 ;  /* 0x00000009020ac211 */ /* 0x0c2fe400078c08ff */
[C---:B------:R-:W-:Y:S02]  /*8500*/  @!P3 LEA R14, P5, R17.reuse, R9, 0x1 ;  /* 0x00000009110eb211 */ /* 0x040fe400078a08ff */
[----:B---3--:R-:W-:Y:S02]  /*8510*/  @!P4 LEA.HI.X R11, R2, R5, R208, 0x1, P6 ;  /* 0x00000005020bc211 */ /* 0x008fe400030f0cd0 */
[----:B------:R-:W-:Y:S02]  /*8520*/  @!P2 LEA R20, P6, R16, R9, 0x1 ;  /* 0x000000091014a211 */ /* 0x000fe400078c08ff */
[----:B------:R-:W-:Y:S01]  /*8530*/  @!P3 LEA.HI.X R15, R17, R5, R207, 0x1, P5 ;  /* 0x00000005110fb211 */ /* 0x000fe200028f0ccf */
[----:B------:R4:W-:Y:S01]  /*8540*/  @!P4 ST.E.128 desc[UR40][R10.64], RZ ;  /* 0x000000ff0a00c985 */ /* 0x0009e2000c101d28 */
[----:B------:R-:W-:-:S02]  /*8550*/  @!P1 LEA R4, P5, R18, R9, 0x1 ;  /* 0x0000000912049211 */ /* 0x000fc400078a08ff */
[-C--:B------:R-:W-:Y:S01]  /*8560*/  @!P2 LEA.HI.X R21, R16, R5.reuse, R206, 0x1, P6 ;  /* 0x000000051015a211 */ /* 0x080fe200030f0cce */
[----:B------:R4:W-:Y:S01]  /*8570*/  @!P3 ST.E.128 desc[UR40][R14.64], RZ ;  /* 0x000000ff0e00b985 */ /* 0x0009e2000c101d28 */
[----:B------:R-:W-:-:S03]  /*8580*/  @!P1 LEA.HI.X R5, R18, R5, R205, 0x1, P5 ;  /* 0x0000000512059211 */ /* 0x000fc600028f0ccd */
[----:B------:R4:W-:Y:S04]  /*8590*/  @!P2 ST.E.128 desc[UR40][R20.64], RZ ;  /* 0x000000ff1400a985 */ /* 0x0009e8000c101d28 */
[----:B------:R4:W-:Y:S02]  /*85a0*/  @!P1 ST.E.128 desc[UR40][R4.64], RZ ;  /* 0x000000ff04009985 */ /* 0x0009e4000c101d28 */
.L_x_9485:
[----:B------:R-:W-:Y:S05]  /*85b0*/  BSYNC B1 ;  /* 0x0000000000017941 */ /* 0x000fea0003800000 */
.L_x_9484:
[----:B---34-:R3:W4:Y:S01]  /*85c0*/  SHFL.IDX PT, R5, R3, 0x2, 0x181f ;  /* 0x00581f0003057f89 */ /* 0x01872200000e0000 */
        /* <DEDUP_REMOVED lines=8> */
[-C--:B-1----:R-:W-:Y:S02]  /*8650*/  @!P3 LEA R10, P6, R2, R9.reuse, 0x1 ;  /* 0x00000009020ab211 */ /* 0x082fe400078c08ff */
[CC--:B------:R-:W-:Y:S02]  /*8660*/  @!P2 LEA R14, P5, R17.reuse, R9.reuse, 0x1 ;  /* 0x00000009110ea211 */ /* 0x0c0fe400078a08ff */
[----:B------:R-:W-:Y:S02]  /*8670*/  @!P1 LEA R20, P4, R16, R9, 0x1 ;  /* 0x0000000910149211 */ /* 0x000fe400078808ff */
[----:B----4-:R-:W-:Y:S02]  /*8680*/  @!P3 LEA.HI.X R11, R2, R5, R208, 0x1, P6 ;  /* 0x00000005020bb211 */ /* 0x010fe400030f0cd0 */
[----:B------:R-:W-:Y:S02]  /*8690*/  @!P0 LEA R4, P6, R18, R9, 0x1 ;  /* 0x0000000912048211 */ /* 0x000fe400078c08ff */
[-C--:B------:R-:W-:Y:S01]  /*86a0*/  @!P2 LEA.HI.X R15, R17, R5.reuse, R207, 0x1, P5 ;  /* 0x00000005110fa211 */ /* 0x080fe200028f0ccf */
[----:B------:R1:W-:Y:S01]  /*86b0*/  @!P3 ST.E.128 desc[UR40][R10.64], RZ ;  /* 0x000000ff0a00b985 */ /* 0x0003e2000c101d28 */
[----:B------:R-:W-:-:S02]  /*86c0*/  @!P1 LEA.HI.X R21, R16, R5, R206, 0x1, P4 ;  /* 0x0000000510159211 */ /* 0x000fc400020f0cce */
[----:B------:R-:W-:Y:S01]  /*86d0*/  @!P0 LEA.HI.X R5, R18, R5, R205, 0x1, P6 ;  /* 0x0000000512058211 */ /* 0x000fe200030f0ccd */
[----:B------:R1:W-:Y:S04]  /*86e0*/  @!P2 ST.E.128 desc[UR40][R14.64], RZ ;  /* 0x000000ff0e00a985 */ /* 0x0003e8000c101d28 */
[----:B------:R1:W-:Y:S04]  /*86f0*/  @!P1 ST.E.128 desc[UR40][R20.64], RZ ;  /* 0x000000ff14009985 */ /* 0x0003e8000c101d28 */
[----:B------:R1:W-:Y:S02]  /*8700*/  @!P0 ST.E.128 desc[UR40][R4.64], RZ ;  /* 0x000000ff04008985 */ /* 0x0003e4000c101d28 */
.L_x_9487:
[----:B------:R-:W-:Y:S05]  /*8710*/  BSYNC B1 ;  /* 0x0000000000017941 */ /* 0x000fea0003800000 */
.L_x_9486:
[----:B------:R-:W-:Y:S01]  /*8720*/  VIADD R0, R8, 0x60 ;  /* 0x0000006008007836 */ /* 0x000fe20000000000 */
[----:B0-23--:R-:W0:Y:S04]  /*8730*/  SHFL.IDX PT, R3, R3, 0x3, 0x181f ;  /* 0x00781f0003037f89 */ /* 0x00de2800000e0000 */
[----:B------:R-:W-:Y:S01]  /*8740*/  ISETP.GE.AND P0, PT, R0, R13, PT ;  /* 0x0000000d0000720c */ /* 0x000fe20003f06270 */
[----:B-1--4-:R1:W2:-:S12]  /*8750*/  SHFL.IDX PT, R5, R6, 0x3, 0x181f ;  /* 0x00781f0006057f89 */ /* 0x01229800000e0000 */
[----:B-1----:R-:W-:Y:S05]  /*8760*/  @P0 BRA `(.L_x_9478) ;  /* 0x0000000000440947 */ /* 0x002fea0003800000 */
[----:B------:R-:W-:Y:S02]  /*8770*/  ULDC UR4, c[0x0][0xac8] ;  /* 0x0002b20000047ab9 */ /* 0x000fe40000000800 */
[----:B------:R-:W-:Y:S02]  /*8780*/  ISETP.GE.AND P3, PT, R2, UR4, PT ;  /* 0x0000000402007c0c */ /* 0x000fe4000bf66270 */
[----:B------:R-:W-:Y:S02]  /*8790*/  ISETP.GE.AND P2, PT, R17, UR4, PT ;  /* 0x0000000411007c0c */ /* 0x000fe4000bf46270 */
[----:B------:R-:W-:Y:S02]  /*87a0*/  ISETP.GE.AND P1, PT, R16, UR4, PT ;  /* 0x0000000410007c0c */ /* 0x000fe4000bf26270 */
[----:B------:R-:W-:-:S07]  /*87b0*/  ISETP.GE.AND P0, PT, R18, UR4, PT ;  /* 0x0000000412007c0c */ /* 0x000fce000bf06270 */
[-C--:B--2---:R-:W-:Y:S02]  /*87c0*/  @!P3 LEA R8, P6, R2, R5.reuse, 0x1 ;  /* 0x000000050208b211 */ /* 0x084fe400078c08ff */
[CC--:B------:R-:W-:Y:S02]  /*87d0*/  @!P2 LEA R10, P5, R17.reuse, R5.reuse, 0x1 ;  /* 0x00000005110aa211 */ /* 0x0c0fe400078a08ff */
[----:B------:R-:W-:Y:S02]  /*87e0*/  @!P1 LEA R12, P4, R16, R5, 0x1 ;  /* 0x00000005100c9211 */ /* 0x000fe400078808ff */
[----:B0-----:R-:W-:Y:S02]  /*87f0*/  @!P3 LEA.HI.X R9, R2, R3, R208, 0x1, P6 ;  /* 0x000000030209b211 */ /* 0x001fe400030f0cd0 */
        /* <DEDUP_REMOVED lines=8> */
.L_x_9478:
[----:B------:R-:W-:Y:S05]  /*8880*/  BSYNC B0 ;  /* 0x0000000000007941 */ /* 0x000fea0003800000 */
.L_x_9469:
[----:B------:R-:W-:Y:S02]  /*8890*/  ULDC UR4, c[0x0][0xc3c] ;  /* 0x00030f0000047ab9 */ /* 0x000fe40000000800 */
[----:B------:R-:W-:-:S13]  /*88a0*/  ISETP.GE.AND P0, PT, R7, UR4, PT ;  /* 0x0000000407007c0c */ /* 0x000fda000bf06270 */
[----:B------:R-:W-:Y:S05]  /*88b0*/  @!P0 BRA `(.L_x_9488) ;  /* 0xffffff8400688947 */ /* 0x000fea000383ffff */
[----:B------:R-:W-:Y:S05]  /*88c0*/  EXIT ;  /* 0x000000000000794d */ /* 0x000fea0003800000 */
.L_x_9445:
        /* <DEDUP_REMOVED lines=16> */
.L_x_9489:
        /* <DEDUP_REMOVED lines=42> */
.L_x_9495:
        /* <DEDUP_REMOVED lines=12> */
.L_x_9494:
[----:B------:R-:W-:Y:S05]  /*8d30*/  BSYNC B0 ;  /* 0x0000000000007941 */ /* 0x000fea0003800000 */
.L_x_9493:
        /* <DEDUP_REMOVED lines=22> */
.L_x_9491:
        /* <DEDUP_REMOVED lines=16> */
.L_x_9496:
        /* <DEDUP_REMOVED lines=25> */
.L_x_9492:
[----:B------:R-:W-:Y:S02]  /*9130*/  IMAD.MOV.U32 R17, RZ, RZ, RZ ;  /* 0x000000ffff117224 */ /* 0x000fe400078e00ff */
[----:B------:R-:W-:Y:S02]  /*9140*/  IMAD.U32 R16, RZ, RZ, UR6 ;  /* 0x00000006ff107e24 */ /* 0x000fe4000f8e00ff */
[----:B------:R-:W-:-:S07]  /*9150*/  IMAD.MOV.U32 R18, RZ, RZ, RZ ;  /* 0x000000ffff127224 */ /* 0x000fce00078e00ff */
.L_x_9497:
[----:B------:R-:W-:-:S13]  /*9160*/  ISETP.NE.AND P0, PT, R5, RZ, PT ;  /* 0x000000ff0500720c */ /* 0x000fda0003f05270 */
[----:B------:R-:W0:Y:S01]  /*9170*/  @!P0 S2R R3, SR_CgaCtaId ;  /* 0x0000000000038919 */ /* 0x000e220000008800 */
[----:B------:R-:W-:-:S04]  /*9180*/  @!P0 MOV R0, 0x400 ;  /* 0x0000040000008802 */ /* 0x000fc80000000f00 */
[----:B0-----:R-:W-:-:S05]  /*9190*/  @!P0 LEA R0, R3, R0, 0x18 ;  /* 0x0000000003008211 */ /* 0x001fca00078ec0ff */
[----:B------:R2:W-:Y:S01]  /*91a0*/  @!P0 STS.128 [R0+0x228d0], R16 ;  /* 0x0228d01000008388 */ /* 0x0005e20000000c00 */
[----:B------:R-:W-:Y:S06]  /*91b0*/  BAR.ARV 0x5, 0x180 ;  /* 0x0146000000007b1d */ /* 0x000fec0000002000 */
.L_x_9490:
        /* <DEDUP_REMOVED lines=31> */
.L_x_9600:
        /* <DEDUP_REMOVED lines=56> */
.L_x_9499:
        /* <DEDUP_REMOVED lines=12> */
.L_x_9500:
[----:B------:R-:W-:Y:S05]  /*97f0*/  @!P0 BRA `(.L_x_9501) ;  /* 0x00000000000c8947 */ /* 0x000fea0003800000 */
[----:B------:R-:W2:Y:S04]  /*9800*/  LDG.E R6, desc[UR40][R4.64] ;  /* 0x0000002804067981 */ /* 0x000ea8000c1e1900 */
[----:B------:R-:W2:Y:S02]  /*9810*/  LDG.E R4, desc[UR40][R4.64+0x4] ;  /* 0x0000042804047981 */ /* 0x000ea4000c1e1900 */
[----:B--2---:R-:W-:-:S07]  /*9820*/  IMAD.IADD R6, R4, 0x1, -R6 ;  /* 0x0000000104067824 */ /* 0x004fce00078e0a06 */
.L_x_9501:
[----:B-----5:R-:W-:Y:S01]  /*9830*/  IMAD.IADD R2, R6, 0x1, -R0 ;  /* 0x0000000106027824 */ /* 0x020fe200078e0a00 */
[----:B------:R-:W-:Y:S03]  /*9840*/  BSSY B7, `(.L_x_9502) ;  /* 0x0000417000077945 */ /* 0x000fe60003800000 */
[C---:B------:R-:W-:Y:S01]  /*9850*/  VIADD R0, R2.reuse, 0x5f ;  /* 0x0000005f02007836 */ /* 0x040fe20000000000 */
[----:B------:R2:W-:Y:S01]  /*9860*/  STL [R1+0x38], R2 ;  /* 0x0000380201007387 */ /* 0x0005e20000100800 */
[----:B------:R-:W-:Y:S02]  /*9870*/  ISETP.GT.AND P0, PT, R2, RZ, PT ;  /* 0x000000ff0200720c */ /* 0x000fe40003f04270 */
[----:B------:R-:W-:-:S05]  /*9880*/  IMAD.HI R0, R0, 0x2aaaaaab, RZ ;  /* 0x2aaaaaab00007827 */ /* 0x000fca00078e02ff */
[----:B--2---:R-:W-:-:S04]  /*9890*/  SHF.R.U32.HI R2, RZ, 0x1f, R0 ;  /* 0x0000001fff027819 */ /* 0x004fc80000011600 */
[----:B------:R-:W-:-:S05]  /*98a0*/  LEA.HI.SX32 R0, R0, R2, 0x1c ;  /* 0x0000000200007211 */ /* 0x000fca00078fe2ff */
[----:B------:R2:W-:Y:S01]  /*98b0*/  STL [R1+0x2c], R0 ;  /* 0x00002c0001007387 */ /* 0x0005e20000100800 */
[----:B------:R-:W-:Y:S05]  /*98c0*/  @P0 BRA `(.L_x_9503) ;  /* 0x0000000000440947 */ /* 0x000fea0003800000 */
[----:B------:R-:W3:Y:S02]  /*98d0*/  S2R R3, SR_TID.X ;  /* 0x0000000000037919 */ /* 0x000ee40000002100 */
[----:B---3--:R-:W-:-:S04]  /*98e0*/  LOP3.LUT R3, R3, 0x7f, RZ, 0xc0, !PT ;  /* 0x0000007f03037812 */ /* 0x008fc800078ec0ff */
[----:B------:R-:W-:-:S13]  /*98f0*/  ISETP.NE.AND P0, PT, R3, RZ, PT ;  /* 0x000000ff0300720c */ /* 0x000fda0003f05270 */
[----:B------:R-:W-:Y:S05]  /*9900*/  @P0 BRA `(.L_x_9504) ;  /* 0x0000004000280947 */ /* 0x000fea0003800000 */
[----:B------:R-:W3:Y:S01]  /*9910*/  S2R R5, SR_LANEID ;  /* 0x0000000000057919 */ /* 0x000ee20000000000 */
[----:B------:R-:W-:Y:S01]  /*9920*/  VOTEU.ANY UR4, UPT, PT ;  /* 0x0000000000047886 */ /* 0x000fe200038e0100 */
[----:B------:R-:W4:Y:S01]  /*9930*/  LDC.64 R2, c[0x0][0xc60] ;  /* 0x00031800ff027b82 */ /* 0x000f220000000a00 */
[----:B--2---:R-:W3:Y:S02]  /*9940*/  FLO.U32 R0, UR4 ;  /* 0x0000000400007d00 */ /* 0x004ee400080e0000 */
[----:B---3--:R-:W-:-:S06]  /*9950*/  ISETP.EQ.U32.AND P0, PT, R0, R5, PT ;  /* 0x000000050000720c */ /* 0x008fcc0003f02070 */
[----:B------:R-:W4:Y:S07]  /*9960*/  POPC R5, UR4 ;  /* 0x0000000400057d09 */ /* 0x000f2e0008000000 */
[----:B----4-:R-:W2:Y:S01]  /*9970*/  @P0 ATOMG.E.ADD.STRONG.GPU PT, R3, desc[UR40][R2.64], R5 ;  /* 0x00000005020309a8 */ /* 0x010ea200081ee1e8 */
[----:B------:R-:W3:Y:S02]  /*9980*/  S2R R4, SR_LTMASK ;  /* 0x0000000000047919 */ /* 0x000ee40000003900 */
[----:B---3--:R-:W-:-:S04]  /*9990*/  LOP3.LUT R4, R4, UR4, RZ, 0xc0, !PT ;  /* 0x0000000404047c12 */ /* 0x008fc8000f8ec0ff */
[----:B-1----:R-:W1:Y:S01]  /*99a0*/  POPC R7, R4 ;  /* 0x0000000400077309 */ /* 0x002e620000000000 */
[----:B--2---:R-:W1:Y:S02]  /*99b0*/  SHFL.IDX PT, R0, R3, R0, 0x1f ;  /* 0x00001f0003007589 */ /* 0x004e6400000e0000 */
[----:B-1----:R-:W-:Y:S01]  /*99c0*/  IADD3 R16, R0, UR37, R7 ;  /* 0x0000002500107c10 */ /* 0x002fe2000fffe007 */
[----:B------:R-:W-:Y:S06]  /*99d0*/  BRA `(.L_x_9504) ;  /* 0x0000003c00f47947 */ /* 0x000fec0003800000 */
.L_x_9503:
        /* <DEDUP_REMOVED lines=21> */
.L_x_9506:
[----:B------:R-:W-:Y:S05]  /*9b30*/  BSYNC B6 ;  /* 0x0000000000067941 */ /* 0x000fea0003800000 */
.L_x_9505:
        /* <DEDUP_REMOVED lines=21> */
.L_x_9509:
        /* <DEDUP_REMOVED lines=16> */
.L_x_9508:
[----:B------:R-:W-:Y:S05]  /*9d90*/  BSYNC B6 ;  /* 0x0000000000067941 */ /* 0x000fea0003800000 */
.L_x_9507:
        /* <DEDUP_REMOVED lines=26> */
.L_x_9616:
        /* <DEDUP_REMOVED lines=9> */
.L_x_9619:
        /* <DEDUP_REMOVED lines=25> */
.L_x_9513:
[----:B------:R-:W4:Y:S04]  /*a160*/  LDL R7, [R1+0x4] ;  /* 0x0000040001077983 */ /* 0x000f280000100800 */
[----:B--23--:R-:W4:Y:S04]  /*a170*/  LDL R0, [R1+0x8] ;  /* 0x0000080001007983 */ /* 0x00cf280000100800 */
[----:B------:R-:W2:Y:S01]  /*a180*/  LDL R2, [R1+0x10] ;  /* 0x0000100001027983 */ /* 0x000ea20000100800 */
[----:B----4-:R-:W-:Y:S01]  /*a190*/  IMAD R0, R0, 0x8, R7 ;  /* 0x0000000800007824 */ /* 0x010fe200078e0207 */
[----:B--2---:R-:W-:-:S04]  /*a1a0*/  SHF.L.U32 R2, R2, 0x1f, RZ ;  /* 0x0000001f02027819 */ /* 0x004fc800000006ff */
[----:B------:R-:W2:Y:S02]  /*a1b0*/  SYNCS.PHASECHK.TRANS64.TRYWAIT P0, [R0+URZ+0x22840], R2 ;  /* 0x02284002000075a7 */ /* 0x000ea4000800017f */
[----:B--2---:R-:W-:Y:S05]  /*a1c0*/  @!P0 BRA `(.L_x_9514) ;  /* 0x0000004800388947 */ /* 0x004fea0003800000 */
.L_x_9620:
        /* <DEDUP_REMOVED lines=11> */
.L_x_9515:
[----:B------:R-:W3:Y:S04]  /*a280*/  LDL R6, [R1+0x4] ;  /* 0x0000040001067983 */ /* 0x000ee80000100800 */
[----:B------:R-:W3:Y:S04]  /*a290*/  LDL R5, [R1+0x8] ;  /* 0x0000080001057983 */ /* 0x000ee80000100800 */
[----:B-1----:R-:W4:Y:S04]  /*a2a0*/  LDL R4, [R1+0x50] ;  /* 0x0000500001047983 */ /* 0x002f280000100800 */
[----:B------:R-:W5:Y:S04]  /*a2b0*/  LDL R3, [R1+0x1c] ;  /* 0x00001c0001037983 */ /* 0x000f680000100800 */
[----:B--2---:R-:W2:Y:S01]  /*a2c0*/  LDL R2, [R1] ;  /* 0x0000000001027983 */ /* 0x004ea20000100800 */
[----:B------:R-:W-:Y:S01]  /*a2d0*/  R2UR UR9, R0 ;  /* 0x00000000000972ca */ /* 0x000fe200000e0000 */
[----:B------:R-:W-:Y:S01]  /*a2e0*/  UIADD3 UR6, UP0, UR38, 0x370, URZ ;  /* 0x0000037026067890 */ /* 0x000fe2000ff1e03f */
[----:B------:R-:W-:Y:S01]  /*a2f0*/  R2UR UR12, R18 ;  /* 0x00000000120c72ca */ /* 0x000fe200000e0000 */
[----:B------:R-:W-:Y:S01]  /*a300*/  UMOV UR5, 0x14f00000 ;  /* 0x14f0000000057882 */ /* 0x000fe20000000000 */
[----:B------:R-:W-:Y:S01]  /*a310*/  PLOP3.LUT P0, PT, PT, PT, PT, 0x80, 0x0 ;  /* 0x000000000000781c */ /* 0x000fe20003f0f070 */
[----:B------:R-:W-:Y:S01]  /*a320*/  UIADD3.X UR7, URZ, UR39, URZ, UP0, !UPT ;  /* 0x000000273f077290 */ /* 0x000fe200087fe43f */
[----:B------:R-:W-:-:S07]  /*a330*/  UMOV UR10, URZ ;  /* 0x0000003f000a7c82 */ /* 0x000fce0008000000 */
[----:B------:R-:W-:Y:S01]  /*a340*/  UIADD3 UR9, UR9, 0x22830, URZ ;  /* 0x0002283009097890 */ /* 0x000fe2000fffe03f */
[----:B---3--:R-:W-:Y:S01]  /*a350*/  IMAD R0, R5, 0x3000, R6 ;  /* 0x0000300005007824 */ /* 0x008fe200078e0206 */
[----:B----4-:R-:W-:-:S04]  /*a360*/  R2UR UR11, R4 ;  /* 0x00000000040b72ca */ /* 0x010fc800000e0000 */
[----:B------:R-:W-:Y:S02]  /*a370*/  R2UR UR8, R0 ;  /* 0x00000000000872ca */ /* 0x000fe400000e0000 */
[----:B-----5:R-:W-:Y:S02]  /*a380*/  R2UR UR4, R3 ;  /* 0x00000000030472ca */ /* 0x020fe400000e0000 */
[----:B------:R-:W-:Y:S02]  /*a390*/  P2R R0, PR, RZ, 0x1 ;  /* 0x00000001ff007803 */ /* 0x000fe40000000000 */
[----:B--2---:R-:W-:-:S03]  /*a3a0*/  R2UR UR13, R2 ;  /* 0x00000000020d72ca */ /* 0x004fc600000e0000 */
[----:B------:R3:W-:Y:S04]  /*a3b0*/  STL [R1+0x18], R0 ;  /* 0x0000180001007387 */ /* 0x0007e80000100800 */
[----:B------:R-:W-:Y:S02]  /*a3c0*/  UIADD3 UR8, UR8, 0x1c400, URZ ;  /* 0x0001c40008087890 */ /* 0x000fe4000fffe03f */
[----:B------:R-:W-:-:S03]  /*a3d0*/  UIMAD UR11, UR11, 0x60, UR4 ;  /* 0x000000600b0b78a4 */ /* 0x000fc6000f8e0204 */
[----:B------:R-:W-:-:S06]  /*a3e0*/  UMOV UR4, 0x0 ;  /* 0x0000000000047882 */ /* 0x000fcc0000000000 */
[----:B------:R3:W-:Y:S02]  /*a3f0*/  UTMALDG.4D [UR8], [UR6], desc[UR4] ;  /* 0x00000408060075b4 */ /* 0x0007e40008019000 */
[----:B---3--:R-:W-:Y:S01]  /*a400*/  NOP ;  /* 0x0000000000007918 */ /* 0x008fe20000000000 */
.L_x_9511:
[----:B------:R-:W3:Y:S04]  /*a410*/  LDL R2, [R1+0x4] ;  /* 0x0000040001027983 */ /* 0x000ee80000100800 */
[----:B------:R-:W2:Y:S04]  /*a420*/  LDL.LU R3, [R1+0x30] ;  /* 0x0000300001037983 */ /* 0x000ea80000300800 */
        /* <DEDUP_REMOVED lines=41> */
.L_x_9517:
[----:B------:R-:W-:Y:S05]  /*a6c0*/  BSYNC B6 ;  /* 0x0000000000067941 */ /* 0x000fea0003800000 */
.L_x_9516:
[----:B--2---:R-:W2:Y:S01]  /*a6d0*/  LDL.LU R4, [R1+0x30] ;  /* 0x0000300001047983 */ /* 0x004ea20000300800 */
[----:B------:R-:W1:Y:S01]  /*a6e0*/  LDC R7, c[0x0][0x448] ;  /* 0x00011200ff077b82 */ /* 0x000e620000000800 */
[----:B------:R-:W-:Y:S01]  /*a6f0*/  ULDC.64 UR4, c[0x0][0x2d8] ;  /* 0x0000b60000047ab9 */ /* 0x000fe20000000a00 */
[----:B------:R-:W-:Y:S01]  /*a700*/  IMAD.SHL.U32 R17, R17, 0x80, RZ ;  /* 0x0000008011117824 */ /* 0x000fe200078e00ff */
[----:B------:R-:W2:Y:S01]  /*a710*/  LDL.LU.64 R2, [R1+0x48] ;  /* 0x0000480001027983 */ /* 0x000ea20000300a00 */
[----:B------:R-:W-:-:S03]  /*a720*/  ULDC UR6, c[0x0][0x2b8] ;  /* 0x0000ae0000067ab9 */ /* 0x000fc60000000800 */
        /* <DEDUP_REMOVED lines=21> */
[----:B------:R-:W-:-:S03]  /*a880*/  ULDC.64 UR4, c[0x0][0x2d0] ;  /* 0x0000b40000047ab9 */ /* 0x000fc60000000a00 */
[----:B------:R-:W-:Y:S01]  /*a890*/  IMAD.IADD R3, R3, 0x1, R0 ;  /* 0x0000000103037824 */ /* 0x000fe200078e0200 */
[C---:B-1----:R-:W-:Y:S01]  /*a8a0*/  LOP3.LUT R5, R4.reuse, 0x7f, RZ, 0xc0, !PT ;  /* 0x0000007f04057812 */ /* 0x042fe200078ec0ff */
[----:B------:R-:W-:-:S03]  /*a8b0*/  IMAD.SHL.U32 R4, R4, 0x10, RZ ;  /* 0x0000001004047824 */ /* 0x000fc600078e00ff */
[----:B------:R-:W-:-:S04]  /*a8c0*/  SHF.R.U32.HI R5, RZ, 0x3, R5 ;  /* 0x00000003ff057819 */ /* 0x000fc80000011605 */
[----:B------:R-:W-:Y:S02]  /*a8d0*/  LOP3.LUT R4, R5, 0x70, R4, 0xf8, !PT ;  /* 0x0000007005047812 */ /* 0x000fe400078ef804 */
[----:B------:R-:W1:Y:S02]  /*a8e0*/  @P0 LDC R5, c[0x0][0x44c] ;  /* 0x00011300ff050b82 */ /* 0x000e640000000800 */
[----:B------:R-:W-:-:S05]  /*a8f0*/  LOP3.LUT R0, R4, R17, RZ, 0xfc, !PT ;  /* 0x0000001104007212 */ /* 0x000fca00078efcff */
        /* <DEDUP_REMOVED lines=23> */
[----:B------:R-:W-:-:S04]  /*aa70*/  IMAD.IADD R3, R8, 0x1, R17 ;  /* 0x0000000108037824 */ /* 0x000fc800078e0211 */
[C---:B------:R-:W-:Y:S02]  /*aa80*/  VIADD R5, R3.reuse, 0x10 ;  /* 0x0000001003057836 */ /* 0x040fe40000000000 */
        /* <DEDUP_REMOVED lines=59> */
[----:B0-----:R-:W0:Y:S03]  /*ae40*/  SHFL.IDX PT, R6, R2, 0x6, 0x181f ;  /* 0x00d81f0002067f89 */ /* 0x001e2600000e0000 */
[----:B-1----:R-:W-:-:S05]  /*ae50*/  @!P1 LEA R5, P2, R10, R5, 0x1 ;  /* 0x000000050a059211 */ /* 0x002fca00078408ff */
[----:B0-----:R-:W-:-:S04]  /*ae60*/  @!P1 IMAD.X R6, RZ, RZ, R6, P2 ;  /* 0x000000ffff069224 */ /* 0x001fc800010e0606 */
[----:B------:R-:W-:Y:S02]  /*ae70*/  @!P1 IMAD.MOV.U32 R7, RZ, RZ, R6 ;  /* 0x000000ffff079224 */ /* 0x000fe400078e0006 */
[----:B------:R-:W-:Y:S02]  /*ae80*/  @!P1 IMAD.MOV.U32 R6, RZ, RZ, R5 ;  /* 0x000000ffff069224 */ /* 0x000fe400078e0005 */
[----:B------:R0:W1:Y:S04]  /*ae90*/  SHFL.IDX PT, R5, R2, 0x7, 0x181f ;  /* 0x00f81f0002057f89 */ /* 0x00006800000e0000 */
[----:B------:R0:W-:Y:S02]  /*aea0*/  @!P1 LDGSTS.E.BYPASS.LTC128B.128 [R9+0x1b400], desc[UR40][R6.64], !P0 ;  /* 0x1b40000006099fae */ /* 0x0001e4000c101d68 */
.L_x_9637:
        /* <DEDUP_REMOVED lines=11> */
.L_x_9519:
        /* <DEDUP_REMOVED lines=19> */
.L_x_9638:
[----:B------:R-:W-:Y:S05]  /*b090*/  BSYNC B0 ;  /* 0x0000000000007941 */ /* 0x000fea0003800000 */
.L_x_9520:
        /* <DEDUP_REMOVED lines=16> */
.L_x_9639:
[----:B------:R-:W-:Y:S05]  /*b1a0*/  BSYNC B1 ;  /* 0x0000000000017941 */ /* 0x000fea0003800000 */
.L_x_9524:
        /* <DEDUP_REMOVED lines=9> */
.L_x_9527:
[----:B------:R-:W-:Y:S05]  /*b240*/  BSYNC B1 ;  /* 0x0000000000017941 */ /* 0x000fea0003800000 */
.L_x_9526:
[----:B------:R-:W2:Y:S04]  /*b250*/  LDL R5, [R1+0x4] ;  /* 0x0000040001057983 */ /* 0x000ea80000100800 */
[----:B------:R-:W2:Y:S04]  /*b260*/  LDL R3, [R1+0x8] ;  /* 0x0000080001037983 */ /* 0x000ea80000100800 */
        /* <DEDUP_REMOVED lines=10> */
[----:B---3--:R-:W-:Y:S02]  /*b310*/  IMAD R0, R0, 0x60, R4 ;  /* 0x0000006000007824 */ /* 0x008fe400078e0204 */
[----:B------:R-:W-:-:S07]  /*b320*/  VIADD R4, R3, 0x400 ;  /* 0x0000040003047836 */ /* 0x000fce0000000000 */
.L_x_9528:
        /* <DEDUP_REMOVED lines=16> */
.L_x_9529:
        /* <DEDUP_REMOVED lines=16> */
.L_x_9530:
        /* <DEDUP_REMOVED lines=16> */
.L_x_9531:
        /* <DEDUP_REMOVED lines=11> */
.L_x_9523:
[----:B------:R-:W-:Y:S05]  /*b6e0*/  BSYNC B0 ;  /* 0x0000000000007941 */ /* 0x000fea0003800000 */
.L_x_9522:
        /* <DEDUP_REMOVED lines=51> */
.L_x_9538:
        /* <DEDUP_REMOVED lines=9> */
.L_x_9640:
[----:B------:R-:W-:Y:S05]  /*bab0*/  BSYNC B3 ;  /* 0x0000000000037941 */ /* 0x000fea0003800000 */
.L_x_9539:
        /* <DEDUP_REMOVED lines=9> */
.L_x_9542:
[----:B------:R-:W-:Y:S05]  /*bb50*/  BSYNC B3 ;  /* 0x0000000000037941 */ /* 0x000fea0003800000 */
.L_x_9541:
        /* <DEDUP_REMOVED lines=14> */
.L_x_9543:
        /* <DEDUP_REMOVED lines=14> */
.L_x_9641:
[----:B------:R-:W-:Y:S05]  /*bd20*/  BSYNC B3 ;  /* 0x0000000000037941 */ /* 0x000fea0003800000 */
.L_x_9544:
        /* <DEDUP_REMOVED lines=11> */
.L_x_9547:
[----:B------:R-:W-:Y:S05]  /*bde0*/  BSYNC B3 ;  /* 0x0000000000037941 */ /* 0x000fea0003800000 */
.L_x_9546:
        /* <DEDUP_REMOVED lines=11> */
.L_x_9548:
        /* <DEDUP_REMOVED lines=16> */
.L_x_9549:
        /* <DEDUP_REMOVED lines=16> */
.L_x_9550:
        /* <DEDUP_REMOVED lines=16> */
.L_x_9551:
        /* <DEDUP_REMOVED lines=11> */
.L_x_9537:
[----:B------:R-:W-:Y:S05]  /*c250*/  BSYNC B1 ;  /* 0x0000000000017941 */ /* 0x000fea0003800000 */
.L_x_9536:
[----:B------:R-:W2:Y:S02]  /*c260*/  LDL.LU R4, [R1+0x2c] ;  /* 0x00002c0001047983 */ /* 0x000ea40000300800 */
[----:B--2---:R-:W-:-:S07]  /*c270*/  VIADD R0, R4, 0xfffffffd ;  /* 0xfffffffd04007836 */ /* 0x004fce0000000000 */
.L_x_9535:
[----:B------:R-:W-:Y:S05]  /*c280*/  BSYNC B2 ;  /* 0x0000000000027941 */ /* 0x000fea0003800000 */
.L_x_9534:
[----:B------:R-:W2:Y:S01]  /*c290*/  LDL.LU R2, [R1+0x28] ;  /* 0x0000280001027983 */ /* 0x000ea20000300800 */
[----:B------:R-:W-:-:S05]  /*c2a0*/  IMAD.MOV R6, RZ, RZ, -R6 ;  /* 0x000000ffff067224 */ /* 0x000fca00078e0a06 */
[----:B--2---:R-:W-:-:S13]  /*c2b0*/  ISETP.NE.AND P0, PT, R2, R6, PT ;  /* 0x000000060200720c */ /* 0x004fda0003f05270 */
[----:B------:R-:W-:Y:S05]  /*c2c0*/  @!P0 BRA `(.L_x_9533) ;  /* 0x0000001400488947 */ /* 0x000fea0003800000 */
.L_x_9584:
[----:B------:R-:W2:Y:S04]  /*c2d0*/  LDL R4, [R1+0x18] ;  /* 0x0000180001047983 */ /* 0x000ea80000100800 */
[----:B------:R-:W0:Y:S04]  /*c2e0*/  LDL.LU R3, [R1+0x8] ;  /* 0x0000080001037983 */ /* 0x000e280000300800 */
[----:B------:R-:W3:Y:S01]  /*c2f0*/  LDL.LU R2, [R1+0x10] ;  /* 0x0000100001027983 */ /* 0x000ee20000300800 */
[----:B------:R-:W-:Y:S05]  /*c300*/  YIELD ;  /* 0x0000000000007946 */ /* 0x000fea0003800000 */
[----:B------:R-:W-:Y:S01]  /*c310*/  BSSY B1, `(.L_x_9552) ;  /* 0x00000a2000017945 */ /* 0x000fe20003800000 */
[----:B--2---:R-:W-:Y:S01]  /*c320*/  ISETP.NE.AND P1, PT, R4, RZ, PT ;  /* 0x000000ff0400720c */ /* 0x004fe20003f25270 */
        /* <DEDUP_REMOVED lines=31> */
.L_x_9554:
[----:B0-----:R-:W2:Y:S01]  /*c520*/  LDL R2, [R1+0x4] ;  /* 0x0000040001027983 */ /* 0x001ea20000100800 */
[----:B------:R-:W0:Y:S02]  /*c530*/  S2R R3, SR_TID.X ;  /* 0x0000000000037919 */ /* 0x000e240000002100 */
[----:B0-----:R-:W-:Y:S02]  /*c540*/  LOP3.LUT R4, R3, 0x7f, RZ, 0xc0, !PT ;  /* 0x0000007f03047812 */ /* 0x001fe400078ec0ff */
[----:B------:R-:W-:Y:S01]  /*c550*/  SHF.L.U32 R3, R6, 0x1f, RZ ;  /* 0x0000001f06037819 */ /* 0x000fe200000006ff */
[----:B------:R-:W-:Y:S01]  /*c560*/  BSSY B2, `(.L_x_9555) ;  /* 0x0000005000027945 */ /* 0x000fe20003800000 */
[----:B------:R-:W-:Y:S01]  /*c570*/  ISETP.NE.AND P1, PT, R4, RZ, PT ;  /* 0x000000ff0400720c */ /* 0x000fe20003f25270 */
[----:B--2---:R-:W-:-:S04]  /*c580*/  IMAD R2, R7, 0x8, R2 ;  /* 0x0000000807027824 */ /* 0x004fc800078e0202 */
[----:B------:R-:W0:Y:S02]  /*c590*/  SYNCS.PHASECHK.TRANS64.TRYWAIT P0, [R2+URZ+0x22840], R3 ;  /* 0x02284003020075a7 */ /* 0x000e24000800017f */
[----:B0-----:R-:W-:Y:S06]  /*c5a0*/  @!P0 BRA `(.L_x_9556) ;  /* 0x0000003000388947 */ /* 0x001fec0003800000 */
.L_x_9642:
[----:B------:R-:W-:Y:S05]  /*c5b0*/  BSYNC B2 ;  /* 0x0000000000027941 */ /* 0x000fea0003800000 */
.L_x_9555:
        /* <DEDUP_REMOVED lines=9> */
.L_x_9558:
[----:B------:R-:W-:Y:S05]  /*c650*/  BSYNC B2 ;  /* 0x0000000000027941 */ /* 0x000fea0003800000 */
.L_x_9557:
        /* <DEDUP_REMOVED lines=13> */
.L_x_9559:
        /* <DEDUP_REMOVED lines=14> */
.L_x_9643:
[----:B------:R-:W-:Y:S05]  /*c810*/  BSYNC B2 ;  /* 0x0000000000027941 */ /* 0x000fea0003800000 */
.L_x_9560:
        /* <DEDUP_REMOVED lines=11> */
.L_x_9563:
[----:B------:R-:W-:Y:S05]  /*c8d0*/  BSYNC B2 ;  /* 0x0000000000027941 */ /* 0x000fea0003800000 */
.L_x_9562:
        /* <DEDUP_REMOVED lines=10> */
.L_x_9564:
        /* <DEDUP_REMOVED lines=16> */
.L_x_9565:
        /* <DEDUP_REMOVED lines=16> */
.L_x_9566:
        /* <DEDUP_REMOVED lines=16> */
.L_x_9567:
        /* <DEDUP_REMOVED lines=11> */
.L_x_9553:
[----:B------:R-:W-:Y:S05]  /*cd30*/  BSYNC B1 ;  /* 0x0000000000017941 */ /* 0x000fea0003800000 */
.L_x_9552:
[----:B------:R-:W2:Y:S01]  /*cd40*/  LDL R5, [R1+0x18] ;  /* 0x0000180001057983 */ /* 0x000ea20000100800 */
[----:B------:R-:W-:Y:S01]  /*cd50*/  VIADD R7, R7, 0x1 ;  /* 0x0000000107077836 */ /* 0x000fe20000000000 */
[----:B------:R-:W-:Y:S04]  /*cd60*/  BSSY B1, `(.L_x_9568) ;  /* 0x00000a5000017945 */ /* 0x000fe80003800000 */
[----:B------:R-:W-:-:S04]  /*cd70*/  ISETP.NE.AND P0, PT, R7, 0x2, PT ;  /* 0x000000020700780c */ /* 0x000fc80003f05270 */
[----:B------:R-:W-:Y:S02]  /*cd80*/  SEL R2, RZ, 0x1, P0 ;  /* 0x00000001ff027807 */ /* 0x000fe40000000000 */
[----:B------:R-:W-:Y:S02]  /*cd90*/  SEL R9, R7, RZ, P0 ;  /* 0x000000ff07097207 */ /* 0x000fe40000000000 */
[----:B-----5:R-:W-:-:S05]  /*cda0*/  LOP3.LUT R8, R6, R2, RZ, 0x3c, !PT ;  /* 0x0000000206087212 */ /* 0x020fca00078e3cff */
[----:B------:R0:W-:Y:S04]  /*cdb0*/  STL [R1+0x10], R8 ;  /* 0x0000100801007387 */ /* 0x0001e80000100800 */
[----:B------:R0:W-:Y:S01]  /*cdc0*/  STL [R1+0x8], R9 ;  /* 0x0000080901007387 */ /* 0x0001e20000100800 */
[----:B--2---:R-:W-:-:S13]  /*cdd0*/  ISETP.NE.AND P2, PT, R5, RZ, PT ;  /* 0x000000ff0500720c */ /* 0x004fda0003f45270 */
[----:B0-----:R-:W-:Y:S05]  /*cde0*/  @!P2 BRA `(.L_x_9569) ;  /* 0x000000080070a947 */ /* 0x001fea0003800000 */
[----:B------:R-:W-:Y:S01]  /*cdf0*/  ULDC.64 UR4, c[0x0][0x418] ;  /* 0x0001060000047ab9 */ /* 0x000fe20000000a00 */
[----:B------:R-:W-:Y:S01]  /*ce00*/  VIADD R6, R0, 0xffffffff ;  /* 0xffffffff00067836 */ /* 0x000fe20000000000 */
        /* <DEDUP_REMOVED lines=23> */
.L_x_9570:
        /* <DEDUP_REMOVED lines=9> */
.L_x_9644:
[----:B------:R-:W-:Y:S05]  /*d010*/  BSYNC B2 ;  /* 0x0000000000027941 */ /* 0x000fea0003800000 */
.L_x_9571:
        /* <DEDUP_REMOVED lines=9> */
.L_x_9574:
[----:B------:R-:W-:Y:S05]  /*d0b0*/  BSYNC B2 ;  /* 0x0000000000027941 */ /* 0x000fea0003800000 */
.L_x_9573:
[----:B------:R-:W2:Y:S04]  /*d0c0*/  LDL R8, [R1+0x4] ;  /* 0x0000040001087983 */ /* 0x000ea80000100800 */
        /* <DEDUP_REMOVED lines=13> */
.L_x_9575:
        /* <DEDUP_REMOVED lines=14> */
.L_x_9645:
[----:B------:R-:W-:Y:S05]  /*d280*/  BSYNC B2 ;  /* 0x0000000000027941 */ /* 0x000fea0003800000 */
.L_x_9576:
        /* <DEDUP_REMOVED lines=11> */
.L_x_9579:
[----:B------:R-:W-:Y:S05]  /*d340*/  BSYNC B2 ;  /* 0x0000000000027941 */ /* 0x000fea0003800000 */
.L_x_9578:
        /* <DEDUP_REMOVED lines=11> */
.L_x_9580:
        /* <DEDUP_REMOVED lines=16> */
.L_x_9581:
        /* <DEDUP_REMOVED lines=16> */
.L_x_9582:
        /* <DEDUP_REMOVED lines=16> */
.L_x_9583:
        /* <DEDUP_REMOVED lines=11> */
.L_x_9569:
[----:B------:R-:W-:Y:S05]  /*d7b0*/  BSYNC B1 ;  /* 0x0000000000017941 */ /* 0x000fea0003800000 */
.L_x_9568:
[C---:B------:R-:W-:Y:S01]  /*d7c0*/  ISETP.GT.AND P0, PT, R0.reuse, 0x1, PT ;  /* 0x000000010000780c */ /* 0x040fe20003f04270 */
[----:B------:R-:W-:-:S12]  /*d7d0*/  VIADD R0, R0, 0xfffffffe ;  /* 0xfffffffe00007836 */ /* 0x000fd80000000000 */
[----:B------:R-:W-:Y:S05]  /*d7e0*/  @P0 BRA `(.L_x_9584) ;  /* 0xffffffe800b80947 */ /* 0x000fea000383ffff */
.L_x_9533:
[----:B------:R-:W-:Y:S05]  /*d7f0*/  BSYNC B0 ;  /* 0x0000000000007941 */ /* 0x000fea0003800000 */
.L_x_9532:
        /* <DEDUP_REMOVED lines=24> */
.L_x_9586:
[----:B------:R-:W-:Y:S05]  /*d980*/  BSYNC B0 ;  /* 0x0000000000007941 */ /* 0x000fea0003800000 */
.L_x_9585:
[----:B------:R-:W-:-:S05]  /*d990*/  SEL R0, R0, RZ, P0 ;  /* 0x000000ff00007207 */ /* 0x000fca0000000000 */
[----:B------:R2:W-:Y:S02]  /*d9a0*/  STL [R1+0x8], R0 ;  /* 0x0000080001007387 */ /* 0x0005e40000100800 */
.L_x_9504:
[----:B------:R-:W-:Y:S05]  /*d9b0*/  BSYNC B7 ;  /* 0x0000000000077941 */ /* 0x000fea0003800000 */
.L_x_9502:
        /* <DEDUP_REMOVED lines=13> */
.L_x_9587:
        /* <DEDUP_REMOVED lines=36> */
.L_x_9655:
[----:B------:R-:W-:Y:S02]  /*dcd0*/  ULDC UR4, c[0x0][0xc38] ;  /* 0x00030e0000047ab9 */ /* 0x000fe40000000800 */
[----:B------:R-:W-:-:S04]  /*dce0*/  IMAD.U32 R16, RZ, RZ, UR4 ;  /* 0x00000004ff107e24 */ /* 0x000fc8000f8e00ff */
[----:B--2---:R-:W-:-:S04]  /*dcf0*/  IMAD R6, R14, R16, RZ ;  /* 0x000000100e067224 */ /* 0x004fc800078e02ff */
[----:B------:R-:W-:-:S05]  /*dd00*/  IMAD.IADD R4, R4, 0x1, R6 ;  /* 0x0000000104047824 */ /* 0x000fca00078e0206 */
[----:B------:R-:W-:-:S13]  /*dd10*/  ISETP.GT.AND P6, PT, R4, R0, PT ;  /* 0x000000000400720c */ /* 0x000fda0003fc4270 */
[----:B------:R-:W-:Y:S05]  /*dd20*/  @P6 BRA `(.L_x_9590) ;  /* 0x00000000009c6947 */ /* 0x000fea0003800000 */
.L_x_9595:
        /* <DEDUP_REMOVED lines=14> */
.L_x_9593:
[----:B------:R-:W-:Y:S05]  /*de10*/  BSYNC B0 ;  /* 0x0000000000007941 */ /* 0x000fea0003800000 */
.L_x_9592:
        /* <DEDUP_REMOVED lines=18> */
.L_x_9663:
[----:B------:R-:W-:Y:S02]  /*df40*/  ULDC UR4, c[0x0][0xc38] ;  /* 0x00030e0000047ab9 */ /* 0x000fe40000000800 */
[----:B------:R-:W-:-:S04]  /*df50*/  IMAD.U32 R16, RZ, RZ, UR4 ;  /* 0x00000004ff107e24 */ /* 0x000fc8000f8e00ff */
[----:B--2---:R-:W-:-:S04]  /*df60*/  IMAD R6, R14, R16, RZ ;  /* 0x000000100e067224 */ /* 0x004fc800078e02ff */
[----:B------:R-:W-:-:S05]  /*df70*/  IMAD.IADD R4, R6, 0x1, R4 ;  /* 0x0000000106047824 */ /* 0x000fca00078e0204 */
[----:B------:R-:W-:-:S13]  /*df80*/  ISETP.GT.AND P6, PT, R4, R0, PT ;  /* 0x000000000400720c */ /* 0x000fda0003fc4270 */
[----:B------:R-:W-:Y:S05]  /*df90*/  @!P6 BRA `(.L_x_9595) ;  /* 0xfffffffc0064e947 */ /* 0x000fea000383ffff */
.L_x_9590:
        /* <DEDUP_REMOVED lines=8> */
.L_x_9667:
[----:B------:R-:W-:Y:S01]  /*e020*/  ISETP.NE.AND P0, PT, R5, RZ, PT ;  /* 0x000000ff0500720c */ /* 0x000fe20003f05270 */
[----:B------:R-:W-:-:S12]  /*e030*/  IMAD.MOV.U32 R14, RZ, RZ, RZ ;  /* 0x000000ffff0e7224 */ /* 0x000fd800078e00ff */
[----:B------:R-:W-:Y:S05]  /*e040*/  @!P0 BRA `(.L_x_9597) ;  /* 0x0000000000108947 */ /* 0x000fea0003800000 */
[----:B------:R-:W-:Y:S01]  /*e050*/  UMOV UR4, 0xffffffff ;  /* 0xffffffff00047882 */ /* 0x000fe20000000000 */
[----:B0-----:R-:W-:Y:S02]  /*e060*/  VIADD R12, R4, 0xffffffff ;  /* 0xffffffff040c7836 */ /* 0x001fe40000000000 */
[----:B------:R-:W-:Y:S05]  /*e070*/  BRA.DIV UR4, `(.L_x_9598) ;  /* 0x0000002204007947 */ /* 0x000fea000b800000 */
[----:B------:R4:W0:Y:S02]  /*e080*/  SHFL.IDX PT, R14, R3, R12, 0x1f ;  /* 0x00001f0c030e7589 */ /* 0x00082400000e0000 */
.L_x_9597:
        /* <DEDUP_REMOVED lines=31> */
.L_x_9591:
[----:B------:R-:W-:Y:S01]  /*e280*/  UMOV UR4, URZ ;  /* 0x0000003f00047c82 */ /* 0x000fe20008000000 */
[----:B------:R-:W-:Y:S01]  /*e290*/  UMOV UR5, URZ ;  /* 0x0000003f00057c82 */ /* 0x000fe20008000000 */
[----:B------:R-:W-:Y:S01]  /*e2a0*/  ULDC UR6, c[0x0][0xc3c] ;  /* 0x00030f0000067ab9 */ /* 0x000fe20000000800 */
[----:B------:R-:W-:Y:S02]  /*e2b0*/  IMAD.MOV.U32 R16, RZ, RZ, R0 ;  /* 0x000000ffff107224 */ /* 0x000fe400078e0000 */
[----:B------:R-:W-:Y:S02]  /*e2c0*/  IMAD.U32 R17, RZ, RZ, UR4 ;  /* 0x00000004ff117e24 */ /* 0x000fe4000f8e00ff */
[----:B------:R-:W-:Y:S02]  /*e2d0*/  IMAD.U32 R18, RZ, RZ, UR5 ;  /* 0x00000005ff127e24 */ /* 0x000fe4000f8e00ff */
[----:B------:R-:W-:-:S07]  /*e2e0*/  IMAD.U32 R19, RZ, RZ, UR6 ;  /* 0x00000006ff137e24 */ /* 0x000fce000f8e00ff */
.L_x_9599:
        /* <DEDUP_REMOVED lines=12> */
.L_x_9588:
[----:B------:R-:W-:Y:S02]  /*e3b0*/  ULDC UR4, c[0x0][0xc3c] ;  /* 0x00030f0000047ab9 */ /* 0x000fe40000000800 */
[----:B----4-:R-:W-:-:S13]  /*e3c0*/  ISETP.GE.AND P0, PT, R19, UR4, PT ;  /* 0x0000000413007c0c */ /* 0x010fda000bf06270 */
[----:B------:R-:W-:Y:S05]  /*e3d0*/  @!P0 BRA `(.L_x_9600) ;  /* 0xffffffac00f48947 */ /* 0x000fea000383ffff */
[----:B------:R-:W-:Y:S05]  /*e3e0*/  BSYNC B8 ;  /* 0x0000000000087941 */ /* 0x000fea0003800000 */
.L_x_9498:
        /* <DEDUP_REMOVED lines=12> */
.L_x_9670:
[----:B------:R-:W-:Y:S05]  /*e4b0*/  BSYNC B0 ;  /* 0x0000000000007941 */ /* 0x000fea0003800000 */
.L_x_9601:
[----:B------:R-:W-:-:S03]  /*e4c0*/  UMOV UR4, 0xffffffff ;  /* 0xffffffff00047882 */ /* 0x000fc60000000000 */
[----:B------:R-:W-:Y:S05]  /*e4d0*/  BRA.DIV UR4, `(.L_x_9603) ;  /* 0x0000001e04207947 */ /* 0x000fea000b800000 */
[----:B------:R-:W1:Y:S02]  /*e4e0*/  S2R R2, SR_TID.X ;  /* 0x0000000000027919 */ /* 0x000e640000002100 */
[----:B-1----:R-:W-:-:S04]  /*e4f0*/  SHF.R.U32.HI R2, RZ, 0x5, R2 ;  /* 0x00000005ff027819 */ /* 0x002fc80000011602 */
[----:B------:R-:W-:-:S05]  /*e500*/  LOP3.LUT R2, R2, 0x3, RZ, 0xc0, !PT ;  /* 0x0000000302027812 */ /* 0x000fca00078ec0ff */
[----:B------:R1:W2:Y:S02]  /*e510*/  SHFL.IDX PT, R14, R2, RZ, 0x1f ;  /* 0x00001fff020e7589 */ /* 0x0002a400000e0000 */
.L_x_9673:
[----:B--2---:R-:W-:Y:S01]  /*e520*/  ISETP.NE.AND P0, PT, R14, RZ, PT ;  /* 0x000000ff0e00720c */ /* 0x004fe20003f05270 */
[----:B------:R-:W-:-:S12]  /*e530*/  BSSY B0, `(.L_x_9604) ;  /* 0x0000027000007945 */ /* 0x000fd80003800000 */
[----:B------:R-:W-:Y:S05]  /*e540*/  @P0 BRA `(.L_x_9605) ;  /* 0x0000000000940947 */ /* 0x000fea0003800000 */
[----:B------:R-:W-:-:S03]  /*e550*/  UMOV UR4, 0xffffffff ;  /* 0xffffffff00047882 */ /* 0x000fc60000000000 */
[----:B------:R-:W-:Y:S05]  /*e560*/  BRA.DIV UR4, `(.L_x_9606) ;  /* 0x0000001e04307947 */ /* 0x000fea000b800000 */
[----:B------:R-:W-:-:S13]  /*e570*/  ELECT P6, URZ, PT ;  /* 0x00000000003f782f */ /* 0x000fda00038c0000 */
.L_x_9676:
[----:B------:R-:W-:Y:S05]  /*e580*/  @!P6 BRA `(.L_x_9605) ;  /* 0x000000000084e947 */ /* 0x000fea0003800000 */
[----:B------:R-:W-:-:S06]  /*e590*/  ULOP3.LUT UR4, UR36, 0x2, URZ, 0xfc, !UPT ;  /* 0x0000000224047892 */ /* 0x000fcc000f8efc3f */
[----:B-1----:R-:W-:-:S05]  /*e5a0*/  IMAD.U32 R2, RZ, RZ, UR4 ;  /* 0x00000004ff027e24 */ /* 0x002fca000f8e00ff */
[----:B------:R-:W-:-:S13]  /*e5b0*/  ISETP.NE.AND P2, PT, R2, 0x3, PT ;  /* 0x000000030200780c */ /* 0x000fda0003f45270 */
[----:B------:R-:W-:Y:S05]  /*e5c0*/  @!P2 BRA `(.L_x_9607) ;  /* 0x000000000004a947 */ /* 0x000fea0003800000 */
[----:B------:R-:W-:Y:S01]  /*e5d0*/  BPT.TRAP 0x1 ;  /* 0x000000040000795c */ /* 0x000fe20000300000 */
.L_x_9607:
        /* <DEDUP_REMOVED lines=14> */
.L_x_9677:
[----:B------:R-:W1:Y:S02]  /*e6c0*/  SYNCS.PHASECHK.TRANS64.TRYWAIT P0, [R7+URZ], R2 ;  /* 0x00000002070075a7 */ /* 0x000e64000800017f */
[----:B-1----:R-:W-:Y:S05]  /*e6d0*/  @!P0 BRA `(.L_x_9609) ;  /* 0x0000001c00088947 */ /* 0x002fea0003800000 */
.L_x_9678:
[----:B------:R-:W-:Y:S05]  /*e6e0*/  @!P2 BRA `(.L_x_9610) ;  /* 0x000000000004a947 */ /* 0x000fea0003800000 */
[----:B------:R-:W-:Y:S01]  /*e6f0*/  BPT.TRAP 0x1 ;  /* 0x000000040000795c */ /* 0x000fe20000300000 */
.L_x_9610:
[----:B------:R-:W2:Y:S01]  /*e700*/  LDL.LU R4, [R1+0x8] ;  /* 0x0000080001047983 */ /* 0x000ea20000300800 */
[----:B------:R-:W-:-:S04]  /*e710*/  VIADD R0, R0, 0x22860 ;  /* 0x0002286000007836 */ /* 0x000fc80000000000 */
[----:B--2---:R-:W-:-:S04]  /*e720*/  IMAD R4, R4, 0x8, R0 ;  /* 0x0000000804047824 */ /* 0x004fc800078e0200 */
[----:B------:R-:W2:Y:S02]  /*e730*/  SYNCS.PHASECHK.TRANS64.TRYWAIT P0, [R4+URZ], R5 ;  /* 0x00000005040075a7 */ /* 0x000ea4000800017f */
[----:B--2---:R-:W-:Y:S05]  /*e740*/  @!P0 BRA `(.L_x_9611) ;  /* 0x0000001c00008947 */ /* 0x004fea0003800000 */
.L_x_9679:
[----:B------:R-:W-:-:S07]  /*e750*/  IMAD R3, R3, 0x8, R0 ;  /* 0x0000000803037824 */ /* 0x000fce00078e0200 */
.L_x_9612:
[----:B---3--:R3:W4:Y:S02]  /*e760*/  SYNCS.PHASECHK.TRANS64.TRYWAIT P0, [R3+URZ], R2 ;  /* 0x00000002030075a7 */ /* 0x008724000800017f */
[----:B----4-:R-:W-:Y:S05]  /*e770*/  @!P0 NANOSLEEP.SYNCS 0x989680 ;  /* 0x009896800000895d */ /* 0x010fea0003900000 */
[----:B------:R-:W4:Y:S02]  /*e780*/  @!P0 SYNCS.PHASECHK.TRANS64 P0, [R3+URZ], R2 ;  /* 0x00000002030085a7 */ /* 0x000f24000800007f */
[----:B----4-:R-:W-:Y:S05]  /*e790*/  @!P0 BRA `(.L_x_9612) ;  /* 0xfffffffc00f08947 */ /* 0x010fea000383ffff */
.L_x_9605:
[----:B------:R-:W-:Y:S05]  /*e7a0*/  BSYNC B0 ;  /* 0x0000000000007941 */ /* 0x000fea0003800000 */
.L_x_9604:
[----:B------:R-:W-:Y:S05]  /*e7b0*/  EXIT ;  /* 0x000000000000794d */ /* 0x000fea0003800000 */
.L_x_9450:
[----:B0-----:R0:W1:Y:S02]  /*e7c0*/  SYNCS.PHASECHK.TRANS64.TRYWAIT P0, [R7+URZ+0x22800], R0 ;  /* 0x02280000070075a7 */ /* 0x001064000800017f */
[----:B-1----:R-:W-:Y:S05]  /*e7d0*/  @!P0 NANOSLEEP.SYNCS 0x989680 ;  /* 0x009896800000895d */ /* 0x002fea0003900000 */
[----:B------:R-:W1:Y:S02]  /*e7e0*/  @!P0 SYNCS.PHASECHK.TRANS64 P0, [R7+URZ+0x22800], R0 ;  /* 0x02280000070085a7 */ /* 0x000e64000800007f */
[----:B-1----:R-:W-:Y:S05]  /*e7f0*/  @!P0 BRA `(.L_x_9450) ;  /* 0xfffffffc00f08947 */ /* 0x002fea000383ffff */
[----:B------:R-:W-:Y:S05]  /*e800*/  BRA `(.L_x_9613) ;  /* 0xffffff3000407947 */ /* 0x000fea000383ffff */
.L_x_9454:
[----:B-1----:R1:W2:Y:S02]  /*e810*/  SYNCS.PHASECHK.TRANS64.TRYWAIT P1, [R5+URZ+0x22830], R10 ;  /* 0x0228300a050075a7 */ /* 0x0022a4000802017f */
[----:B--2---:R-:W-:Y:S05]  /*e820*/  @!P1 NANOSLEEP.SYNCS 0x989680 ;  /* 0x009896800000995d */ /* 0x004fea0003900000 */
[----:B------:R-:W2:Y:S02]  /*e830*/  @!P1 SYNCS.PHASECHK.TRANS64 P1, [R5+URZ+0x22830], R10 ;  /* 0x0228300a050095a7 */ /* 0x000ea4000802007f */
[----:B--2---:R-:W-:Y:S05]  /*e840*/  @!P1 BRA `(.L_x_9454) ;  /* 0xfffffffc00f09947 */ /* 0x004fea000383ffff */
[----:B------:R-:W-:Y:S05]  /*e850*/  BRA `(.L_x_9453) ;  /* 0xffffff30006c7947 */ /* 0x000fea000383ffff */
.L_x_9458:
[----:B---3--:R3:W4:Y:S02]  /*e860*/  SYNCS.PHASECHK.TRANS64.TRYWAIT P2, [R5+URZ+0x22850], R10 ;  /* 0x0228500a050075a7 */ /* 0x008724000804017f */
[----:B----4-:R-:W-:Y:S05]  /*e870*/  @!P2 NANOSLEEP.SYNCS 0x989680 ;  /* 0x009896800000a95d */ /* 0x010fea0003900000 */
[----:B------:R-:W4:Y:S02]  /*e880*/  @!P2 SYNCS.PHASECHK.TRANS64 P2, [R5+URZ+0x22850], R10 ;  /* 0x0228500a0500a5a7 */ /* 0x000f24000804007f */
[----:B----4-:R-:W-:Y:S05]  /*e890*/  @!P2 BRA `(.L_x_9458) ;  /* 0xfffffffc00f0a947 */ /* 0x010fea000383ffff */
[----:B------:R-:W-:Y:S05]  /*e8a0*/  BRA `(.L_x_9457) ;  /* 0xffffff4400e07947 */ /* 0x000fea000383ffff */
.L_x_9463:
[----:B-1----:R-:W-:-:S04]  /*e8b0*/  IMAD.U32 R0, RZ, RZ, UR23 ;  /* 0x00000017ff007e24 */ /* 0x002fc8000f8e00ff */
[----:B------:R1:W2:Y:S03]  /*e8c0*/  SYNCS.PHASECHK.TRANS64.TRYWAIT P3, [R0+URZ+0x22830], R5 ;  /* 0x02283005000075a7 */ /* 0x0002a6000806017f */
[----:B--2---:R-:W-:Y:S05]  /*e8d0*/  @!P3 NANOSLEEP.SYNCS 0x989680 ;  /* 0x009896800000b95d */ /* 0x004fea0003900000 */
[----:B------:R-:W2:Y:S02]  /*e8e0*/  @!P3 SYNCS.PHASECHK.TRANS64 P3, [R0+URZ+0x22830], R5 ;  /* 0x022830050000b5a7 */ /* 0x000ea4000806007f */
[----:B--2---:R-:W-:Y:S05]  /*e8f0*/  @!P3 BRA `(.L_x_9463) ;  /* 0xfffffffc00ecb947 */ /* 0x004fea000383ffff */
[----:B------:R-:W-:Y:S05]  /*e900*/  BRA `(.L_x_9462) ;  /* 0xffffff4800f07947 */ /* 0x000fea000383ffff */
.L_x_9467:
[----:B-1----:R1:W2:Y:S02]  /*e910*/  SYNCS.PHASECHK.TRANS64.TRYWAIT P3, [R186+URZ+0x22850], R5 ;  /* 0x02285005ba0075a7 */ /* 0x0022a4000806017f */
[----:B--2---:R-:W-:Y:S05]  /*e920*/  @!P3 NANOSLEEP.SYNCS 0x989680 ;  /* 0x009896800000b95d */ /* 0x004fea0003900000 */
[----:B------:R-:W2:Y:S02]  /*e930*/  @!P3 SYNCS.PHASECHK.TRANS64 P3, [R186+URZ+0x22850], R5 ;  /* 0x02285005ba00b5a7 */ /* 0x000ea4000806007f */
[----:B--2---:R-:W-:Y:S05]  /*e940*/  @!P3 BRA `(.L_x_9467) ;  /* 0xfffffffc00f0b947 */ /* 0x004fea000383ffff */
[----:B------:R-:W-:Y:S05]  /*e950*/  BRA `(.L_x_9466) ;  /* 0xffffff6400107947 */ /* 0x000fea000383ffff */
.L_x_9510:
        /* <DEDUP_REMOVED lines=11> */
.L_x_9615:
[----:B------:R-:W-:Y:S05]  /*ea10*/  BSYNC B0 ;  /* 0x0000000000007941 */ /* 0x000fea0003800000 */
.L_x_9614:
[----:B------:R-:W-:Y:S05]  /*ea20*/  BRA `(.L_x_9616) ;  /* 0xffffffb400447947 */ /* 0x000fea000383ffff */
.L_x_9512:
[----:B------:R-:W-:Y:S01]  /*ea30*/  BSSY B0, `(.L_x_9617) ;  /* 0x0000006000007945 */ /* 0x000fe20003800000 */
[----:B------:R-:W-:-:S07]  /*ea40*/  IMAD.MOV.U32 R15, RZ, RZ, -0x1 ;  /* 0xffffffffff0f7424 */ /* 0x000fce00078e00ff */
[----:B012---:R-:W-:Y:S05]  /*ea50*/  WARPSYNC.COLLECTIVE R15, `(.L_x_9618) ;  /* 0x000000000f0c7348 */ /* 0x007fea0003c00000 */
[----:B------:R-:W-:Y:S02]  /*ea60*/  ELECT P6, UR62, PT ;  /* 0x00000000003e782f */ /* 0x000fe400038c0000 */
[----:B------:R-:W-:Y:S01]  /*ea70*/  MOV R14, UR62 ;  /* 0x0000003e000e7c02 */ /* 0x000fe20008000f00 */
[----:B012---:R-:W-:Y:S10]  /*ea80*/  ENDCOLLECTIVE ;  /* 0x000000000000791b */ /* 0x007ff40003800000 */
.L_x_9618:
[----:B------:R-:W-:Y:S05]  /*ea90*/  BSYNC B0 ;  /* 0x0000000000007941 */ /* 0x000fea0003800000 */
.L_x_9617:
[----:B------:R-:W-:Y:S05]  /*eaa0*/  BRA `(.L_x_9619) ;  /* 0xffffffb400487947 */ /* 0x000fea000383ffff */
.L_x_9514:
[----:B--2---:R2:W3:Y:S02]  /*eab0*/  SYNCS.PHASECHK.TRANS64.TRYWAIT P0, [R0+URZ+0x22840], R2 ;  /* 0x02284002000075a7 */ /* 0x0044e4000800017f */
[----:B---3--:R-:W-:Y:S05]  /*eac0*/  @!P0 NANOSLEEP.SYNCS 0x989680 ;  /* 0x009896800000895d */ /* 0x008fea0003900000 */
[----:B------:R-:W3:Y:S02]  /*ead0*/  @!P0 SYNCS.PHASECHK.TRANS64 P0, [R0+URZ+0x22840], R2 ;  /* 0x02284002000085a7 */ /* 0x000ee4000800007f */
[----:B---3--:R-:W-:Y:S05]  /*eae0*/  @!P0 BRA `(.L_x_9514) ;  /* 0xfffffffc00f08947 */ /* 0x008fea000383ffff */
[----:B------:R-:W-:Y:S05]  /*eaf0*/  BRA `(.L_x_9620) ;  /* 0xffffffb400b47947 */ /* 0x000fea000383ffff */
.L_x_9518:
[----:B------:R-:W2:Y:S01]  /*eb00*/  LDL.LU R11, [R1+0x3c] ;  /* 0x00003c00010b7983 */ /* 0x000ea20000300800 */
        /* <DEDUP_REMOVED lines=11> */
.L_x_9621:
[----:B------:R-:W-:Y:S02]  /*ebc0*/  IMAD.MOV.U32 R13, RZ, RZ, R0 ;  /* 0x000000ffff0d7224 */ /* 0x000fe400078e0000 */
[----:B------:R-:W-:-:S07]  /*ebd0*/  IMAD.MOV.U32 R6, RZ, RZ, R14 ;  /* 0x000000ffff067224 */ /* 0x000fce00078e000e */
[----:B------:R-:W-:Y:S05]  /*ebe0*/  WARPSYNC.COLLECTIVE R15, `(.L_x_9622) ;  /* 0x000000000f087348 */ /* 0x000fea0003c00000 */
[----:B------:R0:W1:Y:S02]  /*ebf0*/  SHFL.IDX P6, R14, R13, R12, R11 ;  /* 0x0000000c0d0e7389 */ /* 0x00006400000c000b */
[----:B01----:R-:W-:Y:S01]  /*ec00*/  ENDCOLLECTIVE ;  /* 0x000000000000791b */ /* 0x003fe20003800000 */
.L_x_9622:
[----:B------:R-:W-:Y:S02]  /*ec10*/  IMAD.MOV.U32 R13, RZ, RZ, R2 ;  /* 0x000000ffff0d7224 */ /* 0x000fe400078e0002 */
[----:B------:R-:W-:Y:S02]  /*ec20*/  IMAD.MOV.U32 R12, RZ, RZ, 0x1 ;  /* 0x00000001ff0c7424 */ /* 0x000fe400078e00ff */
[----:B------:R-:W-:-:S07]  /*ec30*/  IMAD.MOV.U32 R7, RZ, RZ, R14 ;  /* 0x000000ffff077224 */ /* 0x000fce00078e000e */
[----:B------:R-:W-:Y:S05]  /*ec40*/  WARPSYNC.COLLECTIVE R15, `(.L_x_9623) ;  /* 0x000000000f087348 */ /* 0x000fea0003c00000 */
[----:B------:R0:W1:Y:S02]  /*ec50*/  SHFL.IDX P6, R14, R13, R12, R11 ;  /* 0x0000000c0d0e7389 */ /* 0x00006400000c000b */
[----:B01----:R-:W-:Y:S01]  /*ec60*/  ENDCOLLECTIVE ;  /* 0x000000000000791b */ /* 0x003fe20003800000 */
.L_x_9623:
        /* <DEDUP_REMOVED lines=15> */
.L_x_9624:
[----:B------:R-:W-:Y:S02]  /*ed60*/  IMAD.MOV.U32 R13, RZ, RZ, R2 ;  /* 0x000000ffff0d7224 */ /* 0x000fe400078e0002 */
[----:B------:R-:W-:Y:S02]  /*ed70*/  IMAD.MOV.U32 R12, RZ, RZ, 0x2 ;  /* 0x00000002ff0c7424 */ /* 0x000fe400078e00ff */
[----:B------:R-:W-:-:S07]  /*ed80*/  IMAD.MOV.U32 R5, RZ, RZ, R14 ;  /* 0x000000ffff057224 */ /* 0x000fce00078e000e */
[----:B------:R-:W-:Y:S05]  /*ed90*/  WARPSYNC.COLLECTIVE R15, `(.L_x_9625) ;  /* 0x000000000f087348 */ /* 0x000fea0003c00000 */
[----:B------:R0:W1:Y:S02]  /*eda0*/  SHFL.IDX P6, R14, R13, R12, R11 ;  /* 0x0000000c0d0e7389 */ /* 0x00006400000c000b */
[----:B01----:R-:W-:Y:S01]  /*edb0*/  ENDCOLLECTIVE ;  /* 0x000000000000791b */ /* 0x003fe20003800000 */
.L_x_9625:
        /* <DEDUP_REMOVED lines=15> */
.L_x_9626:
[----:B------:R-:W-:Y:S02]  /*eeb0*/  IMAD.MOV.U32 R13, RZ, RZ, R2 ;  /* 0x000000ffff0d7224 */ /* 0x000fe400078e0002 */
[----:B------:R-:W-:Y:S02]  /*eec0*/  IMAD.MOV.U32 R12, RZ, RZ, 0x3 ;  /* 0x00000003ff0c7424 */ /* 0x000fe400078e00ff */
[----:B------:R-:W-:-:S07]  /*eed0*/  IMAD.MOV.U32 R5, RZ, RZ, R14 ;  /* 0x000000ffff057224 */ /* 0x000fce00078e000e */
[----:B------:R-:W-:Y:S05]  /*eee0*/  WARPSYNC.COLLECTIVE R15, `(.L_x_9627) ;  /* 0x000000000f087348 */ /* 0x000fea0003c00000 */
[----:B------:R0:W1:Y:S02]  /*eef0*/  SHFL.IDX P6, R14, R13, R12, R11 ;  /* 0x0000000c0d0e7389 */ /* 0x00006400000c000b */
[----:B01----:R-:W-:Y:S01]  /*ef00*/  ENDCOLLECTIVE ;  /* 0x000000000000791b */ /* 0x003fe20003800000 */
.L_x_9627:
        /* <DEDUP_REMOVED lines=15> */
.L_x_9628:
[----:B------:R-:W-:Y:S02]  /*f000*/  IMAD.MOV.U32 R13, RZ, RZ, R2 ;  /* 0x000000ffff0d7224 */ /* 0x000fe400078e0002 */
[----:B------:R-:W-:Y:S02]  /*f010*/  IMAD.MOV.U32 R12, RZ, RZ, 0x4 ;  /* 0x00000004ff0c7424 */ /* 0x000fe400078e00ff */
[----:B------:R-:W-:-:S07]  /*f020*/  IMAD.MOV.U32 R5, RZ, RZ, R14 ;  /* 0x000000ffff057224 */ /* 0x000fce00078e000e */
[----:B------:R-:W-:Y:S05]  /*f030*/  WARPSYNC.COLLECTIVE R15, `(.L_x_9629) ;  /* 0x000000000f087348 */ /* 0x000fea0003c00000 */
[----:B------:R0:W1:Y:S02]  /*f040*/  SHFL.IDX P6, R14, R13, R12, R11 ;  /* 0x0000000c0d0e7389 */ /* 0x00006400000c000b */
[----:B01----:R-:W-:Y:S01]  /*f050*/  ENDCOLLECTIVE ;  /* 0x000000000000791b */ /* 0x003fe20003800000 */
.L_x_9629:
        /* <DEDUP_REMOVED lines=15> */
.L_x_9630:
[----:B------:R-:W-:Y:S02]  /*f150*/  IMAD.MOV.U32 R13, RZ, RZ, R2 ;  /* 0x000000ffff0d7224 */ /* 0x000fe400078e0002 */
[----:B------:R-:W-:Y:S02]  /*f160*/  IMAD.MOV.U32 R12, RZ, RZ, 0x5 ;  /* 0x00000005ff0c7424 */ /* 0x000fe400078e00ff */
[----:B------:R-:W-:-:S07]  /*f170*/  IMAD.MOV.U32 R5, RZ, RZ, R14 ;  /* 0x000000ffff057224 */ /* 0x000fce00078e000e */
[----:B------:R-:W-:Y:S05]  /*f180*/  WARPSYNC.COLLECTIVE R15, `(.L_x_9631) ;  /* 0x000000000f087348 */ /* 0x000fea0003c00000 */
[----:B------:R0:W1:Y:S02]  /*f190*/  SHFL.IDX P6, R14, R13, R12, R11 ;  /* 0x0000000c0d0e7389 */ /* 0x00006400000c000b */
[----:B01----:R-:W-:Y:S01]  /*f1a0*/  ENDCOLLECTIVE ;  /* 0x000000000000791b */ /* 0x003fe20003800000 */
.L_x_9631:
        /* <DEDUP_REMOVED lines=15> */
.L_x_9632:
[----:B------:R-:W-:Y:S02]  /*f2a0*/  IMAD.MOV.U32 R13, RZ, RZ, R2 ;  /* 0x000000ffff0d7224 */ /* 0x000fe400078e0002 */
[----:B------:R-:W-:Y:S02]  /*f2b0*/  IMAD.MOV.U32 R12, RZ, RZ, 0x6 ;  /* 0x00000006ff0c7424 */ /* 0x000fe400078e00ff */
[----:B------:R-:W-:-:S07]  /*f2c0*/  IMAD.MOV.U32 R5, RZ, RZ, R14 ;  /* 0x000000ffff057224 */ /* 0x000fce00078e000e */
[----:B------:R-:W-:Y:S05]  /*f2d0*/  WARPSYNC.COLLECTIVE R15, `(.L_x_9633) ;  /* 0x000000000f087348 */ /* 0x000fea0003c00000 */
[----:B------:R0:W1:Y:S02]  /*f2e0*/  SHFL.IDX P6, R14, R13, R12, R11 ;  /* 0x0000000c0d0e7389 */ /* 0x00006400000c000b */
[----:B01----:R-:W-:Y:S01]  /*f2f0*/  ENDCOLLECTIVE ;  /* 0x000000000000791b */ /* 0x003fe20003800000 */
.L_x_9633:
        /* <DEDUP_REMOVED lines=13> */
.L_x_9634:
        /* <DEDUP_REMOVED lines=8> */
.L_x_9635:
        /* <DEDUP_REMOVED lines=13> */
.L_x_9636:
[----:B------:R-:W-:Y:S01]  /*f520*/  IMAD.MOV.U32 R0, RZ, RZ, R14 ;  /* 0x000000ffff007224 */ /* 0x000fe200078e000e */
[----:B------:R-:W-:Y:S06]  /*f530*/  BRA `(.L_x_9637) ;  /* 0xffffffb8005c7947 */ /* 0x000fec000383ffff */
.L_x_9521:
[----:B0-----:R-:W2:Y:S02]  /*f540*/  LDL R2, [R1+0x4] ;  /* 0x0000040001027983 */ /* 0x001ea40000100800 */
[----:B--2---:R0:W1:Y:S02]  /*f550*/  SYNCS.PHASECHK.TRANS64.TRYWAIT P0, [R2+URZ+0x22820], R0 ;  /* 0x02282000020075a7 */ /* 0x004064000800017f */
[----:B-1----:R-:W-:Y:S05]  /*f560*/  @!P0 NANOSLEEP.SYNCS 0x989680 ;  /* 0x009896800000895d */ /* 0x002fea0003900000 */
[----:B------:R-:W1:Y:S02]  /*f570*/  @!P0 SYNCS.PHASECHK.TRANS64 P0, [R2+URZ+0x22820], R0 ;  /* 0x02282000020085a7 */ /* 0x000e64000800007f */
[----:B-1----:R-:W-:Y:S05]  /*f580*/  @!P0 BRA `(.L_x_9521) ;  /* 0xfffffffc00ec8947 */ /* 0x002fea000383ffff */
[----:B------:R-:W-:Y:S05]  /*f590*/  BRA `(.L_x_9638) ;  /* 0xffffffb800bc7947 */ /* 0x000fea000383ffff */
.L_x_9525:
[----:B0-----:R0:W1:Y:S02]  /*f5a0*/  SYNCS.PHASECHK.TRANS64.TRYWAIT P0, [R2+URZ+0x22860], R0 ;  /* 0x02286000020075a7 */ /* 0x001064000800017f */
[----:B-1----:R-:W-:Y:S05]  /*f5b0*/  @!P0 NANOSLEEP.SYNCS 0x989680 ;  /* 0x009896800000895d */ /* 0x002fea0003900000 */
[----:B------:R-:W1:Y:S02]  /*f5c0*/  @!P0 SYNCS.PHASECHK.TRANS64 P0, [R2+URZ+0x22860], R0 ;  /* 0x02286000020085a7 */ /* 0x000e64000800007f */
[----:B-1----:R-:W-:Y:S05]  /*f5d0*/  @!P0 BRA `(.L_x_9525) ;  /* 0xfffffffc00f08947 */ /* 0x002fea000383ffff */
[----:B------:R-:W-:Y:S05]  /*f5e0*/  BRA `(.L_x_9639) ;  /* 0xffffffb800ec7947 */ /* 0x000fea000383ffff */
.L_x_9540:
[----:B-1----:R1:W2:Y:S02]  /*f5f0*/  SYNCS.PHASECHK.TRANS64.TRYWAIT P0, [R3+URZ+0x22840], R2 ;  /* 0x02284002030075a7 */ /* 0x0022a4000800017f */
[----:B--2---:R-:W-:Y:S05]  /*f600*/  @!P0 NANOSLEEP.SYNCS 0x989680 ;  /* 0x009896800000895d */ /* 0x004fea0003900000 */
[----:B------:R-:W2:Y:S02]  /*f610*/  @!P0 SYNCS.PHASECHK.TRANS64 P0, [R3+URZ+0x22840], R2 ;  /* 0x02284002030085a7 */ /* 0x000ea4000800007f */
[----:B--2---:R-:W-:Y:S05]  /*f620*/  @!P0 BRA `(.L_x_9540) ;  /* 0xfffffffc00f08947 */ /* 0x004fea000383ffff */
[----:B------:R-:W-:Y:S05]  /*f630*/  BRA `(.L_x_9640) ;  /* 0xffffffc4001c7947 */ /* 0x000fea000383ffff */
.L_x_9545:
[----:B0-----:R0:W2:Y:S02]  /*f640*/  SYNCS.PHASECHK.TRANS64.TRYWAIT P0, [R3+URZ+0x22860], R2 ;  /* 0x02286002030075a7 */ /* 0x0010a4000800017f */
[----:B--2---:R-:W-:Y:S05]  /*f650*/  @!P0 NANOSLEEP.SYNCS 0x989680 ;  /* 0x009896800000895d */ /* 0x004fea0003900000 */
[----:B------:R-:W2:Y:S02]  /*f660*/  @!P0 SYNCS.PHASECHK.TRANS64 P0, [R3+URZ+0x22860], R2 ;  /* 0x02286002030085a7 */ /* 0x000ea4000800007f */
[----:B--2---:R-:W-:Y:S05]  /*f670*/  @!P0 BRA `(.L_x_9545) ;  /* 0xfffffffc00f08947 */ /* 0x004fea000383ffff */
[----:B------:R-:W-:Y:S05]  /*f680*/  BRA `(.L_x_9641) ;  /* 0xffffffc400a47947 */ /* 0x000fea000383ffff */
.L_x_9556:
[----:B0-----:R0:W1:Y:S02]  /*f690*/  SYNCS.PHASECHK.TRANS64.TRYWAIT P0, [R2+URZ+0x22840], R3 ;  /* 0x02284003020075a7 */ /* 0x001064000800017f */
[----:B-1----:R-:W-:Y:S05]  /*f6a0*/  @!P0 NANOSLEEP.SYNCS 0x989680 ;  /* 0x009896800000895d */ /* 0x002fea0003900000 */
[----:B------:R-:W1:Y:S02]  /*f6b0*/  @!P0 SYNCS.PHASECHK.TRANS64 P0, [R2+URZ+0x22840], R3 ;  /* 0x02284003020085a7 */ /* 0x000e64000800007f */
[----:B-1----:R-:W-:Y:S05]  /*f6c0*/  @!P0 BRA `(.L_x_9556) ;  /* 0xfffffffc00f08947 */ /* 0x002fea000383ffff */
[----:B------:R-:W-:Y:S05]  /*f6d0*/  BRA `(.L_x_9642) ;  /* 0xffffffcc00b47947 */ /* 0x000fea000383ffff */
.L_x_9561:
[----:B-1----:R1:W2:Y:S02]  /*f6e0*/  SYNCS.PHASECHK.TRANS64.TRYWAIT P0, [R2+URZ+0x22860], R3 ;  /* 0x02286003020075a7 */ /* 0x0022a4000800017f */
[----:B--2---:R-:W-:Y:S05]  /*f6f0*/  @!P0 NANOSLEEP.SYNCS 0x989680 ;  /* 0x009896800000895d */ /* 0x004fea0003900000 */
[----:B------:R-:W2:Y:S02]  /*f700*/  @!P0 SYNCS.PHASECHK.TRANS64 P0, [R2+URZ+0x22860], R3 ;  /* 0x02286003020085a7 */ /* 0x000ea4000800007f */
[----:B--2---:R-:W-:Y:S05]  /*f710*/  @!P0 BRA `(.L_x_9561) ;  /* 0xfffffffc00f08947 */ /* 0x004fea000383ffff */
[----:B------:R-:W-:Y:S05]  /*f720*/  BRA `(.L_x_9643) ;  /* 0xffffffd000387947 */ /* 0x000fea000383ffff */
.L_x_9572:
[----:B0-----:R0:W1:Y:S02]  /*f730*/  SYNCS.PHASECHK.TRANS64.TRYWAIT P0, [R2+URZ+0x22840], R3 ;  /* 0x02284003020075a7 */ /* 0x001064000800017f */
[----:B-1----:R-:W-:Y:S05]  /*f740*/  @!P0 NANOSLEEP.SYNCS 0x989680 ;  /* 0x009896800000895d */ /* 0x002fea0003900000 */
[----:B------:R-:W1:Y:S02]  /*f750*/  @!P0 SYNCS.PHASECHK.TRANS64 P0, [R2+URZ+0x22840], R3 ;  /* 0x02284003020085a7 */ /* 0x000e64000800007f */
[----:B-1----:R-:W-:Y:S05]  /*f760*/  @!P0 BRA `(.L_x_9572) ;  /* 0xfffffffc00f08947 */ /* 0x002fea000383ffff */
[----:B------:R-:W-:Y:S05]  /*f770*/  BRA `(.L_x_9644) ;  /* 0xffffffd800247947 */ /* 0x000fea000383ffff */
.L_x_9577:
[----:B-1----:R1:W2:Y:S02]  /*f780*/  SYNCS.PHASECHK.TRANS64.TRYWAIT P0, [R2+URZ+0x22860], R3 ;  /* 0x02286003020075a7 */ /* 0x0022a4000800017f */
[----:B--2---:R-:W-:Y:S05]  /*f790*/  @!P0 NANOSLEEP.SYNCS 0x989680 ;  /* 0x009896800000895d */ /* 0x004fea0003900000 */
[----:B------:R-:W2:Y:S02]  /*f7a0*/  @!P0 SYNCS.PHASECHK.TRANS64 P0, [R2+URZ+0x22860], R3 ;  /* 0x02286003020085a7 */ /* 0x000ea4000800007f */
[----:B--2---:R-:W-:Y:S05]  /*f7b0*/  @!P0 BRA `(.L_x_9577) ;  /* 0xfffffffc00f08947 */ /* 0x004fea000383ffff */
[----:B------:R-:W-:Y:S05]  /*f7c0*/  BRA `(.L_x_9645) ;  /* 0xffffffd800ac7947 */ /* 0x000fea000383ffff */
.L_x_9589:
        /* <DEDUP_REMOVED lines=8> */
.L_x_9647:
[----:B------:R-:W-:Y:S05]  /*f850*/  BSYNC B0 ;  /* 0x0000000000007941 */ /* 0x000fea0003800000 */
.L_x_9646:
        /* <DEDUP_REMOVED lines=9> */
.L_x_9648:
        /* <DEDUP_REMOVED lines=18> */
.L_x_9649:
[----:B------:R-:W-:Y:S01]  /*fa10*/  IMAD.MOV.U32 R12, RZ, RZ, 0x2 ;  /* 0x00000002ff0c7424 */ /* 0x000fe200078e00ff */
[----:B------:R-:W-:-:S05]  /*fa20*/  SEL R5, R14, RZ, P1 ;  /* 0x000000ff0e057207 */ /* 0x000fca0000800000 */
[----:B------:R-:W-:-:S04]  /*fa30*/  IMAD.IADD R3, R2, 0x1, R5 ;  /* 0x0000000102037824 */ /* 0x000fc800078e0205 */
[----:B------:R-:W-:-:S07]  /*fa40*/  IMAD.MOV.U32 R13, RZ, RZ, R3 ;  /* 0x000000ffff0d7224 */ /* 0x000fce00078e0003 */
[----:B------:R-:W-:Y:S05]  /*fa50*/  WARPSYNC.COLLECTIVE R15, `(.L_x_9650) ;  /* 0x000000000f087348 */ /* 0x000fea0003c00000 */
[----:B------:R0:W1:Y:S02]  /*fa60*/  SHFL.UP P6, R14, R13, R12, R11 ;  /* 0x0400000c0d0e7389 */ /* 0x00006400000c000b */
[----:B01----:R-:W-:Y:S01]  /*fa70*/  ENDCOLLECTIVE ;  /* 0x000000000000791b */ /* 0x003fe20003800000 */
.L_x_9650:
[----:B------:R-:W-:Y:S01]  /*fa80*/  IMAD.MOV.U32 R12, RZ, RZ, 0x4 ;  /* 0x00000004ff0c7424 */ /* 0x000fe200078e00ff */
[----:B------:R-:W-:-:S05]  /*fa90*/  SEL R14, R14, RZ, P2 ;  /* 0x000000ff0e0e7207 */ /* 0x000fca0001000000 */
[----:B------:R-:W-:-:S04]  /*faa0*/  IMAD.IADD R3, R3, 0x1, R14 ;  /* 0x0000000103037824 */ /* 0x000fc800078e020e */
[----:B------:R-:W-:-:S07]  /*fab0*/  IMAD.MOV.U32 R13, RZ, RZ, R3 ;  /* 0x000000ffff0d7224 */ /* 0x000fce00078e0003 */
[----:B------:R-:W-:Y:S05]  /*fac0*/  WARPSYNC.COLLECTIVE R15, `(.L_x_9651) ;  /* 0x000000000f087348 */ /* 0x000fea0003c00000 */
[----:B------:R0:W1:Y:S02]  /*fad0*/  SHFL.UP P6, R14, R13, R12, R11 ;  /* 0x0400000c0d0e7389 */ /* 0x00006400000c000b */
[----:B01----:R-:W-:Y:S01]  /*fae0*/  ENDCOLLECTIVE ;  /* 0x000000000000791b */ /* 0x003fe20003800000 */
.L_x_9651:
[----:B------:R-:W-:Y:S01]  /*faf0*/  IMAD.MOV.U32 R12, RZ, RZ, 0x8 ;  /* 0x00000008ff0c7424 */ /* 0x000fe200078e00ff */
[----:B------:R-:W-:-:S05]  /*fb00*/  SEL R14, R14, RZ, P3 ;  /* 0x000000ff0e0e7207 */ /* 0x000fca0001800000 */
[----:B------:R-:W-:-:S04]  /*fb10*/  IMAD.IADD R3, R3, 0x1, R14 ;  /* 0x0000000103037824 */ /* 0x000fc800078e020e */
[----:B------:R-:W-:-:S07]  /*fb20*/  IMAD.MOV.U32 R13, RZ, RZ, R3 ;  /* 0x000000ffff0d7224 */ /* 0x000fce00078e0003 */
[----:B------:R-:W-:Y:S05]  /*fb30*/  WARPSYNC.COLLECTIVE R15, `(.L_x_9652) ;  /* 0x000000000f087348 */ /* 0x000fea0003c00000 */
[----:B------:R0:W1:Y:S02]  /*fb40*/  SHFL.UP P6, R14, R13, R12, R11 ;  /* 0x0400000c0d0e7389 */ /* 0x00006400000c000b */
[----:B01----:R-:W-:Y:S01]  /*fb50*/  ENDCOLLECTIVE ;  /* 0x000000000000791b */ /* 0x003fe20003800000 */
.L_x_9652:
[----:B------:R-:W-:Y:S01]  /*fb60*/  IMAD.MOV.U32 R12, RZ, RZ, 0x10 ;  /* 0x00000010ff0c7424 */ /* 0x000fe200078e00ff */
[----:B------:R-:W-:-:S05]  /*fb70*/  SEL R14, R14, RZ, P4 ;  /* 0x000000ff0e0e7207 */ /* 0x000fca0002000000 */
[----:B------:R-:W-:-:S04]  /*fb80*/  IMAD.IADD R3, R3, 0x1, R14 ;  /* 0x0000000103037824 */ /* 0x000fc800078e020e */
[----:B------:R-:W-:-:S07]  /*fb90*/  IMAD.MOV.U32 R13, RZ, RZ, R3 ;  /* 0x000000ffff0d7224 */ /* 0x000fce00078e0003 */
[----:B------:R-:W-:Y:S05]  /*fba0*/  WARPSYNC.COLLECTIVE R15, `(.L_x_9653) ;  /* 0x000000000f087348 */ /* 0x000fea0003c00000 */
[----:B------:R0:W1:Y:S02]  /*fbb0*/  SHFL.UP P6, R14, R13, R12, R11 ;  /* 0x0400000c0d0e7389 */ /* 0x00006400000c000b */
[----:B01----:R-:W-:Y:S01]  /*fbc0*/  ENDCOLLECTIVE ;  /* 0x000000000000791b */ /* 0x003fe20003800000 */
.L_x_9653:
        /* <DEDUP_REMOVED lines=8> */
.L_x_9654:
[----:B------:R-:W-:Y:S05]  /*fc50*/  BRA `(.L_x_9655) ;  /* 0xffffffe0001c7947 */ /* 0x000fea000383ffff */
.L_x_9594:
        /* <DEDUP_REMOVED lines=8> */
.L_x_9657:
[----:B------:R-:W-:Y:S05]  /*fce0*/  BSYNC B0 ;  /* 0x0000000000007941 */ /* 0x000fea0003800000 */
.L_x_9656:
        /* <DEDUP_REMOVED lines=9> */
.L_x_9658:
[----:B------:R-:W-:Y:S01]  /*fd80*/  IMAD.MOV.U32 R12, RZ, RZ, 0x4 ;  /* 0x00000004ff0c7424 */ /* 0x000fe200078e00ff */
[----:B------:R-:W-:-:S05]  /*fd90*/  SEL R14, R14, RZ, P2 ;  /* 0x000000ff0e0e7207 */ /* 0x000fca0001000000 */
[----:B------:R-:W-:-:S04]  /*fda0*/  IMAD.IADD R3, R3, 0x1, R14 ;  /* 0x0000000103037824 */ /* 0x000fc800078e020e */
[----:B------:R-:W-:-:S07]  /*fdb0*/  IMAD.MOV.U32 R13, RZ, RZ, R3 ;  /* 0x000000ffff0d7224 */ /* 0x000fce00078e0003 */
[----:B------:R-:W-:Y:S05]  /*fdc0*/  WARPSYNC.COLLECTIVE R15, `(.L_x_9659) ;  /* 0x000000000f087348 */ /* 0x000fea0003c00000 */
[----:B------:R0:W1:Y:S02]  /*fdd0*/  SHFL.UP P6, R14, R13, R12, R11 ;  /* 0x0400000c0d0e7389 */ /* 0x00006400000c000b */
[----:B01----:R-:W-:Y:S01]  /*fde0*/  ENDCOLLECTIVE ;  /* 0x000000000000791b */ /* 0x003fe20003800000 */
.L_x_9659:
[----:B------:R-:W-:Y:S01]  /*fdf0*/  IMAD.MOV.U32 R12, RZ, RZ, 0x8 ;  /* 0x00000008ff0c7424 */ /* 0x000fe200078e00ff */
[----:B------:R-:W-:-:S05]  /*fe00*/  SEL R14, R14, RZ, P3 ;  /* 0x000000ff0e0e7207 */ /* 0x000fca0001800000 */
[----:B------:R-:W-:-:S04]  /*fe10*/  IMAD.IADD R3, R3, 0x1, R14 ;  /* 0x0000000103037824 */ /* 0x000fc800078e020e */
[----:B------:R-:W-:-:S07]  /*fe20*/  IMAD.MOV.U32 R13, RZ, RZ, R3 ;  /* 0x000000ffff0d7224 */ /* 0x000fce00078e0003 */
[----:B------:R-:W-:Y:S05]  /*fe30*/  WARPSYNC.COLLECTIVE R15, `(.L_x_9660) ;  /* 0x000000000f087348 */ /* 0x000fea0003c00000 */
[----:B------:R0:W1:Y:S02]  /*fe40*/  SHFL.UP P6, R14, R13, R12, R11 ;  /* 0x0400000c0d0e7389 */ /* 0x00006400000c000b */
[----:B01----:R-:W-:Y:S01]  /*fe50*/  ENDCOLLECTIVE ;  /* 0x000000000000791b */ /* 0x003fe20003800000 */
.L_x_9660:
[----:B------:R-:W-:Y:S01]  /*fe60*/  IMAD.MOV.U32 R12, RZ, RZ, 0x10 ;  /* 0x00000010ff0c7424 */ /* 0x000fe200078e00ff */
[----:B------:R-:W-:-:S05]  /*fe70*/  SEL R14, R14, RZ, P4 ;  /* 0x000000ff0e0e7207 */ /* 0x000fca0002000000 */
[----:B------:R-:W-:-:S04]  /*fe80*/  IMAD.IADD R3, R3, 0x1, R14 ;  /* 0x0000000103037824 */ /* 0x000fc800078e020e */
[----:B------:R-:W-:-:S07]  /*fe90*/  IMAD.MOV.U32 R13, RZ, RZ, R3 ;  /* 0x000000ffff0d7224 */ /* 0x000fce00078e0003 */
[----:B------:R-:W-:Y:S05]  /*fea0*/  WARPSYNC.COLLECTIVE R15, `(.L_x_9661) ;  /* 0x000000000f087348 */ /* 0x000fea0003c00000 */
[----:B------:R0:W1:Y:S02]  /*feb0*/  SHFL.UP P6, R14, R13, R12, R11 ;  /* 0x0400000c0d0e7389 */ /* 0x00006400000c000b */
[----:B01----:R-:W-:Y:S01]  /*fec0*/  ENDCOLLECTIVE ;  /* 0x000000000000791b */ /* 0x003fe20003800000 */
.L_x_9661:
        /* <DEDUP_REMOVED lines=8> */
.L_x_9662:
[----:B------:R-:W-:Y:S05]  /*ff50*/  BRA `(.L_x_9663) ;  /* 0xffffffdc00f87947 */ /* 0x000fea000383ffff */
.L_x_9596:
[----:B------:R-:W-:Y:S01]  /*ff60*/  BSSY B0, `(.L_x_9664) ;  /* 0x0000006000007945 */ /* 0x000fe20003800000 */
[----:B------:R-:W-:Y:S01]  /*ff70*/  PLOP3.LUT P6, PT, P6, PT, PT, 0x8, 0x0 ;  /* 0x000000000000781c */ /* 0x000fe200037ce170 */
[----:B------:R-:W-:-:S12]  /*ff80*/  IMAD.MOV.U32 R15, RZ, RZ, -0x1 ;  /* 0xffffffffff0f7424 */ /* 0x000fd800078e00ff */
[----:B01---5:R-:W-:Y:S05]  /*ff90*/  WARPSYNC.COLLECTIVE R15, `(.L_x_9665) ;  /* 0x000000000f087348 */ /* 0x023fea0003c00000 */
[----:B------:R-:W-:Y:S01]  /*ffa0*/  VOTE.ANY R14, PT, P6 ;  /* 0x00000000000e7806 */ /* 0x000fe200030e0100 */
[----:B01---5:R-:W-:Y:S06]  /*ffb0*/  ENDCOLLECTIVE ;  /* 0x000000000000791b */ /* 0x023fec0003800000 */
.L_x_9665:
[----:B------:R-:W-:Y:S05]  /*ffc0*/  BSYNC B0 ;  /* 0x0000000000007941 */ /* 0x000fea0003800000 */
.L_x_9664:
        /* <DEDUP_REMOVED lines=9> */
.L_x_9666:
[----:B------:R-:W-:Y:S01]  /*10060*/  IMAD.MOV.U32 R17, RZ, RZ, R14 ;  /* 0x000000ffff117224 */ /* 0x000fe200078e000e */
[----:B------:R-:W-:Y:S06]  /*10070*/  BRA `(.L_x_9667) ;  /* 0xffffffdc00e87947 */ /* 0x000fec000383ffff */
.L_x_9598:
[----:B------:R-:W-:Y:S01]  /*10080*/  BSSY B0, `(.L_x_9668) ;  /* 0x0000007000007945 */ /* 0x000fe20003800000 */
[----:B------:R-:W-:Y:S02]  /*10090*/  IMAD.MOV.U32 R13, RZ, RZ, R3 ;  /* 0x000000ffff0d7224 */ /* 0x000fe400078e0003 */
[----:B------:R-:W-:Y:S02]  /*100a0*/  IMAD.MOV.U32 R11, RZ, RZ, 0x1f ;  /* 0x0000001fff0b7424 */ /* 0x000fe400078e00ff */
[----:B------:R-:W-:-:S07]  /*100b0*/  IMAD.MOV.U32 R15, RZ, RZ, -0x1 ;  /* 0xffffffffff0f7424 */ /* 0x000fce00078e00ff */
[----:B-123-5:R-:W-:Y:S05]  /*100c0*/  WARPSYNC.COLLECTIVE R15, `(.L_x_9669) ;  /* 0x000000000f087348 */ /* 0x02efea0003c00000 */
[----:B------:R0:W4:Y:S02]  /*100d0*/  SHFL.IDX P6, R14, R13, R12, R11 ;  /* 0x0000000c0d0e7389 */ /* 0x00012400000c000b */
[----:B012345:R-:W-:Y:S01]  /*100e0*/  ENDCOLLECTIVE ;  /* 0x000000000000791b */ /* 0x03ffe20003800000 */
.L_x_9669:
[----:B------:R-:W-:Y:S05]  /*100f0*/  BSYNC B0 ;  /* 0x0000000000007941 */ /* 0x000fea0003800000 */
.L_x_9668:
[----:B------:R-:W-:Y:S05]  /*10100*/  BRA `(.L_x_9597) ;  /* 0xffffffdc00e07947 */ /* 0x000fea000383ffff */
.L_x_9602:
[----:B0-----:R0:W1:Y:S02]  /*10110*/  SYNCS.PHASECHK.TRANS64.TRYWAIT P0, [R0+URZ+0x22820], R3 ;  /* 0x02282003000075a7 */ /* 0x001064000800017f */
[----:B-1----:R-:W-:Y:S05]  /*10120*/  @!P0 NANOSLEEP.SYNCS 0x989680 ;  /* 0x009896800000895d */ /* 0x002fea0003900000 */
[----:B------:R-:W1:Y:S02]  /*10130*/  @!P0 SYNCS.PHASECHK.TRANS64 P0, [R0+URZ+0x22820], R3 ;  /* 0x02282003000085a7 */ /* 0x000e64000800007f */
[----:B-1----:R-:W-:Y:S05]  /*10140*/  @!P0 BRA `(.L_x_9602) ;  /* 0xfffffffc00f08947 */ /* 0x002fea000383ffff */
[----:B------:R-:W-:Y:S05]  /*10150*/  BRA `(.L_x_9670) ;  /* 0xffffffe000d47947 */ /* 0x000fea000383ffff */
.L_x_9603:
        /* <DEDUP_REMOVED lines=11> */
.L_x_9672:
[----:B------:R-:W-:Y:S05]  /*10210*/  BSYNC B0 ;  /* 0x0000000000007941 */ /* 0x000fea0003800000 */
.L_x_9671:
[----:B------:R-:W-:Y:S05]  /*10220*/  BRA `(.L_x_9673) ;  /* 0xffffffe000bc7947 */ /* 0x000fea000383ffff */
.L_x_9606:
[----:B------:R-:W-:Y:S01]  /*10230*/  BSSY B1, `(.L_x_9674) ;  /* 0x0000006000017945 */ /* 0x000fe20003800000 */
[----:B------:R-:W-:-:S07]  /*10240*/  IMAD.MOV.U32 R15, RZ, RZ, -0x1 ;  /* 0xffffffffff0f7424 */ /* 0x000fce00078e00ff */
[----:B01---5:R-:W-:Y:S05]  /*10250*/  WARPSYNC.COLLECTIVE R15, `(.L_x_9675) ;  /* 0x000000000f0c7348 */ /* 0x023fea0003c00000 */
[----:B------:R-:W-:Y:S02]  /*10260*/  ELECT P6, UR62, PT ;  /* 0x00000000003e782f */ /* 0x000fe400038c0000 */
[----:B------:R-:W-:Y:S01]  /*10270*/  MOV R14, UR62 ;  /* 0x0000003e000e7c02 */ /* 0x000fe20008000f00 */
[----:B01---5:R-:W-:Y:S10]  /*10280*/  ENDCOLLECTIVE ;  /* 0x000000000000791b */ /* 0x023ff40003800000 */
.L_x_9675:
[----:B------:R-:W-:Y:S05]  /*10290*/  BSYNC B1 ;  /* 0x0000000000017941 */ /* 0x000fea0003800000 */
.L_x_9674:
[----:B------:R-:W-:Y:S05]  /*102a0*/  BRA `(.L_x_9676) ;  /* 0xffffffe000b47947 */ /* 0x000fea000383ffff */
.L_x_9608:
[----:B0-----:R0:W1:Y:S02]  /*102b0*/  SYNCS.PHASECHK.TRANS64.TRYWAIT P0, [R6+URZ], R5 ;  /* 0x00000005060075a7 */ /* 0x001064000800017f */
[----:B-1----:R-:W-:Y:S05]  /*102c0*/  @!P0 NANOSLEEP.SYNCS 0x989680 ;  /* 0x009896800000895d */ /* 0x002fea0003900000 */
[----:B------:R-:W1:Y:S02]  /*102d0*/  @!P0 SYNCS.PHASECHK.TRANS64 P0, [R6+URZ], R5 ;  /* 0x00000005060085a7 */ /* 0x000e64000800007f */
[----:B-1----:R-:W-:Y:S05]  /*102e0*/  @!P0 BRA `(.L_x_9608) ;  /* 0xfffffffc00f08947 */ /* 0x002fea000383ffff */
[----:B------:R-:W-:Y:S05]  /*102f0*/  BRA `(.L_x_9677) ;  /* 0xffffffe000f07947 */ /* 0x000fea000383ffff */
.L_x_9609:
[----:B-1----:R1:W2:Y:S02]  /*10300*/  SYNCS.PHASECHK.TRANS64.TRYWAIT P0, [R7+URZ], R2 ;  /* 0x00000002070075a7 */ /* 0x0022a4000800017f */
[----:B--2---:R-:W-:Y:S05]  /*10310*/  @!P0 NANOSLEEP.SYNCS 0x989680 ;  /* 0x009896800000895d */ /* 0x004fea0003900000 */
[----:B------:R-:W2:Y:S02]  /*10320*/  @!P0 SYNCS.PHASECHK.TRANS64 P0, [R7+URZ], R2 ;  /* 0x00000002070085a7 */ /* 0x000ea4000800007f */
[----:B--2---:R-:W-:Y:S05]  /*10330*/  @!P0 BRA `(.L_x_9609) ;  /* 0xfffffffc00f08947 */ /* 0x004fea000383ffff */
[----:B------:R-:W-:Y:S05]  /*10340*/  BRA `(.L_x_9678) ;  /* 0xffffffe000e47947 */ /* 0x000fea000383ffff */
.L_x_9611:
[----:B--2---:R2:W3:Y:S02]  /*10350*/  SYNCS.PHASECHK.TRANS64.TRYWAIT P0, [R4+URZ], R5 ;  /* 0x00000005040075a7 */ /* 0x0044e4000800017f */
[----:B---3--:R-:W-:Y:S05]  /*10360*/  @!P0 NANOSLEEP.SYNCS 0x989680 ;  /* 0x009896800000895d */ /* 0x008fea0003900000 */
[----:B------:R-:W3:Y:S02]  /*10370*/  @!P0 SYNCS.PHASECHK.TRANS64 P0, [R4+URZ], R5 ;  /* 0x00000005040085a7 */ /* 0x000ee4000800007f */
[----:B---3--:R-:W-:Y:S05]  /*10380*/  @!P0 BRA `(.L_x_9611) ;  /* 0xfffffffc00f08947 */ /* 0x008fea000383ffff */
[----:B------:R-:W-:Y:S05]  /*10390*/  BRA `(.L_x_9679) ;  /* 0xffffffe000ec7947 */ /* 0x000fea000383ffff */
.L_x_9680:
        /* <DEDUP_REMOVED lines=14> */
.L_x_15136:


//--------------------- .text._ZN7cutlass13device_kernelIN5flash11enable_sm90INS1_16FlashAttnFwdSm90INS1_25CollectiveMainloopFwdSm90ILi2EN4cute5tupleIJNS5_1CILi1EEES8_S8_EEENS6_IJNS7_ILi128EEENS7_ILi96EEENS7_ILi64EEEEEELi256ENS_10bfloat16_tEfNS_4arch4Sm90ELb0ELb0ELb0ELb1ELb0ELb1ELb0ELb1ELb0ELb1ELb0ELb0EEENS1_21CollectiveEpilogueFwdINS6_IJSA_NS7_ILi256EEESB_EEES9_SE_SG_Li256ELb1ELb1ELb0ELb0EEENS1_36VarlenDynamicPersistentTileSchedulerILi128ELi96ELi256ELi128ELb0ELb1ELb1ELb0ELb1ELb1EEEEEEEEEvNT_6ParamsE --------------------------
	.section	.text._ZN7cutlass13device_kernelIN5flash11enable_sm90INS1_16FlashAttnFwdSm90INS1_25CollectiveMainloopFwdSm90ILi2EN4cute5tupleIJNS5_1CILi1EEES8_S8_EEENS6_IJNS7_ILi128EEENS7_ILi96EEENS7_ILi64EEEEEELi256ENS_10bfloat16_tEfNS_4arch4Sm90ELb0ELb0ELb0ELb1ELb0ELb1ELb0ELb1ELb0ELb1ELb0ELb0EEENS1_21CollectiveEpilogueFwdINS6_IJSA_NS7_ILi256EEESB_EEES9_SE_SG_Li256ELb1ELb1ELb0ELb0EEENS1_36VarlenDynamicPersistentTileSchedulerILi128ELi96ELi256ELi128ELb0ELb1ELb1ELb0ELb1ELb1EEEEEEEEEvNT_6ParamsE,"ax",@progbits
	.align	128
.text._ZN7cutlass13device_kernelIN5flash11enable_sm90INS1_16FlashAttnFwdSm90INS1_25CollectiveMainloopFwdSm90ILi2EN4cute5tupleIJNS5_1CILi1EEES8_S8_EEENS6_IJNS7_ILi128EEENS7_ILi96EEENS7_ILi64EEEEEELi256ENS_10bfloat16_tEfNS_4arch4Sm90ELb0ELb0ELb0ELb1ELb0ELb1ELb0ELb1ELb0ELb1ELb0ELb0EEENS1_21CollectiveEpilogueFwdINS6_IJSA_NS7_ILi256EEESB_EEES9_SE_SG_Li256ELb1ELb1ELb0ELb0EEENS1_36VarlenDynamicPersistentTileSchedulerILi128ELi96ELi256ELi128ELb0ELb1ELb1ELb0ELb1ELb1EEEEEEEEEvNT_6ParamsE:
        .type           _ZN7cutlass13device_kernelIN5flash11enable_sm90INS1_16FlashAttnFwdSm90INS1_25CollectiveMainloopFwdSm90ILi2EN4cute5tupleIJNS5_1CILi1EEES8_S8_EEENS6_IJNS7_ILi128EEENS7_ILi96EEENS7_ILi64EEEEEELi256ENS_10bfloat16_tEfNS_4arch4Sm90ELb0ELb0ELb0ELb1ELb0ELb1ELb0ELb1ELb0ELb1ELb0ELb0EEENS1_21CollectiveEpilogueFwdINS6_IJSA_NS7_ILi256EEESB_EEES9_SE_SG_Li256ELb1ELb1ELb0ELb0EEENS1_36VarlenDynamicPersistentTileSchedulerILi128ELi96ELi256ELi128ELb0ELb1ELb1ELb0ELb1ELb1EEEEEEEEEvNT_6ParamsE,@function
        .size           _ZN7cutlass13device_kernelIN5flash11enable_sm90INS1_16FlashAttnFwdSm90INS1_25CollectiveMainloopFwdSm90ILi2EN4cute5tupleIJNS5_1CILi1EEES8_S8_EEENS6_IJNS7_ILi128EEENS7_ILi96EEENS7_ILi64EEEEEELi256ENS_10bfloat16_tEfNS_4arch4Sm90ELb0ELb0ELb0ELb1ELb0ELb1ELb0ELb1ELb0ELb1ELb0ELb0EEENS1_21CollectiveEpilogueFwdINS6_IJSA_NS7_ILi256EEESB_EEES9_SE_SG_Li256ELb1ELb1ELb0ELb0EEENS1_36VarlenDynamicPersistentTileSchedulerILi128ELi96ELi256ELi128ELb0ELb1ELb1ELb0ELb1ELb1EEEEEEEEEvNT_6ParamsE,(.L_x_15137 - _ZN7cutlass13device_kernelIN5flash11enable_sm90INS1_16FlashAttnFwdSm90INS1_25CollectiveMainloopFwdSm90ILi2EN4cute5tupleIJNS5_1CILi1EEES8_S8_EEENS6_IJNS7_ILi128EEENS7_ILi96EEENS7_ILi64EEEEEELi256ENS_10bfloat16_tEfNS_4arch4Sm90ELb0ELb0ELb0ELb1ELb0ELb1ELb0ELb1ELb0ELb1ELb0ELb0EEENS1_21CollectiveEpilogueFwdINS6_IJSA_NS7_ILi256EEESB_EEES9_SE_SG_Li256ELb1ELb1ELb0ELb0EEENS1_36VarlenDynamicPersistentTileSchedulerILi128ELi96ELi256ELi128ELb0ELb1ELb1ELb0ELb1ELb1EEEEEEEEEvNT_6ParamsE)
        .other          _ZN7cutlass13device_kernelIN5flash11enable_sm90INS1_16FlashAttnFwdSm90INS1_25CollectiveMainloopFwdSm90ILi2EN4cute5tupleIJNS5_1CILi1EEES8_S8_EEENS6_IJNS7_ILi128EEENS7_ILi96EEENS7_ILi64EEEEEELi256ENS_10bfloat16_tEfNS_4arch4Sm90ELb0ELb0ELb0ELb1ELb0ELb1ELb0ELb1ELb0ELb1ELb0ELb0EEENS1_21CollectiveEpilogueFwdINS6_IJSA_NS7_ILi256EEESB_EEES9_SE_SG_Li256ELb1ELb1ELb0ELb0EEENS1_36VarlenDynamicPersistentTileSchedulerILi128ELi96ELi256ELi128ELb0ELb1ELb1ELb0ELb1ELb1EEEEEEEEEvNT_6ParamsE,@"STO_CUDA_ENTRY STV_DEFAULT"
_ZN7cutlass13device_kernelIN5flash11enable_sm90INS1_16FlashAttnFwdSm90INS1_25CollectiveMainloopFwdSm90ILi2EN4cute5tupleIJNS5_1CILi1EEES8_S8_EEENS6_IJNS7_ILi128EEENS7_ILi96EEENS7_ILi64EEEEEELi256ENS_10bfloat16_tEfNS_4arch4Sm90ELb0ELb0ELb0ELb1ELb0ELb1ELb0ELb1ELb0ELb1ELb0ELb0EEENS1_21CollectiveEpilogueFwdINS6_IJSA_NS7_ILi256EEESB_EEES9_SE_SG_Li256ELb1ELb1ELb0ELb0EEENS1_36VarlenDynamicPersistentTileSchedulerILi128ELi96ELi256ELi128ELb0ELb1ELb1ELb0ELb1ELb1EEEEEEEEEvNT_6ParamsE:
        /* <DEDUP_REMOVED lines=23> */
.L_x_9682:
[----:B------:R-:W-:Y:S05]  /*0170*/  BSYNC B0 ;  /* 0x0000000000007941 */ /* 0x000fea0003800000 */
.L_x_9681:
[----:B------:R-:W-:Y:S01]  /*0180*/  VOTEU.ANY UP0, P0 ;  /* 0x00000000003f7886 */ /* 0x000fe20000000100 */
[----:B------:R-:W0:Y:S01]  /*0190*/  SHFL.IDX PT, R2, R0, RZ, 0x1f ;  /* 0x00001fff00027589 */ /* 0x000e2200000e0000 */
[----:B------:R-:W-:Y:S01]  /*01a0*/  UMOV UR4, 0x80 ;  /* 0x0000008000047882 */ /* 0x000fe20000000000 */
[----:B------:R-:W-:Y:S01]  /*01b0*/  UMOV UR7, 0x100 ;  /* 0x0000010000077882 */ /* 0x000fe20000000000 */
[----:B------:R-:W-:Y:S01]  /*01c0*/  SHF.R.U32.HI R3, RZ, 0x7, R3 ;  /* 0x00000007ff037819 */ /* 0x000fe20000011603 */
[----:B------:R-:W1:Y:S01]  /*01d0*/  @UP0 S2UR UR8, SR_CgaCtaId ;  /* 0x00000000000809c3 */ /* 0x000e620000008800 */
[----:B------:R-:W-:Y:S01]  /*01e0*/  @UP0 UMOV UR6, 0x400 ;  /* 0x0000040000060882 */ /* 0x000fe20000000000 */
[----:B------:R-:W-:-:S04]  /*01f0*/  @UP0 UIADD3 UR4, -UR4, 0x100000, URZ ;  /* 0x0010000004040890 */ /* 0x000fc8000fffe13f */
[----:B------:R-:W-:Y:S02]  /*0200*/  @UP0 USHF.L.U32 UR5, UR4, 0xb, URZ ;  /* 0x0000000b04050899 */ /* 0x000fe4000800063f */
[----:B------:R-:W-:Y:S01]  /*0210*/  @UP0 USHF.L.U32 UR4, UR4, 0x1, URZ ;  /* 0x0000000104040899 */ /* 0x000fe2000800063f */
[----:B------:R-:W-:Y:S01]  /*0220*/  VOTEU.ANY UP1, P0 ;  /* 0x00000000003f7886 */ /* 0x000fe20000020100 */
[----:B0-----:R-:W-:Y:S02]  /*0230*/  ISETP.NE.AND P1, PT, R2, RZ, PT ;  /* 0x000000ff0200720c */ /* 0x001fe40003f25270 */
[----:B------:R0:W2:Y:S01]  /*0240*/  SHFL.IDX PT, R2, R3, RZ, 0x1f ;  /* 0x00001fff03027589 */ /* 0x0000a200000e0000 */
[----:B-1----:R-:W-:Y:S02]  /*0250*/  @UP0 ULEA UR8, UR8, UR6, 0x18 ;  /* 0x0000000608080291 */ /* 0x002fe4000f8ec03f */
[----:B------:R-:W-:-:S04]  /*0260*/  @UP0 UIADD3 UR6, -UR7, 0x100000, URZ ;  /* 0x0010000007060890 */ /* 0x000fc8000fffe13f */
[----:B------:R-:W-:Y:S02]  /*0270*/  @UP0 USHF.L.U32 UR7, UR6, 0xb, URZ ;  /* 0x0000000b06070899 */ /* 0x000fe4000800063f */
[----:B------:R-:W-:Y:S01]  /*0280*/  @UP0 USHF.L.U32 UR6, UR6, 0x1, URZ ;  /* 0x0000000106060899 */ /* 0x000fe2000800063f */
[----:B------:R-:W-:Y:S01]  /*0290*/  VOTEU.ANY UP0, P0 ;  /* 0x00000000003f7886 */ /* 0x000fe20000000100 */
[----:B------:R-:W1:Y:S04]  /*02a0*/  FENCE.VIEW.ASYNC.S ;  /* 0x00000000000073c6 */ /* 0x000e680000000000 */
[----:B-1----:R0:W1:Y:S06]  /*02b0*/  @UP0 SYNCS.EXCH.64 URZ, [UR8+0x22800], UR4 ;  /* 0x02280004083f05b2 */ /* 0x00206c0008000100 */
[----:B------:R0:W3:Y:S02]  /*02c0*/  @UP1 SYNCS.EXCH.64 URZ, [UR8+0x22820], UR6 ;  /* 0x02282006083f15b2 */ /* 0x0000e40008000100 */
[----:B0-----:R-:W-:Y:S05]  /*02d0*/  @P1 BRA `(.L_x_9683) ;  /* 0x0000000000481947 */ /* 0x001fea0003800000 */
        /* <DEDUP_REMOVED lines=16> */
[----:B------:R0:W0:Y:S01]  /*03e0*/  SYNCS.EXCH.64 URZ, [UR8+0x22848], UR6 ;  /* 0x02284806083f75b2 */ /* 0x0000220008000100 */
[----:B------:R-:W-:Y:S01]  /*03f0*/  NOP ;  /* 0x0000000000007918 */ /* 0x000fe20000000000 */
.L_x_9683:
        /* <DEDUP_REMOVED lines=22> */
.L_x_9684:
        /* <DEDUP_REMOVED lines=18> */
.L_x_9685:
        /* <DEDUP_REMOVED lines=22> */
.L_x_9686:
        /* <DEDUP_REMOVED lines=22> */
.L_x_9687:
[----:B--2---:R-:W-:Y:S01]  /*0940*/  ISETP.NE.AND P0, PT, R2, RZ, PT ;  /* 0x000000ff0200720c */ /* 0x004fe20003f05270 */
[----:B------:R-:W-:Y:S01]  /*0950*/  IMAD.MOV.U32 R2, RZ, RZ, 0x1 ;  /* 0x00000001ff027424 */ /* 0x000fe200078e00ff */
[----:B------:R-:W-:Y:S01]  /*0960*/  NOP ;  /* 0x0000000000007918 */ /* 0x000fe20000000000 */
[----:B------:R-:W-:Y:S01]  /*0970*/  ULDC.64 UR40, c[0x0][0x208] ;  /* 0x0000820000287ab9 */ /* 0x000fe20000000a00 */
[----:B------:R-:W-:Y:S02]  /*0980*/  BSSY B9, `(.L_x_9688) ;  /* 0x0001607000097945 */ /* 0x000fe40003800000 */
[----:B------:R-:W-:-:S05]  /*0990*/  SEL R2, R2, 0x2, !P0 ;  /* 0x0000000202027807 */ /* 0x000fca0004000000 */
[----:B------:R2:W-:Y:S01]  /*09a0*/  STL [R1+0x60], R2 ;  /* 0x0000600201007387 */ /* 0x0005e20000100800 */
[----:B01-34-:R-:W-:Y:S06]  /*09b0*/  BAR.SYNC.DEFER_BLOCKING 0x0 ;  /* 0x0000000000007b1d */ /* 0x01bfec0000010000 */
[----:B------:R-:W-:Y:S05]  /*09c0*/  @!P0 BRA `(.L_x_9689) ;  /* 0x000000e800c88947 */ /* 0x000fea0003800000 */
.L_x_9690:
        /* <DEDUP_REMOVED lines=8> */
[----:B-1----:R-:W-:-:S06]  /*0a50*/  ULEA UR4, UR5, UR4, 0x18 ;  /* 0x0000000405047291 */ /* 0x002fcc000f8ec03f */
[----:B------:R-:W-:Y:S01]  /*0a60*/  IMAD.U32 R18, RZ, RZ, UR4 ;  /* 0x00000004ff127e24 */ /* 0x000fe2000f8e00ff */
[----:B0-----:R-:W-:Y:S01]  /*0a70*/  SHF.R.U32.HI R0, RZ, 0x7, R0 ;  /* 0x00000007ff007819 */ /* 0x001fe20000011600 */
[----:B------:R-:W-:-:S03]  /*0a80*/  ULDC UR4, c[0x0][0xc3c] ;  /* 0x00030f0000047ab9 */ /* 0x000fc60000000800 */
[----:B------:R-:W-:-:S13]  /*0a90*/  ISETP.NE.AND P0, PT, R0, 0x1, PT ;  /* 0x000000010000780c */ /* 0x000fda0003f05270 */
[----:B------:R-:W-:Y:S08]  /*0aa0*/  @!P0 BAR.ARV 0x9, 0x100 ;  /* 0x0244000000008b1d */ /* 0x000ff00000002000 */
[----:B------:R-:W-:Y:S06]  /*0ab0*/  BAR.SYNC.DEFER_BLOCKING 0x5, 0x180 ;  /* 0x0146000000007b1d */ /* 0x000fec0000010000 */
[----:B------:R-:W0:Y:S02]  /*0ac0*/  LDS.128 R88, [R18+0x228d0] ;  /* 0x0228d00012587984 */ /* 0x000e240000000c00 */
[----:B------:R-:W-:Y:S06]  /*0ad0*/  BAR.ARV 0x4, 0x180 ;  /* 0x0106000000007b1d */ /* 0x000fec0000002000 */
[----:B0-----:R-:W-:-:S13]  /*0ae0*/  ISETP.GE.AND P0, PT, R91, UR4, PT ;  /* 0x000000045b007c0c */ /* 0x001fda000bf06270 */
[----:B------:R-:W-:Y:S05]  /*0af0*/  @P0 BRA `(.L_x_9691) ;  /* 0x0000015c00bc0947 */ /* 0x000fea0003800000 */
[----:B------:R-:W3:Y:S01]  /*0b00*/  LDL.LU R11, [R1+0x60] ;  /* 0x00006000010b7983 */ /* 0x000ee20000300800 */
[----:B------:R-:W0:Y:S02]  /*0b10*/  S2R R0, SR_TID.X ;  /* 0x0000000000007919 */ /* 0x000e240000002100 */
[----:B0-----:R-:W-:-:S05]  /*0b20*/  VIADD R10, R0, 0xffffff80 ;  /* 0xffffff80000a7836 */ /* 0x001fca0000000000 */
[----:B------:R-:W-:-:S04]  /*0b30*/  SHF.R.S32.HI R0, RZ, 0x1f, R10 ;  /* 0x0000001fff007819 */ /* 0x000fc8000001140a */
[----:B------:R-:W-:-:S04]  /*0b40*/  LEA.HI R3, R0, R10, RZ, 0x7 ;  /* 0x0000000a00037211 */ /* 0x000fc800078f38ff */
[----:B------:R-:W-:-:S05]  /*0b50*/  LOP3.LUT R230, R3, 0xffffff80, RZ, 0xc0, !PT ;  /* 0xffffff8003e67812 */ /* 0x000fca00078ec0ff */
[----:B------:R-:W-:-:S05]  /*0b60*/  IMAD.IADD R230, R10, 0x1, -R230 ;  /* 0x000000010ae67824 */ /* 0x000fca00078e0ae6 */
[----:B------:R-:W-:-:S04]  /*0b70*/  SHF.R.S32.HI R7, RZ, 0x1f, R230 ;  /* 0x0000001fff077819 */ /* 0x000fc800000114e6 */
[----:B------:R-:W-:-:S04]  /*0b80*/  LEA.HI R6, R7, R230, RZ, 0x2 ;  /* 0x000000e607067211 */ /* 0x000fc800078f10ff */
[--C-:B------:R-:W-:Y:S02]  /*0b90*/  SHF.R.S32.HI R4, RZ, 0x2, R6.reuse ;  /* 0x00000002ff047819 */ /* 0x100fe40000011406 */
[----:B------:R-:W-:Y:S02]  /*0ba0*/  SHF.R.S32.HI R5, RZ, 0x1f, R6 ;  /* 0x0000001fff057819 */ /* 0x000fe40000011406 */
[----:B------:R-:W-:Y:S02]  /*0bb0*/  SHF.R.S32.HI R234, RZ, 0x7, R3 ;  /* 0x00000007ffea7819 */ /* 0x000fe40000011403 */
[----:B------:R-:W-:Y:S02]  /*0bc0*/  LEA.HI R5, R5, R4, RZ, 0x3 ;  /* 0x0000000405057211 */ /* 0x000fe400078f18ff */
[----:B--2---:R-:W-:Y:S02]  /*0bd0*/  LEA.HI R2, R0, R10, RZ, 0x4 ;  /* 0x0000000a00027211 */ /* 0x004fe400078f20ff */
[----:B------:R-:W-:-:S02]  /*0be0*/  LOP3.LUT R9, R5, 0xfffffff8, RZ, 0xc0, !PT ;  /* 0xfffffff805097812 */ /* 0x000fc400078ec0ff */
[----:B------:R-:W-:Y:S02]  /*0bf0*/  LEA.HI R7, R7, R230, RZ, 0x5 ;  /* 0x000000e607077211 */ /* 0x000fe400078f28ff */
[----:B------:R-:W-:Y:S02]  /*0c00*/  LEA.HI R3, R3, R234, RZ, 0x1 ;  /* 0x000000ea03037211 */ /* 0x000fe400078f08ff */
[----:B------:R-:W-:Y:S01]  /*0c10*/  SHF.R.S32.HI R5, RZ, 0x4, R2 ;  /* 0x00000004ff057819 */ /* 0x000fe20000011402 */
[----:B------:R-:W-:Y:S01]  /*0c20*/  IMAD.IADD R8, R4, 0x1, -R9 ;  /* 0x0000000104087824 */ /* 0x000fe200078e0a09 */
[----:B------:R-:W-:Y:S02]  /*0c30*/  SHF.R.S32.HI R7, RZ, 0x5, R7 ;  /* 0x00000005ff077819 */ /* 0x000fe40000011407 */
[----:B------:R-:W-:Y:S02]  /*0c40*/  LOP3.LUT R3, R3, 0x3fffffe, RZ, 0xc0, !PT ;  /* 0x03fffffe03037812 */ /* 0x000fe400078ec0ff */
[----:B------:R-:W-:-:S02]  /*0c50*/  LOP3.LUT R4, R2, 0x3fffff0, RZ, 0xc0, !PT ;  /* 0x03fffff002047812 */ /* 0x000fc400078ec0ff */
[----:B------:R-:W-:Y:S01]  /*0c60*/  LEA.HI R2, R2, R5, RZ, 0x1 ;  /* 0x0000000502027211 */ /* 0x000fe200078f08ff */
[----:B------:R-:W-:Y:S01]  /*0c70*/  IMAD R8, R7, 0x10, R8 ;  /* 0x0000001007087824 */ /* 0x000fe200078e0208 */
[-C--:B------:R-:W-:Y:S01]  /*0c80*/  LEA.HI R211, R0, R10.reuse, RZ, 0x5 ;  /* 0x0000000a00d37211 */ /* 0x080fe200078f28ff */
[----:B------:R-:W-:Y:S01]  /*0c90*/  IMAD.IADD R3, R234, 0x1, -R3 ;  /* 0x00000001ea037824 */ /* 0x000fe200078e0a03 */
[----:B------:R-:W-:Y:S01]  /*0ca0*/  LOP3.LUT R2, R2, 0x1ffffffe, RZ, 0xc0, !PT ;  /* 0x1ffffffe02027812 */ /* 0x000fe200078ec0ff */
[----:B------:R-:W-:Y:S01]  /*0cb0*/  IMAD.IADD R4, R10, 0x1, -R4 ;  /* 0x000000010a047824 */ /* 0x000fe200078e0a04 */
[----:B------:R-:W-:Y:S01]  /*0cc0*/  SHF.R.S32.HI R211, RZ, 0x5, R211 ;  /* 0x00000005ffd37819 */ /* 0x000fe200000114d3 */
[----:B------:R-:W-:Y:S01]  /*0cd0*/  IMAD R235, R3, 0x40, R8 ;  /* 0x0000004003eb7824 */ /* 0x000fe200078e0208 */
[----:B------:R-:W-:Y:S01]  /*0ce0*/  LEA.HI R3, R0, R10, RZ, 0x2 ;  /* 0x0000000a00037211 */ /* 0x000fe200078f10ff */
[----:B------:R-:W-:Y:S02]  /*0cf0*/  IMAD.IADD R2, R5, 0x1, -R2 ;  /* 0x0000000105027824 */ /* 0x000fe400078e0a02 */
[----:B------:R-:W-:Y:S01]  /*0d00*/  IMAD R5, R211, 0x10, R4 ;  /* 0x00000010d3057824 */ /* 0x000fe200078e0204 */
[----:B------:R-:W-:-:S02]  /*0d10*/  LOP3.LUT R4, R3, 0xfffffffc, RZ, 0xc0, !PT ;  /* 0xfffffffc03047812 */ /* 0x000fc400078ec0ff */
[----:B------:R-:W-:-:S03]  /*0d20*/  LEA.HI R0, R0, R10, RZ, 0x3 ;  /* 0x0000000a00007211 */ /* 0x000fc600078f18ff */
[----:B------:R-:W-:Y:S01]  /*0d30*/  IMAD.IADD R4, R10, 0x1, -R4 ;  /* 0x000000010a047824 */ /* 0x000fe200078e0a04 */
[----:B------:R-:W-:Y:S02]  /*0d40*/  LOP3.LUT R216, R0, 0xfffffff8, RZ, 0xc0, !PT ;  /* 0xfffffff800d87812 */ /* 0x000fe400078ec0ff */
[----:B------:R-:W-:Y:S02]  /*0d50*/  SHF.R.S32.HI R228, RZ, 0x3, R0 ;  /* 0x00000003ffe47819 */ /* 0x000fe40000011400 */
[--C-:B------:R-:W-:Y:S02]  /*0d60*/  SHF.R.S32.HI R19, RZ, 0x2, R3.reuse ;  /* 0x00000002ff137819 */ /* 0x100fe40000011403 */
[----:B------:R-:W-:Y:S02]  /*0d70*/  LEA.HI R0, R4, R4, RZ, 0x1 ;  /* 0x0000000404007211 */ /* 0x000fe400078f08ff */
[----:B------:R-:W-:Y:S01]  /*0d80*/  SHF.R.S32.HI R8, RZ, 0x1f, R3 ;  /* 0x0000001fff087819 */ /* 0x000fe20000011403 */
[----:B------:R-:W-:Y:S01]  /*0d90*/  VIADD R222, R19, 0x40 ;  /* 0x0000004013de7836 */ /* 0x000fe20000000000 */
[----:B------:R-:W-:Y:S01]  /*0da0*/  LOP3.LUT R3, R0, 0x1ffffffe, RZ, 0xc0, !PT ;  /* 0x1ffffffe00037812 */ /* 0x000fe200078ec0ff */
[----:B------:R-:W-:-:S04]  /*0db0*/  IMAD.IADD R216, R10, 0x1, -R216 ;  /* 0x000000010ad87824 */ /* 0x000fc800078e0ad8 */
[----:B------:R-:W-:Y:S01]  /*0dc0*/  IMAD.IADD R0, R4, 0x1, -R3 ;  /* 0x0000000104007824 */ /* 0x000fe200078e0a03 */
[----:B------:R-:W-:Y:S01]  /*0dd0*/  SHF.R.S32.HI R3, RZ, 0x1f, R222 ;  /* 0x0000001fff037819 */ /* 0x000fe200000114de */
[----:B------:R-:W-:-:S03]  /*0de0*/  IMAD.SHL.U32 R209, R216, 0x8, RZ ;  /* 0x00000008d8d17824 */ /* 0x000fc600078e00ff */
[----:B------:R-:W-:Y:S01]  /*0df0*/  LEA.HI R3, R3, R222, RZ, 0x3 ;  /* 0x000000de03037211 */ /* 0x000fe200078f18ff */
[----:B------:R-:W-:-:S04]  /*0e00*/  VIADD R215, R209, 0xc0 ;  /* 0x000000c0d1d77836 */ /* 0x000fc80000000000 */
[----:B------:R-:W-:Y:S02]  /*0e10*/  IMAD.SHL.U32 R3, R3, 0x40, RZ ;  /* 0x0000004003037824 */ /* 0x000fe400078e00ff */
[----:B------:R-:W-:-:S03]  /*0e20*/  IMAD R9, R5, 0x8, R2 ;  /* 0x0000000805097824 */ /* 0x000fc600078e0202 */
[----:B------:R-:W-:Y:S02]  /*0e30*/  LOP3.LUT R212, R3, 0xfffffe00, RZ, 0xc0, !PT ;  /* 0xfffffe0003d47812 */ /* 0x000fe400078ec0ff */
[----:B------:R-:W-:Y:S01]  /*0e40*/  SHF.R.S32.HI R3, RZ, 0x1f, R215 ;  /* 0x0000001fff037819 */ /* 0x000fe200000114d7 */
[----:B------:R-:W-:Y:S02]  /*0e50*/  IMAD.SHL.U32 R3, R9, 0x8, RZ ;  /* 0x0000000809037824 */ /* 0x000fe400078e00ff */
[----:B------:R-:W-:-:S03]  /*0e60*/  IMAD.SHL.U32 R210, R222, 0x40, RZ ;  /* 0x00000040ded27824 */ /* 0x000fc600078e00ff */
[----:B------:R0:W-:Y:S01]  /*0e70*/  STL [R1+0x4], R3 ;  /* 0x0000040301007387 */ /* 0x0001e20000100800 */
[----:B------:R-:W-:Y:S01]  /*0e80*/  IMAD.SHL.U32 R16, R4, 0x8, RZ ;  /* 0x0000000804107824 */ /* 0x000fe200078e00ff */
[----:B------:R-:W-:Y:S01]  /*0e90*/  LOP3.LUT R210, R210, 0x1c0, RZ, 0xc0, !PT ;  /* 0x000001c0d2d27812 */ /* 0x000fe200078ec0ff */
[----:B------:R-:W-:Y:S01]  /*0ea0*/  IMAD.SHL.U32 R22, R4, 0x4, RZ ;  /* 0x0000000404167824 */ /* 0x000fe200078e00ff */
[----:B------:R-:W-:Y:S02]  /*0eb0*/  SHF.R.S32.HI R4, RZ, 0x1f, R209 ;  /* 0x0000001fff047819 */ /* 0x000fe400000114d1 */
[----:B------:R-:W-:Y:S01]  /*0ec0*/  LEA.HI R8, R8, R19, RZ, 0x3 ;  /* 0x0000001308087211 */ /* 0x000fe200078f18ff */
[----:B------:R-:W-:Y:S01]  /*0ed0*/  VIADD R202, R22, 0x10 ;  /* 0x0000001016ca7836 */ /* 0x000fe20000000000 */
[----:B------:R-:W-:Y:S02]  /*0ee0*/  SHF.R.U32.HI R4, RZ, 0x3, R210 ;  /* 0x00000003ff047819 */ /* 0x000fe400000116d2 */
[----:B------:R-:W-:Y:S01]  /*0ef0*/  LOP3.LUT R7, R210, 0x38, R16, 0xf8, !PT ;  /* 0x00000038d2077812 */ /* 0x000fe200078ef810 */
[C---:B------:R-:W-:Y:S01]  /*0f00*/  VIADD R214, R209.reuse, 0x40 ;  /* 0x00000040d1d67836 */ /* 0x040fe20000000000 */
[----:B------:R-:W-:Y:S01]  /*0f10*/  LOP3.LUT R8, R8, 0xfffffff8, RZ, 0xc0, !PT ;  /* 0xfffffff808087812 */ /* 0x000fe200078ec0ff */
[----:B------:R-:W-:Y:S01]  /*0f20*/  VIADD R213, R209, 0x80 ;  /* 0x00000080d1d57836 */ /* 0x000fe20000000000 */
[----:B------:R-:W-:-:S02]  /*0f30*/  LOP3.LUT R5, R6, 0x7ffffffc, RZ, 0xc0, !PT ;  /* 0x7ffffffc06057812 */ /* 0x000fc400078ec0ff */
[----:B------:R-:W-:Y:S02]  /*0f40*/  LOP3.LUT R7, R212, R7, R4, 0xf6, !PT ;  /* 0x00000007d4077212 */ /* 0x000fe400078ef604 */
[----:B------:R-:W-:Y:S01]  /*0f50*/  SHF.R.S32.HI R231, RZ, 0x1f, R202 ;  /* 0x0000001fffe77819 */ /* 0x000fe200000114ca */
[----:B------:R-:W-:Y:S01]  /*0f60*/  IMAD.MOV.U32 R223, RZ, RZ, RZ ;  /* 0x000000ffffdf7224 */ /* 0x000fe200078e00ff */
[----:B------:R-:W-:Y:S01]  /*0f70*/  SHF.R.S32.HI R6, RZ, 0x1f, R214 ;  /* 0x0000001fff067819 */ /* 0x000fe200000114d6 */
[----:B------:R-:W-:Y:S01]  /*0f80*/  IMAD.MOV.U32 R2, RZ, RZ, RZ ;  /* 0x000000ffff027224 */ /* 0x000fe200078e00ff */
[----:B------:R-:W-:Y:S01]  /*0f90*/  CS2R R200, SRZ ;  /* 0x0000000000c87805 */ /* 0x000fe2000001ff00 */
[----:B------:R-:W-:Y:S01]  /*0fa0*/  IMAD.MOV.U32 R208, RZ, RZ, RZ ;  /* 0x000000ffffd07224 */ /* 0x000fe200078e00ff */
[----:B------:R-:W-:Y:S01]  /*0fb0*/  SHF.R.S32.HI R225, RZ, 0x1f, R19 ;  /* 0x0000001fffe17819 */ /* 0x000fe20000011413 */
[----:B------:R-:W-:Y:S01]  /*0fc0*/  IMAD.IADD R227, R19, 0x1, -R8 ;  /* 0x0000000113e37824 */ /* 0x000fe200078e0a08 */
[----:B------:R-:W-:Y:S01]  /*0fd0*/  SHF.R.S32.HI R17, RZ, 0x1f, R16 ;  /* 0x0000001fff117819 */ /* 0x000fe20000011410 */
[----:B------:R-:W-:Y:S01]  /*0fe0*/  IMAD.SHL.U32 R232, R202, 0x2, RZ ;  /* 0x00000002cae87824 */ /* 0x000fe200078e00ff */
[----:B------:R-:W-:Y:S01]  /*0ff0*/  SHF.R.S32.HI R6, RZ, 0x1f, R213 ;  /* 0x0000001fff067819 */ /* 0x000fe200000114d5 */
[----:B------:R-:W-:Y:S01]  /*1000*/  IMAD.IADD R236, R230, 0x1, -R5 ;  /* 0x00000001e6ec7824 */ /* 0x000fe200078e0a05 */
[----:B------:R-:W-:Y:S01]  /*1010*/  SHF.L.U64.HI R231, R202, 0x1, R231 ;  /* 0x00000001cae77819 */ /* 0x000fe200000102e7 */
[----:B------:R-:W-:-:S02]  /*1020*/  IMAD R233, R7, 0x2, R18 ;  /* 0x0000000207e97824 */ /* 0x000fc400078e0212 */
[----:B------:R-:W-:Y:S01]  /*1030*/  IMAD R237, R0, 0x8, R235 ;  /* 0x0000000800ed7824 */ /* 0x000fe200078e02eb */
[----:B0--3--:R-:W-:-:S07]  /*1040*/  LOP3.LUT R203, R11, 0x1, RZ, 0xfc, !PT ;  /* 0x000000010bcb7812 */ /* 0x009fce00078efcff */
.L_x_9824:
[----:B0-----:R-:W0:Y:S02]  /*1050*/  LDC.64 R4, c[0x0][0xc88] ;  /* 0x00032200ff047b82 */ /* 0x001e240000000a00 */
[----:B0-----:R-:W-:-:S05]  /*1060*/  IMAD.WIDE R4, R91, 0x4, R4 ;  /* 0x000000045b047825 */ /* 0x001fca00078e0204 */
[----:B--2---:R-:W2:Y:S01]  /*1070*/  LDG.E R221, desc[UR40][R4.64] ;  /* 0x0000002804dd7981 */ /* 0x004ea2000c1e1900 */
[----:B------:R-:W-:Y:S05]  /*1080*/  YIELD ;  /* 0x0000000000007946 */ /* 0x000fea0003800000 */
[----:B------:R-:W-:Y:S01]  /*1090*/  ULDC.64 UR4, c[0x0][0xa28] ;  /* 0x00028a0000047ab9 */ /* 0x000fe20000000a00 */
[----:B------:R-:W-:Y:S01]  /*10a0*/  ULDC.64 UR8, c[0x0][0xa18] ;  /* 0x0002860000087ab9 */ /* 0x000fe20000000a00 */
[----:B------:R-:W-:Y:S01]  /*10b0*/  ISETP.NE.U32.AND P1, PT, RZ, UR4, PT ;  /* 0x00000004ff007c0c */ /* 0x000fe2000bf25070 */
[----:B------:R-:W-:Y:S01]  /*10c0*/  ULDC.64 UR6, c[0x0][0xa08] ;  /* 0x0002820000067ab9 */ /* 0x000fe20000000a00 */
[----:B------:R-:W-:Y:S01]  /*10d0*/  IMAD.MOV.U32 R3, RZ, RZ, RZ ;  /* 0x000000ffff037224 */ /* 0x000fe200078e00ff */
[----:B------:R-:W-:Y:S01]  /*10e0*/  ISETP.NE.U32.AND P0, PT, RZ, UR6, PT ;  /* 0x00000006ff007c0c */ /* 0x000fe2000bf05070 */
[----:B------:R-:W-:Y:S01]  /*10f0*/  IMAD.MOV.U32 R31, RZ, RZ, RZ ;  /* 0x000000ffff1f7224 */ /* 0x000fe200078e00ff */
[----:B------:R-:W-:-:S02]  /*1100*/  ISETP.NE.AND.EX P1, PT, RZ, UR5, PT, P1 ;  /* 0x00000005ff007c0c */ /* 0x000fc4000bf25310 */
[----:B------:R-:W-:Y:S02]  /*1110*/  ISETP.NE.AND.EX P0, PT, RZ, UR7, PT, P0 ;  /* 0x00000007ff007c0c */ /* 0x000fe4000bf05300 */
[----:B--2---:R-:W-:Y:S01]  /*1120*/  SHF.R.S32.HI R229, RZ, 0x1f, R221 ;  /* 0x0000001fffe57819 */ /* 0x004fe200000114dd */
[----:B------:R-:W-:-:S08]  /*1130*/  IMAD.SHL.U32 R219, R221, 0x4, RZ ;  /* 0x00000004dddb7824 */ /* 0x000fd000078e00ff */
[C---:B------:R-:W-:Y:S02]  /*1140*/  @P1 LEA R6, P2, R221.reuse, UR4, 0x2 ;  /* 0x00000004dd061c11 */ /* 0x040fe4000f8410ff */
[C-C-:B------:R-:W-:Y:S02]  /*1150*/  SHF.L.U64.HI R220, R221.reuse, 0x2, R229.reuse ;  /* 0x00000002dddc7819 */ /* 0x140fe400000102e5 */
[----:B------:R-:W-:Y:S02]  /*1160*/  @P1 LEA.HI.X R7, R221, UR5, R229, 0x2, P2 ;  /* 0x00000005dd071c11 */ /* 0x000fe400090f14e5 */
[----:B------:R-:W-:Y:S01]  /*1170*/  ISETP.NE.U32.AND P2, PT, RZ, UR8, PT ;  /* 0x00000008ff007c0c */ /* 0x000fe2000bf45070 */
[----:B------:R-:W-:Y:S01]  /*1180*/  ULDC UR4, c[0x0][0x288] ;  /* 0x0000a20000047ab9 */ /* 0x000fe20000000800 */
[----:B------:R-:W-:Y:S01]  /*1190*/  IADD3 R8, P3, R219, UR6, RZ ;  /* 0x00000006db087c10 */ /* 0x000fe2000ff7e0ff */
[----:B------:R0:W5:Y:S01]  /*11a0*/  @P1 LDG.E R3, desc[UR40][R6.64] ;  /* 0x0000002806031981 */ /* 0x000162000c1e1900 */
[----:B------:R-:W-:Y:S01]  /*11b0*/  ISETP.NE.AND.EX P2, PT, RZ, UR9, PT, P2 ;  /* 0x00000009ff007c0c */ /* 0x000fe2000bf45320 */
[----:B------:R-:W-:Y:S01]  /*11c0*/  IMAD.U32 R39, RZ, RZ, UR4 ;  /* 0x00000004ff277e24 */ /* 0x000fe2000f8e00ff */
[----:B------:R-:W-:Y:S01]  /*11d0*/  IADD3.X R9, R220, UR7, RZ, P3, !PT ;  /* 0x00000007dc097c10 */ /* 0x000fe20009ffe4ff */
[----:B------:R-:W-:-:S04]  /*11e0*/  ULDC.64 UR4, c[0x0][0x418] ;  /* 0x0001060000047ab9 */ /* 0x000fc80000000a00 */
[----:B------:R0:W5:Y:S06]  /*11f0*/  @P0 LDG.E R31, desc[UR40][R8.64] ;  /* 0x00000028081f0981 */ /* 0x00016c000c1e1900 */
[----:B------:R-:W-:-:S04]  /*1200*/  @P2 IADD3 R4, P1, R219, UR8, RZ ;  /* 0x00000008db042c10 */ /* 0x000fc8000ff3e0ff */
[----:B------:R-:W-:-:S05]  /*1210*/  @P2 IADD3.X R5, R220, UR9, RZ, P1, !PT ;  /* 0x00000009dc052c10 */ /* 0x000fca0008ffe4ff */
[----:B------:R0:W5:Y:S01]  /*1220*/  @P2 LDG.E R39, desc[UR40][R4.64] ;  /* 0x0000002804272981 */ /* 0x000162000c1e1900 */
[----:B------:R-:W-:-:S03]  /*1230*/  UISETP.NE.U32.AND UP0, UPT, UR4, URZ, UPT ;  /* 0x0000003f0400728c */ /* 0x000fc6000bf05070 */
[----:B------:R-:W-:Y:S01]  /*1240*/  ULDC UR4, c[0x0][0x424] ;  /* 0x0001090000047ab9 */ /* 0x000fe20000000800 */
[----:B------:R-:W-:-:S03]  /*1250*/  UISETP.NE.AND.EX UP0, UPT, UR5, URZ, UPT, UP0 ;  /* 0x0000003f0500728c */ /* 0x000fc6000bf05300 */
[----:B------:R-:W-:Y:S01]  /*1260*/  ULDC UR5, c[0x0][0x2f0] ;  /* 0x0000bc0000057ab9 */ /* 0x000fe20000000800 */
[----:B------:R-:W-:-:S04]  /*1270*/  USEL UR4, UR4, 0x1, UP0 ;  /* 0x0000000104047887 */ /* 0x000fc80008000000 */
[----:B------:R-:W-:-:S03]  /*1280*/  UIMAD UR4, UR4, UR5, URZ ;  /* 0x00000005040472a4 */ /* 0x000fc6000f8e023f */
[----:B------:R-:W-:Y:S02]  /*1290*/  ULDC UR5, c[0x0][0x348] ;  /* 0x0000d20000057ab9 */ /* 0x000fe40000000800 */
[----:B------:R-:W-:Y:S02]  /*12a0*/  IMAD.U32 R60, RZ, RZ, UR5 ;  /* 0x00000005ff3c7e24 */ /* 0x000fe4000f8e00ff */
[----:B------:R-:W-:Y:S02]  /*12b0*/  IMAD.U32 R28, RZ, RZ, UR4 ;  /* 0x00000004ff1c7e24 */ /* 0x000fe4000f8e00ff */
[----:B------:R-:W-:Y:S01]  /*12c0*/  IMAD.MOV.U32 R29, RZ, RZ, R221 ;  /* 0x000000ffff1d7224 */ /* 0x000fe200078e00dd */
[----:B0--34-:R-:W-:Y:S06]  /*12d0*/  @P2 BRA `(.L_x_9692) ;  /* 0x0000000000242947 */ /* 0x019fec0003800000 */
        /* <DEDUP_REMOVED lines=9> */
.L_x_9692:
[----:B------:R-:W-:Y:S01]  /*1370*/  ULDC.64 UR4, c[0x0][0xa20] ;  /* 0x0002880000047ab9 */ /* 0x000fe20000000a00 */
[----:B------:R-:W-:Y:S01]  /*1380*/  IMAD.MOV.U32 R224, RZ, RZ, R89 ;  /* 0x000000ffffe07224 */ /* 0x000fe200078e0059 */
[----:B------:R-:W-:Y:S01]  /*1390*/  ISETP.NE.U32.AND P1, PT, RZ, UR4, PT ;  /* 0x00000004ff007c0c */ /* 0x000fe2000bf25070 */
[----:B------:R-:W-:-:S03]  /*13a0*/  IMAD.MOV.U32 R218, RZ, RZ, R90 ;  /* 0x000000ffffda7224 */ /* 0x000fc600078e005a */
[----:B------:R-:W-:-:S13]  /*13b0*/  ISETP.NE.AND.EX P1, PT, RZ, UR5, PT, P1 ;  /* 0x00000005ff007c0c */ /* 0x000fda000bf25310 */
[----:B------:R-:W-:Y:S05]  /*13c0*/  @!P1 BRA `(.L_x_9693) ;  /* 0x0000000000109947 */ /* 0x000fea0003800000 */
[----:B------:R-:W-:-:S04]  /*13d0*/  IADD3 R4, P0, R219, UR4, RZ ;  /* 0x00000004db047c10 */ /* 0x000fc8000ff1e0ff */
[----:B------:R-:W-:-:S05]  /*13e0*/  IADD3.X R5, R220, UR5, RZ, P0, !PT ;  /* 0x00000005dc057c10 */ /* 0x000fca00087fe4ff */
[----:B------:R0:W5:Y:S01]  /*13f0*/  LDG.E R28, desc[UR40][R4.64] ;  /* 0x00000028041c7981 */ /* 0x000162000c1e1900 */
[----:B------:R-:W-:Y:S05]  /*1400*/  BRA `(.L_x_9694) ;  /* 0x0000000000107947 */ /* 0x000fea0003800000 */
.L_x_9693:
[----:B------:R-:W-:Y:S05]  /*1410*/  @!P0 BRA `(.L_x_9694) ;  /* 0x00000000000c8947 */ /* 0x000fea0003800000 */
[----:B------:R-:W2:Y:S04]  /*1420*/  LDG.E R5, desc[UR40][R8.64] ;  /* 0x0000002808057981 */ /* 0x000ea8000c1e1900 */
[----:B------:R-:W2:Y:S02]  /*1430*/  LDG.E R28, desc[UR40][R8.64+0x4] ;  /* 0x00000428081c7981 */ /* 0x000ea4000c1e1900 */
[----:B--2---:R-:W-:-:S07]  /*1440*/  IMAD.IADD R28, R28, 0x1, -R5 ;  /* 0x000000011c1c7824 */ /* 0x004fce00078e0a05 */
.L_x_9694:
        /* <DEDUP_REMOVED lines=8> */
[----:B------:R0:W2:Y:S01]  /*14d0*/  @P0 LDG.E R9, desc[UR40][R4.64+0x4] ;  /* 0x0000042804090981 */ /* 0x0000a2000c1e1900 */
[----:B------:R-:W-:Y:S01]  /*14e0*/  ISETP.NE.U32.AND P1, PT, RZ, UR4, PT ;  /* 0x00000004ff007c0c */ /* 0x000fe2000bf25070 */
[----:B------:R-:W-:-:S03]  /*14f0*/  IMAD.MOV.U32 R38, RZ, RZ, R28 ;  /* 0x000000ffff267224 */ /* 0x000fc600078e001c */
[----:B------:R-:W-:Y:S01]  /*1500*/  ISETP.NE.AND.EX P1, PT, RZ, UR5, PT, P1 ;  /* 0x00000005ff007c0c */ /* 0x000fe2000bf25310 */
[----:B0-----:R-:W-:-:S05]  /*1510*/  IMAD.MOV R4, RZ, RZ, -R3 ;  /* 0x000000ffff047224 */ /* 0x001fca00078e0a03 */
[----:B------:R-:W-:-:S07]  /*1520*/  VIMNMX R4, RZ, R4, !PT ;  /* 0x00000004ff047248 */ /* 0x000fce0007fe0100 */
[----:B------:R-:W-:-:S04]  /*1530*/  @P1 IADD3 R6, P2, R219, UR4, RZ ;  /* 0x00000004db061c10 */ /* 0x000fc8000ff5e0ff */
[----:B------:R-:W-:-:S05]  /*1540*/  @P1 IADD3.X R7, R220, UR5, RZ, P2, !PT ;  /* 0x00000005dc071c10 */ /* 0x000fca00097fe4ff */
[----:B------:R0:W5:Y:S01]  /*1550*/  @P1 LDG.E R38, desc[UR40][R6.64] ;  /* 0x0000002806261981 */ /* 0x000162000c1e1900 */
[----:B--2---:R-:W-:-:S04]  /*1560*/  @P0 IMAD.IADD R60, R9, 0x1, -R0 ;  /* 0x00000001093c0824 */ /* 0x004fc800078e0a00 */
[----:B------:R-:W-:-:S04]  /*1570*/  IMAD.IADD R172, R3, 0x1, R60 ;  /* 0x0000000103ac7824 */ /* 0x000fc800078e023c */
[----:B------:R-:W-:-:S04]  /*1580*/  VIADD R0, R172, 0x5f ;  /* 0x0000005fac007836 */ /* 0x000fc80000000000 */
[----:B------:R-:W-:-:S05]  /*1590*/  IMAD.HI R0, R0, 0x2aaaaaab, RZ ;  /* 0x2aaaaaab00007827 */ /* 0x000fca00078e02ff */
[----:B------:R-:W-:-:S04]  /*15a0*/  SHF.R.U32.HI R173, RZ, 0x1f, R0 ;  /* 0x0000001fffad7819 */ /* 0x000fc80000011600 */
[----:B------:R-:W-:-:S05]  /*15b0*/  LEA.HI.SX32 R173, R0, R173, 0x1c ;  /* 0x000000ad00ad7211 */ /* 0x000fca00078fe2ff */
[----:B------:R-:W-:-:S05]  /*15c0*/  IMAD R3, R173, 0x60, -R3 ;  /* 0x00000060ad037824 */ /* 0x000fca00078e0a03 */
[----:B------:R-:W-:-:S04]  /*15d0*/  VIMNMX R3, R3, R60, PT ;  /* 0x0000003c03037248 */ /* 0x000fc80003fe0100 */
[----:B------:R-:W-:Y:S01]  /*15e0*/  ISETP.GT.AND P0, PT, R3, R4, PT ;  /* 0x000000040300720c */ /* 0x000fe20003f04270 */
[----:B------:R-:W-:-:S05]  /*15f0*/  IMAD.WIDE.U32 R4, R4, -0x55555555, RZ ;  /* 0xaaaaaaab04047825 */ /* 0x000fca00078e00ff */
[----:B------:R-:W-:-:S05]  /*1600*/  SHF.R.U32.HI R27, RZ, 0x6, R5 ;  /* 0x00000006ff1b7819 */ /* 0x000fca0000011605 */
[----:B------:R-:W-:Y:S02]  /*1610*/  IMAD.MOV.U32 R26, RZ, RZ, R27 ;  /* 0x000000ffff1a7224 */ /* 0x000fe400078e001b */
[----:B------:R-:W-:-:S04]  /*1620*/  @P0 VIADD R0, R3, 0x5f ;  /* 0x0000005f03000836 */ /* 0x000fc80000000000 */
[----:B------:R-:W-:-:S05]  /*1630*/  @P0 IMAD.HI R0, R0, 0x2aaaaaab, RZ ;  /* 0x2aaaaaab00000827 */ /* 0x000fca00078e02ff */
[----:B------:R-:W-:-:S04]  /*1640*/  @P0 SHF.R.U32.HI R3, RZ, 0x1f, R0 ;  /* 0x0000001fff030819 */ /* 0x000fc80000011600 */
[----:B------:R-:W-:Y:S02]  /*1650*/  @P0 LEA.HI.SX32 R26, R0, R3, 0x1c ;  /* 0x00000003001a0211 */ /* 0x000fe400078fe2ff */
        /* <DEDUP_REMOVED lines=23> */
.L_x_9697:
[----:B------:R-:W-:Y:S05]  /*17d0*/  BSYNC B6 ;  /* 0x0000000000067941 */ /* 0x000fea0003800000 */
.L_x_9696:
        /* <DEDUP_REMOVED lines=20> */
.L_x_9699:
[----:B------:R-:W-:Y:S05]  /*1920*/  BSYNC B6 ;  /* 0x0000000000067941 */ /* 0x000fea0003800000 */
.L_x_9698:
[----:B------:R-:W-:Y:S01]  /*1930*/  ULDC.64 UR4, c[0x0][0x9f8] ;  /* 0x00027e0000047ab9 */ /* 0x000fe20000000a00 */
[----:B------:R-:W0:Y:S01]  /*1940*/  S2R R32, SR_TID.X ;  /* 0x0000000000207919 */ /* 0x000e220000002100 */
[----:B------:R-:W-:Y:S01]  /*1950*/  ISETP.NE.U32.AND P0, PT, RZ, UR4, PT ;  /* 0x00000004ff007c0c */ /* 0x000fe2000bf05070 */
[----:B------:R-:W1:Y:S01]  /*1960*/  LDC.64 R8, c[0x0][0x300] ;  /* 0x0000c000ff087b82 */ /* 0x000e620000000a00 */
[----:B------:R-:W-:Y:S01]  /*1970*/  IMAD.IADD R58, R31, 0x1, R28 ;  /* 0x000000011f3a7824 */ /* 0x000fe200078e021c */
[----:B------:R-:W-:Y:S01]  /*1980*/  ULDC.64 UR6, c[0x0][0xa08] ;  /* 0x0002820000067ab9 */ /* 0x000fe20000000a00 */
[----:B------:R-:W-:Y:S02]  /*1990*/  ISETP.NE.AND.EX P0, PT, RZ, UR5, PT, P0 ;  /* 0x00000005ff007c0c */ /* 0x000fe4000bf05300 */
[----:B------:R-:W-:Y:S01]  /*19a0*/  SHF.R.S32.HI R11, RZ, 0x1f, R90 ;  /* 0x0000001fff0b7819 */ /* 0x000fe2000001145a */
[----:B------:R-:W-:Y:S02]  /*19b0*/  VIADD R62, R16, 0x20 ;  /* 0x00000020103e7836 */ /* 0x000fe40000000000 */
[----:B------:R-:W2:Y:S08]  /*19c0*/  LDC.64 R56, c[0x0][0x3f8] ;  /* 0x0000fe00ff387b82 */ /* 0x000eb00000000a00 */
[----:B------:R-:W-:Y:S01]  /*19d0*/  @P0 IADD3 R4, P1, R219, UR4, RZ ;  /* 0x00000004db040c10 */ /* 0x000fe2000ff3e0ff */
[----:B------:R-:W3:Y:S03]  /*19e0*/  LDC R43, c[0x0][0x3f4] ;  /* 0x0000fd00ff2b7b82 */ /* 0x000ee60000000800 */
[----:B------:R-:W-:Y:S01]  /*19f0*/  @P0 IADD3.X R5, R220, UR5, RZ, P1, !PT ;  /* 0x00000005dc050c10 */ /* 0x000fe20008ffe4ff */
[----:B------:R-:W-:-:S04]  /*1a00*/  ULDC.64 UR4, c[0x0][0x308] ;  /* 0x0000c20000047ab9 */ /* 0x000fc80000000a00 */
[----:B------:R4:W3:Y:S01]  /*1a10*/  @P0 LDG.E R29, desc[UR40][R4.64] ;  /* 0x00000028041d0981 */ /* 0x0008e2000c1e1900 */
[----:B------:R-:W-:Y:S01]  /*1a20*/  SHF.R.S32.HI R40, RZ, 0x1f, R58 ;  /* 0x0000001fff287819 */ /* 0x000fe2000001143a */
[-C--:B-1----:R-:W-:Y:S01]  /*1a30*/  IMAD.WIDE.U32 R6, R58, R8.reuse, RZ ;  /* 0x000000083a067225 */ /* 0x082fe200078e00ff */
[----:B------:R-:W-:Y:S01]  /*1a40*/  ISETP.NE.U32.AND P0, PT, RZ, UR6, PT ;  /* 0x00000006ff007c0c */ /* 0x000fe2000bf05070 */
[----:B------:R-:W1:Y:S01]  /*1a50*/  LDC.64 R14, c[0x0][0x408] ;  /* 0x00010200ff0e7b82 */ /* 0x000e620000000a00 */
[----:B0-----:R-:W-:Y:S01]  /*1a60*/  SHF.R.U32.HI R42, RZ, 0x7, R32 ;  /* 0x00000007ff2a7819 */ /* 0x001fe20000011620 */
[-C--:B------:R-:W-:Y:S01]  /*1a70*/  IMAD R0, R40, R8.reuse, RZ ;  /* 0x0000000828007224 */ /* 0x080fe200078e02ff */
[----:B------:R-:W-:Y:S01]  /*1a80*/  ISETP.NE.AND.EX P0, PT, RZ, UR7, PT, P0 ;  /* 0x00000007ff007c0c */ /* 0x000fe2000bf05300 */
[----:B------:R-:W-:Y:S01]  /*1a90*/  IMAD R10, R225, R8, RZ ;  /* 0x00000008e10a7224 */ /* 0x000fe200078e02ff */
[----:B------:R-:W-:Y:S01]  /*1aa0*/  ISETP.NE.AND P6, PT, R42, 0x1, PT ;  /* 0x000000012a00780c */ /* 0x000fe20003fc5270 */
[----:B------:R-:W-:Y:S01]  /*1ab0*/  IMAD R3, R58, R9, R0 ;  /* 0x000000093a037224 */ /* 0x000fe200078e0200 */
[----:B------:R-:W-:Y:S01]  /*1ac0*/  SHF.L.U64.HI R67, R8, 0x6, R9 ;  /* 0x0000000608437819 */ /* 0x000fe20000010209 */
[----:B------:R-:W-:Y:S01]  /*1ad0*/  VIADD R63, R16, 0x40 ;  /* 0x00000040103f7836 */ /* 0x000fe20000000000 */
[----:B--2---:R-:W-:Y:S01]  /*1ae0*/  SHF.L.U64.HI R72, R56, 0x6, R57 ;  /* 0x0000000638487819 */ /* 0x004fe20000010239 */
[----:B------:R-:W-:Y:S01]  /*1af0*/  IMAD.IADD R7, R7, 0x1, R3 ;  /* 0x0000000107077824 */ /* 0x000fe200078e0203 */
[----:B------:R-:W-:Y:S01]  /*1b00*/  SHF.R.S32.HI R75, RZ, 0x1f, R222 ;  /* 0x0000001fff4b7819 */ /* 0x000fe200000114de */
[----:B------:R-:W-:-:S02]  /*1b10*/  IMAD R3, R11, UR4, RZ ;  /* 0x000000040b037c24 */ /* 0x000fc4000f8e02ff */
[----:B----4-:R-:W-:-:S04]  /*1b20*/  IMAD.WIDE.U32 R4, R90, UR4, R6 ;  /* 0x000000045a047c25 */ /* 0x010fc8000f8e0006 */
[----:B------:R-:W-:Y:S01]  /*1b30*/  IMAD R3, R90, UR5, R3 ;  /* 0x000000055a037c24 */ /* 0x000fe2000f8e0203 */
[----:B------:R-:W-:Y:S01]  /*1b40*/  ULDC.64 UR4, c[0x0][0x310] ;  /* 0x0000c40000047ab9 */ /* 0x000fe20000000a00 */
[----:B------:R-:W-:-:S04]  /*1b50*/  IMAD.WIDE.U32 R6, R19, R8, R16 ;  /* 0x0000000813067225 */ /* 0x000fc800078e0010 */
[----:B------:R-:W-:Y:S01]  /*1b60*/  IMAD.IADD R5, R5, 0x1, R3 ;  /* 0x0000000105057824 */ /* 0x000fe200078e0203 */
[----:B-1----:R-:W-:Y:S01]  /*1b70*/  SHF.L.U64.HI R69, R14, 0x6, R15 ;  /* 0x000000060e457819 */ /* 0x002fe2000001020f */
[C---:B------:R-:W-:Y:S02]  /*1b80*/  VIADD R64, R16.reuse, 0x60 ;  /* 0x0000006010407836 */ /* 0x040fe40000000000 */
[C---:B------:R-:W-:Y:S02]  /*1b90*/  VIADD R12, R16.reuse, 0xc0 ;  /* 0x000000c0100c7836 */ /* 0x040fe40000000000 */
[C---:B------:R-:W-:Y:S02]  /*1ba0*/  VIADD R65, R16.reuse, 0x80 ;  /* 0x0000008010417836 */ /* 0x040fe40000000000 */
[C---:B------:R-:W-:Y:S02]  /*1bb0*/  VIADD R66, R16.reuse, 0xa0 ;  /* 0x000000a010427836 */ /* 0x040fe40000000000 */
[----:B------:R-:W-:-:S02]  /*1bc0*/  VIADD R23, R16, 0xe0 ;  /* 0x000000e010177836 */ /* 0x000fc40000000000 */
[----:B------:R-:W-:Y:S02]  /*1bd0*/  IMAD R28, R225, R56, RZ ;  /* 0x00000038e11c7224 */ /* 0x000fe400078e02ff */
[----:B------:R-:W-:Y:S02]  /*1be0*/  IMAD.SHL.U32 R71, R227, 0x40, RZ ;  /* 0x00000040e3477824 */ /* 0x000fe400078e00ff */
[----:B------:R-:W-:Y:S02]  /*1bf0*/  IMAD R35, R19, R57, R28 ;  /* 0x0000003913237224 */ /* 0x000fe400078e021c */
[----:B------:R-:W-:Y:S01]  /*1c00*/  IMAD.MOV.U32 R77, RZ, RZ, 0x20 ;  /* 0x00000020ff4d7424 */ /* 0x000fe200078e00ff */
[----:B------:R-:W-:Y:S01]  /*1c10*/  LOP3.LUT R71, R71, 0x1c0, RZ, 0xc0, !PT ;  /* 0x000001c047477812 */ /* 0x000fe200078ec0ff */
[----:B------:R-:W-:Y:S01]  /*1c20*/  VIADD R76, R42, 0x8 ;  /* 0x000000082a4c7836 */ /* 0x000fe20000000000 */
[----:B------:R-:W-:Y:S01]  /*1c30*/  SHF.R.U32.HI R42, RZ, 0x3, R210 ;  /* 0x00000003ff2a7819 */ /* 0x000fe200000116d2 */
[----:B------:R-:W-:Y:S01]  /*1c40*/  IMAD.SHL.U32 R68, R8, 0x40, RZ ;  /* 0x0000004008447824 */ /* 0x000fe200078e00ff */
[----:B------:R-:W-:Y:S01]  /*1c50*/  SHF.R.U32.HI R74, RZ, 0x3, R71 ;  /* 0x00000003ff4a7819 */ /* 0x000fe20000011647 */
[----:B------:R-:W-:-:S02]  /*1c60*/  IMAD R81, R15, 0x60, RZ ;  /* 0x000000600f517824 */ /* 0x000fc400078e02ff */
[----:B------:R-:W-:Y:S02]  /*1c70*/  IMAD.SHL.U32 R70, R14, 0x40, RZ ;  /* 0x000000400e467824 */ /* 0x000fe400078e00ff */
[----:B------:R-:W-:Y:S02]  /*1c80*/  IMAD.SHL.U32 R73, R56, 0x40, RZ ;  /* 0x0000004038497824 */ /* 0x000fe400078e00ff */
[----:B---3--:R-:W-:Y:S01]  /*1c90*/  IMAD.SHL.U32 R78, R43, 0x2, RZ ;  /* 0x000000022b4e7824 */ /* 0x008fe200078e00ff */
[----:B------:R-:W-:Y:S02]  /*1ca0*/  SHF.R.S32.HI R0, RZ, 0x1f, R29 ;  /* 0x0000001fff007819 */ /* 0x000fe4000001141d */
[----:B------:R-:W-:Y:S01]  /*1cb0*/  SEL R21, R29, RZ, !P0 ;  /* 0x000000ff1d157207 */ /* 0x000fe20004000000 */
[----:B------:R-:W-:Y:S01]  /*1cc0*/  IMAD.WIDE.U32 R28, R19, R56, R16 ;  /* 0x00000038131c7225 */ /* 0x000fe200078e0010 */
[----:B------:R-:W-:-:S03]  /*1cd0*/  SEL R20, R0, RZ, !P0 ;  /* 0x000000ff00147207 */ /* 0x000fc60004000000 */
[----:B------:R-:W-:-:S04]  /*1ce0*/  IMAD.WIDE.U32 R4, R21, UR4, R4 ;  /* 0x0000000415047c25 */ /* 0x000fc8000f8e0004 */
[----:B------:R-:W-:Y:S01]  /*1cf0*/  IMAD R0, R20, UR4, RZ ;  /* 0x0000000414007c24 */ /* 0x000fe2000f8e02ff */
[----:B------:R-:W-:Y:S01]  /*1d00*/  IADD3 R61, P0, R4, R6, RZ ;  /* 0x00000006043d7210 */ /* 0x000fe20007f1e0ff */
[----:B------:R-:W-:Y:S02]  /*1d10*/  IMAD.IADD R29, R35, 0x1, R29 ;  /* 0x00000001231d7824 */ /* 0x000fe400078e021d */
[----:B------:R-:W-:Y:S01]  /*1d20*/  IMAD R3, R21, UR5, R0 ;  /* 0x0000000515037c24 */ /* 0x000fe2000f8e0200 */
[----:B------:R-:W-:Y:S05]  /*1d30*/  @!P6 WARPSYNC.ALL ;  /* 0x000000000000e948 */ /* 0x000fea0003800000 */
[----:B------:R-:W-:Y:S01]  /*1d40*/  ULDC UR4, c[0x0][0x320] ;  /* 0x0000c80000047ab9 */ /* 0x000fe20000000800 */
[----:B------:R-:W-:Y:S01]  /*1d50*/  IMAD R0, R19, R9, R10 ;  /* 0x0000000913007224 */ /* 0x000fe200078e020a */
[----:B------:R-:W-:Y:S01]  /*1d60*/  @!P6 BAR.SYNC.DEFER_BLOCKING 0x9, 0x100 ;  /* 0x024400000000eb1d */ /* 0x000fe20000010000 */
[----:B------:R-:W-:Y:S01]  /*1d70*/  IMAD.IADD R3, R5, 0x1, R3 ;  /* 0x0000000105037824 */ /* 0x000fe200078e0203 */
[----:B------:R-:W-:Y:S01]  /*1d80*/  ISETP.GE.AND P1, PT, R62, UR4, PT ;  /* 0x000000043e007c0c */ /* 0x000fe2000bf26270 */
[----:B-----5:R-:W-:Y:S01]  /*1d90*/  IMAD.WIDE.U32 R36, R38, R56, R28 ;  /* 0x0000003826247225 */ /* 0x020fe200078e001c */
[----:B------:R-:W-:-:S02]  /*1da0*/  ISETP.GE.AND P2, PT, R12, UR4, PT ;  /* 0x000000040c007c0c */ /* 0x000fc4000bf46270 */
[----:B------:R-:W-:Y:S01]  /*1db0*/  SEL R6, RZ, 0xffffffff, P1 ;  /* 0xffffffffff067807 */ /* 0x000fe20000800000 */
[----:B------:R-:W-:Y:S01]  /*1dc0*/  ULDC.64 UR6, c[0x0][0x330] ;  /* 0x0000cc0000067ab9 */ /* 0x000fe20000000a00 */
[----:B------:R-:W-:Y:S01]  /*1dd0*/  IADD3.X R0, R3, R7, R0, P0, !PT ;  /* 0x0000000703007210 */ /* 0x000fe200007fe400 */
[----:B------:R-:W-:Y:S01]  /*1de0*/  IMAD R7, R11, UR6, RZ ;  /* 0x000000060b077c24 */ /* 0x000fe2000f8e02ff */
[----:B------:R-:W-:Y:S01]  /*1df0*/  ISETP.GE.AND P0, PT, R16, UR4, PT ;  /* 0x0000000410007c0c */ /* 0x000fe2000bf06270 */
[----:B------:R-:W-:Y:S01]  /*1e00*/  IMAD.SHL.U32 R11, R6, 0x2, RZ ;  /* 0x00000002060b7824 */ /* 0x000fe200078e00ff */
[----:B------:R-:W-:Y:S01]  /*1e10*/  ISETP.GE.AND P1, PT, R64, UR4, PT ;  /* 0x0000000440007c0c */ /* 0x000fe2000bf26270 */
[C---:B------:R-:W-:Y:S01]  /*1e20*/  IMAD R13, R90.reuse, UR7, R7 ;  /* 0x000000075a0d7c24 */ /* 0x040fe2000f8e0207 */
[----:B------:R-:W-:Y:S01]  /*1e30*/  SEL R10, RZ, 0x1, P0 ;  /* 0x00000001ff0a7807 */ /* 0x000fe20000000000 */
[----:B------:R-:W-:Y:S01]  /*1e40*/  IMAD.WIDE.U32 R6, R90, UR6, R16 ;  /* 0x000000065a067c25 */ /* 0x000fe2000f8e0010 */
[----:B------:R-:W-:-:S02]  /*1e50*/  ISETP.GE.AND P0, PT, R63, UR4, PT ;  /* 0x000000043f007c0c */ /* 0x000fc4000bf06270 */
[----:B------:R-:W-:Y:S01]  /*1e60*/  LOP3.LUT R10, R11, 0x2, R10, 0xe2, !PT ;  /* 0x000000020b0a7812 */ /* 0x000fe200078ee20a */
[----:B------:R-:W-:Y:S01]  /*1e70*/  IMAD.IADD R7, R7, 0x1, R13 ;  /* 0x0000000107077824 */ /* 0x000fe200078e020d */
[----:B------:R-:W-:Y:S02]  /*1e80*/  SEL R11, RZ, 0x4, P0 ;  /* 0x00000004ff0b7807 */ /* 0x000fe40000000000 */
[----:B------:R-:W-:Y:S02]  /*1e90*/  SEL R12, RZ, 0x8, P1 ;  /* 0x00000008ff0c7807 */ /* 0x000fe40000800000 */
[----:B------:R-:W-:Y:S02]  /*1ea0*/  ISETP.GE.AND P0, PT, R65, UR4, PT ;  /* 0x0000000441007c0c */ /* 0x000fe4000bf06270 */
[----:B------:R-:W-:Y:S02]  /*1eb0*/  ISETP.GE.AND P1, PT, R66, UR4, PT ;  /* 0x0000000442007c0c */ /* 0x000fe4000bf26270 */
[----:B------:R-:W-:-:S02]  /*1ec0*/  LOP3.LUT R10, R12, R10, R11, 0xfe, !PT ;  /* 0x0000000a0c0a7212 */ /* 0x000fc400078efe0b */
[----:B------:R-:W-:Y:S02]  /*1ed0*/  SEL R11, RZ, 0x10, P0 ;  /* 0x00000010ff0b7807 */ /* 0x000fe40000000000 */
[----:B------:R-:W-:Y:S02]  /*1ee0*/  SEL R12, RZ, 0x20, P1 ;  /* 0x00000020ff0c7807 */ /* 0x000fe40000800000 */
[----:B------:R-:W-:Y:S01]  /*1ef0*/  ISETP.GE.AND P3, PT, R23, UR4, PT ;  /* 0x0000000417007c0c */ /* 0x000fe2000bf66270 */
[----:B------:R-:W-:Y:S01]  /*1f00*/  ULDC.64 UR4, c[0x0][0x338] ;  /* 0x0000ce0000047ab9 */ /* 0x000fe20000000a00 */
[----:B------:R-:W-:Y:S01]  /*1f10*/  LOP3.LUT R11, R12, R10, R11, 0xfe, !PT ;  /* 0x0000000a0c0b7212 */ /* 0x000fe200078efe0b */
[----:B------:R-:W-:Y:S01]  /*1f20*/  IMAD R12, R20, UR4, RZ ;  /* 0x00000004140c7c24 */ /* 0x000fe2000f8e02ff */
[----:B------:R-:W-:Y:S01]  /*1f30*/  SEL R10, RZ, 0x40, P2 ;  /* 0x00000040ff0a7807 */ /* 0x000fe20001000000 */
[C---:B------:R-:W-:Y:S01]  /*1f40*/  IMAD.WIDE.U32 R6, R21.reuse, UR4, R6 ;  /* 0x0000000415067c25 */ /* 0x040fe2000f8e0006 */
[----:B------:R-:W-:Y:S01]  /*1f50*/  ISETP.GE.AND P0, PT, R16, R43, PT ;  /* 0x0000002b1000720c */ /* 0x000fe20003f06270 */
[----:B------:R-:W-:Y:S01]  /*1f60*/  ULDC UR4, c[0x0][0x2f4] ;  /* 0x0000bd0000047ab9 */ /* 0x000fe20000000800 */
[----:B------:R-:W-:Y:S01]  /*1f70*/  SHF.R.S32.HI R23, RZ, 0x1f, R22 ;  /* 0x0000001fff177819 */ /* 0x000fe20000011416 */
[----:B------:R-:W-:Y:S01]  /*1f80*/  IMAD R41, R21, UR5, R12 ;  /* 0x0000000515297c24 */ /* 0x000fe2000f8e020c */
[----:B------:R-:W-:Y:S01]  /*1f90*/  LOP3.LUT R96, R11, R10, RZ, 0xfc, !PT ;  /* 0x0000000a0b607212 */ /* 0x000fe200078efcff */
[-C--:B------:R-:W-:Y:S01]  /*1fa0*/  IMAD R10, R225, R14.reuse, RZ ;  /* 0x0000000ee10a7224 */ /* 0x080fe200078e02ff */
[----:B------:R-:W-:Y:S01]  /*1fb0*/  SEL R33, R43, RZ, P0 ;  /* 0x000000ff2b217207 */ /* 0x000fe20000000000 */
[----:B------:R-:W-:Y:S01]  /*1fc0*/  IMAD.WIDE.U32 R12, R19, R14, R22 ;  /* 0x0000000e130c7225 */ /* 0x000fe200078e0016 */
[----:B------:R-:W-:-:S02]  /*1fd0*/  LOP3.LUT R29, R71, 0x18, R16, 0xf8, !PT ;  /* 0x00000018471d7812 */ /* 0x000fc400078ef810 */
[----:B------:R-:W-:Y:S01]  /*1fe0*/  LOP3.LUT P1, RZ, R227, 0x4, RZ, 0xc0, !PT ;  /* 0x00000004e3ff7812 */ /* 0x000fe2000782c0ff */
[----:B------:R-:W-:Y:S01]  /*1ff0*/  IMAD R31, R19, R15, R10 ;  /* 0x0000000f131f7224 */ /* 0x000fe200078e020a */
[----:B------:R-:W-:Y:S01]  /*2000*/  LOP3.LUT R28, R29, R74, RZ, 0x3c, !PT ;  /* 0x0000004a1d1c7212 */ /* 0x000fe200078e3cff */
[C---:B------:R-:W-:Y:S01]  /*2010*/  IMAD.WIDE.U32 R20, R19.reuse, R14, R16 ;  /* 0x0000000e13147225 */ /* 0x040fe200078e0010 */
[----:B------:R-:W-:Y:S02]  /*2020*/  IADD3 R58, P2, R19, R58, RZ ;  /* 0x0000003a133a7210 */ /* 0x000fe40007f5e0ff */
[----:B------:R-:W-:Y:S01]  /*2030*/  SEL R77, R77, 0xffffffe0, !P1 ;  /* 0xffffffe04d4d7807 */ /* 0x000fe20004800000 */
[----:B------:R-:W-:Y:S01]  /*2040*/  IMAD.WIDE.U32 R10, R19, R56, R22 ;  /* 0x00000038130a7225 */ /* 0x000fe200078e0016 */
[----:B------:R-:W-:Y:S02]  /*2050*/  SEL R95, RZ, 0xffffff80, P3 ;  /* 0xffffff80ff5f7807 */ /* 0x000fe40001800000 */
[C---:B------:R-:W-:Y:S01]  /*2060*/  ISETP.GE.AND P1, PT, R16.reuse, UR4, PT ;  /* 0x0000000410007c0c */ /* 0x040fe2000bf26270 */
[----:B------:R-:W-:Y:S01]  /*2070*/  IMAD.IADD R33, R16, 0x1, R33 ;  /* 0x0000000110217824 */ /* 0x000fe200078e0221 */
[C---:B------:R-:W-:Y:S01]  /*2080*/  LOP3.LUT R95, R96.reuse, 0x80, R95, 0xc8, !PT ;  /* 0x00000080605f7812 */ /* 0x040fe200078ec85f */
[----:B------:R-:W-:Y:S01]  /*2090*/  IMAD.IADD R13, R13, 0x1, R31 ;  /* 0x000000010d0d7824 */ /* 0x000fe200078e021f */
[----:B------:R-:W-:Y:S01]  /*20a0*/  LOP3.LUT R96, R96, 0x40, RZ, 0xc0, !PT ;  /* 0x0000004060607812 */ /* 0x000fe200078ec0ff */
[----:B------:R-:W-:Y:S01]  /*20b0*/  IMAD.IADD R31, R31, 0x1, R21 ;  /* 0x000000011f1f7824 */ /* 0x000fe200078e0215 */
[----:B------:R-:W-:Y:S01]  /*20c0*/  SHF.R.S32.HI R32, RZ, 0x1f, R33 ;  /* 0x0000001fff207819 */ /* 0x000fe20000011421 */
[----:B------:R-:W-:Y:S01]  /*20d0*/  IMAD.IADD R21, R11, 0x1, R35 ;  /* 0x000000010b157824 */ /* 0x000fe200078e0223 */
[----:B------:R-:W-:Y:S01]  /*20e0*/  SHF.R.S32.HI R11, RZ, 0x1f, R38 ;  /* 0x0000001fff0b7819 */ /* 0x000fe20000011426 */
[----:B------:R-:W-:Y:S01]  /*20f0*/  IMAD.MOV.U32 R30, RZ, RZ, R20 ;  /* 0x000000ffff1e7224 */ /* 0x000fe200078e0014 */
[----:B------:R-:W-:Y:S01]  /*2100*/  LEA.HI R32, R32, R33, RZ, 0x3 ;  /* 0x0000002120207211 */ /* 0x000fe200078f18ff */
[----:B------:R-:W-:-:S02]  /*2110*/  IMAD.MOV.U32 R20, RZ, RZ, R10 ;  /* 0x000000ffff147224 */ /* 0x000fc400078e000a */
[----:B------:R-:W-:Y:S01]  /*2120*/  IMAD R10, R11, R14, RZ ;  /* 0x0000000e0b0a7224 */ /* 0x000fe200078e02ff */
[----:B------:R-:W-:Y:S01]  /*2130*/  LOP3.LUT R29, R71, 0x38, R32, 0xf8, !PT ;  /* 0x00000038471d7812 */ /* 0x000fe200078ef820 */
[----:B------:R-:W-:Y:S01]  /*2140*/  IMAD R79, R211, 0x200, R28 ;  /* 0x00000200d34f7824 */ /* 0x000fe200078e021c */
[----:B------:R-:W-:Y:S01]  /*2150*/  LOP3.LUT R28, R210, 0x38, R32, 0xf8, !PT ;  /* 0x00000038d21c7812 */ /* 0x000fe200078ef820 */
[----:B------:R-:W-:Y:S01]  /*2160*/  IMAD R34, R11, R56, RZ ;  /* 0x000000380b227224 */ /* 0x000fe200078e02ff */
[----:B------:R-:W-:Y:S01]  /*2170*/  LOP3.LUT R92, R29, R74, RZ, 0x3c, !PT ;  /* 0x0000004a1d5c7212 */ /* 0x000fe200078e3cff */
[----:B------:R-:W-:Y:S01]  /*2180*/  IMAD R85, R38, R15, R10 ;  /* 0x0000000f26557224 */ /* 0x000fe200078e020a */
[----:B------:R-:W-:Y:S01]  /*2190*/  LOP3.LUT R93, R28, R42, RZ, 0x3c, !PT ;  /* 0x0000002a1c5d7212 */ /* 0x000fe200078e3cff */
[-C--:B------:R-:W-:Y:S01]  /*21a0*/  IMAD.WIDE.U32 R10, R38, R14.reuse, R12 ;  /* 0x0000000e260a7225 */ /* 0x080fe200078e000c */
[----:B------:R-:W-:Y:S02]  /*21b0*/  LOP3.LUT R90, R32, 0xfffffff8, RZ, 0xc0, !PT ;  /* 0xfffffff8205a7812 */ /* 0x000fe400078ec0ff */
[----:B------:R-:W-:Y:S01]  /*21c0*/  SHF.R.S32.HI R88, RZ, 0x3, R32 ;  /* 0x00000003ff587819 */ /* 0x000fe20000011420 */
[----:B------:R-:W-:Y:S01]  /*21d0*/  IMAD.WIDE.U32 R12, R38, R14, R30 ;  /* 0x0000000e260c7225 */ /* 0x000fe200078e001e */
[----:B------:R-:W-:-:S03]  /*21e0*/  SHF.R.S32.HI R91, RZ, 0x1f, R90 ;  /* 0x0000001fff5b7819 */ /* 0x000fc6000001145a */
[----:B------:R-:W-:Y:S02]  /*21f0*/  IMAD R33, R9, 0x60, RZ ;  /* 0x0000006009217824 */ /* 0x000fe400078e02ff */
[C---:B------:R-:W-:Y:S02]  /*2200*/  IMAD R87, R38.reuse, R57, R34 ;  /* 0x0000003926577224 */ /* 0x040fe400078e0222 */
[----:B------:R-:W-:Y:S02]  /*2210*/  IMAD R31, R57, 0x60, RZ ;  /* 0x00000060391f7824 */ /* 0x000fe400078e02ff */
[----:B------:R-:W-:-:S04]  /*2220*/  IMAD.WIDE.U32 R20, R38, R56, R20 ;  /* 0x0000003826147225 */ /* 0x000fc800078e0014 */
[----:B------:R-:W-:-:S04]  /*2230*/  IMAD.WIDE.U32 R8, R8, 0x60, RZ ;  /* 0x0000006008087825 */ /* 0x000fc800078e00ff */
[----:B------:R-:W-:-:S04]  /*2240*/  IMAD.WIDE.U32 R14, R14, 0x60, RZ ;  /* 0x000000600e0e7825 */ /* 0x000fc800078e00ff */
[----:B------:R-:W-:-:S04]  /*2250*/  IMAD.WIDE.U32 R56, R56, 0x60, RZ ;  /* 0x0000006038387825 */ /* 0x000fc800078e00ff */
[----:B------:R-:W-:Y:S01]  /*2260*/  IMAD.X R59, R225, 0x1, R40, P2 ;  /* 0x00000001e13b7824 */ /* 0x000fe200010e0628 */
[----:B------:R-:W-:Y:S01]  /*2270*/  ISETP.GE.AND P2, PT, R62, UR4, PT ;  /* 0x000000043e007c0c */ /* 0x000fe2000bf46270 */
[----:B------:R-:W-:Y:S02]  /*2280*/  IMAD.IADD R84, R11, 0x1, R85 ;  /* 0x000000010b547824 */ /* 0x000fe400078e0255 */
[----:B------:R-:W-:Y:S02]  /*2290*/  IMAD.IADD R86, R21, 0x1, R87 ;  /* 0x0000000115567824 */ /* 0x000fe400078e0257 */
[----:B------:R-:W-:Y:S02]  /*22a0*/  IMAD.IADD R80, R9, 0x1, R33 ;  /* 0x0000000109507824 */ /* 0x000fe400078e0221 */
[----:B------:R-:W-:Y:S02]  /*22b0*/  IMAD.IADD R81, R15, 0x1, R81 ;  /* 0x000000010f517824 */ /* 0x000fe400078e0251 */
[----:B------:R-:W-:-:S02]  /*22c0*/  IMAD.IADD R82, R57, 0x1, R31 ;  /* 0x0000000139527824 */ /* 0x000fc400078e021f */
[----:B------:R-:W-:Y:S02]  /*22d0*/  IMAD.IADD R83, R77, 0x1, R79 ;  /* 0x000000014d537824 */ /* 0x000fe400078e024f */
[----:B------:R-:W-:Y:S02]  /*22e0*/  IMAD.IADD R85, R85, 0x1, R13 ;  /* 0x0000000155557824 */ /* 0x000fe400078e020d */
[----:B------:R-:W-:Y:S02]  /*22f0*/  IMAD.IADD R87, R87, 0x1, R37 ;  /* 0x0000000157577824 */ /* 0x000fe400078e0225 */
[----:B------:R-:W-:Y:S02]  /*2300*/  IMAD R92, R211, 0x200, R92 ;  /* 0x00000200d35c7824 */ /* 0x000fe400078e025c */
[----:B------:R-:W-:Y:S02]  /*2310*/  IMAD.IADD R93, R212, 0x1, R93 ;  /* 0x00000001d45d7824 */ /* 0x000fe400078e025d */
[----:B------:R-:W-:-:S07]  /*2320*/  IMAD.IADD R94, R7, 0x1, R41 ;  /* 0x00000001075e7824 */ /* 0x000fce00078e0229 */
.L_x_9747:
[----:B------:R-:W0:Y:S01]  /*2330*/  LDC.64 R100, c[0x0][0x2e8] ;  /* 0x0000ba00ff647b82 */ /* 0x000e220000000a00 */
[----:B------:R-:W-:Y:S01]  /*2340*/  VIADD R45, R26, 0xffffffff ;  /* 0xffffffff1a2d7836 */ /* 0x000fe20000000000 */
[----:B------:R-:W-:Y:S05]  /*2350*/  YIELD ;  /* 0x0000000000007946 */ /* 0x000fea0003800000 */
[----:B------:R-:W-:Y:S01]  /*2360*/  SHF.R.S32.HI R35, RZ, 0x1f, R45 ;  /* 0x0000001fff237819 */ /* 0x000fe2000001142d */
[----:B------:R-:W1:Y:S01]  /*2370*/  LDC R105, c[0x0][0x3f4] ;  /* 0x0000fd00ff697b82 */ /* 0x000e620000000800 */
[-C--:B------:R-:W-:Y:S01]  /*2380*/  IMAD R29, R80, R45.reuse, RZ ;  /* 0x0000002d501d7224 */ /* 0x080fe200078e02ff */
[----:B------:R-:W-:Y:S01]  /*2390*/  BSSY B0, `(.L_x_9700) ;  /* 0x00002ce000007945 */ /* 0x000fe20003800000 */
[----:B------:R-:W-:-:S04]  /*23a0*/  IMAD.WIDE.U32 R102, R8, R45, RZ ;  /* 0x0000002d08667225 */ /* 0x000fc800078e00ff */
[----:B------:R-:W-:Y:S01]  /*23b0*/  IMAD R31, R35, R8, R29 ;  /* 0x00000008231f7224 */ /* 0x000fe200078e021d */
[CC--:B------:R-:W-:Y:S01]  /*23c0*/  IADD3 R26, P3, P4, R61.reuse, R102.reuse, R68 ;  /* 0x000000663d1a7210 */ /* 0x0c0fe20007c7e044 */
[C---:B------:R-:W-:Y:S01]  /*23d0*/  IMAD R106, R2.reuse, 0x1800, R79 ;  /* 0x00001800026a7824 */ /* 0x040fe200078e024f */
[----:B------:R-:W-:Y:S01]  /*23e0*/  IADD3 R29, P5, R61, R102, RZ ;  /* 0x000000663d1d7210 */ /* 0x000fe20007fbe0ff */
[----:B------:R-:W-:Y:S02]  /*23f0*/  IMAD.IADD R107, R103, 0x1, R31 ;  /* 0x00000001676b7824 */ /* 0x000fe400078e021f */
[----:B------:R-:W-:Y:S02]  /*2400*/  IMAD R104, R2, 0x1800, R83 ;  /* 0x0000180002687824 */ /* 0x000fe400078e0253 */
[----:B------:R-:W-:Y:S01]  /*2410*/  IMAD.X R30, R107, 0x1, R0, P5 ;  /* 0x000000016b1e7824 */ /* 0x000fe200028e0600 */
[----:B------:R-:W-:Y:S01]  /*2420*/  IADD3.X R28, R0, R107, R67, P3, P4 ;  /* 0x0000006b001c7210 */ /* 0x000fe20001fe8443 */
[--C-:B------:R-:W-:Y:S01]  /*2430*/  IMAD R106, R106, 0x2, R25.reuse ;  /* 0x000000026a6a7824 */ /* 0x100fe200078e0219 */
[-C--:B0-----:R-:W-:Y:S01]  /*2440*/  LEA R40, P3, R26, R100.reuse, 0x1 ;  /* 0x000000641a287211 */ /* 0x081fe200078608ff */
[----:B------:R-:W-:Y:S01]  /*2450*/  IMAD R104, R104, 0x2, R25 ;  /* 0x0000000268687824 */ /* 0x000fe200078e0219 */
[----:B------:R-:W-:-:S02]  /*2460*/  LEA R42, P5, R29, R100, 0x1 ;  /* 0x000000641d2a7211 */ /* 0x000fc400078a08ff */
[----:B------:R-:W-:Y:S01]  /*2470*/  LEA.HI.X R41, R26, R101, R28, 0x1, P3 ;  /* 0x000000651a297211 */ /* 0x000fe200018f0c1c */
[----:B------:R-:W-:Y:S01]  /*2480*/  IMAD.MOV.U32 R26, RZ, RZ, R45 ;  /* 0x000000ffff1a7224 */ /* 0x000fe200078e002d */
[----:B-1----:R-:W-:Y:S02]  /*2490*/  ISETP.GE.AND P3, PT, R105, 0x1, PT ;  /* 0x000000016900780c */ /* 0x002fe40003f66270 */
[----:B------:R-:W-:Y:S02]  /*24a0*/  ISETP.GT.AND P4, PT, R45, R27, PT ;  /* 0x0000001b2d00720c */ /* 0x000fe40003f84270 */
[----:B------:R-:W-:Y:S02]  /*24b0*/  LEA.HI.X R43, R29, R101, R30, 0x1, P5 ;  /* 0x000000651d2b7211 */ /* 0x000fe400028f0c1e */
[----:B------:R-:W-:-:S07]  /*24c0*/  P2R R98, PR, RZ, 0x10 ;  /* 0x00000010ff627803 */ /* 0x000fce0000000000 */
[----:B----4-:R-:W-:Y:S05]  /*24d0*/  @!P3 BRA `(.L_x_9701) ;  /* 0x000000280080b947 */ /* 0x010fea0003800000 */
        /* <DEDUP_REMOVED lines=19> */
[----:B------:R-:W-:-:S03]  /*2610*/  CS2R R54, SRZ ;  /* 0x0000000000367805 */ /* 0x000fc6000001ff00 */
[----:B------:R-:W-:Y:S05]  /*2620*/  @P4 BRA `(.L_x_9704) ;  /* 0x0000000000504947 */ /* 0x000fea0003800000 */
[----:B------:R-:W-:Y:S01]  /*2630*/  IADD3 R33, P3, R20, R28, RZ ;  /* 0x0000001c14217210 */ /* 0x000fe20007f7e0ff */
[----:B------:R-:W-:Y:S01]  /*2640*/  ULDC.64 UR4, c[0x0][0x3e8] ;  /* 0x0000fa0000047ab9 */ /* 0x000fe20000000a00 */
[----:B------:R-:W-:Y:S02]  /*2650*/  CS2R R52, SRZ ;  /* 0x0000000000347805 */ /* 0x000fe4000001ff00 */
[----:B------:R-:W-:Y:S01]  /*2660*/  CS2R R54, SRZ ;  /* 0x0000000000367805 */ /* 0x000fe2000001ff00 */
[----:B------:R-:W-:Y:S01]  /*2670*/  IMAD.X R44, R97, 0x1, R86, P3 ;  /* 0x00000001612c7824 */ /* 0x000fe200018e0656 */
[----:B------:R-:W-:-:S04]  /*2680*/  LEA R32, P3, R33, UR4, 0x1 ;  /* 0x0000000421207c11 */ /* 0x000fc8000f8608ff */
[----:B------:R-:W-:Y:S01]  /*2690*/  LEA.HI.X R33, R33, UR5, R44, 0x1, P3 ;  /* 0x0000000521217c11 */ /* 0x000fe200098f0c2c */
[----:B------:R-:W-:Y:S01]  /*26a0*/  ULDC.64 UR4, c[0x0][0x400] ;  /* 0x0001000000047ab9 */ /* 0x000fe20000000a00 */
[----:B------:R-:W-:-:S05]  /*26b0*/  IADD3 R45, P3, R10, R30, RZ ;  /* 0x0000001e0a2d7210 */ /* 0x000fca0007f7e0ff */
[----:B------:R-:W-:Y:S01]  /*26c0*/  IMAD.X R46, R108, 0x1, R84, P3 ;  /* 0x000000016c2e7824 */ /* 0x000fe200018e0654 */
[----:B------:R-:W-:-:S04]  /*26d0*/  LEA R44, P3, R45, UR4, 0x1 ;  /* 0x000000042d2c7c11 */ /* 0x000fc8000f8608ff */
[----:B------:R-:W-:Y:S02]  /*26e0*/  LEA.HI.X R45, R45, UR5, R46, 0x1, P3 ;  /* 0x000000052d2d7c11 */ /* 0x000fe400098f0c2e */
        /* <DEDUP_REMOVED lines=8> */
.L_x_9704:
[----:B------:R-:W-:Y:S05]  /*2770*/  BSYNC B1 ;  /* 0x0000000000017941 */ /* 0x000fea0003800000 */
.L_x_9703:
[----:B------:R-:W-:Y:S01]  /*2780*/  ISETP.GE.AND P5, PT, R222, R99, PT ;  /* 0x00000063de00720c */ /* 0x000fe20003fa6270 */
[----:B------:R-:W-:Y:S01]  /*2790*/  BSSY B1, `(.L_x_9705) ;  /* 0x000001b000017945 */ /* 0x000fe20003800000 */
[----:B0-----:R-:W-:Y:S02]  /*27a0*/  CS2R R44, SRZ ;  /* 0x00000000002c7805 */ /* 0x001fe4000001ff00 */
[----:B------:R-:W-:Y:S01]  /*27b0*/  CS2R R32, SRZ ;  /* 0x0000000000207805 */ /* 0x000fe2000001ff00 */
[----:B-----5:R-:W-:Y:S01]  /*27c0*/  IMAD.MOV.U32 R100, RZ, RZ, R50 ;  /* 0x000000ffff647224 */ /* 0x020fe200078e0032 */
[----:B------:R-:W-:Y:S01]  /*27d0*/  CS2R R46, SRZ ;  /* 0x00000000002e7805 */ /* 0x000fe2000001ff00 */
[----:B------:R-:W-:-:S06]  /*27e0*/  IMAD.MOV.U32 R101, RZ, RZ, R51 ;  /* 0x000000ffff657224 */ /* 0x000fcc00078e0033 */
[----:B------:R-:W-:Y:S05]  /*27f0*/  @P5 BRA `(.L_x_9706) ;  /* 0x0000000000505947 */ /* 0x000fea0003800000 */
[----:B------:R-:W-:Y:S01]  /*2800*/  IADD3 R29, P3, P6, R20, R28, R73 ;  /* 0x0000001c141d7210 */ /* 0x000fe20007e7e049 */
[----:B------:R-:W-:Y:S01]  /*2810*/  ULDC.64 UR4, c[0x0][0x3e8] ;  /* 0x0000fa0000047ab9 */ /* 0x000fe20000000a00 */
[----:B------:R-:W-:Y:S02]  /*2820*/  CS2R R44, SRZ ;  /* 0x00000000002c7805 */ /* 0x000fe4000001ff00 */
[----:B------:R-:W-:Y:S02]  /*2830*/  CS2R R46, SRZ ;  /* 0x00000000002e7805 */ /* 0x000fe4000001ff00 */
[----:B------:R-:W-:Y:S02]  /*2840*/  IADD3.X R34, R86, R97, R72, P3, P6 ;  /* 0x0000006156227210 */ /* 0x000fe40001fec448 */
[----:B------:R-:W-:-:S04]  /*2850*/  IADD3 R31, P3, P6, R10, R30, R70 ;  /* 0x0000001e0a1f7210 */ /* 0x000fc80007e7e046 */
[----:B------:R-:W-:Y:S02]  /*2860*/  IADD3.X R32, R84, R108, R69, P3, P6 ;  /* 0x0000006c54207210 */ /* 0x000fe40001fec445 */
[----:B------:R-:W-:-:S04]  /*2870*/  LEA R28, P3, R29, UR4, 0x1 ;  /* 0x000000041d1c7c11 */ /* 0x000fc8000f8608ff */
[----:B------:R-:W-:Y:S01]  /*2880*/  LEA.HI.X R29, R29, UR5, R34, 0x1, P3 ;  /* 0x000000051d1d7c11 */ /* 0x000fe200098f0c22 */
[----:B------:R-:W-:Y:S02]  /*2890*/  ULDC.64 UR4, c[0x0][0x400] ;  /* 0x0001000000047ab9 */ /* 0x000fe40000000a00 */
        /* <DEDUP_REMOVED lines=10> */
.L_x_9706:
[----:B------:R-:W-:Y:S05]  /*2940*/  BSYNC B1 ;  /* 0x0000000000017941 */ /* 0x000fea0003800000 */
.L_x_9705:
[----:B0-----:R-:W-:Y:S01]  /*2950*/  IMAD.MOV.U32 R28, RZ, RZ, R52 ;  /* 0x000000ffff1c7224 */ /* 0x001fe200078e0034 */
[----:B------:R-:W-:Y:S01]  /*2960*/  ISETP.NE.AND P3, PT, R203, 0x3, PT ;  /* 0x00000003cb00780c */ /* 0x000fe20003f65270 */
        /* <DEDUP_REMOVED lines=31> */
.L_x_9707:
[----:B------:R-:W-:Y:S01]  /*2b60*/  IMAD R97, R2, 0x8, R18 ;  /* 0x0000000802617824 */ /* 0x000fe200078e0212 */
[----:B------:R-:W-:Y:S01]  /*2b70*/  SHF.L.U32 R108, R201, 0x1f, RZ ;  /* 0x0000001fc96c7819 */ /* 0x000fe200000006ff */
[----:B------:R-:W-:Y:S03]  /*2b80*/  BSSY B1, `(.L_x_9708) ;  /* 0x0000003000017945 */ /* 0x000fe60003800000 */
[----:B------:R-:W0:Y:S02]  /*2b90*/  SYNCS.PHASECHK.TRANS64.TRYWAIT P6, [R97+URZ+0x22890], R108 ;  /* 0x0228906c610075a7 */ /* 0x000e2400080c017f */
[----:B0-----:R-:W-:Y:S05]  /*2ba0*/  @!P6 BRA `(.L_x_9709) ;  /* 0x0000013c0098e947 */ /* 0x001fea0003800000 */
.L_x_9985:
[----:B------:R-:W-:Y:S05]  /*2bb0*/  BSYNC B1 ;  /* 0x0000000000017941 */ /* 0x000fea0003800000 */
.L_x_9708:
[----:B------:R-:W-:Y:S04]  /*2bc0*/  BSSY B1, `(.L_x_9710) ;  /* 0x000006e000017945 */ /* 0x000fe80003800000 */
[----:B------:R-:W-:Y:S05]  /*2bd0*/  @P4 BRA `(.L_x_9711) ;  /* 0x0000000400b04947 */ /* 0x000fea0003800000 */
[----:B------:R-:W-:Y:S04]  /*2be0*/  BSSY B2, `(.L_x_9712) ;  /* 0x0000036000027945 */ /* 0x000fe80003800000 */
[----:B------:R-:W-:Y:S05]  /*2bf0*/  @P1 BRA `(.L_x_9713) ;  /* 0x0000000000d01947 */ /* 0x000fea0003800000 */
[----:B------:R1:W2:Y:S01]  /*2c00*/  LDS.128 R28, [R106] ;  /* 0x000000006a1c7984 */ /* 0x0002a20000000c00 */
        /* <DEDUP_REMOVED lines=49> */
.L_x_9715:
[----:B------:R-:W-:Y:S05]  /*2f20*/  BSYNC B3 ;  /* 0x0000000000037941 */ /* 0x000fea0003800000 */
.L_x_9714:
[----:B--2---:R1:W-:Y:S02]  /*2f30*/  STG.E.128 desc[UR40][R42.64], R28 ;  /* 0x0000001c2a007986 */ /* 0x0043e4000c101d28 */
.L_x_9713:
[----:B------:R-:W-:Y:S05]  /*2f40*/  BSYNC B2 ;  /* 0x0000000000027941 */ /* 0x000fea0003800000 */
.L_x_9712:
[----:B------:R-:W-:Y:S05]  /*2f50*/  @P2 BRA `(.L_x_9711) ;  /* 0x0000000000d02947 */ /* 0x000fea0003800000 */
[----:B-1----:R1:W2:Y:S01]  /*2f60*/  LDS.128 R28, [R104] ;  /* 0x00000000681c7984 */ /* 0x0022a20000000c00 */
        /* <DEDUP_REMOVED lines=49> */
.L_x_9717:
[----:B------:R-:W-:Y:S05]  /*3280*/  BSYNC B2 ;  /* 0x0000000000027941 */ /* 0x000fea0003800000 */
.L_x_9716:
[----:B--2---:R2:W-:Y:S02]  /*3290*/  STG.E.128 desc[UR40][R42.64+0x40], R28 ;  /* 0x0000401c2a007986 */ /* 0x0045e4000c101d28 */
.L_x_9711:
[----:B------:R-:W-:Y:S05]  /*32a0*/  BSYNC B1 ;  /* 0x0000000000017941 */ /* 0x000fea0003800000 */
.L_x_9710:
[----:B------:R-:W-:Y:S05]  /*32b0*/  @P5 BRA `(.L_x_9718) ;  /* 0x0000001c006c5947 */ /* 0x000fea0003800000 */
[----:B------:R-:W-:Y:S04]  /*32c0*/  BSSY B1, `(.L_x_9719) ;  /* 0x0000036000017945 */ /* 0x000fe80003800000 */
[----:B------:R-:W-:Y:S05]  /*32d0*/  @P1 BRA `(.L_x_9720) ;  /* 0x0000000000d01947 */ /* 0x000fea0003800000 */
[----:B-12---:R1:W2:Y:S01]  /*32e0*/  LDS.128 R28, [R106+0x2000] ;  /* 0x002000006a1c7984 */ /* 0x0062a20000000c00 */
        /* <DEDUP_REMOVED lines=49> */
.L_x_9722:
[----:B------:R-:W-:Y:S05]  /*3600*/  BSYNC B2 ;  /* 0x0000000000027941 */ /* 0x000fea0003800000 */
.L_x_9721:
[----:B--2---:R3:W-:Y:S02]  /*3610*/  STG.E.128 desc[UR40][R40.64], R28 ;  /* 0x0000001c28007986 */ /* 0x0047e4000c101d28 */
.L_x_9720:
[----:B------:R-:W-:Y:S05]  /*3620*/  BSYNC B1 ;  /* 0x0000000000017941 */ /* 0x000fea0003800000 */
.L_x_9719:
[----:B------:R-:W-:Y:S05]  /*3630*/  @P2 BRA `(.L_x_9718) ;  /* 0x00000018008c2947 */ /* 0x000fea0003800000 */
[----:B-123--:R1:W2:Y:S01]  /*3640*/  LDS.128 R28, [R104+0x2000] ;  /* 0x00200000681c7984 */ /* 0x00e2a20000000c00 */
[----:B------:R-:W-:Y:S01]  /*3650*/  ISETP.GE.AND P4, PT, R202, R105, PT ;  /* 0x00000069ca00720c */ /* 0x000fe20003f86270 */
[----:B------:R-:W-:-:S12]  /*3660*/  BSSY B1, `(.L_x_9723) ;  /* 0x0000030000017945 */ /* 0x000fd80003800000 */
[----:B-1----:R-:W-:Y:S05]  /*3670*/  @P4 BRA `(.L_x_9724) ;  /* 0x0000000000b84947 */ /* 0x002fea0003800000 */
        /* <DEDUP_REMOVED lines=8> */
[----:B------:R-:W-:Y:S02]  /*3700*/  PRMT R102, R102, 0x5410, R43 ;  /* 0x0000541066667816 */ /* 0x000fe4000000002b */
[----:B------:R-:W-:Y:S01]  /*3710*/  LOP3.LUT R33, R30, 0xffff0000, RZ, 0xc0, !PT ;  /* 0xffff00001e217812 */ /* 0x000fe200078ec0ff */
[----:B------:R-:W-:Y:S01]  /*3720*/  IMAD.U32 R43, R101, 0x10000, RZ ;  /* 0x00010000652b7824 */ /* 0x000fe200078e00ff */
[----:B------:R-:W-:Y:S01]  /*3730*/  LOP3.LUT R35, R31, 0xffff0000, RZ, 0xc0, !PT ;  /* 0xffff00001f237812 */ /* 0x000fe200078ec0ff */
[----:B------:R-:W-:Y:S01]  /*3740*/  IMAD.U32 R30, R29, 0x10000, RZ ;  /* 0x000100001d1e7824 */ /* 0x000fe200078e00ff */
[----:B------:R-:W-:Y:S01]  /*3750*/  PRMT R100, R100, 0x5410, R45 ;  /* 0x0000541064647816 */ /* 0x000fe2000000002d */
[----:B------:R-:W-:Y:S01]  /*3760*/  IMAD.U32 R45, R103, 0x10000, RZ ;  /* 0x00010000672d7824 */ /* 0x000fe200078e00ff */
[----:B------:R-:W-:Y:S01]  /*3770*/  LOP3.LUT R31, R29, 0xffff0000, RZ, 0xc0, !PT ;  /* 0xffff00001d1f7812 */ /* 0x000fe200078ec0ff */
[----:B------:R-:W-:Y:S01]  /*3780*/  IMAD.U32 R29, R28, 0x10000, RZ ;  /* 0x000100001c1d7824 */ /* 0x000fe200078e00ff */
[----:B------:R-:W-:Y:S01]  /*3790*/  LOP3.LUT R44, R102, 0xffff0000, RZ, 0xc0, !PT ;  /* 0xffff0000662c7812 */ /* 0x000fe200078ec0ff */
[C---:B------:R-:W-:Y:S01]  /*37a0*/  FMUL.FTZ R49, R33.reuse, R45 ;  /* 0x0000002d21317220 */ /* 0x040fe20000410000 */
[----:B------:R-:W-:Y:S01]  /*37b0*/  LOP3.LUT R42, R100, 0xffff0000, RZ, 0xc0, !PT ;  /* 0xffff0000642a7812 */ /* 0x000fe200078ec0ff */
[-C--:B------:R-:W-:Y:S01]  /*37c0*/  FMUL.FTZ R33, R33, R43.reuse ;  /* 0x0000002b21217220 */ /* 0x080fe20000410000 */
[----:B------:R-:W-:Y:S01]  /*37d0*/  LOP3.LUT R103, R103, 0xffff0000, RZ, 0xc0, !PT ;  /* 0xffff000067677812 */ /* 0x000fe200078ec0ff */
[----:B------:R-:W-:Y:S01]  /*37e0*/  FMUL.FTZ R47, R31, R44 ;  /* 0x0000002c1f2f7220 */ /* 0x000fe20000410000 */
[----:B------:R-:W-:Y:S01]  /*37f0*/  LOP3.LUT R101, R101, 0xffff0000, RZ, 0xc0, !PT ;  /* 0xffff000065657812 */ /* 0x000fe200078ec0ff */
[----:B------:R-:W-:Y:S01]  /*3800*/  FFMA.FTZ R49, R32, R43, -R49 ;  /* 0x0000002b20317223 */ /* 0x000fe20000010831 */
        /* <DEDUP_REMOVED lines=21> */
.L_x_9724:
[----:B------:R-:W-:Y:S05]  /*3960*/  BSYNC B1 ;  /* 0x0000000000017941 */ /* 0x000fea0003800000 */
.L_x_9723:
[----:B--2---:R1:W-:Y:S01]  /*3970*/  STG.E.128 desc[UR40][R40.64+0x40], R28 ;  /* 0x0000401c28007986 */ /* 0x0043e2000c101d28 */
[----:B------:R-:W-:Y:S05]  /*3980*/  BRA `(.L_x_9718) ;  /* 0x0000001400b87947 */ /* 0x000fea0003800000 */
.L_x_9702:
[----:B------:R-:W-:Y:S02]  /*3990*/  ISETP.GE.AND P3, PT, R222, R99, PT ;  /* 0x00000063de00720c */ /* 0x000fe40003f66270 */
[----:B------:R-:W-:Y:S02]  /*39a0*/  CS2R R34, SRZ ;  /* 0x0000000000227805 */ /* 0x000fe4000001ff00 */
[----:B------:R-:W-:Y:S02]  /*39b0*/  CS2R R32, SRZ ;  /* 0x0000000000207805 */ /* 0x000fe4000001ff00 */
[----:B------:R-:W-:-:S13]  /*39c0*/  ISETP.GE.OR P3, PT, R16, R105, P3 ;  /* 0x000000691000720c */ /* 0x000fda0001f66670 */
[----:B------:R-:W-:Y:S01]  /*39d0*/  @!P3 IADD3 R40, P4, P5, R36, R28, R73 ;  /* 0x0000001c2428b210 */ /* 0x000fe20007d9e049 */
[----:B------:R-:W0:Y:S03]  /*39e0*/  @!P3 LDC.64 R50, c[0x0][0x3e8] ;  /* 0x0000fa00ff32bb82 */ /* 0x000e260000000a00 */
[----:B------:R-:W-:Y:S02]  /*39f0*/  @!P3 IADD3.X R41, R87, R97, R72, P4, P5 ;  /* 0x000000615729b210 */ /* 0x000fe400027ea448 */
[----:B------:R-:W-:-:S03]  /*3a00*/  @!P3 IADD3 R44, P4, P5, R12, R30, R70 ;  /* 0x0000001e0c2cb210 */ /* 0x000fc60007d9e046 */
[----:B------:R-:W1:Y:S01]  /*3a10*/  @!P3 LDC.64 R48, c[0x0][0x400] ;  /* 0x00010000ff30bb82 */ /* 0x000e620000000a00 */
[----:B------:R-:W-:Y:S02]  /*3a20*/  @!P3 IADD3.X R45, R85, R108, R69, P4, P5 ;  /* 0x0000006c552db210 */ /* 0x000fe400027ea445 */
[----:B------:R-:W-:-:S04]  /*3a30*/  ISETP.GE.AND P4, PT, R19, R99, PT ;  /* 0x000000631300720c */ /* 0x000fc80003f86270 */
[----:B------:R-:W-:-:S13]  /*3a40*/  ISETP.GE.OR P4, PT, R16, R105, P4 ;  /* 0x000000691000720c */ /* 0x000fda0002786670 */
[----:B------:R-:W2:Y:S01]  /*3a50*/  @!P4 LDC.64 R52, c[0x0][0x3e8] ;  /* 0x0000fa00ff34cb82 */ /* 0x000ea20000000a00 */
[----:B------:R-:W-:-:S05]  /*3a60*/  @!P4 IADD3 R28, P5, R36, R28, RZ ;  /* 0x0000001c241cc210 */ /* 0x000fca0007fbe0ff */
[----:B------:R-:W-:Y:S02]  /*3a70*/  @!P4 IMAD.X R29, R97, 0x1, R87, P5 ;  /* 0x00000001611dc824 */ /* 0x000fe400028e0657 */
[----:B------:R-:W3:Y:S01]  /*3a80*/  @!P4 LDC.64 R54, c[0x0][0x400] ;  /* 0x00010000ff36cb82 */ /* 0x000ee20000000a00 */
[----:B--2---:R-:W-:-:S04]  /*3a90*/  @!P4 LEA R52, P5, R28, R52, 0x1 ;  /* 0x000000341c34c211 */ /* 0x004fc800078a08ff */
[----:B------:R-:W-:Y:S02]  /*3aa0*/  @!P4 LEA.HI.X R53, R28, R53, R29, 0x1, P5 ;  /* 0x000000351c35c211 */ /* 0x000fe400028f0c1d */
[----:B------:R-:W-:-:S05]  /*3ab0*/  @!P4 IADD3 R30, P5, R12, R30, RZ ;  /* 0x0000001e0c1ec210 */ /* 0x000fca0007fbe0ff */
[----:B------:R-:W-:Y:S01]  /*3ac0*/  @!P4 IMAD.X R28, R108, 0x1, R85, P5 ;  /* 0x000000016c1cc824 */ /* 0x000fe200028e0655 */
[----:B---3--:R-:W-:-:S04]  /*3ad0*/  @!P4 LEA R54, P5, R30, R54, 0x1 ;  /* 0x000000361e36c211 */ /* 0x008fc800078a08ff */
[----:B------:R-:W-:Y:S02]  /*3ae0*/  @!P4 LEA.HI.X R55, R30, R55, R28, 0x1, P5 ;  /* 0x000000371e37c211 */ /* 0x000fe400028f0c1c */
[----:B------:R-:W-:Y:S02]  /*3af0*/  CS2R R30, SRZ ;  /* 0x00000000001e7805 */ /* 0x000fe4000001ff00 */
[----:B------:R-:W-:Y:S01]  /*3b00*/  CS2R R28, SRZ ;  /* 0x00000000001c7805 */ /* 0x000fe2000001ff00 */
[----:B------:R-:W2:Y:S05]  /*3b10*/  @!P4 LDG.E.128 R32, desc[UR40][R54.64] ;  /* 0x000000283620c981 */ /* 0x000eaa000c1e1d00 */
[----:B------:R-:W3:Y:S01]  /*3b20*/  @!P4 LDG.E.128 R28, desc[UR40][R52.64] ;  /* 0x00000028341cc981 */ /* 0x000ee2000c1e1d00 */
[----:B0-----:R-:W-:-:S02]  /*3b30*/  @!P3 LEA R50, P4, R40, R50, 0x1 ;  /* 0x000000322832b211 */ /* 0x001fc400078808ff */
[----:B------:R-:W-:Y:S02]  /*3b40*/  CS2R R42, SRZ ;  /* 0x00000000002a7805 */ /* 0x000fe4000001ff00 */
[----:B------:R-:W-:Y:S02]  /*3b50*/  @!P3 LEA.HI.X R51, R40, R51, R41, 0x1, P4 ;  /* 0x000000332833b211 */ /* 0x000fe400020f0c29 */
[----:B------:R-:W-:Y:S02]  /*3b60*/  CS2R R40, SRZ ;  /* 0x0000000000287805 */ /* 0x000fe4000001ff00 */
[C---:B-1----:R-:W-:Y:S02]  /*3b70*/  @!P3 LEA R48, P4, R44.reuse, R48, 0x1 ;  /* 0x000000302c30b211 */ /* 0x042fe400078808ff */
[----:B------:R-:W-:Y:S02]  /*3b80*/  CS2R R46, SRZ ;  /* 0x00000000002e7805 */ /* 0x000fe4000001ff00 */
[----:B------:R-:W-:Y:S01]  /*3b90*/  @!P3 LEA.HI.X R49, R44, R49, R45, 0x1, P4 ;  /* 0x000000312c31b211 */ /* 0x000fe200020f0c2d */
[----:B------:R2:W4:Y:S01]  /*3ba0*/  @!P3 LDG.E.128 R40, desc[UR40][R50.64] ;  /* 0x000000283228b981 */ /* 0x000522000c1e1d00 */
[----:B------:R-:W-:-:S06]  /*3bb0*/  CS2R R44, SRZ ;  /* 0x00000000002c7805 */ /* 0x000fcc000001ff00 */
[----:B------:R0:W5:Y:S01]  /*3bc0*/  @!P3 LDG.E.128 R44, desc[UR40][R48.64] ;  /* 0x00000028302cb981 */ /* 0x000162000c1e1d00 */
[----:B------:R-:W-:Y:S02]  /*3bd0*/  ISETP.NE.AND P3, PT, R203, 0x3, PT ;  /* 0x00000003cb00780c */ /* 0x000fe40003f65270 */
[----:B------:R-:W-:Y:S01]  /*3be0*/  ISETP.GE.AND P4, PT, R16, R105, PT ;  /* 0x000000691000720c */ /* 0x000fe20003f86270 */
[----:B--2---:R-:W-:Y:S02]  /*3bf0*/  IMAD.MOV.U32 R50, RZ, RZ, R34 ;  /* 0x000000ffff327224 */ /* 0x004fe400078e0022 */
[----:B0-----:R-:W-:Y:S02]  /*3c00*/  IMAD.MOV.U32 R48, RZ, RZ, R35 ;  /* 0x000000ffff307224 */ /* 0x001fe400078e0023 */
[----:B------:R-:W-:Y:S02]  /*3c10*/  IMAD.MOV.U32 R49, RZ, RZ, R32 ;  /* 0x000000ffff317224 */ /* 0x000fe400078e0020 */
[----:B------:R-:W-:-:S02]  /*3c20*/  IMAD.MOV.U32 R51, RZ, RZ, R33 ;  /* 0x000000ffff337224 */ /* 0x000fc400078e0021 */
[----:B---3--:R-:W-:Y:S02]  /*3c30*/  IMAD.MOV.U32 R52, RZ, RZ, R30 ;  /* 0x000000ffff347224 */ /* 0x008fe400078e001e */
[----:B------:R-:W-:Y:S01]  /*3c40*/  IMAD.MOV.U32 R55, RZ, RZ, R29 ;  /* 0x000000ffff377224 */ /* 0x000fe200078e001d */
[----:B------:R-:W-:Y:S02]  /*3c50*/  PRMT R132, R50, 0x7610, R132 ;  /* 0x0000761032847816 */ /* 0x000fe40000000084 */
[----:B------:R-:W-:Y:S02]  /*3c60*/  PRMT R134, R48, 0x7610, R134 ;  /* 0x0000761030867816 */ /* 0x000fe40000000086 */
[----:B------:R-:W-:Y:S01]  /*3c70*/  PRMT R117, R117, 0x5410, R49 ;  /* 0x0000541075757816 */ /* 0x000fe20000000031 */
        /* <DEDUP_REMOVED lines=14> */
[----:B------:R-:W-:-:S02]  /*3d60*/  IMAD.MOV.U32 R49, RZ, RZ, R47 ;  /* 0x000000ffff317224 */ /* 0x000fc400078e002f */
[----:B------:R-:W-:Y:S02]  /*3d70*/  IMAD.MOV.U32 R50, RZ, RZ, R44 ;  /* 0x000000ffff327224 */ /* 0x000fe400078e002c */
[----:B------:R-:W-:Y:S01]  /*3d80*/  IMAD.MOV.U32 R51, RZ, RZ, R45 ;  /* 0x000000ffff337224 */ /* 0x000fe200078e002d */
[----:B------:R-:W-:Y:S02]  /*3d90*/  PRMT R125, R53, 0x7610, R125 ;  /* 0x00007610357d7816 */ /* 0x000fe4000000007d */
[----:B------:R-:W-:Y:S02]  /*3da0*/  PRMT R130, R54, 0x7610, R130 ;  /* 0x0000761036827816 */ /* 0x000fe40000000082 */
[----:B------:R-:W-:Y:S02]  /*3db0*/  PRMT R119, R48, 0x7610, R119 ;  /* 0x0000761030777816 */ /* 0x000fe40000000077 */
[----:B------:R-:W-:Y:S02]  /*3dc0*/  PRMT R120, R49, 0x7610, R120 ;  /* 0x0000761031787816 */ /* 0x000fe40000000078 */
[----:B------:R-:W-:-:S02]  /*3dd0*/  PRMT R121, R50, 0x7610, R121 ;  /* 0x0000761032797816 */ /* 0x000fc40000000079 */
[----:B------:R-:W-:Y:S01]  /*3de0*/  PRMT R122, R51, 0x7610, R122 ;  /* 0x00007610337a7816 */ /* 0x000fe2000000007a */
[----:B------:R-:W-:Y:S06]  /*3df0*/  @!P3 BRA `(.L_x_9725) ;  /* 0x000000000004b947 */ /* 0x000fec0003800000 */
[----:B------:R-:W-:Y:S01]  /*3e00*/  BPT.TRAP 0x1 ;  /* 0x000000040000795c */ /* 0x000fe20000300000 */
.L_x_9725:
[----:B------:R-:W-:Y:S01]  /*3e10*/  IMAD R97, R2, 0x8, R18 ;  /* 0x0000000802617824 */ /* 0x000fe200078e0212 */
[----:B------:R-:W-:Y:S01]  /*3e20*/  SHF.L.U32 R108, R201, 0x1f, RZ ;  /* 0x0000001fc96c7819 */ /* 0x000fe200000006ff */
[----:B------:R-:W0:Y:S01]  /*3e30*/  LDC R109, c[0x0][0x2f4] ;  /* 0x0000bd00ff6d7b82 */ /* 0x000e220000000800 */
[----:B------:R-:W-:Y:S01]  /*3e40*/  BSSY B1, `(.L_x_9726) ;  /* 0x0000006000017945 */ /* 0x000fe20003800000 */
[----:B------:R-:W-:Y:S01]  /*3e50*/  IMAD.MOV.U32 R103, RZ, RZ, R107 ;  /* 0x000000ffff677224 */ /* 0x000fe200078e006b */
[----:B------:R-:W1:Y:S05]  /*3e60*/  SYNCS.PHASECHK.TRANS64.TRYWAIT P5, [R97+URZ+0x22890], R108 ;  /* 0x0228906c610075a7 */ /* 0x000e6a00080a017f */
[----:B------:R-:W2:Y:S01]  /*3e70*/  LDC.64 R104, c[0x0][0x300] ;  /* 0x0000c000ff687b82 */ /* 0x000ea20000000a00 */
[----:B0-----:R-:W-:Y:S01]  /*3e80*/  IMAD.IADD R111, R109, 0x1, -R78 ;  /* 0x000000016d6f7824 */ /* 0x001fe200078e0a4e */
[----:B-1----:R-:W-:Y:S06]  /*3e90*/  @!P5 BRA `(.L_x_9727) ;  /* 0x0000012800f0d947 */ /* 0x002fec0003800000 */
.L_x_9986:
[----:B------:R-:W-:Y:S05]  /*3ea0*/  BSYNC B1 ;  /* 0x0000000000017941 */ /* 0x000fea0003800000 */
.L_x_9726:
[----:B------:R-:W-:Y:S01]  /*3eb0*/  ISETP.GE.OR P5, PT, R19, R99, P1 ;  /* 0x000000631300720c */ /* 0x000fe20000fa6670 */
[----:B------:R-:W-:-:S12]  /*3ec0*/  BSSY B1, `(.L_x_9728) ;  /* 0x000007f000017945 */ /* 0x000fd80003800000 */
[----:B------:R-:W-:Y:S05]  /*3ed0*/  @P5 BRA `(.L_x_9729) ;  /* 0x0000000400f45947 */ /* 0x000fea0003800000 */
[-C--:B--2---:R-:W-:Y:S01]  /*3ee0*/  IMAD R48, R225, R104.reuse, RZ ;  /* 0x00000068e1307224 */ /* 0x084fe200078e02ff */
[----:B------:R-:W-:Y:S01]  /*3ef0*/  BSSY B2, `(.L_x_9730) ;  /* 0x000006f000027945 */ /* 0x000fe20003800000 */
[----:B------:R-:W-:-:S04]  /*3f00*/  IMAD.WIDE.U32 R106, R19, R104, R102 ;  /* 0x00000068136a7225 */ /* 0x000fc800078e0066 */
[----:B------:R-:W-:Y:S01]  /*3f10*/  IMAD R49, R19, R105, R48 ;  /* 0x0000006913317224 */ /* 0x000fe200078e0230 */
[----:B------:R-:W-:Y:S02]  /*3f20*/  SEL R48, R78, R111, !P0 ;  /* 0x0000006f4e307207 */ /* 0x000fe40004000000 */
[----:B------:R-:W-:Y:S01]  /*3f30*/  IADD3 R110, P5, P6, R4, R106, R90 ;  /* 0x0000006a046e7210 */ /* 0x000fe20007ebe05a */
[----:B------:R-:W-:Y:S01]  /*3f40*/  IMAD.IADD R114, R49, 0x1, R107 ;  /* 0x0000000131727824 */ /* 0x000fe200078e026b */
[----:B------:R-:W-:-:S04]  /*3f50*/  SHF.R.S32.HI R49, RZ, 0x1f, R48 ;  /* 0x0000001fff317819 */ /* 0x000fc80000011430 */
[----:B------:R-:W-:Y:S02]  /*3f60*/  LEA.HI R49, R49, R48, RZ, 0x4 ;  /* 0x0000003031317211 */ /* 0x000fe400078f20ff */
[----:B------:R-:W-:Y:S02]  /*3f70*/  IADD3.X R112, R3, R114, R91, P5, P6 ;  /* 0x0000007203707210 */ /* 0x000fe40002fec45b */
[----:B------:R-:W-:-:S05]  /*3f80*/  LEA.HI.SX32 R49, R49, R88, 0x1c ;  /* 0x0000005831317211 */ /* 0x000fca00078fe2ff */
[----:B------:R-:W-:-:S05]  /*3f90*/  IMAD.SHL.U32 R113, R49, 0x8, RZ ;  /* 0x0000000831717824 */ /* 0x000fca00078e00ff */
[----:B------:R-:W-:-:S04]  /*3fa0*/  LOP3.LUT R49, R71, 0x38, R113, 0xf8, !PT ;  /* 0x0000003847317812 */ /* 0x000fc800078ef871 */
[----:B------:R-:W-:Y:S01]  /*3fb0*/  LOP3.LUT R48, R49, R74, RZ, 0x3c, !PT ;  /* 0x0000004a31307212 */ /* 0x000fe200078e3cff */
[----:B------:R-:W-:-:S04]  /*3fc0*/  IMAD R49, R2, 0x1800, R92 ;  /* 0x0000180002317824 */ /* 0x000fc800078e025c */
[----:B------:R-:W-:Y:S02]  /*3fd0*/  IMAD R51, R211, 0x200, R48 ;  /* 0x00000200d3337824 */ /* 0x000fe400078e0230 */
[----:B------:R-:W-:Y:S02]  /*3fe0*/  IMAD R49, R49, 0x2, R18 ;  /* 0x0000000231317824 */ /* 0x000fe400078e0212 */
[----:B------:R-:W-:-:S04]  /*3ff0*/  IMAD R51, R2, 0x1800, R51 ;  /* 0x0000180002337824 */ /* 0x000fc800078e0233 */
[----:B------:R-:W-:Y:S02]  /*4000*/  IMAD R52, R51, 0x2, R18 ;  /* 0x0000000233347824 */ /* 0x000fe400078e0212 */
[----:B------:R-:W1:Y:S04]  /*4010*/  LDS.128 R48, [R49+0x1c400] ;  /* 0x01c4000031307984 */ /* 0x000e680000000c00 */
[----:B------:R-:W2:Y:S01]  /*4020*/  LDS.128 R52, [R52+0x1c400] ;  /* 0x01c4000034347984 */ /* 0x000ea20000000c00 */
[----:B------:R-:W-:Y:S05]  /*4030*/  @P4 BRA `(.L_x_9731) ;  /* 0x0000000400684947 */ /* 0x000fea0003800000 */
[----:B------:R-:W-:Y:S02]  /*4040*/  SHF.R.U32.HI R124, RZ, 0x10, R29 ;  /* 0x00000010ff7c7819 */ /* 0x000fe4000001161d */
[----:B------:R-:W-:Y:S02]  /*4050*/  SHF.R.U32.HI R129, RZ, 0x10, R33 ;  /* 0x00000010ff817819 */ /* 0x000fe40000011621 */
[----:B------:R-:W-:Y:S01]  /*4060*/  SHF.R.U64 R123, R28, 0x10, R29 ;  /* 0x000000101c7b7819 */ /* 0x000fe2000000121d */
[----:B-1----:R-:W-:Y:S01]  /*4070*/  IMAD.U32 R29, R48, 0x10000, RZ ;  /* 0x00010000301d7824 */ /* 0x002fe200078e00ff */
[----:B------:R-:W-:Y:S01]  /*4080*/  SHF.R.U32.HI R127, RZ, 0x10, R31 ;  /* 0x00000010ff7f7819 */ /* 0x000fe2000001161f */
[----:B------:R-:W-:Y:S01]  /*4090*/  IMAD.U32 R28, R50, 0x10000, RZ ;  /* 0x00010000321c7824 */ /* 0x000fe200078e00ff */
[----:B------:R-:W-:Y:S02]  /*40a0*/  PRMT R124, R116, 0x5432, R124 ;  /* 0x00005432747c7816 */ /* 0x000fe4000000007c */
[----:B------:R-:W-:-:S02]  /*40b0*/  PRMT R129, R135, 0x5410, R129 ;  /* 0x0000541087817816 */ /* 0x000fc40000000081 */
[--C-:B------:R-:W-:Y:S01]  /*40c0*/  SHF.R.U64 R131, R34, 0x10, R35.reuse ;  /* 0x0000001022837819 */ /* 0x100fe20000001223 */
[----:B--2---:R-:W-:Y:S01]  /*40d0*/  IMAD.U32 R34, R52, 0x10000, RZ ;  /* 0x0001000034227824 */ /* 0x004fe200078e00ff */
[----:B------:R-:W-:Y:S01]  /*40e0*/  SHF.R.U32.HI R133, RZ, 0x10, R35 ;  /* 0x00000010ff857819 */ /* 0x000fe20000011623 */
[----:B------:R-:W-:Y:S01]  /*40f0*/  IMAD.U32 R35, R53, 0x10000, RZ ;  /* 0x0001000035237824 */ /* 0x000fe200078e00ff */
[----:B------:R-:W-:Y:S01]  /*4100*/  PRMT R123, R130, 0x5410, R123 ;  /* 0x00005410827b7816 */ /* 0x000fe2000000007b */
[----:B------:R-:W-:Y:S01]  /*4110*/  IMAD.U32 R130, R129, 0x10000, RZ ;  /* 0x0001000081827824 */ /* 0x000fe200078e00ff */
[----:B------:R-:W-:Y:S01]  /*4120*/  PRMT R127, R125, 0x5410, R127 ;  /* 0x000054107d7f7816 */ /* 0x000fe2000000007f */
[----:B------:R-:W-:Y:S01]  /*4130*/  IMAD.U32 R125, R124, 0x10000, RZ ;  /* 0x000100007c7d7824 */ /* 0x000fe200078e00ff */
[----:B------:R-:W-:Y:S01]  /*4140*/  PRMT R131, R132, 0x5410, R131 ;  /* 0x0000541084837816 */ /* 0x000fe20000000083 */
[-C--:B------:R-:W-:Y:S01]  /*4150*/  FMUL.FTZ R135, R35, R130.reuse ;  /* 0x0000008223877220 */ /* 0x080fe20000410000 */
[----:B------:R-:W-:Y:S01]  /*4160*/  SHF.R.U64 R126, R30, 0x10, R31 ;  /* 0x000000101e7e7819 */ /* 0x000fe2000000121f */
[----:B------:R-:W-:Y:S01]  /*4170*/  IMAD.U32 R30, R49, 0x10000, RZ ;  /* 0x00010000311e7824 */ /* 0x000fe200078e00ff */
[----:B------:R-:W-:Y:S01]  /*4180*/  LOP3.LUT R132, R129, 0xffff0000, RZ, 0xc0, !PT ;  /* 0xffff000081847812 */ /* 0x000fe200078ec0ff */
[-C--:B------:R-:W-:Y:S01]  /*4190*/  FMUL.FTZ R129, R35, R125.reuse ;  /* 0x0000007d23817220 */ /* 0x080fe20000410000 */
[----:B------:R-:W-:Y:S01]  /*41a0*/  PRMT R133, R134, 0x5410, R133 ;  /* 0x0000541086857816 */ /* 0x000fe20000000085 */
[C---:B------:R-:W-:Y:S01]  /*41b0*/  FFMA.FTZ R135, R30.reuse, R125, -R135 ;  /* 0x0000007d1e877223 */ /* 0x040fe20000010887 */
[----:B------:R-:W-:Y:S01]  /*41c0*/  LOP3.LUT R31, R49, 0xffff0000, RZ, 0xc0, !PT ;  /* 0xffff0000311f7812 */ /* 0x000fe200078ec0ff */
[----:B------:R-:W-:Y:S01]  /*41d0*/  FFMA.FTZ R129, R30, R130, R129 ;  /* 0x000000821e817223 */ /* 0x000fe20000010081 */
[----:B------:R-:W-:Y:S01]  /*41e0*/  LOP3.LUT R49, R53, 0xffff0000, RZ, 0xc0, !PT ;  /* 0xffff000035317812 */ /* 0x000fe200078ec0ff */
[----:B------:R-:W-:Y:S01]  /*41f0*/  IMAD.U32 R53, R55, 0x10000, RZ ;  /* 0x0001000037357824 */ /* 0x000fe200078e00ff */
[----:B------:R-:W-:Y:S01]  /*4200*/  LOP3.LUT R124, R124, 0xffff0000, RZ, 0xc0, !PT ;  /* 0xffff00007c7c7812 */ /* 0x000fe200078ec0ff */
[----:B------:R-:W-:Y:S01]  /*4210*/  IMAD.U32 R35, R133, 0x10000, RZ ;  /* 0x0001000085237824 */ /* 0x000fe200078e00ff */
[----:B------:R-:W-:Y:S01]  /*4220*/  SHF.R.U64 R128, R32, 0x10, R33 ;  /* 0x0000001020807819 */ /* 0x000fe20000001221 */
[----:B------:R-:W-:-:S02]  /*4230*/  IMAD.U32 R30, R127, 0x10000, RZ ;  /* 0x000100007f1e7824 */ /* 0x000fc400078e00ff */
[C---:B------:R-:W-:Y:S01]  /*4240*/  FMUL.FTZ R134, R49.reuse, R132 ;  /* 0x0000008431867220 */ /* 0x040fe20000410000 */
[----:B------:R-:W-:Y:S01]  /*4250*/  FMUL.FTZ R136, R49, R124 ;  /* 0x0000007c31887220 */ /* 0x000fe20000410000 */
[----:B------:R-:W-:Y:S01]  /*4260*/  IMAD.U32 R32, R51, 0x10000, RZ ;  /* 0x0001000033207824 */ /* 0x000fe200078e00ff */
[----:B------:R-:W-:Y:S01]  /*4270*/  LOP3.LUT R55, R55, 0xffff0000, RZ, 0xc0, !PT ;  /* 0xffff000037377812 */ /* 0x000fe200078ec0ff */
[-C--:B------:R-:W-:Y:S01]  /*4280*/  FMUL.FTZ R49, R53, R35.reuse ;  /* 0x0000002335317220 */ /* 0x080fe20000410000 */
[----:B------:R-:W-:Y:S01]  /*4290*/  LOP3.LUT R130, R133, 0xffff0000, RZ, 0xc0, !PT ;  /* 0xffff000085827812 */ /* 0x000fe200078ec0ff */
[----:B------:R-:W-:Y:S01]  /*42a0*/  FMUL.FTZ R138, R53, R30 ;  /* 0x0000001e358a7220 */ /* 0x000fe20000410000 */
[----:B------:R-:W-:Y:S01]  /*42b0*/  PRMT R128, R117, 0x5432, R128 ;  /* 0x0000543275807816 */ /* 0x000fe20000000080 */
[----:B------:R-:W-:Y:S01]  /*42c0*/  FFMA.FTZ R134, R31, R124, -R134 ;  /* 0x0000007c1f867223 */ /* 0x000fe20000010886 */
[----:B------:R-:W-:Y:S01]  /*42d0*/  LOP3.LUT R124, R127, 0xffff0000, RZ, 0xc0, !PT ;  /* 0xffff00007f7c7812 */ /* 0x000fe200078ec0ff */
[C---:B------:R-:W-:Y:S01]  /*42e0*/  FFMA.FTZ R125, R32.reuse, R30, -R49 ;  /* 0x0000001e207d7223 */ /* 0x040fe20000010831 */
[----:B------:R-:W-:Y:S01]  /*42f0*/  LOP3.LUT R33, R51, 0xffff0000, RZ, 0xc0, !PT ;  /* 0xffff000033217812 */ /* 0x000fe200078ec0ff */
[----:B------:R-:W-:Y:S01]  /*4300*/  FFMA.FTZ R138, R32, R35, R138 ;  /* 0x00000023208a7223 */ /* 0x000fe2000001008a */
[----:B------:R-:W-:Y:S01]  /*4310*/  FFMA.FTZ R136, R31, R132, R136 ;  /* 0x000000841f887223 */ /* 0x000fe20000010088 */
[----:B------:R-:W-:Y:S01]  /*4320*/  FMUL.FTZ R32, R55, R130 ;  /* 0x0000008237207220 */ /* 0x000fe20000410000 */
[----:B------:R-:W-:-:S02]  /*4330*/  IMAD.U32 R31, R128, 0x10000, RZ ;  /* 0x00010000801f7824 */ /* 0x000fc400078e00ff */
[-C--:B------:R-:W-:Y:S01]  /*4340*/  FMUL.FTZ R132, R55, R124.reuse ;  /* 0x0000007c37847220 */ /* 0x080fe20000410000 */
[----:B------:R-:W-:Y:S02]  /*4350*/  IMAD.U32 R30, R123, 0x10000, RZ ;  /* 0x000100007b1e7824 */ /* 0x000fe400078e00ff */
[----:B------:R-:W-:Y:S01]  /*4360*/  FFMA.FTZ R124, R33, R124, -R32 ;  /* 0x0000007c217c7223 */ /* 0x000fe20000010820 */
[-C--:B------:R-:W-:Y:S01]  /*4370*/  FMUL.FTZ R32, R34, R31.reuse ;  /* 0x0000001f22207220 */ /* 0x080fe20000410000 */
[----:B------:R-:W-:Y:S01]  /*4380*/  LOP3.LUT R52, R52, 0xffff0000, RZ, 0xc0, !PT ;  /* 0xffff000034347812 */ /* 0x000fe200078ec0ff */
[-C--:B------:R-:W-:Y:S01]  /*4390*/  FMUL.FTZ R34, R34, R30.reuse ;  /* 0x0000001e22227220 */ /* 0x080fe20000410000 */
[----:B------:R-:W-:Y:S01]  /*43a0*/  LOP3.LUT R123, R123, 0xffff0000, RZ, 0xc0, !PT ;  /* 0xffff00007b7b7812 */ /* 0x000fe200078ec0ff */
[----:B------:R-:W-:Y:S01]  /*43b0*/  FFMA.FTZ R32, R29, R30, -R32 ;  /* 0x0000001e1d207223 */ /* 0x000fe20000010820 */
[----:B------:R-:W-:Y:S01]  /*43c0*/  PRMT R126, R115, 0x5432, R126 ;  /* 0x00005432737e7816 */ /* 0x000fe2000000007e */
[----:B------:R-:W-:Y:S01]  /*43d0*/  IMAD.U32 R51, R54, 0x10000, RZ ;  /* 0x0001000036337824 */ /* 0x000fe200078e00ff */
[----:B------:R-:W-:Y:S01]  /*43e0*/  LOP3.LUT R48, R48, 0xffff0000, RZ, 0xc0, !PT ;  /* 0xffff000030307812 */ /* 0x000fe200078ec0ff */
[----:B------:R-:W-:Y:S01]  /*43f0*/  IMAD.U32 R30, R131, 0x10000, RZ ;  /* 0x00010000831e7824 */ /* 0x000fe200078e00ff */
[----:B------:R-:W-:Y:S01]  /*4400*/  LOP3.LUT R35, R128, 0xffff0000, RZ, 0xc0, !PT ;  /* 0xffff000080237812 */ /* 0x000fe200078ec0ff */
[----:B------:R-:W-:Y:S01]  /*4410*/  FFMA.FTZ R34, R29, R31, R34 ;  /* 0x0000001f1d227223 */ /* 0x000fe20000010022 */
[----:B------:R-:W-:Y:S01]  /*4420*/  LOP3.LUT R54, R54, 0xffff0000, RZ, 0xc0, !PT ;  /* 0xffff000036367812 */ /* 0x000fe200078ec0ff */
[----:B------:R-:W-:Y:S01]  /*4430*/  FMUL.FTZ R49, R52, R123 ;  /* 0x0000007b34317220 */ /* 0x000fe20000410000 */
[----:B------:R-:W-:Y:S01]  /*4440*/  LOP3.LUT R131, R131, 0xffff0000, RZ, 0xc0, !PT ;  /* 0xffff000083837812 */ /* 0x000fe200078ec0ff */
[C---:B------:R-:W-:Y:S01]  /*4450*/  IMAD.U32 R29, R126.reuse, 0x10000, RZ ;  /* 0x000100007e1d7824 */ /* 0x040fe200078e00ff */
[----:B------:R-:W-:Y:S01]  /*4460*/  LOP3.LUT R31, R126, 0xffff0000, RZ, 0xc0, !PT ;  /* 0xffff00007e1f7812 */ /* 0x000fe200078ec0ff */
[----:B------:R-:W-:Y:S01]  /*4470*/  FFMA.FTZ R55, R33, R130, R132 ;  /* 0x0000008221377223 */ /* 0x000fe20000010084 */
[-C--:B------:R-:W-:Y:S01]  /*4480*/  FMUL.FTZ R33, R52, R35.reuse ;  /* 0x0000002334217220 */ /* 0x080fe20000410000 */
[----:B------:R-:W-:Y:S01]  /*4490*/  FFMA.FTZ R49, R48, R35, R49 ;  /* 0x0000002330317223 */ /* 0x000fe20000010031 */
[----:B------:R-:W-:Y:S01]  /*44a0*/  LOP3.LUT R50, R50, 0xffff0000, RZ, 0xc0, !PT ;  /* 0xffff000032327812 */ /* 0x000fe200078ec0ff */
[CC--:B------:R-:W-:Y:S01]  /*44b0*/  FMUL.FTZ R35, R51.reuse, R30.reuse ;  /* 0x0000001e33237220 */ /* 0x0c0fe20000410000 */
[C---:B------:R-:W-:Y:S01]  /*44c0*/  FMUL.FTZ R53, R54.reuse, R131 ;  /* 0x0000008336357220 */ /* 0x040fe20000410000 */
[----:B------:R-:W-:Y:S01]  /*44d0*/  FMUL.FTZ R51, R51, R29 ;  /* 0x0000001d33337220 */ /* 0x000fe20000410000 */
[----:B------:R-:W-:Y:S01]  /*44e0*/  FMUL.FTZ R54, R54, R31 ;  /* 0x0000001f36367220 */ /* 0x000fe20000410000 */
[----:B------:R-:W-:Y:S01]  /*44f0*/  FFMA.FTZ R35, R28, R29, -R35 ;  /* 0x0000001d1c237223 */ /* 0x000fe20000010823 */
[----:B------:R-:W-:Y:S01]  /*4500*/  FFMA.FTZ R33, R48, R123, -R33 ;  /* 0x0000007b30217223 */ /* 0x000fe20000010821 */
[----:B------:R-:W-:Y:S01]  /*4510*/  FFMA.FTZ R51, R28, R30, R51 ;  /* 0x0000001e1c337223 */ /* 0x000fe20000010033 */
[C---:B------:R-:W-:Y:S01]  /*4520*/  FFMA.FTZ R54, R50.reuse, R131, R54 ;  /* 0x0000008332367223 */ /* 0x040fe20000010036 */
[----:B------:R-:W-:Y:S01]  /*4530*/  FFMA.FTZ R28, R50, R31, -R53 ;  /* 0x0000001f321c7223 */ /* 0x000fe20000010835 */
        /* <DEDUP_REMOVED lines=10> */
.L_x_9731:
[----:B------:R-:W-:Y:S05]  /*45e0*/  BSYNC B2 ;  /* 0x0000000000027941 */ /* 0x000fea0003800000 */
.L_x_9730:
[----:B------:R-:W-:Y:S02]  /*45f0*/  ISETP.GE.AND P5, PT, R113, R109, PT ;  /* 0x0000006d7100720c */ /* 0x000fe40003fa6270 */
[----:B------:R-:W-:-:S11]  /*4600*/  P2R R29, PR, RZ, 0x1 ;  /* 0x00000001ff1d7803 */ /* 0x000fd60000000000 */
[--C-:B------:R-:W-:Y:S02]  /*4610*/  @!P5 SHF.R.S32.HI R28, RZ, 0x1f, R113.reuse ;  /* 0x0000001fff1cd819 */ /* 0x100fe40000011471 */
[----:B------:R-:W-:-:S04]  /*4620*/  @!P5 IADD3 R106, P0, P6, R4, R106, R113 ;  /* 0x0000006a046ad210 */ /* 0x000fc80007e1e071 */
[----:B------:R-:W-:Y:S02]  /*4630*/  @!P5 IADD3.X R114, R3, R114, R28, P0, P6 ;  /* 0x000000720372d210 */ /* 0x000fe400007ec41c */
[CC--:B------:R-:W-:Y:S02]  /*4640*/  LEA R28, P6, R110.reuse, R100.reuse, 0x1 ;  /* 0x000000646e1c7211 */ /* 0x0c0fe400078c08ff */
[----:B------:R-:W-:Y:S02]  /*4650*/  ISETP.NE.AND P0, PT, R29, RZ, PT ;  /* 0x000000ff1d00720c */ /* 0x000fe40003f05270 */
[----:B------:R-:W-:Y:S02]  /*4660*/  LEA.HI.X R29, R110, R101, R112, 0x1, P6 ;  /* 0x000000656e1d7211 */ /* 0x000fe400030f0c70 */
[----:B------:R-:W-:-:S03]  /*4670*/  @!P5 LEA R30, P6, R106, R100, 0x1 ;  /* 0x000000646a1ed211 */ /* 0x000fc600078c08ff */
[----:B-1----:R1:W-:Y:S01]  /*4680*/  STG.E.128 desc[UR40][R28.64], R48 ;  /* 0x000000301c007986 */ /* 0x0023e2000c101d28 */
[----:B------:R-:W-:-:S05]  /*4690*/  @!P5 LEA.HI.X R31, R106, R101, R114, 0x1, P6 ;  /* 0x000000656a1fd211 */ /* 0x000fca00030f0c72 */
[----:B--2---:R1:W-:Y:S04]  /*46a0*/  @!P5 STG.E.128 desc[UR40][R30.64], R52 ;  /* 0x000000341e00d986 */ /* 0x0043e8000c101d28 */
.L_x_9729:
[----:B------:R-:W-:Y:S05]  /*46b0*/  BSYNC B1 ;  /* 0x0000000000017941 */ /* 0x000fea0003800000 */
.L_x_9728:
[C---:B------:R-:W-:Y:S01]  /*46c0*/  ISETP.GE.OR P5, PT, R222.reuse, R99, P1 ;  /* 0x00000063de00720c */ /* 0x040fe20000fa6670 */
[-C--:B-12---:R-:W-:Y:S02]  /*46d0*/  IMAD R28, R75, R104.reuse, RZ ;  /* 0x000000684b1c7224 */ /* 0x086fe400078e02ff */
[----:B------:R-:W-:-:S04]  /*46e0*/  IMAD.WIDE.U32 R102, R222, R104, R102 ;  /* 0x00000068de667225 */ /* 0x000fc800078e0066 */
[----:B------:R-:W-:-:S06]  /*46f0*/  IMAD R105, R222, R105, R28 ;  /* 0x00000069de697224 */ /* 0x000fcc00078e021c */
[----:B------:R-:W-:Y:S05]  /*4700*/  @P5 BRA `(.L_x_9718) ;  /* 0x0000000800585947 */ /* 0x000fea0003800000 */
[----:B------:R-:W-:Y:S01]  /*4710*/  IMAD.IADD R50, R103, 0x1, R105 ;  /* 0x0000000167327824 */ /* 0x000fe200078e0269 */
[----:B------:R-:W-:Y:S01]  /*4720*/  IADD3 R28, P5, P6, R4, R102, R90 ;  /* 0x00000066041c7210 */ /* 0x000fe20007ebe05a */
[----:B------:R-:W-:Y:S01]  /*4730*/  BSSY B1, `(.L_x_9732) ;  /* 0x0000070000017945 */ /* 0x000fe20003800000 */
[----:B------:R-:W-:Y:S02]  /*4740*/  SEL R111, R78, R111, !P0 ;  /* 0x0000006f4e6f7207 */ /* 0x000fe40004000000 */
[----:B------:R-:W-:Y:S02]  /*4750*/  IADD3.X R29, R3, R50, R91, P5, P6 ;  /* 0x00000032031d7210 */ /* 0x000fe40002fec45b */
[C---:B------:R-:W-:Y:S02]  /*4760*/  LEA R48, P5, R28.reuse, R100, 0x1 ;  /* 0x000000641c307211 */ /* 0x040fe400078a08ff */
[----:B------:R-:W-:Y:S02]  /*4770*/  SHF.R.U32.HI R30, RZ, 0x3, R210 ;  /* 0x00000003ff1e7819 */ /* 0x000fe400000116d2 */
[----:B------:R-:W-:-:S02]  /*4780*/  LEA.HI.X R49, R28, R101, R29, 0x1, P5 ;  /* 0x000000651c317211 */ /* 0x000fc400028f0c1d */
[----:B------:R-:W-:-:S04]  /*4790*/  SHF.R.S32.HI R28, RZ, 0x1f, R111 ;  /* 0x0000001fff1c7819 */ /* 0x000fc8000001146f */
[----:B------:R-:W-:-:S04]  /*47a0*/  LEA.HI R111, R28, R111, RZ, 0x4 ;  /* 0x0000006f1c6f7211 */ /* 0x000fc800078f20ff */
[----:B------:R-:W-:-:S05]  /*47b0*/  LEA.HI.SX32 R51, R111, R88, 0x1c ;  /* 0x000000586f337211 */ /* 0x000fca00078fe2ff */
[----:B------:R-:W-:-:S05]  /*47c0*/  IMAD.SHL.U32 R51, R51, 0x8, RZ ;  /* 0x0000000833337824 */ /* 0x000fca00078e00ff */
[----:B------:R-:W-:-:S04]  /*47d0*/  LOP3.LUT R28, R210, 0x38, R51, 0xf8, !PT ;  /* 0x00000038d21c7812 */ /* 0x000fc800078ef833 */
[----:B------:R-:W-:-:S05]  /*47e0*/  LOP3.LUT R29, R28, R30, RZ, 0x3c, !PT ;  /* 0x0000001e1c1d7212 */ /* 0x000fca00078e3cff */
[----:B------:R-:W-:Y:S02]  /*47f0*/  IMAD.IADD R31, R212, 0x1, R29 ;  /* 0x00000001d41f7824 */ /* 0x000fe400078e021d */
[C---:B------:R-:W-:Y:S02]  /*4800*/  IMAD R29, R2.reuse, 0x1800, R93 ;  /* 0x00001800021d7824 */ /* 0x040fe400078e025d */
[----:B------:R-:W-:Y:S02]  /*4810*/  IMAD R31, R2, 0x1800, R31 ;  /* 0x00001800021f7824 */ /* 0x000fe400078e021f */
[--C-:B------:R-:W-:Y:S02]  /*4820*/  IMAD R29, R29, 0x2, R18.reuse ;  /* 0x000000021d1d7824 */ /* 0x100fe400078e0212 */
[----:B------:R-:W-:-:S04]  /*4830*/  IMAD R32, R31, 0x2, R18 ;  /* 0x000000021f207824 */ /* 0x000fc800078e0212 */
[----:B------:R-:W1:Y:S04]  /*4840*/  LDS.128 R28, [R29+0x1c400] ;  /* 0x01c400001d1c7984 */ /* 0x000e680000000c00 */
[----:B------:R-:W2:Y:S01]  /*4850*/  LDS.128 R32, [R32+0x1c400] ;  /* 0x01c4000020207984 */ /* 0x000ea20000000c00 */
[----:B------:R-:W-:Y:S05]  /*4860*/  @P4 BRA `(.L_x_9733) ;  /* 0x0000000400704947 */ /* 0x000fea0003800000 */
[----:B------:R-:W-:Y:S02]  /*4870*/  SHF.R.U32.HI R53, RZ, 0x10, R45 ;  /* 0x00000010ff357819 */ /* 0x000fe4000001162d */
[----:B------:R-:W-:Y:S02]  /*4880*/  SHF.R.U32.HI R55, RZ, 0x10, R41 ;  /* 0x00000010ff377819 */ /* 0x000fe40000011629 */
[----:B------:R-:W-:Y:S02]  /*4890*/  PRMT R122, R122, 0x5410, R53 ;  /* 0x000054107a7a7816 */ /* 0x000fe40000000035 */
[----:B------:R-:W-:Y:S02]  /*48a0*/  SHF.R.U32.HI R105, RZ, 0x10, R43 ;  /* 0x00000010ff697819 */ /* 0x000fe4000001162b */
[----:B------:R-:W-:Y:S01]  /*48b0*/  SHF.R.U64 R54, R44, 0x10, R45 ;  /* 0x000000102c367819 */ /* 0x000fe2000000122d */
[----:B--2---:R-:W-:Y:S01]  /*48c0*/  IMAD.U32 R44, R33, 0x10000, RZ ;  /* 0x00010000212c7824 */ /* 0x004fe200078e00ff */
[----:B------:R-:W-:Y:S01]  /*48d0*/  PRMT R118, R118, 0x5410, R55 ;  /* 0x0000541076767816 */ /* 0x000fe20000000037 */
[----:B------:R-:W-:Y:S01]  /*48e0*/  IMAD.U32 R55, R122, 0x10000, RZ ;  /* 0x000100007a377824 */ /* 0x000fe200078e00ff */
[----:B------:R-:W-:-:S02]  /*48f0*/  SHF.R.U32.HI R107, RZ, 0x10, R47 ;  /* 0x00000010ff6b7819 */ /* 0x000fc4000001162f */
[----:B------:R-:W-:Y:S01]  /*4900*/  SHF.R.U64 R106, R40, 0x10, R41 ;  /* 0x00000010286a7819 */ /* 0x000fe20000001229 */
[----:B-1----:R-:W-:Y:S01]  /*4910*/  IMAD.U32 R40, R29, 0x10000, RZ ;  /* 0x000100001d287824 */ /* 0x002fe200078e00ff */
[----:B------:R-:W-:Y:S01]  /*4920*/  SHF.R.U64 R52, R46, 0x10, R47 ;  /* 0x000000102e347819 */ /* 0x000fe2000000122f */
[----:B------:R-:W-:Y:S01]  /*4930*/  IMAD.U32 R53, R118, 0x10000, RZ ;  /* 0x0001000076357824 */ /* 0x000fe200078e00ff */
[----:B------:R-:W-:Y:S01]  /*4940*/  PRMT R116, R116, 0x5410, R105 ;  /* 0x0000541074747816 */ /* 0x000fe20000000069 */
[----:B------:R-:W-:Y:S01]  /*4950*/  FMUL.FTZ R105, R44, R55 ;  /* 0x000000372c697220 */ /* 0x000fe20000410000 */
[----:B------:R-:W-:Y:S01]  /*4960*/  PRMT R120, R120, 0x5410, R107 ;  /* 0x0000541078787816 */ /* 0x000fe2000000006b */
[-C--:B------:R-:W-:Y:S01]  /*4970*/  FMUL.FTZ R107, R44, R53.reuse ;  /* 0x000000352c6b7220 */ /* 0x080fe20000410000 */
[----:B------:R-:W-:Y:S01]  /*4980*/  PRMT R119, R119, 0x5410, R52 ;  /* 0x0000541077777816 */ /* 0x000fe20000000034 */
[----:B------:R-:W-:Y:S01]  /*4990*/  FFMA.FTZ R52, R40, R53, -R105 ;  /* 0x0000003528347223 */ /* 0x000fe20000010869 */
[----:B------:R-:W-:Y:S01]  /*49a0*/  LOP3.LUT R45, R33, 0xffff0000, RZ, 0xc0, !PT ;  /* 0xffff0000212d7812 */ /* 0x000fe200078ec0ff */
[----:B------:R-:W-:Y:S01]  /*49b0*/  IMAD.U32 R46, R35, 0x10000, RZ ;  /* 0x00010000232e7824 */ /* 0x000fe200078e00ff */
[----:B------:R-:W-:Y:S01]  /*49c0*/  LOP3.LUT R122, R122, 0xffff0000, RZ, 0xc0, !PT ;  /* 0xffff00007a7a7812 */ /* 0x000fe200078ec0ff */
[----:B------:R-:W-:Y:S01]  /*49d0*/  IMAD.U32 R105, R120, 0x10000, RZ ;  /* 0x0001000078697824 */ /* 0x000fe200078e00ff */
[----:B------:R-:W-:Y:S01]  /*49e0*/  LOP3.LUT R118, R118, 0xffff0000, RZ, 0xc0, !PT ;  /* 0xffff000076767812 */ /* 0x000fe200078ec0ff */
[----:B------:R-:W-:Y:S01]  /*49f0*/  IMAD.U32 R53, R116, 0x10000, RZ ;  /* 0x0001000074357824 */ /* 0x000fe200078e00ff */
[----:B------:R-:W-:Y:S01]  /*4a00*/  SHF.R.U64 R104, R42, 0x10, R43 ;  /* 0x000000102a687819 */ /* 0x000fe2000000122b */
[----:B------:R-:W-:Y:S01]  /*4a10*/  FFMA.FTZ R107, R40, R55, R107 ;  /* 0x00000037286b7223 */ /* 0x000fe2000001006b */
[----:B------:R-:W-:Y:S01]  /*4a20*/  LOP3.LUT R41, R29, 0xffff0000, RZ, 0xc0, !PT ;  /* 0xffff00001d297812 */ /* 0x000fe200078ec0ff */
[C---:B------:R-:W-:Y:S01]  /*4a30*/  IMAD.U32 R42, R32.reuse, 0x10000, RZ ;  /* 0x00010000202a7824 */ /* 0x040fe200078e00ff */
[----:B------:R-:W-:Y:S01]  /*4a40*/  LOP3.LUT R43, R32, 0xffff0000, RZ, 0xc0, !PT ;  /* 0xffff0000202b7812 */ /* 0x000fe200078ec0ff */
[C---:B------:R-:W-:Y:S01]  /*4a50*/  FMUL.FTZ R55, R46.reuse, R105 ;  /* 0x000000692e377220 */ /* 0x040fe20000410000 */
[----:B------:R-:W-:Y:S01]  /*4a60*/  IMAD.U32 R32, R31, 0x10000, RZ ;  /* 0x000100001f207824 */ /* 0x000fe200078e00ff */
[----:B------:R-:W-:Y:S01]  /*4a70*/  LOP3.LUT R47, R35, 0xffff0000, RZ, 0xc0, !PT ;  /* 0xffff0000232f7812 */ /* 0x000fe200078ec0ff */
[----:B------:R-:W-:Y:S01]  /*4a80*/  FMUL.FTZ R44, R45, R122 ;  /* 0x0000007a2d2c7220 */ /* 0x000fe20000410000 */
[----:B------:R-:W-:Y:S01]  /*4a90*/  PRMT R117, R117, 0x5410, R106 ;  /* 0x0000541075757816 */ /* 0x000fe2000000006a */
[-C--:B------:R-:W-:Y:S01]  /*4aa0*/  FMUL.FTZ R46, R46, R53.reuse ;  /* 0x000000352e2e7220 */ /* 0x080fe20000410000 */
[----:B------:R-:W-:Y:S01]  /*4ab0*/  LOP3.LUT R120, R120, 0xffff0000, RZ, 0xc0, !PT ;  /* 0xffff000078787812 */ /* 0x000fe200078ec0ff */
[-C--:B------:R-:W-:Y:S01]  /*4ac0*/  FMUL.FTZ R40, R45, R118.reuse ;  /* 0x000000762d287220 */ /* 0x080fe20000410000 */
        /* <DEDUP_REMOVED lines=14> */
[----:B------:R-:W-:Y:S01]  /*4bb0*/  PRMT R115, R115, 0x5410, R104 ;  /* 0x0000541073737816 */ /* 0x000fe20000000068 */
[-C--:B------:R-:W-:Y:S01]  /*4bc0*/  FMUL.FTZ R44, R42, R40.reuse ;  /* 0x000000282a2c7220 */ /* 0x080fe20000410000 */
[----:B------:R-:W-:Y:S01]  /*4bd0*/  LOP3.LUT R121, R121, 0xffff0000, RZ, 0xc0, !PT ;  /* 0xffff000079797812 */ /* 0x000fe200078ec0ff */
[----:B------:R-:W-:Y:S01]  /*4be0*/  FFMA.FTZ R41, R29, R40, R41 ;  /* 0x000000281d297223 */ /* 0x000fe20000010029 */
[----:B------:R-:W-:-:S02]  /*4bf0*/  IMAD.U32 R35, R34, 0x10000, RZ ;  /* 0x0001000022237824 */ /* 0x000fc400078e00ff */
[----:B------:R-:W-:Y:S01]  /*4c00*/  FFMA.FTZ R44, R29, R32, -R44 ;  /* 0x000000201d2c7223 */ /* 0x000fe2000001082c */
        /* <DEDUP_REMOVED lines=10> */
[----:B------:R-:W-:Y:S01]  /*4cb0*/  FMUL.FTZ R42, R35, R40 ;  /* 0x00000028232a7220 */ /* 0x000fe20000410000 */
[----:B------:R-:W-:Y:S01]  /*4cc0*/  LOP3.LUT R30, R30, 0xffff0000, RZ, 0xc0, !PT ;  /* 0xffff00001e1e7812 */ /* 0x000fe200078ec0ff */
[----:B------:R-:W-:Y:S01]  /*4cd0*/  FMUL.FTZ R29, R34, R119 ;  /* 0x00000077221d7220 */ /* 0x000fe20000410000 */
[-C--:B------:R-:W-:Y:S01]  /*4ce0*/  FMUL.FTZ R43, R43, R117.reuse ;  /* 0x000000752b2b7220 */ /* 0x080fe20000410000 */
[----:B------:R-:W-:Y:S01]  /*4cf0*/  FFMA.FTZ R33, R28, R117, -R33 ;  /* 0x000000751c217223 */ /* 0x000fe20000010821 */
[-C--:B------:R-:W-:Y:S01]  /*4d00*/  FMUL.FTZ R35, R35, R32.reuse ;  /* 0x0000002023237220 */ /* 0x080fe20000410000 */
        /* <DEDUP_REMOVED lines=11> */
[----:B------:R-:W-:Y:S02]  /*4dc0*/  F2FP.BF16.F32.PACK_AB R32, R28, R41 ;  /* 0x000000291c20723e */ /* 0x000fe400000010ff */
[----:B------:R-:W-:Y:S01]  /*4dd0*/  F2FP.BF16.F32.PACK_AB R30, R29, R42 ;  /* 0x0000002a1d1e723e */ /* 0x000fe200000010ff */
[----:B------:R-:W-:Y:S01]  /*4de0*/  IMAD.MOV.U32 R28, RZ, RZ, R44 ;  /* 0x000000ffff1c7224 */ /* 0x000fe200078e002c */
[----:B------:R-:W-:Y:S01]  /*4df0*/  F2FP.BF16.F32.PACK_AB R34, R34, R35 ;  /* 0x000000232222723e */ /* 0x000fe200000010ff */
[----:B------:R-:W-:Y:S01]  /*4e00*/  IMAD.MOV.U32 R29, RZ, RZ, R45 ;  /* 0x000000ffff1d7224 */ /* 0x000fe200078e002d */
[----:B------:R-:W-:Y:S01]  /*4e10*/  F2FP.BF16.F32.PACK_AB R31, R116, R55 ;  /* 0x00000037741f723e */ /* 0x000fe200000010ff */
[----:B------:R-:W-:-:S07]  /*4e20*/  IMAD.MOV.U32 R35, RZ, RZ, R46 ;  /* 0x000000ffff237224 */ /* 0x000fce00078e002e */
.L_x_9733:
[----:B------:R-:W-:Y:S05]  /*4e30*/  BSYNC B1 ;  /* 0x0000000000017941 */ /* 0x000fea0003800000 */
.L_x_9732:
[----:B-1----:R4:W-:Y:S01]  /*4e40*/  STG.E.128 desc[UR40][R48.64], R28 ;  /* 0x0000001c30007986 */ /* 0x0029e2000c101d28 */
[----:B------:R-:W-:-:S13]  /*4e50*/  ISETP.GE.AND P4, PT, R51, R109, PT ;  /* 0x0000006d3300720c */ /* 0x000fda0003f86270 */
[----:B------:R-:W-:Y:S05]  /*4e60*/  @P4 BRA `(.L_x_9718) ;  /* 0x0000000000804947 */ /* 0x000fea0003800000 */
[--C-:B----4-:R-:W-:Y:S02]  /*4e70*/  SHF.R.S32.HI R28, RZ, 0x1f, R51.reuse ;  /* 0x0000001fff1c7819 */ /* 0x110fe40000011433 */
[----:B------:R-:W-:-:S04]  /*4e80*/  IADD3 R51, P4, P5, R4, R102, R51 ;  /* 0x0000006604337210 */ /* 0x000fc80007d9e033 */
[----:B------:R-:W-:Y:S02]  /*4e90*/  IADD3.X R50, R3, R50, R28, P4, P5 ;  /* 0x0000003203327210 */ /* 0x000fe400027ea41c */
[----:B------:R-:W-:-:S04]  /*4ea0*/  LEA R100, P4, R51, R100, 0x1 ;  /* 0x0000006433647211 */ /* 0x000fc800078808ff */
[----:B------:R-:W-:-:S05]  /*4eb0*/  LEA.HI.X R101, R51, R101, R50, 0x1, P4 ;  /* 0x0000006533657211 */ /* 0x000fca00020f0c32 */
[----:B--2---:R1:W-:Y:S01]  /*4ec0*/  STG.E.128 desc[UR40][R100.64], R32 ;  /* 0x0000002064007986 */ /* 0x0043e2000c101d28 */
[----:B------:R-:W-:Y:S05]  /*4ed0*/  BRA `(.L_x_9718) ;  /* 0x0000000000647947 */ /* 0x000fea0003800000 */
.L_x_9701:
[----:B------:R-:W-:-:S13]  /*4ee0*/  ISETP.NE.AND P3, PT, R203, 0x3, PT ;  /* 0x00000003cb00780c */ /* 0x000fda0003f65270 */
[----:B------:R-:W-:Y:S05]  /*4ef0*/  @!P3 BRA `(.L_x_9734) ;  /* 0x000000000004b947 */ /* 0x000fea0003800000 */
[----:B------:R-:W-:Y:S01]  /*4f00*/  BPT.TRAP 0x1 ;  /* 0x000000040000795c */ /* 0x000fe20000300000 */
.L_x_9734:
[----:B------:R-:W-:Y:S01]  /*4f10*/  IMAD R97, R2, 0x8, R18 ;  /* 0x0000000802617824 */ /* 0x000fe200078e0212 */
[----:B------:R-:W-:Y:S01]  /*4f20*/  SHF.L.U32 R108, R201, 0x1f, RZ ;  /* 0x0000001fc96c7819 */ /* 0x000fe200000006ff */
[----:B------:R-:W-:Y:S01]  /*4f30*/  IMAD R99, R26, -0x60, R60 ;  /* 0xffffffa01a637824 */ /* 0x000fe200078e023c */
[----:B------:R-:W-:Y:S02]  /*4f40*/  BSSY B1, `(.L_x_9735) ;  /* 0x0000004000017945 */ /* 0x000fe40003800000 */
[----:B------:R-:W0:Y:S02]  /*4f50*/  SYNCS.PHASECHK.TRANS64.TRYWAIT P4, [R97+URZ+0x22890], R108 ;  /* 0x0228906c610075a7 */ /* 0x000e24000808017f */
[----:B------:R-:W-:Y:S01]  /*4f60*/  VIMNMX R99, R99, 0x60, PT ;  /* 0x0000006063637848 */ /* 0x000fe20003fe0100 */
[----:B0-----:R-:W-:Y:S06]  /*4f70*/  @!P4 BRA `(.L_x_9736) ;  /* 0x0000011800ccc947 */ /* 0x001fec0003800000 */
.L_x_9987:
[----:B------:R-:W-:Y:S05]  /*4f80*/  BSYNC B1 ;  /* 0x0000000000017941 */ /* 0x000fea0003800000 */
.L_x_9735:
[-C--:B------:R-:W-:Y:S01]  /*4f90*/  ISETP.GE.AND P5, PT, R19, R99.reuse, PT ;  /* 0x000000631300720c */ /* 0x080fe20003fa6270 */
[----:B------:R-:W-:Y:S01]  /*4fa0*/  BSSY B1, `(.L_x_9737) ;  /* 0x0000007000017945 */ /* 0x000fe20003800000 */
[----:B------:R-:W-:-:S11]  /*4fb0*/  ISETP.GE.AND P4, PT, R222, R99, PT ;  /* 0x00000063de00720c */ /* 0x000fd60003f86270 */
[----:B------:R-:W-:Y:S05]  /*4fc0*/  @P5 BRA `(.L_x_9738) ;  /* 0x0000000000105947 */ /* 0x000fea0003800000 */
[----:B------:R-:W1:Y:S04]  /*4fd0*/  @!P1 LDS.128 R28, [R106] ;  /* 0x000000006a1c9984 */ /* 0x000e680000000c00 */
[----:B------:R-:W2:Y:S04]  /*4fe0*/  @!P2 LDS.128 R32, [R104] ;  /* 0x000000006820a984 */ /* 0x000ea80000000c00 */
[----:B-1----:R1:W-:Y:S04]  /*4ff0*/  @!P1 STG.E.128 desc[UR40][R42.64], R28 ;  /* 0x0000001c2a009986 */ /* 0x0023e8000c101d28 */
[----:B--2---:R1:W-:Y:S02]  /*5000*/  @!P2 STG.E.128 desc[UR40][R42.64+0x40], R32 ;  /* 0x000040202a00a986 */ /* 0x0043e4000c101d28 */
.L_x_9738:
[----:B------:R-:W-:Y:S05]  /*5010*/  BSYNC B1 ;  /* 0x0000000000017941 */ /* 0x000fea0003800000 */
.L_x_9737:
[----:B------:R-:W-:Y:S05]  /*5020*/  @P4 BRA `(.L_x_9718) ;  /* 0x0000000000104947 */ /* 0x000fea0003800000 */
[----:B-1----:R-:W1:Y:S04]  /*5030*/  @!P1 LDS.128 R28, [R106+0x2000] ;  /* 0x002000006a1c9984 */ /* 0x002e680000000c00 */
[----:B------:R-:W2:Y:S04]  /*5040*/  @!P2 LDS.128 R32, [R104+0x2000] ;  /* 0x002000006820a984 */ /* 0x000ea80000000c00 */
[----:B-1----:R3:W-:Y:S04]  /*5050*/  @!P1 STG.E.128 desc[UR40][R40.64], R28 ;  /* 0x0000001c28009986 */ /* 0x0027e8000c101d28 */
[----:B--2---:R3:W-:Y:S02]  /*5060*/  @!P2 STG.E.128 desc[UR40][R40.64+0x40], R32 ;  /* 0x000040202800a986 */ /* 0x0047e4000c101d28 */
.L_x_9718:
[----:B------:R-:W-:Y:S05]  /*5070*/  BSYNC B0 ;  /* 0x0000000000007941 */ /* 0x000fea0003800000 */
.L_x_9700:
[----:B-1234-:R-:W1:Y:S01]  /*5080*/  S2R R28, SR_TID.X ;  /* 0x00000000001c7919 */ /* 0x01ee620000002100 */
        /* <DEDUP_REMOVED lines=16> */
.L_x_9740:
[----:B------:R-:W-:Y:S05]  /*5190*/  BSYNC B0 ;  /* 0x0000000000007941 */ /* 0x000fea0003800000 */
.L_x_9739:
[----:B------:R-:W2:Y:S01]  /*51a0*/  SYNCS.PHASECHK.TRANS64.TRYWAIT P3, [R97+URZ+0x228b0], R108 ;  /* 0x0228b06c610075a7 */ /* 0x000ea2000806017f */
[----:B------:R-:W-:Y:S01]  /*51b0*/  ULDC UR43, c[0x0][0x320] ;  /* 0x0000c800002b7ab9 */ /* 0x000fe20000000800 */
[----:B------:R-:W-:Y:S01]  /*51c0*/  ULDC.64 UR38, c[0x0][0x328] ;  /* 0x0000ca0000267ab9 */ /* 0x000fe20000000a00 */
[----:B------:R-:W-:Y:S01]  /*51d0*/  ULDC.64 UR36, c[0x0][0x318] ;  /* 0x0000c60000247ab9 */ /* 0x000fe20000000a00 */
[----:B------:R-:W-:Y:S01]  /*51e0*/  BSSY B0, `(.L_x_9741) ;  /* 0x0000003000007945 */ /* 0x000fe20003800000 */
[----:B-1----:R-:W-:-:S03]  /*51f0*/  IMAD R28, R2, 0x6000, R79 ;  /* 0x00006000021c7824 */ /* 0x002fc600078e024f */
[----:B--2---:R-:W-:Y:S05]  /*5200*/  @!P3 BRA `(.L_x_9742) ;  /* 0x00000118003cb947 */ /* 0x004fea0003800000 */
.L_x_9988:
[----:B------:R-:W-:Y:S05]  /*5210*/  BSYNC B0 ;  /* 0x0000000000007941 */ /* 0x000fea0003800000 */
.L_x_9741:
[----:B------:R-:W-:Y:S01]  /*5220*/  ISETP.GE.AND P3, PT, R19, R99, PT ;  /* 0x000000631300720c */ /* 0x000fe20003f66270 */
[----:B------:R-:W-:Y:S01]  /*5230*/  IMAD.IADD R29, R77, 0x1, R28 ;  /* 0x000000014d1d7824 */ /* 0x000fe200078e021c */
[----:B------:R-:W-:Y:S01]  /*5240*/  BSSY B0, `(.L_x_9743) ;  /* 0x0000025000007945 */ /* 0x000fe20003800000 */
[----:B------:R-:W-:Y:S02]  /*5250*/  IMAD R40, R28, 0x2, R24 ;  /* 0x000000021c287824 */ /* 0x000fe400078e0218 */
[----:B------:R-:W-:-:S04]  /*5260*/  IMAD.WIDE R32, R26, 0x60, R58 ;  /* 0x000000601a207825 */ /* 0x000fc800078e023a */
[----:B------:R-:W-:-:S04]  /*5270*/  IMAD R41, R29, 0x2, R24 ;  /* 0x000000021d297824 */ /* 0x000fc800078e0218 */
[----:B------:R-:W-:Y:S05]  /*5280*/  @P3 BRA `(.L_x_9744) ;  /* 0x0000000000803947 */ /* 0x000fea0003800000 */
[----:B------:R-:W-:Y:S02]  /*5290*/  IMAD R31, R33, UR38, RZ ;  /* 0x00000026211f7c24 */ /* 0x000fe4000f8e02ff */
[----:B------:R-:W-:Y:S02]  /*52a0*/  IMAD.MOV.U32 R28, RZ, RZ, R6 ;  /* 0x000000ffff1c7224 */ /* 0x000fe400078e0006 */
[----:B------:R-:W-:Y:S02]  /*52b0*/  IMAD.MOV.U32 R29, RZ, RZ, R94 ;  /* 0x000000ffff1d7224 */ /* 0x000fe400078e005e */
[C---:B------:R-:W-:Y:S02]  /*52c0*/  IMAD R31, R32.reuse, UR39, R31 ;  /* 0x00000027201f7c24 */ /* 0x040fe4000f8e021f */
[----:B------:R-:W-:-:S04]  /*52d0*/  IMAD.WIDE.U32 R28, R32, UR38, R28 ;  /* 0x00000026201c7c25 */ /* 0x000fc8000f8e001c */
[----:B------:R-:W-:Y:S01]  /*52e0*/  IMAD.IADD R29, R29, 0x1, R31 ;  /* 0x000000011d1d7824 */ /* 0x000fe200078e021f */
[----:B------:R-:W-:-:S04]  /*52f0*/  LEA R34, P3, R28, UR36, 0x1 ;  /* 0x000000241c227c11 */ /* 0x000fc8000f8608ff */
[----:B------:R-:W-:Y:S02]  /*5300*/  LEA.HI.X R35, R28, UR37, R29, 0x1, P3 ;  /* 0x000000251c237c11 */ /* 0x000fe400098f0c1d */
[----:B------:R-:W-:-:S13]  /*5310*/  ISETP.GE.AND P3, PT, R16, UR43, PT ;  /* 0x0000002b10007c0c */ /* 0x000fda000bf66270 */
[----:B------:R-:W2:Y:S04]  /*5320*/  @!P3 LDS.128 R28, [R40] ;  /* 0x00000000281cb984 */ /* 0x000ea80000000c00 */
[----:B--2---:R-:W-:Y:S01]  /*5330*/  @!P3 STG.E.128 desc[UR40][R34.64], R28 ;  /* 0x0000001c2200b986 */ /* 0x004fe2000c101d28 */
[----:B------:R-:W-:-:S13]  /*5340*/  ISETP.GE.AND P3, PT, R62, UR43, PT ;  /* 0x0000002b3e007c0c */ /* 0x000fda000bf66270 */
[----:B------:R-:W2:Y:S04]  /*5350*/  @!P3 LDS.128 R28, [R41] ;  /* 0x00000000291cb984 */ /* 0x000ea80000000c00 */
[----:B--2---:R-:W-:Y:S01]  /*5360*/  @!P3 STG.E.128 desc[UR40][R34.64+0x40], R28 ;  /* 0x0000401c2200b986 */ /* 0x004fe2000c101d28 */
[----:B------:R-:W-:-:S13]  /*5370*/  ISETP.GE.AND P3, PT, R63, UR43, PT ;  /* 0x0000002b3f007c0c */ /* 0x000fda000bf66270 */
[----:B------:R-:W2:Y:S04]  /*5380*/  @!P3 LDS.128 R28, [R40+0x3000] ;  /* 0x00300000281cb984 */ /* 0x000ea80000000c00 */
        /* <DEDUP_REMOVED lines=10> */
[----:B------:R-:W-:-:S13]  /*5430*/  ISETP.NE.AND P3, PT, R96, RZ, PT ;  /* 0x000000ff6000720c */ /* 0x000fda0003f65270 */
[----:B------:R-:W2:Y:S04]  /*5440*/  @P3 LDS.128 R28, [R40+0x9000] ;  /* 0x00900000281c3984 */ /* 0x000ea80000000c00 */
[----:B--2---:R-:W-:Y:S01]  /*5450*/  @P3 STG.E.128 desc[UR40][R34.64+0x180], R28 ;  /* 0x0001801c22003986 */ /* 0x004fe2000c101d28 */
[----:B------:R-:W-:-:S13]  /*5460*/  ISETP.NE.AND P3, PT, R95, RZ, PT ;  /* 0x000000ff5f00720c */ /* 0x000fda0003f65270 */
[----:B------:R-:W2:Y:S04]  /*5470*/  @P3 LDS.128 R28, [R41+0x9000] ;  /* 0x00900000291c3984 */ /* 0x000ea80000000c00 */
[----:B--2---:R2:W-:Y:S02]  /*5480*/  @P3 STG.E.128 desc[UR40][R34.64+0x1c0], R28 ;  /* 0x0001c01c22003986 */ /* 0x0045e4000c101d28 */
.L_x_9744:
[----:B------:R-:W-:Y:S05]  /*5490*/  BSYNC B0 ;  /* 0x0000000000007941 */ /* 0x000fea0003800000 */
.L_x_9743:
[----:B------:R-:W-:Y:S01]  /*54a0*/  ISETP.GE.AND P3, PT, R222, R99, PT ;  /* 0x00000063de00720c */ /* 0x000fe20003f66270 */
[----:B------:R-:W-:-:S12]  /*54b0*/  BSSY B0, `(.L_x_9745) ;  /* 0x0000024000007945 */ /* 0x000fd80003800000 */
[----:B------:R-:W-:Y:S05]  /*54c0*/  @P3 BRA `(.L_x_9746) ;  /* 0x0000000000883947 */ /* 0x000fea0003800000 */
[----:B--2---:R-:W-:Y:S01]  /*54d0*/  IADD3 R31, P3, R32, 0x40, RZ ;  /* 0x00000040201f7810 */ /* 0x004fe20007f7e0ff */
[----:B------:R-:W-:Y:S02]  /*54e0*/  IMAD.MOV.U32 R28, RZ, RZ, R6 ;  /* 0x000000ffff1c7224 */ /* 0x000fe400078e0006 */
[----:B------:R-:W-:Y:S02]  /*54f0*/  IMAD.MOV.U32 R29, RZ, RZ, R94 ;  /* 0x000000ffff1d7224 */ /* 0x000fe400078e005e */
[----:B------:R-:W-:Y:S02]  /*5500*/  IMAD.X R32, RZ, RZ, R33, P3 ;  /* 0x000000ffff207224 */ /* 0x000fe400018e0621 */
[----:B------:R-:W-:-:S04]  /*5510*/  IMAD.WIDE.U32 R28, R31, UR38, R28 ;  /* 0x000000261f1c7c25 */ /* 0x000fc8000f8e001c */
[----:B------:R-:W-:-:S04]  /*5520*/  IMAD R32, R32, UR38, RZ ;  /* 0x0000002620207c24 */ /* 0x000fc8000f8e02ff */
[----:B------:R-:W-:Y:S01]  /*5530*/  IMAD R31, R31, UR39, R32 ;  /* 0x000000271f1f7c24 */ /* 0x000fe2000f8e0220 */
[----:B------:R-:W-:-:S03]  /*5540*/  LEA R32, P3, R28, UR36, 0x1 ;  /* 0x000000241c207c11 */ /* 0x000fc6000f8608ff */
[----:B------:R-:W-:-:S05]  /*5550*/  IMAD.IADD R29, R29, 0x1, R31 ;  /* 0x000000011d1d7824 */ /* 0x000fca00078e021f */
[----:B------:R-:W-:Y:S02]  /*5560*/  LEA.HI.X R33, R28, UR37, R29, 0x1, P3 ;  /* 0x000000251c217c11 */ /* 0x000fe400098f0c1d */
        /* <DEDUP_REMOVED lines=23> */
[----:B--2---:R3:W-:Y:S02]  /*56e0*/  @P3 STG.E.128 desc[UR40][R32.64+0x1c0], R28 ;  /* 0x0001c01c20003986 */ /* 0x0047e4000c101d28 */
.L_x_9746:
[----:B------:R-:W-:Y:S05]  /*56f0*/  BSYNC B0 ;  /* 0x0000000000007941 */ /* 0x000fea0003800000 */
.L_x_9745:
[----:B------:R-:W-:Y:S01]  /*5700*/  @!PT LDS RZ, [RZ] ;  /* 0x00000000fffff984 */ /* 0x000fe20000000800 */
[----:B------:R-:W-:Y:S01]  /*5710*/  @!PT LDS RZ, [RZ] ;  /* 0x00000000fffff984 */ /* 0x000fe20000000800 */
[----:B------:R-:W-:Y:S01]  /*5720*/  @!PT LDS RZ, [RZ] ;  /* 0x00000000fffff984 */ /* 0x000fe20000000800 */
[----:B------:R-:W-:Y:S01]  /*5730*/  @!PT LDS RZ, [RZ] ;  /* 0x00000000fffff984 */ /* 0x000fe20000000800 */
[----:B------:R4:W-:Y:S06]  /*5740*/  MEMBAR.ALL.CTA ;  /* 0x0000000000007992 */ /* 0x0009ec0000008000 */
[----:B----4-:R-:W4:Y:S02]  /*5750*/  FENCE.VIEW.ASYNC.S ;  /* 0x00000000000073c6 */ /* 0x010f240000000000 */
[----:B----4-:R4:W-:Y:S01]  /*5760*/  BAR.SYNC.DEFER_BLOCKING R76, 0x80 ;  /* 0x0002004c0000751d */ /* 0x0109e20000010000 */
[----:B------:R-:W-:Y:S01]  /*5770*/  ISETP.NE.AND P5, PT, R98, RZ, PT ;  /* 0x000000ff6200720c */ /* 0x000fe20003fa5270 */
[----:B------:R-:W-:-:S02]  /*5780*/  VIADD R2, R2, 0x1 ;  /* 0x0000000102027836 */ /* 0x000fc40000000000 */
[----:B01----:R-:W-:-:S03]  /*5790*/  @!P4 VIADD R97, R97, 0x228c0 ;  /* 0x000228c06161c836 */ /* 0x003fc60000000000 */
[C---:B------:R-:W-:Y:S02]  /*57a0*/  ISETP.NE.AND P3, PT, R2.reuse, 0x2, PT ;  /* 0x000000020200780c */ /* 0x040fe40003f65270 */
[----:B------:R-:W-:Y:S02]  /*57b0*/  @!P4 PRMT R97, RZ, 0x654, R97 ;  /* 0x00000654ff61c816 */ /* 0x000fe40000000061 */
[----:B--23--:R-:W-:Y:S02]  /*57c0*/  SEL R28, RZ, 0x1, P3 ;  /* 0x00000001ff1c7807 */ /* 0x00cfe40001800000 */
[----:B------:R-:W-:Y:S02]  /*57d0*/  SEL R2, R2, RZ, P3 ;  /* 0x000000ff02027207 */ /* 0x000fe40001800000 */
[----:B------:R-:W-:Y:S01]  /*57e0*/  LOP3.LUT R201, R201, R28, RZ, 0x3c, !PT ;  /* 0x0000001cc9c97212 */ /* 0x000fe200078e3cff */
[----:B------:R4:W-:Y:S01]  /*57f0*/  @!P4 SYNCS.ARRIVE.TRANS64.RED.A1T0 RZ, [R97+URZ], RZ ;  /* 0x000000ff61ffc9a7 */ /* 0x0009e2000810043f */
[----:B------:R-:W-:Y:S05]  /*5800*/  @P5 BRA `(.L_x_9747) ;  /* 0xffffffc800c85947 */ /* 0x000fea000383ffff */
[----:B------:R-:W0:Y:S01]  /*5810*/  S2R R29, SR_TID.X ;  /* 0x00000000001d7919 */ /* 0x000e220000002100 */
[----:B------:R-:W-:Y:S02]  /*5820*/  PLOP3.LUT P0, PT, PT, PT, PT, 0x8, 0x0 ;  /* 0x000000000000781c */ /* 0x000fe40003f0e170 */
[----:B0-----:R-:W-:-:S04]  /*5830*/  SHF.R.U32.HI R29, RZ, 0x7, R29 ;  /* 0x00000007ff1d7819 */ /* 0x001fc8000001161d */
[----:B------:R-:W-:-:S13]  /*5840*/  ISETP.NE.AND P5, PT, R29, 0x1, PT ;  /* 0x000000011d00780c */ /* 0x000fda0003fa5270 */
[----:B------:R-:W-:Y:S06]  /*5850*/  @!P5 BAR.ARV 0x9, 0x100 ;  /* 0x024400000000db1d */ /* 0x000fec0000002000 */
.L_x_9695:
[----:B------:R-:W-:Y:S02]  /*5860*/  ISETP.GE.AND P2, PT, R172, 0x1, PT ;  /* 0x00000001ac00780c */ /* 0x000fe40003f46270 */
[----:B------:R-:W-:Y:S02]  /*5870*/  CS2R R4, SRZ ;  /* 0x0000000000047805 */ /* 0x000fe4000001ff00 */
[----:B------:R-:W-:Y:S02]  /*5880*/  PLOP3.LUT P1, PT, PT, PT, PT, 0x80, 0x0 ;  /* 0x000000000000781c */ /* 0x000fe40003f2f070 */
        /* <DEDUP_REMOVED lines=24> */
[----:B----4-:R-:W-:-:S02]  /*5a10*/  CS2R R96, SRZ ;  /* 0x0000000000607805 */ /* 0x010fc4000001ff00 */
        /* <DEDUP_REMOVED lines=41> */
[----:B------:R-:W-:Y:S06]  /*5cb0*/  @P0 BRA `(.L_x_9748) ;  /* 0x00000000000c0947 */ /* 0x000fec0003800000 */
[----:B------:R-:W0:Y:S01]  /*5cc0*/  FENCE.VIEW.ASYNC.G ;  /* 0x00000000000073c6 */ /* 0x000e220000000100 */
[----:B------:R-:W-:Y:S05]  /*5cd0*/  WARPSYNC.ALL ;  /* 0x0000000000007948 */ /* 0x000fea0003800000 */
[----:B0-----:R-:W-:Y:S06]  /*5ce0*/  BAR.ARV 0xc, 0x180 ;  /* 0x0306000000007b1d */ /* 0x001fec0000002000 */
.L_x_9748:
[----:B------:R-:W-:Y:S01]  /*5cf0*/  CS2R R24, SRZ ;  /* 0x0000000000187805 */ /* 0x000fe2000001ff00 */
[----:B------:R-:W-:Y:S06]  /*5d00*/  @!P2 BRA `(.L_x_9749) ;  /* 0x000000680070a947 */ /* 0x000fec0003800000 */
[----:B------:R-:W-:-:S03]  /*5d10*/  UMOV UR4, 0xffffffff ;  /* 0xffffffff00047882 */ /* 0x000fc60000000000 */
[----:B------:R-:W-:Y:S05]  /*5d20*/  BRA.DIV UR4, `(.L_x_9750) ;  /* 0x0000010e04887947 */ /* 0x000fea000b800000 */
[----:B------:R0:W1:Y:S02]  /*5d30*/  SHFL.IDX PT, R14, R234, RZ, 0x1f ;  /* 0x00001fffea0e7589 */ /* 0x00006400000e0000 */
.L_x_9991:
[----:B-1----:R-:W-:Y:S01]  /*5d40*/  LEA.HI R0, R14, R14, RZ, 0x1 ;  /* 0x0000000e0e007211 */ /* 0x002fe200078f08ff */
[----:B------:R-:W-:Y:S01]  /*5d50*/  VIADD R24, R18, 0x18400 ;  /* 0x0001840012187836 */ /* 0x000fe20000000000 */
[----:B------:R-:W-:Y:S02]  /*5d60*/  BSSY B6, `(.L_x_9751) ;  /* 0x0000018000067945 */ /* 0x000fe40003800000 */
[----:B------:R-:W-:Y:S02]  /*5d70*/  LOP3.LUT R3, R0, 0x1e, RZ, 0xc0, !PT ;  /* 0x0000001e00037812 */ /* 0x000fe400078ec0ff */
[----:B------:R-:W-:-:S03]  /*5d80*/  LOP3.LUT P0, RZ, R24, 0x1bf, RZ, 0xc0, !PT ;  /* 0x000001bf18ff7812 */ /* 0x000fc6000780c0ff */
[----:B------:R-:W-:-:S04]  /*5d90*/  IMAD.IADD R3, R14, 0x1, -R3 ;  /* 0x000000010e037824 */ /* 0x000fc800078e0a03 */
[----:B------:R-:W-:-:S05]  /*5da0*/  IMAD R3, R3, 0x2000, R24 ;  /* 0x0000200003037824 */ /* 0x000fca00078e0218 */
[----:B------:R-:W-:-:S04]  /*5db0*/  SHF.R.U32.HI R3, RZ, 0x4, R3 ;  /* 0x00000004ff037819 */ /* 0x000fc80000011603 */
        /* <DEDUP_REMOVED lines=18> */
.L_x_9752:
[----:B------:R-:W-:Y:S05]  /*5ee0*/  BSYNC B6 ;  /* 0x0000000000067941 */ /* 0x000fea0003800000 */
.L_x_9751:
        /* <DEDUP_REMOVED lines=12> */
.L_x_9756:
[----:B--2---:R2:W3:Y:S02]  /*5fb0*/  SYNCS.PHASECHK.TRANS64.TRYWAIT P0, [R18+URZ+0x22800], R3 ;  /* 0x02280003120075a7 */ /* 0x0044e4000800017f */
[----:B---3--:R-:W-:Y:S05]  /*5fc0*/  @!P0 NANOSLEEP.SYNCS 0x989680 ;  /* 0x009896800000895d */ /* 0x008fea0003900000 */
[----:B------:R-:W3:Y:S02]  /*5fd0*/  @!P0 SYNCS.PHASECHK.TRANS64 P0, [R18+URZ+0x22800], R3 ;  /* 0x02280003120085a7 */ /* 0x000ee4000800007f */
[----:B---3--:R-:W-:Y:S05]  /*5fe0*/  @!P0 BRA `(.L_x_9756) ;  /* 0xfffffffc00f08947 */ /* 0x008fea000383ffff */
.L_x_9755:
[----:B------:R-:W-:Y:S05]  /*5ff0*/  BSYNC B0 ;  /* 0x0000000000007941 */ /* 0x000fea0003800000 */
.L_x_9754:
[----:B------:R-:W-:Y:S05]  /*6000*/  BRA `(.L_x_9757) ;  /* 0x00000020007c7947 */ /* 0x000fea0003800000 */
.L_x_9753:
[----:B-----5:R-:W-:Y:S01]  /*6010*/  SHF.R.S32.HI R0, RZ, 0x1f, R38 ;  /* 0x0000001fff007819 */ /* 0x020fe20000011426 */
[----:B------:R-:W-:Y:S01]  /*6020*/  ULDC.64 UR4, c[0x0][0x3f8] ;  /* 0x0000fe0000047ab9 */ /* 0x000fe20000000a00 */
[----:B------:R-:W-:Y:S01]  /*6030*/  ULDC.64 UR6, c[0x0][0x408] ;  /* 0x0001020000067ab9 */ /* 0x000fe20000000a00 */
[----:B------:R-:W-:Y:S01]  /*6040*/  LOP3.LUT P0, RZ, R24, 0x3ff, RZ, 0xc0, !PT ;  /* 0x000003ff18ff7812 */ /* 0x000fe2000780c0ff */
[----:B------:R-:W-:Y:S01]  /*6050*/  IMAD.WIDE.U32 R4, R38, UR4, RZ ;  /* 0x0000000426047c25 */ /* 0x000fe2000f8e00ff */
[----:B------:R-:W-:Y:S03]  /*6060*/  BSSY B6, `(.L_x_9758) ;  /* 0x000001f000067945 */ /* 0x000fe60003800000 */
        /* <DEDUP_REMOVED lines=30> */
.L_x_9759:
[----:B------:R-:W-:Y:S05]  /*6250*/  BSYNC B6 ;  /* 0x0000000000067941 */ /* 0x000fea0003800000 */
.L_x_9758:
        /* <DEDUP_REMOVED lines=11> */
.L_x_9997:
        /* <DEDUP_REMOVED lines=33> */
.L_x_9764:
[----:B------:R-:W-:Y:S05]  /*6520*/  BSYNC B1 ;  /* 0x0000000000017941 */ /* 0x000fea0003800000 */
.L_x_9763:
[----:B------:R-:W2:Y:S01]  /*6530*/  SYNCS.PHASECHK.TRANS64.TRYWAIT P0, [R18+URZ+0x22800], R5 ;  /* 0x02280005120075a7 */ /* 0x000ea2000800017f */
[----:B---3--:R-:W-:Y:S01]  /*6540*/  LOP3.LUT R3, R29, 0x18, R16, 0xf8, !PT ;  /* 0x000000181d037812 */ /* 0x008fe200078ef810 */
[----:B0----5:R-:W-:Y:S01]  /*6550*/  IMAD.MOV.U32 R15, RZ, RZ, R9 ;  /* 0x000000ffff0f7224 */ /* 0x021fe200078e0009 */
[----:B----4-:R-:W-:Y:S01]  /*6560*/  SHF.R.U32.HI R4, RZ, 0x3, R29 ;  /* 0x00000003ff047819 */ /* 0x010fe2000001161d */
[----:B------:R-:W-:Y:S01]  /*6570*/  IMAD.MOV.U32 R14, RZ, RZ, R8 ;  /* 0x000000ffff0e7224 */ /* 0x000fe200078e0008 */
[----:B-1----:R-:W-:Y:S01]  /*6580*/  SHF.R.U64 R27, R8, 0x10, R9 ;  /* 0x00000010081b7819 */ /* 0x002fe20000001209 */
[----:B------:R-:W-:Y:S01]  /*6590*/  IMAD.MOV.U32 R20, RZ, RZ, R13 ;  /* 0x000000ffff147224 */ /* 0x000fe200078e000d */
[----:B------:R-:W-:Y:S01]  /*65a0*/  LOP3.LUT R26, R3, R4, RZ, 0x3c, !PT ;  /* 0x00000004031a7212 */ /* 0x000fe200078e3cff */
[----:B------:R-:W-:Y:S01]  /*65b0*/  IMAD.MOV.U32 R3, RZ, RZ, R6 ;  /* 0x000000ffff037224 */ /* 0x000fe200078e0006 */
[----:B------:R-:W-:Y:S01]  /*65c0*/  SHF.R.U32.HI R24, RZ, 0x10, R9 ;  /* 0x00000010ff187819 */ /* 0x000fe20000011609 */
[----:B------:R-:W-:Y:S01]  /*65d0*/  IMAD.MOV.U32 R9, RZ, RZ, R12 ;  /* 0x000000ffff097224 */ /* 0x000fe200078e000c */
[----:B------:R-:W-:Y:S01]  /*65e0*/  SHF.R.U64 R8, R6, 0x10, R7 ;  /* 0x0000001006087819 */ /* 0x000fe20000001207 */
[----:B--2---:R-:W-:Y:S01]  /*65f0*/  IMAD R0, R89, -0x80, R30 ;  /* 0xffffff8059007824 */ /* 0x004fe200078e021e */
[----:B------:R-:W-:Y:S01]  /*6600*/  SHF.R.U64 R12, R12, 0x10, R13 ;  /* 0x000000100c0c7819 */ /* 0x000fe2000000120d */
[----:B------:R-:W-:Y:S01]  /*6610*/  IMAD.MOV.U32 R4, RZ, RZ, R7 ;  /* 0x000000ffff047224 */ /* 0x000fe200078e0007 */
[----:B------:R-:W-:Y:S01]  /*6620*/  SHF.R.U32.HI R21, RZ, 0x10, R13 ;  /* 0x00000010ff157819 */ /* 0x000fe2000001160d */
[----:B------:R-:W-:Y:S01]  /*6630*/  IMAD.MOV.U32 R6, RZ, RZ, R10 ;  /* 0x000000ffff067224 */ /* 0x000fe200078e000a */
[----:B------:R-:W-:Y:S01]  /*6640*/  SHF.R.U32.HI R25, RZ, 0x10, R7 ;  /* 0x00000010ff197819 */ /* 0x000fe20000011607 */
[--C-:B------:R-:W-:Y:S01]  /*6650*/  IMAD.MOV.U32 R7, RZ, RZ, R11.reuse ;  /* 0x000000ffff077224 */ /* 0x100fe200078e000b */
[--C-:B------:R-:W-:Y:S01]  /*6660*/  SHF.R.U64 R13, R10, 0x10, R11.reuse ;  /* 0x000000100a0d7819 */ /* 0x100fe2000000120b */
[----:B------:R-:W-:Y:S01]  /*6670*/  BSSY B1, `(.L_x_9765) ;  /* 0x000000f000017945 */ /* 0x000fe20003800000 */
[----:B------:R-:W-:Y:S01]  /*6680*/  SHF.R.U32.HI R10, RZ, 0x10, R11 ;  /* 0x00000010ff0a7819 */ /* 0x000fe2000001160b */
[----:B------:R-:W-:Y:S01]  /*6690*/  IMAD R11, R211, 0x200, R26 ;  /* 0x00000200d30b7824 */ /* 0x000fe200078e021a */
[----:B------:R-:W-:-:S02]  /*66a0*/  VIMNMX R36, R0, 0x80, PT ;  /* 0x0000008000247848 */ /* 0x000fc40003fe0100 */
[----:B------:R-:W-:Y:S01]  /*66b0*/  PRMT R31, R3, 0x5410, R8 ;  /* 0x00005410031f7816 */ /* 0x000fe20000000008 */
[----:B------:R-:W-:Y:S01]  /*66c0*/  IMAD R0, R11, 0x2, R18 ;  /* 0x000000020b007824 */ /* 0x000fe200078e0212 */
[----:B------:R-:W-:Y:S02]  /*66d0*/  PRMT R27, R14, 0x5410, R27 ;  /* 0x000054100e1b7816 */ /* 0x000fe4000000001b */
[----:B------:R-:W-:Y:S01]  /*66e0*/  LOP3.LUT P2, RZ, R227, 0x4, RZ, 0xc0, !PT ;  /* 0x00000004e3ff7812 */ /* 0x000fe2000784c0ff */
[C---:B------:R-:W-:Y:S01]  /*66f0*/  VIADD R3, R0.reuse, 0x18400 ;  /* 0x0001840000037836 */ /* 0x040fe20000000000 */
[----:B------:R-:W-:Y:S01]  /*6700*/  ISETP.GE.AND P1, PT, R19, R36, PT ;  /* 0x000000241300720c */ /* 0x000fe20003f26270 */
[----:B------:R-:W-:Y:S01]  /*6710*/  VIADD R8, R0, 0x18440 ;  /* 0x0001844000087836 */ /* 0x000fe20000000000 */
[----:B------:R-:W-:Y:S02]  /*6720*/  PRMT R29, R15, 0x5410, R24 ;  /* 0x000054100f1d7816 */ /* 0x000fe40000000018 */
[----:B------:R-:W-:-:S02]  /*6730*/  PRMT R25, R4, 0x5410, R25 ;  /* 0x0000541004197816 */ /* 0x000fc40000000019 */
[----:B------:R-:W-:Y:S01]  /*6740*/  PRMT R32, R9, 0x5410, R12 ;  /* 0x0000541009207816 */ /* 0x000fe2000000000c */
[----:B------:R-:W-:Y:S06]  /*6750*/  @!P0 BRA `(.L_x_9766) ;  /* 0x0000010400948947 */ /* 0x000fec0003800000 */
.L_x_9998:
[----:B------:R-:W-:Y:S05]  /*6760*/  BSYNC B1 ;  /* 0x0000000000017941 */ /* 0x000fea0003800000 */
.L_x_9765:
[----:B------:R-:W-:Y:S01]  /*6770*/  BSSY B1, `(.L_x_9767) ;  /* 0x0000059000017945 */ /* 0x000fe20003800000 */
[----:B------:R-:W-:Y:S01]  /*6780*/  PRMT R33, R20, 0x5410, R21 ;  /* 0x0000541014217816 */ /* 0x000fe20000000015 */
[----:B------:R-:W-:Y:S01]  /*6790*/  @P2 VIADD R8, R3, 0xffffffc0 ;  /* 0xffffffc003082836 */ /* 0x000fe20000000000 */
[----:B------:R-:W-:Y:S02]  /*67a0*/  PRMT R34, R6, 0x5410, R13 ;  /* 0x0000541006227816 */ /* 0x000fe4000000000d */
[----:B------:R-:W-:Y:S01]  /*67b0*/  PRMT R35, R7, 0x5410, R10 ;  /* 0x0000541007237816 */ /* 0x000fe2000000000a */
[----:B------:R-:W-:Y:S06]  /*67c0*/  @P1 BRA `(.L_x_9768) ;  /* 0x00000004004c1947 */ /* 0x000fec0003800000 */
[----:B------:R-:W1:Y:S01]  /*67d0*/  LDC R3, c[0x0][0x3f4] ;  /* 0x0000fd00ff037b82 */ /* 0x000e620000000800 */
[----:B------:R-:W-:Y:S01]  /*67e0*/  BSSY B2, `(.L_x_9769) ;  /* 0x000002a000027945 */ /* 0x000fe20003800000 */
[-C--:B-1----:R-:W-:Y:S02]  /*67f0*/  ISETP.GE.AND P0, PT, R22, R3.reuse, PT ;  /* 0x000000031600720c */ /* 0x082fe40003f06270 */
[----:B------:R-:W-:-:S11]  /*6800*/  ISETP.GE.AND P1, PT, R202, R3, PT ;  /* 0x00000003ca00720c */ /* 0x000fd60003f26270 */
[----:B------:R-:W-:Y:S05]  /*6810*/  @P0 BRA `(.L_x_9770) ;  /* 0x0000000000980947 */ /* 0x000fea0003800000 */
[----:B0-----:R-:W0:Y:S01]  /*6820*/  LDS.128 R4, [R0+0x18400] ;  /* 0x0184000000047984 */ /* 0x001e220000000c00 */
[C---:B------:R-:W-:Y:S01]  /*6830*/  IMAD.U32 R13, R32.reuse, 0x10000, RZ ;  /* 0x00010000200d7824 */ /* 0x040fe200078e00ff */
[C---:B------:R-:W-:Y:S01]  /*6840*/  LOP3.LUT R14, R27.reuse, 0xffff0000, RZ, 0xc0, !PT ;  /* 0xffff00001b0e7812 */ /* 0x040fe200078ec0ff */
[----:B------:R-:W-:Y:S01]  /*6850*/  IMAD.U32 R12, R27, 0x10000, RZ ;  /* 0x000100001b0c7824 */ /* 0x000fe200078e00ff */
        /* <DEDUP_REMOVED lines=13> */
[-C--:B------:R-:W-:Y:S01]  /*6930*/  FMUL.FTZ R30, R5, R14.reuse ;  /* 0x0000000e051e7220 */ /* 0x080fe20000410000 */
[----:B------:R-:W-:Y:S01]  /*6940*/  LOP3.LUT R7, R7, 0xffff0000, RZ, 0xc0, !PT ;  /* 0xffff000007077812 */ /* 0x000fe200078ec0ff */
[C---:B------:R-:W-:Y:S01]  /*6950*/  IMAD.U32 R5, R33.reuse, 0x10000, RZ ;  /* 0x0001000021057824 */ /* 0x040fe200078e00ff */
[----:B------:R-:W-:Y:S01]  /*6960*/  LOP3.LUT R12, R33, 0xffff0000, RZ, 0xc0, !PT ;  /* 0xffff0000210c7812 */ /* 0x000fe200078ec0ff */
[C---:B------:R-:W-:Y:S01]  /*6970*/  IMAD.U32 R3, R29.reuse, 0x10000, RZ ;  /* 0x000100001d037824 */ /* 0x040fe200078e00ff */
        /* <DEDUP_REMOVED lines=16> */
.L_x_9770:
[----:B------:R-:W-:Y:S05]  /*6a80*/  BSYNC B2 ;  /* 0x0000000000027941 */ /* 0x000fea0003800000 */
.L_x_9769:
[----:B------:R-:W-:Y:S05]  /*6a90*/  @P1 BRA `(.L_x_9768) ;  /* 0x0000000000981947 */ /* 0x000fea0003800000 */
[----:B01----:R-:W0:Y:S01]  /*6aa0*/  LDS.128 R4, [R8] ;  /* 0x0000000008047984 */ /* 0x003e220000000c00 */
        /* <DEDUP_REMOVED lines=37> */
.L_x_9768:
[----:B------:R-:W-:Y:S05]  /*6d00*/  BSYNC B1 ;  /* 0x0000000000017941 */ /* 0x000fea0003800000 */
.L_x_9767:
[----:B------:R-:W-:-:S13]  /*6d10*/  ISETP.GE.AND P0, PT, R222, R36, PT ;  /* 0x00000024de00720c */ /* 0x000fda0003f06270 */
[----:B------:R-:W-:Y:S05]  /*6d20*/  @P0 BRA `(.L_x_9771) ;  /* 0x0000001400100947 */ /* 0x000fea0003800000 */
[----:B------:R-:W3:Y:S01]  /*6d30*/  LDC R3, c[0x0][0x3f4] ;  /* 0x0000fd00ff037b82 */ /* 0x000ee20000000800 */
[----:B------:R-:W-:Y:S01]  /*6d40*/  BSSY B1, `(.L_x_9772) ;  /* 0x000002a000017945 */ /* 0x000fe20003800000 */
[-C--:B---3--:R-:W-:Y:S02]  /*6d50*/  ISETP.GE.AND P0, PT, R22, R3.reuse, PT ;  /* 0x000000031600720c */ /* 0x088fe40003f06270 */
[----:B------:R-:W-:-:S11]  /*6d60*/  ISETP.GE.AND P1, PT, R202, R3, PT ;  /* 0x00000003ca00720c */ /* 0x000fd60003f26270 */
[----:B------:R-:W-:Y:S05]  /*6d70*/  @P0 BRA `(.L_x_9773) ;  /* 0x0000000000980947 */ /* 0x000fea0003800000 */
[----:B012---:R-:W0:Y:S01]  /*6d80*/  LDS.128 R4, [R0+0x1a400] ;  /* 0x01a4000000047984 */ /* 0x007e220000000c00 */
        /* <DEDUP_REMOVED lines=18> */
[----:B------:R-:W-:Y:S01]  /*6eb0*/  FFMA.FTZ R4, R13, R3, -R12 ;  /* 0x000000030d047223 */ /* 0x000fe2000001080c */
[-C--:B------:R-:W-:Y:S01]  /*6ec0*/  FMUL.FTZ R20, R21, R5.reuse ;  /* 0x0000000515147220 */ /* 0x080fe20000410000 */
[----:B------:R-:W-:Y:S01]  /*6ed0*/  FMUL.FTZ R12, R27, R5 ;  /* 0x000000051b0c7220 */ /* 0x000fe20000410000 */
[----:B------:R-:W-:Y:S01]  /*6ee0*/  FFMA.FTZ R3, R15, R3, R14 ;  /* 0x000000030f037223 */ /* 0x000fe2000001000e */
[-C--:B------:R-:W-:Y:S01]  /*6ef0*/  FMUL.FTZ R13, R24, R6.reuse ;  /* 0x00000006180d7220 */ /* 0x080fe20000410000 */
[-C--:B------:R-:W-:Y:S01]  /*6f00*/  FFMA.FTZ R5, R27, R9.reuse, -R20 ;  /* 0x000000091b057223 */ /* 0x080fe20000010814 */
[----:B------:R-:W-:Y:S01]  /*6f10*/  FFMA.FTZ R12, R21, R9, R12 ;  /* 0x00000009150c7223 */ /* 0x000fe2000001000c */
[C---:B------:R-:W-:Y:S01]  /*6f20*/  FMUL.FTZ R9, R26.reuse, R6 ;  /* 0x000000061a097220 */ /* 0x040fe20000410000 */
[-C--:B------:R-:W-:Y:S01]  /*6f30*/  FMUL.FTZ R14, R33, R7.reuse ;  /* 0x00000007210e7220 */ /* 0x080fe20000410000 */
[C---:B------:R-:W-:Y:S01]  /*6f40*/  FMUL.FTZ R20, R29.reuse, R7 ;  /* 0x000000071d147220 */ /* 0x040fe20000410000 */
[-C--:B------:R-:W-:Y:S01]  /*6f50*/  FFMA.FTZ R13, R26, R10.reuse, R13 ;  /* 0x0000000a1a0d7223 */ /* 0x080fe2000001000d */
[----:B------:R-:W-:Y:S01]  /*6f60*/  FFMA.FTZ R6, R24, R10, -R9 ;  /* 0x0000000a18067223 */ /* 0x000fe20000010809 */
[-C--:B------:R-:W-:Y:S01]  /*6f70*/  FFMA.FTZ R7, R29, R11.reuse, -R14 ;  /* 0x0000000b1d077223 */ /* 0x080fe2000001080e */
[----:B------:R-:W-:Y:S01]  /*6f80*/  FFMA.FTZ R20, R33, R11, R20 ;  /* 0x0000000b21147223 */ /* 0x000fe20000010014 */
[----:B------:R-:W-:-:S02]  /*6f90*/  F2FP.BF16.F32.PACK_AB R4, R3, R4 ;  /* 0x000000040304723e */ /* 0x000fc400000010ff */
[----:B------:R-:W-:Y:S02]  /*6fa0*/  F2FP.BF16.F32.PACK_AB R5, R12, R5 ;  /* 0x000000050c05723e */ /* 0x000fe400000010ff */
[----:B------:R-:W-:Y:S02]  /*6fb0*/  F2FP.BF16.F32.PACK_AB R6, R13, R6 ;  /* 0x000000060d06723e */ /* 0x000fe400000010ff */
[----:B------:R-:W-:-:S05]  /*6fc0*/  F2FP.BF16.F32.PACK_AB R7, R20, R7 ;  /* 0x000000071407723e */ /* 0x000fca00000010ff */
[----:B------:R3:W-:Y:S02]  /*6fd0*/  STS.128 [R0+0x1a400], R4 ;  /* 0x01a4000400007388 */ /* 0x0007e40000000c00 */
.L_x_9773:
[----:B------:R-:W-:Y:S05]  /*6fe0*/  BSYNC B1 ;  /* 0x0000000000017941 */ /* 0x000fea0003800000 */
.L_x_9772:
[----:B------:R-:W-:Y:S05]  /*6ff0*/  @P1 BRA `(.L_x_9771) ;  /* 0x00000010005c1947 */ /* 0x000fea0003800000 */
[----:B0123--:R-:W0:Y:S01]  /*7000*/  LDS.128 R4, [R8+0x2000] ;  /* 0x0020000008047984 */ /* 0x00fe220000000c00 */
[C---:B------:R-:W-:Y:S01]  /*7010*/  IMAD.U32 R20, R34.reuse, 0x10000, RZ ;  /* 0x0001000022147824 */ /* 0x040fe200078e00ff */
[----:B------:R-:W-:Y:S01]  /*7020*/  LOP3.LUT R34, R34, 0xffff0000, RZ, 0xc0, !PT ;  /* 0xffff000022227812 */ /* 0x000fe200078ec0ff */
[C---:B------:R-:W-:Y:S01]  /*7030*/  IMAD.U32 R12, R31.reuse, 0x10000, RZ ;  /* 0x000100001f0c7824 */ /* 0x040fe200078e00ff */
[----:B------:R-:W-:Y:S01]  /*7040*/  LOP3.LUT R14, R31, 0xffff0000, RZ, 0xc0, !PT ;  /* 0xffff00001f0e7812 */ /* 0x000fe200078ec0ff */
[----:B------:R-:W-:Y:S02]  /*7050*/  IMAD.U32 R21, R35, 0x10000, RZ ;  /* 0x0001000023157824 */ /* 0x000fe400078e00ff */
        /* <DEDUP_REMOVED lines=13> */
[----:B------:R-:W-:Y:S01]  /*7130*/  LOP3.LUT R7, R7, 0xffff0000, RZ, 0xc0, !PT ;  /* 0xffff000007077812 */ /* 0x000fe200078ec0ff */
[C---:B------:R-:W-:Y:S01]  /*7140*/  FMUL.FTZ R5, R14.reuse, R5 ;  /* 0x000000050e057220 */ /* 0x040fe20000410000 */
[----:B------:R-:W-:Y:S01]  /*7150*/  FFMA.FTZ R13, R14, R4, -R13 ;  /* 0x000000040e0d7223 */ /* 0x000fe2000001080d */
[----:B------:R-:W-:Y:S01]  /*7160*/  LOP3.LUT R20, R35, 0xffff0000, RZ, 0xc0, !PT ;  /* 0xffff000023147812 */ /* 0x000fe200078ec0ff */
[-C--:B------:R-:W-:Y:S01]  /*7170*/  FMUL.FTZ R12, R21, R6.reuse ;  /* 0x00000006150c7220 */ /* 0x080fe20000410000 */
[----:B------:R-:W-:Y:S01]  /*7180*/  LOP3.LUT R14, R25, 0xffff0000, RZ, 0xc0, !PT ;  /* 0xffff0000190e7812 */ /* 0x000fe200078ec0ff */
[C---:B------:R-:W-:Y:S01]  /*7190*/  FMUL.FTZ R6, R15.reuse, R6 ;  /* 0x000000060f067220 */ /* 0x040fe20000410000 */
[----:B------:R-:W-:Y:S01]  /*71a0*/  FFMA.FTZ R4, R34, R4, R5 ;  /* 0x0000000422047223 */ /* 0x000fe20000010005 */
[----:B------:R-:W-:Y:S01]  /*71b0*/  FMUL.FTZ R3, R20, R7 ;  /* 0x0000000714037220 */ /* 0x000fe20000410000 */
[----:B------:R-:W-:Y:S01]  /*71c0*/  FFMA.FTZ R12, R15, R9, -R12 ;  /* 0x000000090f0c7223 */ /* 0x000fe2000001080c */
[C---:B------:R-:W-:Y:S01]  /*71d0*/  FMUL.FTZ R7, R14.reuse, R7 ;  /* 0x000000070e077220 */ /* 0x040fe20000410000 */
[----:B------:R-:W-:Y:S01]  /*71e0*/  FFMA.FTZ R9, R21, R9, R6 ;  /* 0x0000000915097223 */ /* 0x000fe20000010006 */
[-C--:B------:R-:W-:Y:S01]  /*71f0*/  FFMA.FTZ R3, R14, R10.reuse, -R3 ;  /* 0x0000000a0e037223 */ /* 0x080fe20000010803 */
[----:B------:R-:W-:Y:S01]  /*7200*/  F2FP.BF16.F32.PACK_AB R24, R0, R11 ;  /* 0x0000000b0018723e */ /* 0x000fe200000010ff */
[----:B------:R-:W-:Y:S01]  /*7210*/  FFMA.FTZ R10, R20, R10, R7 ;  /* 0x0000000a140a7223 */ /* 0x000fe20000010007 */
[----:B------:R-:W-:-:S02]  /*7220*/  F2FP.BF16.F32.PACK_AB R25, R4, R13 ;  /* 0x0000000d0419723e */ /* 0x000fc400000010ff */
[----:B------:R-:W-:Y:S02]  /*7230*/  F2FP.BF16.F32.PACK_AB R26, R9, R12 ;  /* 0x0000000c091a723e */ /* 0x000fe400000010ff */
[----:B------:R-:W-:-:S05]  /*7240*/  F2FP.BF16.F32.PACK_AB R27, R10, R3 ;  /* 0x000000030a1b723e */ /* 0x000fca00000010ff */
[----:B------:R4:W-:Y:S01]  /*7250*/  STS.128 [R8+0x2000], R24 ;  /* 0x0020001808007388 */ /* 0x0009e20000000c00 */
[----:B------:R-:W-:Y:S05]  /*7260*/  BRA `(.L_x_9771) ;  /* 0x0000000c00c07947 */ /* 0x000fea0003800000 */
.L_x_9761:
[----:B------:R-:W-:-:S03]  /*7270*/  UMOV UR4, 0xffffffff ;  /* 0xffffffff00047882 */ /* 0x000fc60000000000 */
[----:B------:R-:W-:Y:S05]  /*7280*/  BRA.DIV UR4, `(.L_x_9774) ;  /* 0x000000fa04dc7947 */ /* 0x000fea000b800000 */
[----:B------:R1:W2:Y:S04]  /*7290*/  SHFL.IDX PT, R0, R25, RZ, 0x1c1f ;  /* 0x001c1fff19007589 */ /* 0x0002a800000e0000 */
[----:B------:R1:W3:Y:S04]  /*72a0*/  SHFL.IDX PT, R3, R24, RZ, 0x1c1f ;  /* 0x001c1fff18037589 */ /* 0x0002e800000e0000 */
[----:B------:R1:W4:Y:S04]  /*72b0*/  SHFL.IDX PT, R4, R27, RZ, 0x1c1f ;  /* 0x001c1fff1b047589 */ /* 0x00032800000e0000 */
[----:B------:R1:W0:Y:S02]  /*72c0*/  SHFL.IDX PT, R14, R26, RZ, 0x1c1f ;  /* 0x001c1fff1a0e7589 */ /* 0x00022400000e0000 */
.L_x_10004:
[----:B------:R-:W-:Y:S01]  /*72d0*/  ULDC UR4, c[0x0][0x448] ;  /* 0x0001120000047ab9 */ /* 0x000fe20000000800 */
[----:B------:R-:W0:Y:S01]  /*72e0*/  LDC R45, c[0x0][0x3f4] ;  /* 0x0000fd00ff2d7b82 */ /* 0x000e220000000800 */
[----:B------:R-:W-:Y:S01]  /*72f0*/  IMAD R12, R39, UR4, RZ ;  /* 0x00000004270c7c24 */ /* 0x000fe2000f8e02ff */
[----:B------:R-:W-:Y:S01]  /*7300*/  LEA.HI R6, R223, R223, RZ, 0x1 ;  /* 0x000000dfdf067211 */ /* 0x000fe200078f08ff */
[----:B------:R-:W-:Y:S01]  /*7310*/  BSSY B1, `(.L_x_9775) ;  /* 0x0000016000017945 */ /* 0x000fe20003800000 */
[----:B-1----:R-:W-:Y:S02]  /*7320*/  CS2R R24, SRZ ;  /* 0x0000000000187805 */ /* 0x002fe4000001ff00 */
[----:B------:R-:W-:Y:S02]  /*7330*/  CS2R R26, SRZ ;  /* 0x00000000001a7805 */ /* 0x000fe4000001ff00 */
[----:B------:R-:W-:Y:S02]  /*7340*/  ISETP.GE.AND P0, PT, R5, R12, PT ;  /* 0x0000000c0500720c */ /* 0x000fe40003f06270 */
[----:B------:R-:W-:-:S02]  /*7350*/  CS2R R8, SRZ ;  /* 0x0000000000087805 */ /* 0x000fc4000001ff00 */
[----:B------:R-:W-:Y:S02]  /*7360*/  LOP3.LUT R6, R6, 0xfffffffe, RZ, 0xc0, !PT ;  /* 0xfffffffe06067812 */ /* 0x000fe400078ec0ff */
[----:B------:R-:W-:-:S03]  /*7370*/  CS2R R10, SRZ ;  /* 0x00000000000a7805 */ /* 0x000fc6000001ff00 */
[----:B------:R-:W-:-:S05]  /*7380*/  IMAD.IADD R5, R223, 0x1, -R6 ;  /* 0x00000001df057824 */ /* 0x000fca00078e0a06 */
[----:B------:R-:W-:Y:S01]  /*7390*/  SHF.L.U32 R5, R5, 0x1f, RZ ;  /* 0x0000001f05057819 */ /* 0x000fe200000006ff */
[----:B------:R-:W-:Y:S06]  /*73a0*/  @P0 BRA `(.L_x_9776) ;  /* 0x0000000000300947 */ /* 0x000fec0003800000 */
[----:B------:R-:W-:Y:S01]  /*73b0*/  ULDC UR4, c[0x0][0x3f4] ;  /* 0x0000fd0000047ab9 */ /* 0x000fe20000000800 */
[C---:B------:R-:W-:Y:S01]  /*73c0*/  IMAD.SHL.U32 R15, R16.reuse, 0x2, RZ ;  /* 0x00000002100f7824 */ /* 0x040fe200078e00ff */
[C---:B------:R-:W-:Y:S02]  /*73d0*/  ISETP.GE.AND P2, PT, R16.reuse, UR4, PT ;  /* 0x0000000410007c0c */ /* 0x040fe4000bf46270 */
[----:B------:R-:W-:Y:S02]  /*73e0*/  CS2R R24, SRZ ;  /* 0x0000000000187805 */ /* 0x000fe4000001ff00 */
[----:B------:R-:W-:Y:S02]  /*73f0*/  SHF.L.U64.HI R13, R16, 0x1, R17 ;  /* 0x00000001100d7819 */ /* 0x000fe40000010211 */
[-C--:B---3--:R-:W-:Y:S02]  /*7400*/  IADD3 R6, P0, R3, R15.reuse, RZ ;  /* 0x0000000f03067210 */ /* 0x088fe40007f1e0ff */
[----:B0-----:R-:W-:-:S03]  /*7410*/  IADD3 R14, P1, R14, R15, RZ ;  /* 0x0000000f0e0e7210 */ /* 0x001fc60007f3e0ff */
[--C-:B--2---:R-:W-:Y:S02]  /*7420*/  IMAD.X R7, R0, 0x1, R13.reuse, P0 ;  /* 0x0000000100077824 */ /* 0x104fe400000e060d */
[----:B----4-:R-:W-:Y:S01]  /*7430*/  IMAD.X R15, R4, 0x1, R13, P1 ;  /* 0x00000001040f7824 */ /* 0x010fe200008e060d */
[----:B------:R-:W-:Y:S07]  /*7440*/  @P2 BRA `(.L_x_9776) ;  /* 0x0000000000082947 */ /* 0x000fee0003800000 */
[----:B------:R1:W5:Y:S04]  /*7450*/  LD.E.128 R24, desc[UR40][R6.64] ;  /* 0x0000002806187980 */ /* 0x000368000c101d00 */
[----:B------:R1:W5:Y:S02]  /*7460*/  LD.E.128 R8, desc[UR40][R14.64] ;  /* 0x000000280e087980 */ /* 0x000364000c101d00 */
.L_x_9776:
[----:B------:R-:W-:Y:S05]  /*7470*/  BSYNC B1 ;  /* 0x0000000000017941 */ /* 0x000fea0003800000 */
.L_x_9775:
[----:B------:R-:W0:Y:S01]  /*7480*/  SYNCS.PHASECHK.TRANS64.TRYWAIT P1, [R18+URZ+0x22800], R5 ;  /* 0x02280005120075a7 */ /* 0x000e22000802017f */
[----:B--2---:R-:W-:Y:S01]  /*7490*/  IMAD R0, R89, -0x80, R12 ;  /* 0xffffff8059007824 */ /* 0x004fe200078e020c */
[--C-:B-----5:R-:W-:Y:S01]  /*74a0*/  SHF.R.U32.HI R29, RZ, 0x10, R25.reuse ;  /* 0x00000010ff1d7819 */ /* 0x120fe20000011619 */
[----:B---3--:R-:W-:Y:S01]  /*74b0*/  IMAD.MOV.U32 R3, RZ, RZ, R24 ;  /* 0x000000ffff037224 */ /* 0x008fe200078e0018 */
[--C-:B------:R-:W-:Y:S01]  /*74c0*/  SHF.R.U64 R24, R24, 0x10, R25.reuse ;  /* 0x0000001018187819 */ /* 0x100fe20000001219 */
[----:B----4-:R-:W-:Y:S01]  /*74d0*/  IMAD.MOV.U32 R4, RZ, RZ, R25 ;  /* 0x000000ffff047224 */ /* 0x010fe200078e0019 */
[----:B------:R-:W-:Y:S01]  /*74e0*/  SHF.R.U64 R25, R26, 0x10, R27 ;  /* 0x000000101a197819 */ /* 0x000fe2000000121b */
[----:B-1----:R-:W-:Y:S01]  /*74f0*/  IMAD.MOV.U32 R6, RZ, RZ, R26 ;  /* 0x000000ffff067224 */ /* 0x002fe200078e001a */
[----:B------:R-:W-:Y:S01]  /*7500*/  SHF.R.U64 R21, R8, 0x10, R9 ;  /* 0x0000001008157819 */ /* 0x000fe20000001209 */
[----:B------:R-:W-:Y:S01]  /*7510*/  IMAD.MOV.U32 R12, RZ, RZ, R8 ;  /* 0x000000ffff0c7224 */ /* 0x000fe200078e0008 */
[----:B------:R-:W-:Y:S01]  /*7520*/  VIMNMX R26, R0, 0x80, PT ;  /* 0x00000080001a7848 */ /* 0x000fe20003fe0100 */
[----:B------:R-:W-:Y:S01]  /*7530*/  IMAD.MOV.U32 R7, RZ, RZ, R27 ;  /* 0x000000ffff077224 */ /* 0x000fe200078e001b */
[--C-:B0-----:R-:W-:Y:S01]  /*7540*/  SHF.R.U32.HI R14, RZ, 0x10, R9.reuse ;  /* 0x00000010ff0e7819 */ /* 0x101fe20000011609 */
[----:B------:R-:W-:Y:S01]  /*7550*/  IMAD.MOV.U32 R13, RZ, RZ, R9 ;  /* 0x000000ffff0d7224 */ /* 0x000fe200078e0009 */
[----:B------:R-:W-:Y:S01]  /*7560*/  ISETP.GE.AND P0, PT, R16, R45, PT ;  /* 0x0000002d1000720c */ /* 0x000fe20003f06270 */
[----:B------:R-:W-:Y:S01]  /*7570*/  IMAD.MOV.U32 R0, RZ, RZ, R10 ;  /* 0x000000ffff007224 */ /* 0x000fe200078e000a */
[----:B------:R-:W-:Y:S01]  /*7580*/  SHF.R.U32.HI R20, RZ, 0x10, R27 ;  /* 0x00000010ff147819 */ /* 0x000fe2000001161b */
        /* <DEDUP_REMOVED lines=14> */
[----:B------:R-:W-:Y:S06]  /*7670*/  @!P1 BRA `(.L_x_9778) ;  /* 0x000000f800509947 */ /* 0x000fec0003800000 */
.L_x_10005:
[----:B------:R-:W-:Y:S05]  /*7680*/  BSYNC B1 ;  /* 0x0000000000017941 */ /* 0x000fea0003800000 */
.L_x_9777:
        /* <DEDUP_REMOVED lines=8> */
[C---:B------:R-:W-:Y:S02]  /*7710*/  LOP3.LUT R0, R4.reuse, 0x38, R16, 0xf8, !PT ;  /* 0x0000003804007812 */ /* 0x040fe400078ef810 */
[----:B0-----:R-:W-:Y:S02]  /*7720*/  SHF.R.U32.HI R5, RZ, 0x3, R4 ;  /* 0x00000003ff057819 */ /* 0x001fe40000011604 */
[----:B------:R-:W-:Y:S02]  /*7730*/  LOP3.LUT R4, R4, 0x38, R3, 0xf8, !PT ;  /* 0x0000003804047812 */ /* 0x000fe400078ef803 */
[-C--:B------:R-:W-:Y:S02]  /*7740*/  LOP3.LUT R0, R0, R5.reuse, RZ, 0x3c, !PT ;  /* 0x0000000500007212 */ /* 0x080fe400078e3cff */
[----:B------:R-:W-:-:S03]  /*7750*/  LOP3.LUT R4, R4, R5, RZ, 0x3c, !PT ;  /* 0x0000000504047212 */ /* 0x000fc600078e3cff */
[----:B------:R-:W-:-:S04]  /*7760*/  IMAD R3, R211, 0x200, R0 ;  /* 0x00000200d3037824 */ /* 0x000fc800078e0200 */
[----:B------:R-:W-:Y:S02]  /*7770*/  IMAD R34, R3, 0x2, R18 ;  /* 0x0000000203227824 */ /* 0x000fe400078e0212 */
[----:B------:R-:W-:-:S03]  /*7780*/  IMAD R3, R211, 0x200, R4 ;  /* 0x00000200d3037824 */ /* 0x000fc600078e0204 */
[----:B------:R-:W0:Y:S01]  /*7790*/  LDS.128 R4, [R34+0x18400] ;  /* 0x0184000022047984 */ /* 0x000e220000000c00 */
        /* <DEDUP_REMOVED lines=16> */
[----:B------:R-:W-:Y:S01]  /*78a0*/  FFMA.FTZ R26, R0, R25, -R29 ;  /* 0x00000019001a7223 */ /* 0x000fe2000001081d */
[----:B------:R-:W-:-:S02]  /*78b0*/  IMAD.U32 R29, R43, 0x10000, RZ ;  /* 0x000100002b1d7824 */ /* 0x000fc400078e00ff */
[----:B------:R-:W-:Y:S01]  /*78c0*/  FFMA.FTZ R31, R0, R27, R31 ;  /* 0x0000001b001f7223 */ /* 0x000fe2000001001f */
[----:B------:R-:W-:Y:S02]  /*78d0*/  IMAD.U32 R25, R39, 0x10000, RZ ;  /* 0x0001000027197824 */ /* 0x000fe400078e00ff */
[-C--:B------:R-:W-:Y:S01]  /*78e0*/  FMUL.FTZ R8, R8, R14.reuse ;  /* 0x0000000e08087220 */ /* 0x080fe20000410000 */
[C---:B------:R-:W-:Y:S01]  /*78f0*/  FMUL.FTZ R35, R20.reuse, R29 ;  /* 0x0000001d14237220 */ /* 0x040fe20000410000 */
[----:B------:R-:W-:Y:S01]  /*7900*/  LOP3.LUT R27, R43, 0xffff0000, RZ, 0xc0, !PT ;  /* 0xffff00002b1b7812 */ /* 0x000fe200078ec0ff */
[-C--:B------:R-:W-:Y:S01]  /*7910*/  FMUL.FTZ R20, R20, R25.reuse ;  /* 0x0000001914147220 */ /* 0x080fe20000410000 */
[C---:B------:R-:W-:Y:S01]  /*7920*/  FFMA.FTZ R33, R3.reuse, R14, -R30 ;  /* 0x0000000e03217223 */ /* 0x040fe2000001081e */
[----:B------:R-:W-:Y:S01]  /*7930*/  FFMA.FTZ R24, R3, R24, R8 ;  /* 0x0000001803187223 */ /* 0x000fe20000010008 */
[----:B------:R-:W-:Y:S01]  /*7940*/  LOP3.LUT R3, R39, 0xffff0000, RZ, 0xc0, !PT ;  /* 0xffff000027037812 */ /* 0x000fe200078ec0ff */
        /* <DEDUP_REMOVED lines=8> */
[----:B------:R-:W-:Y:S01]  /*79d0*/  FFMA.FTZ R29, R6, R27, R29 ;  /* 0x0000001b061d7223 */ /* 0x000fe2000001001d */
[----:B------:R-:W-:Y:S02]  /*79e0*/  IMAD.U32 R21, R11, 0x10000, RZ ;  /* 0x000100000b157824 */ /* 0x000fe400078e00ff */
[----:B------:R-:W-:Y:S01]  /*79f0*/  FMUL.FTZ R3, R15, R12 ;  /* 0x0000000c0f037220 */ /* 0x000fe20000410000 */
[----:B------:R-:W-:-:S02]  /*7a00*/  IMAD.U32 R10, R44, 0x10000, RZ ;  /* 0x000100002c0a7824 */ /* 0x000fc400078e00ff */
[----:B------:R-:W-:Y:S01]  /*7a10*/  FMUL.FTZ R15, R15, R0 ;  /* 0x000000000f0f7220 */ /* 0x000fe20000410000 */
[----:B------:R-:W-:Y:S01]  /*7a20*/  IMAD.U32 R8, R40, 0x10000, RZ ;  /* 0x0001000028087824 */ /* 0x000fe200078e00ff */
[----:B------:R-:W-:Y:S01]  /*7a30*/  LOP3.LUT R9, R9, 0xffff0000, RZ, 0xc0, !PT ;  /* 0xffff000009097812 */ /* 0x000fe200078ec0ff */
[----:B------:R-:W-:Y:S02]  /*7a40*/  IMAD.U32 R13, R7, 0x10000, RZ ;  /* 0x00010000070d7824 */ /* 0x000fe400078e00ff */
[C---:B------:R-:W-:Y:S01]  /*7a50*/  FMUL.FTZ R6, R21.reuse, R10 ;  /* 0x0000000a15067220 */ /* 0x040fe20000410000 */
[C---:B------:R-:W-:Y:S01]  /*7a60*/  FFMA.FTZ R15, R4.reuse, R12, R15 ;  /* 0x0000000c040f7223 */ /* 0x040fe2000001000f */
[-C--:B------:R-:W-:Y:S01]  /*7a70*/  FMUL.FTZ R12, R21, R8.reuse ;  /* 0x00000008150c7220 */ /* 0x080fe20000410000 */
[----:B------:R-:W-:Y:S01]  /*7a80*/  LOP3.LUT R11, R11, 0xffff0000, RZ, 0xc0, !PT ;  /* 0xffff00000b0b7812 */ /* 0x000fe200078ec0ff */
[C---:B------:R-:W-:Y:S01]  /*7a90*/  FFMA.FTZ R21, R13.reuse, R8, -R6 ;  /* 0x000000080d157223 */ /* 0x040fe20000010806 */
        /* <DEDUP_REMOVED lines=9> */
[-C--:B------:R-:W-:Y:S01]  /*7b30*/  FMUL.FTZ R9, R9, R0.reuse ;  /* 0x0000000009097220 */ /* 0x080fe20000410000 */
[----:B------:R-:W-:Y:S01]  /*7b40*/  FFMA.FTZ R0, R5, R0, -R10 ;  /* 0x0000000005007223 */ /* 0x000fe2000001080a */
[----:B------:R-:W-:Y:S01]  /*7b50*/  FMUL.FTZ R11, R11, R4 ;  /* 0x000000040b0b7220 */ /* 0x000fe20000410000 */
        /* <DEDUP_REMOVED lines=13> */
.L_x_9780:
[----:B------:R-:W-:Y:S05]  /*7c30*/  BSYNC B1 ;  /* 0x0000000000017941 */ /* 0x000fea0003800000 */
.L_x_9779:
[----:B------:R-:W-:Y:S05]  /*7c40*/  @P0 BRA `(.L_x_9771) ;  /* 0x0000000400480947 */ /* 0x000fea0003800000 */
[----:B------:R-:W-:Y:S01]  /*7c50*/  IMAD.IADD R45, R16, 0x1, R45 ;  /* 0x00000001102d7824 */ /* 0x000fe200078e022d */
[----:B------:R-:W-:Y:S01]  /*7c60*/  SHF.R.U32.HI R3, RZ, 0x3, R210 ;  /* 0x00000003ff037819 */ /* 0x000fe200000116d2 */
[----:B01----:R-:W0:Y:S01]  /*7c70*/  LDS.128 R4, [R233+0x18400] ;  /* 0x01840000e9047984 */ /* 0x003e220000000c00 */
[C---:B------:R-:W-:Y:S01]  /*7c80*/  IMAD.U32 R30, R41.reuse, 0x10000, RZ ;  /* 0x00010000291e7824 */ /* 0x040fe200078e00ff */
[----:B------:R-:W-:Y:S01]  /*7c90*/  LOP3.LUT R32, R41, 0xffff0000, RZ, 0xc0, !PT ;  /* 0xffff000029207812 */ /* 0x000fe200078ec0ff */
[----:B------:R-:W-:Y:S01]  /*7ca0*/  IMAD.U32 R26, R37, 0x10000, RZ ;  /* 0x00010000251a7824 */ /* 0x000fe200078e00ff */
[----:B------:R-:W-:Y:S01]  /*7cb0*/  LOP3.LUT R0, R210, 0x38, R45, 0xf8, !PT ;  /* 0x00000038d2007812 */ /* 0x000fe200078ef82d */
[----:B------:R-:W-:Y:S01]  /*7cc0*/  IMAD.U32 R34, R42, 0x10000, RZ ;  /* 0x000100002a227824 */ /* 0x000fe200078e00ff */
[----:B------:R-:W-:Y:S01]  /*7cd0*/  LOP3.LUT R41, R44, 0xffff0000, RZ, 0xc0, !PT ;  /* 0xffff00002c297812 */ /* 0x000fe200078ec0ff */
[----:B------:R-:W-:Y:S01]  /*7ce0*/  IMAD.U32 R33, R43, 0x10000, RZ ;  /* 0x000100002b217824 */ /* 0x000fe200078e00ff */
[----:B------:R-:W-:-:S02]  /*7cf0*/  LOP3.LUT R3, R0, R3, RZ, 0x3c, !PT ;  /* 0x0000000300037212 */ /* 0x000fc400078e3cff */
[----:B------:R-:W-:-:S03]  /*7d00*/  LOP3.LUT R35, R38, 0xffff0000, RZ, 0xc0, !PT ;  /* 0xffff000026237812 */ /* 0x000fc600078ec0ff */
[----:B------:R-:W-:-:S04]  /*7d10*/  IMAD.IADD R3, R212, 0x1, R3 ;  /* 0x00000001d4037824 */ /* 0x000fc800078e0203 */
        /* <DEDUP_REMOVED lines=19> */
[----:B------:R-:W-:Y:S01]  /*7e50*/  LOP3.LUT R26, R37, 0xffff0000, RZ, 0xc0, !PT ;  /* 0xffff0000251a7812 */ /* 0x000fe200078ec0ff */
[----:B------:R-:W-:Y:S01]  /*7e60*/  FFMA.FTZ R15, R30, R0, R15 ;  /* 0x000000001e0f7223 */ /* 0x000fe2000001000f */
[----:B------:R-:W-:Y:S01]  /*7e70*/  IMAD.U32 R30, R38, 0x10000, RZ ;  /* 0x00010000261e7824 */ /* 0x000fe200078e00ff */
[----:B------:R-:W-:Y:S01]  /*7e80*/  LOP3.LUT R10, R10, 0xffff0000, RZ, 0xc0, !PT ;  /* 0xffff00000a0a7812 */ /* 0x000fe200078ec0ff */
[----:B------:R-:W-:Y:S02]  /*7e90*/  IMAD.U32 R24, R11, 0x10000, RZ ;  /* 0x000100000b187824 */ /* 0x000fe400078e00ff */
[C---:B------:R-:W-:Y:S01]  /*7ea0*/  FMUL.FTZ R29, R26.reuse, R8 ;  /* 0x000000081a1d7220 */ /* 0x040fe20000410000 */
[----:B------:R-:W-:Y:S01]  /*7eb0*/  FFMA.FTZ R0, R26, R4, -R27 ;  /* 0x000000041a007223 */ /* 0x000fe2000001081b */
[-C--:B------:R-:W-:Y:S01]  /*7ec0*/  FMUL.FTZ R27, R34, R20.reuse ;  /* 0x00000014221b7220 */ /* 0x080fe20000410000 */
[----:B------:R-:W-:Y:S01]  /*7ed0*/  FMUL.FTZ R31, R30, R20 ;  /* 0x000000141e1f7220 */ /* 0x000fe20000410000 */
[----:B------:R-:W-:Y:S01]  /*7ee0*/  FFMA.FTZ R8, R32, R4, R29 ;  /* 0x0000000420087223 */ /* 0x000fe2000001001d */
[----:B------:R-:W-:-:S02]  /*7ef0*/  IMAD.U32 R29, R39, 0x10000, RZ ;  /* 0x00010000271d7824 */ /* 0x000fc400078e00ff */
[-C--:B------:R-:W-:Y:S01]  /*7f00*/  FFMA.FTZ R27, R30, R12.reuse, -R27 ;  /* 0x0000000c1e1b7223 */ /* 0x080fe2000001081b */
[-C--:B------:R-:W-:Y:S01]  /*7f10*/  FMUL.FTZ R4, R33, R21.reuse ;  /* 0x0000001521047220 */ /* 0x080fe20000410000 */
[----:B------:R-:W-:Y:S01]  /*7f20*/  LOP3.LUT R26, R39, 0xffff0000, RZ, 0xc0, !PT ;  /* 0xffff0000271a7812 */ /* 0x000fe200078ec0ff */
[----:B------:R-:W-:Y:S01]  /*7f30*/  FFMA.FTZ R31, R34, R12, R31 ;  /* 0x0000000c221f7223 */ /* 0x000fe2000001001f */
[----:B------:R-:W-:Y:S01]  /*7f40*/  LOP3.LUT R30, R43, 0xffff0000, RZ, 0xc0, !PT ;  /* 0xffff00002b1e7812 */ /* 0x000fe200078ec0ff */
[C---:B------:R-:W-:Y:S01]  /*7f50*/  FMUL.FTZ R12, R29.reuse, R21 ;  /* 0x000000151d0c7220 */ /* 0x040fe20000410000 */
[----:B------:R-:W-:Y:S02]  /*7f60*/  IMAD.U32 R32, R44, 0x10000, RZ ;  /* 0x000100002c207824 */ /* 0x000fe400078e00ff */
[-C--:B------:R-:W-:Y:S01]  /*7f70*/  FFMA.FTZ R20, R29, R13.reuse, -R4 ;  /* 0x0000000d1d147223 */ /* 0x080fe20000010804 */
[-C--:B------:R-:W-:Y:S01]  /*7f80*/  FMUL.FTZ R29, R26, R10.reuse ;  /* 0x0000000a1a1d7220 */ /* 0x080fe20000410000 */
[----:B------:R-:W-:Y:S01]  /*7f90*/  FMUL.FTZ R21, R30, R10 ;  /* 0x0000000a1e157220 */ /* 0x000fe20000410000 */
[----:B------:R-:W-:Y:S01]  /*7fa0*/  FFMA.FTZ R10, R33, R13, R12 ;  /* 0x0000000d210a7223 */ /* 0x000fe2000001000c */
[----:B------:R-:W-:Y:S01]  /*7fb0*/  LOP3.LUT R11, R11, 0xffff0000, RZ, 0xc0, !PT ;  /* 0xffff00000b0b7812 */ /* 0x000fe200078ec0ff */
[----:B------:R-:W-:-:S02]  /*7fc0*/  IMAD.U32 R4, R40, 0x10000, RZ ;  /* 0x0001000028047824 */ /* 0x000fc400078e00ff */
        /* <DEDUP_REMOVED lines=11> */
[----:B------:R-:W-:Y:S01]  /*8080*/  FFMA.FTZ R33, R32, R14, R33 ;  /* 0x0000000e20217223 */ /* 0x000fe20000010021 */
        /* <DEDUP_REMOVED lines=14> */
.L_x_9771:
[----:B------:R-:W-:Y:S05]  /*8170*/  BSYNC B0 ;  /* 0x0000000000007941 */ /* 0x000fea0003800000 */
.L_x_9760:
        /* <DEDUP_REMOVED lines=8> */
.L_x_9757:
[----:B-1-3--:R-:W1:Y:S01]  /*8200*/  S2R R0, SR_TID.X ;  /* 0x0000000000007919 */ /* 0x00ae620000002100 */
[----:B------:R-:W-:Y:S01]  /*8210*/  ISETP.NE.AND P0, PT, R203, 0x3, PT ;  /* 0x00000003cb00780c */ /* 0x000fe20003f05270 */
[----:B------:R-:W-:Y:S05]  /*8220*/  WARPSYNC.ALL ;  /* 0x0000000000007948 */ /* 0x000fea0003800000 */
[----:B-1----:R-:W-:-:S05]  /*8230*/  SHF.R.U32.HI R0, RZ, 0x7, R0 ;  /* 0x00000007ff007819 */ /* 0x002fca0000011600 */
[----:B------:R-:W-:-:S05]  /*8240*/  VIADD R21, R0, 0x8 ;  /* 0x0000000800157836 */ /* 0x000fca0000000000 */
[----:B------:R1:W-:Y:S06]  /*8250*/  BAR.SYNC.DEFER_BLOCKING R21, 0x100 ;  /* 0x000400150000751d */ /* 0x0003ec0000010000 */
[----:B------:R-:W-:Y:S05]  /*8260*/  @!P0 BRA `(.L_x_9781) ;  /* 0x0000000000048947 */ /* 0x000fea0003800000 */
[----:B------:R-:W-:Y:S01]  /*8270*/  BPT.TRAP 0x1 ;  /* 0x000000040000795c */ /* 0x000fe20000300000 */
.L_x_9781:
[----:B------:R-:W-:Y:S01]  /*8280*/  IMAD R20, R200, 0x8, R18 ;  /* 0x00000008c8147824 */ /* 0x000fe200078e0212 */
[----:B------:R-:W-:-:S04]  /*8290*/  SHF.L.U32 R15, R208, 0x1f, RZ ;  /* 0x0000001fd00f7819 */ /* 0x000fc800000006ff */
[----:B------:R3:W0:Y:S01]  /*82a0*/  SYNCS.PHASECHK.TRANS64.TRYWAIT P1, [R20+URZ+0x22830], R15 ;  /* 0x0228300f140075a7 */ /* 0x000622000802017f */
[----:B------:R-:W-:Y:S05]  /*82b0*/  @!P0 BRA `(.L_x_9782) ;  /* 0x0000000000048947 */ /* 0x000fea0003800000 */
[----:B------:R-:W-:Y:S01]  /*82c0*/  BPT.TRAP 0x1 ;  /* 0x000000040000795c */ /* 0x000fe20000300000 */
.L_x_9782:
[----:B------:R-:W-:Y:S01]  /*82d0*/  VIADD R0, R18, 0x1c400 ;  /* 0x0001c40012007836 */ /* 0x000fe20000000000 */
[----:B--2---:R-:W-:Y:S01]  /*82e0*/  LOP3.LUT R4, R28, 0x10000, RZ, 0xfc, !PT ;  /* 0x000100001c047812 */ /* 0x004fe200078efcff */
[----:B0-----:R-:W-:-:S03]  /*82f0*/  IMAD.MOV.U32 R5, RZ, RZ, 0x40000040 ;  /* 0x40000040ff057424 */ /* 0x001fc600078e00ff */
[----:B------:R-:W-:-:S04]  /*8300*/  SHF.R.U32.HI R0, RZ, 0x4, R0 ;  /* 0x00000004ff007819 */ /* 0x000fc80000011600 */
[----:B------:R-:W-:-:S04]  /*8310*/  LOP3.LUT R0, R0, 0x3fff, RZ, 0xc0, !PT ;  /* 0x00003fff00007812 */ /* 0x000fc800078ec0ff */
[----:B------:R-:W-:Y:S01]  /*8320*/  LOP3.LUT R0, R0, 0x10000, RZ, 0xfc, !PT ;  /* 0x0001000000007812 */ /* 0x000fe200078efcff */
[----:B------:R-:W-:Y:S06]  /*8330*/  @P1 BRA `(.L_x_9783) ;  /* 0x0000000000081947 */ /* 0x000fec0003800000 */
[----:B------:R-:W0:Y:S02]  /*8340*/  SYNCS.PHASECHK.TRANS64.TRYWAIT P1, [R20+URZ+0x22830], R15 ;  /* 0x0228300f140075a7 */ /* 0x000e24000802017f */
[----:B0-----:R-:W-:Y:S05]  /*8350*/  @!P1 BRA `(.L_x_9784) ;  /* 0x000000ec002c9947 */ /* 0x001fea0003800000 */
.L_x_9783:
[----:B------:R-:W-:Y:S01]  /*8360*/  IMAD R12, R200, 0x300, R0 ;  /* 0x00000300c80c7824 */ /* 0x000fe200078e0200 */
[----:B------:R-:W-:Y:S05]  /*8370*/  WARPSYNC.ALL ;  /* 0x0000000000007948 */ /* 0x000fea0003800000 */
[----:B------:R-:W-:Y:S01]  /*8380*/  IMAD.MOV.U32 R13, RZ, RZ, 0x40000040 ;  /* 0x40000040ff0d7424 */ /* 0x000fe200078e00ff */
[C---:B------:R-:W-:Y:S01]  /*8390*/  R2UR UR4, R4.reuse ;  /* 0x00000000040472ca */ /* 0x040fe200000e0000 */
[----:B----45:R-:W-:Y:S01]  /*83a0*/  WARPGROUP.ARRIVE ;  /* 0x00000000000079c5 */ /* 0x030fe20000000000 */
[----:B------:R-:W-:Y:S01]  /*83b0*/  R2UR UR5, R5 ;  /* 0x00000000050572ca */ /* 0x000fe200000e0000 */
[----:B------:R-:W-:Y:S01]  /*83c0*/  VIADD R10, R4, 0x2 ;  /* 0x00000002040a7836 */ /* 0x000fe20000000000 */
[C---:B------:R-:W-:Y:S01]  /*83d0*/  R2UR UR6, R12.reuse ;  /* 0x000000000c0672ca */ /* 0x040fe200000e0000 */
[----:B------:R-:W-:Y:S01]  /*83e0*/  VIADD R6, R12, 0x2 ;  /* 0x000000020c067836 */ /* 0x000fe20000000000 */
[----:B------:R-:W-:Y:S01]  /*83f0*/  R2UR UR7, R13 ;  /* 0x000000000d0772ca */ /* 0x000fe200000e0000 */
[----:B------:R-:W-:Y:S01]  /*8400*/  IMAD.MOV.U32 R11, RZ, RZ, 0x40000040 ;  /* 0x40000040ff0b7424 */ /* 0x000fe200078e00ff */
[----:B------:R-:W2:Y:S01]  /*8410*/  S2R R73, SR_TID.X ;  /* 0x0000000000497919 */ /* 0x000ea20000002100 */
[----:B------:R-:W-:-:S02]  /*8420*/  IMAD.MOV.U32 R7, RZ, RZ, 0x40000040 ;  /* 0x40000040ff077424 */ /* 0x000fc400078e00ff */
[----:B------:R-:W-:Y:S02]  /*8430*/  VIADD R8, R4, 0x4 ;  /* 0x0000000404087836 */ /* 0x000fe40000000000 */
[----:B------:R-:W-:Y:S02]  /*8440*/  IMAD.MOV.U32 R9, RZ, RZ, 0x40000040 ;  /* 0x40000040ff097424 */ /* 0x000fe400078e00ff */
[----:B------:R-:W-:Y:S02]  /*8450*/  IMAD.MOV.U32 R13, RZ, RZ, 0x40000040 ;  /* 0x40000040ff0d7424 */ /* 0x000fe400078e00ff */
[----:B------:R-:W-:Y:S02]  /*8460*/  IMAD R3, R173, -0x60, R172 ;  /* 0xffffffa0ad037824 */ /* 0x000fe400078e02ac */
[----:B------:R-:W-:Y:S01]  /*8470*/  HGMMA.64x96x16.F32.BF16 R24, gdesc[UR4], RZ, !UPT, gsb0 ;  /* 0x01600000041879f0 */ /* 0x000fe2000c0018ff */
[----:B------:R-:W-:Y:S01]  /*8480*/  R2UR UR4, R10 ;  /* 0x000000000a0472ca */ /* 0x000fe200000e0000 */
[----:B------:R-:W-:Y:S01]  /*8490*/  VIADD R3, R3, 0x60 ;  /* 0x0000006003037836 */ /* 0x000fe20000000000 */
[----:B------:R-:W-:-:S02]  /*84a0*/  R2UR UR5, R11 ;  /* 0x000000000b0572ca */ /* 0x000fc400000e0000 */
[----:B------:R-:W-:Y:S01]  /*84b0*/  R2UR UR6, R6 ;  /* 0x00000000060672ca */ /* 0x000fe200000e0000 */
[C---:B------:R-:W-:Y:S01]  /*84c0*/  VIADD R6, R12.reuse, 0x4 ;  /* 0x000000040c067836 */ /* 0x040fe20000000000 */
[----:B------:R-:W-:Y:S01]  /*84d0*/  R2UR UR7, R7 ;  /* 0x00000000070772ca */ /* 0x000fe200000e0000 */
[----:B------:R-:W-:Y:S02]  /*84e0*/  IMAD.MOV.U32 R7, RZ, RZ, 0x40000040 ;  /* 0x40000040ff077424 */ /* 0x000fe400078e00ff */
[----:B------:R-:W-:Y:S02]  /*84f0*/  VIADD R12, R12, 0x6 ;  /* 0x000000060c0c7836 */ /* 0x000fe40000000000 */
[----:B------:R-:W-:-:S05]  /*8500*/  IMAD R3, R236, -0x2, R3 ;  /* 0xfffffffeec037824 */ /* 0x000fca00078e0203 */
[C---:B------:R-:W-:Y:S02]  /*8510*/  ISETP.GT.AND P2, PT, R3.reuse, RZ, PT ;  /* 0x000000ff0300720c */ /* 0x040fe40003f44270 */
[C---:B------:R-:W-:Y:S02]  /*8520*/  ISETP.GT.AND P3, PT, R3.reuse, 0x1, PT ;  /* 0x000000010300780c */ /* 0x040fe40003f64270 */
[C---:B------:R-:W-:Y:S02]  /*8530*/  ISETP.GT.AND P4, PT, R3.reuse, 0x8, PT ;  /* 0x000000080300780c */ /* 0x040fe40003f84270 */
[C---:B------:R-:W-:Y:S02]  /*8540*/  ISETP.GT.AND P5, PT, R3.reuse, 0x9, PT ;  /* 0x000000090300780c */ /* 0x040fe40003fa4270 */
[----:B------:R-:W-:Y:S02]  /*8550*/  ISETP.GT.AND P1, PT, R3, 0x10, PT ;  /* 0x000000100300780c */ /* 0x000fe40003f24270 */
[----:B--2---:R-:W-:Y:S01]  /*8560*/  LOP3.LUT R73, R73, 0x7f, RZ, 0xc0, !PT ;  /* 0x0000007f49497812 */ /* 0x004fe200078ec0ff */
[----:B------:R-:W-:-:S02]  /*8570*/  WARPGROUP.DEPBAR.LE gsb0, 0x0 ;  /* 0x00008000000079c5 */ /* 0x000fc40000010000 */
[----:B------:R-:W-:-:S06]  /*8580*/  WARPGROUP.ARRIVE ;  /* 0x00000000000079c5 */ /* 0x000fcc0000000000 */
[----:B------:R-:W-:Y:S01]  /*8590*/  HGMMA.64x96x16.F32.BF16 R24, gdesc[UR4], R24, gsb0 ;  /* 0x01600000041879f0 */ /* 0x000fe20008001818 */
        /* <DEDUP_REMOVED lines=8> */
[----:B------:R-:W-:Y:S01]  /*8620*/  HGMMA.64x96x16.F32.BF16 R24, gdesc[UR4], R24, gsb0 ;  /* 0x01600000041879f0 */ /* 0x000fe20008001818 */
[----:B------:R-:W-:Y:S02]  /*8630*/  R2UR UR4, R6 ;  /* 0x00000000060472ca */ /* 0x000fe400000e0000 */
[----:B------:R-:W-:Y:S02]  /*8640*/  R2UR UR5, R7 ;  /* 0x00000000070572ca */ /* 0x000fe400000e0000 */
[----:B------:R-:W-:Y:S02]  /*8650*/  R2UR UR6, R12 ;  /* 0x000000000c0672ca */ /* 0x000fe400000e0000 */
[----:B------:R-:W-:Y:S01]  /*8660*/  R2UR UR7, R13 ;  /* 0x000000000d0772ca */ /* 0x000fe200000e0000 */
[----:B------:R-:W-:Y:S02]  /*8670*/  WARPGROUP.DEPBAR.LE gsb0, 0x0 ;  /* 0x00008000000079c5 */ /* 0x000fe40000010000 */
[----:B------:R-:W-:-:S10]  /*8680*/  WARPGROUP.ARRIVE ;  /* 0x00000000000079c5 */ /* 0x000fd40000000000 */
[----:B------:R-:W-:Y:S01]  /*8690*/  HGMMA.64x96x16.F32.BF16 R24, gdesc[UR4], R24, gsb0 ;  /* 0x01600000041879f0 */ /* 0x000fe20008001818 */
        /* <DEDUP_REMOVED lines=81> */
[----:B------:R-:W-:Y:S01]  /*8bb0*/  ISETP.GT.AND P5, PT, R3, 0x59, PT ;  /* 0x000000590300780c */ /* 0x000fe20003fa4270 */
[----:B------:R-:W-:Y:S01]  /*8bc0*/  IMAD.U32 R3, RZ, RZ, UR4 ;  /* 0x00000004ff037e24 */ /* 0x000fe2000f8e00ff */
[----:B------:R-:W-:Y:S02]  /*8bd0*/  FSEL R108, R68, -INF , P4 ;  /* 0xff800000446c7808 */ /* 0x000fe40002000000 */
[----:B------:R-:W-:-:S02]  /*8be0*/  FMNMX.FTZ R13, R106, R13, !PT ;  /* 0x0000000d6a0d7209 */ /* 0x000fc40007810000 */
[----:B------:R-:W-:Y:S02]  /*8bf0*/  FSEL R110, R69, -INF , P5 ;  /* 0xff800000456e7808 */ /* 0x000fe40002800000 */
[----:B------:R-:W-:Y:S02]  /*8c00*/  FMNMX.FTZ R13, R108, R13, !PT ;  /* 0x0000000d6c0d7209 */ /* 0x000fe40007810000 */
[----:B------:R-:W-:Y:S02]  /*8c10*/  FSEL R64, R63, -INF , P1 ;  /* 0xff8000003f407808 */ /* 0x000fe40000800000 */
[----:B------:R-:W-:Y:S02]  /*8c20*/  FMNMX.FTZ R29, R110, R13, !PT ;  /* 0x0000000d6e1d7209 */ /* 0x000fe40007810000 */
[----:B------:R-:W-:Y:S02]  /*8c30*/  FSEL R66, R66, -INF , P2 ;  /* 0xff80000042427808 */ /* 0x000fe40001000000 */
[----:B------:R-:W-:Y:S01]  /*8c40*/  FSEL R68, R67, -INF , P3 ;  /* 0xff80000043447808 */ /* 0x000fe20001800000 */
[----:B------:R-:W2:Y:S01]  /*8c50*/  SHFL.BFLY PT, R12, R29, 0x2, 0x1f ;  /* 0x0c401f001d0c7f89 */ /* 0x000ea200000e0000 */
[----:B------:R-:W-:-:S02]  /*8c60*/  FSEL R70, R70, -INF , P4 ;  /* 0xff80000046467808 */ /* 0x000fc40002000000 */
[----:B--2---:R-:W-:-:S05]  /*8c70*/  FMNMX.FTZ R31, R29, R12, !PT ;  /* 0x0000000c1d1f7209 */ /* 0x004fca0007810000 */
[----:B------:R-:W2:Y:S02]  /*8c80*/  SHFL.BFLY PT, R12, R31, 0x1, 0x1f ;  /* 0x0c201f001f0c7f89 */ /* 0x000ea400000e0000 */
[----:B--2---:R-:W-:-:S04]  /*8c90*/  FMNMX.FTZ R12, R31, R12, !PT ;  /* 0x0000000c1f0c7209 */ /* 0x004fc80007810000 */
[C---:B------:R-:W-:Y:S01]  /*8ca0*/  FSETP.NEU.FTZ.AND P6, PT, R12.reuse, -INF , PT ;  /* 0xff8000000c00780b */ /* 0x040fe20003fdd000 */
[----:B------:R-:W-:-:S05]  /*8cb0*/  FMUL.FTZ R13, R12, R3 ;  /* 0x000000030c0d7220 */ /* 0x000fca0000410000 */
[----:B------:R-:W-:Y:S02]  /*8cc0*/  FSEL R35, R13, RZ, P6 ;  /* 0x000000ff0d237208 */ /* 0x000fe40003000000 */
[----:B------:R-:W-:-:S03]  /*8cd0*/  FMNMX.FTZ R13, R26, R27, !PT ;  /* 0x0000001b1a0d7209 */ /* 0x000fc60007810000 */
[--C-:B------:R-:W-:Y:S01]  /*8ce0*/  FFMA.FTZ R31, R25, R3, -R35.reuse ;  /* 0x00000003191f7223 */ /* 0x100fe20000010823 */
[----:B------:R-:W-:Y:S01]  /*8cf0*/  FMNMX.FTZ R13, R30, R13, !PT ;  /* 0x0000000d1e0d7209 */ /* 0x000fe20007810000 */
[-CC-:B------:R-:W-:Y:S01]  /*8d00*/  FFMA.FTZ R204, R72, R3.reuse, -R35.reuse ;  /* 0x0000000348cc7223 */ /* 0x180fe20000010823 */
[----:B------:R-:W-:Y:S01]  /*8d10*/  FSEL R72, R71, -INF , P5 ;  /* 0xff80000047487808 */ /* 0x000fe20002800000 */
        /* <DEDUP_REMOVED lines=29> */
[----:B------:R-:W-:Y:S01]  /*8ef0*/  FMNMX.FTZ R29, R46, R29, !PT ;  /* 0x0000001d2e1d7209 */ /* 0x000fe20007810000 */
[----:B--2---:R-:W-:Y:S01]  /*8f00*/  FADD.FTZ R51, R204, R13 ;  /* 0x0000000dcc337221 */ /* 0x004fe20000010000 */
[-CC-:B------:R-:W-:Y:S01]  /*8f10*/  FFMA.FTZ R104, R104, R3.reuse, -R35.reuse ;  /* 0x0000000368687223 */ /* 0x180fe20000010823 */
[--C-:B------:R-:W-:Y:S01]  /*8f20*/  FFMA.FTZ R106, R106, R3, -R35.reuse ;  /* 0x000000036a6a7223 */ /* 0x100fe20000010823 */
[----:B------:R-:W-:Y:S01]  /*8f30*/  FMNMX.FTZ R29, R36, R29, !PT ;  /* 0x0000001d241d7209 */ /* 0x000fe20007810000 */
[--C-:B------:R-:W-:Y:S01]  /*8f40*/  FFMA.FTZ R108, R108, R3, -R35.reuse ;  /* 0x000000036c6c7223 */ /* 0x100fe20000010823 */
[----:B------:R-:W-:Y:S01]  /*8f50*/  F2FP.BF16.F32.PACK_AB R204, R13, R204 ;  /* 0x000000cc0dcc723e */ /* 0x000fe200000010ff */
[----:B------:R-:W-:Y:S01]  /*8f60*/  MUFU.EX2 R152, R152 ;  /* 0x0000009800987308 */ /* 0x000fe20000000800 */
[----:B------:R-:W-:Y:S01]  /*8f70*/  FMNMX.FTZ R29, R50, R29, !PT ;  /* 0x0000001d321d7209 */ /* 0x000fe20007810000 */
[----:B------:R-:W-:-:S03]  /*8f80*/  FFMA.FTZ R35, R110, R3, -R35 ;  /* 0x000000036e237223 */ /* 0x000fc60000010823 */
        /* <DEDUP_REMOVED lines=16> */
[----:B------:R-:W-:Y:S02]  /*9090*/  MUFU.EX2 R90, R90 ;  /* 0x0000005a005a7308 */ /* 0x000fe40000000800 */
[----:B------:R-:W2:Y:S06]  /*90a0*/  SHFL.BFLY PT, R74, R33, 0x2, 0x1f ;  /* 0x0c401f00214a7f89 */ /* 0x000eac00000e0000 */
[----:B------:R-:W4:Y:S08]  /*90b0*/  MUFU.EX2 R39, R92 ;  /* 0x0000005c00277308 */ /* 0x000f300000000800 */
[----:B------:R-:W-:Y:S08]  /*90c0*/  MUFU.EX2 R94, R94 ;  /* 0x0000005e005e7308 */ /* 0x000ff00000000800 */
[----:B------:R-:W0:Y:S01]  /*90d0*/  MUFU.EX2 R41, R96 ;  /* 0x0000006000297308 */ /* 0x000e220000000800 */
[----:B----4-:R-:W-:-:S02]  /*90e0*/  F2FP.BF16.F32.PACK_AB R158, R39, R90 ;  /* 0x0000005a279e723e */ /* 0x010fc400000010ff */
[----:B--2---:R-:W-:-:S05]  /*90f0*/  FMNMX.FTZ R74, R33, R74, !PT ;  /* 0x0000004a214a7209 */ /* 0x004fca0007810000 */
[----:B------:R-:W2:Y:S01]  /*9100*/  SHFL.BFLY PT, R33, R74, 0x1, 0x1f ;  /* 0x0c201f004a217f89 */ /* 0x000ea200000e0000 */
[----:B------:R-:W-:Y:S08]  /*9110*/  MUFU.EX2 R52, R52 ;  /* 0x0000003400347308 */ /* 0x000ff00000000800 */
[----:B------:R-:W4:Y:S01]  /*9120*/  MUFU.EX2 R43, R98 ;  /* 0x00000062002b7308 */ /* 0x000f220000000800 */
[----:B0-----:R-:W-:-:S07]  /*9130*/  F2FP.BF16.F32.PACK_AB R160, R41, R94 ;  /* 0x0000005e29a0723e */ /* 0x001fce00000010ff */
[----:B------:R-:W-:Y:S01]  /*9140*/  MUFU.EX2 R56, R56 ;  /* 0x0000003800387308 */ /* 0x000fe20000000800 */
[----:B--2---:R-:W-:-:S07]  /*9150*/  FMNMX.FTZ R176, R74, R33, !PT ;  /* 0x000000214ab07209 */ /* 0x004fce0007810000 */
[----:B------:R-:W0:Y:S01]  /*9160*/  MUFU.EX2 R45, R100 ;  /* 0x00000064002d7308 */ /* 0x000e220000000800 */
[----:B----4-:R-:W-:Y:S02]  /*9170*/  F2FP.BF16.F32.PACK_AB R162, R43, R52 ;  /* 0x000000342ba2723e */ /* 0x010fe400000010ff */
[C---:B------:R-:W-:Y:S01]  /*9180*/  FSETP.NEU.FTZ.AND P1, PT, R176.reuse, -INF , PT ;  /* 0xff800000b000780b */ /* 0x040fe20003f3d000 */
[----:B------:R-:W-:-:S04]  /*9190*/  FMUL.FTZ R49, R176, R3 ;  /* 0x00000003b0317220 */ /* 0x000fc80000410000 */
[----:B------:R-:W-:Y:S01]  /*91a0*/  MUFU.EX2 R60, R60 ;  /* 0x0000003c003c7308 */ /* 0x000fe20000000800 */
[----:B------:R-:W-:Y:S02]  /*91b0*/  FSEL R49, R49, RZ, P1 ;  /* 0x000000ff31317208 */ /* 0x000fe40000800000 */
[----:B------:R-:W-:Y:S02]  /*91c0*/  ISETP.NE.AND P1, PT, R73, RZ, PT ;  /* 0x000000ff4900720c */ /* 0x000fe40003f25270 */
[----:B------:R-:W2:Y:S01]  /*91d0*/  S2R R73, SR_TID.X ;  /* 0x0000000000497919 */ /* 0x000ea20000002100 */
        /* <DEDUP_REMOVED lines=26> */
[----:B------:R-:W-:Y:S01]  /*9380*/  FFMA.FTZ R49, R72, R3, -R49 ;  /* 0x0000000348317223 */ /* 0x000fe20000010831 */
[----:B0-----:R-:W-:-:S03]  /*9390*/  F2FP.BF16.F32.PACK_AB R164, R45, R56 ;  /* 0x000000382da4723e */ /* 0x001fc600000010ff */
[----:B------:R0:W3:Y:S01]  /*93a0*/  MUFU.EX2 R207, R14 ;  /* 0x0000000e00cf7308 */ /* 0x0000e20000000800 */
[----:B--2---:R-:W-:Y:S02]  /*93b0*/  SHF.R.U32.HI R73, RZ, 0x7, R73 ;  /* 0x00000007ff497819 */ /* 0x004fe40000011649 */
[----:B----4-:R-:W-:Y:S02]  /*93c0*/  F2FP.BF16.F32.PACK_AB R205, R27, R26 ;  /* 0x0000001a1bcd723e */ /* 0x010fe400000010ff */
[----:B------:R-:W-:-:S03]  /*93d0*/  IADD3 R175, -R73, 0xb, RZ ;  /* 0x0000000b49af7810 */ /* 0x000fc60007ffe1ff */
[----:B------:R-:W2:Y:S01]  /*93e0*/  MUFU.EX2 R34, R34 ;  /* 0x0000002200227308 */ /* 0x000ea20000000800 */
[----:B0-----:R-:W-:Y:S01]  /*93f0*/  FADD.FTZ R14, R206, R51 ;  /* 0x00000033ce0e7221 */ /* 0x001fe20000010000 */
[----:B------:R-:W-:-:S03]  /*9400*/  F2FP.BF16.F32.PACK_AB R206, R25, R206 ;  /* 0x000000ce19ce723e */ /* 0x000fc600000010ff */
[----:B------:R-:W-:-:S03]  /*9410*/  FADD.FTZ R51, R25, R14 ;  /* 0x0000000e19337221 */ /* 0x000fc60000010000 */
[----:B------:R0:W4:Y:S01]  /*9420*/  MUFU.EX2 R153, R24 ;  /* 0x0000001800997308 */ /* 0x0001220000000800 */
[----:B------:R-:W-:Y:S01]  /*9430*/  FADD.FTZ R14, R152, R51 ;  /* 0x00000033980e7221 */ /* 0x000fe20000010000 */
[----:B------:R-:W-:Y:S01]  /*9440*/  FADD.FTZ R51, R26, R27 ;  /* 0x0000001b1a337221 */ /* 0x000fe20000010000 */
[C---:B------:R-:W-:Y:S02]  /*9450*/  F2FP.BF16.F32.PACK_AB R152, R29.reuse, R152 ;  /* 0x000000981d98723e */ /* 0x040fe400000010ff */
[----:B------:R-:W-:Y:S01]  /*9460*/  FADD.FTZ R53, R29, R14 ;  /* 0x0000000e1d357221 */ /* 0x000fe20000010000 */
[----:B-1----:R-:W-:Y:S02]  /*9470*/  FADD.FTZ R14, R30, R51 ;  /* 0x000000331e0e7221 */ /* 0x002fe40000010000 */
[----:B------:R-:W1:Y:S01]  /*9480*/  MUFU.EX2 R38, R38 ;  /* 0x0000002600267308 */ /* 0x000e620000000800 */
[----:B0-----:R-:W-:Y:S01]  /*9490*/  FADD.FTZ R24, R154, R53 ;  /* 0x000000359a187221 */ /* 0x001fe20000010000 */
[----:B---3--:R-:W-:Y:S01]  /*94a0*/  FADD.FTZ R51, R207, R14 ;  /* 0x0000000ecf337221 */ /* 0x008fe20000010000 */
[----:B------:R-:W-:Y:S01]  /*94b0*/  @!P1 VIADD R14, R20, 0x22840 ;  /* 0x00022840140e9836 */ /* 0x000fe20000000000 */
[C---:B------:R-:W-:Y:S01]  /*94c0*/  F2FP.BF16.F32.PACK_AB R154, R31.reuse, R154 ;  /* 0x0000009a1f9a723e */ /* 0x040fe200000010ff */
[----:B------:R-:W-:Y:S01]  /*94d0*/  FADD.FTZ R53, R31, R24 ;  /* 0x000000181f357221 */ /* 0x000fe20000010000 */
[----:B--2---:R-:W-:Y:S01]  /*94e0*/  FADD.FTZ R24, R34, R51 ;  /* 0x0000003322187221 */ /* 0x004fe20000010000 */
[----:B------:R-:W-:Y:S01]  /*94f0*/  F2FP.BF16.F32.PACK_AB R207, R207, R30 ;  /* 0x0000001ecfcf723e */ /* 0x000fe200000010ff */
[----:B------:R0:W2:Y:S01]  /*9500*/  MUFU.EX2 R155, R28 ;  /* 0x0000001c009b7308 */ /* 0x0000a20000000800 */
[----:B------:R-:W-:Y:S01]  /*9510*/  @!P1 PRMT R14, RZ, 0x654, R14 ;  /* 0x00000654ff0e9816 */ /* 0x000fe2000000000e */
[----:B----4-:R-:W-:Y:S01]  /*9520*/  FADD.FTZ R51, R153, R24 ;  /* 0x0000001899337221 */ /* 0x010fe20000010000 */
[----:B------:R3:W-:Y:S06]  /*9530*/  BAR.ARV R175, 0x100 ;  /* 0x000400af0000751d */ /* 0x0007ec0000002000 */
[----:B------:R-:W4:Y:S01]  /*9540*/  MUFU.EX2 R42, R42 ;  /* 0x0000002a002a7308 */ /* 0x000f220000000800 */
[----:B0-----:R-:W-:Y:S01]  /*9550*/  FADD.FTZ R28, R156, R53 ;  /* 0x000000359c1c7221 */ /* 0x001fe20000010000 */
[----:B-1----:R-:W-:Y:S01]  /*9560*/  FADD.FTZ R24, R38, R51 ;  /* 0x0000003326187221 */ /* 0x002fe20000010000 */
[----:B------:R4:W-:Y:S01]  /*9570*/  @!P1 SYNCS.ARRIVE.TRANS64.RED.A1T0 RZ, [R14+URZ], RZ ;  /* 0x000000ff0eff99a7 */ /* 0x0009e2000810043f */
[C---:B------:R-:W-:Y:S01]  /*9580*/  F2FP.BF16.F32.PACK_AB R156, R37.reuse, R156 ;  /* 0x0000009c259c723e */ /* 0x040fe200000010ff */
[----:B------:R-:W-:Y:S01]  /*9590*/  FADD.FTZ R53, R37, R28 ;  /* 0x0000001c25357221 */ /* 0x000fe20000010000 */
[----:B------:R-:W-:-:S02]  /*95a0*/  F2FP.BF16.F32.PACK_AB R153, R153, R34 ;  /* 0x000000229999723e */ /* 0x000fc400000010ff */
[----:B------:R-:W0:Y:S01]  /*95b0*/  MUFU.EX2 R157, R32 ;  /* 0x00000020009d7308 */ /* 0x000e220000000800 */
[----:B------:R-:W-:Y:S01]  /*95c0*/  FADD.FTZ R28, R90, R53 ;  /* 0x000000355a1c7221 */ /* 0x000fe20000010000 */
[C---:B--2---:R-:W-:Y:S01]  /*95d0*/  FADD.FTZ R51, R155.reuse, R24 ;  /* 0x000000189b337221 */ /* 0x044fe20000010000 */
[----:B------:R-:W-:Y:S02]  /*95e0*/  F2FP.BF16.F32.PACK_AB R155, R155, R38 ;  /* 0x000000269b9b723e */ /* 0x000fe400000010ff */
[----:B------:R-:W-:-:S03]  /*95f0*/  FADD.FTZ R53, R39, R28 ;  /* 0x0000001c27357221 */ /* 0x000fc60000010000 */
[----:B------:R-:W1:Y:S01]  /*9600*/  MUFU.EX2 R46, R46 ;  /* 0x0000002e002e7308 */ /* 0x000e620000000800 */
[----:B----4-:R-:W-:Y:S01]  /*9610*/  FADD.FTZ R14, R42, R51 ;  /* 0x000000332a0e7221 */ /* 0x010fe20000010000 */
[----:B------:R-:W-:-:S04]  /*9620*/  FADD.FTZ R24, R94, R53 ;  /* 0x000000355e187221 */ /* 0x000fc80000010000 */
        /* <DEDUP_REMOVED lines=51> */
[C---:B0-----:R-:W-:Y:S01]  /*9960*/  FADD.FTZ R13, R35.reuse, R24 ;  /* 0x00000018230d7221 */ /* 0x041fe20000010000 */
[----:B------:R-:W-:Y:S02]  /*9970*/  F2FP.BF16.F32.PACK_AB R170, R35, R108 ;  /* 0x0000006c23aa723e */ /* 0x000fe400000010ff */
[C---:B-1----:R-:W-:Y:S01]  /*9980*/  FADD.FTZ R14, R49.reuse, R14 ;  /* 0x0000000e310e7221 */ /* 0x042fe20000010000 */
[----:B------:R-:W-:Y:S01]  /*9990*/  F2FP.BF16.F32.PACK_AB R171, R49, R70 ;  /* 0x0000004631ab723e */ /* 0x000fe200000010ff */
[----:B---3--:R-:W-:Y:S06]  /*99a0*/  @!P0 BRA `(.L_x_9785) ;  /* 0x0000000000048947 */ /* 0x008fec0003800000 */
[----:B------:R-:W-:Y:S01]  /*99b0*/  BPT.TRAP 0x1 ;  /* 0x000000040000795c */ /* 0x000fe20000300000 */
.L_x_9785:
[----:B------:R0:W1:Y:S01]  /*99c0*/  SYNCS.PHASECHK.TRANS64.TRYWAIT P2, [R20+URZ+0x22850], R15 ;  /* 0x0228500f140075a7 */ /* 0x000062000804017f */
[----:B------:R-:W-:Y:S05]  /*99d0*/  @!P0 BRA `(.L_x_9786) ;  /* 0x0000000000048947 */ /* 0x000fea0003800000 */
[----:B------:R-:W-:Y:S01]  /*99e0*/  BPT.TRAP 0x1 ;  /* 0x000000040000795c */ /* 0x000fe20000300000 */
.L_x_9786:
[----:B------:R-:W-:Y:S04]  /*99f0*/  BSSY B0, `(.L_x_9787) ;  /* 0x0000004000007945 */ /* 0x000fe80003800000 */
[----:B-1----:R-:W-:Y:S05]  /*9a00*/  @P2 BRA `(.L_x_9788) ;  /* 0x0000000000082947 */ /* 0x002fea0003800000 */
[----:B------:R-:W1:Y:S02]  /*9a10*/  SYNCS.PHASECHK.TRANS64.TRYWAIT P2, [R20+URZ+0x22850], R15 ;  /* 0x0228500f140075a7 */ /* 0x000e64000804017f */
[----:B-1----:R-:W-:Y:S05]  /*9a20*/  @!P2 BRA `(.L_x_9789) ;  /* 0x000000d4008ca947 */ /* 0x002fea0003800000 */
.L_x_9788:
[----:B------:R-:W-:Y:S05]  /*9a30*/  BSYNC B0 ;  /* 0x0000000000007941 */ /* 0x000fea0003800000 */
.L_x_9787:
[----:B------:R-:W-:Y:S05]  /*9a40*/  WARPSYNC.ALL ;  /* 0x0000000000007948 */ /* 0x000fea0003800000 */
[----:B01----:R-:W-:Y:S01]  /*9a50*/  VIADD R15, R18, 0x400 ;  /* 0x00000400120f7836 */ /* 0x003fe20000000000 */
[----:B------:R0:W-:Y:S01]  /*9a60*/  BAR.SYNC.DEFER_BLOCKING R21, 0x100 ;  /* 0x000400150000751d */ /* 0x0001e20000010000 */
[----:B------:R-:W-:Y:S01]  /*9a70*/  IMAD.MOV.U32 R179, RZ, RZ, 0x40000040 ;  /* 0x40000040ffb37424 */ /* 0x000fe200078e00ff */
[----:B------:R-:W-:Y:S01]  /*9a80*/  ISETP.GE.AND P2, PT, R172, 0x61, PT ;  /* 0x00000061ac00780c */ /* 0x000fe20003f46270 */
[----:B------:R-:W-:Y:S01]  /*9a90*/  IMAD.MOV.U32 R181, RZ, RZ, 0x40000040 ;  /* 0x40000040ffb57424 */ /* 0x000fe200078e00ff */
[----:B------:R-:W-:Y:S01]  /*9aa0*/  SHF.R.U32.HI R15, RZ, 0x4, R15 ;  /* 0x00000004ff0f7819 */ /* 0x000fe2000001160f */
[----:B------:R-:W-:Y:S01]  /*9ab0*/  @!P1 VIADD R20, R20, 0x22860 ;  /* 0x0002286014149836 */ /* 0x000fe20000000000 */
[----:B------:R-:W-:Y:S01]  /*9ac0*/  R2UR UR7, R179 ;  /* 0x00000000b30772ca */ /* 0x000fe200000e0000 */
[----:B------:R-:W-:Y:S01]  /*9ad0*/  IMAD.MOV.U32 R179, RZ, RZ, 0x40000040 ;  /* 0x40000040ffb37424 */ /* 0x000fe200078e00ff */
[----:B------:R-:W-:Y:S01]  /*9ae0*/  LOP3.LUT R15, R15, 0x3fff, RZ, 0xc0, !PT ;  /* 0x00003fff0f0f7812 */ /* 0x000fe200078ec0ff */
[----:B------:R-:W-:Y:S01]  /*9af0*/  ULDC UR42, c[0x0][0x988] ;  /* 0x00026200002a7ab9 */ /* 0x000fe20000000800 */
[----:B------:R-:W-:-:S02]  /*9b00*/  @!P1 PRMT R20, RZ, 0x654, R20 ;  /* 0x00000654ff149816 */ /* 0x000fc40000000014 */
[----:B------:R-:W-:-:S05]  /*9b10*/  LOP3.LUT R15, R15, 0x3000000, RZ, 0xfc, !PT ;  /* 0x030000000f0f7812 */ /* 0x000fca00078efcff */
[----:B------:R-:W-:-:S04]  /*9b20*/  IMAD R178, R200, 0xc00, R15 ;  /* 0x00000c00c8b27824 */ /* 0x000fc800078e020f */
[C---:B------:R-:W-:Y:S01]  /*9b30*/  VIADD R180, R178.reuse, 0x80 ;  /* 0x00000080b2b47836 */ /* 0x040fe20000000000 */
[----:B------:R-:W-:Y:S01]  /*9b40*/  R2UR UR6, R178 ;  /* 0x00000000b20672ca */ /* 0x000fe200000e0000 */
[----:B------:R-:W-:-:S12]  /*9b50*/  WARPGROUP.ARRIVE ;  /* 0x00000000000079c5 */ /* 0x000fd80000000000 */
[----:B------:R-:W-:Y:S01]  /*9b60*/  HGMMA.64x256x16.F32.BF16 R24, R204, gdesc[UR4].tnspB, RZ, !UPT, gsb0 ;  /* 0x43e00004cc187df0 */ /* 0x000fe2000c0018ff */
[----:B------:R-:W-:Y:S02]  /*9b70*/  R2UR UR6, R180 ;  /* 0x00000000b40672ca */ /* 0x000fe400000e0000 */
[----:B------:R-:W-:Y:S01]  /*9b80*/  R2UR UR7, R181 ;  /* 0x00000000b50772ca */ /* 0x000fe200000e0000 */
[----:B------:R-:W-:Y:S02]  /*9b90*/  WARPGROUP.DEPBAR.LE gsb0, 0x0 ;  /* 0x00008000000079c5 */ /* 0x000fe40000010000 */
[----:B------:R-:W-:-:S15]  /*9ba0*/  WARPGROUP.ARRIVE ;  /* 0x00000000000079c5 */ /* 0x000fde0000000000 */
[----:B------:R-:W-:-:S07]  /*9bb0*/  NOP ;  /* 0x0000000000007918 */ /* 0x000fce0000000000 */
[----:B------:R-:W-:Y:S03]  /*9bc0*/  HGMMA.64x256x16.F32.BF16 R24, R152, gdesc[UR4].tnspB, R24, gsb0 ;  /* 0x43e0000498187df0 */ /* 0x000fe60008001818 */
[----:B------:R-:W-:Y:S02]  /*9bd0*/  WARPGROUP.DEPBAR.LE gsb0, 0x0 ;  /* 0x00008000000079c5 */ /* 0x000fe40000010000 */
[----:B------:R-:W-:Y:S01]  /*9be0*/  VIADD R152, R178, 0x100 ;  /* 0x00000100b2987836 */ /* 0x000fe20000000000 */
        /* <DEDUP_REMOVED lines=8> */
[C---:B------:R-:W-:Y:S01]  /*9c70*/  VIADD R152, R178.reuse, 0x200 ;  /* 0x00000200b2987836 */ /* 0x040fe20000000000 */
[----:B------:R-:W-:Y:S01]  /*9c80*/  R2UR UR7, R153 ;  /* 0x00000000990772ca */ /* 0x000fe200000e0000 */
[----:B------:R-:W-:Y:S02]  /*9c90*/  IMAD.MOV.U32 R153, RZ, RZ, 0x40000040 ;  /* 0x40000040ff997424 */ /* 0x000fe400078e00ff */
[----:B------:R-:W-:Y:S01]  /*9ca0*/  VIADD R178, R178, 0x280 ;  /* 0x00000280b2b27836 */ /* 0x000fe20000000000 */
        /* <DEDUP_REMOVED lines=17> */
[----:B------:R0:W-:Y:S01]  /*9dc0*/  @!P1 SYNCS.ARRIVE.TRANS64.RED.A1T0 RZ, [R20+URZ], RZ ;  /* 0x000000ff14ff99a7 */ /* 0x0001e2000810043f */
[----:B------:R-:W-:Y:S05]  /*9dd0*/  @!P2 BRA `(.L_x_9790) ;  /* 0x0000001c00b4a947 */ /* 0x000fea0003800000 */
[----:B0-----:R-:W-:Y:S02]  /*9de0*/  VIADD R20, R173, 0xfffffffe ;  /* 0xfffffffead147836 */ /* 0x001fe40000000000 */
[----:B------:R-:W-:Y:S02]  /*9df0*/  IMAD.MOV.U32 R205, RZ, RZ, R176 ;  /* 0x000000ffffcd7224 */ /* 0x000fe400078e00b0 */
[----:B------:R-:W-:-:S07]  /*9e00*/  IMAD.MOV.U32 R206, RZ, RZ, R12 ;  /* 0x000000ffffce7224 */ /* 0x000fce00078e000c */
.L_x_9800:
[----:B------:R-:W-:Y:S01]  /*9e10*/  VIADD R200, R200, 0x1 ;  /* 0x00000001c8c87836 */ /* 0x000fe20000000000 */
[----:B------:R-:W-:Y:S05]  /*9e20*/  YIELD ;  /* 0x0000000000007946 */ /* 0x000fea0003800000 */
[----:B------:R-:W-:Y:S02]  /*9e30*/  ISETP.NE.AND P3, PT, R200, 0x2, PT ;  /* 0x00000002c800780c */ /* 0x000fe40003f65270 */
[C---:B------:R-:W-:Y:S01]  /*9e40*/  ISETP.GT.AND P2, PT, R20.reuse, RZ, PT ;  /* 0x000000ff1400720c */ /* 0x040fe20003f44270 */
[----:B------:R-:W-:Y:S01]  /*9e50*/  VIADD R20, R20, 0xffffffff ;  /* 0xffffffff14147836 */ /* 0x000fe20000000000 */
[----:B------:R-:W-:-:S02]  /*9e60*/  SEL R3, RZ, 0x1, P3 ;  /* 0x00000001ff037807 */ /* 0x000fc40001800000 */
[----:B------:R-:W-:Y:S02]  /*9e70*/  SEL R200, R200, RZ, P3 ;  /* 0x000000ffc8c87207 */ /* 0x000fe40001800000 */
[----:B------:R-:W-:Y:S01]  /*9e80*/  LOP3.LUT R208, R208, R3, RZ, 0x3c, !PT ;  /* 0x00000003d0d07212 */ /* 0x000fe200078e3cff */
[----:B-1----:R-:W-:Y:S06]  /*9e90*/  @!P0 BRA `(.L_x_9791) ;  /* 0x0000000000048947 */ /* 0x002fec0003800000 */
[----:B------:R-:W-:Y:S01]  /*9ea0*/  BPT.TRAP 0x1 ;  /* 0x000000040000795c */ /* 0x000fe20000300000 */
.L_x_9791:
[----:B------:R-:W-:Y:S01]  /*9eb0*/  IMAD R21, R200, 0x8, R18 ;  /* 0x00000008c8157824 */ /* 0x000fe200078e0212 */
[----:B------:R-:W-:-:S04]  /*9ec0*/  SHF.L.U32 R217, R208, 0x1f, RZ ;  /* 0x0000001fd0d97819 */ /* 0x000fc800000006ff */
[----:B------:R0:W1:Y:S01]  /*9ed0*/  SYNCS.PHASECHK.TRANS64.TRYWAIT P3, [R21+URZ+0x22830], R217 ;  /* 0x022830d9150075a7 */ /* 0x000062000806017f */
[----:B------:R-:W-:Y:S05]  /*9ee0*/  @!P0 BRA `(.L_x_9792) ;  /* 0x0000000000048947 */ /* 0x000fea0003800000 */
[----:B------:R-:W-:Y:S01]  /*9ef0*/  BPT.TRAP 0x1 ;  /* 0x000000040000795c */ /* 0x000fe20000300000 */
.L_x_9792:
[----:B------:R-:W-:Y:S02]  /*9f00*/  IMAD R156, R200, 0x300, R0 ;  /* 0x00000300c89c7824 */ /* 0x000fe400078e0200 */
[----:B------:R-:W-:Y:S01]  /*9f10*/  IMAD.MOV.U32 R157, RZ, RZ, 0x40000040 ;  /* 0x40000040ff9d7424 */ /* 0x000fe200078e00ff */
[----:B-1----:R-:W-:Y:S06]  /*9f20*/  @P3 BRA `(.L_x_9793) ;  /* 0x0000000000083947 */ /* 0x002fec0003800000 */
[----:B------:R-:W1:Y:S02]  /*9f30*/  SYNCS.PHASECHK.TRANS64.TRYWAIT P3, [R21+URZ+0x22830], R217 ;  /* 0x022830d9150075a7 */ /* 0x000e64000806017f */
[----:B-1----:R-:W-:Y:S05]  /*9f40*/  @!P3 BRA `(.L_x_9794) ;  /* 0x000000d00058b947 */ /* 0x002fea0003800000 */
.L_x_9793:
[----:B------:R-:W-:Y:S05]  /*9f50*/  WARPSYNC.ALL ;  /* 0x0000000000007948 */ /* 0x000fea0003800000 */
        /* <DEDUP_REMOVED lines=20> */
[----:B------:R-:W-:Y:S01]  /*a0a0*/  HGMMA.64x96x16.F32.BF16 R152, gdesc[UR4], RZ, !UPT, gsb0 ;  /* 0x01600000049879f0 */ /* 0x000fe2000c0018ff */
[----:B------:R-:W-:-:S02]  /*a0b0*/  R2UR UR13, R9 ;  /* 0x00000000090d72ca */ /* 0x000fc400000e0000 */
[----:B------:R-:W-:Y:S02]  /*a0c0*/  R2UR UR16, R6 ;  /* 0x00000000061072ca */ /* 0x000fe400000e0000 */
[----:B------:R-:W-:Y:S01]  /*a0d0*/  R2UR UR17, R7 ;  /* 0x00000000071172ca */ /* 0x000fe200000e0000 */
        /* <DEDUP_REMOVED lines=43> */
[-C--:B------:R-:W-:Y:S01]  /*a390*/  FMUL.FTZ R206, R206, R3.reuse ;  /* 0x00000003cece7220 */ /* 0x080fe20000410000 */
        /* <DEDUP_REMOVED lines=24> */
[----:B------:R-:W-:-:S03]  /*a520*/  FFMA.FTZ R197, R197, R3, -R204 ;  /* 0x00000003c5c57223 */ /* 0x000fc600000108cc */
[----:B------:R-:W4:Y:S01]  /*a530*/  MUFU.EX2 R156, R156 ;  /* 0x0000009c009c7308 */ /* 0x000f220000000800 */
[----:B--2---:R-:W-:Y:S01]  /*a540*/  FFMA.FTZ R13, R206, R13, R152 ;  /* 0x0000000dce0d7223 */ /* 0x004fe20000010098 */
[-C--:B------:R-:W-:Y:S01]  /*a550*/  FMUL.FTZ R24, R24, R206.reuse ;  /* 0x000000ce18187220 */ /* 0x080fe20000410000 */
[-C--:B------:R-:W-:Y:S01]  /*a560*/  FMUL.FTZ R25, R25, R206.reuse ;  /* 0x000000ce19197220 */ /* 0x080fe20000410000 */
[-C--:B------:R-:W-:Y:S01]  /*a570*/  FMUL.FTZ R28, R28, R206.reuse ;  /* 0x000000ce1c1c7220 */ /* 0x080fe20000410000 */
[-C--:B------:R-:W-:Y:S01]  /*a580*/  FMUL.FTZ R29, R29, R206.reuse ;  /* 0x000000ce1d1d7220 */ /* 0x080fe20000410000 */
[-C--:B------:R-:W-:Y:S01]  /*a590*/  FMUL.FTZ R32, R32, R206.reuse ;  /* 0x000000ce20207220 */ /* 0x080fe20000410000 */
[----:B------:R-:W-:Y:S01]  /*a5a0*/  FMUL.FTZ R33, R33, R206 ;  /* 0x000000ce21217220 */ /* 0x000fe20000410000 */
[----:B------:R-:W2:Y:S01]  /*a5b0*/  MUFU.EX2 R157, R157 ;  /* 0x0000009d009d7308 */ /* 0x000ea20000000800 */
[C---:B---3--:R-:W-:Y:S01]  /*a5c0*/  F2FP.BF16.F32.PACK_AB R204, R153.reuse, R152 ;  /* 0x0000009899cc723e */ /* 0x048fe200000010ff */
[----:B------:R-:W-:Y:S01]  /*a5d0*/  FADD.FTZ R13, R153, R13 ;  /* 0x0000000d990d7221 */ /* 0x000fe20000010000 */
[----:B------:R-:W-:Y:S01]  /*a5e0*/  FMNMX.FTZ R152, R154, R205, !PT ;  /* 0x000000cd9a987209 */ /* 0x000fe20007810000 */
[-C--:B------:R-:W-:Y:S01]  /*a5f0*/  FMUL.FTZ R36, R36, R206.reuse ;  /* 0x000000ce24247220 */ /* 0x080fe20000410000 */
[-C--:B------:R-:W-:Y:S01]  /*a600*/  FMUL.FTZ R37, R37, R206.reuse ;  /* 0x000000ce25257220 */ /* 0x080fe20000410000 */
[----:B------:R-:W-:Y:S01]  /*a610*/  FMUL.FTZ R40, R40, R206 ;  /* 0x000000ce28287220 */ /* 0x000fe20000410000 */
        /* <DEDUP_REMOVED lines=73> */
[----:B------:R-:W-:Y:S01]  /*aab0*/  FMUL.FTZ R149, R149, R206 ;  /* 0x000000ce95957220 */ /* 0x000fe20000410000 */
[----:B----4-:R-:W-:Y:S01]  /*aac0*/  FADD.FTZ R13, R156, R13 ;  /* 0x0000000d9c0d7221 */ /* 0x010fe20000010000 */
[C---:B--2---:R-:W-:Y:S01]  /*aad0*/  F2FP.BF16.F32.PACK_AB R206, R157.reuse, R156 ;  /* 0x0000009c9dce723e */ /* 0x044fe200000010ff */
[----:B------:R-:W-:Y:S01]  /*aae0*/  MUFU.EX2 R161, R161 ;  /* 0x000000a100a17308 */ /* 0x000fe20000000800 */
[----:B------:R-:W-:Y:S01]  /*aaf0*/  FMNMX.FTZ R152, R194, R152, !PT ;  /* 0x00000098c2987209 */ /* 0x000fe20007810000 */
[----:B------:R-:W-:-:S03]  /*ab00*/  FADD.FTZ R13, R157, R13 ;  /* 0x0000000d9d0d7221 */ /* 0x000fc60000010000 */
[----:B------:R-:W-:-:S03]  /*ab10*/  FMNMX.FTZ R152, R195, R152, !PT ;  /* 0x00000098c3987209 */ /* 0x000fc60007810000 */
[----:B------:R-:W-:Y:S01]  /*ab20*/  MUFU.EX2 R164, R164 ;  /* 0x000000a400a47308 */ /* 0x000fe20000000800 */
[----:B------:R-:W-:-:S04]  /*ab30*/  FMNMX.FTZ R152, R198, R152, !PT ;  /* 0x00000098c6987209 */ /* 0x000fc80007810000 */
[----:B------:R-:W-:-:S03]  /*ab40*/  FMNMX.FTZ R153, R199, R152, !PT ;  /* 0x00000098c7997209 */ /* 0x000fc60007810000 */
[----:B------:R-:W2:Y:S02]  /*ab50*/  MUFU.EX2 R152, R160 ;  /* 0x000000a000987308 */ /* 0x000ea40000000800 */
[----:B------:R-:W3:Y:S06]  /*ab60*/  SHFL.BFLY PT, R156, R153, 0x2, 0x1f ;  /* 0x0c401f00999c7f89 */ /* 0x000eec00000e0000 */
[----:B------:R-:W-:Y:S08]  /*ab70*/  MUFU.EX2 R160, R176 ;  /* 0x000000b000a07308 */ /* 0x000ff00000000800 */
[----:B------:R-:W4:Y:S01]  /*ab80*/  MUFU.EX2 R165, R165 ;  /* 0x000000a500a57308 */ /* 0x000f220000000800 */
[----:B--2---:R-:W-:Y:S01]  /*ab90*/  FADD.FTZ R13, R152, R13 ;  /* 0x0000000d980d7221 */ /* 0x004fe20000010000 */
[----:B------:R-:W-:-:S03]  /*aba0*/  F2FP.BF16.F32.PACK_AB R152, R161, R152 ;  /* 0x00000098a198723e */ /* 0x000fc600000010ff */
[----:B------:R-:W-:-:S03]  /*abb0*/  FADD.FTZ R13, R161, R13 ;  /* 0x0000000da10d7221 */ /* 0x000fc60000010000 */
[----:B------:R-:W-:Y:S01]  /*abc0*/  MUFU.EX2 R169, R169 ;  /* 0x000000a900a97308 */ /* 0x000fe20000000800 */
[----:B------:R-:W-:Y:S01]  /*abd0*/  FADD.FTZ R13, R164, R13 ;  /* 0x0000000da40d7221 */ /* 0x000fe20000010000 */
[----:B---3--:R-:W-:-:S05]  /*abe0*/  FMNMX.FTZ R153, R153, R156, !PT ;  /* 0x0000009c99997209 */ /* 0x008fca0007810000 */
[----:B------:R-:W2:Y:S01]  /*abf0*/  SHFL.BFLY PT, R157, R153, 0x1, 0x1f ;  /* 0x0c201f00999d7f89 */ /* 0x000ea200000e0000 */
[----:B------:R-:W3:Y:S01]  /*ac00*/  MUFU.EX2 R156, R168 ;  /* 0x000000a8009c7308 */ /* 0x000ee20000000800 */
[----:B----4-:R-:W-:-:S07]  /*ac10*/  FADD.FTZ R13, R165, R13 ;  /* 0x0000000da50d7221 */ /* 0x010fce0000010000 */
[----:B------:R-:W4:Y:S08]  /*ac20*/  MUFU.EX2 R172, R172 ;  /* 0x000000ac00ac7308 */ /* 0x000f300000000800 */
[----:B------:R-:W-:Y:S01]  /*ac30*/  MUFU.EX2 R173, R173 ;  /* 0x000000ad00ad7308 */ /* 0x000fe20000000800 */
[----:B---3--:R-:W-:Y:S01]  /*ac40*/  FADD.FTZ R13, R156, R13 ;  /* 0x0000000d9c0d7221 */ /* 0x008fe20000010000 */
[----:B------:R-:W-:-:S03]  /*ac50*/  F2FP.BF16.F32.PACK_AB R156, R169, R156 ;  /* 0x0000009ca99c723e */ /* 0x000fc600000010ff */
[----:B------:R-:W-:Y:S01]  /*ac60*/  FADD.FTZ R13, R169, R13 ;  /* 0x0000000da90d7221 */ /* 0x000fe20000010000 */
[----:B--2---:R-:W-:Y:S02]  /*ac70*/  FMNMX.FTZ R176, R153, R157, !PT ;  /* 0x0000009d99b07209 */ /* 0x004fe40007810000 */
[----:B------:R2:W-:Y:S01]  /*ac80*/  MUFU.EX2 R168, R192 ;  /* 0x000000c000a87308 */ /* 0x0005e20000000800 */
[----:B----4-:R-:W-:Y:S02]  /*ac90*/  FADD.FTZ R13, R172, R13 ;  /* 0x0000000dac0d7221 */ /* 0x010fe40000010000 */
[C---:B------:R-:W-:Y:S01]  /*aca0*/  FADD.FTZ R153, -R176.reuse, R205 ;  /* 0x000000cdb0997221 */ /* 0x040fe20000010100 */
[----:B------:R-:W-:-:S03]  /*acb0*/  FMUL.FTZ R226, R176, R3 ;  /* 0x00000003b0e27220 */ /* 0x000fc60000410000 */
[-C--:B------:R-:W-:Y:S01]  /*acc0*/  FMUL.FTZ R153, R153, R3.reuse ;  /* 0x0000000399997220 */ /* 0x080fe20000410000 */
        /* <DEDUP_REMOVED lines=8> */
[-CC-:B--2---:R-:W-:Y:S01]  /*ad50*/  FFMA.FTZ R192, R175, R3.reuse, -R226.reuse ;  /* 0x00000003afc07223 */ /* 0x184fe200000108e2 */
[-CC-:B------:R-:W-:Y:S01]  /*ad60*/  FFMA.FTZ R166, R166, R3.reuse, -R226.reuse ;  /* 0x00000003a6a67223 */ /* 0x180fe200000108e2 */
[----:B------:R-:W2:Y:S01]  /*ad70*/  S2R R175, SR_TID.X ;  /* 0x0000000000af7919 */ /* 0x000ea20000002100 */
        /* <DEDUP_REMOVED lines=17> */
[----:B------:R5:W0:Y:S01]  /*ae90*/  MUFU.EX2 R207, R158 ;  /* 0x0000009e00cf7308 */ /* 0x000a220000000800 */
[----:B---3--:R-:W-:Y:S01]  /*aea0*/  FFMA.FTZ R14, R153, R14, R205 ;  /* 0x0000000e990e7223 */ /* 0x008fe200000100cd */
[----:B------:R-:W-:Y:S01]  /*aeb0*/  FADD.FTZ R13, R173, R13 ;  /* 0x0000000dad0d7221 */ /* 0x000fe20000010000 */
[----:B------:R-:W-:-:S02]  /*aec0*/  @!P1 VIADD R154, R21, 0x22840 ;  /* 0x00022840159a9836 */ /* 0x000fc40000000000 */
[-C--:B------:R-:W-:Y:S01]  /*aed0*/  FMUL.FTZ R26, R26, R153.reuse ;  /* 0x000000991a1a7220 */ /* 0x080fe20000410000 */
[-C--:B------:R-:W-:Y:S01]  /*aee0*/  FMUL.FTZ R27, R27, R153.reuse ;  /* 0x000000991b1b7220 */ /* 0x080fe20000410000 */
[----:B------:R-:W-:Y:S01]  /*aef0*/  FADD.FTZ R13, R160, R13 ;  /* 0x0000000da00d7221 */ /* 0x000fe20000010000 */
[-C--:B------:R-:W-:Y:S01]  /*af00*/  FMUL.FTZ R30, R30, R153.reuse ;  /* 0x000000991e1e7220 */ /* 0x080fe20000410000 */
[----:B------:R-:W3:Y:S01]  /*af10*/  MUFU.EX2 R159, R159 ;  /* 0x0000009f009f7308 */ /* 0x000ee20000000800 */
[----:B----4-:R-:W-:Y:S01]  /*af20*/  FADD.FTZ R14, R155, R14 ;  /* 0x0000000e9b0e7221 */ /* 0x010fe20000010000 */
[----:B------:R-:W-:Y:S01]  /*af30*/  @!P1 PRMT R154, RZ, 0x654, R154 ;  /* 0x00000654ff9a9816 */ /* 0x000fe2000000009a */
[-C--:B------:R-:W-:Y:S01]  /*af40*/  FMUL.FTZ R31, R31, R153.reuse ;  /* 0x000000991f1f7220 */ /* 0x080fe20000410000 */
[----:B-----5:R-:W-:Y:S01]  /*af50*/  F2FP.BF16.F32.PACK_AB R158, R173, R172 ;  /* 0x000000acad9e723e */ /* 0x020fe200000010ff */
[-C--:B------:R-:W-:Y:S01]  /*af60*/  FMUL.FTZ R34, R34, R153.reuse ;  /* 0x0000009922227220 */ /* 0x080fe20000410000 */
[----:B--2---:R-:W-:Y:S01]  /*af70*/  SHF.R.U32.HI R175, RZ, 0x7, R175 ;  /* 0x00000007ffaf7819 */ /* 0x004fe200000116af */
[-C--:B------:R-:W-:Y:S01]  /*af80*/  FMUL.FTZ R35, R35, R153.reuse ;  /* 0x0000009923237220 */ /* 0x080fe20000410000 */
[----:B------:R-:W-:Y:S01]  /*af90*/  MUFU.EX2 R170, R197 ;  /* 0x000000c500aa7308 */ /* 0x000fe20000000800 */
[----:B0-----:R-:W-:Y:S01]  /*afa0*/  FADD.FTZ R14, R207, R14 ;  /* 0x0000000ecf0e7221 */ /* 0x001fe20000010000 */
[----:B------:R-:W-:Y:S01]  /*afb0*/  IADD3 R175, -R175, 0xb, RZ ;  /* 0x0000000bafaf7810 */ /* 0x000fe20007ffe1ff */
[-C--:B------:R-:W-:Y:S01]  /*afc0*/  FMUL.FTZ R38, R38, R153.reuse ;  /* 0x0000009926267220 */ /* 0x080fe20000410000 */
[-C--:B------:R-:W-:Y:S01]  /*afd0*/  FMUL.FTZ R39, R39, R153.reuse ;  /* 0x0000009927277220 */ /* 0x080fe20000410000 */
[-C--:B------:R-:W-:Y:S01]  /*afe0*/  FMUL.FTZ R42, R42, R153.reuse ;  /* 0x000000992a2a7220 */ /* 0x080fe20000410000 */
[-C--:B------:R-:W-:Y:S01]  /*aff0*/  FMUL.FTZ R43, R43, R153.reuse ;  /* 0x000000992b2b7220 */ /* 0x080fe20000410000 */
[----:B------:R0:W-:Y:S06]  /*b000*/  BAR.ARV R175, 0x100 ;  /* 0x000400af0000751d */ /* 0x0001ec0000002000 */
[----:B------:R-:W2:Y:S01]  /*b010*/  MUFU.EX2 R197, R162 ;  /* 0x000000a200c57308 */ /* 0x000ea20000000800 */
[----:B---3--:R-:W-:Y:S01]  /*b020*/  FADD.FTZ R14, R159, R14 ;  /* 0x0000000e9f0e7221 */ /* 0x008fe20000010000 */
[----:B------:R3:W-:Y:S01]  /*b030*/  @!P1 SYNCS.ARRIVE.TRANS64.RED.A1T0 RZ, [R154+URZ], RZ ;  /* 0x000000ff9aff99a7 */ /* 0x0007e2000810043f */
[-C--:B------:R-:W-:Y:S01]  /*b040*/  FMUL.FTZ R46, R46, R153.reuse ;  /* 0x000000992e2e7220 */ /* 0x080fe20000410000 */
[-C--:B------:R-:W-:Y:S01]  /*b050*/  FMUL.FTZ R47, R47, R153.reuse ;  /* 0x000000992f2f7220 */ /* 0x080fe20000410000 */
[-C--:B------:R-:W-:Y:S01]  /*b060*/  FMUL.FTZ R50, R50, R153.reuse ;  /* 0x0000009932327220 */ /* 0x080fe20000410000 */
[-C--:B------:R-:W-:Y:S01]  /*b070*/  FMUL.FTZ R51, R51, R153.reuse ;  /* 0x0000009933337220 */ /* 0x080fe20000410000 */
[-C--:B------:R-:W-:Y:S01]  /*b080*/  FMUL.FTZ R54, R54, R153.reuse ;  /* 0x0000009936367220 */ /* 0x080fe20000410000 */
[----:B------:R-:W4:Y:S01]  /*b090*/  MUFU.EX2 R163, R163 ;  /* 0x000000a300a37308 */ /* 0x000f220000000800 */
[-C--:B------:R-:W-:Y:S01]  /*b0a0*/  FMUL.FTZ R55, R55, R153.reuse ;  /* 0x0000009937377220 */ /* 0x080fe20000410000 */
[----:B---3--:R-:W-:Y:S01]  /*b0b0*/  F2FP.BF16.F32.PACK_AB R154, R165, R164 ;  /* 0x000000a4a59a723e */ /* 0x008fe200000010ff */
        /* <DEDUP_REMOVED lines=63> */
[----:B------:R-:W-:Y:S01]  /*b4b0*/  FMUL.FTZ R151, R151, R153 ;  /* 0x0000009997977220 */ /* 0x000fe20000410000 */
[----:B------:R-:W-:-:S02]  /*b4c0*/  F2FP.BF16.F32.PACK_AB R207, R159, R207 ;  /* 0x000000cf9fcf723e */ /* 0x000fc400000010ff */
[----:B------:R-:W-:Y:S02]  /*b4d0*/  F2FP.BF16.F32.PACK_AB R205, R155, R205 ;  /* 0x000000cd9bcd723e */ /* 0x000fe400000010ff */
[----:B------:R-:W-:Y:S01]  /*b4e0*/  F2FP.BF16.F32.PACK_AB R155, R167, R226 ;  /* 0x000000e2a79b723e */ /* 0x000fe200000010ff */
[----:B------:R-:W4:Y:S01]  /*b4f0*/  MUFU.EX2 R185, R185 ;  /* 0x000000b900b97308 */ /* 0x000f220000000800 */
[----:B---3--:R-:W-:Y:S01]  /*b500*/  FADD.FTZ R13, R184, R13 ;  /* 0x0000000db80d7221 */ /* 0x008fe20000010000 */
[----:B------:R-:W-:Y:S02]  /*b510*/  F2FP.BF16.F32.PACK_AB R160, R177, R160 ;  /* 0x000000a0b1a0723e */ /* 0x000fe400000010ff */
[----:B------:R-:W-:-:S04]  /*b520*/  F2FP.BF16.F32.PACK_AB R162, R181, R180 ;  /* 0x000000b4b5a2723e */ /* 0x000fc800000010ff */
[----:B------:R-:W3:Y:S01]  /*b530*/  MUFU.EX2 R174, R174 ;  /* 0x000000ae00ae7308 */ /* 0x000ee20000000800 */
[C---:B--2---:R-:W-:Y:S01]  /*b540*/  FADD.FTZ R169, R171.reuse, R14 ;  /* 0x0000000eaba97221 */ /* 0x044fe20000010000 */
[----:B------:R-:W-:-:S06]  /*b550*/  F2FP.BF16.F32.PACK_AB R157, R171, R157 ;  /* 0x0000009dab9d723e */ /* 0x000fcc00000010ff */
[----:B------:R-:W2:Y:S01]  /*b560*/  MUFU.EX2 R188, R188 ;  /* 0x000000bc00bc7308 */ /* 0x000ea20000000800 */
[C---:B----4-:R-:W-:Y:S01]  /*b570*/  FADD.FTZ R13, R185.reuse, R13 ;  /* 0x0000000db90d7221 */ /* 0x050fe20000010000 */
[----:B------:R-:W-:-:S06]  /*b580*/  F2FP.BF16.F32.PACK_AB R164, R185, R184 ;  /* 0x000000b8b9a4723e */ /* 0x000fcc00000010ff */
[----:B------:R-:W4:Y:S01]  /*b590*/  MUFU.EX2 R192, R192 ;  /* 0x000000c000c07308 */ /* 0x000f220000000800 */
[----:B---3--:R-:W-:-:S07]  /*b5a0*/  FADD.FTZ R169, R174, R169 ;  /* 0x000000a9aea97221 */ /* 0x008fce0000010000 */
[----:B------:R-:W3:Y:S01]  /*b5b0*/  MUFU.EX2 R189, R189 ;  /* 0x000000bd00bd7308 */ /* 0x000ee20000000800 */
[----:B--2---:R-:W-:-:S07]  /*b5c0*/  FADD.FTZ R13, R188, R13 ;  /* 0x0000000dbc0d7221 */ /* 0x004fce0000010000 */
[----:B------:R-:W2:Y:S01]  /*b5d0*/  MUFU.EX2 R161, R178 ;  /* 0x000000b200a17308 */ /* 0x000ea20000000800 */
[----:B----4-:R-:W-:-:S07]  /*b5e0*/  FADD.FTZ R14, R192, R169 ;  /* 0x000000a9c00e7221 */ /* 0x010fce0000010000 */
[----:B------:R-:W4:Y:S01]  /*b5f0*/  MUFU.EX2 R179, R179 ;  /* 0x000000b300b37308 */ /* 0x000f220000000800 */
[C---:B---3--:R-:W-:Y:S01]  /*b600*/  FADD.FTZ R13, R189.reuse, R13 ;  /* 0x0000000dbd0d7221 */ /* 0x048fe20000010000 */
[----:B------:R-:W-:-:S03]  /*b610*/  F2FP.BF16.F32.PACK_AB R166, R189, R188 ;  /* 0x000000bcbda6723e */ /* 0x000fc600000010ff */
[----:B------:R-:W-:-:S03]  /*b620*/  FADD.FTZ R172, R168, R13 ;  /* 0x0000000da8ac7221 */ /* 0x000fc60000010000 */
[----:B------:R-:W3:Y:S01]  /*b630*/  MUFU.EX2 R193, R193 ;  /* 0x000000c100c17308 */ /* 0x000ee20000000800 */
[----:B--2---:R-:W-:-:S07]  /*b640*/  FADD.FTZ R14, R161, R14 ;  /* 0x0000000ea10e7221 */ /* 0x004fce0000010000 */
[----:B------:R-:W2:Y:S01]  /*b650*/  MUFU.EX2 R182, R182 ;  /* 0x000000b600b67308 */ /* 0x000ea20000000800 */
[C---:B----4-:R-:W-:Y:S01]  /*b660*/  FADD.FTZ R153, R179.reuse, R14 ;  /* 0x0000000eb3997221 */ /* 0x050fe20000010000 */
[----:B------:R-:W-:-:S06]  /*b670*/  F2FP.BF16.F32.PACK_AB R161, R179, R161 ;  /* 0x000000a1b3a1723e */ /* 0x000fcc00000010ff */
[----:B------:R-:W4:Y:S01]  /*b680*/  MUFU.EX2 R183, R183 ;  /* 0x000000b700b77308 */ /* 0x000f220000000800 */
[C---:B---3--:R-:W-:Y:S01]  /*b690*/  FADD.FTZ R13, R193.reuse, R172 ;  /* 0x000000acc10d7221 */ /* 0x048fe20000010000 */
[----:B------:R-:W-:-:S06]  /*b6a0*/  F2FP.BF16.F32.PACK_AB R168, R193, R168 ;  /* 0x000000a8c1a8723e */ /* 0x000fcc00000010ff */
[----:B------:R-:W3:Y:S01]  /*b6b0*/  MUFU.EX2 R165, R186 ;  /* 0x000000ba00a57308 */ /* 0x000ee20000000800 */
[----:B--2---:R-:W-:Y:S01]  /*b6c0*/  FADD.FTZ R172, R182, R153 ;  /* 0x00000099b6ac7221 */ /* 0x004fe20000010000 */
[----:B------:R-:W-:-:S06]  /*b6d0*/  F2FP.BF16.F32.PACK_AB R153, R163, R197 ;  /* 0x000000c5a399723e */ /* 0x000fcc00000010ff */
[----:B------:R-:W2:Y:S01]  /*b6e0*/  MUFU.EX2 R187, R187 ;  /* 0x000000bb00bb7308 */ /* 0x000ea20000000800 */
[----:B----4-:R-:W-:-:S07]  /*b6f0*/  FADD.FTZ R172, R183, R172 ;  /* 0x000000acb7ac7221 */ /* 0x010fce0000010000 */
[----:B------:R-:W4:Y:S01]  /*b700*/  MUFU.EX2 R190, R190 ;  /* 0x000000be00be7308 */ /* 0x000f220000000800 */
[----:B---3--:R-:W-:-:S07]  /*b710*/  FADD.FTZ R172, R165, R172 ;  /* 0x000000aca5ac7221 */ /* 0x008fce0000010000 */
[----:B------:R-:W3:Y:S01]  /*b720*/  MUFU.EX2 R191, R191 ;  /* 0x000000bf00bf7308 */ /* 0x000ee20000000800 */
[C---:B--2---:R-:W-:Y:S01]  /*b730*/  FADD.FTZ R159, R187.reuse, R172 ;  /* 0x000000acbb9f7221 */ /* 0x044fe20000010000 */
[----:B------:R-:W-:-:S06]  /*b740*/  F2FP.BF16.F32.PACK_AB R165, R187, R165 ;  /* 0x000000a5bba5723e */ /* 0x000fcc00000010ff */
[----:B------:R-:W2:Y:S01]  /*b750*/  MUFU.EX2 R169, R194 ;  /* 0x000000c200a97308 */ /* 0x000ea20000000800 */
[----:B----4-:R-:W-:Y:S01]  /*b760*/  FADD.FTZ R172, R190, R159 ;  /* 0x0000009fbeac7221 */ /* 0x010fe20000010000 */
[----:B------:R-:W-:-:S06]  /*b770*/  F2FP.BF16.F32.PACK_AB R159, R192, R174 ;  /* 0x000000aec09f723e */ /* 0x000fcc00000010ff */
[----:B------:R-:W4:Y:S01]  /*b780*/  MUFU.EX2 R14, R195 ;  /* 0x000000c3000e7308 */ /* 0x000f220000000800 */
[----:B---3--:R-:W-:-:S07]  /*b790*/  FADD.FTZ R172, R191, R172 ;  /* 0x000000acbfac7221 */ /* 0x008fce0000010000 */
[----:B------:R-:W3:Y:S01]  /*b7a0*/  MUFU.EX2 R196, R196 ;  /* 0x000000c400c47308 */ /* 0x000ee20000000800 */
[----:B--2---:R-:W-:-:S07]  /*b7b0*/  FADD.FTZ R163, R169, R172 ;  /* 0x000000aca9a37221 */ /* 0x004fce0000010000 */
[----:B------:R-:W2:Y:S01]  /*b7c0*/  MUFU.EX2 R198, R198 ;  /* 0x000000c600c67308 */ /* 0x000ea20000000800 */
[C---:B----4-:R-:W-:Y:S01]  /*b7d0*/  FADD.FTZ R167, R14.reuse, R163 ;  /* 0x000000a30ea77221 */ /* 0x050fe20000010000 */
[----:B------:R-:W-:Y:S02]  /*b7e0*/  F2FP.BF16.F32.PACK_AB R169, R14, R169 ;  /* 0x000000a90ea9723e */ /* 0x000fe400000010ff */
[----:B------:R-:W-:-:S04]  /*b7f0*/  F2FP.BF16.F32.PACK_AB R163, R183, R182 ;  /* 0x000000b6b7a3723e */ /* 0x000fc800000010ff */
[----:B------:R-:W4:Y:S01]  /*b800*/  MUFU.EX2 R199, R199 ;  /* 0x000000c700c77308 */ /* 0x000f220000000800 */
[----:B---3--:R-:W-:-:S04]  /*b810*/  FADD.FTZ R13, R196, R13 ;  /* 0x0000000dc40d7221 */ /* 0x008fc80000010000 */
[C---:B------:R-:W-:Y:S01]  /*b820*/  FADD.FTZ R13, R170.reuse, R13 ;  /* 0x0000000daa0d7221 */ /* 0x040fe20000010000 */
[----:B------:R-:W-:Y:S01]  /*b830*/  F2FP.BF16.F32.PACK_AB R170, R170, R196 ;  /* 0x000000c4aaaa723e */ /* 0x000fe200000010ff */
[----:B--2---:R-:W-:Y:S01]  /*b840*/  FADD.FTZ R172, R198, R167 ;  /* 0x000000a7c6ac7221 */ /* 0x004fe20000010000 */
[----:B------:R-:W-:-:S03]  /*b850*/  F2FP.BF16.F32.PACK_AB R167, R191, R190 ;  /* 0x000000bebfa7723e */ /* 0x000fc600000010ff */
[C---:B----4-:R-:W-:Y:S01]  /*b860*/  FADD.FTZ R14, R199.reuse, R172 ;  /* 0x000000acc70e7221 */ /* 0x050fe20000010000 */
[----:B------:R-:W-:Y:S01]  /*b870*/  F2FP.BF16.F32.PACK_AB R171, R199, R198 ;  /* 0x000000c6c7ab723e */ /* 0x000fe200000010ff */
[----:B0-----:R-:W-:Y:S06]  /*b880*/  @!P0 BRA `(.L_x_9795) ;  /* 0x0000000000048947 */ /* 0x001fec0003800000 */
[----:B------:R-:W-:Y:S01]  /*b890*/  BPT.TRAP 0x1 ;  /* 0x000000040000795c */ /* 0x000fe20000300000 */
.L_x_9795:
[----:B------:R0:W2:Y:S01]  /*b8a0*/  SYNCS.PHASECHK.TRANS64.TRYWAIT P3, [R21+URZ+0x22850], R217 ;  /* 0x022850d9150075a7 */ /* 0x0000a2000806017f */
[----:B------:R-:W-:Y:S05]  /*b8b0*/  @!P0 BRA `(.L_x_9796) ;  /* 0x0000000000048947 */ /* 0x000fea0003800000 */
[----:B------:R-:W-:Y:S01]  /*b8c0*/  BPT.TRAP 0x1 ;  /* 0x000000040000795c */ /* 0x000fe20000300000 */
.L_x_9796:
[----:B------:R-:W-:Y:S04]  /*b8d0*/  BSSY B0, `(.L_x_9797) ;  /* 0x0000004000007945 */ /* 0x000fe80003800000 */
[----:B--2---:R-:W-:Y:S05]  /*b8e0*/  @P3 BRA `(.L_x_9798) ;  /* 0x0000000000083947 */ /* 0x004fea0003800000 */
[----:B------:R-:W2:Y:S02]  /*b8f0*/  SYNCS.PHASECHK.TRANS64.TRYWAIT P3, [R21+URZ+0x22850], R217 ;  /* 0x022850d9150075a7 */ /* 0x000ea4000806017f */
[----:B--2---:R-:W-:Y:S05]  /*b900*/  @!P3 BRA `(.L_x_9799) ;  /* 0x000000b400fcb947 */ /* 0x004fea0003800000 */
.L_x_9798:
[----:B------:R-:W-:Y:S05]  /*b910*/  BSYNC B0 ;  /* 0x0000000000007941 */ /* 0x000fea0003800000 */
.L_x_9797:
[----:B------:R-:W3:Y:S01]  /*b920*/  S2R R174, SR_TID.X ;  /* 0x0000000000ae7919 */ /* 0x000ee20000002100 */
[----:B------:R-:W-:Y:S01]  /*b930*/  IMAD.MOV.U32 R173, RZ, RZ, 0x40000040 ;  /* 0x40000040ffad7424 */ /* 0x000fe200078e00ff */
[----:B------:R-:W-:Y:S05]  /*b940*/  WARPSYNC.ALL ;  /* 0x0000000000007948 */ /* 0x000fea0003800000 */
[----:B------:R-:W-:Y:S01]  /*b950*/  R2UR UR7, R173 ;  /* 0x00000000ad0772ca */ /* 0x000fe200000e0000 */
[----:B------:R-:W-:Y:S02]  /*b960*/  IMAD R172, R200, 0xc00, R15 ;  /* 0x00000c00c8ac7824 */ /* 0x000fe400078e020f */
[----:B------:R-:W-:-:S02]  /*b970*/  IMAD.MOV.U32 R179, RZ, RZ, 0x40000040 ;  /* 0x40000040ffb37424 */ /* 0x000fc400078e00ff */
[C---:B------:R-:W-:Y:S01]  /*b980*/  VIADD R178, R172.reuse, 0x80 ;  /* 0x00000080acb27836 */ /* 0x040fe20000000000 */
[----:B------:R-:W-:Y:S01]  /*b990*/  R2UR UR6, R172 ;  /* 0x00000000ac0672ca */ /* 0x000fe200000e0000 */
[----:B012---:R-:W-:-:S05]  /*b9a0*/  @!P1 VIADD R21, R21, 0x22860 ;  /* 0x0002286015159836 */ /* 0x007fca0000000000 */
[----:B------:R-:W-:Y:S02]  /*b9b0*/  @!P1 PRMT R21, RZ, 0x654, R21 ;  /* 0x00000654ff159816 */ /* 0x000fe40000000015 */
[----:B---3--:R-:W-:-:S05]  /*b9c0*/  SHF.R.U32.HI R174, RZ, 0x7, R174 ;  /* 0x00000007ffae7819 */ /* 0x008fca00000116ae */
[----:B------:R-:W-:-:S05]  /*b9d0*/  VIADD R173, R174, 0x8 ;  /* 0x00000008aead7836 */ /* 0x000fca0000000000 */
[----:B------:R0:W-:Y:S02]  /*b9e0*/  BAR.SYNC.DEFER_BLOCKING R173, 0x100 ;  /* 0x000400ad0000751d */ /* 0x0001e40000010000 */
[----:B0-----:R-:W-:-:S04]  /*b9f0*/  IMAD.MOV.U32 R173, RZ, RZ, 0x40000040 ;  /* 0x40000040ffad7424 */ /* 0x001fc800078e00ff */
[----:B------:R-:W-:-:S06]  /*ba00*/  WARPGROUP.ARRIVE ;  /* 0x00000000000079c5 */ /* 0x000fcc0000000000 */
[----:B------:R-:W-:Y:S01]  /*ba10*/  HGMMA.64x256x16.F32.BF16 R24, R204, gdesc[UR4].tnspB, R24, gsb0 ;  /* 0x43e00004cc187df0 */ /* 0x000fe20008001818 */
[----:B------:R-:W-:Y:S02]  /*ba20*/  R2UR UR6, R178 ;  /* 0x00000000b20672ca */ /* 0x000fe400000e0000 */
[----:B------:R-:W-:Y:S01]  /*ba30*/  R2UR UR7, R179 ;  /* 0x00000000b30772ca */ /* 0x000fe200000e0000 */
[----:B------:R-:W-:Y:S02]  /*ba40*/  WARPGROUP.DEPBAR.LE gsb0, 0x0 ;  /* 0x00008000000079c5 */ /* 0x000fe40000010000 */
[----:B------:R-:W-:Y:S01]  /*ba50*/  WARPGROUP.ARRIVE ;  /* 0x00000000000079c5 */ /* 0x000fe20000000000 */
[----:B------:R-:W-:Y:S02]  /*ba60*/  IMAD.MOV.U32 R205, RZ, RZ, R176 ;  /* 0x000000ffffcd7224 */ /* 0x000fe400078e00b0 */
[----:B------:R-:W-:-:S15]  /*ba70*/  IMAD.MOV.U32 R206, RZ, RZ, R12 ;  /* 0x000000ffffce7224 */ /* 0x000fde00078e000c */
[----:B------:R-:W-:-:S04]  /*ba80*/  NOP ;  /* 0x0000000000007918 */ /* 0x000fc80000000000 */
        /* <DEDUP_REMOVED lines=33> */
[----:B------:R-:W-:Y:S05]  /*bca0*/  @P2 BRA `(.L_x_9800) ;  /* 0xffffffe000582947 */ /* 0x000fea000383ffff */
.L_x_9790:
[----:B------:R-:W-:Y:S05]  /*bcb0*/  WARPSYNC.ALL ;  /* 0x0000000000007948 */ /* 0x000fea0003800000 */
[----:B------:R-:W2:Y:S01]  /*bcc0*/  SHFL.BFLY PT, R0, R13, 0x2, 0x1f ;  /* 0x0c401f000d007f89 */ /* 0x000ea200000e0000 */
[----:B------:R-:W-:Y:S01]  /*bcd0*/  VIADD R200, R200, 0x1 ;  /* 0x00000001c8c87836 */ /* 0x000fe20000000000 */
[----:B------:R3:W-:Y:S08]  /*bce0*/  BAR.ARV R175, 0x100 ;  /* 0x000400af0000751d */ /* 0x0007f00000002000 */
[----:B------:R-:W-:Y:S06]  /*bcf0*/  BAR.ARV 0x8, 0x180 ;  /* 0x0206000000007b1d */ /* 0x000fec0000002000 */
[C---:B------:R-:W-:Y:S01]  /*bd00*/  ISETP.NE.AND P0, PT, R200.reuse, 0x2, PT ;  /* 0x00000002c800780c */ /* 0x040fe20003f05270 */
[----:B------:R-:W-:Y:S01]  /*bd10*/  IMAD.MOV.U32 R6, RZ, RZ, -0x800000 ;  /* 0xff800000ff067424 */ /* 0x000fe200078e00ff */
[----:B------:R-:W4:Y:S01]  /*bd20*/  SHFL.BFLY PT, R5, R14, 0x2, 0x1f ;  /* 0x0c401f000e057f89 */ /* 0x000f2200000e0000 */
[----:B------:R-:W-:Y:S01]  /*bd30*/  PLOP3.LUT P1, PT, PT, PT, PT, 0x8, 0x0 ;  /* 0x000000000000781c */ /* 0x000fe20003f2e170 */
[----:B------:R-:W-:Y:S01]  /*bd40*/  VIADD R223, R223, 0x1 ;  /* 0x00000001dfdf7836 */ /* 0x000fe20000000000 */
[----:B------:R-:W-:Y:S01]  /*bd50*/  SEL R200, R200, RZ, P0 ;  /* 0x000000ffc8c87207 */ /* 0x000fe20000000000 */
[----:B--2---:R-:W-:-:S05]  /*bd60*/  FADD.FTZ R0, R0, R13 ;  /* 0x0000000d00007221 */ /* 0x004fca0000010000 */
[----:B------:R-:W2:Y:S01]  /*bd70*/  SHFL.BFLY PT, R7, R0, 0x1, 0x1f ;  /* 0x0c201f0000077f89 */ /* 0x000ea200000e0000 */
[----:B----4-:R-:W-:Y:S01]  /*bd80*/  FADD.FTZ R4, R5, R14 ;  /* 0x0000000e05047221 */ /* 0x010fe20000010000 */
[----:B------:R-:W-:-:S04]  /*bd90*/  IMAD.MOV.U32 R5, RZ, RZ, RZ ;  /* 0x000000ffff057224 */ /* 0x000fc800078e00ff */
[----:B------:R-:W4:Y:S01]  /*bda0*/  SHFL.BFLY PT, R9, R4, 0x1, 0x1f ;  /* 0x0c201f0004097f89 */ /* 0x000f2200000e0000 */
[----:B--2---:R-:W-:Y:S01]  /*bdb0*/  FADD.FTZ R7, R0, R7 ;  /* 0x0000000700077221 */ /* 0x004fe20000010000 */
[----:B------:R-:W-:-:S04]  /*bdc0*/  IMAD.MOV.U32 R0, RZ, RZ, RZ ;  /* 0x000000ffff007224 */ /* 0x000fc800078e00ff */
[----:B------:R-:W-:-:S13]  /*bdd0*/  FSETP.NE.FTZ.AND P2, PT, R7, RZ, PT ;  /* 0x000000ff0700720b */ /* 0x000fda0003f55000 */
[----:B------:R-:W2:Y:S01]  /*bde0*/  @P2 MUFU.RCP R5, R7 ;  /* 0x0000000700052308 */ /* 0x000ea20000001000 */
[----:B------:R-:W-:Y:S01]  /*bdf0*/  @P2 FMUL.FTZ R18, R3, 0.69314718246459960938 ;  /* 0x3f31721803122820 */ /* 0x000fe20000410000 */
[----:B----4-:R-:W-:Y:S01]  /*be00*/  FADD.FTZ R8, R4, R9 ;  /* 0x0000000904087221 */ /* 0x010fe20000010000 */
[----:B------:R-:W-:-:S04]  /*be10*/  SEL R9, RZ, 0x1, P0 ;  /* 0x00000001ff097807 */ /* 0x000fc80000000000 */
[----:B------:R-:W-:Y:S01]  /*be20*/  FSETP.NE.FTZ.AND P3, PT, R8, RZ, PT ;  /* 0x000000ff0800720b */ /* 0x000fe20003f75000 */
[----:B01----:R-:W0:Y:S01]  /*be30*/  @P2 MUFU.LG2 R21, R7 ;  /* 0x0000000700152308 */ /* 0x003e220000000c00 */
[----:B------:R-:W-:Y:S01]  /*be40*/  LOP3.LUT R208, R208, R9, RZ, 0x3c, !PT ;  /* 0x00000009d0d07212 */ /* 0x000fe200078e3cff */
[-C--:B--2---:R-:W-:Y:S01]  /*be50*/  FMUL.FTZ R167, R88, R5.reuse ;  /* 0x0000000558a77220 */ /* 0x084fe20000410000 */
[-C--:B------:R-:W-:Y:S01]  /*be60*/  FMUL.FTZ R161, R64, R5.reuse ;  /* 0x0000000540a17220 */ /* 0x080fe20000410000 */
[----:B------:R-:W-:-:S08]  /*be70*/  FMUL.FTZ R160, R60, R5 ;  /* 0x000000053ca07220 */ /* 0x000fd00000410000 */
[----:B------:R-:W1:Y:S01]  /*be80*/  @P3 MUFU.RCP R0, R8 ;  /* 0x0000000800003308 */ /* 0x000e620000001000 */
[----:B------:R-:W-:Y:S01]  /*be90*/  @P3 FMUL.FTZ R20, R3, 0.69314718246459960938 ;  /* 0x3f31721803143820 */ /* 0x000fe20000410000 */
[-C--:B------:R-:W-:Y:S01]  /*bea0*/  FMUL.FTZ R159, R56, R5.reuse ;  /* 0x00000005389f7220 */ /* 0x080fe20000410000 */
[-C--:B------:R-:W-:Y:S01]  /*beb0*/  FMUL.FTZ R24, R24, R5.reuse ;  /* 0x0000000518187220 */ /* 0x080fe20000410000 */
[-C--:B------:R-:W-:Y:S01]  /*bec0*/  FMUL.FTZ R25, R25, R5.reuse ;  /* 0x0000000519197220 */ /* 0x080fe20000410000 */
[----:B0-----:R-:W-:Y:S01]  /*bed0*/  @P2 FMUL.FTZ R21, R21, 0.69314718246459960938 ;  /* 0x3f31721815152820 */ /* 0x001fe20000410000 */
        /* <DEDUP_REMOVED lines=126> */
[----:B------:R-:W-:-:S07]  /*c6c0*/  @P3 FFMA.FTZ R5, R20, R176, R39 ;  /* 0x000000b014053223 */ /* 0x000fce0000010027 */
.L_x_9749:
[----:B------:R-:W-:Y:S05]  /*c6d0*/  WARPSYNC.ALL ;  /* 0x0000000000007948 */ /* 0x000fea0003800000 */
        /* <DEDUP_REMOVED lines=9> */
[----:B------:R-:W2:Y:S01]  /*c770*/  LDL R12, [R1+0x4] ;  /* 0x00000400010c7983 */ /* 0x000ea20000100800 */
[----:B------:R-:W-:Y:S05]  /*c780*/  WARPSYNC.ALL ;  /* 0x0000000000007948 */ /* 0x000fea0003800000 */
[----:B------:R-:W3:Y:S01]  /*c790*/  S2R R39, SR_SWINHI ;  /* 0x0000000000277919 */ /* 0x000ee20000002f00 */
[----:B------:R-:W-:Y:S01]  /*c7a0*/  F2FP.BF16.F32.PACK_AB R24, R25, R24 ;  /* 0x000000181918723e */ /* 0x000fe200000010ff */
[----:B------:R-:W-:Y:S01]  /*c7b0*/  ULDC.64 UR4, c[0x0][0xc00] ;  /* 0x0003000000047ab9 */ /* 0x000fe20000000a00 */
        /* <DEDUP_REMOVED lines=15> */
[----:B------:R-:W-:Y:S02]  /*c8b0*/  MOV R20, R18 ;  /* 0x0000001200147202 */ /* 0x000fe40000000f00 */
[----:B---3--:R-:W-:Y:S02]  /*c8c0*/  MOV R21, R39 ;  /* 0x0000002700157202 */ /* 0x008fe40000000f00 */
        /* <DEDUP_REMOVED lines=21> */
[----:B------:R-:W3:Y:S08]  /*ca20*/  LDC R0, c[0x0][0xbe8] ;  /* 0x0002fa00ff007b82 */ /* 0x000ef00000000800 */
[----:B------:R-:W-:Y:S01]  /*ca30*/  BAR.SYNC.DEFER_BLOCKING 0x1, 0x100 ;  /* 0x0044000000007b1d */ /* 0x000fe20000010000 */
[----:B--2---:R-:W-:-:S03]  /*ca40*/  IMAD.WIDE R142, R12, 0x2, R20 ;  /* 0x000000020c8e7825 */ /* 0x004fc600078e0214 */
[C---:B------:R-:W-:Y:S02]  /*ca50*/  IADD3 R12, P1, R142.reuse, 0x20, RZ ;  /* 0x000000208e0c7810 */ /* 0x040fe40007f3e0ff */
[C---:B-----5:R-:W-:Y:S02]  /*ca60*/  IADD3 R38, P2, R142.reuse, 0x40, RZ ;  /* 0x000000408e267810 */ /* 0x060fe40007f5e0ff */
[----:B------:R-:W-:Y:S01]  /*ca70*/  IADD3 R46, P3, R142, 0x60, RZ ;  /* 0x000000608e2e7810 */ /* 0x000fe20007f7e0ff */
[--C-:B------:R-:W-:Y:S01]  /*ca80*/  IMAD.X R55, RZ, RZ, R143.reuse, P1 ;  /* 0x000000ffff377224 */ /* 0x100fe200008e068f */
[----:B------:R-:W-:Y:S01]  /*ca90*/  LOP3.LUT R173, R12, 0x380, RZ, 0xc0, !PT ;  /* 0x000003800cad7812 */ /* 0x000fe200078ec0ff */
[--C-:B------:R-:W-:Y:S01]  /*caa0*/  IMAD.X R95, RZ, RZ, R143.reuse, P2 ;  /* 0x000000ffff5f7224 */ /* 0x100fe200010e068f */
[----:B------:R-:W-:Y:S01]  /*cab0*/  LOP3.LUT R54, R38, 0x380, RZ, 0xc0, !PT ;  /* 0x0000038026367812 */ /* 0x000fe200078ec0ff */
[----:B------:R-:W-:Y:S01]  /*cac0*/  IMAD.X R99, RZ, RZ, R143, P3 ;  /* 0x000000ffff637224 */ /* 0x000fe200018e068f */
[----:B------:R-:W-:-:S02]  /*cad0*/  LOP3.LUT R94, R46, 0x380, RZ, 0xc0, !PT ;  /* 0x000003802e5e7812 */ /* 0x000fc400078ec0ff */
[----:B------:R-:W-:Y:S02]  /*cae0*/  SHF.R.U64 R173, R173, 0x3, RZ ;  /* 0x00000003adad7819 */ /* 0x000fe400000012ff */
[----:B-1----:R-:W-:Y:S02]  /*caf0*/  IADD3 R88, P4, R142, 0x4000, RZ ;  /* 0x000040008e587810 */ /* 0x002fe40007f9e0ff */
[----:B------:R-:W-:Y:S02]  /*cb00*/  SHF.R.U64 R181, R54, 0x3, RZ ;  /* 0x0000000336b57819 */ /* 0x000fe400000012ff */
[----:B------:R-:W-:Y:S01]  /*cb10*/  IADD3 R106, P5, R142, 0x4020, RZ ;  /* 0x000040208e6a7810 */ /* 0x000fe20007fbe0ff */
[--C-:B------:R-:W-:Y:S01]  /*cb20*/  IMAD.X R103, RZ, RZ, R143.reuse, P4 ;  /* 0x000000ffff677224 */ /* 0x100fe200020e068f */
[----:B------:R-:W-:Y:S02]  /*cb30*/  SHF.R.U64 R183, R94, 0x3, RZ ;  /* 0x000000035eb77819 */ /* 0x000fe400000012ff */
[----:B------:R-:W-:Y:S01]  /*cb40*/  IADD3 R110, P0, R142, 0x4040, RZ ;  /* 0x000040408e6e7810 */ /* 0x000fe20007f1e0ff */
[----:B------:R-:W-:Y:S01]  /*cb50*/  IMAD.X R107, RZ, RZ, R143, P5 ;  /* 0x000000ffff6b7224 */ /* 0x000fe200028e068f */
[----:B------:R-:W-:-:S02]  /*cb60*/  LOP3.LUT R54, R173, R12, RZ, 0x3c, !PT ;  /* 0x0000000cad367212 */ /* 0x000fc400078e3cff */
[----:B------:R-:W-:Y:S01]  /*cb70*/  IADD3 R118, P2, R142, 0x8000, RZ ;  /* 0x000080008e767810 */ /* 0x000fe20007f5e0ff */
[--C-:B------:R-:W-:Y:S01]  /*cb80*/  IMAD.X R111, RZ, RZ, R143.reuse, P0 ;  /* 0x000000ffff6f7224 */ /* 0x100fe200000e068f */
[----:B------:R-:W-:Y:S02]  /*cb90*/  LOP3.LUT R94, R181, R38, RZ, 0x3c, !PT ;  /* 0x00000026b55e7212 */ /* 0x000fe400078e3cff */
[----:B------:R-:W-:Y:S01]  /*cba0*/  LOP3.LUT R173, R88, 0x380, RZ, 0xc0, !PT ;  /* 0x0000038058ad7812 */ /* 0x000fe200078ec0ff */
[----:B------:R-:W-:Y:S01]  /*cbb0*/  IMAD.X R119, RZ, RZ, R143, P2 ;  /* 0x000000ffff777224 */ /* 0x000fe200010e068f */
[----:B------:R-:W-:Y:S02]  /*cbc0*/  LOP3.LUT R181, R106, 0x380, RZ, 0xc0, !PT ;  /* 0x000003806ab57812 */ /* 0x000fe400078ec0ff */
[----:B------:R-:W-:Y:S02]  /*cbd0*/  LOP3.LUT R47, R142, 0x380, RZ, 0xc0, !PT ;  /* 0x000003808e2f7812 */ /* 0x000fe400078ec0ff */
[----:B------:R-:W-:-:S02]  /*cbe0*/  LOP3.LUT R98, R183, R46, RZ, 0x3c, !PT ;  /* 0x0000002eb7627212 */ /* 0x000fc400078e3cff */
[C---:B------:R-:W-:Y:S02]  /*cbf0*/  IADD3 R114, P1, R142.reuse, 0x4060, RZ ;  /* 0x000040608e727810 */ /* 0x040fe40007f3e0ff */
[----:B------:R-:W-:Y:S02]  /*cc00*/  IADD3 R122, P3, R142, 0x8020, RZ ;  /* 0x000080208e7a7810 */ /* 0x000fe40007f7e0ff */
[----:B------:R-:W-:Y:S01]  /*cc10*/  LOP3.LUT R183, R110, 0x380, RZ, 0xc0, !PT ;  /* 0x000003806eb77812 */ /* 0x000fe200078ec0ff */
[--C-:B------:R-:W-:Y:S01]  /*cc20*/  IMAD.X R115, RZ, RZ, R143.reuse, P1 ;  /* 0x000000ffff737224 */ /* 0x100fe200008e068f */
[----:B------:R-:W-:Y:S01]  /*cc30*/  SHF.R.U64 R173, R173, 0x3, RZ ;  /* 0x00000003adad7819 */ /* 0x000fe200000012ff */
[----:B------:R-:W-:Y:S01]  /*cc40*/  IMAD.X R123, RZ, RZ, R143, P3 ;  /* 0x000000ffff7b7224 */ /* 0x000fe200018e068f */
[----:B------:R-:W-:Y:S02]  /*cc50*/  SHF.R.U64 R181, R181, 0x3, RZ ;  /* 0x00000003b5b57819 */ /* 0x000fe400000012ff */
[----:B------:R-:W-:-:S02]  /*cc60*/  IADD3 R151, P2, R142, 0xc040, RZ ;  /* 0x0000c0408e977810 */ /* 0x000fc40007f5e0ff */
[----:B------:R-:W-:Y:S02]  /*cc70*/  SHF.R.U64 R47, R47, 0x3, RZ ;  /* 0x000000032f2f7819 */ /* 0x000fe400000012ff */
[----:B------:R-:W-:Y:S01]  /*cc80*/  SHF.R.U64 R183, R183, 0x3, RZ ;  /* 0x00000003b7b77819 */ /* 0x000fe200000012ff */
[--C-:B------:R-:W-:Y:S01]  /*cc90*/  IMAD.X R39, RZ, RZ, R143.reuse, P2 ;  /* 0x000000ffff277224 */ /* 0x100fe200010e068f */
[----:B------:R-:W-:Y:S02]  /*cca0*/  IADD3 R126, P4, R142, 0x8040, RZ ;  /* 0x000080408e7e7810 */ /* 0x000fe40007f9e0ff */
[----:B------:R-:W-:Y:S02]  /*ccb0*/  LOP3.LUT R185, R114, 0x380, RZ, 0xc0, !PT ;  /* 0x0000038072b97812 */ /* 0x000fe400078ec0ff */
[----:B------:R-:W-:Y:S01]  /*ccc0*/  LOP3.LUT R102, R173, R88, RZ, 0x3c, !PT ;  /* 0x00000058ad667212 */ /* 0x000fe200078e3cff */
[----:B------:R-:W-:Y:S01]  /*ccd0*/  IMAD.X R127, RZ, RZ, R143, P4 ;  /* 0x000000ffff7f7224 */ /* 0x000fe200020e068f */
[----:B------:R-:W-:-:S02]  /*cce0*/  IADD3 R130, P5, R142, 0x8060, RZ ;  /* 0x000080608e827810 */ /* 0x000fc40007fbe0ff */
[C---:B------:R-:W-:Y:S02]  /*ccf0*/  IADD3 R134, P0, R142.reuse, 0xc000, RZ ;  /* 0x0000c0008e867810 */ /* 0x040fe40007f1e0ff */
[C---:B------:R-:W-:Y:S01]  /*cd00*/  IADD3 R138, P1, R142.reuse, 0xc020, RZ ;  /* 0x0000c0208e8a7810 */ /* 0x040fe20007f3e0ff */
[--C-:B------:R-:W-:Y:S01]  /*cd10*/  IMAD.X R131, RZ, RZ, R143.reuse, P5 ;  /* 0x000000ffff837224 */ /* 0x100fe200028e068f */
[----:B------:R-:W-:Y:S01]  /*cd20*/  IADD3 R172, P3, R142, 0xc060, RZ ;  /* 0x0000c0608eac7810 */ /* 0x000fe20007f7e0ff */
[--C-:B------:R-:W-:Y:S01]  /*cd30*/  IMAD.X R135, RZ, RZ, R143.reuse, P0 ;  /* 0x000000ffff877224 */ /* 0x100fe200000e068f */
[----:B------:R-:W-:Y:S01]  /*cd40*/  LOP3.LUT R106, R181, R106, RZ, 0x3c, !PT ;  /* 0x0000006ab56a7212 */ /* 0x000fe200078e3cff */
[--C-:B------:R-:W-:Y:S01]  /*cd50*/  IMAD.X R139, RZ, RZ, R143.reuse, P1 ;  /* 0x000000ffff8b7224 */ /* 0x100fe200008e068f */
[----:B------:R-:W-:Y:S02]  /*cd60*/  LOP3.LUT R173, R118, 0x380, RZ, 0xc0, !PT ;  /* 0x0000038076ad7812 */ /* 0x000fe400078ec0ff */
[----:B------:R-:W-:Y:S01]  /*cd70*/  LOP3.LUT R142, R47, R142, RZ, 0x3c, !PT ;  /* 0x0000008e2f8e7212 */ /* 0x000fe200078e3cff */
[----:B------:R-:W-:Y:S01]  /*cd80*/  IMAD.X R47, RZ, RZ, R143, P3 ;  /* 0x000000ffff2f7224 */ /* 0x000fe200018e068f */
[----:B------:R-:W-:-:S02]  /*cd90*/  LOP3.LUT R181, R122, 0x380, RZ, 0xc0, !PT ;  /* 0x000003807ab57812 */ /* 0x000fc400078ec0ff */
[----:B------:R-:W-:Y:S02]  /*cda0*/  LOP3.LUT R12, R151, 0x380, RZ, 0xc0, !PT ;  /* 0x00000380970c7812 */ /* 0x000fe400078ec0ff */
[----:B------:R-:W-:Y:S02]  /*cdb0*/  LOP3.LUT R110, R183, R110, RZ, 0x3c, !PT ;  /* 0x0000006eb76e7212 */ /* 0x000fe400078e3cff */
[----:B------:R-:W-:Y:S02]  /*cdc0*/  SHF.R.U64 R185, R185, 0x3, RZ ;  /* 0x00000003b9b97819 */ /* 0x000fe400000012ff */
[----:B------:R-:W-:Y:S02]  /*cdd0*/  LOP3.LUT R183, R126, 0x380, RZ, 0xc0, !PT ;  /* 0x000003807eb77812 */ /* 0x000fe400078ec0ff */
[----:B------:R-:W-:Y:S02]  /*cde0*/  SHF.R.U64 R173, R173, 0x3, RZ ;  /* 0x00000003adad7819 */ /* 0x000fe400000012ff */
[----:B------:R-:W-:-:S02]  /*cdf0*/  SHF.R.U64 R181, R181, 0x3, RZ ;  /* 0x00000003b5b57819 */ /* 0x000fc400000012ff */
[----:B------:R-:W-:Y:S02]  /*ce00*/  SHF.R.U64 R12, R12, 0x3, RZ ;  /* 0x000000030c0c7819 */ /* 0x000fe400000012ff */
[----:B------:R-:W-:Y:S02]  /*ce10*/  MOV R142, R142 ;  /* 0x0000008e008e7202 */ /* 0x000fe40000000f00 */
[----:B------:R-:W-:Y:S02]  /*ce20*/  MOV R55, R54 ;  /* 0x0000003600377202 */ /* 0x000fe40000000f00 */
[----:B------:R-:W-:Y:S01]  /*ce30*/  LOP3.LUT R114, R185, R114, RZ, 0x3c, !PT ;  /* 0x00000072b9727212 */ /* 0x000fe200078e3cff */
[----:B------:R1:W-:Y:S01]  /*ce40*/  STSM.16.M88.4 [R142], R24 ;  /* 0x000000188e007844 */ /* 0x0003e20000000200 */
[----:B------:R-:W-:Y:S02]  /*ce50*/  SHF.R.U64 R183, R183, 0x3, RZ ;  /* 0x00000003b7b77819 */ /* 0x000fe400000012ff */
[----:B------:R-:W-:Y:S01]  /*ce60*/  MOV R94, R94 ;  /* 0x0000005e005e7202 */ /* 0x000fe20000000f00 */
[----:B------:R2:W-:Y:S01]  /*ce70*/  STSM.16.M88.4 [R55], R32 ;  /* 0x0000002037007844 */ /* 0x0005e20000000200 */
[----:B------:R-:W-:-:S02]  /*ce80*/  LOP3.LUT R185, R130, 0x380, RZ, 0xc0, !PT ;  /* 0x0000038082b97812 */ /* 0x000fc400078ec0ff */
[----:B------:R-:W-:Y:S01]  /*ce90*/  LOP3.LUT R118, R173, R118, RZ, 0x3c, !PT ;  /* 0x00000076ad767212 */ /* 0x000fe200078e3cff */
[----:B------:R-:W-:Y:S01]  /*cea0*/  STSM.16.M88.4 [R94], R40 ;  /* 0x000000285e007844 */ /* 0x000fe20000000200 */
[----:B------:R-:W-:Y:S02]  /*ceb0*/  MOV R98, R98 ;  /* 0x0000006200627202 */ /* 0x000fe40000000f00 */
[----:B------:R-:W-:Y:S02]  /*cec0*/  LOP3.LUT R122, R181, R122, RZ, 0x3c, !PT ;  /* 0x0000007ab57a7212 */ /* 0x000fe400078e3cff */
[----:B------:R-:W-:Y:S01]  /*ced0*/  LOP3.LUT R173, R134, 0x380, RZ, 0xc0, !PT ;  /* 0x0000038086ad7812 */ /* 0x000fe200078ec0ff */
[----:B------:R-:W-:Y:S01]  /*cee0*/  STSM.16.M88.4 [R98], R48 ;  /* 0x0000003062007844 */ /* 0x000fe20000000200 */
[----:B------:R-:W-:Y:S02]  /*cef0*/  LOP3.LUT R38, R12, R151, RZ, 0x3c, !PT ;  /* 0x000000970c267212 */ /* 0x000fe400078e3cff */
[----:B------:R-:W-:-:S02]  /*cf00*/  MOV R102, R102 ;  /* 0x0000006600667202 */ /* 0x000fc40000000f00 */
[----:B------:R-:W-:Y:S02]  /*cf10*/  LOP3.LUT R181, R138, 0x380, RZ, 0xc0, !PT ;  /* 0x000003808ab57812 */ /* 0x000fe400078ec0ff */
[----:B------:R-:W-:Y:S01]  /*cf20*/  MOV R106, R106 ;  /* 0x0000006a006a7202 */ /* 0x000fe20000000f00 */
[----:B------:R4:W-:Y:S01]  /*cf30*/  STSM.16.M88.4 [R102], R8 ;  /* 0x0000000866007844 */ /* 0x0009e20000000200 */
[----:B------:R-:W-:Y:S02]  /*cf40*/  F2FP.BF16.F32.PACK_AB R12, R65, R161 ;  /* 0x000000a1410c723e */ /* 0x000fe400000010ff */
[----:B------:R-:W-:Y:S02]  /*cf50*/  LOP3.LUT R126, R183, R126, RZ, 0x3c, !PT ;  /* 0x0000007eb77e7212 */ /* 0x000fe400078e3cff */
[----:B------:R-:W-:Y:S01]  /*cf60*/  MOV R110, R110 ;  /* 0x0000006e006e7202 */ /* 0x000fe20000000f00 */
[----:B------:R0:W-:Y:S01]  /*cf70*/  STSM.16.M88.4 [R106], R12 ;  /* 0x0000000c6a007844 */ /* 0x0001e20000000200 */
[----:B-1----:R-:W-:-:S02]  /*cf80*/  F2FP.BF16.F32.PACK_AB R24, R73, R163 ;  /* 0x000000a34918723e */ /* 0x002fc400000010ff */
[----:B------:R-:W-:Y:S02]  /*cf90*/  F2FP.BF16.F32.PACK_AB R25, R75, R74 ;  /* 0x0000004a4b19723e */ /* 0x000fe400000010ff */
[----:B------:R-:W-:Y:S02]  /*cfa0*/  F2FP.BF16.F32.PACK_AB R26, R77, R164 ;  /* 0x000000a44d1a723e */ /* 0x000fe400000010ff */
[----:B------:R-:W-:Y:S02]  /*cfb0*/  F2FP.BF16.F32.PACK_AB R27, R79, R78 ;  /* 0x0000004e4f1b723e */ /* 0x000fe400000010ff */
[----:B------:R-:W-:Y:S02]  /*cfc0*/  SHF.R.U64 R185, R185, 0x3, RZ ;  /* 0x00000003b9b97819 */ /* 0x000fe400000012ff */
[----:B------:R-:W-:Y:S01]  /*cfd0*/  LOP3.LUT R183, R172, 0x380, RZ, 0xc0, !PT ;  /* 0x00000380acb77812 */ /* 0x000fe200078ec0ff */
[----:B------:R1:W-:Y:S01]  /*cfe0*/  STSM.16.M88.4 [R110], R24 ;  /* 0x000000186e007844 */ /* 0x0003e20000000200 */
[----:B------:R-:W-:-:S02]  /*cff0*/  MOV R114, R114 ;  /* 0x0000007200727202 */ /* 0x000fc40000000f00 */
[----:B------:R-:W-:Y:S02]  /*d000*/  SHF.R.U64 R173, R173, 0x3, RZ ;  /* 0x00000003adad7819 */ /* 0x000fe400000012ff */
[----:B------:R-:W-:Y:S01]  /*d010*/  MOV R118, R118 ;  /* 0x0000007600767202 */ /* 0x000fe20000000f00 */
[----:B------:R-:W-:Y:S01]  /*d020*/  STSM.16.M88.4 [R114], R28 ;  /* 0x0000001c72007844 */ /* 0x000fe20000000200 */
[----:B------:R-:W-:Y:S02]  /*d030*/  MOV R44, R38 ;  /* 0x00000026002c7202 */ /* 0x000fe40000000f00 */
[----:B--2---:R-:W-:Y:S02]  /*d040*/  F2FP.BF16.F32.PACK_AB R32, R4, R167 ;  /* 0x000000a70420723e */ /* 0x004fe400000010ff */
[----:B------:R-:W-:Y:S02]  /*d050*/  F2FP.BF16.F32.PACK_AB R33, R58, R3 ;  /* 0x000000033a21723e */ /* 0x000fe400000010ff */
[----:B------:R-:W-:-:S02]  /*d060*/  F2FP.BF16.F32.PACK_AB R34, R93, R168 ;  /* 0x000000a85d22723e */ /* 0x000fc400000010ff */
[----:B------:R-:W-:Y:S02]  /*d070*/  F2FP.BF16.F32.PACK_AB R35, R66, R62 ;  /* 0x0000003e4223723e */ /* 0x000fe400000010ff */
[----:B------:R-:W-:Y:S02]  /*d080*/  SHF.R.U64 R181, R181, 0x3, RZ ;  /* 0x00000003b5b57819 */ /* 0x000fe400000012ff */
[----:B------:R-:W-:Y:S01]  /*d090*/  MOV R122, R122 ;  /* 0x0000007a007a7202 */ /* 0x000fe20000000f00 */
[----:B------:R-:W-:Y:S01]  /*d0a0*/  STSM.16.M88.4 [R118], R32 ;  /* 0x0000002076007844 */ /* 0x000fe20000000200 */
[----:B------:R-:W-:Y:S02]  /*d0b0*/  F2FP.BF16.F32.PACK_AB R38, R101, R170 ;  /* 0x000000aa6526723e */ /* 0x000fe400000010ff */
[----:B------:R-:W-:Y:S01]  /*d0c0*/  F2FP.BF16.F32.PACK_AB R39, R76, R72 ;  /* 0x000000484c27723e */ /* 0x000fe200000010ff */
[----:B------:R-:W-:Y:S01]  /*d0d0*/  IMAD.MOV.U32 R76, RZ, RZ, RZ ;  /* 0x000000ffff4c7224 */ /* 0x000fe200078e00ff */
[----:B------:R-:W-:-:S02]  /*d0e0*/  MOV R126, R126 ;  /* 0x0000007e007e7202 */ /* 0x000fc40000000f00 */
[----:B----4-:R-:W-:Y:S01]  /*d0f0*/  F2FP.BF16.F32.PACK_AB R8, R105, R171 ;  /* 0x000000ab6908723e */ /* 0x010fe200000010ff */
[----:B------:R-:W-:Y:S01]  /*d100*/  STSM.16.M88.4 [R122], R36 ;  /* 0x000000247a007844 */ /* 0x000fe20000000200 */
[----:B------:R-:W-:Y:S02]  /*d110*/  F2FP.BF16.F32.PACK_AB R9, R84, R80 ;  /* 0x000000505409723e */ /* 0x000fe400000010ff */
[----:B------:R-:W-:Y:S02]  /*d120*/  F2FP.BF16.F32.PACK_AB R10, R109, R174 ;  /* 0x000000ae6d0a723e */ /* 0x000fe400000010ff */
[----:B------:R-:W-:Y:S02]  /*d130*/  F2FP.BF16.F32.PACK_AB R11, R92, R87 ;  /* 0x000000575c0b723e */ /* 0x000fe400000010ff */
[----:B------:R-:W-:Y:S02]  /*d140*/  LOP3.LUT R130, R185, R130, RZ, 0x3c, !PT ;  /* 0x00000082b9827212 */ /* 0x000fe400078e3cff */
[----:B------:R-:W-:Y:S01]  /*d150*/  SHF.R.U64 R183, R183, 0x3, RZ ;  /* 0x00000003b7b77819 */ /* 0x000fe200000012ff */
[----:B------:R2:W-:Y:S01]  /*d160*/  STSM.16.M88.4 [R126], R8 ;  /* 0x000000087e007844 */ /* 0x0005e20000000200 */
[----:B------:R-:W-:-:S02]  /*d170*/  LOP3.LUT R134, R173, R134, RZ, 0x3c, !PT ;  /* 0x00000086ad867212 */ /* 0x000fc400078e3cff */
[----:B------:R-:W-:Y:S02]  /*d180*/  LOP3.LUT R138, R181, R138, RZ, 0x3c, !PT ;  /* 0x0000008ab58a7212 */ /* 0x000fe400078e3cff */
[----:B------:R-:W-:Y:S02]  /*d190*/  LOP3.LUT R46, R183, R172, RZ, 0x3c, !PT ;  /* 0x000000acb72e7212 */ /* 0x000fe400078e3cff */
[----:B------:R-:W-:Y:S02]  /*d1a0*/  MOV R130, R130 ;  /* 0x0000008200827202 */ /* 0x000fe40000000f00 */
[----:B0-----:R-:W-:Y:S02]  /*d1b0*/  F2FP.BF16.F32.PACK_AB R12, R113, R175 ;  /* 0x000000af710c723e */ /* 0x001fe400000010ff */
[----:B------:R-:W-:Y:S02]  /*d1c0*/  F2FP.BF16.F32.PACK_AB R13, R100, R96 ;  /* 0x00000060640d723e */ /* 0x000fe400000010ff */
[----:B------:R-:W-:-:S02]  /*d1d0*/  F2FP.BF16.F32.PACK_AB R14, R117, R177 ;  /* 0x000000b1750e723e */ /* 0x000fc400000010ff */
[----:B------:R-:W-:Y:S02]  /*d1e0*/  F2FP.BF16.F32.PACK_AB R15, R108, R104 ;  /* 0x000000686c0f723e */ /* 0x000fe400000010ff */
[----:B------:R-:W-:Y:S02]  /*d1f0*/  MOV R134, R134 ;  /* 0x0000008600867202 */ /* 0x000fe40000000f00 */
[----:B-1----:R-:W-:Y:S01]  /*d200*/  F2FP.BF16.F32.PACK_AB R24, R121, R178 ;  /* 0x000000b27918723e */ /* 0x002fe200000010ff */
[----:B------:R-:W-:Y:S01]  /*d210*/  STSM.16.M88.4 [R130], R12 ;  /* 0x0000000c82007844 */ /* 0x000fe20000000200 */
[----:B------:R-:W-:Y:S02]  /*d220*/  F2FP.BF16.F32.PACK_AB R25, R116, R112 ;  /* 0x000000707419723e */ /* 0x000fe400000010ff */
[----:B------:R-:W-:Y:S02]  /*d230*/  F2FP.BF16.F32.PACK_AB R26, R125, R179 ;  /* 0x000000b37d1a723e */ /* 0x000fe400000010ff */
[----:B------:R-:W-:-:S02]  /*d240*/  F2FP.BF16.F32.PACK_AB R27, R124, R120 ;  /* 0x000000787c1b723e */ /* 0x000fc400000010ff */
[----:B------:R-:W-:Y:S02]  /*d250*/  ISETP.NE.U32.AND P0, PT, RZ, UR4, PT ;  /* 0x00000004ff007c0c */ /* 0x000fe4000bf05070 */
[----:B--2---:R-:W-:Y:S01]  /*d260*/  IADD3 R10, P1, R219, UR4, RZ ;  /* 0x00000004db0a7c10 */ /* 0x004fe2000ff3e0ff */
[----:B------:R0:W-:Y:S01]  /*d270*/  STSM.16.M88.4 [R134], R24 ;  /* 0x0000001886007844 */ /* 0x0001e20000000200 */
[----:B------:R-:W-:Y:S02]  /*d280*/  MOV R54, R138 ;  /* 0x0000008a00367202 */ /* 0x000fe40000000f00 */
[----:B------:R-:W-:Y:S02]  /*d290*/  F2FP.BF16.F32.PACK_AB R181, R152, R128 ;  /* 0x0000008098b5723e */ /* 0x000fe400000010ff */
[----:B------:R-:W-:Y:S02]  /*d2a0*/  F2FP.BF16.F32.PACK_AB R183, R154, R153 ;  /* 0x000000999ab7723e */ /* 0x000fe400000010ff */
[----:B------:R-:W-:-:S02]  /*d2b0*/  F2FP.BF16.F32.PACK_AB R138, R141, R140 ;  /* 0x0000008c8d8a723e */ /* 0x000fc400000010ff */
[----:B------:R-:W-:Y:S01]  /*d2c0*/  F2FP.BF16.F32.PACK_AB R139, R158, R157 ;  /* 0x0000009d9e8b723e */ /* 0x000fe200000010ff */
[----:B------:R1:W-:Y:S01]  /*d2d0*/  STSM.16.M88.4 [R54], R180 ;  /* 0x000000b436007844 */ /* 0x0003e20000000200 */
[----:B------:R-:W-:Y:S02]  /*d2e0*/  MOV R46, R46 ;  /* 0x0000002e002e7202 */ /* 0x000fe40000000f00 */
[----:B------:R-:W-:Y:S01]  /*d2f0*/  ISETP.NE.AND.EX P0, PT, RZ, UR5, PT, P0 ;  /* 0x00000005ff007c0c */ /* 0x000fe2000bf05300 */
[----:B------:R1:W-:Y:S01]  /*d300*/  STSM.16.M88.4 [R44], R136 ;  /* 0x000000882c007844 */ /* 0x0003e20000000200 */
[----:B------:R-:W-:Y:S01]  /*d310*/  IADD3.X R11, R220, UR5, RZ, P1, !PT ;  /* 0x00000005dc0b7c10 */ /* 0x000fe20008ffe4ff */
[----:B------:R-:W-:Y:S02]  /*d320*/  ULDC.64 UR4, c[0x0][0xc08] ;  /* 0x0003020000047ab9 */ /* 0x000fe40000000a00 */
[----:B------:R-:W-:Y:S01]  /*d330*/  ISETP.NE.U32.AND P2, PT, RZ, UR4, PT ;  /* 0x00000004ff007c0c */ /* 0x000fe2000bf45070 */
[----:B------:R1:W-:Y:S01]  /*d340*/  STSM.16.M88.4 [R46], R144 ;  /* 0x000000902e007844 */ /* 0x0003e20000000200 */
[----:B------:R-:W-:Y:S02]  /*d350*/  BAR.SYNC.DEFER_BLOCKING 0x1, 0x100 ;  /* 0x0044000000007b1d */ /* 0x000fe40000010000 */
[----:B------:R-:W-:-:S13]  /*d360*/  ISETP.NE.AND.EX P2, PT, RZ, UR5, PT, P2 ;  /* 0x00000005ff007c0c */ /* 0x000fda000bf45320 */
[----:B------:R-:W-:Y:S01]  /*d370*/  @P2 IADD3 R8, P3, R219, UR4, RZ ;  /* 0x00000004db082c10 */ /* 0x000fe2000ff7e0ff */
[----:B------:R-:W-:Y:S02]  /*d380*/  ULDC UR4, c[0x0][0xa88] ;  /* 0x0002a20000047ab9 */ /* 0x000fe40000000800 */
[----:B------:R-:W-:Y:S01]  /*d390*/  IMAD.U32 R7, RZ, RZ, UR4 ;  /* 0x00000004ff077e24 */ /* 0x000fe2000f8e00ff */
[----:B------:R-:W-:Y:S01]  /*d3a0*/  @P2 IADD3.X R9, R220, UR5, RZ, P3, !PT ;  /* 0x00000005dc092c10 */ /* 0x000fe20009ffe4ff */
[----:B------:R1:W5:Y:S01]  /*d3b0*/  @P0 LDG.E R76, desc[UR40][R10.64] ;  /* 0x000000280a4c0981 */ /* 0x000362000c1e1900 */
[----:B---3--:R-:W-:Y:S01]  /*d3c0*/  ISETP.NE.AND P1, PT, R0, 0x1, PT ;  /* 0x000000010000780c */ /* 0x008fe20003f25270 */
[----:B0-----:R-:W-:Y:S02]  /*d3d0*/  IMAD R27, R224, 0x80, R237 ;  /* 0x00000080e01b7824 */ /* 0x001fe400078e02ed */
[----:B------:R1:W5:Y:S10]  /*d3e0*/  @P2 LDG.E R7, desc[UR40][R8.64] ;  /* 0x0000002808072981 */ /* 0x000374000c1e1900 */
[----:B------:R-:W0:Y:S08]  /*d3f0*/  @P1 LDC R4, c[0x0][0xbec] ;  /* 0x0002fb00ff041b82 */ /* 0x000e300000000800 */
[----:B------:R-:W2:Y:S01]  /*d400*/  @P1 LDC R15, c[0x0][0xbf0] ;  /* 0x0002fc00ff0f1b82 */ /* 0x000ea20000000800 */
[----:B-1----:R-:W-:Y:S05]  /*d410*/  @P2 BRA `(.L_x_9803) ;  /* 0x0000000000102947 */ /* 0x002fea0003800000 */
[----:B------:R-:W-:Y:S05]  /*d420*/  @!P0 BRA `(.L_x_9803) ;  /* 0x00000000000c8947 */ /* 0x000fea0003800000 */
[----:B------:R-:W3:Y:S04]  /*d430*/  LDG.E R8, desc[UR40][R10.64] ;  /* 0x000000280a087981 */ /* 0x000ee8000c1e1900 */
[----:B-----5:R-:W3:Y:S02]  /*d440*/  LDG.E R7, desc[UR40][R10.64+0x4] ;  /* 0x000004280a077981 */ /* 0x020ee4000c1e1900 */
[----:B---3--:R-:W-:-:S07]  /*d450*/  IMAD.IADD R7, R7, 0x1, -R8 ;  /* 0x0000000107077824 */ /* 0x008fce00078e0a08 */
.L_x_9803:
[----:B------:R-:W-:Y:S01]  /*d460*/  SHF.R.S32.HI R3, RZ, 0x1f, R218 ;  /* 0x0000001fff037819 */ /* 0x000fe200000114da */
[----:B0-----:R-:W-:Y:S01]  /*d470*/  @P1 IMAD.HI.U32 R4, R27, R4, RZ ;  /* 0x000000041b041227 */ /* 0x001fe200078e00ff */
[----:B------:R-:W-:Y:S01]  /*d480*/  ULDC.64 UR4, c[0x0][0xb90] ;  /* 0x0002e40000047ab9 */ /* 0x000fe20000000a00 */
[----:B-----5:R-:W-:Y:S01]  /*d490*/  SHF.R.S32.HI R77, RZ, 0x1f, R76 ;  /* 0x0000001fff4d7819 */ /* 0x020fe2000001144c */
[----:B------:R-:W0:Y:S01]  /*d4a0*/  @P1 LDC R80, c[0x0][0xbec] ;  /* 0x0002fb00ff501b82 */ /* 0x000e220000000800 */
[----:B------:R-:W-:Y:S01]  /*d4b0*/  IMAD R13, R3, UR4, RZ ;  /* 0x00000004030d7c24 */ /* 0x000fe2000f8e02ff */
[----:B------:R-:W-:Y:S01]  /*d4c0*/  SEL R229, R229, RZ, !P0 ;  /* 0x000000ffe5e57207 */ /* 0x000fe20004000000 */
[----:B------:R-:W-:Y:S01]  /*d4d0*/  IMAD.MOV.U32 R11, RZ, RZ, R27 ;  /* 0x000000ffff0b7224 */ /* 0x000fe200078e001b */
[----:B--2---:R-:W-:Y:S01]  /*d4e0*/  @P1 SHF.R.U32.HI R11, RZ, R15, R4 ;  /* 0x0000000fff0b1219 */ /* 0x004fe20000011604 */
[----:B------:R-:W-:Y:S01]  /*d4f0*/  IMAD.WIDE.U32 R8, R218, UR4, R76 ;  /* 0x00000004da087c25 */ /* 0x000fe2000f8e004c */
[----:B------:R-:W-:-:S02]  /*d500*/  SEL R221, R221, RZ, !P0 ;  /* 0x000000ffdddd7207 */ /* 0x000fc40004000000 */
[----:B------:R-:W1:Y:S01]  /*d510*/  @P1 LDC R79, c[0x0][0xbf0] ;  /* 0x0002fc00ff4f1b82 */ /* 0x000e620000000800 */
[----:B------:R-:W-:Y:S01]  /*d520*/  IMAD R13, R218, UR5, R13 ;  /* 0x00000005da0d7c24 */ /* 0x000fe2000f8e020d */
[----:B------:R-:W-:Y:S01]  /*d530*/  ULDC.64 UR4, c[0x0][0xb98] ;  /* 0x0002e60000047ab9 */ /* 0x000fe20000000a00 */
[----:B------:R-:W-:Y:S02]  /*d540*/  IMAD.MOV R25, RZ, RZ, -R11 ;  /* 0x000000ffff197224 */ /* 0x000fe400078e0a0b */
[----:B------:R-:W-:Y:S02]  /*d550*/  IMAD.IADD R9, R9, 0x1, R13 ;  /* 0x0000000109097824 */ /* 0x000fe400078e020d */
[----:B------:R-:W-:Y:S02]  /*d560*/  IMAD R15, R228, 0x40, R209 ;  /* 0x00000040e40f7824 */ /* 0x000fe400078e02d1 */
[----:B------:R-:W-:Y:S02]  /*d570*/  IMAD R13, R0, R25, R27 ;  /* 0x00000019000d7224 */ /* 0x000fe400078e021b */
[----:B------:R-:W-:-:S02]  /*d580*/  IMAD R4, R229, UR4, RZ ;  /* 0x00000004e5047c24 */ /* 0x000fc4000f8e02ff */
[----:B------:R-:W-:-:S04]  /*d590*/  IMAD.WIDE.U32 R8, R221, UR4, R8 ;  /* 0x00000004dd087c25 */ /* 0x000fc8000f8e0008 */
[----:B------:R-:W-:Y:S01]  /*d5a0*/  IMAD.WIDE R20, R15, 0x2, R20 ;  /* 0x000000020f147825 */ /* 0x000fe200078e0214 */
[----:B------:R-:W-:Y:S02]  /*d5b0*/  SHF.R.S32.HI R15, RZ, 0x1f, R11 ;  /* 0x0000001fff0f7819 */ /* 0x000fe4000001140b */
[----:B------:R-:W-:Y:S01]  /*d5c0*/  IADD3 R10, P0, R11, R8, RZ ;  /* 0x000000080b0a7210 */ /* 0x000fe20007f1e0ff */
[----:B------:R-:W-:Y:S01]  /*d5d0*/  IMAD R12, R221, UR5, R4 ;  /* 0x00000005dd0c7c24 */ /* 0x000fe2000f8e0204 */
[----:B------:R-:W-:Y:S01]  /*d5e0*/  SHF.R.S32.HI R4, RZ, 0x1f, R13 ;  /* 0x0000001fff047819 */ /* 0x000fe2000001140d */
[----:B------:R-:W-:Y:S01]  /*d5f0*/  ULDC.64 UR4, c[0x0][0xb88] ;  /* 0x0002e20000047ab9 */ /* 0x000fe20000000a00 */
[----:B------:R-:W-:Y:S01]  /*d600*/  IADD3 R25, P2, R20, 0x1000, RZ ;  /* 0x0000100014197810 */ /* 0x000fe20007f5e0ff */
[----:B------:R-:W-:Y:S01]  /*d610*/  IMAD R78, R7, R0, RZ ;  /* 0x00000000074e7224 */ /* 0x000fe200078e02ff */
[----:B------:R-:W-:Y:S01]  /*d620*/  IADD3.X R11, R15, R9, R12, P0, !PT ;  /* 0x000000090f0b7210 */ /* 0x000fe200007fe40c */
[----:B------:R-:W-:Y:S01]  /*d630*/  IMAD R4, R4, UR4, RZ ;  /* 0x0000000404047c24 */ /* 0x000fe2000f8e02ff */
[----:B------:R-:W-:-:S02]  /*d640*/  LOP3.LUT R8, R25, 0x380, RZ, 0xc0, !PT ;  /* 0x0000038019087812 */ /* 0x000fc400078ec0ff */
[----:B------:R-:W-:Y:S01]  /*d650*/  IADD3 R33, P4, R20, 0x5000, RZ ;  /* 0x0000500014217810 */ /* 0x000fe20007f9e0ff */
[C---:B------:R-:W-:Y:S01]  /*d660*/  IMAD R9, R13.reuse, UR5, R4 ;  /* 0x000000050d097c24 */ /* 0x040fe2000f8e0204 */
[----:B------:R-:W-:Y:S01]  /*d670*/  SHF.R.U64 R8, R8, 0x3, RZ ;  /* 0x0000000308087819 */ /* 0x000fe200000012ff */
[----:B------:R-:W-:Y:S01]  /*d680*/  IMAD.WIDE.U32 R10, R13, UR4, R10 ;  /* 0x000000040d0a7c25 */ /* 0x000fe2000f8e000a */
[----:B------:R-:W-:Y:S01]  /*d690*/  IADD3 R13, P3, R20, 0x2000, RZ ;  /* 0x00002000140d7810 */ /* 0x000fe20007f7e0ff */
[----:B------:R-:W-:Y:S01]  /*d6a0*/  ULDC.64 UR4, c[0x0][0xb50] ;  /* 0x0002d40000047ab9 */ /* 0x000fe20000000a00 */
[----:B------:R-:W-:Y:S01]  /*d6b0*/  LOP3.LUT R8, R8, R25, RZ, 0x3c, !PT ;  /* 0x0000001908087212 */ /* 0x000fe200078e3cff */
[----:B------:R-:W-:Y:S01]  /*d6c0*/  IMAD.IADD R9, R11, 0x1, R9 ;  /* 0x000000010b097824 */ /* 0x000fe200078e0209 */
[----:B------:R-:W-:Y:S01]  /*d6d0*/  LEA R4, P0, R10, UR4, 0x2 ;  /* 0x000000040a047c11 */ /* 0x000fe2000f8010ff */
[----:B------:R-:W-:Y:S01]  /*d6e0*/  IMAD R11, R224, 0x80, R235 ;  /* 0x00000080e00b7824 */ /* 0x000fe200078e02eb */
[----:B------:R-:W-:-:S02]  /*d6f0*/  LOP3.LUT R12, R13, 0x380, RZ, 0xc0, !PT ;  /* 0x000003800d0c7812 */ /* 0x000fc400078ec0ff */
[----:B------:R-:W-:Y:S01]  /*d700*/  LEA.HI.X R10, R10, UR5, R9, 0x2, P0 ;  /* 0x000000050a0a7c11 */ /* 0x000fe200080f1409 */
[--C-:B------:R-:W-:Y:S01]  /*d710*/  IMAD.X R9, RZ, RZ, R21.reuse, P2 ;  /* 0x000000ffff097224 */ /* 0x100fe200010e0615 */
[----:B------:R-:W-:Y:S01]  /*d720*/  SHF.R.U64 R12, R12, 0x3, RZ ;  /* 0x000000030c0c7819 */ /* 0x000fe200000012ff */
[----:B------:R-:W-:Y:S01]  /*d730*/  SHFL.IDX PT, R50, R4, RZ, 0x1c1f ;  /* 0x001c1fff04327589 */ /* 0x000fe200000e0000 */
[----:B------:R-:W-:Y:S01]  /*d740*/  IADD3 R29, P0, R20, 0x4000, RZ ;  /* 0x00004000141d7810 */ /* 0x000fe20007f1e0ff */
[----:B------:R-:W-:Y:S01]  /*d750*/  VIADD R7, R11, 0x8 ;  /* 0x000000080b077836 */ /* 0x000fe20000000000 */
[----:B------:R-:W-:Y:S01]  /*d760*/  LOP3.LUT R12, R12, R13, RZ, 0x3c, !PT ;  /* 0x0000000d0c0c7212 */ /* 0x000fe200078e3cff */
[----:B------:R-:W-:Y:S01]  /*d770*/  IMAD.X R13, RZ, RZ, R21, P3 ;  /* 0x000000ffff0d7224 */ /* 0x000fe200018e0615 */
[----:B------:R-:W-:Y:S01]  /*d780*/  LOP3.LUT R28, R29, 0x380, RZ, 0xc0, !PT ;  /* 0x000003801d1c7812 */ /* 0x000fe200078ec0ff */
[----:B------:R-:W2:Y:S01]  /*d790*/  SHFL.IDX PT, R51, R10, RZ, 0x1c1f ;  /* 0x001c1fff0a337589 */ /* 0x000ea200000e0000 */
[C---:B------:R-:W-:Y:S01]  /*d7a0*/  IADD3 R37, P2, R20.reuse, 0x6000, RZ ;  /* 0x0000600014257810 */ /* 0x040fe20007f5e0ff */
[----:B------:R-:W-:Y:S01]  /*d7b0*/  ULDC.64 UR4, c[0x0][0xaa0] ;  /* 0x0002a80000047ab9 */ /* 0x000fe20000000a00 */
[C---:B------:R-:W-:Y:S01]  /*d7c0*/  IADD3 R41, P3, R20.reuse, 0x7000, RZ ;  /* 0x0000700014297810 */ /* 0x040fe20007f7e0ff */
[----:B------:R3:W-:Y:S01]  /*d7d0*/  SHFL.IDX PT, R54, R4, 0x1, 0x1c1f ;  /* 0x003c1f0004367f89 */ /* 0x0007e200000e0000 */
[----:B------:R-:W-:-:S02]  /*d7e0*/  IADD3 R25, P5, R20, 0x3000, RZ ;  /* 0x0000300014197810 */ /* 0x000fc40007fbe0ff */
[----:B------:R-:W-:Y:S01]  /*d7f0*/  SHF.R.U64 R28, R28, 0x3, RZ ;  /* 0x000000031c1c7819 */ /* 0x000fe200000012ff */
[----:B------:R-:W4:Y:S01]  /*d800*/  SHFL.IDX PT, R55, R10, 0x1, 0x1c1f ;  /* 0x003c1f000a377f89 */ /* 0x000f2200000e0000 */
        /* <DEDUP_REMOVED lines=45> */
[C---:B------:R-:W-:Y:S02]  /*dae0*/  IADD3 R11, P3, R20.reuse, 0xf000, RZ ;  /* 0x0000f000140b7810 */ /* 0x040fe40007f7e0ff */
[----:B------:R-:W-:Y:S02]  /*daf0*/  ISETP.GE.OR P0, PT, R7, R78, P0 ;  /* 0x0000004e0700720c */ /* 0x000fe40000706670 */
[C---:B------:R-:W-:Y:S01]  /*db00*/  IADD3 R65, P5, R20.reuse, 0xd000, RZ ;  /* 0x0000d00014417810 */ /* 0x040fe20007fbe0ff */
[----:B------:R-:W-:Y:S01]  /*db10*/  IMAD.X R73, RZ, RZ, R21, P3 ;  /* 0x000000ffff497224 */ /* 0x000fe200018e0615 */
[C---:B------:R-:W-:Y:S02]  /*db20*/  IADD3 R69, P4, R20.reuse, 0xe000, RZ ;  /* 0x0000e00014457810 */ /* 0x040fe40007f9e0ff */
[----:B------:R-:W-:Y:S02]  /*db30*/  LOP3.LUT R15, R20, 0x380, RZ, 0xc0, !PT ;  /* 0x00000380140f7812 */ /* 0x000fe400078ec0ff */
[----:B---3--:R-:W-:Y:S01]  /*db40*/  LOP3.LUT R4, R11, 0x380, RZ, 0xc0, !PT ;  /* 0x000003800b047812 */ /* 0x008fe200078ec0ff */
[----:B--2---:R-:W-:Y:S01]  /*db50*/  @!P2 ST.E desc[UR40][R50.64], R6 ;  /* 0x000000063200a985 */ /* 0x004fe2000c101928 */
[----:B------:R-:W-:-:S02]  /*db60*/  LOP3.LUT R64, R65, 0x380, RZ, 0xc0, !PT ;  /* 0x0000038041407812 */ /* 0x000fc400078ec0ff */
[----:B------:R-:W-:Y:S01]  /*db70*/  LOP3.LUT R68, R69, 0x380, RZ, 0xc0, !PT ;  /* 0x0000038045447812 */ /* 0x000fe200078ec0ff */
[----:B----4-:R2:W-:Y:S01]  /*db80*/  @!P0 ST.E desc[UR40][R54.64], R5 ;  /* 0x0000000536008985 */ /* 0x0105e2000c101928 */
[----:B------:R-:W-:Y:S02]  /*db90*/  SHF.R.U64 R15, R15, 0x3, RZ ;  /* 0x000000030f0f7819 */ /* 0x000fe400000012ff */
[----:B------:R-:W-:Y:S01]  /*dba0*/  SHF.R.U64 R4, R4, 0x3, RZ ;  /* 0x0000000304047819 */ /* 0x000fe200000012ff */
[----:B------:R-:W5:Y:S01]  /*dbb0*/  LD.E.128 R24, desc[UR40][R24.64] ;  /* 0x0000002818187980 */ /* 0x000f62000c101d00 */
[----:B------:R-:W-:Y:S02]  /*dbc0*/  SHF.R.U64 R64, R64, 0x3, RZ ;  /* 0x0000000340407819 */ /* 0x000fe400000012ff */
[----:B------:R-:W-:Y:S01]  /*dbd0*/  SHF.R.U64 R68, R68, 0x3, RZ ;  /* 0x0000000344447819 */ /* 0x000fe200000012ff */
[----:B------:R-:W5:Y:S01]  /*dbe0*/  LD.E.128 R28, desc[UR40][R28.64] ;  /* 0x000000281c1c7980 */ /* 0x000f62000c101d00 */
[----:B------:R-:W-:-:S02]  /*dbf0*/  LOP3.LUT R20, R15, R20, RZ, 0x3c, !PT ;  /* 0x000000140f147212 */ /* 0x000fc400078e3cff */
[----:B------:R-:W-:Y:S01]  /*dc00*/  LOP3.LUT R64, R64, R65, RZ, 0x3c, !PT ;  /* 0x0000004140407212 */ /* 0x000fe200078e3cff */
[--C-:B------:R-:W-:Y:S01]  /*dc10*/  IMAD.X R65, RZ, RZ, R21.reuse, P5 ;  /* 0x000000ffff417224 */ /* 0x100fe200028e0615 */
[----:B------:R-:W-:Y:S01]  /*dc20*/  LOP3.LUT R68, R68, R69, RZ, 0x3c, !PT ;  /* 0x0000004544447212 */ /* 0x000fe200078e3cff */
[----:B------:R-:W-:Y:S01]  /*dc30*/  IMAD.X R69, RZ, RZ, R21, P4 ;  /* 0x000000ffff457224 */ /* 0x000fe200020e0615 */
[----:B------:R-:W-:Y:S01]  /*dc40*/  LOP3.LUT R72, R4, R11, RZ, 0x3c, !PT ;  /* 0x0000000b04487212 */ /* 0x000fe200078e3cff */
[----:B------:R-:W5:Y:S04]  /*dc50*/  LD.E.128 R12, desc[UR40][R12.64] ;  /* 0x000000280c0c7980 */ /* 0x000f68000c101d00 */
[----:B--2---:R2:W5:Y:S04]  /*dc60*/  LD.E.128 R4, desc[UR40][R20.64] ;  /* 0x0000002814047980 */ /* 0x004568000c101d00 */
[----:B------:R-:W5:Y:S04]  /*dc70*/  LD.E.128 R8, desc[UR40][R8.64] ;  /* 0x0000002808087980 */ /* 0x000f68000c101d00 */
[----:B------:R-:W5:Y:S01]  /*dc80*/  LD.E.128 R32, desc[UR40][R32.64] ;  /* 0x0000002820207980 */ /* 0x000f62000c101d00 */
[----:B--2---:R-:W-:-:S03]  /*dc90*/  IMAD R21, R77, UR4, RZ ;  /* 0x000000044d157c24 */ /* 0x004fc6000f8e02ff */
[----:B------:R-:W5:Y:S01]  /*dca0*/  LD.E.128 R36, desc[UR40][R36.64] ;  /* 0x0000002824247980 */ /* 0x000f62000c101d00 */
[C---:B------:R-:W-:Y:S02]  /*dcb0*/  IMAD R77, R76.reuse, UR5, R21 ;  /* 0x000000054c4d7c24 */ /* 0x040fe4000f8e0215 */
[----:B------:R-:W-:Y:S01]  /*dcc0*/  IMAD.WIDE.U32 R20, R76, UR4, RZ ;  /* 0x000000044c147c25 */ /* 0x000fe2000f8e00ff */
[----:B------:R-:W-:Y:S01]  /*dcd0*/  ULDC.64 UR4, c[0x0][0xae8] ;  /* 0x0002ba0000047ab9 */ /* 0x000fe20000000a00 */
[----:B------:R-:W5:Y:S02]  /*dce0*/  LD.E.128 R40, desc[UR40][R40.64] ;  /* 0x0000002828287980 */ /* 0x000f64000c101d00 */
[----:B------:R-:W-:Y:S02]  /*dcf0*/  IMAD.IADD R21, R21, 0x1, R77 ;  /* 0x0000000115157824 */ /* 0x000fe400078e024d */
[----:B------:R-:W-:Y:S01]  /*dd00*/  IMAD R77, R216, 0x20, R228 ;  /* 0x00000020d84d7824 */ /* 0x000fe200078e02e4 */
[----:B------:R-:W5:Y:S01]  /*dd10*/  LD.E.128 R44, desc[UR40][R44.64] ;  /* 0x000000282c2c7980 */ /* 0x000f62000c101d00 */
[----:B------:R-:W-:-:S02]  /*dd20*/  IMAD R3, R3, UR4, RZ ;  /* 0x0000000403037c24 */ /* 0x000fc4000f8e02ff */
[----:B------:R-:W-:Y:S01]  /*dd30*/  IMAD R81, R224, 0x80, R77 ;  /* 0x00000080e0517824 */ /* 0x000fe200078e024d */
[----:B------:R-:W5:Y:S01]  /*dd40*/  LD.E.128 R48, desc[UR40][R48.64] ;  /* 0x0000002830307980 */ /* 0x000f62000c101d00 */
[C---:B------:R-:W-:Y:S02]  /*dd50*/  IMAD R3, R218.reuse, UR5, R3 ;  /* 0x00000005da037c24 */ /* 0x040fe4000f8e0203 */
[----:B------:R-:W-:Y:S01]  /*dd60*/  IMAD.WIDE.U32 R20, R218, UR4, R20 ;  /* 0x00000004da147c25 */ /* 0x000fe2000f8e0014 */
[----:B------:R-:W-:Y:S01]  /*dd70*/  ULDC.64 UR4, c[0x0][0xaf0] ;  /* 0x0002bc0000047ab9 */ /* 0x000fe20000000a00 */
[----:B------:R-:W5:Y:S02]  /*dd80*/  LD.E.128 R52, desc[UR40][R52.64] ;  /* 0x0000002834347980 */ /* 0x000f64000c101d00 */
[----:B0-----:R-:W-:Y:S02]  /*dd90*/  @P1 IMAD.HI.U32 R76, R81, R80, RZ ;  /* 0x00000050514c1227 */ /* 0x001fe400078e00ff */
[----:B------:R-:W5:Y:S02]  /*dda0*/  LD.E.128 R56, desc[UR40][R56.64] ;  /* 0x0000002838387980 */ /* 0x000f64000c101d00 */
[----:B------:R-:W-:-:S02]  /*ddb0*/  IMAD.IADD R21, R21, 0x1, R3 ;  /* 0x0000000115157824 */ /* 0x000fc400078e0203 */
[----:B------:R-:W-:Y:S01]  /*ddc0*/  IMAD.MOV.U32 R3, RZ, RZ, R81 ;  /* 0x000000ffff037224 */ /* 0x000fe200078e0051 */
[----:B-1----:R-:W-:Y:S01]  /*ddd0*/  @P1 SHF.R.U32.HI R3, RZ, R79, R76 ;  /* 0x0000004fff031219 */ /* 0x002fe2000001164c */
[----:B------:R-:W-:Y:S01]  /*dde0*/  IMAD R80, R229, UR4, RZ ;  /* 0x00000004e5507c24 */ /* 0x000fe2000f8e02ff */
[----:B------:R-:W5:Y:S01]  /*ddf0*/  LD.E.128 R60, desc[UR40][R60.64] ;  /* 0x000000283c3c7980 */ /* 0x000f62000c101d00 */
[C---:B------:R-:W-:Y:S01]  /*de00*/  IMAD.WIDE.U32 R20, R221.reuse, UR4, R20 ;  /* 0x00000004dd147c25 */ /* 0x040fe2000f8e0014 */
[--C-:B------:R-:W-:Y:S02]  /*de10*/  SHF.R.S32.HI R76, RZ, 0x1f, R3.reuse ;  /* 0x0000001fff4c7819 */ /* 0x100fe40000011403 */
[----:B------:R-:W5:Y:S01]  /*de20*/  LD.E.128 R64, desc[UR40][R64.64] ;  /* 0x0000002840407980 */ /* 0x000f62000c101d00 */
[----:B------:R-:W-:Y:S01]  /*de30*/  IMAD R77, R221, UR5, R80 ;  /* 0x00000005dd4d7c24 */ /* 0x000fe2000f8e0250 */
[----:B------:R-:W-:Y:S01]  /*de40*/  ULDC.64 UR4, c[0x0][0xae0] ;  /* 0x0002b80000047ab9 */ /* 0x000fe20000000a00 */
[----:B------:R-:W-:Y:S01]  /*de50*/  IMAD.MOV R79, RZ, RZ, -R3 ;  /* 0x000000ffff4f7224 */ /* 0x000fe200078e0a03 */
[----:B------:R-:W5:Y:S01]  /*de60*/  LD.E.128 R68, desc[UR40][R68.64] ;  /* 0x0000002844447980 */ /* 0x000f62000c101d00 */
[----:B------:R-:W-:-:S02]  /*de70*/  IMAD.IADD R21, R21, 0x1, R77 ;  /* 0x0000000115157824 */ /* 0x000fc400078e024d */
[----:B------:R-:W-:Y:S01]  /*de80*/  IMAD R77, R0, R79, R81 ;  /* 0x0000004f004d7224 */ /* 0x000fe200078e0251 */
[----:B------:R-:W5:Y:S01]  /*de90*/  LD.E.128 R72, desc[UR40][R72.64] ;  /* 0x0000002848487980 */ /* 0x000f62000c101d00 */
[----:B------:R-:W-:Y:S01]  /*dea0*/  IMAD R76, R76, UR4, RZ ;  /* 0x000000044c4c7c24 */ /* 0x000fe2000f8e02ff */
[----:B------:R-:W-:Y:S01]  /*deb0*/  @!PT LDS RZ, [RZ] ;  /* 0x00000000fffff984 */ /* 0x000fe20000000800 */
[----:B------:R-:W-:Y:S01]  /*dec0*/  @!PT LDS RZ, [RZ] ;  /* 0x00000000fffff984 */ /* 0x000fe20000000800 */
[----:B------:R-:W-:Y:S01]  /*ded0*/  @!PT LDS RZ, [RZ] ;  /* 0x00000000fffff984 */ /* 0x000fe20000000800 */
[----:B------:R-:W-:Y:S01]  /*dee0*/  @!PT LDS RZ, [RZ] ;  /* 0x00000000fffff984 */ /* 0x000fe20000000800 */
[----:B------:R0:W-:Y:S06]  /*def0*/  MEMBAR.ALL.CTA ;  /* 0x0000000000007992 */ /* 0x0001ec0000008000 */
[----:B0-----:R-:W0:Y:S01]  /*df00*/  FENCE.VIEW.ASYNC.S ;  /* 0x00000000000073c6 */ /* 0x001e220000000000 */
[----:B------:R-:W-:Y:S01]  /*df10*/  SHF.R.S32.HI R0, RZ, 0x1f, R77 ;  /* 0x0000001fff007819 */ /* 0x000fe2000001144d */
[----:B------:R-:W-:-:S02]  /*df20*/  IMAD R79, R3, UR5, R76 ;  /* 0x00000005034f7c24 */ /* 0x000fc4000f8e024c */
[----:B------:R-:W-:Y:S01]  /*df30*/  IMAD.WIDE.U32 R20, R3, UR4, R20 ;  /* 0x0000000403147c25 */ /* 0x000fe2000f8e0014 */
[----:B------:R-:W-:-:S03]  /*df40*/  ULDC.64 UR4, c[0x0][0xad8] ;  /* 0x0002b60000047ab9 */ /* 0x000fc60000000a00 */
[----:B------:R-:W-:Y:S02]  /*df50*/  IMAD.IADD R21, R21, 0x1, R79 ;  /* 0x0000000115157824 */ /* 0x000fe400078e024f */
[----:B------:R-:W-:Y:S02]  /*df60*/  IMAD R0, R0, UR4, RZ ;  /* 0x0000000400007c24 */ /* 0x000fe4000f8e02ff */
[----:B------:R-:W-:Y:S02]  /*df70*/  IMAD R85, R224, 0x80, R228 ;  /* 0x00000080e0557824 */ /* 0x000fe400078e02e4 */
[C---:B------:R-:W-:Y:S02]  /*df80*/  IMAD R79, R77.reuse, UR5, R0 ;  /* 0x000000054d4f7c24 */ /* 0x040fe4000f8e0200 */
[----:B------:R-:W-:Y:S01]  /*df90*/  IMAD.WIDE.U32 R20, R77, UR4, R20 ;  /* 0x000000044d147c25 */ /* 0x000fe2000f8e0014 */
[----:B------:R-:W-:Y:S01]  /*dfa0*/  ISETP.GE.AND P2, PT, R85, R78, PT ;  /* 0x0000004e5500720c */ /* 0x000fe20003f46270 */
[----:B------:R-:W-:-:S02]  /*dfb0*/  ULDC.64 UR4, c[0x0][0xa80] ;  /* 0x0002a00000047ab9 */ /* 0x000fc40000000a00 */
[----:B------:R-:W-:Y:S02]  /*dfc0*/  VIADD R0, R18, 0x22820 ;  /* 0x0002282012007836 */ /* 0x000fe40000000000 */
[----:B------:R-:W-:Y:S01]  /*dfd0*/  IMAD.IADD R21, R21, 0x1, R79 ;  /* 0x0000000115157824 */ /* 0x000fe200078e024f */
[C---:B------:R-:W-:Y:S01]  /*dfe0*/  LEA R79, P3, R20.reuse, UR4, 0x1 ;  /* 0x00000004144f7c11 */ /* 0x040fe2000f8608ff */
[----:B------:R-:W-:Y:S01]  /*dff0*/  VIADD R3, R85, 0x20 ;  /* 0x0000002055037836 */ /* 0x000fe20000000000 */
[----:B------:R-:W-:Y:S02]  /*e000*/  PRMT R0, RZ, 0x654, R0 ;  /* 0x00000654ff007816 */ /* 0x000fe40000000000 */
[----:B------:R-:W-:Y:S02]  /*e010*/  LEA.HI.X R84, R20, UR5, R21, 0x1, P3 ;  /* 0x0000000514547c11 */ /* 0x000fe400098f0c15 */
[----:B------:R-:W-:Y:S01]  /*e020*/  ISETP.GE.AND P1, PT, R3, R78, PT ;  /* 0x0000004e0300720c */ /* 0x000fe20003f26270 */
[----:B------:R-:W-:Y:S01]  /*e030*/  VIADD R3, R85, 0x40 ;  /* 0x0000004055037836 */ /* 0x000fe20000000000 */
[----:B0-----:R0:W-:Y:S01]  /*e040*/  SYNCS.ARRIVE.TRANS64.RED.A1T0 RZ, [R0+URZ], RZ ;  /* 0x000000ff00ff79a7 */ /* 0x0011e2000810043f */
[----:B------:R1:W2:Y:S01]  /*e050*/  SHFL.IDX PT, R82, R79, RZ, 0x181f ;  /* 0x00181fff4f527589 */ /* 0x0002a200000e0000 */
[----:B------:R-:W-:Y:S01]  /*e060*/  BSSY B1, `(.L_x_9804) ;  /* 0x0000019000017945 */ /* 0x000fe20003800000 */
[----:B------:R-:W-:-:S02]  /*e070*/  SHF.R.S32.HI R86, RZ, 0x1f, R215 ;  /* 0x0000001fff567819 */ /* 0x000fc400000114d7 */
[----:B------:R-:W-:Y:S01]  /*e080*/  ISETP.GE.AND P0, PT, R3, R78, PT ;  /* 0x0000004e0300720c */ /* 0x000fe20003f06270 */
[----:B0-----:R1:W0:Y:S01]  /*e090*/  SHFL.IDX PT, R0, R84, RZ, 0x181f ;  /* 0x00181fff54007589 */ /* 0x00122200000e0000 */
[----:B------:R-:W-:Y:S02]  /*e0a0*/  SHF.R.S32.HI R87, RZ, 0x1f, R213 ;  /* 0x0000001fff577819 */ /* 0x000fe400000114d5 */
[----:B------:R-:W-:Y:S02]  /*e0b0*/  SHF.R.S32.HI R88, RZ, 0x1f, R214 ;  /* 0x0000001fff587819 */ /* 0x000fe400000114d6 */
[----:B------:R-:W-:Y:S01]  /*e0c0*/  SHF.R.S32.HI R92, RZ, 0x1f, R209 ;  /* 0x0000001fff5c7819 */ /* 0x000fe200000114d1 */
[----:B------:R-:W-:Y:S06]  /*e0d0*/  @P2 BRA `(.L_x_9805) ;  /* 0x0000000000442947 */ /* 0x000fec0003800000 */
[----:B------:R-:W-:Y:S02]  /*e0e0*/  ULDC UR4, c[0x0][0xac8] ;  /* 0x0002b20000047ab9 */ /* 0x000fe40000000800 */
[----:B------:R-:W-:Y:S02]  /*e0f0*/  ISETP.GE.AND P2, PT, R209, UR4, PT ;  /* 0x00000004d1007c0c */ /* 0x000fe4000bf46270 */
[----:B------:R-:W-:Y:S02]  /*e100*/  ISETP.GE.AND P3, PT, R214, UR4, PT ;  /* 0x00000004d6007c0c */ /* 0x000fe4000bf66270 */
[----:B------:R-:W-:-:S09]  /*e110*/  ISETP.GE.AND P4, PT, R213, UR4, PT ;  /* 0x00000004d5007c0c */ /* 0x000fd2000bf86270 */
[----:B--2---:R-:W-:-:S04]  /*e120*/  @!P2 LEA R20, P5, R209, R82, 0x1 ;  /* 0x00000052d114a211 */ /* 0x004fc800078a08ff */
[----:B0-----:R-:W-:Y:S02]  /*e130*/  @!P2 LEA.HI.X R21, R209, R0, R92, 0x1, P5 ;  /* 0x00000000d115a211 */ /* 0x001fe400028f0c5c */
[----:B------:R-:W-:-:S03]  /*e140*/  ISETP.GE.AND P5, PT, R215, UR4, PT ;  /* 0x00000004d7007c0c */ /* 0x000fc6000bfa6270 */
[----:B-----5:R3:W-:Y:S01]  /*e150*/  @!P2 ST.E.128 desc[UR40][R20.64], R4 ;  /* 0x000000041400a985 */ /* 0x0207e2000c101d28 */
[----:B------:R-:W-:-:S04]  /*e160*/  @!P3 LEA R76, P2, R214, R82, 0x1 ;  /* 0x00000052d64cb211 */ /* 0x000fc800078408ff */
        /* <DEDUP_REMOVED lines=8> */
.L_x_9805:
[----:B------:R-:W-:Y:S05]  /*e1f0*/  BSYNC B1 ;  /* 0x0000000000017941 */ /* 0x000fea0003800000 */
.L_x_9804:
[----:B0-----:R0:W4:Y:S01]  /*e200*/  SHFL.IDX PT, R0, R84, 0x1, 0x181f ;  /* 0x00381f0054007f89 */ /* 0x00112200000e0000 */
[----:B------:R-:W-:Y:S03]  /*e210*/  BSSY B1, `(.L_x_9806) ;  /* 0x0000014000017945 */ /* 0x000fe60003800000 */
[----:B---3-5:R0:W3:Y:S01]  /*e220*/  SHFL.IDX PT, R28, R79, 0x1, 0x181f ;  /* 0x00381f004f1c7f89 */ /* 0x0280e200000e0000 */
[----:B------:R-:W-:Y:S05]  /*e230*/  @P1 BRA `(.L_x_9807) ;  /* 0x0000000000441947 */ /* 0x000fea0003800000 */
[----:B------:R-:W-:Y:S02]  /*e240*/  ULDC UR4, c[0x0][0xac8] ;  /* 0x0002b20000047ab9 */ /* 0x000fe40000000800 */
[----:B------:R-:W-:Y:S02]  /*e250*/  ISETP.GE.AND P4, PT, R209, UR4, PT ;  /* 0x00000004d1007c0c */ /* 0x000fe4000bf86270 */
[----:B------:R-:W-:Y:S02]  /*e260*/  ISETP.GE.AND P3, PT, R214, UR4, PT ;  /* 0x00000004d6007c0c */ /* 0x000fe4000bf66270 */
[----:B------:R-:W-:Y:S02]  /*e270*/  ISETP.GE.AND P2, PT, R213, UR4, PT ;  /* 0x00000004d5007c0c */ /* 0x000fe4000bf46270 */
[----:B------:R-:W-:-:S07]  /*e280*/  ISETP.GE.AND P1, PT, R215, UR4, PT ;  /* 0x00000004d7007c0c */ /* 0x000fce000bf26270 */
[----:B---3--:R-:W-:-:S04]  /*e290*/  @!P4 LEA R4, P5, R209, R28, 0x1 ;  /* 0x0000001cd104c211 */ /* 0x008fc800078a08ff */
[----:B----4-:R-:W-:Y:S02]  /*e2a0*/  @!P4 LEA.HI.X R5, R209, R0, R92, 0x1, P5 ;  /* 0x00000000d105c211 */ /* 0x010fe400028f0c5c */
[----:B------:R-:W-:-:S03]  /*e2b0*/  @!P3 LEA R6, P5, R214, R28, 0x1 ;  /* 0x0000001cd606b211 */ /* 0x000fc600078a08ff */
[----:B------:R3:W-:Y:S01]  /*e2c0*/  @!P4 ST.E.128 desc[UR40][R4.64], R8 ;  /* 0x000000080400c985 */ /* 0x0007e2000c101d28 */
        /* <DEDUP_REMOVED lines=8> */
.L_x_9807:
[----:B------:R-:W-:Y:S05]  /*e350*/  BSYNC B1 ;  /* 0x0000000000017941 */ /* 0x000fea0003800000 */
.L_x_9806:
[----:B----4-:R4:W0:Y:S01]  /*e360*/  SHFL.IDX PT, R0, R84, 0x2, 0x181f ;  /* 0x00581f0054007f89 */ /* 0x01082200000e0000 */
[----:B------:R-:W-:Y:S03]  /*e370*/  BSSY B1, `(.L_x_9808) ;  /* 0x0000014000017945 */ /* 0x000fe60003800000 */
[----:B---3--:R4:W3:Y:S01]  /*e380*/  SHFL.IDX PT, R10, R79, 0x2, 0x181f ;  /* 0x00581f004f0a7f89 */ /* 0x0088e200000e0000 */
[----:B------:R-:W-:Y:S05]  /*e390*/  @P0 BRA `(.L_x_9809) ;  /* 0x0000000000440947 */ /* 0x000fea0003800000 */
[----:B------:R-:W-:Y:S02]  /*e3a0*/  ULDC UR4, c[0x0][0xac8] ;  /* 0x0002b20000047ab9 */ /* 0x000fe40000000800 */
[----:B------:R-:W-:Y:S02]  /*e3b0*/  ISETP.GE.AND P3, PT, R209, UR4, PT ;  /* 0x00000004d1007c0c */ /* 0x000fe4000bf66270 */
[----:B------:R-:W-:Y:S02]  /*e3c0*/  ISETP.GE.AND P2, PT, R214, UR4, PT ;  /* 0x00000004d6007c0c */ /* 0x000fe4000bf46270 */
[----:B------:R-:W-:Y:S02]  /*e3d0*/  ISETP.GE.AND P1, PT, R213, UR4, PT ;  /* 0x00000004d5007c0c */ /* 0x000fe4000bf26270 */
[----:B------:R-:W-:-:S07]  /*e3e0*/  ISETP.GE.AND P0, PT, R215, UR4, PT ;  /* 0x00000004d7007c0c */ /* 0x000fce000bf06270 */
[CC--:B---3--:R-:W-:Y:S02]  /*e3f0*/  @!P3 LEA R4, P5, R209.reuse, R10.reuse, 0x1 ;  /* 0x0000000ad104b211 */ /* 0x0c8fe400078a08ff */
[C---:B------:R-:W-:Y:S02]  /*e400*/  @!P2 LEA R6, P4, R214.reuse, R10, 0x1 ;  /* 0x0000000ad606a211 */ /* 0x040fe400078808ff */
[----:B0-----:R-:W-:Y:S02]  /*e410*/  @!P3 LEA.HI.X R5, R209, R0, R92, 0x1, P5 ;  /* 0x00000000d105b211 */ /* 0x001fe400028f0c5c */
        /* <DEDUP_REMOVED lines=9> */
.L_x_9809:
[----:B------:R-:W-:Y:S05]  /*e4b0*/  BSYNC B1 ;  /* 0x0000000000017941 */ /* 0x000fea0003800000 */
.L_x_9808:
[----:B------:R-:W-:Y:S01]  /*e4c0*/  VIADD R3, R85, 0x60 ;  /* 0x0000006055037836 */ /* 0x000fe20000000000 */
[----:B01--4-:R-:W4:Y:S04]  /*e4d0*/  SHFL.IDX PT, R84, R84, 0x3, 0x181f ;  /* 0x00781f0054547f89 */ /* 0x013f2800000e0000 */
[----:B------:R-:W-:Y:S01]  /*e4e0*/  ISETP.GE.AND P0, PT, R3, R78, PT ;  /* 0x0000004e0300720c */ /* 0x000fe20003f06270 */
[----:B------:R0:W1:-:S12]  /*e4f0*/  SHFL.IDX PT, R0, R79, 0x3, 0x181f ;  /* 0x00781f004f007f89 */ /* 0x00005800000e0000 */
[----:B0-----:R-:W-:Y:S05]  /*e500*/  @P0 BRA `(.L_x_9810) ;  /* 0x0000000c00e40947 */ /* 0x001fea0003800000 */
[----:B------:R-:W-:Y:S02]  /*e510*/  ULDC UR4, c[0x0][0xac8] ;  /* 0x0002b20000047ab9 */ /* 0x000fe40000000800 */
[----:B------:R-:W-:Y:S02]  /*e520*/  ISETP.GE.AND P3, PT, R209, UR4, PT ;  /* 0x00000004d1007c0c */ /* 0x000fe4000bf66270 */
[----:B------:R-:W-:Y:S02]  /*e530*/  ISETP.GE.AND P4, PT, R214, UR4, PT ;  /* 0x00000004d6007c0c */ /* 0x000fe4000bf86270 */
[----:B------:R-:W-:-:S09]  /*e540*/  ISETP.GE.AND P5, PT, R213, UR4, PT ;  /* 0x00000004d5007c0c */ /* 0x000fd2000bfa6270 */
[-C--:B-1----:R-:W-:Y:S02]  /*e550*/  @!P3 LEA R4, P0, R209, R0.reuse, 0x1 ;  /* 0x00000000d104b211 */ /* 0x082fe400078008ff */
[CC--:B------:R-:W-:Y:S02]  /*e560*/  @!P4 LEA R6, P1, R214.reuse, R0.reuse, 0x1 ;  /* 0x00000000d606c211 */ /* 0x0c0fe400078208ff */
[----:B------:R-:W-:Y:S02]  /*e570*/  @!P5 LEA R8, P2, R213, R0, 0x1 ;  /* 0x00000000d508d211 */ /* 0x000fe400078408ff */
[-C--:B----4-:R-:W-:Y:S02]  /*e580*/  @!P3 LEA.HI.X R5, R209, R84.reuse, R92, 0x1, P0 ;  /* 0x00000054d105b211 */ /* 0x090fe400000f0c5c */
[-C--:B------:R-:W-:Y:S02]  /*e590*/  @!P4 LEA.HI.X R7, R214, R84.reuse, R88, 0x1, P1 ;  /* 0x00000054d607c211 */ /* 0x080fe400008f0c58 */
[----:B------:R-:W-:Y:S01]  /*e5a0*/  @!P5 LEA.HI.X R9, R213, R84, R87, 0x1, P2 ;  /* 0x00000054d509d211 */ /* 0x000fe200010f0c57 */
[----:B------:R0:W-:Y:S01]  /*e5b0*/  @!P3 ST.E.128 desc[UR40][R4.64], R24 ;  /* 0x000000180400b985 */ /* 0x0001e2000c101d28 */
[----:B------:R-:W-:-:S03]  /*e5c0*/  ISETP.GE.AND P0, PT, R215, UR4, PT ;  /* 0x00000004d7007c0c */ /* 0x000fc6000bf06270 */
[----:B------:R0:W-:Y:S04]  /*e5d0*/  @!P4 ST.E.128 desc[UR40][R6.64], R40 ;  /* 0x000000280600c985 */ /* 0x0001e8000c101d28 */
[----:B------:R0:W-:Y:S06]  /*e5e0*/  @!P5 ST.E.128 desc[UR40][R8.64], R56 ;  /* 0x000000380800d985 */ /* 0x0001ec000c101d28 */
[----:B------:R-:W-:Y:S05]  /*e5f0*/  @P0 BRA `(.L_x_9810) ;  /* 0x0000000c00a80947 */ /* 0x000fea0003800000 */
[----:B0-----:R-:W-:-:S04]  /*e600*/  LEA R4, P0, R215, R0, 0x1 ;  /* 0x00000000d7047211 */ /* 0x001fc800078008ff */
[----:B------:R-:W-:-:S05]  /*e610*/  LEA.HI.X R5, R215, R84, R86, 0x1, P0 ;  /* 0x00000054d7057211 */ /* 0x000fca00000f0c56 */
[----:B------:R0:W-:Y:S01]  /*e620*/  ST.E.128 desc[UR40][R4.64], R72 ;  /* 0x0000004804007985 */ /* 0x0001e2000c101d28 */
[----:B------:R-:W-:Y:S05]  /*e630*/  BRA `(.L_x_9810) ;  /* 0x0000000c00987947 */ /* 0x000fea0003800000 */
.L_x_9802:
        /* <DEDUP_REMOVED lines=10> */
[----:B------:R3:W5:Y:S01]  /*e6e0*/  @P0 LDG.E R0, desc[UR40][R4.64] ;  /* 0x0000002804000981 */ /* 0x000762000c1e1900 */
[----:B------:R-:W4:Y:S08]  /*e6f0*/  S2R R3, SR_TID.X ;  /* 0x0000000000037919 */ /* 0x000f300000002100 */
[----:B------:R-:W-:Y:S01]  /*e700*/  @P1 IADD3 R6, P2, R219, UR4, RZ ;  /* 0x00000004db061c10 */ /* 0x000fe2000ff5e0ff */
[----:B------:R-:W-:-:S02]  /*e710*/  ULDC UR4, c[0x0][0xa88] ;  /* 0x0002a20000047ab9 */ /* 0x000fc40000000800 */
[----:B------:R-:W-:Y:S01]  /*e720*/  IMAD.U32 R8, RZ, RZ, UR4 ;  /* 0x00000004ff087e24 */ /* 0x000fe2000f8e00ff */
[----:B------:R-:W-:-:S05]  /*e730*/  @P1 IADD3.X R7, R220, UR5, RZ, P2, !PT ;  /* 0x00000005dc071c10 */ /* 0x000fca00097fe4ff */
[----:B------:R3:W5:Y:S01]  /*e740*/  @P1 LDG.E R8, desc[UR40][R6.64] ;  /* 0x0000002806081981 */ /* 0x000762000c1e1900 */
[----:B--2---:R-:W-:-:S13]  /*e750*/  ISETP.NE.AND P2, PT, R21, 0x1, PT ;  /* 0x000000011500780c */ /* 0x004fda0003f45270 */
[----:B------:R-:W2:Y:S01]  /*e760*/  @P2 LDC R15, c[0x0][0xbec] ;  /* 0x0002fb00ff0f2b82 */ /* 0x000ea20000000800 */
[----:B----4-:R-:W-:-:S05]  /*e770*/  VIADD R3, R3, 0xffffff80 ;  /* 0xffffff8003037836 */ /* 0x010fca0000000000 */
[----:B------:R-:W-:Y:S01]  /*e780*/  ISETP.GE.AND P3, PT, R3, 0x80, PT ;  /* 0x000000800300780c */ /* 0x000fe20003f66270 */
[----:B---3--:R-:W-:-:S12]  /*e790*/  @P1 BRA `(.L_x_9811) ;  /* 0x0000000000101947 */ /* 0x008fd80003800000 */
[----:B------:R-:W-:Y:S05]  /*e7a0*/  @!P0 BRA `(.L_x_9811) ;  /* 0x00000000000c8947 */ /* 0x000fea0003800000 */
[----:B------:R-:W3:Y:S04]  /*e7b0*/  LDG.E R3, desc[UR40][R4.64] ;  /* 0x0000002804037981 */ /* 0x000ee8000c1e1900 */
[----:B-----5:R-:W3:Y:S02]  /*e7c0*/  LDG.E R8, desc[UR40][R4.64+0x4] ;  /* 0x0000042804087981 */ /* 0x020ee4000c1e1900 */
[----:B---3--:R-:W-:-:S07]  /*e7d0*/  IMAD.IADD R8, R8, 0x1, -R3 ;  /* 0x0000000108087824 */ /* 0x008fce00078e0a03 */
.L_x_9811:
[----:B------:R-:W-:Y:S01]  /*e7e0*/  BSSY B1, `(.L_x_9812) ;  /* 0x000002e000017945 */ /* 0x000fe20003800000 */
[----:B------:R-:W-:Y:S02]  /*e7f0*/  SHF.R.S32.HI R10, RZ, 0x1f, R218 ;  /* 0x0000001fff0a7819 */ /* 0x000fe400000114da */
[----:B------:R-:W-:Y:S02]  /*e800*/  SEL R221, R221, RZ, !P0 ;  /* 0x000000ffdddd7207 */ /* 0x000fe40004000000 */
[----:B------:R-:W-:Y:S02]  /*e810*/  SEL R229, R229, RZ, !P0 ;  /* 0x000000ffe5e57207 */ /* 0x000fe40004000000 */
[----:B-----5:R-:W-:Y:S01]  /*e820*/  SHF.R.S32.HI R11, RZ, 0x1f, R0 ;  /* 0x0000001fff0b7819 */ /* 0x020fe20000011400 */
[----:B------:R-:W-:Y:S06]  /*e830*/  @P3 BRA `(.L_x_9813) ;  /* 0x0000000000a03947 */ /* 0x000fec0003800000 */
[----:B------:R-:W3:Y:S01]  /*e840*/  S2R R3, SR_TID.X ;  /* 0x0000000000037919 */ /* 0x000ee20000002100 */
        /* <DEDUP_REMOVED lines=17> */
[----:B------:R-:W4:Y:S01]  /*e960*/  @P0 LDC R13, c[0x0][0xbf0] ;  /* 0x0002fc00ff0d0b82 */ /* 0x000f220000000800 */
[----:B------:R-:W-:-:S04]  /*e970*/  IMAD.WIDE.U32 R4, R221, UR4, R4 ;  /* 0x00000004dd047c25 */ /* 0x000fc8000f8e0004 */
[----:B---3--:R-:W-:-:S05]  /*e980*/  @P0 IMAD.HI.U32 R6, R9, R6, RZ ;  /* 0x0000000609060227 */ /* 0x008fca00078e00ff */
        /* <DEDUP_REMOVED lines=19> */
.L_x_9813:
[----:B------:R-:W-:Y:S05]  /*eac0*/  BSYNC B1 ;  /* 0x0000000000017941 */ /* 0x000fea0003800000 */
.L_x_9812:
[----:B------:R-:W4:Y:S01]  /*ead0*/  @P2 LDC R9, c[0x0][0xbf0] ;  /* 0x0002fc00ff092b82 */ /* 0x000f220000000800 */
[----:B------:R-:W-:Y:S01]  /*eae0*/  ULDC.64 UR4, c[0x0][0xaa0] ;  /* 0x0002a80000047ab9 */ /* 0x000fe20000000a00 */
[----:B---3--:R-:W-:Y:S02]  /*eaf0*/  IMAD R7, R216, 0x20, R228 ;  /* 0x00000020d8077824 */ /* 0x008fe400078e02e4 */
[----:B------:R-:W-:Y:S02]  /*eb00*/  IMAD R3, R11, UR4, RZ ;  /* 0x000000040b037c24 */ /* 0x000fe4000f8e02ff */
[----:B------:R-:W-:-:S04]  /*eb10*/  IMAD.WIDE.U32 R4, R0, UR4, RZ ;  /* 0x0000000400047c25 */ /* 0x000fc8000f8e00ff */
[----:B------:R-:W-:Y:S01]  /*eb20*/  IMAD R3, R0, UR5, R3 ;  /* 0x0000000500037c24 */ /* 0x000fe2000f8e0203 */
[----:B------:R-:W-:-:S03]  /*eb30*/  ULDC.64 UR4, c[0x0][0xae8] ;  /* 0x0002ba0000047ab9 */ /* 0x000fc60000000a00 */
[----:B------:R-:W-:Y:S02]  /*eb40*/  IMAD.IADD R5, R5, 0x1, R3 ;  /* 0x0000000105057824 */ /* 0x000fe400078e0203 */
[----:B------:R-:W-:Y:S02]  /*eb50*/  IMAD R3, R10, UR4, RZ ;  /* 0x000000040a037c24 */ /* 0x000fe4000f8e02ff */
[----:B------:R-:W-:Y:S02]  /*eb60*/  IMAD R10, R224, 0x80, R7 ;  /* 0x00000080e00a7824 */ /* 0x000fe400078e0207 */
[----:B------:R-:W-:Y:S02]  /*eb70*/  IMAD R7, R218, UR5, R3 ;  /* 0x00000005da077c24 */ /* 0x000fe4000f8e0203 */
[----:B--2---:R-:W-:-:S04]  /*eb80*/  @P2 IMAD.HI.U32 R0, R10, R15, RZ ;  /* 0x0000000f0a002227 */ /* 0x004fc800078e00ff */
[----:B------:R-:W-:Y:S01]  /*eb90*/  IMAD.WIDE.U32 R4, R218, UR4, R4 ;  /* 0x00000004da047c25 */ /* 0x000fe2000f8e0004 */
[----:B------:R-:W-:-:S03]  /*eba0*/  ULDC.64 UR4, c[0x0][0xaf0] ;  /* 0x0002bc0000047ab9 */ /* 0x000fc60000000a00 */
[----:B------:R-:W-:Y:S01]  /*ebb0*/  IMAD.MOV.U32 R3, RZ, RZ, R10 ;  /* 0x000000ffff037224 */ /* 0x000fe200078e000a */
[----:B----4-:R-:W-:Y:S01]  /*ebc0*/  @P2 SHF.R.U32.HI R3, RZ, R9, R0 ;  /* 0x00000009ff032219 */ /* 0x010fe20000011600 */
[----:B------:R-:W-:Y:S02]  /*ebd0*/  IMAD.IADD R5, R5, 0x1, R7 ;  /* 0x0000000105057824 */ /* 0x000fe400078e0207 */
[----:B------:R-:W-:Y:S01]  /*ebe0*/  IMAD R6, R229, UR4, RZ ;  /* 0x00000004e5067c24 */ /* 0x000fe2000f8e02ff */
[--C-:B------:R-:W-:Y:S01]  /*ebf0*/  SHF.R.S32.HI R0, RZ, 0x1f, R3.reuse ;  /* 0x0000001fff007819 */ /* 0x100fe20000011403 */
[----:B------:R-:W-:Y:S02]  /*ec00*/  IMAD.MOV R7, RZ, RZ, -R3 ;  /* 0x000000ffff077224 */ /* 0x000fe400078e0a03 */
[C---:B------:R-:W-:Y:S02]  /*ec10*/  IMAD R9, R221.reuse, UR5, R6 ;  /* 0x00000005dd097c24 */ /* 0x040fe4000f8e0206 */
[----:B------:R-:W-:Y:S01]  /*ec20*/  IMAD.WIDE.U32 R4, R221, UR4, R4 ;  /* 0x00000004dd047c25 */ /* 0x000fe2000f8e0004 */
[----:B------:R-:W-:-:S03]  /*ec30*/  ULDC.64 UR4, c[0x0][0xae0] ;  /* 0x0002b80000047ab9 */ /* 0x000fc60000000a00 */
[----:B------:R-:W-:Y:S02]  /*ec40*/  IMAD R7, R21, R7, R10 ;  /* 0x0000000715077224 */ /* 0x000fe400078e020a */
[----:B------:R-:W-:Y:S02]  /*ec50*/  IMAD R6, R0, UR4, RZ ;  /* 0x0000000400067c24 */ /* 0x000fe4000f8e02ff */
[----:B------:R-:W-:Y:S01]  /*ec60*/  IMAD.IADD R5, R5, 0x1, R9 ;  /* 0x0000000105057824 */ /* 0x000fe200078e0209 */
[----:B------:R-:W-:Y:S01]  /*ec70*/  SHF.R.S32.HI R0, RZ, 0x1f, R7 ;  /* 0x0000001fff007819 */ /* 0x000fe20000011407 */
[C---:B------:R-:W-:Y:S02]  /*ec80*/  IMAD R9, R3.reuse, UR5, R6 ;  /* 0x0000000503097c24 */ /* 0x040fe4000f8e0206 */
[----:B------:R-:W-:Y:S01]  /*ec90*/  IMAD.WIDE.U32 R4, R3, UR4, R4 ;  /* 0x0000000403047c25 */ /* 0x000fe2000f8e0004 */
[----:B------:R-:W-:-:S03]  /*eca0*/  ULDC.64 UR4, c[0x0][0xad8] ;  /* 0x0002b60000047ab9 */ /* 0x000fc60000000a00 */
[----:B------:R-:W-:Y:S02]  /*ecb0*/  IMAD R0, R0, UR4, RZ ;  /* 0x0000000400007c24 */ /* 0x000fe4000f8e02ff */
[----:B------:R-:W-:Y:S02]  /*ecc0*/  IMAD.IADD R5, R5, 0x1, R9 ;  /* 0x0000000105057824 */ /* 0x000fe400078e0209 */
[C---:B------:R-:W-:Y:S02]  /*ecd0*/  IMAD R3, R7.reuse, UR5, R0 ;  /* 0x0000000507037c24 */ /* 0x040fe4000f8e0200 */
[----:B------:R-:W-:Y:S01]  /*ece0*/  IMAD.WIDE.U32 R4, R7, UR4, R4 ;  /* 0x0000000407047c25 */ /* 0x000fe2000f8e0004 */
[----:B------:R-:W-:-:S03]  /*ecf0*/  ULDC.64 UR4, c[0x0][0xa80] ;  /* 0x0002a00000047ab9 */ /* 0x000fc60000000a00 */
[----:B------:R-:W-:Y:S01]  /*ed00*/  IMAD.IADD R5, R5, 0x1, R3 ;  /* 0x0000000105057824 */ /* 0x000fe200078e0203 */
[----:B------:R-:W-:Y:S01]  /*ed10*/  LEA R3, P0, R4, UR4, 0x1 ;  /* 0x0000000404037c11 */ /* 0x000fe2000f8008ff */
[----:B------:R-:W-:-:S03]  /*ed20*/  UMOV UR4, 0xffffffff ;  /* 0xffffffff00047882 */ /* 0x000fc60000000000 */
[----:B------:R-:W-:Y:S01]  /*ed30*/  LEA.HI.X R4, R4, UR5, R5, 0x1, P0 ;  /* 0x0000000504047c11 */ /* 0x000fe200080f0c05 */
[----:B------:R-:W-:Y:S08]  /*ed40*/  BRA.DIV UR4, `(.L_x_9814) ;  /* 0x0000008604007947 */ /* 0x000ff0000b800000 */
[----:B------:R2:W3:Y:S04]  /*ed50*/  SHFL.IDX PT, R0, R4, RZ, 0x181f ;  /* 0x00181fff04007589 */ /* 0x0004e800000e0000 */
[----:B------:R2:W4:Y:S02]  /*ed60*/  SHFL.IDX PT, R14, R3, RZ, 0x181f ;  /* 0x00181fff030e7589 */ /* 0x00052400000e0000 */
.L_x_10008:
[----:B------:R-:W-:Y:S01]  /*ed70*/  IMAD R8, R8, R21, RZ ;  /* 0x0000001508087224 */ /* 0x000fe200078e02ff */
[----:B------:R-:W-:Y:S01]  /*ed80*/  BSSY B1, `(.L_x_9815) ;  /* 0x0000019000017945 */ /* 0x000fe20003800000 */
[----:B------:R-:W-:-:S05]  /*ed90*/  IMAD R7, R224, 0x80, R228 ;  /* 0x00000080e0077824 */ /* 0x000fca00078e02e4 */
[----:B------:R-:W-:-:S13]  /*eda0*/  ISETP.GE.AND P0, PT, R7, R8, PT ;  /* 0x000000080700720c */ /* 0x000fda0003f06270 */
[----:B------:R-:W-:Y:S05]  /*edb0*/  @P0 BRA `(.L_x_9816) ;  /* 0x0000000000540947 */ /* 0x000fea0003800000 */
[----:B------:R-:W-:Y:S01]  /*edc0*/  ULDC UR4, c[0x0][0xac8] ;  /* 0x0002b20000047ab9 */ /* 0x000fe20000000800 */
[----:B------:R-:W-:Y:S02]  /*edd0*/  SHF.R.S32.HI R5, RZ, 0x1f, R209 ;  /* 0x0000001fff057819 */ /* 0x000fe400000114d1 */
[----:B------:R-:W-:Y:S02]  /*ede0*/  ISETP.GE.AND P3, PT, R209, UR4, PT ;  /* 0x00000004d1007c0c */ /* 0x000fe4000bf66270 */
[----:B------:R-:W-:Y:S02]  /*edf0*/  ISETP.GE.AND P2, PT, R214, UR4, PT ;  /* 0x00000004d6007c0c */ /* 0x000fe4000bf46270 */
[----:B------:R-:W-:Y:S02]  /*ee00*/  ISETP.GE.AND P1, PT, R213, UR4, PT ;  /* 0x00000004d5007c0c */ /* 0x000fe4000bf26270 */
[----:B------:R-:W-:Y:S02]  /*ee10*/  ISETP.GE.AND P0, PT, R215, UR4, PT ;  /* 0x00000004d7007c0c */ /* 0x000fe4000bf06270 */
[----:B------:R-:W-:-:S02]  /*ee20*/  SHF.R.S32.HI R9, RZ, 0x1f, R214 ;  /* 0x0000001fff097819 */ /* 0x000fc400000114d6 */
[----:B------:R-:W-:-:S03]  /*ee30*/  SHF.R.S32.HI R6, RZ, 0x1f, R213 ;  /* 0x0000001fff067819 */ /* 0x000fc600000114d5 */
[CC--:B----4-:R-:W-:Y:S02]  /*ee40*/  @!P3 LEA R10, P5, R209.reuse, R14.reuse, 0x1 ;  /* 0x0000000ed10ab211 */ /* 0x0d0fe400078a08ff */
[C---:B------:R-:W-:Y:S02]  /*ee50*/  @!P2 LEA R12, P4, R214.reuse, R14, 0x1 ;  /* 0x0000000ed60ca211 */ /* 0x040fe400078808ff */
[----:B---3--:R-:W-:Y:S02]  /*ee60*/  @!P3 LEA.HI.X R11, R209, R0, R5, 0x1, P5 ;  /* 0x00000000d10bb211 */ /* 0x008fe400028f0c05 */
[----:B------:R-:W-:Y:S02]  /*ee70*/  @!P1 LEA R20, P5, R213, R14, 0x1 ;  /* 0x0000000ed5149211 */ /* 0x000fe400078a08ff */
[----:B------:R-:W-:Y:S01]  /*ee80*/  @!P2 LEA.HI.X R13, R214, R0, R9, 0x1, P4 ;  /* 0x00000000d60da211 */ /* 0x000fe200020f0c09 */
[----:B------:R3:W-:Y:S01]  /*ee90*/  @!P3 ST.E.128 desc[UR40][R10.64], RZ ;  /* 0x000000ff0a00b985 */ /* 0x0007e2000c101d28 */
[----:B------:R-:W-:-:S02]  /*eea0*/  SHF.R.S32.HI R5, RZ, 0x1f, R215 ;  /* 0x0000001fff057819 */ /* 0x000fc400000114d7 */
[----:B------:R-:W-:Y:S01]  /*eeb0*/  @!P0 LEA R14, P4, R215, R14, 0x1 ;  /* 0x0000000ed70e8211 */ /* 0x000fe200078808ff */
[----:B------:R3:W-:Y:S01]  /*eec0*/  @!P2 ST.E.128 desc[UR40][R12.64], RZ ;  /* 0x000000ff0c00a985 */ /* 0x0007e2000c101d28 */
[-C--:B------:R-:W-:Y:S02]  /*eed0*/  @!P1 LEA.HI.X R21, R213, R0.reuse, R6, 0x1, P5 ;  /* 0x00000000d5159211 */ /* 0x080fe400028f0c06 */
[----:B------:R-:W-:-:S03]  /*eee0*/  @!P0 LEA.HI.X R15, R215, R0, R5, 0x1, P4 ;  /* 0x00000000d70f8211 */ /* 0x000fc600020f0c05 */
[----:B------:R3:W-:Y:S04]  /*eef0*/  @!P1 ST.E.128 desc[UR40][R20.64], RZ ;  /* 0x000000ff14009985 */ /* 0x0007e8000c101d28 */
[----:B------:R3:W-:Y:S02]  /*ef00*/  @!P0 ST.E.128 desc[UR40][R14.64], RZ ;  /* 0x000000ff0e008985 */ /* 0x0007e4000c101d28 */
.L_x_9816:
[----:B------:R-:W-:Y:S05]  /*ef10*/  BSYNC B1 ;  /* 0x0000000000017941 */ /* 0x000fea0003800000 */
.L_x_9815:
[----:B------:R-:W-:-:S03]  /*ef20*/  UMOV UR4, 0xffffffff ;  /* 0xffffffff00047882 */ /* 0x000fc60000000000 */
[----:B------:R-:W-:Y:S05]  /*ef30*/  BRA.DIV UR4, `(.L_x_9817) ;  /* 0x0000008204b87947 */ /* 0x000fea000b800000 */
[----:B---3--:R3:W0:Y:S04]  /*ef40*/  SHFL.IDX PT, R0, R4, 0x1, 0x181f ;  /* 0x00381f0004007f89 */ /* 0x00862800000e0000 */
[----:B----4-:R3:W4:Y:S02]  /*ef50*/  SHFL.IDX PT, R14, R3, 0x1, 0x181f ;  /* 0x00381f00030e7f89 */ /* 0x01072400000e0000 */
.L_x_10012:
[----:B------:R-:W-:Y:S01]  /*ef60*/  VIADD R5, R7, 0x20 ;  /* 0x0000002007057836 */ /* 0x000fe20000000000 */
[----:B------:R-:W-:Y:S04]  /*ef70*/  BSSY B1, `(.L_x_9818) ;  /* 0x0000018000017945 */ /* 0x000fe80003800000 */
        /* <DEDUP_REMOVED lines=12> */
[----:B0-----:R-:W-:Y:S02]  /*f040*/  @!P3 LEA.HI.X R11, R209, R0, R6, 0x1, P5 ;  /* 0x00000000d10bb211 */ /* 0x001fe400028f0c06 */
        /* <DEDUP_REMOVED lines=10> */
.L_x_9819:
[----:B------:R-:W-:Y:S05]  /*f0f0*/  BSYNC B1 ;  /* 0x0000000000017941 */ /* 0x000fea0003800000 */
.L_x_9818:
[----:B------:R-:W-:-:S03]  /*f100*/  UMOV UR4, 0xffffffff ;  /* 0xffffffff00047882 */ /* 0x000fc60000000000 */
[----:B------:R-:W-:Y:S05]  /*f110*/  BRA.DIV UR4, `(.L_x_9820) ;  /* 0x0000008204887947 */ /* 0x000fea000b800000 */
[----:B0-----:R0:W0:Y:S04]  /*f120*/  SHFL.IDX PT, R0, R4, 0x2, 0x181f ;  /* 0x00581f0004007f89 */ /* 0x00102800000e0000 */
[----:B----4-:R4:W0:Y:S02]  /*f130*/  SHFL.IDX PT, R14, R3, 0x2, 0x181f ;  /* 0x00581f00030e7f89 */ /* 0x01082400000e0000 */
.L_x_10016:
        /* <DEDUP_REMOVED lines=12> */
[CC--:B0-----:R-:W-:Y:S02]  /*f200*/  @!P3 LEA R10, P5, R209.reuse, R14.reuse, 0x1 ;  /* 0x0000000ed10ab211 */ /* 0x0c1fe400078a08ff */
[C---:B------:R-:W-:Y:S02]  /*f210*/  @!P2 LEA R12, P4, R214.reuse, R14, 0x1 ;  /* 0x0000000ed60ca211 */ /* 0x040fe400078808ff */
[----:B------:R-:W-:Y:S02]  /*f220*/  @!P3 LEA.HI.X R11, R209, R0, R6, 0x1, P5 ;  /* 0x00000000d10bb211 */ /* 0x000fe400028f0c06 */
        /* <DEDUP_REMOVED lines=10> */
.L_x_9822:
[----:B------:R-:W-:Y:S05]  /*f2d0*/  BSYNC B1 ;  /* 0x0000000000017941 */ /* 0x000fea0003800000 */
.L_x_9821:
[----:B------:R-:W-:-:S03]  /*f2e0*/  UMOV UR4, 0xffffffff ;  /* 0xffffffff00047882 */ /* 0x000fc60000000000 */
[----:B------:R-:W-:Y:S05]  /*f2f0*/  BRA.DIV UR4, `(.L_x_9823) ;  /* 0x0000008204587947 */ /* 0x000fea000b800000 */
[----:B0-----:R0:W0:Y:S04]  /*f300*/  SHFL.IDX PT, R0, R4, 0x3, 0x181f ;  /* 0x00781f0004007f89 */ /* 0x00102800000e0000 */
[----:B------:R0:W0:Y:S02]  /*f310*/  SHFL.IDX PT, R14, R3, 0x3, 0x181f ;  /* 0x00781f00030e7f89 */ /* 0x00002400000e0000 */
.L_x_10020:
[----:B0-234-:R-:W-:-:S05]  /*f320*/  VIADD R3, R7, 0x60 ;  /* 0x0000006007037836 */ /* 0x01dfca0000000000 */
        /* <DEDUP_REMOVED lines=9> */
[----:B------:R-:W-:Y:S02]  /*f3c0*/  SHF.R.S32.HI R11, RZ, 0x1f, R213 ;  /* 0x0000001fff0b7819 */ /* 0x000fe400000114d5 */
[----:B------:R-:W-:Y:S02]  /*f3d0*/  SHF.R.S32.HI R10, RZ, 0x1f, R215 ;  /* 0x0000001fff0a7819 */ /* 0x000fe400000114d7 */
[CC--:B------:R-:W-:Y:S02]  /*f3e0*/  @!P3 LEA R4, P5, R209.reuse, R14.reuse, 0x1 ;  /* 0x0000000ed104b211 */ /* 0x0c0fe400078a08ff */
[----:B------:R-:W-:Y:S02]  /*f3f0*/  @!P2 LEA R6, P4, R214, R14, 0x1 ;  /* 0x0000000ed606a211 */ /* 0x000fe400078808ff */
[----:B------:R-:W-:Y:S02]  /*f400*/  @!P3 LEA.HI.X R5, R209, R0, R9, 0x1, P5 ;  /* 0x00000000d105b211 */ /* 0x000fe400028f0c09 */
[----:B------:R-:W-:-:S02]  /*f410*/  @!P1 LEA R8, P5, R213, R14, 0x1 ;  /* 0x0000000ed5089211 */ /* 0x000fc400078a08ff */
[----:B------:R-:W-:Y:S01]  /*f420*/  @!P2 LEA.HI.X R7, R214, R0, R12, 0x1, P4 ;  /* 0x00000000d607a211 */ /* 0x000fe200020f0c0c */
[----:B------:R0:W-:Y:S01]  /*f430*/  @!P3 ST.E.128 desc[UR40][R4.64], RZ ;  /* 0x000000ff0400b985 */ /* 0x0001e2000c101d28 */
[----:B------:R-:W-:Y:S02]  /*f440*/  @!P0 LEA R14, P4, R215, R14, 0x1 ;  /* 0x0000000ed70e8211 */ /* 0x000fe400078808ff */
[-C--:B------:R-:W-:Y:S01]  /*f450*/  @!P1 LEA.HI.X R9, R213, R0.reuse, R11, 0x1, P5 ;  /* 0x00000000d5099211 */ /* 0x080fe200028f0c0b */
[----:B------:R0:W-:Y:S01]  /*f460*/  @!P2 ST.E.128 desc[UR40][R6.64], RZ ;  /* 0x000000ff0600a985 */ /* 0x0001e2000c101d28 */
[----:B------:R-:W-:-:S03]  /*f470*/  @!P0 LEA.HI.X R15, R215, R0, R10, 0x1, P4 ;  /* 0x00000000d70f8211 */ /* 0x000fc600020f0c0a */
[----:B------:R0:W-:Y:S04]  /*f480*/  @!P1 ST.E.128 desc[UR40][R8.64], RZ ;  /* 0x000000ff08009985 */ /* 0x0001e8000c101d28 */
[----:B------:R0:W-:Y:S02]  /*f490*/  @!P0 ST.E.128 desc[UR40][R14.64], RZ ;  /* 0x000000ff0e008985 */ /* 0x0001e4000c101d28 */
.L_x_9810:
[----:B------:R-:W-:Y:S05]  /*f4a0*/  BSYNC B0 ;  /* 0x0000000000007941 */ /* 0x000fea0003800000 */
.L_x_9801:
[----:B------:R-:W-:Y:S02]  /*f4b0*/  ULDC UR4, c[0x0][0xc3c] ;  /* 0x00030f0000047ab9 */ /* 0x000fe40000000800 */
[----:B-1----:R-:W-:-:S13]  /*f4c0*/  ISETP.GE.AND P0, PT, R91, UR4, PT ;  /* 0x000000045b007c0c */ /* 0x002fda000bf06270 */
[----:B------:R-:W-:Y:S05]  /*f4d0*/  @!P0 BRA `(.L_x_9824) ;  /* 0xffffff1800dc8947 */ /* 0x000fea000383ffff */
[----:B------:R-:W-:Y:S05]  /*f4e0*/  BRA `(.L_x_9691) ;  /* 0x0000007400407947 */ /* 0x000fea0003800000 */
.L_x_9689:
[----:B------:R-:W-:-:S08]  /*f4f0*/  NOP ;  /* 0x0000000000007918 */ /* 0x000fd00000000000 */
[----:B--2---:R-:W0:-:S00]  /*f500*/  USETMAXREG.DEALLOC.CTAPOOL 0x18 ;  /* 0x00000018000079c8 */ /* 0x004e0000080e0500 */
        /* <DEDUP_REMOVED lines=16> */
.L_x_9825:
        /* <DEDUP_REMOVED lines=42> */
.L_x_9831:
        /* <DEDUP_REMOVED lines=12> */
.L_x_9830:
[----:B------:R-:W-:Y:S05]  /*f970*/  BSYNC B0 ;  /* 0x0000000000007941 */ /* 0x000fea0003800000 */
.L_x_9829:
        /* <DEDUP_REMOVED lines=22> */
.L_x_9827:
        /* <DEDUP_REMOVED lines=16> */
.L_x_9832:
        /* <DEDUP_REMOVED lines=25> */
.L_x_9828:
[----:B------:R-:W-:Y:S02]  /*fd70*/  IMAD.MOV.U32 R17, RZ, RZ, RZ ;  /* 0x000000ffff117224 */ /* 0x000fe400078e00ff */
[----:B------:R-:W-:Y:S02]  /*fd80*/  IMAD.U32 R16, RZ, RZ, UR6 ;  /* 0x00000006ff107e24 */ /* 0x000fe4000f8e00ff */
[----:B------:R-:W-:-:S07]  /*fd90*/  IMAD.MOV.U32 R18, RZ, RZ, RZ ;  /* 0x000000ffff127224 */ /* 0x000fce00078e00ff */
.L_x_9833:
[----:B------:R-:W-:-:S13]  /*fda0*/  ISETP.NE.AND P0, PT, R5, RZ, PT ;  /* 0x000000ff0500720c */ /* 0x000fda0003f05270 */
[----:B------:R-:W0:Y:S01]  /*fdb0*/  @!P0 S2R R3, SR_CgaCtaId ;  /* 0x0000000000038919 */ /* 0x000e220000008800 */
[----:B------:R-:W-:-:S04]  /*fdc0*/  @!P0 MOV R0, 0x400 ;  /* 0x0000040000008802 */ /* 0x000fc80000000f00 */
[----:B0-----:R-:W-:-:S05]  /*fdd0*/  @!P0 LEA R0, R3, R0, 0x18 ;  /* 0x0000000003008211 */ /* 0x001fca00078ec0ff */
[----:B------:R2:W-:Y:S01]  /*fde0*/  @!P0 STS.128 [R0+0x228d0], R16 ;  /* 0x0228d01000008388 */ /* 0x0005e20000000c00 */
[----:B------:R-:W-:Y:S06]  /*fdf0*/  BAR.ARV 0x5, 0x180 ;  /* 0x0146000000007b1d */ /* 0x000fec0000002000 */
.L_x_9826:
        /* <DEDUP_REMOVED lines=33> */
.L_x_9974:
[----:B0-2---:R-:W0:Y:S02]  /*10010*/  LDC.64 R2, c[0x0][0xc88] ;  /* 0x00032200ff027b82 */ /* 0x005e240000000a00 */
[----:B0-----:R-:W-:-:S05]  /*10020*/  IMAD.WIDE R2, R19, 0x4, R2 ;  /* 0x0000000413027825 */ /* 0x001fca00078e0202 */
[----:B------:R-:W2:Y:S01]  /*10030*/  LDG.E R15, desc[UR40][R2.64] ;  /* 0x00000028020f7981 */ /* 0x000ea2000c1e1900 */
[----:B------:R-:W-:Y:S05]  /*10040*/  YIELD ;  /* 0x0000000000007946 */ /* 0x000fea0003800000 */
[----:B------:R-:W-:Y:S01]  /*10050*/  ULDC.64 UR4, c[0x0][0xa28] ;  /* 0x00028a0000047ab9 */ /* 0x000fe20000000a00 */
[----:B---3--:R-:W-:Y:S01]  /*10060*/  IMAD.MOV.U32 R0, RZ, RZ, RZ ;  /* 0x000000ffff007224 */ /* 0x008fe200078e00ff */
        /* <DEDUP_REMOVED lines=14> */
[----:B-1---5:R1:W5:Y:S01]  /*10150*/  @P0 LDG.E R0, desc[UR40][R2.64] ;  /* 0x0000002802000981 */ /* 0x022362000c1e1900 */
        /* <DEDUP_REMOVED lines=43> */
.L_x_9835:
        /* <DEDUP_REMOVED lines=12> */
.L_x_9836:
[----:B------:R-:W-:Y:S05]  /*104d0*/  @!P0 BRA `(.L_x_9837) ;  /* 0x00000000000c8947 */ /* 0x000fea0003800000 */
[----:B------:R-:W2:Y:S04]  /*104e0*/  LDG.E R4, desc[UR40][R8.64] ;  /* 0x0000002808047981 */ /* 0x000ea8000c1e1900 */
[----:B------:R-:W2:Y:S02]  /*104f0*/  LDG.E R2, desc[UR40][R8.64+0x4] ;  /* 0x0000042808027981 */ /* 0x000ea4000c1e1900 */
[----:B--2---:R-:W-:-:S07]  /*10500*/  IMAD.IADD R2, R2, 0x1, -R4 ;  /* 0x0000000102027824 */ /* 0x004fce00078e0a04 */
.L_x_9837:
[----:B-----5:R-:W-:Y:S02]  /*10510*/  IMAD.IADD R0, R2, 0x1, -R0 ;  /* 0x0000000102007824 */ /* 0x020fe400078e0a00 */
[----:B------:R-:W2:Y:S04]  /*10520*/  @P1 LDG.E R2, desc[UR40][R6.64] ;  /* 0x0000002806021981 */ /* 0x000ea8000c1e1900 */
[----:B------:R-:W2:Y:S01]  /*10530*/  @P1 LDG.E R6, desc[UR40][R6.64+0x4] ;  /* 0x0000042806061981 */ /* 0x000ea2000c1e1900 */
[----:B------:R-:W-:Y:S01]  /*10540*/  BSSY B0, `(.L_x_9838) ;  /* 0x0000150000007945 */ /* 0x000fe20003800000 */
[----:B--2---:R-:W-:-:S04]  /*10550*/  @P1 IMAD.IADD R10, R6, 0x1, -R2 ;  /* 0x00000001060a1824 */ /* 0x004fc800078e0a02 */
[----:B0-----:R-:W-:-:S04]  /*10560*/  IMAD.IADD R4, R0, 0x1, R10 ;  /* 0x0000000100047824 */ /* 0x001fc800078e020a */
[----:B------:R-:W-:Y:S01]  /*10570*/  VIADD R2, R4, 0x5f ;  /* 0x0000005f04027836 */ /* 0x000fe20000000000 */
[----:B------:R0:W-:Y:S03]  /*10580*/  STL [R1+0x50], R4 ;  /* 0x0000500401007387 */ /* 0x0001e60000100800 */
[----:B------:R-:W-:-:S05]  /*10590*/  IMAD.HI R2, R2, 0x2aaaaaab, RZ ;  /* 0x2aaaaaab02027827 */ /* 0x000fca00078e02ff */
[----:B0-----:R-:W-:-:S04]  /*105a0*/  SHF.R.U32.HI R4, RZ, 0x1f, R2 ;  /* 0x0000001fff047819 */ /* 0x001fc80000011602 */
[----:B------:R-:W-:-:S05]  /*105b0*/  LEA.HI.SX32 R5, R2, R4, 0x1c ;  /* 0x0000000402057211 */ /* 0x000fca00078fe2ff */
[--C-:B------:R-:W-:Y:S01]  /*105c0*/  IMAD R2, R5, 0x60, -R0.reuse ;  /* 0x0000006005027824 */ /* 0x100fe200078e0a00 */
[----:B------:R0:W-:Y:S01]  /*105d0*/  STL [R1+0x30], R5 ;  /* 0x0000300501007387 */ /* 0x0001e20000100800 */
[----:B------:R-:W-:-:S03]  /*105e0*/  IMAD.MOV R0, RZ, RZ, -R0 ;  /* 0x000000ffff007224 */ /* 0x000fc600078e0a00 */
[----:B------:R-:W-:Y:S02]  /*105f0*/  VIMNMX R10, R2, R10, PT ;  /* 0x0000000a020a7248 */ /* 0x000fe40003fe0100 */
[----:B------:R-:W-:-:S04]  /*10600*/  VIMNMX R0, RZ, R0, !PT ;  /* 0x00000000ff007248 */ /* 0x000fc80007fe0100 */
[----:B------:R-:W-:Y:S01]  /*10610*/  ISETP.GT.AND P0, PT, R10, R0, PT ;  /* 0x000000000a00720c */ /* 0x000fe20003f04270 */
[----:B0-----:R-:W-:-:S05]  /*10620*/  IMAD.WIDE.U32 R4, R0, -0x55555555, RZ ;  /* 0xaaaaaaab00047825 */ /* 0x001fca00078e00ff */
        /* <DEDUP_REMOVED lines=16> */
.L_x_10023:
[----:B-1----:R-:W-:Y:S02]  /*10730*/  ISETP.NE.AND P0, PT, R14, RZ, PT ;  /* 0x000000ff0e00720c */ /* 0x002fe40003f05270 */
[----:B------:R-:W-:-:S11]  /*10740*/  PLOP3.LUT P6, PT, PT, PT, PT, 0x8, 0x0 ;  /* 0x000000000000781c */ /* 0x000fd60003fce170 */
[----:B------:R-:W-:Y:S05]  /*10750*/  @P0 BRA `(.L_x_9841) ;  /* 0x00000000000c0947 */ /* 0x000fea0003800000 */
[----:B------:R-:W-:-:S03]  /*10760*/  UMOV UR4, 0xffffffff ;  /* 0xffffffff00047882 */ /* 0x000fc60000000000 */
[----:B------:R-:W-:Y:S05]  /*10770*/  BRA.DIV UR4, `(.L_x_9842) ;  /* 0x0000006e04b47947 */ /* 0x000fea000b800000 */
[----:B------:R-:W-:-:S13]  /*10780*/  ELECT P6, URZ, PT ;  /* 0x00000000003f782f */ /* 0x000fda00038c0000 */
.L_x_9841:
        /* <DEDUP_REMOVED lines=10> */
.L_x_10026:
[----:B------:R-:W-:Y:S05]  /*10830*/  BSYNC B1 ;  /* 0x0000000000017941 */ /* 0x000fea0003800000 */
.L_x_9843:
[----:B------:R-:W-:Y:S04]  /*10840*/  BSSY B1, `(.L_x_9845) ;  /* 0x0000083000017945 */ /* 0x000fe80003800000 */
[----:B------:R-:W-:Y:S05]  /*10850*/  @!P6 BRA `(.L_x_9846) ;  /* 0x000000080004e947 */ /* 0x000fea0003800000 */
[----:B------:R-:W2:Y:S04]  /*10860*/  LDL R6, [R1+0x4] ;  /* 0x0000040001067983 */ /* 0x000ea80000100800 */
[----:B------:R-:W3:Y:S01]  /*10870*/  LDL R7, [R1+0xc] ;  /* 0x00000c0001077983 */ /* 0x000ee20000100800 */
[----:B0-----:R-:W0:Y:S01]  /*10880*/  S2R R5, SR_TID.X ;  /* 0x0000000000057919 */ /* 0x001e220000002100 */
        /* <DEDUP_REMOVED lines=9> */
.L_x_10027:
[----:B------:R-:W-:Y:S05]  /*10920*/  BSYNC B2 ;  /* 0x0000000000027941 */ /* 0x000fea0003800000 */
.L_x_9847:
        /* <DEDUP_REMOVED lines=9> */
.L_x_9850:
[----:B------:R-:W-:Y:S05]  /*109c0*/  BSYNC B2 ;  /* 0x0000000000027941 */ /* 0x000fea0003800000 */
.L_x_9849:
        /* <DEDUP_REMOVED lines=14> */
.L_x_9851:
        /* <DEDUP_REMOVED lines=13> */
.L_x_10028:
[----:B------:R-:W-:Y:S05]  /*10b80*/  BSYNC B2 ;  /* 0x0000000000027941 */ /* 0x000fea0003800000 */
.L_x_9852:
        /* <DEDUP_REMOVED lines=11> */
.L_x_9855:
[----:B------:R-:W-:Y:S05]  /*10c40*/  BSYNC B2 ;  /* 0x0000000000027941 */ /* 0x000fea0003800000 */
.L_x_9854:
        /* <DEDUP_REMOVED lines=11> */
.L_x_9856:
        /* <DEDUP_REMOVED lines=15> */
.L_x_9857:
        /* <DEDUP_REMOVED lines=15> */
.L_x_9858:
        /* <DEDUP_REMOVED lines=15> */
.L_x_9859:
        /* <DEDUP_REMOVED lines=10> */
.L_x_9846:
[----:B------:R-:W-:Y:S05]  /*11070*/  BSYNC B1 ;  /* 0x0000000000017941 */ /* 0x000fea0003800000 */
.L_x_9845:
        /* <DEDUP_REMOVED lines=13> */
.L_x_9875:
        /* <DEDUP_REMOVED lines=14> */
.L_x_10029:
[----:B------:R-:W-:Y:S05]  /*11230*/  BSYNC B2 ;  /* 0x0000000000027941 */ /* 0x000fea0003800000 */
.L_x_9862:
        /* <DEDUP_REMOVED lines=9> */
.L_x_9865:
[----:B------:R-:W-:Y:S05]  /*112d0*/  BSYNC B2 ;  /* 0x0000000000027941 */ /* 0x000fea0003800000 */
.L_x_9864:
        /* <DEDUP_REMOVED lines=13> */
.L_x_9866:
        /* <DEDUP_REMOVED lines=13> */
.L_x_10030:
[----:B------:R-:W-:Y:S05]  /*11480*/  BSYNC B2 ;  /* 0x0000000000027941 */ /* 0x000fea0003800000 */
.L_x_9867:
        /* <DEDUP_REMOVED lines=11> */
.L_x_9870:
[----:B------:R-:W-:Y:S05]  /*11540*/  BSYNC B2 ;  /* 0x0000000000027941 */ /* 0x000fea0003800000 */
.L_x_9869:
        /* <DEDUP_REMOVED lines=11> */
.L_x_9871:
        /* <DEDUP_REMOVED lines=15> */
.L_x_9872:
        /* <DEDUP_REMOVED lines=15> */
.L_x_9873:
        /* <DEDUP_REMOVED lines=15> */
.L_x_9874:
        /* <DEDUP_REMOVED lines=10> */
.L_x_9861:
[----:B------:R-:W-:Y:S05]  /*11970*/  BSYNC B1 ;  /* 0x0000000000017941 */ /* 0x000fea0003800000 */
.L_x_9860:
        /* <DEDUP_REMOVED lines=12> */
.L_x_9839:
[----:B------:R-:W-:Y:S05]  /*11a40*/  BSYNC B0 ;  /* 0x0000000000007941 */ /* 0x000fea0003800000 */
.L_x_9838:
        /* <DEDUP_REMOVED lines=11> */
[----:B------:R-:W-:Y:S02]  /*11b00*/  VOTEU.ANY UR4, UPT, PT ;  /* 0x0000000000047886 */ /* 0x000fe400038e0100 */
        /* <DEDUP_REMOVED lines=9> */
[----:B0-----:R-:W-:Y:S01]  /*11ba0*/  IADD3 R16, R0, UR36, R7 ;  /* 0x0000002400107c10 */ /* 0x001fe2000fffe007 */
[----:B------:R-:W-:Y:S06]  /*11bb0*/  BRA `(.L_x_9878) ;  /* 0x0000004000147947 */ /* 0x000fec0003800000 */
.L_x_9877:
        /* <DEDUP_REMOVED lines=21> */
.L_x_9880:
[----:B------:R-:W-:Y:S05]  /*11d10*/  BSYNC B6 ;  /* 0x0000000000067941 */ /* 0x000fea0003800000 */
.L_x_9879:
        /* <DEDUP_REMOVED lines=21> */
.L_x_9883:
        /* <DEDUP_REMOVED lines=16> */
.L_x_9882:
[----:B------:R-:W-:Y:S05]  /*11f70*/  BSYNC B6 ;  /* 0x0000000000067941 */ /* 0x000fea0003800000 */
.L_x_9881:
        /* <DEDUP_REMOVED lines=26> */
.L_x_10033:
        /* <DEDUP_REMOVED lines=11> */
.L_x_10036:
        /* <DEDUP_REMOVED lines=25> */
.L_x_9887:
[----:B------:R-:W2:Y:S04]  /*12360*/  LDL R7, [R1+0x4] ;  /* 0x0000040001077983 */ /* 0x000ea80000100800 */
[----:B01----:R-:W2:Y:S04]  /*12370*/  LDL R0, [R1+0x8] ;  /* 0x0000080001007983 */ /* 0x003ea80000100800 */
[----:B------:R-:W3:Y:S01]  /*12380*/  LDL R2, [R1+0x14] ;  /* 0x0000140001027983 */ /* 0x000ee20000100800 */
[----:B--2---:R-:W-:Y:S01]  /*12390*/  IMAD R0, R0, 0x8, R7 ;  /* 0x0000000800007824 */ /* 0x004fe200078e0207 */
[----:B---3--:R-:W-:-:S04]  /*123a0*/  SHF.L.U32 R2, R2, 0x1f, RZ ;  /* 0x0000001f02027819 */ /* 0x008fc800000006ff */
[----:B------:R-:W0:Y:S02]  /*123b0*/  SYNCS.PHASECHK.TRANS64.TRYWAIT P0, [R0+URZ+0x22840], R2 ;  /* 0x02284002000075a7 */ /* 0x000e24000800017f */
[----:B0-----:R-:W-:Y:S05]  /*123c0*/  @!P0 BRA `(.L_x_9888) ;  /* 0x00000054007c8947 */ /* 0x001fea0003800000 */
.L_x_10037:
        /* <DEDUP_REMOVED lines=11> */
.L_x_9889:
[----:B------:R-:W2:Y:S04]  /*12480*/  LDL R7, [R1+0x4] ;  /* 0x0000040001077983 */ /* 0x000ea80000100800 */
[----:B------:R-:W2:Y:S04]  /*12490*/  LDL R6, [R1+0x8] ;  /* 0x0000080001067983 */ /* 0x000ea80000100800 */
[----:B------:R-:W3:Y:S04]  /*124a0*/  LDL R5, [R1+0x5c] ;  /* 0x00005c0001057983 */ /* 0x000ee80000100800 */
[----:B------:R-:W4:Y:S04]  /*124b0*/  LDL R4, [R1+0x24] ;  /* 0x0000240001047983 */ /* 0x000f280000100800 */
[----:B------:R-:W5:Y:S04]  /*124c0*/  LDL R3, [R1] ;  /* 0x0000000001037983 */ /* 0x000f680000100800 */
[----:B0-----:R-:W5:Y:S01]  /*124d0*/  LDL.LU R2, [R1+0x1c] ;  /* 0x00001c0001027983 */ /* 0x001f620000300800 */
[----:B------:R-:W-:Y:S01]  /*124e0*/  R2UR UR9, R0 ;  /* 0x00000000000972ca */ /* 0x000fe200000e0000 */
[----:B------:R-:W-:Y:S01]  /*124f0*/  UIADD3 UR6, UP0, UR38, 0x370, URZ ;  /* 0x0000037026067890 */ /* 0x000fe2000ff1e03f */
[----:B------:R-:W-:Y:S01]  /*12500*/  PLOP3.LUT P0, PT, PT, PT, PT, 0x80, 0x0 ;  /* 0x000000000000781c */ /* 0x000fe20003f0f070 */
[----:B------:R-:W-:Y:S01]  /*12510*/  UMOV UR5, 0x14f00000 ;  /* 0x14f0000000057882 */ /* 0x000fe20000000000 */
[----:B------:R-:W-:Y:S01]  /*12520*/  R2UR UR12, R18 ;  /* 0x00000000120c72ca */ /* 0x000fe200000e0000 */
[----:B------:R-:W-:Y:S01]  /*12530*/  UIADD3.X UR7, URZ, UR39, URZ, UP0, !UPT ;  /* 0x000000273f077290 */ /* 0x000fe200087fe43f */
[----:B------:R-:W-:-:S07]  /*12540*/  UMOV UR10, URZ ;  /* 0x0000003f000a7c82 */ /* 0x000fce0008000000 */
        /* <DEDUP_REMOVED lines=9> */
[----:B------:R-:W-:-:S03]  /*125e0*/  UIMAD UR11, UR11, 0x60, UR4 ;  /* 0x000000600b0b78a4 */ /* 0x000fc6000f8e0204 */
[----:B------:R-:W-:Y:S01]  /*125f0*/  UMOV UR4, 0x0 ;  /* 0x0000000000047882 */ /* 0x000fe20000000000 */
[----:B------:R1:W-:Y:S05]  /*12600*/  STL [R1+0x1c], R2 ;  /* 0x00001c0201007387 */ /* 0x0003ea0000100800 */
[----:B------:R1:W-:Y:S01]  /*12610*/  UTMALDG.4D [UR8], [UR6], desc[UR4] ;  /* 0x00000408060075b4 */ /* 0x0003e20008019000 */
[----:B------:R-:W-:Y:S02]  /*12620*/  NOP ;  /* 0x0000000000007918 */ /* 0x000fe40000000000 */
.L_x_9885:
[----:B-1----:R-:W2:Y:S04]  /*12630*/  LDL R2, [R1+0x4] ;  /* 0x0000040001027983 */ /* 0x002ea80000100800 */
        /* <DEDUP_REMOVED lines=42> */
.L_x_9891:
[----:B------:R-:W-:Y:S05]  /*128e0*/  BSYNC B6 ;  /* 0x0000000000067941 */ /* 0x000fea0003800000 */
.L_x_9890:
[----:B-1----:R-:W2:Y:S01]  /*128f0*/  LDL.LU R4, [R1+0x38] ;  /* 0x0000380001047983 */ /* 0x002ea20000300800 */
[----:B------:R-:W0:Y:S01]  /*12900*/  LDC R7, c[0x0][0x448] ;  /* 0x00011200ff077b82 */ /* 0x000e220000000800 */
        /* <DEDUP_REMOVED lines=8> */
[----:B0-----:R-:W-:Y:S01]  /*12990*/  ISETP.NE.AND P0, PT, R7, 0x1, PT ;  /* 0x000000010700780c */ /* 0x001fe20003f05270 */
[----:B------:R-:W0:Y:S02]  /*129a0*/  S2R R8, SR_TID.X ;  /* 0x0000000000087919 */ /* 0x000e240000002100 */
[----:B0-----:R-:W-:-:S05]  /*129b0*/  IMAD.SHL.U32 R9, R8, 0x8, RZ ;  /* 0x0000000808097824 */ /* 0x001fca00078e00ff */
        /* <DEDUP_REMOVED lines=41> */
[----:B-1----:R-:W-:Y:S09]  /*12c50*/  BRA.DIV UR4, `(.L_x_9892) ;  /* 0x0000004e046c7947 */ /* 0x002ff2000b800000 */
[----:B------:R-:W2:Y:S01]  /*12c60*/  LDL.LU R6, [R1+0x54] ;  /* 0x0000540001067983 */ /* 0x000ea20000300800 */
[----:B------:R-:W0:Y:S02]  /*12c70*/  S2R R5, SR_TID.X ;  /* 0x0000000000057919 */ /* 0x000e240000002100 */
[----:B0-----:R-:W-:-:S04]  /*12c80*/  LOP3.LUT R5, R5, 0x7f, RZ, 0xc0, !PT ;  /* 0x0000007f05057812 */ /* 0x001fc800078ec0ff */
[----:B------:R-:W-:-:S05]  /*12c90*/  SHF.R.U32.HI R5, RZ, 0x3, R5 ;  /* 0x00000003ff057819 */ /* 0x000fca0000011605 */
[----:B------:R-:W-:-:S04]  /*12ca0*/  IMAD.IADD R2, R5, 0x1, R17 ;  /* 0x0000000105027824 */ /* 0x000fc800078e0211 */
[----:B------:R-:W-:Y:S02]  /*12cb0*/  VIADD R5, R2, 0x10 ;  /* 0x0000001002057836 */ /* 0x000fe40000000000 */
[----:B--2---:R-:W-:Y:S02]  /*12cc0*/  IMAD R3, R6, R7, RZ ;  /* 0x0000000706037224 */ /* 0x004fe400078e02ff */
[----:B------:R-:W0:Y:S04]  /*12cd0*/  SHFL.IDX PT, R7, R4, RZ, 0x181f ;  /* 0x00181fff04077589 */ /* 0x000e2800000e0000 */
[----:B------:R-:W1:Y:S01]  /*12ce0*/  SHFL.IDX PT, R6, R0, RZ, 0x181f ;  /* 0x00181fff00067589 */ /* 0x000e6200000e0000 */
        /* <DEDUP_REMOVED lines=59> */
[----:B------:R-:W-:Y:S01]  /*130a0*/  @!P1 IMAD.MOV.U32 R6, RZ, RZ, R5 ;  /* 0x000000ffff069224 */ /* 0x000fe200078e0005 */
[----:B------:R-:W0:Y:S04]  /*130b0*/  SHFL.IDX PT, R0, R0, 0x7, 0x181f ;  /* 0x00f81f0000007f89 */ /* 0x000e2800000e0000 */
[----:B------:R1:W-:Y:S04]  /*130c0*/  @!P1 LDGSTS.E.BYPASS.LTC128B.128 [R10+0x1b400], desc[UR40][R6.64], !P0 ;  /* 0x1b400000060a9fae */ /* 0x0003e8000c101d68 */
[----:B------:R-:W2:Y:S02]  /*130d0*/  SHFL.IDX PT, R4, R4, 0x7, 0x181f ;  /* 0x00f81f0004047f89 */ /* 0x000ea400000e0000 */
.L_x_10054:
[----:B------:R3:W5:Y:S01]  /*130e0*/  LDL R9, [R1+0x4] ;  /* 0x0000040001097983 */ /* 0x0007620000100800 */
[----:B------:R-:W4:Y:S01]  /*130f0*/  S2R R5, SR_TID.X ;  /* 0x0000000000057919 */ /* 0x000f220000002100 */
[----:B------:R-:W-:-:S05]  /*13100*/  VIADD R2, R2, 0x70 ;  /* 0x0000007002027836 */ /* 0x000fca0000000000 */
[----:B------:R-:W-:Y:S01]  /*13110*/  ISETP.GE.AND P1, PT, R2, R3, PT ;  /* 0x000000030200720c */ /* 0x000fe20003f26270 */
[----:B----4-:R-:W-:-:S05]  /*13120*/  IMAD.SHL.U32 R5, R5, 0x8, RZ ;  /* 0x0000000805057824 */ /* 0x010fca00078e00ff */
[----:B------:R-:W-:-:S07]  /*13130*/  LOP3.LUT R5, R5, 0x38, RZ, 0xc0, !PT ;  /* 0x0000003805057812 */ /* 0x000fce00078ec0ff */
[----:B--2---:R-:W-:-:S05]  /*13140*/  @!P1 LEA R2, P2, R5, R4, 0x1 ;  /* 0x0000000405029211 */ /* 0x004fca00078408ff */
[----:B0-----:R-:W-:-:S05]  /*13150*/  @!P1 IMAD.X R3, RZ, RZ, R0, P2 ;  /* 0x000000ffff039224 */ /* 0x001fca00010e0600 */
[----:B------:R-:W-:Y:S01]  /*13160*/  @!PT LDS RZ, [RZ] ;  /* 0x00000000fffff984 */ /* 0x000fe20000000800 */
[----:B------:R-:W-:Y:S01]  /*13170*/  @!PT LDS RZ, [RZ] ;  /* 0x00000000fffff984 */ /* 0x000fe20000000800 */
[----:B------:R-:W-:Y:S01]  /*13180*/  @!PT LDS RZ, [RZ] ;  /* 0x00000000fffff984 */ /* 0x000fe20000000800 */
[----:B------:R3:W-:Y:S01]  /*13190*/  @!P1 LDGSTS.E.BYPASS.LTC128B.128 [R10+0x1bc00], desc[UR40][R2.64], !P0 ;  /* 0x1bc00000020a9fae */ /* 0x0007e2000c101d68 */
[----:B------:R-:W-:Y:S01]  /*131a0*/  PLOP3.LUT P0, PT, PT, PT, PT, 0x80, 0x0 ;  /* 0x000000000000781c */ /* 0x000fe20003f0f070 */
[----:B------:R-:W-:-:S12]  /*131b0*/  NOP ;  /* 0x0000000000007918 */ /* 0x000fd80000000000 */
.L_x_9893:
[----:B---3--:R-:W2:Y:S01]  /*131c0*/  LDL R2, [R1+0x4] ;  /* 0x0000040001027983 */ /* 0x008ea20000100800 */
        /* <DEDUP_REMOVED lines=18> */
.L_x_10055:
[----:B------:R-:W-:Y:S05]  /*132f0*/  BSYNC B0 ;  /* 0x0000000000007941 */ /* 0x000fea0003800000 */
.L_x_9894:
        /* <DEDUP_REMOVED lines=16> */
.L_x_10056:
[----:B------:R-:W-:Y:S05]  /*13400*/  BSYNC B1 ;  /* 0x0000000000017941 */ /* 0x000fea0003800000 */
.L_x_9898:
        /* <DEDUP_REMOVED lines=9> */
.L_x_9901:
[----:B------:R-:W-:Y:S05]  /*134a0*/  BSYNC B1 ;  /* 0x0000000000017941 */ /* 0x000fea0003800000 */
.L_x_9900:
        /* <DEDUP_REMOVED lines=14> */
.L_x_9902:
        /* <DEDUP_REMOVED lines=16> */
.L_x_9903:
        /* <DEDUP_REMOVED lines=16> */
.L_x_9904:
        /* <DEDUP_REMOVED lines=16> */
.L_x_9905:
        /* <DEDUP_REMOVED lines=11> */
.L_x_9897:
[----:B------:R-:W-:Y:S05]  /*13940*/  BSYNC B0 ;  /* 0x0000000000007941 */ /* 0x000fea0003800000 */
.L_x_9896:
[----:B------:R-:W2:Y:S01]  /*13950*/  LDL.LU R4, [R1+0x50] ;  /* 0x0000500001047983 */ /* 0x000ea20000300800 */
[----:B------:R-:W-:Y:S01]  /*13960*/  BSSY B0, `(.L_x_9906) ;  /* 0x000020f000007945 */ /* 0x000fe20003800000 */
[----:B--2---:R-:W-:-:S13]  /*13970*/  ISETP.GE.AND P0, PT, R4, 0x61, PT ;  /* 0x000000610400780c */ /* 0x004fda0003f06270 */
[----:B------:R-:W-:Y:S05]  /*13980*/  @!P0 BRA `(.L_x_9907) ;  /* 0x0000002000308947 */ /* 0x000fea0003800000 */
[----:B------:R-:W1:Y:S01]  /*13990*/  LDL R4, [R1+0x30] ;  /* 0x0000300001047983 */ /* 0x000e620000100800 */
[----:B------:R-:W-:Y:S01]  /*139a0*/  IMAD.MOV.U32 R0, RZ, RZ, 0x1 ;  /* 0x00000001ff007424 */ /* 0x000fe200078e00ff */
[----:B------:R-:W-:Y:S01]  /*139b0*/  BSSY B2, `(.L_x_9908) ;  /* 0x00000b3000027945 */ /* 0x000fe20003800000 */
[----:B-1----:R-:W-:-:S05]  /*139c0*/  IMAD.MOV R6, RZ, RZ, -R4 ;  /* 0x000000ffff067224 */ /* 0x002fca00078e0a04 */
        /* <DEDUP_REMOVED lines=26> */
[----:B-----5:R-:W3:Y:S01]  /*13b70*/  LDL R9, [R1+0x10] ;  /* 0x0000100001097983 */ /* 0x020ee20000100800 */
        /* <DEDUP_REMOVED lines=16> */
.L_x_9912:
[----:B-1----:R-:W2:Y:S01]  /*13c80*/  LDL R2, [R1+0x4] ;  /* 0x0000040001027983 */ /* 0x002ea20000100800 */
[----:B------:R-:W-:Y:S01]  /*13c90*/  SHF.L.U32 R5, R7, 0x1f, RZ ;  /* 0x0000001f07057819 */ /* 0x000fe200000006ff */
[----:B------:R-:W1:Y:S01]  /*13ca0*/  S2R R3, SR_TID.X ;  /* 0x0000000000037919 */ /* 0x000e620000002100 */
[----:B------:R-:W-:Y:S01]  /*13cb0*/  BSSY B3, `(.L_x_9913) ;  /* 0x0000006000037945 */ /* 0x000fe20003800000 */
[----:B-1----:R-:W-:-:S04]  /*13cc0*/  LOP3.LUT R3, R3, 0x7f, RZ, 0xc0, !PT ;  /* 0x0000007f03037812 */ /* 0x002fc800078ec0ff */
[----:B------:R-:W-:Y:S01]  /*13cd0*/  ISETP.NE.AND P1, PT, R3, RZ, PT ;  /* 0x000000ff0300720c */ /* 0x000fe20003f25270 */
[----:B--2---:R-:W-:-:S04]  /*13ce0*/  IMAD R2, R8, 0x8, R2 ;  /* 0x0000000808027824 */ /* 0x004fc800078e0202 */
[----:B------:R-:W1:Y:S02]  /*13cf0*/  SYNCS.PHASECHK.TRANS64.TRYWAIT P0, [R2+URZ+0x22840], R5 ;  /* 0x02284005020075a7 */ /* 0x000e64000800017f */
[----:B-1----:R-:W-:Y:S06]  /*13d00*/  @!P0 BRA `(.L_x_9914) ;  /* 0x0000004800048947 */ /* 0x002fec0003800000 */
.L_x_10057:
[----:B------:R-:W-:Y:S05]  /*13d10*/  BSYNC B3 ;  /* 0x0000000000037941 */ /* 0x000fea0003800000 */
.L_x_9913:
        /* <DEDUP_REMOVED lines=9> */
.L_x_9916:
[----:B------:R-:W-:Y:S05]  /*13db0*/  BSYNC B3 ;  /* 0x0000000000037941 */ /* 0x000fea0003800000 */
.L_x_9915:
        /* <DEDUP_REMOVED lines=14> */
.L_x_9917:
        /* <DEDUP_REMOVED lines=14> */
.L_x_10058:
[----:B------:R-:W-:Y:S05]  /*13f80*/  BSYNC B3 ;  /* 0x0000000000037941 */ /* 0x000fea0003800000 */
.L_x_9918:
[----:B------:R-:W-:Y:S01]  /*13f90*/  BSSY B3, `(.L_x_9920) ;  /* 0x000000b000037945 */ /* 0x000fe20003800000 */
[----:B------:R-:W-:Y:S02]  /*13fa0*/  IMAD.MOV.U32 R8, RZ, RZ, 0x0 ;  /* 0x00000000ff087424 */ /* 0x000fe400078e00ff */
[----:B-----5:R-:W-:Y:S01]  /*13fb0*/  IMAD.MOV.U32 R9, RZ, RZ, 0x14f00000 ;  /* 0x14f00000ff097424 */ /* 0x020fe200078e00ff */
        /* <DEDUP_REMOVED lines=8> */
.L_x_9921:
[----:B------:R-:W-:Y:S05]  /*14040*/  BSYNC B3 ;  /* 0x0000000000037941 */ /* 0x000fea0003800000 */
.L_x_9920:
        /* <DEDUP_REMOVED lines=11> */
.L_x_9922:
        /* <DEDUP_REMOVED lines=16> */
.L_x_9923:
        /* <DEDUP_REMOVED lines=16> */
.L_x_9924:
        /* <DEDUP_REMOVED lines=16> */
.L_x_9925:
        /* <DEDUP_REMOVED lines=11> */
.L_x_9911:
[----:B------:R-:W-:Y:S05]  /*144b0*/  BSYNC B1 ;  /* 0x0000000000017941 */ /* 0x000fea0003800000 */
.L_x_9910:
[----:B------:R-:W2:Y:S02]  /*144c0*/  LDL.LU R4, [R1+0x30] ;  /* 0x0000300001047983 */ /* 0x000ea40000300800 */
[----:B--2---:R-:W-:-:S07]  /*144d0*/  VIADD R0, R4, 0xfffffffd ;  /* 0xfffffffd04007836 */ /* 0x004fce0000000000 */
.L_x_9909:
[----:B------:R-:W-:Y:S05]  /*144e0*/  BSYNC B2 ;  /* 0x0000000000027941 */ /* 0x000fea0003800000 */
.L_x_9908:
[----:B------:R-:W2:Y:S01]  /*144f0*/  LDL.LU R2, [R1+0x34] ;  /* 0x0000340001027983 */ /* 0x000ea20000300800 */
[----:B------:R-:W-:-:S05]  /*14500*/  IMAD.MOV R6, RZ, RZ, -R6 ;  /* 0x000000ffff067224 */ /* 0x000fca00078e0a06 */
[----:B--2---:R-:W-:-:S13]  /*14510*/  ISETP.NE.AND P0, PT, R2, R6, PT ;  /* 0x000000060200720c */ /* 0x004fda0003f05270 */
[----:B------:R-:W-:Y:S05]  /*14520*/  @!P0 BRA `(.L_x_9907) ;  /* 0x0000001400488947 */ /* 0x000fea0003800000 */
.L_x_9958:
        /* <DEDUP_REMOVED lines=17> */
[----:B-----5:R-:W2:Y:S01]  /*14640*/  LDL R9, [R1+0x20] ;  /* 0x0000200001097983 */ /* 0x020ea20000100800 */
        /* <DEDUP_REMOVED lines=19> */
.L_x_9928:
[----:B0-----:R-:W2:Y:S01]  /*14780*/  LDL R2, [R1+0x4] ;  /* 0x0000040001027983 */ /* 0x001ea20000100800 */
[----:B------:R-:W0:Y:S02]  /*14790*/  S2R R3, SR_TID.X ;  /* 0x0000000000037919 */ /* 0x000e240000002100 */
[----:B0-----:R-:W-:Y:S01]  /*147a0*/  LOP3.LUT R4, R3, 0x7f, RZ, 0xc0, !PT ;  /* 0x0000007f03047812 */ /* 0x001fe200078ec0ff */
[----:B------:R-:W-:Y:S03]  /*147b0*/  BSSY B2, `(.L_x_9929) ;  /* 0x0000006000027945 */ /* 0x000fe60003800000 */
[----:B------:R-:W-:Y:S01]  /*147c0*/  ISETP.NE.AND P1, PT, R4, RZ, PT ;  /* 0x000000ff0400720c */ /* 0x000fe20003f25270 */
[----:B--2---:R-:W-:Y:S01]  /*147d0*/  IMAD R3, R7, 0x8, R2 ;  /* 0x0000000807037824 */ /* 0x004fe200078e0202 */
[----:B------:R-:W-:-:S04]  /*147e0*/  SHF.L.U32 R2, R6, 0x1f, RZ ;  /* 0x0000001f06027819 */ /* 0x000fc800000006ff */
[----:B------:R-:W0:Y:S02]  /*147f0*/  SYNCS.PHASECHK.TRANS64.TRYWAIT P0, [R3+URZ+0x22840], R2 ;  /* 0x02284002030075a7 */ /* 0x000e24000800017f */
[----:B0-----:R-:W-:Y:S05]  /*14800*/  @!P0 BRA `(.L_x_9930) ;  /* 0x0000003c006c8947 */ /* 0x001fea0003800000 */
.L_x_10059:
[----:B------:R-:W-:Y:S05]  /*14810*/  BSYNC B2 ;  /* 0x0000000000027941 */ /* 0x000fea0003800000 */
.L_x_9929:
        /* <DEDUP_REMOVED lines=9> */
.L_x_9932:
[----:B------:R-:W-:Y:S05]  /*148b0*/  BSYNC B2 ;  /* 0x0000000000027941 */ /* 0x000fea0003800000 */
.L_x_9931:
        /* <DEDUP_REMOVED lines=13> */
.L_x_9933:
[----:B-----5:R-:W2:Y:S01]  /*14990*/  LDL R9, [R1] ;  /* 0x0000000001097983 */ /* 0x020ea20000100800 */
        /* <DEDUP_REMOVED lines=13> */
.L_x_10060:
[----:B------:R-:W-:Y:S05]  /*14a70*/  BSYNC B2 ;  /* 0x0000000000027941 */ /* 0x000fea0003800000 */
.L_x_9934:
        /* <DEDUP_REMOVED lines=11> */
.L_x_9937:
[----:B------:R-:W-:Y:S05]  /*14b30*/  BSYNC B2 ;  /* 0x0000000000027941 */ /* 0x000fea0003800000 */
.L_x_9936:
        /* <DEDUP_REMOVED lines=10> */
.L_x_9938:
        /* <DEDUP_REMOVED lines=16> */
.L_x_9939:
        /* <DEDUP_REMOVED lines=16> */
.L_x_9940:
        /* <DEDUP_REMOVED lines=16> */
.L_x_9941:
        /* <DEDUP_REMOVED lines=11> */
.L_x_9927:
[----:B------:R-:W-:Y:S05]  /*14f90*/  BSYNC B1 ;  /* 0x0000000000017941 */ /* 0x000fea0003800000 */
.L_x_9926:
[----:B------:R-:W2:Y:S01]  /*14fa0*/  LDL R5, [R1+0x1c] ;  /* 0x00001c0001057983 */ /* 0x000ea20000100800 */
[----:B------:R-:W-:Y:S01]  /*14fb0*/  VIADD R7, R7, 0x1 ;  /* 0x0000000107077836 */ /* 0x000fe20000000000 */
[----:B------:R-:W-:Y:S04]  /*14fc0*/  BSSY B1, `(.L_x_9942) ;  /* 0x00000a5000017945 */ /* 0x000fe80003800000 */
[----:B------:R-:W-:-:S04]  /*14fd0*/  ISETP.NE.AND P0, PT, R7, 0x2, PT ;  /* 0x000000020700780c */ /* 0x000fc80003f05270 */
[----:B------:R-:W-:Y:S02]  /*14fe0*/  SEL R2, RZ, 0x1, P0 ;  /* 0x00000001ff027807 */ /* 0x000fe40000000000 */
[----:B-----5:R-:W-:Y:S02]  /*14ff0*/  SEL R9, R7, RZ, P0 ;  /* 0x000000ff07097207 */ /* 0x020fe40000000000 */
[----:B------:R-:W-:-:S05]  /*15000*/  LOP3.LUT R8, R6, R2, RZ, 0x3c, !PT ;  /* 0x0000000206087212 */ /* 0x000fca00078e3cff */
[----:B------:R0:W-:Y:S04]  /*15010*/  STL [R1+0x14], R8 ;  /* 0x0000140801007387 */ /* 0x0001e80000100800 */
[----:B------:R0:W-:Y:S01]  /*15020*/  STL [R1+0x8], R9 ;  /* 0x0000080901007387 */ /* 0x0001e20000100800 */
[----:B--2---:R-:W-:-:S13]  /*15030*/  LOP3.LUT P2, RZ, R5, 0x1, RZ, 0xc0, !PT ;  /* 0x0000000105ff7812 */ /* 0x004fda000784c0ff */
        /* <DEDUP_REMOVED lines=26> */
.L_x_9944:
        /* <DEDUP_REMOVED lines=9> */
.L_x_10061:
[----:B------:R-:W-:Y:S05]  /*15270*/  BSYNC B2 ;  /* 0x0000000000027941 */ /* 0x000fea0003800000 */
.L_x_9945:
        /* <DEDUP_REMOVED lines=9> */
.L_x_9948:
[----:B------:R-:W-:Y:S05]  /*15310*/  BSYNC B2 ;  /* 0x0000000000027941 */ /* 0x000fea0003800000 */
.L_x_9947:
        /* <DEDUP_REMOVED lines=14> */
.L_x_9949:
        /* <DEDUP_REMOVED lines=14> */
.L_x_10062:
[----:B------:R-:W-:Y:S05]  /*154e0*/  BSYNC B2 ;  /* 0x0000000000027941 */ /* 0x000fea0003800000 */
.L_x_9950:
        /* <DEDUP_REMOVED lines=11> */
.L_x_9953:
[----:B------:R-:W-:Y:S05]  /*155a0*/  BSYNC B2 ;  /* 0x0000000000027941 */ /* 0x000fea0003800000 */
.L_x_9952:
        /* <DEDUP_REMOVED lines=11> */
.L_x_9954:
        /* <DEDUP_REMOVED lines=16> */
.L_x_9955:
        /* <DEDUP_REMOVED lines=16> */
.L_x_9956:
        /* <DEDUP_REMOVED lines=16> */
.L_x_9957:
        /* <DEDUP_REMOVED lines=11> */
.L_x_9943:
[----:B------:R-:W-:Y:S05]  /*15a10*/  BSYNC B1 ;  /* 0x0000000000017941 */ /* 0x000fea0003800000 */
.L_x_9942:
[C---:B------:R-:W-:Y:S01]  /*15a20*/  ISETP.GT.AND P0, PT, R0.reuse, 0x1, PT ;  /* 0x000000010000780c */ /* 0x040fe20003f04270 */
[----:B------:R-:W-:-:S12]  /*15a30*/  VIADD R0, R0, 0xfffffffe ;  /* 0xfffffffe00007836 */ /* 0x000fd80000000000 */
[----:B------:R-:W-:Y:S05]  /*15a40*/  @P0 BRA `(.L_x_9958) ;  /* 0xffffffe800b80947 */ /* 0x000fea000383ffff */
.L_x_9907:
[----:B------:R-:W-:Y:S05]  /*15a50*/  BSYNC B0 ;  /* 0x0000000000007941 */ /* 0x000fea0003800000 */
.L_x_9906:
[----:B------:R-:W2:Y:S04]  /*15a60*/  LDL.LU R4, [R1+0x8] ;  /* 0x0000080001047983 */ /* 0x000ea80000300800 */
[----:B------:R-:W3:Y:S01]  /*15a70*/  LDL.LU R3, [R1+0x14] ;  /* 0x0000140001037983 */ /* 0x000ee20000300800 */
[----:B------:R-:W4:Y:S01]  /*15a80*/  S2R R2, SR_TID.X ;  /* 0x0000000000027919 */ /* 0x000f220000002100 */
[----:B------:R-:W-:Y:S01]  /*15a90*/  BSSY B0, `(.L_x_9959) ;  /* 0x0000015000007945 */ /* 0x000fe20003800000 */
[----:B----4-:R-:W-:-:S04]  /*15aa0*/  LOP3.LUT R2, R2, 0x7f, RZ, 0xc0, !PT ;  /* 0x0000007f02027812 */ /* 0x010fc800078ec0ff */
[----:B------:R-:W-:Y:S01]  /*15ab0*/  ISETP.NE.AND P1, PT, R2, RZ, PT ;  /* 0x000000ff0200720c */ /* 0x000fe20003f25270 */
[----:B--2---:R-:W-:-:S05]  /*15ac0*/  VIADD R0, R4, 0x1 ;  /* 0x0000000104007836 */ /* 0x004fca0000000000 */
[----:B------:R-:W-:-:S04]  /*15ad0*/  ISETP.NE.AND P0, PT, R0, 0x2, PT ;  /* 0x000000020000780c */ /* 0x000fc80003f05270 */
[----:B------:R-:W-:-:S04]  /*15ae0*/  SEL R2, RZ, 0x1, P0 ;  /* 0x00000001ff027807 */ /* 0x000fc80000000000 */
[----:B---3--:R-:W-:-:S05]  /*15af0*/  LOP3.LUT R3, R3, R2, RZ, 0x3c, !PT ;  /* 0x0000000203037212 */ /* 0x008fca00078e3cff */
[----:B------:R2:W-:Y:S01]  /*15b00*/  STL [R1+0x14], R3 ;  /* 0x0000140301007387 */ /* 0x0005e20000100800 */
[----:B------:R-:W-:Y:S05]  /*15b10*/  @P1 BRA `(.L_x_9960) ;  /* 0x0000000000301947 */ /* 0x000fea0003800000 */
[----:B--2---:R-:W2:Y:S01]  /*15b20*/  S2R R3, SR_LANEID ;  /* 0x0000000000037919 */ /* 0x004ea20000000000 */
[----:B------:R-:W-:Y:S02]  /*15b30*/  VOTEU.ANY UR4, UPT, PT ;  /* 0x0000000000047886 */ /* 0x000fe400038e0100 */
[----:B------:R-:W2:Y:S08]  /*15b40*/  FLO.U32 R4, UR4 ;  /* 0x0000000400047d00 */ /* 0x000eb000080e0000 */
[----:B------:R-:W3:Y:S01]  /*15b50*/  POPC R5, UR4 ;  /* 0x0000000400057d09 */ /* 0x000ee20008000000 */
[----:B--2---:R-:W-:-:S02]  /*15b60*/  ISETP.EQ.U32.AND P1, PT, R4, R3, PT ;  /* 0x000000030400720c */ /* 0x004fc40003f22070 */
[----:B------:R-:W3:Y:S11]  /*15b70*/  LDC.64 R2, c[0x0][0xc60] ;  /* 0x00031800ff027b82 */ /* 0x000ef60000000a00 */
[----:B---3--:R-:W2:Y:S01]  /*15b80*/  @P1 ATOMG.E.ADD.STRONG.GPU PT, R3, desc[UR40][R2.64], R5 ;  /* 0x00000005020319a8 */ /* 0x008ea200081ee1e8 */
[----:B-1----:R-:W1:Y:S02]  /*15b90*/  S2R R6, SR_LTMASK ;  /* 0x0000000000067919 */ /* 0x002e640000003900 */
[----:B-1----:R-:W-:-:S04]  /*15ba0*/  LOP3.LUT R6, R6, UR4, RZ, 0xc0, !PT ;  /* 0x0000000406067c12 */ /* 0x002fc8000f8ec0ff */
[----:B0-----:R-:W0:Y:S01]  /*15bb0*/  POPC R7, R6 ;  /* 0x0000000600077309 */ /* 0x001e220000000000 */
[----:B--2---:R-:W0:Y:S02]  /*15bc0*/  SHFL.IDX PT, R4, R3, R4, 0x1f ;  /* 0x00001f0403047589 */ /* 0x004e2400000e0000 */
[----:B0-----:R-:W-:-:S07]  /*15bd0*/  IADD3 R16, R4, UR36, R7 ;  /* 0x0000002404107c10 */ /* 0x001fce000fffe007 */
.L_x_9960:
[----:B------:R-:W-:Y:S05]  /*15be0*/  BSYNC B0 ;  /* 0x0000000000007941 */ /* 0x000fea0003800000 */
.L_x_9959:
[----:B------:R-:W-:-:S05]  /*15bf0*/  SEL R0, R0, RZ, P0 ;  /* 0x000000ff00007207 */ /* 0x000fca0000000000 */
[----:B------:R3:W-:Y:S02]  /*15c00*/  STL [R1+0x8], R0 ;  /* 0x0000080001007387 */ /* 0x0007e40000100800 */
.L_x_9878:
[----:B------:R-:W-:Y:S05]  /*15c10*/  BSYNC B7 ;  /* 0x0000000000077941 */ /* 0x000fea0003800000 */
.L_x_9876:
        /* <DEDUP_REMOVED lines=13> */
.L_x_9961:
        /* <DEDUP_REMOVED lines=8> */
[----:B--2---:R-:W0:Y:S02]  /*15d70*/  @!P1 LDC.64 R2, c[0x0][0xc80] ;  /* 0x00032000ff029b82 */ /* 0x004e240000000a00 */
        /* <DEDUP_REMOVED lines=27> */
.L_x_10072:
[----:B------:R-:W-:Y:S02]  /*15f30*/  ULDC UR4, c[0x0][0xc38] ;  /* 0x00030e0000047ab9 */ /* 0x000fe40000000800 */
[----:B0-----:R-:W-:-:S04]  /*15f40*/  IMAD.U32 R16, RZ, RZ, UR4 ;  /* 0x00000004ff107e24 */ /* 0x001fc8000f8e00ff */
[----:B--2---:R-:W-:-:S04]  /*15f50*/  IMAD R6, R6, R16, RZ ;  /* 0x0000001006067224 */ /* 0x004fc800078e02ff */
[----:B------:R-:W-:-:S05]  /*15f60*/  IMAD.IADD R4, R4, 0x1, R6 ;  /* 0x0000000104047824 */ /* 0x000fca00078e0206 */
[----:B-1----:R-:W-:-:S13]  /*15f70*/  ISETP.GT.AND P6, PT, R4, R0, PT ;  /* 0x000000000400720c */ /* 0x002fda0003fc4270 */
[----:B------:R-:W-:Y:S05]  /*15f80*/  @P6 BRA `(.L_x_9964) ;  /* 0x00000000009c6947 */ /* 0x000fea0003800000 */
.L_x_9969:
        /* <DEDUP_REMOVED lines=14> */
.L_x_9967:
[----:B------:R-:W-:Y:S05]  /*16070*/  BSYNC B0 ;  /* 0x0000000000007941 */ /* 0x000fea0003800000 */
.L_x_9966:
        /* <DEDUP_REMOVED lines=18> */
.L_x_10080:
[----:B------:R-:W-:Y:S02]  /*161a0*/  ULDC UR4, c[0x0][0xc38] ;  /* 0x00030e0000047ab9 */ /* 0x000fe40000000800 */
[----:B------:R-:W-:-:S04]  /*161b0*/  IMAD.U32 R16, RZ, RZ, UR4 ;  /* 0x00000004ff107e24 */ /* 0x000fc8000f8e00ff */
[----:B-1----:R-:W-:-:S04]  /*161c0*/  IMAD R6, R6, R16, RZ ;  /* 0x0000001006067224 */ /* 0x002fc800078e02ff */
[----:B------:R-:W-:-:S05]  /*161d0*/  IMAD.IADD R4, R6, 0x1, R4 ;  /* 0x0000000106047824 */ /* 0x000fca00078e0204 */
[----:B------:R-:W-:-:S13]  /*161e0*/  ISETP.GT.AND P6, PT, R4, R0, PT ;  /* 0x000000000400720c */ /* 0x000fda0003fc4270 */
[----:B------:R-:W-:Y:S05]  /*161f0*/  @!P6 BRA `(.L_x_9969) ;  /* 0xfffffffc0064e947 */ /* 0x000fea000383ffff */
.L_x_9964:
        /* <DEDUP_REMOVED lines=8> */
.L_x_10084:
[----:B------:R-:W-:Y:S01]  /*16280*/  ISETP.NE.AND P0, PT, R5, RZ, PT ;  /* 0x000000ff0500720c */ /* 0x000fe20003f05270 */
[----:B-1----:R-:W-:-:S12]  /*16290*/  IMAD.MOV.U32 R2, RZ, RZ, RZ ;  /* 0x000000ffff027224 */ /* 0x002fd800078e00ff */
[----:B------:R-:W-:Y:S05]  /*162a0*/  @!P0 BRA `(.L_x_9971) ;  /* 0x0000000000108947 */ /* 0x000fea0003800000 */
[----:B------:R-:W-:Y:S01]  /*162b0*/  UMOV UR4, 0xffffffff ;  /* 0xffffffff00047882 */ /* 0x000fe20000000000 */
[----:B------:R-:W-:Y:S02]  /*162c0*/  VIADD R12, R4, 0xffffffff ;  /* 0xffffffff040c7836 */ /* 0x000fe40000000000 */
[----:B------:R-:W-:Y:S05]  /*162d0*/  BRA.DIV UR4, `(.L_x_9972) ;  /* 0x0000002e04607947 */ /* 0x000fea000b800000 */
[----:B------:R1:W3:Y:S02]  /*162e0*/  SHFL.IDX PT, R2, R3, R12, 0x1f ;  /* 0x00001f0c03027589 */ /* 0x0002e400000e0000 */
.L_x_9971:
        /* <DEDUP_REMOVED lines=31> */
.L_x_9965:
[----:B------:R-:W-:Y:S01]  /*164e0*/  UMOV UR4, URZ ;  /* 0x0000003f00047c82 */ /* 0x000fe20008000000 */
[----:B------:R-:W-:Y:S01]  /*164f0*/  UMOV UR5, URZ ;  /* 0x0000003f00057c82 */ /* 0x000fe20008000000 */
[----:B------:R-:W-:Y:S01]  /*16500*/  ULDC UR6, c[0x0][0xc3c] ;  /* 0x00030f0000067ab9 */ /* 0x000fe20000000800 */
[----:B------:R-:W-:Y:S02]  /*16510*/  IMAD.MOV.U32 R16, RZ, RZ, R0 ;  /* 0x000000ffff107224 */ /* 0x000fe400078e0000 */
[----:B------:R-:W-:Y:S02]  /*16520*/  IMAD.U32 R17, RZ, RZ, UR4 ;  /* 0x00000004ff117e24 */ /* 0x000fe4000f8e00ff */
[----:B------:R-:W-:Y:S02]  /*16530*/  IMAD.U32 R18, RZ, RZ, UR5 ;  /* 0x00000005ff127e24 */ /* 0x000fe4000f8e00ff */
[----:B------:R-:W-:-:S07]  /*16540*/  IMAD.U32 R19, RZ, RZ, UR6 ;  /* 0x00000006ff137e24 */ /* 0x000fce000f8e00ff */
.L_x_9973:
        /* <DEDUP_REMOVED lines=12> */
.L_x_9962:
[----:B------:R-:W-:Y:S02]  /*16610*/  ULDC UR4, c[0x0][0xc3c] ;  /* 0x00030f0000047ab9 */ /* 0x000fe40000000800 */
[----:B----4-:R-:W-:-:S13]  /*16620*/  ISETP.GE.AND P0, PT, R19, UR4, PT ;  /* 0x0000000413007c0c */ /* 0x010fda000bf06270 */
[----:B------:R-:W-:Y:S05]  /*16630*/  @!P0 BRA `(.L_x_9974) ;  /* 0xffffff9800748947 */ /* 0x000fea000383ffff */
[----:B------:R-:W-:Y:S05]  /*16640*/  BSYNC B8 ;  /* 0x0000000000087941 */ /* 0x000fea0003800000 */
.L_x_9834:
[----:B---3--:R-:W3:Y:S01]  /*16650*/  LDL.LU R0, [R1+0x3c] ;  /* 0x00003c0001007983 */ /* 0x008ee20000300800 */
[----:B------:R-:W-:Y:S01]  /*16660*/  BSSY B0, `(.L_x_9975) ;  /* 0x000000b000007945 */ /* 0x000fe20003800000 */
[----:B------:R-:W4:Y:S01]  /*16670*/  S2R R5, SR_CgaCtaId ;  /* 0x0000000000057919 */ /* 0x000f220000008800 */
[----:B---3--:R-:W-:-:S05]  /*16680*/  VIADD R0, R0, 0x1 ;  /* 0x0000000100007836 */ /* 0x008fca0000000000 */
[----:B0-----:R-:W-:-:S04]  /*16690*/  LEA.HI R2, R0, R0, RZ, 0x1 ;  /* 0x0000000000027211 */ /* 0x001fc800078f08ff */
[----:B--2---:R-:W-:-:S05]  /*166a0*/  LOP3.LUT R3, R2, 0xfffffffe, RZ, 0xc0, !PT ;  /* 0xfffffffe02037812 */ /* 0x004fca00078ec0ff */
[----:B------:R-:W-:Y:S01]  /*166b0*/  IMAD.IADD R3, R0, 0x1, -R3 ;  /* 0x0000000100037824 */ /* 0x000fe200078e0a03 */
[----:B------:R-:W-:-:S04]  /*166c0*/  MOV R0, 0x400 ;  /* 0x0000040000007802 */ /* 0x000fc80000000f00 */
[----:B----4-:R-:W-:Y:S02]  /*166d0*/  LEA R0, R5, R0, 0x18 ;  /* 0x0000000005007211 */ /* 0x010fe400078ec0ff */
[----:B------:R-:W-:-:S04]  /*166e0*/  SHF.L.U32 R3, R3, 0x1f, RZ ;  /* 0x0000001f03037819 */ /* 0x000fc800000006ff */
[----:B------:R-:W0:Y:S02]  /*166f0*/  SYNCS.PHASECHK.TRANS64.TRYWAIT P0, [R0+URZ+0x22820], R3 ;  /* 0x02282003000075a7 */ /* 0x000e24000800017f */
[----:B0-----:R-:W-:Y:S05]  /*16700*/  @!P0 BRA `(.L_x_9976) ;  /* 0x00000028007c8947 */ /* 0x001fea0003800000 */
.L_x_10087:
[----:B------:R-:W-:Y:S05]  /*16710*/  BSYNC B0 ;  /* 0x0000000000007941 */ /* 0x000fea0003800000 */
.L_x_9975:
[----:B------:R-:W-:-:S03]  /*16720*/  UMOV UR4, 0xffffffff ;  /* 0xffffffff00047882 */ /* 0x000fc60000000000 */
[----:B------:R-:W-:Y:S05]  /*16730*/  BRA.DIV UR4, `(.L_x_9977) ;  /* 0x0000002a04847947 */ /* 0x000fea000b800000 */
[----:B------:R-:W2:Y:S02]  /*16740*/  S2R R2, SR_TID.X ;  /* 0x0000000000027919 */ /* 0x000ea40000002100 */
[----:B--2---:R-:W-:-:S04]  /*16750*/  SHF.R.U32.HI R2, RZ, 0x5, R2 ;  /* 0x00000005ff027819 */ /* 0x004fc80000011602 */
[----:B------:R-:W-:-:S05]  /*16760*/  LOP3.LUT R2, R2, 0x3, RZ, 0xc0, !PT ;  /* 0x0000000302027812 */ /* 0x000fca00078ec0ff */
[----:B------:R2:W3:Y:S02]  /*16770*/  SHFL.IDX PT, R14, R2, RZ, 0x1f ;  /* 0x00001fff020e7589 */ /* 0x0004e400000e0000 */
.L_x_10090:
[----:B---3--:R-:W-:-:S13]  /*16780*/  ISETP.NE.AND P0, PT, R14, RZ, PT ;  /* 0x000000ff0e00720c */ /* 0x008fda0003f05270 */
[----:B------:R-:W-:Y:S05]  /*16790*/  @P0 BRA `(.L_x_9691) ;  /* 0x0000000000940947 */ /* 0x000fea0003800000 */
[----:B------:R-:W-:-:S03]  /*167a0*/  UMOV UR4, 0xffffffff ;  /* 0xffffffff00047882 */ /* 0x000fc60000000000 */
[----:B------:R-:W-:Y:S05]  /*167b0*/  BRA.DIV UR4, `(.L_x_9978) ;  /* 0x0000002a04987947 */ /* 0x000fea000b800000 */
[----:B------:R-:W-:-:S13]  /*167c0*/  ELECT P6, URZ, PT ;  /* 0x00000000003f782f */ /* 0x000fda00038c0000 */
.L_x_10093:
[----:B------:R-:W-:Y:S05]  /*167d0*/  @!P6 BRA `(.L_x_9691) ;  /* 0x000000000084e947 */ /* 0x000fea0003800000 */
[----:B--2---:R-:W2:Y:S02]  /*167e0*/  LDL.LU R2, [R1+0x60] ;  /* 0x0000600001027983 */ /* 0x004ea40000300800 */
[----:B--2---:R-:W-:-:S04]  /*167f0*/  LOP3.LUT R2, R2, 0x2, RZ, 0xfc, !PT ;  /* 0x0000000202027812 */ /* 0x004fc800078efcff */
[----:B------:R-:W-:-:S13]  /*16800*/  ISETP.NE.AND P2, PT, R2, 0x3, PT ;  /* 0x000000030200780c */ /* 0x000fda0003f45270 */
[----:B------:R-:W-:Y:S05]  /*16810*/  @!P2 BRA `(.L_x_9979) ;  /* 0x000000000004a947 */ /* 0x000fea0003800000 */
[----:B------:R-:W-:Y:S01]  /*16820*/  BPT.TRAP 0x1 ;  /* 0x000000040000795c */ /* 0x000fe20000300000 */
.L_x_9979:
[----:B0-----:R-:W2:Y:S04]  /*16830*/  LDL R3, [R1+0x8] ;  /* 0x0000080001037983 */ /* 0x001ea80000100800 */
[----:B-1----:R-:W3:Y:S01]  /*16840*/  LDL.LU R7, [R1+0x14] ;  /* 0x0000140001077983 */ /* 0x002ee20000300800 */
        /* <DEDUP_REMOVED lines=12> */
.L_x_10094:
[----:B------:R-:W1:Y:S02]  /*16910*/  SYNCS.PHASECHK.TRANS64.TRYWAIT P0, [R7+URZ], R2 ;  /* 0x00000002070075a7 */ /* 0x000e64000800017f */
[----:B-1----:R-:W-:Y:S05]  /*16920*/  @!P0 BRA `(.L_x_9981) ;  /* 0x0000002800708947 */ /* 0x002fea0003800000 */
.L_x_10095:
[----:B------:R-:W-:Y:S05]  /*16930*/  @!P2 BRA `(.L_x_9982) ;  /* 0x000000000004a947 */ /* 0x000fea0003800000 */
[----:B------:R-:W-:Y:S01]  /*16940*/  BPT.TRAP 0x1 ;  /* 0x000000040000795c */ /* 0x000fe20000300000 */
.L_x_9982:
[----:B------:R-:W2:Y:S01]  /*16950*/  LDL.LU R4, [R1+0x8] ;  /* 0x0000080001047983 */ /* 0x000ea20000300800 */
[----:B------:R-:W-:-:S04]  /*16960*/  VIADD R0, R0, 0x22860 ;  /* 0x0002286000007836 */ /* 0x000fc80000000000 */
[----:B--2---:R-:W-:-:S04]  /*16970*/  IMAD R4, R4, 0x8, R0 ;  /* 0x0000000804047824 */ /* 0x004fc800078e0200 */
[----:B------:R-:W2:Y:S02]  /*16980*/  SYNCS.PHASECHK.TRANS64.TRYWAIT P0, [R4+URZ], R5 ;  /* 0x00000005040075a7 */ /* 0x000ea4000800017f */
[----:B--2---:R-:W-:Y:S05]  /*16990*/  @!P0 BRA `(.L_x_9983) ;  /* 0x0000002800688947 */ /* 0x004fea0003800000 */
.L_x_10096:
[----:B------:R-:W-:-:S07]  /*169a0*/  IMAD R3, R3, 0x8, R0 ;  /* 0x0000000803037824 */ /* 0x000fce00078e0200 */
.L_x_9984:
[----:B---3--:R3:W4:Y:S02]  /*169b0*/  SYNCS.PHASECHK.TRANS64.TRYWAIT P0, [R3+URZ], R2 ;  /* 0x00000002030075a7 */ /* 0x008724000800017f */
[----:B----4-:R-:W-:Y:S05]  /*169c0*/  @!P0 NANOSLEEP.SYNCS 0x989680 ;  /* 0x009896800000895d */ /* 0x010fea0003900000 */
[----:B------:R-:W4:Y:S02]  /*169d0*/  @!P0 SYNCS.PHASECHK.TRANS64 P0, [R3+URZ], R2 ;  /* 0x00000002030085a7 */ /* 0x000f24000800007f */
[----:B----4-:R-:W-:Y:S05]  /*169e0*/  @!P0 BRA `(.L_x_9984) ;  /* 0xfffffffc00f08947 */ /* 0x010fea000383ffff */
.L_x_9691:
[----:B------:R-:W-:Y:S05]  /*169f0*/  BSYNC B9 ;  /* 0x0000000000097941 */ /* 0x000fea0003800000 */
.L_x_9688:
[----:B------:R-:W-:Y:S05]  /*16a00*/  EXIT ;  /* 0x000000000000794d */ /* 0x000fea0003800000 */
.L_x_9709:
[----:B0-----:R0:W1:Y:S02]  /*16a10*/  SYNCS.PHASECHK.TRANS64.TRYWAIT P6, [R97+URZ+0x22890], R108 ;  /* 0x0228906c610075a7 */ /* 0x00106400080c017f */
[----:B-1----:R-:W-:Y:S05]  /*16a20*/  @!P6 NANOSLEEP.SYNCS 0x989680 ;  /* 0x009896800000e95d */ /* 0x002fea0003900000 */
[----:B------:R-:W1:Y:S02]  /*16a30*/  @!P6 SYNCS.PHASECHK.TRANS64 P6, [R97+URZ+0x22890], R108 ;  /* 0x0228906c6100e5a7 */ /* 0x000e6400080c007f */
[----:B-1----:R-:W-:Y:S05]  /*16a40*/  @!P6 BRA `(.L_x_9709) ;  /* 0xfffffffc00f0e947 */ /* 0x002fea000383ffff */
[----:B------:R-:W-:Y:S05]  /*16a50*/  BRA `(.L_x_9985) ;  /* 0xfffffec000547947 */ /* 0x000fea000383ffff */
.L_x_9727:
[----:B0-----:R0:W1:Y:S02]  /*16a60*/  SYNCS.PHASECHK.TRANS64.TRYWAIT P5, [R97+URZ+0x22890], R108 ;  /* 0x0228906c610075a7 */ /* 0x00106400080a017f */
[----:B-1----:R-:W-:Y:S05]  /*16a70*/  @!P5 NANOSLEEP.SYNCS 0x989680 ;  /* 0x009896800000d95d */ /* 0x002fea0003900000 */
[----:B------:R-:W1:Y:S02]  /*16a80*/  @!P5 SYNCS.PHASECHK.TRANS64 P5, [R97+URZ+0x22890], R108 ;  /* 0x0228906c6100d5a7 */ /* 0x000e6400080a007f */
[----:B-1----:R-:W-:Y:S05]  /*16a90*/  @!P5 BRA `(.L_x_9727) ;  /* 0xfffffffc00f0d947 */ /* 0x002fea000383ffff */
[----:B------:R-:W-:Y:S05]  /*16aa0*/  BRA `(.L_x_9986) ;  /* 0xfffffed000fc7947 */ /* 0x000fea000383ffff */
.L_x_9736:
[----:B0-----:R0:W1:Y:S02]  /*16ab0*/  SYNCS.PHASECHK.TRANS64.TRYWAIT P4, [R97+URZ+0x22890], R108 ;  /* 0x0228906c610075a7 */ /* 0x001064000808017f */
[----:B-1----:R-:W-:Y:S05]  /*16ac0*/  @!P4 NANOSLEEP.SYNCS 0x989680 ;  /* 0x009896800000c95d */ /* 0x002fea0003900000 */
[----:B------:R-:W1:Y:S02]  /*16ad0*/  @!P4 SYNCS.PHASECHK.TRANS64 P4, [R97+URZ+0x22890], R108 ;  /* 0x0228906c6100c5a7 */ /* 0x000e64000808007f */
[----:B-1----:R-:W-:Y:S05]  /*16ae0*/  @!P4 BRA `(.L_x_9736) ;  /* 0xfffffffc00f0c947 */ /* 0x002fea000383ffff */
[----:B------:R-:W-:Y:S05]  /*16af0*/  BRA `(.L_x_9987) ;  /* 0xfffffee400207947 */ /* 0x000fea000383ffff */
.L_x_9742:
[----:B-1----:R1:W2:Y:S02]  /*16b00*/  SYNCS.PHASECHK.TRANS64.TRYWAIT P3, [R97+URZ+0x228b0], R108 ;  /* 0x0228b06c610075a7 */ /* 0x0022a4000806017f */
[----:B--2---:R-:W-:Y:S05]  /*16b10*/  @!P3 NANOSLEEP.SYNCS 0x989680 ;  /* 0x009896800000b95d */ /* 0x004fea0003900000 */
[----:B------:R-:W2:Y:S02]  /*16b20*/  @!P3 SYNCS.PHASECHK.TRANS64 P3, [R97+URZ+0x228b0], R108 ;  /* 0x0228b06c6100b5a7 */ /* 0x000ea4000806007f */
[----:B--2---:R-:W-:Y:S05]  /*16b30*/  @!P3 BRA `(.L_x_9742) ;  /* 0xfffffffc00f0b947 */ /* 0x004fea000383ffff */
[----:B------:R-:W-:Y:S05]  /*16b40*/  BRA `(.L_x_9988) ;  /* 0xfffffee400b07947 */ /* 0x000fea000383ffff */
.L_x_9750:
        /* <DEDUP_REMOVED lines=8> */
.L_x_9990:
[----:B------:R-:W-:Y:S05]  /*16bd0*/  BSYNC B0 ;  /* 0x0000000000007941 */ /* 0x000fea0003800000 */
.L_x_9989:
[----:B------:R-:W-:Y:S05]  /*16be0*/  BRA `(.L_x_9991) ;  /* 0xfffffef000547947 */ /* 0x000fea000383ffff */
.L_x_9762:
        /* <DEDUP_REMOVED lines=8> */
.L_x_9993:
[----:B------:R-:W-:Y:S05]  /*16c70*/  BSYNC B1 ;  /* 0x0000000000017941 */ /* 0x000fea0003800000 */
.L_x_9992:
        /* <DEDUP_REMOVED lines=8> */
.L_x_9994:
[----:B------:R-:W-:Y:S02]  /*16d00*/  IMAD.MOV.U32 R13, RZ, RZ, R27 ;  /* 0x000000ffff0d7224 */ /* 0x000fe400078e001b */
[----:B------:R-:W-:-:S07]  /*16d10*/  IMAD.MOV.U32 R3, RZ, RZ, R14 ;  /* 0x000000ffff037224 */ /* 0x000fce00078e000e */
[----:B------:R-:W-:Y:S05]  /*16d20*/  WARPSYNC.COLLECTIVE R15, `(.L_x_9995) ;  /* 0x000000000f087348 */ /* 0x000fea0003c00000 */
[----:B------:R0:W1:Y:S02]  /*16d30*/  SHFL.IDX P6, R14, R13, R12, R11 ;  /* 0x0000000c0d0e7389 */ /* 0x00006400000c000b */
[----:B01----:R-:W-:Y:S01]  /*16d40*/  ENDCOLLECTIVE ;  /* 0x000000000000791b */ /* 0x003fe20003800000 */
.L_x_9995:
[----:B------:R-:W-:Y:S02]  /*16d50*/  IMAD.MOV.U32 R13, RZ, RZ, R26 ;  /* 0x000000ffff0d7224 */ /* 0x000fe400078e001a */
[----:B------:R-:W-:-:S07]  /*16d60*/  IMAD.MOV.U32 R4, RZ, RZ, R14 ;  /* 0x000000ffff047224 */ /* 0x000fce00078e000e */
[----:B------:R-:W-:Y:S05]  /*16d70*/  WARPSYNC.COLLECTIVE R15, `(.L_x_9996) ;  /* 0x000000000f087348 */ /* 0x000fea0003c00000 */
[----:B------:R0:W1:Y:S02]  /*16d80*/  SHFL.IDX P6, R14, R13, R12, R11 ;  /* 0x0000000c0d0e7389 */ /* 0x00006400000c000b */
[----:B01----:R-:W-:Y:S01]  /*16d90*/  ENDCOLLECTIVE ;  /* 0x000000000000791b */ /* 0x003fe20003800000 */
.L_x_9996:
[----:B------:R-:W-:Y:S05]  /*16da0*/  BRA `(.L_x_9997) ;  /* 0xfffffef400587947 */ /* 0x000fea000383ffff */
.L_x_9766:
[----:B0-----:R0:W1:Y:S02]  /*16db0*/  SYNCS.PHASECHK.TRANS64.TRYWAIT P0, [R18+URZ+0x22800], R5 ;  /* 0x02280005120075a7 */ /* 0x001064000800017f */
[----:B-1----:R-:W-:Y:S05]  /*16dc0*/  @!P0 NANOSLEEP.SYNCS 0x989680 ;  /* 0x009896800000895d */ /* 0x002fea0003900000 */
[----:B------:R-:W1:Y:S02]  /*16dd0*/  @!P0 SYNCS.PHASECHK.TRANS64 P0, [R18+URZ+0x22800], R5 ;  /* 0x02280005120085a7 */ /* 0x000e64000800007f */
[----:B-1----:R-:W-:Y:S05]  /*16de0*/  @!P0 BRA `(.L_x_9766) ;  /* 0xfffffffc00f08947 */ /* 0x002fea000383ffff */
[----:B------:R-:W-:Y:S05]  /*16df0*/  BRA `(.L_x_9998) ;  /* 0xfffffef800587947 */ /* 0x000fea000383ffff */
.L_x_9774:
        /* <DEDUP_REMOVED lines=8> */
.L_x_10000:
[----:B------:R-:W-:Y:S05]  /*16e80*/  BSYNC B1 ;  /* 0x0000000000017941 */ /* 0x000fea0003800000 */
.L_x_9999:
        /* <DEDUP_REMOVED lines=8> */
.L_x_10001:
[----:B------:R-:W-:Y:S02]  /*16f10*/  IMAD.MOV.U32 R13, RZ, RZ, R27 ;  /* 0x000000ffff0d7224 */ /* 0x000fe400078e001b */
[----:B------:R-:W-:-:S07]  /*16f20*/  IMAD.MOV.U32 R3, RZ, RZ, R14 ;  /* 0x000000ffff037224 */ /* 0x000fce00078e000e */
[----:B------:R-:W-:Y:S05]  /*16f30*/  WARPSYNC.COLLECTIVE R15, `(.L_x_10002) ;  /* 0x000000000f087348 */ /* 0x000fea0003c00000 */
[----:B------:R0:W1:Y:S02]  /*16f40*/  SHFL.IDX P6, R14, R13, R12, R11 ;  /* 0x0000000c0d0e7389 */ /* 0x00006400000c000b */
[----:B01----:R-:W-:Y:S01]  /*16f50*/  ENDCOLLECTIVE ;  /* 0x000000000000791b */ /* 0x003fe20003800000 */
.L_x_10002:
[----:B------:R-:W-:Y:S02]  /*16f60*/  IMAD.MOV.U32 R13, RZ, RZ, R26 ;  /* 0x000000ffff0d7224 */ /* 0x000fe400078e001a */
[----:B------:R-:W-:-:S07]  /*16f70*/  IMAD.MOV.U32 R4, RZ, RZ, R14 ;  /* 0x000000ffff047224 */ /* 0x000fce00078e000e */
[----:B------:R-:W-:Y:S05]  /*16f80*/  WARPSYNC.COLLECTIVE R15, `(.L_x_10003) ;  /* 0x000000000f087348 */ /* 0x000fea0003c00000 */
[----:B------:R0:W1:Y:S02]  /*16f90*/  SHFL.IDX P6, R14, R13, R12, R11 ;  /* 0x0000000c0d0e7389 */ /* 0x00006400000c000b */
[----:B01----:R-:W-:Y:S01]  /*16fa0*/  ENDCOLLECTIVE ;  /* 0x000000000000791b */ /* 0x003fe20003800000 */
.L_x_10003:
[----:B------:R-:W-:Y:S05]  /*16fb0*/  BRA `(.L_x_10004) ;  /* 0xffffff0000c47947 */ /* 0x000fea000383ffff */
.L_x_9778:
[----:B0-----:R0:W1:Y:S02]  /*16fc0*/  SYNCS.PHASECHK.TRANS64.TRYWAIT P1, [R18+URZ+0x22800], R5 ;  /* 0x02280005120075a7 */ /* 0x001064000802017f */
[----:B-1----:R-:W-:Y:S05]  /*16fd0*/  @!P1 NANOSLEEP.SYNCS 0x989680 ;  /* 0x009896800000995d */ /* 0x002fea0003900000 */
[----:B------:R-:W1:Y:S02]  /*16fe0*/  @!P1 SYNCS.PHASECHK.TRANS64 P1, [R18+URZ+0x22800], R5 ;  /* 0x02280005120095a7 */ /* 0x000e64000802007f */
[----:B-1----:R-:W-:Y:S05]  /*16ff0*/  @!P1 BRA `(.L_x_9778) ;  /* 0xfffffffc00f09947 */ /* 0x002fea000383ffff */
[----:B------:R-:W-:Y:S05]  /*17000*/  BRA `(.L_x_10005) ;  /* 0xffffff04009c7947 */ /* 0x000fea000383ffff */
.L_x_9784:
[----:B0-----:R0:W2:Y:S02]  /*17010*/  SYNCS.PHASECHK.TRANS64.TRYWAIT P1, [R20+URZ+0x22830], R15 ;  /* 0x0228300f140075a7 */ /* 0x0010a4000802017f */
[----:B--2---:R-:W-:Y:S05]  /*17020*/  @!P1 NANOSLEEP.SYNCS 0x989680 ;  /* 0x009896800000995d */ /* 0x004fea0003900000 */
[----:B------:R-:W2:Y:S02]  /*17030*/  @!P1 SYNCS.PHASECHK.TRANS64 P1, [R20+URZ+0x22830], R15 ;  /* 0x0228300f140095a7 */ /* 0x000ea4000802007f */
[----:B--2---:R-:W-:Y:S05]  /*17040*/  @!P1 BRA `(.L_x_9784) ;  /* 0xfffffffc00f09947 */ /* 0x004fea000383ffff */
[----:B------:R-:W-:Y:S05]  /*17050*/  BRA `(.L_x_9783) ;  /* 0xffffff1000c07947 */ /* 0x000fea000383ffff */
.L_x_9789:
[----:B-1----:R1:W2:Y:S02]  /*17060*/  SYNCS.PHASECHK.TRANS64.TRYWAIT P2, [R20+URZ+0x22850], R15 ;  /* 0x0228500f140075a7 */ /* 0x0022a4000804017f */
[----:B--2---:R-:W-:Y:S05]  /*17070*/  @!P2 NANOSLEEP.SYNCS 0x989680 ;  /* 0x009896800000a95d */ /* 0x004fea0003900000 */
[----:B------:R-:W2:Y:S02]  /*17080*/  @!P2 SYNCS.PHASECHK.TRANS64 P2, [R20+URZ+0x22850], R15 ;  /* 0x0228500f1400a5a7 */ /* 0x000ea4000804007f */
[----:B--2---:R-:W-:Y:S05]  /*17090*/  @!P2 BRA `(.L_x_9789) ;  /* 0xfffffffc00f0a947 */ /* 0x004fea000383ffff */
[----:B------:R-:W-:Y:S05]  /*170a0*/  BRA `(.L_x_9788) ;  /* 0xffffff2800607947 */ /* 0x000fea000383ffff */
.L_x_9794:
[----:B-1----:R1:W2:Y:S02]  /*170b0*/  SYNCS.PHASECHK.TRANS64.TRYWAIT P3, [R21+URZ+0x22830], R217 ;  /* 0x022830d9150075a7 */ /* 0x0022a4000806017f */
[----:B--2---:R-:W-:Y:S05]  /*170c0*/  @!P3 NANOSLEEP.SYNCS 0x989680 ;  /* 0x009896800000b95d */ /* 0x004fea0003900000 */
[----:B------:R-:W2:Y:S02]  /*170d0*/  @!P3 SYNCS.PHASECHK.TRANS64 P3, [R21+URZ+0x22830], R217 ;  /* 0x022830d91500b5a7 */ /* 0x000ea4000806007f */
[----:B--2---:R-:W-:Y:S05]  /*170e0*/  @!P3 BRA `(.L_x_9794) ;  /* 0xfffffffc00f0b947 */ /* 0x004fea000383ffff */
[----:B------:R-:W-:Y:S05]  /*170f0*/  BRA `(.L_x_9793) ;  /* 0xffffff2c00947947 */ /* 0x000fea000383ffff */
.L_x_9799:
[----:B--2---:R2:W3:Y:S02]  /*17100*/  SYNCS.PHASECHK.TRANS64.TRYWAIT P3, [R21+URZ+0x22850], R217 ;  /* 0x022850d9150075a7 */ /* 0x0044e4000806017f */
[----:B---3--:R-:W-:Y:S05]  /*17110*/  @!P3 NANOSLEEP.SYNCS 0x989680 ;  /* 0x009896800000b95d */ /* 0x008fea0003900000 */
[----:B------:R-:W3:Y:S02]  /*17120*/  @!P3 SYNCS.PHASECHK.TRANS64 P3, [R21+URZ+0x22850], R217 ;  /* 0x022850d91500b5a7 */ /* 0x000ee4000806007f */
[----:B---3--:R-:W-:Y:S05]  /*17130*/  @!P3 BRA `(.L_x_9799) ;  /* 0xfffffffc00f0b947 */ /* 0x008fea000383ffff */
[----:B------:R-:W-:Y:S05]  /*17140*/  BRA `(.L_x_9798) ;  /* 0xffffff4400f07947 */ /* 0x000fea000383ffff */
.L_x_9814:
[----:B------:R-:W-:Y:S02]  /*17150*/  IMAD.MOV.U32 R13, RZ, RZ, R4 ;  /* 0x000000ffff0d7224 */ /* 0x000fe400078e0004 */
[----:B------:R-:W-:Y:S02]  /*17160*/  IMAD.MOV.U32 R12, RZ, RZ, RZ ;  /* 0x000000ffff0c7224 */ /* 0x000fe400078e00ff */
[----:B------:R-:W-:Y:S02]  /*17170*/  IMAD.MOV.U32 R11, RZ, RZ, 0x181f ;  /* 0x0000181fff0b7424 */ /* 0x000fe400078e00ff */
[----:B------:R-:W-:-:S07]  /*17180*/  IMAD.MOV.U32 R15, RZ, RZ, -0x1 ;  /* 0xffffffffff0f7424 */ /* 0x000fce00078e00ff */
[----:B01----:R-:W-:Y:S05]  /*17190*/  WARPSYNC.COLLECTIVE R15, `(.L_x_10006) ;  /* 0x000000000f087348 */ /* 0x003fea0003c00000 */
[----:B------:R2:W3:Y:S02]  /*171a0*/  SHFL.IDX P6, R14, R13, R12, R11 ;  /* 0x0000000c0d0e7389 */ /* 0x0004e400000c000b */
[----:B0123--:R-:W-:Y:S01]  /*171b0*/  ENDCOLLECTIVE ;  /* 0x000000000000791b */ /* 0x00ffe20003800000 */
.L_x_10006:
[----:B------:R-:W-:Y:S02]  /*171c0*/  IMAD.MOV.U32 R13, RZ, RZ, R3 ;  /* 0x000000ffff0d7224 */ /* 0x000fe400078e0003 */
[----:B------:R-:W-:-:S07]  /*171d0*/  IMAD.MOV.U32 R0, RZ, RZ, R14 ;  /* 0x000000ffff007224 */ /* 0x000fce00078e000e */
[----:B------:R-:W-:Y:S05]  /*171e0*/  WARPSYNC.COLLECTIVE R15, `(.L_x_10007) ;  /* 0x000000000f087348 */ /* 0x000fea0003c00000 */
[----:B------:R0:W1:Y:S02]  /*171f0*/  SHFL.IDX P6, R14, R13, R12, R11 ;  /* 0x0000000c0d0e7389 */ /* 0x00006400000c000b */
[----:B01----:R-:W-:Y:S01]  /*17200*/  ENDCOLLECTIVE ;  /* 0x000000000000791b */ /* 0x003fe20003800000 */
.L_x_10007:
[----:B------:R-:W-:Y:S05]  /*17210*/  BRA `(.L_x_10008) ;  /* 0xffffff7800d47947 */ /* 0x000fea000383ffff */
.L_x_9817:
[----:B------:R-:W-:Y:S01]  /*17220*/  BSSY B1, `(.L_x_10009) ;  /* 0x0000008000017945 */ /* 0x000fe20003800000 */
[----:B---3--:R-:W-:Y:S02]  /*17230*/  IMAD.MOV.U32 R13, RZ, RZ, R4 ;  /* 0x000000ffff0d7224 */ /* 0x008fe400078e0004 */
[----:B------:R-:W-:Y:S02]  /*17240*/  IMAD.MOV.U32 R12, RZ, RZ, 0x1 ;  /* 0x00000001ff0c7424 */ /* 0x000fe400078e00ff */
[----:B------:R-:W-:Y:S02]  /*17250*/  IMAD.MOV.U32 R11, RZ, RZ, 0x181f ;  /* 0x0000181fff0b7424 */ /* 0x000fe400078e00ff */
[----:B------:R-:W-:-:S07]  /*17260*/  IMAD.MOV.U32 R15, RZ, RZ, -0x1 ;  /* 0xffffffffff0f7424 */ /* 0x000fce00078e00ff */
[----:B012-4-:R-:W-:Y:S05]  /*17270*/  WARPSYNC.COLLECTIVE R15, `(.L_x_10010) ;  /* 0x000000000f087348 */ /* 0x017fea0003c00000 */
[----:B----4-:R3:W4:Y:S02]  /*17280*/  SHFL.IDX P6, R14, R13, R12, R11 ;  /* 0x0000000c0d0e7389 */ /* 0x01072400000c000b */
[----:B01234-:R-:W-:Y:S01]  /*17290*/  ENDCOLLECTIVE ;  /* 0x000000000000791b */ /* 0x01ffe20003800000 */
.L_x_10010:
[----:B------:R-:W-:Y:S05]  /*172a0*/  BSYNC B1 ;  /* 0x0000000000017941 */ /* 0x000fea0003800000 */
.L_x_10009:
        /* <DEDUP_REMOVED lines=8> */
.L_x_10011:
[----:B------:R-:W-:Y:S05]  /*17330*/  BRA `(.L_x_10012) ;  /* 0xffffff7c00087947 */ /* 0x000fea000383ffff */
.L_x_9820:
[----:B------:R-:W-:Y:S01]  /*17340*/  BSSY B1, `(.L_x_10013) ;  /* 0x0000008000017945 */ /* 0x000fe20003800000 */
[----:B0-----:R-:W-:Y:S02]  /*17350*/  IMAD.MOV.U32 R13, RZ, RZ, R4 ;  /* 0x000000ffff0d7224 */ /* 0x001fe400078e0004 */
[----:B------:R-:W-:Y:S02]  /*17360*/  IMAD.MOV.U32 R12, RZ, RZ, 0x2 ;  /* 0x00000002ff0c7424 */ /* 0x000fe400078e00ff */
[----:B------:R-:W-:Y:S02]  /*17370*/  IMAD.MOV.U32 R11, RZ, RZ, 0x181f ;  /* 0x0000181fff0b7424 */ /* 0x000fe400078e00ff */
[----:B------:R-:W-:-:S07]  /*17380*/  IMAD.MOV.U32 R15, RZ, RZ, -0x1 ;  /* 0xffffffffff0f7424 */ /* 0x000fce00078e00ff */
[----:B-1234-:R-:W-:Y:S05]  /*17390*/  WARPSYNC.COLLECTIVE R15, `(.L_x_10014) ;  /* 0x000000000f087348 */ /* 0x01efea0003c00000 */
[----:B----4-:R0:W4:Y:S02]  /*173a0*/  SHFL.IDX P6, R14, R13, R12, R11 ;  /* 0x0000000c0d0e7389 */ /* 0x01012400000c000b */
[----:B01234-:R-:W-:Y:S01]  /*173b0*/  ENDCOLLECTIVE ;  /* 0x000000000000791b */ /* 0x01ffe20003800000 */
.L_x_10014:
[----:B------:R-:W-:Y:S05]  /*173c0*/  BSYNC B1 ;  /* 0x0000000000017941 */ /* 0x000fea0003800000 */
.L_x_10013:
        /* <DEDUP_REMOVED lines=8> */
.L_x_10015:
[----:B------:R-:W-:Y:S05]  /*17450*/  BRA `(.L_x_10016) ;  /* 0xffffff7c00387947 */ /* 0x000fea000383ffff */
.L_x_9823:
[----:B------:R-:W-:Y:S01]  /*17460*/  BSSY B1, `(.L_x_10017) ;  /* 0x0000008000017945 */ /* 0x000fe20003800000 */
[----:B0-----:R-:W-:Y:S02]  /*17470*/  IMAD.MOV.U32 R13, RZ, RZ, R4 ;  /* 0x000000ffff0d7224 */ /* 0x001fe400078e0004 */
[----:B------:R-:W-:Y:S02]  /*17480*/  IMAD.MOV.U32 R12, RZ, RZ, 0x3 ;  /* 0x00000003ff0c7424 */ /* 0x000fe400078e00ff */
[----:B------:R-:W-:Y:S02]  /*17490*/  IMAD.MOV.U32 R11, RZ, RZ, 0x181f ;  /* 0x0000181fff0b7424 */ /* 0x000fe400078e00ff */
[----:B------:R-:W-:-:S07]  /*174a0*/  IMAD.MOV.U32 R15, RZ, RZ, -0x1 ;  /* 0xffffffffff0f7424 */ /* 0x000fce00078e00ff */
[----:B-1234-:R-:W-:Y:S05]  /*174b0*/  WARPSYNC.COLLECTIVE R15, `(.L_x_10018) ;  /* 0x000000000f087348 */ /* 0x01efea0003c00000 */
[----:B------:R0:W0:Y:S02]  /*174c0*/  SHFL.IDX P6, R14, R13, R12, R11 ;  /* 0x0000000c0d0e7389 */ /* 0x00002400000c000b */
[----:B01234-:R-:W-:Y:S01]  /*174d0*/  ENDCOLLECTIVE ;  /* 0x000000000000791b */ /* 0x01ffe20003800000 */
.L_x_10018:
[----:B------:R-:W-:Y:S05]  /*174e0*/  BSYNC B1 ;  /* 0x0000000000017941 */ /* 0x000fea0003800000 */
.L_x_10017:
        /* <DEDUP_REMOVED lines=8> */
.L_x_10019:
[----:B------:R-:W-:Y:S05]  /*17570*/  BRA `(.L_x_10020) ;  /* 0xffffff7c00687947 */ /* 0x000fea000383ffff */
.L_x_9840:
        /* <DEDUP_REMOVED lines=11> */
.L_x_10022:
[----:B------:R-:W-:Y:S05]  /*17630*/  BSYNC B1 ;  /* 0x0000000000017941 */ /* 0x000fea0003800000 */
.L_x_10021:
[----:B------:R-:W-:Y:S05]  /*17640*/  BRA `(.L_x_10023) ;  /* 0xffffff9000387947 */ /* 0x000fea000383ffff */
.L_x_9842:
[----:B------:R-:W-:Y:S01]  /*17650*/  BSSY B1, `(.L_x_10024) ;  /* 0x0000006000017945 */ /* 0x000fe20003800000 */
[----:B------:R-:W-:-:S07]  /*17660*/  IMAD.MOV.U32 R15, RZ, RZ, -0x1 ;  /* 0xffffffffff0f7424 */ /* 0x000fce00078e00ff */
[----:B0-----:R-:W-:Y:S05]  /*17670*/  WARPSYNC.COLLECTIVE R15, `(.L_x_10025) ;  /* 0x000000000f0c7348 */ /* 0x001fea0003c00000 */
[----:B------:R-:W-:Y:S02]  /*17680*/  ELECT P6, UR62, PT ;  /* 0x00000000003e782f */ /* 0x000fe400038c0000 */
[----:B------:R-:W-:Y:S01]  /*17690*/  MOV R14, UR62 ;  /* 0x0000003e000e7c02 */ /* 0x000fe20008000f00 */
[----:B0-----:R-:W-:Y:S10]  /*176a0*/  ENDCOLLECTIVE ;  /* 0x000000000000791b */ /* 0x001ff40003800000 */
.L_x_10025:
[----:B------:R-:W-:Y:S05]  /*176b0*/  BSYNC B1 ;  /* 0x0000000000017941 */ /* 0x000fea0003800000 */
.L_x_10024:
[----:B------:R-:W-:Y:S05]  /*176c0*/  BRA `(.L_x_9841) ;  /* 0xffffff9000307947 */ /* 0x000fea000383ffff */
.L_x_9844:
[----:B0-----:R-:W2:Y:S02]  /*176d0*/  LDL R5, [R1+0x4] ;  /* 0x0000040001057983 */ /* 0x001ea40000100800 */
[----:B--2---:R0:W1:Y:S02]  /*176e0*/  SYNCS.PHASECHK.TRANS64.TRYWAIT P0, [R5+URZ+0x22820], R4 ;  /* 0x02282004050075a7 */ /* 0x004064000800017f */
[----:B-1----:R-:W-:Y:S05]  /*176f0*/  @!P0 NANOSLEEP.SYNCS 0x989680 ;  /* 0x009896800000895d */ /* 0x002fea0003900000 */
[----:B------:R-:W1:Y:S02]  /*17700*/  @!P0 SYNCS.PHASECHK.TRANS64 P0, [R5+URZ+0x22820], R4 ;  /* 0x02282004050085a7 */ /* 0x000e64000800007f */
[----:B-1----:R-:W-:Y:S05]  /*17710*/  @!P0 BRA `(.L_x_9844) ;  /* 0xfffffffc00ec8947 */ /* 0x002fea000383ffff */
[----:B------:R-:W-:Y:S05]  /*17720*/  BRA `(.L_x_10026) ;  /* 0xffffff9000407947 */ /* 0x000fea000383ffff */
.L_x_9848:
[----:B0-----:R0:W1:Y:S02]  /*17730*/  SYNCS.PHASECHK.TRANS64.TRYWAIT P0, [R4+URZ+0x228a0], R9 ;  /* 0x0228a009040075a7 */ /* 0x001064000800017f */
[----:B-1----:R-:W-:Y:S05]  /*17740*/  @!P0 NANOSLEEP.SYNCS 0x989680 ;  /* 0x009896800000895d */ /* 0x002fea0003900000 */
[----:B------:R-:W1:Y:S02]  /*17750*/  @!P0 SYNCS.PHASECHK.TRANS64 P0, [R4+URZ+0x228a0], R9 ;  /* 0x0228a009040085a7 */ /* 0x000e64000800007f */
[----:B-1----:R-:W-:Y:S05]  /*17760*/  @!P0 BRA `(.L_x_9848) ;  /* 0xfffffffc00f08947 */ /* 0x002fea000383ffff */
[----:B------:R-:W-:Y:S05]  /*17770*/  BRA `(.L_x_10027) ;  /* 0xffffff9000687947 */ /* 0x000fea000383ffff */
.L_x_9853:
[----:B-1----:R1:W2:Y:S02]  /*17780*/  SYNCS.PHASECHK.TRANS64.TRYWAIT P0, [R4+URZ+0x228c0], R9 ;  /* 0x0228c009040075a7 */ /* 0x0022a4000800017f */
[----:B--2---:R-:W-:Y:S05]  /*17790*/  @!P0 NANOSLEEP.SYNCS 0x989680 ;  /* 0x009896800000895d */ /* 0x004fea0003900000 */
[----:B------:R-:W2:Y:S02]  /*177a0*/  @!P0 SYNCS.PHASECHK.TRANS64 P0, [R4+URZ+0x228c0], R9 ;  /* 0x0228c009040085a7 */ /* 0x000ea4000800007f */
[----:B--2---:R-:W-:Y:S05]  /*177b0*/  @!P0 BRA `(.L_x_9853) ;  /* 0xfffffffc00f08947 */ /* 0x004fea000383ffff */
[----:B------:R-:W-:Y:S05]  /*177c0*/  BRA `(.L_x_10028) ;  /* 0xffffff9000ec7947 */ /* 0x000fea000383ffff */
.L_x_9863:
[----:B0-----:R0:W1:Y:S02]  /*177d0*/  SYNCS.PHASECHK.TRANS64.TRYWAIT P1, [R5+URZ+0x228a0], R6 ;  /* 0x0228a006050075a7 */ /* 0x001064000802017f */
[----:B-1----:R-:W-:Y:S05]  /*177e0*/  @!P1 NANOSLEEP.SYNCS 0x989680 ;  /* 0x009896800000995d */ /* 0x002fea0003900000 */
[----:B------:R-:W1:Y:S02]  /*177f0*/  @!P1 SYNCS.PHASECHK.TRANS64 P1, [R5+URZ+0x228a0], R6 ;  /* 0x0228a006050095a7 */ /* 0x000e64000802007f */
[----:B-1----:R-:W-:Y:S05]  /*17800*/  @!P1 BRA `(.L_x_9863) ;  /* 0xfffffffc00f09947 */ /* 0x002fea000383ffff */
[----:B------:R-:W-:Y:S05]  /*17810*/  BRA `(.L_x_10029) ;  /* 0xffffff9800847947 */ /* 0x000fea000383ffff */
.L_x_9868:
[----:B-1----:R1:W2:Y:S02]  /*17820*/  SYNCS.PHASECHK.TRANS64.TRYWAIT P1, [R5+URZ+0x228c0], R6 ;  /* 0x0228c006050075a7 */ /* 0x0022a4000802017f */
[----:B--2---:R-:W-:Y:S05]  /*17830*/  @!P1 NANOSLEEP.SYNCS 0x989680 ;  /* 0x009896800000995d */ /* 0x004fea0003900000 */
[----:B------:R-:W2:Y:S02]  /*17840*/  @!P1 SYNCS.PHASECHK.TRANS64 P1, [R5+URZ+0x228c0], R6 ;  /* 0x0228c006050095a7 */ /* 0x000ea4000802007f */
[----:B--2---:R-:W-:Y:S05]  /*17850*/  @!P1 BRA `(.L_x_9868) ;  /* 0xfffffffc00f09947 */ /* 0x004fea000383ffff */
[----:B------:R-:W-:Y:S05]  /*17860*/  BRA `(.L_x_10030) ;  /* 0xffffff9c00047947 */ /* 0x000fea000383ffff */
.L_x_9884:
        /* <DEDUP_REMOVED lines=11> */
.L_x_10032:
[----:B------:R-:W-:Y:S05]  /*17920*/  BSYNC B0 ;  /* 0x0000000000007941 */ /* 0x000fea0003800000 */
.L_x_10031:
[----:B------:R-:W-:Y:S05]  /*17930*/  BRA `(.L_x_10033) ;  /* 0xffffffa400f87947 */ /* 0x000fea000383ffff */
.L_x_9886:
[----:B------:R-:W-:Y:S01]  /*17940*/  BSSY B0, `(.L_x_10034) ;  /* 0x0000006000007945 */ /* 0x000fe20003800000 */
[----:B------:R-:W-:-:S07]  /*17950*/  IMAD.MOV.U32 R15, RZ, RZ, -0x1 ;  /* 0xffffffffff0f7424 */ /* 0x000fce00078e00ff */
[----:B0-----:R-:W-:Y:S05]  /*17960*/  WARPSYNC.COLLECTIVE R15, `(.L_x_10035) ;  /* 0x000000000f0c7348 */ /* 0x001fea0003c00000 */
[----:B------:R-:W-:Y:S02]  /*17970*/  ELECT P6, UR62, PT ;  /* 0x00000000003e782f */ /* 0x000fe400038c0000 */
[----:B------:R-:W-:Y:S01]  /*17980*/  MOV R14, UR62 ;  /* 0x0000003e000e7c02 */ /* 0x000fe20008000f00 */
[----:B0-----:R-:W-:Y:S10]  /*17990*/  ENDCOLLECTIVE ;  /* 0x000000000000791b */ /* 0x001ff40003800000 */
.L_x_10035:
[----:B------:R-:W-:Y:S05]  /*179a0*/  BSYNC B0 ;  /* 0x0000000000007941 */ /* 0x000fea0003800000 */
.L_x_10034:
[----:B------:R-:W-:Y:S05]  /*179b0*/  BRA `(.L_x_10036) ;  /* 0xffffffa800047947 */ /* 0x000fea000383ffff */
.L_x_9888:
[----:B0-----:R0:W1:Y:S02]  /*179c0*/  SYNCS.PHASECHK.TRANS64.TRYWAIT P0, [R0+URZ+0x22840], R2 ;  /* 0x02284002000075a7 */ /* 0x001064000800017f */
[----:B-1----:R-:W-:Y:S05]  /*179d0*/  @!P0 NANOSLEEP.SYNCS 0x989680 ;  /* 0x009896800000895d */ /* 0x002fea0003900000 */
[----:B------:R-:W1:Y:S02]  /*179e0*/  @!P0 SYNCS.PHASECHK.TRANS64 P0, [R0+URZ+0x22840], R2 ;  /* 0x02284002000085a7 */ /* 0x000e64000800007f */
[----:B-1----:R-:W-:Y:S05]  /*179f0*/  @!P0 BRA `(.L_x_9888) ;  /* 0xfffffffc00f08947 */ /* 0x002fea000383ffff */
[----:B------:R-:W-:Y:S05]  /*17a00*/  BRA `(.L_x_10037) ;  /* 0xffffffa800707947 */ /* 0x000fea000383ffff */
.L_x_9892:
[----:B------:R-:W2:Y:S01]  /*17a10*/  LDL.LU R11, [R1+0x54] ;  /* 0x00005400010b7983 */ /* 0x000ea20000300800 */
[----:B------:R-:W-:Y:S01]  /*17a20*/  IMAD.MOV.U32 R13, RZ, RZ, R0 ;  /* 0x000000ffff0d7224 */ /* 0x000fe200078e0000 */
[----:B------:R-:W-:Y:S01]  /*17a30*/  LOP3.LUT R8, R8, 0x7f, RZ, 0xc0, !PT ;  /* 0x0000007f08087812 */ /* 0x000fe200078ec0ff */
[----:B------:R-:W-:Y:S02]  /*17a40*/  IMAD.MOV.U32 R12, RZ, RZ, RZ ;  /* 0x000000ffff0c7224 */ /* 0x000fe400078e00ff */
[----:B------:R-:W-:Y:S01]  /*17a50*/  IMAD.MOV.U32 R15, RZ, RZ, -0x1 ;  /* 0xffffffffff0f7424 */ /* 0x000fe200078e00ff */
[----:B------:R-:W-:-:S05]  /*17a60*/  SHF.R.U32.HI R5, RZ, 0x3, R8 ;  /* 0x00000003ff057819 */ /* 0x000fca0000011608 */
[----:B------:R-:W-:-:S04]  /*17a70*/  IMAD.IADD R2, R5, 0x1, R17 ;  /* 0x0000000105027824 */ /* 0x000fc800078e0211 */
[C---:B------:R-:W-:Y:S02]  /*17a80*/  VIADD R5, R2.reuse, 0x10 ;  /* 0x0000001002057836 */ /* 0x040fe40000000000 */
[----:B------:R-:W-:Y:S02]  /*17a90*/  VIADD R8, R2, 0x60 ;  /* 0x0000006002087836 */ /* 0x000fe40000000000 */
[----:B--2---:R-:W-:Y:S02]  /*17aa0*/  IMAD R3, R11, R7, RZ ;  /* 0x000000070b037224 */ /* 0x004fe400078e02ff */
[----:B------:R-:W-:-:S03]  /*17ab0*/  IMAD.MOV.U32 R11, RZ, RZ, 0x181f ;  /* 0x0000181fff0b7424 */ /* 0x000fc600078e00ff */
[----:B------:R-:W-:-:S13]  /*17ac0*/  ISETP.GE.AND P1, PT, R2, R3, PT ;  /* 0x000000030200720c */ /* 0x000fda0003f26270 */
[----:B-----5:R-:W-:Y:S05]  /*17ad0*/  WARPSYNC.COLLECTIVE R15, `(.L_x_10038) ;  /* 0x000000000f087348 */ /* 0x020fea0003c00000 */
[----:B------:R0:W1:Y:S02]  /*17ae0*/  SHFL.IDX P6, R14, R13, R12, R11 ;  /* 0x0000000c0d0e7389 */ /* 0x00006400000c000b */
[----:B01---5:R-:W-:Y:S01]  /*17af0*/  ENDCOLLECTIVE ;  /* 0x000000000000791b */ /* 0x023fe20003800000 */
.L_x_10038:
[----:B------:R-:W-:Y:S02]  /*17b00*/  IMAD.MOV.U32 R13, RZ, RZ, R4 ;  /* 0x000000ffff0d7224 */ /* 0x000fe400078e0004 */
[----:B------:R-:W-:-:S07]  /*17b10*/  IMAD.MOV.U32 R6, RZ, RZ, R14 ;  /* 0x000000ffff067224 */ /* 0x000fce00078e000e */
[----:B------:R-:W-:Y:S05]  /*17b20*/  WARPSYNC.COLLECTIVE R15, `(.L_x_10039) ;  /* 0x000000000f087348 */ /* 0x000fea0003c00000 */
[----:B------:R0:W1:Y:S02]  /*17b30*/  SHFL.IDX P6, R14, R13, R12, R11 ;  /* 0x0000000c0d0e7389 */ /* 0x00006400000c000b */
[----:B01----:R-:W-:Y:S01]  /*17b40*/  ENDCOLLECTIVE ;  /* 0x000000000000791b */ /* 0x003fe20003800000 */
.L_x_10039:
[----:B------:R-:W-:Y:S02]  /*17b50*/  IMAD.MOV.U32 R13, RZ, RZ, R0 ;  /* 0x000000ffff0d7224 */ /* 0x000fe400078e0000 */
[----:B------:R-:W-:Y:S02]  /*17b60*/  IMAD.MOV.U32 R12, RZ, RZ, 0x1 ;  /* 0x00000001ff0c7424 */ /* 0x000fe400078e00ff */
[----:B------:R-:W-:-:S07]  /*17b70*/  IMAD.MOV.U32 R7, RZ, RZ, R14 ;  /* 0x000000ffff077224 */ /* 0x000fce00078e000e */
[----:B------:R-:W-:Y:S05]  /*17b80*/  WARPSYNC.COLLECTIVE R15, `(.L_x_10040) ;  /* 0x000000000f087348 */ /* 0x000fea0003c00000 */
[----:B------:R0:W1:Y:S02]  /*17b90*/  SHFL.IDX P6, R14, R13, R12, R11 ;  /* 0x0000000c0d0e7389 */ /* 0x00006400000c000b */
[----:B01----:R-:W-:Y:S01]  /*17ba0*/  ENDCOLLECTIVE ;  /* 0x000000000000791b */ /* 0x003fe20003800000 */
.L_x_10040:
        /* <DEDUP_REMOVED lines=15> */
.L_x_10041:
[----:B------:R-:W-:Y:S02]  /*17ca0*/  IMAD.MOV.U32 R13, RZ, RZ, R0 ;  /* 0x000000ffff0d7224 */ /* 0x000fe400078e0000 */
[----:B------:R-:W-:Y:S02]  /*17cb0*/  IMAD.MOV.U32 R12, RZ, RZ, 0x2 ;  /* 0x00000002ff0c7424 */ /* 0x000fe400078e00ff */
[----:B------:R-:W-:-:S07]  /*17cc0*/  IMAD.MOV.U32 R5, RZ, RZ, R14 ;  /* 0x000000ffff057224 */ /* 0x000fce00078e000e */
[----:B------:R-:W-:Y:S05]  /*17cd0*/  WARPSYNC.COLLECTIVE R15, `(.L_x_10042) ;  /* 0x000000000f087348 */ /* 0x000fea0003c00000 */
[----:B------:R0:W1:Y:S02]  /*17ce0*/  SHFL.IDX P6, R14, R13, R12, R11 ;  /* 0x0000000c0d0e7389 */ /* 0x00006400000c000b */
[----:B01----:R-:W-:Y:S01]  /*17cf0*/  ENDCOLLECTIVE ;  /* 0x000000000000791b */ /* 0x003fe20003800000 */
.L_x_10042:
        /* <DEDUP_REMOVED lines=15> */
.L_x_10043:
[----:B------:R-:W-:Y:S02]  /*17df0*/  IMAD.MOV.U32 R13, RZ, RZ, R0 ;  /* 0x000000ffff0d7224 */ /* 0x000fe400078e0000 */
[----:B------:R-:W-:Y:S02]  /*17e00*/  IMAD.MOV.U32 R12, RZ, RZ, 0x3 ;  /* 0x00000003ff0c7424 */ /* 0x000fe400078e00ff */
[----:B------:R-:W-:-:S07]  /*17e10*/  IMAD.MOV.U32 R5, RZ, RZ, R14 ;  /* 0x000000ffff057224 */ /* 0x000fce00078e000e */
[----:B------:R-:W-:Y:S05]  /*17e20*/  WARPSYNC.COLLECTIVE R15, `(.L_x_10044) ;  /* 0x000000000f087348 */ /* 0x000fea0003c00000 */
[----:B------:R0:W1:Y:S02]  /*17e30*/  SHFL.IDX P6, R14, R13, R12, R11 ;  /* 0x0000000c0d0e7389 */ /* 0x00006400000c000b */
[----:B01----:R-:W-:Y:S01]  /*17e40*/  ENDCOLLECTIVE ;  /* 0x000000000000791b */ /* 0x003fe20003800000 */
.L_x_10044:
        /* <DEDUP_REMOVED lines=15> */
.L_x_10045:
[----:B------:R-:W-:Y:S02]  /*17f40*/  IMAD.MOV.U32 R13, RZ, RZ, R0 ;  /* 0x000000ffff0d7224 */ /* 0x000fe400078e0000 */
[----:B------:R-:W-:Y:S02]  /*17f50*/  IMAD.MOV.U32 R12, RZ, RZ, 0x4 ;  /* 0x00000004ff0c7424 */ /* 0x000fe400078e00ff */
[----:B------:R-:W-:-:S07]  /*17f60*/  IMAD.MOV.U32 R5, RZ, RZ, R14 ;  /* 0x000000ffff057224 */ /* 0x000fce00078e000e */
[----:B------:R-:W-:Y:S05]  /*17f70*/  WARPSYNC.COLLECTIVE R15, `(.L_x_10046) ;  /* 0x000000000f087348 */ /* 0x000fea0003c00000 */
[----:B------:R0:W1:Y:S02]  /*17f80*/  SHFL.IDX P6, R14, R13, R12, R11 ;  /* 0x0000000c0d0e7389 */ /* 0x00006400000c000b */
[----:B01----:R-:W-:Y:S01]  /*17f90*/  ENDCOLLECTIVE ;  /* 0x000000000000791b */ /* 0x003fe20003800000 */
.L_x_10046:
        /* <DEDUP_REMOVED lines=15> */
.L_x_10047:
[----:B------:R-:W-:Y:S02]  /*18090*/  IMAD.MOV.U32 R13, RZ, RZ, R0 ;  /* 0x000000ffff0d7224 */ /* 0x000fe400078e0000 */
[----:B------:R-:W-:Y:S02]  /*180a0*/  IMAD.MOV.U32 R12, RZ, RZ, 0x5 ;  /* 0x00000005ff0c7424 */ /* 0x000fe400078e00ff */
[----:B------:R-:W-:-:S07]  /*180b0*/  IMAD.MOV.U32 R5, RZ, RZ, R14 ;  /* 0x000000ffff057224 */ /* 0x000fce00078e000e */
[----:B------:R-:W-:Y:S05]  /*180c0*/  WARPSYNC.COLLECTIVE R15, `(.L_x_10048) ;  /* 0x000000000f087348 */ /* 0x000fea0003c00000 */
[----:B------:R0:W1:Y:S02]  /*180d0*/  SHFL.IDX P6, R14, R13, R12, R11 ;  /* 0x0000000c0d0e7389 */ /* 0x00006400000c000b */
[----:B01----:R-:W-:Y:S01]  /*180e0*/  ENDCOLLECTIVE ;  /* 0x000000000000791b */ /* 0x003fe20003800000 */
.L_x_10048:
        /* <DEDUP_REMOVED lines=15> */
.L_x_10049:
[----:B------:R-:W-:Y:S02]  /*181e0*/  IMAD.MOV.U32 R13, RZ, RZ, R0 ;  /* 0x000000ffff0d7224 */ /* 0x000fe400078e0000 */
[----:B------:R-:W-:Y:S02]  /*181f0*/  IMAD.MOV.U32 R12, RZ, RZ, 0x6 ;  /* 0x00000006ff0c7424 */ /* 0x000fe400078e00ff */
[----:B------:R-:W-:-:S07]  /*18200*/  IMAD.MOV.U32 R5, RZ, RZ, R14 ;  /* 0x000000ffff057224 */ /* 0x000fce00078e000e */
[----:B------:R-:W-:Y:S05]  /*18210*/  WARPSYNC.COLLECTIVE R15, `(.L_x_10050) ;  /* 0x000000000f087348 */ /* 0x000fea0003c00000 */
[----:B------:R0:W1:Y:S02]  /*18220*/  SHFL.IDX P6, R14, R13, R12, R11 ;  /* 0x0000000c0d0e7389 */ /* 0x00006400000c000b */
[----:B01----:R-:W-:Y:S01]  /*18230*/  ENDCOLLECTIVE ;  /* 0x000000000000791b */ /* 0x003fe20003800000 */
.L_x_10050:
        /* <DEDUP_REMOVED lines=14> */
.L_x_10051:
[----:B------:R-:W-:Y:S02]  /*18320*/  IMAD.MOV.U32 R13, RZ, RZ, R0 ;  /* 0x000000ffff0d7224 */ /* 0x000fe400078e0000 */
[----:B------:R-:W-:Y:S02]  /*18330*/  IMAD.MOV.U32 R12, RZ, RZ, 0x7 ;  /* 0x00000007ff0c7424 */ /* 0x000fe400078e00ff */
[----:B------:R-:W-:-:S07]  /*18340*/  IMAD.MOV.U32 R5, RZ, RZ, R14 ;  /* 0x000000ffff057224 */ /* 0x000fce00078e000e */
[----:B------:R-:W-:Y:S05]  /*18350*/  WARPSYNC.COLLECTIVE R15, `(.L_x_10052) ;  /* 0x000000000f087348 */ /* 0x000fea0003c00000 */
[----:B------:R0:W1:Y:S02]  /*18360*/  SHFL.IDX P6, R14, R13, R12, R11 ;  /* 0x0000000c0d0e7389 */ /* 0x00006400000c000b */
[----:B01----:R-:W-:Y:S01]  /*18370*/  ENDCOLLECTIVE ;  /* 0x000000000000791b */ /* 0x003fe20003800000 */
.L_x_10052:
        /* <DEDUP_REMOVED lines=13> */
.L_x_10053:
[----:B------:R-:W-:Y:S01]  /*18450*/  IMAD.MOV.U32 R4, RZ, RZ, R14 ;  /* 0x000000ffff047224 */ /* 0x000fe200078e000e */
[----:B------:R-:W-:Y:S06]  /*18460*/  BRA `(.L_x_10054) ;  /* 0xffffffac001c7947 */ /* 0x000fec000383ffff */
.L_x_9895:
[----:B0-----:R-:W2:Y:S02]  /*18470*/  LDL R2, [R1+0x4] ;  /* 0x0000040001027983 */ /* 0x001ea40000100800 */
[----:B--2---:R0:W2:Y:S02]  /*18480*/  SYNCS.PHASECHK.TRANS64.TRYWAIT P0, [R2+URZ+0x22820], R0 ;  /* 0x02282000020075a7 */ /* 0x0040a4000800017f */
[----:B--2---:R-:W-:Y:S05]  /*18490*/  @!P0 NANOSLEEP.SYNCS 0x989680 ;  /* 0x009896800000895d */ /* 0x004fea0003900000 */
[----:B------:R-:W2:Y:S02]  /*184a0*/  @!P0 SYNCS.PHASECHK.TRANS64 P0, [R2+URZ+0x22820], R0 ;  /* 0x02282000020085a7 */ /* 0x000ea4000800007f */
[----:B--2---:R-:W-:Y:S05]  /*184b0*/  @!P0 BRA `(.L_x_9895) ;  /* 0xfffffffc00ec8947 */ /* 0x004fea000383ffff */
[----:B------:R-:W-:Y:S05]  /*184c0*/  BRA `(.L_x_10055) ;  /* 0xffffffac00887947 */ /* 0x000fea000383ffff */
.L_x_9899:
[----:B0-----:R0:W2:Y:S02]  /*184d0*/  SYNCS.PHASECHK.TRANS64.TRYWAIT P0, [R2+URZ+0x22860], R0 ;  /* 0x02286000020075a7 */ /* 0x0010a4000800017f */
[----:B--2---:R-:W-:Y:S05]  /*184e0*/  @!P0 NANOSLEEP.SYNCS 0x989680 ;  /* 0x009896800000895d */ /* 0x004fea0003900000 */
[----:B------:R-:W2:Y:S02]  /*184f0*/  @!P0 SYNCS.PHASECHK.TRANS64 P0, [R2+URZ+0x22860], R0 ;  /* 0x02286000020085a7 */ /* 0x000ea4000800007f */
[----:B--2---:R-:W-:Y:S05]  /*18500*/  @!P0 BRA `(.L_x_9899) ;  /* 0xfffffffc00f08947 */ /* 0x004fea000383ffff */
[----:B------:R-:W-:Y:S05]  /*18510*/  BRA `(.L_x_10056) ;  /* 0xffffffac00b87947 */ /* 0x000fea000383ffff */
.L_x_9914:
[----:B-1----:R1:W2:Y:S02]  /*18520*/  SYNCS.PHASECHK.TRANS64.TRYWAIT P0, [R2+URZ+0x22840], R5 ;  /* 0x02284005020075a7 */ /* 0x0022a4000800017f */
[----:B--2---:R-:W-:Y:S05]  /*18530*/  @!P0 NANOSLEEP.SYNCS 0x989680 ;  /* 0x009896800000895d */ /* 0x004fea0003900000 */
[----:B------:R-:W2:Y:S02]  /*18540*/  @!P0 SYNCS.PHASECHK.TRANS64 P0, [R2+URZ+0x22840], R5 ;  /* 0x02284005020085a7 */ /* 0x000ea4000800007f */
[----:B--2---:R-:W-:Y:S05]  /*18550*/  @!P0 BRA `(.L_x_9914) ;  /* 0xfffffffc00f08947 */ /* 0x004fea000383ffff */
[----:B------:R-:W-:Y:S05]  /*18560*/  BRA `(.L_x_10057) ;  /* 0xffffffb400e87947 */ /* 0x000fea000383ffff */
.L_x_9919:
[----:B0-----:R0:W2:Y:S02]  /*18570*/  SYNCS.PHASECHK.TRANS64.TRYWAIT P0, [R2+URZ+0x22860], R5 ;  /* 0x02286005020075a7 */ /* 0x0010a4000800017f */
[----:B--2---:R-:W-:Y:S05]  /*18580*/  @!P0 NANOSLEEP.SYNCS 0x989680 ;  /* 0x009896800000895d */ /* 0x004fea0003900000 */
[----:B------:R-:W2:Y:S02]  /*18590*/  @!P0 SYNCS.PHASECHK.TRANS64 P0, [R2+URZ+0x22860], R5 ;  /* 0x02286005020085a7 */ /* 0x000ea4000800007f */
[----:B--2---:R-:W-:Y:S05]  /*185a0*/  @!P0 BRA `(.L_x_9919) ;  /* 0xfffffffc00f08947 */ /* 0x004fea000383ffff */
[----:B------:R-:W-:Y:S05]  /*185b0*/  BRA `(.L_x_10058) ;  /* 0xffffffb800707947 */ /* 0x000fea000383ffff */
.L_x_9930:
[----:B0-----:R0:W1:Y:S02]  /*185c0*/  SYNCS.PHASECHK.TRANS64.TRYWAIT P0, [R3+URZ+0x22840], R2 ;  /* 0x02284002030075a7 */ /* 0x001064000800017f */
[----:B-1----:R-:W-:Y:S05]  /*185d0*/  @!P0 NANOSLEEP.SYNCS 0x989680 ;  /* 0x009896800000895d */ /* 0x002fea0003900000 */
[----:B------:R-:W1:Y:S02]  /*185e0*/  @!P0 SYNCS.PHASECHK.TRANS64 P0, [R3+URZ+0x22840], R2 ;  /* 0x02284002030085a7 */ /* 0x000e64000800007f */
[----:B-1----:R-:W-:Y:S05]  /*185f0*/  @!P0 BRA `(.L_x_9930) ;  /* 0xfffffffc00f08947 */ /* 0x002fea000383ffff */
[----:B------:R-:W-:Y:S05]  /*18600*/  BRA `(.L_x_10059) ;  /* 0xffffffc000807947 */ /* 0x000fea000383ffff */
.L_x_9935:
[----:B-1----:R1:W2:Y:S02]  /*18610*/  SYNCS.PHASECHK.TRANS64.TRYWAIT P0, [R3+URZ+0x22860], R2 ;  /* 0x02286002030075a7 */ /* 0x0022a4000800017f */
[----:B--2---:R-:W-:Y:S05]  /*18620*/  @!P0 NANOSLEEP.SYNCS 0x989680 ;  /* 0x009896800000895d */ /* 0x004fea0003900000 */
[----:B------:R-:W2:Y:S02]  /*18630*/  @!P0 SYNCS.PHASECHK.TRANS64 P0, [R3+URZ+0x22860], R2 ;  /* 0x02286002030085a7 */ /* 0x000ea4000800007f */
[----:B--2---:R-:W-:Y:S05]  /*18640*/  @!P0 BRA `(.L_x_9935) ;  /* 0xfffffffc00f08947 */ /* 0x004fea000383ffff */
[----:B------:R-:W-:Y:S05]  /*18650*/  BRA `(.L_x_10060) ;  /* 0xffffffc400047947 */ /* 0x000fea000383ffff */
.L_x_9946:
[----:B0-----:R0:W1:Y:S02]  /*18660*/  SYNCS.PHASECHK.TRANS64.TRYWAIT P0, [R3+URZ+0x22840], R2 ;  /* 0x02284002030075a7 */ /* 0x001064000800017f */
[----:B-1----:R-:W-:Y:S05]  /*18670*/  @!P0 NANOSLEEP.SYNCS 0x989680 ;  /* 0x009896800000895d */ /* 0x002fea0003900000 */
[----:B------:R-:W1:Y:S02]  /*18680*/  @!P0 SYNCS.PHASECHK.TRANS64 P0, [R3+URZ+0x22840], R2 ;  /* 0x02284002030085a7 */ /* 0x000e64000800007f */
[----:B-1----:R-:W-:Y:S05]  /*18690*/  @!P0 BRA `(.L_x_9946) ;  /* 0xfffffffc00f08947 */ /* 0x002fea000383ffff */
[----:B------:R-:W-:Y:S05]  /*186a0*/  BRA `(.L_x_10061) ;  /* 0xffffffc800f07947 */ /* 0x000fea000383ffff */
.L_x_9951:
[----:B-1----:R1:W2:Y:S02]  /*186b0*/  SYNCS.PHASECHK.TRANS64.TRYWAIT P0, [R3+URZ+0x22860], R2 ;  /* 0x02286002030075a7 */ /* 0x0022a4000800017f */
[----:B--2---:R-:W-:Y:S05]  /*186c0*/  @!P0 NANOSLEEP.SYNCS 0x989680 ;  /* 0x009896800000895d */ /* 0x004fea0003900000 */
[----:B------:R-:W2:Y:S02]  /*186d0*/  @!P0 SYNCS.PHASECHK.TRANS64 P0, [R3+URZ+0x22860], R2 ;  /* 0x02286002030085a7 */ /* 0x000ea4000800007f */
[----:B--2---:R-:W-:Y:S05]  /*186e0*/  @!P0 BRA `(.L_x_9951) ;  /* 0xfffffffc00f08947 */ /* 0x004fea000383ffff */
[----:B------:R-:W-:Y:S05]  /*186f0*/  BRA `(.L_x_10062) ;  /* 0xffffffcc00787947 */ /* 0x000fea000383ffff */
.L_x_9963:
[----:B------:R-:W-:Y:S01]  /*18700*/  BSSY B0, `(.L_x_10063) ;  /* 0x0000008000007945 */ /* 0x000fe20003800000 */
[----:B------:R-:W-:Y:S02]  /*18710*/  IMAD.MOV.U32 R13, RZ, RZ, R16 ;  /* 0x000000ffff0d7224 */ /* 0x000fe400078e0010 */
[----:B------:R-:W-:Y:S02]  /*18720*/  IMAD.MOV.U32 R12, RZ, RZ, RZ ;  /* 0x000000ffff0c7224 */ /* 0x000fe400078e00ff */
[----:B------:R-:W-:Y:S02]  /*18730*/  IMAD.MOV.U32 R11, RZ, RZ, 0x1f ;  /* 0x0000001fff0b7424 */ /* 0x000fe400078e00ff */
[----:B------:R-:W-:-:S07]  /*18740*/  IMAD.MOV.U32 R15, RZ, RZ, -0x1 ;  /* 0xffffffffff0f7424 */ /* 0x000fce00078e00ff */
[----:B--2--5:R-:W-:Y:S05]  /*18750*/  WARPSYNC.COLLECTIVE R15, `(.L_x_10064) ;  /* 0x000000000f087348 */ /* 0x024fea0003c00000 */
[----:B------:R0:W1:Y:S02]  /*18760*/  SHFL.IDX P6, R14, R13, R12, R11 ;  /* 0x0000000c0d0e7389 */ /* 0x00006400000c000b */
[----:B012--5:R-:W-:Y:S01]  /*18770*/  ENDCOLLECTIVE ;  /* 0x000000000000791b */ /* 0x027fe20003800000 */
.L_x_10064:
[----:B------:R-:W-:Y:S05]  /*18780*/  BSYNC B0 ;  /* 0x0000000000007941 */ /* 0x000fea0003800000 */
.L_x_10063:
        /* <DEDUP_REMOVED lines=9> */
.L_x_10065:
        /* <DEDUP_REMOVED lines=18> */
.L_x_10066:
        /* <DEDUP_REMOVED lines=8> */
.L_x_10067:
        /* <DEDUP_REMOVED lines=8> */
.L_x_10068:
        /* <DEDUP_REMOVED lines=8> */
.L_x_10069:
        /* <DEDUP_REMOVED lines=8> */
.L_x_10070:
        /* <DEDUP_REMOVED lines=9> */
.L_x_10071:
[----:B------:R-:W-:Y:S01]  /*18bd0*/  IMAD.MOV.U32 R6, RZ, RZ, R14 ;  /* 0x000000ffff067224 */ /* 0x000fe200078e000e */
[----:B------:R-:W-:Y:S06]  /*18be0*/  BRA `(.L_x_10072) ;  /* 0xffffffd000d07947 */ /* 0x000fec000383ffff */
.L_x_9968:
        /* <DEDUP_REMOVED lines=8> */
.L_x_10074:
[----:B------:R-:W-:Y:S05]  /*18c70*/  BSYNC B0 ;  /* 0x0000000000007941 */ /* 0x000fea0003800000 */
.L_x_10073:
        /* <DEDUP_REMOVED lines=9> */
.L_x_10075:
        /* <DEDUP_REMOVED lines=8> */
.L_x_10076:
        /* <DEDUP_REMOVED lines=8> */
.L_x_10077:
        /* <DEDUP_REMOVED lines=8> */
.L_x_10078:
        /* <DEDUP_REMOVED lines=9> */
.L_x_10079:
[----:B------:R-:W-:Y:S01]  /*18f20*/  IMAD.MOV.U32 R6, RZ, RZ, R14 ;  /* 0x000000ffff067224 */ /* 0x000fe200078e000e */
[----:B------:R-:W-:Y:S06]  /*18f30*/  BRA `(.L_x_10080) ;  /* 0xffffffd000987947 */ /* 0x000fec000383ffff */
.L_x_9970:
[----:B------:R-:W-:Y:S01]  /*18f40*/  BSSY B0, `(.L_x_10081) ;  /* 0x0000006000007945 */ /* 0x000fe20003800000 */
[----:B------:R-:W-:Y:S01]  /*18f50*/  PLOP3.LUT P6, PT, P6, PT, PT, 0x8, 0x0 ;  /* 0x000000000000781c */ /* 0x000fe200037ce170 */
[----:B------:R-:W-:-:S12]  /*18f60*/  IMAD.MOV.U32 R15, RZ, RZ, -0x1 ;  /* 0xffffffffff0f7424 */ /* 0x000fd800078e00ff */
[----:B0----5:R-:W-:Y:S05]  /*18f70*/  WARPSYNC.COLLECTIVE R15, `(.L_x_10082) ;  /* 0x000000000f087348 */ /* 0x021fea0003c00000 */
[----:B------:R-:W-:Y:S01]  /*18f80*/  VOTE.ANY R14, PT, P6 ;  /* 0x00000000000e7806 */ /* 0x000fe200030e0100 */
[----:B0----5:R-:W-:Y:S06]  /*18f90*/  ENDCOLLECTIVE ;  /* 0x000000000000791b */ /* 0x021fec0003800000 */
.L_x_10082:
[----:B------:R-:W-:Y:S05]  /*18fa0*/  BSYNC B0 ;  /* 0x0000000000007941 */ /* 0x000fea0003800000 */
.L_x_10081:
        /* <DEDUP_REMOVED lines=9> */
.L_x_10083:
[----:B------:R-:W-:Y:S01]  /*19040*/  IMAD.MOV.U32 R17, RZ, RZ, R14 ;  /* 0x000000ffff117224 */ /* 0x000fe200078e000e */
[----:B------:R-:W-:Y:S06]  /*19050*/  BRA `(.L_x_10084) ;  /* 0xffffffd000887947 */ /* 0x000fec000383ffff */
.L_x_9972:
[----:B------:R-:W-:Y:S01]  /*19060*/  BSSY B0, `(.L_x_10085) ;  /* 0x0000007000007945 */ /* 0x000fe20003800000 */
[----:B------:R-:W-:Y:S02]  /*19070*/  IMAD.MOV.U32 R13, RZ, RZ, R3 ;  /* 0x000000ffff0d7224 */ /* 0x000fe400078e0003 */
[----:B------:R-:W-:Y:S02]  /*19080*/  IMAD.MOV.U32 R11, RZ, RZ, 0x1f ;  /* 0x0000001fff0b7424 */ /* 0x000fe400078e00ff */
[----:B------:R-:W-:-:S07]  /*19090*/  IMAD.MOV.U32 R15, RZ, RZ, -0x1 ;  /* 0xffffffffff0f7424 */ /* 0x000fce00078e00ff */
[----:B0-2--5:R-:W-:Y:S05]  /*190a0*/  WARPSYNC.COLLECTIVE R15, `(.L_x_10086) ;  /* 0x000000000f087348 */ /* 0x025fea0003c00000 */
[----:B------:R1:W3:Y:S02]  /*190b0*/  SHFL.IDX P6, R14, R13, R12, R11 ;  /* 0x0000000c0d0e7389 */ /* 0x0002e400000c000b */
[----:B0123-5:R-:W-:Y:S01]  /*190c0*/  ENDCOLLECTIVE ;  /* 0x000000000000791b */ /* 0x02ffe20003800000 */
.L_x_10086:
[----:B------:R-:W-:Y:S05]  /*190d0*/  BSYNC B0 ;  /* 0x0000000000007941 */ /* 0x000fea0003800000 */
.L_x_10085:
[----:B------:R-:W-:Y:S01]  /*190e0*/  IMAD.MOV.U32 R2, RZ, RZ, R14 ;  /* 0x000000ffff027224 */ /* 0x000fe200078e000e */
[----:B------:R-:W-:Y:S06]  /*190f0*/  BRA `(.L_x_9971) ;  /* 0xffffffd0007c7947 */ /* 0x000fec000383ffff */
.L_x_9976:
[----:B0-----:R0:W2:Y:S02]  /*19100*/  SYNCS.PHASECHK.TRANS64.TRYWAIT P0, [R0+URZ+0x22820], R3 ;  /* 0x02282003000075a7 */ /* 0x0010a4000800017f */
[----:B--2---:R-:W-:Y:S05]  /*19110*/  @!P0 NANOSLEEP.SYNCS 0x989680 ;  /* 0x009896800000895d */ /* 0x004fea0003900000 */
[----:B------:R-:W2:Y:S02]  /*19120*/  @!P0 SYNCS.PHASECHK.TRANS64 P0, [R0+URZ+0x22820], R3 ;  /* 0x02282003000085a7 */ /* 0x000ea4000800007f */
[----:B--2---:R-:W-:Y:S05]  /*19130*/  @!P0 BRA `(.L_x_9976) ;  /* 0xfffffffc00f08947 */ /* 0x004fea000383ffff */
[----:B------:R-:W-:Y:S05]  /*19140*/  BRA `(.L_x_10087) ;  /* 0xffffffd400707947 */ /* 0x000fea000383ffff */
.L_x_9977:
        /* <DEDUP_REMOVED lines=11> */
.L_x_10089:
[----:B------:R-:W-:Y:S05]  /*19200*/  BSYNC B0 ;  /* 0x0000000000007941 */ /* 0x000fea0003800000 */
.L_x_10088:
[----:B------:R-:W-:Y:S05]  /*19210*/  BRA `(.L_x_10090) ;  /* 0xffffffd400587947 */ /* 0x000fea000383ffff */
.L_x_9978:
[----:B------:R-:W-:Y:S01]  /*19220*/  BSSY B0, `(.L_x_10091) ;  /* 0x0000006000007945 */ /* 0x000fe20003800000 */
[----:B------:R-:W-:-:S07]  /*19230*/  IMAD.MOV.U32 R15, RZ, RZ, -0x1 ;  /* 0xffffffffff0f7424 */ /* 0x000fce00078e00ff */
[----:B012--5:R-:W-:Y:S05]  /*19240*/  WARPSYNC.COLLECTIVE R15, `(.L_x_10092) ;  /* 0x000000000f0c7348 */ /* 0x027fea0003c00000 */
[----:B------:R-:W-:Y:S02]  /*19250*/  ELECT P6, UR62, PT ;  /* 0x00000000003e782f */ /* 0x000fe400038c0000 */
[----:B------:R-:W-:Y:S01]  /*19260*/  MOV R14, UR62 ;  /* 0x0000003e000e7c02 */ /* 0x000fe20008000f00 */
[----:B012--5:R-:W-:Y:S10]  /*19270*/  ENDCOLLECTIVE ;  /* 0x000000000000791b */ /* 0x027ff40003800000 */
.L_x_10092:
[----:B------:R-:W-:Y:S05]  /*19280*/  BSYNC B0 ;  /* 0x0000000000007941 */ /* 0x000fea0003800000 */
.L_x_10091:
[----:B------:R-:W-:Y:S05]  /*19290*/  BRA `(.L_x_10093) ;  /* 0xffffffd4004c7947 */ /* 0x000fea000383ffff */
.L_x_9980:
[----:B0-----:R0:W1:Y:S02]  /*192a0*/  SYNCS.PHASECHK.TRANS64.TRYWAIT P0, [R6+URZ], R5 ;  /* 0x00000005060075a7 */ /* 0x001064000800017f */
[----:B-1----:R-:W-:Y:S05]  /*192b0*/  @!P0 NANOSLEEP.SYNCS 0x989680 ;  /* 0x009896800000895d */ /* 0x002fea0003900000 */
[----:B------:R-:W1:Y:S02]  /*192c0*/  @!P0 SYNCS.PHASECHK.TRANS64 P0, [R6+URZ], R5 ;  /* 0x00000005060085a7 */ /* 0x000e64000800007f */
[----:B-1----:R-:W-:Y:S05]  /*192d0*/  @!P0 BRA `(.L_x_9980) ;  /* 0xfffffffc00f08947 */ /* 0x002fea000383ffff */
[----:B------:R-:W-:Y:S05]  /*192e0*/  BRA `(.L_x_10094) ;  /* 0xffffffd400887947 */ /* 0x000fea000383ffff */
.L_x_9981:
[----:B-1----:R1:W2:Y:S02]  /*192f0*/  SYNCS.PHASECHK.TRANS64.TRYWAIT P0, [R7+URZ], R2 ;  /* 0x00000002070075a7 */ /* 0x0022a4000800017f */
[----:B--2---:R-:W-:Y:S05]  /*19300*/  @!P0 NANOSLEEP.SYNCS 0x989680 ;  /* 0x009896800000895d */ /* 0x004fea0003900000 */
[----:B------:R-:W2:Y:S02]  /*19310*/  @!P0 SYNCS.PHASECHK.TRANS64 P0, [R7+URZ], R2 ;  /* 0x00000002070085a7 */ /* 0x000ea4000800007f */
[----:B--2---:R-:W-:Y:S05]  /*19320*/  @!P0 BRA `(.L_x_9981) ;  /* 0xfffffffc00f08947 */ /* 0x004fea000383ffff */
[----:B------:R-:W-:Y:S05]  /*19330*/  BRA `(.L_x_10095) ;  /* 0xffffffd4007c7947 */ /* 0x000fea000383ffff */
.L_x_9983:
[----:B--2---:R2:W3:Y:S02]  /*19340*/  SYNCS.PHASECHK.TRANS64.TRYWAIT P0, [R4+URZ], R5 ;  /* 0x00000005040075a7 */ /* 0x0044e4000800017f */
[----:B---3--:R-:W-:Y:S05]  /*19350*/  @!P0 NANOSLEEP.SYNCS 0x989680 ;  /* 0x009896800000895d */ /* 0x008fea0003900000 */
[----:B------:R-:W3:Y:S02]  /*19360*/  @!P0 SYNCS.PHASECHK.TRANS64 P0, [R4+URZ], R5 ;  /* 0x00000005040085a7 */ /* 0x000ee4000800007f */
[----:B---3--:R-:W-:Y:S05]  /*19370*/  @!P0 BRA `(.L_x_9983) ;  /* 0xfffffffc00f08947 */ /* 0x008fea000383ffff */
[----:B------:R-:W-:Y:S05]  /*19380*/  BRA `(.L_x_10096) ;  /* 0xffffffd400847947 */ /* 0x000fea000383ffff */
.L_x_10097:
        /* <DEDUP_REMOVED lines=15> */
.L_x_15137:


//--------------------- .text._ZN7cutlass13device_kernelIN5flash11enable_sm90INS1_16FlashAttnFwdSm90INS1_25CollectiveMainloopFwdSm90ILi2EN4cute5tupleIJNS5_1CILi1EEES8_S8_EEENS6_IJNS7_ILi128EEENS7_ILi96EEENS7_ILi64EEEEEELi256ENS_10bfloat16_tEfNS_4arch4Sm90ELb0ELb0ELb0ELb1ELb0ELb0ELb1ELb1ELb0ELb1ELb0ELb0EEENS1_21CollectiveEpilogueFwdINS6_IJSA_NS7_ILi256EEESB_EEES9_SE_SG_Li256ELb1ELb1ELb0ELb0EEENS1_36VarlenDynamicPersistentTileSchedulerILi128ELi96ELi256ELi128ELb0ELb1ELb1ELb0ELb1ELb1EEEEEEEEEvNT_6ParamsE --------------------------
	.section	.text._ZN7cutlass13device_kernelIN5flash11enable_sm90INS1_16FlashAttnFwdSm90INS1_25CollectiveMainloopFwdSm90ILi2EN4cute5tupleIJNS5_1CILi1EEES8_S8_EEENS6_IJNS7_ILi128EEENS7_ILi96EEENS7_ILi64EEEEEELi256ENS_10bfloat16_tEfNS_4arch4Sm90ELb0ELb0ELb0ELb1ELb0ELb0ELb1ELb1ELb0ELb1ELb0ELb0EEENS1_21CollectiveEpilogueFwdINS6_IJSA_NS7_ILi256EEESB_EEES9_SE_SG_Li256ELb1ELb1ELb0ELb0EEENS1_36VarlenDynamicPersistentTileSchedulerILi128ELi96ELi256ELi128ELb0ELb1ELb1ELb0ELb1ELb1EEEEEEEEEvNT_6ParamsE,"ax",@progbits
	.align	128
.text._ZN7cutlass13device_kernelIN5flash11enable_sm90INS1_16FlashAttnFwdSm90INS1_25CollectiveMainloopFwdSm90ILi2EN4cute5tupleIJNS5_1CILi1EEES8_S8_EEENS6_IJNS7_ILi128EEENS7_ILi96EEENS7_ILi64EEEEEELi256ENS_10bfloat16_tEfNS_4arch4Sm90ELb0ELb0ELb0ELb1ELb0ELb0ELb1ELb1ELb0ELb1ELb0ELb0EEENS1_21CollectiveEpilogueFwdINS6_IJSA_NS7_ILi256EEESB_EEES9_SE_SG_Li256ELb1ELb1ELb0ELb0EEENS1_36VarlenDynamicPersistentTileSchedulerILi128ELi96ELi256ELi128ELb0ELb1ELb1ELb0ELb1ELb1EEEEEEEEEvNT_6ParamsE:
        .type           _ZN7cutlass13device_kernelIN5flash11enable_sm90INS1_16FlashAttnFwdSm90INS1_25CollectiveMainloopFwdSm90ILi2EN4cute5tupleIJNS5_1CILi1EEES8_S8_EEENS6_IJNS7_ILi128EEENS7_ILi96EEENS7_ILi64EEEEEELi256ENS_10bfloat16_tEfNS_4arch4Sm90ELb0ELb0ELb0ELb1ELb0ELb0ELb1ELb1ELb0ELb1ELb0ELb0EEENS1_21CollectiveEpilogueFwdINS6_IJSA_NS7_ILi256EEESB_EEES9_SE_SG_Li256ELb1ELb1ELb0ELb0EEENS1_36VarlenDynamicPersistentTileSchedulerILi128ELi96ELi256ELi128ELb0ELb1ELb1ELb0ELb1ELb1EEEEEEEEEvNT_6ParamsE,@function
        .size           _ZN7cutlass13device_kernelIN5flash11enable_sm90INS1_16FlashAttnFwdSm90INS1_25CollectiveMainloopFwdSm90ILi2EN4cute5tupleIJNS5_1CILi1EEES8_S8_EEENS6_IJNS7_ILi128EEENS7_ILi96EEENS7_ILi64EEEEEELi256ENS_10bfloat16_tEfNS_4arch4Sm90ELb0ELb0ELb0ELb1ELb0ELb0ELb1ELb1ELb0ELb1ELb0ELb0EEENS1_21CollectiveEpilogueFwdINS6_IJSA_NS7_ILi256EEESB_EEES9_SE_SG_Li256ELb1ELb1ELb0ELb0EEENS1_36VarlenDynamicPersistentTileSchedulerILi128ELi96ELi256ELi128ELb0ELb1ELb1ELb0ELb1ELb1EEEEEEEEEvNT_6ParamsE,(.L_x_15138 - _ZN7cutlass13device_kernelIN5flash11enable_sm90INS1_16FlashAttnFwdSm90INS1_25CollectiveMainloopFwdSm90ILi2EN4cute5tupleIJNS5_1CILi1EEES8_S8_EEENS6_IJNS7_ILi128EEENS7_ILi96EEENS7_ILi64EEEEEELi256ENS_10bfloat16_tEfNS_4arch4Sm90ELb0ELb0ELb0ELb1ELb0ELb0ELb1ELb1ELb0ELb1ELb0ELb0EEENS1_21CollectiveEpilogueFwdINS6_IJSA_NS7_ILi256EEESB_EEES9_SE_SG_Li256ELb1ELb1ELb0ELb0EEENS1_36VarlenDynamicPersistentTileSchedulerILi128ELi96ELi256ELi128ELb0ELb1ELb1ELb0ELb1ELb1EEEEEEEEEvNT_6ParamsE)
        .other          _ZN7cutlass13device_kernelIN5flash11enable_sm90INS1_16FlashAttnFwdSm90INS1_25CollectiveMainloopFwdSm90ILi2EN4cute5tupleIJNS5_1CILi1EEES8_S8_EEENS6_IJNS7_ILi128EEENS7_ILi96EEENS7_ILi64EEEEEELi256ENS_10bfloat16_tEfNS_4arch4Sm90ELb0ELb0ELb0ELb1ELb0ELb0ELb1ELb1ELb0ELb1ELb0ELb0EEENS1_21CollectiveEpilogueFwdINS6_IJSA_NS7_ILi256EEESB_EEES9_SE_SG_Li256ELb1ELb1ELb0ELb0EEENS1_36VarlenDynamicPersistentTileSchedulerILi128ELi96ELi256ELi128ELb0ELb1ELb1ELb0ELb1ELb1EEEEEEEEEvNT_6ParamsE,@"STO_CUDA_ENTRY STV_DEFAULT"
_ZN7cutlass13device_kernelIN5flash11enable_sm90INS1_16FlashAttnFwdSm90INS1_25CollectiveMainloopFwdSm90ILi2EN4cute5tupleIJNS5_1CILi1EEES8_S8_EEENS6_IJNS7_ILi128EEENS7_ILi96EEENS7_ILi64EEEEEELi256ENS_10bfloat16_tEfNS_4arch4Sm90ELb0ELb0ELb0ELb1ELb0ELb0ELb1ELb1ELb0ELb1ELb0ELb0EEENS1_21CollectiveEpilogueFwdINS6_IJSA_NS7_ILi256EEESB_EEES9_SE_SG_Li256ELb1ELb1ELb0ELb0EEENS1_36VarlenDynamicPersistentTileSchedulerILi128ELi96ELi256ELi128ELb0ELb1ELb1ELb0ELb1ELb1EEEEEEEEEvNT_6ParamsE:
        /* <DEDUP_REMOVED lines=18> */
.L_x_10099:
[----:B------:R-:W-:Y:S05]  /*0120*/  BSYNC B0 ;  /* 0x0000000000007941 */ /* 0x000fea0003800000 */
.L_x_10098:
        /* <DEDUP_REMOVED lines=43> */
.L_x_10100:
        /* <DEDUP_REMOVED lines=22> */
.L_x_10101:
        /* <DEDUP_REMOVED lines=18> */
.L_x_10102:
        /* <DEDUP_REMOVED lines=22> */
.L_x_10103:
        /* <DEDUP_REMOVED lines=22> */
.L_x_10104:
[----:B0-----:R-:W-:Y:S01]  /*0920*/  UMOV UR4, 0x1 ;  /* 0x0000000100047882 */ /* 0x001fe20000000000 */
[----:B------:R-:W-:Y:S01]  /*0930*/  PLOP3.LUT P0, PT, PT, PT, UP0, 0x80, 0x0 ;  /* 0x000000000000781c */ /* 0x000fe20003f0f008 */
[----:B------:R-:W-:Y:S01]  /*0940*/  USEL UR4, UR4, 0x2, !UP0 ;  /* 0x0000000204047887 */ /* 0x000fe2000c000000 */
[----:B------:R-:W-:Y:S01]  /*0950*/  NOP ;  /* 0x0000000000007918 */ /* 0x000fe20000000000 */
[----:B------:R-:W-:-:S04]  /*0960*/  ULDC.64 UR38, c[0x0][0x208] ;  /* 0x0000820000267ab9 */ /* 0x000fc80000000a00 */
[----:B------:R-:W-:-:S05]  /*0970*/  IMAD.U32 R2, RZ, RZ, UR4 ;  /* 0x00000004ff027e24 */ /* 0x000fca000f8e00ff */
[----:B------:R0:W-:Y:S01]  /*0980*/  STL [R1+0x74], R2 ;  /* 0x0000740201007387 */ /* 0x0001e20000100800 */
[----:B-123--:R-:W-:Y:S06]  /*0990*/  BAR.SYNC.DEFER_BLOCKING 0x0 ;  /* 0x0000000000007b1d */ /* 0x00efec0000010000 */
[----:B------:R-:W-:Y:S05]  /*09a0*/  @!P0 BRA `(.L_x_10105) ;  /* 0x0000008c00c88947 */ /* 0x000fea0003800000 */
.L_x_10106:
[----:B------:R-:W-:-:S08]  /*09b0*/  NOP ;  /* 0x0000000000007918 */ /* 0x000fd00000000000 */
[----:B------:R-:W1:Y:S02]  /*09c0*/  USETMAXREG.TRY_ALLOC.CTAPOOL UP0, 0xf0 ;  /* 0x000000f0000079c8 */ /* 0x000e640008000600 */
[----:B-1----:R-:W-:-:S13]  /*09d0*/  PLOP3.LUT P0, PT, PT, PT, UP0, 0x80, 0x0 ;  /* 0x000000000000781c */ /* 0x002fda0003f0f008 */
[----:B------:R-:W-:Y:S05]  /*09e0*/  @!P0 BRA `(.L_x_10106) ;  /* 0xfffffffc00f08947 */ /* 0x000fea000383ffff */
[----:B------:R-:W1:Y:S01]  /*09f0*/  S2R R0, SR_TID.X ;  /* 0x0000000000007919 */ /* 0x000e620000002100 */
[----:B------:R-:W2:Y:S01]  /*0a00*/  S2UR UR5, SR_CgaCtaId ;  /* 0x00000000000579c3 */ /* 0x000ea20000008800 */
[----:B------:R-:W-:-:S07]  /*0a10*/  UMOV UR4, 0x400 ;  /* 0x0000040000047882 */ /* 0x000fce0000000000 */
[----:B------:R-:W-:Y:S06]  /*0a20*/  BAR.ARV 0x8, 0x180 ;  /* 0x0206000000007b1d */ /* 0x000fec0000002000 */
[----:B--2---:R-:W-:Y:S01]  /*0a30*/  ULEA UR4, UR5, UR4, 0x18 ;  /* 0x0000000405047291 */ /* 0x004fe2000f8ec03f */
[----:B-1----:R-:W-:-:S04]  /*0a40*/  SHF.R.U32.HI R0, RZ, 0x7, R0 ;  /* 0x00000007ff007819 */ /* 0x002fc80000011600 */
[----:B------:R-:W-:-:S13]  /*0a50*/  ISETP.NE.AND P0, PT, R0, 0x1, PT ;  /* 0x000000010000780c */ /* 0x000fda0003f05270 */
[----:B------:R-:W-:Y:S08]  /*0a60*/  @!P0 BAR.ARV 0x9, 0x100 ;  /* 0x0244000000008b1d */ /* 0x000ff00000002000 */
[----:B------:R-:W-:Y:S06]  /*0a70*/  BAR.SYNC.DEFER_BLOCKING 0x5, 0x180 ;  /* 0x0146000000007b1d */ /* 0x000fec0000010000 */
[----:B------:R-:W1:Y:S01]  /*0a80*/  LDS.128 R12, [UR4+0x324d0] ;  /* 0x0324d004ff0c7984 */ /* 0x000e620008000c00 */
[----:B------:R-:W-:Y:S01]  /*0a90*/  ULDC UR4, c[0x0][0xd3c] ;  /* 0x00034f0000047ab9 */ /* 0x000fe20000000800 */
[----:B------:R-:W-:Y:S06]  /*0aa0*/  BAR.ARV 0x4, 0x180 ;  /* 0x0106000000007b1d */ /* 0x000fec0000002000 */
[----:B-1----:R-:W-:-:S13]  /*0ab0*/  ISETP.GE.AND P0, PT, R15, UR4, PT ;  /* 0x000000040f007c0c */ /* 0x002fda000bf06270 */
[----:B------:R-:W-:Y:S05]  /*0ac0*/  @P0 EXIT ;  /* 0x000000000000094d */ /* 0x000fea0003800000 */
[----:B0-----:R-:W2:Y:S01]  /*0ad0*/  LDL R2, [R1+0x74] ;  /* 0x0000740001027983 */ /* 0x001ea20000100800 */
[----:B------:R-:W-:Y:S01]  /*0ae0*/  R2UR UR5, R13 ;  /* 0x000000000d0572ca */ /* 0x000fe200000e0000 */
[----:B------:R-:W-:Y:S01]  /*0af0*/  UMOV UR37, URZ ;  /* 0x0000003f00257c82 */ /* 0x000fe20008000000 */
[----:B------:R-:W-:Y:S01]  /*0b00*/  R2UR UR6, R14 ;  /* 0x000000000e0672ca */ /* 0x000fe200000e0000 */
[----:B------:R-:W0:Y:S01]  /*0b10*/  S2R R0, SR_TID.X ;  /* 0x0000000000007919 */ /* 0x000e220000002100 */
[----:B------:R-:W-:Y:S01]  /*0b20*/  UMOV UR36, URZ ;  /* 0x0000003f00247c82 */ /* 0x000fe20008000000 */
[----:B0-----:R-:W-:-:S05]  /*0b30*/  VIADD R231, R0, 0xffffff80 ;  /* 0xffffff8000e77836 */ /* 0x001fca0000000000 */
[----:B------:R-:W-:-:S04]  /*0b40*/  SHF.R.S32.HI R0, RZ, 0x1f, R231 ;  /* 0x0000001fff007819 */ /* 0x000fc800000114e7 */
[CC--:B------:R-:W-:Y:S02]  /*0b50*/  LEA.HI R3, R0.reuse, R231.reuse, RZ, 0x4 ;  /* 0x000000e700037211 */ /* 0x0c0fe400078f20ff */
[CC--:B------:R-:W-:Y:S02]  /*0b60*/  LEA.HI R4, R0.reuse, R231.reuse, RZ, 0x5 ;  /* 0x000000e700047211 */ /* 0x0c0fe400078f28ff */
[----:B------:R-:W-:Y:S02]  /*0b70*/  SHF.R.S32.HI R6, RZ, 0x4, R3 ;  /* 0x00000004ff067819 */ /* 0x000fe40000011403 */
[----:B------:R-:W-:Y:S01]  /*0b80*/  LEA.HI R11, R0, R231, RZ, 0x2 ;  /* 0x000000e7000b7211 */ /* 0x000fe200078f10ff */
[----:B------:R-:W-:Y:S01]  /*0b90*/  IMAD.SHL.U32 R5, R4, 0x20, RZ ;  /* 0x0000002004057824 */ /* 0x000fe200078e00ff */
[C---:B------:R-:W-:Y:S02]  /*0ba0*/  LOP3.LUT R4, R3.reuse, 0x3fffff0, RZ, 0xc0, !PT ;  /* 0x03fffff003047812 */ /* 0x040fe400078ec0ff */
[----:B------:R-:W-:-:S02]  /*0bb0*/  LEA.HI R3, R3, R6, RZ, 0x1 ;  /* 0x0000000603037211 */ /* 0x000fc400078f08ff */
[----:B------:R-:W-:Y:S01]  /*0bc0*/  LOP3.LUT R5, R5, 0xfffffc00, RZ, 0xc0, !PT ;  /* 0xfffffc0005057812 */ /* 0x000fe200078ec0ff */
[----:B------:R-:W-:Y:S01]  /*0bd0*/  IMAD.IADD R4, R231, 0x1, -R4 ;  /* 0x00000001e7047824 */ /* 0x000fe200078e0a04 */
[----:B------:R-:W-:-:S03]  /*0be0*/  LOP3.LUT R3, R3, 0x1ffffffe, RZ, 0xc0, !PT ;  /* 0x1ffffffe03037812 */ /* 0x000fc600078ec0ff */
[----:B------:R-:W-:Y:S02]  /*0bf0*/  IMAD R4, R4, 0x40, R5 ;  /* 0x0000004004047824 */ /* 0x000fe400078e0205 */
[----:B------:R-:W-:Y:S01]  /*0c00*/  IMAD.IADD R3, R6, 0x1, -R3 ;  /* 0x0000000106037824 */ /* 0x000fe200078e0a03 */
[----:B------:R-:W-:-:S03]  /*0c10*/  LOP3.LUT R6, R11, 0xfffffffc, RZ, 0xc0, !PT ;  /* 0xfffffffc0b067812 */ /* 0x000fc600078ec0ff */
[----:B------:R-:W-:Y:S02]  /*0c20*/  IMAD R225, R3, 0x8, R4 ;  /* 0x0000000803e17824 */ /* 0x000fe400078e0204 */
[----:B------:R-:W-:Y:S01]  /*0c30*/  IMAD.IADD R5, R231, 0x1, -R6 ;  /* 0x00000001e7057824 */ /* 0x000fe200078e0a06 */
[----:B--2---:R-:W-:Y:S02]  /*0c40*/  R2UR UR4, R2 ;  /* 0x00000000020472ca */ /* 0x004fe400000e0000 */
[CC--:B------:R-:W-:Y:S02]  /*0c50*/  LEA.HI R2, R0.reuse, R231.reuse, RZ, 0x7 ;  /* 0x000000e700027211 */ /* 0x0c0fe400078f38ff */
[----:B------:R-:W-:Y:S02]  /*0c60*/  LEA.HI R0, R0, R231, RZ, 0x3 ;  /* 0x000000e700007211 */ /* 0x000fe400078f18ff */
[----:B------:R-:W-:Y:S02]  /*0c70*/  LOP3.LUT R220, R2, 0xffffff80, RZ, 0xc0, !PT ;  /* 0xffffff8002dc7812 */ /* 0x000fe400078ec0ff */
[----:B------:R-:W-:-:S02]  /*0c80*/  SHF.R.S32.HI R221, RZ, 0x7, R2 ;  /* 0x00000007ffdd7819 */ /* 0x000fc40000011402 */
[----:B------:R-:W-:Y:S01]  /*0c90*/  SHF.R.S32.HI R204, RZ, 0x3, R0 ;  /* 0x00000003ffcc7819 */ /* 0x000fe20000011400 */
[----:B------:R-:W-:Y:S01]  /*0ca0*/  IMAD.IADD R220, R231, 0x1, -R220 ;  /* 0x00000001e7dc7824 */ /* 0x000fe200078e0adc */
[----:B------:R-:W-:Y:S01]  /*0cb0*/  LEA.HI R2, R2, R221, RZ, 0x1 ;  /* 0x000000dd02027211 */ /* 0x000fe200078f08ff */
[----:B------:R-:W-:-:S03]  /*0cc0*/  ULOP3.LUT UR4, UR4, 0x1, URZ, 0xfc, !UPT ;  /* 0x0000000104047892 */ /* 0x000fc6000f8efc3f */
[----:B------:R-:W-:Y:S02]  /*0cd0*/  SHF.R.S32.HI R7, RZ, 0x1f, R220 ;  /* 0x0000001fff077819 */ /* 0x000fe400000114dc */
[----:B------:R-:W-:Y:S01]  /*0ce0*/  LOP3.LUT R6, R2, 0x3fffffe, RZ, 0xc0, !PT ;  /* 0x03fffffe02067812 */ /* 0x000fe200078ec0ff */
[----:B------:R-:W-:Y:S01]  /*0cf0*/  IMAD.U32 R226, RZ, RZ, UR4 ;  /* 0x00000004ffe27e24 */ /* 0x000fe2000f8e00ff */
[CC--:B------:R-:W-:Y:S01]  /*0d00*/  LEA.HI R8, R7.reuse, R220.reuse, RZ, 0x2 ;  /* 0x000000dc07087211 */ /* 0x0c0fe200078f10ff */
[----:B------:R-:W-:Y:S01]  /*0d10*/  UMOV UR4, URZ ;  /* 0x0000003f00047c82 */ /* 0x000fe20008000000 */
[----:B------:R-:W-:Y:S01]  /*0d20*/  LEA.HI R7, R7, R220, RZ, 0x5 ;  /* 0x000000dc07077211 */ /* 0x000fe200078f28ff */
[----:B------:R-:W-:Y:S01]  /*0d30*/  IMAD.IADD R6, R221, 0x1, -R6 ;  /* 0x00000001dd067824 */ /* 0x000fe200078e0a06 */
[--C-:B------:R-:W-:Y:S01]  /*0d40*/  SHF.R.S32.HI R9, RZ, 0x2, R8.reuse ;  /* 0x00000002ff097819 */ /* 0x100fe20000011408 */
[----:B------:R-:W-:Y:S01]  /*0d50*/  IMAD.U32 R219, RZ, RZ, UR4 ;  /* 0x00000004ffdb7e24 */ /* 0x000fe2000f8e00ff */
[----:B------:R-:W-:-:S02]  /*0d60*/  SHF.R.S32.HI R10, RZ, 0x1f, R8 ;  /* 0x0000001fff0a7819 */ /* 0x000fc40000011408 */
[----:B------:R-:W-:Y:S02]  /*0d70*/  LOP3.LUT R2, R0, 0xfffffff8, RZ, 0xc0, !PT ;  /* 0xfffffff800027812 */ /* 0x000fe400078ec0ff */
[----:B------:R-:W-:Y:S02]  /*0d80*/  LEA.HI R10, R10, R9, RZ, 0x3 ;  /* 0x000000090a0a7211 */ /* 0x000fe400078f18ff */
[----:B------:R-:W-:Y:S01]  /*0d90*/  SHF.R.S32.HI R7, RZ, 0x5, R7 ;  /* 0x00000005ff077819 */ /* 0x000fe20000011407 */
[----:B------:R-:W-:Y:S01]  /*0da0*/  IMAD.IADD R201, R231, 0x1, -R2 ;  /* 0x00000001e7c97824 */ /* 0x000fe200078e0a02 */
[----:B------:R-:W-:Y:S02]  /*0db0*/  LOP3.LUT R10, R10, 0xfffffff8, RZ, 0xc0, !PT ;  /* 0xfffffff80a0a7812 */ /* 0x000fe400078ec0ff */
[----:B------:R-:W-:Y:S01]  /*0dc0*/  LOP3.LUT R223, R8, 0x7ffffffc, RZ, 0xc0, !PT ;  /* 0x7ffffffc08df7812 */ /* 0x000fe200078ec0ff */
[----:B------:R-:W-:Y:S02]  /*0dd0*/  IMAD.SHL.U32 R2, R201, 0x8, RZ ;  /* 0x00000008c9027824 */ /* 0x000fe400078e00ff */
[----:B------:R-:W-:Y:S01]  /*0de0*/  IMAD.IADD R10, R9, 0x1, -R10 ;  /* 0x00000001090a7824 */ /* 0x000fe200078e0a0a */
[----:B------:R-:W-:Y:S01]  /*0df0*/  LEA.HI R9, R5, R5, RZ, 0x1 ;  /* 0x0000000505097211 */ /* 0x000fe200078f08ff */
[C---:B------:R-:W-:Y:S01]  /*0e00*/  VIADD R23, R2.reuse, 0x40 ;  /* 0x0000004002177836 */ /* 0x040fe20000000000 */
[----:B------:R-:W-:Y:S01]  /*0e10*/  SHF.R.S32.HI R230, RZ, 0x1f, R2 ;  /* 0x0000001fffe67819 */ /* 0x000fe20000011402 */
[----:B------:R-:W-:Y:S01]  /*0e20*/  IMAD R7, R7, 0x10, R10 ;  /* 0x0000001007077824 */ /* 0x000fe200078e020a */
[----:B------:R-:W-:Y:S01]  /*0e30*/  LOP3.LUT R10, R9, 0x1ffffffe, RZ, 0xc0, !PT ;  /* 0x1ffffffe090a7812 */ /* 0x000fe200078ec0ff */
[C---:B------:R-:W-:Y:S01]  /*0e40*/  VIADD R22, R2.reuse, 0x80 ;  /* 0x0000008002167836 */ /* 0x040fe20000000000 */
[----:B------:R-:W-:Y:S01]  /*0e50*/  SHF.R.S32.HI R229, RZ, 0x1f, R23 ;  /* 0x0000001fffe57819 */ /* 0x000fe20000011417 */
[----:B------:R-:W-:-:S02]  /*0e60*/  VIADD R200, R2, 0xc0 ;  /* 0x000000c002c87836 */ /* 0x000fc40000000000 */
[----:B------:R-:W-:Y:S01]  /*0e70*/  IMAD.IADD R5, R5, 0x1, -R10 ;  /* 0x0000000105057824 */ /* 0x000fe200078e0a0a */
[----:B------:R-:W-:Y:S01]  /*0e80*/  SHF.R.S32.HI R228, RZ, 0x1f, R22 ;  /* 0x0000001fffe47819 */ /* 0x000fe20000011416 */
[----:B------:R-:W-:Y:S01]  /*0e90*/  IMAD R222, R6, 0x40, R7 ;  /* 0x0000004006de7824 */ /* 0x000fe200078e0207 */
[----:B------:R-:W-:Y:S01]  /*0ea0*/  SHF.R.S32.HI R227, RZ, 0x1f, R200 ;  /* 0x0000001fffe37819 */ /* 0x000fe200000114c8 */
[----:B------:R-:W-:Y:S02]  /*0eb0*/  IMAD.MOV.U32 R7, RZ, RZ, R15 ;  /* 0x000000ffff077224 */ /* 0x000fe400078e000f */
[----:B------:R-:W-:Y:S02]  /*0ec0*/  IMAD.IADD R223, R220, 0x1, -R223 ;  /* 0x00000001dcdf7824 */ /* 0x000fe400078e0adf */
[----:B------:R-:W-:-:S07]  /*0ed0*/  IMAD R224, R5, 0x8, R222 ;  /* 0x0000000805e07824 */ /* 0x000fce00078e02de */
.L_x_10149:
[----:B0-23--:R-:W0:Y:S01]  /*0ee0*/  LDC.64 R4, c[0x0][0xd88] ;  /* 0x00036200ff047b82 */ /* 0x00de220000000a00 */
        /* <DEDUP_REMOVED lines=14> */
[----:B------:R-:W-:Y:S02]  /*0fd0*/  IMAD.U32 R218, RZ, RZ, UR12 ;  /* 0x0000000cffda7e24 */ /* 0x000fe4000f8e00ff */
[----:B------:R-:W-:Y:S02]  /*0fe0*/  IMAD.U32 R6, RZ, RZ, UR8 ;  /* 0x00000008ff067e24 */ /* 0x000fe4000f8e00ff */
[----:B------:R-:W-:Y:S01]  /*0ff0*/  IMAD.U32 R7, RZ, RZ, UR9 ;  /* 0x00000009ff077e24 */ /* 0x000fe2000f8e00ff */
[----:B------:R-:W-:Y:S02]  /*1000*/  ULDC.64 UR8, c[0x0][0xb18] ;  /* 0x0002c60000087ab9 */ /* 0x000fe40000000a00 */
[----:B------:R-:W-:Y:S02]  /*1010*/  UISETP.NE.U32.AND UP1, UPT, UR8, URZ, UPT ;  /* 0x0000003f0800728c */ /* 0x000fe4000bf25070 */
[----:B------:R-:W-:Y:S01]  /*1020*/  UISETP.NE.U32.AND UP0, UPT, UR10, URZ, UPT ;  /* 0x0000003f0a00728c */ /* 0x000fe2000bf05070 */
[----:B------:R0:W5:Y:S01]  /*1030*/  @P0 LDG.E R3, desc[UR38][R6.64] ;  /* 0x0000002606030981 */ /* 0x000162000c1e1900 */
[----:B------:R-:W-:-:S02]  /*1040*/  UISETP.NE.AND.EX UP1, UPT, UR9, URZ, UPT, UP1 ;  /* 0x0000003f0900728c */ /* 0x000fc4000bf25310 */
        /* <DEDUP_REMOVED lines=10> */
[----:B------:R-:W-:Y:S02]  /*10f0*/  IMAD.U32 R202, RZ, RZ, UR5 ;  /* 0x00000005ffca7e24 */ /* 0x000fe4000f8e00ff */
[----:B------:R-:W-:Y:S01]  /*1100*/  IMAD.U32 R203, RZ, RZ, UR6 ;  /* 0x00000006ffcb7e24 */ /* 0x000fe2000f8e00ff */
[----:B-1--4-:R-:W-:Y:S06]  /*1110*/  @P0 BRA `(.L_x_10107) ;  /* 0x00000000002c0947 */ /* 0x012fec0003800000 */
        /* <DEDUP_REMOVED lines=11> */
.L_x_10107:
[----:B-----5:R-:W-:Y:S01]  /*11d0*/  IMAD.IADD R156, R156, 0x1, -R3 ;  /* 0x000000019c9c7824 */ /* 0x020fe200078e0a03 */
[----:B------:R-:W-:Y:S02]  /*11e0*/  PLOP3.LUT P0, PT, PT, PT, PT, 0x80, 0x0 ;  /* 0x000000000000781c */ /* 0x000fe40003f0f070 */
[----:B------:R-:W-:Y:S01]  /*11f0*/  CS2R R8, SRZ ;  /* 0x0000000000087805 */ /* 0x000fe2000001ff00 */
[----:B------:R-:W-:Y:S01]  /*1200*/  IMAD.MOV.U32 R150, RZ, RZ, RZ ;  /* 0x000000ffff967224 */ /* 0x000fe200078e00ff */
[----:B------:R-:W-:Y:S02]  /*1210*/  CS2R R148, SRZ ;  /* 0x0000000000947805 */ /* 0x000fe4000001ff00 */
[C---:B------:R-:W-:Y:S01]  /*1220*/  ISETP.GE.AND P1, PT, R156.reuse, 0x1, PT ;  /* 0x000000019c00780c */ /* 0x040fe20003f26270 */
[----:B------:R-:W-:Y:S01]  /*1230*/  VIADD R0, R156, 0x5f ;  /* 0x0000005f9c007836 */ /* 0x000fe20000000000 */
[----:B------:R-:W-:Y:S02]  /*1240*/  CS2R R146, SRZ ;  /* 0x0000000000927805 */ /* 0x000fe4000001ff00 */
[----:B------:R-:W-:-:S02]  /*1250*/  CS2R R144, SRZ ;  /* 0x0000000000907805 */ /* 0x000fc4000001ff00 */
[----:B------:R-:W-:Y:S01]  /*1260*/  CS2R R142, SRZ ;  /* 0x00000000008e7805 */ /* 0x000fe2000001ff00 */
[----:B------:R-:W-:Y:S01]  /*1270*/  IMAD.HI R0, R0, 0x2aaaaaab, RZ ;  /* 0x2aaaaaab00007827 */ /* 0x000fe200078e02ff */
[----:B------:R-:W-:Y:S02]  /*1280*/  CS2R R140, SRZ ;  /* 0x00000000008c7805 */ /* 0x000fe4000001ff00 */
[----:B------:R-:W-:Y:S02]  /*1290*/  CS2R R138, SRZ ;  /* 0x00000000008a7805 */ /* 0x000fe4000001ff00 */
[----:B------:R-:W-:Y:S02]  /*12a0*/  CS2R R136, SRZ ;  /* 0x0000000000887805 */ /* 0x000fe4000001ff00 */
[----:B------:R-:W-:Y:S02]  /*12b0*/  CS2R R134, SRZ ;  /* 0x0000000000867805 */ /* 0x000fe4000001ff00 */
[----:B------:R-:W-:-:S02]  /*12c0*/  SHF.R.U32.HI R3, RZ, 0x1f, R0 ;  /* 0x0000001fff037819 */ /* 0x000fc40000011600 */
[----:B------:R-:W-:Y:S02]  /*12d0*/  CS2R R132, SRZ ;  /* 0x0000000000847805 */ /* 0x000fe4000001ff00 */
[----:B------:R-:W-:Y:S02]  /*12e0*/  CS2R R130, SRZ ;  /* 0x0000000000827805 */ /* 0x000fe4000001ff00 */
[----:B------:R-:W-:Y:S02]  /*12f0*/  CS2R R128, SRZ ;  /* 0x0000000000807805 */ /* 0x000fe4000001ff00 */
[----:B------:R-:W-:Y:S01]  /*1300*/  LEA.HI.SX32 R206, R0, R3, 0x1c ;  /* 0x0000000300ce7211 */ /* 0x000fe200078fe2ff */
        /* <DEDUP_REMOVED lines=55> */
[----:B------:R-:W-:Y:S06]  /*1680*/  @!P1 BRA `(.L_x_10108) ;  /* 0x0000005000d89947 */ /* 0x000fec0003800000 */
[----:B0-----:R-:W0:Y:S01]  /*1690*/  S2R R4, SR_CgaCtaId ;  /* 0x0000000000047919 */ /* 0x001e220000008800 */
[----:B------:R-:W-:Y:S01]  /*16a0*/  MOV R3, 0x400 ;  /* 0x0000040000037802 */ /* 0x000fe20000000f00 */
[----:B------:R-:W1:Y:S03]  /*16b0*/  SHFL.IDX PT, R0, R221, RZ, 0x1f ;  /* 0x00001fffdd007589 */ /* 0x000e6600000e0000 */
[----:B0-----:R-:W-:Y:S02]  /*16c0*/  LEA R4, R4, R3, 0x18 ;  /* 0x0000000304047211 */ /* 0x001fe400078ec0ff */
[----:B-1----:R-:W-:-:S03]  /*16d0*/  LEA.HI R3, R0, R0, RZ, 0x1 ;  /* 0x0000000000037211 */ /* 0x002fc600078f08ff */
[----:B------:R-:W-:Y:S01]  /*16e0*/  VIADD R4, R4, 0x18400 ;  /* 0x0001840004047836 */ /* 0x000fe20000000000 */
[----:B------:R-:W-:-:S04]  /*16f0*/  LOP3.LUT R3, R3, 0xffffe, RZ, 0xc0, !PT ;  /* 0x000ffffe03037812 */ /* 0x000fc800078ec0ff */
[----:B------:R-:W-:Y:S01]  /*1700*/  LOP3.LUT P0, RZ, R4, 0x1bf, RZ, 0xc0, !PT ;  /* 0x000001bf04ff7812 */ /* 0x000fe2000780c0ff */
[----:B------:R-:W-:-:S12]  /*1710*/  IMAD.IADD R16, R0, 0x1, -R3 ;  /* 0x0000000100107824 */ /* 0x000fd800078e0a03 */
        /* <DEDUP_REMOVED lines=17> */
.L_x_10109:
[----:B------:R-:W0:Y:S01]  /*1830*/  S2R R3, SR_CgaCtaId ;  /* 0x0000000000037919 */ /* 0x000e220000008800 */
[----:B------:R-:W-:Y:S02]  /*1840*/  R2UR UR5, R219 ;  /* 0x00000000db0572ca */ /* 0x000fe400000e0000 */
[----:B------:R-:W-:Y:S01]  /*1850*/  MOV R0, 0x400 ;  /* 0x0000040000007802 */ /* 0x000fe20000000f00 */
[----:B------:R-:W1:Y:S10]  /*1860*/  S2R R17, SR_TID.X ;  /* 0x0000000000117919 */ /* 0x000e740000002100 */
[----:B------:R-:W-:-:S04]  /*1870*/  ULEA.HI UR4, UR5, UR5, URZ, 0x1 ;  /* 0x0000000505047291 */ /* 0x000fc8000f8f083f */
        /* <DEDUP_REMOVED lines=9> */
.L_x_10280:
[----:B------:R-:W-:Y:S05]  /*1910*/  WARPSYNC.ALL ;  /* 0x0000000000007948 */ /* 0x000fea0003800000 */
[----:B------:R-:W-:Y:S01]  /*1920*/  R2UR UR4, R226 ;  /* 0x00000000e20472ca */ /* 0x000fe200000e0000 */
[----:B------:R1:W-:-:S12]  /*1930*/  BAR.SYNC.DEFER_BLOCKING R215, 0x100 ;  /* 0x000400d70000751d */ /* 0x0003d80000010000 */
[----:B------:R-:W-:-:S05]  /*1940*/  IMAD.U32 R3, RZ, RZ, UR4 ;  /* 0x00000004ff037e24 */ /* 0x000fca000f8e00ff */
[----:B------:R-:W-:-:S13]  /*1950*/  ISETP.NE.AND P0, PT, R3, 0x3, PT ;  /* 0x000000030300780c */ /* 0x000fda0003f05270 */
[----:B-1----:R-:W-:Y:S05]  /*1960*/  @!P0 BRA `(.L_x_10111) ;  /* 0x0000000000048947 */ /* 0x002fea0003800000 */
[----:B------:R-:W-:Y:S01]  /*1970*/  BPT.TRAP 0x1 ;  /* 0x000000040000795c */ /* 0x000fe20000300000 */
.L_x_10111:
[----:B------:R-:W-:Y:S02]  /*1980*/  IMAD.U32 R4, RZ, RZ, UR36 ;  /* 0x00000024ff047e24 */ /* 0x000fe4000f8e00ff */
[----:B------:R-:W-:Y:S02]  /*1990*/  IMAD.U32 R6, RZ, RZ, UR37 ;  /* 0x00000025ff067e24 */ /* 0x000fe4000f8e00ff */
[----:B------:R-:W-:-:S03]  /*19a0*/  IMAD R3, R4, 0x8, R5 ;  /* 0x0000000804037824 */ /* 0x000fc600078e0205 */
[----:B------:R-:W-:-:S04]  /*19b0*/  SHF.L.U32 R4, R6, 0x1f, RZ ;  /* 0x0000001f06047819 */ /* 0x000fc800000006ff */
[----:B------:R1:W2:Y:S01]  /*19c0*/  SYNCS.PHASECHK.TRANS64.TRYWAIT P1, [R3+URZ+0x32430], R4 ;  /* 0x03243004030075a7 */ /* 0x0002a2000802017f */
[----:B------:R-:W-:Y:S05]  /*19d0*/  @!P0 BRA `(.L_x_10112) ;  /* 0x0000000000048947 */ /* 0x000fea0003800000 */
[----:B------:R-:W-:Y:S01]  /*19e0*/  BPT.TRAP 0x1 ;  /* 0x000000040000795c */ /* 0x000fe20000300000 */
.L_x_10112:
[----:B------:R-:W-:Y:S01]  /*19f0*/  IMAD R16, R16, 0x2000, R5 ;  /* 0x0000200010107824 */ /* 0x000fe200078e0205 */
[----:B--2---:R-:W-:Y:S06]  /*1a00*/  @P1 BRA `(.L_x_10113) ;  /* 0x0000000000081947 */ /* 0x004fec0003800000 */
[----:B------:R-:W2:Y:S02]  /*1a10*/  SYNCS.PHASECHK.TRANS64.TRYWAIT P1, [R3+URZ+0x32430], R4 ;  /* 0x03243004030075a7 */ /* 0x000ea4000802017f */
[----:B--2---:R-:W-:Y:S05]  /*1a20*/  @!P1 BRA `(.L_x_10114) ;  /* 0x000000e800d49947 */ /* 0x004fea0003800000 */
.L_x_10113:
[----:B------:R-:W-:Y:S01]  /*1a30*/  R2UR UR4, R5 ;  /* 0x00000000050472ca */ /* 0x000fe200000e0000 */
[----:B------:R-:W-:Y:S01]  /*1a40*/  WARPGROUP.ARRIVE ;  /* 0x00000000000079c5 */ /* 0x000fe20000000000 */
[----:B------:R-:W-:Y:S01]  /*1a50*/  R2UR UR5, R16 ;  /* 0x00000000100572ca */ /* 0x000fe200000e0000 */
[----:B------:R-:W-:Y:S01]  /*1a60*/  UMOV UR13, 0x40000040 ;  /* 0x40000040000d7882 */ /* 0x000fe20000000000 */
[----:B------:R-:W-:Y:S01]  /*1a70*/  UMOV UR15, 0x40000040 ;  /* 0x40000040000f7882 */ /* 0x000fe20000000000 */
[----:B------:R-:W-:-:S08]  /*1a80*/  IMAD.U32 R21, RZ, RZ, UR13 ;  /* 0x0000000dff157e24 */ /* 0x000fd0000f8e00ff */
[----:B------:R-:W-:Y:S02]  /*1a90*/  UIADD3 UR4, UR4, 0x1c400, URZ ;  /* 0x0001c40004047890 */ /* 0x000fe4000fffe03f */
[----:B------:R-:W-:Y:S02]  /*1aa0*/  UIADD3 UR6, UR5, 0x18400, URZ ;  /* 0x0001840005067890 */ /* 0x000fe4000fffe03f */
[----:B------:R-:W-:Y:S02]  /*1ab0*/  USHF.R.U32.HI UR4, URZ, 0x4, UR4 ;  /* 0x000000043f047899 */ /* 0x000fe40008011604 */
[----:B------:R-:W-:Y:S02]  /*1ac0*/  USHF.R.U32.HI UR6, URZ, 0x4, UR6 ;  /* 0x000000043f067899 */ /* 0x000fe40008011606 */
[----:B------:R-:W-:Y:S02]  /*1ad0*/  ULOP3.LUT UR4, UR4, 0x3fff, URZ, 0xc0, !UPT ;  /* 0x00003fff04047892 */ /* 0x000fe4000f8ec03f */
[----:B------:R-:W-:-:S02]  /*1ae0*/  ULOP3.LUT UR6, UR6, 0x3fff, URZ, 0xc0, !UPT ;  /* 0x00003fff06067892 */ /* 0x000fc4000f8ec03f */
[----:B------:R-:W-:Y:S02]  /*1af0*/  ULOP3.LUT UR60, UR4, 0x10000, URZ, 0xfc, !UPT ;  /* 0x00010000043c7892 */ /* 0x000fe4000f8efc3f */
[----:B------:R-:W-:Y:S02]  /*1b00*/  ULOP3.LUT UR8, UR6, 0x10000, URZ, 0xfc, !UPT ;  /* 0x0001000006087892 */ /* 0x000fe4000f8efc3f */
[----:B------:R-:W-:Y:S02]  /*1b10*/  UIMAD UR4, UR36, 0x300, UR60 ;  /* 0x00000300240478a4 */ /* 0x000fe4000f8e023c */
[----:B------:R-:W-:Y:S02]  /*1b20*/  UIADD3 UR6, UR8, 0x2, URZ ;  /* 0x0000000208067890 */ /* 0x000fe4000fffe03f */
[----:B------:R-:W-:Y:S01]  /*1b30*/  UIADD3 UR7, UR4, 0x2, URZ ;  /* 0x0000000204077890 */ /* 0x000fe2000fffe03f */
[----:B------:R-:W-:Y:S02]  /*1b40*/  UMOV UR12, UR8 ;  /* 0x00000008000c7c82 */ /* 0x000fe40008000000 */
[----:B------:R-:W-:Y:S01]  /*1b50*/  UMOV UR14, UR4 ;  /* 0x00000004000e7c82 */ /* 0x000fe20008000000 */
[----:B------:R-:W-:Y:S01]  /*1b60*/  IMAD.U32 R20, RZ, RZ, UR12 ;  /* 0x0000000cff147e24 */ /* 0x000fe2000f8e00ff */
[----:B------:R-:W-:Y:S01]  /*1b70*/  HGMMA.64x96x16.F32.BF16 R24, gdesc[UR12], RZ, !UPT, gsb0 ;  /* 0x016000000c1879f0 */ /* 0x000fe2000c0018ff */
[----:B------:R-:W-:Y:S01]  /*1b80*/  UMOV UR12, UR6 ;  /* 0x00000006000c7c82 */ /* 0x000fe20008000000 */
[----:B------:R-:W-:Y:S01]  /*1b90*/  UMOV UR13, 0x40000040 ;  /* 0x40000040000d7882 */ /* 0x000fe20000000000 */
[----:B------:R-:W-:Y:S01]  /*1ba0*/  UMOV UR14, UR7 ;  /* 0x00000007000e7c82 */ /* 0x000fe20008000000 */
[----:B------:R-:W-:Y:S01]  /*1bb0*/  UMOV UR15, 0x40000040 ;  /* 0x40000040000f7882 */ /* 0x000fe20000000000 */
[----:B------:R-:W-:Y:S01]  /*1bc0*/  UIADD3 UR6, UR8, 0x4, URZ ;  /* 0x0000000408067890 */ /* 0x000fe2000fffe03f */
[----:B------:R-:W-:Y:S01]  /*1bd0*/  IMAD.U32 R18, RZ, RZ, UR12 ;  /* 0x0000000cff127e24 */ /* 0x000fe2000f8e00ff */
[----:B------:R-:W-:Y:S01]  /*1be0*/  UIADD3 UR7, UR4, 0x4, URZ ;  /* 0x0000000404077890 */ /* 0x000fe2000fffe03f */
[----:B------:R-:W-:Y:S01]  /*1bf0*/  IMAD.U32 R19, RZ, RZ, UR13 ;  /* 0x0000000dff137e24 */ /* 0x000fe2000f8e00ff */
[----:B------:R-:W-:Y:S01]  /*1c00*/  UIADD3 UR4, UR4, 0x6, URZ ;  /* 0x0000000604047890 */ /* 0x000fe2000fffe03f */
[----:B------:R-:W-:-:S02]  /*1c10*/  WARPGROUP.DEPBAR.LE gsb0, 0x0 ;  /* 0x00008000000079c5 */ /* 0x000fc40000010000 */
[----:B------:R-:W-:-:S06]  /*1c20*/  WARPGROUP.ARRIVE ;  /* 0x00000000000079c5 */ /* 0x000fcc0000000000 */
[----:B------:R-:W-:Y:S01]  /*1c30*/  HGMMA.64x96x16.F32.BF16 R24, gdesc[UR12], R24, gsb0 ;  /* 0x016000000c1879f0 */ /* 0x000fe20008001818 */
[----:B------:R-:W-:Y:S01]  /*1c40*/  UMOV UR12, UR6 ;  /* 0x00000006000c7c82 */ /* 0x000fe20008000000 */
[----:B------:R-:W-:Y:S01]  /*1c50*/  UMOV UR13, 0x40000040 ;  /* 0x40000040000d7882 */ /* 0x000fe20000000000 */
[----:B------:R-:W-:Y:S01]  /*1c60*/  UMOV UR14, UR7 ;  /* 0x00000007000e7c82 */ /* 0x000fe20008000000 */
[----:B------:R-:W-:Y:S01]  /*1c70*/  UMOV UR15, 0x40000040 ;  /* 0x40000040000f7882 */ /* 0x000fe20000000000 */
[----:B------:R-:W-:Y:S01]  /*1c80*/  UIADD3 UR6, UR8, 0x6, URZ ;  /* 0x0000000608067890 */ /* 0x000fe2000fffe03f */
[----:B------:R-:W-:Y:S02]  /*1c90*/  IMAD.U32 R16, RZ, RZ, UR12 ;  /* 0x0000000cff107e24 */ /* 0x000fe4000f8e00ff */
[----:B------:R-:W-:Y:S01]  /*1ca0*/  IMAD.U32 R17, RZ, RZ, UR13 ;  /* 0x0000000dff117e24 */ /* 0x000fe2000f8e00ff */
[----:B------:R-:W-:Y:S02]  /*1cb0*/  WARPGROUP.DEPBAR.LE gsb0, 0x0 ;  /* 0x00008000000079c5 */ /* 0x000fe40000010000 */
[----:B------:R-:W-:-:S06]  /*1cc0*/  WARPGROUP.ARRIVE ;  /* 0x00000000000079c5 */ /* 0x000fcc0000000000 */
[----:B------:R-:W-:Y:S01]  /*1cd0*/  HGMMA.64x96x16.F32.BF16 R24, gdesc[UR12], R24, gsb0 ;  /* 0x016000000c1879f0 */ /* 0x000fe20008001818 */
[----:B------:R-:W-:Y:S01]  /*1ce0*/  UMOV UR12, UR6 ;  /* 0x00000006000c7c82 */ /* 0x000fe20008000000 */
[----:B------:R-:W-:Y:S01]  /*1cf0*/  UMOV UR13, 0x40000040 ;  /* 0x40000040000d7882 */ /* 0x000fe20000000000 */
[----:B------:R-:W-:Y:S01]  /*1d00*/  UMOV UR14, UR4 ;  /* 0x00000004000e7c82 */ /* 0x000fe20008000000 */
[----:B------:R-:W-:Y:S01]  /*1d10*/  UMOV UR15, 0x40000040 ;  /* 0x40000040000f7882 */ /* 0x000fe20000000000 */
[----:B------:R-:W-:Y:S02]  /*1d20*/  IMAD.U32 R14, RZ, RZ, UR12 ;  /* 0x0000000cff0e7e24 */ /* 0x000fe4000f8e00ff */
[----:B------:R-:W-:Y:S01]  /*1d30*/  IMAD.U32 R15, RZ, RZ, UR13 ;  /* 0x0000000dff0f7e24 */ /* 0x000fe2000f8e00ff */
[----:B------:R-:W-:Y:S02]  /*1d40*/  WARPGROUP.DEPBAR.LE gsb0, 0x0 ;  /* 0x00008000000079c5 */ /* 0x000fe40000010000 */
[----:B------:R-:W-:-:S06]  /*1d50*/  WARPGROUP.ARRIVE ;  /* 0x00000000000079c5 */ /* 0x000fcc0000000000 */
[----:B------:R-:W-:Y:S03]  /*1d60*/  HGMMA.64x96x16.F32.BF16 R24, gdesc[UR12], R24, gsb0 ;  /* 0x016000000c1879f0 */ /* 0x000fe60008001818 */
[----:B------:R-:W-:Y:S02]  /*1d70*/  WARPGROUP.DEPBAR.LE gsb0, 0x0 ;  /* 0x00008000000079c5 */ /* 0x000fe40000010000 */
[----:B------:R-:W3:Y:S02]  /*1d80*/  SYNCS.PHASECHK.TRANS64.TRYWAIT P1, [R5+URZ+0x32410], R0 ;  /* 0x03241000050075a7 */ /* 0x000ee4000802017f */
[----:B---3--:R-:W-:Y:S05]  /*1d90*/  @!P1 BRA `(.L_x_10115) ;  /* 0x000000e8000c9947 */ /* 0x008fea0003800000 */
.L_x_10281:
[----:B------:R-:W-:Y:S05]  /*1da0*/  @!P0 BRA `(.L_x_10116) ;  /* 0x0000000000048947 */ /* 0x000fea0003800000 */
[----:B------:R-:W-:Y:S01]  /*1db0*/  BPT.TRAP 0x1 ;  /* 0x000000040000795c */ /* 0x000fe20000300000 */
.L_x_10116:
[----:B------:R4:W0:Y:S01]  /*1dc0*/  SYNCS.PHASECHK.TRANS64.TRYWAIT P1, [R3+URZ+0x32450], R4 ;  /* 0x03245004030075a7 */ /* 0x000822000802017f */
[----:B------:R-:W-:Y:S05]  /*1dd0*/  @!P0 BRA `(.L_x_10117) ;  /* 0x0000000000048947 */ /* 0x000fea0003800000 */
[----:B------:R-:W-:Y:S01]  /*1de0*/  BPT.TRAP 0x1 ;  /* 0x000000040000795c */ /* 0x000fe20000300000 */
.L_x_10117:
[----:B0-----:R-:W-:Y:S05]  /*1df0*/  @P1 BRA `(.L_x_10118) ;  /* 0x0000000000081947 */ /* 0x001fea0003800000 */
[----:B------:R-:W0:Y:S02]  /*1e00*/  SYNCS.PHASECHK.TRANS64.TRYWAIT P1, [R3+URZ+0x32450], R4 ;  /* 0x03245004030075a7 */ /* 0x000e24000802017f */
[----:B0-----:R-:W-:Y:S05]  /*1e10*/  @!P1 BRA `(.L_x_10119) ;  /* 0x000000e800009947 */ /* 0x001fea0003800000 */
.L_x_10118:
[----:B------:R-:W-:Y:S01]  /*1e20*/  R2UR UR4, R5 ;  /* 0x00000000050472ca */ /* 0x000fe200000e0000 */
[----:B------:R-:W-:Y:S01]  /*1e30*/  UIADD3 UR5, UR5, 0x22400, URZ ;  /* 0x0002240005057890 */ /* 0x000fe2000fffe03f */
[----:B------:R-:W-:Y:S01]  /*1e40*/  WARPGROUP.ARRIVE ;  /* 0x00000000000079c5 */ /* 0x000fe20000000000 */
[----:B------:R-:W-:Y:S01]  /*1e50*/  UMOV UR9, 0x40000040 ;  /* 0x4000004000097882 */ /* 0x000fe20000000000 */
[----:B------:R-:W-:Y:S01]  /*1e60*/  UMOV UR11, 0x40000040 ;  /* 0x40000040000b7882 */ /* 0x000fe20000000000 */
[----:B------:R-:W-:Y:S01]  /*1e70*/  USHF.R.U32.HI UR5, URZ, 0x4, UR5 ;  /* 0x000000043f057899 */ /* 0x000fe20008011605 */
[----:B---3--:R-:W-:Y:S01]  /*1e80*/  IMAD.U32 R5, RZ, RZ, UR9 ;  /* 0x00000009ff057e24 */ /* 0x008fe2000f8e00ff */
[----:B------:R-:W-:Y:S01]  /*1e90*/  UMOV UR13, 0x40000040 ;  /* 0x40000040000d7882 */ /* 0x000fe20000000000 */
[----:B------:R-:W-:Y:S01]  /*1ea0*/  UMOV UR15, 0x40000040 ;  /* 0x40000040000f7882 */ /* 0x000fe20000000000 */
[----:B------:R-:W-:Y:S01]  /*1eb0*/  IMAD.U32 R7, RZ, RZ, UR13 ;  /* 0x0000000dff077e24 */ /* 0x000fe2000f8e00ff */
[----:B------:R-:W-:Y:S01]  /*1ec0*/  UMOV UR17, 0x40000040 ;  /* 0x4000004000117882 */ /* 0x000fe20000000000 */
[----:B------:R-:W-:Y:S01]  /*1ed0*/  UMOV UR19, 0x40000040 ;  /* 0x4000004000137882 */ /* 0x000fe20000000000 */
[----:B------:R-:W-:Y:S01]  /*1ee0*/  UMOV UR21, 0x40000040 ;  /* 0x4000004000157882 */ /* 0x000fe20000000000 */
[----:B------:R-:W-:Y:S01]  /*1ef0*/  UIADD3 UR4, UR4, 0x400, URZ ;  /* 0x0000040004047890 */ /* 0x000fe2000fffe03f */
[----:B------:R-:W-:Y:S01]  /*1f00*/  IMAD R0, R206, -0x60, R156 ;  /* 0xffffffa0ce007824 */ /* 0x000fe200078e029c */
[----:B------:R-:W-:Y:S01]  /*1f10*/  UMOV UR23, 0x40000040 ;  /* 0x4000004000177882 */ /* 0x000fe20000000000 */
[----:B------:R-:W-:Y:S01]  /*1f20*/  UMOV UR25, 0x40000040 ;  /* 0x4000004000197882 */ /* 0x000fe20000000000 */
[----:B------:R-:W-:Y:S01]  /*1f30*/  USHF.R.U32.HI UR4, URZ, 0x4, UR4 ;  /* 0x000000043f047899 */ /* 0x000fe20008011604 */
[----:B------:R-:W-:Y:S01]  /*1f40*/  VIADD R0, R0, 0x60 ;  /* 0x0000006000007836 */ /* 0x000fe20000000000 */
[----:B------:R-:W-:Y:S01]  /*1f50*/  UMOV UR27, 0x40000040 ;  /* 0x40000040001b7882 */ /* 0x000fe20000000000 */
[----:B------:R-:W-:Y:S01]  /*1f60*/  UMOV UR29, 0x40000040 ;  /* 0x40000040001d7882 */ /* 0x000fe20000000000 */
[----:B------:R-:W-:Y:S01]  /*1f70*/  ULOP3.LUT UR6, UR4, 0x3fff, URZ, 0xc0, !UPT ;  /* 0x00003fff04067892 */ /* 0x000fe2000f8ec03f */
[----:B------:R-:W-:Y:S01]  /*1f80*/  IMAD R0, R223, -0x2, R0 ;  /* 0xfffffffedf007824 */ /* 0x000fe200078e0200 */
[----:B------:R-:W-:Y:S01]  /*1f90*/  ULOP3.LUT UR4, UR5, 0x3fff, URZ, 0xc0, !UPT ;  /* 0x00003fff05047892 */ /* 0x000fe2000f8ec03f */
[----:B------:R-:W0:Y:S01]  /*1fa0*/  S2R R72, SR_TID.X ;  /* 0x0000000000487919 */ /* 0x000e220000002100 */
[----:B------:R-:W-:-:S02]  /*1fb0*/  ULOP3.LUT UR7, UR6, 0x10000, URZ, 0xfc, !UPT ;  /* 0x0001000006077892 */ /* 0x000fc4000f8efc3f */
[----:B------:R-:W-:Y:S01]  /*1fc0*/  ULOP3.LUT UR4, UR4, 0x10000, URZ, 0xfc, !UPT ;  /* 0x0001000004047892 */ /* 0x000fe2000f8efc3f */
[C---:B------:R-:W-:Y:S01]  /*1fd0*/  ISETP.GT.AND P2, PT, R0.reuse, RZ, PT ;  /* 0x000000ff0000720c */ /* 0x040fe20003f44270 */
[----:B------:R-:W-:Y:S01]  /*1fe0*/  UIMAD UR5, UR36, 0xc00, UR7 ;  /* 0x00000c00240578a4 */ /* 0x000fe2000f8e0207 */
[C---:B------:R-:W-:Y:S01]  /*1ff0*/  ISETP.GT.AND P1, PT, R0.reuse, 0x1, PT ;  /* 0x000000010000780c */ /* 0x040fe20003f24270 */
[----:B------:R-:W-:Y:S01]  /*2000*/  UIADD3 UR16, UR4, 0x404, URZ ;  /* 0x0000040404107890 */ /* 0x000fe2000fffe03f */
[C---:B------:R-:W-:Y:S01]  /*2010*/  ISETP.GT.AND P4, PT, R0.reuse, 0x10, PT ;  /* 0x000000100000780c */ /* 0x040fe20003f84270 */
[----:B------:R-:W-:Y:S01]  /*2020*/  UIADD3 UR18, UR5, 0x304, URZ ;  /* 0x0000030405127890 */ /* 0x000fe2000fffe03f */
[C---:B------:R-:W-:Y:S01]  /*2030*/  ISETP.GT.AND P6, PT, R0.reuse, 0x8, PT ;  /* 0x000000080000780c */ /* 0x040fe20003fc4270 */
[----:B------:R-:W-:Y:S01]  /*2040*/  UMOV UR8, UR4 ;  /* 0x0000000400087c82 */ /* 0x000fe20008000000 */
[----:B------:R-:W-:Y:S01]  /*2050*/  UMOV UR10, UR5 ;  /* 0x00000005000a7c82 */ /* 0x000fe20008000000 */
[----:B-12-4-:R-:W-:Y:S01]  /*2060*/  IMAD.U32 R4, RZ, RZ, UR8 ;  /* 0x00000008ff047e24 */ /* 0x016fe2000f8e00ff */
[----:B------:R-:W-:Y:S01]  /*2070*/  HGMMA.64x96x16.F32.BF16 R24, gdesc[UR8], R24, gsb0 ;  /* 0x01600000081879f0 */ /* 0x000fe20008001818 */
[----:B------:R-:W-:Y:S01]  /*2080*/  UIADD3 UR8, UR4, 0x2, URZ ;  /* 0x0000000204087890 */ /* 0x000fe2000fffe03f */
[C---:B------:R-:W-:Y:S01]  /*2090*/  ISETP.GT.AND P5, PT, R0.reuse, 0x9, PT ;  /* 0x000000090000780c */ /* 0x040fe20003fa4270 */
[----:B------:R-:W-:Y:S01]  /*20a0*/  UIADD3 UR9, UR5, 0x2, URZ ;  /* 0x0000000205097890 */ /* 0x000fe2000fffe03f */
[----:B------:R-:W-:Y:S01]  /*20b0*/  ISETP.GT.AND P3, PT, R0, 0x11, PT ;  /* 0x000000110000780c */ /* 0x000fe20003f64270 */
[----:B------:R-:W-:Y:S01]  /*20c0*/  UIADD3 UR10, UR5, 0x300, URZ ;  /* 0x00000300050a7890 */ /* 0x000fe2000fffe03f */
[----:B------:R-:W-:-:S02]  /*20d0*/  UMOV UR11, 0x40000040 ;  /* 0x40000040000b7882 */ /* 0x000fc40000000000 */
[----:B------:R-:W-:Y:S01]  /*20e0*/  UMOV UR12, UR8 ;  /* 0x00000008000c7c82 */ /* 0x000fe20008000000 */
[----:B------:R-:W-:Y:S01]  /*20f0*/  UIADD3 UR8, UR4, 0x4, URZ ;  /* 0x0000000404087890 */ /* 0x000fe2000fffe03f */
[----:B------:R-:W-:Y:S01]  /*2100*/  IMAD.U32 R6, RZ, RZ, UR12 ;  /* 0x0000000cff067e24 */ /* 0x000fe2000f8e00ff */
[----:B------:R-:W-:Y:S01]  /*2110*/  UMOV UR14, UR9 ;  /* 0x00000009000e7c82 */ /* 0x000fe20008000000 */
[----:B------:R-:W-:Y:S02]  /*2120*/  UIADD3 UR9, UR5, 0x4, URZ ;  /* 0x0000000405097890 */ /* 0x000fe4000fffe03f */
[----:B------:R-:W-:Y:S02]  /*2130*/  UIADD3 UR20, UR4, 0x406, URZ ;  /* 0x0000040604147890 */ /* 0x000fe4000fffe03f */
[----:B------:R-:W-:Y:S02]  /*2140*/  UIADD3 UR22, UR5, 0x306, URZ ;  /* 0x0000030605167890 */ /* 0x000fe4000fffe03f */
[----:B------:R-:W-:-:S02]  /*2150*/  UIADD3 UR24, UR4, 0x800, URZ ;  /* 0x0000080004187890 */ /* 0x000fc4000fffe03f */
[----:B------:R-:W-:Y:S02]  /*2160*/  UIADD3 UR26, UR5, 0x600, URZ ;  /* 0x00000600051a7890 */ /* 0x000fe4000fffe03f */
[----:B------:R-:W-:Y:S02]  /*2170*/  UIADD3 UR28, UR4, 0x802, URZ ;  /* 0x00000802041c7890 */ /* 0x000fe4000fffe03f */
[----:B------:R-:W-:Y:S01]  /*2180*/  UIADD3 UR30, UR5, 0x602, URZ ;  /* 0x00000602051e7890 */ /* 0x000fe2000fffe03f */
        /* <DEDUP_REMOVED lines=21> */
[----:B------:R-:W-:Y:S01]  /*22e0*/  UMOV UR57, 0x40000040 ;  /* 0x4000004000397882 */ /* 0x000fe20000000000 */
[----:B------:R-:W-:Y:S01]  /*22f0*/  UMOV UR59, 0x40000040 ;  /* 0x40000040003b7882 */ /* 0x000fe20000000000 */
[----:B------:R-:W-:Y:S01]  /*2300*/  ULOP3.LUT UR6, UR6, 0x3000000, URZ, 0xfc, !UPT ;  /* 0x0300000006067892 */ /* 0x000fe2000f8efc3f */
        /* <DEDUP_REMOVED lines=21> */
[----:B------:R-:W-:Y:S01]  /*2460*/  UMOV UR9, 0x40000040 ;  /* 0x4000004000097882 */ /* 0x000fe20000000000 */
[----:B------:R-:W-:Y:S01]  /*2470*/  IMAD.U32 R11, RZ, RZ, UR13 ;  /* 0x0000000dff0b7e24 */ /* 0x000fe2000f8e00ff */
[----:B------:R-:W-:Y:S02]  /*2480*/  WARPGROUP.DEPBAR.LE gsb0, 0x0 ;  /* 0x00008000000079c5 */ /* 0x000fe40000010000 */
[----:B------:R-:W-:-:S06]  /*2490*/  WARPGROUP.ARRIVE ;  /* 0x00000000000079c5 */ /* 0x000fcc0000000000 */
[----:B------:R-:W-:Y:S01]  /*24a0*/  HGMMA.64x96x16.F32.BF16 R24, gdesc[UR12], R24, gsb0 ;  /* 0x016000000c1879f0 */ /* 0x000fe20008001818 */
[----:B------:R-:W-:Y:S02]  /*24b0*/  UIADD3 UR12, UR4, 0x402, URZ ;  /* 0x00000402040c7890 */ /* 0x000fe4000fffe03f */
[----:B------:R-:W-:Y:S01]  /*24c0*/  UIADD3 UR14, UR5, 0x302, URZ ;  /* 0x00000302050e7890 */ /* 0x000fe2000fffe03f */
[----:B------:R-:W-:Y:S01]  /*24d0*/  UMOV UR13, 0x40000040 ;  /* 0x40000040000d7882 */ /* 0x000fe20000000000 */
[----:B------:R-:W-:Y:S01]  /*24e0*/  UMOV UR15, 0x40000040 ;  /* 0x40000040000f7882 */ /* 0x000fe20000000000 */
[----:B------:R-:W-:Y:S02]  /*24f0*/  UIADD3 UR4, UR4, 0xc06, URZ ;  /* 0x00000c0604047890 */ /* 0x000fe4000fffe03f */
[----:B------:R-:W-:-:S05]  /*2500*/  UIADD3 UR5, UR5, 0x906, URZ ;  /* 0x0000090605057890 */ /* 0x000fca000fffe03f */
[----:B------:R-:W-:Y:S01]  /*2510*/  UMOV UR56, UR4 ;  /* 0x0000000400387c82 */ /* 0x000fe20008000000 */
[----:B------:R-:W-:Y:S01]  /*2520*/  UIMAD UR4, UR36, 0xc00, UR6 ;  /* 0x00000c00240478a4 */ /* 0x000fe2000f8e0206 */
[----:B------:R-:W-:Y:S01]  /*2530*/  IMAD.U32 R12, RZ, RZ, UR56 ;  /* 0x00000038ff0c7e24 */ /* 0x000fe2000f8e00ff */
[----:B------:R-:W-:Y:S01]  /*2540*/  UMOV UR58, UR5 ;  /* 0x00000005003a7c82 */ /* 0x000fe20008000000 */
[----:B------:R-:W-:Y:S01]  /*2550*/  ULDC UR5, c[0x0][0xa80] ;  /* 0x0002a00000057ab9 */ /* 0x000fe20000000800 */
[----:B------:R-:W-:Y:S02]  /*2560*/  WARPGROUP.DEPBAR.LE gsb0, 0x0 ;  /* 0x00008000000079c5 */ /* 0x000fe40000010000 */
[----:B------:R-:W-:-:S06]  /*2570*/  WARPGROUP.ARRIVE ;  /* 0x00000000000079c5 */ /* 0x000fcc0000000000 */
[----:B------:R-:W-:Y:S01]  /*2580*/  HGMMA.64x96x16.F32.BF16 R24, gdesc[UR8], R24, gsb0 ;  /* 0x01600000081879f0 */ /* 0x000fe20008001818 */
[----:B------:R-:W-:Y:S01]  /*2590*/  UMOV UR10, UR4 ;  /* 0x00000004000a7c82 */ /* 0x000fe20008000000 */
[----:B------:R-:W-:Y:S01]  /*25a0*/  UMOV UR11, 0x40000040 ;  /* 0x40000040000b7882 */ /* 0x000fe20000000000 */
        /* <DEDUP_REMOVED lines=37> */
[----:B------:R-:W-:-:S02]  /*2800*/  FSEL R159, R32, -INF , P4 ;  /* 0xff800000209f7808 */ /* 0x000fc40002000000 */
        /* <DEDUP_REMOVED lines=99> */
[----:B------:R-:W-:Y:S02]  /*2e40*/  FMNMX.FTZ R32, R211, R32, !PT ;  /* 0x00000020d3207209 */ /* 0x000fe40007810000 */
[----:B------:R-:W-:Y:S02]  /*2e50*/  FMNMX.FTZ R0, R190, R31, !PT ;  /* 0x0000001fbe007209 */ /* 0x000fe40007810000 */
[----:B------:R-:W-:-:S02]  /*2e60*/  FSEL R208, R67, -INF , P5 ;  /* 0xff80000043d07808 */ /* 0x000fc40002800000 */
[----:B------:R-:W-:Y:S01]  /*2e70*/  FMNMX.FTZ R31, R205, R32, !PT ;  /* 0x00000020cd1f7209 */ /* 0x000fe20007810000 */
[----:B------:R-:W1:Y:S01]  /*2e80*/  SHFL.BFLY PT, R33, R0, 0x2, 0x1f ;  /* 0x0c401f0000217f89 */ /* 0x000e6200000e0000 */
[----:B------:R-:W-:Y:S02]  /*2e90*/  FSEL R210, R70, -INF , P4 ;  /* 0xff80000046d27808 */ /* 0x000fe40002000000 */
[----:B------:R-:W-:Y:S02]  /*2ea0*/  FMNMX.FTZ R31, R208, R31, !PT ;  /* 0x0000001fd01f7209 */ /* 0x000fe40007810000 */
[----:B------:R-:W-:Y:S02]  /*2eb0*/  FSEL R214, R71, -INF , P3 ;  /* 0xff80000047d67808 */ /* 0x000fe40001800000 */
[----:B------:R-:W-:Y:S02]  /*2ec0*/  FMNMX.FTZ R31, R210, R31, !PT ;  /* 0x0000001fd21f7209 */ /* 0x000fe40007810000 */
[----:B------:R-:W-:-:S02]  /*2ed0*/  ISETP.GE.AND P2, PT, R156, 0x61, PT ;  /* 0x000000619c00780c */ /* 0x000fc40003f46270 */
[----:B------:R-:W-:-:S05]  /*2ee0*/  FMNMX.FTZ R31, R214, R31, !PT ;  /* 0x0000001fd61f7209 */ /* 0x000fca0007810000 */
[----:B------:R-:W2:Y:S01]  /*2ef0*/  SHFL.BFLY PT, R34, R31, 0x2, 0x1f ;  /* 0x0c401f001f227f89 */ /* 0x000ea200000e0000 */
[----:B-1----:R-:W-:-:S05]  /*2f00*/  FMNMX.FTZ R33, R0, R33, !PT ;  /* 0x0000002100217209 */ /* 0x002fca0007810000 */
[----:B------:R-:W1:Y:S01]  /*2f10*/  SHFL.BFLY PT, R32, R33, 0x1, 0x1f ;  /* 0x0c201f0021207f89 */ /* 0x000e6200000e0000 */
[----:B--2---:R-:W-:-:S05]  /*2f20*/  FMNMX.FTZ R34, R31, R34, !PT ;  /* 0x000000221f227209 */ /* 0x004fca0007810000 */
[----:B------:R-:W2:Y:S01]  /*2f30*/  SHFL.BFLY PT, R209, R34, 0x1, 0x1f ;  /* 0x0c201f0022d17f89 */ /* 0x000ea200000e0000 */
[----:B-1----:R-:W-:-:S04]  /*2f40*/  FMNMX.FTZ R0, R33, R32, !PT ;  /* 0x0000002021007209 */ /* 0x002fc80007810000 */
[C---:B------:R-:W-:Y:S01]  /*2f50*/  FSETP.NEU.FTZ.AND P1, PT, R0.reuse, -INF , PT ;  /* 0xff8000000000780b */ /* 0x040fe20003f3d000 */
[----:B------:R-:W-:-:S05]  /*2f60*/  FMUL.FTZ R212, R0, UR5 ;  /* 0x0000000500d47c20 */ /* 0x000fca0008410000 */
[----:B------:R-:W-:-:S05]  /*2f70*/  FSEL R212, R212, RZ, P1 ;  /* 0x000000ffd4d47208 */ /* 0x000fca0000800000 */
[--C-:B------:R-:W-:Y:S01]  /*2f80*/  FFMA.FTZ R192, R73, UR5, -R212.reuse ;  /* 0x0000000549c07c23 */ /* 0x100fe200080108d4 */
[----:B--2---:R-:W-:Y:S01]  /*2f90*/  FMNMX.FTZ R209, R34, R209, !PT ;  /* 0x000000d122d17209 */ /* 0x004fe20007810000 */
[--C-:B------:R-:W-:Y:S01]  /*2fa0*/  FFMA.FTZ R193, R25, UR5, -R212.reuse ;  /* 0x0000000519c17c23 */ /* 0x100fe200080108d4 */
[--C-:B------:R-:W-:Y:S01]  /*2fb0*/  FFMA.FTZ R194, R27, UR5, -R212.reuse ;  /* 0x000000051bc27c23 */ /* 0x100fe200080108d4 */
[--C-:B------:R-:W-:Y:S01]  /*2fc0*/  FFMA.FTZ R195, R29, UR5, -R212.reuse ;  /* 0x000000051dc37c23 */ /* 0x100fe200080108d4 */
[C---:B------:R-:W-:Y:S01]  /*2fd0*/  FSETP.NEU.FTZ.AND P1, PT, R209.reuse, -INF , PT ;  /* 0xff800000d100780b */ /* 0x040fe20003f3d000 */
[----:B------:R-:W-:Y:S01]  /*2fe0*/  FMUL.FTZ R213, R209, UR5 ;  /* 0x00000005d1d57c20 */ /* 0x000fe20008410000 */
[----:B------:R-:W-:Y:S01]  /*2ff0*/  MUFU.EX2 R192, R192 ;  /* 0x000000c000c07308 */ /* 0x000fe20000000800 */
[--C-:B------:R-:W-:Y:S01]  /*3000*/  FFMA.FTZ R159, R159, UR5, -R212.reuse ;  /* 0x000000059f9f7c23 */ /* 0x100fe200080108d4 */
[--C-:B------:R-:W-:Y:S01]  /*3010*/  FFMA.FTZ R161, R161, UR5, -R212.reuse ;  /* 0x00000005a1a17c23 */ /* 0x100fe200080108d4 */
[--C-:B------:R-:W-:Y:S01]  /*3020*/  FFMA.FTZ R164, R164, UR5, -R212.reuse ;  /* 0x00000005a4a47c23 */ /* 0x100fe200080108d4 */
[----:B------:R-:W-:Y:S01]  /*3030*/  FSEL R213, R213, RZ, P1 ;  /* 0x000000ffd5d57208 */ /* 0x000fe20000800000 */
[--C-:B------:R-:W-:Y:S01]  /*3040*/  FFMA.FTZ R168, R168, UR5, -R212.reuse ;  /* 0x00000005a8a87c23 */ /* 0x100fe200080108d4 */
[----:B0-----:R-:W-:Y:S01]  /*3050*/  LOP3.LUT P1, RZ, R72, 0x7f, RZ, 0xc0, !PT ;  /* 0x0000007f48ff7812 */ /* 0x001fe2000782c0ff */
[----:B------:R-:W-:Y:S01]  /*3060*/  FFMA.FTZ R165, R165, UR5, -R212 ;  /* 0x00000005a5a57c23 */ /* 0x000fe200080108d4 */
[----:B------:R-:W-:Y:S01]  /*3070*/  SHF.R.U32.HI R72, RZ, 0x7, R72 ;  /* 0x00000007ff487819 */ /* 0x000fe20000011648 */
[--C-:B------:R-:W-:Y:S01]  /*3080*/  FFMA.FTZ R197, R24, UR5, -R213.reuse ;  /* 0x0000000518c57c23 */ /* 0x100fe200080108d5 */
[--C-:B------:R-:W-:Y:S01]  /*3090*/  FFMA.FTZ R196, R26, UR5, -R213.reuse ;  /* 0x000000051ac47c23 */ /* 0x100fe200080108d5 */
[--C-:B------:R-:W-:Y:S01]  /*30a0*/  FFMA.FTZ R198, R30, UR5, -R213.reuse ;  /* 0x000000051ec67c23 */ /* 0x100fe200080108d5 */
[----:B------:R-:W-:Y:S01]  /*30b0*/  IADD3 R158, -R72, 0xb, RZ ;  /* 0x0000000b489e7810 */ /* 0x000fe20007ffe1ff */
[--C-:B------:R-:W-:Y:S01]  /*30c0*/  FFMA.FTZ R199, R28, UR5, -R213.reuse ;  /* 0x000000051cc77c23 */ /* 0x100fe200080108d5 */
[----:B------:R-:W0:Y:S01]  /*30d0*/  MUFU.EX2 R193, R193 ;  /* 0x000000c100c17308 */ /* 0x000e220000000800 */
[--C-:B------:R-:W-:Y:S01]  /*30e0*/  FFMA.FTZ R157, R157, UR5, -R213.reuse ;  /* 0x000000059d9d7c23 */ /* 0x100fe200080108d5 */
[--C-:B------:R-:W-:Y:S01]  /*30f0*/  FFMA.FTZ R160, R160, UR5, -R213.reuse ;  /* 0x00000005a0a07c23 */ /* 0x100fe200080108d5 */
[--C-:B------:R-:W-:Y:S01]  /*3100*/  FFMA.FTZ R162, R162, UR5, -R213.reuse ;  /* 0x00000005a2a27c23 */ /* 0x100fe200080108d5 */
[----:B------:R-:W-:Y:S01]  /*3110*/  FFMA.FTZ R166, R166, UR5, -R213 ;  /* 0x00000005a6a67c23 */ /* 0x000fe200080108d5 */
[----:B------:R-:W-:-:S02]  /*3120*/  @!P1 VIADD R24, R3, 0x32440 ;  /* 0x0003244003189836 */ /* 0x000fc40000000000 */
[--C-:B------:R-:W-:Y:S01]  /*3130*/  FFMA.FTZ R169, R169, UR5, -R212.reuse ;  /* 0x00000005a9a97c23 */ /* 0x100fe200080108d4 */
[--C-:B------:R-:W-:Y:S01]  /*3140*/  FFMA.FTZ R172, R172, UR5, -R212.reuse ;  /* 0x00000005acac7c23 */ /* 0x100fe200080108d4 */
[----:B------:R-:W-:Y:S01]  /*3150*/  MUFU.EX2 R194, R194 ;  /* 0x000000c200c27308 */ /* 0x000fe20000000800 */
[----:B------:R-:W-:Y:S01]  /*3160*/  FFMA.FTZ R176, R176, UR5, -R212 ;  /* 0x00000005b0b07c23 */ /* 0x000fe200080108d4 */
[----:B------:R-:W-:Y:S01]  /*3170*/  @!P1 PRMT R24, RZ, 0x654, R24 ;  /* 0x00000654ff189816 */ /* 0x000fe20000000018 */
[----:B------:R1:W-:Y:S06]  /*3180*/  BAR.ARV R158, 0x100 ;  /* 0x0004009e0000751d */ /* 0x0003ec0000002000 */
[----:B------:R2:W-:Y:S01]  /*3190*/  @!P1 SYNCS.ARRIVE.TRANS64.RED.A1T0 RZ, [R24+URZ], RZ ;  /* 0x000000ff18ff99a7 */ /* 0x0005e2000810043f */
[----:B------:R-:W3:Y:S01]  /*31a0*/  MUFU.EX2 R195, R195 ;  /* 0x000000c300c37308 */ /* 0x000ee20000000800 */
[----:B------:R4:W-:Y:S01]  /*31b0*/  BAR.SYNC.DEFER_BLOCKING R215, 0x100 ;  /* 0x000400d70000751d */ /* 0x0009e20000010000 */
[----:B0-----:R-:W-:Y:S01]  /*31c0*/  F2FP.BF16.F32.PACK_AB R152, R193, R192 ;  /* 0x000000c0c198723e */ /* 0x001fe200000010ff */
        /* <DEDUP_REMOVED lines=14> */
[----:B---3--:R-:W-:Y:S01]  /*32b0*/  F2FP.BF16.F32.PACK_AB R154, R195, R194 ;  /* 0x000000c2c39a723e */ /* 0x008fe200000010ff */
[--C-:B----4-:R-:W-:Y:S01]  /*32c0*/  FFMA.FTZ R215, R182, UR5, -R212.reuse ;  /* 0x00000005b6d77c23 */ /* 0x110fe200080108d4 */
        /* <DEDUP_REMOVED lines=14> */
[----:B0-----:R-:W-:Y:S01]  /*33b0*/  F2FP.BF16.F32.PACK_AB R153, R197, R196 ;  /* 0x000000c4c599723e */ /* 0x001fe200000010ff */
[----:B------:R-:W-:Y:S01]  /*33c0*/  FFMA.FTZ R180, R180, UR5, -R212 ;  /* 0x00000005b4b47c23 */ /* 0x000fe200080108d4 */
[--C-:B------:R-:W-:Y:S01]  /*33d0*/  FFMA.FTZ R208, R210, UR5, -R213.reuse ;  /* 0x00000005d2d07c23 */ /* 0x100fe200080108d5 */
[----:B------:R-:W-:Y:S01]  /*33e0*/  FFMA.FTZ R211, R214, UR5, -R213 ;  /* 0x00000005d6d37c23 */ /* 0x000fe200080108d5 */
[----:B------:R-:W-:Y:S01]  /*33f0*/  FADD.FTZ R193, R192, R193 ;  /* 0x000000c1c0c17221 */ /* 0x000fe20000010000 */
[----:B------:R-:W-:Y:S01]  /*3400*/  FADD.FTZ R197, R196, R197 ;  /* 0x000000c5c4c57221 */ /* 0x000fe20000010000 */
[----:B------:R-:W-:Y:S01]  /*3410*/  @!P1 VIADD R3, R3, 0x32460 ;  /* 0x0003246003039836 */ /* 0x000fe20000000000 */
[----:B------:R-:W0:Y:S01]  /*3420*/  MUFU.EX2 R159, R159 ;  /* 0x0000009f009f7308 */ /* 0x000e220000000800 */
[----:B------:R-:W-:-:S03]  /*3430*/  FADD.FTZ R194, R194, R193 ;  /* 0x000000c1c2c27221 */ /* 0x000fc60000010000 */
[----:B------:R-:W-:Y:S01]  /*3440*/  @!P1 PRMT R3, RZ, 0x654, R3 ;  /* 0x00000654ff039816 */ /* 0x000fe20000000003 */
[----:B------:R-:W-:-:S03]  /*3450*/  FADD.FTZ R194, R195, R194 ;  /* 0x000000c2c3c27221 */ /* 0x000fc60000010000 */
[----:B------:R-:W4:Y:S01]  /*3460*/  MUFU.EX2 R161, R161 ;  /* 0x000000a100a17308 */ /* 0x000f220000000800 */
[----:B---3--:R-:W-:Y:S01]  /*3470*/  F2FP.BF16.F32.PACK_AB R155, R199, R198 ;  /* 0x000000c6c79b723e */ /* 0x008fe200000010ff */
[----:B------:R-:W-:-:S03]  /*3480*/  FADD.FTZ R198, R198, R197 ;  /* 0x000000c5c6c67221 */ /* 0x000fc60000010000 */
[----:B--2---:R-:W-:Y:S01]  /*3490*/  WARPGROUP.ARRIVE ;  /* 0x00000000000079c5 */ /* 0x004fe20000000000 */
[----:B------:R-:W-:Y:S02]  /*34a0*/  FADD.FTZ R198, R199, R198 ;  /* 0x000000c6c7c67221 */ /* 0x000fe40000010000 */
[----:B------:R-:W-:Y:S01]  /*34b0*/  MUFU.EX2 R164, R164 ;  /* 0x000000a400a47308 */ /* 0x000fe20000000800 */
[----:B0-----:R-:W-:Y:S02]  /*34c0*/  FADD.FTZ R194, R159, R194 ;  /* 0x000000c29fc27221 */ /* 0x001fe40000010000 */
[----:B------:R-:W-:Y:S01]  /*34d0*/  HGMMA.64x256x16.F32.BF16 R24, R152, gdesc[UR8].tnspB, RZ, !UPT, gsb0 ;  /* 0x43e0000898187df0 */ /* 0x000fe2000c0018ff */
[----:B------:R-:W-:Y:S01]  /*34e0*/  UIADD3 UR10, UR4, 0x80, URZ ;  /* 0x00000080040a7890 */ /* 0x000fe2000fffe03f */
[----:B------:R-:W-:-:S03]  /*34f0*/  UMOV UR11, 0x40000040 ;  /* 0x40000040000b7882 */ /* 0x000fc60000000000 */
[----:B------:R-:W-:Y:S08]  /*3500*/  MUFU.EX2 R168, R168 ;  /* 0x000000a800a87308 */ /* 0x000ff00000000800 */
[----:B------:R-:W-:Y:S08]  /*3510*/  MUFU.EX2 R157, R157 ;  /* 0x0000009d009d7308 */ /* 0x000ff00000000800 */
[----:B------:R-:W0:Y:S08]  /*3520*/  MUFU.EX2 R160, R160 ;  /* 0x000000a000a07308 */ /* 0x000e300000000800 */
[----:B------:R-:W-:Y:S08]  /*3530*/  MUFU.EX2 R162, R162 ;  /* 0x000000a200a27308 */ /* 0x000ff00000000800 */
[----:B------:R-:W2:Y:S08]  /*3540*/  MUFU.EX2 R166, R166 ;  /* 0x000000a600a67308 */ /* 0x000eb00000000800 */
[----:B------:R-:W3:Y:S08]  /*3550*/  MUFU.EX2 R165, R165 ;  /* 0x000000a500a57308 */ /* 0x000ef00000000800 */
[----:B------:R-:W-:Y:S08]  /*3560*/  MUFU.EX2 R169, R169 ;  /* 0x000000a900a97308 */ /* 0x000ff00000000800 */
[----:B------:R-:W-:Y:S08]  /*3570*/  MUFU.EX2 R172, R172 ;  /* 0x000000ac00ac7308 */ /* 0x000ff00000000800 */
[----:B------:R-:W-:Y:S08]  /*3580*/  MUFU.EX2 R176, R176 ;  /* 0x000000b000b07308 */ /* 0x000ff00000000800 */
[----:B------:R-:W5:Y:S08]  /*3590*/  MUFU.EX2 R163, R163 ;  /* 0x000000a300a37308 */ /* 0x000f700000000800 */
[----:B------:R-:W1:Y:S08]  /*35a0*/  MUFU.EX2 R167, R167 ;  /* 0x000000a700a77308 */ /* 0x000e700000000800 */
[----:B------:R-:W-:Y:S08]  /*35b0*/  MUFU.EX2 R170, R170 ;  /* 0x000000aa00aa7308 */ /* 0x000ff00000000800 */
[----:B------:R-:W1:Y:S08]  /*35c0*/  MUFU.EX2 R174, R174 ;  /* 0x000000ae00ae7308 */ /* 0x000e700000000800 */
[----:B------:R-:W1:Y:S08]  /*35d0*/  MUFU.EX2 R173, R173 ;  /* 0x000000ad00ad7308 */ /* 0x000e700000000800 */
[----:B------:R-:W-:Y:S08]  /*35e0*/  MUFU.EX2 R177, R177 ;  /* 0x000000b100b17308 */ /* 0x000ff00000000800 */
[----:B------:R-:W-:Y:S08]  /*35f0*/  MUFU.EX2 R181, R181 ;  /* 0x000000b500b57308 */ /* 0x000ff00000000800 */
[----:B------:R-:W-:Y:S08]  /*3600*/  MUFU.EX2 R183, R183 ;  /* 0x000000b700b77308 */ /* 0x000ff00000000800 */
[----:B------:R-:W1:Y:S08]  /*3610*/  MUFU.EX2 R171, R171 ;  /* 0x000000ab00ab7308 */ /* 0x000e700000000800 */
[----:B------:R-:W1:Y:S08]  /*3620*/  MUFU.EX2 R175, R175 ;  /* 0x000000af00af7308 */ /* 0x000e700000000800 */
[----:B------:R-:W1:Y:S08]  /*3630*/  MUFU.EX2 R179, R179 ;  /* 0x000000b300b37308 */ /* 0x000e700000000800 */
        /* <DEDUP_REMOVED lines=15> */
[C---:B----4-:R-:W-:Y:S01]  /*3730*/  F2FP.BF16.F32.PACK_AB R152, R161.reuse, R159 ;  /* 0x0000009fa198723e */ /* 0x050fe200000010ff */
[----:B------:R-:W-:Y:S01]  /*3740*/  FADD.FTZ R161, R161, R194 ;  /* 0x000000c2a1a17221 */ /* 0x000fe20000010000 */
[----:B0-----:R-:W-:Y:S01]  /*3750*/  F2FP.BF16.F32.PACK_AB R153, R160, R157 ;  /* 0x0000009da099723e */ /* 0x001fe200000010ff */
[----:B------:R-:W-:Y:S01]  /*3760*/  FADD.FTZ R157, R157, R198 ;  /* 0x000000c69d9d7221 */ /* 0x000fe20000010000 */
[----:B------:R-:W-:Y:S01]  /*3770*/  F2FP.BF16.F32.PACK_AB R154, R168, R164 ;  /* 0x000000a4a89a723e */ /* 0x000fe200000010ff */
[----:B------:R-:W0:Y:S01]  /*3780*/  MUFU.EX2 R205, R205 ;  /* 0x000000cd00cd7308 */ /* 0x000e220000000800 */
[----:B--2---:R-:W-:Y:S01]  /*3790*/  F2FP.BF16.F32.PACK_AB R155, R166, R162 ;  /* 0x000000a2a69b723e */ /* 0x004fe200000010ff */
        /* <DEDUP_REMOVED lines=9> */
[----:B---3--:R-:W-:Y:S01]  /*3830*/  FADD.FTZ R168, R165, R168 ;  /* 0x000000a8a5a87221 */ /* 0x008fe20000010000 */
[----:B------:R-:W-:Y:S01]  /*3840*/  UMOV UR11, 0x40000040 ;  /* 0x40000040000b7882 */ /* 0x000fe20000000000 */
[----:B-----5:R-:W-:Y:S01]  /*3850*/  FADD.FTZ R166, R163, R166 ;  /* 0x000000a6a3a67221 */ /* 0x020fe20000010000 */
[----:B------:R-:W2:Y:S01]  /*3860*/  MUFU.EX2 R211, R211 ;  /* 0x000000d300d37308 */ /* 0x000ea20000000800 */
[----:B------:R-:W-:-:S02]  /*3870*/  WARPGROUP.DEPBAR.LE gsb0, 0x0 ;  /* 0x00008000000079c5 */ /* 0x000fc40000010000 */
[C---:B------:R-:W-:Y:S01]  /*3880*/  F2FP.BF16.F32.PACK_AB R152, R169.reuse, R165 ;  /* 0x000000a5a998723e */ /* 0x040fe200000010ff */
[----:B------:R-:W-:Y:S01]  /*3890*/  FADD.FTZ R169, R169, R168 ;  /* 0x000000a8a9a97221 */ /* 0x000fe20000010000 */
[C---:B-1----:R-:W-:Y:S01]  /*38a0*/  F2FP.BF16.F32.PACK_AB R153, R167.reuse, R163 ;  /* 0x000000a3a799723e */ /* 0x042fe200000010ff */
        /* <DEDUP_REMOVED lines=9> */
[----:B------:R-:W-:-:S05]  /*3940*/  FADD.FTZ R174, R171, R174 ;  /* 0x000000aeabae7221 */ /* 0x000fca0000010000 */
[----:B------:R-:W-:Y:S01]  /*3950*/  HGMMA.64x256x16.F32.BF16 R24, R152, gdesc[UR8].tnspB, R24, gsb0 ;  /* 0x43e0000898187df0 */ /* 0x000fe20008001818 */
[----:B------:R-:W-:Y:S01]  /*3960*/  UIADD3 UR10, UR4, 0x180, URZ ;  /* 0x00000180040a7890 */ /* 0x000fe2000fffe03f */
[----:B------:R-:W-:Y:S01]  /*3970*/  FADD.FTZ R176, R177, R176 ;  /* 0x000000b0b1b07221 */ /* 0x000fe20000010000 */
[----:B------:R-:W-:Y:S01]  /*3980*/  UMOV UR11, 0x40000040 ;  /* 0x40000040000b7882 */ /* 0x000fe20000000000 */
[----:B------:R-:W-:Y:S02]  /*3990*/  FADD.FTZ R174, R175, R174 ;  /* 0x000000aeafae7221 */ /* 0x000fe40000010000 */
[----:B------:R-:W-:Y:S02]  /*39a0*/  FADD.FTZ R176, R181, R176 ;  /* 0x000000b0b5b07221 */ /* 0x000fe40000010000 */
[----:B------:R-:W-:Y:S01]  /*39b0*/  FADD.FTZ R174, R179, R174 ;  /* 0x000000aeb3ae7221 */ /* 0x000fe20000010000 */
[----:B------:R-:W-:Y:S02]  /*39c0*/  WARPGROUP.DEPBAR.LE gsb0, 0x0 ;  /* 0x00008000000079c5 */ /* 0x000fe40000010000 */
[----:B------:R-:W-:-:S02]  /*39d0*/  F2FP.BF16.F32.PACK_AB R152, R177, R173 ;  /* 0x000000adb198723e */ /* 0x000fc400000010ff */
[----:B------:R-:W-:Y:S02]  /*39e0*/  F2FP.BF16.F32.PACK_AB R153, R175, R171 ;  /* 0x000000abaf99723e */ /* 0x000fe400000010ff */
[C---:B------:R-:W-:Y:S01]  /*39f0*/  F2FP.BF16.F32.PACK_AB R154, R183.reuse, R181 ;  /* 0x000000b5b79a723e */ /* 0x040fe200000010ff */
[----:B------:R-:W-:Y:S01]  /*3a00*/  FADD.FTZ R183, R183, R176 ;  /* 0x000000b0b7b77221 */ /* 0x000fe20000010000 */
[C---:B------:R-:W-:Y:S01]  /*3a10*/  F2FP.BF16.F32.PACK_AB R155, R187.reuse, R179 ;  /* 0x000000b3bb9b723e */ /* 0x040fe200000010ff */
[----:B------:R-:W-:-:S03]  /*3a20*/  FADD.FTZ R187, R187, R174 ;  /* 0x000000aebbbb7221 */ /* 0x000fc60000010000 */
[----:B------:R-:W-:-:S07]  /*3a30*/  WARPGROUP.ARRIVE ;  /* 0x00000000000079c5 */ /* 0x000fce0000000000 */
        /* <DEDUP_REMOVED lines=31> */
[----:B------:R-:W-:-:S04]  /*3c30*/  FADD.FTZ R208, R208, R205 ;  /* 0x000000cdd0d07221 */ /* 0x000fc80000010000 */
[----:B------:R-:W-:-:S08]  /*3c40*/  FADD.FTZ R205, R211, R208 ;  /* 0x000000d0d3cd7221 */ /* 0x000fd00000010000 */
[----:B------:R-:W-:Y:S03]  /*3c50*/  HGMMA.64x256x16.F32.BF16 R24, R152, gdesc[UR8].tnspB, R24, gsb0 ;  /* 0x43e0000898187df0 */ /* 0x000fe60008001818 */
[----:B------:R-:W-:Y:S02]  /*3c60*/  WARPGROUP.DEPBAR.LE gsb0, 0x0 ;  /* 0x00008000000079c5 */ /* 0x000fe40000010000 */
[----:B------:R0:W-:Y:S02]  /*3c70*/  @!P1 SYNCS.ARRIVE.TRANS64.RED.A1T0 RZ, [R3+URZ], RZ ;  /* 0x000000ff03ff99a7 */ /* 0x0001e4000810043f */
[----:B0-----:R-:W-:Y:S01]  /*3c80*/  FADD.FTZ R3, R189, R186 ;  /* 0x000000babd037221 */ /* 0x001fe20000010000 */
[----:B------:R-:W-:Y:S06]  /*3c90*/  @!P2 BRA `(.L_x_10120) ;  /* 0x0000002000c0a947 */ /* 0x000fec0003800000 */
[----:B------:R-:W-:Y:S02]  /*3ca0*/  VIADD R206, R206, 0xfffffffe ;  /* 0xfffffffecece7836 */ /* 0x000fe40000000000 */
[----:B------:R-:W-:Y:S02]  /*3cb0*/  IMAD.MOV.U32 R211, RZ, RZ, R209 ;  /* 0x000000ffffd37224 */ /* 0x000fe400078e00d1 */
[----:B------:R-:W-:-:S07]  /*3cc0*/  IMAD.MOV.U32 R207, RZ, RZ, R0 ;  /* 0x000000ffffcf7224 */ /* 0x000fce00078e0000 */
.L_x_10129:
[----:B------:R-:W-:Y:S01]  /*3cd0*/  UIADD3 UR36, UR36, 0x1, URZ ;  /* 0x0000000124247890 */ /* 0x000fe2000fffe03f */
[C---:B------:R-:W-:Y:S01]  /*3ce0*/  ISETP.GT.AND P2, PT, R206.reuse, RZ, PT ;  /* 0x000000ffce00720c */ /* 0x040fe20003f44270 */
[----:B------:R-:W-:Y:S02]  /*3cf0*/  VIADD R206, R206, 0xffffffff ;  /* 0xffffffffcece7836 */ /* 0x000fe40000000000 */
[----:B------:R-:W-:-:S04]  /*3d00*/  UISETP.NE.AND UP0, UPT, UR36, 0x2, UPT ;  /* 0x000000022400788c */ /* 0x000fc8000bf05270 */
[----:B------:R-:W-:Y:S02]  /*3d10*/  USEL UR4, URZ, 0x1, UP0 ;  /* 0x000000013f047887 */ /* 0x000fe40008000000 */
[----:B------:R-:W-:Y:S02]  /*3d20*/  USEL UR36, UR36, URZ, UP0 ;  /* 0x0000003f24247287 */ /* 0x000fe40008000000 */
[----:B------:R-:W-:Y:S01]  /*3d30*/  ULOP3.LUT UR37, UR37, UR4, URZ, 0x3c, !UPT ;  /* 0x0000000425257292 */ /* 0x000fe2000f8e3c3f */
[----:B------:R-:W-:Y:S11]  /*3d40*/  @!P0 BRA `(.L_x_10121) ;  /* 0x0000000000048947 */ /* 0x000ff60003800000 */
[----:B------:R-:W-:Y:S01]  /*3d50*/  BPT.TRAP 0x1 ;  /* 0x000000040000795c */ /* 0x000fe20000300000 */
.L_x_10121:
        /* <DEDUP_REMOVED lines=9> */
.L_x_10122:
[----:B-1----:R-:W-:Y:S05]  /*3df0*/  @P3 BRA `(.L_x_10123) ;  /* 0x0000000000083947 */ /* 0x002fea0003800000 */
[----:B------:R-:W1:Y:S02]  /*3e00*/  SYNCS.PHASECHK.TRANS64.TRYWAIT P3, [UR4+0x32430], R0 ;  /* 0x03243000ff0075a7 */ /* 0x000e640008060144 */
[----:B-1----:R-:W-:Y:S05]  /*3e10*/  @!P3 BRA `(.L_x_10124) ;  /* 0x000000c80014b947 */ /* 0x002fea0003800000 */
.L_x_10123:
[----:B------:R-:W-:Y:S01]  /*3e20*/  R2UR UR56, R20 ;  /* 0x00000000143872ca */ /* 0x000fe200000e0000 */
[----:B------:R-:W-:Y:S01]  /*3e30*/  UIMAD UR5, UR36, 0x300, UR60 ;  /* 0x00000300240578a4 */ /* 0x000fe2000f8e023c */
[----:B------:R-:W-:Y:S01]  /*3e40*/  R2UR UR57, R21 ;  /* 0x00000000153972ca */ /* 0x000fe200000e0000 */
[----:B-1----:R-:W-:Y:S01]  /*3e50*/  WARPGROUP.ARRIVE ;  /* 0x00000000000079c5 */ /* 0x002fe20000000000 */
[----:B------:R-:W-:-:S04]  /*3e60*/  UMOV UR59, 0x40000040 ;  /* 0x40000040003b7882 */ /* 0x000fc80000000000 */
[----:B------:R-:W-:-:S07]  /*3e70*/  UMOV UR58, UR5 ;  /* 0x00000005003a7c82 */ /* 0x000fce0008000000 */
[----:B------:R-:W-:Y:S01]  /*3e80*/  HGMMA.64x96x16.F32.BF16 R152, gdesc[UR56], RZ, !UPT, gsb0 ;  /* 0x01600000389879f0 */ /* 0x000fe2000c0018ff */
[----:B------:R-:W-:Y:S01]  /*3e90*/  R2UR UR56, R18 ;  /* 0x00000000123872ca */ /* 0x000fe200000e0000 */
[----:B------:R-:W-:Y:S01]  /*3ea0*/  UIADD3 UR58, UR5, 0x2, URZ ;  /* 0x00000002053a7890 */ /* 0x000fe2000fffe03f */
[----:B------:R-:W-:Y:S01]  /*3eb0*/  R2UR UR57, R19 ;  /* 0x00000000133972ca */ /* 0x000fe200000e0000 */
[----:B------:R-:W-:Y:S01]  /*3ec0*/  UMOV UR59, 0x40000040 ;  /* 0x40000040003b7882 */ /* 0x000fe20000000000 */
[----:B------:R-:W-:Y:S02]  /*3ed0*/  WARPGROUP.DEPBAR.LE gsb0, 0x0 ;  /* 0x00008000000079c5 */ /* 0x000fe40000010000 */
[----:B------:R-:W-:-:S09]  /*3ee0*/  WARPGROUP.ARRIVE ;  /* 0x00000000000079c5 */ /* 0x000fd20000000000 */
[----:B------:R-:W-:Y:S01]  /*3ef0*/  HGMMA.64x96x16.F32.BF16 R152, gdesc[UR56], R152, gsb0 ;  /* 0x01600000389879f0 */ /* 0x000fe20008001898 */
        /* <DEDUP_REMOVED lines=13> */
[----:B------:R-:W-:Y:S03]  /*3fd0*/  HGMMA.64x96x16.F32.BF16 R152, gdesc[UR56], R152, gsb0 ;  /* 0x01600000389879f0 */ /* 0x000fe60008001898 */
[----:B------:R-:W-:Y:S02]  /*3fe0*/  WARPGROUP.DEPBAR.LE gsb0, 0x0 ;  /* 0x00008000000079c5 */ /* 0x000fe40000010000 */
[----:B------:R-:W-:Y:S05]  /*3ff0*/  @!P0 BRA `(.L_x_10125) ;  /* 0x0000000000048947 */ /* 0x000fea0003800000 */
[----:B------:R-:W-:Y:S01]  /*4000*/  BPT.TRAP 0x1 ;  /* 0x000000040000795c */ /* 0x000fe20000300000 */
.L_x_10125:
[----:B------:R1:W2:Y:S01]  /*4010*/  SYNCS.PHASECHK.TRANS64.TRYWAIT P3, [UR4+0x32450], R0 ;  /* 0x03245000ff0075a7 */ /* 0x0002a20008060144 */
[----:B------:R-:W-:Y:S05]  /*4020*/  @!P0 BRA `(.L_x_10126) ;  /* 0x0000000000048947 */ /* 0x000fea0003800000 */
[----:B------:R-:W-:Y:S01]  /*4030*/  BPT.TRAP 0x1 ;  /* 0x000000040000795c */ /* 0x000fe20000300000 */
.L_x_10126:
[----:B--2---:R-:W-:Y:S05]  /*4040*/  @P3 BRA `(.L_x_10127) ;  /* 0x0000000000083947 */ /* 0x004fea0003800000 */
[----:B------:R-:W2:Y:S02]  /*4050*/  SYNCS.PHASECHK.TRANS64.TRYWAIT P3, [UR4+0x32450], R0 ;  /* 0x03245000ff0075a7 */ /* 0x000ea40008060144 */
[----:B--2---:R-:W-:Y:S05]  /*4060*/  @!P3 BRA `(.L_x_10128) ;  /* 0x000000c40098b947 */ /* 0x004fea0003800000 */
.L_x_10127:
[----:B------:R-:W-:Y:S01]  /*4070*/  R2UR UR56, R4 ;  /* 0x00000000043872ca */ /* 0x000fe200000e0000 */
[----:B------:R-:W-:Y:S01]  /*4080*/  UIMAD UR5, UR36, 0xc00, UR7 ;  /* 0x00000c00240578a4 */ /* 0x000fe2000f8e0207 */
[----:B------:R-:W-:Y:S01]  /*4090*/  R2UR UR57, R5 ;  /* 0x00000000053972ca */ /* 0x000fe200000e0000 */
[----:B------:R-:W-:Y:S01]  /*40a0*/  WARPGROUP.ARRIVE ;  /* 0x00000000000079c5 */ /* 0x000fe20000000000 */
[----:B------:R-:W-:Y:S01]  /*40b0*/  UMOV UR59, 0x40000040 ;  /* 0x40000040003b7882 */ /* 0x000fe20000000000 */
[----:B------:R-:W-:-:S04]  /*40c0*/  UIADD3 UR10, UR5, 0x300, URZ ;  /* 0x00000300050a7890 */ /* 0x000fc8000fffe03f */
[----:B------:R-:W3:Y:S01]  /*40d0*/  S2R R216, SR_TID.X ;  /* 0x0000000000d87919 */ /* 0x000ee20000002100 */
[----:B------:R-:W-:Y:S01]  /*40e0*/  UMOV UR11, 0x40000040 ;  /* 0x40000040000b7882 */ /* 0x000fe20000000000 */
[----:B------:R-:W-:Y:S01]  /*40f0*/  UMOV UR58, UR5 ;  /* 0x00000005003a7c82 */ /* 0x000fe20008000000 */
[----:B------:R-:W-:Y:S01]  /*4100*/  UIADD3 UR14, UR5, 0x302, URZ ;  /* 0x00000302050e7890 */ /* 0x000fe2000fffe03f */
[----:B------:R-:W-:Y:S01]  /*4110*/  UMOV UR15, 0x40000040 ;  /* 0x40000040000f7882 */ /* 0x000fe20000000000 */
[----:B------:R-:W-:Y:S01]  /*4120*/  UIADD3 UR18, UR5, 0x304, URZ ;  /* 0x0000030405127890 */ /* 0x000fe2000fffe03f */
[----:B------:R-:W-:Y:S01]  /*4130*/  UMOV UR19, 0x40000040 ;  /* 0x4000004000137882 */ /* 0x000fe20000000000 */
[----:B------:R-:W-:Y:S01]  /*4140*/  HGMMA.64x96x16.F32.BF16 R152, gdesc[UR56], R152, gsb0 ;  /* 0x01600000389879f0 */ /* 0x000fe20008001898 */
[----:B------:R-:W-:Y:S01]  /*4150*/  R2UR UR56, R6 ;  /* 0x00000000063872ca */ /* 0x000fe200000e0000 */
[----:B------:R-:W-:Y:S01]  /*4160*/  UIADD3 UR58, UR5, 0x2, URZ ;  /* 0x00000002053a7890 */ /* 0x000fe2000fffe03f */
[----:B------:R-:W-:Y:S01]  /*4170*/  R2UR UR57, R7 ;  /* 0x00000000073972ca */ /* 0x000fe200000e0000 */
[----:B------:R-:W-:Y:S01]  /*4180*/  UMOV UR59, 0x40000040 ;  /* 0x40000040003b7882 */ /* 0x000fe20000000000 */
[----:B------:R-:W-:Y:S01]  /*4190*/  UIADD3 UR22, UR5, 0x306, URZ ;  /* 0x0000030605167890 */ /* 0x000fe2000fffe03f */
        /* <DEDUP_REMOVED lines=12> */
[----:B---3--:R-:W-:Y:S01]  /*4260*/  SHF.R.U32.HI R232, RZ, 0x7, R216 ;  /* 0x00000007ffe87819 */ /* 0x008fe200000116d8 */
[----:B------:R-:W-:Y:S01]  /*4270*/  UMOV UR51, 0x40000040 ;  /* 0x4000004000337882 */ /* 0x000fe20000000000 */
[----:B------:R-:W-:Y:S01]  /*4280*/  UIADD3 UR54, UR5, 0x904, URZ ;  /* 0x0000090405367890 */ /* 0x000fe2000fffe03f */
[----:B------:R-:W-:Y:S01]  /*4290*/  UMOV UR55, 0x40000040 ;  /* 0x4000004000377882 */ /* 0x000fe20000000000 */
[----:B------:R-:W-:-:S02]  /*42a0*/  WARPGROUP.DEPBAR.LE gsb0, 0x0 ;  /* 0x00008000000079c5 */ /* 0x000fc40000010000 */
[----:B------:R-:W-:-:S06]  /*42b0*/  WARPGROUP.ARRIVE ;  /* 0x00000000000079c5 */ /* 0x000fcc0000000000 */
        /* <DEDUP_REMOVED lines=19> */
[----:B------:R-:W-:Y:S01]  /*43f0*/  ULDC UR5, c[0x0][0xa80] ;  /* 0x0002a00000057ab9 */ /* 0x000fe20000000800 */
[----:B------:R-:W-:Y:S02]  /*4400*/  WARPGROUP.DEPBAR.LE gsb0, 0x0 ;  /* 0x00008000000079c5 */ /* 0x000fe40000010000 */
[----:B------:R-:W-:-:S06]  /*4410*/  WARPGROUP.ARRIVE ;  /* 0x00000000000079c5 */ /* 0x000fcc0000000000 */
[----:B------:R-:W-:Y:S01]  /*4420*/  HGMMA.64x96x16.F32.BF16 R152, gdesc[UR8], R152, gsb0 ;  /* 0x01600000089879f0 */ /* 0x000fe20008001898 */
[----:B------:R-:W-:Y:S02]  /*4430*/  UMOV UR11, 0x40000040 ;  /* 0x40000040000b7882 */ /* 0x000fe40000000000 */
        /* <DEDUP_REMOVED lines=104> */
[----:B-1----:R-:W-:Y:S01]  /*4ac0*/  FMNMX.FTZ R209, R209, R214, !PT ;  /* 0x000000d6d1d17209 */ /* 0x002fe20007810000 */
[----:B------:R-:W-:Y:S01]  /*4ad0*/  IMAD.U32 R214, RZ, RZ, UR4 ;  /* 0x00000004ffd67e24 */ /* 0x000fe2000f8e00ff */
[----:B------:R-:W0:Y:S01]  /*4ae0*/  MUFU.EX2 R207, R207 ;  /* 0x000000cf00cf7308 */ /* 0x000e220000000800 */
[----:B------:R-:W-:Y:S01]  /*4af0*/  UIMAD UR4, UR36, 0xc00, UR6 ;  /* 0x00000c00240478a4 */ /* 0x000fe2000f8e0206 */
[--C-:B------:R-:W-:Y:S01]  /*4b00*/  FFMA.FTZ R173, R173, UR5, -R212.reuse ;  /* 0x00000005adad7c23 */ /* 0x100fe200080108d4 */
[C---:B------:R-:W-:Y:S01]  /*4b10*/  FADD.FTZ R152, -R209.reuse, R211 ;  /* 0x000000d3d1987221 */ /* 0x040fe20000010100 */
[----:B------:R-:W-:Y:S01]  /*4b20*/  FMUL.FTZ R217, R209, UR5 ;  /* 0x00000005d1d97c20 */ /* 0x000fe20008410000 */
[--C-:B------:R-:W-:Y:S01]  /*4b30*/  FFMA.FTZ R176, R176, UR5, -R212.reuse ;  /* 0x00000005b0b07c23 */ /* 0x100fe200080108d4 */
[----:B------:R-:W-:Y:S01]  /*4b40*/  FFMA.FTZ R177, R177, UR5, -R212 ;  /* 0x00000005b1b17c23 */ /* 0x000fe200080108d4 */
[----:B------:R-:W-:Y:S01]  /*4b50*/  FMUL.FTZ R157, R152, UR5 ;  /* 0x00000005989d7c20 */ /* 0x000fe20008410000 */
[----:B------:R-:W-:-:S02]  /*4b60*/  @!P1 VIADD R152, R214, 0x32440 ;  /* 0x00032440d6989836 */ /* 0x000fc40000000000 */
[--C-:B------:R-:W-:Y:S01]  /*4b70*/  FFMA.FTZ R216, R158, UR5, -R217.reuse ;  /* 0x000000059ed87c23 */ /* 0x100fe200080108d9 */
[----:B------:R-:W-:Y:S01]  /*4b80*/  IADD3 R158, -R232, 0xb, RZ ;  /* 0x0000000be89e7810 */ /* 0x000fe20007ffe1ff */
[----:B------:R1:W-:Y:S01]  /*4b90*/  MUFU.EX2 R211, R153 ;  /* 0x0000009900d37308 */ /* 0x0003e20000000800 */
[--C-:B------:R-:W-:Y:S01]  /*4ba0*/  FFMA.FTZ R213, R154, UR5, -R217.reuse ;  /* 0x000000059ad57c23 */ /* 0x100fe200080108d9 */
[----:B------:R-:W-:Y:S01]  /*4bb0*/  @!P1 PRMT R152, RZ, 0x654, R152 ;  /* 0x00000654ff989816 */ /* 0x000fe20000000098 */
[--C-:B------:R-:W-:Y:S01]  /*4bc0*/  FFMA.FTZ R215, R155, UR5, -R217.reuse ;  /* 0x000000059bd77c23 */ /* 0x100fe200080108d9 */
[--C-:B------:R-:W-:Y:S01]  /*4bd0*/  FFMA.FTZ R159, R159, UR5, -R217.reuse ;  /* 0x000000059f9f7c23 */ /* 0x100fe200080108d9 */
[----:B------:R2:W-:Y:S06]  /*4be0*/  BAR.ARV R158, 0x100 ;  /* 0x0004009e0000751d */ /* 0x0005ec0000002000 */
[----:B-1----:R-:W-:Y:S01]  /*4bf0*/  VIADD R153, R232, 0x8 ;  /* 0x00000008e8997836 */ /* 0x002fe20000000000 */
[----:B------:R1:W-:Y:S01]  /*4c00*/  @!P1 SYNCS.ARRIVE.TRANS64.RED.A1T0 RZ, [R152+URZ], RZ ;  /* 0x000000ff98ff99a7 */ /* 0x0003e2000810043f */
[----:B------:R-:W3:Y:S01]  /*4c10*/  MUFU.EX2 R157, R157 ;  /* 0x0000009d009d7308 */ /* 0x000ee20000000800 */
[-C--:B0-----:R-:W-:Y:S01]  /*4c20*/  FMUL.FTZ R24, R24, R207.reuse ;  /* 0x000000cf18187220 */ /* 0x081fe20000410000 */
        /* <DEDUP_REMOVED lines=134> */
[----:B-1----:R-:W-:Y:S01]  /*5490*/  F2FP.BF16.F32.PACK_AB R152, R210, R208 ;  /* 0x000000d0d298723e */ /* 0x002fe200000010ff */
[----:B------:R-:W-:Y:S01]  /*54a0*/  UMOV UR10, UR4 ;  /* 0x00000004000a7c82 */ /* 0x000fe20008000000 */
[----:B0-----:R-:W-:Y:S01]  /*54b0*/  F2FP.BF16.F32.PACK_AB R154, R211, R156 ;  /* 0x0000009cd39a723e */ /* 0x001fe200000010ff */
[--C-:B------:R-:W-:Y:S01]  /*54c0*/  FFMA.FTZ R162, R162, UR5, -R217.reuse ;  /* 0x00000005a2a27c23 */ /* 0x100fe200080108d9 */
[----:B----4-:R-:W-:Y:S01]  /*54d0*/  F2FP.BF16.F32.PACK_AB R153, R215, R213 ;  /* 0x000000d5d799723e */ /* 0x010fe200000010ff */
[--C-:B------:R-:W-:Y:S01]  /*54e0*/  FFMA.FTZ R163, R163, UR5, -R217.reuse ;  /* 0x00000005a3a37c23 */ /* 0x100fe200080108d9 */
[----:B-----5:R-:W-:Y:S01]  /*54f0*/  F2FP.BF16.F32.PACK_AB R155, R159, R216 ;  /* 0x000000d89f9b723e */ /* 0x020fe200000010ff */
[--C-:B------:R-:W-:Y:S01]  /*5500*/  FFMA.FTZ R166, R166, UR5, -R217.reuse ;  /* 0x00000005a6a67c23 */ /* 0x100fe200080108d9 */
[--C-:B------:R-:W-:Y:S01]  /*5510*/  FFMA.FTZ R167, R167, UR5, -R217.reuse ;  /* 0x00000005a7a77c23 */ /* 0x100fe200080108d9 */
[----:B------:R-:W-:Y:S01]  /*5520*/  MUFU.EX2 R160, R160 ;  /* 0x000000a000a07308 */ /* 0x000fe20000000800 */
        /* <DEDUP_REMOVED lines=25> */
[--C-:B------:R-:W-:Y:S01]  /*56c0*/  FFMA.FTZ R192, R192, UR5, -R212.reuse ;  /* 0x00000005c0c07c23 */ /* 0x100fe200080108d4 */
[--C-:B------:R-:W-:Y:S01]  /*56d0*/  FFMA.FTZ R193, R193, UR5, -R212.reuse ;  /* 0x00000005c1c17c23 */ /* 0x100fe200080108d4 */
[--C-:B------:R-:W-:Y:S01]  /*56e0*/  FFMA.FTZ R196, R196, UR5, -R212.reuse ;  /* 0x00000005c4c47c23 */ /* 0x100fe200080108d4 */
[----:B------:R-:W-:Y:S01]  /*56f0*/  FFMA.FTZ R197, R197, UR5, -R212 ;  /* 0x00000005c5c57c23 */ /* 0x000fe200080108d4 */
[--C-:B------:R-:W-:Y:S01]  /*5700*/  FFMA.FTZ R194, R194, UR5, -R217.reuse ;  /* 0x00000005c2c27c23 */ /* 0x100fe200080108d9 */
[--C-:B------:R-:W-:Y:S01]  /*5710*/  FFMA.FTZ R195, R195, UR5, -R217.reuse ;  /* 0x00000005c3c37c23 */ /* 0x100fe200080108d9 */
[----:B------:R-:W-:Y:S01]  /*5720*/  MUFU.EX2 R162, R162 ;  /* 0x000000a200a27308 */ /* 0x000fe20000000800 */
[--C-:B------:R-:W-:Y:S01]  /*5730*/  FFMA.FTZ R198, R198, UR5, -R217.reuse ;  /* 0x00000005c6c67c23 */ /* 0x100fe200080108d9 */
[----:B------:R-:W-:Y:S01]  /*5740*/  FFMA.FTZ R199, R199, UR5, -R217 ;  /* 0x00000005c7c77c23 */ /* 0x000fe200080108d9 */
[----:B------:R-:W-:Y:S01]  /*5750*/  FFMA.FTZ R3, R207, R3, R208 ;  /* 0x00000003cf037223 */ /* 0x000fe200000100d0 */
[----:B------:R-:W-:-:S02]  /*5760*/  @!P1 VIADD R214, R214, 0x32460 ;  /* 0x00032460d6d69836 */ /* 0x000fc40000000000 */
[----:B------:R-:W-:Y:S02]  /*5770*/  IMAD.MOV.U32 R207, RZ, RZ, R0 ;  /* 0x000000ffffcf7224 */ /* 0x000fe400078e0000 */
[----:B------:R-:W-:Y:S01]  /*5780*/  FADD.FTZ R3, R210, R3 ;  /* 0x00000003d2037221 */ /* 0x000fe20000010000 */
[----:B------:R-:W3:Y:S01]  /*5790*/  MUFU.EX2 R163, R163 ;  /* 0x000000a300a37308 */ /* 0x000ee20000000800 */
[----:B------:R-:W-:Y:S02]  /*57a0*/  @!P1 PRMT R214, RZ, 0x654, R214 ;  /* 0x00000654ffd69816 */ /* 0x000fe400000000d6 */
[----:B------:R-:W-:-:S04]  /*57b0*/  FADD.FTZ R156, R156, R3 ;  /* 0x000000039c9c7221 */ /* 0x000fc80000010000 */
[----:B------:R-:W-:Y:S01]  /*57c0*/  FADD.FTZ R211, R211, R156 ;  /* 0x0000009cd3d37221 */ /* 0x000fe20000010000 */
[----:B------:R-:W-:Y:S08]  /*57d0*/  MUFU.EX2 R166, R166 ;  /* 0x000000a600a67308 */ /* 0x000ff00000000800 */
[----:B------:R-:W4:Y:S08]  /*57e0*/  MUFU.EX2 R167, R167 ;  /* 0x000000a700a77308 */ /* 0x000f300000000800 */
[----:B------:R-:W-:Y:S08]  /*57f0*/  MUFU.EX2 R168, R168 ;  /* 0x000000a800a87308 */ /* 0x000ff00000000800 */
[----:B------:R-:W5:Y:S08]  /*5800*/  MUFU.EX2 R169, R169 ;  /* 0x000000a900a97308 */ /* 0x000f700000000800 */
[----:B------:R-:W-:Y:S08]  /*5810*/  MUFU.EX2 R172, R172 ;  /* 0x000000ac00ac7308 */ /* 0x000ff00000000800 */
[----:B------:R-:W2:Y:S08]  /*5820*/  MUFU.EX2 R173, R173 ;  /* 0x000000ad00ad7308 */ /* 0x000eb00000000800 */
        /* <DEDUP_REMOVED lines=22> */
[----:B------:R-:W-:Y:S01]  /*5990*/  MUFU.EX2 R196, R196 ;  /* 0x000000c400c47308 */ /* 0x000fe20000000800 */
[----:B------:R-:W-:-:S02]  /*59a0*/  WARPGROUP.DEPBAR.LE gsb0, 0x0 ;  /* 0x00008000000079c5 */ /* 0x000fc40000010000 */
[----:B0-----:R-:W-:-:S05]  /*59b0*/  F2FP.BF16.F32.PACK_AB R152, R161, R160 ;  /* 0x000000a0a198723e */ /* 0x001fca00000010ff */
[----:B------:R-:W0:Y:S01]  /*59c0*/  MUFU.EX2 R197, R197 ;  /* 0x000000c500c57308 */ /* 0x000e220000000800 */
[----:B-1----:R-:W-:Y:S01]  /*59d0*/  F2FP.BF16.F32.PACK_AB R154, R165, R164 ;  /* 0x000000a4a59a723e */ /* 0x002fe200000010ff */
[----:B------:R-:W-:Y:S01]  /*59e0*/  FADD.FTZ R160, R160, R211 ;  /* 0x000000d3a0a07221 */ /* 0x000fe20000010000 */
[----:B---3--:R-:W-:Y:S01]  /*59f0*/  F2FP.BF16.F32.PACK_AB R153, R163, R162 ;  /* 0x000000a2a399723e */ /* 0x008fe200000010ff */
[----:B------:R-:W-:Y:S01]  /*5a00*/  IMAD.MOV.U32 R211, RZ, RZ, R209 ;  /* 0x000000ffffd37224 */ /* 0x000fe200078e00d1 */
[----:B----4-:R-:W-:Y:S01]  /*5a10*/  F2FP.BF16.F32.PACK_AB R155, R167, R166 ;  /* 0x000000a6a79b723e */ /* 0x010fe200000010ff */
[----:B------:R-:W-:Y:S02]  /*5a20*/  FADD.FTZ R161, R161, R160 ;  /* 0x000000a0a1a17221 */ /* 0x000fe40000010000 */
[----:B------:R-:W-:Y:S01]  /*5a30*/  MUFU.EX2 R194, R194 ;  /* 0x000000c200c27308 */ /* 0x000fe20000000800 */
[----:B------:R-:W-:Y:S01]  /*5a40*/  WARPGROUP.ARRIVE ;  /* 0x00000000000079c5 */ /* 0x000fe20000000000 */
[----:B------:R-:W-:-:S04]  /*5a50*/  FADD.FTZ R164, R164, R161 ;  /* 0x000000a1a4a47221 */ /* 0x000fc80000010000 */
[----:B------:R-:W-:Y:S01]  /*5a60*/  FADD.FTZ R165, R165, R164 ;  /* 0x000000a4a5a57221 */ /* 0x000fe20000010000 */
[----:B------:R-:W-:Y:S01]  /*5a70*/  HGMMA.64x256x16.F32.BF16 R24, R152, gdesc[UR8].tnspB, R24, gsb0 ;  /* 0x43e0000898187df0 */ /* 0x000fe20008001818 */
[----:B------:R-:W-:Y:S01]  /*5a80*/  UIADD3 UR10, UR4, 0x100, URZ ;  /* 0x00000100040a7890 */ /* 0x000fe2000fffe03f */
[----:B------:R-:W1:Y:S01]  /*5a90*/  MUFU.EX2 R195, R195 ;  /* 0x000000c300c37308 */ /* 0x000e620000000800 */
[----:B------:R-:W-:-:S07]  /*5aa0*/  UMOV UR11, 0x40000040 ;  /* 0x40000040000b7882 */ /* 0x000fce0000000000 */
[----:B------:R-:W-:Y:S08]  /*5ab0*/  MUFU.EX2 R198, R198 ;  /* 0x000000c600c67308 */ /* 0x000ff00000000800 */
[----:B------:R-:W3:Y:S01]  /*5ac0*/  MUFU.EX2 R199, R199 ;  /* 0x000000c700c77308 */ /* 0x000ee20000000800 */
[----:B------:R-:W-:Y:S02]  /*5ad0*/  WARPGROUP.DEPBAR.LE gsb0, 0x0 ;  /* 0x00008000000079c5 */ /* 0x000fe40000010000 */
[----:B-----5:R-:W-:Y:S01]  /*5ae0*/  F2FP.BF16.F32.PACK_AB R152, R169, R168 ;  /* 0x000000a8a998723e */ /* 0x020fe200000010ff */
[----:B------:R-:W-:Y:S01]  /*5af0*/  FADD.FTZ R168, R168, R165 ;  /* 0x000000a5a8a87221 */ /* 0x000fe20000010000 */
[----:B--2---:R-:W-:-:S02]  /*5b00*/  F2FP.BF16.F32.PACK_AB R154, R173, R172 ;  /* 0x000000acad9a723e */ /* 0x004fc400000010ff */
[----:B------:R-:W-:Y:S01]  /*5b10*/  F2FP.BF16.F32.PACK_AB R153, R171, R170 ;  /* 0x000000aaab99723e */ /* 0x000fe200000010ff */
[----:B------:R-:W-:Y:S01]  /*5b20*/  FADD.FTZ R169, R169, R168 ;  /* 0x000000a8a9a97221 */ /* 0x000fe20000010000 */
[----:B------:R-:W-:-:S03]  /*5b30*/  F2FP.BF16.F32.PACK_AB R155, R175, R174 ;  /* 0x000000aeaf9b723e */ /* 0x000fc600000010ff */
[----:B------:R-:W-:Y:S01]  /*5b40*/  FADD.FTZ R172, R172, R169 ;  /* 0x000000a9acac7221 */ /* 0x000fe20000010000 */
[----:B------:R-:W-:-:S03]  /*5b50*/  WARPGROUP.ARRIVE ;  /* 0x00000000000079c5 */ /* 0x000fc60000000000 */
[----:B------:R-:W-:-:S03]  /*5b60*/  FADD.FTZ R173, R173, R172 ;  /* 0x000000acadad7221 */ /* 0x000fc60000010000 */
[----:B------:R-:W-:Y:S01]  /*5b70*/  HGMMA.64x256x16.F32.BF16 R24, R152, gdesc[UR8].tnspB, R24, gsb0 ;  /* 0x43e0000898187df0 */ /* 0x000fe20008001818 */
[----:B------:R-:W-:Y:S01]  /*5b80*/  UIADD3 UR10, UR4, 0x180, URZ ;  /* 0x00000180040a7890 */ /* 0x000fe2000fffe03f */
[----:B------:R-:W-:Y:S01]  /*5b90*/  UMOV UR11, 0x40000040 ;  /* 0x40000040000b7882 */ /* 0x000fe20000000000 */
[----:B------:R-:W-:Y:S02]  /*5ba0*/  WARPGROUP.DEPBAR.LE gsb0, 0x0 ;  /* 0x00008000000079c5 */ /* 0x000fe40000010000 */
[----:B------:R-:W-:Y:S01]  /*5bb0*/  F2FP.BF16.F32.PACK_AB R152, R177, R176 ;  /* 0x000000b0b198723e */ /* 0x000fe200000010ff */
[----:B------:R-:W-:Y:S01]  /*5bc0*/  FADD.FTZ R176, R176, R173 ;  /* 0x000000adb0b07221 */ /* 0x000fe20000010000 */
[----:B------:R-:W-:Y:S02]  /*5bd0*/  F2FP.BF16.F32.PACK_AB R154, R181, R180 ;  /* 0x000000b4b59a723e */ /* 0x000fe400000010ff */
[----:B------:R-:W-:Y:S01]  /*5be0*/  F2FP.BF16.F32.PACK_AB R153, R179, R178 ;  /* 0x000000b2b399723e */ /* 0x000fe200000010ff */
[----:B------:R-:W-:Y:S01]  /*5bf0*/  FADD.FTZ R177, R177, R176 ;  /* 0x000000b0b1b17221 */ /* 0x000fe20000010000 */
[----:B------:R-:W-:-:S03]  /*5c00*/  F2FP.BF16.F32.PACK_AB R155, R183, R182 ;  /* 0x000000b6b79b723e */ /* 0x000fc600000010ff */
[----:B------:R-:W-:Y:S01]  /*5c10*/  FADD.FTZ R180, R180, R177 ;  /* 0x000000b1b4b47221 */ /* 0x000fe20000010000 */
[----:B------:R-:W-:-:S03]  /*5c20*/  WARPGROUP.ARRIVE ;  /* 0x00000000000079c5 */ /* 0x000fc60000000000 */
[----:B------:R-:W-:-:S10]  /*5c30*/  FADD.FTZ R181, R181, R180 ;  /* 0x000000b4b5b57221 */ /* 0x000fd40000010000 */
        /* <DEDUP_REMOVED lines=19> */
[----:B0-----:R-:W-:Y:S02]  /*5d70*/  F2FP.BF16.F32.PACK_AB R154, R197, R196 ;  /* 0x000000c4c59a723e */ /* 0x001fe400000010ff */
[----:B-1----:R-:W-:Y:S01]  /*5d80*/  F2FP.BF16.F32.PACK_AB R153, R195, R194 ;  /* 0x000000c2c399723e */ /* 0x002fe200000010ff */
[----:B------:R-:W-:Y:S01]  /*5d90*/  FADD.FTZ R193, R193, R192 ;  /* 0x000000c0c1c17221 */ /* 0x000fe20000010000 */
[----:B---3--:R-:W-:-:S03]  /*5da0*/  F2FP.BF16.F32.PACK_AB R155, R199, R198 ;  /* 0x000000c6c79b723e */ /* 0x008fc600000010ff */
[----:B------:R-:W-:Y:S01]  /*5db0*/  FADD.FTZ R196, R196, R193 ;  /* 0x000000c1c4c47221 */ /* 0x000fe20000010000 */
[----:B------:R-:W-:-:S03]  /*5dc0*/  WARPGROUP.ARRIVE ;  /* 0x00000000000079c5 */ /* 0x000fc60000000000 */
[----:B------:R-:W-:-:S10]  /*5dd0*/  FADD.FTZ R3, R197, R196 ;  /* 0x000000c4c5037221 */ /* 0x000fd40000010000 */
[----:B------:R-:W-:Y:S03]  /*5de0*/  HGMMA.64x256x16.F32.BF16 R24, R152, gdesc[UR8].tnspB, R24, gsb0 ;  /* 0x43e0000898187df0 */ /* 0x000fe60008001818 */
[----:B------:R-:W-:Y:S02]  /*5df0*/  WARPGROUP.DEPBAR.LE gsb0, 0x0 ;  /* 0x00008000000079c5 */ /* 0x000fe40000010000 */
[----:B------:R-:W-:Y:S01]  /*5e00*/  FFMA.FTZ R152, R157, R205, R213 ;  /* 0x000000cd9d987223 */ /* 0x000fe200000100d5 */
[----:B------:R0:W-:Y:S03]  /*5e10*/  @!P1 SYNCS.ARRIVE.TRANS64.RED.A1T0 RZ, [R214+URZ], RZ ;  /* 0x000000ffd6ff99a7 */ /* 0x0001e6000810043f */
        /* <DEDUP_REMOVED lines=23> */
[----:B0-----:R-:W-:Y:S06]  /*5f90*/  @P2 BRA `(.L_x_10129) ;  /* 0xffffffdc004c2947 */ /* 0x001fec000383ffff */
.L_x_10120:
[----:B------:R-:W0:Y:S01]  /*5fa0*/  SHFL.BFLY PT, R4, R3, 0x2, 0x1f ;  /* 0x0c401f0003047f89 */ /* 0x000e2200000e0000 */
[----:B------:R-:W-:Y:S01]  /*5fb0*/  IMAD.MOV.U32 R7, RZ, RZ, RZ ;  /* 0x000000ffff077224 */ /* 0x000fe200078e00ff */
[----:B------:R-:W-:Y:S01]  /*5fc0*/  R2UR UR4, R219 ;  /* 0x00000000db0472ca */ /* 0x000fe200000e0000 */
[----:B------:R-:W-:Y:S01]  /*5fd0*/  UIADD3 UR36, UR36, 0x1, URZ ;  /* 0x0000000124247890 */ /* 0x000fe2000fffe03f */
[----:B------:R-:W1:Y:S01]  /*5fe0*/  SHFL.BFLY PT, R6, R205, 0x2, 0x1f ;  /* 0x0c401f00cd067f89 */ /* 0x000e6200000e0000 */
[----:B------:R-:W-:Y:S01]  /*5ff0*/  IMAD.MOV.U32 R9, RZ, RZ, -0x800000 ;  /* 0xff800000ff097424 */ /* 0x000fe200078e00ff */
[----:B------:R2:W-:Y:S06]  /*6000*/  BAR.ARV R158, 0x100 ;  /* 0x0004009e0000751d */ /* 0x0005ec0000002000 */
[----:B------:R-:W-:Y:S01]  /*6010*/  UISETP.NE.AND UP0, UPT, UR36, 0x2, UPT ;  /* 0x000000022400788c */ /* 0x000fe2000bf05270 */
[----:B------:R-:W-:Y:S01]  /*6020*/  IMAD.MOV.U32 R8, RZ, RZ, -0x800000 ;  /* 0xff800000ff087424 */ /* 0x000fe200078e00ff */
[----:B------:R-:W-:Y:S06]  /*6030*/  BAR.ARV 0x8, 0x180 ;  /* 0x0206000000007b1d */ /* 0x000fec0000002000 */
[----:B------:R-:W-:Y:S01]  /*6040*/  UIADD3 UR4, UR4, 0x1, URZ ;  /* 0x0000000104047890 */ /* 0x000fe2000fffe03f */
[----:B------:R-:W-:Y:S01]  /*6050*/  PLOP3.LUT P0, PT, PT, PT, PT, 0x8, 0x0 ;  /* 0x000000000000781c */ /* 0x000fe20003f0e170 */
[----:B0-----:R-:W-:Y:S01]  /*6060*/  FADD.FTZ R4, R4, R3 ;  /* 0x0000000304047221 */ /* 0x001fe20000010000 */
[----:B------:R-:W-:Y:S01]  /*6070*/  IMAD.MOV.U32 R3, RZ, RZ, RZ ;  /* 0x000000ffff037224 */ /* 0x000fe200078e00ff */
[----:B------:R-:W-:Y:S01]  /*6080*/  USEL UR36, UR36, URZ, UP0 ;  /* 0x0000003f24247287 */ /* 0x000fe20008000000 */
[----:B-1----:R-:W-:-:S02]  /*6090*/  FADD.FTZ R6, R6, R205 ;  /* 0x000000cd06067221 */ /* 0x002fc40000010000 */
[----:B------:R-:W0:Y:S01]  /*60a0*/  SHFL.BFLY PT, R5, R4, 0x1, 0x1f ;  /* 0x0c201f0004057f89 */ /* 0x000e2200000e0000 */
[----:B------:R-:W-:Y:S01]  /*60b0*/  IMAD.U32 R219, RZ, RZ, UR4 ;  /* 0x00000004ffdb7e24 */ /* 0x000fe2000f8e00ff */
[----:B------:R-:W-:-:S04]  /*60c0*/  USEL UR4, URZ, 0x1, UP0 ;  /* 0x000000013f047887 */ /* 0x000fc80008000000 */
[----:B------:R-:W-:Y:S01]  /*60d0*/  ULOP3.LUT UR37, UR37, UR4, URZ, 0x3c, !UPT ;  /* 0x0000000425257292 */ /* 0x000fe2000f8e3c3f */
[----:B0-----:R-:W-:Y:S02]  /*60e0*/  FADD.FTZ R10, R4, R5 ;  /* 0x00000005040a7221 */ /* 0x001fe40000010000 */
[----:B------:R-:W0:Y:S03]  /*60f0*/  SHFL.BFLY PT, R5, R6, 0x1, 0x1f ;  /* 0x0c201f0006057f89 */ /* 0x000e2600000e0000 */
[----:B------:R-:W-:-:S13]  /*6100*/  FSETP.NE.FTZ.AND P1, PT, R10, RZ, PT ;  /* 0x000000ff0a00720b */ /* 0x000fda0003f35000 */
[----:B------:R-:W1:Y:S01]  /*6110*/  @P1 MUFU.RCP R7, R10 ;  /* 0x0000000a00071308 */ /* 0x000e620000001000 */
[----:B0-----:R-:W-:-:S07]  /*6120*/  FADD.FTZ R11, R6, R5 ;  /* 0x00000005060b7221 */ /* 0x001fce0000010000 */
[----:B------:R-:W0:Y:S01]  /*6130*/  @P1 MUFU.LG2 R4, R10 ;  /* 0x0000000a00041308 */ /* 0x000e220000000c00 */
[----:B------:R-:W-:Y:S01]  /*6140*/  IMAD.U32 R5, RZ, RZ, UR5 ;  /* 0x00000005ff057e24 */ /* 0x000fe2000f8e00ff */
[----:B------:R-:W-:-:S03]  /*6150*/  FSETP.NE.FTZ.AND P2, PT, R11, RZ, PT ;  /* 0x000000ff0b00720b */ /* 0x000fc60003f55000 */
[----:B------:R-:W-:Y:S01]  /*6160*/  @P1 FMUL.FTZ R5, R5, 0.69314718246459960938 ;  /* 0x3f31721805051820 */ /* 0x000fe20000410000 */
        /* <DEDUP_REMOVED lines=17> */
[----:B------:R-:W3:Y:S01]  /*6280*/  @P2 MUFU.RCP R3, R11 ;  /* 0x0000000b00032308 */ /* 0x000ee20000001000 */
        /* <DEDUP_REMOVED lines=48> */
[----:B------:R-:W-:-:S02]  /*6590*/  IMAD.U32 R7, RZ, RZ, UR5 ;  /* 0x00000005ff077e24 */ /* 0x000fc4000f8e00ff */
[----:B0-----:R-:W-:Y:S01]  /*65a0*/  @P1 FMUL.FTZ R4, R4, 0.69314718246459960938 ;  /* 0x3f31721804041820 */ /* 0x001fe20000410000 */
[----:B-1----:R-:W-:Y:S01]  /*65b0*/  @P2 FMUL.FTZ R6, R6, 0.69314718246459960938 ;  /* 0x3f31721806062820 */ /* 0x002fe20000410000 */
[-C--:B---3--:R-:W-:Y:S01]  /*65c0*/  FMUL.FTZ R10, R83, R3.reuse ;  /* 0x00000003530a7220 */ /* 0x088fe20000410000 */
[----:B------:R-:W-:Y:S01]  /*65d0*/  @P2 FMUL.FTZ R7, R7, 0.69314718246459960938 ;  /* 0x3f31721807072820 */ /* 0x000fe20000410000 */
        /* <DEDUP_REMOVED lines=65> */
.L_x_10108:
[----:B0-----:R-:W0:Y:S01]  /*69f0*/  S2R R5, SR_CgaCtaId ;  /* 0x0000000000057919 */ /* 0x001e220000008800 */
        /* <DEDUP_REMOVED lines=59> */
[----:B------:R-:W-:Y:S02]  /*6db0*/  LOP3.LUT R30, R177, 0x380, RZ, 0xc0, !PT ;  /* 0x00000380b11e7812 */ /* 0x000fe400078ec0ff */
[----:B------:R-:W-:Y:S02]  /*6dc0*/  IADD3 R187, P0, R106, 0x8020, RZ ;  /* 0x000080206abb7810 */ /* 0x000fe40007f1e0ff */
[----:B------:R-:W-:Y:S02]  /*6dd0*/  SHF.R.U64 R16, R16, 0x3, RZ ;  /* 0x0000000310107819 */ /* 0x000fe400000012ff */
[----:B------:R-:W-:Y:S01]  /*6de0*/  LOP3.LUT R38, R179, 0x380, RZ, 0xc0, !PT ;  /* 0x00000380b3267812 */ /* 0x000fe200078ec0ff */
[----:B------:R-:W-:Y:S01]  /*6df0*/  IMAD.X R71, RZ, RZ, R107, P0 ;  /* 0x000000ffff477224 */ /* 0x000fe200000e066b */
[----:B------:R-:W-:-:S02]  /*6e00*/  IADD3 R189, P4, R106, 0x8040, RZ ;  /* 0x000080406abd7810 */ /* 0x000fc40007f9e0ff */
[----:B------:R-:W-:Y:S02]  /*6e10*/  SHF.R.U64 R18, R18, 0x3, RZ ;  /* 0x0000000312127819 */ /* 0x000fe400000012ff */
[----:B------:R-:W-:Y:S01]  /*6e20*/  LOP3.LUT R46, R181, 0x380, RZ, 0xc0, !PT ;  /* 0x00000380b52e7812 */ /* 0x000fe200078ec0ff */
[--C-:B------:R-:W-:Y:S01]  /*6e30*/  IMAD.X R79, RZ, RZ, R107.reuse, P4 ;  /* 0x000000ffff4f7224 */ /* 0x100fe200020e066b */
[C---:B------:R-:W-:Y:S02]  /*6e40*/  IADD3 R191, P3, R106.reuse, 0x8060, RZ ;  /* 0x000080606abf7810 */ /* 0x040fe40007f7e0ff */
[C---:B------:R-:W-:Y:S02]  /*6e50*/  IADD3 R193, P6, R106.reuse, 0xc000, RZ ;  /* 0x0000c0006ac17810 */ /* 0x040fe40007fde0ff */
[C---:B------:R-:W-:Y:S01]  /*6e60*/  IADD3 R6, P5, R106.reuse, 0xc020, RZ ;  /* 0x0000c0206a067810 */ /* 0x040fe20007fbe0ff */
[--C-:B------:R-:W-:Y:S01]  /*6e70*/  IMAD.X R95, RZ, RZ, R107.reuse, P3 ;  /* 0x000000ffff5f7224 */ /* 0x100fe200018e066b */
[C---:B------:R-:W-:Y:S01]  /*6e80*/  IADD3 R156, P2, R106.reuse, 0xc040, RZ ;  /* 0x0000c0406a9c7810 */ /* 0x040fe20007f5e0ff */
[--C-:B------:R-:W-:Y:S01]  /*6e90*/  IMAD.X R99, RZ, RZ, R107.reuse, P6 ;  /* 0x000000ffff637224 */ /* 0x100fe200030e066b */
[----:B------:R-:W-:Y:S01]  /*6ea0*/  IADD3 R151, P1, R106, 0xc060, RZ ;  /* 0x0000c0606a977810 */ /* 0x000fe20007f3e0ff */
[----:B------:R-:W-:Y:S01]  /*6eb0*/  IMAD.X R103, RZ, RZ, R107, P5 ;  /* 0x000000ffff677224 */ /* 0x000fe200028e066b */
[----:B------:R-:W-:-:S02]  /*6ec0*/  SHF.R.U64 R20, R20, 0x3, RZ ;  /* 0x0000000314147819 */ /* 0x000fc400000012ff */
[----:B------:R-:W-:Y:S01]  /*6ed0*/  LOP3.LUT R54, R183, 0x380, RZ, 0xc0, !PT ;  /* 0x00000380b7367812 */ /* 0x000fe200078ec0ff */
[--C-:B------:R-:W-:Y:S01]  /*6ee0*/  IMAD.X R15, RZ, RZ, R107.reuse, P1 ;  /* 0x000000ffff0f7224 */ /* 0x100fe200008e066b */
[----:B------:R-:W-:Y:S01]  /*6ef0*/  LOP3.LUT R106, R13, R106, RZ, 0x3c, !PT ;  /* 0x0000006a0d6a7212 */ /* 0x000fe200078e3cff */
[----:B------:R-:W-:Y:S01]  /*6f00*/  IMAD.X R13, RZ, RZ, R107, P2 ;  /* 0x000000ffff0d7224 */ /* 0x000fe200010e066b */
[----:B------:R-:W-:Y:S02]  /*6f10*/  SHF.R.U64 R30, R30, 0x3, RZ ;  /* 0x000000031e1e7819 */ /* 0x000fe400000012ff */
[----:B------:R-:W-:Y:S02]  /*6f20*/  LOP3.LUT R62, R185, 0x380, RZ, 0xc0, !PT ;  /* 0x00000380b93e7812 */ /* 0x000fe400078ec0ff */
[----:B------:R-:W-:Y:S02]  /*6f30*/  LOP3.LUT R16, R16, R171, RZ, 0x3c, !PT ;  /* 0x000000ab10107212 */ /* 0x000fe400078e3cff */
[----:B------:R-:W-:-:S02]  /*6f40*/  SHF.R.U64 R38, R38, 0x3, RZ ;  /* 0x0000000326267819 */ /* 0x000fc400000012ff */
        /* <DEDUP_REMOVED lines=10> */
[----:B------:R-:W-:Y:S01]  /*6ff0*/  MOV R106, R106 ;  /* 0x0000006a006a7202 */ /* 0x000fe20000000f00 */
[----:B------:R-:W-:Y:S01]  /*7000*/  BAR.SYNC.DEFER_BLOCKING 0x1, 0x100 ;  /* 0x0044000000007b1d */ /* 0x000fe20000010000 */
[----:B------:R-:W-:-:S02]  /*7010*/  LOP3.LUT R38, R38, R179, RZ, 0x3c, !PT ;  /* 0x000000b326267212 */ /* 0x000fc400078e3cff */
[----:B------:R-:W-:Y:S02]  /*7020*/  SHF.R.U64 R70, R70, 0x3, RZ ;  /* 0x0000000346467819 */ /* 0x000fe400000012ff */
[----:B------:R-:W-:Y:S02]  /*7030*/  LOP3.LUT R14, R6, 0x380, RZ, 0xc0, !PT ;  /* 0x00000380060e7812 */ /* 0x000fe400078ec0ff */
[----:B------:R-:W-:Y:S02]  /*7040*/  LOP3.LUT R107, R156, 0x380, RZ, 0xc0, !PT ;  /* 0x000003809c6b7812 */ /* 0x000fe400078ec0ff */
[----:B------:R-:W-:Y:S02]  /*7050*/  MOV R16, R16 ;  /* 0x0000001000107202 */ /* 0x000fe40000000f00 */
[----:B------:R-:W-:Y:S02]  /*7060*/  LOP3.LUT R46, R46, R181, RZ, 0x3c, !PT ;  /* 0x000000b52e2e7212 */ /* 0x000fe400078e3cff */
[----:B------:R-:W-:-:S02]  /*7070*/  SHF.R.U64 R78, R78, 0x3, RZ ;  /* 0x000000034e4e7819 */ /* 0x000fc400000012ff */
[----:B------:R-:W-:Y:S02]  /*7080*/  MOV R18, R18 ;  /* 0x0000001200127202 */ /* 0x000fe40000000f00 */
[----:B------:R-:W-:Y:S02]  /*7090*/  LOP3.LUT R54, R54, R183, RZ, 0x3c, !PT ;  /* 0x000000b736367212 */ /* 0x000fe400078e3cff */
[----:B------:R-:W-:Y:S02]  /*70a0*/  SHF.R.U64 R94, R94, 0x3, RZ ;  /* 0x000000035e5e7819 */ /* 0x000fe400000012ff */
[----:B------:R-:W-:Y:S02]  /*70b0*/  LOP3.LUT R102, R151, 0x380, RZ, 0xc0, !PT ;  /* 0x0000038097667812 */ /* 0x000fe400078ec0ff */
[----:B------:R-:W-:Y:S01]  /*70c0*/  MOV R20, R20 ;  /* 0x0000001400147202 */ /* 0x000fe20000000f00 */
[----:B------:R0:W-:Y:S01]  /*70d0*/  STSM.16.M88.4 [R106], R24 ;  /* 0x000000186a007844 */ /* 0x0001e20000000200 */
[----:B------:R-:W-:-:S02]  /*70e0*/  LOP3.LUT R62, R62, R185, RZ, 0x3c, !PT ;  /* 0x000000b93e3e7212 */ /* 0x000fc400078e3cff */
[----:B------:R-:W-:Y:S01]  /*70f0*/  SHF.R.U64 R98, R98, 0x3, RZ ;  /* 0x0000000362627819 */ /* 0x000fe200000012ff */
[----:B------:R1:W-:Y:S01]  /*7100*/  STSM.16.M88.4 [R16], R32 ;  /* 0x0000002010007844 */ /* 0x0003e20000000200 */
[----:B------:R-:W-:Y:S02]  /*7110*/  MOV R30, R30 ;  /* 0x0000001e001e7202 */ /* 0x000fe40000000f00 */
[----:B------:R-:W-:Y:S01]  /*7120*/  F2FP.BF16.F32.PACK_AB R59, R155, R59 ;  /* 0x0000003b9b3b723e */ /* 0x000fe200000010ff */
[----:B------:R2:W-:Y:S01]  /*7130*/  STSM.16.M88.4 [R18], R40 ;  /* 0x0000002812007844 */ /* 0x0005e20000000200 */
[----:B------:R-:W-:Y:S02]  /*7140*/  F2FP.BF16.F32.PACK_AB R65, R154, R66 ;  /* 0x000000429a41723e */ /* 0x000fe400000010ff */
[----:B------:R-:W-:Y:S01]  /*7150*/  F2FP.BF16.F32.PACK_AB R72, R73, R72 ;  /* 0x000000484948723e */ /* 0x000fe200000010ff */
[----:B------:R2:W-:Y:S01]  /*7160*/  STSM.16.M88.4 [R20], R48 ;  /* 0x0000003014007844 */ /* 0x0005e20000000200 */
[----:B------:R-:W-:-:S02]  /*7170*/  LOP3.LUT R70, R70, R187, RZ, 0x3c, !PT ;  /* 0x000000bb46467212 */ /* 0x000fc400078e3cff */
[----:B------:R-:W-:Y:S01]  /*7180*/  SHF.R.U64 R29, R14, 0x3, RZ ;  /* 0x000000030e1d7819 */ /* 0x000fe200000012ff */
[----:B------:R2:W-:Y:S01]  /*7190*/  STSM.16.M88.4 [R30], R56 ;  /* 0x000000381e007844 */ /* 0x0005e20000000200 */
[----:B------:R-:W-:Y:S02]  /*71a0*/  SHF.R.U64 R107, R107, 0x3, RZ ;  /* 0x000000036b6b7819 */ /* 0x000fe400000012ff */
[----:B------:R-:W-:Y:S02]  /*71b0*/  MOV R38, R38 ;  /* 0x0000002600267202 */ /* 0x000fe40000000f00 */
[----:B------:R-:W-:Y:S02]  /*71c0*/  F2FP.BF16.F32.PACK_AB R66, R69, R68 ;  /* 0x000000444542723e */ /* 0x000fe400000010ff */
[----:B------:R-:W-:Y:S02]  /*71d0*/  F2FP.BF16.F32.PACK_AB R67, R153, R67 ;  /* 0x000000439943723e */ /* 0x000fe400000010ff */
[----:B------:R-:W-:-:S02]  /*71e0*/  F2FP.BF16.F32.PACK_AB R73, R152, R74 ;  /* 0x0000004a9849723e */ /* 0x000fc400000010ff */
[----:B------:R-:W-:Y:S01]  /*71f0*/  F2FP.BF16.F32.PACK_AB R80, R81, R80 ;  /* 0x000000505150723e */ /* 0x000fe200000010ff */
[----:B------:R2:W-:Y:S01]  /*7200*/  STSM.16.M88.4 [R38], R64 ;  /* 0x0000004026007844 */ /* 0x0005e20000000200 */
[----:B------:R-:W-:Y:S02]  /*7210*/  LOP3.LUT R78, R78, R189, RZ, 0x3c, !PT ;  /* 0x000000bd4e4e7212 */ /* 0x000fe400078e3cff */
[----:B------:R-:W-:Y:S02]  /*7220*/  MOV R46, R46 ;  /* 0x0000002e002e7202 */ /* 0x000fe40000000f00 */
[----:B------:R-:W-:Y:S02]  /*7230*/  F2FP.BF16.F32.PACK_AB R74, R77, R76 ;  /* 0x0000004c4d4a723e */ /* 0x000fe400000010ff */
[----:B------:R-:W-:Y:S01]  /*7240*/  F2FP.BF16.F32.PACK_AB R75, R11, R75 ;  /* 0x0000004b0b4b723e */ /* 0x000fe200000010ff */
[----:B------:R-:W-:Y:S01]  /*7250*/  IMAD.U32 R11, RZ, RZ, UR9 ;  /* 0x00000009ff0b7e24 */ /* 0x000fe2000f8e00ff */
[----:B------:R-:W-:Y:S01]  /*7260*/  F2FP.BF16.F32.PACK_AB R81, R10, R82 ;  /* 0x000000520a51723e */ /* 0x000fe200000010ff */
[----:B------:R-:W-:Y:S01]  /*7270*/  IMAD.U32 R10, RZ, RZ, UR8 ;  /* 0x00000008ff0a7e24 */ /* 0x000fe2000f8e00ff */
[----:B------:R-:W-:Y:S01]  /*7280*/  LOP3.LUT R94, R94, R191, RZ, 0x3c, !PT ;  /* 0x000000bf5e5e7212 */ /* 0x000fe200078e3cff */
[----:B------:R2:W-:Y:S01]  /*7290*/  STSM.16.M88.4 [R46], R72 ;  /* 0x000000482e007844 */ /* 0x0005e20000000200 */
[----:B------:R-:W-:Y:S01]  /*72a0*/  SHF.R.U64 R14, R102, 0x3, RZ ;  /* 0x00000003660e7819 */ /* 0x000fe200000012ff */
[----:B------:R-:W-:Y:S01]  /*72b0*/  ULDC.64 UR8, c[0x0][0xd08] ;  /* 0x0003420000087ab9 */ /* 0x000fe20000000a00 */
[----:B------:R-:W-:-:S02]  /*72c0*/  MOV R54, R54 ;  /* 0x0000003600367202 */ /* 0x000fc40000000f00 */
        /* <DEDUP_REMOVED lines=10> */
[----:B------:R-:W-:Y:S01]  /*7370*/  R2UR UR4, R218 ;  /* 0x00000000da0472ca */ /* 0x000fe200000e0000 */
[----:B------:R-:W-:Y:S01]  /*7380*/  ULDC UR7, c[0x0][0xb88] ;  /* 0x0002e20000077ab9 */ /* 0x000fe20000000800 */
[----:B------:R-:W-:Y:S01]  /*7390*/  F2FP.BF16.F32.PACK_AB R82, R85, R84 ;  /* 0x000000545552723e */ /* 0x000fe200000010ff */
[----:B------:R-:W3:Y:S01]  /*73a0*/  LDC R76, c[0x0][0xce8] ;  /* 0x00033a00ff4c7b82 */ /* 0x000ee20000000800 */
[----:B------:R-:W-:-:S02]  /*73b0*/  LOP3.LUT R98, R98, R193, RZ, 0x3c, !PT ;  /* 0x000000c162627212 */ /* 0x000fc400078e3cff */
[----:B------:R-:W-:Y:S01]  /*73c0*/  MOV R62, R62 ;  /* 0x0000003e003e7202 */ /* 0x000fe20000000f00 */
[----:B------:R2:W-:Y:S01]  /*73d0*/  STSM.16.M88.4 [R54], R80 ;  /* 0x0000005036007844 */ /* 0x0005e20000000200 */
[----:B------:R-:W-:Y:S02]  /*73e0*/  F2FP.BF16.F32.PACK_AB R84, R89, R88 ;  /* 0x000000585954723e */ /* 0x000fe400000010ff */
[----:B------:R-:W-:Y:S02]  /*73f0*/  F2FP.BF16.F32.PACK_AB R85, R91, R90 ;  /* 0x0000005a5b55723e */ /* 0x000fe400000010ff */
[----:B------:R-:W-:Y:S02]  /*7400*/  F2FP.BF16.F32.PACK_AB R86, R93, R92 ;  /* 0x0000005c5d56723e */ /* 0x000fe400000010ff */
[----:B------:R-:W-:Y:S02]  /*7410*/  LOP3.LUT R102, R29, R6, RZ, 0x3c, !PT ;  /* 0x000000061d667212 */ /* 0x000fe400078e3cff */
[----:B------:R-:W-:Y:S01]  /*7420*/  LOP3.LUT R12, R107, R156, RZ, 0x3c, !PT ;  /* 0x0000009c6b0c7212 */ /* 0x000fe200078e3cff */
[----:B------:R2:W-:Y:S01]  /*7430*/  STSM.16.M88.4 [R62], R84 ;  /* 0x000000543e007844 */ /* 0x0005e20000000200 */
[----:B------:R-:W-:-:S02]  /*7440*/  MOV R70, R70 ;  /* 0x0000004600467202 */ /* 0x000fc40000000f00 */
[----:B------:R-:W-:Y:S02]  /*7450*/  F2FP.BF16.F32.PACK_AB R164, R97, R96 ;  /* 0x0000006061a4723e */ /* 0x000fe400000010ff */
[----:B------:R-:W-:Y:S02]  /*7460*/  F2FP.BF16.F32.PACK_AB R166, R101, R100 ;  /* 0x0000006465a6723e */ /* 0x000fe400000010ff */
[----:B------:R-:W-:Y:S02]  /*7470*/  MOV R78, R78 ;  /* 0x0000004e004e7202 */ /* 0x000fe40000000f00 */
[----:B------:R-:W-:Y:S01]  /*7480*/  F2FP.BF16.F32.PACK_AB R105, R170, R169 ;  /* 0x000000a9aa69723e */ /* 0x000fe200000010ff */
[----:B------:R2:W-:Y:S01]  /*7490*/  STSM.16.M88.4 [R70], R164 ;  /* 0x000000a446007844 */ /* 0x0005e20000000200 */
[----:B0-----:R-:W-:Y:S02]  /*74a0*/  F2FP.BF16.F32.PACK_AB R106, R109, R108 ;  /* 0x0000006c6d6a723e */ /* 0x001fe400000010ff */
[----:B------:R-:W-:-:S02]  /*74b0*/  F2FP.BF16.F32.PACK_AB R107, R111, R110 ;  /* 0x0000006e6f6b723e */ /* 0x000fc400000010ff */
[----:B------:R-:W-:Y:S02]  /*74c0*/  F2FP.BF16.F32.PACK_AB R113, R115, R114 ;  /* 0x000000727371723e */ /* 0x000fe400000010ff */
[----:B------:R-:W-:Y:S01]  /*74d0*/  LOP3.LUT R14, R14, R151, RZ, 0x3c, !PT ;  /* 0x000000970e0e7212 */ /* 0x000fe200078e3cff */
[----:B------:R2:W-:Y:S01]  /*74e0*/  STSM.16.M88.4 [R78], R104 ;  /* 0x000000684e007844 */ /* 0x0005e20000000200 */
[----:B------:R-:W-:Y:S02]  /*74f0*/  MOV R94, R94 ;  /* 0x0000005e005e7202 */ /* 0x000fe40000000f00 */
[----:B------:R-:W-:Y:S02]  /*7500*/  F2FP.BF16.F32.PACK_AB R114, R117, R116 ;  /* 0x000000747572723e */ /* 0x000fe400000010ff */
[----:B------:R-:W-:Y:S02]  /*7510*/  F2FP.BF16.F32.PACK_AB R115, R119, R118 ;  /* 0x000000767773723e */ /* 0x000fe400000010ff */
[----:B------:R-:W-:-:S02]  /*7520*/  F2FP.BF16.F32.PACK_AB R121, R123, R122 ;  /* 0x0000007a7b79723e */ /* 0x000fc400000010ff */
[----:B------:R-:W-:Y:S01]  /*7530*/  MOV R98, R98 ;  /* 0x0000006200627202 */ /* 0x000fe20000000f00 */
[----:B------:R2:W-:Y:S01]  /*7540*/  STSM.16.M88.4 [R94], R112 ;  /* 0x000000705e007844 */ /* 0x0005e20000000200 */
[----:B------:R-:W-:Y:S02]  /*7550*/  F2FP.BF16.F32.PACK_AB R122, R125, R124 ;  /* 0x0000007c7d7a723e */ /* 0x000fe400000010ff */
[----:B------:R-:W-:Y:S02]  /*7560*/  F2FP.BF16.F32.PACK_AB R123, R127, R126 ;  /* 0x0000007e7f7b723e */ /* 0x000fe400000010ff */
[----:B------:R-:W-:Y:S02]  /*7570*/  F2FP.BF16.F32.PACK_AB R129, R131, R130 ;  /* 0x000000828381723e */ /* 0x000fe400000010ff */
[----:B------:R-:W-:Y:S01]  /*7580*/  MOV R102, R102 ;  /* 0x0000006600667202 */ /* 0x000fe20000000f00 */
[----:B------:R2:W-:Y:S01]  /*7590*/  STSM.16.M88.4 [R98], R120 ;  /* 0x0000007862007844 */ /* 0x0005e20000000200 */
        /* <DEDUP_REMOVED lines=8> */
[----:B------:R-:W-:Y:S01]  /*7620*/  MOV R14, R14 ;  /* 0x0000000e000e7202 */ /* 0x000fe20000000f00 */
[----:B------:R2:W-:Y:S01]  /*7630*/  STSM.16.M88.4 [R12], R136 ;  /* 0x000000880c007844 */ /* 0x0005e20000000200 */
[----:B------:R-:W-:Y:S02]  /*7640*/  F2FP.BF16.F32.PACK_AB R146, R149, R148 ;  /* 0x000000949592723e */ /* 0x000fe400000010ff */
[----:B------:R-:W-:Y:S02]  /*7650*/  F2FP.BF16.F32.PACK_AB R147, R3, R150 ;  /* 0x000000960393723e */ /* 0x000fe400000010ff */
[----:B------:R-:W-:Y:S02]  /*7660*/  PLOP3.LUT P0, PT, PT, PT, UP0, 0x80, 0x0 ;  /* 0x000000000000781c */ /* 0x000fe40003f0f008 */
[----:B------:R-:W-:Y:S01]  /*7670*/  R2UR UR10, R202 ;  /* 0x00000000ca0a72ca */ /* 0x000fe200000e0000 */
[----:B------:R2:W-:Y:S01]  /*7680*/  STSM.16.M88.4 [R14], R144 ;  /* 0x000000900e007844 */ /* 0x0005e20000000200 */
[----:B------:R-:W-:Y:S09]  /*7690*/  BAR.SYNC.DEFER_BLOCKING 0x1, 0x100 ;  /* 0x0044000000007b1d */ /* 0x000ff20000010000 */
[----:B------:R-:W4:Y:S01]  /*76a0*/  @P0 LDG.E R3, desc[UR38][R10.64] ;  /* 0x000000260a030981 */ /* 0x000f22000c1e1900 */
[----:B------:R-:W-:Y:S01]  /*76b0*/  UISETP.NE.U32.AND UP1, UPT, UR8, URZ, UPT ;  /* 0x0000003f0800728c */ /* 0x000fe2000bf25070 */
[----:B---3--:R-:W-:Y:S01]  /*76c0*/  ISETP.NE.AND P1, PT, R76, 0x1, PT ;  /* 0x000000014c00780c */ /* 0x008fe20003f25270 */
[----:B------:R-:W-:-:S02]  /*76d0*/  IMAD.U32 R15, RZ, RZ, UR10 ;  /* 0x0000000aff0f7e24 */ /* 0x000fc4000f8e00ff */
[----:B------:R-:W-:-:S06]  /*76e0*/  UISETP.NE.AND.EX UP1, UPT, UR9, URZ, UPT, UP1 ;  /* 0x0000003f0900728c */ /* 0x000fcc000bf25310 */
[----:B------:R-:W-:-:S04]  /*76f0*/  PLOP3.LUT P2, PT, PT, PT, UP1, 0x80, 0x0 ;  /* 0x000000000000781c */ /* 0x000fc80003f4f018 */
[----:B------:R-:W0:Y:S01]  /*7700*/  @P1 LDC R6, c[0x0][0xcec] ;  /* 0x00033b00ff061b82 */ /* 0x000e220000000800 */
[----:B------:R-:W-:-:S04]  /*7710*/  @UP1 ULEA UR8, UP2, UR61, UR8, 0x2 ;  /* 0x000000083d081291 */ /* 0x000fc8000f84103f */
[----:B------:R-:W-:Y:S02]  /*7720*/  @UP1 ULEA.HI.X UR9, UR61, UR9, UR4, 0x2, UP2 ;  /* 0x000000093d091291 */ /* 0x000fe400090f1404 */
[----:B-1----:R-:W-:Y:S01]  /*7730*/  IMAD.U32 R16, RZ, RZ, UR8 ;  /* 0x00000008ff107e24 */ /* 0x002fe2000f8e00ff */
[----:B------:R-:W-:Y:S01]  /*7740*/  UMOV UR4, URZ ;  /* 0x0000003f00047c82 */ /* 0x000fe20008000000 */
[----:B------:R-:W1:Y:S02]  /*7750*/  @P1 LDC R13, c[0x0][0xcf0] ;  /* 0x00033c00ff0d1b82 */ /* 0x000e640000000800 */
[----:B------:R-:W-:Y:S01]  /*7760*/  IMAD.U32 R17, RZ, RZ, UR9 ;  /* 0x00000009ff117e24 */ /* 0x000fe2000f8e00ff */
[----:B----4-:R-:W-:Y:S01]  /*7770*/  @P0 R2UR UR4, R3 ;  /* 0x00000000030402ca */ /* 0x010fe200000e0000 */
[----:B------:R-:W-:-:S06]  /*7780*/  IMAD.U32 R3, RZ, RZ, UR7 ;  /* 0x00000007ff037e24 */ /* 0x000fcc000f8e00ff */
[----:B------:R2:W5:Y:S01]  /*7790*/  @P2 LDG.E R3, desc[UR38][R16.64] ;  /* 0x0000002610032981 */ /* 0x000562000c1e1900 */
[----:B01----:R-:W-:Y:S07]  /*77a0*/  @P2 BRA `(.L_x_10132) ;  /* 0x0000000000102947 */ /* 0x003fee0003800000 */
[----:B------:R-:W-:Y:S05]  /*77b0*/  @!P0 BRA `(.L_x_10132) ;  /* 0x00000000000c8947 */ /* 0x000fea0003800000 */
[----:B--2---:R-:W2:Y:S04]  /*77c0*/  LDG.E R12, desc[UR38][R10.64] ;  /* 0x000000260a0c7981 */ /* 0x004ea8000c1e1900 */
[----:B-----5:R-:W2:Y:S02]  /*77d0*/  LDG.E R3, desc[UR38][R10.64+0x4] ;  /* 0x000004260a037981 */ /* 0x020ea4000c1e1900 */
[----:B--2---:R-:W-:-:S07]  /*77e0*/  IMAD.IADD R3, R3, 0x1, -R12 ;  /* 0x0000000103037824 */ /* 0x004fce00078e0a0c */
.L_x_10132:
[----:B------:R-:W-:Y:S01]  /*77f0*/  R2UR UR17, R203 ;  /* 0x00000000cb1172ca */ /* 0x000fe200000e0000 */
[----:B------:R-:W-:Y:S01]  /*7800*/  ULDC.64 UR12, c[0x0][0xc90] ;  /* 0x00032400000c7ab9 */ /* 0x000fe20000000a00 */
[----:B------:R-:W-:Y:S01]  /*7810*/  R2UR UR15, R218 ;  /* 0x00000000da0f72ca */ /* 0x000fe200000e0000 */
[----:B------:R-:W-:Y:S01]  /*7820*/  USHF.R.S32.HI UR11, URZ, 0x1f, UR4 ;  /* 0x0000001f3f0b7899 */ /* 0x000fe20008011404 */
[----:B------:R-:W-:Y:S01]  /*7830*/  IMAD R15, R15, 0x80, R224 ;  /* 0x000000800f0f7824 */ /* 0x000fe200078e02e0 */
[----:B------:R-:W-:Y:S01]  /*7840*/  UMOV UR10, UR4 ;  /* 0x00000004000a7c82 */ /* 0x000fe20008000000 */
[----:B------:R-:W-:Y:S01]  /*7850*/  USEL UR61, UR61, URZ, !UP0 ;  /* 0x0000003f3d3d7287 */ /* 0x000fe2000c000000 */
[----:B------:R-:W-:Y:S01]  /*7860*/  IMAD R11, R204, 0x40, R2 ;  /* 0x00000040cc0b7824 */ /* 0x000fe200078e0202 */
[----:B------:R-:W-:Y:S01]  /*7870*/  R2UR UR16, R202 ;  /* 0x00000000ca1072ca */ /* 0x000fe200000e0000 */
[----:B------:R-:W-:-:S04]  /*7880*/  @P1 IMAD.HI.U32 R6, R15, R6, RZ ;  /* 0x000000060f061227 */ /* 0x000fc800078e00ff */
[----:B------:R-:W-:Y:S01]  /*7890*/  USHF.R.S32.HI UR14, URZ, 0x1f, UR17 ;  /* 0x0000001f3f0e7899 */ /* 0x000fe20008011411 */
[----:B------:R-:W-:Y:S01]  /*78a0*/  IMAD.MOV.U32 R10, RZ, RZ, R15 ;  /* 0x000000ffff0a7224 */ /* 0x000fe200078e000f */
[----:B------:R-:W-:Y:S01]  /*78b0*/  UIMAD.WIDE.U32 UR8, UR17, UR12, UR10 ;  /* 0x0000000c110872a5 */ /* 0x000fe2000f8e000a */
[----:B------:R-:W-:Y:S01]  /*78c0*/  @P1 SHF.R.U32.HI R10, RZ, R13, R6 ;  /* 0x0000000dff0a1219 */ /* 0x000fe20000011606 */
[----:B------:R-:W-:Y:S01]  /*78d0*/  UIMAD UR7, UR14, UR12, URZ ;  /* 0x0000000c0e0772a4 */ /* 0x000fe2000f8e023f */
[----:B------:R-:W-:Y:S01]  /*78e0*/  IMAD.WIDE R4, R11, 0x2, R4 ;  /* 0x000000020b047825 */ /* 0x000fe200078e0204 */
[----:B------:R-:W-:Y:S01]  /*78f0*/  USEL UR15, UR15, URZ, !UP0 ;  /* 0x0000003f0f0f7287 */ /* 0x000fe2000c000000 */
[--C-:B------:R-:W-:Y:S01]  /*7900*/  SHF.R.S32.HI R6, RZ, 0x1f, R10.reuse ;  /* 0x0000001fff067819 */ /* 0x100fe2000001140a */
[----:B------:R-:W-:Y:S01]  /*7910*/  UIMAD UR7, UR17, UR13, UR7 ;  /* 0x0000000d110772a4 */ /* 0x000fe2000f8e0207 */
[----:B------:R-:W-:Y:S01]  /*7920*/  IMAD.MOV R13, RZ, RZ, -R10 ;  /* 0x000000ffff0d7224 */ /* 0x000fe200078e0a0a */
[----:B------:R-:W-:Y:S01]  /*7930*/  IADD3 R37, P2, R4, 0x5000, RZ ;  /* 0x0000500004257810 */ /* 0x000fe20007f5e0ff */
[----:B------:R-:W-:Y:S01]  /*7940*/  ULDC.64 UR12, c[0x0][0xc98] ;  /* 0x00032600000c7ab9 */ /* 0x000fe20000000a00 */
[----:B------:R-:W-:Y:S01]  /*7950*/  UIADD3 UR9, UR9, UR7, URZ ;  /* 0x0000000709097290 */ /* 0x000fe2000fffe03f */
[----:B------:R-:W-:Y:S01]  /*7960*/  IMAD R13, R76, R13, R15 ;  /* 0x0000000d4c0d7224 */ /* 0x000fe200078e020f */
[----:B------:R-:W-:Y:S01]  /*7970*/  UIMAD UR7, UR15, UR12, URZ ;  /* 0x0000000c0f0772a4 */ /* 0x000fe2000f8e023f */
[C---:B--2---:R-:W-:Y:S01]  /*7980*/  IADD3 R17, P5, R4.reuse, 0x1000, RZ ;  /* 0x0000100004117810 */ /* 0x044fe20007fbe0ff */
[----:B------:R-:W-:Y:S01]  /*7990*/  UIMAD.WIDE.U32 UR8, UR61, UR12, UR8 ;  /* 0x0000000c3d0872a5 */ /* 0x000fe2000f8e0008 */
[C---:B------:R-:W-:Y:S01]  /*79a0*/  IADD3 R25, P4, R4.reuse, 0x2000, RZ ;  /* 0x0000200004197810 */ /* 0x040fe20007f9e0ff */
[----:B------:R-:W-:Y:S01]  /*79b0*/  UIMAD UR7, UR61, UR13, UR7 ;  /* 0x0000000d3d0772a4 */ /* 0x000fe2000f8e0207 */
[----:B------:R-:W-:Y:S01]  /*79c0*/  IADD3 R33, P3, R4, 0x4000, RZ ;  /* 0x0000400004217810 */ /* 0x000fe20007f7e0ff */
[----:B------:R-:W-:Y:S01]  /*79d0*/  IMAD.U32 R19, RZ, RZ, UR16 ;  /* 0x00000010ff137e24 */ /* 0x000fe2000f8e00ff */
[----:B------:R-:W-:Y:S01]  /*79e0*/  LOP3.LUT R36, R37, 0x380, RZ, 0xc0, !PT ;  /* 0x0000038025247812 */ /* 0x000fe200078ec0ff */
[----:B-----5:R-:W-:Y:S01]  /*79f0*/  IMAD R80, R3, R76, RZ ;  /* 0x0000004c03507224 */ /* 0x020fe200078e02ff */
[----:B------:R-:W-:Y:S01]  /*7a00*/  IADD3 R10, P0, R10, UR8, RZ ;  /* 0x000000080a0a7c10 */ /* 0x000fe2000ff1e0ff */
[----:B------:R-:W-:Y:S01]  /*7a10*/  IMAD.U32 R11, RZ, RZ, UR7 ;  /* 0x00000007ff0b7e24 */ /* 0x000fe2000f8e00ff */
[----:B------:R-:W-:Y:S01]  /*7a20*/  LOP3.LUT R16, R17, 0x380, RZ, 0xc0, !PT ;  /* 0x0000038011107812 */ /* 0x000fe200078ec0ff */
[----:B------:R-:W-:Y:S01]  /*7a30*/  IMAD R19, R19, 0x80, R222 ;  /* 0x0000008013137824 */ /* 0x000fe200078e02de */
[----:B------:R-:W-:Y:S01]  /*7a40*/  LOP3.LUT R24, R25, 0x380, RZ, 0xc0, !PT ;  /* 0x0000038019187812 */ /* 0x000fe200078ec0ff */
[----:B------:R-:W-:Y:S01]  /*7a50*/  ULDC.64 UR12, c[0x0][0xba0] ;  /* 0x0002e800000c7ab9 */ /* 0x000fe20000000a00 */
[----:B------:R-:W-:Y:S01]  /*7a60*/  IADD3.X R11, R6, UR9, R11, P0, !PT ;  /* 0x00000009060b7c10 */ /* 0x000fe200087fe40b */
[----:B------:R-:W-:Y:S01]  /*7a70*/  ULDC.64 UR8, c[0x0][0xc88] ;  /* 0x0003220000087ab9 */ /* 0x000fe20000000a00 */
[----:B------:R-:W-:-:S02]  /*7a80*/  SHF.R.S32.HI R6, RZ, 0x1f, R13 ;  /* 0x0000001fff067819 */ /* 0x000fc4000001140d */
[----:B------:R-:W-:Y:S01]  /*7a90*/  IADD3 R29, P0, R4, 0x3000, RZ ;  /* 0x00003000041d7810 */ /* 0x000fe20007f1e0ff */
[----:B------:R-:W-:Y:S01]  /*7aa0*/  IMAD.WIDE.U32 R10, R13, UR8, R10 ;  /* 0x000000080d0a7c25 */ /* 0x000fe2000f8e000a */
[----:B------:R-:W-:Y:S02]  /*7ab0*/  LOP3.LUT R32, R33, 0x380, RZ, 0xc0, !PT ;  /* 0x0000038021207812 */ /* 0x000fe400078ec0ff */
[----:B------:R-:W-:Y:S01]  /*7ac0*/  LOP3.LUT R28, R29, 0x380, RZ, 0xc0, !PT ;  /* 0x000003801d1c7812 */ /* 0x000fe200078ec0ff */
[----:B------:R-:W-:Y:S01]  /*7ad0*/  IMAD R6, R6, UR8, RZ ;  /* 0x0000000806067c24 */ /* 0x000fe2000f8e02ff */
[----:B------:R-:W-:Y:S02]  /*7ae0*/  SHF.R.U64 R36, R36, 0x3, RZ ;  /* 0x0000000324247819 */ /* 0x000fe400000012ff */
[----:B------:R-:W-:Y:S01]  /*7af0*/  SHF.R.U64 R28, R28, 0x3, RZ ;  /* 0x000000031c1c7819 */ /* 0x000fe200000012ff */
[----:B------:R-:W-:Y:S01]  /*7b00*/  IMAD R15, R13, UR9, R6 ;  /* 0x000000090d0f7c24 */ /* 0x000fe2000f8e0206 */
[----:B------:R-:W-:Y:S01]  /*7b10*/  ULDC.64 UR8, c[0x0][0xc50] ;  /* 0x0003140000087ab9 */ /* 0x000fe20000000a00 */
[----:B------:R-:W-:Y:S01]  /*7b20*/  SHF.R.U64 R16, R16, 0x3, RZ ;  /* 0x0000000310107819 */ /* 0x000fe200000012ff */
[----:B------:R-:W-:Y:S01]  /*7b30*/  VIADD R6, R19, 0x8 ;  /* 0x0000000813067836 */ /* 0x000fe20000000000 */
[----:B------:R-:W-:Y:S01]  /*7b40*/  LEA R14, P6, R10, UR8, 0x2 ;  /* 0x000000080a0e7c11 */ /* 0x000fe2000f8c10ff */
[----:B------:R-:W-:Y:S01]  /*7b50*/  IMAD.IADD R11, R11, 0x1, R15 ;  /* 0x000000010b0b7824 */ /* 0x000fe200078e020f */
[----:B------:R-:W-:Y:S01]  /*7b60*/  LOP3.LUT R28, R28, R29, RZ, 0x3c, !PT ;  /* 0x0000001d1c1c7212 */ /* 0x000fe200078e3cff */
[----:B------:R-:W-:Y:S01]  /*7b70*/  IMAD.X R29, RZ, RZ, R5, P0 ;  /* 0x000000ffff1d7224 */ /* 0x000fe200000e0605 */
[----:B------:R-:W-:Y:S01]  /*7b80*/  SHF.R.U64 R24, R24, 0x3, RZ ;  /* 0x0000000318187819 */ /* 0x000fe200000012ff */
[----:B------:R-:W-:Y:S01]  /*7b90*/  SHFL.IDX PT, R20, R14, RZ, 0x1c1f ;  /* 0x001c1fff0e147589 */ /* 0x000fe200000e0000 */
[----:B------:R-:W-:-:S02]  /*7ba0*/  SHF.R.U64 R32, R32, 0x3, RZ ;  /* 0x0000000320207819 */ /* 0x000fc400000012ff */
[----:B------:R-:W-:Y:S01]  /*7bb0*/  IADD3 R57, P0, R4, 0x9000, RZ ;  /* 0x0000900004397810 */ /* 0x000fe20007f1e0ff */
[----:B------:R-:W-:Y:S01]  /*7bc0*/  SHFL.IDX PT, R50, R14, 0x1, 0x1c1f ;  /* 0x003c1f000e327f89 */ /* 0x000fe200000e0000 */
        /* <DEDUP_REMOVED lines=163> */
.L_x_10134:
[----:B------:R-:W-:Y:S05]  /*8600*/  BSYNC B1 ;  /* 0x0000000000017941 */ /* 0x000fea0003800000 */
.L_x_10133:
        /* <DEDUP_REMOVED lines=21> */
.L_x_10136:
[----:B------:R-:W-:Y:S05]  /*8760*/  BSYNC B1 ;  /* 0x0000000000017941 */ /* 0x000fea0003800000 */
.L_x_10135:
[----:B0-----:R0:W0:Y:S01]  /*8770*/  SHFL.IDX PT, R17, R3, 0x2, 0x181f ;  /* 0x00581f0003117f89 */ /* 0x00102200000e0000 */
        /* <DEDUP_REMOVED lines=11> */
[----:B------:R-:W-:Y:S02]  /*8830*/  @!P3 LEA.HI.X R5, R2, R17, R230, 0x1, P6 ;  /* 0x000000110205b211 */ /* 0x000fe400030f0ce6 */
        /* <DEDUP_REMOVED lines=8> */
.L_x_10138:
[----:B------:R-:W-:Y:S05]  /*88c0*/  BSYNC B1 ;  /* 0x0000000000017941 */ /* 0x000fea0003800000 */
.L_x_10137:
[----:B------:R-:W-:Y:S01]  /*88d0*/  VIADD R0, R83, 0x60 ;  /* 0x0000006053007836 */ /* 0x000fe20000000000 */
[----:B0--3--:R-:W0:Y:S04]  /*88e0*/  SHFL.IDX PT, R3, R3, 0x3, 0x181f ;  /* 0x00781f0003037f89 */ /* 0x009e2800000e0000 */
[----:B------:R-:W-:Y:S01]  /*88f0*/  ISETP.GE.AND P0, PT, R0, R80, PT ;  /* 0x000000500000720c */ /* 0x000fe20003f06270 */
[----:B------:R3:W0:-:S12]  /*8900*/  SHFL.IDX PT, R13, R6, 0x3, 0x181f ;  /* 0x00781f00060d7f89 */ /* 0x00061800000e0000 */
[----:B---3--:R-:W-:Y:S05]  /*8910*/  @P0 BRA `(.L_x_10139) ;  /* 0x0000000c00d80947 */ /* 0x008fea0003800000 */
[----:B------:R-:W-:Y:S02]  /*8920*/  ULDC UR4, c[0x0][0xbc8] ;  /* 0x0002f20000047ab9 */ /* 0x000fe40000000800 */
[----:B------:R-:W-:Y:S02]  /*8930*/  ISETP.GE.AND P3, PT, R2, UR4, PT ;  /* 0x0000000402007c0c */ /* 0x000fe4000bf66270 */
[----:B------:R-:W-:Y:S02]  /*8940*/  ISETP.GE.AND P4, PT, R23, UR4, PT ;  /* 0x0000000417007c0c */ /* 0x000fe4000bf86270 */
[----:B------:R-:W-:-:S09]  /*8950*/  ISETP.GE.AND P5, PT, R22, UR4, PT ;  /* 0x0000000416007c0c */ /* 0x000fd2000bfa6270 */
[-C--:B0-----:R-:W-:Y:S02]  /*8960*/  @!P3 LEA R4, P0, R2, R13.reuse, 0x1 ;  /* 0x0000000d0204b211 */ /* 0x081fe400078008ff */
[CC--:B------:R-:W-:Y:S02]  /*8970*/  @!P4 LEA R8, P1, R23.reuse, R13.reuse, 0x1 ;  /* 0x0000000d1708c211 */ /* 0x0c0fe400078208ff */
[----:B------:R-:W-:Y:S02]  /*8980*/  @!P5 LEA R10, P2, R22, R13, 0x1 ;  /* 0x0000000d160ad211 */ /* 0x000fe400078408ff */
[-C--:B------:R-:W-:Y:S02]  /*8990*/  @!P3 LEA.HI.X R5, R2, R3.reuse, R230, 0x1, P0 ;  /* 0x000000030205b211 */ /* 0x080fe400000f0ce6 */
[-C--:B------:R-:W-:Y:S02]  /*89a0*/  @!P4 LEA.HI.X R9, R23, R3.reuse, R229, 0x1, P1 ;  /* 0x000000031709c211 */ /* 0x080fe400008f0ce5 */
[----:B------:R-:W-:Y:S01]  /*89b0*/  @!P5 LEA.HI.X R11, R22, R3, R228, 0x1, P2 ;  /* 0x00000003160bd211 */ /* 0x000fe200010f0ce4 */
[----:B------:R3:W-:Y:S01]  /*89c0*/  @!P3 ST.E.128 desc[UR38][R4.64], R28 ;  /* 0x0000001c0400b985 */ /* 0x0007e2000c101d26 */
[----:B------:R-:W-:-:S03]  /*89d0*/  ISETP.GE.AND P0, PT, R200, UR4, PT ;  /* 0x00000004c8007c0c */ /* 0x000fc6000bf06270 */
[----:B------:R3:W-:Y:S04]  /*89e0*/  @!P4 ST.E.128 desc[UR38][R8.64], R44 ;  /* 0x0000002c0800c985 */ /* 0x0007e8000c101d26 */
[----:B------:R3:W-:Y:S06]  /*89f0*/  @!P5 ST.E.128 desc[UR38][R10.64], R48 ;  /* 0x000000300a00d985 */ /* 0x0007ec000c101d26 */
[----:B------:R-:W-:Y:S05]  /*8a00*/  @P0 BRA `(.L_x_10139) ;  /* 0x0000000c009c0947 */ /* 0x000fea0003800000 */
[----:B---3--:R-:W-:-:S04]  /*8a10*/  LEA R4, P0, R200, R13, 0x1 ;  /* 0x0000000dc8047211 */ /* 0x008fc800078008ff */
[----:B------:R-:W-:-:S05]  /*8a20*/  LEA.HI.X R5, R200, R3, R227, 0x1, P0 ;  /* 0x00000003c8057211 */ /* 0x000fca00000f0ce3 */
[----:B------:R0:W-:Y:S01]  /*8a30*/  ST.E.128 desc[UR38][R4.64], R52 ;  /* 0x0000003404007985 */ /* 0x0001e2000c101d26 */
[----:B------:R-:W-:Y:S05]  /*8a40*/  BRA `(.L_x_10139) ;  /* 0x0000000c008c7947 */ /* 0x000fea0003800000 */
.L_x_10131:
[----:B------:R-:W-:Y:S01]  /*8a50*/  R2UR UR4, R218 ;  /* 0x00000000da0472ca */ /* 0x000fe200000e0000 */
[----:B------:R-:W-:Y:S01]  /*8a60*/  ULDC.64 UR10, c[0x0][0xd00] ;  /* 0x00034000000a7ab9 */ /* 0x000fe20000000a00 */
[----:B------:R-:W-:Y:S01]  /*8a70*/  USHF.L.U32 UR8, UR61, 0x2, URZ ;  /* 0x000000023d087899 */ /* 0x000fe2000800063f */
[----:B------:R-:W0:Y:S01]  /*8a80*/  LDC R13, c[0x0][0xce8] ;  /* 0x00033a00ff0d7b82 */ /* 0x000e220000000800 */
[----:B------:R-:W-:Y:S01]  /*8a90*/  UISETP.NE.U32.AND UP0, UPT, UR10, URZ, UPT ;  /* 0x0000003f0a00728c */ /* 0x000fe2000bf05070 */
[----:B------:R-:W-:-:S03]  /*8aa0*/  R2UR UR12, R203 ;  /* 0x00000000cb0c72ca */ /* 0x000fc600000e0000 */
[----:B------:R-:W-:-:S05]  /*8ab0*/  UISETP.NE.AND.EX UP0, UPT, UR11, URZ, UPT, UP0 ;  /* 0x0000003f0b00728c */ /* 0x000fca000bf05300 */
[----:B------:R-:W-:Y:S01]  /*8ac0*/  USHF.L.U64.HI UR9, UR61, 0x2, UR4 ;  /* 0x000000023d097899 */ /* 0x000fe20008010204 */
[----:B------:R-:W-:Y:S01]  /*8ad0*/  PLOP3.LUT P2, PT, PT, PT, UP0, 0x80, 0x0 ;  /* 0x000000000000781c */ /* 0x000fe20003f4f008 */
[----:B------:R-:W-:-:S04]  /*8ae0*/  UIADD3 UR4, UP1, UR8, UR10, URZ ;  /* 0x0000000a08047290 */ /* 0x000fc8000ff3e03f */
[----:B------:R-:W-:Y:S02]  /*8af0*/  UIADD3.X UR7, UR9, UR11, URZ, UP1, !UPT ;  /* 0x0000000b09077290 */ /* 0x000fe40008ffe43f */
[----:B------:R-:W-:Y:S01]  /*8b00*/  IMAD.U32 R4, RZ, RZ, UR4 ;  /* 0x00000004ff047e24 */ /* 0x000fe2000f8e00ff */
[----:B------:R-:W-:Y:S02]  /*8b10*/  ULDC.64 UR10, c[0x0][0xd08] ;  /* 0x00034200000a7ab9 */ /* 0x000fe40000000a00 */
[----:B------:R-:W-:Y:S01]  /*8b20*/  UISETP.NE.U32.AND UP1, UPT, UR10, URZ, UPT ;  /* 0x0000003f0a00728c */ /* 0x000fe2000bf25070 */
[----:B------:R-:W-:-:S03]  /*8b30*/  IMAD.U32 R5, RZ, RZ, UR7 ;  /* 0x00000007ff057e24 */ /* 0x000fc6000f8e00ff */
[----:B------:R-:W-:Y:S02]  /*8b40*/  UISETP.NE.AND.EX UP1, UPT, UR11, URZ, UPT, UP1 ;  /* 0x0000003f0b00728c */ /* 0x000fe4000bf25310 */
[----:B------:R-:W2:Y:S01]  /*8b50*/  @P2 LDG.E R3, desc[UR38][R4.64] ;  /* 0x0000002604032981 */ /* 0x000ea2000c1e1900 */
[----:B------:R-:W-:Y:S02]  /*8b60*/  ULDC UR4, c[0x0][0xb88] ;  /* 0x0002e20000047ab9 */ /* 0x000fe40000000800 */
[----:B------:R-:W-:Y:S01]  /*8b70*/  IMAD.U32 R0, RZ, RZ, UR4 ;  /* 0x00000004ff007e24 */ /* 0x000fe2000f8e00ff */
[----:B------:R-:W-:-:S05]  /*8b80*/  PLOP3.LUT P3, PT, PT, PT, UP1, 0x80, 0x0 ;  /* 0x000000000000781c */ /* 0x000fca0003f6f018 */
        /* <DEDUP_REMOVED lines=17> */
.L_x_10140:
        /* <DEDUP_REMOVED lines=19> */
[----:B------:R-:W-:-:S08]  /*8dd0*/  UMOV UR9, UR10 ;  /* 0x0000000a00097c82 */ /* 0x000fd00008000000 */
        /* <DEDUP_REMOVED lines=29> */
.L_x_10142:
[----:B------:R-:W-:Y:S05]  /*8fb0*/  BSYNC B1 ;  /* 0x0000000000017941 */ /* 0x000fea0003800000 */
.L_x_10141:
        /* <DEDUP_REMOVED lines=73> */
.L_x_10144:
[----:B------:R-:W-:Y:S05]  /*9450*/  BSYNC B1 ;  /* 0x0000000000017941 */ /* 0x000fea0003800000 */
.L_x_10143:
        /* <DEDUP_REMOVED lines=21> */
.L_x_10146:
[----:B------:R-:W-:Y:S05]  /*95b0*/  BSYNC B1 ;  /* 0x0000000000017941 */ /* 0x000fea0003800000 */
.L_x_10145:
        /* <DEDUP_REMOVED lines=21> */
.L_x_10148:
[----:B------:R-:W-:Y:S05]  /*9710*/  BSYNC B1 ;  /* 0x0000000000017941 */ /* 0x000fea0003800000 */
.L_x_10147:
        /* <DEDUP_REMOVED lines=22> */
.L_x_10139:
[----:B------:R-:W-:Y:S05]  /*9880*/  BSYNC B0 ;  /* 0x0000000000007941 */ /* 0x000fea0003800000 */
.L_x_10130:
[----:B------:R-:W-:Y:S02]  /*9890*/  ULDC UR4, c[0x0][0xd3c] ;  /* 0x00034f0000047ab9 */ /* 0x000fe40000000800 */
[----:B------:R-:W-:-:S13]  /*98a0*/  ISETP.GE.AND P0, PT, R7, UR4, PT ;  /* 0x0000000407007c0c */ /* 0x000fda000bf06270 */
[----:B------:R-:W-:Y:S05]  /*98b0*/  @!P0 BRA `(.L_x_10149) ;  /* 0xffffff7400888947 */ /* 0x000fea000383ffff */
[----:B------:R-:W-:Y:S05]  /*98c0*/  EXIT ;  /* 0x000000000000794d */ /* 0x000fea0003800000 */
.L_x_10105:
        /* <DEDUP_REMOVED lines=18> */
.L_x_10150:
        /* <DEDUP_REMOVED lines=42> */
.L_x_10156:
        /* <DEDUP_REMOVED lines=12> */
.L_x_10155:
[----:B------:R-:W-:Y:S05]  /*9d50*/  BSYNC B0 ;  /* 0x0000000000007941 */ /* 0x000fea0003800000 */
.L_x_10154:
        /* <DEDUP_REMOVED lines=22> */
.L_x_10152:
        /* <DEDUP_REMOVED lines=16> */
.L_x_10157:
        /* <DEDUP_REMOVED lines=25> */
.L_x_10153:
[----:B------:R-:W-:Y:S02]  /*a150*/  IMAD.MOV.U32 R17, RZ, RZ, RZ ;  /* 0x000000ffff117224 */ /* 0x000fe400078e00ff */
[----:B------:R-:W-:Y:S02]  /*a160*/  IMAD.U32 R16, RZ, RZ, UR6 ;  /* 0x00000006ff107e24 */ /* 0x000fe4000f8e00ff */
[----:B------:R-:W-:-:S07]  /*a170*/  IMAD.MOV.U32 R18, RZ, RZ, RZ ;  /* 0x000000ffff127224 */ /* 0x000fce00078e00ff */
.L_x_10158:
[----:B------:R-:W-:-:S13]  /*a180*/  ISETP.NE.AND P0, PT, R5, RZ, PT ;  /* 0x000000ff0500720c */ /* 0x000fda0003f05270 */
[----:B------:R-:W0:Y:S01]  /*a190*/  @!P0 S2R R3, SR_CgaCtaId ;  /* 0x0000000000038919 */ /* 0x000e220000008800 */
[----:B------:R-:W-:-:S04]  /*a1a0*/  @!P0 MOV R0, 0x400 ;  /* 0x0000040000008802 */ /* 0x000fc80000000f00 */
[----:B0-----:R-:W-:-:S05]  /*a1b0*/  @!P0 LEA R0, R3, R0, 0x18 ;  /* 0x0000000003008211 */ /* 0x001fca00078ec0ff */
[----:B------:R0:W-:Y:S01]  /*a1c0*/  @!P0 STS.128 [R0+0x324d0], R16 ;  /* 0x0324d01000008388 */ /* 0x0001e20000000c00 */
[----:B------:R-:W-:Y:S06]  /*a1d0*/  BAR.ARV 0x5, 0x180 ;  /* 0x0146000000007b1d */ /* 0x000fec0000002000 */
.L_x_10151:
        /* <DEDUP_REMOVED lines=28> */
[----:B------:R0:W-:Y:S04]  /*a3a0*/  STL [R1+0x10], R3 ;  /* 0x0000100301007387 */ /* 0x0001e80000100800 */
[----:B------:R-:W-:Y:S04]  /*a3b0*/  STL [R1+0x6c], RZ ;  /* 0x00006cff01007387 */ /* 0x000fe80000100800 */
[----:B------:R1:W-:Y:S01]  /*a3c0*/  STL [R1+0x18], R2 ;  /* 0x0000180201007387 */ /* 0x0003e20000100800 */
[----:B0-----:R-:W-:-:S03]  /*a3d0*/  LOP3.LUT R3, R0, 0x40, RZ, 0xfc, !PT ;  /* 0x0000004000037812 */ /* 0x001fc600078efcff */
[----:B------:R0:W-:Y:S01]  /*a3e0*/  STL [R1+0x8], RZ ;  /* 0x000008ff01007387 */ /* 0x0001e20000100800 */
[C---:B-1----:R-:W-:Y:S02]  /*a3f0*/  LOP3.LUT R2, R0.reuse, 0x80, RZ, 0xfc, !PT ;  /* 0x0000008000027812 */ /* 0x042fe400078efcff */
[----:B------:R-:W-:-:S07]  /*a400*/  LOP3.LUT R0, R0, 0xc0, RZ, 0xfc, !PT ;  /* 0x000000c000007812 */ /* 0x000fce00078efcff */
.L_x_10267:
[----:B01----:R-:W1:Y:S02]  /*a410*/  LDC.64 R2, c[0x0][0xd88] ;  /* 0x00036200ff027b82 */ /* 0x003e640000000a00 */
[----:B-1----:R-:W-:-:S05]  /*a420*/  IMAD.WIDE R2, R19, 0x4, R2 ;  /* 0x0000000413027825 */ /* 0x002fca00078e0202 */
        /* <DEDUP_REMOVED lines=27> */
[----:B--2---:R-:W-:-:S02]  /*a5e0*/  IADD3 R2, P3, R10, UR4, RZ ;  /* 0x000000040a027c10 */ /* 0x004fc4000ff7e0ff */
[----:B-1----:R-:W-:Y:S02]  /*a5f0*/  IADD3 R4, P4, R10, UR8, RZ ;  /* 0x000000080a047c10 */ /* 0x002fe4000ff9e0ff */
        /* <DEDUP_REMOVED lines=8> */
[----:B-1----:R-:W-:-:S04]  /*a680*/  @P2 IADD3 R6, P3, R10, UR6, RZ ;  /* 0x000000060a062c10 */ /* 0x002fc8000ff7e0ff */
        /* <DEDUP_REMOVED lines=8> */
[----:B-1----:R-:W-:Y:S01]  /*a710*/  IMAD.U32 R6, RZ, RZ, UR4 ;  /* 0x00000004ff067e24 */ /* 0x002fe2000f8e00ff */
[----:B--2---:R1:W-:Y:S01]  /*a720*/  STL [R1+0x38], R12 ;  /* 0x0000380c01007387 */ /* 0x0043e20000100800 */
[----:B------:R-:W-:Y:S05]  /*a730*/  @P2 BRA `(.L_x_10160) ;  /* 0x0000000000142947 */ /* 0x000fea0003800000 */
[----:B------:R-:W-:Y:S05]  /*a740*/  @!P1 BRA `(.L_x_10160) ;  /* 0x0000000000109947 */ /* 0x000fea0003800000 */
[----:B------:R-:W2:Y:S04]  /*a750*/  LDG.E R7, desc[UR38][R2.64] ;  /* 0x0000002602077981 */ /* 0x000ea8000c1e1900 */
[----:B------:R-:W2:Y:S02]  /*a760*/  LDG.E R2, desc[UR38][R2.64+0x4] ;  /* 0x0000042602027981 */ /* 0x000ea4000c1e1900 */
[----:B--2---:R-:W-:-:S05]  /*a770*/  IMAD.IADD R2, R2, 0x1, -R7 ;  /* 0x0000000102027824 */ /* 0x004fca00078e0a07 */
[----:B------:R2:W-:Y:S02]  /*a780*/  STL [R1+0x38], R2 ;  /* 0x0000380201007387 */ /* 0x0005e40000100800 */
.L_x_10160:
[----:B--2---:R-:W-:Y:S01]  /*a790*/  IMAD.MOV.U32 R2, RZ, RZ, R11 ;  /* 0x000000ffff027224 */ /* 0x004fe200078e000b */
        /* <DEDUP_REMOVED lines=11> */
.L_x_10161:
[----:B------:R-:W-:Y:S05]  /*a850*/  @!P0 BRA `(.L_x_10162) ;  /* 0x00000000000c8947 */ /* 0x000fea0003800000 */
[----:B------:R-:W2:Y:S04]  /*a860*/  LDG.E R6, desc[UR38][R4.64] ;  /* 0x0000002604067981 */ /* 0x000ea8000c1e1900 */
[----:B------:R-:W2:Y:S02]  /*a870*/  LDG.E R4, desc[UR38][R4.64+0x4] ;  /* 0x0000042604047981 */ /* 0x000ea4000c1e1900 */
[----:B--2---:R-:W-:-:S07]  /*a880*/  IMAD.IADD R6, R4, 0x1, -R6 ;  /* 0x0000000104067824 */ /* 0x004fce00078e0a06 */
.L_x_10162:
[----:B-----5:R-:W-:Y:S01]  /*a890*/  IMAD.IADD R2, R6, 0x1, -R0 ;  /* 0x0000000106027824 */ /* 0x020fe200078e0a00 */
[----:B------:R-:W-:Y:S03]  /*a8a0*/  BSSY B7, `(.L_x_10163) ;  /* 0x00004e6000077945 */ /* 0x000fe60003800000 */
[C---:B------:R-:W-:Y:S01]  /*a8b0*/  VIADD R0, R2.reuse, 0x5f ;  /* 0x0000005f02007836 */ /* 0x040fe20000000000 */
[----:B------:R3:W-:Y:S01]  /*a8c0*/  STL [R1+0x48], R2 ;  /* 0x0000480201007387 */ /* 0x0007e20000100800 */
[----:B------:R-:W-:Y:S02]  /*a8d0*/  ISETP.GT.AND P0, PT, R2, RZ, PT ;  /* 0x000000ff0200720c */ /* 0x000fe40003f04270 */
[----:B------:R-:W-:-:S05]  /*a8e0*/  IMAD.HI R0, R0, 0x2aaaaaab, RZ ;  /* 0x2aaaaaab00007827 */ /* 0x000fca00078e02ff */
[----:B---3--:R-:W-:-:S04]  /*a8f0*/  SHF.R.U32.HI R2, RZ, 0x1f, R0 ;  /* 0x0000001fff027819 */ /* 0x008fc80000011600 */
[----:B------:R-:W-:-:S05]  /*a900*/  LEA.HI.SX32 R0, R0, R2, 0x1c ;  /* 0x0000000200007211 */ /* 0x000fca00078fe2ff */
[----:B------:R3:W-:Y:S01]  /*a910*/  STL [R1+0x30], R0 ;  /* 0x0000300001007387 */ /* 0x0007e20000100800 */
[----:B------:R-:W-:Y:S05]  /*a920*/  @P0 BRA `(.L_x_10164) ;  /* 0x0000000000440947 */ /* 0x000fea0003800000 */
[----:B------:R-:W4:Y:S02]  /*a930*/  S2R R3, SR_TID.X ;  /* 0x0000000000037919 */ /* 0x000f240000002100 */
[----:B----4-:R-:W-:-:S04]  /*a940*/  LOP3.LUT R3, R3, 0x7f, RZ, 0xc0, !PT ;  /* 0x0000007f03037812 */ /* 0x010fc800078ec0ff */
[----:B------:R-:W-:-:S13]  /*a950*/  ISETP.NE.AND P0, PT, R3, RZ, PT ;  /* 0x000000ff0300720c */ /* 0x000fda0003f05270 */
[----:B------:R-:W-:Y:S05]  /*a960*/  @P0 BRA `(.L_x_10165) ;  /* 0x0000004c00640947 */ /* 0x000fea0003800000 */
[----:B------:R-:W4:Y:S01]  /*a970*/  S2R R3, SR_LANEID ;  /* 0x0000000000037919 */ /* 0x000f220000000000 */
[----:B------:R-:W-:Y:S01]  /*a980*/  VOTEU.ANY UR4, UPT, PT ;  /* 0x0000000000047886 */ /* 0x000fe200038e0100 */
[----:B------:R-:W5:Y:S01]  /*a990*/  LDC.64 R4, c[0x0][0xd60] ;  /* 0x00035800ff047b82 */ /* 0x000f620000000a00 */
[----:B---3--:R-:W4:Y:S08]  /*a9a0*/  FLO.U32 R0, UR4 ;  /* 0x0000000400007d00 */ /* 0x008f3000080e0000 */
[----:B------:R-:W5:Y:S01]  /*a9b0*/  POPC R2, UR4 ;  /* 0x0000000400027d09 */ /* 0x000f620008000000 */
[----:B----4-:R-:W-:-:S13]  /*a9c0*/  ISETP.EQ.U32.AND P0, PT, R0, R3, PT ;  /* 0x000000030000720c */ /* 0x010fda0003f02070 */
[----:B-----5:R-:W3:Y:S01]  /*a9d0*/  @P0 ATOMG.E.ADD.STRONG.GPU PT, R5, desc[UR38][R4.64], R2 ;  /* 0x00000002040509a8 */ /* 0x020ee200081ee1e6 */
[----:B------:R-:W4:Y:S02]  /*a9e0*/  S2R R3, SR_LTMASK ;  /* 0x0000000000037919 */ /* 0x000f240000003900 */
[----:B----4-:R-:W-:-:S06]  /*a9f0*/  LOP3.LUT R3, R3, UR4, RZ, 0xc0, !PT ;  /* 0x0000000403037c12 */ /* 0x010fcc000f8ec0ff */
[----:B------:R-:W4:Y:S01]  /*aa00*/  POPC R3, R3 ;  /* 0x0000000300037309 */ /* 0x000f220000000000 */
[----:B---3--:R-:W4:Y:S02]  /*aa10*/  SHFL.IDX PT, R0, R5, R0, 0x1f ;  /* 0x00001f0005007589 */ /* 0x008f2400000e0000 */
[----:B----4-:R-:W-:Y:S01]  /*aa20*/  IADD3 R16, R0, UR40, R3 ;  /* 0x0000002800107c10 */ /* 0x010fe2000fffe003 */
[----:B------:R-:W-:Y:S06]  /*aa30*/  BRA `(.L_x_10165) ;  /* 0x0000004c00307947 */ /* 0x000fec0003800000 */
.L_x_10164:
[----:B---3--:R-:W3:Y:S01]  /*aa40*/  LDL R0, [R1+0x4] ;  /* 0x0000040001007983 */ /* 0x008ee20000100800 */
        /* <DEDUP_REMOVED lines=16> */
[----:B-1----:R-:W-:Y:S02]  /*ab50*/  IMAD.MOV.U32 R12, RZ, RZ, 0x1 ;  /* 0x00000001ff0c7424 */ /* 0x002fe400078e00ff */
[----:B------:R-:W-:-:S07]  /*ab60*/  IMAD.MOV.U32 R13, RZ, RZ, RZ ;  /* 0x000000ffff0d7224 */ /* 0x000fce00078e00ff */
[----:B------:R-:W-:-:S07]  /*ab70*/  LEPC R20, `(.L_x_10167) ;  /* 0x000000001014794e */ /* 0x000fce0000000000 */
[----:B0--3--:R-:W-:Y:S05]  /*ab80*/  CALL.ABS.NOINC R2 ;  /* 0x0000000002007343 */ /* 0x009fea0003c00000 */
.L_x_10167:
[----:B------:R-:W-:Y:S05]  /*ab90*/  BSYNC B6 ;  /* 0x0000000000067941 */ /* 0x000fea0003800000 */
.L_x_10166:
        /* <DEDUP_REMOVED lines=17> */
[----:B-1----:R-:W-:Y:S02]  /*acb0*/  IMAD.MOV.U32 R12, RZ, RZ, 0x1 ;  /* 0x00000001ff0c7424 */ /* 0x002fe400078e00ff */
[----:B---3--:R-:W-:-:S07]  /*acc0*/  IMAD.MOV.U32 R13, RZ, RZ, RZ ;  /* 0x000000ffff0d7224 */ /* 0x008fce00078e00ff */
[----:B------:R-:W-:-:S07]  /*acd0*/  LEPC R20, `(.L_x_10170) ;  /* 0x000000001014794e */ /* 0x000fce0000000000 */
[----:B0---4-:R-:W-:Y:S05]  /*ace0*/  CALL.ABS.NOINC R2 ;  /* 0x0000000002007343 */ /* 0x011fea0003c00000 */
.L_x_10170:
        /* <DEDUP_REMOVED lines=16> */
.L_x_10169:
[----:B------:R-:W-:Y:S05]  /*adf0*/  BSYNC B6 ;  /* 0x0000000000067941 */ /* 0x000fea0003800000 */
.L_x_10168:
        /* <DEDUP_REMOVED lines=10> */
[----:B--2---:R2:W3:Y:S01]  /*aea0*/  @P0 LDG.E R7, desc[UR38][R2.64] ;  /* 0x0000002602070981 */ /* 0x0044e2000c1e1900 */
[----:B-----5:R-:W-:Y:S01]  /*aeb0*/  VIADD R9, R0, 0xffffffff ;  /* 0xffffffff00097836 */ /* 0x020fe20000000000 */
[----:B--2---:R-:W2:Y:S01]  /*aec0*/  LDC.64 R2, c[0x0][0x418] ;  /* 0x00010600ff027b82 */ /* 0x004ea20000000a00 */
[----:B---3--:R-:W-:Y:S01]  /*aed0*/  SHF.R.S32.HI R8, RZ, 0x1f, R7 ;  /* 0x0000001fff087819 */ /* 0x008fe20000011407 */
[----:B------:R3:W-:Y:S04]  /*aee0*/  @P0 STL [R1+0xc], R7 ;  /* 0x00000c0701000387 */ /* 0x0007e80000100800 */
[----:B------:R3:W-:Y:S04]  /*aef0*/  STL [R1+0x2c], R9 ;  /* 0x00002c0901007387 */ /* 0x0007e80000100800 */
        /* <DEDUP_REMOVED lines=10> */
.L_x_10284:
[----:B--2---:R-:W2:Y:S01]  /*afa0*/  LDL.LU R4, [R1+0x14] ;  /* 0x0000140001047983 */ /* 0x004ea20000300800 */
[----:B------:R-:W-:Y:S02]  /*afb0*/  PLOP3.LUT P1, PT, PT, PT, PT, 0x8, 0x0 ;  /* 0x000000000000781c */ /* 0x000fe40003f2e170 */
[----:B---3--:R-:W-:Y:S01]  /*afc0*/  ISETP.NE.AND P0, PT, R14, RZ, PT ;  /* 0x000000ff0e00720c */ /* 0x008fe20003f05270 */
        /* <DEDUP_REMOVED lines=8> */
.L_x_10287:
[----:B------:R-:W-:Y:S05]  /*b050*/  @!P6 BRA `(.L_x_10172) ;  /* 0x000000040014e947 */ /* 0x000fea0003800000 */
[----:B------:R2:W-:Y:S01]  /*b060*/  STL [R1+0x70], R9 ;  /* 0x0000700901007387 */ /* 0x0005e20000100800 */
[----:B------:R-:W-:-:S04]  /*b070*/  ISETP.NE.U32.AND P0, PT, R2, RZ, PT ;  /* 0x000000ff0200720c */ /* 0x000fc80003f05070 */
[----:B------:R-:W-:-:S13]  /*b080*/  ISETP.NE.AND.EX P0, PT, R3, RZ, PT, P0 ;  /* 0x000000ff0300720c */ /* 0x000fda0003f05300 */
[----:B--2---:R-:W-:Y:S05]  /*b090*/  @!P0 BRA `(.L_x_10174) ;  /* 0x0000000000508947 */ /* 0x004fea0003800000 */
[----:B------:R-:W2:Y:S01]  /*b0a0*/  LDC R6, c[0x0][0x43c] ;  /* 0x00010f00ff067b82 */ /* 0x000ea20000000800 */
[----:B---3--:R-:W-:Y:S01]  /*b0b0*/  IMAD.MOV.U32 R0, RZ, RZ, R9 ;  /* 0x000000ffff007224 */ /* 0x008fe200078e0009 */
[----:B------:R-:W-:Y:S01]  /*b0c0*/  ULDC.64 UR4, c[0x0][0x428] ;  /* 0x00010a0000047ab9 */ /* 0x000fe20000000a00 */
[----:B--2---:R-:W-:-:S13]  /*b0d0*/  ISETP.NE.AND P0, PT, R6, 0x1, PT ;  /* 0x000000010600780c */ /* 0x004fda0003f05270 */
        /* <DEDUP_REMOVED lines=14> */
[----:B------:R-:W2:Y:S04]  /*b1c0*/  LDG.E R0, desc[UR38][R2.64] ;  /* 0x0000002602007981 */ /* 0x000ea8000c1e1900 */
[----:B--2---:R2:W-:Y:S02]  /*b1d0*/  STL [R1], R0 ;  /* 0x0000000001007387 */ /* 0x0045e40000100800 */
.L_x_10174:
[----:B------:R-:W4:Y:S04]  /*b1e0*/  LDL R7, [R1+0x4] ;  /* 0x0000040001077983 */ /* 0x000f280000100800 */
[----:B--23--:R-:W4:Y:S04]  /*b1f0*/  LDL R0, [R1+0x8] ;  /* 0x0000080001007983 */ /* 0x00cf280000100800 */
[----:B------:R-:W2:Y:S01]  /*b200*/  LDL R2, [R1+0x18] ;  /* 0x0000180001027983 */ /* 0x000ea20000100800 */
[----:B----4-:R-:W-:Y:S01]  /*b210*/  IMAD R0, R0, 0x8, R7 ;  /* 0x0000000800007824 */ /* 0x010fe200078e0207 */
[----:B--2---:R-:W-:-:S04]  /*b220*/  SHF.L.U32 R2, R2, 0x1f, RZ ;  /* 0x0000001f02027819 */ /* 0x004fc800000006ff */
[----:B------:R-:W2:Y:S02]  /*b230*/  SYNCS.PHASECHK.TRANS64.TRYWAIT P0, [R0+URZ+0x32440], R2 ;  /* 0x03244002000075a7 */ /* 0x000ea4000800017f */
[----:B--2---:R-:W-:Y:S05]  /*b240*/  @!P0 BRA `(.L_x_10175) ;  /* 0x00000054008c8947 */ /* 0x004fea0003800000 */
.L_x_10288:
        /* <DEDUP_REMOVED lines=11> */
.L_x_10176:
[----:B------:R-:W3:Y:S04]  /*b300*/  LDL R7, [R1+0x4] ;  /* 0x0000040001077983 */ /* 0x000ee80000100800 */
[----:B------:R-:W3:Y:S04]  /*b310*/  LDL R6, [R1+0x8] ;  /* 0x0000080001067983 */ /* 0x000ee80000100800 */
[----:B------:R-:W4:Y:S04]  /*b320*/  LDL R5, [R1+0x70] ;  /* 0x0000700001057983 */ /* 0x000f280000100800 */
[----:B------:R-:W5:Y:S04]  /*b330*/  LDL R4, [R1+0x20] ;  /* 0x0000200001047983 */ /* 0x000f680000100800 */
[----:B------:R-:W5:Y:S04]  /*b340*/  LDL R3, [R1] ;  /* 0x0000000001037983 */ /* 0x000f680000100800 */
[----:B--2---:R-:W2:Y:S01]  /*b350*/  LDL.LU R2, [R1+0x14] ;  /* 0x0000140001027983 */ /* 0x004ea20000300800 */
        /* <DEDUP_REMOVED lines=8> */
[----:B---3--:R-:W-:Y:S01]  /*b3e0*/  IMAD R0, R6, 0x3000, R7 ;  /* 0x0000300006007824 */ /* 0x008fe200078e0207 */
[----:B----4-:R-:W-:-:S04]  /*b3f0*/  R2UR UR11, R5 ;  /* 0x00000000050b72ca */ /* 0x010fc800000e0000 */
[----:B------:R-:W-:Y:S02]  /*b400*/  R2UR UR8, R0 ;  /* 0x00000000000872ca */ /* 0x000fe400000e0000 */
[----:B-----5:R-:W-:Y:S02]  /*b410*/  R2UR UR4, R4 ;  /* 0x00000000040472ca */ /* 0x020fe400000e0000 */
[----:B------:R-:W-:Y:S02]  /*b420*/  R2UR UR13, R3 ;  /* 0x00000000030d72ca */ /* 0x000fe400000e0000 */
[----:B--2---:R-:W-:-:S07]  /*b430*/  LOP3.LUT R2, R2, 0xfffffffe, RZ, 0xc0, !PT ;  /* 0xfffffffe02027812 */ /* 0x004fce00078ec0ff */
[----:B------:R-:W-:Y:S01]  /*b440*/  UIADD3 UR8, UR8, 0x1c400, URZ ;  /* 0x0001c40008087890 */ /* 0x000fe2000fffe03f */
[----:B------:R-:W-:Y:S01]  /*b450*/  @P0 LOP3.LUT R2, R2, 0x1, RZ, 0xfc, !PT ;  /* 0x0000000102020812 */ /* 0x000fe200078efcff */
[----:B------:R-:W-:-:S03]  /*b460*/  UIMAD UR11, UR11, 0x60, UR4 ;  /* 0x000000600b0b78a4 */ /* 0x000fc6000f8e0204 */
[----:B------:R-:W-:Y:S01]  /*b470*/  UMOV UR4, 0x0 ;  /* 0x0000000000047882 */ /* 0x000fe20000000000 */
[----:B------:R2:W-:Y:S05]  /*b480*/  STL [R1+0x14], R2 ;  /* 0x0000140201007387 */ /* 0x0005ea0000100800 */
[----:B------:R2:W-:Y:S01]  /*b490*/  UTMALDG.4D [UR8], [UR6], desc[UR4] ;  /* 0x00000408060075b4 */ /* 0x0005e20008019000 */
[----:B------:R-:W-:Y:S02]  /*b4a0*/  NOP ;  /* 0x0000000000007918 */ /* 0x000fe40000000000 */
.L_x_10172:
        /* <DEDUP_REMOVED lines=33> */
[----:B-1----:R-:W-:Y:S02]  /*b6c0*/  IMAD.MOV.U32 R12, RZ, RZ, 0x1 ;  /* 0x00000001ff0c7424 */ /* 0x002fe400078e00ff */
[----:B------:R-:W-:-:S07]  /*b6d0*/  IMAD.MOV.U32 R13, RZ, RZ, RZ ;  /* 0x000000ffff0d7224 */ /* 0x000fce00078e00ff */
[----:B------:R-:W-:-:S07]  /*b6e0*/  LEPC R20, `(.L_x_10178) ;  /* 0x000000001014794e */ /* 0x000fce0000000000 */
[----:B0-2---:R-:W-:Y:S05]  /*b6f0*/  CALL.ABS.NOINC R2 ;  /* 0x0000000002007343 */ /* 0x005fea0003c00000 */
.L_x_10178:
[----:B------:R-:W-:Y:S05]  /*b700*/  BSYNC B6 ;  /* 0x0000000000067941 */ /* 0x000fea0003800000 */
.L_x_10177:
[----:B------:R-:W3:Y:S01]  /*b710*/  LDL R4, [R1+0x40] ;  /* 0x0000400001047983 */ /* 0x000ee20000100800 */
[----:B------:R-:W4:Y:S03]  /*b720*/  LDC R6, c[0x0][0x448] ;  /* 0x00011200ff067b82 */ /* 0x000f260000000800 */
[----:B------:R-:W3:Y:S04]  /*b730*/  LDL R10, [R1+0x28] ;  /* 0x00002800010a7983 */ /* 0x000ee80000100800 */
[----:B------:R-:W3:Y:S01]  /*b740*/  LDL R9, [R1+0x50] ;  /* 0x0000500001097983 */ /* 0x000ee20000100800 */
[----:B--2---:R-:W2:Y:S01]  /*b750*/  S2R R2, SR_TID.X ;  /* 0x0000000000027919 */ /* 0x004ea20000002100 */
[----:B------:R-:W0:Y:S02]  /*b760*/  S2R R0, SR_TID.X ;  /* 0x0000000000007919 */ /* 0x000e240000002100 */
[----:B------:R-:W3:Y:S04]  /*b770*/  LDL R8, [R1+0x58] ;  /* 0x0000580001087983 */ /* 0x000ee80000100800 */
[----:B------:R-:W3:Y:S01]  /*b780*/  LDL R7, [R1+0x34] ;  /* 0x0000340001077983 */ /* 0x000ee20000100800 */
[----:B----4-:R-:W-:Y:S01]  /*b790*/  ISETP.NE.AND P0, PT, R6, 0x1, PT ;  /* 0x000000010600780c */ /* 0x010fe20003f05270 */
[----:B------:R-:W-:Y:S01]  /*b7a0*/  IMAD.SHL.U32 R17, R17, 0x80, RZ ;  /* 0x0000008011117824 */ /* 0x000fe200078e00ff */
[----:B------:R-:W-:Y:S01]  /*b7b0*/  ULDC.64 UR4, c[0x0][0x298] ;  /* 0x0000a60000047ab9 */ /* 0x000fe20000000a00 */
[----:B------:R-:W-:-:S10]  /*b7c0*/  ULDC.64 UR6, c[0x0][0x280] ;  /* 0x0000a00000067ab9 */ /* 0x000fd40000000a00 */
[----:B------:R-:W4:Y:S01]  /*b7d0*/  @P0 LDC R3, c[0x0][0x450] ;  /* 0x00011400ff030b82 */ /* 0x000f220000000800 */
[----:B--2---:R-:W-:-:S04]  /*b7e0*/  LOP3.LUT R2, R2, 0x7f, RZ, 0xc0, !PT ;  /* 0x0000007f02027812 */ /* 0x004fc800078ec0ff */
[----:B------:R-:W-:Y:S01]  /*b7f0*/  SHF.R.U32.HI R2, RZ, 0x3, R2 ;  /* 0x00000003ff027819 */ /* 0x000fe20000011602 */
[----:B0-----:R-:W-:-:S05]  /*b800*/  IMAD.SHL.U32 R0, R0, 0x10, RZ ;  /* 0x0000001000007824 */ /* 0x001fca00078e00ff */
[----:B------:R-:W-:Y:S02]  /*b810*/  LOP3.LUT R0, R2, 0x70, R0, 0xf8, !PT ;  /* 0x0000007002007812 */ /* 0x000fe400078ef800 */
[----:B------:R-:W0:Y:S02]  /*b820*/  @P0 LDC R2, c[0x0][0x44c] ;  /* 0x00011300ff020b82 */ /* 0x000e240000000800 */
[----:B------:R-:W-:-:S05]  /*b830*/  LOP3.LUT R5, R0, R17, RZ, 0xfc, !PT ;  /* 0x0000001100057212 */ /* 0x000fca00078efcff */
        /* <DEDUP_REMOVED lines=27> */
[----:B--2---:R-:W2:Y:S01]  /*b9f0*/  S2R R5, SR_TID.X ;  /* 0x0000000000057919 */ /* 0x004ea20000002100 */
[----:B------:R-:W-:Y:S02]  /*ba00*/  IMAD.IADD R3, R3, 0x1, R4 ;  /* 0x0000000103037824 */ /* 0x000fe400078e0204 */
[----:B------:R-:W-:-:S05]  /*ba10*/  SHF.R.S32.HI R4, RZ, 0x1f, R0 ;  /* 0x0000001fff047819 */ /* 0x000fca0000011400 */
[----:B------:R-:W-:Y:S02]  /*ba20*/  IMAD R4, R4, UR4, RZ ;  /* 0x0000000404047c24 */ /* 0x000fe4000f8e02ff */
[----:B------:R-:W-:Y:S01]  /*ba30*/  IMAD.WIDE.U32 R2, R0, UR4, R2 ;  /* 0x0000000400027c25 */ /* 0x000fe2000f8e0002 */
[----:B------:R-:W-:-:S03]  /*ba40*/  ULDC UR4, c[0x0][0x2b8] ;  /* 0x0000ae0000047ab9 */ /* 0x000fc60000000800 */
[----:B------:R-:W-:Y:S01]  /*ba50*/  IMAD R4, R0, UR5, R4 ;  /* 0x0000000500047c24 */ /* 0x000fe2000f8e0204 */
[----:B------:R-:W-:-:S03]  /*ba60*/  LEA R0, P1, R2, UR6, 0x1 ;  /* 0x0000000602007c11 */ /* 0x000fc6000f8208ff */
[----:B------:R-:W-:Y:S02]  /*ba70*/  IMAD.IADD R4, R3, 0x1, R4 ;  /* 0x0000000103047824 */ /* 0x000fe400078e0204 */
[----:B--2---:R-:W-:-:S05]  /*ba80*/  IMAD.SHL.U32 R10, R5, 0x8, RZ ;  /* 0x00000008050a7824 */ /* 0x004fca00078e00ff */
[----:B------:R-:W-:Y:S02]  /*ba90*/  LOP3.LUT R10, R10, 0x38, RZ, 0xc0, !PT ;  /* 0x000000380a0a7812 */ /* 0x000fe400078ec0ff */
[----:B------:R-:W-:Y:S02]  /*baa0*/  LOP3.LUT R5, R5, 0x7f, RZ, 0xc0, !PT ;  /* 0x0000007f05057812 */ /* 0x000fe400078ec0ff */
[----:B------:R-:W-:Y:S01]  /*bab0*/  ISETP.GE.AND P0, PT, R10, UR4, PT ;  /* 0x000000040a007c0c */ /* 0x000fe2000bf06270 */
[----:B------:R-:W-:Y:S01]  /*bac0*/  UMOV UR4, 0xffffffff ;  /* 0xffffffff00047882 */ /* 0x000fe20000000000 */
[----:B------:R-:W-:Y:S02]  /*bad0*/  LEA.HI.X R2, R2, UR7, R4, 0x1, P1 ;  /* 0x0000000702027c11 */ /* 0x000fe400088f0c04 */
[----:B------:R-:W-:Y:S01]  /*bae0*/  SHF.R.U32.HI R8, RZ, 0x3, R5 ;  /* 0x00000003ff087819 */ /* 0x000fe20000011605 */
[----:B0-----:R-:W-:Y:S08]  /*baf0*/  BRA.DIV UR4, `(.L_x_10179) ;  /* 0x0000004e04747947 */ /* 0x001ff0000b800000 */
[----:B------:R-:W2:Y:S01]  /*bb00*/  LDL R7, [R1+0x38] ;  /* 0x0000380001077983 */ /* 0x000ea20000100800 */
[----:B------:R-:W-:-:S03]  /*bb10*/  IMAD.IADD R17, R8, 0x1, R17 ;  /* 0x0000000108117824 */ /* 0x000fc600078e0211 */
[----:B------:R-:W0:Y:S01]  /*bb20*/  SHFL.IDX PT, R5, R0, RZ, 0x181f ;  /* 0x00181fff00057589 */ /* 0x000e2200000e0000 */
[----:B------:R-:W-:-:S03]  /*bb30*/  VIADD R8, R17, 0x10 ;  /* 0x0000001011087836 */ /* 0x000fc60000000000 */
[----:B------:R-:W3:Y:S04]  /*bb40*/  SHFL.IDX PT, R4, R2, RZ, 0x181f ;  /* 0x00181fff02047589 */ /* 0x000ee800000e0000 */
[----:B------:R4:W-:Y:S01]  /*bb50*/  STL [R1+0x3c], R8 ;  /* 0x00003c0801007387 */ /* 0x0009e20000100800 */
[----:B--2---:R-:W-:-:S03]  /*bb60*/  IMAD R3, R7, R6, RZ ;  /* 0x0000000607037224 */ /* 0x004fc600078e02ff */
[----:B------:R-:W2:Y:S02]  /*bb70*/  SHFL.IDX PT, R6, R0, 0x1, 0x181f ;  /* 0x00381f0000067f89 */ /* 0x000ea400000e0000 */
[CC--:B------:R-:W-:Y:S02]  /*bb80*/  ISETP.GE.AND P1, PT, R17.reuse, R3.reuse, PT ;  /* 0x000000031100720c */ /* 0x0c0fe40003f26270 */
[----:B------:R-:W1:Y:S01]  /*bb90*/  SHFL.IDX PT, R7, R2, 0x1, 0x181f ;  /* 0x00381f0002077f89 */ /* 0x000e6200000e0000 */
[----:B------:R-:W-:Y:S01]  /*bba0*/  ISETP.GE.AND P2, PT, R8, R3, PT ;  /* 0x000000030800720c */ /* 0x000fe20003f46270 */
[----:B----4-:R-:W-:-:S05]  /*bbb0*/  VIADD R8, R17, 0x20 ;  /* 0x0000002011087836 */ /* 0x010fca0000000000 */
[----:B------:R-:W-:Y:S04]  /*bbc0*/  STL [R1+0x4c], R8 ;  /* 0x00004c0801007387 */ /* 0x000fe80000100800 */
[----:B0-----:R-:W-:-:S05]  /*bbd0*/  @!P1 LEA R5, P3, R10, R5, 0x1 ;  /* 0x000000050a059211 */ /* 0x001fca00078608ff */
[----:B---3--:R-:W-:-:S05]  /*bbe0*/  @!P1 IMAD.X R4, RZ, RZ, R4, P3 ;  /* 0x000000ffff049224 */ /* 0x008fca00018e0604 */
[----:B------:R-:W-:-:S04]  /*bbf0*/  @!P1 LOP3.LUT R5, R5, R4, RZ, 0x3c, !PT ;  /* 0x0000000405059212 */ /* 0x000fc800078e3cff */
[----:B------:R-:W-:-:S04]  /*bc00*/  @!P1 LOP3.LUT R4, R5, R4, RZ, 0x3c, !PT ;  /* 0x0000000405049212 */ /* 0x000fc800078e3cff */
[----:B------:R-:W-:-:S05]  /*bc10*/  @!P1 LOP3.LUT R5, R5, R4, RZ, 0x3c, !PT ;  /* 0x0000000405059212 */ /* 0x000fca00078e3cff */
[----:B-----5:R2:W-:Y:S02]  /*bc20*/  @!P1 LDGSTS.E.BYPASS.LTC128B.128 [R9+0x18400], desc[UR38][R4.64], !P0 ;  /* 0x1840000004099fae */ /* 0x0205e4000c101d66 */
[----:B--2---:R-:W-:Y:S02]  /*bc30*/  @!P2 LEA R5, P1, R10, R6, 0x1 ;  /* 0x000000060a05a211 */ /* 0x004fe400078208ff */
[----:B------:R-:W-:Y:S03]  /*bc40*/  SHFL.IDX PT, R6, R2, 0x2, 0x181f ;  /* 0x00581f0002067f89 */ /* 0x000fe600000e0000 */
[----:B-1----:R-:W-:Y:S01]  /*bc50*/  @!P2 IMAD.X R4, RZ, RZ, R7, P1 ;  /* 0x000000ffff04a224 */ /* 0x002fe200008e0607 */
[----:B------:R-:W-:Y:S01]  /*bc60*/  ISETP.GE.AND P1, PT, R8, R3, PT ;  /* 0x000000030800720c */ /* 0x000fe20003f26270 */
[----:B------:R-:W-:-:S03]  /*bc70*/  VIADD R7, R17, 0x30 ;  /* 0x0000003011077836 */ /* 0x000fc60000000000 */
[-C--:B------:R-:W-:Y:S02]  /*bc80*/  @!P2 LOP3.LUT R5, R5, R4.reuse, RZ, 0x3c, !PT ;  /* 0x000000040505a212 */ /* 0x080fe400078e3cff */
[----:B------:R-:W-:Y:S02]  /*bc90*/  STL [R1+0x54], R7 ;  /* 0x0000540701007387 */ /* 0x000fe40000100800 */
        /* <DEDUP_REMOVED lines=54> */
.L_x_10305:
        /* <DEDUP_REMOVED lines=12> */
.L_x_10180:
[----:B-1----:R-:W2:Y:S01]  /*c0c0*/  LDL R2, [R1+0x4] ;  /* 0x0000040001027983 */ /* 0x002ea20000100800 */
[----:B------:R-:W-:Y:S02]  /*c0d0*/  PLOP3.LUT P1, PT, P1, P0, PT, 0xa2, 0x0 ;  /* 0x000000000000781c */ /* 0x000fe40000f21472 */
[----:B--2---:R-:W-:-:S08]  /*c0e0*/  @P0 R2UR P1, UR4, R2 ;  /* 0x00000000020402ca */ /* 0x004fd00000020000 */
[----:B------:R-:W-:-:S05]  /*c0f0*/  @P0 PLOP3.LUT P0, PT, P1, PT, PT, 0x80, 0x0 ;  /* 0x000000000000081c */ /* 0x000fca0000f0f070 */
[----:B------:R-:W-:Y:S01]  /*c100*/  @!P1 SYNCS.ARRIVE.TRANS64.RED.A0T1 RZ, [UR4+0x32400], RZ ;  /* 0x032400ffffff99a7 */ /* 0x000fe20008200404 */
[----:B------:R-:W-:Y:S07]  /*c110*/  @!P1 ARRIVES.LDGSTSBAR.64.TRANSCNT [UR4+0x32400] ;  /* 0x03240000ff0099b0 */ /* 0x000fee0008000a84 */
[----:B------:R-:W-:Y:S05]  /*c120*/  @P0 BRA.U.ANY `(.L_x_10180) ;  /* 0xfffffffd00e40947 */ /* 0x000fea000393ffff */
[----:B------:R-:W-:Y:S01]  /*c130*/  NOP ;  /* 0x0000000000007918 */ /* 0x000fe20000000000 */
[----:B------:R-:W2:Y:S01]  /*c140*/  LDL.LU R0, [R1+0x40] ;  /* 0x0000400001007983 */ /* 0x000ea20000300800 */
[----:B------:R0:W-:Y:S01]  /*c150*/  SYNCS.ARRIVE.TRANS64.A1T0 RZ, [R2+URZ+0x32400], RZ ;  /* 0x032400ff02ff79a7 */ /* 0x0001e2000810003f */
[----:B------:R-:W-:Y:S02]  /*c160*/  ULDC.64 UR4, c[0x0][0x398] ;  /* 0x0000e60000047ab9 */ /* 0x000fe40000000a00 */
        /* <DEDUP_REMOVED lines=27> */
.L_x_10182:
[----:B------:R-:W-:Y:S05]  /*c320*/  BSYNC B6 ;  /* 0x0000000000067941 */ /* 0x000fea0003800000 */
.L_x_10181:
[----:B------:R-:W2:Y:S01]  /*c330*/  LDL.LU R6, [R1+0x28] ;  /* 0x0000280001067983 */ /* 0x000ea20000300800 */
[----:B------:R-:W-:Y:S01]  /*c340*/  ULDC.64 UR4, c[0x0][0x3d8] ;  /* 0x0000f60000047ab9 */ /* 0x000fe20000000a00 */
[----:B------:R-:W-:Y:S02]  /*c350*/  ULDC.64 UR6, c[0x0][0x390] ;  /* 0x0000e40000067ab9 */ /* 0x000fe40000000a00 */
[----:B0-----:R-:W2:Y:S04]  /*c360*/  LDL.LU.64 R2, [R1+0x40] ;  /* 0x0000400001027983 */ /* 0x001ea80000300a00 */
[----:B------:R-:W3:Y:S04]  /*c370*/  LDL.LU R0, [R1+0x50] ;  /* 0x0000500001007983 */ /* 0x000ee80000300800 */
[----:B------:R-:W4:Y:S04]  /*c380*/  LDL.LU R5, [R1+0x58] ;  /* 0x0000580001057983 */ /* 0x000f280000300800 */
[----:B------:R-:W4:Y:S04]  /*c390*/  LDL.LU R4, [R1+0x34] ;  /* 0x0000340001047983 */ /* 0x000f280000300800 */
[----:B------:R-:W4:Y:S01]  /*c3a0*/  LDL.LU R7, [R1+0x24] ;  /* 0x0000240001077983 */ /* 0x000f220000300800 */
[----:B-----5:R-:W0:Y:S01]  /*c3b0*/  S2R R8, SR_TID.X ;  /* 0x0000000000087919 */ /* 0x020e220000002100 */
[----:B--2---:R-:W-:-:S02]  /*c3c0*/  IMAD.MOV.U32 R3, RZ, RZ, R6 ;  /* 0x000000ffff037224 */ /* 0x004fc400078e0006 */
[----:B------:R-:W1:Y:S01]  /*c3d0*/  LDC R6, c[0x0][0x448] ;  /* 0x00011200ff067b82 */ /* 0x000e620000000800 */
[----:B---3--:R-:W-:Y:S02]  /*c3e0*/  IMAD R0, R0, UR4, RZ ;  /* 0x0000000400007c24 */ /* 0x008fe4000f8e02ff */
[----:B------:R-:W-:-:S04]  /*c3f0*/  IMAD.WIDE.U32 R2, R18, UR4, R2 ;  /* 0x0000000412027c25 */ /* 0x000fc8000f8e0002 */
[----:B------:R-:W-:Y:S01]  /*c400*/  IMAD R0, R18, UR5, R0 ;  /* 0x0000000512007c24 */ /* 0x000fe2000f8e0200 */
[----:B------:R-:W-:-:S03]  /*c410*/  ULDC.64 UR4, c[0x0][0x3e0] ;  /* 0x0000f80000047ab9 */ /* 0x000fc60000000a00 */
[----:B------:R-:W-:Y:S02]  /*c420*/  IMAD.IADD R3, R3, 0x1, R0 ;  /* 0x0000000103037824 */ /* 0x000fe400078e0200 */
[----:B----4-:R-:W-:Y:S01]  /*c430*/  IMAD R0, R5, UR4, RZ ;  /* 0x0000000405007c24 */ /* 0x010fe2000f8e02ff */
[----:B-1----:R-:W-:Y:S01]  /*c440*/  ISETP.NE.AND P0, PT, R6, 0x1, PT ;  /* 0x000000010600780c */ /* 0x002fe20003f05270 */
[----:B------:R-:W-:-:S04]  /*c450*/  IMAD.WIDE.U32 R2, R4, UR4, R2 ;  /* 0x0000000404027c25 */ /* 0x000fc8000f8e0002 */
[----:B------:R-:W-:Y:S01]  /*c460*/  IMAD R0, R4, UR5, R0 ;  /* 0x0000000504007c24 */ /* 0x000fe2000f8e0200 */
[----:B------:R-:W-:-:S07]  /*c470*/  ULDC.64 UR4, c[0x0][0x3d0] ;  /* 0x0000f40000047ab9 */ /* 0x000fce0000000a00 */
[----:B------:R-:W1:Y:S08]  /*c480*/  @P0 LDC R4, c[0x0][0x44c] ;  /* 0x00011300ff040b82 */ /* 0x000e700000000800 */
[----:B------:R-:W2:Y:S01]  /*c490*/  @P0 LDC R5, c[0x0][0x450] ;  /* 0x00011400ff050b82 */ /* 0x000ea20000000800 */
[----:B------:R-:W-:Y:S02]  /*c4a0*/  IMAD.IADD R3, R3, 0x1, R0 ;  /* 0x0000000103037824 */ /* 0x000fe400078e0200 */
[----:B------:R-:W-:-:S02]  /*c4b0*/  IMAD.MOV.U32 R0, RZ, RZ, R7 ;  /* 0x000000ffff007224 */ /* 0x000fc400078e0007 */
[----:B-1----:R-:W-:-:S05]  /*c4c0*/  @P0 IMAD.HI.U32 R4, R7, R4, RZ ;  /* 0x0000000407040227 */ /* 0x002fca00078e00ff */
[----:B--2---:R-:W-:-:S04]  /*c4d0*/  @P0 SHF.R.U32.HI R0, RZ, R5, R4 ;  /* 0x00000005ff000219 */ /* 0x004fc80000011604 */
[--C-:B------:R-:W-:Y:S01]  /*c4e0*/  SHF.R.S32.HI R5, RZ, 0x1f, R0.reuse ;  /* 0x0000001fff057819 */ /* 0x100fe20000011400 */
[----:B------:R-:W-:-:S04]  /*c4f0*/  IMAD.MOV R4, RZ, RZ, -R0 ;  /* 0x000000ffff047224 */ /* 0x000fc800078e0a00 */
[----:B------:R-:W-:Y:S02]  /*c500*/  IMAD R5, R5, UR4, RZ ;  /* 0x0000000405057c24 */ /* 0x000fe4000f8e02ff */
[----:B------:R-:W-:-:S04]  /*c510*/  IMAD.WIDE.U32 R2, R0, UR4, R2 ;  /* 0x0000000400027c25 */ /* 0x000fc8000f8e0002 */
[----:B------:R-:W-:Y:S02]  /*c520*/  IMAD R4, R6, R4, R7 ;  /* 0x0000000406047224 */ /* 0x000fe400078e0207 */
[----:B------:R-:W-:Y:S01]  /*c530*/  IMAD R0, R0, UR5, R5 ;  /* 0x0000000500007c24 */ /* 0x000fe2000f8e0205 */
[----:B------:R-:W-:Y:S01]  /*c540*/  ULDC.64 UR4, c[0x0][0x3c8] ;  /* 0x0000f20000047ab9 */ /* 0x000fe20000000a00 */
[C---:B0-----:R-:W-:Y:S02]  /*c550*/  IMAD.SHL.U32 R7, R8.reuse, 0x8, RZ ;  /* 0x0000000808077824 */ /* 0x041fe400078e00ff */
[----:B------:R-:W-:Y:S01]  /*c560*/  IMAD.IADD R3, R3, 0x1, R0 ;  /* 0x0000000103037824 */ /* 0x000fe200078e0200 */
[----:B------:R-:W-:Y:S01]  /*c570*/  SHF.R.S32.HI R0, RZ, 0x1f, R4 ;  /* 0x0000001fff007819 */ /* 0x000fe20000011404 */
[----:B------:R-:W-:-:S04]  /*c580*/  IMAD.SHL.U32 R8, R8, 0x8, RZ ;  /* 0x0000000808087824 */ /* 0x000fc800078e00ff */
[----:B------:R-:W-:Y:S01]  /*c590*/  IMAD R0, R0, UR4, RZ ;  /* 0x0000000400007c24 */ /* 0x000fe2000f8e02ff */
[----:B------:R-:W-:Y:S01]  /*c5a0*/  LOP3.LUT R8, R8, 0x38, RZ, 0xc0, !PT ;  /* 0x0000003808087812 */ /* 0x000fe200078ec0ff */
[----:B------:R-:W-:Y:S01]  /*c5b0*/  IMAD.WIDE.U32 R2, R4, UR4, R2 ;  /* 0x0000000404027c25 */ /* 0x000fe2000f8e0002 */
[----:B------:R-:W-:Y:S01]  /*c5c0*/  LOP3.LUT R7, R7, 0x38, RZ, 0xc0, !PT ;  /* 0x0000003807077812 */ /* 0x000fe200078ec0ff */
[----:B------:R-:W-:Y:S01]  /*c5d0*/  ULDC UR4, c[0x0][0x3b8] ;  /* 0x0000ee0000047ab9 */ /* 0x000fe20000000800 */
[----:B------:R-:W-:Y:S01]  /*c5e0*/  LOP3.LUT R10, R8, 0x40, RZ, 0xfc, !PT ;  /* 0x00000040080a7812 */ /* 0x000fe200078efcff */
[----:B------:R-:W-:Y:S01]  /*c5f0*/  IMAD R0, R4, UR5, R0 ;  /* 0x0000000504007c24 */ /* 0x000fe2000f8e0200 */
[C---:B------:R-:W-:Y:S02]  /*c600*/  LOP3.LUT R9, R8.reuse, 0x80, RZ, 0xfc, !PT ;  /* 0x0000008008097812 */ /* 0x040fe400078efcff */
[----:B------:R-:W-:Y:S01]  /*c610*/  LOP3.LUT R8, R8, 0xc0, RZ, 0xfc, !PT ;  /* 0x000000c008087812 */ /* 0x000fe200078efcff */
[----:B------:R-:W-:Y:S01]  /*c620*/  IMAD.IADD R0, R3, 0x1, R0 ;  /* 0x0000000103007824 */ /* 0x000fe200078e0200 */
[----:B------:R-:W-:-:S02]  /*c630*/  LEA R4, P4, R2, UR6, 0x1 ;  /* 0x0000000602047c11 */ /* 0x000fc4000f8808ff */
[----:B------:R-:W-:Y:S02]  /*c640*/  ISETP.GE.AND P3, PT, R7, UR4, PT ;  /* 0x0000000407007c0c */ /* 0x000fe4000bf66270 */
[----:B------:R-:W-:Y:S02]  /*c650*/  ISETP.GE.AND P2, PT, R10, UR4, PT ;  /* 0x000000040a007c0c */ /* 0x000fe4000bf46270 */
[----:B------:R-:W-:Y:S02]  /*c660*/  ISETP.GE.AND P1, PT, R9, UR4, PT ;  /* 0x0000000409007c0c */ /* 0x000fe4000bf26270 */
[----:B------:R-:W-:Y:S01]  /*c670*/  ISETP.GE.AND P0, PT, R8, UR4, PT ;  /* 0x0000000408007c0c */ /* 0x000fe2000bf06270 */
[----:B------:R-:W-:Y:S01]  /*c680*/  UMOV UR4, 0xffffffff ;  /* 0xffffffff00047882 */ /* 0x000fe20000000000 */
[----:B------:R-:W-:Y:S02]  /*c690*/  LEA.HI.X R0, R2, UR7, R0, 0x1, P4 ;  /* 0x0000000702007c11 */ /* 0x000fe4000a0f0c00 */
[----:B------:R-:W-:Y:S09]  /*c6a0*/  BRA.DIV UR4, `(.L_x_10183) ;  /* 0x0000004e04487947 */ /* 0x000ff2000b800000 */
[----:B------:R-:W2:Y:S04]  /*c6b0*/  LDL.LU R9, [R1+0x38] ;  /* 0x0000380001097983 */ /* 0x000ea80000300800 */
[----:B------:R-:W3:Y:S04]  /*c6c0*/  LDL.LU R3, [R1+0x3c] ;  /* 0x00003c0001037983 */ /* 0x000ee80000300800 */
[----:B------:R-:W4:Y:S04]  /*c6d0*/  LDL.LU R10, [R1+0x4c] ;  /* 0x00004c00010a7983 */ /* 0x000f280000300800 */
[----:B------:R-:W5:Y:S04]  /*c6e0*/  LDL R8, [R1+0x10] ;  /* 0x0000100001087983 */ /* 0x000f680000100800 */
[----:B------:R-:W-:Y:S01]  /*c6f0*/  SHFL.IDX PT, R2, R0, RZ, 0x181f ;  /* 0x00181fff00027589 */ /* 0x000fe200000e0000 */
[----:B--2---:R-:W-:-:S03]  /*c700*/  IMAD R5, R9, R6, RZ ;  /* 0x0000000609057224 */ /* 0x004fc600078e02ff */
[----:B------:R-:W2:Y:S02]  /*c710*/  LDL.LU R9, [R1+0x54] ;  /* 0x0000540001097983 */ /* 0x000ea40000300800 */
[-C--:B---3--:R-:W-:Y:S02]  /*c720*/  ISETP.GE.AND P4, PT, R3, R5.reuse, PT ;  /* 0x000000050300720c */ /* 0x088fe40003f86270 */
[----:B------:R-:W3:Y:S01]  /*c730*/  LDL.LU R11, [R1+0x5c] ;  /* 0x00005c00010b7983 */ /* 0x000ee20000300800 */
[----:B------:R-:W-:-:S03]  /*c740*/  ISETP.GE.AND P5, PT, R17, R5, PT ;  /* 0x000000051100720c */ /* 0x000fc60003fa6270 */
[----:B------:R-:W0:Y:S10]  /*c750*/  SHFL.IDX PT, R3, R4, RZ, 0x181f ;  /* 0x00181fff04037589 */ /* 0x000e3400000e0000 */
[----:B0-----:R-:W-:-:S05]  /*c760*/  @!P5 LEA R3, P6, R7, R3, 0x1 ;  /* 0x000000030703d211 */ /* 0x001fca00078c08ff */
[----:B------:R-:W-:-:S05]  /*c770*/  @!P5 IMAD.X R2, RZ, RZ, R2, P6 ;  /* 0x000000ffff02d224 */ /* 0x000fca00030e0602 */
[----:B------:R-:W-:-:S04]  /*c780*/  @!P5 LOP3.LUT R3, R3, R2, RZ, 0x3c, !PT ;  /* 0x000000020303d212 */ /* 0x000fc800078e3cff */
[----:B------:R-:W-:-:S04]  /*c790*/  @!P5 LOP3.LUT R2, R3, R2, RZ, 0x3c, !PT ;  /* 0x000000020302d212 */ /* 0x000fc800078e3cff */
[----:B------:R-:W-:-:S05]  /*c7a0*/  @!P5 LOP3.LUT R3, R3, R2, RZ, 0x3c, !PT ;  /* 0x000000020303d212 */ /* 0x000fca00078e3cff */
[----:B------:R-:W-:Y:S01]  /*c7b0*/  @!PT LDS RZ, [RZ] ;  /* 0x00000000fffff984 */ /* 0x000fe20000000800 */
[----:B-----5:R-:W-:Y:S04]  /*c7c0*/  @!P5 LDGSTS.E.BYPASS.LTC128B.128 [R8+0x22400], desc[UR38][R2.64], !P3 ;  /* 0x224000000208dfae */ /* 0x020fe8000d901d66 */
[----:B------:R-:W-:Y:S04]  /*c7d0*/  @!P5 LDGSTS.E.BYPASS.LTC128B.128 [R8+0x26400], desc[UR38][R2.64+0x80], !P2 ;  /* 0x264000800208dfae */ /* 0x000fe8000d101d66 */
[----:B------:R-:W-:Y:S04]  /*c7e0*/  @!P5 LDGSTS.E.BYPASS.LTC128B.128 [R8+0x2a400], desc[UR38][R2.64+0x100], !P1 ;  /* 0x2a4001000208dfae */ /* 0x000fe8000c901d66 */
[----:B------:R0:W-:Y:S04]  /*c7f0*/  @!P5 LDGSTS.E.BYPASS.LTC128B.128 [R8+0x2e400], desc[UR38][R2.64+0x180], !P0 ;  /* 0x2e4001800208dfae */ /* 0x0001e8000c101d66 */
        /* <DEDUP_REMOVED lines=10> */
[----:B0-----:R-:W0:Y:S04]  /*c8a0*/  SHFL.IDX PT, R2, R4, 0x2, 0x181f ;  /* 0x00581f0004027f89 */ /* 0x001e2800000e0000 */
[----:B------:R-:W1:Y:S02]  /*c8b0*/  SHFL.IDX PT, R6, R0, 0x2, 0x181f ;  /* 0x00581f0000067f89 */ /* 0x000e6400000e0000 */
[----:B0-----:R-:W-:-:S05]  /*c8c0*/  @!P4 LEA R2, P6, R7, R2, 0x1 ;  /* 0x000000020702c211 */ /* 0x001fca00078c08ff */
[----:B-1----:R-:W-:-:S05]  /*c8d0*/  @!P4 IMAD.X R3, RZ, RZ, R6, P6 ;  /* 0x000000ffff03c224 */ /* 0x002fca00030e0606 */
        /* <DEDUP_REMOVED lines=9> */
[----:B-1----:R-:W-:-:S05]  /*c970*/  @!P4 IMAD.X R3, RZ, RZ, R6, P6 ;  /* 0x000000ffff03c224 */ /* 0x002fca00030e0606 */
[----:B------:R-:W-:Y:S04]  /*c980*/  @!P4 LDGSTS.E.BYPASS.LTC128B.128 [R8+0x23c00], desc[UR38][R2.64], !P3 ;  /* 0x23c000000208cfae */ /* 0x000fe8000d901d66 */
[----:B------:R-:W-:Y:S04]  /*c990*/  @!P4 LDGSTS.E.BYPASS.LTC128B.128 [R8+0x27c00], desc[UR38][R2.64+0x80], !P2 ;  /* 0x27c000800208cfae */ /* 0x000fe8000d101d66 */
[----:B------:R-:W-:Y:S04]  /*c9a0*/  @!P4 LDGSTS.E.BYPASS.LTC128B.128 [R8+0x2bc00], desc[UR38][R2.64+0x100], !P1 ;  /* 0x2bc001000208cfae */ /* 0x000fe8000c901d66 */
[----:B------:R0:W-:Y:S04]  /*c9b0*/  @!P4 LDGSTS.E.BYPASS.LTC128B.128 [R8+0x2fc00], desc[UR38][R2.64+0x180], !P0 ;  /* 0x2fc001800208cfae */ /* 0x0001e8000c101d66 */
[----:B------:R-:W-:Y:S04]  /*c9c0*/  SHFL.IDX PT, R6, R0, 0x4, 0x181f ;  /* 0x00981f0000067f89 */ /* 0x000fe800000e0000 */
[----:B0-----:R-:W0:Y:S01]  /*c9d0*/  SHFL.IDX PT, R2, R4, 0x4, 0x181f ;  /* 0x00981f0004027f89 */ /* 0x001e2200000e0000 */
[----:B---3--:R-:W-:-:S13]  /*c9e0*/  ISETP.GE.AND P4, PT, R11, R5, PT ;  /* 0x000000050b00720c */ /* 0x008fda0003f86270 */
[----:B0-----:R-:W-:-:S05]  /*c9f0*/  @!P4 LEA R2, P6, R7, R2, 0x1 ;  /* 0x000000020702c211 */ /* 0x001fca00078c08ff */
[----:B------:R-:W-:-:S05]  /*ca00*/  @!P4 IMAD.X R3, RZ, RZ, R6, P6 ;  /* 0x000000ffff03c224 */ /* 0x000fca00030e0606 */
[----:B------:R-:W-:Y:S04]  /*ca10*/  @!P4 LDGSTS.E.BYPASS.LTC128B.128 [R8+0x24400], desc[UR38][R2.64], !P3 ;  /* 0x244000000208cfae */ /* 0x000fe8000d901d66 */
[----:B------:R-:W-:Y:S04]  /*ca20*/  @!P4 LDGSTS.E.BYPASS.LTC128B.128 [R8+0x28400], desc[UR38][R2.64+0x80], !P2 ;  /* 0x284000800208cfae */ /* 0x000fe8000d101d66 */
[----:B------:R-:W-:Y:S04]  /*ca30*/  @!P4 LDGSTS.E.BYPASS.LTC128B.128 [R8+0x2c400], desc[UR38][R2.64+0x100], !P1 ;  /* 0x2c4001000208cfae */ /* 0x000fe8000c901d66 */
[----:B------:R0:W-:Y:S04]  /*ca40*/  @!P4 LDGSTS.E.BYPASS.LTC128B.128 [R8+0x30400], desc[UR38][R2.64+0x180], !P0 ;  /* 0x304001800208cfae */ /* 0x0001e8000c101d66 */
[----:B------:R-:W-:Y:S04]  /*ca50*/  SHFL.IDX PT, R6, R0, 0x5, 0x181f ;  /* 0x00b81f0000067f89 */ /* 0x000fe800000e0000 */
[----:B0-----:R-:W0:Y:S01]  /*ca60*/  SHFL.IDX PT, R2, R4, 0x5, 0x181f ;  /* 0x00b81f0004027f89 */ /* 0x001e2200000e0000 */
[----:B----4-:R-:W-:-:S13]  /*ca70*/  ISETP.GE.AND P4, PT, R10, R5, PT ;  /* 0x000000050a00720c */ /* 0x010fda0003f86270 */
        /* <DEDUP_REMOVED lines=8> */
[----:B--2---:R-:W-:-:S13]  /*cb00*/  ISETP.GE.AND P4, PT, R9, R5, PT ;  /* 0x000000050900720c */ /* 0x004fda0003f86270 */
[----:B0-----:R-:W-:-:S05]  /*cb10*/  @!P4 LEA R2, P5, R7, R2, 0x1 ;  /* 0x000000020702c211 */ /* 0x001fca00078a08ff */
[----:B------:R-:W-:-:S05]  /*cb20*/  @!P4 IMAD.X R3, RZ, RZ, R6, P5 ;  /* 0x000000ffff03c224 */ /* 0x000fca00028e0606 */
[----:B------:R-:W-:Y:S04]  /*cb30*/  @!P4 LDGSTS.E.BYPASS.LTC128B.128 [R8+0x25400], desc[UR38][R2.64], !P3 ;  /* 0x254000000208cfae */ /* 0x000fe8000d901d66 */
[----:B------:R-:W-:Y:S04]  /*cb40*/  @!P4 LDGSTS.E.BYPASS.LTC128B.128 [R8+0x29400], desc[UR38][R2.64+0x80], !P2 ;  /* 0x294000800208cfae */ /* 0x000fe8000d101d66 */
[----:B------:R-:W-:Y:S04]  /*cb50*/  @!P4 LDGSTS.E.BYPASS.LTC128B.128 [R8+0x2d400], desc[UR38][R2.64+0x100], !P1 ;  /* 0x2d4001000208cfae */ /* 0x000fe8000c901d66 */
[----:B------:R0:W-:Y:S04]  /*cb60*/  @!P4 LDGSTS.E.BYPASS.LTC128B.128 [R8+0x31400], desc[UR38][R2.64+0x180], !P0 ;  /* 0x314001800208cfae */ /* 0x0001e8000c101d66 */
[----:B------:R1:W2:Y:S04]  /*cb70*/  SHFL.IDX PT, R6, R0, 0x7, 0x181f ;  /* 0x00f81f0000067f89 */ /* 0x0002a800000e0000 */
[----:B0-----:R1:W0:Y:S02]  /*cb80*/  SHFL.IDX PT, R2, R4, 0x7, 0x181f ;  /* 0x00f81f0004027f89 */ /* 0x00122400000e0000 */
.L_x_10323:
[----:B-1----:R-:W3:Y:S01]  /*cb90*/  LDL.LU R0, [R1+0x68] ;  /* 0x0000680001007983 */ /* 0x002ee20000300800 */
[----:B------:R-:W-:Y:S01]  /*cba0*/  BSSY B0, `(.L_x_10184) ;  /* 0x000000d000007945 */ /* 0x000fe20003800000 */
[----:B---3--:R-:W-:-:S13]  /*cbb0*/  ISETP.GE.AND P4, PT, R0, R5, PT ;  /* 0x000000050000720c */ /* 0x008fda0003f86270 */
        /* <DEDUP_REMOVED lines=9> */
[----:B------:R1:W-:Y:S04]  /*cc50*/  LDGSTS.E.BYPASS.LTC128B.128 [R0+0x2dc00], desc[UR38][R2.64+0x100], !P1 ;  /* 0x2dc0010002007fae */ /* 0x0003e8000c901d66 */
[----:B------:R1:W-:Y:S02]  /*cc60*/  LDGSTS.E.BYPASS.LTC128B.128 [R0+0x31c00], desc[UR38][R2.64+0x180], !P0 ;  /* 0x31c0018002007fae */ /* 0x0003e4000c101d66 */
.L_x_10185:
[----:B------:R-:W-:Y:S05]  /*cc70*/  BSYNC B0 ;  /* 0x0000000000007941 */ /* 0x000fea0003800000 */
.L_x_10184:
[----:B------:R3:W5:Y:S01]  /*cc80*/  LDL R7, [R1+0x4] ;  /* 0x0000040001077983 */ /* 0x0007620000100800 */
[----:B------:R-:W-:Y:S01]  /*cc90*/  PLOP3.LUT P0, PT, PT, PT, PT, 0x80, 0x0 ;  /* 0x000000000000781c */ /* 0x000fe20003f0f070 */
[----:B------:R-:W-:-:S12]  /*cca0*/  NOP ;  /* 0x0000000000007918 */ /* 0x000fd80000000000 */
.L_x_10186:
        /* <DEDUP_REMOVED lines=19> */
.L_x_10324:
[----:B------:R-:W-:Y:S05]  /*cde0*/  BSYNC B0 ;  /* 0x0000000000007941 */ /* 0x000fea0003800000 */
.L_x_10187:
[----:B0-----:R-:W4:Y:S01]  /*cdf0*/  LDL R2, [R1+0x14] ;  /* 0x0000140001027983 */ /* 0x001f220000100800 */
[----:B------:R-:W-:Y:S01]  /*ce00*/  BSSY B0, `(.L_x_10189) ;  /* 0x0000063000007945 */ /* 0x000fe20003800000 */
[----:B----4-:R-:W-:-:S13]  /*ce10*/  LOP3.LUT P0, RZ, R2, 0x1, RZ, 0xc0, !PT ;  /* 0x0000000102ff7812 */ /* 0x010fda000780c0ff */
[----:B------:R-:W-:Y:S05]  /*ce20*/  @!P0 BRA `(.L_x_10190) ;  /* 0x0000000400808947 */ /* 0x000fea0003800000 */
[----:B------:R-:W4:Y:S04]  /*ce30*/  LDL R2, [R1+0x4] ;  /* 0x0000040001027983 */ /* 0x000f280000100800 */
[----:B------:R-:W2:Y:S01]  /*ce40*/  LDL R4, [R1+0x18] ;  /* 0x0000180001047983 */ /* 0x000ea20000100800 */
[----:B------:R-:W0:Y:S01]  /*ce50*/  S2R R3, SR_TID.X ;  /* 0x0000000000037919 */ /* 0x000e220000002100 */
[----:B----4-:R-:W-:Y:S02]  /*ce60*/  IMAD.MOV.U32 R5, RZ, RZ, R2 ;  /* 0x000000ffff057224 */ /* 0x010fe400078e0002 */
[----:B------:R-:W4:Y:S01]  /*ce70*/  LDL R2, [R1+0x8] ;  /* 0x0000080001027983 */ /* 0x000f220000100800 */
[----:B--2---:R-:W-:Y:S01]  /*ce80*/  SHF.L.U32 R0, R4, 0x1f, RZ ;  /* 0x0000001f04007819 */ /* 0x004fe200000006ff */
[----:B------:R-:W-:Y:S01]  /*ce90*/  BSSY B1, `(.L_x_10191) ;  /* 0x0000006000017945 */ /* 0x000fe20003800000 */
[----:B0-----:R-:W-:-:S04]  /*cea0*/  LOP3.LUT R3, R3, 0x7f, RZ, 0xc0, !PT ;  /* 0x0000007f03037812 */ /* 0x001fc800078ec0ff */
[----:B------:R-:W-:Y:S01]  /*ceb0*/  ISETP.NE.AND P1, PT, R3, RZ, PT ;  /* 0x000000ff0300720c */ /* 0x000fe20003f25270 */
[----:B----4-:R-:W-:-:S04]  /*cec0*/  IMAD R2, R2, 0x8, R5 ;  /* 0x0000000802027824 */ /* 0x010fc800078e0205 */
[----:B------:R-:W0:Y:S02]  /*ced0*/  SYNCS.PHASECHK.TRANS64.TRYWAIT P0, [R2+URZ+0x32460], R0 ;  /* 0x03246000020075a7 */ /* 0x000e24000800017f */
[----:B0-----:R-:W-:Y:S06]  /*cee0*/  @!P0 BRA `(.L_x_10192) ;  /* 0x0000005000a08947 */ /* 0x001fec0003800000 */
.L_x_10325:
[----:B------:R-:W-:Y:S05]  /*cef0*/  BSYNC B1 ;  /* 0x0000000000017941 */ /* 0x000fea0003800000 */
.L_x_10191:
        /* <DEDUP_REMOVED lines=9> */
.L_x_10194:
[----:B------:R-:W-:Y:S05]  /*cf90*/  BSYNC B1 ;  /* 0x0000000000017941 */ /* 0x000fea0003800000 */
.L_x_10193:
[----:B------:R-:W2:Y:S04]  /*cfa0*/  LDL R5, [R1+0x4] ;  /* 0x0000040001057983 */ /* 0x000ea80000100800 */
[----:B------:R-:W2:Y:S04]  /*cfb0*/  LDL R3, [R1+0x8] ;  /* 0x0000080001037983 */ /* 0x000ea80000100800 */
        /* <DEDUP_REMOVED lines=10> */
[----:B----4-:R-:W-:Y:S02]  /*d060*/  IMAD R0, R0, 0x60, R4 ;  /* 0x0000006000007824 */ /* 0x010fe400078e0204 */
[----:B------:R-:W-:-:S07]  /*d070*/  VIADD R4, R3, 0x400 ;  /* 0x0000040003047836 */ /* 0x000fce0000000000 */
.L_x_10195:
        /* <DEDUP_REMOVED lines=16> */
.L_x_10196:
        /* <DEDUP_REMOVED lines=16> */
.L_x_10197:
        /* <DEDUP_REMOVED lines=16> */
.L_x_10198:
        /* <DEDUP_REMOVED lines=11> */
.L_x_10190:
[----:B------:R-:W-:Y:S05]  /*d430*/  BSYNC B0 ;  /* 0x0000000000007941 */ /* 0x000fea0003800000 */
.L_x_10189:
[----:B------:R-:W4:Y:S01]  /*d440*/  LDL.LU R4, [R1+0x48] ;  /* 0x0000480001047983 */ /* 0x000f220000300800 */
[----:B------:R-:W-:Y:S01]  /*d450*/  BSSY B0, `(.L_x_10199) ;  /* 0x000020f000007945 */ /* 0x000fe20003800000 */
[----:B----4-:R-:W-:-:S13]  /*d460*/  ISETP.GE.AND P0, PT, R4, 0x61, PT ;  /* 0x000000610400780c */ /* 0x010fda0003f06270 */
        /* <DEDUP_REMOVED lines=12> */
[----:B------:R-:W4:Y:S04]  /*d530*/  LDL.LU R4, [R1+0x8] ;  /* 0x0000080001047983 */ /* 0x000f280000300800 */
[----:B-----5:R-:W3:Y:S01]  /*d540*/  LDL.LU R7, [R1+0x18] ;  /* 0x0000180001077983 */ /* 0x020ee20000300800 */
[----:B------:R-:W-:Y:S01]  /*d550*/  BSSY B1, `(.L_x_10203) ;  /* 0x00000a5000017945 */ /* 0x000fe20003800000 */
[----:B--2---:R-:W-:Y:S01]  /*d560*/  LOP3.LUT P2, RZ, R5, 0x1, RZ, 0xc0, !PT ;  /* 0x0000000105ff7812 */ /* 0x004fe2000784c0ff */
[----:B----4-:R-:W-:-:S05]  /*d570*/  VIADD R2, R4, 0x1 ;  /* 0x0000000104027836 */ /* 0x010fca0000000000 */
[----:B------:R-:W-:-:S04]  /*d580*/  ISETP.NE.AND P0, PT, R2, 0x2, PT ;  /* 0x000000020200780c */ /* 0x000fc80003f05270 */
[----:B------:R-:W-:Y:S02]  /*d590*/  SEL R3, RZ, 0x1, P0 ;  /* 0x00000001ff037807 */ /* 0x000fe40000000000 */
[----:B------:R-:W-:Y:S02]  /*d5a0*/  SEL R8, R2, RZ, P0 ;  /* 0x000000ff02087207 */ /* 0x000fe40000000000 */
[----:B---3--:R-:W-:-:S05]  /*d5b0*/  LOP3.LUT R7, R7, R3, RZ, 0x3c, !PT ;  /* 0x0000000307077212 */ /* 0x008fca00078e3cff */
        /* <DEDUP_REMOVED lines=27> */
.L_x_10205:
        /* <DEDUP_REMOVED lines=9> */
.L_x_10326:
[----:B------:R-:W-:Y:S05]  /*d800*/  BSYNC B3 ;  /* 0x0000000000037941 */ /* 0x000fea0003800000 */
.L_x_10206:
        /* <DEDUP_REMOVED lines=9> */
.L_x_10209:
[----:B------:R-:W-:Y:S05]  /*d8a0*/  BSYNC B3 ;  /* 0x0000000000037941 */ /* 0x000fea0003800000 */
.L_x_10208:
        /* <DEDUP_REMOVED lines=14> */
.L_x_10210:
        /* <DEDUP_REMOVED lines=14> */
.L_x_10327:
[----:B------:R-:W-:Y:S05]  /*da70*/  BSYNC B3 ;  /* 0x0000000000037941 */ /* 0x000fea0003800000 */
.L_x_10211:
        /* <DEDUP_REMOVED lines=11> */
.L_x_10214:
[----:B------:R-:W-:Y:S05]  /*db30*/  BSYNC B3 ;  /* 0x0000000000037941 */ /* 0x000fea0003800000 */
.L_x_10213:
        /* <DEDUP_REMOVED lines=11> */
.L_x_10215:
        /* <DEDUP_REMOVED lines=16> */
.L_x_10216:
        /* <DEDUP_REMOVED lines=16> */
.L_x_10217:
        /* <DEDUP_REMOVED lines=16> */
.L_x_10218:
        /* <DEDUP_REMOVED lines=11> */
.L_x_10204:
[----:B------:R-:W-:Y:S05]  /*dfa0*/  BSYNC B1 ;  /* 0x0000000000017941 */ /* 0x000fea0003800000 */
.L_x_10203:
[----:B------:R-:W2:Y:S02]  /*dfb0*/  LDL.LU R4, [R1+0x30] ;  /* 0x0000300001047983 */ /* 0x000ea40000300800 */
[----:B--2---:R-:W-:-:S07]  /*dfc0*/  VIADD R0, R4, 0xfffffffd ;  /* 0xfffffffd04007836 */ /* 0x004fce0000000000 */
.L_x_10202:
[----:B------:R-:W-:Y:S05]  /*dfd0*/  BSYNC B2 ;  /* 0x0000000000027941 */ /* 0x000fea0003800000 */
.L_x_10201:
[----:B------:R-:W2:Y:S01]  /*dfe0*/  LDL.LU R2, [R1+0x2c] ;  /* 0x00002c0001027983 */ /* 0x000ea20000300800 */
[----:B------:R-:W-:-:S05]  /*dff0*/  IMAD.MOV R6, RZ, RZ, -R6 ;  /* 0x000000ffff067224 */ /* 0x000fca00078e0a06 */
[----:B--2---:R-:W-:-:S13]  /*e000*/  ISETP.NE.AND P0, PT, R2, R6, PT ;  /* 0x000000060200720c */ /* 0x004fda0003f05270 */
[----:B------:R-:W-:Y:S05]  /*e010*/  @!P0 BRA `(.L_x_10200) ;  /* 0x0000001400488947 */ /* 0x000fea0003800000 */
.L_x_10251:
[----:B------:R-:W2:Y:S04]  /*e020*/  LDL R4, [R1+0x14] ;  /* 0x0000140001047983 */ /* 0x000ea80000100800 */
[----:B0-----:R-:W0:Y:S04]  /*e030*/  LDL.LU R3, [R1+0x8] ;  /* 0x0000080001037983 */ /* 0x001e280000300800 */
[----:B------:R-:W4:Y:S01]  /*e040*/  LDL.LU R2, [R1+0x18] ;  /* 0x0000180001027983 */ /* 0x000f220000300800 */
[----:B------:R-:W-:Y:S05]  /*e050*/  YIELD ;  /* 0x0000000000007946 */ /* 0x000fea0003800000 */
[----:B------:R-:W-:Y:S01]  /*e060*/  BSSY B1, `(.L_x_10219) ;  /* 0x00000a2000017945 */ /* 0x000fe20003800000 */
[----:B--2---:R-:W-:Y:S01]  /*e070*/  LOP3.LUT P1, RZ, R4, 0x1, RZ, 0xc0, !PT ;  /* 0x0000000104ff7812 */ /* 0x004fe2000782c0ff */
[----:B0----5:R-:W-:-:S05]  /*e080*/  VIADD R7, R3, 0x1 ;  /* 0x0000000103077836 */ /* 0x021fca0000000000 */
        /* <DEDUP_REMOVED lines=28> */
[----:B------:R-:W2:Y:S04]  /*e250*/  LDG.E R2, desc[UR38][R4.64] ;  /* 0x0000002604027981 */ /* 0x000ea8000c1e1900 */
[----:B--2---:R0:W-:Y:S02]  /*e260*/  STL [R1], R2 ;  /* 0x0000000201007387 */ /* 0x0041e40000100800 */
.L_x_10221:
        /* <DEDUP_REMOVED lines=9> */
.L_x_10328:
[----:B------:R-:W-:Y:S05]  /*e300*/  BSYNC B2 ;  /* 0x0000000000027941 */ /* 0x000fea0003800000 */
.L_x_10222:
        /* <DEDUP_REMOVED lines=9> */
.L_x_10225:
[----:B------:R-:W-:Y:S05]  /*e3a0*/  BSYNC B2 ;  /* 0x0000000000027941 */ /* 0x000fea0003800000 */
.L_x_10224:
[----:B------:R-:W2:Y:S04]  /*e3b0*/  LDL R3, [R1+0x4] ;  /* 0x0000040001037983 */ /* 0x000ea80000100800 */
        /* <DEDUP_REMOVED lines=9> */
[----:B----4-:R-:W-:Y:S02]  /*e450*/  IMAD R8, R8, 0x60, R5 ;  /* 0x0000006008087824 */ /* 0x010fe400078e0205 */
[----:B------:R-:W-:Y:S02]  /*e460*/  VIADD R3, R3, 0x1c400 ;  /* 0x0001c40003037836 */ /* 0x000fe40000000000 */
[----:B------:R-:W-:-:S07]  /*e470*/  VIADD R5, R4, 0x32430 ;  /* 0x0003243004057836 */ /* 0x000fce0000000000 */
.L_x_10226:
        /* <DEDUP_REMOVED lines=14> */
.L_x_10329:
[----:B------:R-:W-:Y:S05]  /*e560*/  BSYNC B2 ;  /* 0x0000000000027941 */ /* 0x000fea0003800000 */
.L_x_10227:
        /* <DEDUP_REMOVED lines=11> */
.L_x_10230:
[----:B------:R-:W-:Y:S05]  /*e620*/  BSYNC B2 ;  /* 0x0000000000027941 */ /* 0x000fea0003800000 */
.L_x_10229:
        /* <DEDUP_REMOVED lines=10> */
.L_x_10231:
        /* <DEDUP_REMOVED lines=16> */
.L_x_10232:
        /* <DEDUP_REMOVED lines=16> */
.L_x_10233:
        /* <DEDUP_REMOVED lines=16> */
.L_x_10234:
        /* <DEDUP_REMOVED lines=11> */
.L_x_10220:
[----:B------:R-:W-:Y:S05]  /*ea80*/  BSYNC B1 ;  /* 0x0000000000017941 */ /* 0x000fea0003800000 */
.L_x_10219:
        /* <DEDUP_REMOVED lines=36> */
.L_x_10237:
        /* <DEDUP_REMOVED lines=9> */
.L_x_10330:
[----:B------:R-:W-:Y:S05]  /*ed60*/  BSYNC B2 ;  /* 0x0000000000027941 */ /* 0x000fea0003800000 */
.L_x_10238:
        /* <DEDUP_REMOVED lines=9> */
.L_x_10241:
[----:B------:R-:W-:Y:S05]  /*ee00*/  BSYNC B2 ;  /* 0x0000000000027941 */ /* 0x000fea0003800000 */
.L_x_10240:
[----:B0-----:R-:W2:Y:S04]  /*ee10*/  LDL R8, [R1+0x4] ;  /* 0x0000040001087983 */ /* 0x001ea80000100800 */
        /* <DEDUP_REMOVED lines=13> */
.L_x_10242:
        /* <DEDUP_REMOVED lines=14> */
.L_x_10331:
[----:B------:R-:W-:Y:S05]  /*efd0*/  BSYNC B2 ;  /* 0x0000000000027941 */ /* 0x000fea0003800000 */
.L_x_10243:
        /* <DEDUP_REMOVED lines=11> */
.L_x_10246:
[----:B------:R-:W-:Y:S05]  /*f090*/  BSYNC B2 ;  /* 0x0000000000027941 */ /* 0x000fea0003800000 */
.L_x_10245:
        /* <DEDUP_REMOVED lines=11> */
.L_x_10247:
        /* <DEDUP_REMOVED lines=16> */
.L_x_10248:
        /* <DEDUP_REMOVED lines=16> */
.L_x_10249:
        /* <DEDUP_REMOVED lines=16> */
.L_x_10250:
        /* <DEDUP_REMOVED lines=11> */
.L_x_10236:
[----:B------:R-:W-:Y:S05]  /*f500*/  BSYNC B1 ;  /* 0x0000000000017941 */ /* 0x000fea0003800000 */
.L_x_10235:
[C---:B------:R-:W-:Y:S01]  /*f510*/  ISETP.GT.AND P0, PT, R0.reuse, 0x1, PT ;  /* 0x000000010000780c */ /* 0x040fe20003f04270 */
[----:B------:R-:W-:-:S12]  /*f520*/  VIADD R0, R0, 0xfffffffe ;  /* 0xfffffffe00007836 */ /* 0x000fd80000000000 */
[----:B------:R-:W-:Y:S05]  /*f530*/  @P0 BRA `(.L_x_10251) ;  /* 0xffffffe800b80947 */ /* 0x000fea000383ffff */
.L_x_10200:
[----:B------:R-:W-:Y:S05]  /*f540*/  BSYNC B0 ;  /* 0x0000000000007941 */ /* 0x000fea0003800000 */
.L_x_10199:
[----:B------:R-:W4:Y:S04]  /*f550*/  LDL.LU R4, [R1+0x8] ;  /* 0x0000080001047983 */ /* 0x000f280000300800 */
[----:B------:R-:W2:Y:S01]  /*f560*/  LDL.LU R3, [R1+0x18] ;  /* 0x0000180001037983 */ /* 0x000ea20000300800 */
[----:B------:R-:W1:Y:S01]  /*f570*/  S2R R2, SR_TID.X ;  /* 0x0000000000027919 */ /* 0x000e620000002100 */
[----:B------:R-:W-:Y:S01]  /*f580*/  BSSY B0, `(.L_x_10252) ;  /* 0x0000015000007945 */ /* 0x000fe20003800000 */
[----:B-1----:R-:W-:-:S04]  /*f590*/  LOP3.LUT R2, R2, 0x7f, RZ, 0xc0, !PT ;  /* 0x0000007f02027812 */ /* 0x002fc800078ec0ff */
[----:B------:R-:W-:Y:S01]  /*f5a0*/  ISETP.NE.AND P1, PT, R2, RZ, PT ;  /* 0x000000ff0200720c */ /* 0x000fe20003f25270 */
[----:B----4-:R-:W-:-:S05]  /*f5b0*/  VIADD R0, R4, 0x1 ;  /* 0x0000000104007836 */ /* 0x010fca0000000000 */
[----:B------:R-:W-:-:S04]  /*f5c0*/  ISETP.NE.AND P0, PT, R0, 0x2, PT ;  /* 0x000000020000780c */ /* 0x000fc80003f05270 */
[----:B------:R-:W-:-:S04]  /*f5d0*/  SEL R2, RZ, 0x1, P0 ;  /* 0x00000001ff027807 */ /* 0x000fc80000000000 */
[----:B--2---:R-:W-:-:S05]  /*f5e0*/  LOP3.LUT R3, R3, R2, RZ, 0x3c, !PT ;  /* 0x0000000203037212 */ /* 0x004fca00078e3cff */
[----:B------:R1:W-:Y:S01]  /*f5f0*/  STL [R1+0x18], R3 ;  /* 0x0000180301007387 */ /* 0x0003e20000100800 */
[----:B------:R-:W-:Y:S05]  /*f600*/  @P1 BRA `(.L_x_10253) ;  /* 0x0000000000301947 */ /* 0x000fea0003800000 */
[----:B-1----:R-:W1:Y:S01]  /*f610*/  S2R R3, SR_LANEID ;  /* 0x0000000000037919 */ /* 0x002e620000000000 */
[----:B------:R-:W-:Y:S01]  /*f620*/  VOTEU.ANY UR4, UPT, PT ;  /* 0x0000000000047886 */ /* 0x000fe200038e0100 */
[----:B------:R-:W2:Y:S01]  /*f630*/  LDC.64 R4, c[0x0][0xd60] ;  /* 0x00035800ff047b82 */ /* 0x000ea20000000a00 */
[----:B------:R-:W1:Y:S02]  /*f640*/  FLO.U32 R2, UR4 ;  /* 0x0000000400027d00 */ /* 0x000e6400080e0000 */
[----:B-1----:R-:W-:-:S06]  /*f650*/  ISETP.EQ.U32.AND P1, PT, R2, R3, PT ;  /* 0x000000030200720c */ /* 0x002fcc0003f22070 */
[----:B------:R-:W2:Y:S07]  /*f660*/  POPC R3, UR4 ;  /* 0x0000000400037d09 */ /* 0x000eae0008000000 */
[----:B--2---:R-:W2:Y:S01]  /*f670*/  @P1 ATOMG.E.ADD.STRONG.GPU PT, R3, desc[UR38][R4.64], R3 ;  /* 0x00000003040319a8 */ /* 0x004ea200081ee1e6 */
[----:B------:R-:W1:Y:S02]  /*f680*/  S2R R6, SR_LTMASK ;  /* 0x0000000000067919 */ /* 0x000e640000003900 */
[----:B-1----:R-:W-:-:S04]  /*f690*/  LOP3.LUT R6, R6, UR4, RZ, 0xc0, !PT ;  /* 0x0000000406067c12 */ /* 0x002fc8000f8ec0ff */
[----:B0----5:R-:W0:Y:S01]  /*f6a0*/  POPC R7, R6 ;  /* 0x0000000600077309 */ /* 0x021e220000000000 */
[----:B--2---:R-:W0:Y:S02]  /*f6b0*/  SHFL.IDX PT, R2, R3, R2, 0x1f ;  /* 0x00001f0203027589 */ /* 0x004e2400000e0000 */
[----:B0-----:R-:W-:-:S07]  /*f6c0*/  IADD3 R16, R2, UR40, R7 ;  /* 0x0000002802107c10 */ /* 0x001fce000fffe007 */
.L_x_10253:
[----:B------:R-:W-:Y:S05]  /*f6d0*/  BSYNC B0 ;  /* 0x0000000000007941 */ /* 0x000fea0003800000 */
.L_x_10252:
[----:B------:R-:W-:-:S05]  /*f6e0*/  SEL R0, R0, RZ, P0 ;  /* 0x000000ff00007207 */ /* 0x000fca0000000000 */
[----:B------:R2:W-:Y:S02]  /*f6f0*/  STL [R1+0x8], R0 ;  /* 0x0000080001007387 */ /* 0x0005e40000100800 */
.L_x_10165:
[----:B------:R-:W-:Y:S05]  /*f700*/  BSYNC B7 ;  /* 0x0000000000077941 */ /* 0x000fea0003800000 */
.L_x_10163:
[----:B--23--:R-:W2:Y:S02]  /*f710*/  LDL R0, [R1+0x14] ;  /* 0x0000140001007983 */ /* 0x00cea40000100800 */
        /* <DEDUP_REMOVED lines=12> */
.L_x_10254:
[----:B------:R-:W0:Y:S01]  /*f7e0*/  S2R R0, SR_TID.X ;  /* 0x0000000000007919 */ /* 0x000e220000002100 */
[----:B------:R-:W-:Y:S01]  /*f7f0*/  UMOV UR4, 0xffffffff ;  /* 0xffffffff00047882 */ /* 0x000fe20000000000 */
[----:B0----5:R-:W-:-:S04]  /*f800*/  LOP3.LUT R7, R0, 0x1f, RZ, 0xc0, !PT ;  /* 0x0000001f00077812 */ /* 0x021fc800078ec0ff */
        /* <DEDUP_REMOVED lines=33> */
.L_x_10341:
[----:B------:R-:W-:Y:S02]  /*fa20*/  ULDC UR4, c[0x0][0xd38] ;  /* 0x00034e0000047ab9 */ /* 0x000fe40000000800 */
[----:B------:R-:W-:-:S04]  /*fa30*/  IMAD.U32 R16, RZ, RZ, UR4 ;  /* 0x00000004ff107e24 */ /* 0x000fc8000f8e00ff */
[----:B-1----:R-:W-:-:S04]  /*fa40*/  IMAD R6, R6, R16, RZ ;  /* 0x0000001006067224 */ /* 0x002fc800078e02ff */
[----:B------:R-:W-:-:S05]  /*fa50*/  IMAD.IADD R4, R4, 0x1, R6 ;  /* 0x0000000104047824 */ /* 0x000fca00078e0206 */
[----:B------:R-:W-:-:S13]  /*fa60*/  ISETP.GT.AND P6, PT, R4, R0, PT ;  /* 0x000000000400720c */ /* 0x000fda0003fc4270 */
[----:B------:R-:W-:Y:S05]  /*fa70*/  @P6 BRA `(.L_x_10257) ;  /* 0x00000000009c6947 */ /* 0x000fea0003800000 */
.L_x_10262:
        /* <DEDUP_REMOVED lines=14> */
.L_x_10260:
[----:B------:R-:W-:Y:S05]  /*fb60*/  BSYNC B0 ;  /* 0x0000000000007941 */ /* 0x000fea0003800000 */
.L_x_10259:
        /* <DEDUP_REMOVED lines=18> */
.L_x_10349:
[----:B------:R-:W-:Y:S02]  /*fc90*/  ULDC UR4, c[0x0][0xd38] ;  /* 0x00034e0000047ab9 */ /* 0x000fe40000000800 */
[----:B------:R-:W-:-:S04]  /*fca0*/  IMAD.U32 R16, RZ, RZ, UR4 ;  /* 0x00000004ff107e24 */ /* 0x000fc8000f8e00ff */
[----:B-1----:R-:W-:-:S04]  /*fcb0*/  IMAD R6, R6, R16, RZ ;  /* 0x0000001006067224 */ /* 0x002fc800078e02ff */
[----:B------:R-:W-:-:S05]  /*fcc0*/  IMAD.IADD R4, R6, 0x1, R4 ;  /* 0x0000000106047824 */ /* 0x000fca00078e0204 */
[----:B------:R-:W-:-:S13]  /*fcd0*/  ISETP.GT.AND P6, PT, R4, R0, PT ;  /* 0x000000000400720c */ /* 0x000fda0003fc4270 */
[----:B------:R-:W-:Y:S05]  /*fce0*/  @!P6 BRA `(.L_x_10262) ;  /* 0xfffffffc0064e947 */ /* 0x000fea000383ffff */
.L_x_10257:
        /* <DEDUP_REMOVED lines=8> */
.L_x_10353:
[----:B------:R-:W-:Y:S01]  /*fd70*/  ISETP.NE.AND P0, PT, R5, RZ, PT ;  /* 0x000000ff0500720c */ /* 0x000fe20003f05270 */
[----:B-1----:R-:W-:-:S12]  /*fd80*/  IMAD.MOV.U32 R2, RZ, RZ, RZ ;  /* 0x000000ffff027224 */ /* 0x002fd800078e00ff */
[----:B------:R-:W-:Y:S05]  /*fd90*/  @!P0 BRA `(.L_x_10264) ;  /* 0x0000000000108947 */ /* 0x000fea0003800000 */
[----:B------:R-:W-:Y:S01]  /*fda0*/  UMOV UR4, 0xffffffff ;  /* 0xffffffff00047882 */ /* 0x000fe20000000000 */
[----:B------:R-:W-:Y:S02]  /*fdb0*/  VIADD R12, R4, 0xffffffff ;  /* 0xffffffff040c7836 */ /* 0x000fe40000000000 */
[----:B------:R-:W-:Y:S05]  /*fdc0*/  BRA.DIV UR4, `(.L_x_10265) ;  /* 0x0000002e04d07947 */ /* 0x000fea000b800000 */
[----:B------:R1:W3:Y:S02]  /*fdd0*/  SHFL.IDX PT, R2, R3, R12, 0x1f ;  /* 0x00001f0c03027589 */ /* 0x0002e400000e0000 */
.L_x_10264:
        /* <DEDUP_REMOVED lines=31> */
.L_x_10258:
[----:B------:R-:W-:Y:S01]  /*ffd0*/  UMOV UR4, URZ ;  /* 0x0000003f00047c82 */ /* 0x000fe20008000000 */
[----:B------:R-:W-:Y:S01]  /*ffe0*/  UMOV UR5, URZ ;  /* 0x0000003f00057c82 */ /* 0x000fe20008000000 */
[----:B------:R-:W-:Y:S01]  /*fff0*/  ULDC UR6, c[0x0][0xd3c] ;  /* 0x00034f0000067ab9 */ /* 0x000fe20000000800 */
[----:B------:R-:W-:Y:S02]  /*10000*/  IMAD.MOV.U32 R16, RZ, RZ, R0 ;  /* 0x000000ffff107224 */ /* 0x000fe400078e0000 */
[----:B------:R-:W-:Y:S02]  /*10010*/  IMAD.U32 R17, RZ, RZ, UR4 ;  /* 0x00000004ff117e24 */ /* 0x000fe4000f8e00ff */
[----:B------:R-:W-:Y:S02]  /*10020*/  IMAD.U32 R18, RZ, RZ, UR5 ;  /* 0x00000005ff127e24 */ /* 0x000fe4000f8e00ff */
[----:B------:R-:W-:-:S07]  /*10030*/  IMAD.U32 R19, RZ, RZ, UR6 ;  /* 0x00000006ff137e24 */ /* 0x000fce000f8e00ff */
.L_x_10266:
[----:B0-----:R0:W2:Y:S01]  /*10040*/  LDL R3, [R1+0x4] ;  /* 0x0000040001037983 */ /* 0x0010a20000100800 */
        /* <DEDUP_REMOVED lines=11> */
.L_x_10255:
[----:B------:R-:W-:Y:S02]  /*10100*/  ULDC UR4, c[0x0][0xd3c] ;  /* 0x00034f0000047ab9 */ /* 0x000fe40000000800 */
[----:B---3--:R-:W-:-:S13]  /*10110*/  ISETP.GE.AND P0, PT, R19, UR4, PT ;  /* 0x0000000413007c0c */ /* 0x008fda000bf06270 */
[----:B------:R-:W-:Y:S05]  /*10120*/  @!P0 BRA `(.L_x_10267) ;  /* 0xffffffa000b88947 */ /* 0x000fea000383ffff */
[----:B------:R-:W-:Y:S05]  /*10130*/  BSYNC B8 ;  /* 0x0000000000087941 */ /* 0x000fea0003800000 */
.L_x_10159:
[----:B--2---:R-:W2:Y:S01]  /*10140*/  LDL.LU R0, [R1+0x6c] ;  /* 0x00006c0001007983 */ /* 0x004ea20000300800 */
[----:B------:R-:W-:Y:S01]  /*10150*/  BSSY B0, `(.L_x_10268) ;  /* 0x000000b000007945 */ /* 0x000fe20003800000 */
[----:B------:R-:W3:Y:S01]  /*10160*/  S2R R5, SR_CgaCtaId ;  /* 0x0000000000057919 */ /* 0x000ee20000008800 */
[----:B--2---:R-:W-:-:S05]  /*10170*/  VIADD R0, R0, 0x1 ;  /* 0x0000000100007836 */ /* 0x004fca0000000000 */
[----:B------:R-:W-:-:S04]  /*10180*/  LEA.HI R2, R0, R0, RZ, 0x1 ;  /* 0x0000000000027211 */ /* 0x000fc800078f08ff */
[----:B01----:R-:W-:-:S05]  /*10190*/  LOP3.LUT R3, R2, 0xfffffffe, RZ, 0xc0, !PT ;  /* 0xfffffffe02037812 */ /* 0x003fca00078ec0ff */
[----:B------:R-:W-:Y:S01]  /*101a0*/  IMAD.IADD R3, R0, 0x1, -R3 ;  /* 0x0000000100037824 */ /* 0x000fe200078e0a03 */
[----:B------:R-:W-:-:S04]  /*101b0*/  MOV R0, 0x400 ;  /* 0x0000040000007802 */ /* 0x000fc80000000f00 */
[----:B---3--:R-:W-:Y:S02]  /*101c0*/  LEA R0, R5, R0, 0x18 ;  /* 0x0000000005007211 */ /* 0x008fe400078ec0ff */
[----:B------:R-:W-:-:S04]  /*101d0*/  SHF.L.U32 R3, R3, 0x1f, RZ ;  /* 0x0000001f03037819 */ /* 0x000fc800000006ff */
[----:B------:R-:W0:Y:S02]  /*101e0*/  SYNCS.PHASECHK.TRANS64.TRYWAIT P0, [R0+URZ+0x32420], R3 ;  /* 0x03242003000075a7 */ /* 0x000e24000800017f */
[----:B0-----:R-:W-:Y:S05]  /*101f0*/  @!P0 BRA `(.L_x_10269) ;  /* 0x0000002800ec8947 */ /* 0x001fea0003800000 */
.L_x_10356:
[----:B------:R-:W-:Y:S05]  /*10200*/  BSYNC B0 ;  /* 0x0000000000007941 */ /* 0x000fea0003800000 */
.L_x_10268:
[----:B------:R-:W-:-:S03]  /*10210*/  UMOV UR4, 0xffffffff ;  /* 0xffffffff00047882 */ /* 0x000fc60000000000 */
[----:B------:R-:W-:Y:S05]  /*10220*/  BRA.DIV UR4, `(.L_x_10270) ;  /* 0x0000002a04f47947 */ /* 0x000fea000b800000 */
[----:B------:R-:W1:Y:S02]  /*10230*/  S2R R2, SR_TID.X ;  /* 0x0000000000027919 */ /* 0x000e640000002100 */
[----:B-1----:R-:W-:-:S04]  /*10240*/  SHF.R.U32.HI R2, RZ, 0x5, R2 ;  /* 0x00000005ff027819 */ /* 0x002fc80000011602 */
[----:B------:R-:W-:-:S05]  /*10250*/  LOP3.LUT R2, R2, 0x3, RZ, 0xc0, !PT ;  /* 0x0000000302027812 */ /* 0x000fca00078ec0ff */
[----:B------:R1:W2:Y:S02]  /*10260*/  SHFL.IDX PT, R14, R2, RZ, 0x1f ;  /* 0x00001fff020e7589 */ /* 0x0002a400000e0000 */
.L_x_10359:
[----:B--2---:R-:W-:Y:S01]  /*10270*/  ISETP.NE.AND P0, PT, R14, RZ, PT ;  /* 0x000000ff0e00720c */ /* 0x004fe20003f05270 */
[----:B------:R-:W-:-:S12]  /*10280*/  BSSY B0, `(.L_x_10271) ;  /* 0x0000029000007945 */ /* 0x000fd80003800000 */
[----:B------:R-:W-:Y:S05]  /*10290*/  @P0 BRA `(.L_x_10272) ;  /* 0x00000000009c0947 */ /* 0x000fea0003800000 */
[----:B------:R-:W-:-:S03]  /*102a0*/  UMOV UR4, 0xffffffff ;  /* 0xffffffff00047882 */ /* 0x000fc60000000000 */
[----:B------:R-:W-:Y:S05]  /*102b0*/  BRA.DIV UR4, `(.L_x_10273) ;  /* 0x0000002e04047947 */ /* 0x000fea000b800000 */
[----:B------:R-:W-:-:S13]  /*102c0*/  ELECT P6, URZ, PT ;  /* 0x00000000003f782f */ /* 0x000fda00038c0000 */
.L_x_10362:
        /* <DEDUP_REMOVED lines=8> */
.L_x_10274:
[----:B0-----:R-:W2:Y:S04]  /*10350*/  LDL R3, [R1+0x8] ;  /* 0x0000080001037983 */ /* 0x001ea80000100800 */
[----:B-----5:R-:W3:Y:S01]  /*10360*/  LDL.LU R7, [R1+0x18] ;  /* 0x0000180001077983 */ /* 0x020ee20000300800 */
        /* <DEDUP_REMOVED lines=12> */
.L_x_10363:
[----:B------:R-:W1:Y:S02]  /*10430*/  SYNCS.PHASECHK.TRANS64.TRYWAIT P0, [R7+URZ], R2 ;  /* 0x00000002070075a7 */ /* 0x000e64000800017f */
[----:B-1----:R-:W-:Y:S05]  /*10440*/  @!P0 BRA `(.L_x_10276) ;  /* 0x0000002800d48947 */ /* 0x002fea0003800000 */
.L_x_10364:
[----:B------:R-:W-:Y:S05]  /*10450*/  @!P2 BRA `(.L_x_10277) ;  /* 0x000000000004a947 */ /* 0x000fea0003800000 */
[----:B------:R-:W-:Y:S01]  /*10460*/  BPT.TRAP 0x1 ;  /* 0x000000040000795c */ /* 0x000fe20000300000 */
.L_x_10277:
[----:B------:R-:W2:Y:S01]  /*10470*/  LDL.LU R4, [R1+0x8] ;  /* 0x0000080001047983 */ /* 0x000ea20000300800 */
[----:B------:R-:W-:-:S04]  /*10480*/  VIADD R0, R0, 0x32460 ;  /* 0x0003246000007836 */ /* 0x000fc80000000000 */
[----:B--2---:R-:W-:-:S04]  /*10490*/  IMAD R4, R4, 0x8, R0 ;  /* 0x0000000804047824 */ /* 0x004fc800078e0200 */
[----:B------:R-:W2:Y:S02]  /*104a0*/  SYNCS.PHASECHK.TRANS64.TRYWAIT P0, [R4+URZ], R5 ;  /* 0x00000005040075a7 */ /* 0x000ea4000800017f */
[----:B--2---:R-:W-:Y:S05]  /*104b0*/  @!P0 BRA `(.L_x_10278) ;  /* 0x0000002800cc8947 */ /* 0x004fea0003800000 */
.L_x_10365:
[----:B------:R-:W-:-:S07]  /*104c0*/  IMAD R3, R3, 0x8, R0 ;  /* 0x0000000803037824 */ /* 0x000fce00078e0200 */
.L_x_10279:
[----:B---3--:R3:W4:Y:S02]  /*104d0*/  SYNCS.PHASECHK.TRANS64.TRYWAIT P0, [R3+URZ], R2 ;  /* 0x00000002030075a7 */ /* 0x008724000800017f */
[----:B----4-:R-:W-:Y:S05]  /*104e0*/  @!P0 NANOSLEEP.SYNCS 0x989680 ;  /* 0x009896800000895d */ /* 0x010fea0003900000 */
[----:B------:R-:W4:Y:S02]  /*104f0*/  @!P0 SYNCS.PHASECHK.TRANS64 P0, [R3+URZ], R2 ;  /* 0x00000002030085a7 */ /* 0x000f24000800007f */
[----:B----4-:R-:W-:Y:S05]  /*10500*/  @!P0 BRA `(.L_x_10279) ;  /* 0xfffffffc00f08947 */ /* 0x010fea000383ffff */
.L_x_10272:
[----:B------:R-:W-:Y:S05]  /*10510*/  BSYNC B0 ;  /* 0x0000000000007941 */ /* 0x000fea0003800000 */
.L_x_10271:
[----:B------:R-:W-:Y:S05]  /*10520*/  EXIT ;  /* 0x000000000000794d */ /* 0x000fea0003800000 */
.L_x_10110:
[----:B0-----:R0:W1:Y:S02]  /*10530*/  SYNCS.PHASECHK.TRANS64.TRYWAIT P0, [R5+URZ+0x32400], R0 ;  /* 0x03240000050075a7 */ /* 0x001064000800017f */
[----:B-1----:R-:W-:Y:S05]  /*10540*/  @!P0 NANOSLEEP.SYNCS 0x989680 ;  /* 0x009896800000895d */ /* 0x002fea0003900000 */
[----:B------:R-:W1:Y:S02]  /*10550*/  @!P0 SYNCS.PHASECHK.TRANS64 P0, [R5+URZ+0x32400], R0 ;  /* 0x03240000050085a7 */ /* 0x000e64000800007f */
[----:B-1----:R-:W-:Y:S05]  /*10560*/  @!P0 BRA `(.L_x_10110) ;  /* 0xfffffffc00f08947 */ /* 0x002fea000383ffff */
[----:B------:R-:W-:Y:S05]  /*10570*/  BRA `(.L_x_10280) ;  /* 0xffffff1000e47947 */ /* 0x000fea000383ffff */
.L_x_10114:
[----:B--2---:R2:W3:Y:S02]  /*10580*/  SYNCS.PHASECHK.TRANS64.TRYWAIT P1, [R3+URZ+0x32430], R4 ;  /* 0x03243004030075a7 */ /* 0x0044e4000802017f */
[----:B---3--:R-:W-:Y:S05]  /*10590*/  @!P1 NANOSLEEP.SYNCS 0x989680 ;  /* 0x009896800000995d */ /* 0x008fea0003900000 */
[----:B------:R-:W3:Y:S02]  /*105a0*/  @!P1 SYNCS.PHASECHK.TRANS64 P1, [R3+URZ+0x32430], R4 ;  /* 0x03243004030095a7 */ /* 0x000ee4000802007f */
[----:B---3--:R-:W-:Y:S05]  /*105b0*/  @!P1 BRA `(.L_x_10114) ;  /* 0xfffffffc00f09947 */ /* 0x008fea000383ffff */
[----:B------:R-:W-:Y:S05]  /*105c0*/  BRA `(.L_x_10113) ;  /* 0xffffff1400187947 */ /* 0x000fea000383ffff */
.L_x_10115:
[----:B---3--:R3:W4:Y:S02]  /*105d0*/  SYNCS.PHASECHK.TRANS64.TRYWAIT P1, [R5+URZ+0x32410], R0 ;  /* 0x03241000050075a7 */ /* 0x008724000802017f */
[----:B----4-:R-:W-:Y:S05]  /*105e0*/  @!P1 NANOSLEEP.SYNCS 0x989680 ;  /* 0x009896800000995d */ /* 0x010fea0003900000 */
[----:B------:R-:W4:Y:S02]  /*105f0*/  @!P1 SYNCS.PHASECHK.TRANS64 P1, [R5+URZ+0x32410], R0 ;  /* 0x03241000050095a7 */ /* 0x000f24000802007f */
[----:B----4-:R-:W-:Y:S05]  /*10600*/  @!P1 BRA `(.L_x_10115) ;  /* 0xfffffffc00f09947 */ /* 0x010fea000383ffff */
[----:B------:R-:W-:Y:S05]  /*10610*/  BRA `(.L_x_10281) ;  /* 0xffffff1400e07947 */ /* 0x000fea000383ffff */
.L_x_10119:
[----:B------:R0:W0:Y:S02]  /*10620*/  SYNCS.PHASECHK.TRANS64.TRYWAIT P1, [R3+URZ+0x32450], R4 ;  /* 0x03245004030075a7 */ /* 0x000024000802017f */
[----:B0-----:R-:W-:Y:S05]  /*10630*/  @!P1 NANOSLEEP.SYNCS 0x989680 ;  /* 0x009896800000995d */ /* 0x001fea0003900000 */
[----:B------:R-:W0:Y:S02]  /*10640*/  @!P1 SYNCS.PHASECHK.TRANS64 P1, [R3+URZ+0x32450], R4 ;  /* 0x03245004030095a7 */ /* 0x000e24000802007f */
[----:B0-----:R-:W-:Y:S05]  /*10650*/  @!P1 BRA `(.L_x_10119) ;  /* 0xfffffffc00f09947 */ /* 0x001fea000383ffff */
[----:B------:R-:W-:Y:S05]  /*10660*/  BRA `(.L_x_10118) ;  /* 0xffffff1400ec7947 */ /* 0x000fea000383ffff */
.L_x_10124:
[----:B-1----:R-:W-:-:S04]  /*10670*/  IMAD.U32 R153, RZ, RZ, UR4 ;  /* 0x00000004ff997e24 */ /* 0x002fc8000f8e00ff */
[----:B------:R1:W2:Y:S03]  /*10680*/  SYNCS.PHASECHK.TRANS64.TRYWAIT P3, [R153+URZ+0x32430], R0 ;  /* 0x03243000990075a7 */ /* 0x0002a6000806017f */
[----:B--2---:R-:W-:Y:S05]  /*10690*/  @!P3 NANOSLEEP.SYNCS 0x989680 ;  /* 0x009896800000b95d */ /* 0x004fea0003900000 */
[----:B------:R-:W2:Y:S02]  /*106a0*/  @!P3 SYNCS.PHASECHK.TRANS64 P3, [R153+URZ+0x32430], R0 ;  /* 0x032430009900b5a7 */ /* 0x000ea4000806007f */
[----:B--2---:R-:W-:Y:S05]  /*106b0*/  @!P3 BRA `(.L_x_10124) ;  /* 0xfffffffc00ecb947 */ /* 0x004fea000383ffff */
[----:B------:R-:W-:Y:S05]  /*106c0*/  BRA `(.L_x_10123) ;  /* 0xffffff3400d47947 */ /* 0x000fea000383ffff */
.L_x_10128:
[----:B--2---:R-:W-:-:S04]  /*106d0*/  IMAD.U32 R209, RZ, RZ, UR4 ;  /* 0x00000004ffd17e24 */ /* 0x004fc8000f8e00ff */
[----:B------:R2:W3:Y:S03]  /*106e0*/  SYNCS.PHASECHK.TRANS64.TRYWAIT P3, [R209+URZ+0x32450], R0 ;  /* 0x03245000d10075a7 */ /* 0x0004e6000806017f */
[----:B---3--:R-:W-:Y:S05]  /*106f0*/  @!P3 NANOSLEEP.SYNCS 0x989680 ;  /* 0x009896800000b95d */ /* 0x008fea0003900000 */
[----:B------:R-:W3:Y:S02]  /*10700*/  @!P3 SYNCS.PHASECHK.TRANS64 P3, [R209+URZ+0x32450], R0 ;  /* 0x03245000d100b5a7 */ /* 0x000ee4000806007f */
[----:B---3--:R-:W-:Y:S05]  /*10710*/  @!P3 BRA `(.L_x_10128) ;  /* 0xfffffffc00ecb947 */ /* 0x008fea000383ffff */
[----:B------:R-:W-:Y:S05]  /*10720*/  BRA `(.L_x_10127) ;  /* 0xffffff3800507947 */ /* 0x000fea000383ffff */
.L_x_10171:
[----:B------:R-:W2:Y:S01]  /*10730*/  S2R R4, SR_TID.X ;  /* 0x0000000000047919 */ /* 0x000ea20000002100 */
[----:B------:R-:W-:Y:S01]  /*10740*/  BSSY B0, `(.L_x_10282) ;  /* 0x000000a000007945 */ /* 0x000fe20003800000 */
[----:B-1----:R-:W-:Y:S02]  /*10750*/  IMAD.MOV.U32 R12, RZ, RZ, RZ ;  /* 0x000000ffff0c7224 */ /* 0x002fe400078e00ff */
[----:B------:R-:W-:Y:S02]  /*10760*/  IMAD.MOV.U32 R11, RZ, RZ, 0x1f ;  /* 0x0000001fff0b7424 */ /* 0x000fe400078e00ff */
[----:B------:R-:W-:Y:S01]  /*10770*/  IMAD.MOV.U32 R15, RZ, RZ, -0x1 ;  /* 0xffffffffff0f7424 */ /* 0x000fe200078e00ff */
[----:B--2---:R-:W-:-:S04]  /*10780*/  SHF.R.U32.HI R4, RZ, 0x5, R4 ;  /* 0x00000005ff047819 */ /* 0x004fc80000011604 */
[----:B------:R-:W-:-:S05]  /*10790*/  LOP3.LUT R4, R4, 0x3, RZ, 0xc0, !PT ;  /* 0x0000000304047812 */ /* 0x000fca00078ec0ff */
[----:B------:R-:W-:-:S07]  /*107a0*/  IMAD.MOV.U32 R13, RZ, RZ, R4 ;  /* 0x000000ffff0d7224 */ /* 0x000fce00078e0004 */
[----:B0-----:R-:W-:Y:S05]  /*107b0*/  WARPSYNC.COLLECTIVE R15, `(.L_x_10283) ;  /* 0x000000000f087348 */ /* 0x001fea0003c00000 */
[----:B------:R1:W2:Y:S02]  /*107c0*/  SHFL.IDX P6, R14, R13, R12, R11 ;  /* 0x0000000c0d0e7389 */ /* 0x0002a400000c000b */
[----:B012---:R-:W-:Y:S01]  /*107d0*/  ENDCOLLECTIVE ;  /* 0x000000000000791b */ /* 0x007fe20003800000 */
.L_x_10283:
[----:B------:R-:W-:Y:S05]  /*107e0*/  BSYNC B0 ;  /* 0x0000000000007941 */ /* 0x000fea0003800000 */
.L_x_10282:
[----:B------:R-:W-:Y:S05]  /*107f0*/  BRA `(.L_x_10284) ;  /* 0xffffffa400e87947 */ /* 0x000fea000383ffff */
.L_x_10173:
[----:B------:R-:W-:Y:S01]  /*10800*/  BSSY B0, `(.L_x_10285) ;  /* 0x0000006000007945 */ /* 0x000fe20003800000 */
[----:B------:R-:W-:-:S07]  /*10810*/  IMAD.MOV.U32 R15, RZ, RZ, -0x1 ;  /* 0xffffffffff0f7424 */ /* 0x000fce00078e00ff */
[----:B01-3--:R-:W-:Y:S05]  /*10820*/  WARPSYNC.COLLECTIVE R15, `(.L_x_10286) ;  /* 0x000000000f0c7348 */ /* 0x00bfea0003c00000 */
[----:B------:R-:W-:Y:S02]  /*10830*/  ELECT P6, UR62, PT ;  /* 0x00000000003e782f */ /* 0x000fe400038c0000 */
[----:B------:R-:W-:Y:S01]  /*10840*/  MOV R14, UR62 ;  /* 0x0000003e000e7c02 */ /* 0x000fe20008000f00 */
[----:B01-3--:R-:W-:Y:S10]  /*10850*/  ENDCOLLECTIVE ;  /* 0x000000000000791b */ /* 0x00bff40003800000 */
.L_x_10286:
[----:B------:R-:W-:Y:S05]  /*10860*/  BSYNC B0 ;  /* 0x0000000000007941 */ /* 0x000fea0003800000 */
.L_x_10285:
[----:B------:R-:W-:Y:S05]  /*10870*/  BRA `(.L_x_10287) ;  /* 0xffffffa400f47947 */ /* 0x000fea000383ffff */
.L_x_10175:
[----:B--2---:R2:W3:Y:S02]  /*10880*/  SYNCS.PHASECHK.TRANS64.TRYWAIT P0, [R0+URZ+0x32440], R2 ;  /* 0x03244002000075a7 */ /* 0x0044e4000800017f */
[----:B---3--:R-:W-:Y:S05]  /*10890*/  @!P0 NANOSLEEP.SYNCS 0x989680 ;  /* 0x009896800000895d */ /* 0x008fea0003900000 */
[----:B------:R-:W3:Y:S02]  /*108a0*/  @!P0 SYNCS.PHASECHK.TRANS64 P0, [R0+URZ+0x32440], R2 ;  /* 0x03244002000085a7 */ /* 0x000ee4000800007f */
[----:B---3--:R-:W-:Y:S05]  /*108b0*/  @!P0 BRA `(.L_x_10175) ;  /* 0xfffffffc00f08947 */ /* 0x008fea000383ffff */
[----:B------:R-:W-:Y:S05]  /*108c0*/  BRA `(.L_x_10288) ;  /* 0xffffffa800607947 */ /* 0x000fea000383ffff */
.L_x_10179:
[----:B------:R0:W5:Y:S01]  /*108d0*/  LDL R7, [R1+0x38] ;  /* 0x0000380001077983 */ /* 0x0001620000100800 */
[----:B------:R-:W-:Y:S02]  /*108e0*/  IMAD.MOV.U32 R13, RZ, RZ, R2 ;  /* 0x000000ffff0d7224 */ /* 0x000fe400078e0002 */
[----:B-1----:R-:W-:Y:S02]  /*108f0*/  IMAD.MOV.U32 R12, RZ, RZ, RZ ;  /* 0x000000ffff0c7224 */ /* 0x002fe400078e00ff */
[----:B------:R-:W-:Y:S02]  /*10900*/  IMAD.MOV.U32 R11, RZ, RZ, 0x181f ;  /* 0x0000181fff0b7424 */ /* 0x000fe400078e00ff */
[----:B------:R-:W-:Y:S02]  /*10910*/  IMAD.MOV.U32 R15, RZ, RZ, -0x1 ;  /* 0xffffffffff0f7424 */ /* 0x000fe400078e00ff */
[----:B0-----:R-:W-:-:S07]  /*10920*/  IMAD.IADD R17, R8, 0x1, R17 ;  /* 0x0000000108117824 */ /* 0x001fce00078e0211 */
[----:B-----5:R-:W-:Y:S05]  /*10930*/  WARPSYNC.COLLECTIVE R15, `(.L_x_10289) ;  /* 0x000000000f087348 */ /* 0x020fea0003c00000 */
[----:B------:R0:W1:Y:S02]  /*10940*/  SHFL.IDX P6, R14, R13, R12, R11 ;  /* 0x0000000c0d0e7389 */ /* 0x00006400000c000b */
[----:B01---5:R-:W-:Y:S01]  /*10950*/  ENDCOLLECTIVE ;  /* 0x000000000000791b */ /* 0x023fe20003800000 */
.L_x_10289:
[----:B------:R-:W-:-:S05]  /*10960*/  VIADD R8, R17, 0x10 ;  /* 0x0000001011087836 */ /* 0x000fca0000000000 */
[----:B------:R0:W-:Y:S01]  /*10970*/  STL [R1+0x3c], R8 ;  /* 0x00003c0801007387 */ /* 0x0001e20000100800 */
[----:B------:R-:W-:Y:S02]  /*10980*/  IMAD.MOV.U32 R13, RZ, RZ, R0 ;  /* 0x000000ffff0d7224 */ /* 0x000fe400078e0000 */
[----:B------:R-:W-:-:S07]  /*10990*/  IMAD.MOV.U32 R4, RZ, RZ, R14 ;  /* 0x000000ffff047224 */ /* 0x000fce00078e000e */
[----:B0-----:R-:W-:Y:S05]  /*109a0*/  WARPSYNC.COLLECTIVE R15, `(.L_x_10290) ;  /* 0x000000000f087348 */ /* 0x001fea0003c00000 */
[----:B------:R1:W2:Y:S02]  /*109b0*/  SHFL.IDX P6, R14, R13, R12, R11 ;  /* 0x0000000c0d0e7389 */ /* 0x0002a400000c000b */
[----:B012---:R-:W-:Y:S01]  /*109c0*/  ENDCOLLECTIVE ;  /* 0x000000000000791b */ /* 0x007fe20003800000 */
.L_x_10290:
[----:B------:R-:W-:Y:S02]  /*109d0*/  IMAD.MOV.U32 R13, RZ, RZ, R2 ;  /* 0x000000ffff0d7224 */ /* 0x000fe400078e0002 */
[----:B------:R-:W-:Y:S02]  /*109e0*/  IMAD.MOV.U32 R12, RZ, RZ, 0x1 ;  /* 0x00000001ff0c7424 */ /* 0x000fe400078e00ff */
[----:B------:R-:W-:-:S07]  /*109f0*/  IMAD.MOV.U32 R5, RZ, RZ, R14 ;  /* 0x000000ffff057224 */ /* 0x000fce00078e000e */
[----:B------:R-:W-:Y:S05]  /*10a00*/  WARPSYNC.COLLECTIVE R15, `(.L_x_10291) ;  /* 0x000000000f087348 */ /* 0x000fea0003c00000 */
[----:B------:R0:W1:Y:S02]  /*10a10*/  SHFL.IDX P6, R14, R13, R12, R11 ;  /* 0x0000000c0d0e7389 */ /* 0x00006400000c000b */
[----:B01----:R-:W-:Y:S01]  /*10a20*/  ENDCOLLECTIVE ;  /* 0x000000000000791b */ /* 0x003fe20003800000 */
.L_x_10291:
[----:B------:R-:W-:Y:S02]  /*10a30*/  IMAD.MOV.U32 R13, RZ, RZ, R0 ;  /* 0x000000ffff0d7224 */ /* 0x000fe400078e0000 */
[----:B------:R-:W-:Y:S02]  /*10a40*/  IMAD R3, R7, R6, RZ ;  /* 0x0000000607037224 */ /* 0x000fe400078e02ff */
[----:B------:R-:W-:-:S07]  /*10a50*/  IMAD.MOV.U32 R7, RZ, RZ, R14 ;  /* 0x000000ffff077224 */ /* 0x000fce00078e000e */
[----:B------:R-:W-:Y:S05]  /*10a60*/  WARPSYNC.COLLECTIVE R15, `(.L_x_10292) ;  /* 0x000000000f087348 */ /* 0x000fea0003c00000 */
[----:B------:R0:W1:Y:S02]  /*10a70*/  SHFL.IDX P6, R14, R13, R12, R11 ;  /* 0x0000000c0d0e7389 */ /* 0x00006400000c000b */
[----:B01----:R-:W-:Y:S01]  /*10a80*/  ENDCOLLECTIVE ;  /* 0x000000000000791b */ /* 0x003fe20003800000 */
.L_x_10292:
[CC--:B------:R-:W-:Y:S02]  /*10a90*/  ISETP.GE.AND P1, PT, R17.reuse, R3.reuse, PT ;  /* 0x000000031100720c */ /* 0x0c0fe40003f26270 */
[----:B------:R-:W-:Y:S01]  /*10aa0*/  ISETP.GE.AND P2, PT, R8, R3, PT ;  /* 0x000000030800720c */ /* 0x000fe20003f46270 */
[----:B------:R-:W-:-:S05]  /*10ab0*/  VIADD R8, R17, 0x20 ;  /* 0x0000002011087836 */ /* 0x000fca0000000000 */
[----:B------:R0:W-:Y:S01]  /*10ac0*/  STL [R1+0x4c], R8 ;  /* 0x00004c0801007387 */ /* 0x0001e20000100800 */
[----:B------:R-:W-:-:S04]  /*10ad0*/  IMAD.MOV.U32 R13, RZ, RZ, R2 ;  /* 0x000000ffff0d7224 */ /* 0x000fc800078e0002 */
[----:B------:R-:W-:Y:S01]  /*10ae0*/  @!P1 LEA R5, P3, R10, R5, 0x1 ;  /* 0x000000050a059211 */ /* 0x000fe200078608ff */
[----:B------:R-:W-:-:S04]  /*10af0*/  IMAD.MOV.U32 R12, RZ, RZ, 0x2 ;  /* 0x00000002ff0c7424 */ /* 0x000fc800078e00ff */
[----:B------:R-:W-:Y:S02]  /*10b00*/  @!P1 IMAD.X R4, RZ, RZ, R4, P3 ;  /* 0x000000ffff049224 */ /* 0x000fe400018e0604 */
[----:B------:R-:W-:-:S03]  /*10b10*/  IMAD.MOV.U32 R6, RZ, RZ, R14 ;  /* 0x000000ffff067224 */ /* 0x000fc600078e000e */
[----:B0-----:R-:W-:-:S07]  /*10b20*/  @!P1 LOP3.LUT R5, R5, R4, RZ, 0x3c, !PT ;  /* 0x0000000405059212 */ /* 0x001fce00078e3cff */
[----:B------:R-:W-:Y:S05]  /*10b30*/  WARPSYNC.COLLECTIVE R15, `(.L_x_10293) ;  /* 0x000000000f087348 */ /* 0x000fea0003c00000 */
[----:B------:R0:W1:Y:S02]  /*10b40*/  SHFL.IDX P6, R14, R13, R12, R11 ;  /* 0x0000000c0d0e7389 */ /* 0x00006400000c000b */
[----:B01----:R-:W-:Y:S01]  /*10b50*/  ENDCOLLECTIVE ;  /* 0x000000000000791b */ /* 0x003fe20003800000 */
.L_x_10293:
[----:B------:R-:W-:-:S04]  /*10b60*/  @!P1 LOP3.LUT R4, R5, R4, RZ, 0x3c, !PT ;  /* 0x0000000405049212 */ /* 0x000fc800078e3cff */
[----:B------:R-:W-:-:S05]  /*10b70*/  @!P1 LOP3.LUT R5, R5, R4, RZ, 0x3c, !PT ;  /* 0x0000000405059212 */ /* 0x000fca00078e3cff */
[----:B------:R-:W-:Y:S01]  /*10b80*/  @!PT LDS RZ, [RZ] ;  /* 0x00000000fffff984 */ /* 0x000fe20000000800 */
[----:B------:R-:W-:Y:S01]  /*10b90*/  @!PT LDS RZ, [RZ] ;  /* 0x00000000fffff984 */ /* 0x000fe20000000800 */
[----:B------:R-:W-:Y:S01]  /*10ba0*/  @!PT LDS RZ, [RZ] ;  /* 0x00000000fffff984 */ /* 0x000fe20000000800 */
[----:B------:R0:W-:Y:S01]  /*10bb0*/  @!P1 LDGSTS.E.BYPASS.LTC128B.128 [R9+0x18400], desc[UR38][R4.64], !P0 ;  /* 0x1840000004099fae */ /* 0x0001e2000c101d66 */
[----:B------:R-:W-:Y:S01]  /*10bc0*/  IMAD.MOV.U32 R13, RZ, RZ, R0 ;  /* 0x000000ffff0d7224 */ /* 0x000fe200078e0000 */
[----:B0-----:R-:W-:Y:S01]  /*10bd0*/  @!P2 LEA R5, P1, R10, R6, 0x1 ;  /* 0x000000060a05a211 */ /* 0x001fe200078208ff */
[----:B------:R-:W-:-:S12]  /*10be0*/  IMAD.MOV.U32 R6, RZ, RZ, R14 ;  /* 0x000000ffff067224 */ /* 0x000fd800078e000e */
[----:B------:R-:W-:Y:S05]  /*10bf0*/  WARPSYNC.COLLECTIVE R15, `(.L_x_10294) ;  /* 0x000000000f087348 */ /* 0x000fea0003c00000 */
[----:B------:R0:W1:Y:S02]  /*10c00*/  SHFL.IDX P6, R14, R13, R12, R11 ;  /* 0x0000000c0d0e7389 */ /* 0x00006400000c000b */
[----:B01----:R-:W-:Y:S01]  /*10c10*/  ENDCOLLECTIVE ;  /* 0x000000000000791b */ /* 0x003fe20003800000 */
.L_x_10294:
[----:B------:R-:W-:Y:S01]  /*10c20*/  @!P2 IMAD.X R4, RZ, RZ, R7, P1 ;  /* 0x000000ffff04a224 */ /* 0x000fe200008e0607 */
[----:B------:R-:W-:Y:S01]  /*10c30*/  ISETP.GE.AND P1, PT, R8, R3, PT ;  /* 0x000000030800720c */ /* 0x000fe20003f26270 */
[----:B------:R-:W-:-:S03]  /*10c40*/  VIADD R7, R17, 0x30 ;  /* 0x0000003011077836 */ /* 0x000fc60000000000 */
[-C--:B------:R-:W-:Y:S02]  /*10c50*/  @!P2 LOP3.LUT R5, R5, R4.reuse, RZ, 0x3c, !PT ;  /* 0x000000040505a212 */ /* 0x080fe400078e3cff */
[----:B------:R0:W-:Y:S02]  /*10c60*/  STL [R1+0x54], R7 ;  /* 0x0000540701007387 */ /* 0x0001e40000100800 */
[----:B------:R-:W-:Y:S01]  /*10c70*/  @!P2 LOP3.LUT R4, R5, R4, RZ, 0x3c, !PT ;  /* 0x000000040504a212 */ /* 0x000fe200078e3cff */
[----:B------:R-:W-:-:S03]  /*10c80*/  IMAD.MOV.U32 R13, RZ, RZ, R2 ;  /* 0x000000ffff0d7224 */ /* 0x000fc600078e0002 */
[----:B------:R-:W-:Y:S01]  /*10c90*/  @!P2 LOP3.LUT R5, R5, R4, RZ, 0x3c, !PT ;  /* 0x000000040505a212 */ /* 0x000fe200078e3cff */
[----:B------:R-:W-:-:S04]  /*10ca0*/  IMAD.MOV.U32 R12, RZ, RZ, 0x3 ;  /* 0x00000003ff0c7424 */ /* 0x000fc800078e00ff */
[----:B------:R-:W-:Y:S01]  /*10cb0*/  @!PT LDS RZ, [RZ] ;  /* 0x00000000fffff984 */ /* 0x000fe20000000800 */
[----:B------:R-:W-:Y:S01]  /*10cc0*/  @!PT LDS RZ, [RZ] ;  /* 0x00000000fffff984 */ /* 0x000fe20000000800 */
[----:B------:R-:W-:Y:S01]  /*10cd0*/  @!PT LDS RZ, [RZ] ;  /* 0x00000000fffff984 */ /* 0x000fe20000000800 */
[----:B------:R1:W-:Y:S02]  /*10ce0*/  @!P2 LDGSTS.E.BYPASS.LTC128B.128 [R9+0x18c00], desc[UR38][R4.64], !P0 ;  /* 0x18c000000409afae */ /* 0x0003e4000c101d66 */
[----:B01----:R-:W-:-:S07]  /*10cf0*/  IMAD.MOV.U32 R4, RZ, RZ, R14 ;  /* 0x000000ffff047224 */ /* 0x003fce00078e000e */
[----:B------:R-:W-:Y:S05]  /*10d00*/  WARPSYNC.COLLECTIVE R15, `(.L_x_10295) ;  /* 0x000000000f087348 */ /* 0x000fea0003c00000 */
[----:B------:R0:W1:Y:S02]  /*10d10*/  SHFL.IDX P6, R14, R13, R12, R11 ;  /* 0x0000000c0d0e7389 */ /* 0x00006400000c000b */
[----:B01----:R-:W-:Y:S01]  /*10d20*/  ENDCOLLECTIVE ;  /* 0x000000000000791b */ /* 0x003fe20003800000 */
.L_x_10295:
        /* <DEDUP_REMOVED lines=10> */
.L_x_10296:
        /* <DEDUP_REMOVED lines=13> */
.L_x_10297:
        /* <DEDUP_REMOVED lines=10> */
.L_x_10298:
        /* <DEDUP_REMOVED lines=13> */
.L_x_10299:
        /* <DEDUP_REMOVED lines=10> */
.L_x_10300:
        /* <DEDUP_REMOVED lines=13> */
.L_x_10301:
        /* <DEDUP_REMOVED lines=10> */
.L_x_10302:
        /* <DEDUP_REMOVED lines=11> */
.L_x_10303:
        /* <DEDUP_REMOVED lines=14> */
.L_x_10304:
[----:B------:R-:W-:Y:S01]  /*113b0*/  IMAD.MOV.U32 R0, RZ, RZ, R14 ;  /* 0x000000ffff007224 */ /* 0x000fe200078e000e */
[----:B------:R-:W-:Y:S06]  /*113c0*/  BRA `(.L_x_10305) ;  /* 0xffffffac000c7947 */ /* 0x000fec000383ffff */
.L_x_10183:
[----:B------:R-:W2:Y:S04]  /*113d0*/  LDL.LU R5, [R1+0x38] ;  /* 0x0000380001057983 */ /* 0x000ea80000300800 */
[----:B------:R-:W3:Y:S04]  /*113e0*/  LDL.LU R14, [R1+0x3c] ;  /* 0x00003c00010e7983 */ /* 0x000ee80000300800 */
[----:B------:R-:W4:Y:S04]  /*113f0*/  LDL.LU R13, [R1+0x4c] ;  /* 0x00004c00010d7983 */ /* 0x000f280000300800 */
[----:B------:R-:W5:Y:S04]  /*11400*/  LDL.LU R12, [R1+0x54] ;  /* 0x00005400010c7983 */ /* 0x000f680000300800 */
[----:B------:R-:W5:Y:S04]  /*11410*/  LDL.LU R11, [R1+0x5c] ;  /* 0x00005c00010b7983 */ /* 0x000f680000300800 */
[----:B------:R-:W5:Y:S04]  /*11420*/  LDL.LU R10, [R1+0x60] ;  /* 0x00006000010a7983 */ /* 0x000f680000300800 */
[----:B------:R-:W5:Y:S04]  /*11430*/  LDL.LU R9, [R1+0x64] ;  /* 0x0000640001097983 */ /* 0x000f680000300800 */
[----:B------:R-:W5:Y:S01]  /*11440*/  LDL.LU R8, [R1+0x14] ;  /* 0x0000140001087983 */ /* 0x000f620000300800 */
[----:B------:R-:W-:Y:S01]  /*11450*/  BSSY B0, `(.L_x_10306) ;  /* 0x000001b000007945 */ /* 0x000fe20003800000 */
[----:B------:R-:W-:-:S02]  /*11460*/  IMAD.MOV.U32 R15, RZ, RZ, -0x1 ;  /* 0xffffffffff0f7424 */ /* 0x000fc400078e00ff */
[----:B--2---:R-:W-:-:S05]  /*11470*/  IMAD R5, R5, R6, RZ ;  /* 0x0000000605057224 */ /* 0x004fca00078e02ff */
[-C--:B------:R-:W-:Y:S02]  /*11480*/  ISETP.GE.AND P4, PT, R17, R5.reuse, PT ;  /* 0x000000051100720c */ /* 0x080fe40003f86270 */
[-C--:B---3--:R-:W-:Y:S02]  /*11490*/  ISETP.GE.AND P5, PT, R14, R5.reuse, PT ;  /* 0x000000050e00720c */ /* 0x088fe40003fa6270 */
[----:B----4-:R-:W-:Y:S01]  /*114a0*/  ISETP.GE.AND P6, PT, R13, R5, PT ;  /* 0x000000050d00720c */ /* 0x010fe20003fc6270 */
[----:B------:R-:W-:Y:S01]  /*114b0*/  IMAD.MOV.U32 R13, RZ, RZ, R0 ;  /* 0x000000ffff0d7224 */ /* 0x000fe200078e0000 */
[----:B-----5:R-:W-:-:S07]  /*114c0*/  LOP3.LUT R8, R8, 0xffffffef, RZ, 0xc0, !PT ;  /* 0xffffffef08087812 */ /* 0x020fce00078ec0ff */
[----:B------:R-:W-:Y:S02]  /*114d0*/  @P4 LOP3.LUT R8, R8, 0x10, RZ, 0xfc, !PT ;  /* 0x0000001008084812 */ /* 0x000fe400078efcff */
[----:B------:R-:W-:Y:S01]  /*114e0*/  ISETP.GE.AND P4, PT, R12, R5, PT ;  /* 0x000000050c00720c */ /* 0x000fe20003f86270 */
[----:B------:R-:W-:Y:S01]  /*114f0*/  IMAD.MOV.U32 R12, RZ, RZ, RZ ;  /* 0x000000ffff0c7224 */ /* 0x000fe200078e00ff */
[----:B------:R-:W-:-:S04]  /*11500*/  LOP3.LUT R8, R8, 0xfffffff7, RZ, 0xc0, !PT ;  /* 0xfffffff708087812 */ /* 0x000fc800078ec0ff */
[----:B------:R-:W-:Y:S02]  /*11510*/  @P5 LOP3.LUT R8, R8, 0x8, RZ, 0xfc, !PT ;  /* 0x0000000808085812 */ /* 0x000fe400078efcff */
[----:B------:R-:W-:Y:S01]  /*11520*/  ISETP.GE.AND P5, PT, R11, R5, PT ;  /* 0x000000050b00720c */ /* 0x000fe20003fa6270 */
[----:B------:R-:W-:Y:S01]  /*11530*/  IMAD.MOV.U32 R11, RZ, RZ, 0x181f ;  /* 0x0000181fff0b7424 */ /* 0x000fe200078e00ff */
[----:B------:R-:W-:-:S04]  /*11540*/  LOP3.LUT R8, R8, 0xfffffffb, RZ, 0xc0, !PT ;  /* 0xfffffffb08087812 */ /* 0x000fc800078ec0ff */
[----:B------:R-:W-:Y:S02]  /*11550*/  @P6 LOP3.LUT R8, R8, 0x4, RZ, 0xfc, !PT ;  /* 0x0000000408086812 */ /* 0x000fe400078efcff */
[----:B------:R-:W-:Y:S02]  /*11560*/  ISETP.GE.AND P6, PT, R10, R5, PT ;  /* 0x000000050a00720c */ /* 0x000fe40003fc6270 */
[----:B------:R-:W-:-:S04]  /*11570*/  LOP3.LUT R8, R8, 0xfffffffd, RZ, 0xc0, !PT ;  /* 0xfffffffd08087812 */ /* 0x000fc800078ec0ff */
[----:B------:R-:W-:Y:S02]  /*11580*/  @P4 LOP3.LUT R8, R8, 0x2, RZ, 0xfc, !PT ;  /* 0x0000000208084812 */ /* 0x000fe400078efcff */
[----:B------:R-:W-:Y:S02]  /*11590*/  ISETP.GE.AND P4, PT, R9, R5, PT ;  /* 0x000000050900720c */ /* 0x000fe40003f86270 */
[----:B------:R-:W-:-:S04]  /*115a0*/  LOP3.LUT R8, R8, 0xffffffdf, RZ, 0xc0, !PT ;  /* 0xffffffdf08087812 */ /* 0x000fc800078ec0ff */
[----:B------:R-:W-:-:S05]  /*115b0*/  @P6 LOP3.LUT R8, R8, 0x20, RZ, 0xfc, !PT ;  /* 0x0000002008086812 */ /* 0x000fca00078efcff */
[----:B------:R0:W-:Y:S02]  /*115c0*/  STL [R1+0x14], R8 ;  /* 0x0000140801007387 */ /* 0x0001e40000100800 */
[----:B0-----:R-:W-:Y:S05]  /*115d0*/  WARPSYNC.COLLECTIVE R15, `(.L_x_10307) ;  /* 0x000000000f087348 */ /* 0x001fea0003c00000 */
[----:B------:R1:W2:Y:S02]  /*115e0*/  SHFL.IDX P6, R14, R13, R12, R11 ;  /* 0x0000000c0d0e7389 */ /* 0x0002a400000c000b */
[----:B012---:R-:W-:Y:S01]  /*115f0*/  ENDCOLLECTIVE ;  /* 0x000000000000791b */ /* 0x007fe20003800000 */
.L_x_10307:
[----:B------:R-:W-:Y:S05]  /*11600*/  BSYNC B0 ;  /* 0x0000000000007941 */ /* 0x000fea0003800000 */
.L_x_10306:
[----:B------:R-:W-:Y:S02]  /*11610*/  IMAD.MOV.U32 R9, RZ, RZ, R8 ;  /* 0x000000ffff097224 */ /* 0x000fe400078e0008 */
[----:B------:R0:W5:Y:S01]  /*11620*/  LDL R8, [R1+0x10] ;  /* 0x0000100001087983 */ /* 0x0001620000100800 */
[----:B------:R-:W-:Y:S02]  /*11630*/  IMAD.MOV.U32 R13, RZ, RZ, R4 ;  /* 0x000000ffff0d7224 */ /* 0x000fe400078e0004 */
[----:B------:R-:W-:Y:S01]  /*11640*/  IMAD.MOV.U32 R12, RZ, RZ, RZ ;  /* 0x000000ffff0c7224 */ /* 0x000fe200078e00ff */
[----:B------:R-:W-:Y:S01]  /*11650*/  LOP3.LUT R9, R9, 0xfffffeff, RZ, 0xc0, !PT ;  /* 0xfffffeff09097812 */ /* 0x000fe200078ec0ff */
[----:B------:R-:W-:Y:S02]  /*11660*/  IMAD.MOV.U32 R11, RZ, RZ, 0x181f ;  /* 0x0000181fff0b7424 */ /* 0x000fe400078e00ff */
[----:B------:R-:W-:Y:S01]  /*11670*/  IMAD.MOV.U32 R15, RZ, RZ, -0x1 ;  /* 0xffffffffff0f7424 */ /* 0x000fe200078e00ff */
[----:B------:R-:W-:Y:S01]  /*11680*/  @P5 LOP3.LUT R9, R9, 0x100, RZ, 0xfc, !PT ;  /* 0x0000010009095812 */ /* 0x000fe200078efcff */
[----:B0-----:R-:W-:-:S07]  /*11690*/  IMAD.MOV.U32 R2, RZ, RZ, R14 ;  /* 0x000000ffff027224 */ /* 0x001fce00078e000e */
[----:B-----5:R-:W-:Y:S05]  /*116a0*/  WARPSYNC.COLLECTIVE R15, `(.L_x_10308) ;  /* 0x000000000f087348 */ /* 0x020fea0003c00000 */
[----:B------:R0:W1:Y:S02]  /*116b0*/  SHFL.IDX P6, R14, R13, R12, R11 ;  /* 0x0000000c0d0e7389 */ /* 0x00006400000c000b */
[----:B01---5:R-:W-:Y:S01]  /*116c0*/  ENDCOLLECTIVE ;  /* 0x000000000000791b */ /* 0x023fe20003800000 */
.L_x_10308:
[C---:B------:R-:W-:Y:S02]  /*116d0*/  LOP3.LUT P5, RZ, R9.reuse, 0x10, RZ, 0xc0, !PT ;  /* 0x0000001009ff7812 */ /* 0x040fe400078ac0ff */
[----:B------:R-:W-:-:S04]  /*116e0*/  LOP3.LUT R9, R9, 0xffffff7f, RZ, 0xc0, !PT ;  /* 0xffffff7f09097812 */ /* 0x000fc800078ec0ff */
[----:B------:R-:W-:-:S04]  /*116f0*/  @P4 LOP3.LUT R9, R9, 0x80, RZ, 0xfc, !PT ;  /* 0x0000008009094812 */ /* 0x000fc800078efcff */
[----:B------:R-:W-:Y:S01]  /*11700*/  LOP3.LUT P4, RZ, R9, 0x8, RZ, 0xc0, !PT ;  /* 0x0000000809ff7812 */ /* 0x000fe2000788c0ff */
[----:B------:R0:W-:Y:S01]  /*11710*/  STL [R1+0x14], R9 ;  /* 0x0000140901007387 */ /* 0x0001e20000100800 */
[----:B------:R-:W-:Y:S02]  /*11720*/  IMAD.MOV.U32 R13, RZ, RZ, R0 ;  /* 0x000000ffff0d7224 */ /* 0x000fe400078e0000 */
[----:B------:R-:W-:Y:S02]  /*11730*/  IMAD.MOV.U32 R12, RZ, RZ, 0x1 ;  /* 0x00000001ff0c7424 */ /* 0x000fe400078e00ff */
[----:B------:R-:W-:-:S05]  /*11740*/  IMAD.MOV.U32 R3, RZ, RZ, R14 ;  /* 0x000000ffff037224 */ /* 0x000fca00078e000e */
[----:B------:R-:W-:-:S05]  /*11750*/  @!P5 LEA R3, P6, R7, R3, 0x1 ;  /* 0x000000030703d211 */ /* 0x000fca00078c08ff */
[----:B------:R-:W-:-:S05]  /*11760*/  @!P5 IMAD.X R2, RZ, RZ, R2, P6 ;  /* 0x000000ffff02d224 */ /* 0x000fca00030e0602 */
[----:B0-----:R-:W-:-:S07]  /*11770*/  @!P5 LOP3.LUT R3, R3, R2, RZ, 0x3c, !PT ;  /* 0x000000020303d212 */ /* 0x001fce00078e3cff */
[----:B------:R-:W-:Y:S05]  /*11780*/  WARPSYNC.COLLECTIVE R15, `(.L_x_10309) ;  /* 0x000000000f087348 */ /* 0x000fea0003c00000 */
[----:B------:R0:W1:Y:S02]  /*11790*/  SHFL.IDX P6, R14, R13, R12, R11 ;  /* 0x0000000c0d0e7389 */ /* 0x00006400000c000b */
[----:B01----:R-:W-:Y:S01]  /*117a0*/  ENDCOLLECTIVE ;  /* 0x000000000000791b */ /* 0x003fe20003800000 */
.L_x_10309:
[----:B------:R-:W-:-:S04]  /*117b0*/  @!P5 LOP3.LUT R2, R3, R2, RZ, 0x3c, !PT ;  /* 0x000000020302d212 */ /* 0x000fc800078e3cff */
[----:B------:R-:W-:Y:S01]  /*117c0*/  @!P5 LOP3.LUT R3, R3, R2, RZ, 0x3c, !PT ;  /* 0x000000020303d212 */ /* 0x000fe200078e3cff */
[----:B------:R-:W-:Y:S02]  /*117d0*/  IMAD.MOV.U32 R13, RZ, RZ, R4 ;  /* 0x000000ffff0d7224 */ /* 0x000fe400078e0004 */
[----:B------:R-:W-:-:S07]  /*117e0*/  IMAD.MOV.U32 R6, RZ, RZ, R14 ;  /* 0x000000ffff067224 */ /* 0x000fce00078e000e */
[----:B------:R-:W-:Y:S05]  /*117f0*/  WARPSYNC.COLLECTIVE R15, `(.L_x_10310) ;  /* 0x000000000f087348 */ /* 0x000fea0003c00000 */
[----:B------:R0:W1:Y:S02]  /*11800*/  SHFL.IDX P6, R14, R13, R12, R11 ;  /* 0x0000000c0d0e7389 */ /* 0x00006400000c000b */
[----:B01----:R-:W-:Y:S01]  /*11810*/  ENDCOLLECTIVE ;  /* 0x000000000000791b */ /* 0x003fe20003800000 */
.L_x_10310:
[----:B------:R-:W-:Y:S02]  /*11820*/  IMAD.MOV.U32 R13, RZ, RZ, R0 ;  /* 0x000000ffff0d7224 */ /* 0x000fe400078e0000 */
[----:B------:R-:W-:Y:S01]  /*11830*/  IMAD.MOV.U32 R12, RZ, RZ, 0x2 ;  /* 0x00000002ff0c7424 */ /* 0x000fe200078e00ff */
[----:B------:R-:W-:Y:S01]  /*11840*/  @!PT LDS RZ, [RZ] ;  /* 0x00000000fffff984 */ /* 0x000fe20000000800 */
[----:B------:R-:W-:Y:S01]  /*11850*/  @!PT LDS RZ, [RZ] ;  /* 0x00000000fffff984 */ /* 0x000fe20000000800 */
[----:B------:R-:W-:Y:S01]  /*11860*/  @!PT LDS RZ, [RZ] ;  /* 0x00000000fffff984 */ /* 0x000fe20000000800 */
[----:B------:R-:W-:Y:S04]  /*11870*/  @!P5 LDGSTS.E.BYPASS.LTC128B.128 [R8+0x22400], desc[UR38][R2.64], !P3 ;  /* 0x224000000208dfae */ /* 0x000fe8000d901d66 */
[----:B------:R-:W-:Y:S04]  /*11880*/  @!P5 LDGSTS.E.BYPASS.LTC128B.128 [R8+0x26400], desc[UR38][R2.64+0x80], !P2 ;  /* 0x264000800208dfae */ /* 0x000fe8000d101d66 */
[----:B------:R-:W-:Y:S04]  /*11890*/  @!P5 LDGSTS.E.BYPASS.LTC128B.128 [R8+0x2a400], desc[UR38][R2.64+0x100], !P1 ;  /* 0x2a4001000208dfae */ /* 0x000fe8000c901d66 */
[----:B------:R0:W-:Y:S01]  /*118a0*/  @!P5 LDGSTS.E.BYPASS.LTC128B.128 [R8+0x2e400], desc[UR38][R2.64+0x180], !P0 ;  /* 0x2e4001800208dfae */ /* 0x0001e2000c101d66 */
[----:B------:R-:W-:Y:S01]  /*118b0*/  LOP3.LUT P5, RZ, R9, 0x4, RZ, 0xc0, !PT ;  /* 0x0000000409ff7812 */ /* 0x000fe200078ac0ff */
[----:B0-----:R-:W-:-:S05]  /*118c0*/  IMAD.MOV.U32 R2, RZ, RZ, R14 ;  /* 0x000000ffff027224 */ /* 0x001fca00078e000e */
[----:B------:R-:W-:-:S05]  /*118d0*/  @!P4 LEA R2, P6, R7, R2, 0x1 ;  /* 0x000000020702c211 */ /* 0x000fca00078c08ff */
[----:B------:R-:W-:-:S05]  /*118e0*/  @!P4 IMAD.X R3, RZ, RZ, R6, P6 ;  /* 0x000000ffff03c224 */ /* 0x000fca00030e0606 */
[----:B------:R0:W-:Y:S03]  /*118f0*/  @!P4 LDGSTS.E.BYPASS.LTC128B.128 [R8+0x22c00], desc[UR38][R2.64], !P3 ;  /* 0x22c000000208cfae */ /* 0x0001e6000d901d66 */
[----:B0-----:R-:W-:Y:S05]  /*11900*/  WARPSYNC.COLLECTIVE R15, `(.L_x_10311) ;  /* 0x000000000f087348 */ /* 0x001fea0003c00000 */
[----:B------:R1:W2:Y:S02]  /*11910*/  SHFL.IDX P6, R14, R13, R12, R11 ;  /* 0x0000000c0d0e7389 */ /* 0x0002a400000c000b */
[----:B012---:R-:W-:Y:S01]  /*11920*/  ENDCOLLECTIVE ;  /* 0x000000000000791b */ /* 0x007fe20003800000 */
.L_x_10311:
        /* <DEDUP_REMOVED lines=12> */
.L_x_10312:
        /* <DEDUP_REMOVED lines=12> */
.L_x_10313:
        /* <DEDUP_REMOVED lines=12> */
.L_x_10314:
        /* <DEDUP_REMOVED lines=12> */
.L_x_10315:
        /* <DEDUP_REMOVED lines=12> */
.L_x_10316:
        /* <DEDUP_REMOVED lines=12> */
.L_x_10317:
        /* <DEDUP_REMOVED lines=11> */
.L_x_10318:
[----:B------:R-:W-:Y:S02]  /*11e60*/  IMAD.MOV.U32 R13, RZ, RZ, R0 ;  /* 0x000000ffff0d7224 */ /* 0x000fe400078e0000 */
[----:B------:R-:W-:Y:S01]  /*11e70*/  IMAD.MOV.U32 R12, RZ, RZ, 0x6 ;  /* 0x00000006ff0c7424 */ /* 0x000fe200078e00ff */
[----:B------:R-:W-:Y:S01]  /*11e80*/  LOP3.LUT P6, RZ, R9, 0x20, RZ, 0xc0, !PT ;  /* 0x0000002009ff7812 */ /* 0x000fe200078cc0ff */
[----:B------:R-:W-:-:S12]  /*11e90*/  IMAD.MOV.U32 R2, RZ, RZ, R14 ;  /* 0x000000ffff027224 */ /* 0x000fd800078e000e */
[----:B------:R-:W-:-:S05]  /*11ea0*/  @!P6 LEA R2, P5, R7, R2, 0x1 ;  /* 0x000000020702e211 */ /* 0x000fca00078a08ff */
[----:B------:R-:W-:-:S05]  /*11eb0*/  @!P6 IMAD.X R3, RZ, RZ, R6, P5 ;  /* 0x000000ffff03e224 */ /* 0x000fca00028e0606 */
        /* <DEDUP_REMOVED lines=10> */
.L_x_10319:
[----:B------:R-:W-:Y:S02]  /*11f60*/  IMAD.MOV.U32 R13, RZ, RZ, R4 ;  /* 0x000000ffff0d7224 */ /* 0x000fe400078e0004 */
[----:B------:R-:W-:-:S07]  /*11f70*/  IMAD.MOV.U32 R6, RZ, RZ, R14 ;  /* 0x000000ffff067224 */ /* 0x000fce00078e000e */
[----:B------:R-:W-:Y:S05]  /*11f80*/  WARPSYNC.COLLECTIVE R15, `(.L_x_10320) ;  /* 0x000000000f087348 */ /* 0x000fea0003c00000 */
[----:B------:R0:W1:Y:S02]  /*11f90*/  SHFL.IDX P6, R14, R13, R12, R11 ;  /* 0x0000000c0d0e7389 */ /* 0x00006400000c000b */
[----:B01----:R-:W-:Y:S01]  /*11fa0*/  ENDCOLLECTIVE ;  /* 0x000000000000791b */ /* 0x003fe20003800000 */
.L_x_10320:
[----:B------:R-:W-:Y:S02]  /*11fb0*/  IMAD.MOV.U32 R13, RZ, RZ, R0 ;  /* 0x000000ffff0d7224 */ /* 0x000fe400078e0000 */
[----:B------:R-:W-:Y:S02]  /*11fc0*/  IMAD.MOV.U32 R12, RZ, RZ, 0x7 ;  /* 0x00000007ff0c7424 */ /* 0x000fe400078e00ff */
[----:B------:R-:W-:-:S07]  /*11fd0*/  IMAD.MOV.U32 R2, RZ, RZ, R14 ;  /* 0x000000ffff027224 */ /* 0x000fce00078e000e */
[----:B------:R-:W-:Y:S05]  /*11fe0*/  WARPSYNC.COLLECTIVE R15, `(.L_x_10321) ;  /* 0x000000000f087348 */ /* 0x000fea0003c00000 */
[----:B------:R0:W1:Y:S02]  /*11ff0*/  SHFL.IDX P6, R14, R13, R12, R11 ;  /* 0x0000000c0d0e7389 */ /* 0x00006400000c000b */
[----:B01----:R-:W-:Y:S01]  /*12000*/  ENDCOLLECTIVE ;  /* 0x000000000000791b */ /* 0x003fe20003800000 */
.L_x_10321:
[----:B------:R-:W-:-:S05]  /*12010*/  @!P4 LEA R2, P5, R7, R2, 0x1 ;  /* 0x000000020702c211 */ /* 0x000fca00078a08ff */
[----:B------:R-:W-:-:S05]  /*12020*/  @!P4 IMAD.X R3, RZ, RZ, R6, P5 ;  /* 0x000000ffff03c224 */ /* 0x000fca00028e0606 */
[----:B------:R-:W-:Y:S01]  /*12030*/  @!PT LDS RZ, [RZ] ;  /* 0x00000000fffff984 */ /* 0x000fe20000000800 */
[----:B------:R-:W-:Y:S01]  /*12040*/  @!PT LDS RZ, [RZ] ;  /* 0x00000000fffff984 */ /* 0x000fe20000000800 */
[----:B------:R-:W-:Y:S01]  /*12050*/  @!PT LDS RZ, [RZ] ;  /* 0x00000000fffff984 */ /* 0x000fe20000000800 */
[----:B------:R0:W-:Y:S01]  /*12060*/  @!P4 LDGSTS.E.BYPASS.LTC128B.128 [R8+0x25400], desc[UR38][R2.64], !P3 ;  /* 0x254000000208cfae */ /* 0x0001e2000d901d66 */
[----:B------:R-:W-:-:S03]  /*12070*/  IMAD.MOV.U32 R13, RZ, RZ, R4 ;  /* 0x000000ffff0d7224 */ /* 0x000fc600078e0004 */
[----:B------:R0:W-:Y:S04]  /*12080*/  @!P4 LDGSTS.E.BYPASS.LTC128B.128 [R8+0x29400], desc[UR38][R2.64+0x80], !P2 ;  /* 0x294000800208cfae */ /* 0x0001e8000d101d66 */
[----:B------:R0:W-:Y:S01]  /*12090*/  @!P4 LDGSTS.E.BYPASS.LTC128B.128 [R8+0x2d400], desc[UR38][R2.64+0x100], !P1 ;  /* 0x2d4001000208cfae */ /* 0x0001e2000c901d66 */
[----:B------:R-:W-:-:S03]  /*120a0*/  IMAD.MOV.U32 R6, RZ, RZ, R14 ;  /* 0x000000ffff067224 */ /* 0x000fc600078e000e */
[----:B------:R0:W-:Y:S04]  /*120b0*/  @!P4 LDGSTS.E.BYPASS.LTC128B.128 [R8+0x31400], desc[UR38][R2.64+0x180], !P0 ;  /* 0x314001800208cfae */ /* 0x0001e8000c101d66 */
[----:B0-----:R-:W-:Y:S05]  /*120c0*/  WARPSYNC.COLLECTIVE R15, `(.L_x_10322) ;  /* 0x000000000f087348 */ /* 0x001fea0003c00000 */
[----:B------:R1:W2:Y:S02]  /*120d0*/  SHFL.IDX P6, R14, R13, R12, R11 ;  /* 0x0000000c0d0e7389 */ /* 0x0002a400000c000b */
[----:B012---:R-:W-:Y:S01]  /*120e0*/  ENDCOLLECTIVE ;  /* 0x000000000000791b */ /* 0x007fe20003800000 */
.L_x_10322:
[----:B------:R-:W-:Y:S01]  /*120f0*/  IMAD.MOV.U32 R2, RZ, RZ, R14 ;  /* 0x000000ffff027224 */ /* 0x000fe200078e000e */
[----:B------:R-:W-:Y:S06]  /*12100*/  BRA `(.L_x_10323) ;  /* 0xffffffa800a07947 */ /* 0x000fec000383ffff */
.L_x_10188:
[----:B0-----:R-:W4:Y:S02]  /*12110*/  LDL R2, [R1+0x4] ;  /* 0x0000040001027983 */ /* 0x001f240000100800 */
[----:B----4-:R0:W1:Y:S02]  /*12120*/  SYNCS.PHASECHK.TRANS64.TRYWAIT P0, [R2+URZ+0x32420], R0 ;  /* 0x03242000020075a7 */ /* 0x010064000800017f */
[----:B-1----:R-:W-:Y:S05]  /*12130*/  @!P0 NANOSLEEP.SYNCS 0x989680 ;  /* 0x009896800000895d */ /* 0x002fea0003900000 */
[----:B------:R-:W1:Y:S02]  /*12140*/  @!P0 SYNCS.PHASECHK.TRANS64 P0, [R2+URZ+0x32420], R0 ;  /* 0x03242000020085a7 */ /* 0x000e64000800007f */
[----:B-1----:R-:W-:Y:S05]  /*12150*/  @!P0 BRA `(.L_x_10188) ;  /* 0xfffffffc00ec8947 */ /* 0x002fea000383ffff */
[----:B------:R-:W-:Y:S05]  /*12160*/  BRA `(.L_x_10324) ;  /* 0xffffffac001c7947 */ /* 0x000fea000383ffff */
.L_x_10192:
[----:B0-----:R0:W1:Y:S02]  /*12170*/  SYNCS.PHASECHK.TRANS64.TRYWAIT P0, [R2+URZ+0x32460], R0 ;  /* 0x03246000020075a7 */ /* 0x001064000800017f */
[----:B-1----:R-:W-:Y:S05]  /*12180*/  @!P0 NANOSLEEP.SYNCS 0x989680 ;  /* 0x009896800000895d */ /* 0x002fea0003900000 */
[----:B------:R-:W1:Y:S02]  /*12190*/  @!P0 SYNCS.PHASECHK.TRANS64 P0, [R2+URZ+0x32460], R0 ;  /* 0x03246000020085a7 */ /* 0x000e64000800007f */
[----:B-1----:R-:W-:Y:S05]  /*121a0*/  @!P0 BRA `(.L_x_10192) ;  /* 0xfffffffc00f08947 */ /* 0x002fea000383ffff */
[----:B------:R-:W-:Y:S05]  /*121b0*/  BRA `(.L_x_10325) ;  /* 0xffffffac004c7947 */ /* 0x000fea000383ffff */
.L_x_10207:
[----:B-1----:R1:W2:Y:S02]  /*121c0*/  SYNCS.PHASECHK.TRANS64.TRYWAIT P0, [R3+URZ+0x32440], R2 ;  /* 0x03244002030075a7 */ /* 0x0022a4000800017f */
[----:B--2---:R-:W-:Y:S05]  /*121d0*/  @!P0 NANOSLEEP.SYNCS 0x989680 ;  /* 0x009896800000895d */ /* 0x004fea0003900000 */
[----:B------:R-:W2:Y:S02]  /*121e0*/  @!P0 SYNCS.PHASECHK.TRANS64 P0, [R3+URZ+0x32440], R2 ;  /* 0x03244002030085a7 */ /* 0x000ea4000800007f */
[----:B--2---:R-:W-:Y:S05]  /*121f0*/  @!P0 BRA `(.L_x_10207) ;  /* 0xfffffffc00f08947 */ /* 0x004fea000383ffff */
[----:B------:R-:W-:Y:S05]  /*12200*/  BRA `(.L_x_10326) ;  /* 0xffffffb4007c7947 */ /* 0x000fea000383ffff */
.L_x_10212:
[----:B0-----:R0:W2:Y:S02]  /*12210*/  SYNCS.PHASECHK.TRANS64.TRYWAIT P0, [R3+URZ+0x32460], R2 ;  /* 0x03246002030075a7 */ /* 0x0010a4000800017f */
[----:B--2---:R-:W-:Y:S05]  /*12220*/  @!P0 NANOSLEEP.SYNCS 0x989680 ;  /* 0x009896800000895d */ /* 0x004fea0003900000 */
[----:B------:R-:W2:Y:S02]  /*12230*/  @!P0 SYNCS.PHASECHK.TRANS64 P0, [R3+URZ+0x32460], R2 ;  /* 0x03246002030085a7 */ /* 0x000ea4000800007f */
[----:B--2---:R-:W-:Y:S05]  /*12240*/  @!P0 BRA `(.L_x_10212) ;  /* 0xfffffffc00f08947 */ /* 0x004fea000383ffff */
[----:B------:R-:W-:Y:S05]  /*12250*/  BRA `(.L_x_10327) ;  /* 0xffffffb800047947 */ /* 0x000fea000383ffff */
.L_x_10223:
[----:B0-----:R0:W1:Y:S02]  /*12260*/  SYNCS.PHASECHK.TRANS64.TRYWAIT P0, [R4+URZ+0x32440], R2 ;  /* 0x03244002040075a7 */ /* 0x001064000800017f */
[----:B-1----:R-:W-:Y:S05]  /*12270*/  @!P0 NANOSLEEP.SYNCS 0x989680 ;  /* 0x009896800000895d */ /* 0x002fea0003900000 */
[----:B------:R-:W1:Y:S02]  /*12280*/  @!P0 SYNCS.PHASECHK.TRANS64 P0, [R4+URZ+0x32440], R2 ;  /* 0x03244002040085a7 */ /* 0x000e64000800007f */
[----:B-1----:R-:W-:Y:S05]  /*12290*/  @!P0 BRA `(.L_x_10223) ;  /* 0xfffffffc00f08947 */ /* 0x002fea000383ffff */
[----:B------:R-:W-:Y:S05]  /*122a0*/  BRA `(.L_x_10328) ;  /* 0xffffffc000147947 */ /* 0x000fea000383ffff */
.L_x_10228:
[----:B-1----:R1:W2:Y:S02]  /*122b0*/  SYNCS.PHASECHK.TRANS64.TRYWAIT P0, [R4+URZ+0x32460], R2 ;  /* 0x03246002040075a7 */ /* 0x0022a4000800017f */
[----:B--2---:R-:W-:Y:S05]  /*122c0*/  @!P0 NANOSLEEP.SYNCS 0x989680 ;  /* 0x009896800000895d */ /* 0x004fea0003900000 */
[----:B------:R-:W2:Y:S02]  /*122d0*/  @!P0 SYNCS.PHASECHK.TRANS64 P0, [R4+URZ+0x32460], R2 ;  /* 0x03246002040085a7 */ /* 0x000ea4000800007f */
[----:B--2---:R-:W-:Y:S05]  /*122e0*/  @!P0 BRA `(.L_x_10228) ;  /* 0xfffffffc00f08947 */ /* 0x004fea000383ffff */
[----:B------:R-:W-:Y:S05]  /*122f0*/  BRA `(.L_x_10329) ;  /* 0xffffffc000987947 */ /* 0x000fea000383ffff */
.L_x_10239:
[----:B-1----:R1:W2:Y:S02]  /*12300*/  SYNCS.PHASECHK.TRANS64.TRYWAIT P0, [R4+URZ+0x32440], R2 ;  /* 0x03244002040075a7 */ /* 0x0022a4000800017f */
[----:B--2---:R-:W-:Y:S05]  /*12310*/  @!P0 NANOSLEEP.SYNCS 0x989680 ;  /* 0x009896800000895d */ /* 0x004fea0003900000 */
[----:B------:R-:W2:Y:S02]  /*12320*/  @!P0 SYNCS.PHASECHK.TRANS64 P0, [R4+URZ+0x32440], R2 ;  /* 0x03244002040085a7 */ /* 0x000ea4000800007f */
[----:B--2---:R-:W-:Y:S05]  /*12330*/  @!P0 BRA `(.L_x_10239) ;  /* 0xfffffffc00f08947 */ /* 0x004fea000383ffff */
[----:B------:R-:W-:Y:S05]  /*12340*/  BRA `(.L_x_10330) ;  /* 0xffffffc800847947 */ /* 0x000fea000383ffff */
.L_x_10244:
[----:B0-----:R0:W2:Y:S02]  /*12350*/  SYNCS.PHASECHK.TRANS64.TRYWAIT P0, [R4+URZ+0x32460], R2 ;  /* 0x03246002040075a7 */ /* 0x0010a4000800017f */
[----:B--2---:R-:W-:Y:S05]  /*12360*/  @!P0 NANOSLEEP.SYNCS 0x989680 ;  /* 0x009896800000895d */ /* 0x004fea0003900000 */
[----:B------:R-:W2:Y:S02]  /*12370*/  @!P0 SYNCS.PHASECHK.TRANS64 P0, [R4+URZ+0x32460], R2 ;  /* 0x03246002040085a7 */ /* 0x000ea4000800007f */
[----:B--2---:R-:W-:Y:S05]  /*12380*/  @!P0 BRA `(.L_x_10244) ;  /* 0xfffffffc00f08947 */ /* 0x004fea000383ffff */
[----:B------:R-:W-:Y:S05]  /*12390*/  BRA `(.L_x_10331) ;  /* 0xffffffcc000c7947 */ /* 0x000fea000383ffff */
.L_x_10256:
[----:B------:R-:W-:Y:S01]  /*123a0*/  BSSY B0, `(.L_x_10332) ;  /* 0x0000008000007945 */ /* 0x000fe20003800000 */
[----:B------:R-:W-:Y:S02]  /*123b0*/  IMAD.MOV.U32 R13, RZ, RZ, R16 ;  /* 0x000000ffff0d7224 */ /* 0x000fe400078e0010 */
[----:B-1----:R-:W-:Y:S02]  /*123c0*/  IMAD.MOV.U32 R12, RZ, RZ, RZ ;  /* 0x000000ffff0c7224 */ /* 0x002fe400078e00ff */
[----:B------:R-:W-:Y:S02]  /*123d0*/  IMAD.MOV.U32 R11, RZ, RZ, 0x1f ;  /* 0x0000001fff0b7424 */ /* 0x000fe400078e00ff */
[----:B------:R-:W-:-:S07]  /*123e0*/  IMAD.MOV.U32 R15, RZ, RZ, -0x1 ;  /* 0xffffffffff0f7424 */ /* 0x000fce00078e00ff */
[----:B------:R-:W-:Y:S05]  /*123f0*/  WARPSYNC.COLLECTIVE R15, `(.L_x_10333) ;  /* 0x000000000f087348 */ /* 0x000fea0003c00000 */
[----:B------:R0:W1:Y:S02]  /*12400*/  SHFL.IDX P6, R14, R13, R12, R11 ;  /* 0x0000000c0d0e7389 */ /* 0x00006400000c000b */
[----:B01----:R-:W-:Y:S01]  /*12410*/  ENDCOLLECTIVE ;  /* 0x000000000000791b */ /* 0x003fe20003800000 */
.L_x_10333:
[----:B------:R-:W-:Y:S05]  /*12420*/  BSYNC B0 ;  /* 0x0000000000007941 */ /* 0x000fea0003800000 */
.L_x_10332:
        /* <DEDUP_REMOVED lines=9> */
.L_x_10334:
        /* <DEDUP_REMOVED lines=18> */
.L_x_10335:
        /* <DEDUP_REMOVED lines=8> */
.L_x_10336:
        /* <DEDUP_REMOVED lines=8> */
.L_x_10337:
        /* <DEDUP_REMOVED lines=8> */
.L_x_10338:
        /* <DEDUP_REMOVED lines=8> */
.L_x_10339:
        /* <DEDUP_REMOVED lines=9> */
.L_x_10340:
[----:B------:R-:W-:Y:S01]  /*12870*/  IMAD.MOV.U32 R6, RZ, RZ, R14 ;  /* 0x000000ffff067224 */ /* 0x000fe200078e000e */
[----:B------:R-:W-:Y:S06]  /*12880*/  BRA `(.L_x_10341) ;  /* 0xffffffd000647947 */ /* 0x000fec000383ffff */
.L_x_10261:
        /* <DEDUP_REMOVED lines=8> */
.L_x_10343:
[----:B------:R-:W-:Y:S05]  /*12910*/  BSYNC B0 ;  /* 0x0000000000007941 */ /* 0x000fea0003800000 */
.L_x_10342:
        /* <DEDUP_REMOVED lines=10> */
.L_x_10344:
        /* <DEDUP_REMOVED lines=8> */
.L_x_10345:
        /* <DEDUP_REMOVED lines=8> */
.L_x_10346:
        /* <DEDUP_REMOVED lines=8> */
.L_x_10347:
        /* <DEDUP_REMOVED lines=9> */
.L_x_10348:
[----:B------:R-:W-:Y:S01]  /*12bd0*/  IMAD.MOV.U32 R6, RZ, RZ, R14 ;  /* 0x000000ffff067224 */ /* 0x000fe200078e000e */
[----:B------:R-:W-:Y:S06]  /*12be0*/  BRA `(.L_x_10349) ;  /* 0xffffffd000287947 */ /* 0x000fec000383ffff */
.L_x_10263:
[----:B------:R-:W-:Y:S01]  /*12bf0*/  BSSY B0, `(.L_x_10350) ;  /* 0x0000006000007945 */ /* 0x000fe20003800000 */
[----:B------:R-:W-:Y:S01]  /*12c00*/  PLOP3.LUT P6, PT, P6, PT, PT, 0x8, 0x0 ;  /* 0x000000000000781c */ /* 0x000fe200037ce170 */
[----:B------:R-:W-:-:S12]  /*12c10*/  IMAD.MOV.U32 R15, RZ, RZ, -0x1 ;  /* 0xffffffffff0f7424 */ /* 0x000fd800078e00ff */
[----:B0-----:R-:W-:Y:S05]  /*12c20*/  WARPSYNC.COLLECTIVE R15, `(.L_x_10351) ;  /* 0x000000000f087348 */ /* 0x001fea0003c00000 */
[----:B------:R-:W-:Y:S01]  /*12c30*/  VOTE.ANY R14, PT, P6 ;  /* 0x00000000000e7806 */ /* 0x000fe200030e0100 */
[----:B0-----:R-:W-:Y:S06]  /*12c40*/  ENDCOLLECTIVE ;  /* 0x000000000000791b */ /* 0x001fec0003800000 */
.L_x_10351:
[----:B------:R-:W-:Y:S05]  /*12c50*/  BSYNC B0 ;  /* 0x0000000000007941 */ /* 0x000fea0003800000 */
.L_x_10350:
        /* <DEDUP_REMOVED lines=9> */
.L_x_10352:
[----:B------:R-:W-:Y:S01]  /*12cf0*/  IMAD.MOV.U32 R17, RZ, RZ, R14 ;  /* 0x000000ffff117224 */ /* 0x000fe200078e000e */
[----:B------:R-:W-:Y:S06]  /*12d00*/  BRA `(.L_x_10353) ;  /* 0xffffffd000187947 */ /* 0x000fec000383ffff */
.L_x_10265:
[----:B------:R-:W-:Y:S01]  /*12d10*/  BSSY B0, `(.L_x_10354) ;  /* 0x0000007000007945 */ /* 0x000fe20003800000 */
[----:B------:R-:W-:Y:S02]  /*12d20*/  IMAD.MOV.U32 R13, RZ, RZ, R3 ;  /* 0x000000ffff0d7224 */ /* 0x000fe400078e0003 */
[----:B------:R-:W-:Y:S02]  /*12d30*/  IMAD.MOV.U32 R11, RZ, RZ, 0x1f ;  /* 0x0000001fff0b7424 */ /* 0x000fe400078e00ff */
[----:B------:R-:W-:-:S07]  /*12d40*/  IMAD.MOV.U32 R15, RZ, RZ, -0x1 ;  /* 0xffffffffff0f7424 */ /* 0x000fce00078e00ff */
[----:B0-2---:R-:W-:Y:S05]  /*12d50*/  WARPSYNC.COLLECTIVE R15, `(.L_x_10355) ;  /* 0x000000000f087348 */ /* 0x005fea0003c00000 */
[----:B------:R1:W3:Y:S02]  /*12d60*/  SHFL.IDX P6, R14, R13, R12, R11 ;  /* 0x0000000c0d0e7389 */ /* 0x0002e400000c000b */
[----:B0123--:R-:W-:Y:S01]  /*12d70*/  ENDCOLLECTIVE ;  /* 0x000000000000791b */ /* 0x00ffe20003800000 */
.L_x_10355:
[----:B------:R-:W-:Y:S05]  /*12d80*/  BSYNC B0 ;  /* 0x0000000000007941 */ /* 0x000fea0003800000 */
.L_x_10354:
[----:B------:R-:W-:Y:S01]  /*12d90*/  IMAD.MOV.U32 R2, RZ, RZ, R14 ;  /* 0x000000ffff027224 */ /* 0x000fe200078e000e */
[----:B------:R-:W-:Y:S06]  /*12da0*/  BRA `(.L_x_10264) ;  /* 0xffffffd0000c7947 */ /* 0x000fec000383ffff */
.L_x_10269:
[----:B0-----:R0:W1:Y:S02]  /*12db0*/  SYNCS.PHASECHK.TRANS64.TRYWAIT P0, [R0+URZ+0x32420], R3 ;  /* 0x03242003000075a7 */ /* 0x001064000800017f */
[----:B-1----:R-:W-:Y:S05]  /*12dc0*/  @!P0 NANOSLEEP.SYNCS 0x989680 ;  /* 0x009896800000895d */ /* 0x002fea0003900000 */
[----:B------:R-:W1:Y:S02]  /*12dd0*/  @!P0 SYNCS.PHASECHK.TRANS64 P0, [R0+URZ+0x32420], R3 ;  /* 0x03242003000085a7 */ /* 0x000e64000800007f */
[----:B-1----:R-:W-:Y:S05]  /*12de0*/  @!P0 BRA `(.L_x_10269) ;  /* 0xfffffffc00f08947 */ /* 0x002fea000383ffff */
[----:B------:R-:W-:Y:S05]  /*12df0*/  BRA `(.L_x_10356) ;  /* 0xffffffd400007947 */ /* 0x000fea000383ffff */
.L_x_10270:
        /* <DEDUP_REMOVED lines=11> */
.L_x_10358:
[----:B------:R-:W-:Y:S05]  /*12eb0*/  BSYNC B0 ;  /* 0x0000000000007941 */ /* 0x000fea0003800000 */
.L_x_10357:
[----:B------:R-:W-:Y:S05]  /*12ec0*/  BRA `(.L_x_10359) ;  /* 0xffffffd000e87947 */ /* 0x000fea000383ffff */
.L_x_10273:
[----:B------:R-:W-:Y:S01]  /*12ed0*/  BSSY B1, `(.L_x_10360) ;  /* 0x0000006000017945 */ /* 0x000fe20003800000 */
[----:B------:R-:W-:-:S07]  /*12ee0*/  IMAD.MOV.U32 R15, RZ, RZ, -0x1 ;  /* 0xffffffffff0f7424 */ /* 0x000fce00078e00ff */
[----:B01---5:R-:W-:Y:S05]  /*12ef0*/  WARPSYNC.COLLECTIVE R15, `(.L_x_10361) ;  /* 0x000000000f0c7348 */ /* 0x023fea0003c00000 */
[----:B------:R-:W-:Y:S02]  /*12f00*/  ELECT P6, UR62, PT ;  /* 0x00000000003e782f */ /* 0x000fe400038c0000 */
[----:B------:R-:W-:Y:S01]  /*12f10*/  MOV R14, UR62 ;  /* 0x0000003e000e7c02 */ /* 0x000fe20008000f00 */
[----:B01---5:R-:W-:Y:S10]  /*12f20*/  ENDCOLLECTIVE ;  /* 0x000000000000791b */ /* 0x023ff40003800000 */
.L_x_10361:
[----:B------:R-:W-:Y:S05]  /*12f30*/  BSYNC B1 ;  /* 0x0000000000017941 */ /* 0x000fea0003800000 */
.L_x_10360:
[----:B------:R-:W-:Y:S05]  /*12f40*/  BRA `(.L_x_10362) ;  /* 0xffffffd000e07947 */ /* 0x000fea000383ffff */
.L_x_10275:
[----:B0-----:R0:W1:Y:S02]  /*12f50*/  SYNCS.PHASECHK.TRANS64.TRYWAIT P0, [R6+URZ], R5 ;  /* 0x00000005060075a7 */ /* 0x001064000800017f */
[----:B-1----:R-:W-:Y:S05]  /*12f60*/  @!P0 NANOSLEEP.SYNCS 0x989680 ;  /* 0x009896800000895d */ /* 0x002fea0003900000 */
[----:B------:R-:W1:Y:S02]  /*12f70*/  @!P0 SYNCS.PHASECHK.TRANS64 P0, [R6+URZ], R5 ;  /* 0x00000005060085a7 */ /* 0x000e64000800007f */
[----:B-1----:R-:W-:Y:S05]  /*12f80*/  @!P0 BRA `(.L_x_10275) ;  /* 0xfffffffc00f08947 */ /* 0x002fea000383ffff */
[----:B------:R-:W-:Y:S05]  /*12f90*/  BRA `(.L_x_10363) ;  /* 0xffffffd400247947 */ /* 0x000fea000383ffff */
.L_x_10276:
[----:B-1----:R1:W2:Y:S02]  /*12fa0*/  SYNCS.PHASECHK.TRANS64.TRYWAIT P0, [R7+URZ], R2 ;  /* 0x00000002070075a7 */ /* 0x0022a4000800017f */
[----:B--2---:R-:W-:Y:S05]  /*12fb0*/  @!P0 NANOSLEEP.SYNCS 0x989680 ;  /* 0x009896800000895d */ /* 0x004fea0003900000 */
[----:B------:R-:W2:Y:S02]  /*12fc0*/  @!P0 SYNCS.PHASECHK.TRANS64 P0, [R7+URZ], R2 ;  /* 0x00000002070085a7 */ /* 0x000ea4000800007f */
[----:B--2---:R-:W-:Y:S05]  /*12fd0*/  @!P0 BRA `(.L_x_10276) ;  /* 0xfffffffc00f08947 */ /* 0x004fea000383ffff */
[----:B------:R-:W-:Y:S05]  /*12fe0*/  BRA `(.L_x_10364) ;  /* 0xffffffd400187947 */ /* 0x000fea000383ffff */
.L_x_10278:
[----:B--2---:R2:W3:Y:S02]  /*12ff0*/  SYNCS.PHASECHK.TRANS64.TRYWAIT P0, [R4+URZ], R5 ;  /* 0x00000005040075a7 */ /* 0x0044e4000800017f */
[----:B---3--:R-:W-:Y:S05]  /*13000*/  @!P0 NANOSLEEP.SYNCS 0x989680 ;  /* 0x009896800000895d */ /* 0x008fea0003900000 */
[----:B------:R-:W3:Y:S02]  /*13010*/  @!P0 SYNCS.PHASECHK.TRANS64 P0, [R4+URZ], R5 ;  /* 0x00000005040085a7 */ /* 0x000ee4000800007f */
[----:B---3--:R-:W-:Y:S05]  /*13020*/  @!P0 BRA `(.L_x_10278) ;  /* 0xfffffffc00f08947 */ /* 0x008fea000383ffff */
[----:B------:R-:W-:Y:S05]  /*13030*/  BRA `(.L_x_10365) ;  /* 0xffffffd400207947 */ /* 0x000fea000383ffff */
.L_x_10366:
        /* <DEDUP_REMOVED lines=12> */
.L_x_15138:


//--------------------- .text._ZN7cutlass13device_kernelIN5flash11enable_sm90INS1_16FlashAttnFwdSm90INS1_25CollectiveMainloopFwdSm90ILi2EN4cute5tupleIJNS5_1CILi1EEES8_S8_EEENS6_IJNS7_ILi128EEENS7_ILi96EEENS7_ILi64EEEEEELi256ENS_10bfloat16_tEfNS_4arch4Sm90ELb0ELb0ELb0ELb1ELb0ELb1ELb1ELb1ELb0ELb1ELb0ELb0EEENS1_21CollectiveEpilogueFwdINS6_IJSA_NS7_ILi256EEESB_EEES9_SE_SG_Li256ELb1ELb1ELb0ELb0EEENS1_36VarlenDynamicPersistentTileSchedulerILi128ELi96ELi256ELi128ELb0ELb1ELb1ELb0ELb1ELb1EEEEEEEEEvNT_6ParamsE --------------------------
	.section	.text._ZN7cutlass13device_kernelIN5flash11enable_sm90INS1_16FlashAttnFwdSm90INS1_25CollectiveMainloopFwdSm90ILi2EN4cute5tupleIJNS5_1CILi1EEES8_S8_EEENS6_IJNS7_ILi128EEENS7_ILi96EEENS7_ILi64EEEEEELi256ENS_10bfloat16_tEfNS_4arch4Sm90ELb0ELb0ELb0ELb1ELb0ELb1ELb1ELb1ELb0ELb1ELb0ELb0EEENS1_21CollectiveEpilogueFwdINS6_IJSA_NS7_ILi256EEESB_EEES9_SE_SG_Li256ELb1ELb1ELb0ELb0EEENS1_36VarlenDynamicPersistentTileSchedulerILi128ELi96ELi256ELi128ELb0ELb1ELb1ELb0ELb1ELb1EEEEEEEEEvNT_6ParamsE,"ax",@progbits
	.align	128
.text._ZN7cutlass13device_kernelIN5flash11enable_sm90INS1_16FlashAttnFwdSm90INS1_25CollectiveMainloopFwdSm90ILi2EN4cute5tupleIJNS5_1CILi1EEES8_S8_EEENS6_IJNS7_ILi128EEENS7_ILi96EEENS7_ILi64EEEEEELi256ENS_10bfloat16_tEfNS_4arch4Sm90ELb0ELb0ELb0ELb1ELb0ELb1ELb1ELb1ELb0ELb1ELb0ELb0EEENS1_21CollectiveEpilogueFwdINS6_IJSA_NS7_ILi256EEESB_EEES9_SE_SG_Li256ELb1ELb1ELb0ELb0EEENS1_36VarlenDynamicPersistentTileSchedulerILi128ELi96ELi256ELi128ELb0ELb1ELb1ELb0ELb1ELb1EEEEEEEEEvNT_6ParamsE:
        .type           _ZN7cutlass13device_kernelIN5flash11enable_sm90INS1_16FlashAttnFwdSm90INS1_25CollectiveMainloopFwdSm90ILi2EN4cute5tupleIJNS5_1CILi1EEES8_S8_EEENS6_IJNS7_ILi128EEENS7_ILi96EEENS7_ILi64EEEEEELi256ENS_10bfloat16_tEfNS_4arch4Sm90ELb0ELb0ELb0ELb1ELb0ELb1ELb1ELb1ELb0ELb1ELb0ELb0EEENS1_21CollectiveEpilogueFwdINS6_IJSA_NS7_ILi256EEESB_EEES9_SE_SG_Li256ELb1ELb1ELb0ELb0EEENS1_36VarlenDynamicPersistentTileSchedulerILi128ELi96ELi256ELi128ELb0ELb1ELb1ELb0ELb1ELb1EEEEEEEEEvNT_6ParamsE,@function
        .size           _ZN7cutlass13device_kernelIN5flash11enable_sm90INS1_16FlashAttnFwdSm90INS1_25CollectiveMainloopFwdSm90ILi2EN4cute5tupleIJNS5_1CILi1EEES8_S8_EEENS6_IJNS7_ILi128EEENS7_ILi96EEENS7_ILi64EEEEEELi256ENS_10bfloat16_tEfNS_4arch4Sm90ELb0ELb0ELb0ELb1ELb0ELb1ELb1ELb1ELb0ELb1ELb0ELb0EEENS1_21CollectiveEpilogueFwdINS6_IJSA_NS7_ILi256EEESB_EEES9_SE_SG_Li256ELb1ELb1ELb0ELb0EEENS1_36VarlenDynamicPersistentTileSchedulerILi128ELi96ELi256ELi128ELb0ELb1ELb1ELb0ELb1ELb1EEEEEEEEEvNT_6ParamsE,(.L_x_15139 - _ZN7cutlass13device_kernelIN5flash11enable_sm90INS1_16FlashAttnFwdSm90INS1_25CollectiveMainloopFwdSm90ILi2EN4cute5tupleIJNS5_1CILi1EEES8_S8_EEENS6_IJNS7_ILi128EEENS7_ILi96EEENS7_ILi64EEEEEELi256ENS_10bfloat16_tEfNS_4arch4Sm90ELb0ELb0ELb0ELb1ELb0ELb1ELb1ELb1ELb0ELb1ELb0ELb0EEENS1_21CollectiveEpilogueFwdINS6_IJSA_NS7_ILi256EEESB_EEES9_SE_SG_Li256ELb1ELb1ELb0ELb0EEENS1_36VarlenDynamicPersistentTileSchedulerILi128ELi96ELi256ELi128ELb0ELb1ELb1ELb0ELb1ELb1EEEEEEEEEvNT_6ParamsE)
        .other          _ZN7cutlass13device_kernelIN5flash11enable_sm90INS1_16FlashAttnFwdSm90INS1_25CollectiveMainloopFwdSm90ILi2EN4cute5tupleIJNS5_1CILi1EEES8_S8_EEENS6_IJNS7_ILi128EEENS7_ILi96EEENS7_ILi64EEEEEELi256ENS_10bfloat16_tEfNS_4arch4Sm90ELb0ELb0ELb0ELb1ELb0ELb1ELb1ELb1ELb0ELb1ELb0ELb0EEENS1_21CollectiveEpilogueFwdINS6_IJSA_NS7_ILi256EEESB_EEES9_SE_SG_Li256ELb1ELb1ELb0ELb0EEENS1_36VarlenDynamicPersistentTileSchedulerILi128ELi96ELi256ELi128ELb0ELb1ELb1ELb0ELb1ELb1EEEEEEEEEvNT_6ParamsE,@"STO_CUDA_ENTRY STV_DEFAULT"
_ZN7cutlass13device_kernelIN5flash11enable_sm90INS1_16FlashAttnFwdSm90INS1_25CollectiveMainloopFwdSm90ILi2EN4cute5tupleIJNS5_1CILi1EEES8_S8_EEENS6_IJNS7_ILi128EEENS7_ILi96EEENS7_ILi64EEEEEELi256ENS_10bfloat16_tEfNS_4arch4Sm90ELb0ELb0ELb0ELb1ELb0ELb1ELb1ELb1ELb0ELb1ELb0ELb0EEENS1_21CollectiveEpilogueFwdINS6_IJSA_NS7_ILi256EEESB_EEES9_SE_SG_Li256ELb1ELb1ELb0ELb0EEENS1_36VarlenDynamicPersistentTileSchedulerILi128ELi96ELi256ELi128ELb0ELb1ELb1ELb0ELb1ELb1EEEEEEEEEvNT_6ParamsE:
        /* <DEDUP_REMOVED lines=23> */
.L_x_10368:
[----:B------:R-:W-:Y:S05]  /*0170*/  BSYNC B0 ;  /* 0x0000000000007941 */ /* 0x000fea0003800000 */
.L_x_10367:
        /* <DEDUP_REMOVED lines=10> */
[----:B------:R-:W-:Y:S01]  /*0220*/  SHF.R.U32.HI R3, RZ, 0x7, R3 ;  /* 0x00000007ff037819 */ /* 0x000fe20000011603 */
[----:B------:R-:W-:Y:S01]  /*0230*/  VOTEU.ANY UP2, P0 ;  /* 0x00000000003f7886 */ /* 0x000fe20000040100 */
[----:B0-----:R-:W-:-:S03]  /*0240*/  ISETP.NE.AND P1, PT, R2, RZ, PT ;  /* 0x000000ff0200720c */ /* 0x001fc60003f25270 */
[----:B------:R0:W2:Y:S01]  /*0250*/  SHFL.IDX PT, R2, R3, RZ, 0x1f ;  /* 0x00001fff03027589 */ /* 0x0000a200000e0000 */
[----:B-1----:R-:W-:Y:S02]  /*0260*/  @UP0 ULEA UR8, UR8, UR6, 0x18 ;  /* 0x0000000608080291 */ /* 0x002fe4000f8ec03f */
[----:B------:R-:W-:-:S04]  /*0270*/  @UP0 UIADD3 UR6, -UR7, 0x100000, URZ ;  /* 0x0010000007060890 */ /* 0x000fc8000fffe13f */
[----:B------:R-:W-:Y:S02]  /*0280*/  @UP0 USHF.L.U32 UR7, UR6, 0xb, URZ ;  /* 0x0000000b06070899 */ /* 0x000fe4000800063f */
[----:B------:R-:W-:Y:S01]  /*0290*/  @UP0 USHF.L.U32 UR6, UR6, 0x1, URZ ;  /* 0x0000000106060899 */ /* 0x000fe2000800063f */
[----:B------:R-:W-:Y:S01]  /*02a0*/  VOTEU.ANY UP0, P0 ;  /* 0x00000000003f7886 */ /* 0x000fe20000000100 */
[----:B------:R-:W1:Y:S04]  /*02b0*/  FENCE.VIEW.ASYNC.S ;  /* 0x00000000000073c6 */ /* 0x000e680000000000 */
[----:B-1----:R0:W1:Y:S01]  /*02c0*/  @UP0 SYNCS.EXCH.64 URZ, [UR8+0x32400], UR4 ;  /* 0x03240004083f05b2 */ /* 0x0020620008000100 */
[----:B------:R0:W3:Y:S05]  /*02d0*/  @UP1 SYNCS.EXCH.64 URZ, [UR8+0x32410], UR4 ;  /* 0x03241004083f15b2 */ /* 0x0000ea0008000100 */
[----:B------:R0:W4:Y:S02]  /*02e0*/  @UP2 SYNCS.EXCH.64 URZ, [UR8+0x32420], UR6 ;  /* 0x03242006083f25b2 */ /* 0x0001240008000100 */
        /* <DEDUP_REMOVED lines=19> */
.L_x_10369:
        /* <DEDUP_REMOVED lines=22> */
.L_x_10370:
        /* <DEDUP_REMOVED lines=18> */
.L_x_10371:
        /* <DEDUP_REMOVED lines=22> */
.L_x_10372:
        /* <DEDUP_REMOVED lines=22> */
.L_x_10373:
        /* <DEDUP_REMOVED lines=9> */
.L_x_10376:
        /* <DEDUP_REMOVED lines=62> */
[----:B------:R-:W-:-:S02]  /*0dd0*/  IMAD.SHL.U32 R16, R4, 0x8, RZ ;  /* 0x0000000804107824 */ /* 0x000fc400078e00ff */
[C---:B------:R-:W-:Y:S02]  /*0de0*/  IMAD.SHL.U32 R22, R4.reuse, 0x4, RZ ;  /* 0x0000000404167824 */ /* 0x040fe400078e00ff */
[----:B------:R-:W-:Y:S01]  /*0df0*/  IMAD.IADD R0, R4, 0x1, -R3 ;  /* 0x0000000104007824 */ /* 0x000fe200078e0a03 */
[----:B------:R-:W-:Y:S01]  /*0e00*/  SHF.R.S32.HI R4, RZ, 0x1f, R221 ;  /* 0x0000001fff047819 */ /* 0x000fe200000114dd */
[----:B------:R-:W-:-:S03]  /*0e10*/  IMAD.IADD R216, R10, 0x1, -R216 ;  /* 0x000000010ad87824 */ /* 0x000fc600078e0ad8 */
[----:B------:R-:W-:Y:S01]  /*0e20*/  LEA.HI R4, R4, R221, RZ, 0x3 ;  /* 0x000000dd04047211 */ /* 0x000fe200078f18ff */
[----:B------:R-:W-:-:S04]  /*0e30*/  IMAD.SHL.U32 R209, R216, 0x8, RZ ;  /* 0x00000008d8d17824 */ /* 0x000fc800078e00ff */
[----:B------:R-:W-:Y:S02]  /*0e40*/  IMAD.SHL.U32 R4, R4, 0x40, RZ ;  /* 0x0000004004047824 */ /* 0x000fe400078e00ff */
[----:B------:R-:W-:Y:S02]  /*0e50*/  VIADD R215, R209, 0xc0 ;  /* 0x000000c0d1d77836 */ /* 0x000fe40000000000 */
[----:B------:R-:W-:Y:S01]  /*0e60*/  IMAD R7, R5, 0x8, R2 ;  /* 0x0000000805077824 */ /* 0x000fe200078e0202 */
[----:B------:R-:W-:Y:S02]  /*0e70*/  LOP3.LUT R212, R4, 0xfffffe00, RZ, 0xc0, !PT ;  /* 0xfffffe0004d47812 */ /* 0x000fe400078ec0ff */
[----:B------:R-:W-:Y:S01]  /*0e80*/  SHF.R.S32.HI R4, RZ, 0x1f, R215 ;  /* 0x0000001fff047819 */ /* 0x000fe200000114d7 */
[----:B------:R-:W-:Y:S01]  /*0e90*/  IMAD.SHL.U32 R4, R7, 0x8, RZ ;  /* 0x0000000807047824 */ /* 0x000fe200078e00ff */
[----:B------:R-:W-:Y:S01]  /*0ea0*/  LEA.HI R8, R8, R19, RZ, 0x3 ;  /* 0x0000001308087211 */ /* 0x000fe200078f18ff */
[----:B------:R-:W-:-:S03]  /*0eb0*/  IMAD.SHL.U32 R210, R221, 0x40, RZ ;  /* 0x00000040ddd27824 */ /* 0x000fc600078e00ff */
[----:B------:R0:W-:Y:S01]  /*0ec0*/  STL [R1+0x7c], R4 ;  /* 0x00007c0401007387 */ /* 0x0001e20000100800 */
[----:B------:R-:W-:Y:S02]  /*0ed0*/  LOP3.LUT R8, R8, 0xfffffff8, RZ, 0xc0, !PT ;  /* 0xfffffff808087812 */ /* 0x000fe400078ec0ff */
[----:B------:R-:W-:Y:S01]  /*0ee0*/  LOP3.LUT R210, R210, 0x1c0, RZ, 0xc0, !PT ;  /* 0x000001c0d2d27812 */ /* 0x000fe200078ec0ff */
[----:B------:R-:W-:Y:S01]  /*0ef0*/  VIADD R202, R22, 0x10 ;  /* 0x0000001016ca7836 */ /* 0x000fe20000000000 */
[----:B------:R-:W-:Y:S01]  /*0f00*/  SHF.R.S32.HI R3, RZ, 0x1f, R209 ;  /* 0x0000001fff037819 */ /* 0x000fe200000114d1 */
[----:B------:R-:W-:Y:S01]  /*0f10*/  IMAD.IADD R227, R19, 0x1, -R8 ;  /* 0x0000000113e37824 */ /* 0x000fe200078e0a08 */
[----:B------:R-:W-:Y:S02]  /*0f20*/  SHF.R.U32.HI R8, RZ, 0x3, R210 ;  /* 0x00000003ff087819 */ /* 0x000fe400000116d2 */
[----:B------:R-:W-:Y:S01]  /*0f30*/  LOP3.LUT R3, R210, 0x38, R16, 0xf8, !PT ;  /* 0x00000038d2037812 */ /* 0x000fe200078ef810 */
[C---:B------:R-:W-:Y:S01]  /*0f40*/  VIADD R214, R209.reuse, 0x40 ;  /* 0x00000040d1d67836 */ /* 0x040fe20000000000 */
[----:B------:R-:W-:Y:S01]  /*0f50*/  LOP3.LUT R5, R6, 0x7ffffffc, RZ, 0xc0, !PT ;  /* 0x7ffffffc06057812 */ /* 0x000fe200078ec0ff */
[----:B------:R-:W-:Y:S01]  /*0f60*/  VIADD R213, R209, 0x80 ;  /* 0x00000080d1d57836 */ /* 0x000fe20000000000 */
[----:B------:R-:W-:-:S02]  /*0f70*/  LOP3.LUT R3, R212, R3, R8, 0xf6, !PT ;  /* 0x00000003d4037212 */ /* 0x000fc400078ef608 */
[----:B------:R-:W-:Y:S01]  /*0f80*/  SHF.R.S32.HI R231, RZ, 0x1f, R202 ;  /* 0x0000001fffe77819 */ /* 0x000fe200000114ca */
[----:B------:R-:W-:Y:S01]  /*0f90*/  IMAD.MOV.U32 R2, RZ, RZ, RZ ;  /* 0x000000ffff027224 */ /* 0x000fe200078e00ff */
[----:B------:R-:W-:Y:S02]  /*0fa0*/  SHF.R.S32.HI R6, RZ, 0x1f, R214 ;  /* 0x0000001fff067819 */ /* 0x000fe400000114d6 */
[----:B------:R-:W-:Y:S01]  /*0fb0*/  CS2R R200, SRZ ;  /* 0x0000000000c87805 */ /* 0x000fe2000001ff00 */
[----:B------:R-:W-:Y:S01]  /*0fc0*/  IMAD.MOV.U32 R208, RZ, RZ, RZ ;  /* 0x000000ffffd07224 */ /* 0x000fe200078e00ff */
[----:B------:R-:W-:Y:S01]  /*0fd0*/  SHF.R.S32.HI R225, RZ, 0x1f, R19 ;  /* 0x0000001fffe17819 */ /* 0x000fe20000011413 */
[----:B------:R-:W-:Y:S01]  /*0fe0*/  IMAD.MOV.U32 R222, RZ, RZ, RZ ;  /* 0x000000ffffde7224 */ /* 0x000fe200078e00ff */
        /* <DEDUP_REMOVED lines=8> */
.L_x_10512:
        /* <DEDUP_REMOVED lines=50> */
.L_x_10378:
        /* <DEDUP_REMOVED lines=10> */
.L_x_10379:
[----:B------:R-:W-:Y:S05]  /*1430*/  @!P0 BRA `(.L_x_10380) ;  /* 0x00000000000c8947 */ /* 0x000fea0003800000 */
[----:B------:R-:W2:Y:S04]  /*1440*/  LDG.E R5, desc[UR60][R8.64] ;  /* 0x0000003c08057981 */ /* 0x000ea8000c1e1900 */
[----:B------:R-:W2:Y:S02]  /*1450*/  LDG.E R32, desc[UR60][R8.64+0x4] ;  /* 0x0000043c08207981 */ /* 0x000ea4000c1e1900 */
[----:B--2---:R-:W-:-:S07]  /*1460*/  IMAD.IADD R32, R32, 0x1, -R5 ;  /* 0x0000000120207824 */ /* 0x004fce00078e0a05 */
.L_x_10380:
        /* <DEDUP_REMOVED lines=56> */
.L_x_10383:
[----:B------:R-:W-:Y:S05]  /*17f0*/  BSYNC B6 ;  /* 0x0000000000067941 */ /* 0x000fea0003800000 */
.L_x_10382:
        /* <DEDUP_REMOVED lines=20> */
.L_x_10385:
[----:B------:R-:W-:Y:S05]  /*1940*/  BSYNC B6 ;  /* 0x0000000000067941 */ /* 0x000fea0003800000 */
.L_x_10384:
[----:B------:R-:W-:Y:S01]  /*1950*/  ULDC.64 UR4, c[0x0][0xaf0] ;  /* 0x0002bc0000047ab9 */ /* 0x000fe20000000a00 */
[----:B------:R-:W0:Y:S01]  /*1960*/  S2R R20, SR_TID.X ;  /* 0x0000000000147919 */ /* 0x000e220000002100 */
[----:B------:R-:W-:Y:S01]  /*1970*/  ISETP.NE.U32.AND P0, PT, RZ, UR4, PT ;  /* 0x00000004ff007c0c */ /* 0x000fe2000bf05070 */
[----:B------:R-:W1:Y:S01]  /*1980*/  LDC.64 R30, c[0x0][0x300] ;  /* 0x0000c000ff1e7b82 */ /* 0x000e620000000a00 */
[----:B------:R-:W-:Y:S01]  /*1990*/  IMAD.IADD R70, R37, 0x1, R32 ;  /* 0x0000000125467824 */ /* 0x000fe200078e0220 */
[----:B------:R-:W-:Y:S01]  /*19a0*/  SHF.R.S32.HI R9, RZ, 0x1f, R34 ;  /* 0x0000001fff097819 */ /* 0x000fe20000011422 */
[----:B------:R-:W-:Y:S01]  /*19b0*/  ULDC.64 UR6, c[0x0][0xb00] ;  /* 0x0002c00000067ab9 */ /* 0x000fe20000000a00 */
[----:B------:R-:W-:Y:S01]  /*19c0*/  ISETP.NE.AND.EX P0, PT, RZ, UR5, PT, P0 ;  /* 0x00000005ff007c0c */ /* 0x000fe2000bf05300 */
[C---:B------:R-:W-:Y:S02]  /*19d0*/  VIADD R74, R16.reuse, 0x40 ;  /* 0x00000040104a7836 */ /* 0x040fe40000000000 */
[C---:B------:R-:W-:Y:S01]  /*19e0*/  VIADD R73, R16.reuse, 0x60 ;  /* 0x0000006010497836 */ /* 0x040fe20000000000 */
[----:B------:R-:W2:Y:S01]  /*19f0*/  LDC.64 R68, c[0x0][0x3f8] ;  /* 0x0000fe00ff447b82 */ /* 0x000ea20000000a00 */
[----:B------:R-:W-:-:S02]  /*1a00*/  VIADD R10, R16, 0xc0 ;  /* 0x000000c0100a7836 */ /* 0x000fc40000000000 */
[----:B------:R-:W-:-:S05]  /*1a10*/  VIADD R72, R16, 0x80 ;  /* 0x0000008010487836 */ /* 0x000fca0000000000 */
[----:B------:R-:W3:Y:S01]  /*1a20*/  LDC R47, c[0x0][0x3f4] ;  /* 0x0000fd00ff2f7b82 */ /* 0x000ee20000000800 */
[----:B------:R-:W-:-:S04]  /*1a30*/  @P0 IADD3 R4, P1, R218, UR4, RZ ;  /* 0x00000004da040c10 */ /* 0x000fc8000ff3e0ff */
[----:B------:R-:W-:Y:S01]  /*1a40*/  @P0 IADD3.X R5, R219, UR5, RZ, P1, !PT ;  /* 0x00000005db050c10 */ /* 0x000fe20008ffe4ff */
[----:B------:R-:W-:Y:S02]  /*1a50*/  ULDC.64 UR4, c[0x0][0x308] ;  /* 0x0000c20000047ab9 */ /* 0x000fe40000000a00 */
[----:B------:R-:W4:Y:S02]  /*1a60*/  LDC.64 R38, c[0x0][0x408] ;  /* 0x00010200ff267b82 */ /* 0x000f240000000a00 */
[----:B------:R0:W3:Y:S01]  /*1a70*/  @P0 LDG.E R35, desc[UR60][R4.64] ;  /* 0x0000003c04230981 */ /* 0x0000e2000c1e1900 */
[----:B------:R-:W-:Y:S01]  /*1a80*/  SHF.R.S32.HI R42, RZ, 0x1f, R70 ;  /* 0x0000001fff2a7819 */ /* 0x000fe20000011446 */
[-C--:B-1----:R-:W-:Y:S01]  /*1a90*/  IMAD.WIDE.U32 R6, R70, R30.reuse, RZ ;  /* 0x0000001e46067225 */ /* 0x082fe200078e00ff */
[----:B------:R-:W-:Y:S02]  /*1aa0*/  ISETP.NE.U32.AND P0, PT, RZ, UR6, PT ;  /* 0x00000006ff007c0c */ /* 0x000fe4000bf05070 */
[----:B0-----:R-:W-:Y:S01]  /*1ab0*/  SHF.R.U32.HI R44, RZ, 0x7, R20 ;  /* 0x00000007ff2c7819 */ /* 0x001fe20000011614 */
[-C--:B------:R-:W-:Y:S01]  /*1ac0*/  IMAD R0, R42, R30.reuse, RZ ;  /* 0x0000001e2a007224 */ /* 0x080fe200078e02ff */
[----:B------:R-:W-:Y:S01]  /*1ad0*/  ISETP.NE.AND.EX P0, PT, RZ, UR7, PT, P0 ;  /* 0x00000007ff007c0c */ /* 0x000fe2000bf05300 */
[----:B------:R-:W-:Y:S01]  /*1ae0*/  IMAD R8, R225, R30, RZ ;  /* 0x0000001ee1087224 */ /* 0x000fe200078e02ff */
[----:B------:R-:W-:Y:S01]  /*1af0*/  ISETP.NE.AND P6, PT, R44, 0x1, PT ;  /* 0x000000012c00780c */ /* 0x000fe20003fc5270 */
[----:B------:R-:W-:Y:S01]  /*1b00*/  IMAD R3, R70, R31, R0 ;  /* 0x0000001f46037224 */ /* 0x000fe200078e0200 */
[----:B------:R-:W-:Y:S01]  /*1b10*/  SHF.R.S32.HI R23, RZ, 0x1f, R22 ;  /* 0x0000001fff177819 */ /* 0x000fe20000011416 */
[----:B------:R-:W-:Y:S01]  /*1b20*/  VIADD R32, R16, 0xa0 ;  /* 0x000000a010207836 */ /* 0x000fe20000000000 */
[----:B------:R-:W-:Y:S01]  /*1b30*/  SHF.R.S32.HI R96, RZ, 0x1f, R221 ;  /* 0x0000001fff607819 */ /* 0x000fe200000114dd */
[----:B------:R-:W-:-:S02]  /*1b40*/  IMAD.IADD R7, R7, 0x1, R3 ;  /* 0x0000000107077824 */ /* 0x000fc400078e0203 */
[----:B------:R-:W-:Y:S02]  /*1b50*/  IMAD R3, R9, UR4, RZ ;  /* 0x0000000409037c24 */ /* 0x000fe4000f8e02ff */
[----:B------:R-:W-:-:S04]  /*1b60*/  IMAD.WIDE.U32 R4, R34, UR4, R6 ;  /* 0x0000000422047c25 */ /* 0x000fc8000f8e0006 */
[----:B------:R-:W-:Y:S01]  /*1b70*/  IMAD R3, R34, UR5, R3 ;  /* 0x0000000522037c24 */ /* 0x000fe2000f8e0203 */
[----:B------:R-:W-:Y:S01]  /*1b80*/  ULDC.64 UR4, c[0x0][0x310] ;  /* 0x0000c40000047ab9 */ /* 0x000fe20000000a00 */
[----:B------:R-:W-:-:S04]  /*1b90*/  IMAD.WIDE.U32 R6, R19, R30, R16 ;  /* 0x0000001e13067225 */ /* 0x000fc800078e0010 */
[----:B------:R-:W-:Y:S02]  /*1ba0*/  IMAD.IADD R5, R5, 0x1, R3 ;  /* 0x0000000105057824 */ /* 0x000fe400078e0203 */
[----:B------:R-:W-:Y:S02]  /*1bb0*/  VIADD R13, R16, 0xe0 ;  /* 0x000000e0100d7836 */ /* 0x000fe40000000000 */
[----:B--2---:R-:W-:-:S04]  /*1bc0*/  IMAD.WIDE.U32 R64, R19, R68, R22 ;  /* 0x0000004413407225 */ /* 0x004fc800078e0016 */
[----:B------:R-:W-:Y:S02]  /*1bd0*/  IMAD.MOV.U32 R75, RZ, RZ, 0x20 ;  /* 0x00000020ff4b7424 */ /* 0x000fe400078e00ff */
[----:B------:R-:W-:Y:S01]  /*1be0*/  VIADD R98, R44, 0x8 ;  /* 0x000000082c627836 */ /* 0x000fe20000000000 */
[----:B------:R-:W-:Y:S01]  /*1bf0*/  SHF.R.U32.HI R44, RZ, 0x3, R210 ;  /* 0x00000003ff2c7819 */ /* 0x000fe200000116d2 */
[----:B------:R-:W-:Y:S02]  /*1c00*/  IMAD R43, R31, 0x60, RZ ;  /* 0x000000601f2b7824 */ /* 0x000fe400078e02ff */
[----:B----4-:R-:W-:Y:S02]  /*1c10*/  IMAD R79, R39, 0x60, RZ ;  /* 0x00000060274f7824 */ /* 0x010fe400078e02ff */
[----:B------:R-:W-:Y:S02]  /*1c20*/  IMAD R45, R69, 0x60, RZ ;  /* 0x00000060452d7824 */ /* 0x000fe400078e02ff */
[----:B---3--:R-:W-:Y:S01]  /*1c30*/  IMAD.SHL.U32 R76, R47, 0x2, RZ ;  /* 0x000000022f4c7824 */ /* 0x008fe200078e00ff */
[----:B------:R-:W-:-:S02]  /*1c40*/  SHF.R.S32.HI R0, RZ, 0x1f, R35 ;  /* 0x0000001fff007819 */ /* 0x000fc40000011423 */
[----:B------:R-:W-:Y:S02]  /*1c50*/  SEL R21, R35, RZ, !P0 ;  /* 0x000000ff23157207 */ /* 0x000fe40004000000 */
[----:B------:R-:W-:Y:S02]  /*1c60*/  SEL R12, R0, RZ, !P0 ;  /* 0x000000ff000c7207 */ /* 0x000fe40004000000 */
[----:B-----5:R-:W-:Y:S01]  /*1c70*/  SHF.R.S32.HI R35, RZ, 0x1f, R28 ;  /* 0x0000001fff237819 */ /* 0x020fe2000001141c */
[----:B------:R-:W-:-:S04]  /*1c80*/  IMAD.WIDE.U32 R14, R21, UR4, R4 ;  /* 0x00000004150e7c25 */ /* 0x000fc8000f8e0004 */
[----:B------:R-:W-:Y:S01]  /*1c90*/  IMAD R0, R12, UR4, RZ ;  /* 0x000000040c007c24 */ /* 0x000fe2000f8e02ff */
[----:B------:R-:W-:Y:S01]  /*1ca0*/  IADD3 R4, P0, R14, R6, RZ ;  /* 0x000000060e047210 */ /* 0x000fe20007f1e0ff */
[----:B------:R-:W-:Y:S02]  /*1cb0*/  VIADD R5, R16, 0x20 ;  /* 0x0000002010057836 */ /* 0x000fe40000000000 */
[----:B------:R-:W-:Y:S01]  /*1cc0*/  IMAD R3, R21, UR5, R0 ;  /* 0x0000000515037c24 */ /* 0x000fe2000f8e0200 */
[----:B------:R-:W-:Y:S05]  /*1cd0*/  @!P6 WARPSYNC.ALL ;  /* 0x000000000000e948 */ /* 0x000fea0003800000 */
[----:B------:R-:W-:Y:S01]  /*1ce0*/  ULDC UR4, c[0x0][0x320] ;  /* 0x0000c80000047ab9 */ /* 0x000fe20000000800 */
[----:B------:R-:W-:Y:S01]  /*1cf0*/  IMAD R0, R19, R31, R8 ;  /* 0x0000001f13007224 */ /* 0x000fe200078e0208 */
[----:B------:R-:W-:Y:S01]  /*1d00*/  @!P6 BAR.SYNC.DEFER_BLOCKING 0x9, 0x100 ;  /* 0x024400000000eb1d */ /* 0x000fe20000010000 */
[----:B------:R-:W-:Y:S01]  /*1d10*/  IMAD.IADD R3, R15, 0x1, R3 ;  /* 0x000000010f037824 */ /* 0x000fe200078e0203 */
[----:B------:R-:W-:Y:S01]  /*1d20*/  ISETP.GE.AND P1, PT, R5, UR4, PT ;  /* 0x0000000405007c0c */ /* 0x000fe2000bf26270 */
[----:B------:R-:W-:Y:S01]  /*1d30*/  IMAD R40, R35, R68, RZ ;  /* 0x0000004423287224 */ /* 0x000fe200078e02ff */
        /* <DEDUP_REMOVED lines=14> */
[----:B------:R-:W-:Y:S01]  /*1e20*/  SEL R9, RZ, 0x4, P0 ;  /* 0x00000004ff097807 */ /* 0x000fe20000000000 */
[----:B------:R-:W-:Y:S01]  /*1e30*/  IMAD R85, R28, R69, R40 ;  /* 0x000000451c557224 */ /* 0x000fe200078e0228 */
        /* <DEDUP_REMOVED lines=11> */
[----:B------:R-:W-:Y:S01]  /*1ef0*/  IMAD.SHL.U32 R12, R30, 0x40, RZ ;  /* 0x000000401e0c7824 */ /* 0x000fe200078e00ff */
[----:B------:R-:W-:Y:S01]  /*1f00*/  ISETP.GE.AND P0, PT, R16, R47, PT ;  /* 0x0000002f1000720c */ /* 0x000fe20003f06270 */
[----:B------:R-:W-:Y:S01]  /*1f10*/  IMAD R91, R21, UR5, R10 ;  /* 0x00000005155b7c24 */ /* 0x000fe2000f8e020a */
[----:B------:R-:W-:Y:S01]  /*1f20*/  LOP3.LUT R93, R9, R8, RZ, 0xfc, !PT ;  /* 0x00000008095d7212 */ /* 0x000fe200078efcff */
[----:B------:R-:W-:Y:S01]  /*1f30*/  IMAD R8, R225, R68, RZ ;  /* 0x00000044e1087224 */ /* 0x000fe200078e02ff */
[----:B------:R-:W-:Y:S01]  /*1f40*/  SEL R13, R47, RZ, P0 ;  /* 0x000000ff2f0d7207 */ /* 0x000fe20000000000 */
[----:B------:R-:W-:Y:S01]  /*1f50*/  IMAD.WIDE.U32 R20, R21, UR4, R6 ;  /* 0x0000000415147c25 */ /* 0x000fe2000f8e0006 */
[----:B------:R-:W-:Y:S01]  /*1f60*/  IADD3 R70, P2, R19, R70, RZ ;  /* 0x0000004613467210 */ /* 0x000fe20007f5e0ff */
[----:B------:R-:W-:Y:S01]  /*1f70*/  ULDC UR4, c[0x0][0x2f4] ;  /* 0x0000bd0000047ab9 */ /* 0x000fe20000000800 */
[----:B------:R-:W-:Y:S01]  /*1f80*/  LOP3.LUT P1, RZ, R227, 0x4, RZ, 0xc0, !PT ;  /* 0x00000004e3ff7812 */ /* 0x000fe2000782c0ff */
[----:B------:R-:W-:Y:S01]  /*1f90*/  IMAD R67, R19, R69, R8 ;  /* 0x0000004513437224 */ /* 0x000fe200078e0208 */
[----:B------:R-:W-:Y:S01]  /*1fa0*/  SEL R92, RZ, 0xffffff80, P3 ;  /* 0xffffff80ff5c7807 */ /* 0x000fe20001800000 */
[----:B------:R-:W-:Y:S01]  /*1fb0*/  IMAD R6, R225, R38, RZ ;  /* 0x00000026e1067224 */ /* 0x000fe200078e02ff */
[----:B------:R-:W-:Y:S01]  /*1fc0*/  SEL R75, R75, 0xffffffe0, !P1 ;  /* 0xffffffe04b4b7807 */ /* 0x000fe20004800000 */
[----:B------:R-:W-:Y:S01]  /*1fd0*/  IMAD.WIDE.U32 R8, R19, R68, R16 ;  /* 0x0000004413087225 */ /* 0x000fe200078e0010 */
[----:B------:R-:W-:-:S02]  /*1fe0*/  LOP3.LUT R92, R93, 0x80, R92, 0xc8, !PT ;  /* 0x000000805d5c7812 */ /* 0x000fc400078ec85c */
[----:B------:R-:W-:Y:S01]  /*1ff0*/  ISETP.GE.AND P1, PT, R16, UR4, PT ;  /* 0x0000000410007c0c */ /* 0x000fe2000bf26270 */
[----:B------:R-:W-:Y:S01]  /*2000*/  IMAD.IADD R65, R65, 0x1, R67 ;  /* 0x0000000141417824 */ /* 0x000fe200078e0243 */
[----:B------:R-:W-:Y:S01]  /*2010*/  LOP3.LUT R93, R93, 0x40, RZ, 0xc0, !PT ;  /* 0x000000405d5d7812 */ /* 0x000fe200078ec0ff */
[----:B------:R-:W-:Y:S02]  /*2020*/  IMAD R37, R19, R39, R6 ;  /* 0x0000002713257224 */ /* 0x000fe400078e0206 */
[----:B------:R-:W-:Y:S02]  /*2030*/  IMAD.IADD R67, R67, 0x1, R9 ;  /* 0x0000000143437824 */ /* 0x000fe400078e0209 */
[----:B------:R-:W-:-:S04]  /*2040*/  IMAD.WIDE.U32 R6, R19, R38, R22 ;  /* 0x0000002613067225 */ /* 0x000fc800078e0016 */
[----:B------:R-:W-:Y:S02]  /*2050*/  IMAD.SHL.U32 R9, R227, 0x40, RZ ;  /* 0x00000040e3097824 */ /* 0x000fe400078e00ff */
[----:B------:R-:W-:-:S03]  /*2060*/  IMAD.WIDE.U32 R10, R19, R38, R16 ;  /* 0x00000026130a7225 */ /* 0x000fc600078e0010 */
[----:B------:R-:W-:Y:S01]  /*2070*/  LOP3.LUT R9, R9, 0x1c0, RZ, 0xc0, !PT ;  /* 0x000001c009097812 */ /* 0x000fe200078ec0ff */
[----:B------:R-:W-:Y:S02]  /*2080*/  IMAD.IADD R13, R16, 0x1, R13 ;  /* 0x00000001100d7824 */ /* 0x000fe400078e020d */
[----:B------:R-:W-:Y:S01]  /*2090*/  IMAD.IADD R7, R7, 0x1, R37 ;  /* 0x0000000107077824 */ /* 0x000fe200078e0225 */
[----:B------:R-:W-:Y:S01]  /*20a0*/  LOP3.LUT R41, R9, 0x18, R16, 0xf8, !PT ;  /* 0x0000001809297812 */ /* 0x000fe200078ef810 */
[----:B------:R-:W-:Y:S01]  /*20b0*/  IMAD.MOV.U32 R36, RZ, RZ, R10 ;  /* 0x000000ffff247224 */ /* 0x000fe200078e000a */
[----:B------:R-:W-:Y:S01]  /*20c0*/  SHF.R.S32.HI R10, RZ, 0x1f, R13 ;  /* 0x0000001fff0a7819 */ /* 0x000fe2000001140d */
[----:B------:R-:W-:Y:S02]  /*20d0*/  IMAD.MOV.U32 R66, RZ, RZ, R8 ;  /* 0x000000ffff427224 */ /* 0x000fe400078e0008 */
[-C--:B------:R-:W-:Y:S01]  /*20e0*/  IMAD R8, R35, R38.reuse, RZ ;  /* 0x0000002623087224 */ /* 0x080fe200078e02ff */
[----:B------:R-:W-:Y:S01]  /*20f0*/  LEA.HI R87, R10, R13, RZ, 0x3 ;  /* 0x0000000d0a577211 */ /* 0x000fe200078f18ff */
[----:B------:R-:W-:Y:S01]  /*2100*/  IMAD.WIDE.U32 R34, R28, R38, R6 ;  /* 0x000000261c227225 */ /* 0x000fe200078e0006 */
[----:B------:R-:W-:-:S02]  /*2110*/  SHF.R.U32.HI R6, RZ, 0x3, R9 ;  /* 0x00000003ff067819 */ /* 0x000fc40000011609 */
[----:B------:R-:W-:Y:S01]  /*2120*/  SHF.L.U64.HI R13, R30, 0x6, R31 ;  /* 0x000000061e0d7819 */ /* 0x000fe2000001021f */
[----:B------:R-:W-:Y:S01]  /*2130*/  IMAD.X R71, R225, 0x1, R42, P2 ;  /* 0x00000001e1477824 */ /* 0x000fe200010e062a */
[-C--:B------:R-:W-:Y:S01]  /*2140*/  LOP3.LUT R40, R41, R6.reuse, RZ, 0x3c, !PT ;  /* 0x0000000629287212 */ /* 0x080fe200078e3cff */
[----:B------:R-:W-:Y:S01]  /*2150*/  IMAD.IADD R37, R37, 0x1, R11 ;  /* 0x0000000125257824 */ /* 0x000fe200078e020b */
[--C-:B------:R-:W-:Y:S01]  /*2160*/  LOP3.LUT R41, R9, 0x38, R87.reuse, 0xf8, !PT ;  /* 0x0000003809297812 */ /* 0x100fe200078ef857 */
[----:B------:R-:W-:Y:S01]  /*2170*/  IMAD R83, R28, R39, R8 ;  /* 0x000000271c537224 */ /* 0x000fe200078e0208 */
[----:B------:R-:W-:Y:S01]  /*2180*/  LOP3.LUT R42, R210, 0x38, R87, 0xf8, !PT ;  /* 0x00000038d22a7812 */ /* 0x000fe200078ef857 */
[----:B------:R-:W-:Y:S01]  /*2190*/  IMAD R77, R211, 0x200, R40 ;  /* 0x00000200d34d7824 */ /* 0x000fe200078e0228 */
[----:B------:R-:W-:Y:S01]  /*21a0*/  LOP3.LUT R40, R41, R6, RZ, 0x3c, !PT ;  /* 0x0000000629287212 */ /* 0x000fe200078e3cff */
[C---:B------:R-:W-:Y:S01]  /*21b0*/  IMAD.SHL.U32 R10, R38.reuse, 0x40, RZ ;  /* 0x00000040260a7824 */ /* 0x040fe200078e00ff */
[----:B------:R-:W-:Y:S01]  /*21c0*/  SHF.L.U64.HI R11, R38, 0x6, R39 ;  /* 0x00000006260b7819 */ /* 0x000fe20000010227 */
[----:B------:R-:W-:Y:S01]  /*21d0*/  IMAD.WIDE.U32 R36, R28, R38, R36 ;  /* 0x000000261c247225 */ /* 0x000fe200078e0024 */
[----:B------:R-:W-:-:S02]  /*21e0*/  SHF.L.U64.HI R8, R68, 0x6, R69 ;  /* 0x0000000644087819 */ /* 0x000fc40000010245 */
[----:B------:R-:W-:Y:S01]  /*21f0*/  SHF.R.S32.HI R86, RZ, 0x3, R87 ;  /* 0x00000003ff567819 */ /* 0x000fe20000011457 */
[----:B------:R-:W-:Y:S01]  /*2200*/  IMAD.SHL.U32 R7, R68, 0x40, RZ ;  /* 0x0000004044077824 */ /* 0x000fe200078e00ff */
[----:B------:R-:W-:Y:S01]  /*2210*/  LOP3.LUT R41, R42, R44, RZ, 0x3c, !PT ;  /* 0x0000002c2a297212 */ /* 0x000fe200078e3cff */
[CC--:B------:R-:W-:Y:S01]  /*2220*/  IMAD.WIDE.U32 R64, R28.reuse, R68.reuse, R64 ;  /* 0x000000441c407225 */ /* 0x0c0fe200078e0040 */
[----:B------:R-:W-:Y:S02]  /*2230*/  LOP3.LUT R87, R87, 0xfffffff8, RZ, 0xc0, !PT ;  /* 0xfffffff857577812 */ /* 0x000fe400078ec0ff */
[----:B------:R-:W-:Y:S01]  /*2240*/  ISETP.GE.AND P2, PT, R5, UR4, PT ;  /* 0x0000000405007c0c */ /* 0x000fe2000bf46270 */
[----:B------:R-:W-:Y:S01]  /*2250*/  IMAD.WIDE.U32 R66, R28, R68, R66 ;  /* 0x000000441c427225 */ /* 0x000fe200078e0042 */
[----:B------:R-:W-:-:S03]  /*2260*/  SHF.R.S32.HI R88, RZ, 0x1f, R87 ;  /* 0x0000001fff587819 */ /* 0x000fc60000011457 */
[----:B------:R-:W-:-:S04]  /*2270*/  IMAD.WIDE.U32 R30, R30, 0x60, RZ ;  /* 0x000000601e1e7825 */ /* 0x000fc800078e00ff */
[----:B------:R-:W-:-:S04]  /*2280*/  IMAD.WIDE.U32 R38, R38, 0x60, RZ ;  /* 0x0000006026267825 */ /* 0x000fc800078e00ff */
[----:B------:R-:W-:-:S04]  /*2290*/  IMAD.WIDE.U32 R68, R68, 0x60, RZ ;  /* 0x0000006044447825 */ /* 0x000fc800078e00ff */
[----:B------:R-:W-:Y:S02]  /*22a0*/  IMAD.IADD R82, R35, 0x1, R83 ;  /* 0x0000000123527824 */ /* 0x000fe400078e0253 */
[----:B------:R-:W-:Y:S02]  /*22b0*/  IMAD.IADD R84, R65, 0x1, R85 ;  /* 0x0000000141547824 */ /* 0x000fe400078e0255 */
[----:B------:R-:W-:Y:S02]  /*22c0*/  IMAD.IADD R78, R31, 0x1, R43 ;  /* 0x000000011f4e7824 */ /* 0x000fe400078e022b */
[----:B------:R-:W-:Y:S02]  /*22d0*/  IMAD.IADD R79, R39, 0x1, R79 ;  /* 0x00000001274f7824 */ /* 0x000fe400078e024f */
[----:B------:R-:W-:Y:S02]  /*22e0*/  IMAD.IADD R80, R69, 0x1, R45 ;  /* 0x0000000145507824 */ /* 0x000fe400078e022d */
[----:B------:R-:W-:-:S02]  /*22f0*/  IMAD.IADD R81, R75, 0x1, R77 ;  /* 0x000000014b517824 */ /* 0x000fc400078e024d */
[----:B------:R-:W-:Y:S02]  /*2300*/  IMAD.IADD R83, R83, 0x1, R37 ;  /* 0x0000000153537824 */ /* 0x000fe400078e0225 */
[----:B------:R-:W-:Y:S02]  /*2310*/  IMAD.IADD R85, R85, 0x1, R67 ;  /* 0x0000000155557824 */ /* 0x000fe400078e0243 */
[----:B------:R-:W-:Y:S02]  /*2320*/  IMAD R89, R211, 0x200, R40 ;  /* 0x00000200d3597824 */ /* 0x000fe400078e0228 */
[----:B------:R-:W-:Y:S02]  /*2330*/  IMAD.IADD R90, R212, 0x1, R41 ;  /* 0x00000001d45a7824 */ /* 0x000fe400078e0229 */
[----:B------:R-:W-:-:S07]  /*2340*/  IMAD.IADD R91, R21, 0x1, R91 ;  /* 0x00000001155b7824 */ /* 0x000fce00078e025b */
.L_x_10433:
        /* <DEDUP_REMOVED lines=9> */
[-C--:B------:R-:W-:Y:S01]  /*23e0*/  IADD3 R26, P3, P4, R4, R102.reuse, R12 ;  /* 0x00000066041a7210 */ /* 0x080fe20007c7e00c */
[----:B------:R-:W-:Y:S01]  /*23f0*/  IMAD R106, R2, 0x1800, R77 ;  /* 0x00001800026a7824 */ /* 0x000fe200078e024d */
        /* <DEDUP_REMOVED lines=57> */
.L_x_10390:
[----:B------:R-:W-:Y:S05]  /*2790*/  BSYNC B1 ;  /* 0x0000000000017941 */ /* 0x000fea0003800000 */
.L_x_10389:
        /* <DEDUP_REMOVED lines=28> */
.L_x_10392:
[----:B------:R-:W-:Y:S05]  /*2960*/  BSYNC B1 ;  /* 0x0000000000017941 */ /* 0x000fea0003800000 */
.L_x_10391:
        /* <DEDUP_REMOVED lines=33> */
.L_x_10393:
[----:B------:R-:W-:Y:S01]  /*2b80*/  IMAD R94, R2, 0x8, R18 ;  /* 0x00000008025e7824 */ /* 0x000fe200078e0212 */
[----:B------:R-:W-:Y:S01]  /*2b90*/  SHF.L.U32 R108, R201, 0x1f, RZ ;  /* 0x0000001fc96c7819 */ /* 0x000fe200000006ff */
[----:B------:R-:W-:Y:S03]  /*2ba0*/  BSSY B1, `(.L_x_10394) ;  /* 0x0000003000017945 */ /* 0x000fe60003800000 */
[----:B------:R-:W0:Y:S02]  /*2bb0*/  SYNCS.PHASECHK.TRANS64.TRYWAIT P6, [R94+URZ+0x32490], R108 ;  /* 0x0324906c5e0075a7 */ /* 0x000e2400080c017f */
[----:B0-----:R-:W-:Y:S05]  /*2bc0*/  @!P6 BRA `(.L_x_10395) ;  /* 0x000001600088e947 */ /* 0x001fea0003800000 */
.L_x_10679:
[----:B------:R-:W-:Y:S05]  /*2bd0*/  BSYNC B1 ;  /* 0x0000000000017941 */ /* 0x000fea0003800000 */
.L_x_10394:
        /* <DEDUP_REMOVED lines=54> */
.L_x_10401:
[----:B------:R-:W-:Y:S05]  /*2f40*/  BSYNC B3 ;  /* 0x0000000000037941 */ /* 0x000fea0003800000 */
.L_x_10400:
[----:B--2---:R1:W-:Y:S02]  /*2f50*/  STG.E.128 desc[UR60][R50.64], R40 ;  /* 0x0000002832007986 */ /* 0x0043e4000c101d3c */
.L_x_10399:
[----:B------:R-:W-:Y:S05]  /*2f60*/  BSYNC B2 ;  /* 0x0000000000027941 */ /* 0x000fea0003800000 */
.L_x_10398:
        /* <DEDUP_REMOVED lines=51> */
.L_x_10403:
[----:B------:R-:W-:Y:S05]  /*32a0*/  BSYNC B2 ;  /* 0x0000000000027941 */ /* 0x000fea0003800000 */
.L_x_10402:
[----:B--2---:R2:W-:Y:S02]  /*32b0*/  STG.E.128 desc[UR60][R50.64+0x40], R40 ;  /* 0x0000402832007986 */ /* 0x0045e4000c101d3c */
.L_x_10397:
[----:B------:R-:W-:Y:S05]  /*32c0*/  BSYNC B1 ;  /* 0x0000000000017941 */ /* 0x000fea0003800000 */
.L_x_10396:
        /* <DEDUP_REMOVED lines=53> */
.L_x_10408:
[----:B------:R-:W-:Y:S05]  /*3620*/  BSYNC B2 ;  /* 0x0000000000027941 */ /* 0x000fea0003800000 */
.L_x_10407:
[----:B--2---:R3:W-:Y:S02]  /*3630*/  STG.E.128 desc[UR60][R48.64], R40 ;  /* 0x0000002830007986 */ /* 0x0047e4000c101d3c */
.L_x_10406:
[----:B------:R-:W-:Y:S05]  /*3640*/  BSYNC B1 ;  /* 0x0000000000017941 */ /* 0x000fea0003800000 */
.L_x_10405:
        /* <DEDUP_REMOVED lines=51> */
.L_x_10410:
[----:B------:R-:W-:Y:S05]  /*3980*/  BSYNC B1 ;  /* 0x0000000000017941 */ /* 0x000fea0003800000 */
.L_x_10409:
[----:B--2---:R1:W-:Y:S01]  /*3990*/  STG.E.128 desc[UR60][R48.64+0x40], R40 ;  /* 0x0000402830007986 */ /* 0x0043e2000c101d3c */
[----:B------:R-:W-:Y:S05]  /*39a0*/  BRA `(.L_x_10404) ;  /* 0x0000001400b87947 */ /* 0x000fea0003800000 */
.L_x_10388:
        /* <DEDUP_REMOVED lines=24> */
[----:B------:R2:W3:Y:S05]  /*3b30*/  @!P4 LDG.E.128 R44, desc[UR60][R50.64] ;  /* 0x0000003c322cc981 */ /* 0x0004ea000c1e1d00 */
[----:B------:R4:W5:Y:S01]  /*3b40*/  @!P4 LDG.E.128 R40, desc[UR60][R48.64] ;  /* 0x0000003c3028c981 */ /* 0x000962000c1e1d00 */
[----:B0-----:R-:W-:-:S04]  /*3b50*/  @!P3 LEA R52, P4, R58, R52, 0x1 ;  /* 0x000000343a34b211 */ /* 0x001fc800078808ff */
[----:B------:R-:W-:Y:S02]  /*3b60*/  @!P3 LEA.HI.X R53, R58, R53, R60, 0x1, P4 ;  /* 0x000000353a35b211 */ /* 0x000fe400020f0c3c */
[----:B--2---:R-:W-:Y:S02]  /*3b70*/  CS2R R50, SRZ ;  /* 0x0000000000327805 */ /* 0x004fe4000001ff00 */
[C---:B-1----:R-:W-:Y:S02]  /*3b80*/  @!P3 LEA R56, P4, R54.reuse, R56, 0x1 ;  /* 0x000000383638b211 */ /* 0x042fe400078808ff */
[----:B----4-:R-:W-:Y:S02]  /*3b90*/  CS2R R48, SRZ ;  /* 0x0000000000307805 */ /* 0x010fe4000001ff00 */
[----:B------:R-:W-:Y:S02]  /*3ba0*/  @!P3 LEA.HI.X R57, R54, R57, R55, 0x1, P4 ;  /* 0x000000393639b211 */ /* 0x000fe400020f0c37 */
[----:B------:R-:W-:-:S02]  /*3bb0*/  CS2R R54, SRZ ;  /* 0x0000000000367805 */ /* 0x000fc4000001ff00 */
[----:B------:R0:W2:Y:S02]  /*3bc0*/  @!P3 LDG.E.128 R48, desc[UR60][R52.64] ;  /* 0x0000003c3430b981 */ /* 0x0000a4000c1e1d00 */
[----:B0-----:R-:W-:-:S06]  /*3bd0*/  CS2R R52, SRZ ;  /* 0x0000000000347805 */ /* 0x001fcc000001ff00 */
[----:B------:R3:W4:Y:S01]  /*3be0*/  @!P3 LDG.E.128 R52, desc[UR60][R56.64] ;  /* 0x0000003c3834b981 */ /* 0x000722000c1e1d00 */
[----:B------:R-:W-:Y:S02]  /*3bf0*/  ISETP.NE.AND P3, PT, R203, 0x3, PT ;  /* 0x00000003cb00780c */ /* 0x000fe40003f65270 */
[----:B------:R-:W-:Y:S01]  /*3c00*/  ISETP.GE.AND P4, PT, R16, R105, PT ;  /* 0x000000691000720c */ /* 0x000fe20003f86270 */
[----:B-----5:R-:W-:Y:S02]  /*3c10*/  IMAD.MOV.U32 R58, RZ, RZ, R42 ;  /* 0x000000ffff3a7224 */ /* 0x020fe400078e002a */
[----:B------:R-:W-:Y:S02]  /*3c20*/  IMAD.MOV.U32 R60, RZ, RZ, R43 ;  /* 0x000000ffff3c7224 */ /* 0x000fe400078e002b */
[----:B---3--:R-:W-:Y:S01]  /*3c30*/  IMAD.MOV.U32 R56, RZ, RZ, R47 ;  /* 0x000000ffff387224 */ /* 0x008fe200078e002f */
[----:B------:R-:W-:Y:S01]  /*3c40*/  PRMT R132, R58, 0x7610, R132 ;  /* 0x000076103a847816 */ /* 0x000fe20000000084 */
[----:B------:R-:W-:Y:S01]  /*3c50*/  IMAD.MOV.U32 R58, RZ, RZ, R46 ;  /* 0x000000ffff3a7224 */ /* 0x000fe200078e002e */
[----:B------:R-:W-:Y:S01]  /*3c60*/  PRMT R115, R115, 0x5410, R60 ;  /* 0x0000541073737816 */ /* 0x000fe2000000003c */
[----:B------:R-:W-:-:S02]  /*3c70*/  IMAD.MOV.U32 R57, RZ, RZ, R44 ;  /* 0x000000ffff397224 */ /* 0x000fc400078e002c */
[----:B------:R-:W-:Y:S02]  /*3c80*/  IMAD.MOV.U32 R60, RZ, RZ, R45 ;  /* 0x000000ffff3c7224 */ /* 0x000fe400078e002d */
[----:B------:R-:W-:Y:S01]  /*3c90*/  IMAD.MOV.U32 R62, RZ, RZ, R41 ;  /* 0x000000ffff3e7224 */ /* 0x000fe200078e0029 */
[----:B------:R-:W-:Y:S02]  /*3ca0*/  PRMT R117, R117, 0x5410, R58 ;  /* 0x0000541075757816 */ /* 0x000fe4000000003a */
[----:B------:R-:W-:Y:S01]  /*3cb0*/  PRMT R135, R56, 0x7610, R135 ;  /* 0x0000761038877816 */ /* 0x000fe20000000087 */
[----:B--2---:R-:W-:Y:S01]  /*3cc0*/  IMAD.MOV.U32 R56, RZ, RZ, R50 ;  /* 0x000000ffff387224 */ /* 0x004fe200078e0032 */
        /* <DEDUP_REMOVED lines=11> */
[----:B----4-:R-:W-:Y:S02]  /*3d80*/  IMAD.MOV.U32 R56, RZ, RZ, R54 ;  /* 0x000000ffff387224 */ /* 0x010fe400078e0036 */
[----:B------:R-:W-:Y:S02]  /*3d90*/  IMAD.MOV.U32 R57, RZ, RZ, R55 ;  /* 0x000000ffff397224 */ /* 0x000fe400078e0037 */
[----:B------:R-:W-:Y:S02]  /*3da0*/  IMAD.MOV.U32 R58, RZ, RZ, R52 ;  /* 0x000000ffff3a7224 */ /* 0x000fe400078e0034 */
[----:B------:R-:W-:Y:S01]  /*3db0*/  IMAD.MOV.U32 R60, RZ, RZ, R53 ;  /* 0x000000ffff3c7224 */ /* 0x000fe200078e0035 */
[----:B------:R-:W-:-:S02]  /*3dc0*/  PRMT R134, R61, 0x7610, R134 ;  /* 0x000076103d867816 */ /* 0x000fc40000000086 */
[----:B------:R-:W-:Y:S02]  /*3dd0*/  PRMT R119, R56, 0x7610, R119 ;  /* 0x0000761038777816 */ /* 0x000fe40000000077 */
[----:B------:R-:W-:Y:S02]  /*3de0*/  PRMT R120, R57, 0x7610, R120 ;  /* 0x0000761039787816 */ /* 0x000fe40000000078 */
[----:B------:R-:W-:Y:S02]  /*3df0*/  PRMT R121, R58, 0x7610, R121 ;  /* 0x000076103a797816 */ /* 0x000fe40000000079 */
[----:B------:R-:W-:Y:S01]  /*3e00*/  PRMT R122, R60, 0x7610, R122 ;  /* 0x000076103c7a7816 */ /* 0x000fe2000000007a */
[----:B------:R-:W-:Y:S06]  /*3e10*/  @!P3 BRA `(.L_x_10411) ;  /* 0x000000000004b947 */ /* 0x000fec0003800000 */
[----:B------:R-:W-:Y:S01]  /*3e20*/  BPT.TRAP 0x1 ;  /* 0x000000040000795c */ /* 0x000fe20000300000 */
.L_x_10411:
        /* <DEDUP_REMOVED lines=9> */
.L_x_10680:
[----:B------:R-:W-:Y:S05]  /*3ec0*/  BSYNC B1 ;  /* 0x0000000000017941 */ /* 0x000fea0003800000 */
.L_x_10412:
        /* <DEDUP_REMOVED lines=25> */
[----:B------:R-:W-:Y:S01]  /*4060*/  SHF.R.U32.HI R130, RZ, 0x10, R45 ;  /* 0x00000010ff827819 */ /* 0x000fe2000001162d */
[----:B--2---:R-:W-:Y:S01]  /*4070*/  IMAD.U32 R125, R63, 0x10000, RZ ;  /* 0x000100003f7d7824 */ /* 0x004fe200078e00ff */
[--C-:B------:R-:W-:Y:S01]  /*4080*/  SHF.R.U32.HI R126, RZ, 0x10, R41.reuse ;  /* 0x00000010ff7e7819 */ /* 0x100fe20000011629 */
[----:B-1----:R-:W-:Y:S01]  /*4090*/  IMAD.U32 R123, R59, 0x10000, RZ ;  /* 0x000100003b7b7824 */ /* 0x002fe200078e00ff */
[----:B------:R-:W-:Y:S01]  /*40a0*/  SHF.R.U64 R131, R40, 0x10, R41 ;  /* 0x0000001028837819 */ /* 0x000fe20000001229 */
[----:B------:R-:W-:Y:S01]  /*40b0*/  IMAD.U32 R41, R62, 0x10000, RZ ;  /* 0x000100003e297824 */ /* 0x000fe200078e00ff */
[----:B------:R-:W-:Y:S01]  /*40c0*/  PRMT R130, R118, 0x5432, R130 ;  /* 0x0000543276827816 */ /* 0x000fe20000000082 */
[----:B------:R-:W-:Y:S01]  /*40d0*/  IMAD.U32 R40, R58, 0x10000, RZ ;  /* 0x000100003a287824 */ /* 0x000fe200078e00ff */
[----:B------:R-:W-:Y:S01]  /*40e0*/  SHF.R.U64 R127, R42, 0x10, R43 ;  /* 0x000000102a7f7819 */ /* 0x000fe2000000122b */
[----:B------:R-:W-:Y:S01]  /*40f0*/  IMAD.U32 R42, R61, 0x10000, RZ ;  /* 0x000100003d2a7824 */ /* 0x000fe200078e00ff */
[----:B------:R-:W-:-:S02]  /*4100*/  SHF.R.U64 R46, R46, 0x10, R47 ;  /* 0x000000102e2e7819 */ /* 0x000fc4000000122f */
[----:B------:R-:W-:Y:S02]  /*4110*/  SHF.R.U32.HI R133, RZ, 0x10, R47 ;  /* 0x00000010ff857819 */ /* 0x000fe4000001162f */
[----:B------:R-:W-:Y:S02]  /*4120*/  PRMT R126, R116, 0x5432, R126 ;  /* 0x00005432747e7816 */ /* 0x000fe4000000007e */
[----:B------:R-:W-:Y:S02]  /*4130*/  LOP3.LUT R47, R61, 0xffff0000, RZ, 0xc0, !PT ;  /* 0xffff00003d2f7812 */ /* 0x000fe400078ec0ff */
[----:B------:R-:W-:Y:S02]  /*4140*/  LOP3.LUT R61, R63, 0xffff0000, RZ, 0xc0, !PT ;  /* 0xffff00003f3d7812 */ /* 0x000fe400078ec0ff */
[----:B------:R-:W-:Y:S01]  /*4150*/  SHF.R.U64 R129, R44, 0x10, R45 ;  /* 0x000000102c817819 */ /* 0x000fe2000000122d */
[----:B------:R-:W-:Y:S01]  /*4160*/  IMAD.U32 R44, R56, 0x10000, RZ ;  /* 0x00010000382c7824 */ /* 0x000fe200078e00ff */
[----:B------:R-:W-:Y:S01]  /*4170*/  PRMT R63, R134, 0x5410, R131 ;  /* 0x00005410863f7816 */ /* 0x000fe20000000083 */
[----:B------:R-:W-:Y:S01]  /*4180*/  IMAD.U32 R131, R130, 0x10000, RZ ;  /* 0x0001000082837824 */ /* 0x000fe200078e00ff */
[----:B------:R-:W-:Y:S01]  /*4190*/  PRMT R45, R132, 0x5410, R127 ;  /* 0x00005410842d7816 */ /* 0x000fe2000000007f */
[----:B------:R-:W-:Y:S01]  /*41a0*/  IMAD.U32 R127, R126, 0x10000, RZ ;  /* 0x000100007e7f7824 */ /* 0x000fe200078e00ff */
[----:B------:R-:W-:Y:S01]  /*41b0*/  SHF.R.U32.HI R128, RZ, 0x10, R43 ;  /* 0x00000010ff807819 */ /* 0x000fe2000001162b */
[----:B------:R-:W-:-:S02]  /*41c0*/  IMAD.U32 R43, R57, 0x10000, RZ ;  /* 0x00010000392b7824 */ /* 0x000fc400078e00ff */
[----:B------:R-:W-:Y:S01]  /*41d0*/  FMUL.FTZ R134, R42, R131 ;  /* 0x000000832a867220 */ /* 0x000fe20000410000 */
[----:B------:R-:W-:Y:S02]  /*41e0*/  PRMT R133, R135, 0x5410, R133 ;  /* 0x0000541087857816 */ /* 0x000fe40000000085 */
[----:B------:R-:W-:Y:S01]  /*41f0*/  LOP3.LUT R132, R130, 0xffff0000, RZ, 0xc0, !PT ;  /* 0xffff000082847812 */ /* 0x000fe200078ec0ff */
[-C--:B------:R-:W-:Y:S01]  /*4200*/  FMUL.FTZ R130, R42, R127.reuse ;  /* 0x0000007f2a827220 */ /* 0x080fe20000410000 */
[----:B------:R-:W-:Y:S01]  /*4210*/  PRMT R128, R115, 0x5432, R128 ;  /* 0x0000543273807816 */ /* 0x000fe20000000080 */
[----:B------:R-:W-:Y:S01]  /*4220*/  FFMA.FTZ R42, R43, R127, -R134 ;  /* 0x0000007f2b2a7223 */ /* 0x000fe20000010886 */
[----:B------:R-:W-:Y:S01]  /*4230*/  LOP3.LUT R126, R126, 0xffff0000, RZ, 0xc0, !PT ;  /* 0xffff00007e7e7812 */ /* 0x000fe200078ec0ff */
[----:B------:R-:W-:Y:S01]  /*4240*/  IMAD.U32 R134, R133, 0x10000, RZ ;  /* 0x0001000085867824 */ /* 0x000fe200078e00ff */
[----:B------:R-:W-:Y:S01]  /*4250*/  LOP3.LUT R124, R57, 0xffff0000, RZ, 0xc0, !PT ;  /* 0xffff0000397c7812 */ /* 0x000fe200078ec0ff */
[----:B------:R-:W-:Y:S01]  /*4260*/  FMUL.FTZ R127, R47, R132 ;  /* 0x000000842f7f7220 */ /* 0x000fe20000410000 */
[----:B------:R-:W-:Y:S01]  /*4270*/  FFMA.FTZ R43, R43, R131, R130 ;  /* 0x000000832b2b7223 */ /* 0x000fe20000010082 */
[----:B------:R-:W-:Y:S01]  /*4280*/  IMAD.U32 R130, R128, 0x10000, RZ ;  /* 0x0001000080827824 */ /* 0x000fe200078e00ff */
[----:B------:R-:W-:Y:S01]  /*4290*/  PRMT R129, R136, 0x5410, R129 ;  /* 0x0000541088817816 */ /* 0x000fe20000000081 */
[-C--:B------:R-:W-:Y:S01]  /*42a0*/  FMUL.FTZ R131, R47, R126.reuse ;  /* 0x0000007e2f837220 */ /* 0x080fe20000410000 */
[----:B------:R-:W-:Y:S01]  /*42b0*/  FFMA.FTZ R47, R124, R126, -R127 ;  /* 0x0000007e7c2f7223 */ /* 0x000fe2000001087f */
[----:B------:R-:W-:Y:S01]  /*42c0*/  FMUL.FTZ R136, R125, R134 ;  /* 0x000000867d887220 */ /* 0x000fe20000410000 */
[----:B------:R-:W-:Y:S01]  /*42d0*/  LOP3.LUT R126, R133, 0xffff0000, RZ, 0xc0, !PT ;  /* 0xffff0000857e7812 */ /* 0x000fe200078ec0ff */
[-C--:B------:R-:W-:Y:S01]  /*42e0*/  FMUL.FTZ R125, R125, R130.reuse ;  /* 0x000000827d7d7220 */ /* 0x080fe20000410000 */
[----:B------:R-:W-:Y:S01]  /*42f0*/  LOP3.LUT R128, R128, 0xffff0000, RZ, 0xc0, !PT ;  /* 0xffff000080807812 */ /* 0x000fe200078ec0ff */
[----:B------:R-:W-:Y:S01]  /*4300*/  FFMA.FTZ R136, R123, R130, -R136 ;  /* 0x000000827b887223 */ /* 0x000fe20000010888 */
[----:B------:R-:W-:Y:S01]  /*4310*/  LOP3.LUT R59, R59, 0xffff0000, RZ, 0xc0, !PT ;  /* 0xffff00003b3b7812 */ /* 0x000fe200078ec0ff */
[----:B------:R-:W-:Y:S01]  /*4320*/  FFMA.FTZ R134, R123, R134, R125 ;  /* 0x000000867b867223 */ /* 0x000fe2000001007d */
[----:B------:R-:W-:-:S02]  /*4330*/  IMAD.U32 R57, R60, 0x10000, RZ ;  /* 0x000100003c397824 */ /* 0x000fc400078e00ff */
[----:B------:R-:W-:Y:S01]  /*4340*/  FMUL.FTZ R130, R61, R126 ;  /* 0x0000007e3d827220 */ /* 0x000fe20000410000 */
[----:B------:R-:W-:Y:S01]  /*4350*/  IMAD.U32 R125, R129, 0x10000, RZ ;  /* 0x00010000817d7824 */ /* 0x000fe200078e00ff */
[----:B------:R-:W-:Y:S01]  /*4360*/  LOP3.LUT R60, R60, 0xffff0000, RZ, 0xc0, !PT ;  /* 0xffff00003c3c7812 */ /* 0x000fe200078ec0ff */
[----:B------:R-:W-:Y:S01]  /*4370*/  IMAD.U32 R123, R63, 0x10000, RZ ;  /* 0x000100003f7b7824 */ /* 0x000fe200078e00ff */
[----:B------:R-:W-:Y:S01]  /*4380*/  LOP3.LUT R129, R129, 0xffff0000, RZ, 0xc0, !PT ;  /* 0xffff000081817812 */ /* 0x000fe200078ec0ff */
[----:B------:R-:W-:Y:S01]  /*4390*/  FFMA.FTZ R124, R124, R132, R131 ;  /* 0x000000847c7c7223 */ /* 0x000fe20000010083 */
[-C--:B------:R-:W-:Y:S01]  /*43a0*/  FMUL.FTZ R132, R61, R128.reuse ;  /* 0x000000803d847220 */ /* 0x080fe20000410000 */
[----:B------:R-:W-:Y:S01]  /*43b0*/  FFMA.FTZ R127, R59, R128, -R130 ;  /* 0x000000803b7f7223 */ /* 0x000fe20000010882 */
[----:B------:R-:W-:Y:S01]  /*43c0*/  LOP3.LUT R63, R63, 0xffff0000, RZ, 0xc0, !PT ;  /* 0xffff00003f3f7812 */ /* 0x000fe200078ec0ff */
[C---:B------:R-:W-:Y:S01]  /*43d0*/  FMUL.FTZ R61, R57.reuse, R125 ;  /* 0x0000007d393d7220 */ /* 0x040fe20000410000 */
[----:B------:R-:W-:Y:S01]  /*43e0*/  LOP3.LUT R56, R56, 0xffff0000, RZ, 0xc0, !PT ;  /* 0xffff000038387812 */ /* 0x000fe200078ec0ff */
[----:B------:R-:W-:Y:S01]  /*43f0*/  FMUL.FTZ R128, R57, R123 ;  /* 0x0000007b39807220 */ /* 0x000fe20000410000 */
[----:B------:R-:W-:Y:S01]  /*4400*/  PRMT R46, R117, 0x5432, R46 ;  /* 0x00005432752e7816 */ /* 0x000fe2000000002e */
[----:B------:R-:W-:Y:S01]  /*4410*/  FMUL.FTZ R57, R60, R129 ;  /* 0x000000813c397220 */ /* 0x000fe20000410000 */
[----:B------:R-:W-:Y:S01]  /*4420*/  FFMA.FTZ R61, R44, R123, -R61 ;  /* 0x0000007b2c3d7223 */ /* 0x000fe2000001083d */
[----:B------:R-:W-:Y:S01]  /*4430*/  FMUL.FTZ R123, R60, R63 ;  /* 0x0000003f3c7b7220 */ /* 0x000fe20000410000 */
[----:B------:R-:W-:Y:S01]  /*4440*/  FFMA.FTZ R131, R59, R126, R132 ;  /* 0x0000007e3b837223 */ /* 0x000fe20000010084 */
[----:B------:R-:W-:Y:S01]  /*4450*/  FFMA.FTZ R128, R44, R125, R128 ;  /* 0x0000007d2c807223 */ /* 0x000fe20000010080 */
[----:B------:R-:W-:Y:S01]  /*4460*/  FFMA.FTZ R60, R56, R63, -R57 ;  /* 0x0000003f383c7223 */ /* 0x000fe20000010839 */
        /* <DEDUP_REMOVED lines=26> */
.L_x_10417:
[----:B------:R-:W-:Y:S05]  /*4610*/  BSYNC B2 ;  /* 0x0000000000027941 */ /* 0x000fea0003800000 */
.L_x_10416:
        /* <DEDUP_REMOVED lines=12> */
.L_x_10415:
[----:B------:R-:W-:Y:S05]  /*46e0*/  BSYNC B1 ;  /* 0x0000000000017941 */ /* 0x000fea0003800000 */
.L_x_10414:
        /* <DEDUP_REMOVED lines=29> */
[----:B------:R-:W-:Y:S02]  /*48c0*/  SHF.R.U64 R62, R50, 0x10, R51 ;  /* 0x00000010323e7819 */ /* 0x000fe40000001233 */
[----:B------:R-:W-:Y:S02]  /*48d0*/  PRMT R122, R122, 0x5410, R63 ;  /* 0x000054107a7a7816 */ /* 0x000fe4000000003f */
[----:B------:R-:W-:Y:S01]  /*48e0*/  SHF.R.U64 R60, R52, 0x10, R53 ;  /* 0x00000010343c7819 */ /* 0x000fe20000001235 */
[----:B--2---:R-:W-:Y:S01]  /*48f0*/  IMAD.U32 R53, R45, 0x10000, RZ ;  /* 0x000100002d357824 */ /* 0x004fe200078e00ff */
[----:B------:R-:W-:-:S02]  /*4900*/  PRMT R118, R118, 0x5410, R107 ;  /* 0x0000541076767816 */ /* 0x000fc4000000006b */
[--C-:B------:R-:W-:Y:S02]  /*4910*/  SHF.R.U32.HI R61, RZ, 0x10, R55.reuse ;  /* 0x00000010ff3d7819 */ /* 0x100fe40000011637 */
[----:B------:R-:W-:Y:S01]  /*4920*/  SHF.R.U64 R104, R54, 0x10, R55 ;  /* 0x0000001036687819 */ /* 0x000fe20000001237 */
[----:B------:R-:W-:Y:S01]  /*4930*/  IMAD.U32 R55, R47, 0x10000, RZ ;  /* 0x000100002f377824 */ /* 0x000fe200078e00ff */
[----:B------:R-:W-:Y:S01]  /*4940*/  PRMT R115, R115, 0x5410, R62 ;  /* 0x0000541073737816 */ /* 0x000fe2000000003e */
[----:B------:R-:W-:Y:S01]  /*4950*/  IMAD.U32 R62, R122, 0x10000, RZ ;  /* 0x000100007a3e7824 */ /* 0x000fe200078e00ff */
[----:B------:R-:W-:Y:S01]  /*4960*/  SHF.R.U64 R106, R48, 0x10, R49 ;  /* 0x00000010306a7819 */ /* 0x000fe20000001231 */
[----:B-1----:R-:W-:Y:S01]  /*4970*/  IMAD.U32 R49, R41, 0x10000, RZ ;  /* 0x0001000029317824 */ /* 0x002fe200078e00ff */
[----:B------:R-:W-:Y:S01]  /*4980*/  PRMT R121, R121, 0x5410, R60 ;  /* 0x0000541079797816 */ /* 0x000fe2000000003c */
[----:B------:R-:W-:Y:S01]  /*4990*/  IMAD.U32 R60, R118, 0x10000, RZ ;  /* 0x00010000763c7824 */ /* 0x000fe200078e00ff */
[----:B------:R-:W-:Y:S01]  /*49a0*/  PRMT R120, R120, 0x5410, R61 ;  /* 0x0000541078787816 */ /* 0x000fe2000000003d */
[----:B------:R-:W-:Y:S01]  /*49b0*/  IMAD.U32 R48, R40, 0x10000, RZ ;  /* 0x0001000028307824 */ /* 0x000fe200078e00ff */
[----:B------:R-:W-:-:S02]  /*49c0*/  LOP3.LUT R54, R45, 0xffff0000, RZ, 0xc0, !PT ;  /* 0xffff00002d367812 */ /* 0x000fc400078ec0ff */
[----:B------:R-:W-:Y:S01]  /*49d0*/  PRMT R119, R119, 0x5410, R104 ;  /* 0x0000541077777816 */ /* 0x000fe20000000068 */
[----:B------:R-:W-:Y:S01]  /*49e0*/  FMUL.FTZ R104, R53, R62 ;  /* 0x0000003e35687220 */ /* 0x000fe20000410000 */
[----:B------:R-:W-:Y:S02]  /*49f0*/  LOP3.LUT R61, R122, 0xffff0000, RZ, 0xc0, !PT ;  /* 0xffff00007a3d7812 */ /* 0x000fe400078ec0ff */
[----:B------:R-:W-:Y:S01]  /*4a00*/  SHF.R.U32.HI R105, RZ, 0x10, R51 ;  /* 0x00000010ff697819 */ /* 0x000fe20000011633 */
[-C--:B------:R-:W-:Y:S01]  /*4a10*/  FFMA.FTZ R104, R49, R60.reuse, -R104 ;  /* 0x0000003c31687223 */ /* 0x080fe20000010868 */
[----:B------:R-:W-:Y:S01]  /*4a20*/  PRMT R117, R117, 0x5410, R106 ;  /* 0x0000541075757816 */ /* 0x000fe2000000006a */
[----:B------:R-:W-:Y:S01]  /*4a30*/  FMUL.FTZ R106, R53, R60 ;  /* 0x0000003c356a7220 */ /* 0x000fe20000410000 */
[----:B------:R-:W-:Y:S01]  /*4a40*/  LOP3.LUT R50, R41, 0xffff0000, RZ, 0xc0, !PT ;  /* 0xffff000029327812 */ /* 0x000fe200078ec0ff */
[----:B------:R-:W-:Y:S01]  /*4a50*/  FMUL.FTZ R63, R54, R61 ;  /* 0x0000003d363f7220 */ /* 0x000fe20000410000 */
[----:B------:R-:W-:Y:S01]  /*4a60*/  LOP3.LUT R53, R118, 0xffff0000, RZ, 0xc0, !PT ;  /* 0xffff000076357812 */ /* 0x000fe200078ec0ff */
[----:B------:R-:W-:Y:S01]  /*4a70*/  IMAD.U32 R60, R120, 0x10000, RZ ;  /* 0x00010000783c7824 */ /* 0x000fe200078e00ff */
[----:B------:R-:W-:Y:S01]  /*4a80*/  PRMT R116, R116, 0x5410, R105 ;  /* 0x0000541074747816 */ /* 0x000fe20000000069 */
[C---:B------:R-:W-:Y:S01]  /*4a90*/  IMAD.U32 R51, R44.reuse, 0x10000, RZ ;  /* 0x000100002c337824 */ /* 0x040fe200078e00ff */
[----:B------:R-:W-:Y:S01]  /*4aa0*/  LOP3.LUT R52, R44, 0xffff0000, RZ, 0xc0, !PT ;  /* 0xffff00002c347812 */ /* 0x000fe200078ec0ff */
[----:B------:R-:W-:Y:S01]  /*4ab0*/  FFMA.FTZ R106, R49, R62, R106 ;  /* 0x0000003e316a7223 */ /* 0x000fe2000001006a */
[-C--:B------:R-:W-:Y:S01]  /*4ac0*/  FMUL.FTZ R105, R54, R53.reuse ;  /* 0x0000003536697220 */ /* 0x080fe20000410000 */
[----:B------:R-:W-:Y:S01]  /*4ad0*/  FFMA.FTZ R63, R50, R53, -R63 ;  /* 0x00000035323f7223 */ /* 0x000fe2000001083f */
[----:B------:R-:W-:-:S02]  /*4ae0*/  IMAD.U32 R44, R43, 0x10000, RZ ;  /* 0x000100002b2c7824 */ /* 0x000fc400078e00ff */
[-C--:B------:R-:W-:Y:S01]  /*4af0*/  FMUL.FTZ R53, R55, R60.reuse ;  /* 0x0000003c37357220 */ /* 0x080fe20000410000 */
[----:B------:R-:W-:Y:S01]  /*4b00*/  IMAD.U32 R49, R116, 0x10000, RZ ;  /* 0x0001000074317824 */ /* 0x000fe200078e00ff */
[----:B------:R-:W-:Y:S01]  /*4b10*/  LOP3.LUT R47, R47, 0xffff0000, RZ, 0xc0, !PT ;  /* 0xffff00002f2f7812 */ /* 0x000fe200078ec0ff */
[----:B------:R-:W-:Y:S01]  /*4b20*/  FFMA.FTZ R105, R50, R61, R105 ;  /* 0x0000003d32697223 */ /* 0x000fe20000010069 */
[----:B------:R-:W-:Y:S01]  /*4b30*/  LOP3.LUT R120, R120, 0xffff0000, RZ, 0xc0, !PT ;  /* 0xffff000078787812 */ /* 0x000fe200078ec0ff */
[-C--:B------:R-:W-:Y:S01]  /*4b40*/  FMUL.FTZ R55, R55, R49.reuse ;  /* 0x0000003137377220 */ /* 0x080fe20000410000 */
[----:B------:R-:W-:Y:S01]  /*4b50*/  LOP3.LUT R116, R116, 0xffff0000, RZ, 0xc0, !PT ;  /* 0xffff000074747812 */ /* 0x000fe200078ec0ff */
[C---:B------:R-:W-:Y:S01]  /*4b60*/  FFMA.FTZ R53, R44.reuse, R49, -R53 ;  /* 0x000000312c357223 */ /* 0x040fe20000010835 */
[----:B------:R-:W-:Y:S01]  /*4b70*/  IMAD.U32 R49, R121, 0x10000, RZ ;  /* 0x0001000079317824 */ /* 0x000fe200078e00ff */
[----:B------:R-:W-:Y:S01]  /*4b80*/  LOP3.LUT R45, R43, 0xffff0000, RZ, 0xc0, !PT ;  /* 0xffff00002b2d7812 */ /* 0x000fe200078ec0ff */
[----:B------:R-:W-:Y:S01]  /*4b90*/  FFMA.FTZ R55, R44, R60, R55 ;  /* 0x0000003c2c377223 */ /* 0x000fe20000010037 */
[C---:B------:R-:W-:Y:S01]  /*4ba0*/  FMUL.FTZ R50, R47.reuse, R120 ;  /* 0x000000782f327220 */ /* 0x040fe20000410000 */
[----:B------:R-:W-:Y:S01]  /*4bb0*/  FMUL.FTZ R54, R47, R116 ;  /* 0x000000742f367220 */ /* 0x000fe20000410000 */
[----:B------:R-:W-:-:S02]  /*4bc0*/  IMAD.U32 R44, R117, 0x10000, RZ ;  /* 0x00010000752c7824 */ /* 0x000fc400078e00ff */
[----:B------:R-:W-:Y:S01]  /*4bd0*/  FMUL.FTZ R47, R51, R49 ;  /* 0x00000031332f7220 */ /* 0x000fe20000410000 */
[----:B------:R-:W-:Y:S01]  /*4be0*/  LOP3.LUT R121, R121, 0xffff0000, RZ, 0xc0, !PT ;  /* 0xffff000079797812 */ /* 0x000fe200078ec0ff */
[C---:B------:R-:W-:Y:S01]  /*4bf0*/  FFMA.FTZ R116, R45.reuse, R116, -R50 ;  /* 0x000000742d747223 */ /* 0x040fe20000010832 */
[----:B------:R-:W-:Y:S01]  /*4c00*/  FFMA.FTZ R120, R45, R120, R54 ;  /* 0x000000782d787223 */ /* 0x000fe20000010036 */
[----:B------:R-:W-:Y:S02]  /*4c10*/  IMAD.U32 R43, R46, 0x10000, RZ ;  /* 0x000100002e2b7824 */ /* 0x000fe400078e00ff */
[-C--:B------:R-:W-:Y:S01]  /*4c20*/  FMUL.FTZ R50, R51, R44.reuse ;  /* 0x0000002c33327220 */ /* 0x080fe20000410000 */
[----:B------:R-:W-:Y:S01]  /*4c30*/  FFMA.FTZ R47, R48, R44, -R47 ;  /* 0x0000002c302f7223 */ /* 0x000fe2000001082f */
[----:B------:R-:W-:Y:S01]  /*4c40*/  IMAD.U32 R45, R119, 0x10000, RZ ;  /* 0x00010000772d7824 */ /* 0x000fe200078e00ff */
[----:B------:R-:W-:Y:S01]  /*4c50*/  LOP3.LUT R41, R40, 0xffff0000, RZ, 0xc0, !PT ;  /* 0xffff000028297812 */ /* 0x000fe200078ec0ff */
[----:B------:R-:W-:Y:S01]  /*4c60*/  IMAD.U32 R44, R115, 0x10000, RZ ;  /* 0x00010000732c7824 */ /* 0x000fe200078e00ff */
[----:B------:R-:W-:Y:S01]  /*4c70*/  LOP3.LUT R46, R46, 0xffff0000, RZ, 0xc0, !PT ;  /* 0xffff00002e2e7812 */ /* 0x000fe200078ec0ff */
[----:B------:R-:W-:Y:S01]  /*4c80*/  FMUL.FTZ R54, R52, R121 ;  /* 0x0000007934367220 */ /* 0x000fe20000410000 */
[----:B------:R-:W-:Y:S01]  /*4c90*/  LOP3.LUT R117, R117, 0xffff0000, RZ, 0xc0, !PT ;  /* 0xffff000075757812 */ /* 0x000fe200078ec0ff */
[----:B------:R-:W-:Y:S01]  /*4ca0*/  IMAD.U32 R40, R42, 0x10000, RZ ;  /* 0x000100002a287824 */ /* 0x000fe200078e00ff */
[----:B------:R-:W-:Y:S01]  /*4cb0*/  LOP3.LUT R119, R119, 0xffff0000, RZ, 0xc0, !PT ;  /* 0xffff000077777812 */ /* 0x000fe200078ec0ff */
[----:B------:R-:W-:Y:S01]  /*4cc0*/  FFMA.FTZ R50, R48, R49, R50 ;  /* 0x0000003130327223 */ /* 0x000fe20000010032 */
[----:B------:R-:W-:Y:S01]  /*4cd0*/  LOP3.LUT R115, R115, 0xffff0000, RZ, 0xc0, !PT ;  /* 0xffff000073737812 */ /* 0x000fe200078ec0ff */
[C---:B------:R-:W-:Y:S01]  /*4ce0*/  FMUL.FTZ R49, R43.reuse, R45 ;  /* 0x0000002d2b317220 */ /* 0x040fe20000410000 */
[----:B------:R-:W-:Y:S01]  /*4cf0*/  LOP3.LUT R42, R42, 0xffff0000, RZ, 0xc0, !PT ;  /* 0xffff00002a2a7812 */ /* 0x000fe200078ec0ff */
[-C--:B------:R-:W-:Y:S01]  /*4d00*/  FMUL.FTZ R48, R43, R44.reuse ;  /* 0x0000002c2b307220 */ /* 0x080fe20000410000 */
[-C--:B------:R-:W-:Y:S01]  /*4d10*/  FMUL.FTZ R52, R52, R117.reuse ;  /* 0x0000007534347220 */ /* 0x080fe20000410000 */
[C---:B------:R-:W-:Y:S01]  /*4d20*/  FFMA.FTZ R54, R41.reuse, R117, -R54 ;  /* 0x0000007529367223 */ /* 0x040fe20000010836 */
        /* <DEDUP_REMOVED lines=18> */
.L_x_10419:
[----:B------:R-:W-:Y:S05]  /*4e50*/  BSYNC B1 ;  /* 0x0000000000017941 */ /* 0x000fea0003800000 */
.L_x_10418:
        /* <DEDUP_REMOVED lines=10> */
.L_x_10387:
[----:B------:R-:W-:-:S13]  /*4f00*/  ISETP.NE.AND P3, PT, R203, 0x3, PT ;  /* 0x00000003cb00780c */ /* 0x000fda0003f65270 */
[----:B------:R-:W-:Y:S05]  /*4f10*/  @!P3 BRA `(.L_x_10420) ;  /* 0x000000000004b947 */ /* 0x000fea0003800000 */
[----:B------:R-:W-:Y:S01]  /*4f20*/  BPT.TRAP 0x1 ;  /* 0x000000040000795c */ /* 0x000fe20000300000 */
.L_x_10420:
[----:B------:R-:W-:Y:S01]  /*4f30*/  IMAD R94, R2, 0x8, R18 ;  /* 0x00000008025e7824 */ /* 0x000fe200078e0212 */
[----:B------:R-:W-:Y:S01]  /*4f40*/  SHF.L.U32 R108, R201, 0x1f, RZ ;  /* 0x0000001fc96c7819 */ /* 0x000fe200000006ff */
[----:B------:R-:W-:Y:S01]  /*4f50*/  IMAD R99, R26, -0x60, R29 ;  /* 0xffffffa01a637824 */ /* 0x000fe200078e021d */
[----:B------:R-:W-:Y:S02]  /*4f60*/  BSSY B1, `(.L_x_10421) ;  /* 0x0000004000017945 */ /* 0x000fe40003800000 */
[----:B------:R-:W0:Y:S02]  /*4f70*/  SYNCS.PHASECHK.TRANS64.TRYWAIT P4, [R94+URZ+0x32490], R108 ;  /* 0x0324906c5e0075a7 */ /* 0x000e24000808017f */
[----:B------:R-:W-:Y:S01]  /*4f80*/  VIMNMX R99, R99, 0x60, PT ;  /* 0x0000006063637848 */ /* 0x000fe20003fe0100 */
[----:B0-----:R-:W-:Y:S06]  /*4f90*/  @!P4 BRA `(.L_x_10422) ;  /* 0x0000013c00bcc947 */ /* 0x001fec0003800000 */
.L_x_10681:
[----:B------:R-:W-:Y:S05]  /*4fa0*/  BSYNC B1 ;  /* 0x0000000000017941 */ /* 0x000fea0003800000 */
.L_x_10421:
        /* <DEDUP_REMOVED lines=8> */
.L_x_10424:
[----:B------:R-:W-:Y:S05]  /*5030*/  BSYNC B1 ;  /* 0x0000000000017941 */ /* 0x000fea0003800000 */
.L_x_10423:
[----:B------:R-:W-:Y:S05]  /*5040*/  @P4 BRA `(.L_x_10404) ;  /* 0x0000000000104947 */ /* 0x000fea0003800000 */
[----:B-1----:R-:W1:Y:S04]  /*5050*/  @!P1 LDS.128 R40, [R106+0x2000] ;  /* 0x002000006a289984 */ /* 0x002e680000000c00 */
[----:B------:R-:W2:Y:S04]  /*5060*/  @!P2 LDS.128 R44, [R104+0x2000] ;  /* 0x00200000682ca984 */ /* 0x000ea80000000c00 */
[----:B-1----:R3:W-:Y:S04]  /*5070*/  @!P1 STG.E.128 desc[UR60][R48.64], R40 ;  /* 0x0000002830009986 */ /* 0x0027e8000c101d3c */
[----:B--2---:R3:W-:Y:S02]  /*5080*/  @!P2 STG.E.128 desc[UR60][R48.64+0x40], R44 ;  /* 0x0000402c3000a986 */ /* 0x0047e4000c101d3c */
.L_x_10404:
[----:B------:R-:W-:Y:S05]  /*5090*/  BSYNC B0 ;  /* 0x0000000000007941 */ /* 0x000fea0003800000 */
.L_x_10386:
        /* <DEDUP_REMOVED lines=17> */
.L_x_10426:
[----:B------:R-:W-:Y:S05]  /*51b0*/  BSYNC B0 ;  /* 0x0000000000007941 */ /* 0x000fea0003800000 */
.L_x_10425:
[----:B------:R-:W2:Y:S01]  /*51c0*/  SYNCS.PHASECHK.TRANS64.TRYWAIT P3, [R94+URZ+0x324b0], R108 ;  /* 0x0324b06c5e0075a7 */ /* 0x000ea2000806017f */
[----:B------:R-:W-:Y:S01]  /*51d0*/  ULDC.64 UR56, c[0x0][0x328] ;  /* 0x0000ca0000387ab9 */ /* 0x000fe20000000a00 */
[----:B------:R-:W-:Y:S01]  /*51e0*/  ULDC.64 UR58, c[0x0][0x318] ;  /* 0x0000c600003a7ab9 */ /* 0x000fe20000000a00 */
[----:B------:R-:W-:Y:S01]  /*51f0*/  BSSY B0, `(.L_x_10427) ;  /* 0x0000003000007945 */ /* 0x000fe20003800000 */
[----:B-1----:R-:W-:-:S03]  /*5200*/  IMAD R40, R2, 0x6000, R77 ;  /* 0x0000600002287824 */ /* 0x002fc600078e024d */
[----:B--2---:R-:W-:Y:S05]  /*5210*/  @!P3 BRA `(.L_x_10428) ;  /* 0x0000013c0030b947 */ /* 0x004fea0003800000 */
.L_x_10682:
[----:B------:R-:W-:Y:S05]  /*5220*/  BSYNC B0 ;  /* 0x0000000000007941 */ /* 0x000fea0003800000 */
.L_x_10427:
[----:B------:R-:W-:Y:S01]  /*5230*/  ISETP.GE.AND P3, PT, R19, R99, PT ;  /* 0x000000631300720c */ /* 0x000fe20003f66270 */
[----:B------:R-:W-:Y:S01]  /*5240*/  IMAD.IADD R41, R75, 0x1, R40 ;  /* 0x000000014b297824 */ /* 0x000fe200078e0228 */
[----:B------:R-:W-:Y:S01]  /*5250*/  BSSY B0, `(.L_x_10429) ;  /* 0x0000026000007945 */ /* 0x000fe20003800000 */
[----:B------:R-:W-:Y:S02]  /*5260*/  IMAD R48, R40, 0x2, R24 ;  /* 0x0000000228307824 */ /* 0x000fe400078e0218 */
[----:B------:R-:W-:-:S04]  /*5270*/  IMAD.WIDE R44, R26, 0x60, R70 ;  /* 0x000000601a2c7825 */ /* 0x000fc800078e0246 */
[----:B------:R-:W-:-:S04]  /*5280*/  IMAD R49, R41, 0x2, R24 ;  /* 0x0000000229317824 */ /* 0x000fc800078e0218 */
[----:B------:R-:W-:Y:S05]  /*5290*/  @P3 BRA `(.L_x_10430) ;  /* 0x0000000000843947 */ /* 0x000fea0003800000 */
[----:B------:R-:W-:Y:S01]  /*52a0*/  IMAD R43, R45, UR56, RZ ;  /* 0x000000382d2b7c24 */ /* 0x000fe2000f8e02ff */
[----:B------:R-:W-:Y:S01]  /*52b0*/  ULDC UR4, c[0x0][0x320] ;  /* 0x0000c80000047ab9 */ /* 0x000fe20000000800 */
        /* <DEDUP_REMOVED lines=31> */
.L_x_10430:
[----:B------:R-:W-:Y:S05]  /*54b0*/  BSYNC B0 ;  /* 0x0000000000007941 */ /* 0x000fea0003800000 */
.L_x_10429:
[----:B------:R-:W-:Y:S01]  /*54c0*/  ISETP.GE.AND P3, PT, R221, R99, PT ;  /* 0x00000063dd00720c */ /* 0x000fe20003f66270 */
[----:B------:R-:W-:-:S12]  /*54d0*/  BSSY B0, `(.L_x_10431) ;  /* 0x0000025000007945 */ /* 0x000fd80003800000 */
[----:B------:R-:W-:Y:S05]  /*54e0*/  @P3 BRA `(.L_x_10432) ;  /* 0x00000000008c3947 */ /* 0x000fea0003800000 */
[----:B--2---:R-:W-:Y:S01]  /*54f0*/  IADD3 R43, P3, R44, 0x40, RZ ;  /* 0x000000402c2b7810 */ /* 0x004fe20007f7e0ff */
[----:B------:R-:W-:Y:S01]  /*5500*/  IMAD.MOV.U32 R40, RZ, RZ, R20 ;  /* 0x000000ffff287224 */ /* 0x000fe200078e0014 */
[----:B------:R-:W-:Y:S01]  /*5510*/  ULDC UR4, c[0x0][0x320] ;  /* 0x0000c80000047ab9 */ /* 0x000fe20000000800 */
        /* <DEDUP_REMOVED lines=32> */
.L_x_10432:
[----:B------:R-:W-:Y:S05]  /*5720*/  BSYNC B0 ;  /* 0x0000000000007941 */ /* 0x000fea0003800000 */
.L_x_10431:
        /* <DEDUP_REMOVED lines=22> */
.L_x_10381:
[----:B------:R-:W-:Y:S02]  /*5890*/  ISETP.GE.AND P2, PT, R198, 0x1, PT ;  /* 0x00000001c600780c */ /* 0x000fe40003f46270 */
[----:B------:R-:W-:Y:S02]  /*58a0*/  CS2R R6, SRZ ;  /* 0x0000000000067805 */ /* 0x000fe4000001ff00 */
[----:B------:R-:W-:Y:S02]  /*58b0*/  PLOP3.LUT P1, PT, PT, PT, PT, 0x80, 0x0 ;  /* 0x000000000000781c */ /* 0x000fe40003f2f070 */
[----:B------:R-:W-:Y:S01]  /*58c0*/  CS2R R4, SRZ ;  /* 0x0000000000047805 */ /* 0x000fe2000001ff00 */
[----:B------:R-:W-:Y:S01]  /*58d0*/  IMAD.MOV.U32 R150, RZ, RZ, RZ ;  /* 0x000000ffff967224 */ /* 0x000fe200078e00ff */
        /* <DEDUP_REMOVED lines=63> */
[----:B------:R-:W-:Y:S02]  /*5cd0*/  IMAD.MOV.U32 R27, RZ, RZ, RZ ;  /* 0x000000ffff1b7224 */ /* 0x000fe400078e00ff */
[----:B------:R-:W-:Y:S01]  /*5ce0*/  IMAD.MOV.U32 R9, RZ, RZ, RZ ;  /* 0x000000ffff097224 */ /* 0x000fe200078e00ff */
[----:B------:R-:W-:Y:S06]  /*5cf0*/  @P0 BRA `(.L_x_10434) ;  /* 0x00000000000c0947 */ /* 0x000fec0003800000 */
[----:B------:R-:W0:Y:S01]  /*5d00*/  FENCE.VIEW.ASYNC.G ;  /* 0x00000000000073c6 */ /* 0x000e220000000100 */
[----:B------:R-:W-:Y:S05]  /*5d10*/  WARPSYNC.ALL ;  /* 0x0000000000007948 */ /* 0x000fea0003800000 */
[----:B0-----:R-:W-:Y:S06]  /*5d20*/  BAR.ARV 0xc, 0x180 ;  /* 0x0306000000007b1d */ /* 0x001fec0000002000 */
.L_x_10434:
[----:B------:R-:W-:Y:S01]  /*5d30*/  CS2R R24, SRZ ;  /* 0x0000000000187805 */ /* 0x000fe2000001ff00 */
[----:B------:R-:W-:Y:S06]  /*5d40*/  @!P2 BRA `(.L_x_10435) ;  /* 0x0000007c00dca947 */ /* 0x000fec0003800000 */
[----:B------:R-:W-:-:S03]  /*5d50*/  UMOV UR4, 0xffffffff ;  /* 0xffffffff00047882 */ /* 0x000fc60000000000 */
[----:B------:R-:W-:Y:S05]  /*5d60*/  BRA.DIV UR4, `(.L_x_10436) ;  /* 0x0000013204707947 */ /* 0x000fea000b800000 */
[----:B------:R0:W1:Y:S02]  /*5d70*/  SHFL.IDX PT, R14, R234, RZ, 0x1f ;  /* 0x00001fffea0e7589 */ /* 0x00006400000e0000 */
.L_x_10685:
[----:B------:R-:W-:Y:S01]  /*5d80*/  VIADD R24, R18, 0x18400 ;  /* 0x0001840012187836 */ /* 0x000fe20000000000 */
[----:B-1----:R-:W-:Y:S01]  /*5d90*/  LEA.HI R0, R14, R14, RZ, 0x1 ;  /* 0x0000000e0e007211 */ /* 0x002fe200078f08ff */
[----:B------:R-:W-:Y:S03]  /*5da0*/  BSSY B6, `(.L_x_10437) ;  /* 0x0000015000067945 */ /* 0x000fe60003800000 */
[----:B------:R-:W-:Y:S02]  /*5db0*/  LOP3.LUT P0, RZ, R24, 0x1bf, RZ, 0xc0, !PT ;  /* 0x000001bf18ff7812 */ /* 0x000fe4000780c0ff */
[----:B------:R-:W-:-:S05]  /*5dc0*/  LOP3.LUT R29, R0, 0xffffe, RZ, 0xc0, !PT ;  /* 0x000ffffe001d7812 */ /* 0x000fca00078ec0ff */
[----:B------:R-:W-:-:S06]  /*5dd0*/  IMAD.IADD R29, R14, 0x1, -R29 ;  /* 0x000000010e1d7824 */ /* 0x000fcc00078e0a1d */
        /* <DEDUP_REMOVED lines=17> */
.L_x_10438:
[----:B------:R-:W-:Y:S05]  /*5ef0*/  BSYNC B6 ;  /* 0x0000000000067941 */ /* 0x000fea0003800000 */
.L_x_10437:
        /* <DEDUP_REMOVED lines=12> */
.L_x_10442:
[----:B--2---:R2:W3:Y:S02]  /*5fc0*/  SYNCS.PHASECHK.TRANS64.TRYWAIT P0, [R18+URZ+0x32400], R3 ;  /* 0x03240003120075a7 */ /* 0x0044e4000800017f */
[----:B---3--:R-:W-:Y:S05]  /*5fd0*/  @!P0 NANOSLEEP.SYNCS 0x989680 ;  /* 0x009896800000895d */ /* 0x008fea0003900000 */
[----:B------:R-:W3:Y:S02]  /*5fe0*/  @!P0 SYNCS.PHASECHK.TRANS64 P0, [R18+URZ+0x32400], R3 ;  /* 0x03240003120085a7 */ /* 0x000ee4000800007f */
[----:B---3--:R-:W-:Y:S05]  /*5ff0*/  @!P0 BRA `(.L_x_10442) ;  /* 0xfffffffc00f08947 */ /* 0x008fea000383ffff */
.L_x_10441:
[----:B------:R-:W-:Y:S05]  /*6000*/  BSYNC B0 ;  /* 0x0000000000007941 */ /* 0x000fea0003800000 */
.L_x_10440:
[----:B------:R-:W-:Y:S05]  /*6010*/  BRA `(.L_x_10443) ;  /* 0x00000020007c7947 */ /* 0x000fea0003800000 */
.L_x_10439:
        /* <DEDUP_REMOVED lines=36> */
.L_x_10445:
[----:B------:R-:W-:Y:S05]  /*6260*/  BSYNC B6 ;  /* 0x0000000000067941 */ /* 0x000fea0003800000 */
.L_x_10444:
        /* <DEDUP_REMOVED lines=11> */
.L_x_10691:
[----:B------:R-:W-:Y:S01]  /*6320*/  ULDC UR4, c[0x0][0x448] ;  /* 0x0001120000047ab9 */ /* 0x000fe20000000800 */
[----:B------:R-:W-:Y:S01]  /*6330*/  LEA.HI R6, R222, R222, RZ, 0x1 ;  /* 0x000000dede067211 */ /* 0x000fe200078f08ff */
[----:B------:R-:W-:Y:S01]  /*6340*/  IMAD R28, R97, UR4, RZ ;  /* 0x00000004611c7c24 */ /* 0x000fe2000f8e02ff */
[----:B------:R-:W-:Y:S01]  /*6350*/  BSSY B1, `(.L_x_10449) ;  /* 0x000001e000017945 */ /* 0x000fe20003800000 */
[----:B------:R-:W-:Y:S02]  /*6360*/  CS2R R10, SRZ ;  /* 0x00000000000a7805 */ /* 0x000fe4000001ff00 */
[----:B------:R-:W-:Y:S02]  /*6370*/  LOP3.LUT R9, R6, 0xfffffffe, RZ, 0xc0, !PT ;  /* 0xfffffffe06097812 */ /* 0x000fe400078ec0ff */
[----:B------:R-:W-:Y:S02]  /*6380*/  CS2R R6, SRZ ;  /* 0x0000000000067805 */ /* 0x000fe4000001ff00 */
[----:B------:R-:W-:Y:S01]  /*6390*/  ISETP.GE.AND P0, PT, R5, R28, PT ;  /* 0x0000001c0500720c */ /* 0x000fe20003f06270 */
[----:B------:R-:W-:Y:S01]  /*63a0*/  IMAD.SHL.U32 R5, R227, 0x40, RZ ;  /* 0x00000040e3057824 */ /* 0x000fe200078e00ff */
[----:B------:R-:W-:Y:S01]  /*63b0*/  CS2R R20, SRZ ;  /* 0x0000000000147805 */ /* 0x000fe2000001ff00 */
[----:B------:R-:W-:Y:S01]  /*63c0*/  IMAD.IADD R12, R222, 0x1, -R9 ;  /* 0x00000001de0c7824 */ /* 0x000fe200078e0a09 */
[----:B------:R-:W-:-:S02]  /*63d0*/  CS2R R8, SRZ ;  /* 0x0000000000087805 */ /* 0x000fc4000001ff00 */
[----:B------:R-:W-:Y:S02]  /*63e0*/  LOP3.LUT R13, R5, 0x1c0, RZ, 0xc0, !PT ;  /* 0x000001c0050d7812 */ /* 0x000fe400078ec0ff */
[----:B------:R-:W-:-:S05]  /*63f0*/  SHF.L.U32 R5, R12, 0x1f, RZ ;  /* 0x0000001f0c057819 */ /* 0x000fca00000006ff */
        /* <DEDUP_REMOVED lines=19> */
.L_x_10450:
[----:B------:R-:W-:Y:S05]  /*6530*/  BSYNC B1 ;  /* 0x0000000000017941 */ /* 0x000fea0003800000 */
.L_x_10449:
[----:B------:R-:W1:Y:S01]  /*6540*/  SYNCS.PHASECHK.TRANS64.TRYWAIT P0, [R18+URZ+0x32400], R5 ;  /* 0x03240005120075a7 */ /* 0x000e62000800017f */
[----:B---3--:R-:W-:Y:S01]  /*6550*/  LOP3.LUT R3, R13, 0x18, R16, 0xf8, !PT ;  /* 0x000000180d037812 */ /* 0x008fe200078ef810 */
[----:B--2---:R-:W-:Y:S01]  /*6560*/  IMAD R0, R33, -0x80, R28 ;  /* 0xffffff8021007824 */ /* 0x004fe200078e021c */
[----:B----4-:R-:W-:Y:S01]  /*6570*/  SHF.R.U32.HI R4, RZ, 0x3, R13 ;  /* 0x00000003ff047819 */ /* 0x010fe2000001160d */
[--C-:B0----5:R-:W-:Y:S01]  /*6580*/  IMAD.MOV.U32 R14, RZ, RZ, R9.reuse ;  /* 0x000000ffff0e7224 */ /* 0x121fe200078e0009 */
[--C-:B------:R-:W-:Y:S01]  /*6590*/  SHF.R.U64 R28, R8, 0x10, R9.reuse ;  /* 0x00000010081c7819 */ /* 0x100fe20000001209 */
[----:B------:R-:W-:Y:S01]  /*65a0*/  IMAD.MOV.U32 R13, RZ, RZ, R8 ;  /* 0x000000ffff0d7224 */ /* 0x000fe200078e0008 */
[----:B------:R-:W-:Y:S01]  /*65b0*/  LOP3.LUT R30, R3, R4, RZ, 0x3c, !PT ;  /* 0x00000004031e7212 */ /* 0x000fe200078e3cff */
[----:B------:R-:W-:Y:S01]  /*65c0*/  IMAD.MOV.U32 R3, RZ, RZ, R6 ;  /* 0x000000ffff037224 */ /* 0x000fe200078e0006 */
[----:B-1----:R-:W-:Y:S01]  /*65d0*/  SHF.R.U32.HI R27, RZ, 0x10, R9 ;  /* 0x00000010ff1b7819 */ /* 0x002fe20000011609 */
[--C-:B------:R-:W-:Y:S01]  /*65e0*/  IMAD.MOV.U32 R4, RZ, RZ, R7.reuse ;  /* 0x000000ffff047224 */ /* 0x100fe200078e0007 */
[--C-:B------:R-:W-:Y:S01]  /*65f0*/  SHF.R.U64 R26, R6, 0x10, R7.reuse ;  /* 0x00000010061a7819 */ /* 0x100fe20000001207 */
[----:B------:R-:W-:Y:S01]  /*6600*/  IMAD R9, R211, 0x200, R30 ;  /* 0x00000200d3097824 */ /* 0x000fe200078e021e */
[----:B------:R-:W-:Y:S01]  /*6610*/  SHF.R.U32.HI R25, RZ, 0x10, R7 ;  /* 0x00000010ff197819 */ /* 0x000fe20000011607 */
[----:B------:R-:W-:Y:S01]  /*6620*/  IMAD.MOV.U32 R7, RZ, RZ, R20 ;  /* 0x000000ffff077224 */ /* 0x000fe200078e0014 */
[--C-:B------:R-:W-:Y:S01]  /*6630*/  SHF.R.U64 R24, R20, 0x10, R21.reuse ;  /* 0x0000001014187819 */ /* 0x100fe20000001215 */
[----:B------:R-:W-:Y:S01]  /*6640*/  IMAD R9, R9, 0x2, R18 ;  /* 0x0000000209097824 */ /* 0x000fe200078e0212 */
[----:B------:R-:W-:Y:S01]  /*6650*/  VIMNMX R38, R0, 0x80, PT ;  /* 0x0000008000267848 */ /* 0x000fe20003fe0100 */
[----:B------:R-:W-:Y:S01]  /*6660*/  BSSY B1, `(.L_x_10451) ;  /* 0x0000011000017945 */ /* 0x000fe20003800000 */
[--C-:B------:R-:W-:Y:S01]  /*6670*/  IMAD.MOV.U32 R15, RZ, RZ, R21.reuse ;  /* 0x000000ffff0f7224 */ /* 0x100fe200078e0015 */
[----:B------:R-:W-:Y:S01]  /*6680*/  SHF.R.U32.HI R20, RZ, 0x10, R21 ;  /* 0x00000010ff147819 */ /* 0x000fe20000011615 */
[--C-:B------:R-:W-:Y:S01]  /*6690*/  IMAD.MOV.U32 R8, RZ, RZ, R11.reuse ;  /* 0x000000ffff087224 */ /* 0x100fe200078e000b */
[----:B------:R-:W-:Y:S01]  /*66a0*/  PRMT R33, R3, 0x5410, R26 ;  /* 0x0000541003217816 */ /* 0x000fe2000000001a */
[----:B------:R-:W-:Y:S01]  /*66b0*/  IMAD.MOV.U32 R6, RZ, RZ, R10 ;  /* 0x000000ffff067224 */ /* 0x000fe200078e000a */
[----:B------:R-:W-:Y:S01]  /*66c0*/  SHF.R.U64 R21, R10, 0x10, R11 ;  /* 0x000000100a157819 */ /* 0x000fe2000000120b */
[C---:B------:R-:W-:Y:S01]  /*66d0*/  VIADD R0, R9.reuse, 0x18440 ;  /* 0x0001844009007836 */ /* 0x040fe20000000000 */
[----:B------:R-:W-:Y:S01]  /*66e0*/  PRMT R3, R4, 0x5410, R25 ;  /* 0x0000541004037816 */ /* 0x000fe20000000019 */
[----:B------:R-:W-:Y:S01]  /*66f0*/  VIADD R4, R9, 0x18400 ;  /* 0x0001840009047836 */ /* 0x000fe20000000000 */
[----:B------:R-:W-:-:S02]  /*6700*/  SHF.R.U32.HI R11, RZ, 0x10, R11 ;  /* 0x00000010ff0b7819 */ /* 0x000fc4000001160b */
[----:B------:R-:W-:Y:S02]  /*6710*/  PRMT R31, R13, 0x5410, R28 ;  /* 0x000054100d1f7816 */ /* 0x000fe4000000001c */
[----:B------:R-:W-:Y:S02]  /*6720*/  LOP3.LUT P2, RZ, R227, 0x4, RZ, 0xc0, !PT ;  /* 0x00000004e3ff7812 */ /* 0x000fe4000784c0ff */
[----:B------:R-:W-:Y:S02]  /*6730*/  ISETP.GE.AND P1, PT, R19, R38, PT ;  /* 0x000000261300720c */ /* 0x000fe40003f26270 */
[----:B------:R-:W-:Y:S02]  /*6740*/  PRMT R32, R14, 0x5410, R27 ;  /* 0x000054100e207816 */ /* 0x000fe4000000001b */
[----:B------:R-:W-:Y:S01]  /*6750*/  PRMT R34, R7, 0x5410, R24 ;  /* 0x0000541007227816 */ /* 0x000fe20000000018 */
[----:B------:R-:W-:Y:S08]  /*6760*/  @!P0 BRA `(.L_x_10452) ;  /* 0x0000012800888947 */ /* 0x000ff00003800000 */
.L_x_10692:
[----:B------:R-:W-:Y:S05]  /*6770*/  BSYNC B1 ;  /* 0x0000000000017941 */ /* 0x000fea0003800000 */
.L_x_10451:
        /* <DEDUP_REMOVED lines=27> */
[-C--:B------:R-:W-:Y:S01]  /*6930*/  FMUL.FTZ R30, R5, R20.reuse ;  /* 0x00000014051e7220 */ /* 0x080fe20000410000 */
[----:B------:R-:W-:Y:S01]  /*6940*/  LOP3.LUT R7, R7, 0xffff0000, RZ, 0xc0, !PT ;  /* 0xffff000007077812 */ /* 0x000fe200078ec0ff */
[----:B------:R-:W-:Y:S01]  /*6950*/  FFMA.FTZ R26, R10, R21, R4 ;  /* 0x000000150a1a7223 */ /* 0x000fe20000010004 */
        /* <DEDUP_REMOVED lines=19> */
.L_x_10456:
[----:B------:R-:W-:Y:S05]  /*6a90*/  BSYNC B2 ;  /* 0x0000000000027941 */ /* 0x000fea0003800000 */
.L_x_10455:
[----:B------:R-:W-:Y:S05]  /*6aa0*/  @P1 BRA `(.L_x_10454) ;  /* 0x0000000000981947 */ /* 0x000fea0003800000 */
[----:B0-----:R-:W0:Y:S01]  /*6ab0*/  LDS.128 R4, [R0] ;  /* 0x0000000000047984 */ /* 0x001e220000000c00 */
        /* <DEDUP_REMOVED lines=37> */
.L_x_10454:
[----:B------:R-:W-:Y:S05]  /*6d10*/  BSYNC B1 ;  /* 0x0000000000017941 */ /* 0x000fea0003800000 */
.L_x_10453:
        /* <DEDUP_REMOVED lines=29> */
[C---:B------:R-:W-:Y:S01]  /*6ef0*/  LOP3.LUT R26, R35.reuse, 0xffff0000, RZ, 0xc0, !PT ;  /* 0xffff0000231a7812 */ /* 0x040fe200078ec0ff */
[----:B------:R-:W-:Y:S02]  /*6f00*/  IMAD.U32 R31, R35, 0x10000, RZ ;  /* 0x00010000231f7824 */ /* 0x000fe400078e00ff */
[----:B------:R-:W-:Y:S01]  /*6f10*/  FFMA.FTZ R10, R27, R11, R10 ;  /* 0x0000000b1b0a7223 */ /* 0x000fe2000001000a */
[-C--:B------:R-:W-:Y:S01]  /*6f20*/  FMUL.FTZ R24, R25, R6.reuse ;  /* 0x0000000619187220 */ /* 0x080fe20000410000 */
[-C--:B------:R-:W-:Y:S01]  /*6f30*/  FMUL.FTZ R15, R32, R7.reuse ;  /* 0x00000007200f7220 */ /* 0x080fe20000410000 */
[----:B------:R-:W-:Y:S01]  /*6f40*/  FMUL.FTZ R20, R31, R6 ;  /* 0x000000061f147220 */ /* 0x000fe20000410000 */
[----:B------:R-:W-:Y:S01]  /*6f50*/  FMUL.FTZ R11, R26, R7 ;  /* 0x000000071a0b7220 */ /* 0x000fe20000410000 */
[----:B------:R-:W-:-:S02]  /*6f60*/  F2FP.BF16.F32.PACK_AB R4, R21, R4 ;  /* 0x000000041504723e */ /* 0x000fc400000010ff */
[-C--:B------:R-:W-:Y:S01]  /*6f70*/  FFMA.FTZ R6, R25, R13.reuse, -R20 ;  /* 0x0000000d19067223 */ /* 0x080fe20000010814 */
[-C--:B------:R-:W-:Y:S01]  /*6f80*/  FFMA.FTZ R7, R32, R14.reuse, -R11 ;  /* 0x0000000e20077223 */ /* 0x080fe2000001080b */
[----:B------:R-:W-:Y:S01]  /*6f90*/  FFMA.FTZ R13, R31, R13, R24 ;  /* 0x0000000d1f0d7223 */ /* 0x000fe20000010018 */
[----:B------:R-:W-:Y:S01]  /*6fa0*/  FFMA.FTZ R14, R26, R14, R15 ;  /* 0x0000000e1a0e7223 */ /* 0x000fe2000001000f */
[----:B------:R-:W-:-:S03]  /*6fb0*/  F2FP.BF16.F32.PACK_AB R5, R10, R5 ;  /* 0x000000050a05723e */ /* 0x000fc600000010ff */
[----:B------:R-:W-:Y:S02]  /*6fc0*/  F2FP.BF16.F32.PACK_AB R6, R13, R6 ;  /* 0x000000060d06723e */ /* 0x000fe400000010ff */
[----:B------:R-:W-:-:S05]  /*6fd0*/  F2FP.BF16.F32.PACK_AB R7, R14, R7 ;  /* 0x000000070e07723e */ /* 0x000fca00000010ff */
[----:B------:R0:W-:Y:S02]  /*6fe0*/  STS.128 [R9+0x1a400], R4 ;  /* 0x01a4000409007388 */ /* 0x0001e40000000c00 */
.L_x_10459:
[----:B------:R-:W-:Y:S05]  /*6ff0*/  BSYNC B1 ;  /* 0x0000000000017941 */ /* 0x000fea0003800000 */
.L_x_10458:
[----:B------:R-:W-:Y:S05]  /*7000*/  @P1 BRA `(.L_x_10457) ;  /* 0x00000010005c1947 */ /* 0x000fea0003800000 */
[----:B0-----:R-:W0:Y:S01]  /*7010*/  LDS.128 R4, [R0+0x2000] ;  /* 0x0020000000047984 */ /* 0x001e220000000c00 */
        /* <DEDUP_REMOVED lines=17> */
[----:B------:R-:W-:Y:S01]  /*7130*/  FFMA.FTZ R5, R24, R10, -R15 ;  /* 0x0000000a18057223 */ /* 0x000fe2000001080f */
[----:B------:R-:W-:Y:S01]  /*7140*/  FFMA.FTZ R9, R25, R9, R20 ;  /* 0x0000000919097223 */ /* 0x000fe20000010014 */
[----:B------:R-:W-:Y:S01]  /*7150*/  IMAD.U32 R15, R3, 0x10000, RZ ;  /* 0x00010000030f7824 */ /* 0x000fe200078e00ff */
[----:B------:R-:W-:Y:S01]  /*7160*/  LOP3.LUT R7, R7, 0xffff0000, RZ, 0xc0, !PT ;  /* 0xffff000007077812 */ /* 0x000fe200078ec0ff */
[----:B------:R-:W-:Y:S01]  /*7170*/  IMAD.U32 R25, R8, 0x10000, RZ ;  /* 0x0001000008197824 */ /* 0x000fe200078e00ff */
[----:B------:R-:W-:Y:S01]  /*7180*/  LOP3.LUT R3, R3, 0xffff0000, RZ, 0xc0, !PT ;  /* 0xffff000003037812 */ /* 0x000fe200078ec0ff */
[----:B------:R-:W-:Y:S01]  /*7190*/  FMUL.FTZ R14, R15, R6 ;  /* 0x000000060f0e7220 */ /* 0x000fe20000410000 */
[----:B------:R-:W-:Y:S01]  /*71a0*/  FFMA.FTZ R10, R36, R10, R21 ;  /* 0x0000000a240a7223 */ /* 0x000fe20000010015 */
[----:B------:R-:W-:Y:S01]  /*71b0*/  FMUL.FTZ R8, R25, R6 ;  /* 0x0000000619087220 */ /* 0x000fe20000410000 */
[-C--:B------:R-:W-:Y:S01]  /*71c0*/  FMUL.FTZ R20, R27, R7.reuse ;  /* 0x000000071b147220 */ /* 0x080fe20000410000 */
[----:B------:R-:W-:Y:S01]  /*71d0*/  FMUL.FTZ R24, R3, R7 ;  /* 0x0000000703187220 */ /* 0x000fe20000410000 */
[----:B------:R-:W-:Y:S01]  /*71e0*/  F2FP.BF16.F32.PACK_AB R4, R9, R4 ;  /* 0x000000040904723e */ /* 0x000fe200000010ff */
[-C--:B------:R-:W-:Y:S01]  /*71f0*/  FFMA.FTZ R6, R15, R11.reuse, -R8 ;  /* 0x0000000b0f067223 */ /* 0x080fe20000010808 */
[----:B------:R-:W-:Y:S01]  /*7200*/  FFMA.FTZ R11, R25, R11, R14 ;  /* 0x0000000b190b7223 */ /* 0x000fe2000001000e */
[-C--:B------:R-:W-:Y:S01]  /*7210*/  FFMA.FTZ R7, R3, R13.reuse, -R20 ;  /* 0x0000000d03077223 */ /* 0x080fe20000010814 */
[----:B------:R-:W-:Y:S01]  /*7220*/  FFMA.FTZ R24, R27, R13, R24 ;  /* 0x0000000d1b187223 */ /* 0x000fe20000010018 */
[----:B------:R-:W-:-:S02]  /*7230*/  F2FP.BF16.F32.PACK_AB R5, R10, R5 ;  /* 0x000000050a05723e */ /* 0x000fc400000010ff */
[----:B------:R-:W-:Y:S02]  /*7240*/  F2FP.BF16.F32.PACK_AB R6, R11, R6 ;  /* 0x000000060b06723e */ /* 0x000fe400000010ff */
[----:B------:R-:W-:-:S05]  /*7250*/  F2FP.BF16.F32.PACK_AB R7, R24, R7 ;  /* 0x000000071807723e */ /* 0x000fca00000010ff */
[----:B------:R3:W-:Y:S01]  /*7260*/  STS.128 [R0+0x2000], R4 ;  /* 0x0020000400007388 */ /* 0x0007e20000000c00 */
[----:B------:R-:W-:Y:S05]  /*7270*/  BRA `(.L_x_10457) ;  /* 0x0000000c00c07947 */ /* 0x000fea0003800000 */
.L_x_10447:
[----:B------:R-:W-:-:S03]  /*7280*/  UMOV UR4, 0xffffffff ;  /* 0xffffffff00047882 */ /* 0x000fc60000000000 */
[----:B------:R-:W-:Y:S05]  /*7290*/  BRA.DIV UR4, `(.L_x_10460) ;  /* 0x0000011e04d07947 */ /* 0x000fea000b800000 */
[----:B------:R1:W2:Y:S04]  /*72a0*/  SHFL.IDX PT, R0, R25, RZ, 0x1c1f ;  /* 0x001c1fff19007589 */ /* 0x0002a800000e0000 */
[----:B------:R1:W3:Y:S04]  /*72b0*/  SHFL.IDX PT, R3, R24, RZ, 0x1c1f ;  /* 0x001c1fff18037589 */ /* 0x0002e800000e0000 */
[----:B------:R1:W4:Y:S04]  /*72c0*/  SHFL.IDX PT, R20, R27, RZ, 0x1c1f ;  /* 0x001c1fff1b147589 */ /* 0x00032800000e0000 */
[----:B------:R1:W0:Y:S02]  /*72d0*/  SHFL.IDX PT, R14, R26, RZ, 0x1c1f ;  /* 0x001c1fff1a0e7589 */ /* 0x00022400000e0000 */
.L_x_10698:
[----:B------:R-:W-:Y:S01]  /*72e0*/  ULDC UR4, c[0x0][0x448] ;  /* 0x0001120000047ab9 */ /* 0x000fe20000000800 */
[----:B------:R-:W0:Y:S01]  /*72f0*/  LDC R47, c[0x0][0x3f4] ;  /* 0x0000fd00ff2f7b82 */ /* 0x000e220000000800 */
[----:B-1----:R-:W-:Y:S01]  /*7300*/  IMAD R26, R97, UR4, RZ ;  /* 0x00000004611a7c24 */ /* 0x002fe2000f8e02ff */
[----:B------:R-:W-:Y:S01]  /*7310*/  LEA.HI R4, R222, R222, RZ, 0x1 ;  /* 0x000000dede047211 */ /* 0x000fe200078f08ff */
[----:B------:R-:W-:Y:S01]  /*7320*/  BSSY B1, `(.L_x_10461) ;  /* 0x0000016000017945 */ /* 0x000fe20003800000 */
[----:B------:R-:W-:Y:S02]  /*7330*/  CS2R R8, SRZ ;  /* 0x0000000000087805 */ /* 0x000fe4000001ff00 */
[----:B------:R-:W-:Y:S02]  /*7340*/  CS2R R10, SRZ ;  /* 0x00000000000a7805 */ /* 0x000fe4000001ff00 */
[----:B------:R-:W-:Y:S02]  /*7350*/  ISETP.GE.AND P0, PT, R5, R26, PT ;  /* 0x0000001a0500720c */ /* 0x000fe40003f06270 */
[----:B------:R-:W-:-:S02]  /*7360*/  LOP3.LUT R7, R4, 0xfffffffe, RZ, 0xc0, !PT ;  /* 0xfffffffe04077812 */ /* 0x000fc400078ec0ff */
[----:B------:R-:W-:-:S03]  /*7370*/  CS2R R4, SRZ ;  /* 0x0000000000047805 */ /* 0x000fc6000001ff00 */
[----:B------:R-:W-:Y:S01]  /*7380*/  IMAD.IADD R12, R222, 0x1, -R7 ;  /* 0x00000001de0c7824 */ /* 0x000fe200078e0a07 */
[----:B------:R-:W-:-:S04]  /*7390*/  CS2R R6, SRZ ;  /* 0x0000000000067805 */ /* 0x000fc8000001ff00 */
[----:B------:R-:W-:Y:S01]  /*73a0*/  SHF.L.U32 R21, R12, 0x1f, RZ ;  /* 0x0000001f0c157819 */ /* 0x000fe200000006ff */
[----:B------:R-:W-:Y:S06]  /*73b0*/  @P0 BRA `(.L_x_10462) ;  /* 0x0000000000300947 */ /* 0x000fec0003800000 */
[----:B------:R-:W-:Y:S01]  /*73c0*/  ULDC UR4, c[0x0][0x3f4] ;  /* 0x0000fd0000047ab9 */ /* 0x000fe20000000800 */
[C---:B------:R-:W-:Y:S01]  /*73d0*/  IMAD.SHL.U32 R15, R16.reuse, 0x2, RZ ;  /* 0x00000002100f7824 */ /* 0x040fe200078e00ff */
[C---:B------:R-:W-:Y:S02]  /*73e0*/  ISETP.GE.AND P2, PT, R16.reuse, UR4, PT ;  /* 0x0000000410007c0c */ /* 0x040fe4000bf46270 */
[----:B------:R-:W-:Y:S02]  /*73f0*/  SHF.L.U64.HI R5, R16, 0x1, R17 ;  /* 0x0000000110057819 */ /* 0x000fe40000010211 */
[-C--:B---3--:R-:W-:Y:S02]  /*7400*/  IADD3 R24, P0, R3, R15.reuse, RZ ;  /* 0x0000000f03187210 */ /* 0x088fe40007f1e0ff */
[----:B0-----:R-:W-:-:S03]  /*7410*/  IADD3 R14, P1, R14, R15, RZ ;  /* 0x0000000f0e0e7210 */ /* 0x001fc60007f3e0ff */
[--C-:B--2---:R-:W-:Y:S02]  /*7420*/  IMAD.X R25, R0, 0x1, R5.reuse, P0 ;  /* 0x0000000100197824 */ /* 0x104fe400000e0605 */
[----:B----4-:R-:W-:Y:S01]  /*7430*/  IMAD.X R15, R20, 0x1, R5, P1 ;  /* 0x00000001140f7824 */ /* 0x010fe200008e0605 */
[----:B------:R-:W-:Y:S01]  /*7440*/  CS2R R4, SRZ ;  /* 0x0000000000047805 */ /* 0x000fe2000001ff00 */
[----:B------:R-:W-:Y:S06]  /*7450*/  @P2 BRA `(.L_x_10462) ;  /* 0x0000000000082947 */ /* 0x000fec0003800000 */
[----:B------:R1:W5:Y:S04]  /*7460*/  LD.E.128 R4, desc[UR60][R24.64] ;  /* 0x0000003c18047980 */ /* 0x000368000c101d00 */
[----:B------:R1:W5:Y:S02]  /*7470*/  LD.E.128 R8, desc[UR60][R14.64] ;  /* 0x0000003c0e087980 */ /* 0x000364000c101d00 */
.L_x_10462:
[----:B------:R-:W-:Y:S05]  /*7480*/  BSYNC B1 ;  /* 0x0000000000017941 */ /* 0x000fea0003800000 */
.L_x_10461:
[----:B------:R-:W4:Y:S01]  /*7490*/  SYNCS.PHASECHK.TRANS64.TRYWAIT P1, [R18+URZ+0x32400], R21 ;  /* 0x03240015120075a7 */ /* 0x000f22000802017f */
[----:B--2---:R-:W-:Y:S01]  /*74a0*/  IMAD R0, R33, -0x80, R26 ;  /* 0xffffff8021007824 */ /* 0x004fe200078e021a */
[--C-:B-----5:R-:W-:Y:S01]  /*74b0*/  SHF.R.U64 R28, R4, 0x10, R5.reuse ;  /* 0x00000010041c7819 */ /* 0x120fe20000001205 */
[--C-:B------:R-:W-:Y:S01]  /*74c0*/  IMAD.MOV.U32 R13, RZ, RZ, R5.reuse ;  /* 0x000000ffff0d7224 */ /* 0x100fe200078e0005 */
[----:B------:R-:W-:Y:S01]  /*74d0*/  SHF.R.U32.HI R26, RZ, 0x10, R5 ;  /* 0x00000010ff1a7819 */ /* 0x000fe20000011605 */
[----:B---3--:R-:W-:Y:S01]  /*74e0*/  IMAD.MOV.U32 R3, RZ, RZ, R4 ;  /* 0x000000ffff037224 */ /* 0x008fe200078e0004 */
[----:B0-----:R-:W-:Y:S01]  /*74f0*/  ISETP.GE.AND P0, PT, R16, R47, PT ;  /* 0x0000002f1000720c */ /* 0x001fe20003f06270 */
[----:B-1----:R-:W-:Y:S01]  /*7500*/  IMAD.MOV.U32 R15, RZ, RZ, R6 ;  /* 0x000000ffff0f7224 */ /* 0x002fe200078e0006 */
[----:B------:R-:W-:Y:S01]  /*7510*/  VIMNMX R0, R0, 0x80, PT ;  /* 0x0000008000007848 */ /* 0x000fe20003fe0100 */
[----:B------:R-:W-:Y:S01]  /*7520*/  IMAD.MOV.U32 R5, RZ, RZ, R8 ;  /* 0x000000ffff057224 */ /* 0x000fe200078e0008 */
[--C-:B------:R-:W-:Y:S01]  /*7530*/  SHF.R.U64 R24, R6, 0x10, R7.reuse ;  /* 0x0000001006187819 */ /* 0x100fe20000001207 */
[--C-:B------:R-:W-:Y:S01]  /*7540*/  IMAD.MOV.U32 R4, RZ, RZ, R7.reuse ;  /* 0x000000ffff047224 */ /* 0x100fe200078e0007 */
[----:B------:R-:W-:Y:S01]  /*7550*/  SHF.R.U32.HI R27, RZ, 0x10, R7 ;  /* 0x00000010ff1b7819 */ /* 0x000fe20000011607 */
[--C-:B------:R-:W-:Y:S01]  /*7560*/  IMAD.MOV.U32 R6, RZ, RZ, R9.reuse ;  /* 0x000000ffff067224 */ /* 0x100fe200078e0009 */
[--C-:B------:R-:W-:Y:S01]  /*7570*/  SHF.R.U64 R8, R8, 0x10, R9.reuse ;  /* 0x0000001008087819 */ /* 0x100fe20000001209 */
[----:B----4-:R-:W-:Y:S01]  /*7580*/  IMAD.MOV.U32 R20, RZ, RZ, R10 ;  /* 0x000000ffff147224 */ /* 0x010fe200078e000a */
[----:B------:R-:W-:Y:S01]  /*7590*/  SHF.R.U32.HI R25, RZ, 0x10, R9 ;  /* 0x00000010ff197819 */ /* 0x000fe20000011609 */
[--C-:B------:R-:W-:Y:S01]  /*75a0*/  IMAD.MOV.U32 R14, RZ, RZ, R11.reuse ;  /* 0x000000ffff0e7224 */ /* 0x100fe200078e000b */
[--C-:B------:R-:W-:Y:S01]  /*75b0*/  SHF.R.U64 R9, R10, 0x10, R11.reuse ;  /* 0x000000100a097819 */ /* 0x100fe2000000120b */
[----:B------:R-:W-:Y:S01]  /*75c0*/  BSSY B1, `(.L_x_10463) ;  /* 0x000000d000017945 */ /* 0x000fe20003800000 */
[----:B------:R-:W-:-:S02]  /*75d0*/  SHF.R.U32.HI R7, RZ, 0x10, R11 ;  /* 0x00000010ff077819 */ /* 0x000fc4000001160b */
[-C--:B------:R-:W-:Y:S02]  /*75e0*/  ISETP.GE.OR P2, PT, R19, R0.reuse, P0 ;  /* 0x000000001300720c */ /* 0x080fe40000746670 */
[----:B------:R-:W-:Y:S02]  /*75f0*/  ISETP.GE.OR P0, PT, R221, R0, P0 ;  /* 0x00000000dd00720c */ /* 0x000fe40000706670 */
[----:B------:R-:W-:Y:S02]  /*7600*/  PRMT R44, R3, 0x5410, R28 ;  /* 0x00005410032c7816 */ /* 0x000fe4000000001c */
        /* <DEDUP_REMOVED lines=8> */
.L_x_10699:
[----:B------:R-:W-:Y:S05]  /*7690*/  BSYNC B1 ;  /* 0x0000000000017941 */ /* 0x000fea0003800000 */
.L_x_10463:
        /* <DEDUP_REMOVED lines=9> */
[----:B------:R-:W-:Y:S02]  /*7730*/  SHF.R.U32.HI R7, RZ, 0x3, R6 ;  /* 0x00000003ff077819 */ /* 0x000fe40000011606 */
[----:B------:R-:W-:Y:S02]  /*7740*/  LOP3.LUT R6, R6, 0x38, R5, 0xf8, !PT ;  /* 0x0000003806067812 */ /* 0x000fe400078ef805 */
[-C--:B------:R-:W-:Y:S02]  /*7750*/  LOP3.LUT R4, R4, R7.reuse, RZ, 0x3c, !PT ;  /* 0x0000000704047212 */ /* 0x080fe400078e3cff */
[----:B------:R-:W-:-:S03]  /*7760*/  LOP3.LUT R6, R6, R7, RZ, 0x3c, !PT ;  /* 0x0000000706067212 */ /* 0x000fc600078e3cff */
[C---:B------:R-:W-:Y:S02]  /*7770*/  IMAD R5, R211.reuse, 0x200, R4 ;  /* 0x00000200d3057824 */ /* 0x040fe400078e0204 */
[----:B------:R-:W-:Y:S02]  /*7780*/  IMAD R9, R211, 0x200, R6 ;  /* 0x00000200d3097824 */ /* 0x000fe400078e0206 */
[--C-:B------:R-:W-:Y:S02]  /*7790*/  IMAD R40, R5, 0x2, R18.reuse ;  /* 0x0000000205287824 */ /* 0x100fe400078e0212 */
[----:B------:R-:W-:-:S03]  /*77a0*/  IMAD R42, R9, 0x2, R18 ;  /* 0x00000002092a7824 */ /* 0x000fc600078e0212 */
[----:B------:R-:W0:Y:S04]  /*77b0*/  LDS.128 R4, [R40+0x18400] ;  /* 0x0184000028047984 */ /* 0x000e280000000c00 */
[----:B------:R-:W1:Y:S01]  /*77c0*/  LDS.128 R8, [R42+0x18400] ;  /* 0x018400002a087984 */ /* 0x000e620000000c00 */
[C---:B0-----:R-:W-:Y:S01]  /*77d0*/  IMAD.U32 R21, R4.reuse, 0x10000, RZ ;  /* 0x0001000004157824 */ /* 0x041fe200078e00ff */
        /* <DEDUP_REMOVED lines=14> */
[-C--:B------:R-:W-:Y:S01]  /*78c0*/  FFMA.FTZ R37, R4, R27.reuse, -R35 ;  /* 0x0000001b04257223 */ /* 0x080fe20000010823 */
[C---:B------:R-:W-:Y:S02]  /*78d0*/  IMAD.U32 R21, R15.reuse, 0x10000, RZ ;  /* 0x000100000f157824 */ /* 0x040fe400078e00ff */
[----:B------:R-:W-:Y:S01]  /*78e0*/  FMUL.FTZ R39, R8, R27 ;  /* 0x0000001b08277220 */ /* 0x000fe20000410000 */
[----:B------:R-:W-:Y:S01]  /*78f0*/  LOP3.LUT R35, R20, 0xffff0000, RZ, 0xc0, !PT ;  /* 0xffff000014237812 */ /* 0x000fe200078ec0ff */
[CC--:B------:R-:W-:Y:S01]  /*7900*/  FMUL.FTZ R8, R30.reuse, R32.reuse ;  /* 0x000000201e087220 */ /* 0x0c0fe20000410000 */
[----:B------:R-:W-:Y:S01]  /*7910*/  FMUL.FTZ R41, R30, R21 ;  /* 0x000000151e297220 */ /* 0x000fe20000410000 */
        /* <DEDUP_REMOVED lines=14> */
[-C--:B------:R-:W-:Y:S01]  /*7a00*/  FMUL.FTZ R28, R28, R21.reuse ;  /* 0x000000151c1c7220 */ /* 0x080fe20000410000 */
[----:B------:R-:W-:Y:S01]  /*7a10*/  IMAD.U32 R24, R5, 0x10000, RZ ;  /* 0x0001000005187824 */ /* 0x000fe200078e00ff */
[----:B------:R-:W-:Y:S01]  /*7a20*/  LOP3.LUT R9, R9, 0xffff0000, RZ, 0xc0, !PT ;  /* 0xffff000009097812 */ /* 0x000fe200078ec0ff */
[----:B------:R-:W-:Y:S02]  /*7a30*/  IMAD.U32 R26, R7, 0x10000, RZ ;  /* 0x00010000071a7824 */ /* 0x000fe400078e00ff */
[----:B------:R-:W-:Y:S01]  /*7a40*/  FMUL.FTZ R35, R31, R10 ;  /* 0x0000000a1f237220 */ /* 0x000fe20000410000 */
[----:B------:R-:W-:Y:S02]  /*7a50*/  IMAD.U32 R4, R3, 0x10000, RZ ;  /* 0x0001000003047824 */ /* 0x000fe400078e00ff */
[C---:B------:R-:W-:Y:S01]  /*7a60*/  FFMA.FTZ R27, R24.reuse, R21, -R27 ;  /* 0x00000015181b7223 */ /* 0x040fe2000001081b */
[----:B------:R-:W-:Y:S01]  /*7a70*/  FFMA.FTZ R28, R24, R25, R28 ;  /* 0x00000019181c7223 */ /* 0x000fe2000001001c */
[----:B------:R-:W-:Y:S01]  /*7a80*/  LOP3.LUT R11, R11, 0xffff0000, RZ, 0xc0, !PT ;  /* 0xffff00000b0b7812 */ /* 0x000fe200078ec0ff */
[-C--:B------:R-:W-:Y:S01]  /*7a90*/  FMUL.FTZ R31, R31, R4.reuse ;  /* 0x000000041f1f7220 */ /* 0x080fe20000410000 */
[----:B------:R-:W-:Y:S01]  /*7aa0*/  FFMA.FTZ R35, R26, R4, -R35 ;  /* 0x000000041a237223 */ /* 0x000fe20000010823 */
[----:B------:R-:W-:-:S02]  /*7ab0*/  LOP3.LUT R8, R13, 0xffff0000, RZ, 0xc0, !PT ;  /* 0xffff00000d087812 */ /* 0x000fc400078ec0ff */
        /* <DEDUP_REMOVED lines=24> */
.L_x_10466:
[----:B------:R-:W-:Y:S05]  /*7c40*/  BSYNC B1 ;  /* 0x0000000000017941 */ /* 0x000fea0003800000 */
.L_x_10465:
        /* <DEDUP_REMOVED lines=8> */
[----:B------:R-:W-:Y:S01]  /*7cd0*/  LOP3.LUT R38, R45, 0xffff0000, RZ, 0xc0, !PT ;  /* 0xffff00002d267812 */ /* 0x000fe200078ec0ff */
[----:B------:R-:W-:Y:S01]  /*7ce0*/  IMAD.U32 R41, R0, 0x10000, RZ ;  /* 0x0001000000297824 */ /* 0x000fe200078e00ff */
        /* <DEDUP_REMOVED lines=20> */
[----:B------:R-:W-:Y:S01]  /*7e30*/  FMUL.FTZ R28, R43, R30 ;  /* 0x0000001e2b1c7220 */ /* 0x000fe20000410000 */
[----:B------:R-:W-:Y:S01]  /*7e40*/  FMUL.FTZ R37, R38, R8 ;  /* 0x0000000826257220 */ /* 0x000fe20000410000 */
[----:B------:R-:W-:Y:S01]  /*7e50*/  FFMA.FTZ R35, R36, R24, R35 ;  /* 0x0000001824237223 */ /* 0x000fe20000010023 */
[----:B------:R-:W-:Y:S01]  /*7e60*/  FMUL.FTZ R30, R41, R30 ;  /* 0x0000001e291e7220 */ /* 0x000fe20000410000 */
[----:B------:R-:W-:-:S02]  /*7e70*/  IMAD.U32 R31, R10, 0x10000, RZ ;  /* 0x000100000a1f7824 */ /* 0x000fc400078e00ff */
[----:B------:R-:W-:Y:S01]  /*7e80*/  FFMA.FTZ R33, R34, R24, -R33 ;  /* 0x0000001822217223 */ /* 0x000fe20000010821 */
[----:B------:R-:W-:Y:S02]  /*7e90*/  IMAD.U32 R36, R20, 0x10000, RZ ;  /* 0x0001000014247824 */ /* 0x000fe400078e00ff */
[-C--:B------:R-:W-:Y:S01]  /*7ea0*/  FFMA.FTZ R24, R38, R4.reuse, R39 ;  /* 0x0000000426187223 */ /* 0x080fe20000010027 */
[----:B------:R-:W-:Y:S01]  /*7eb0*/  LOP3.LUT R10, R10, 0xffff0000, RZ, 0xc0, !PT ;  /* 0xffff00000a0a7812 */ /* 0x000fe200078ec0ff */
[----:B------:R-:W-:Y:S01]  /*7ec0*/  FFMA.FTZ R8, R44, R4, -R37 ;  /* 0x000000042c087223 */ /* 0x000fe20000010825 */
[-C--:B------:R-:W-:Y:S01]  /*7ed0*/  FFMA.FTZ R28, R41, R25.reuse, -R28 ;  /* 0x00000019291c7223 */ /* 0x080fe2000001081c */
[----:B------:R-:W-:Y:S01]  /*7ee0*/  FFMA.FTZ R30, R43, R25, R30 ;  /* 0x000000192b1e7223 */ /* 0x000fe2000001001e */
[----:B------:R-:W-:Y:S01]  /*7ef0*/  LOP3.LUT R38, R20, 0xffff0000, RZ, 0xc0, !PT ;  /* 0xffff000014267812 */ /* 0x000fe200078ec0ff */
[----:B------:R-:W-:Y:S02]  /*7f00*/  IMAD.U32 R4, R15, 0x10000, RZ ;  /* 0x000100000f047824 */ /* 0x000fe400078e00ff */
[----:B------:R-:W-:Y:S01]  /*7f10*/  FMUL.FTZ R25, R36, R31 ;  /* 0x0000001f24197220 */ /* 0x000fe20000410000 */
[----:B------:R-:W-:Y:S01]  /*7f20*/  IMAD.U32 R32, R11, 0x10000, RZ ;  /* 0x000100000b207824 */ /* 0x000fe200078e00ff */
[----:B------:R-:W-:Y:S01]  /*7f30*/  LOP3.LUT R34, R15, 0xffff0000, RZ, 0xc0, !PT ;  /* 0xffff00000f227812 */ /* 0x000fe200078ec0ff */
[----:B------:R-:W-:-:S02]  /*7f40*/  IMAD.U32 R41, R14, 0x10000, RZ ;  /* 0x000100000e297824 */ /* 0x000fc400078e00ff */
[C---:B------:R-:W-:Y:S01]  /*7f50*/  FMUL.FTZ R31, R4.reuse, R31 ;  /* 0x0000001f041f7220 */ /* 0x040fe20000410000 */
[----:B------:R-:W-:Y:S01]  /*7f60*/  FFMA.FTZ R25, R4, R26, -R25 ;  /* 0x0000001a04197223 */ /* 0x000fe20000010819 */
[----:B------:R-:W-:Y:S01]  /*7f70*/  FMUL.FTZ R15, R38, R10 ;  /* 0x0000000a260f7220 */ /* 0x000fe20000410000 */
[----:B------:R-:W-:Y:S02]  /*7f80*/  IMAD.U32 R39, R3, 0x10000, RZ ;  /* 0x0001000003277824 */ /* 0x000fe400078e00ff */
[----:B------:R-:W-:Y:S01]  /*7f90*/  FMUL.FTZ R4, R41, R32 ;  /* 0x0000002029047220 */ /* 0x000fe20000410000 */
[C---:B------:R-:W-:Y:S01]  /*7fa0*/  FMUL.FTZ R37, R34.reuse, R10 ;  /* 0x0000000a22257220 */ /* 0x040fe20000410000 */
[----:B------:R-:W-:Y:S01]  /*7fb0*/  FFMA.FTZ R20, R34, R6, -R15 ;  /* 0x0000000622147223 */ /* 0x000fe2000001080f */
[C---:B------:R-:W-:Y:S01]  /*7fc0*/  FMUL.FTZ R32, R39.reuse, R32 ;  /* 0x0000002027207220 */ /* 0x040fe20000410000 */
[-C--:B------:R-:W-:Y:S01]  /*7fd0*/  FFMA.FTZ R15, R39, R27.reuse, -R4 ;  /* 0x0000001b270f7223 */ /* 0x080fe20000010804 */
[----:B------:R-:W-:Y:S01]  /*7fe0*/  LOP3.LUT R39, R13, 0xffff0000, RZ, 0xc0, !PT ;  /* 0xffff00000d277812 */ /* 0x000fe200078ec0ff */
[----:B------:R-:W-:Y:S01]  /*7ff0*/  FFMA.FTZ R10, R36, R26, R31 ;  /* 0x0000001a240a7223 */ /* 0x000fe2000001001f */
[----:B------:R-:W-:Y:S01]  /*8000*/  LOP3.LUT R11, R11, 0xffff0000, RZ, 0xc0, !PT ;  /* 0xffff00000b0b7812 */ /* 0x000fe200078ec0ff */
[----:B------:R-:W-:Y:S01]  /*8010*/  FFMA.FTZ R37, R38, R6, R37 ;  /* 0x0000000626257223 */ /* 0x000fe20000010025 */
        /* <DEDUP_REMOVED lines=22> */
.L_x_10457:
[----:B------:R-:W-:Y:S05]  /*8180*/  BSYNC B0 ;  /* 0x0000000000007941 */ /* 0x000fea0003800000 */
.L_x_10446:
        /* <DEDUP_REMOVED lines=8> */
.L_x_10443:
        /* <DEDUP_REMOVED lines=8> */
.L_x_10467:
[----:B0-2---:R-:W-:Y:S01]  /*8290*/  IMAD R4, R200, 0x8, R18 ;  /* 0x00000008c8047824 */ /* 0x005fe200078e0212 */
[----:B------:R-:W-:-:S04]  /*82a0*/  SHF.L.U32 R3, R208, 0x1f, RZ ;  /* 0x0000001fd0037819 */ /* 0x000fc800000006ff */
[----:B------:R0:W2:Y:S01]  /*82b0*/  SYNCS.PHASECHK.TRANS64.TRYWAIT P1, [R4+URZ+0x32430], R3 ;  /* 0x03243003040075a7 */ /* 0x0000a2000802017f */
[----:B------:R-:W-:Y:S05]  /*82c0*/  @!P0 BRA `(.L_x_10468) ;  /* 0x0000000000048947 */ /* 0x000fea0003800000 */
[----:B------:R-:W-:Y:S01]  /*82d0*/  BPT.TRAP 0x1 ;  /* 0x000000040000795c */ /* 0x000fe20000300000 */
.L_x_10468:
[----:B------:R-:W-:-:S05]  /*82e0*/  VIADD R0, R18, 0x1c400 ;  /* 0x0001c40012007836 */ /* 0x000fca0000000000 */
[----:B------:R-:W-:-:S04]  /*82f0*/  SHF.R.U32.HI R0, RZ, 0x4, R0 ;  /* 0x00000004ff007819 */ /* 0x000fc80000011600 */
[----:B------:R-:W-:Y:S01]  /*8300*/  LOP3.LUT R0, R0, 0x3fff, RZ, 0xc0, !PT ;  /* 0x00003fff00007812 */ /* 0x000fe200078ec0ff */
[----:B--2---:R-:W-:Y:S06]  /*8310*/  @P1 BRA `(.L_x_10469) ;  /* 0x0000000000081947 */ /* 0x004fec0003800000 */
[----:B------:R-:W2:Y:S02]  /*8320*/  SYNCS.PHASECHK.TRANS64.TRYWAIT P1, [R4+URZ+0x32430], R3 ;  /* 0x03243003040075a7 */ /* 0x000ea4000802017f */
[----:B--2---:R-:W-:Y:S05]  /*8330*/  @!P1 BRA `(.L_x_10470) ;  /* 0x00000110002c9947 */ /* 0x004fea0003800000 */
.L_x_10469:
[----:B------:R-:W-:Y:S05]  /*8340*/  WARPSYNC.ALL ;  /* 0x0000000000007948 */ /* 0x000fea0003800000 */
[----:B------:R-:W-:Y:S01]  /*8350*/  LOP3.LUT R20, R0, 0x10000, RZ, 0xfc, !PT ;  /* 0x0001000000147812 */ /* 0x000fe200078efcff */
[----:B------:R-:W-:Y:S01]  /*8360*/  IMAD R29, R29, 0x2000, R18 ;  /* 0x000020001d1d7824 */ /* 0x000fe200078e0212 */
[----:B------:R-:W-:-:S03]  /*8370*/  UMOV UR9, 0x40000040 ;  /* 0x4000004000097882 */ /* 0x000fc60000000000 */
[----:B------:R-:W-:Y:S01]  /*8380*/  IMAD R6, R200, 0x300, R20 ;  /* 0x00000300c8067824 */ /* 0x000fe200078e0214 */
[----:B------:R-:W-:Y:S01]  /*8390*/  SHF.L.U32 R5, R12, 0x1f, RZ ;  /* 0x0000001f0c057819 */ /* 0x000fe200000006ff */
[----:B------:R-:W-:Y:S01]  /*83a0*/  IMAD.MOV.U32 R7, RZ, RZ, 0x40000040 ;  /* 0x40000040ff077424 */ /* 0x000fe200078e00ff */
[----:B------:R-:W-:Y:S01]  /*83b0*/  R2UR UR4, R29 ;  /* 0x000000001d0472ca */ /* 0x000fe200000e0000 */
[C---:B------:R-:W-:Y:S01]  /*83c0*/  VIADD R8, R6.reuse, 0x2 ;  /* 0x0000000206087836 */ /* 0x040fe20000000000 */
[----:B------:R-:W-:Y:S01]  /*83d0*/  R2UR UR10, R6 ;  /* 0x00000000060a72ca */ /* 0x000fe200000e0000 */
[----:B-----5:R-:W-:Y:S01]  /*83e0*/  WARPGROUP.ARRIVE ;  /* 0x00000000000079c5 */ /* 0x020fe20000000000 */
[----:B------:R-:W-:Y:S01]  /*83f0*/  R2UR UR11, R7 ;  /* 0x00000000070b72ca */ /* 0x000fe200000e0000 */
[----:B------:R-:W-:Y:S01]  /*8400*/  IMAD.MOV.U32 R9, RZ, RZ, 0x40000040 ;  /* 0x40000040ff097424 */ /* 0x000fe200078e00ff */
[----:B------:R-:W-:Y:S01]  /*8410*/  BSSY B0, `(.L_x_10471) ;  /* 0x0000032000007945 */ /* 0x000fe20003800000 */
[----:B------:R-:W-:-:S02]  /*8420*/  IMAD.U32 R11, RZ, RZ, UR9 ;  /* 0x00000009ff0b7e24 */ /* 0x000fc4000f8e00ff */
[----:B------:R-:W-:-:S04]  /*8430*/  IMAD.MOV.U32 R7, RZ, RZ, 0x40000040 ;  /* 0x40000040ff077424 */ /* 0x000fc800078e00ff */
[----:B------:R-:W-:-:S04]  /*8440*/  UIADD3 UR5, UR4, 0x18400, URZ ;  /* 0x0001840004057890 */ /* 0x000fc8000fffe03f */
[----:B------:R-:W-:-:S04]  /*8450*/  USHF.R.U32.HI UR5, URZ, 0x4, UR5 ;  /* 0x000000043f057899 */ /* 0x000fc80008011605 */
[----:B------:R-:W-:-:S04]  /*8460*/  ULOP3.LUT UR5, UR5, 0x3fff, URZ, 0xc0, !UPT ;  /* 0x00003fff05057892 */ /* 0x000fc8000f8ec03f */
[----:B------:R-:W-:-:S04]  /*8470*/  ULOP3.LUT UR6, UR5, 0x10000, URZ, 0xfc, !UPT ;  /* 0x0001000005067892 */ /* 0x000fc8000f8efc3f */
[----:B------:R-:W-:-:S03]  /*8480*/  UIADD3 UR5, UR6, 0x2, URZ ;  /* 0x0000000206057890 */ /* 0x000fc6000fffe03f */
[----:B------:R-:W-:Y:S02]  /*8490*/  UMOV UR8, UR6 ;  /* 0x0000000600087c82 */ /* 0x000fe40008000000 */
[----:B------:R-:W-:Y:S01]  /*84a0*/  HGMMA.64x96x16.F32.BF16 R24, gdesc[UR8], RZ, !UPT, gsb0 ;  /* 0x01600000081879f0 */ /* 0x000fe2000c0018ff */
[----:B------:R-:W-:Y:S01]  /*84b0*/  R2UR UR10, R8 ;  /* 0x00000000080a72ca */ /* 0x000fe200000e0000 */
[----:B------:R-:W-:Y:S01]  /*84c0*/  IMAD.U32 R10, RZ, RZ, UR8 ;  /* 0x00000008ff0a7e24 */ /* 0x000fe2000f8e00ff */
[----:B------:R-:W-:Y:S01]  /*84d0*/  R2UR UR11, R9 ;  /* 0x00000000090b72ca */ /* 0x000fe200000e0000 */
[----:B------:R-:W-:Y:S01]  /*84e0*/  UMOV UR8, UR5 ;  /* 0x0000000500087c82 */ /* 0x000fe20008000000 */
[----:B------:R-:W-:Y:S01]  /*84f0*/  UMOV UR9, 0x40000040 ;  /* 0x4000004000097882 */ /* 0x000fe20000000000 */
[C---:B------:R-:W-:Y:S01]  /*8500*/  VIADD R8, R6.reuse, 0x4 ;  /* 0x0000000406087836 */ /* 0x040fe20000000000 */
[----:B------:R-:W-:Y:S01]  /*8510*/  UIADD3 UR5, UR6, 0x4, URZ ;  /* 0x0000000406057890 */ /* 0x000fe2000fffe03f */
[----:B------:R-:W-:Y:S01]  /*8520*/  IMAD.MOV.U32 R9, RZ, RZ, 0x40000040 ;  /* 0x40000040ff097424 */ /* 0x000fe200078e00ff */
[----:B------:R3:W-:Y:S01]  /*8530*/  STL.64 [R1+0x70], R10 ;  /* 0x0000700a01007387 */ /* 0x0007e20000100a00 */
[----:B------:R-:W-:-:S02]  /*8540*/  VIADD R6, R6, 0x6 ;  /* 0x0000000606067836 */ /* 0x000fc40000000000 */
[----:B---3--:R-:W-:Y:S02]  /*8550*/  IMAD.U32 R10, RZ, RZ, UR8 ;  /* 0x00000008ff0a7e24 */ /* 0x008fe4000f8e00ff */
        /* <DEDUP_REMOVED lines=9> */
[----:B------:R-:W-:Y:S01]  /*85f0*/  UIADD3 UR5, UR6, 0x6, URZ ;  /* 0x0000000606057890 */ /* 0x000fe2000fffe03f */
[----:B------:R-:W-:Y:S02]  /*8600*/  IMAD.U32 R8, RZ, RZ, UR8 ;  /* 0x00000008ff087e24 */ /* 0x000fe4000f8e00ff */
        /* <DEDUP_REMOVED lines=9> */
[----:B------:R-:W-:Y:S02]  /*86a0*/  IMAD.U32 R6, RZ, RZ, UR8 ;  /* 0x00000008ff067e24 */ /* 0x000fe4000f8e00ff */
[----:B------:R-:W-:-:S05]  /*86b0*/  IMAD.U32 R7, RZ, RZ, UR9 ;  /* 0x00000009ff077e24 */ /* 0x000fca000f8e00ff */
[----:B------:R3:W-:Y:S01]  /*86c0*/  STL.64 [R1+0x58], R6 ;  /* 0x0000580601007387 */ /* 0x0007e20000100a00 */
[----:B------:R-:W-:Y:S02]  /*86d0*/  WARPGROUP.DEPBAR.LE gsb0, 0x0 ;  /* 0x00008000000079c5 */ /* 0x000fe40000010000 */
[----:B------:R-:W-:-:S06]  /*86e0*/  WARPGROUP.ARRIVE ;  /* 0x00000000000079c5 */ /* 0x000fcc0000000000 */
[----:B------:R-:W-:Y:S03]  /*86f0*/  HGMMA.64x96x16.F32.BF16 R24, gdesc[UR8], R24, gsb0 ;  /* 0x01600000081879f0 */ /* 0x000fe60008001818 */
[----:B------:R-:W-:Y:S02]  /*8700*/  WARPGROUP.DEPBAR.LE gsb0, 0x0 ;  /* 0x00008000000079c5 */ /* 0x000fe40000010000 */
[----:B------:R-:W4:Y:S02]  /*8710*/  SYNCS.PHASECHK.TRANS64.TRYWAIT P1, [R18+URZ+0x32410], R5 ;  /* 0x03241005120075a7 */ /* 0x000f24000802017f */
[----:B---34-:R-:W-:Y:S05]  /*8720*/  @!P1 BRA `(.L_x_10472) ;  /* 0x0000010c00449947 */ /* 0x018fea0003800000 */
.L_x_10700:
[----:B------:R-:W-:Y:S05]  /*8730*/  BSYNC B0 ;  /* 0x0000000000007941 */ /* 0x000fea0003800000 */
.L_x_10471:
[----:B------:R-:W-:Y:S05]  /*8740*/  @!P0 BRA `(.L_x_10473) ;  /* 0x0000000000048947 */ /* 0x000fea0003800000 */
[----:B------:R-:W-:Y:S01]  /*8750*/  BPT.TRAP 0x1 ;  /* 0x000000040000795c */ /* 0x000fe20000300000 */
.L_x_10473:
[----:B------:R4:W0:Y:S01]  /*8760*/  SYNCS.PHASECHK.TRANS64.TRYWAIT P2, [R4+URZ+0x32450], R3 ;  /* 0x03245003040075a7 */ /* 0x000822000804017f */
[----:B------:R-:W-:Y:S05]  /*8770*/  @!P0 BRA `(.L_x_10474) ;  /* 0x0000000000048947 */ /* 0x000fea0003800000 */
[----:B------:R-:W-:Y:S01]  /*8780*/  BPT.TRAP 0x1 ;  /* 0x000000040000795c */ /* 0x000fe20000300000 */
.L_x_10474:
[----:B------:R-:W5:Y:S01]  /*8790*/  S2R R0, SR_TID.X ;  /* 0x0000000000007919 */ /* 0x000f620000002100 */
[----:B------:R-:W-:Y:S01]  /*87a0*/  BSSY B0, `(.L_x_10475) ;  /* 0x0000006000007945 */ /* 0x000fe20003800000 */
[----:B-----5:R-:W-:-:S04]  /*87b0*/  LOP3.LUT R0, R0, 0x7f, RZ, 0xc0, !PT ;  /* 0x0000007f00007812 */ /* 0x020fc800078ec0ff */
[----:B------:R-:W-:Y:S01]  /*87c0*/  ISETP.NE.AND P1, PT, R0, RZ, PT ;  /* 0x000000ff0000720c */ /* 0x000fe20003f25270 */
[----:B0-----:R-:W-:-:S12]  /*87d0*/  @P2 BRA `(.L_x_10476) ;  /* 0x0000000000082947 */ /* 0x001fd80003800000 */
[----:B------:R-:W0:Y:S02]  /*87e0*/  SYNCS.PHASECHK.TRANS64.TRYWAIT P2, [R4+URZ+0x32450], R3 ;  /* 0x03245003040075a7 */ /* 0x000e24000804017f */
[----:B0-----:R-:W-:Y:S05]  /*87f0*/  @!P2 BRA `(.L_x_10477) ;  /* 0x0000010c0024a947 */ /* 0x001fea0003800000 */
.L_x_10476:
[----:B------:R-:W-:Y:S05]  /*8800*/  BSYNC B0 ;  /* 0x0000000000007941 */ /* 0x000fea0003800000 */
.L_x_10475:
[----:B------:R-:W-:Y:S05]  /*8810*/  WARPSYNC.ALL ;  /* 0x0000000000007948 */ /* 0x000fea0003800000 */
[----:B------:R-:W-:Y:S01]  /*8820*/  VIADD R15, R18, 0x400 ;  /* 0x00000400120f7836 */ /* 0x000fe20000000000 */
[----:B------:R-:W-:Y:S01]  /*8830*/  UIADD3 UR4, UR4, 0x22400, URZ ;  /* 0x0002240004047890 */ /* 0x000fe2000fffe03f */
[----:B------:R-:W-:Y:S01]  /*8840*/  IMAD.MOV.U32 R7, RZ, RZ, 0x40000040 ;  /* 0x40000040ff077424 */ /* 0x000fe200078e00ff */
[----:B------:R-:W-:Y:S01]  /*8850*/  WARPGROUP.ARRIVE ;  /* 0x00000000000079c5 */ /* 0x000fe20000000000 */
[----:B------:R-:W-:Y:S01]  /*8860*/  UMOV UR9, 0x40000040 ;  /* 0x4000004000097882 */ /* 0x000fe20000000000 */
[----:B------:R-:W-:Y:S01]  /*8870*/  SHF.R.U32.HI R15, RZ, 0x4, R15 ;  /* 0x00000004ff0f7819 */ /* 0x000fe2000001160f */
[----:B------:R-:W-:Y:S01]  /*8880*/  USHF.R.U32.HI UR4, URZ, 0x4, UR4 ;  /* 0x000000043f047899 */ /* 0x000fe20008011604 */
[----:B------:R-:W-:Y:S01]  /*8890*/  R2UR UR11, R7 ;  /* 0x00000000070b72ca */ /* 0x000fe200000e0000 */
[----:B------:R-:W-:Y:S01]  /*88a0*/  IMAD.MOV.U32 R9, RZ, RZ, 0x40000040 ;  /* 0x40000040ff097424 */ /* 0x000fe200078e00ff */
[----:B------:R-:W-:Y:S01]  /*88b0*/  LOP3.LUT R15, R15, 0x3fff, RZ, 0xc0, !PT ;  /* 0x00003fff0f0f7812 */ /* 0x000fe200078ec0ff */
[----:B------:R-:W-:Y:S01]  /*88c0*/  ULOP3.LUT UR4, UR4, 0x3fff, URZ, 0xc0, !UPT ;  /* 0x00003fff04047892 */ /* 0x000fe2000f8ec03f */
[----:B------:R-:W-:Y:S01]  /*88d0*/  IMAD.U32 R11, RZ, RZ, UR9 ;  /* 0x00000009ff0b7e24 */ /* 0x000fe2000f8e00ff */
        /* <DEDUP_REMOVED lines=14> */
[----:B------:R-:W-:Y:S01]  /*89c0*/  IMAD R0, R226, -0x60, R198 ;  /* 0xffffffa0e2007824 */ /* 0x000fe200078e02c6 */
[----:B------:R-:W-:Y:S01]  /*89d0*/  UIADD3 UR48, UR4, 0xc00, URZ ;  /* 0x00000c0004307890 */ /* 0x000fe2000fffe03f */
[----:B------:R-:W0:Y:S01]  /*89e0*/  S2R R73, SR_TID.X ;  /* 0x0000000000497919 */ /* 0x000e220000002100 */
[----:B------:R-:W-:Y:S01]  /*89f0*/  UIADD3 UR44, UR4, 0xc02, URZ ;  /* 0x00000c02042c7890 */ /* 0x000fe2000fffe03f */
[----:B--2-4-:R-:W-:Y:S01]  /*8a00*/  VIADD R3, R0, 0x60 ;  /* 0x0000006000037836 */ /* 0x014fe20000000000 */
[----:B------:R-:W-:Y:S01]  /*8a10*/  UIADD3 UR40, UR4, 0xc04, URZ ;  /* 0x00000c0404287890 */ /* 0x000fe2000fffe03f */
[----:B------:R2:W-:Y:S01]  /*8a20*/  STL.64 [R1+0x50], R10 ;  /* 0x0000500a01007387 */ /* 0x0005e20000100a00 */
[----:B------:R-:W-:Y:S01]  /*8a30*/  UMOV UR41, 0x40000040 ;  /* 0x4000004000297882 */ /* 0x000fe20000000000 */
[----:B------:R-:W-:Y:S01]  /*8a40*/  UIADD3 UR36, UR4, 0xc06, URZ ;  /* 0x00000c0604247890 */ /* 0x000fe2000fffe03f */
[----:B------:R-:W-:Y:S01]  /*8a50*/  IMAD R3, R236, -0x2, R3 ;  /* 0xfffffffeec037824 */ /* 0x000fe200078e0203 */
[----:B------:R-:W-:Y:S01]  /*8a60*/  HGMMA.64x96x16.F32.BF16 R24, gdesc[UR8], R24, gsb0 ;  /* 0x01600000081879f0 */ /* 0x000fe20008001818 */
[----:B------:R-:W-:Y:S01]  /*8a70*/  R2UR UR10, R8 ;  /* 0x00000000080a72ca */ /* 0x000fe200000e0000 */
[----:B------:R-:W-:Y:S01]  /*8a80*/  UMOV UR8, UR5 ;  /* 0x0000000500087c82 */ /* 0x000fe20008000000 */
[----:B------:R-:W-:Y:S01]  /*8a90*/  R2UR UR11, R9 ;  /* 0x00000000090b72ca */ /* 0x000fe200000e0000 */
[----:B------:R-:W-:Y:S01]  /*8aa0*/  UMOV UR9, 0x40000040 ;  /* 0x4000004000097882 */ /* 0x000fe20000000000 */
[----:B------:R-:W-:Y:S01]  /*8ab0*/  VIADD R8, R6, 0x4 ;  /* 0x0000000406087836 */ /* 0x000fe20000000000 */
[----:B------:R-:W-:Y:S01]  /*8ac0*/  UIADD3 UR5, UR4, 0x4, URZ ;  /* 0x0000000404057890 */ /* 0x000fe2000fffe03f */
[----:B------:R-:W-:Y:S01]  /*8ad0*/  IMAD.MOV.U32 R9, RZ, RZ, 0x40000040 ;  /* 0x40000040ff097424 */ /* 0x000fe200078e00ff */
[----:B------:R-:W-:Y:S01]  /*8ae0*/  UMOV UR37, 0x40000040 ;  /* 0x4000004000257882 */ /* 0x000fe20000000000 */
[----:B--2---:R-:W-:Y:S01]  /*8af0*/  IMAD.U32 R10, RZ, RZ, UR8 ;  /* 0x00000008ff0a7e24 */ /* 0x004fe2000f8e00ff */
[C---:B------:R-:W-:Y:S01]  /*8b00*/  ISETP.GT.AND P3, PT, R3.reuse, RZ, PT ;  /* 0x000000ff0300720c */ /* 0x040fe20003f64270 */
[----:B------:R-:W-:Y:S01]  /*8b10*/  IMAD.U32 R11, RZ, RZ, UR9 ;  /* 0x00000009ff0b7e24 */ /* 0x000fe2000f8e00ff */
[----:B------:R-:W-:-:S02]  /*8b20*/  ISETP.GT.AND P5, PT, R3, 0x1, PT ;  /* 0x000000010300780c */ /* 0x000fc40003fa4270 */
[C---:B------:R-:W-:Y:S02]  /*8b30*/  ISETP.GT.AND P4, PT, R3.reuse, 0x8, PT ;  /* 0x000000080300780c */ /* 0x040fe40003f84270 */
[----:B------:R2:W-:Y:S01]  /*8b40*/  STL.64 [R1+0x48], R10 ;  /* 0x0000480a01007387 */ /* 0x0005e20000100a00 */
[----:B------:R-:W-:Y:S02]  /*8b50*/  ISETP.GT.AND P2, PT, R3, 0x9, PT ;  /* 0x000000090300780c */ /* 0x000fe40003f44270 */
[----:B------:R-:W-:Y:S02]  /*8b60*/  LOP3.LUT R15, R15, 0x3000000, RZ, 0xfc, !PT ;  /* 0x030000000f0f7812 */ /* 0x000fe400078efcff */
[----:B0-----:R-:W-:Y:S01]  /*8b70*/  SHF.R.U32.HI R73, RZ, 0x7, R73 ;  /* 0x00000007ff497819 */ /* 0x001fe20000011649 */
        /* <DEDUP_REMOVED lines=124> */
[----:B------:R0:W-:Y:S02]  /*9340*/  STL.64 [R1], R10 ;  /* 0x0000000a01007387 */ /* 0x0001e40000100a00 */
        /* <DEDUP_REMOVED lines=31> */
[----:B0-----:R-:W-:Y:S02]  /*9540*/  FSEL R11, R26, -INF , P3 ;  /* 0xff8000001a0b7808 */ /* 0x001fe40001800000 */
[----:B------:R-:W-:Y:S02]  /*9550*/  ISETP.GT.AND P3, PT, R3, 0x10, PT ;  /* 0x000000100300780c */ /* 0x000fe40003f64270 */
[----:B------:R-:W-:Y:S02]  /*9560*/  FSEL R24, R29, -INF , P2 ;  /* 0xff8000001d187808 */ /* 0x000fe40001000000 */
[----:B------:R-:W-:Y:S02]  /*9570*/  FMNMX.FTZ R25, R28, R25, !PT ;  /* 0x000000191c197209 */ /* 0x000fe40007810000 */
[----:B------:R-:W-:Y:S02]  /*9580*/  FSEL R27, R27, -INF , P5 ;  /* 0xff8000001b1b7808 */ /* 0x000fe40002800000 */
[----:B------:R-:W-:-:S02]  /*9590*/  ISETP.GT.AND P5, PT, R3, 0x11, PT ;  /* 0x000000110300780c */ /* 0x000fc40003fa4270 */
[----:B---3--:R-:W-:Y:S02]  /*95a0*/  FSEL R5, R32, -INF , P3 ;  /* 0xff80000020057808 */ /* 0x008fe40001800000 */
        /* <DEDUP_REMOVED lines=9> */
[----:B------:R-:W-:Y:S02]  /*9640*/  FMNMX.FTZ R0, R11, R27, !PT ;  /* 0x0000001b0b007209 */ /* 0x000fe40007810000 */
[----:B------:R-:W-:-:S02]  /*9650*/  FSEL R154, R34, -INF , P3 ;  /* 0xff800000229a7808 */ /* 0x000fc40001800000 */
[----:B------:R-:W-:Y:S02]  /*9660*/  FSEL R10, R37, -INF , P2 ;  /* 0xff800000250a7808 */ /* 0x000fe40001000000 */
[----:B------:R-:W-:Y:S02]  /*9670*/  FMNMX.FTZ R25, R7, R26, !PT ;  /* 0x0000001a07197209 */ /* 0x000fe40007810000 */
[----:B------:R-:W-:Y:S02]  /*9680*/  ISETP.GT.AND P3, PT, R3, 0x20, PT ;  /* 0x000000200300780c */ /* 0x000fe40003f64270 */
[----:B------:R-:W-:Y:S02]  /*9690*/  FMNMX.FTZ R0, R13, R0, !PT ;  /* 0x000000000d007209 */ /* 0x000fe40007810000 */
[----:B------:R-:W-:Y:S02]  /*96a0*/  FSEL R153, R35, -INF , P5 ;  /* 0xff80000023997808 */ /* 0x000fe40002800000 */
[----:B------:R-:W-:-:S02]  /*96b0*/  FMNMX.FTZ R26, R10, R25, !PT ;  /* 0x000000190a1a7209 */ /* 0x000fc40007810000 */
[----:B------:R-:W-:Y:S02]  /*96c0*/  ISETP.GT.AND P5, PT, R3, 0x21, PT ;  /* 0x000000210300780c */ /* 0x000fe40003fa4270 */
[----:B------:R-:W-:Y:S02]  /*96d0*/  FSEL R171, R40, -INF , P3 ;  /* 0xff80000028ab7808 */ /* 0x000fe40001800000 */
[----:B------:R-:W-:Y:S02]  /*96e0*/  FMNMX.FTZ R25, R31, R0, !PT ;  /* 0x000000001f197209 */ /* 0x000fe40007810000 */
[----:B------:R-:W-:Y:S02]  /*96f0*/  FSEL R152, R38, -INF , P4 ;  /* 0xff80000026987808 */ /* 0x000fe40002000000 */
[----:B------:R-:W-:Y:S02]  /*9700*/  ISETP.GT.AND P4, PT, R3, 0x28, PT ;  /* 0x000000280300780c */ /* 0x000fe40003f84270 */
[----:B------:R-:W-:-:S02]  /*9710*/  FSEL R170, R41, -INF , P5 ;  /* 0xff80000029aa7808 */ /* 0x000fc40002800000 */
[----:B------:R-:W-:Y:S02]  /*9720*/  FMNMX.FTZ R29, R171, R26, !PT ;  /* 0x0000001aab1d7209 */ /* 0x000fe40007810000 */
[----:B------:R-:W-:Y:S02]  /*9730*/  FMNMX.FTZ R0, R154, R25, !PT ;  /* 0x000000199a007209 */ /* 0x000fe40007810000 */
[----:B------:R-:W-:Y:S02]  /*9740*/  FSEL R9, R39, -INF , P2 ;  /* 0xff80000027097808 */ /* 0x000fe40001000000 */
[----:B------:R-:W-:Y:S02]  /*9750*/  ISETP.GT.AND P2, PT, R3, 0x29, PT ;  /* 0x000000290300780c */ /* 0x000fe40003f44270 */
[----:B------:R-:W-:Y:S02]  /*9760*/  FSEL R14, R44, -INF , P4 ;  /* 0xff8000002c0e7808 */ /* 0x000fe40002000000 */
[----:B------:R-:W-:-:S02]  /*9770*/  FMNMX.FTZ R29, R170, R29, !PT ;  /* 0x0000001daa1d7209 */ /* 0x000fc40007810000 */
[----:B------:R-:W-:Y:S02]  /*9780*/  FMNMX.FTZ R25, R153, R0, !PT ;  /* 0x0000000099197209 */ /* 0x000fe40007810000 */
[----:B------:R-:W-:Y:S02]  /*9790*/  FSEL R180, R42, -INF , P3 ;  /* 0xff8000002ab47808 */ /* 0x000fe40001800000 */
[----:B------:R-:W-:Y:S02]  /*97a0*/  ISETP.GT.AND P3, PT, R3, 0x30, PT ;  /* 0x000000300300780c */ /* 0x000fe40003f64270 */
[----:B------:R-:W-:Y:S02]  /*97b0*/  FSEL R156, R45, -INF , P2 ;  /* 0xff8000002d9c7808 */ /* 0x000fe40001000000 */
[----:B------:R-:W-:Y:S02]  /*97c0*/  FMNMX.FTZ R29, R14, R29, !PT ;  /* 0x0000001d0e1d7209 */ /* 0x000fe40007810000 */
[----:B------:R-:W-:-:S02]  /*97d0*/  FMNMX.FTZ R0, R152, R25, !PT ;  /* 0x0000001998007209 */ /* 0x000fc40007810000 */
[----:B------:R-:W-:Y:S02]  /*97e0*/  FSEL R173, R43, -INF , P5 ;  /* 0xff8000002bad7808 */ /* 0x000fe40002800000 */
[----:B------:R-:W-:Y:S02]  /*97f0*/  ISETP.GT.AND P5, PT, R3, 0x31, PT ;  /* 0x000000310300780c */ /* 0x000fe40003fa4270 */
[----:B------:R-:W-:Y:S02]  /*9800*/  FSEL R179, R48, -INF , P3 ;  /* 0xff80000030b37808 */ /* 0x000fe40001800000 */
[----:B------:R-:W-:Y:S02]  /*9810*/  FMNMX.FTZ R26, R156, R29, !PT ;  /* 0x0000001d9c1a7209 */ /* 0x000fe40007810000 */
[----:B------:R-:W-:Y:S02]  /*9820*/  FMNMX.FTZ R25, R9, R0, !PT ;  /* 0x0000000009197209 */ /* 0x000fe40007810000 */
[----:B------:R-:W-:-:S02]  /*9830*/  FSEL R174, R46, -INF , P4 ;  /* 0xff8000002eae7808 */ /* 0x000fc40002000000 */
[----:B------:R-:W-:Y:S02]  /*9840*/  ISETP.GT.AND P4, PT, R3, 0x38, PT ;  /* 0x000000380300780c */ /* 0x000fe40003f84270 */
[----:B------:R-:W-:Y:S02]  /*9850*/  FSEL R176, R49, -INF , P5 ;  /* 0xff80000031b07808 */ /* 0x000fe40002800000 */
[----:B------:R-:W-:Y:S02]  /*9860*/  FMNMX.FTZ R29, R179, R26, !PT ;  /* 0x0000001ab31d7209 */ /* 0x000fe40007810000 */
[----:B------:R-:W-:Y:S02]  /*9870*/  FMNMX.FTZ R0, R180, R25, !PT ;  /* 0x00000019b4007209 */ /* 0x000fe40007810000 */
[----:B------:R-:W-:Y:S02]  /*9880*/  FSEL R175, R47, -INF , P2 ;  /* 0xff8000002faf7808 */ /* 0x000fe40001000000 */
[----:B------:R-:W-:-:S02]  /*9890*/  ISETP.GT.AND P2, PT, R3, 0x39, PT ;  /* 0x000000390300780c */ /* 0x000fc40003f44270 */
[----:B------:R-:W-:Y:S02]  /*98a0*/  FSEL R177, R52, -INF , P4 ;  /* 0xff80000034b17808 */ /* 0x000fe40002000000 */
[----:B------:R-:W-:Y:S02]  /*98b0*/  FMNMX.FTZ R26, R176, R29, !PT ;  /* 0x0000001db01a7209 */ /* 0x000fe40007810000 */
        /* <DEDUP_REMOVED lines=32> */
[----:B------:R-:W-:Y:S02]  /*9ac0*/  FSEL R192, R63, -INF , P2 ;  /* 0xff8000003fc07808 */ /* 0x000fe40001000000 */
[----:B------:R-:W-:-:S02]  /*9ad0*/  ISETP.GT.AND P4, PT, R3, 0x58, PT ;  /* 0x000000580300780c */ /* 0x000fc40003f84270 */
[----:B------:R-:W-:Y:S02]  /*9ae0*/  ISETP.GT.AND P2, PT, R3, 0x59, PT ;  /* 0x000000590300780c */ /* 0x000fe40003f44270 */
[----:B------:R-:W-:Y:S02]  /*9af0*/  FSEL R186, R65, -INF , P5 ;  /* 0xff80000041ba7808 */ /* 0x000fe40002800000 */
[----:B------:R-:W-:Y:S02]  /*9b00*/  FMNMX.FTZ R29, R194, R29, !PT ;  /* 0x0000001dc21d7209 */ /* 0x000fe40007810000 */
[----:B------:R-:W-:Y:S02]  /*9b10*/  FMNMX.FTZ R3, R197, R0, !PT ;  /* 0x00000000c5037209 */ /* 0x000fe40007810000 */
[----:B------:R-:W-:Y:S02]  /*9b20*/  FSEL R185, R68, -INF , P4 ;  /* 0xff80000044b97808 */ /* 0x000fe40002000000 */
[----:B------:R-:W-:-:S02]  /*9b30*/  FMNMX.FTZ R26, R186, R29, !PT ;  /* 0x0000001dba1a7209 */ /* 0x000fc40007810000 */
[----:B------:R-:W-:Y:S02]  /*9b40*/  FMNMX.FTZ R0, R196, R3, !PT ;  /* 0x00000003c4007209 */ /* 0x000fe40007810000 */
[----:B------:R-:W-:Y:S02]  /*9b50*/  FSEL R184, R69, -INF , P2 ;  /* 0xff80000045b87808 */ /* 0x000fe40001000000 */
[----:B------:R-:W-:Y:S02]  /*9b60*/  FMNMX.FTZ R25, R185, R26, !PT ;  /* 0x0000001ab9197209 */ /* 0x000fe40007810000 */
[----:B------:R-:W-:Y:S02]  /*9b70*/  FMNMX.FTZ R3, R195, R0, !PT ;  /* 0x00000000c3037209 */ /* 0x000fe40007810000 */
[----:B------:R-:W-:Y:S02]  /*9b80*/  FMNMX.FTZ R25, R184, R25, !PT ;  /* 0x00000019b8197209 */ /* 0x000fe40007810000 */
[----:B------:R-:W-:-:S02]  /*9b90*/  FSEL R183, R66, -INF , P3 ;  /* 0xff80000042b77808 */ /* 0x000fc40001800000 */
[----:B------:R-:W-:Y:S01]  /*9ba0*/  FMNMX.FTZ R0, R192, R3, !PT ;  /* 0x00000003c0007209 */ /* 0x000fe20007810000 */
[----:B------:R-:W0:Y:S01]  /*9bb0*/  SHFL.BFLY PT, R30, R25, 0x2, 0x1f ;  /* 0x0c401f00191e7f89 */ /* 0x000e2200000e0000 */
[----:B------:R-:W-:Y:S02]  /*9bc0*/  FSEL R157, R67, -INF , P5 ;  /* 0xff800000439d7808 */ /* 0x000fe40002800000 */
[----:B------:R-:W-:Y:S02]  /*9bd0*/  FMNMX.FTZ R0, R183, R0, !PT ;  /* 0x00000000b7007209 */ /* 0x000fe40007810000 */
[----:B------:R-:W-:Y:S02]  /*9be0*/  FSEL R158, R70, -INF , P4 ;  /* 0xff800000469e7808 */ /* 0x000fe40002000000 */
[----:B------:R-:W-:Y:S02]  /*9bf0*/  FMNMX.FTZ R3, R157, R0, !PT ;  /* 0x000000009d037209 */ /* 0x000fe40007810000 */
[----:B------:R-:W-:-:S02]  /*9c00*/  FSEL R161, R71, -INF , P2 ;  /* 0xff80000047a17808 */ /* 0x000fc40001000000 */
[----:B------:R-:W-:-:S04]  /*9c10*/  FMNMX.FTZ R0, R158, R3, !PT ;  /* 0x000000039e007209 */ /* 0x000fc80007810000 */
[----:B------:R-:W-:Y:S01]  /*9c20*/  FMNMX.FTZ R26, R161, R0, !PT ;  /* 0x00000000a11a7209 */ /* 0x000fe20007810000 */
[----:B------:R-:W-:-:S04]  /*9c30*/  IMAD.U32 R0, RZ, RZ, UR4 ;  /* 0x00000004ff007e24 */ /* 0x000fc8000f8e00ff */
[----:B------:R-:W2:Y:S01]  /*9c40*/  SHFL.BFLY PT, R29, R26, 0x2, 0x1f ;  /* 0x0c401f001a1d7f89 */ /* 0x000ea200000e0000 */
[----:B0-----:R-:W-:-:S05]  /*9c50*/  FMNMX.FTZ R30, R25, R30, !PT ;  /* 0x0000001e191e7209 */ /* 0x001fca0007810000 */
[----:B------:R-:W0:Y:S01]  /*9c60*/  SHFL.BFLY PT, R3, R30, 0x1, 0x1f ;  /* 0x0c201f001e037f89 */ /* 0x000e2200000e0000 */
[----:B--2---:R-:W-:-:S05]  /*9c70*/  FMNMX.FTZ R29, R26, R29, !PT ;  /* 0x0000001d1a1d7209 */ /* 0x004fca0007810000 */
[----:B------:R-:W2:Y:S01]  /*9c80*/  SHFL.BFLY PT, R32, R29, 0x1, 0x1f ;  /* 0x0c201f001d207f89 */ /* 0x000ea200000e0000 */
[----:B0-----:R-:W-:-:S04]  /*9c90*/  FMNMX.FTZ R3, R30, R3, !PT ;  /* 0x000000031e037209 */ /* 0x001fc80007810000 */
[C---:B------:R-:W-:Y:S01]  /*9ca0*/  FSETP.NEU.FTZ.AND P2, PT, R3.reuse, -INF , PT ;  /* 0xff8000000300780b */ /* 0x040fe20003f5d000 */
[----:B------:R-:W-:-:S05]  /*9cb0*/  FMUL.FTZ R159, R3, R0 ;  /* 0x00000000039f7220 */ /* 0x000fca0000410000 */
[----:B------:R-:W-:-:S05]  /*9cc0*/  FSEL R159, R159, RZ, P2 ;  /* 0x000000ff9f9f7208 */ /* 0x000fca0001000000 */
[-CC-:B------:R-:W-:Y:S01]  /*9cd0*/  FFMA.FTZ R25, R8, R0.reuse, -R159.reuse ;  /* 0x0000000008197223 */ /* 0x180fe2000001089f */
[-CC-:B------:R-:W-:Y:S01]  /*9ce0*/  FFMA.FTZ R26, R12, R0.reuse, -R159.reuse ;  /* 0x000000000c1a7223 */ /* 0x180fe2000001089f */
[----:B------:R-:W-:Y:S02]  /*9cf0*/  @!P1 VIADD R12, R4, 0x32440 ;  /* 0x00032440040c9836 */ /* 0x000fe40000000000 */
[--C-:B------:R-:W-:Y:S01]  /*9d00*/  FFMA.FTZ R162, R24, R0, -R159.reuse ;  /* 0x0000000018a27223 */ /* 0x100fe2000001089f */
[----:B------:R0:W-:Y:S01]  /*9d10*/  MUFU.EX2 R204, R25 ;  /* 0x0000001900cc7308 */ /* 0x0001e20000000800 */
[----:B--2---:R-:W-:Y:S01]  /*9d20*/  FMNMX.FTZ R8, R29, R32, !PT ;  /* 0x000000201d087209 */ /* 0x004fe20007810000 */
[-C--:B------:R-:W-:Y:S01]  /*9d30*/  FFMA.FTZ R28, R28, R0.reuse, -R159 ;  /* 0x000000001c1c7223 */ /* 0x080fe2000001089f */
[----:B------:R-:W-:Y:S01]  /*9d40*/  @!P1 PRMT R24, RZ, 0x654, R12 ;  /* 0x00000654ff189816 */ /* 0x000fe2000000000c */
[----:B------:R-:W-:Y:S01]  /*9d50*/  IMAD R12, R200, 0xc00, R15 ;  /* 0x00000c00c80c7824 */ /* 0x000fe200078e020f */
[C---:B------:R-:W-:Y:S01]  /*9d60*/  FSETP.NEU.FTZ.AND P2, PT, R8.reuse, -INF , PT ;  /* 0xff8000000800780b */ /* 0x040fe20003f5d000 */
[-C--:B------:R-:W-:Y:S01]  /*9d70*/  FMUL.FTZ R160, R8, R0.reuse ;  /* 0x0000000008a07220 */ /* 0x080fe20000410000 */
[----:B------:R-:W-:Y:S01]  /*9d80*/  IMAD.MOV.U32 R29, RZ, RZ, 0x40000040 ;  /* 0x40000040ff1d7424 */ /* 0x000fe200078e00ff */
[----:B------:R2:W3:Y:S01]  /*9d90*/  MUFU.EX2 R33, R26 ;  /* 0x0000001a00217308 */ /* 0x0004e20000000800 */
[----:B------:R-:W-:Y:S01]  /*9da0*/  R2UR UR6, R12 ;  /* 0x000000000c0672ca */ /* 0x000fe200000e0000 */
[-CC-:B------:R-:W-:Y:S01]  /*9db0*/  FFMA.FTZ R164, R5, R0.reuse, -R159.reuse ;  /* 0x0000000005a47223 */ /* 0x180fe2000001089f */
[----:B------:R-:W-:Y:S01]  /*9dc0*/  FSEL R160, R160, RZ, P2 ;  /* 0x000000ffa0a07208 */ /* 0x000fe20001000000 */
[----:B------:R-:W-:Y:S01]  /*9dd0*/  FFMA.FTZ R165, R6, R0, -R159 ;  /* 0x0000000006a57223 */ /* 0x000fe2000001089f */
[----:B------:R-:W-:Y:S01]  /*9de0*/  R2UR UR11, R29 ;  /* 0x000000001d0b72ca */ /* 0x000fe200000e0000 */
[----:B------:R-:W-:-:S02]  /*9df0*/  IMAD.MOV.U32 R29, RZ, RZ, 0x40000040 ;  /* 0x40000040ff1d7424 */ /* 0x000fc400078e00ff */
[-C--:B------:R-:W-:Y:S01]  /*9e00*/  FFMA.FTZ R166, R7, R0.reuse, -R159 ;  /* 0x0000000007a67223 */ /* 0x080fe2000001089f */
[-CC-:B0-----:R-:W-:Y:S01]  /*9e10*/  FFMA.FTZ R25, R11, R0.reuse, -R160.reuse ;  /* 0x000000000b197223 */ /* 0x181fe200000108a0 */
[----:B------:R-:W-:Y:S01]  /*9e20*/  IADD3 R11, -R73, 0xb, RZ ;  /* 0x0000000b490b7810 */ /* 0x000fe20007ffe1ff */
[-CC-:B------:R-:W-:Y:S01]  /*9e30*/  FFMA.FTZ R30, R27, R0.reuse, -R160.reuse ;  /* 0x000000001b1e7223 */ /* 0x180fe200000108a0 */
[-CC-:B------:R-:W-:Y:S01]  /*9e40*/  FFMA.FTZ R163, R13, R0.reuse, -R160.reuse ;  /* 0x000000000da37223 */ /* 0x180fe200000108a0 */
[----:B------:R-:W-:Y:S02]  /*9e50*/  IMAD.MOV.U32 R13, RZ, RZ, 0x40000040 ;  /* 0x40000040ff0d7424 */ /* 0x000fe400078e00ff */
[----:B------:R-:W-:Y:S01]  /*9e60*/  FFMA.FTZ R31, R31, R0, -R160 ;  /* 0x000000001f1f7223 */ /* 0x000fe200000108a0 */
[----:B------:R0:W-:Y:S06]  /*9e70*/  BAR.ARV R11, 0x100 ;  /* 0x0004000b0000751d */ /* 0x0001ec0000002000 */
[----:B------:R4:W-:Y:S01]  /*9e80*/  @!P1 SYNCS.ARRIVE.TRANS64.RED.A1T0 RZ, [R24+URZ], RZ ;  /* 0x000000ff18ff99a7 */ /* 0x0009e2000810043f */
[----:B------:R5:W-:Y:S01]  /*9e90*/  MUFU.EX2 R205, R25 ;  /* 0x0000001900cd7308 */ /* 0x000be20000000800 */
[----:B------:R-:W-:Y:S01]  /*9ea0*/  R2UR UR7, R13 ;  /* 0x000000000d0772ca */ /* 0x000fe200000e0000 */
[----:B--2---:R-:W-:-:S02]  /*9eb0*/  VIADD R26, R12, 0x100 ;  /* 0x000001000c1a7836 */ /* 0x004fc40000000000 */
[----:B---3--:R-:W-:Y:S01]  /*9ec0*/  FADD.FTZ R224, R204, R33 ;  /* 0x00000021cce07221 */ /* 0x008fe20000010000 */
[----:B------:R-:W-:Y:S01]  /*9ed0*/  IMAD.MOV.U32 R27, RZ, RZ, 0x40000040 ;  /* 0x40000040ff1b7424 */ /* 0x000fe200078e00ff */
[----:B------:R-:W-:Y:S01]  /*9ee0*/  F2FP.BF16.F32.PACK_AB R204, R33, R204 ;  /* 0x000000cc21cc723e */ /* 0x000fe200000010ff */
[-CC-:B------:R-:W-:Y:S01]  /*9ef0*/  FFMA.FTZ R5, R10, R0.reuse, -R159.reuse ;  /* 0x000000000a057223 */ /* 0x180fe2000001089f */
[----:B----4-:R-:W-:Y:S01]  /*9f00*/  VIADD R24, R12, 0x180 ;  /* 0x000001800c187836 */ /* 0x010fe20000000000 */
[----:B------:R-:W2:Y:S01]  /*9f10*/  MUFU.EX2 R30, R30 ;  /* 0x0000001e001e7308 */ /* 0x000ea20000000800 */
[----:B-----5:R-:W-:Y:S01]  /*9f20*/  IMAD.MOV.U32 R25, RZ, RZ, 0x40000040 ;  /* 0x40000040ff197424 */ /* 0x020fe200078e00ff */
[----:B------:R-:W-:Y:S01]  /*9f30*/  R2UR UR14, R26 ;  /* 0x000000001a0e72ca */ /* 0x000fe200000e0000 */
[-CC-:B------:R-:W-:Y:S01]  /*9f40*/  FFMA.FTZ R169, R154, R0.reuse, -R160.reuse ;  /* 0x000000009aa97223 */ /* 0x180fe200000108a0 */
[----:B------:R-:W-:Y:S01]  /*9f50*/  R2UR UR15, R27 ;  /* 0x000000001b0f72ca */ /* 0x000fe200000e0000 */
[-CC-:B------:R-:W-:Y:S01]  /*9f60*/  FFMA.FTZ R168, R153, R0.reuse, -R160.reuse ;  /* 0x0000000099a87223 */ /* 0x180fe200000108a0 */
[----:B------:R-:W-:Y:S01]  /*9f70*/  R2UR UR18, R24 ;  /* 0x00000000181272ca */ /* 0x000fe200000e0000 */
[-CC-:B------:R-:W-:Y:S01]  /*9f80*/  FFMA.FTZ R167, R152, R0.reuse, -R160.reuse ;  /* 0x0000000098a77223 */ /* 0x180fe200000108a0 */
[----:B------:R3:W4:Y:S01]  /*9f90*/  MUFU.EX2 R35, R28 ;  /* 0x0000001c00237308 */ /* 0x0007220000000800 */
[----:B------:R-:W-:Y:S01]  /*9fa0*/  R2UR UR19, R25 ;  /* 0x00000000191372ca */ /* 0x000fe200000e0000 */
[-C--:B------:R-:W-:Y:S01]  /*9fb0*/  FFMA.FTZ R9, R9, R0.reuse, -R160 ;  /* 0x0000000009097223 */ /* 0x080fe200000108a0 */
[----:B------:R-:W-:Y:S01]  /*9fc0*/  R2UR UR23, R29 ;  /* 0x000000001d1772ca */ /* 0x000fe200000e0000 */
[-CC-:B------:R-:W-:Y:S01]  /*9fd0*/  FFMA.FTZ R172, R14, R0.reuse, -R159.reuse ;  /* 0x000000000eac7223 */ /* 0x180fe2000001089f */
[-CC-:B------:R-:W-:Y:S01]  /*9fe0*/  FFMA.FTZ R10, R156, R0.reuse, -R159.reuse ;  /* 0x000000009c0a7223 */ /* 0x180fe2000001089f */
[-CC-:B------:R-:W-:Y:S01]  /*9ff0*/  FFMA.FTZ R171, R171, R0.reuse, -R159.reuse ;  /* 0x00000000abab7223 */ /* 0x180fe2000001089f */
[----:B------:R-:W-:Y:S01]  /*a000*/  FFMA.FTZ R170, R170, R0, -R159 ;  /* 0x00000000aaaa7223 */ /* 0x000fe2000001089f */
[----:B------:R-:W5:Y:S01]  /*a010*/  MUFU.EX2 R162, R162 ;  /* 0x000000a200a27308 */ /* 0x000f620000000800 */
[----:B---3--:R-:W-:-:S02]  /*a020*/  VIADD R28, R12, 0x80 ;  /* 0x000000800c1c7836 */ /* 0x008fc40000000000 */
[----:B--2---:R-:W-:Y:S01]  /*a030*/  FADD.FTZ R199, R205, R30 ;  /* 0x0000001ecdc77221 */ /* 0x004fe20000010000 */
[----:B------:R-:W-:Y:S01]  /*a040*/  F2FP.BF16.F32.PACK_AB R205, R30, R205 ;  /* 0x000000cd1ecd723e */ /* 0x000fe200000010ff */
[-CC-:B------:R-:W-:Y:S01]  /*a050*/  FFMA.FTZ R156, R180, R0.reuse, -R160.reuse ;  /* 0x00000000b49c7223 */ /* 0x180fe200000108a0 */
[-C--:B------:R-:W-:Y:S01]  /*a060*/  FFMA.FTZ R173, R173, R0.reuse, -R160 ;  /* 0x00000000adad7223 */ /* 0x080fe200000108a0 */
[----:B------:R-:W-:Y:S01]  /*a070*/  R2UR UR10, R28 ;  /* 0x000000001c0a72ca */ /* 0x000fe200000e0000 */
[----:B------:R-:W-:Y:S01]  /*a080*/  VIADD R28, R12, 0x200 ;  /* 0x000002000c1c7836 */ /* 0x000fe20000000000 */
[----:B------:R-:W-:Y:S01]  /*a090*/  MUFU.EX2 R163, R163 ;  /* 0x000000a300a37308 */ /* 0x000fe20000000800 */
[----:B----4-:R-:W-:Y:S01]  /*a0a0*/  FADD.FTZ R224, R35, R224 ;  /* 0x000000e023e07221 */ /* 0x010fe20000010000 */
[-CC-:B------:R-:W-:Y:S01]  /*a0b0*/  FFMA.FTZ R174, R174, R0.reuse, -R160.reuse ;  /* 0x00000000aeae7223 */ /* 0x180fe200000108a0 */
[-CC-:B------:R-:W-:Y:S01]  /*a0c0*/  FFMA.FTZ R14, R175, R0.reuse, -R160.reuse ;  /* 0x00000000af0e7223 */ /* 0x180fe200000108a0 */
[----:B------:R-:W-:Y:S01]  /*a0d0*/  R2UR UR22, R28 ;  /* 0x000000001c1672ca */ /* 0x000fe200000e0000 */
[-CC-:B------:R-:W-:Y:S01]  /*a0e0*/  FFMA.FTZ R175, R179, R0.reuse, -R159.reuse ;  /* 0x00000000b3af7223 */ /* 0x180fe2000001089f */
[-CC-:B------:R-:W-:Y:S01]  /*a0f0*/  FFMA.FTZ R176, R176, R0.reuse, -R159.reuse ;  /* 0x00000000b0b07223 */ /* 0x180fe2000001089f */
[-CC-:B------:R-:W-:Y:S01]  /*a100*/  FFMA.FTZ R177, R177, R0.reuse, -R159.reuse ;  /* 0x00000000b1b17223 */ /* 0x180fe2000001089f */
[----:B------:R-:W2:Y:S01]  /*a110*/  MUFU.EX2 R13, R31 ;  /* 0x0000001f000d7308 */ /* 0x000ea20000000800 */
[----:B-----5:R-:W-:Y:S01]  /*a120*/  F2FP.BF16.F32.PACK_AB R206, R162, R35 ;  /* 0x00000023a2ce723e */ /* 0x020fe200000010ff */
[-C--:B------:R-:W-:Y:S01]  /*a130*/  FFMA.FTZ R178, R178, R0.reuse, -R159 ;  /* 0x00000000b2b27223 */ /* 0x080fe2000001089f */
[-CC-:B------:R-:W-:Y:S01]  /*a140*/  FFMA.FTZ R179, R191, R0.reuse, -R160.reuse ;  /* 0x00000000bfb37223 */ /* 0x180fe200000108a0 */
[-CC-:B------:R-:W-:Y:S01]  /*a150*/  FFMA.FTZ R180, R190, R0.reuse, -R160.reuse ;  /* 0x00000000beb47223 */ /* 0x180fe200000108a0 */
[-CC-:B------:R-:W-:Y:S01]  /*a160*/  FFMA.FTZ R181, R181, R0.reuse, -R160.reuse ;  /* 0x00000000b5b57223 */ /* 0x180fe200000108a0 */
[----:B------:R-:W-:Y:S01]  /*a170*/  FFMA.FTZ R182, R182, R0, -R160 ;  /* 0x00000000b6b67223 */ /* 0x000fe200000108a0 */
[----:B------:R-:W-:Y:S01]  /*a180*/  VIADD R6, R12, 0x280 ;  /* 0x000002800c067836 */ /* 0x000fe20000000000 */
[----:B------:R-:W3:Y:S01]  /*a190*/  MUFU.EX2 R164, R164 ;  /* 0x000000a400a47308 */ /* 0x000ee20000000800 */
[----:B------:R-:W-:-:S02]  /*a1a0*/  IMAD.MOV.U32 R7, RZ, RZ, 0x40000040 ;  /* 0x40000040ff077424 */ /* 0x000fc400078e00ff */
[----:B------:R-:W-:Y:S01]  /*a1b0*/  FADD.FTZ R191, R162, R224 ;  /* 0x000000e0a2bf7221 */ /* 0x000fe20000010000 */
[-CC-:B------:R-:W-:Y:S01]  /*a1c0*/  FFMA.FTZ R12, R188, R0.reuse, -R159.reuse ;  /* 0x00000000bc0c7223 */ /* 0x180fe2000001089f */
[-CC-:B------:R-:W-:Y:S01]  /*a1d0*/  FFMA.FTZ R162, R197, R0.reuse, -R160.reuse ;  /* 0x00000000c5a27223 */ /* 0x180fe200000108a0 */
[-CC-:B------:R-:W-:Y:S01]  /*a1e0*/  FFMA.FTZ R194, R194, R0.reuse, -R159.reuse ;  /* 0x00000000c2c27223 */ /* 0x180fe2000001089f */
[-CC-:B------:R-:W-:Y:S01]  /*a1f0*/  FFMA.FTZ R186, R186, R0.reuse, -R159.reuse ;  /* 0x00000000baba7223 */ /* 0x180fe2000001089f */
[-C--:B------:R-:W-:Y:S01]  /*a200*/  FFMA.FTZ R185, R185, R0.reuse, -R159 ;  /* 0x00000000b9b97223 */ /* 0x080fe2000001089f */
[----:B------:R-:W4:Y:S01]  /*a210*/  MUFU.EX2 R165, R165 ;  /* 0x000000a500a57308 */ /* 0x000f220000000800 */
[----:B--2---:R-:W-:Y:S01]  /*a220*/  F2FP.BF16.F32.PACK_AB R207, R13, R163 ;  /* 0x000000a30dcf723e */ /* 0x004fe200000010ff */
[----:B------:R-:W-:Y:S01]  /*a230*/  FADD.FTZ R163, R163, R199 ;  /* 0x000000c7a3a37221 */ /* 0x000fe20000010000 */
[-CC-:B------:R-:W-:Y:S01]  /*a240*/  FFMA.FTZ R183, R183, R0.reuse, -R160.reuse ;  /* 0x00000000b7b77223 */ /* 0x180fe200000108a0 */
[-CC-:B------:R-:W-:Y:S01]  /*a250*/  FFMA.FTZ R157, R157, R0.reuse, -R160.reuse ;  /* 0x000000009d9d7223 */ /* 0x180fe200000108a0 */
[-CC-:B------:R-:W-:Y:S01]  /*a260*/  FFMA.FTZ R158, R158, R0.reuse, -R160.reuse ;  /* 0x000000009e9e7223 */ /* 0x180fe200000108a0 */
[----:B------:R-:W-:Y:S01]  /*a270*/  FADD.FTZ R190, R13, R163 ;  /* 0x000000a30dbe7221 */ /* 0x000fe20000010000 */
[-C--:B------:R-:W-:Y:S01]  /*a280*/  FFMA.FTZ R13, R187, R0.reuse, -R159 ;  /* 0x00000000bb0d7223 */ /* 0x080fe2000001089f */
[----:B------:R-:W2:Y:S01]  /*a290*/  MUFU.EX2 R166, R166 ;  /* 0x000000a600a67308 */ /* 0x000ea20000000800 */
[----:B---3--:R-:W-:Y:S01]  /*a2a0*/  FADD.FTZ R191, R164, R191 ;  /* 0x000000bfa4bf7221 */ /* 0x008fe20000010000 */
[-CC-:B------:R-:W-:Y:S01]  /*a2b0*/  FFMA.FTZ R163, R196, R0.reuse, -R160.reuse ;  /* 0x00000000c4a37223 */ /* 0x180fe200000108a0 */
[----:B------:R-:W-:Y:S01]  /*a2c0*/  FFMA.FTZ R187, R195, R0, -R160 ;  /* 0x00000000c3bb7223 */ /* 0x000fe200000108a0 */
[----:B------:R-:W-:Y:S01]  /*a2d0*/  ISETP.GE.AND P2, PT, R198, 0x61, PT ;  /* 0x00000061c600780c */ /* 0x000fe20003f46270 */
[----:B------:R-:W-:-:S03]  /*a2e0*/  @!P1 VIADD R4, R4, 0x32460 ;  /* 0x0003246004049836 */ /* 0x000fc60000000000 */
[----:B------:R-:W3:Y:S01]  /*a2f0*/  MUFU.EX2 R5, R5 ;  /* 0x0000000500057308 */ /* 0x000ee20000000800 */
[----:B----4-:R-:W-:Y:S01]  /*a300*/  F2FP.BF16.F32.PACK_AB R152, R165, R164 ;  /* 0x000000a4a598723e */ /* 0x010fe200000010ff */
[-CC-:B------:R-:W-:Y:S01]  /*a310*/  FFMA.FTZ R164, R192, R0.reuse, -R160.reuse ;  /* 0x00000000c0a47223 */ /* 0x180fe200000108a0 */
[----:B------:R-:W-:Y:S01]  /*a320*/  FFMA.FTZ R160, R161, R0, -R160 ;  /* 0x00000000a1a07223 */ /* 0x000fe200000108a0 */
[----:B------:R-:W-:Y:S01]  /*a330*/  FADD.FTZ R191, R165, R191 ;  /* 0x000000bfa5bf7221 */ /* 0x000fe20000010000 */
[----:B------:R-:W-:-:S03]  /*a340*/  @!P1 PRMT R4, RZ, 0x654, R4 ;  /* 0x00000654ff049816 */ /* 0x000fc60000000004 */
[----:B------:R-:W4:Y:S01]  /*a350*/  MUFU.EX2 R169, R169 ;  /* 0x000000a900a97308 */ /* 0x000f220000000800 */
[----:B--2---:R-:W-:-:S07]  /*a360*/  FADD.FTZ R191, R166, R191 ;  /* 0x000000bfa6bf7221 */ /* 0x004fce0000010000 */
[----:B------:R-:W2:Y:S01]  /*a370*/  MUFU.EX2 R168, R168 ;  /* 0x000000a800a87308 */ /* 0x000ea20000000800 */
[C---:B---3--:R-:W-:Y:S01]  /*a380*/  F2FP.BF16.F32.PACK_AB R154, R5.reuse, R166 ;  /* 0x000000a6059a723e */ /* 0x048fe200000010ff */
[----:B------:R-:W-:-:S06]  /*a390*/  FADD.FTZ R191, R5, R191 ;  /* 0x000000bf05bf7221 */ /* 0x000fcc0000010000 */
[----:B------:R-:W3:Y:S01]  /*a3a0*/  MUFU.EX2 R167, R167 ;  /* 0x000000a700a77308 */ /* 0x000ee20000000800 */
[----:B----4-:R-:W-:-:S07]  /*a3b0*/  FADD.FTZ R190, R169, R190 ;  /* 0x000000bea9be7221 */ /* 0x010fce0000010000 */
[----:B------:R-:W4:Y:S01]  /*a3c0*/  MUFU.EX2 R9, R9 ;  /* 0x0000000900097308 */ /* 0x000f220000000800 */
[C---:B--2---:R-:W-:Y:S01]  /*a3d0*/  F2FP.BF16.F32.PACK_AB R153, R168.reuse, R169 ;  /* 0x000000a9a899723e */ /* 0x044fe200000010ff */
[----:B------:R-:W-:-:S06]  /*a3e0*/  FADD.FTZ R190, R168, R190 ;  /* 0x000000bea8be7221 */ /* 0x000fcc0000010000 */
[----:B------:R-:W2:Y:S01]  /*a3f0*/  MUFU.EX2 R171, R171 ;  /* 0x000000ab00ab7308 */ /* 0x000ea20000000800 */
[----:B---3--:R-:W-:-:S07]  /*a400*/  FADD.FTZ R190, R167, R190 ;  /* 0x000000bea7be7221 */ /* 0x008fce0000010000 */
[----:B------:R-:W3:Y:S01]  /*a410*/  MUFU.EX2 R170, R170 ;  /* 0x000000aa00aa7308 */ /* 0x000ee20000000800 */
[C---:B----4-:R-:W-:Y:S01]  /*a420*/  F2FP.BF16.F32.PACK_AB R155, R9.reuse, R167 ;  /* 0x000000a7099b723e */ /* 0x050fe200000010ff */
[----:B------:R-:W-:-:S06]  /*a430*/  FADD.FTZ R190, R9, R190 ;  /* 0x000000be09be7221 */ /* 0x000fcc0000010000 */
[----:B------:R-:W-:Y:S01]  /*a440*/  MUFU.EX2 R172, R172 ;  /* 0x000000ac00ac7308 */ /* 0x000fe20000000800 */
[----:B--2---:R-:W-:-:S07]  /*a450*/  FADD.FTZ R191, R171, R191 ;  /* 0x000000bfabbf7221 */ /* 0x004fce0000010000 */
[----:B------:R-:W-:Y:S01]  /*a460*/  MUFU.EX2 R10, R10 ;  /* 0x0000000a000a7308 */ /* 0x000fe20000000800 */
[----:B---3--:R-:W-:-:S07]  /*a470*/  FADD.FTZ R191, R170, R191 ;  /* 0x000000bfaabf7221 */ /* 0x008fce0000010000 */
[----:B------:R-:W2:Y:S08]  /*a480*/  MUFU.EX2 R156, R156 ;  /* 0x0000009c009c7308 */ /* 0x000eb00000000800 */
[----:B------:R-:W3:Y:S08]  /*a490*/  MUFU.EX2 R173, R173 ;  /* 0x000000ad00ad7308 */ /* 0x000ef00000000800 */
[----:B------:R-:W-:Y:S01]  /*a4a0*/  MUFU.EX2 R174, R174 ;  /* 0x000000ae00ae7308 */ /* 0x000fe20000000800 */
[----:B--2---:R-:W-:-:S07]  /*a4b0*/  FADD.FTZ R190, R156, R190 ;  /* 0x000000be9cbe7221 */ /* 0x004fce0000010000 */
[----:B------:R-:W2:Y:S01]  /*a4c0*/  MUFU.EX2 R14, R14 ;  /* 0x0000000e000e7308 */ /* 0x000ea20000000800 */
[----:B---3--:R-:W-:-:S07]  /*a4d0*/  FADD.FTZ R190, R173, R190 ;  /* 0x000000beadbe7221 */ /* 0x008fce0000010000 */
[----:B------:R-:W3:Y:S08]  /*a4e0*/  MUFU.EX2 R175, R175 ;  /* 0x000000af00af7308 */ /* 0x000ef00000000800 */
[----:B------:R-:W-:Y:S08]  /*a4f0*/  MUFU.EX2 R176, R176 ;  /* 0x000000b000b07308 */ /* 0x000ff00000000800 */
[----:B------:R-:W-:Y:S08]  /*a500*/  MUFU.EX2 R177, R177 ;  /* 0x000000b100b17308 */ /* 0x000ff00000000800 */
[----:B------:R-:W-:Y:S08]  /*a510*/  MUFU.EX2 R178, R178 ;  /* 0x000000b200b27308 */ /* 0x000ff00000000800 */
[----:B------:R-:W4:Y:S08]  /*a520*/  MUFU.EX2 R179, R179 ;  /* 0x000000b300b37308 */ /* 0x000f300000000800 */
[----:B------:R-:W5:Y:S08]  /*a530*/  MUFU.EX2 R180, R180 ;  /* 0x000000b400b47308 */ /* 0x000f700000000800 */
[----:B------:R-:W-:Y:S08]  /*a540*/  MUFU.EX2 R181, R181 ;  /* 0x000000b500b57308 */ /* 0x000ff00000000800 */
[----:B------:R-:W0:Y:S08]  /*a550*/  MUFU.EX2 R182, R182 ;  /* 0x000000b600b67308 */ /* 0x000e300000000800 */
        /* <DEDUP_REMOVED lines=13> */
[----:B------:R1:W-:Y:S06]  /*a630*/  BAR.SYNC.DEFER_BLOCKING R72, 0x100 ;  /* 0x000400480000751d */ /* 0x0003ec0000010000 */
[----:B-1----:R-:W-:-:S06]  /*a640*/  WARPGROUP.ARRIVE ;  /* 0x00000000000079c5 */ /* 0x002fcc0000000000 */
[----:B------:R-:W-:Y:S01]  /*a650*/  HGMMA.64x256x16.F32.BF16 R24, R204, gdesc[UR4].tnspB, RZ, !UPT, gsb0 ;  /* 0x43e00004cc187df0 */ /* 0x000fe2000c0018ff */
[----:B------:R-:W-:Y:S01]  /*a660*/  R2UR UR6, R6 ;  /* 0x00000000060672ca */ /* 0x000fe200000e0000 */
[-CC-:B------:R-:W-:Y:S01]  /*a670*/  FFMA.FTZ R6, R193, R0.reuse, -R159.reuse ;  /* 0x00000000c1067223 */ /* 0x180fe2000001089f */
[----:B------:R-:W-:Y:S01]  /*a680*/  R2UR UR7, R7 ;  /* 0x00000000070772ca */ /* 0x000fe200000e0000 */
[-CC-:B------:R-:W-:Y:S01]  /*a690*/  FFMA.FTZ R7, R189, R0.reuse, -R159.reuse ;  /* 0x00000000bd077223 */ /* 0x180fe2000001089f */
[----:B------:R-:W-:-:S03]  /*a6a0*/  FFMA.FTZ R159, R184, R0, -R159 ;  /* 0x00000000b89f7223 */ /* 0x000fc6000001089f */
[----:B------:R-:W-:Y:S08]  /*a6b0*/  MUFU.EX2 R6, R6 ;  /* 0x0000000600067308 */ /* 0x000ff00000000800 */
[----:B------:R-:W1:Y:S08]  /*a6c0*/  MUFU.EX2 R7, R7 ;  /* 0x0000000700077308 */ /* 0x000e700000000800 */
[----:B------:R-:W1:Y:S01]  /*a6d0*/  MUFU.EX2 R159, R159 ;  /* 0x0000009f009f7308 */ /* 0x000e620000000800 */
[----:B------:R-:W-:-:S02]  /*a6e0*/  WARPGROUP.DEPBAR.LE gsb0, 0x0 ;  /* 0x00008000000079c5 */ /* 0x000fc40000010000 */
[----:B------:R-:W-:-:S06]  /*a6f0*/  WARPGROUP.ARRIVE ;  /* 0x00000000000079c5 */ /* 0x000fcc0000000000 */
[----:B------:R-:W-:Y:S03]  /*a700*/  HGMMA.64x256x16.F32.BF16 R24, R152, gdesc[UR8].tnspB, R24, gsb0 ;  /* 0x43e0000898187df0 */ /* 0x000fe60008001818 */
[----:B------:R-:W-:Y:S02]  /*a710*/  WARPGROUP.DEPBAR.LE gsb0, 0x0 ;  /* 0x00008000000079c5 */ /* 0x000fe40000010000 */
[----:B------:R-:W-:Y:S02]  /*a720*/  F2FP.BF16.F32.PACK_AB R152, R170, R171 ;  /* 0x000000abaa98723e */ /* 0x000fe400000010ff */
[----:B------:R-:W-:Y:S02]  /*a730*/  F2FP.BF16.F32.PACK_AB R153, R173, R156 ;  /* 0x0000009cad99723e */ /* 0x000fe400000010ff */
[----:B------:R-:W-:Y:S01]  /*a740*/  F2FP.BF16.F32.PACK_AB R154, R10, R172 ;  /* 0x000000ac0a9a723e */ /* 0x000fe200000010ff */
[----:B------:R-:W-:Y:S01]  /*a750*/  FADD.FTZ R172, R172, R191 ;  /* 0x000000bfacac7221 */ /* 0x000fe20000010000 */
[----:B--2---:R-:W-:Y:S01]  /*a760*/  F2FP.BF16.F32.PACK_AB R155, R14, R174 ;  /* 0x000000ae0e9b723e */ /* 0x004fe200000010ff */
[----:B------:R-:W-:-:S02]  /*a770*/  FADD.FTZ R174, R174, R190 ;  /* 0x000000beaeae7221 */ /* 0x000fc40000010000 */
[----:B------:R-:W-:Y:S01]  /*a780*/  FADD.FTZ R172, R10, R172 ;  /* 0x000000ac0aac7221 */ /* 0x000fe20000010000 */
[----:B------:R-:W-:Y:S01]  /*a790*/  WARPGROUP.ARRIVE ;  /* 0x00000000000079c5 */ /* 0x000fe20000000000 */
[----:B------:R-:W-:Y:S02]  /*a7a0*/  FADD.FTZ R174, R14, R174 ;  /* 0x000000ae0eae7221 */ /* 0x000fe40000010000 */
[----:B---3--:R-:W-:Y:S02]  /*a7b0*/  FADD.FTZ R172, R175, R172 ;  /* 0x000000acafac7221 */ /* 0x008fe40000010000 */
[----:B----4-:R-:W-:-:S08]  /*a7c0*/  FADD.FTZ R174, R179, R174 ;  /* 0x000000aeb3ae7221 */ /* 0x010fd00000010000 */
[----:B------:R-:W-:Y:S01]  /*a7d0*/  HGMMA.64x256x16.F32.BF16 R24, R152, gdesc[UR12].tnspB, R24, gsb0 ;  /* 0x43e0000c98187df0 */ /* 0x000fe20008001818 */
[----:B------:R-:W-:Y:S01]  /*a7e0*/  FADD.FTZ R172, R176, R172 ;  /* 0x000000acb0ac7221 */ /* 0x000fe20000010000 */
[----:B-----5:R-:W-:-:S03]  /*a7f0*/  FADD.FTZ R174, R180, R174 ;  /* 0x000000aeb4ae7221 */ /* 0x020fc60000010000 */
[----:B------:R-:W-:-:S04]  /*a800*/  FADD.FTZ R172, R177, R172 ;  /* 0x000000acb1ac7221 */ /* 0x000fc80000010000 */
[----:B------:R-:W-:Y:S01]  /*a810*/  FADD.FTZ R5, R178, R172 ;  /* 0x000000acb2057221 */ /* 0x000fe20000010000 */
[----:B------:R-:W-:Y:S02]  /*a820*/  WARPGROUP.DEPBAR.LE gsb0, 0x0 ;  /* 0x00008000000079c5 */ /* 0x000fe40000010000 */
[----:B------:R-:W-:Y:S02]  /*a830*/  F2FP.BF16.F32.PACK_AB R152, R176, R175 ;  /* 0x000000afb098723e */ /* 0x000fe400000010ff */
[----:B------:R-:W-:Y:S02]  /*a840*/  F2FP.BF16.F32.PACK_AB R153, R180, R179 ;  /* 0x000000b3b499723e */ /* 0x000fe400000010ff */
[----:B------:R-:W-:Y:S02]  /*a850*/  F2FP.BF16.F32.PACK_AB R154, R178, R177 ;  /* 0x000000b1b29a723e */ /* 0x000fe400000010ff */
[----:B0-----:R-:W-:Y:S01]  /*a860*/  F2FP.BF16.F32.PACK_AB R155, R182, R181 ;  /* 0x000000b5b69b723e */ /* 0x001fe200000010ff */
[----:B------:R-:W-:-:S03]  /*a870*/  FADD.FTZ R181, R181, R174 ;  /* 0x000000aeb5b57221 */ /* 0x000fc60000010000 */
[----:B------:R-:W-:Y:S01]  /*a880*/  WARPGROUP.ARRIVE ;  /* 0x00000000000079c5 */ /* 0x000fe20000000000 */
[----:B------:R-:W-:-:S05]  /*a890*/  FADD.FTZ R181, R182, R181 ;  /* 0x000000b5b6b57221 */ /* 0x000fca0000010000 */
[----:B------:R-:W-:Y:S03]  /*a8a0*/  HGMMA.64x256x16.F32.BF16 R24, R152, gdesc[UR16].tnspB, R24, gsb0 ;  /* 0x43e0001098187df0 */ /* 0x000fe60008001818 */
[----:B------:R-:W-:Y:S02]  /*a8b0*/  WARPGROUP.DEPBAR.LE gsb0, 0x0 ;  /* 0x00008000000079c5 */ /* 0x000fe40000010000 */
[----:B-1----:R-:W-:Y:S01]  /*a8c0*/  F2FP.BF16.F32.PACK_AB R152, R7, R6 ;  /* 0x000000060798723e */ /* 0x002fe200000010ff */
        /* <DEDUP_REMOVED lines=13> */
[----:B------:R-:W-:Y:S01]  /*a9a0*/  FADD.FTZ R13, R194, R13 ;  /* 0x0000000dc20d7221 */ /* 0x000fe20000010000 */
[----:B------:R-:W-:Y:S01]  /*a9b0*/  FADD.FTZ R164, R183, R164 ;  /* 0x000000a4b7a47221 */ /* 0x000fe20000010000 */
[----:B------:R-:W-:Y:S02]  /*a9c0*/  WARPGROUP.DEPBAR.LE gsb0, 0x0 ;  /* 0x00008000000079c5 */ /* 0x000fe40000010000 */
[C---:B------:R-:W-:Y:S01]  /*a9d0*/  F2FP.BF16.F32.PACK_AB R152, R186.reuse, R194 ;  /* 0x000000c2ba98723e */ /* 0x040fe200000010ff */
[----:B------:R-:W-:Y:S01]  /*a9e0*/  FADD.FTZ R186, R186, R13 ;  /* 0x0000000dbaba7221 */ /* 0x000fe20000010000 */
[C---:B------:R-:W-:Y:S01]  /*a9f0*/  F2FP.BF16.F32.PACK_AB R153, R157.reuse, R183 ;  /* 0x000000b79d99723e */ /* 0x040fe200000010ff */
[----:B------:R-:W-:Y:S01]  /*aa00*/  FADD.FTZ R157, R157, R164 ;  /* 0x000000a49d9d7221 */ /* 0x000fe20000010000 */
[----:B------:R-:W-:Y:S01]  /*aa10*/  F2FP.BF16.F32.PACK_AB R154, R159, R185 ;  /* 0x000000b99f9a723e */ /* 0x000fe200000010ff */
[----:B------:R-:W-:Y:S01]  /*aa20*/  FADD.FTZ R186, R185, R186 ;  /* 0x000000bab9ba7221 */ /* 0x000fe20000010000 */
[----:B------:R-:W-:Y:S01]  /*aa30*/  F2FP.BF16.F32.PACK_AB R155, R160, R158 ;  /* 0x0000009ea09b723e */ /* 0x000fe200000010ff */
[----:B------:R-:W-:-:S02]  /*aa40*/  FADD.FTZ R157, R158, R157 ;  /* 0x0000009d9e9d7221 */ /* 0x000fc40000010000 */
[----:B------:R-:W-:Y:S01]  /*aa50*/  FADD.FTZ R12, R159, R186 ;  /* 0x000000ba9f0c7221 */ /* 0x000fe20000010000 */
[----:B------:R-:W-:Y:S01]  /*aa60*/  WARPGROUP.ARRIVE ;  /* 0x00000000000079c5 */ /* 0x000fe20000000000 */
[----:B------:R-:W-:-:S12]  /*aa70*/  FADD.FTZ R13, R160, R157 ;  /* 0x0000009da00d7221 */ /* 0x000fd80000010000 */
[----:B------:R-:W-:Y:S03]  /*aa80*/  HGMMA.64x256x16.F32.BF16 R24, R152, gdesc[UR4].tnspB, R24, gsb0 ;  /* 0x43e0000498187df0 */ /* 0x000fe60008001818 */
[----:B------:R-:W-:Y:S02]  /*aa90*/  WARPGROUP.DEPBAR.LE gsb0, 0x0 ;  /* 0x00008000000079c5 */ /* 0x000fe40000010000 */
[----:B------:R0:W-:Y:S01]  /*aaa0*/  @!P1 SYNCS.ARRIVE.TRANS64.RED.A1T0 RZ, [R4+URZ], RZ ;  /* 0x000000ff04ff99a7 */ /* 0x0001e2000810043f */
[----:B------:R-:W-:Y:S05]  /*aab0*/  @!P2 BRA `(.L_x_10478) ;  /* 0x0000002400f8a947 */ /* 0x000fea0003800000 */
[----:B0-----:R-:W-:Y:S02]  /*aac0*/  VIADD R4, R226, 0xfffffffe ;  /* 0xfffffffee2047836 */ /* 0x001fe40000000000 */
[----:B------:R-:W-:Y:S02]  /*aad0*/  IMAD.MOV.U32 R6, RZ, RZ, R8 ;  /* 0x000000ffff067224 */ /* 0x000fe400078e0008 */
[----:B------:R-:W-:-:S07]  /*aae0*/  IMAD.MOV.U32 R7, RZ, RZ, R3 ;  /* 0x000000ffff077224 */ /* 0x000fce00078e0003 */
.L_x_10488:
        /* <DEDUP_REMOVED lines=8> */
[----:B-1---5:R-:W-:Y:S06]  /*ab70*/  @!P0 BRA `(.L_x_10479) ;  /* 0x0000000000048947 */ /* 0x022fec0003800000 */
[----:B------:R-:W-:Y:S01]  /*ab80*/  BPT.TRAP 0x1 ;  /* 0x000000040000795c */ /* 0x000fe20000300000 */
.L_x_10479:
[----:B------:R-:W-:Y:S01]  /*ab90*/  IMAD R5, R200, 0x8, R18 ;  /* 0x00000008c8057824 */ /* 0x000fe200078e0212 */
[----:B------:R-:W-:-:S04]  /*aba0*/  SHF.L.U32 R0, R208, 0x1f, RZ ;  /* 0x0000001fd0007819 */ /* 0x000fc800000006ff */
[----:B------:R0:W1:Y:S01]  /*abb0*/  SYNCS.PHASECHK.TRANS64.TRYWAIT P3, [R5+URZ+0x32430], R0 ;  /* 0x03243000050075a7 */ /* 0x000062000806017f */
[----:B------:R-:W-:Y:S05]  /*abc0*/  @!P0 BRA `(.L_x_10480) ;  /* 0x0000000000048947 */ /* 0x000fea0003800000 */
[----:B------:R-:W-:Y:S01]  /*abd0*/  BPT.TRAP 0x1 ;  /* 0x000000040000795c */ /* 0x000fe20000300000 */
.L_x_10480:
[----:B------:R-:W-:Y:S02]  /*abe0*/  IMAD R152, R200, 0x300, R20 ;  /* 0x00000300c8987824 */ /* 0x000fe400078e0214 */
[----:B------:R-:W-:Y:S01]  /*abf0*/  IMAD.MOV.U32 R153, RZ, RZ, 0x40000040 ;  /* 0x40000040ff997424 */ /* 0x000fe200078e00ff */
[----:B-1----:R-:W-:Y:S06]  /*ac00*/  @P3 BRA `(.L_x_10481) ;  /* 0x0000000000083947 */ /* 0x002fec0003800000 */
[----:B------:R-:W1:Y:S02]  /*ac10*/  SYNCS.PHASECHK.TRANS64.TRYWAIT P3, [R5+URZ+0x32430], R0 ;  /* 0x03243000050075a7 */ /* 0x000e64000806017f */
[----:B-1----:R-:W-:Y:S05]  /*ac20*/  @!P3 BRA `(.L_x_10482) ;  /* 0x000000e8002cb947 */ /* 0x002fea0003800000 */
.L_x_10481:
[----:B------:R-:W2:Y:S01]  /*ac30*/  LDL.64 R154, [R1+0x70] ;  /* 0x00007000019a7983 */ /* 0x000ea20000100a00 */
[----:B------:R-:W-:Y:S02]  /*ac40*/  VIADD R10, R152, 0x2 ;  /* 0x00000002980a7836 */ /* 0x000fe40000000000 */
[----:B------:R-:W-:Y:S01]  /*ac50*/  IMAD.MOV.U32 R11, RZ, RZ, 0x40000040 ;  /* 0x40000040ff0b7424 */ /* 0x000fe200078e00ff */
[----:B------:R-:W-:Y:S05]  /*ac60*/  WARPSYNC.ALL ;  /* 0x0000000000007948 */ /* 0x000fea0003800000 */
[----:B------:R-:W-:Y:S01]  /*ac70*/  R2UR UR14, R10 ;  /* 0x000000000a0e72ca */ /* 0x000fe200000e0000 */
[----:B------:R-:W3:Y:S01]  /*ac80*/  LDL.64 R206, [R1+0x60] ;  /* 0x0000600001ce7983 */ /* 0x000ee20000100a00 */
[----:B------:R-:W-:-:S03]  /*ac90*/  R2UR UR15, R11 ;  /* 0x000000000b0f72ca */ /* 0x000fc600000e0000 */
[----:B------:R-:W4:Y:S01]  /*aca0*/  LDL.64 R10, [R1+0x68] ;  /* 0x00006800010a7983 */ /* 0x000f220000100a00 */
[----:B------:R-:W-:-:S03]  /*acb0*/  R2UR UR18, R152 ;  /* 0x00000000981272ca */ /* 0x000fc600000e0000 */
[----:B------:R-:W5:Y:S01]  /*acc0*/  LDL.64 R204, [R1+0x58] ;  /* 0x0000580001cc7983 */ /* 0x000f620000100a00 */
[----:B------:R-:W-:Y:S01]  /*acd0*/  R2UR UR19, R153 ;  /* 0x00000000991372ca */ /* 0x000fe200000e0000 */
[C---:B------:R-:W-:Y:S02]  /*ace0*/  VIADD R8, R152.reuse, 0x4 ;  /* 0x0000000498087836 */ /* 0x040fe40000000000 */
[----:B------:R-:W-:Y:S02]  /*acf0*/  VIADD R152, R152, 0x6 ;  /* 0x0000000698987836 */ /* 0x000fe40000000000 */
[----:B------:R-:W-:-:S03]  /*ad00*/  IMAD.MOV.U32 R153, RZ, RZ, 0x40000040 ;  /* 0x40000040ff997424 */ /* 0x000fc600078e00ff */
[----:B------:R-:W-:Y:S02]  /*ad10*/  R2UR UR6, R152 ;  /* 0x00000000980672ca */ /* 0x000fe400000e0000 */
[----:B------:R-:W-:Y:S01]  /*ad20*/  R2UR UR7, R153 ;  /* 0x00000000990772ca */ /* 0x000fe200000e0000 */
[----:B------:R-:W-:Y:S01]  /*ad30*/  IMAD.MOV.U32 R9, RZ, RZ, 0x40000040 ;  /* 0x40000040ff097424 */ /* 0x000fe200078e00ff */
[----:B------:R-:W-:-:S04]  /*ad40*/  R2UR UR10, R8 ;  /* 0x00000000080a72ca */ /* 0x000fc800000e0000 */
[----:B------:R-:W-:Y:S02]  /*ad50*/  R2UR UR11, R9 ;  /* 0x00000000090b72ca */ /* 0x000fe400000e0000 */
[----:B--2---:R-:W-:Y:S02]  /*ad60*/  R2UR UR16, R154 ;  /* 0x000000009a1072ca */ /* 0x004fe400000e0000 */
[----:B------:R-:W-:Y:S02]  /*ad70*/  R2UR UR17, R155 ;  /* 0x000000009b1172ca */ /* 0x000fe400000e0000 */
[----:B------:R-:W-:-:S11]  /*ad80*/  WARPGROUP.ARRIVE ;  /* 0x00000000000079c5 */ /* 0x000fd60000000000 */
[----:B------:R-:W-:Y:S01]  /*ad90*/  HGMMA.64x96x16.F32.BF16 R152, gdesc[UR16], RZ, !UPT, gsb0 ;  /* 0x01600000109879f0 */ /* 0x000fe2000c0018ff */
[----:B----4-:R-:W-:Y:S02]  /*ada0*/  R2UR UR12, R10 ;  /* 0x000000000a0c72ca */ /* 0x010fe400000e0000 */
[----:B------:R-:W-:Y:S02]  /*adb0*/  R2UR UR13, R11 ;  /* 0x000000000b0d72ca */ /* 0x000fe400000e0000 */
[----:B---3--:R-:W-:Y:S02]  /*adc0*/  R2UR UR8, R206 ;  /* 0x00000000ce0872ca */ /* 0x008fe400000e0000 */
[----:B------:R-:W-:Y:S01]  /*add0*/  R2UR UR9, R207 ;  /* 0x00000000cf0972ca */ /* 0x000fe200000e0000 */
[----:B------:R-:W-:Y:S02]  /*ade0*/  WARPGROUP.DEPBAR.LE gsb0, 0x0 ;  /* 0x00008000000079c5 */ /* 0x000fe40000010000 */
[----:B------:R-:W-:-:S06]  /*adf0*/  WARPGROUP.ARRIVE ;  /* 0x00000000000079c5 */ /* 0x000fcc0000000000 */
[----:B------:R-:W-:Y:S01]  /*ae00*/  HGMMA.64x96x16.F32.BF16 R152, gdesc[UR12], R152, gsb0 ;  /* 0x016000000c9879f0 */ /* 0x000fe20008001898 */
[----:B-----5:R-:W-:Y:S02]  /*ae10*/  R2UR UR4, R204 ;  /* 0x00000000cc0472ca */ /* 0x020fe400000e0000 */
        /* <DEDUP_REMOVED lines=10> */
.L_x_10483:
[----:B------:R2:W3:Y:S01]  /*aec0*/  SYNCS.PHASECHK.TRANS64.TRYWAIT P3, [R5+URZ+0x32450], R0 ;  /* 0x03245000050075a7 */ /* 0x0004e2000806017f */
[----:B------:R-:W-:Y:S05]  /*aed0*/  @!P0 BRA `(.L_x_10484) ;  /* 0x0000000000048947 */ /* 0x000fea0003800000 */
[----:B------:R-:W-:Y:S01]  /*aee0*/  BPT.TRAP 0x1 ;  /* 0x000000040000795c */ /* 0x000fe20000300000 */
.L_x_10484:
[----:B------:R-:W-:Y:S04]  /*aef0*/  BSSY B0, `(.L_x_10485) ;  /* 0x0000004000007945 */ /* 0x000fe80003800000 */
[----:B---3--:R-:W-:Y:S05]  /*af00*/  @P3 BRA `(.L_x_10486) ;  /* 0x0000000000083947 */ /* 0x008fea0003800000 */
[----:B------:R-:W3:Y:S02]  /*af10*/  SYNCS.PHASECHK.TRANS64.TRYWAIT P3, [R5+URZ+0x32450], R0 ;  /* 0x03245000050075a7 */ /* 0x000ee4000806017f */
[----:B---3--:R-:W-:Y:S05]  /*af20*/  @!P3 BRA `(.L_x_10487) ;  /* 0x000000e40080b947 */ /* 0x008fea0003800000 */
.L_x_10486:
[----:B------:R-:W-:Y:S05]  /*af30*/  BSYNC B0 ;  /* 0x0000000000007941 */ /* 0x000fea0003800000 */
.L_x_10485:
[----:B------:R-:W-:Y:S05]  /*af40*/  WARPSYNC.ALL ;  /* 0x0000000000007948 */ /* 0x000fea0003800000 */
[----:B------:R-:W4:Y:S04]  /*af50*/  LDL.64 R206, [R1+0x50] ;  /* 0x0000500001ce7983 */ /* 0x000f280000100a00 */
[----:B------:R-:W2:Y:S04]  /*af60*/  LDL.64 R204, [R1+0x48] ;  /* 0x0000480001cc7983 */ /* 0x000ea80000100a00 */
[----:B------:R0:W-:Y:S04]  /*af70*/  STL.64 [R1+0x88], R16 ;  /* 0x0000881001007387 */ /* 0x0001e80000100a00 */
[----:B0-----:R-:W3:Y:S01]  /*af80*/  LDL.64 R16, [R1+0x40] ;  /* 0x0000400001107983 */ /* 0x001ee20000100a00 */
[----:B------:R-:W-:-:S02]  /*af90*/  IMAD R8, R200, 0xc00, R21 ;  /* 0x00000c00c8087824 */ /* 0x000fc400078e0215 */
[----:B------:R-:W-:-:S03]  /*afa0*/  IMAD.MOV.U32 R9, RZ, RZ, 0x40000040 ;  /* 0x40000040ff097424 */ /* 0x000fc600078e00ff */
[C---:B------:R-:W-:Y:S02]  /*afb0*/  R2UR UR6, R8.reuse ;  /* 0x00000000080672ca */ /* 0x040fe400000e0000 */
[----:B------:R-:W-:Y:S01]  /*afc0*/  R2UR UR7, R9 ;  /* 0x00000000090772ca */ /* 0x000fe200000e0000 */
[----:B------:R-:W-:Y:S01]  /*afd0*/  WARPGROUP.ARRIVE ;  /* 0x00000000000079c5 */ /* 0x000fe20000000000 */
[----:B------:R-:W-:Y:S02]  /*afe0*/  VIADD R10, R8, 0x2 ;  /* 0x00000002080a7836 */ /* 0x000fe40000000000 */
[----:B------:R-:W-:Y:S01]  /*aff0*/  IMAD.MOV.U32 R11, RZ, RZ, 0x40000040 ;  /* 0x40000040ff0b7424 */ /* 0x000fe200078e00ff */
[----:B----4-:R-:W-:Y:S02]  /*b000*/  R2UR UR4, R206 ;  /* 0x00000000ce0472ca */ /* 0x010fe400000e0000 */
[----:B------:R-:W-:Y:S02]  /*b010*/  R2UR UR5, R207 ;  /* 0x00000000cf0572ca */ /* 0x000fe400000e0000 */
[----:B------:R-:W4:Y:S11]  /*b020*/  LDL.64 R206, [R1+0x38] ;  /* 0x0000380001ce7983 */ /* 0x000f360000100a00 */
[----:B------:R-:W-:Y:S01]  /*b030*/  HGMMA.64x96x16.F32.BF16 R152, gdesc[UR4], R152, gsb0 ;  /* 0x01600000049879f0 */ /* 0x000fe20008001898 */
[----:B--2---:R-:W-:-:S02]  /*b040*/  R2UR UR4, R204 ;  /* 0x00000000cc0472ca */ /* 0x004fc400000e0000 */
[----:B------:R-:W-:Y:S02]  /*b050*/  R2UR UR5, R205 ;  /* 0x00000000cd0572ca */ /* 0x000fe400000e0000 */
[----:B------:R-:W2:Y:S01]  /*b060*/  LDL.64 R204, [R1+0x30] ;  /* 0x0000300001cc7983 */ /* 0x000ea20000100a00 */
[----:B------:R-:W-:Y:S02]  /*b070*/  R2UR UR6, R10 ;  /* 0x000000000a0672ca */ /* 0x000fe400000e0000 */
[----:B------:R-:W-:Y:S01]  /*b080*/  R2UR UR7, R11 ;  /* 0x000000000b0772ca */ /* 0x000fe200000e0000 */
[----:B------:R-:W-:Y:S02]  /*b090*/  VIADD R10, R8, 0x4 ;  /* 0x00000004080a7836 */ /* 0x000fe40000000000 */
[----:B------:R-:W-:Y:S01]  /*b0a0*/  IMAD.MOV.U32 R11, RZ, RZ, 0x40000040 ;  /* 0x40000040ff0b7424 */ /* 0x000fe200078e00ff */
[----:B------:R-:W-:Y:S02]  /*b0b0*/  WARPGROUP.DEPBAR.LE gsb0, 0x0 ;  /* 0x00008000000079c5 */ /* 0x000fe40000010000 */
[----:B------:R-:W-:-:S07]  /*b0c0*/  WARPGROUP.ARRIVE ;  /* 0x00000000000079c5 */ /* 0x000fce0000000000 */
[----:B------:R-:W-:Y:S01]  /*b0d0*/  HGMMA.64x96x16.F32.BF16 R152, gdesc[UR4], R152, gsb0 ;  /* 0x01600000049879f0 */ /* 0x000fe20008001898 */
[----:B---3--:R-:W-:Y:S02]  /*b0e0*/  R2UR UR4, R16 ;  /* 0x00000000100472ca */ /* 0x008fe400000e0000 */
[----:B------:R-:W-:Y:S02]  /*b0f0*/  R2UR UR5, R17 ;  /* 0x00000000110572ca */ /* 0x000fe400000e0000 */
[----:B------:R-:W3:Y:S01]  /*b100*/  LDL.64 R16, [R1+0x28] ;  /* 0x0000280001107983 */ /* 0x000ee20000100a00 */
        /* <DEDUP_REMOVED lines=10> */
[----:B------:R-:W-:Y:S02]  /*b1b0*/  R2UR UR5, R207 ;  /* 0x00000000cf0572ca */ /* 0x000fe400000e0000 */
[----:B------:R-:W4:Y:S01]  /*b1c0*/  LDL.64 R206, [R1+0x20] ;  /* 0x0000200001ce7983 */ /* 0x000f220000100a00 */
[----:B------:R-:W-:-:S02]  /*b1d0*/  WARPGROUP.DEPBAR.LE gsb0, 0x0 ;  /* 0x00008000000079c5 */ /* 0x000fc40000010000 */
[----:B------:R-:W-:-:S08]  /*b1e0*/  WARPGROUP.ARRIVE ;  /* 0x00000000000079c5 */ /* 0x000fd00000000000 */
[----:B------:R-:W-:Y:S01]  /*b1f0*/  HGMMA.64x96x16.F32.BF16 R152, gdesc[UR4], R152, gsb0 ;  /* 0x01600000049879f0 */ /* 0x000fe20008001898 */
[----:B--2---:R-:W-:Y:S02]  /*b200*/  R2UR UR4, R204 ;  /* 0x00000000cc0472ca */ /* 0x004fe400000e0000 */
[----:B------:R-:W-:Y:S02]  /*b210*/  R2UR UR5, R205 ;  /* 0x00000000cd0572ca */ /* 0x000fe400000e0000 */
[----:B------:R-:W2:Y:S01]  /*b220*/  LDL.64 R204, [R1+0x18] ;  /* 0x0000180001cc7983 */ /* 0x000ea20000100a00 */
[----:B------:R-:W-:Y:S02]  /*b230*/  VIADD R10, R8, 0x300 ;  /* 0x00000300080a7836 */ /* 0x000fe40000000000 */
[----:B------:R-:W-:-:S03]  /*b240*/  IMAD.MOV.U32 R11, RZ, RZ, 0x40000040 ;  /* 0x40000040ff0b7424 */ /* 0x000fc600078e00ff */
[----:B------:R-:W-:Y:S02]  /*b250*/  R2UR UR6, R10 ;  /* 0x000000000a0672ca */ /* 0x000fe400000e0000 */
[----:B------:R-:W-:Y:S01]  /*b260*/  R2UR UR7, R11 ;  /* 0x000000000b0772ca */ /* 0x000fe200000e0000 */
[----:B------:R-:W-:Y:S01]  /*b270*/  VIADD R10, R8, 0x302 ;  /* 0x00000302080a7836 */ /* 0x000fe20000000000 */
[----:B------:R-:W-:Y:S02]  /*b280*/  WARPGROUP.DEPBAR.LE gsb0, 0x0 ;  /* 0x00008000000079c5 */ /* 0x000fe40000010000 */
[----:B------:R-:W-:-:S09]  /*b290*/  WARPGROUP.ARRIVE ;  /* 0x00000000000079c5 */ /* 0x000fd20000000000 */
[----:B------:R-:W-:Y:S01]  /*b2a0*/  HGMMA.64x96x16.F32.BF16 R152, gdesc[UR4], R152, gsb0 ;  /* 0x01600000049879f0 */ /* 0x000fe20008001898 */
[----:B------:R-:W-:Y:S01]  /*b2b0*/  IMAD.MOV.U32 R11, RZ, RZ, 0x40000040 ;  /* 0x40000040ff0b7424 */ /* 0x000fe200078e00ff */
[----:B---3--:R-:W-:Y:S02]  /*b2c0*/  R2UR UR4, R16 ;  /* 0x00000000100472ca */ /* 0x008fe400000e0000 */
[----:B------:R-:W-:Y:S02]  /*b2d0*/  R2UR UR5, R17 ;  /* 0x00000000110572ca */ /* 0x000fe400000e0000 */
[----:B------:R-:W3:Y:S01]  /*b2e0*/  LDL.64 R16, [R1+0x10] ;  /* 0x0000100001107983 */ /* 0x000ee20000100a00 */
[----:B------:R-:W-:Y:S02]  /*b2f0*/  R2UR UR6, R10 ;  /* 0x000000000a0672ca */ /* 0x000fe400000e0000 */
[----:B------:R-:W-:Y:S01]  /*b300*/  R2UR UR7, R11 ;  /* 0x000000000b0772ca */ /* 0x000fe200000e0000 */
[----:B------:R-:W-:-:S02]  /*b310*/  VIADD R10, R8, 0x304 ;  /* 0x00000304080a7836 */ /* 0x000fc40000000000 */
[----:B------:R-:W-:Y:S01]  /*b320*/  IMAD.MOV.U32 R11, RZ, RZ, 0x40000040 ;  /* 0x40000040ff0b7424 */ /* 0x000fe200078e00ff */
[----:B------:R-:W-:Y:S02]  /*b330*/  WARPGROUP.DEPBAR.LE gsb0, 0x0 ;  /* 0x00008000000079c5 */ /* 0x000fe40000010000 */
        /* <DEDUP_REMOVED lines=10> */
[----:B------:R-:W-:Y:S01]  /*b3e0*/  VIADD R10, R8, 0x306 ;  /* 0x00000306080a7836 */ /* 0x000fe20000000000 */
[----:B--2---:R-:W-:Y:S01]  /*b3f0*/  R2UR UR4, R204 ;  /* 0x00000000cc0472ca */ /* 0x004fe200000e0000 */
[----:B------:R-:W-:Y:S01]  /*b400*/  IMAD.MOV.U32 R11, RZ, RZ, 0x40000040 ;  /* 0x40000040ff0b7424 */ /* 0x000fe200078e00ff */
[----:B------:R-:W-:Y:S02]  /*b410*/  R2UR UR5, R205 ;  /* 0x00000000cd0572ca */ /* 0x000fe400000e0000 */
[----:B------:R-:W2:Y:S01]  /*b420*/  LDL.64 R204, [R1] ;  /* 0x0000000001cc7983 */ /* 0x000ea20000100a00 */
        /* <DEDUP_REMOVED lines=21> */
[----:B------:R-:W-:Y:S02]  /*b580*/  WARPGROUP.DEPBAR.LE gsb0, 0x0 ;  /* 0x00008000000079c5 */ /* 0x000fe40000010000 */
[----:B------:R-:W-:-:S10]  /*b590*/  WARPGROUP.ARRIVE ;  /* 0x00000000000079c5 */ /* 0x000fd40000000000 */
[----:B------:R-:W-:Y:S01]  /*b5a0*/  HGMMA.64x96x16.F32.BF16 R152, gdesc[UR4], R152, gsb0 ;  /* 0x01600000049879f0 */ /* 0x000fe20008001898 */
[----:B------:R-:W-:Y:S02]  /*b5b0*/  VIADD R10, R8, 0x604 ;  /* 0x00000604080a7836 */ /* 0x000fe40000000000 */
[----:B------:R-:W-:Y:S01]  /*b5c0*/  IMAD.MOV.U32 R11, RZ, RZ, 0x40000040 ;  /* 0x40000040ff0b7424 */ /* 0x000fe200078e00ff */
[----:B--2---:R-:W-:Y:S02]  /*b5d0*/  R2UR UR4, R204 ;  /* 0x00000000cc0472ca */ /* 0x004fe400000e0000 */
[----:B------:R-:W-:Y:S02]  /*b5e0*/  R2UR UR6, R10 ;  /* 0x000000000a0672ca */ /* 0x000fe400000e0000 */
        /* <DEDUP_REMOVED lines=8> */
[----:B------:R-:W-:Y:S01]  /*b670*/  R2UR UR55, R11 ;  /* 0x000000000b3772ca */ /* 0x000fe200000e0000 */
[----:B------:R-:W-:Y:S02]  /*b680*/  VIADD R10, R8, 0x900 ;  /* 0x00000900080a7836 */ /* 0x000fe40000000000 */
[----:B------:R-:W-:-:S03]  /*b690*/  IMAD.MOV.U32 R11, RZ, RZ, 0x40000040 ;  /* 0x40000040ff0b7424 */ /* 0x000fc600078e00ff */
[----:B------:R-:W-:Y:S01]  /*b6a0*/  R2UR UR50, R10 ;  /* 0x000000000a3272ca */ /* 0x000fe200000e0000 */
[----:B------:R-:W-:Y:S02]  /*b6b0*/  WARPGROUP.DEPBAR.LE gsb0, 0x0 ;  /* 0x00008000000079c5 */ /* 0x000fe40000010000 */
[----:B------:R-:W-:-:S06]  /*b6c0*/  WARPGROUP.ARRIVE ;  /* 0x00000000000079c5 */ /* 0x000fcc0000000000 */
[----:B------:R-:W-:Y:S01]  /*b6d0*/  HGMMA.64x96x16.F32.BF16 R152, gdesc[UR52], R152, gsb0 ;  /* 0x01600000349879f0 */ /* 0x000fe20008001898 */
[----:B------:R-:W-:Y:S01]  /*b6e0*/  R2UR UR51, R11 ;  /* 0x000000000b3372ca */ /* 0x000fe200000e0000 */
        /* <DEDUP_REMOVED lines=25> */
[----:B-1----:R-:W-:-:S04]  /*b880*/  FMNMX.FTZ R0, R152, R7, !PT ;  /* 0x0000000798007209 */ /* 0x002fc80007810000 */
        /* <DEDUP_REMOVED lines=26> */
[----:B0-----:R-:W-:Y:S02]  /*ba30*/  FMNMX.FTZ R3, R3, R0, !PT ;  /* 0x0000000003037209 */ /* 0x001fe40007810000 */
[----:B------:R-:W0:Y:S03]  /*ba40*/  LDC R0, c[0x0][0xa80] ;  /* 0x0002a000ff007b82 */ /* 0x000e260000000800 */
[C---:B------:R-:W-:Y:S01]  /*ba50*/  FADD.FTZ R7, -R3.reuse, R7 ;  /* 0x0000000703077221 */ /* 0x040fe20000010100 */
[----:B0-----:R-:W-:-:S03]  /*ba60*/  FMUL.FTZ R9, R3, R0 ;  /* 0x0000000003097220 */ /* 0x001fc60000410000 */
[-C--:B------:R-:W-:Y:S01]  /*ba70*/  FMUL.FTZ R7, R7, R0.reuse ;  /* 0x0000000007077220 */ /* 0x080fe20000410000 */
[-CC-:B------:R-:W-:Y:S01]  /*ba80*/  FFMA.FTZ R152, R152, R0.reuse, -R9.reuse ;  /* 0x0000000098987223 */ /* 0x180fe20000010809 */
[----:B------:R-:W-:-:S04]  /*ba90*/  FFMA.FTZ R153, R153, R0, -R9 ;  /* 0x0000000099997223 */ /* 0x000fc80000010809 */
[----:B------:R-:W-:Y:S01]  /*baa0*/  MUFU.EX2 R7, R7 ;  /* 0x0000000700077308 */ /* 0x000fe20000000800 */
[-CC-:B------:R-:W-:Y:S01]  /*bab0*/  FFMA.FTZ R156, R156, R0.reuse, -R9.reuse ;  /* 0x000000009c9c7223 */ /* 0x180fe20000010809 */
[----:B------:R-:W-:-:S06]  /*bac0*/  FFMA.FTZ R157, R157, R0, -R9 ;  /* 0x000000009d9d7223 */ /* 0x000fcc0000010809 */
[----:B------:R-:W0:Y:S08]  /*bad0*/  MUFU.EX2 R152, R152 ;  /* 0x0000009800987308 */ /* 0x000e300000000800 */
[----:B------:R-:W1:Y:S08]  /*bae0*/  MUFU.EX2 R153, R153 ;  /* 0x0000009900997308 */ /* 0x000e700000000800 */
[----:B------:R-:W2:Y:S01]  /*baf0*/  MUFU.EX2 R156, R156 ;  /* 0x0000009c009c7308 */ /* 0x000ea20000000800 */
[----:B0-----:R-:W-:-:S07]  /*bb00*/  FFMA.FTZ R8, R7, R12, R152 ;  /* 0x0000000c07087223 */ /* 0x001fce0000010098 */
[----:B------:R-:W0:Y:S01]  /*bb10*/  MUFU.EX2 R157, R157 ;  /* 0x0000009d009d7308 */ /* 0x000e220000000800 */
[----:B-1----:R-:W-:-:S04]  /*bb20*/  FADD.FTZ R8, R153, R8 ;  /* 0x0000000899087221 */ /* 0x002fc80000010000 */
[----:B--2---:R-:W-:-:S04]  /*bb30*/  FADD.FTZ R8, R156, R8 ;  /* 0x000000089c087221 */ /* 0x004fc80000010000 */
[----:B0-----:R-:W-:Y:S01]  /*bb40*/  FADD.FTZ R10, R157, R8 ;  /* 0x000000089d0a7221 */ /* 0x001fe20000010000 */
        /* <DEDUP_REMOVED lines=26> */
[----:B------:R-:W0:Y:S01]  /*bcf0*/  SHFL.BFLY PT, R11, R8, 0x1, 0x1f ;  /* 0x0c201f00080b7f89 */ /* 0x000e2200000e0000 */
[----:B------:R-:W1:Y:S01]  /*bd00*/  S2R R207, SR_TID.X ;  /* 0x0000000000cf7919 */ /* 0x000e620000002100 */
[----:B0-----:R-:W-:-:S05]  /*bd10*/  FMNMX.FTZ R8, R8, R11, !PT ;  /* 0x0000000b08087209 */ /* 0x001fca0007810000 */
[C---:B------:R-:W-:Y:S01]  /*bd20*/  FMUL.FTZ R11, R8.reuse, R0 ;  /* 0x00000000080b7220 */ /* 0x040fe20000410000 */
[----:B------:R-:W-:-:S03]  /*bd30*/  FADD.FTZ R6, -R8, R6 ;  /* 0x0000000608067221 */ /* 0x000fc60000010100 */
[-C--:B------:R-:W-:Y:S01]  /*bd40*/  FFMA.FTZ R154, R154, R0.reuse, -R11 ;  /* 0x000000009a9a7223 */ /* 0x080fe2000001080b */
[----:B------:R-:W-:-:S05]  /*bd50*/  FMUL.FTZ R6, R6, R0 ;  /* 0x0000000006067220 */ /* 0x000fca0000410000 */
[----:B------:R-:W-:Y:S08]  /*bd60*/  MUFU.EX2 R154, R154 ;  /* 0x0000009a009a7308 */ /* 0x000ff00000000800 */
        /* <DEDUP_REMOVED lines=65> */
[----:B-1----:R-:W-:Y:S01]  /*c180*/  SHF.R.U32.HI R207, RZ, 0x7, R207 ;  /* 0x00000007ffcf7819 */ /* 0x002fe200000116cf */
[----:B------:R-:W-:-:S02]  /*c190*/  @!P1 VIADD R7, R5, 0x32440 ;  /* 0x0003244005079836 */ /* 0x000fc40000000000 */
        /* <DEDUP_REMOVED lines=23> */
[----:B------:R-:W-:Y:S01]  /*c310*/  IADD3 R11, -R207, 0xb, RZ ;  /* 0x0000000bcf0b7810 */ /* 0x000fe20007ffe1ff */
[----:B0-----:R-:W-:Y:S01]  /*c320*/  FFMA.FTZ R14, R6, R13, R154 ;  /* 0x0000000d060e7223 */ /* 0x001fe2000001009a */
        /* <DEDUP_REMOVED lines=64> */
[----:B------:R-:W-:Y:S01]  /*c730*/  @!P1 PRMT R7, RZ, 0x654, R7 ;  /* 0x00000654ff079816 */ /* 0x000fe20000000007 */
[----:B------:R-:W-:Y:S01]  /*c740*/  VIADD R6, R207, 0x8 ;  /* 0x00000008cf067836 */ /* 0x000fe20000000000 */
[----:B------:R3:W-:Y:S06]  /*c750*/  BAR.ARV R11, 0x100 ;  /* 0x0004000b0000751d */ /* 0x0007ec0000002000 */
[----:B------:R0:W-:Y:S01]  /*c760*/  @!P1 SYNCS.ARRIVE.TRANS64.RED.A1T0 RZ, [R7+URZ], RZ ;  /* 0x000000ff07ff99a7 */ /* 0x0001e2000810043f */
[----:B------:R-:W1:Y:S08]  /*c770*/  MUFU.EX2 R155, R155 ;  /* 0x0000009b009b7308 */ /* 0x000e700000000800 */
[----:B------:R-:W-:Y:S08]  /*c780*/  MUFU.EX2 R158, R158 ;  /* 0x0000009e009e7308 */ /* 0x000ff00000000800 */
[----:B------:R-:W2:Y:S01]  /*c790*/  MUFU.EX2 R159, R159 ;  /* 0x0000009f009f7308 */ /* 0x000ea20000000800 */
[----:B------:R-:W-:Y:S01]  /*c7a0*/  IMAD R12, R200, 0xc00, R15 ;  /* 0x00000c00c80c7824 */ /* 0x000fe200078e020f */
[----:B------:R4:W-:Y:S01]  /*c7b0*/  BAR.SYNC.DEFER_BLOCKING R6, 0x100 ;  /* 0x000400060000751d */ /* 0x0009e20000010000 */
[----:B------:R-:W-:-:S03]  /*c7c0*/  IMAD.MOV.U32 R13, RZ, RZ, 0x40000040 ;  /* 0x40000040ff0d7424 */ /* 0x000fc600078e00ff */
[----:B------:R-:W-:Y:S02]  /*c7d0*/  R2UR UR6, R12 ;  /* 0x000000000c0672ca */ /* 0x000fe400000e0000 */
[----:B------:R-:W-:Y:S02]  /*c7e0*/  R2UR UR7, R13 ;  /* 0x000000000d0772ca */ /* 0x000fe400000e0000 */
[----:B------:R-:W-:Y:S02]  /*c7f0*/  F2FP.BF16.F32.PACK_AB R204, R153, R152 ;  /* 0x0000009899cc723e */ /* 0x000fe400000010ff */
[----:B------:R-:W-:Y:S02]  /*c800*/  F2FP.BF16.F32.PACK_AB R206, R157, R156 ;  /* 0x0000009c9dce723e */ /* 0x000fe400000010ff */
[----:B-1----:R-:W-:Y:S02]  /*c810*/  F2FP.BF16.F32.PACK_AB R205, R155, R154 ;  /* 0x0000009a9bcd723e */ /* 0x002fe400000010ff */
[----:B--2---:R-:W-:-:S04]  /*c820*/  F2FP.BF16.F32.PACK_AB R207, R159, R158 ;  /* 0x0000009e9fcf723e */ /* 0x004fc800000010ff */
[----:B------:R-:W-:-:S06]  /*c830*/  WARPGROUP.ARRIVE ;  /* 0x00000000000079c5 */ /* 0x000fcc0000000000 */
[----:B------:R-:W-:Y:S01]  /*c840*/  HGMMA.64x256x16.F32.BF16 R24, R204, gdesc[UR4].tnspB, R24, gsb0 ;  /* 0x43e00004cc187df0 */ /* 0x000fe20008001818 */
[-CC-:B------:R-:W-:Y:S01]  /*c850*/  FFMA.FTZ R160, R160, R0.reuse, -R9.reuse ;  /* 0x00000000a0a07223 */ /* 0x180fe20000010809 */
[----:B------:R-:W-:-:S03]  /*c860*/  FFMA.FTZ R161, R161, R0, -R9 ;  /* 0x00000000a1a17223 */ /* 0x000fc60000010809 */
[----:B------:R-:W1:Y:S01]  /*c870*/  MUFU.EX2 R152, R160 ;  /* 0x000000a000987308 */ /* 0x000e620000000800 */
[-CC-:B------:R-:W-:Y:S01]  /*c880*/  FFMA.FTZ R165, R165, R0.reuse, -R9.reuse ;  /* 0x00000000a5a57223 */ /* 0x180fe20000010809 */
[----:B------:R-:W-:-:S06]  /*c890*/  FFMA.FTZ R164, R164, R0, -R9 ;  /* 0x00000000a4a47223 */ /* 0x000fcc0000010809 */
[----:B------:R-:W2:Y:S08]  /*c8a0*/  MUFU.EX2 R161, R161 ;  /* 0x000000a100a17308 */ /* 0x000eb00000000800 */
[----:B------:R-:W3:Y:S08]  /*c8b0*/  MUFU.EX2 R154, R164 ;  /* 0x000000a4009a7308 */ /* 0x000ef00000000800 */
[----:B------:R-:W3:Y:S08]  /*c8c0*/  MUFU.EX2 R165, R165 ;  /* 0x000000a500a57308 */ /* 0x000ef00000000800 */
[----:B------:R-:W-:Y:S08]  /*c8d0*/  MUFU.EX2 R162, R162 ;  /* 0x000000a200a27308 */ /* 0x000ff00000000800 */
[----:B------:R-:W3:Y:S08]  /*c8e0*/  MUFU.EX2 R163, R163 ;  /* 0x000000a300a37308 */ /* 0x000ef00000000800 */
[----:B------:R-:W-:Y:S08]  /*c8f0*/  MUFU.EX2 R166, R166 ;  /* 0x000000a600a67308 */ /* 0x000ff00000000800 */
[----:B------:R-:W3:Y:S01]  /*c900*/  MUFU.EX2 R167, R167 ;  /* 0x000000a700a77308 */ /* 0x000ee20000000800 */
[----:B-1----:R-:W-:Y:S01]  /*c910*/  FADD.FTZ R10, R152, R10 ;  /* 0x0000000a980a7221 */ /* 0x002fe20000010000 */
[----:B----4-:R-:W-:-:S02]  /*c920*/  VIADD R6, R12, 0x80 ;  /* 0x000000800c067836 */ /* 0x010fc40000000000 */
[----:B0-----:R-:W-:Y:S02]  /*c930*/  IMAD.MOV.U32 R7, RZ, RZ, 0x40000040 ;  /* 0x40000040ff077424 */ /* 0x001fe400078e00ff */
[----:B--2---:R-:W-:Y:S01]  /*c940*/  FADD.FTZ R10, R161, R10 ;  /* 0x0000000aa10a7221 */ /* 0x004fe20000010000 */
[----:B------:R-:W-:Y:S02]  /*c950*/  R2UR UR6, R6 ;  /* 0x00000000060672ca */ /* 0x000fe400000e0000 */
[----:B------:R-:W-:Y:S01]  /*c960*/  R2UR UR7, R7 ;  /* 0x00000000070772ca */ /* 0x000fe200000e0000 */
[----:B------:R-:W-:Y:S01]  /*c970*/  FADD.FTZ R14, R155, R14 ;  /* 0x0000000e9b0e7221 */ /* 0x000fe20000010000 */
[----:B---3--:R-:W-:Y:S01]  /*c980*/  FADD.FTZ R10, R154, R10 ;  /* 0x0000000a9a0a7221 */ /* 0x008fe20000010000 */
[----:B------:R-:W-:Y:S02]  /*c990*/  F2FP.BF16.F32.PACK_AB R152, R161, R152 ;  /* 0x00000098a198723e */ /* 0x000fe400000010ff */
[----:B------:R-:W-:-:S02]  /*c9a0*/  F2FP.BF16.F32.PACK_AB R154, R165, R154 ;  /* 0x0000009aa59a723e */ /* 0x000fc400000010ff */
[----:B------:R-:W-:Y:S02]  /*c9b0*/  F2FP.BF16.F32.PACK_AB R153, R163, R162 ;  /* 0x000000a2a399723e */ /* 0x000fe400000010ff */
[----:B------:R-:W-:Y:S01]  /*c9c0*/  F2FP.BF16.F32.PACK_AB R155, R167, R166 ;  /* 0x000000a6a79b723e */ /* 0x000fe200000010ff */
[-CC-:B------:R-:W-:Y:S01]  /*c9d0*/  FFMA.FTZ R168, R168, R0.reuse, -R9.reuse ;  /* 0x00000000a8a87223 */ /* 0x180fe20000010809 */
[-CC-:B------:R-:W-:Y:S01]  /*c9e0*/  FFMA.FTZ R169, R169, R0.reuse, -R9.reuse ;  /* 0x00000000a9a97223 */ /* 0x180fe20000010809 */
[-CC-:B------:R-:W-:Y:S01]  /*c9f0*/  FFMA.FTZ R173, R173, R0.reuse, -R9.reuse ;  /* 0x00000000adad7223 */ /* 0x180fe20000010809 */
[----:B------:R-:W-:-:S04]  /*ca00*/  FFMA.FTZ R172, R172, R0, -R9 ;  /* 0x00000000acac7223 */ /* 0x000fc80000010809 */
[----:B------:R-:W-:Y:S01]  /*ca10*/  MUFU.EX2 R169, R169 ;  /* 0x000000a900a97308 */ /* 0x000fe20000000800 */
[----:B------:R-:W-:Y:S02]  /*ca20*/  WARPGROUP.DEPBAR.LE gsb0, 0x0 ;  /* 0x00008000000079c5 */ /* 0x000fe40000010000 */
[----:B------:R-:W-:-:S06]  /*ca30*/  WARPGROUP.ARRIVE ;  /* 0x00000000000079c5 */ /* 0x000fcc0000000000 */
[----:B------:R-:W-:Y:S01]  /*ca40*/  HGMMA.64x256x16.F32.BF16 R24, R152, gdesc[UR4].tnspB, R24, gsb0 ;  /* 0x43e0000498187df0 */ /* 0x000fe20008001818 */
[----:B------:R-:W-:Y:S01]  /*ca50*/  MUFU.EX2 R173, R173 ;  /* 0x000000ad00ad7308 */ /* 0x000fe20000000800 */
[----:B------:R-:W-:-:S07]  /*ca60*/  FADD.FTZ R10, R165, R10 ;  /* 0x0000000aa50a7221 */ /* 0x000fce0000010000 */
[----:B------:R-:W-:Y:S08]  /*ca70*/  MUFU.EX2 R170, R170 ;  /* 0x000000aa00aa7308 */ /* 0x000ff00000000800 */
[----:B------:R-:W-:Y:S08]  /*ca80*/  MUFU.EX2 R171, R171 ;  /* 0x000000ab00ab7308 */ /* 0x000ff00000000800 */
[----:B------:R-:W-:Y:S08]  /*ca90*/  MUFU.EX2 R174, R174 ;  /* 0x000000ae00ae7308 */ /* 0x000ff00000000800 */
[----:B------:R-:W-:Y:S01]  /*caa0*/  MUFU.EX2 R175, R175 ;  /* 0x000000af00af7308 */ /* 0x000fe20000000800 */
[----:B------:R-:W-:-:S02]  /*cab0*/  VIADD R6, R12, 0x100 ;  /* 0x000001000c067836 */ /* 0x000fc40000000000 */
[----:B------:R-:W-:-:S03]  /*cac0*/  IMAD.MOV.U32 R7, RZ, RZ, 0x40000040 ;  /* 0x40000040ff077424 */ /* 0x000fc600078e00ff */
[----:B------:R-:W-:Y:S02]  /*cad0*/  R2UR UR6, R6 ;  /* 0x00000000060672ca */ /* 0x000fe400000e0000 */
[----:B------:R-:W-:Y:S01]  /*cae0*/  R2UR UR7, R7 ;  /* 0x00000000070772ca */ /* 0x000fe200000e0000 */
[-CC-:B------:R-:W-:Y:S01]  /*caf0*/  FFMA.FTZ R176, R176, R0.reuse, -R9.reuse ;  /* 0x00000000b0b07223 */ /* 0x180fe20000010809 */
[-CC-:B------:R-:W-:Y:S01]  /*cb00*/  FFMA.FTZ R177, R177, R0.reuse, -R9.reuse ;  /* 0x00000000b1b17223 */ /* 0x180fe20000010809 */
[-CC-:B------:R-:W-:Y:S01]  /*cb10*/  FFMA.FTZ R181, R181, R0.reuse, -R9.reuse ;  /* 0x00000000b5b57223 */ /* 0x180fe20000010809 */
[----:B------:R-:W-:-:S04]  /*cb20*/  FFMA.FTZ R180, R180, R0, -R9 ;  /* 0x00000000b4b47223 */ /* 0x000fc80000010809 */
[----:B------:R-:W-:Y:S01]  /*cb30*/  MUFU.EX2 R177, R177 ;  /* 0x000000b100b17308 */ /* 0x000fe20000000800 */
[----:B------:R-:W-:-:S07]  /*cb40*/  IMAD.MOV.U32 R7, RZ, RZ, 0x40000040 ;  /* 0x40000040ff077424 */ /* 0x000fce00078e00ff */
[----:B------:R-:W-:Y:S01]  /*cb50*/  MUFU.EX2 R181, R181 ;  /* 0x000000b500b57308 */ /* 0x000fe20000000800 */
[----:B------:R-:W-:-:S07]  /*cb60*/  WARPGROUP.DEPBAR.LE gsb0, 0x0 ;  /* 0x00008000000079c5 */ /* 0x000fce0000010000 */
[----:B------:R-:W0:Y:S08]  /*cb70*/  MUFU.EX2 R152, R168 ;  /* 0x000000a800987308 */ /* 0x000e300000000800 */
[----:B------:R-:W1:Y:S01]  /*cb80*/  MUFU.EX2 R154, R172 ;  /* 0x000000ac009a7308 */ /* 0x000e620000000800 */
[----:B0-----:R-:W-:-:S04]  /*cb90*/  FADD.FTZ R10, R152, R10 ;  /* 0x0000000a980a7221 */ /* 0x001fc80000010000 */
[C---:B------:R-:W-:Y:S01]  /*cba0*/  FADD.FTZ R10, R169.reuse, R10 ;  /* 0x0000000aa90a7221 */ /* 0x040fe20000010000 */
[----:B------:R-:W-:Y:S02]  /*cbb0*/  F2FP.BF16.F32.PACK_AB R152, R169, R152 ;  /* 0x00000098a998723e */ /* 0x000fe400000010ff */
[----:B------:R-:W-:Y:S01]  /*cbc0*/  F2FP.BF16.F32.PACK_AB R153, R171, R170 ;  /* 0x000000aaab99723e */ /* 0x000fe200000010ff */
[----:B-1----:R-:W-:Y:S01]  /*cbd0*/  FADD.FTZ R10, R154, R10 ;  /* 0x0000000a9a0a7221 */ /* 0x002fe20000010000 */
[----:B------:R-:W-:Y:S02]  /*cbe0*/  F2FP.BF16.F32.PACK_AB R154, R173, R154 ;  /* 0x0000009aad9a723e */ /* 0x000fe400000010ff */
[----:B------:R-:W-:-:S04]  /*cbf0*/  F2FP.BF16.F32.PACK_AB R155, R175, R174 ;  /* 0x000000aeaf9b723e */ /* 0x000fc800000010ff */
[----:B------:R-:W-:-:S06]  /*cc00*/  WARPGROUP.ARRIVE ;  /* 0x00000000000079c5 */ /* 0x000fcc0000000000 */
[----:B------:R-:W-:Y:S01]  /*cc10*/  HGMMA.64x256x16.F32.BF16 R24, R152, gdesc[UR4].tnspB, R24, gsb0 ;  /* 0x43e0000498187df0 */ /* 0x000fe20008001818 */
[----:B------:R-:W-:Y:S01]  /*cc20*/  MUFU.EX2 R178, R178 ;  /* 0x000000b200b27308 */ /* 0x000fe20000000800 */
[----:B------:R-:W-:-:S07]  /*cc30*/  FADD.FTZ R10, R173, R10 ;  /* 0x0000000aad0a7221 */ /* 0x000fce0000010000 */
[----:B------:R-:W-:Y:S08]  /*cc40*/  MUFU.EX2 R179, R179 ;  /* 0x000000b300b37308 */ /* 0x000ff00000000800 */
[----:B------:R-:W-:Y:S08]  /*cc50*/  MUFU.EX2 R182, R182 ;  /* 0x000000b600b67308 */ /* 0x000ff00000000800 */
[----:B------:R-:W-:Y:S01]  /*cc60*/  MUFU.EX2 R183, R183 ;  /* 0x000000b700b77308 */ /* 0x000fe20000000800 */
[----:B------:R-:W-:Y:S01]  /*cc70*/  VIADD R6, R12, 0x180 ;  /* 0x000001800c067836 */ /* 0x000fe20000000000 */
[----:B------:R-:W-:-:S04]  /*cc80*/  R2UR UR7, R7 ;  /* 0x00000000070772ca */ /* 0x000fc800000e0000 */
[----:B------:R-:W-:Y:S01]  /*cc90*/  R2UR UR6, R6 ;  /* 0x00000000060672ca */ /* 0x000fe200000e0000 */
[-CC-:B------:R-:W-:Y:S01]  /*cca0*/  FFMA.FTZ R184, R184, R0.reuse, -R9.reuse ;  /* 0x00000000b8b87223 */ /* 0x180fe20000010809 */
[-CC-:B------:R-:W-:Y:S01]  /*ccb0*/  FFMA.FTZ R185, R185, R0.reuse, -R9.reuse ;  /* 0x00000000b9b97223 */ /* 0x180fe20000010809 */
[-CC-:B------:R-:W-:Y:S01]  /*ccc0*/  FFMA.FTZ R189, R189, R0.reuse, -R9.reuse ;  /* 0x00000000bdbd7223 */ /* 0x180fe20000010809 */
[----:B------:R-:W-:-:S04]  /*ccd0*/  FFMA.FTZ R188, R188, R0, -R9 ;  /* 0x00000000bcbc7223 */ /* 0x000fc80000010809 */
[----:B------:R-:W-:Y:S01]  /*cce0*/  MUFU.EX2 R185, R185 ;  /* 0x000000b900b97308 */ /* 0x000fe20000000800 */
[----:B------:R-:W-:-:S07]  /*ccf0*/  VIADD R6, R12, 0x200 ;  /* 0x000002000c067836 */ /* 0x000fce0000000000 */
[----:B------:R-:W-:Y:S08]  /*cd00*/  MUFU.EX2 R189, R189 ;  /* 0x000000bd00bd7308 */ /* 0x000ff00000000800 */
        /* <DEDUP_REMOVED lines=16> */
[----:B------:R-:W-:Y:S01]  /*ce10*/  MUFU.EX2 R191, R191 ;  /* 0x000000bf00bf7308 */ /* 0x000fe20000000800 */
[----:B------:R-:W-:Y:S01]  /*ce20*/  R2UR UR6, R6 ;  /* 0x00000000060672ca */ /* 0x000fe200000e0000 */
        /* <DEDUP_REMOVED lines=8> */
[----:B------:R-:W-:Y:S01]  /*ceb0*/  MUFU.EX2 R198, R198 ;  /* 0x000000c600c67308 */ /* 0x000fe20000000800 */
[----:B------:R-:W-:-:S07]  /*cec0*/  WARPGROUP.DEPBAR.LE gsb0, 0x0 ;  /* 0x00008000000079c5 */ /* 0x000fce0000010000 */
[----:B------:R-:W0:Y:S08]  /*ced0*/  MUFU.EX2 R152, R184 ;  /* 0x000000b800987308 */ /* 0x000e300000000800 */
[----:B------:R-:W1:Y:S01]  /*cee0*/  MUFU.EX2 R154, R188 ;  /* 0x000000bc009a7308 */ /* 0x000e620000000800 */
[----:B0-----:R-:W-:Y:S01]  /*cef0*/  FADD.FTZ R10, R152, R7 ;  /* 0x00000007980a7221 */ /* 0x001fe20000010000 */
[----:B------:R-:W-:-:S03]  /*cf00*/  IMAD.MOV.U32 R7, RZ, RZ, 0x40000040 ;  /* 0x40000040ff077424 */ /* 0x000fc600078e00ff */
[----:B------:R-:W-:Y:S02]  /*cf10*/  FADD.FTZ R6, R185, R10 ;  /* 0x0000000ab9067221 */ /* 0x000fe40000010000 */
[----:B------:R-:W-:Y:S02]  /*cf20*/  R2UR UR7, R7 ;  /* 0x00000000070772ca */ /* 0x000fe400000e0000 */
[----:B-1----:R-:W-:Y:S01]  /*cf30*/  FADD.FTZ R6, R154, R6 ;  /* 0x000000069a067221 */ /* 0x002fe20000010000 */
[----:B------:R-:W-:Y:S02]  /*cf40*/  F2FP.BF16.F32.PACK_AB R152, R185, R152 ;  /* 0x00000098b998723e */ /* 0x000fe400000010ff */
[----:B------:R-:W-:Y:S02]  /*cf50*/  F2FP.BF16.F32.PACK_AB R154, R189, R154 ;  /* 0x0000009abd9a723e */ /* 0x000fe400000010ff */
[----:B------:R-:W-:Y:S02]  /*cf60*/  F2FP.BF16.F32.PACK_AB R153, R187, R186 ;  /* 0x000000babb99723e */ /* 0x000fe400000010ff */
[----:B------:R-:W-:-:S04]  /*cf70*/  F2FP.BF16.F32.PACK_AB R155, R191, R190 ;  /* 0x000000bebf9b723e */ /* 0x000fc800000010ff */
[----:B------:R-:W-:-:S06]  /*cf80*/  WARPGROUP.ARRIVE ;  /* 0x00000000000079c5 */ /* 0x000fcc0000000000 */
[----:B------:R-:W-:Y:S01]  /*cf90*/  HGMMA.64x256x16.F32.BF16 R24, R152, gdesc[UR4].tnspB, R24, gsb0 ;  /* 0x43e0000498187df0 */ /* 0x000fe20008001818 */
[----:B------:R-:W-:Y:S01]  /*cfa0*/  MUFU.EX2 R199, R199 ;  /* 0x000000c700c77308 */ /* 0x000fe20000000800 */
[----:B------:R-:W-:Y:S01]  /*cfb0*/  FADD.FTZ R6, R189, R6 ;  /* 0x00000006bd067221 */ /* 0x000fe20000010000 */
[----:B------:R-:W-:Y:S02]  /*cfc0*/  VIADD R12, R12, 0x280 ;  /* 0x000002800c0c7836 */ /* 0x000fe40000000000 */
[----:B------:R-:W-:-:S03]  /*cfd0*/  IMAD.MOV.U32 R13, RZ, RZ, 0x40000040 ;  /* 0x40000040ff0d7424 */ /* 0x000fc600078e00ff */
[----:B------:R-:W-:Y:S02]  /*cfe0*/  R2UR UR6, R12 ;  /* 0x000000000c0672ca */ /* 0x000fe400000e0000 */
[----:B------:R-:W-:Y:S01]  /*cff0*/  R2UR UR7, R13 ;  /* 0x000000000d0772ca */ /* 0x000fe200000e0000 */
        /* <DEDUP_REMOVED lines=18> */
[----:B------:R-:W-:Y:S02]  /*d120*/  WARPGROUP.DEPBAR.LE gsb0, 0x0 ;  /* 0x00008000000079c5 */ /* 0x000fe40000010000 */
        /* <DEDUP_REMOVED lines=11> */
[----:B------:R-:W-:Y:S02]  /*d1e0*/  @!P1 VIADD R5, R5, 0x32460 ;  /* 0x0003246005059836 */ /* 0x000fe40000000000 */
[----:B------:R-:W-:-:S04]  /*d1f0*/  FADD.FTZ R194, R194, R191 ;  /* 0x000000bfc2c27221 */ /* 0x000fc80000010000 */
[----:B------:R-:W-:Y:S01]  /*d200*/  FADD.FTZ R195, R195, R194 ;  /* 0x000000c2c3c37221 */ /* 0x000fe20000010000 */
[----:B------:R-:W-:-:S03]  /*d210*/  @!P1 PRMT R5, RZ, 0x654, R5 ;  /* 0x00000654ff059816 */ /* 0x000fc60000000005 */
[----:B------:R-:W-:Y:S01]  /*d220*/  FADD.FTZ R198, R198, R195 ;  /* 0x000000c3c6c67221 */ /* 0x000fe20000010000 */
[----:B------:R-:W-:Y:S01]  /*d230*/  FADD.FTZ R12, R9, R12 ;  /* 0x0000000c090c7221 */ /* 0x000fe20000010000 */
[----:B------:R-:W-:Y:S02]  /*d240*/  IMAD.MOV.U32 R6, RZ, RZ, R8 ;  /* 0x000000ffff067224 */ /* 0x000fe400078e0008 */
[----:B------:R-:W-:Y:S01]  /*d250*/  FADD.FTZ R13, R199, R198 ;  /* 0x000000c6c70d7221 */ /* 0x000fe20000010000 */
[----:B------:R-:W-:Y:S01]  /*d260*/  IMAD.MOV.U32 R7, RZ, RZ, R3 ;  /* 0x000000ffff077224 */ /* 0x000fe200078e0003 */
[----:B------:R-:W-:Y:S02]  /*d270*/  WARPGROUP.DEPBAR.LE gsb0, 0x0 ;  /* 0x00008000000079c5 */ /* 0x000fe40000010000 */
[----:B------:R1:W-:Y:S01]  /*d280*/  @!P1 SYNCS.ARRIVE.TRANS64.RED.A1T0 RZ, [R5+URZ], RZ ;  /* 0x000000ff05ff99a7 */ /* 0x0003e2000810043f */
[----:B------:R-:W-:Y:S05]  /*d290*/  @P2 BRA `(.L_x_10488) ;  /* 0xffffffd800142947 */ /* 0x000fea000383ffff */
.L_x_10478:
[----:B------:R-:W-:Y:S05]  /*d2a0*/  WARPSYNC.ALL ;  /* 0x0000000000007948 */ /* 0x000fea0003800000 */
[----:B-1----:R-:W1:Y:S01]  /*d2b0*/  SHFL.BFLY PT, R5, R12, 0x2, 0x1f ;  /* 0x0c401f000c057f89 */ /* 0x002e6200000e0000 */
[----:B------:R-:W-:Y:S01]  /*d2c0*/  VIADD R200, R200, 0x1 ;  /* 0x00000001c8c87836 */ /* 0x000fe20000000000 */
[----:B------:R2:W-:Y:S08]  /*d2d0*/  BAR.ARV R11, 0x100 ;  /* 0x0004000b0000751d */ /* 0x0005f00000002000 */
[----:B------:R-:W-:Y:S06]  /*d2e0*/  BAR.ARV 0x8, 0x180 ;  /* 0x0206000000007b1d */ /* 0x000fec0000002000 */
[----:B------:R-:W-:Y:S01]  /*d2f0*/  ISETP.NE.AND P0, PT, R200, 0x2, PT ;  /* 0x00000002c800780c */ /* 0x000fe20003f05270 */
[----:B------:R-:W-:Y:S01]  /*d300*/  VIADD R222, R222, 0x1 ;  /* 0x00000001dede7836 */ /* 0x000fe20000000000 */
[----:B------:R-:W3:Y:S01]  /*d310*/  SHFL.BFLY PT, R6, R13, 0x2, 0x1f ;  /* 0x0c401f000d067f89 */ /* 0x000ee200000e0000 */
[----:B------:R-:W-:-:S02]  /*d320*/  PLOP3.LUT P1, PT, PT, PT, PT, 0x8, 0x0 ;  /* 0x000000000000781c */ /* 0x000fc40003f2e170 */
[----:B------:R-:W-:Y:S01]  /*d330*/  SEL R200, R200, RZ, P0 ;  /* 0x000000ffc8c87207 */ /* 0x000fe20000000000 */
[----:B-1----:R-:W-:-:S05]  /*d340*/  FADD.FTZ R5, R5, R12 ;  /* 0x0000000c05057221 */ /* 0x002fca0000010000 */
[----:B0-----:R-:W0:Y:S01]  /*d350*/  SHFL.BFLY PT, R4, R5, 0x1, 0x1f ;  /* 0x0c201f0005047f89 */ /* 0x001e2200000e0000 */
[----:B---3--:R-:W-:Y:S01]  /*d360*/  FADD.FTZ R7, R6, R13 ;  /* 0x0000000d06077221 */ /* 0x008fe20000010000 */
[----:B------:R-:W-:Y:S01]  /*d370*/  IMAD.MOV.U32 R6, RZ, RZ, RZ ;  /* 0x000000ffff067224 */ /* 0x000fe200078e00ff */
[----:B------:R-:W-:-:S03]  /*d380*/  SEL R13, RZ, 0x1, P0 ;  /* 0x00000001ff0d7807 */ /* 0x000fc60000000000 */
[----:B------:R-:W1:Y:S01]  /*d390*/  SHFL.BFLY PT, R10, R7, 0x1, 0x1f ;  /* 0x0c201f00070a7f89 */ /* 0x000e6200000e0000 */
[----:B------:R-:W-:Y:S01]  /*d3a0*/  LOP3.LUT R208, R208, R13, RZ, 0x3c, !PT ;  /* 0x0000000dd0d07212 */ /* 0x000fe200078e3cff */
[----:B0-----:R-:W-:Y:S01]  /*d3b0*/  FADD.FTZ R9, R5, R4 ;  /* 0x0000000405097221 */ /* 0x001fe20000010000 */
[----:B------:R-:W-:-:S04]  /*d3c0*/  IMAD.MOV.U32 R5, RZ, RZ, RZ ;  /* 0x000000ffff057224 */ /* 0x000fc800078e00ff */
[----:B------:R-:W-:-:S13]  /*d3d0*/  FSETP.NE.FTZ.AND P2, PT, R9, RZ, PT ;  /* 0x000000ff0900720b */ /* 0x000fda0003f55000 */
[----:B------:R-:W0:Y:S01]  /*d3e0*/  @P2 MUFU.RCP R6, R9 ;  /* 0x0000000900062308 */ /* 0x000e220000001000 */
[----:B-1----:R-:W-:Y:S01]  /*d3f0*/  FADD.FTZ R12, R7, R10 ;  /* 0x0000000a070c7221 */ /* 0x002fe20000010000 */
[----:B------:R-:W-:-:S04]  /*d400*/  IMAD.MOV.U32 R7, RZ, RZ, -0x800000 ;  /* 0xff800000ff077424 */ /* 0x000fc800078e00ff */
[----:B------:R-:W-:Y:S02]  /*d410*/  FSETP.NE.FTZ.AND P3, PT, R12, RZ, PT ;  /* 0x000000ff0c00720b */ /* 0x000fe40003f75000 */
[----:B------:R-:W1:Y:S01]  /*d420*/  @P2 MUFU.LG2 R20, R9 ;  /* 0x0000000900142308 */ /* 0x000e620000000c00 */
[-C--:B0-----:R-:W-:Y:S01]  /*d430*/  FMUL.FTZ R10, R28, R6.reuse ;  /* 0x000000061c0a7220 */ /* 0x081fe20000410000 */
[----:B------:R-:W-:Y:S01]  /*d440*/  FMUL.FTZ R4, R33, R6 ;  /* 0x0000000621047220 */ /* 0x000fe20000410000 */
[----:B------:R-:W-:-:S08]  /*d450*/  @P2 FMUL.FTZ R28, R0, 0.69314718246459960938 ;  /* 0x3f317218001c2820 */ /* 0x000fd00000410000 */
[----:B------:R-:W0:Y:S01]  /*d460*/  @P3 MUFU.LG2 R18, R12 ;  /* 0x0000000c00123308 */ /* 0x000e220000000c00 */
[----:B------:R-:W-:Y:S01]  /*d470*/  @P3 FMUL.FTZ R21, R0, 0.69314718246459960938 ;  /* 0x3f31721800153820 */ /* 0x000fe20000410000 */
[-C--:B------:R-:W-:Y:S01]  /*d480*/  FMUL.FTZ R162, R48, R6.reuse ;  /* 0x0000000630a27220 */ /* 0x080fe20000410000 */
[-C--:B------:R-:W-:Y:S01]  /*d490*/  FMUL.FTZ R166, R64, R6.reuse ;  /* 0x0000000640a67220 */ /* 0x080fe20000410000 */
[-C--:B------:R-:W-:Y:S01]  /*d4a0*/  FMUL.FTZ R170, R80, R6.reuse ;  /* 0x0000000650aa7220 */ /* 0x080fe20000410000 */
[----:B-1----:R-:W-:Y:S01]  /*d4b0*/  @P2 FMUL.FTZ R33, R20, 0.69314718246459960938 ;  /* 0x3f31721814212820 */ /* 0x002fe20000410000 */
[-C--:B------:R-:W-:Y:S01]  /*d4c0*/  FMUL.FTZ R24, R24, R6.reuse ;  /* 0x0000000618187220 */ /* 0x080fe20000410000 */
[-C--:B------:R-:W-:Y:S01]  /*d4d0*/  FMUL.FTZ R25, R25, R6.reuse ;  /* 0x0000000619197220 */ /* 0x080fe20000410000 */
[----:B------:R-:W1:Y:S01]  /*d4e0*/  @P3 MUFU.RCP R5, R12 ;  /* 0x0000000c00053308 */ /* 0x000e620000001000 */
        /* <DEDUP_REMOVED lines=59> */
[----:B------:R-:W-:Y:S01]  /*d8a0*/  FMUL.FTZ R15, R47, R5 ;  /* 0x000000052f0f7220 */ /* 0x000fe20000410000 */
[----:B------:R-:W-:-:S02]  /*d8b0*/  IMAD.MOV.U32 R6, RZ, RZ, -0x800000 ;  /* 0xff800000ff067424 */ /* 0x000fc400078e00ff */
        /* <DEDUP_REMOVED lines=64> */
.L_x_10435:
        /* <DEDUP_REMOVED lines=27> */
[----:B---3--:R-:W-:Y:S01]  /*de70*/  MOV R21, R3 ;  /* 0x0000000300157202 */ /* 0x008fe20000000f00 */
[----:B------:R-:W-:Y:S02]  /*de80*/  BAR.SYNC.DEFER_BLOCKING 0x1, 0x100 ;  /* 0x0044000000007b1d */ /* 0x000fe40000010000 */
[----:B--2---:R-:W-:-:S03]  /*de90*/  IMAD.WIDE R124, R8, 0x2, R20 ;  /* 0x00000002087c7825 */ /* 0x004fc600078e0214 */
[C---:B------:R-:W-:Y:S02]  /*dea0*/  IADD3 R8, P2, R124.reuse, 0x40, RZ ;  /* 0x000000407c087810 */ /* 0x040fe40007f5e0ff */
[----:B------:R-:W-:Y:S02]  /*deb0*/  IADD3 R26, P3, R124, 0x60, RZ ;  /* 0x000000607c1a7810 */ /* 0x000fe40007f7e0ff */
[----:B------:R-:W-:Y:S01]  /*dec0*/  LOP3.LUT R96, R8, 0x380, RZ, 0xc0, !PT ;  /* 0x0000038008607812 */ /* 0x000fe200078ec0ff */
[--C-:B------:R-:W-:Y:S01]  /*ded0*/  IMAD.X R97, RZ, RZ, R125.reuse, P2 ;  /* 0x000000ffff617224 */ /* 0x100fe200010e067d */
[----:B-1----:R-:W-:Y:S01]  /*dee0*/  IADD3 R32, P0, R124, 0x4040, RZ ;  /* 0x000040407c207810 */ /* 0x002fe20007f1e0ff */
[--C-:B------:R-:W-:Y:S01]  /*def0*/  IMAD.X R101, RZ, RZ, R125.reuse, P3 ;  /* 0x000000ffff657224 */ /* 0x100fe200018e067d */
[----:B------:R-:W-:Y:S02]  /*df00*/  SHF.R.U64 R96, R96, 0x3, RZ ;  /* 0x0000000360607819 */ /* 0x000fe400000012ff */
[----:B------:R-:W-:Y:S01]  /*df10*/  IADD3 R30, P5, R124, 0x4020, RZ ;  /* 0x000040207c1e7810 */ /* 0x000fe20007fbe0ff */
[----:B------:R-:W-:Y:S01]  /*df20*/  IMAD.X R109, RZ, RZ, R125, P0 ;  /* 0x000000ffff6d7224 */ /* 0x000fe200000e067d */
[----:B------:R-:W-:-:S02]  /*df30*/  LOP3.LUT R100, R26, 0x380, RZ, 0xc0, !PT ;  /* 0x000003801a647812 */ /* 0x000fc400078ec0ff */
[----:B------:R-:W-:Y:S01]  /*df40*/  LOP3.LUT R96, R96, R8, RZ, 0x3c, !PT ;  /* 0x0000000860607212 */ /* 0x000fe200078e3cff */
[----:B------:R-:W-:Y:S01]  /*df50*/  IMAD.X R107, RZ, RZ, R125, P5 ;  /* 0x000000ffff6b7224 */ /* 0x000fe200028e067d */
[----:B------:R-:W-:Y:S02]  /*df60*/  LOP3.LUT R8, R32, 0x380, RZ, 0xc0, !PT ;  /* 0x0000038020087812 */ /* 0x000fe400078ec0ff */
[----:B------:R-:W-:Y:S02]  /*df70*/  SHF.R.U64 R100, R100, 0x3, RZ ;  /* 0x0000000364647819 */ /* 0x000fe400000012ff */
[----:B------:R-:W-:Y:S02]  /*df80*/  SHF.R.U64 R8, R8, 0x3, RZ ;  /* 0x0000000308087819 */ /* 0x000fe400000012ff */
[C---:B------:R-:W-:Y:S02]  /*df90*/  IADD3 R118, P5, R124.reuse, 0x8060, RZ ;  /* 0x000080607c767810 */ /* 0x040fe40007fbe0ff */
[----:B------:R-:W-:-:S02]  /*dfa0*/  IADD3 R3, P1, R124, 0x20, RZ ;  /* 0x000000207c037810 */ /* 0x000fc40007f3e0ff */
[----:B-----5:R-:W-:Y:S01]  /*dfb0*/  IADD3 R28, P4, R124, 0x4000, RZ ;  /* 0x000040007c1c7810 */ /* 0x020fe20007f9e0ff */
[--C-:B------:R-:W-:Y:S01]  /*dfc0*/  IMAD.X R119, RZ, RZ, R125.reuse, P5 ;  /* 0x000000ffff777224 */ /* 0x100fe200028e067d */
[----:B------:R-:W-:Y:S01]  /*dfd0*/  LOP3.LUT R100, R100, R26, RZ, 0x3c, !PT ;  /* 0x0000001a64647212 */ /* 0x000fe200078e3cff */
[--C-:B------:R-:W-:Y:S01]  /*dfe0*/  IMAD.X R93, RZ, RZ, R125.reuse, P1 ;  /* 0x000000ffff5d7224 */ /* 0x100fe200008e067d */
[----:B------:R-:W-:Y:S01]  /*dff0*/  IADD3 R114, P3, R124, 0x8020, RZ ;  /* 0x000080207c727810 */ /* 0x000fe20007f7e0ff */
[--C-:B------:R-:W-:Y:S01]  /*e000*/  IMAD.X R105, RZ, RZ, R125.reuse, P4 ;  /* 0x000000ffff697224 */ /* 0x100fe200020e067d */
[----:B------:R-:W-:Y:S02]  /*e010*/  LOP3.LUT R26, R30, 0x380, RZ, 0xc0, !PT ;  /* 0x000003801e1a7812 */ /* 0x000fe400078ec0ff */
[----:B------:R-:W-:Y:S01]  /*e020*/  LOP3.LUT R108, R8, R32, RZ, 0x3c, !PT ;  /* 0x00000020086c7212 */ /* 0x000fe200078e3cff */
[----:B------:R-:W-:Y:S01]  /*e030*/  IMAD.X R115, RZ, RZ, R125, P3 ;  /* 0x000000ffff737224 */ /* 0x000fe200018e067d */
[----:B------:R-:W-:-:S02]  /*e040*/  LOP3.LUT R8, R118, 0x380, RZ, 0xc0, !PT ;  /* 0x0000038076087812 */ /* 0x000fc400078ec0ff */
[----:B------:R-:W-:Y:S02]  /*e050*/  LOP3.LUT R92, R3, 0x380, RZ, 0xc0, !PT ;  /* 0x00000380035c7812 */ /* 0x000fe400078ec0ff */
[----:B------:R-:W-:Y:S02]  /*e060*/  LOP3.LUT R104, R28, 0x380, RZ, 0xc0, !PT ;  /* 0x000003801c687812 */ /* 0x000fe400078ec0ff */
[----:B------:R-:W-:Y:S02]  /*e070*/  SHF.R.U64 R26, R26, 0x3, RZ ;  /* 0x000000031a1a7819 */ /* 0x000fe400000012ff */
[----:B------:R-:W-:Y:S02]  /*e080*/  IADD3 R88, P2, R124, 0x8000, RZ ;  /* 0x000080007c587810 */ /* 0x000fe40007f5e0ff */
[----:B------:R-:W-:Y:S02]  /*e090*/  SHF.R.U64 R8, R8, 0x3, RZ ;  /* 0x0000000308087819 */ /* 0x000fe400000012ff */
[----:B------:R-:W-:Y:S01]  /*e0a0*/  IADD3 R140, P3, R124, 0xc060, RZ ;  /* 0x0000c0607c8c7810 */ /* 0x000fe20007f7e0ff */
[----:B------:R-:W-:Y:S01]  /*e0b0*/  IMAD.X R113, RZ, RZ, R125, P2 ;  /* 0x000000ffff717224 */ /* 0x000fe200010e067d */
[----:B------:R-:W-:-:S02]  /*e0c0*/  SHF.R.U64 R92, R92, 0x3, RZ ;  /* 0x000000035c5c7819 */ /* 0x000fc400000012ff */
[C---:B------:R-:W-:Y:S02]  /*e0d0*/  LOP3.LUT R89, R124.reuse, 0x380, RZ, 0xc0, !PT ;  /* 0x000003807c597812 */ /* 0x040fe400078ec0ff */
[----:B------:R-:W-:Y:S02]  /*e0e0*/  IADD3 R84, P1, R124, 0x4060, RZ ;  /* 0x000040607c547810 */ /* 0x000fe40007f3e0ff */
[----:B------:R-:W-:Y:S02]  /*e0f0*/  SHF.R.U64 R104, R104, 0x3, RZ ;  /* 0x0000000368687819 */ /* 0x000fe400000012ff */
[----:B------:R-:W-:Y:S01]  /*e100*/  LOP3.LUT R106, R26, R30, RZ, 0x3c, !PT ;  /* 0x0000001e1a6a7212 */ /* 0x000fe200078e3cff */
[----:B------:R-:W-:Y:S01]  /*e110*/  IMAD.X R111, RZ, RZ, R125, P1 ;  /* 0x000000ffff6f7224 */ /* 0x000fe200008e067d */
[----:B------:R-:W-:Y:S02]  /*e120*/  LOP3.LUT R26, R88, 0x380, RZ, 0xc0, !PT ;  /* 0x00000380581a7812 */ /* 0x000fe400078ec0ff */
[----:B------:R-:W-:-:S02]  /*e130*/  LOP3.LUT R118, R8, R118, RZ, 0x3c, !PT ;  /* 0x0000007608767212 */ /* 0x000fc400078e3cff */
[----:B------:R-:W-:Y:S02]  /*e140*/  LOP3.LUT R92, R92, R3, RZ, 0x3c, !PT ;  /* 0x000000035c5c7212 */ /* 0x000fe400078e3cff */
[----:B------:R-:W-:Y:S02]  /*e150*/  LOP3.LUT R8, R140, 0x380, RZ, 0xc0, !PT ;  /* 0x000003808c087812 */ /* 0x000fe400078ec0ff */
[----:B------:R-:W-:Y:S02]  /*e160*/  SHF.R.U64 R89, R89, 0x3, RZ ;  /* 0x0000000359597819 */ /* 0x000fe400000012ff */
[----:B------:R-:W-:Y:S02]  /*e170*/  LOP3.LUT R3, R84, 0x380, RZ, 0xc0, !PT ;  /* 0x0000038054037812 */ /* 0x000fe400078ec0ff */
[----:B------:R-:W-:Y:S02]  /*e180*/  LOP3.LUT R104, R104, R28, RZ, 0x3c, !PT ;  /* 0x0000001c68687212 */ /* 0x000fe400078e3cff */
[----:B------:R-:W-:-:S02]  /*e190*/  LOP3.LUT R28, R114, 0x380, RZ, 0xc0, !PT ;  /* 0x00000380721c7812 */ /* 0x000fc400078ec0ff */
[----:B------:R-:W-:Y:S02]  /*e1a0*/  SHF.R.U64 R26, R26, 0x3, RZ ;  /* 0x000000031a1a7819 */ /* 0x000fe400000012ff */
[C---:B------:R-:W-:Y:S02]  /*e1b0*/  IADD3 R116, P4, R124.reuse, 0x8040, RZ ;  /* 0x000080407c747810 */ /* 0x040fe40007f9e0ff */
[C---:B------:R-:W-:Y:S02]  /*e1c0*/  IADD3 R120, P0, R124.reuse, 0xc000, RZ ;  /* 0x0000c0007c787810 */ /* 0x040fe40007f1e0ff */
[C---:B------:R-:W-:Y:S01]  /*e1d0*/  IADD3 R122, P1, R124.reuse, 0xc020, RZ ;  /* 0x0000c0207c7a7810 */ /* 0x040fe20007f3e0ff */
[--C-:B------:R-:W-:Y:S01]  /*e1e0*/  IMAD.X R117, RZ, RZ, R125.reuse, P4 ;  /* 0x000000ffff757224 */ /* 0x100fe200020e067d */
[----:B------:R-:W-:Y:S01]  /*e1f0*/  IADD3 R136, P2, R124, 0xc040, RZ ;  /* 0x0000c0407c887810 */ /* 0x000fe20007f5e0ff */
[--C-:B------:R-:W-:Y:S01]  /*e200*/  IMAD.X R121, RZ, RZ, R125.reuse, P0 ;  /* 0x000000ffff797224 */ /* 0x100fe200000e067d */
[----:B------:R-:W-:Y:S01]  /*e210*/  SHF.R.U64 R8, R8, 0x3, RZ ;  /* 0x0000000308087819 */ /* 0x000fe200000012ff */
[--C-:B------:R-:W-:Y:S01]  /*e220*/  IMAD.X R123, RZ, RZ, R125.reuse, P1 ;  /* 0x000000ffff7b7224 */ /* 0x100fe200008e067d */
[----:B------:R-:W-:Y:S01]  /*e230*/  LOP3.LUT R124, R89, R124, RZ, 0x3c, !PT ;  /* 0x0000007c597c7212 */ /* 0x000fe200078e3cff */
[--C-:B------:R-:W-:Y:S01]  /*e240*/  IMAD.X R85, RZ, RZ, R125.reuse, P2 ;  /* 0x000000ffff557224 */ /* 0x100fe200010e067d */
[----:B------:R-:W-:Y:S01]  /*e250*/  SHF.R.U64 R3, R3, 0x3, RZ ;  /* 0x0000000303037819 */ /* 0x000fe200000012ff */
[----:B------:R-:W-:Y:S01]  /*e260*/  IMAD.X R89, RZ, RZ, R125, P3 ;  /* 0x000000ffff597224 */ /* 0x000fe200018e067d */
[----:B------:R-:W-:-:S02]  /*e270*/  SHF.R.U64 R28, R28, 0x3, RZ ;  /* 0x000000031c1c7819 */ /* 0x000fc400000012ff */
[----:B------:R-:W-:Y:S02]  /*e280*/  LOP3.LUT R112, R26, R88, RZ, 0x3c, !PT ;  /* 0x000000581a707212 */ /* 0x000fe400078e3cff */
[----:B------:R-:W-:Y:S02]  /*e290*/  LOP3.LUT R88, R8, R140, RZ, 0x3c, !PT ;  /* 0x0000008c08587212 */ /* 0x000fe400078e3cff */
[----:B------:R-:W-:Y:S02]  /*e2a0*/  LOP3.LUT R110, R3, R84, RZ, 0x3c, !PT ;  /* 0x00000054036e7212 */ /* 0x000fe400078e3cff */
[----:B------:R-:W-:Y:S02]  /*e2b0*/  MOV R124, R124 ;  /* 0x0000007c007c7202 */ /* 0x000fe40000000f00 */
[----:B------:R-:W-:Y:S02]  /*e2c0*/  F2FP.BF16.F32.PACK_AB R8, R25, R24 ;  /* 0x000000181908723e */ /* 0x000fe400000010ff */
[----:B------:R-:W-:-:S02]  /*e2d0*/  LOP3.LUT R3, R116, 0x380, RZ, 0xc0, !PT ;  /* 0x0000038074037812 */ /* 0x000fc400078ec0ff */
[----:B------:R-:W-:Y:S01]  /*e2e0*/  LOP3.LUT R114, R28, R114, RZ, 0x3c, !PT ;  /* 0x000000721c727212 */ /* 0x000fe200078e3cff */
[----:B------:R1:W-:Y:S01]  /*e2f0*/  STSM.16.M88.4 [R124], R8 ;  /* 0x000000087c007844 */ /* 0x0003e20000000200 */
[----:B------:R-:W-:Y:S02]  /*e300*/  LOP3.LUT R26, R120, 0x380, RZ, 0xc0, !PT ;  /* 0x00000380781a7812 */ /* 0x000fe400078ec0ff */
[----:B------:R-:W-:Y:S02]  /*e310*/  LOP3.LUT R28, R122, 0x380, RZ, 0xc0, !PT ;  /* 0x000003807a1c7812 */ /* 0x000fe400078ec0ff */
[----:B------:R-:W-:Y:S02]  /*e320*/  SHF.R.U64 R3, R3, 0x3, RZ ;  /* 0x0000000303037819 */ /* 0x000fe400000012ff */
[----:B------:R-:W-:Y:S02]  /*e330*/  SHF.R.U64 R26, R26, 0x3, RZ ;  /* 0x000000031a1a7819 */ /* 0x000fe400000012ff */
[----:B------:R-:W-:-:S02]  /*e340*/  SHF.R.U64 R28, R28, 0x3, RZ ;  /* 0x000000031c1c7819 */ /* 0x000fc400000012ff */
[----:B------:R-:W-:Y:S02]  /*e350*/  MOV R92, R92 ;  /* 0x0000005c005c7202 */ /* 0x000fe40000000f00 */
[----:B------:R-:W-:Y:S02]  /*e360*/  MOV R96, R96 ;  /* 0x0000006000607202 */ /* 0x000fe40000000f00 */
[----:B------:R-:W-:Y:S02]  /*e370*/  LOP3.LUT R116, R3, R116, RZ, 0x3c, !PT ;  /* 0x0000007403747212 */ /* 0x000fe400078e3cff */
[----:B-1----:R-:W-:Y:S02]  /*e380*/  F2FP.BF16.F32.PACK_AB R8, R4, R14 ;  /* 0x0000000e0408723e */ /* 0x002fe400000010ff */
[----:B------:R-:W-:Y:S02]  /*e390*/  F2FP.BF16.F32.PACK_AB R9, R12, R0 ;  /* 0x000000000c09723e */ /* 0x000fe400000010ff */
[----:B------:R-:W-:Y:S01]  /*e3a0*/  F2FP.BF16.F32.PACK_AB R10, R37, R36 ;  /* 0x00000024250a723e */ /* 0x000fe200000010ff */
[----:B------:R-:W1:Y:S01]  /*e3b0*/  LDC R0, c[0x0][0xce8] ;  /* 0x00033a00ff007b82 */ /* 0x000e620000000800 */
[----:B------:R-:W-:-:S02]  /*e3c0*/  F2FP.BF16.F32.PACK_AB R11, R39, R38 ;  /* 0x00000026270b723e */ /* 0x000fc400000010ff */
[----:B------:R-:W-:Y:S02]  /*e3d0*/  F2FP.BF16.F32.PACK_AB R12, R41, R160 ;  /* 0x000000a0290c723e */ /* 0x000fe400000010ff */
[----:B------:R-:W-:Y:S01]  /*e3e0*/  F2FP.BF16.F32.PACK_AB R14, R45, R161 ;  /* 0x000000a12d0e723e */ /* 0x000fe200000010ff */
[----:B------:R2:W-:Y:S01]  /*e3f0*/  STSM.16.M88.4 [R92], R8 ;  /* 0x000000085c007844 */ /* 0x0005e20000000200 */
[----:B------:R-:W-:Y:S02]  /*e400*/  LOP3.LUT R120, R26, R120, RZ, 0x3c, !PT ;  /* 0x000000781a787212 */ /* 0x000fe400078e3cff */
[----:B------:R-:W-:Y:S01]  /*e410*/  LOP3.LUT R3, R136, 0x380, RZ, 0xc0, !PT ;  /* 0x0000038088037812 */ /* 0x000fe200078ec0ff */
[----:B------:R3:W-:Y:S01]  /*e420*/  STSM.16.M88.4 [R96], R12 ;  /* 0x0000000c60007844 */ /* 0x0007e20000000200 */
[----:B------:R-:W-:Y:S02]  /*e430*/  LOP3.LUT R122, R28, R122, RZ, 0x3c, !PT ;  /* 0x0000007a1c7a7212 */ /* 0x000fe400078e3cff */
[----:B------:R-:W-:-:S02]  /*e440*/  MOV R100, R100 ;  /* 0x0000006400647202 */ /* 0x000fc40000000f00 */
[----:B------:R-:W-:Y:S02]  /*e450*/  F2FP.BF16.F32.PACK_AB R24, R49, R162 ;  /* 0x000000a23118723e */ /* 0x000fe400000010ff */
[----:B------:R-:W-:Y:S02]  /*e460*/  F2FP.BF16.F32.PACK_AB R25, R51, R50 ;  /* 0x000000323319723e */ /* 0x000fe400000010ff */
[----:B------:R-:W-:Y:S02]  /*e470*/  F2FP.BF16.F32.PACK_AB R26, R53, R163 ;  /* 0x000000a3351a723e */ /* 0x000fe400000010ff */
[----:B------:R-:W-:Y:S02]  /*e480*/  MOV R104, R104 ;  /* 0x0000006800687202 */ /* 0x000fe40000000f00 */
[----:B------:R-:W-:Y:S01]  /*e490*/  F2FP.BF16.F32.PACK_AB R28, R57, R164 ;  /* 0x000000a4391c723e */ /* 0x000fe200000010ff */
[----:B------:R-:W-:Y:S01]  /*e4a0*/  STSM.16.M88.4 [R100], R24 ;  /* 0x0000001864007844 */ /* 0x000fe20000000200 */
[----:B------:R-:W-:-:S02]  /*e4b0*/  F2FP.BF16.F32.PACK_AB R30, R61, R165 ;  /* 0x000000a53d1e723e */ /* 0x000fc400000010ff */
[----:B------:R-:W-:Y:S02]  /*e4c0*/  MOV R106, R106 ;  /* 0x0000006a006a7202 */ /* 0x000fe40000000f00 */
[----:B--2---:R-:W-:Y:S01]  /*e4d0*/  F2FP.BF16.F32.PACK_AB R8, R65, R166 ;  /* 0x000000a64108723e */ /* 0x004fe200000010ff */
[----:B------:R-:W-:Y:S01]  /*e4e0*/  STSM.16.M88.4 [R104], R28 ;  /* 0x0000001c68007844 */ /* 0x000fe20000000200 */
[----:B------:R-:W-:Y:S02]  /*e4f0*/  F2FP.BF16.F32.PACK_AB R9, R67, R66 ;  /* 0x000000424309723e */ /* 0x000fe400000010ff */
[----:B------:R-:W-:Y:S02]  /*e500*/  F2FP.BF16.F32.PACK_AB R10, R69, R167 ;  /* 0x000000a7450a723e */ /* 0x000fe400000010ff */
[----:B------:R-:W-:Y:S02]  /*e510*/  F2FP.BF16.F32.PACK_AB R11, R71, R70 ;  /* 0x00000046470b723e */ /* 0x000fe400000010ff */
[----:B------:R-:W-:-:S02]  /*e520*/  MOV R108, R108 ;  /* 0x0000006c006c7202 */ /* 0x000fc40000000f00 */
[----:B---3--:R-:W-:Y:S01]  /*e530*/  F2FP.BF16.F32.PACK_AB R12, R73, R168 ;  /* 0x000000a8490c723e */ /* 0x008fe200000010ff */
[----:B------:R2:W-:Y:S01]  /*e540*/  STSM.16.M88.4 [R106], R8 ;  /* 0x000000086a007844 */ /* 0x0005e20000000200 */
[----:B------:R-:W-:Y:S02]  /*e550*/  F2FP.BF16.F32.PACK_AB R13, R75, R74 ;  /* 0x0000004a4b0d723e */ /* 0x000fe400000010ff */
[----:B------:R-:W-:Y:S02]  /*e560*/  F2FP.BF16.F32.PACK_AB R14, R77, R169 ;  /* 0x000000a94d0e723e */ /* 0x000fe400000010ff */
[----:B------:R-:W-:Y:S02]  /*e570*/  F2FP.BF16.F32.PACK_AB R15, R79, R78 ;  /* 0x0000004e4f0f723e */ /* 0x000fe400000010ff */
[----:B------:R-:W-:Y:S02]  /*e580*/  SHF.R.U64 R3, R3, 0x3, RZ ;  /* 0x0000000303037819 */ /* 0x000fe400000012ff */
[----:B------:R-:W-:Y:S01]  /*e590*/  MOV R110, R110 ;  /* 0x0000006e006e7202 */ /* 0x000fe20000000f00 */
[----:B------:R3:W-:Y:S01]  /*e5a0*/  STSM.16.M88.4 [R108], R12 ;  /* 0x0000000c6c007844 */ /* 0x0007e20000000200 */
[----:B------:R-:W-:-:S02]  /*e5b0*/  F2FP.BF16.F32.PACK_AB R36, R81, R170 ;  /* 0x000000aa5124723e */ /* 0x000fc400000010ff */
[----:B------:R-:W-:Y:S02]  /*e5c0*/  F2FP.BF16.F32.PACK_AB R37, R83, R82 ;  /* 0x000000525325723e */ /* 0x000fe400000010ff */
[----:B------:R-:W-:Y:S02]  /*e5d0*/  F2FP.BF16.F32.PACK_AB R38, R48, R171 ;  /* 0x000000ab3026723e */ /* 0x000fe400000010ff */
[----:B------:R-:W-:Y:S02]  /*e5e0*/  F2FP.BF16.F32.PACK_AB R39, R87, R86 ;  /* 0x000000565727723e */ /* 0x000fe400000010ff */
[----:B------:R-:W-:Y:S02]  /*e5f0*/  MOV R112, R112 ;  /* 0x0000007000707202 */ /* 0x000fe40000000f00 */
[----:B------:R-:W-:Y:S01]  /*e600*/  F2FP.BF16.F32.PACK_AB R48, R64, R172 ;  /* 0x000000ac4030723e */ /* 0x000fe200000010ff */
[----:B------:R4:W-:Y:S01]  /*e610*/  STSM.16.M88.4 [R110], R36 ;  /* 0x000000246e007844 */ /* 0x0009e20000000200 */
[----:B------:R-:W-:-:S02]  /*e620*/  F2FP.BF16.F32.PACK_AB R49, R91, R90 ;  /* 0x0000005a5b31723e */ /* 0x000fc400000010ff */
[----:B------:R-:W-:Y:S01]  /*e630*/  F2FP.BF16.F32.PACK_AB R50, R80, R173 ;  /* 0x000000ad5032723e */ /* 0x000fe200000010ff */
[----:B------:R-:W-:Y:S01]  /*e640*/  IMAD.MOV.U32 R80, RZ, RZ, RZ ;  /* 0x000000ffff507224 */ /* 0x000fe200078e00ff */
[----:B------:R-:W-:Y:S02]  /*e650*/  F2FP.BF16.F32.PACK_AB R51, R95, R94 ;  /* 0x0000005e5f33723e */ /* 0x000fe400000010ff */
[----:B------:R-:W-:Y:S02]  /*e660*/  MOV R114, R114 ;  /* 0x0000007200727202 */ /* 0x000fe40000000f00 */
[----:B------:R-:W-:Y:S01]  /*e670*/  F2FP.BF16.F32.PACK_AB R64, R152, R174 ;  /* 0x000000ae9840723e */ /* 0x000fe200000010ff */
[----:B------:R-:W-:Y:S01]  /*e680*/  STSM.16.M88.4 [R112], R48 ;  /* 0x0000003070007844 */ /* 0x000fe20000000200 */
[----:B------:R-:W-:Y:S02]  /*e690*/  F2FP.BF16.F32.PACK_AB R65, R99, R98 ;  /* 0x000000626341723e */ /* 0x000fe400000010ff */
[----:B------:R-:W-:-:S02]  /*e6a0*/  F2FP.BF16.F32.PACK_AB R66, R153, R175 ;  /* 0x000000af9942723e */ /* 0x000fc400000010ff */
[----:B------:R-:W-:Y:S02]  /*e6b0*/  F2FP.BF16.F32.PACK_AB R67, R103, R102 ;  /* 0x000000666743723e */ /* 0x000fe400000010ff */
[----:B------:R-:W-:Y:S02]  /*e6c0*/  LOP3.LUT R84, R3, R136, RZ, 0x3c, !PT ;  /* 0x0000008803547212 */ /* 0x000fe400078e3cff */
[----:B------:R-:W-:Y:S01]  /*e6d0*/  MOV R116, R116 ;  /* 0x0000007400747202 */ /* 0x000fe20000000f00 */
[----:B------:R-:W-:Y:S01]  /*e6e0*/  STSM.16.M88.4 [R114], R64 ;  /* 0x0000004072007844 */ /* 0x000fe20000000200 */
[----:B--2---:R-:W-:Y:S02]  /*e6f0*/  F2FP.BF16.F32.PACK_AB R8, R154, R176 ;  /* 0x000000b09a08723e */ /* 0x004fe400000010ff */
[----:B------:R-:W-:Y:S02]  /*e700*/  F2FP.BF16.F32.PACK_AB R9, R43, R40 ;  /* 0x000000282b09723e */ /* 0x000fe400000010ff */
[----:B------:R-:W-:-:S02]  /*e710*/  F2FP.BF16.F32.PACK_AB R10, R155, R177 ;  /* 0x000000b19b0a723e */ /* 0x000fc400000010ff */
[----:B------:R-:W-:Y:S02]  /*e720*/  F2FP.BF16.F32.PACK_AB R11, R47, R44 ;  /* 0x0000002c2f0b723e */ /* 0x000fe400000010ff */
[----:B------:R-:W-:Y:S02]  /*e730*/  MOV R118, R118 ;  /* 0x0000007600767202 */ /* 0x000fe40000000f00 */
[----:B---3--:R-:W-:Y:S01]  /*e740*/  F2FP.BF16.F32.PACK_AB R12, R156, R178 ;  /* 0x000000b29c0c723e */ /* 0x008fe200000010ff */
[----:B------:R2:W-:Y:S01]  /*e750*/  STSM.16.M88.4 [R116], R8 ;  /* 0x0000000874007844 */ /* 0x0005e20000000200 */
        /* <DEDUP_REMOVED lines=9> */
[----:B------:R-:W-:-:S02]  /*e7f0*/  ISETP.NE.U32.AND P0, PT, RZ, UR4, PT ;  /* 0x00000004ff007c0c */ /* 0x000fc4000bf05070 */
[----:B------:R-:W-:Y:S01]  /*e800*/  IADD3 R4, P1, R218, UR4, RZ ;  /* 0x00000004da047c10 */ /* 0x000fe2000ff3e0ff */
[----:B------:R3:W-:Y:S01]  /*e810*/  STSM.16.M88.4 [R120], R24 ;  /* 0x0000001878007844 */ /* 0x0007e20000000200 */
[----:B------:R-:W-:Y:S02]  /*e820*/  MOV R122, R122 ;  /* 0x0000007a007a7202 */ /* 0x000fe40000000f00 */
[----:B------:R-:W-:Y:S02]  /*e830*/  F2FP.BF16.F32.PACK_AB R28, R129, R128 ;  /* 0x00000080811c723e */ /* 0x000fe400000010ff */
[----:B------:R-:W-:Y:S02]  /*e840*/  F2FP.BF16.F32.PACK_AB R29, R131, R130 ;  /* 0x00000082831d723e */ /* 0x000fe400000010ff */
[----:B------:R-:W-:Y:S02]  /*e850*/  F2FP.BF16.F32.PACK_AB R30, R133, R132 ;  /* 0x00000084851e723e */ /* 0x000fe400000010ff */
[----:B------:R-:W-:-:S02]  /*e860*/  F2FP.BF16.F32.PACK_AB R31, R135, R134 ;  /* 0x00000086871f723e */ /* 0x000fc400000010ff */
[----:B------:R-:W-:Y:S02]  /*e870*/  MOV R84, R84 ;  /* 0x0000005400547202 */ /* 0x000fe40000000f00 */
[----:B----4-:R-:W-:Y:S01]  /*e880*/  F2FP.BF16.F32.PACK_AB R36, R137, R182 ;  /* 0x000000b68924723e */ /* 0x010fe200000010ff */
[----:B------:R4:W-:Y:S01]  /*e890*/  STSM.16.M88.4 [R122], R28 ;  /* 0x0000001c7a007844 */ /* 0x0009e20000000200 */
[----:B------:R-:W-:Y:S02]  /*e8a0*/  F2FP.BF16.F32.PACK_AB R37, R139, R138 ;  /* 0x0000008a8b25723e */ /* 0x000fe400000010ff */
[----:B------:R-:W-:Y:S02]  /*e8b0*/  F2FP.BF16.F32.PACK_AB R38, R141, R183 ;  /* 0x000000b78d26723e */ /* 0x000fe400000010ff */
[----:B------:R-:W-:Y:S02]  /*e8c0*/  F2FP.BF16.F32.PACK_AB R39, R143, R142 ;  /* 0x0000008e8f27723e */ /* 0x000fe400000010ff */
[----:B------:R-:W-:-:S02]  /*e8d0*/  MOV R88, R88 ;  /* 0x0000005800587202 */ /* 0x000fc40000000f00 */
        /* <DEDUP_REMOVED lines=10> */
[----:B--2---:R-:W-:Y:S01]  /*e980*/  IMAD.U32 R11, RZ, RZ, UR4 ;  /* 0x00000004ff0b7e24 */ /* 0x004fe2000f8e00ff */
[----:B------:R-:W-:Y:S01]  /*e990*/  @P2 IADD3.X R219, R219, UR5, RZ, P3, !PT ;  /* 0x00000005dbdb2c10 */ /* 0x000fe20009ffe4ff */
[----:B------:R4:W5:Y:S01]  /*e9a0*/  @P0 LDG.E R80, desc[UR60][R4.64] ;  /* 0x0000003c04500981 */ /* 0x000962000c1e1900 */
[----:B-1----:R-:W-:Y:S01]  /*e9b0*/  ISETP.NE.AND P1, PT, R0, 0x1, PT ;  /* 0x000000010000780c */ /* 0x002fe20003f25270 */
[----:B---3--:R-:W-:Y:S02]  /*e9c0*/  IMAD R27, R223, 0x80, R237 ;  /* 0x00000080df1b7824 */ /* 0x008fe400078e02ed */
[----:B------:R4:W5:Y:S10]  /*e9d0*/  @P2 LDG.E R11, desc[UR60][R218.64] ;  /* 0x0000003cda0b2981 */ /* 0x000974000c1e1900 */
[----:B------:R-:W1:Y:S08]  /*e9e0*/  @P1 LDC R8, c[0x0][0xcec] ;  /* 0x00033b00ff081b82 */ /* 0x000e700000000800 */
[----:B------:R-:W2:Y:S01]  /*e9f0*/  @P1 LDC R13, c[0x0][0xcf0] ;  /* 0x00033c00ff0d1b82 */ /* 0x000ea20000000800 */
[----:B----4-:R-:W-:Y:S05]  /*ea00*/  @P2 BRA `(.L_x_10491) ;  /* 0x0000000000102947 */ /* 0x010fea0003800000 */
[----:B------:R-:W-:Y:S05]  /*ea10*/  @!P0 BRA `(.L_x_10491) ;  /* 0x00000000000c8947 */ /* 0x000fea0003800000 */
[----:B------:R-:W3:Y:S04]  /*ea20*/  LDG.E R10, desc[UR60][R4.64] ;  /* 0x0000003c040a7981 */ /* 0x000ee8000c1e1900 */
[----:B-----5:R-:W3:Y:S02]  /*ea30*/  LDG.E R11, desc[UR60][R4.64+0x4] ;  /* 0x0000043c040b7981 */ /* 0x020ee4000c1e1900 */
[----:B---3--:R-:W-:-:S07]  /*ea40*/  IMAD.IADD R11, R11, 0x1, -R10 ;  /* 0x000000010b0b7824 */ /* 0x008fce00078e0a0a */
.L_x_10491:
[----:B------:R-:W-:Y:S01]  /*ea50*/  SHF.R.S32.HI R3, RZ, 0x1f, R217 ;  /* 0x0000001fff037819 */ /* 0x000fe200000114d9 */
[----:B-1----:R-:W-:Y:S01]  /*ea60*/  @P1 IMAD.HI.U32 R4, R27, R8, RZ ;  /* 0x000000081b041227 */ /* 0x002fe200078e00ff */
[----:B------:R-:W-:Y:S01]  /*ea70*/  ULDC.64 UR4, c[0x0][0xc90] ;  /* 0x0003240000047ab9 */ /* 0x000fe20000000a00 */
[----:B-----5:R-:W-:Y:S01]  /*ea80*/  SHF.R.S32.HI R81, RZ, 0x1f, R80 ;  /* 0x0000001fff517819 */ /* 0x020fe20000011450 */
[----:B------:R-:W1:Y:S01]  /*ea90*/  @P1 LDC R83, c[0x0][0xcec] ;  /* 0x00033b00ff531b82 */ /* 0x000e620000000800 */
[----:B------:R-:W-:Y:S01]  /*eaa0*/  IMAD R8, R3, UR4, RZ ;  /* 0x0000000403087c24 */ /* 0x000fe2000f8e02ff */
[----:B------:R-:W-:Y:S01]  /*eab0*/  SEL R229, R229, RZ, !P0 ;  /* 0x000000ffe5e57207 */ /* 0x000fe20004000000 */
[----:B------:R-:W-:Y:S01]  /*eac0*/  IMAD.MOV.U32 R9, RZ, RZ, R27 ;  /* 0x000000ffff097224 */ /* 0x000fe200078e001b */
[----:B--2---:R-:W-:Y:S01]  /*ead0*/  @P1 SHF.R.U32.HI R9, RZ, R13, R4 ;  /* 0x0000000dff091219 */ /* 0x004fe20000011604 */
[----:B------:R-:W-:Y:S01]  /*eae0*/  IMAD.WIDE.U32 R4, R217, UR4, R80 ;  /* 0x00000004d9047c25 */ /* 0x000fe2000f8e0050 */
[----:B------:R-:W-:-:S02]  /*eaf0*/  SEL R220, R220, RZ, !P0 ;  /* 0x000000ffdcdc7207 */ /* 0x000fc40004000000 */
[----:B------:R-:W2:Y:S01]  /*eb00*/  @P1 LDC R85, c[0x0][0xcf0] ;  /* 0x00033c00ff551b82 */ /* 0x000ea20000000800 */
[----:B------:R-:W-:Y:S01]  /*eb10*/  IMAD R13, R217, UR5, R8 ;  /* 0x00000005d90d7c24 */ /* 0x000fe2000f8e0208 */
[----:B------:R-:W-:Y:S01]  /*eb20*/  ULDC.64 UR4, c[0x0][0xc98] ;  /* 0x0003260000047ab9 */ /* 0x000fe20000000a00 */
[----:B------:R-:W-:Y:S02]  /*eb30*/  IMAD.MOV R25, RZ, RZ, -R9 ;  /* 0x000000ffff197224 */ /* 0x000fe400078e0a09 */
[----:B------:R-:W-:Y:S02]  /*eb40*/  IMAD.IADD R5, R5, 0x1, R13 ;  /* 0x0000000105057824 */ /* 0x000fe400078e020d */
[----:B------:R-:W-:Y:S02]  /*eb50*/  IMAD R13, R0, R25, R27 ;  /* 0x00000019000d7224 */ /* 0x000fe400078e021b */
[----:B------:R-:W-:Y:S02]  /*eb60*/  IMAD R15, R228, 0x40, R209 ;  /* 0x00000040e40f7824 */ /* 0x000fe400078e02d1 */
[----:B------:R-:W-:Y:S01]  /*eb70*/  IMAD R25, R229, UR4, RZ ;  /* 0x00000004e5197c24 */ /* 0x000fe2000f8e02ff */
[----:B------:R-:W-:Y:S01]  /*eb80*/  SHF.R.S32.HI R8, RZ, 0x1f, R13 ;  /* 0x0000001fff087819 */ /* 0x000fe2000001140d */
[----:B------:R-:W-:-:S04]  /*eb90*/  IMAD.WIDE.U32 R4, R220, UR4, R4 ;  /* 0x00000004dc047c25 */ /* 0x000fc8000f8e0004 */
[----:B------:R-:W-:Y:S01]  /*eba0*/  IMAD.WIDE R20, R15, 0x2, R20 ;  /* 0x000000020f147825 */ /* 0x000fe200078e0214 */
[----:B------:R-:W-:Y:S02]  /*ebb0*/  SHF.R.S32.HI R15, RZ, 0x1f, R9 ;  /* 0x0000001fff0f7819 */ /* 0x000fe40000011409 */
[----:B------:R-:W-:Y:S01]  /*ebc0*/  IADD3 R4, P0, R9, R4, RZ ;  /* 0x0000000409047210 */ /* 0x000fe20007f1e0ff */
[----:B------:R-:W-:Y:S01]  /*ebd0*/  IMAD R25, R220, UR5, R25 ;  /* 0x00000005dc197c24 */ /* 0x000fe2000f8e0219 */
[----:B------:R-:W-:Y:S01]  /*ebe0*/  ULDC.64 UR4, c[0x0][0xc88] ;  /* 0x0003220000047ab9 */ /* 0x000fe20000000a00 */
[----:B------:R-:W-:Y:S01]  /*ebf0*/  IADD3 R9, P2, R20, 0x1000, RZ ;  /* 0x0000100014097810 */ /* 0x000fe20007f5e0ff */
[----:B------:R-:W-:Y:S01]  /*ec00*/  IMAD R10, R8, UR4, RZ ;  /* 0x00000004080a7c24 */ /* 0x000fe2000f8e02ff */
[----:B------:R-:W-:Y:S01]  /*ec10*/  IADD3 R37, P4, R20, 0x5000, RZ ;  /* 0x0000500014257810 */ /* 0x000fe20007f9e0ff */
[----:B------:R-:W-:Y:S01]  /*ec20*/  IMAD R32, R11, R0, RZ ;  /* 0x000000000b207224 */ /* 0x000fe200078e02ff */
[----:B------:R-:W-:Y:S01]  /*ec30*/  IADD3.X R5, R15, R5, R25, P0, !PT ;  /* 0x000000050f057210 */ /* 0x000fe200007fe419 */
[----:B------:R-:W-:Y:S01]  /*ec40*/  IMAD R15, R13, UR5, R10 ;  /* 0x000000050d0f7c24 */ /* 0x000fe2000f8e020a */
[----:B------:R-:W-:-:S02]  /*ec50*/  LOP3.LUT R8, R9, 0x380, RZ, 0xc0, !PT ;  /* 0x0000038009087812 */ /* 0x000fc400078ec0ff */
[C---:B------:R-:W-:Y:S01]  /*ec60*/  IADD3 R25, P5, R20.reuse, 0x3000, RZ ;  /* 0x0000300014197810 */ /* 0x040fe20007fbe0ff */
[----:B------:R-:W-:Y:S01]  /*ec70*/  IMAD.WIDE.U32 R4, R13, UR4, R4 ;  /* 0x000000040d047c25 */ /* 0x000fe2000f8e0004 */
[----:B------:R-:W-:Y:S01]  /*ec80*/  ULDC.64 UR4, c[0x0][0xc50] ;  /* 0x0003140000047ab9 */ /* 0x000fe20000000a00 */
[----:B------:R-:W-:Y:S02]  /*ec90*/  IADD3 R13, P3, R20, 0x2000, RZ ;  /* 0x00002000140d7810 */ /* 0x000fe40007f7e0ff */
[----:B------:R-:W-:Y:S01]  /*eca0*/  IMAD.IADD R5, R5, 0x1, R15 ;  /* 0x0000000105057824 */ /* 0x000fe200078e020f */
[----:B------:R-:W-:Y:S02]  /*ecb0*/  LEA R10, P0, R4, UR4, 0x2 ;  /* 0x00000004040a7c11 */ /* 0x000fe4000f8010ff */
[----:B------:R-:W-:Y:S02]  /*ecc0*/  SHF.R.U64 R8, R8, 0x3, RZ ;  /* 0x0000000308087819 */ /* 0x000fe400000012ff */
[----:B------:R-:W-:Y:S01]  /*ecd0*/  LEA.HI.X R4, R4, UR5, R5, 0x2, P0 ;  /* 0x0000000504047c11 */ /* 0x000fe200080f1405 */
[----:B------:R-:W-:Y:S01]  /*ece0*/  SHFL.IDX PT, R54, R10, RZ, 0x1c1f ;  /* 0x001c1fff0a367589 */ /* 0x000fe200000e0000 */
[----:B------:R-:W-:Y:S01]  /*ecf0*/  IADD3 R29, P0, R20, 0x4000, RZ ;  /* 0x00004000141d7810 */ /* 0x000fe20007f1e0ff */
[----:B------:R-:W-:Y:S01]  /*ed00*/  IMAD R5, R223, 0x80, R235 ;  /* 0x00000080df057824 */ /* 0x000fe200078e02eb */
[----:B------:R-:W-:Y:S01]  /*ed10*/  LOP3.LUT R12, R13, 0x380, RZ, 0xc0, !PT ;  /* 0x000003800d0c7812 */ /* 0x000fe200078ec0ff */
[----:B------:R-:W3:Y:S01]  /*ed20*/  SHFL.IDX PT, R55, R4, RZ, 0x1c1f ;  /* 0x001c1fff04377589 */ /* 0x000ee200000e0000 */
[----:B------:R-:W-:Y:S01]  /*ed30*/  LOP3.LUT R8, R8, R9, RZ, 0x3c, !PT ;  /* 0x0000000908087212 */ /* 0x000fe200078e3cff */
[----:B------:R-:W-:Y:S01]  /*ed40*/  IMAD.X R9, RZ, RZ, R21, P2 ;  /* 0x000000ffff097224 */ /* 0x000fe200010e0615 */
[----:B------:R-:W-:Y:S01]  /*ed50*/  LOP3.LUT R28, R29, 0x380, RZ, 0xc0, !PT ;  /* 0x000003801d1c7812 */ /* 0x000fe200078ec0ff */
[----:B------:R-:W-:Y:S01]  /*ed60*/  SHFL.IDX PT, R58, R10, 0x1, 0x1c1f ;  /* 0x003c1f000a3a7f89 */ /* 0x000fe200000e0000 */
[----:B------:R-:W-:Y:S01]  /*ed70*/  SHF.R.U64 R12, R12, 0x3, RZ ;  /* 0x000000030c0c7819 */ /* 0x000fe200000012ff */
[----:B------:R-:W-:Y:S01]  /*ed80*/  ULDC.64 UR4, c[0x0][0xba0] ;  /* 0x0002e80000047ab9 */ /* 0x000fe20000000a00 */
[----:B------:R-:W-:Y:S01]  /*ed90*/  IADD3 R41, P2, R20, 0x6000, RZ ;  /* 0x0000600014297810 */ /* 0x000fe20007f5e0ff */
[----:B------:R4:W0:Y:S01]  /*eda0*/  SHFL.IDX PT, R59, R4, 0x1, 0x1c1f ;  /* 0x003c1f00043b7f89 */ /* 0x00082200000e0000 */
[----:B------:R-:W-:-:S02]  /*edb0*/  SHF.R.U64 R28, R28, 0x3, RZ ;  /* 0x000000031c1c7819 */ /* 0x000fc400000012ff */
[----:B------:R-:W-:Y:S01]  /*edc0*/  LOP3.LUT R12, R12, R13, RZ, 0x3c, !PT ;  /* 0x0000000d0c0c7212 */ /* 0x000fe200078e3cff */
[--C-:B------:R-:W-:Y:S01]  /*edd0*/  IMAD.X R13, RZ, RZ, R21.reuse, P3 ;  /* 0x000000ffff0d7224 */ /* 0x100fe200018e0615 */
[----:B------:R-:W-:Y:S02]  /*ede0*/  LOP3.LUT R40, R41, 0x380, RZ, 0xc0, !PT ;  /* 0x0000038029287812 */ /* 0x000fe400078ec0ff */
[----:B------:R-:W-:Y:S02]  /*edf0*/  IADD3 R45, P3, R20, 0x7000, RZ ;  /* 0x00007000142d7810 */ /* 0x000fe40007f7e0ff */
[----:B------:R-:W-:Y:S01]  /*ee00*/  LOP3.LUT R28, R28, R29, RZ, 0x3c, !PT ;  /* 0x0000001d1c1c7212 */ /* 0x000fe200078e3cff */
[----:B------:R-:W-:Y:S01]  /*ee10*/  IMAD.X R29, RZ, RZ, R21, P0 ;  /* 0x000000ffff1d7224 */ /* 0x000fe200000e0615 */
[----:B------:R-:W-:Y:S02]  /*ee20*/  SHF.R.U64 R40, R40, 0x3, RZ ;  /* 0x0000000328287819 */ /* 0x000fe400000012ff */
[----:B------:R-:W-:-:S02]  /*ee30*/  IADD3 R53, P0, R20, 0x9000, RZ ;  /* 0x0000900014357810 */ /* 0x000fc40007f1e0ff */
[----:B------:R-:W-:Y:S02]  /*ee40*/  LOP3.LUT R44, R45, 0x380, RZ, 0xc0, !PT ;  /* 0x000003802d2c7812 */ /* 0x000fe400078ec0ff */
[----:B------:R-:W-:Y:S02]  /*ee50*/  LOP3.LUT R24, R25, 0x380, RZ, 0xc0, !PT ;  /* 0x0000038019187812 */ /* 0x000fe400078ec0ff */
[----:B------:R-:W-:Y:S02]  /*ee60*/  LOP3.LUT R36, R37, 0x380, RZ, 0xc0, !PT ;  /* 0x0000038025247812 */ /* 0x000fe400078ec0ff */
[----:B------:R-:W-:Y:S01]  /*ee70*/  LOP3.LUT R40, R40, R41, RZ, 0x3c, !PT ;  /* 0x0000002928287212 */ /* 0x000fe200078e3cff */
[----:B------:R-:W-:Y:S01]  /*ee80*/  IMAD.X R41, RZ, RZ, R21, P2 ;  /* 0x000000ffff297224 */ /* 0x000fe200010e0615 */
[----:B------:R-:W-:Y:S02]  /*ee90*/  LOP3.LUT R52, R53, 0x380, RZ, 0xc0, !PT ;  /* 0x0000038035347812 */ /* 0x000fe400078ec0ff */
[----:B------:R-:W-:-:S02]  /*eea0*/  SHF.R.U64 R44, R44, 0x3, RZ ;  /* 0x000000032c2c7819 */ /* 0x000fc400000012ff */
[----:B------:R-:W-:Y:S02]  /*eeb0*/  IADD3 R61, P2, R20, 0xb000, RZ ;  /* 0x0000b000143d7810 */ /* 0x000fe40007f5e0ff */
[----:B------:R-:W-:Y:S02]  /*eec0*/  SHF.R.U64 R24, R24, 0x3, RZ ;  /* 0x0000000318187819 */ /* 0x000fe400000012ff */
[----:B------:R-:W-:Y:S02]  /*eed0*/  SHF.R.U64 R36, R36, 0x3, RZ ;  /* 0x0000000324247819 */ /* 0x000fe400000012ff */
[----:B------:R-:W-:Y:S02]  /*eee0*/  SHF.R.U64 R52, R52, 0x3, RZ ;  /* 0x0000000334347819 */ /* 0x000fe400000012ff */
[----:B------:R-:W-:Y:S01]  /*eef0*/  LOP3.LUT R44, R44, R45, RZ, 0x3c, !PT ;  /* 0x0000002d2c2c7212 */ /* 0x000fe200078e3cff */
[----:B------:R-:W-:Y:S01]  /*ef00*/  IMAD.X R45, RZ, RZ, R21, P3 ;  /* 0x000000ffff2d7224 */ /* 0x000fe200018e0615 */
[----:B------:R-:W-:-:S02]  /*ef10*/  LOP3.LUT R60, R61, 0x380, RZ, 0xc0, !PT ;  /* 0x000003803d3c7812 */ /* 0x000fc400078ec0ff */
[----:B------:R-:W-:Y:S01]  /*ef20*/  LOP3.LUT R24, R24, R25, RZ, 0x3c, !PT ;  /* 0x0000001918187212 */ /* 0x000fe200078e3cff */
[--C-:B------:R-:W-:Y:S01]  /*ef30*/  IMAD.X R25, RZ, RZ, R21.reuse, P5 ;  /* 0x000000ffff197224 */ /* 0x100fe200028e0615 */
[----:B------:R-:W-:Y:S01]  /*ef40*/  LOP3.LUT R36, R36, R37, RZ, 0x3c, !PT ;  /* 0x0000002524247212 */ /* 0x000fe200078e3cff */
[--C-:B------:R-:W-:Y:S01]  /*ef50*/  IMAD.X R37, RZ, RZ, R21.reuse, P4 ;  /* 0x000000ffff257224 */ /* 0x100fe200020e0615 */
[C---:B------:R-:W-:Y:S02]  /*ef60*/  IADD3 R65, P3, R20.reuse, 0xc000, RZ ;  /* 0x0000c00014417810 */ /* 0x040fe40007f7e0ff */
[C---:B------:R-:W-:Y:S02]  /*ef70*/  IADD3 R49, P5, R20.reuse, 0x8000, RZ ;  /* 0x0000800014317810 */ /* 0x040fe40007fbe0ff */
[----:B------:R-:W-:Y:S02]  /*ef80*/  IADD3 R57, P4, R20, 0xa000, RZ ;  /* 0x0000a00014397810 */ /* 0x000fe40007f9e0ff */
[----:B------:R-:W-:Y:S01]  /*ef90*/  LOP3.LUT R52, R52, R53, RZ, 0x3c, !PT ;  /* 0x0000003534347212 */ /* 0x000fe200078e3cff */
[----:B------:R-:W-:Y:S01]  /*efa0*/  IMAD.X R53, RZ, RZ, R21, P0 ;  /* 0x000000ffff357224 */ /* 0x000fe200000e0615 */
[----:B------:R-:W-:-:S02]  /*efb0*/  SHF.R.U64 R60, R60, 0x3, RZ ;  /* 0x000000033c3c7819 */ /* 0x000fc400000012ff */
[----:B------:R-:W-:Y:S02]  /*efc0*/  LOP3.LUT R64, R65, 0x380, RZ, 0xc0, !PT ;  /* 0x0000038041407812 */ /* 0x000fe400078ec0ff */
[----:B------:R-:W-:Y:S02]  /*efd0*/  LOP3.LUT P0, RZ, R230, 0x3, RZ, 0xc0, !PT ;  /* 0x00000003e6ff7812 */ /* 0x000fe4000780c0ff */
[----:B------:R-:W-:Y:S02]  /*efe0*/  LOP3.LUT R48, R49, 0x380, RZ, 0xc0, !PT ;  /* 0x0000038031307812 */ /* 0x000fe400078ec0ff */
[----:B------:R-:W-:Y:S02]  /*eff0*/  LOP3.LUT R56, R57, 0x380, RZ, 0xc0, !PT ;  /* 0x0000038039387812 */ /* 0x000fe400078ec0ff */
[----:B------:R-:W-:Y:S01]  /*f000*/  LOP3.LUT R60, R60, R61, RZ, 0x3c, !PT ;  /* 0x0000003d3c3c7212 */ /* 0x000fe200078e3cff */
[----:B------:R-:W-:Y:S01]  /*f010*/  IMAD.X R61, RZ, RZ, R21, P2 ;  /* 0x000000ffff3d7224 */ /* 0x000fe200010e0615 */
[----:B------:R-:W-:-:S02]  /*f020*/  SHF.R.U64 R64, R64, 0x3, RZ ;  /* 0x0000000340407819 */ /* 0x000fc400000012ff */
[CC--:B------:R-:W-:Y:S01]  /*f030*/  ISETP.GE.OR P2, PT, R5.reuse, R32.reuse, P0 ;  /* 0x000000200500720c */ /* 0x0c0fe20000746670 */
[----:B------:R-:W-:Y:S01]  /*f040*/  VIADD R5, R5, 0x8 ;  /* 0x0000000805057836 */ /* 0x000fe20000000000 */
[----:B------:R-:W-:Y:S02]  /*f050*/  SHF.R.U64 R48, R48, 0x3, RZ ;  /* 0x0000000330307819 */ /* 0x000fe400000012ff */
[----:B------:R-:W-:Y:S02]  /*f060*/  SHF.R.U64 R56, R56, 0x3, RZ ;  /* 0x0000000338387819 */ /* 0x000fe400000012ff */
[----:B------:R-:W-:Y:S01]  /*f070*/  LOP3.LUT R64, R64, R65, RZ, 0x3c, !PT ;  /* 0x0000004140407212 */ /* 0x000fe200078e3cff */
[--C-:B------:R-:W-:Y:S01]  /*f080*/  IMAD.X R65, RZ, RZ, R21.reuse, P3 ;  /* 0x000000ffff417224 */ /* 0x100fe200018e0615 */
[----:B------:R-:W-:Y:S01]  /*f090*/  LOP3.LUT R48, R48, R49, RZ, 0x3c, !PT ;  /* 0x0000003130307212 */ /* 0x000fe200078e3cff */
[--C-:B------:R-:W-:Y:S01]  /*f0a0*/  IMAD.X R49, RZ, RZ, R21.reuse, P5 ;  /* 0x000000ffff317224 */ /* 0x100fe200028e0615 */
[----:B------:R-:W-:Y:S01]  /*f0b0*/  LOP3.LUT R56, R56, R57, RZ, 0x3c, !PT ;  /* 0x0000003938387212 */ /* 0x000fe200078e3cff */
[----:B------:R-:W-:Y:S01]  /*f0c0*/  IMAD.X R57, RZ, RZ, R21, P4 ;  /* 0x000000ffff397224 */ /* 0x000fe200020e0615 */
[----:B------:R-:W-:Y:S01]  /*f0d0*/  IADD3 R11, P3, R20, 0xf000, RZ ;  /* 0x0000f000140b7810 */ /* 0x000fe20007f7e0ff */
[----:B---3--:R-:W-:Y:S01]  /*f0e0*/  @!P2 ST.E desc[UR60][R54.64], R7 ;  /* 0x000000073600a985 */ /* 0x008fe2000c10193c */
[----:B------:R-:W-:-:S02]  /*f0f0*/  ISETP.GE.OR P0, PT, R5, R32, P0 ;  /* 0x000000200500720c */ /* 0x000fc40000706670 */
[C---:B------:R-:W-:Y:S01]  /*f100*/  IADD3 R69, P5, R20.reuse, 0xd000, RZ ;  /* 0x0000d00014457810 */ /* 0x040fe20007fbe0ff */
[----:B------:R-:W-:Y:S01]  /*f110*/  IMAD.X R77, RZ, RZ, R21, P3 ;  /* 0x000000ffff4d7224 */ /* 0x000fe200018e0615 */
[C---:B------:R-:W-:Y:S02]  /*f120*/  IADD3 R73, P4, R20.reuse, 0xe000, RZ ;  /* 0x0000e00014497810 */ /* 0x040fe40007f9e0ff */
[----:B------:R-:W-:Y:S02]  /*f130*/  LOP3.LUT R15, R20, 0x380, RZ, 0xc0, !PT ;  /* 0x00000380140f7812 */ /* 0x000fe400078ec0ff */
[----:B----4-:R-:W-:Y:S02]  /*f140*/  LOP3.LUT R4, R11, 0x380, RZ, 0xc0, !PT ;  /* 0x000003800b047812 */ /* 0x010fe400078ec0ff */
[----:B------:R-:W-:Y:S02]  /*f150*/  LOP3.LUT R68, R69, 0x380, RZ, 0xc0, !PT ;  /* 0x0000038045447812 */ /* 0x000fe400078ec0ff */
[----:B------:R-:W-:Y:S01]  /*f160*/  LOP3.LUT R72, R73, 0x380, RZ, 0xc0, !PT ;  /* 0x0000038049487812 */ /* 0x000fe200078ec0ff */
[----:B0-----:R0:W-:Y:S01]  /*f170*/  @!P0 ST.E desc[UR60][R58.64], R6 ;  /* 0x000000063a008985 */ /* 0x0011e2000c10193c */
[----:B------:R-:W-:-:S02]  /*f180*/  SHF.R.U64 R15, R15, 0x3, RZ ;  /* 0x000000030f0f7819 */ /* 0x000fc400000012ff */
[----:B------:R-:W-:Y:S01]  /*f190*/  SHF.R.U64 R4, R4, 0x3, RZ ;  /* 0x0000000304047819 */ /* 0x000fe200000012ff */
[----:B------:R-:W5:Y:S01]  /*f1a0*/  LD.E.128 R24, desc[UR60][R24.64] ;  /* 0x0000003c18187980 */ /* 0x000f62000c101d00 */
[----:B------:R-:W-:Y:S02]  /*f1b0*/  SHF.R.U64 R68, R68, 0x3, RZ ;  /* 0x0000000344447819 */ /* 0x000fe400000012ff */
[----:B------:R-:W-:Y:S01]  /*f1c0*/  SHF.R.U64 R72, R72, 0x3, RZ ;  /* 0x0000000348487819 */ /* 0x000fe200000012ff */
[----:B------:R-:W5:Y:S01]  /*f1d0*/  LD.E.128 R28, desc[UR60][R28.64] ;  /* 0x0000003c1c1c7980 */ /* 0x000f62000c101d00 */
[----:B------:R-:W-:Y:S02]  /*f1e0*/  LOP3.LUT R20, R15, R20, RZ, 0x3c, !PT ;  /* 0x000000140f147212 */ /* 0x000fe400078e3cff */
[----:B------:R-:W-:Y:S01]  /*f1f0*/  LOP3.LUT R68, R68, R69, RZ, 0x3c, !PT ;  /* 0x0000004544447212 */ /* 0x000fe200078e3cff */
[--C-:B------:R-:W-:Y:S01]  /*f200*/  IMAD.X R69, RZ, RZ, R21.reuse, P5 ;  /* 0x000000ffff457224 */ /* 0x100fe200028e0615 */
[----:B------:R-:W-:Y:S01]  /*f210*/  LOP3.LUT R72, R72, R73, RZ, 0x3c, !PT ;  /* 0x0000004948487212 */ /* 0x000fe200078e3cff */
[----:B------:R-:W-:Y:S01]  /*f220*/  IMAD.X R73, RZ, RZ, R21, P4 ;  /* 0x000000ffff497224 */ /* 0x000fe200020e0615 */
[----:B------:R-:W-:Y:S01]  /*f230*/  LOP3.LUT R76, R4, R11, RZ, 0x3c, !PT ;  /* 0x0000000b044c7212 */ /* 0x000fe200078e3cff */
[----:B------:R-:W5:Y:S04]  /*f240*/  LD.E.128 R12, desc[UR60][R12.64] ;  /* 0x0000003c0c0c7980 */ /* 0x000f68000c101d00 */
[----:B0-----:R0:W5:Y:S04]  /*f250*/  LD.E.128 R4, desc[UR60][R20.64] ;  /* 0x0000003c14047980 */ /* 0x001168000c101d00 */
[----:B------:R-:W5:Y:S04]  /*f260*/  LD.E.128 R8, desc[UR60][R8.64] ;  /* 0x0000003c08087980 */ /* 0x000f68000c101d00 */
[----:B------:R-:W5:Y:S01]  /*f270*/  LD.E.128 R36, desc[UR60][R36.64] ;  /* 0x0000003c24247980 */ /* 0x000f62000c101d00 */
[----:B0-----:R-:W-:-:S03]  /*f280*/  IMAD R21, R81, UR4, RZ ;  /* 0x0000000451157c24 */ /* 0x001fc6000f8e02ff */
[----:B------:R-:W5:Y:S01]  /*f290*/  LD.E.128 R40, desc[UR60][R40.64] ;  /* 0x0000003c28287980 */ /* 0x000f62000c101d00 */
[C---:B------:R-:W-:Y:S02]  /*f2a0*/  IMAD R81, R80.reuse, UR5, R21 ;  /* 0x0000000550517c24 */ /* 0x040fe4000f8e0215 */
[----:B------:R-:W-:Y:S01]  /*f2b0*/  IMAD.WIDE.U32 R20, R80, UR4, RZ ;  /* 0x0000000450147c25 */ /* 0x000fe2000f8e00ff */
[----:B------:R-:W-:Y:S01]  /*f2c0*/  ULDC.64 UR4, c[0x0][0xbe8] ;  /* 0x0002fa0000047ab9 */ /* 0x000fe20000000a00 */
[----:B------:R-:W5:Y:S02]  /*f2d0*/  LD.E.128 R44, desc[UR60][R44.64] ;  /* 0x0000003c2c2c7980 */ /* 0x000f64000c101d00 */
[----:B------:R-:W-:Y:S02]  /*f2e0*/  IMAD R82, R3, UR4, RZ ;  /* 0x0000000403527c24 */ /* 0x000fe4000f8e02ff */
[----:B------:R-:W-:Y:S01]  /*f2f0*/  IMAD R80, R216, 0x20, R228 ;  /* 0x00000020d8507824 */ /* 0x000fe200078e02e4 */
[----:B------:R-:W5:Y:S01]  /*f300*/  LD.E.128 R48, desc[UR60][R48.64] ;  /* 0x0000003c30307980 */ /* 0x000f62000c101d00 */
[----:B------:R-:W-:-:S02]  /*f310*/  IMAD.IADD R21, R21, 0x1, R81 ;  /* 0x0000000115157824 */ /* 0x000fc400078e0251 */
[----:B------:R-:W-:Y:S01]  /*f320*/  IMAD R3, R217, UR5, R82 ;  /* 0x00000005d9037c24 */ /* 0x000fe2000f8e0252 */
[----:B------:R-:W5:Y:S01]  /*f330*/  LD.E.128 R52, desc[UR60][R52.64] ;  /* 0x0000003c34347980 */ /* 0x000f62000c101d00 */
[----:B------:R-:W-:Y:S02]  /*f340*/  IMAD R82, R223, 0x80, R80 ;  /* 0x00000080df527824 */ /* 0x000fe400078e0250 */
[----:B------:R-:W-:Y:S01]  /*f350*/  IMAD.WIDE.U32 R20, R217, UR4, R20 ;  /* 0x00000004d9147c25 */ /* 0x000fe2000f8e0014 */
[----:B------:R-:W-:Y:S01]  /*f360*/  ULDC.64 UR4, c[0x0][0xbf0] ;  /* 0x0002fc0000047ab9 */ /* 0x000fe20000000a00 */
[----:B------:R-:W5:Y:S02]  /*f370*/  LD.E.128 R56, desc[UR60][R56.64] ;  /* 0x0000003c38387980 */ /* 0x000f64000c101d00 */
[----:B-1----:R-:W-:Y:S02]  /*f380*/  @P1 IMAD.HI.U32 R80, R82, R83, RZ ;  /* 0x0000005352501227 */ /* 0x002fe400078e00ff */
[----:B------:R-:W5:Y:S02]  /*f390*/  LD.E.128 R60, desc[UR60][R60.64] ;  /* 0x0000003c3c3c7980 */ /* 0x000f64000c101d00 */
[----:B------:R-:W-:-:S02]  /*f3a0*/  IMAD.IADD R21, R21, 0x1, R3 ;  /* 0x0000000115157824 */ /* 0x000fc400078e0203 */
[----:B------:R-:W-:Y:S01]  /*f3b0*/  IMAD.MOV.U32 R3, RZ, RZ, R82 ;  /* 0x000000ffff037224 */ /* 0x000fe200078e0052 */
[----:B--2---:R-:W-:Y:S01]  /*f3c0*/  @P1 SHF.R.U32.HI R3, RZ, R85, R80 ;  /* 0x00000055ff031219 */ /* 0x004fe20000011650 */
[----:B------:R-:W-:Y:S01]  /*f3d0*/  IMAD R229, R229, UR4, RZ ;  /* 0x00000004e5e57c24 */ /* 0x000fe2000f8e02ff */
[----:B------:R-:W5:Y:S01]  /*f3e0*/  LD.E.128 R64, desc[UR60][R64.64] ;  /* 0x0000003c40407980 */ /* 0x000f62000c101d00 */
[C---:B------:R-:W-:Y:S01]  /*f3f0*/  IMAD.WIDE.U32 R20, R220.reuse, UR4, R20 ;  /* 0x00000004dc147c25 */ /* 0x040fe2000f8e0014 */
[--C-:B------:R-:W-:Y:S02]  /*f400*/  SHF.R.S32.HI R80, RZ, 0x1f, R3.reuse ;  /* 0x0000001fff507819 */ /* 0x100fe40000011403 */
[----:B------:R-:W5:Y:S01]  /*f410*/  LD.E.128 R68, desc[UR60][R68.64] ;  /* 0x0000003c44447980 */ /* 0x000f62000c101d00 */
[----:B------:R-:W-:Y:S02]  /*f420*/  IMAD.MOV R81, RZ, RZ, -R3 ;  /* 0x000000ffff517224 */ /* 0x000fe400078e0a03 */
[----:B------:R-:W-:Y:S01]  /*f430*/  IMAD R229, R220, UR5, R229 ;  /* 0x00000005dce57c24 */ /* 0x000fe2000f8e02e5 */
[----:B------:R-:W-:Y:S01]  /*f440*/  ULDC.64 UR4, c[0x0][0xbe0] ;  /* 0x0002f80000047ab9 */ /* 0x000fe20000000a00 */
[----:B------:R-:W-:Y:S01]  /*f450*/  IMAD R81, R0, R81, R82 ;  /* 0x0000005100517224 */ /* 0x000fe200078e0252 */
[----:B------:R-:W5:Y:S01]  /*f460*/  LD.E.128 R72, desc[UR60][R72.64] ;  /* 0x0000003c48487980 */ /* 0x000f62000c101d00 */
[----:B------:R-:W-:-:S02]  /*f470*/  IMAD.IADD R21, R21, 0x1, R229 ;  /* 0x0000000115157824 */ /* 0x000fc400078e02e5 */
[----:B------:R-:W-:Y:S01]  /*f480*/  IMAD R80, R80, UR4, RZ ;  /* 0x0000000450507c24 */ /* 0x000fe2000f8e02ff */
[----:B------:R-:W5:Y:S01]  /*f490*/  LD.E.128 R76, desc[UR60][R76.64] ;  /* 0x0000003c4c4c7980 */ /* 0x000f62000c101d00 */
[----:B------:R-:W-:Y:S01]  /*f4a0*/  SHF.R.S32.HI R0, RZ, 0x1f, R81 ;  /* 0x0000001fff007819 */ /* 0x000fe20000011451 */
[----:B------:R-:W-:Y:S01]  /*f4b0*/  @!PT LDS RZ, [RZ] ;  /* 0x00000000fffff984 */ /* 0x000fe20000000800 */
[----:B------:R-:W-:Y:S01]  /*f4c0*/  @!PT LDS RZ, [RZ] ;  /* 0x00000000fffff984 */ /* 0x000fe20000000800 */
[----:B------:R-:W-:Y:S01]  /*f4d0*/  @!PT LDS RZ, [RZ] ;  /* 0x00000000fffff984 */ /* 0x000fe20000000800 */
[----:B------:R-:W-:Y:S01]  /*f4e0*/  @!PT LDS RZ, [RZ] ;  /* 0x00000000fffff984 */ /* 0x000fe20000000800 */
[----:B------:R0:W-:Y:S06]  /*f4f0*/  MEMBAR.ALL.CTA ;  /* 0x0000000000007992 */ /* 0x0001ec0000008000 */
[----:B0-----:R-:W0:Y:S01]  /*f500*/  FENCE.VIEW.ASYNC.S ;  /* 0x00000000000073c6 */ /* 0x001e220000000000 */
[----:B------:R-:W-:-:S02]  /*f510*/  IMAD R83, R3, UR5, R80 ;  /* 0x0000000503537c24 */ /* 0x000fc4000f8e0250 */
[----:B------:R-:W-:Y:S01]  /*f520*/  IMAD.WIDE.U32 R20, R3, UR4, R20 ;  /* 0x0000000403147c25 */ /* 0x000fe2000f8e0014 */
[----:B------:R-:W-:-:S03]  /*f530*/  ULDC.64 UR4, c[0x0][0xbd8] ;  /* 0x0002f60000047ab9 */ /* 0x000fc60000000a00 */
[----:B------:R-:W-:Y:S02]  /*f540*/  IMAD R85, R223, 0x80, R228 ;  /* 0x00000080df557824 */ /* 0x000fe400078e02e4 */
[----:B------:R-:W-:Y:S02]  /*f550*/  IMAD.IADD R21, R21, 0x1, R83 ;  /* 0x0000000115157824 */ /* 0x000fe400078e0253 */
[----:B------:R-:W-:Y:S02]  /*f560*/  IMAD R0, R0, UR4, RZ ;  /* 0x0000000400007c24 */ /* 0x000fe4000f8e02ff */
[----:B------:R-:W-:Y:S02]  /*f570*/  VIADD R3, R85, 0x20 ;  /* 0x0000002055037836 */ /* 0x000fe40000000000 */
[C---:B------:R-:W-:Y:S02]  /*f580*/  IMAD R83, R81.reuse, UR5, R0 ;  /* 0x0000000551537c24 */ /* 0x040fe4000f8e0200 */
[----:B------:R-:W-:Y:S01]  /*f590*/  IMAD.WIDE.U32 R20, R81, UR4, R20 ;  /* 0x0000000451147c25 */ /* 0x000fe2000f8e0014 */
[-C--:B------:R-:W-:Y:S01]  /*f5a0*/  ISETP.GE.AND P0, PT, R3, R32.reuse, PT ;  /* 0x000000200300720c */ /* 0x080fe20003f06270 */
[----:B------:R-:W-:Y:S01]  /*f5b0*/  ULDC.64 UR4, c[0x0][0xb80] ;  /* 0x0002e00000047ab9 */ /* 0x000fe20000000a00 */
[----:B------:R-:W-:Y:S01]  /*f5c0*/  ISETP.GE.AND P2, PT, R85, R32, PT ;  /* 0x000000205500720c */ /* 0x000fe20003f46270 */
[----:B------:R-:W-:-:S02]  /*f5d0*/  VIADD R0, R18, 0x32420 ;  /* 0x0003242012007836 */ /* 0x000fc40000000000 */
[----:B------:R-:W-:Y:S01]  /*f5e0*/  VIADD R3, R85, 0x40 ;  /* 0x0000004055037836 */ /* 0x000fe20000000000 */
[C---:B------:R-:W-:Y:S01]  /*f5f0*/  LEA R86, P3, R20.reuse, UR4, 0x1 ;  /* 0x0000000414567c11 */ /* 0x040fe2000f8608ff */
[----:B------:R-:W-:Y:S01]  /*f600*/  IMAD.IADD R21, R21, 0x1, R83 ;  /* 0x0000000115157824 */ /* 0x000fe200078e0253 */
[----:B------:R-:W-:Y:S02]  /*f610*/  P2R R87, PR, RZ, 0x1 ;  /* 0x00000001ff577803 */ /* 0x000fe40000000000 */
[----:B------:R-:W-:Y:S02]  /*f620*/  ISETP.GE.AND P0, PT, R3, R32, PT ;  /* 0x000000200300720c */ /* 0x000fe40003f06270 */
[----:B------:R-:W-:Y:S02]  /*f630*/  PRMT R0, RZ, 0x654, R0 ;  /* 0x00000654ff007816 */ /* 0x000fe40000000000 */
[----:B------:R-:W-:Y:S01]  /*f640*/  LEA.HI.X R3, R20, UR5, R21, 0x1, P3 ;  /* 0x0000000514037c11 */ /* 0x000fe200098f0c15 */
        /* <DEDUP_REMOVED lines=13> */
[----:B------:R-:W-:-:S11]  /*f720*/  ISETP.GE.AND P3, PT, R214, UR4, PT ;  /* 0x00000004d6007c0c */ /* 0x000fd6000bf66270 */
[----:B--2---:R-:W-:-:S04]  /*f730*/  @!P2 LEA R20, P4, R209, R84, 0x1 ;  /* 0x00000054d114a211 */ /* 0x004fc800078808ff */
[----:B0-----:R-:W-:Y:S02]  /*f740*/  @!P2 LEA.HI.X R21, R209, R0, R91, 0x1, P4 ;  /* 0x00000000d115a211 */ /* 0x001fe400020f0c5b */
[----:B------:R-:W-:-:S03]  /*f750*/  @!P3 LEA R80, P4, R214, R84, 0x1 ;  /* 0x00000054d650b211 */ /* 0x000fc600078808ff */
[----:B-----5:R3:W-:Y:S01]  /*f760*/  @!P2 ST.E.128 desc[UR60][R20.64], R4 ;  /* 0x000000041400a985 */ /* 0x0207e2000c101d3c */
[----:B------:R-:W-:Y:S02]  /*f770*/  @!P3 LEA.HI.X R81, R214, R0, R90, 0x1, P4 ;  /* 0x00000000d651b211 */ /* 0x000fe400020f0c5a */
[----:B------:R-:W-:-:S03]  /*f780*/  ISETP.GE.AND P4, PT, R213, UR4, PT ;  /* 0x00000004d5007c0c */ /* 0x000fc6000bf86270 */
[----:B------:R3:W-:Y:S10]  /*f790*/  @!P3 ST.E.128 desc[UR60][R80.64], R28 ;  /* 0x0000001c5000b985 */ /* 0x0007f4000c101d3c */
[----:B------:R-:W-:-:S04]  /*f7a0*/  @!P4 LEA R82, P5, R213, R84, 0x1 ;  /* 0x00000054d552c211 */ /* 0x000fc800078a08ff */
[----:B------:R-:W-:Y:S02]  /*f7b0*/  @!P4 LEA.HI.X R83, R213, R0, R89, 0x1, P5 ;  /* 0x00000000d553c211 */ /* 0x000fe400028f0c59 */
[----:B------:R-:W-:-:S03]  /*f7c0*/  ISETP.GE.AND P5, PT, R215, UR4, PT ;  /* 0x00000004d7007c0c */ /* 0x000fc6000bfa6270 */
[----:B------:R3:W-:Y:S10]  /*f7d0*/  @!P4 ST.E.128 desc[UR60][R82.64], R48 ;  /* 0x000000305200c985 */ /* 0x0007f4000c101d3c */
[----:B------:R-:W-:-:S04]  /*f7e0*/  @!P5 LEA R84, P6, R215, R84, 0x1 ;  /* 0x00000054d754d211 */ /* 0x000fc800078c08ff */
[----:B------:R-:W-:-:S05]  /*f7f0*/  @!P5 LEA.HI.X R85, R215, R0, R88, 0x1, P6 ;  /* 0x00000000d755d211 */ /* 0x000fca00030f0c58 */
[----:B------:R3:W-:Y:S04]  /*f800*/  @!P5 ST.E.128 desc[UR60][R84.64], R64 ;  /* 0x000000405400d985 */ /* 0x0007e8000c101d3c */
.L_x_10493:
[----:B------:R-:W-:Y:S05]  /*f810*/  BSYNC B1 ;  /* 0x0000000000017941 */ /* 0x000fea0003800000 */
.L_x_10492:
[----:B------:R-:W-:Y:S01]  /*f820*/  ISETP.NE.AND P2, PT, R87, RZ, PT ;  /* 0x000000ff5700720c */ /* 0x000fe20003f45270 */
[----:B0-----:R0:W4:Y:S01]  /*f830*/  SHFL.IDX PT, R0, R3, 0x1, 0x181f ;  /* 0x00381f0003007f89 */ /* 0x00112200000e0000 */
[----:B------:R-:W-:Y:S03]  /*f840*/  BSSY B1, `(.L_x_10494) ;  /* 0x0000014000017945 */ /* 0x000fe60003800000 */
[----:B---3-5:R0:W3:Y:S08]  /*f850*/  SHFL.IDX PT, R28, R86, 0x1, 0x181f ;  /* 0x00381f00561c7f89 */ /* 0x0280f000000e0000 */
[----:B0-----:R-:W-:Y:S05]  /*f860*/  @P2 BRA `(.L_x_10495) ;  /* 0x0000000000442947 */ /* 0x001fea0003800000 */
[----:B------:R-:W-:Y:S02]  /*f870*/  ULDC UR4, c[0x0][0xbc8] ;  /* 0x0002f20000047ab9 */ /* 0x000fe40000000800 */
[----:B------:R-:W-:Y:S02]  /*f880*/  ISETP.GE.AND P2, PT, R209, UR4, PT ;  /* 0x00000004d1007c0c */ /* 0x000fe4000bf46270 */
[----:B------:R-:W-:Y:S02]  /*f890*/  ISETP.GE.AND P3, PT, R214, UR4, PT ;  /* 0x00000004d6007c0c */ /* 0x000fe4000bf66270 */
[----:B------:R-:W-:-:S09]  /*f8a0*/  ISETP.GE.AND P4, PT, R213, UR4, PT ;  /* 0x00000004d5007c0c */ /* 0x000fd2000bf86270 */
[----:B---3--:R-:W-:-:S04]  /*f8b0*/  @!P2 LEA R4, P5, R209, R28, 0x1 ;  /* 0x0000001cd104a211 */ /* 0x008fc800078a08ff */
[----:B----4-:R-:W-:Y:S02]  /*f8c0*/  @!P2 LEA.HI.X R5, R209, R0, R91, 0x1, P5 ;  /* 0x00000000d105a211 */ /* 0x010fe400028f0c5b */
[----:B------:R-:W-:-:S03]  /*f8d0*/  ISETP.GE.AND P5, PT, R215, UR4, PT ;  /* 0x00000004d7007c0c */ /* 0x000fc6000bfa6270 */
[----:B------:R0:W-:Y:S01]  /*f8e0*/  @!P2 ST.E.128 desc[UR60][R4.64], R8 ;  /* 0x000000080400a985 */ /* 0x0001e2000c101d3c */
        /* <DEDUP_REMOVED lines=9> */
.L_x_10495:
[----:B------:R-:W-:Y:S05]  /*f980*/  BSYNC B1 ;  /* 0x0000000000017941 */ /* 0x000fea0003800000 */
.L_x_10494:
        /* <DEDUP_REMOVED lines=9> */
[----:B0-----:R-:W-:-:S04]  /*fa20*/  @!P4 LEA R4, P5, R209, R10, 0x1 ;  /* 0x0000000ad104c211 */ /* 0x001fc800078a08ff */
[----:B-1----:R-:W-:Y:S02]  /*fa30*/  @!P4 LEA.HI.X R5, R209, R0, R91, 0x1, P5 ;  /* 0x00000000d105c211 */ /* 0x002fe400028f0c5b */
        /* <DEDUP_REMOVED lines=10> */
.L_x_10497:
[----:B------:R-:W-:Y:S05]  /*fae0*/  BSYNC B1 ;  /* 0x0000000000017941 */ /* 0x000fea0003800000 */
.L_x_10496:
[----:B-1----:R1:W0:Y:S04]  /*faf0*/  SHFL.IDX PT, R0, R3, 0x3, 0x181f ;  /* 0x00781f0003007f89 */ /* 0x00222800000e0000 */
[----:B----4-:R-:W4:Y:S01]  /*fb00*/  SHFL.IDX PT, R86, R86, 0x3, 0x181f ;  /* 0x00781f0056567f89 */ /* 0x010f2200000e0000 */
[----:B------:R-:W-:Y:S05]  /*fb10*/  @P1 BRA `(.L_x_10498) ;  /* 0x0000000c00e41947 */ /* 0x000fea0003800000 */
[----:B------:R-:W-:Y:S02]  /*fb20*/  ULDC UR4, c[0x0][0xbc8] ;  /* 0x0002f20000047ab9 */ /* 0x000fe40000000800 */
[----:B------:R-:W-:Y:S02]  /*fb30*/  ISETP.GE.AND P3, PT, R209, UR4, PT ;  /* 0x00000004d1007c0c */ /* 0x000fe4000bf66270 */
[----:B------:R-:W-:Y:S02]  /*fb40*/  ISETP.GE.AND P4, PT, R214, UR4, PT ;  /* 0x00000004d6007c0c */ /* 0x000fe4000bf86270 */
[----:B------:R-:W-:-:S09]  /*fb50*/  ISETP.GE.AND P5, PT, R213, UR4, PT ;  /* 0x00000004d5007c0c */ /* 0x000fd2000bfa6270 */
[-C--:B0---4-:R-:W-:Y:S02]  /*fb60*/  @!P3 LEA R4, P0, R209, R86.reuse, 0x1 ;  /* 0x00000056d104b211 */ /* 0x091fe400078008ff */
        /* <DEDUP_REMOVED lines=14> */
.L_x_10490:
        /* <DEDUP_REMOVED lines=26> */
.L_x_10499:
        /* <DEDUP_REMOVED lines=46> */
.L_x_10501:
[----:B------:R-:W-:Y:S05]  /*100d0*/  BSYNC B1 ;  /* 0x0000000000017941 */ /* 0x000fea0003800000 */
.L_x_10500:
[----:B------:R-:W4:Y:S01]  /*100e0*/  @P2 LDC R9, c[0x0][0xcf0] ;  /* 0x00033c00ff092b82 */ /* 0x000f220000000800 */
[----:B------:R-:W-:Y:S01]  /*100f0*/  ULDC.64 UR4, c[0x0][0xba0] ;  /* 0x0002e80000047ab9 */ /* 0x000fe20000000a00 */
[----:B---3--:R-:W-:Y:S02]  /*10100*/  IMAD R6, R216, 0x20, R228 ;  /* 0x00000020d8067824 */ /* 0x008fe400078e02e4 */
[----:B------:R-:W-:Y:S02]  /*10110*/  IMAD R3, R11, UR4, RZ ;  /* 0x000000040b037c24 */ /* 0x000fe4000f8e02ff */
[----:B------:R-:W-:-:S04]  /*10120*/  IMAD.WIDE.U32 R4, R0, UR4, RZ ;  /* 0x0000000400047c25 */ /* 0x000fc8000f8e00ff */
[----:B------:R-:W-:Y:S01]  /*10130*/  IMAD R3, R0, UR5, R3 ;  /* 0x0000000500037c24 */ /* 0x000fe2000f8e0203 */
[----:B------:R-:W-:Y:S01]  /*10140*/  ULDC.64 UR4, c[0x0][0xbe8] ;  /* 0x0002fa0000047ab9 */ /* 0x000fe20000000a00 */
[----:B------:R-:W-:Y:S02]  /*10150*/  IMAD R10, R223, 0x80, R6 ;  /* 0x00000080df0a7824 */ /* 0x000fe400078e0206 */
[----:B------:R-:W-:Y:S02]  /*10160*/  IMAD R0, R12, UR4, RZ ;  /* 0x000000040c007c24 */ /* 0x000fe4000f8e02ff */
[----:B------:R-:W-:Y:S02]  /*10170*/  IMAD.IADD R5, R5, 0x1, R3 ;  /* 0x0000000105057824 */ /* 0x000fe400078e0203 */
        /* <DEDUP_REMOVED lines=32> */
.L_x_10703:
        /* <DEDUP_REMOVED lines=26> */
.L_x_10504:
[----:B------:R-:W-:Y:S05]  /*10520*/  BSYNC B1 ;  /* 0x0000000000017941 */ /* 0x000fea0003800000 */
.L_x_10503:
[----:B------:R-:W-:-:S03]  /*10530*/  UMOV UR4, 0xffffffff ;  /* 0xffffffff00047882 */ /* 0x000fc60000000000 */
[----:B------:R-:W-:Y:S05]  /*10540*/  BRA.DIV UR4, `(.L_x_10505) ;  /* 0x0000009204407947 */ /* 0x000fea000b800000 */
[----:B---3--:R3:W0:Y:S04]  /*10550*/  SHFL.IDX PT, R0, R4, 0x1, 0x181f ;  /* 0x00381f0004007f89 */ /* 0x00862800000e0000 */
[----:B----4-:R3:W4:Y:S02]  /*10560*/  SHFL.IDX PT, R14, R3, 0x1, 0x181f ;  /* 0x00381f00030e7f89 */ /* 0x01072400000e0000 */
.L_x_10707:
        /* <DEDUP_REMOVED lines=25> */
.L_x_10507:
[----:B------:R-:W-:Y:S05]  /*10700*/  BSYNC B1 ;  /* 0x0000000000017941 */ /* 0x000fea0003800000 */
.L_x_10506:
[----:B------:R-:W-:-:S03]  /*10710*/  UMOV UR4, 0xffffffff ;  /* 0xffffffff00047882 */ /* 0x000fc60000000000 */
[----:B------:R-:W-:Y:S05]  /*10720*/  BRA.DIV UR4, `(.L_x_10508) ;  /* 0x0000009204107947 */ /* 0x000fea000b800000 */
[----:B0-----:R0:W0:Y:S04]  /*10730*/  SHFL.IDX PT, R0, R4, 0x2, 0x181f ;  /* 0x00581f0004007f89 */ /* 0x00102800000e0000 */
[----:B----4-:R4:W0:Y:S02]  /*10740*/  SHFL.IDX PT, R14, R3, 0x2, 0x181f ;  /* 0x00581f00030e7f89 */ /* 0x01082400000e0000 */
.L_x_10711:
        /* <DEDUP_REMOVED lines=25> */
.L_x_10510:
[----:B------:R-:W-:Y:S05]  /*108e0*/  BSYNC B1 ;  /* 0x0000000000017941 */ /* 0x000fea0003800000 */
.L_x_10509:
[----:B------:R-:W-:-:S03]  /*108f0*/  UMOV UR4, 0xffffffff ;  /* 0xffffffff00047882 */ /* 0x000fc60000000000 */
[----:B------:R-:W-:Y:S05]  /*10900*/  BRA.DIV UR4, `(.L_x_10511) ;  /* 0x0000008e04e07947 */ /* 0x000fea000b800000 */
[----:B0-----:R0:W0:Y:S04]  /*10910*/  SHFL.IDX PT, R0, R4, 0x3, 0x181f ;  /* 0x00781f0004007f89 */ /* 0x00102800000e0000 */
[----:B------:R0:W0:Y:S02]  /*10920*/  SHFL.IDX PT, R14, R3, 0x3, 0x181f ;  /* 0x00781f00030e7f89 */ /* 0x00002400000e0000 */
.L_x_10715:
        /* <DEDUP_REMOVED lines=24> */
.L_x_10498:
[----:B------:R-:W-:Y:S05]  /*10ab0*/  BSYNC B0 ;  /* 0x0000000000007941 */ /* 0x000fea0003800000 */
.L_x_10489:
[----:B------:R-:W-:Y:S02]  /*10ac0*/  ULDC UR4, c[0x0][0xd3c] ;  /* 0x00034f0000047ab9 */ /* 0x000fe40000000800 */
[----:B-1----:R-:W-:-:S13]  /*10ad0*/  ISETP.GE.AND P0, PT, R35, UR4, PT ;  /* 0x0000000423007c0c */ /* 0x002fda000bf06270 */
[----:B------:R-:W-:Y:S05]  /*10ae0*/  @!P0 BRA `(.L_x_10512) ;  /* 0xffffff0400608947 */ /* 0x000fea000383ffff */
[----:B------:R-:W-:Y:S05]  /*10af0*/  BRA `(.L_x_10377) ;  /* 0x0000008000b47947 */ /* 0x000fea0003800000 */
.L_x_10375:
        /* <DEDUP_REMOVED lines=18> */
.L_x_10513:
        /* <DEDUP_REMOVED lines=42> */
.L_x_10519:
        /* <DEDUP_REMOVED lines=12> */
.L_x_10518:
[----:B------:R-:W-:Y:S05]  /*10f80*/  BSYNC B0 ;  /* 0x0000000000007941 */ /* 0x000fea0003800000 */
.L_x_10517:
        /* <DEDUP_REMOVED lines=22> */
.L_x_10515:
        /* <DEDUP_REMOVED lines=16> */
.L_x_10520:
        /* <DEDUP_REMOVED lines=25> */
.L_x_10516:
[----:B------:R-:W-:Y:S02]  /*11380*/  IMAD.MOV.U32 R17, RZ, RZ, RZ ;  /* 0x000000ffff117224 */ /* 0x000fe400078e00ff */
[----:B------:R-:W-:Y:S02]  /*11390*/  IMAD.U32 R16, RZ, RZ, UR6 ;  /* 0x00000006ff107e24 */ /* 0x000fe4000f8e00ff */
[----:B------:R-:W-:-:S07]  /*113a0*/  IMAD.MOV.U32 R18, RZ, RZ, RZ ;  /* 0x000000ffff127224 */ /* 0x000fce00078e00ff */
.L_x_10521:
[----:B------:R-:W-:-:S13]  /*113b0*/  ISETP.NE.AND P0, PT, R5, RZ, PT ;  /* 0x000000ff0500720c */ /* 0x000fda0003f05270 */
[----:B------:R-:W0:Y:S01]  /*113c0*/  @!P0 S2R R3, SR_CgaCtaId ;  /* 0x0000000000038919 */ /* 0x000e220000008800 */
[----:B------:R-:W-:-:S04]  /*113d0*/  @!P0 MOV R0, 0x400 ;  /* 0x0000040000008802 */ /* 0x000fc80000000f00 */
[----:B0-----:R-:W-:-:S05]  /*113e0*/  @!P0 LEA R0, R3, R0, 0x18 ;  /* 0x0000000003008211 */ /* 0x001fca00078ec0ff */
[----:B------:R2:W-:Y:S01]  /*113f0*/  @!P0 STS.128 [R0+0x324d0], R16 ;  /* 0x0324d01000008388 */ /* 0x0005e20000000c00 */
[----:B------:R-:W-:Y:S06]  /*11400*/  BAR.ARV 0x5, 0x180 ;  /* 0x0146000000007b1d */ /* 0x000fec0000002000 */
.L_x_10514:
        /* <DEDUP_REMOVED lines=30> */
[----:B0-----:R-:W-:-:S03]  /*115f0*/  IMAD.MOV.U32 R4, RZ, RZ, 0x1 ;  /* 0x00000001ff047424 */ /* 0x001fc600078e00ff */
[----:B------:R0:W-:Y:S01]  /*11600*/  STL [R1+0x20], R2 ;  /* 0x0000200201007387 */ /* 0x0001e20000100800 */
[----:B-1----:R-:W-:-:S03]  /*11610*/  LOP3.LUT R3, R0, 0x40, RZ, 0xfc, !PT ;  /* 0x0000004000037812 */ /* 0x002fc600078efcff */
[----:B------:R1:W-:Y:S04]  /*11620*/  STL [R1+0xc], RZ ;  /* 0x00000cff01007387 */ /* 0x0003e80000100800 */
[----:B------:R1:W-:Y:S01]  /*11630*/  STL [R1+0x8], RZ ;  /* 0x000008ff01007387 */ /* 0x0003e20000100800 */
[----:B0-----:R-:W-:-:S03]  /*11640*/  LOP3.LUT R2, R0, 0x80, RZ, 0xfc, !PT ;  /* 0x0000008000027812 */ /* 0x001fc600078efcff */
[----:B------:R1:W-:Y:S01]  /*11650*/  STL [R1+0x1c], R4 ;  /* 0x00001c0401007387 */ /* 0x0003e20000100800 */
[----:B------:R-:W-:-:S07]  /*11660*/  LOP3.LUT R0, R0, 0xc0, RZ, 0xfc, !PT ;  /* 0x000000c000007812 */ /* 0x000fce00078efcff */
.L_x_10668:
[----:B01----:R-:W0:Y:S02]  /*11670*/  LDC.64 R2, c[0x0][0xd88] ;  /* 0x00036200ff027b82 */ /* 0x003e240000000a00 */
[----:B0-----:R-:W-:-:S05]  /*11680*/  IMAD.WIDE R2, R19, 0x4, R2 ;  /* 0x0000000413027825 */ /* 0x001fca00078e0202 */
[----:B------:R-:W1:Y:S01]  /*11690*/  LDG.E R15, desc[UR60][R2.64] ;  /* 0x0000003c020f7981 */ /* 0x000e62000c1e1900 */
[----:B------:R-:W-:Y:S05]  /*116a0*/  YIELD ;  /* 0x0000000000007946 */ /* 0x000fea0003800000 */
[----:B------:R-:W-:Y:S01]  /*116b0*/  ULDC.64 UR4, c[0x0][0xb20] ;  /* 0x0002c80000047ab9 */ /* 0x000fe20000000a00 */
[----:B--2---:R-:W-:Y:S01]  /*116c0*/  IMAD.MOV.U32 R0, RZ, RZ, RZ ;  /* 0x000000ffff007224 */ /* 0x004fe200078e00ff */
[----:B------:R-:W-:Y:S02]  /*116d0*/  ISETP.NE.U32.AND P0, PT, RZ, UR4, PT ;  /* 0x00000004ff007c0c */ /* 0x000fe4000bf05070 */
[----:B-----5:R-:W-:Y:S01]  /*116e0*/  CS2R R8, SRZ ;  /* 0x0000000000087805 */ /* 0x020fe2000001ff00 */
[----:B------:R-:W-:Y:S01]  /*116f0*/  ULDC.64 UR10, c[0x0][0xb10] ;  /* 0x0002c400000a7ab9 */ /* 0x000fe20000000a00 */
[----:B------:R-:W-:Y:S01]  /*11700*/  ULDC.64 UR8, c[0x0][0xb08] ;  /* 0x0002c20000087ab9 */ /* 0x000fe20000000a00 */
[----:B------:R-:W-:Y:S01]  /*11710*/  ISETP.NE.AND.EX P0, PT, RZ, UR5, PT, P0 ;  /* 0x00000005ff007c0c */ /* 0x000fe2000bf05300 */
[----:B------:R-:W-:Y:S01]  /*11720*/  ULDC.64 UR6, c[0x0][0xb00] ;  /* 0x0002c00000067ab9 */ /* 0x000fe20000000a00 */
[----:B-1----:R-:W-:Y:S01]  /*11730*/  SHF.R.S32.HI R4, RZ, 0x1f, R15 ;  /* 0x0000001fff047819 */ /* 0x002fe2000001140f */
        /* <DEDUP_REMOVED lines=45> */
[----:B----4-:R-:W-:Y:S06]  /*11a10*/  @P3 BRA `(.L_x_10523) ;  /* 0x0000000000143947 */ /* 0x010fec0003800000 */
[----:B------:R-:W-:Y:S05]  /*11a20*/  @!P2 BRA `(.L_x_10523) ;  /* 0x000000000010a947 */ /* 0x000fea0003800000 */
[----:B------:R-:W2:Y:S04]  /*11a30*/  LDG.E R11, desc[UR60][R2.64] ;  /* 0x0000003c020b7981 */ /* 0x000ea8000c1e1900 */
[----:B------:R-:W2:Y:S02]  /*11a40*/  LDG.E R2, desc[UR60][R2.64+0x4] ;  /* 0x0000043c02027981 */ /* 0x000ea4000c1e1900 */
[----:B--2---:R-:W-:-:S05]  /*11a50*/  IMAD.IADD R2, R2, 0x1, -R11 ;  /* 0x0000000102027824 */ /* 0x004fca00078e0a0b */
[----:B------:R0:W-:Y:S02]  /*11a60*/  STL [R1+0x44], R2 ;  /* 0x0000440201007387 */ /* 0x0001e40000100800 */
.L_x_10523:
        /* <DEDUP_REMOVED lines=12> */
.L_x_10524:
[----:B------:R-:W-:Y:S05]  /*11b30*/  @!P0 BRA `(.L_x_10525) ;  /* 0x00000000000c8947 */ /* 0x000fea0003800000 */
[----:B------:R-:W2:Y:S04]  /*11b40*/  LDG.E R8, desc[UR60][R6.64] ;  /* 0x0000003c06087981 */ /* 0x000ea8000c1e1900 */
[----:B------:R-:W2:Y:S02]  /*11b50*/  LDG.E R6, desc[UR60][R6.64+0x4] ;  /* 0x0000043c06067981 */ /* 0x000ea4000c1e1900 */
[----:B--2---:R-:W-:-:S07]  /*11b60*/  IMAD.IADD R8, R6, 0x1, -R8 ;  /* 0x0000000106087824 */ /* 0x004fce00078e0a08 */
.L_x_10525:
[----:B0-----:R-:W2:Y:S01]  /*11b70*/  @P1 LDG.E R2, desc[UR60][R4.64] ;  /* 0x0000003c04021981 */ /* 0x001ea2000c1e1900 */
[----:B-----5:R-:W-:-:S03]  /*11b80*/  IMAD.IADD R0, R8, 0x1, -R0 ;  /* 0x0000000108007824 */ /* 0x020fc600078e0a00 */
[----:B------:R-:W2:Y:S01]  /*11b90*/  @P1 LDG.E R4, desc[UR60][R4.64+0x4] ;  /* 0x0000043c04041981 */ /* 0x000ea2000c1e1900 */
[----:B------:R-:W-:Y:S01]  /*11ba0*/  BSSY B0, `(.L_x_10526) ;  /* 0x0000150000007945 */ /* 0x000fe20003800000 */
[----:B--2---:R-:W-:-:S04]  /*11bb0*/  @P1 IMAD.IADD R10, R4, 0x1, -R2 ;  /* 0x00000001040a1824 */ /* 0x004fc800078e0a02 */
[----:B------:R-:W-:-:S04]  /*11bc0*/  IMAD.IADD R3, R0, 0x1, R10 ;  /* 0x0000000100037824 */ /* 0x000fc800078e020a */
[----:B------:R-:W-:-:S04]  /*11bd0*/  VIADD R2, R3, 0x5f ;  /* 0x0000005f03027836 */ /* 0x000fc80000000000 */
[----:B------:R-:W-:Y:S01]  /*11be0*/  IMAD.HI R2, R2, 0x2aaaaaab, RZ ;  /* 0x2aaaaaab02027827 */ /* 0x000fe200078e02ff */
[----:B------:R0:W-:Y:S04]  /*11bf0*/  STL [R1+0x7c], R3 ;  /* 0x00007c0301007387 */ /* 0x0001e80000100800 */
[----:B0-----:R-:W-:-:S04]  /*11c00*/  SHF.R.U32.HI R3, RZ, 0x1f, R2 ;  /* 0x0000001fff037819 */ /* 0x001fc80000011602 */
[----:B------:R-:W-:-:S05]  /*11c10*/  LEA.HI.SX32 R4, R2, R3, 0x1c ;  /* 0x0000000302047211 */ /* 0x000fca00078fe2ff */
[--C-:B------:R-:W-:Y:S02]  /*11c20*/  IMAD R2, R4, 0x60, -R0.reuse ;  /* 0x0000006004027824 */ /* 0x100fe400078e0a00 */
[----:B------:R-:W-:-:S03]  /*11c30*/  IMAD.MOV R0, RZ, RZ, -R0 ;  /* 0x000000ffff007224 */ /* 0x000fc600078e0a00 */
[----:B------:R-:W-:Y:S02]  /*11c40*/  VIMNMX R10, R2, R10, PT ;  /* 0x0000000a020a7248 */ /* 0x000fe40003fe0100 */
[----:B------:R-:W-:-:S04]  /*11c50*/  VIMNMX R0, RZ, R0, !PT ;  /* 0x00000000ff007248 */ /* 0x000fc80007fe0100 */
[----:B------:R-:W-:Y:S01]  /*11c60*/  ISETP.GT.AND P0, PT, R10, R0, PT ;  /* 0x000000000a00720c */ /* 0x000fe20003f04270 */
[----:B------:R-:W-:-:S05]  /*11c70*/  IMAD.WIDE.U32 R2, R0, -0x55555555, RZ ;  /* 0xaaaaaaab00027825 */ /* 0x000fca00078e00ff */
[----:B------:R-:W-:-:S07]  /*11c80*/  SHF.R.U32.HI R2, RZ, 0x6, R3 ;  /* 0x00000006ff027819 */ /* 0x000fce0000011603 */
[----:B------:R-:W-:-:S04]  /*11c90*/  @P0 VIADD R10, R10, 0x5f ;  /* 0x0000005f0a0a0836 */ /* 0x000fc80000000000 */
[----:B------:R-:W-:Y:S01]  /*11ca0*/  @P0 IMAD.HI R0, R10, 0x2aaaaaab, RZ ;  /* 0x2aaaaaab0a000827 */ /* 0x000fe200078e02ff */
[----:B------:R0:W-:Y:S04]  /*11cb0*/  STL [R1+0x38], R4 ;  /* 0x0000380401007387 */ /* 0x0001e80000100800 */
[----:B------:R-:W-:Y:S01]  /*11cc0*/  @P0 SHF.R.U32.HI R3, RZ, 0x1f, R0 ;  /* 0x0000001fff030819 */ /* 0x000fe20000011600 */
[----:B------:R-:W-:-:S03]  /*11cd0*/  IMAD.MOV.U32 R7, RZ, RZ, R2 ;  /* 0x000000ffff077224 */ /* 0x000fc600078e0002 */
[----:B------:R-:W-:-:S04]  /*11ce0*/  @P0 LEA.HI.SX32 R7, R0, R3, 0x1c ;  /* 0x0000000300070211 */ /* 0x000fc800078fe2ff */
        /* <DEDUP_REMOVED lines=10> */
.L_x_10718:
[----:B-1----:R-:W-:Y:S02]  /*11d90*/  ISETP.NE.AND P0, PT, R14, RZ, PT ;  /* 0x000000ff0e00720c */ /* 0x002fe40003f05270 */
[----:B------:R-:W-:-:S11]  /*11da0*/  PLOP3.LUT P6, PT, PT, PT, PT, 0x8, 0x0 ;  /* 0x000000000000781c */ /* 0x000fd60003fce170 */
[----:B------:R-:W-:Y:S05]  /*11db0*/  @P0 BRA `(.L_x_10529) ;  /* 0x00000000000c0947 */ /* 0x000fea0003800000 */
[----:B------:R-:W-:-:S03]  /*11dc0*/  UMOV UR4, 0xffffffff ;  /* 0xffffffff00047882 */ /* 0x000fc60000000000 */
[----:B------:R-:W-:Y:S05]  /*11dd0*/  BRA.DIV UR4, `(.L_x_10530) ;  /* 0x0000007e04287947 */ /* 0x000fea000b800000 */
[----:B------:R-:W-:-:S13]  /*11de0*/  ELECT P6, URZ, PT ;  /* 0x00000000003f782f */ /* 0x000fda00038c0000 */
.L_x_10529:
        /* <DEDUP_REMOVED lines=10> */
.L_x_10721:
[----:B------:R-:W-:Y:S05]  /*11e90*/  BSYNC B1 ;  /* 0x0000000000017941 */ /* 0x000fea0003800000 */
.L_x_10531:
        /* <DEDUP_REMOVED lines=14> */
.L_x_10722:
[----:B------:R-:W-:Y:S05]  /*11f80*/  BSYNC B2 ;  /* 0x0000000000027941 */ /* 0x000fea0003800000 */
.L_x_10535:
        /* <DEDUP_REMOVED lines=9> */
.L_x_10538:
[----:B------:R-:W-:Y:S05]  /*12020*/  BSYNC B2 ;  /* 0x0000000000027941 */ /* 0x000fea0003800000 */
.L_x_10537:
        /* <DEDUP_REMOVED lines=14> */
.L_x_10539:
        /* <DEDUP_REMOVED lines=13> */
.L_x_10723:
[----:B------:R-:W-:Y:S05]  /*121e0*/  BSYNC B2 ;  /* 0x0000000000027941 */ /* 0x000fea0003800000 */
.L_x_10540:
        /* <DEDUP_REMOVED lines=11> */
.L_x_10543:
[----:B------:R-:W-:Y:S05]  /*122a0*/  BSYNC B2 ;  /* 0x0000000000027941 */ /* 0x000fea0003800000 */
.L_x_10542:
        /* <DEDUP_REMOVED lines=11> */
.L_x_10544:
        /* <DEDUP_REMOVED lines=15> */
.L_x_10545:
        /* <DEDUP_REMOVED lines=15> */
.L_x_10546:
        /* <DEDUP_REMOVED lines=15> */
.L_x_10547:
        /* <DEDUP_REMOVED lines=10> */
.L_x_10534:
[----:B------:R-:W-:Y:S05]  /*126d0*/  BSYNC B1 ;  /* 0x0000000000017941 */ /* 0x000fea0003800000 */
.L_x_10533:
        /* <DEDUP_REMOVED lines=13> */
.L_x_10563:
        /* <DEDUP_REMOVED lines=14> */
.L_x_10724:
[----:B------:R-:W-:Y:S05]  /*12890*/  BSYNC B2 ;  /* 0x0000000000027941 */ /* 0x000fea0003800000 */
.L_x_10550:
        /* <DEDUP_REMOVED lines=9> */
.L_x_10553:
[----:B------:R-:W-:Y:S05]  /*12930*/  BSYNC B2 ;  /* 0x0000000000027941 */ /* 0x000fea0003800000 */
.L_x_10552:
        /* <DEDUP_REMOVED lines=13> */
.L_x_10554:
        /* <DEDUP_REMOVED lines=13> */
.L_x_10725:
[----:B------:R-:W-:Y:S05]  /*12ae0*/  BSYNC B2 ;  /* 0x0000000000027941 */ /* 0x000fea0003800000 */
.L_x_10555:
        /* <DEDUP_REMOVED lines=11> */
.L_x_10558:
[----:B------:R-:W-:Y:S05]  /*12ba0*/  BSYNC B2 ;  /* 0x0000000000027941 */ /* 0x000fea0003800000 */
.L_x_10557:
        /* <DEDUP_REMOVED lines=11> */
.L_x_10559:
        /* <DEDUP_REMOVED lines=15> */
.L_x_10560:
        /* <DEDUP_REMOVED lines=15> */
.L_x_10561:
        /* <DEDUP_REMOVED lines=15> */
.L_x_10562:
        /* <DEDUP_REMOVED lines=10> */
.L_x_10549:
[----:B------:R-:W-:Y:S05]  /*12fd0*/  BSYNC B1 ;  /* 0x0000000000017941 */ /* 0x000fea0003800000 */
.L_x_10548:
        /* <DEDUP_REMOVED lines=12> */
.L_x_10527:
[----:B------:R-:W-:Y:S05]  /*130a0*/  BSYNC B0 ;  /* 0x0000000000007941 */ /* 0x000fea0003800000 */
.L_x_10526:
        /* <DEDUP_REMOVED lines=23> */
.L_x_10565:
        /* <DEDUP_REMOVED lines=21> */
.L_x_10568:
[----:B------:R-:W-:Y:S05]  /*13370*/  BSYNC B6 ;  /* 0x0000000000067941 */ /* 0x000fea0003800000 */
.L_x_10567:
        /* <DEDUP_REMOVED lines=21> */
.L_x_10571:
        /* <DEDUP_REMOVED lines=16> */
.L_x_10570:
[----:B------:R-:W-:Y:S05]  /*135d0*/  BSYNC B6 ;  /* 0x0000000000067941 */ /* 0x000fea0003800000 */
.L_x_10569:
        /* <DEDUP_REMOVED lines=26> */
.L_x_10728:
        /* <DEDUP_REMOVED lines=11> */
.L_x_10731:
        /* <DEDUP_REMOVED lines=25> */
.L_x_10575:
[----:B------:R-:W2:Y:S04]  /*139c0*/  LDL R7, [R1+0x4] ;  /* 0x0000040001077983 */ /* 0x000ea80000100800 */
[----:B01----:R-:W2:Y:S04]  /*139d0*/  LDL R0, [R1+0x8] ;  /* 0x0000080001007983 */ /* 0x003ea80000100800 */
[----:B------:R-:W3:Y:S01]  /*139e0*/  LDL R2, [R1+0x1c] ;  /* 0x00001c0001027983 */ /* 0x000ee20000100800 */
[----:B--2---:R-:W-:Y:S01]  /*139f0*/  IMAD R0, R0, 0x8, R7 ;  /* 0x0000000800007824 */ /* 0x004fe200078e0207 */
[----:B---3--:R-:W-:-:S04]  /*13a00*/  SHF.L.U32 R2, R2, 0x1f, RZ ;  /* 0x0000001f02027819 */ /* 0x008fc800000006ff */
[----:B------:R-:W0:Y:S02]  /*13a10*/  SYNCS.PHASECHK.TRANS64.TRYWAIT P0, [R0+URZ+0x32440], R2 ;  /* 0x03244002000075a7 */ /* 0x000e24000800017f */
[----:B0-----:R-:W-:Y:S05]  /*13a20*/  @!P0 BRA `(.L_x_10576) ;  /* 0x0000006000f08947 */ /* 0x001fea0003800000 */
.L_x_10732:
        /* <DEDUP_REMOVED lines=11> */
.L_x_10577:
        /* <DEDUP_REMOVED lines=27> */
.L_x_10573:
        /* <DEDUP_REMOVED lines=37> */
.L_x_10579:
[----:B------:R-:W-:Y:S05]  /*13ee0*/  BSYNC B6 ;  /* 0x0000000000067941 */ /* 0x000fea0003800000 */
.L_x_10578:
[----:B------:R-:W2:Y:S01]  /*13ef0*/  LDL R4, [R1+0x50] ;  /* 0x0000500001047983 */ /* 0x000ea20000100800 */
[----:B------:R-:W0:Y:S03]  /*13f00*/  LDC R7, c[0x0][0x448] ;  /* 0x00011200ff077b82 */ /* 0x000e260000000800 */
[----:B------:R-:W3:Y:S04]  /*13f10*/  LDL R10, [R1+0x34] ;  /* 0x00003400010a7983 */ /* 0x000ee80000100800 */
[----:B------:R-:W4:Y:S01]  /*13f20*/  LDL R9, [R1+0x5c] ;  /* 0x00005c0001097983 */ /* 0x000f220000100800 */
[----:B-1----:R-:W1:Y:S01]  /*13f30*/  S2R R2, SR_TID.X ;  /* 0x0000000000027919 */ /* 0x002e620000002100 */
[----:B------:R-:W1:Y:S02]  /*13f40*/  S2R R0, SR_TID.X ;  /* 0x0000000000007919 */ /* 0x000e640000002100 */
[----:B------:R-:W4:Y:S04]  /*13f50*/  LDL R8, [R1+0x64] ;  /* 0x0000640001087983 */ /* 0x000f280000100800 */
[----:B------:R-:W4:Y:S01]  /*13f60*/  LDL R6, [R1+0x40] ;  /* 0x0000400001067983 */ /* 0x000f220000100800 */
[----:B0-----:R-:W-:Y:S01]  /*13f70*/  ISETP.NE.AND P0, PT, R7, 0x1, PT ;  /* 0x000000010700780c */ /* 0x001fe20003f05270 */
[----:B------:R-:W-:Y:S01]  /*13f80*/  IMAD.SHL.U32 R17, R17, 0x80, RZ ;  /* 0x0000008011117824 */ /* 0x000fe200078e00ff */
[----:B------:R-:W-:Y:S01]  /*13f90*/  ULDC.64 UR4, c[0x0][0x298] ;  /* 0x0000a60000047ab9 */ /* 0x000fe20000000a00 */
[----:B------:R-:W-:-:S10]  /*13fa0*/  ULDC.64 UR6, c[0x0][0x280] ;  /* 0x0000a00000067ab9 */ /* 0x000fd40000000a00 */
[----:B------:R-:W0:Y:S01]  /*13fb0*/  @P0 LDC R3, c[0x0][0x450] ;  /* 0x00011400ff030b82 */ /* 0x000e220000000800 */
[----:B-1----:R-:W-:-:S04]  /*13fc0*/  LOP3.LUT R2, R2, 0x7f, RZ, 0xc0, !PT ;  /* 0x0000007f02027812 */ /* 0x002fc800078ec0ff */
[----:B------:R-:W-:Y:S01]  /*13fd0*/  SHF.R.U32.HI R2, RZ, 0x3, R2 ;  /* 0x00000003ff027819 */ /* 0x000fe20000011602 */
[----:B------:R-:W-:-:S05]  /*13fe0*/  IMAD.SHL.U32 R0, R0, 0x10, RZ ;  /* 0x0000001000007824 */ /* 0x000fca00078e00ff */
[----:B------:R-:W-:Y:S02]  /*13ff0*/  LOP3.LUT R0, R2, 0x70, R0, 0xf8, !PT ;  /* 0x0000007002007812 */ /* 0x000fe400078ef800 */
[----:B------:R-:W1:Y:S02]  /*14000*/  @P0 LDC R2, c[0x0][0x44c] ;  /* 0x00011300ff020b82 */ /* 0x000e640000000800 */
[----:B------:R-:W-:-:S05]  /*14010*/  LOP3.LUT R5, R0, R17, RZ, 0xfc, !PT ;  /* 0x0000001100057212 */ /* 0x000fca00078efcff */
        /* <DEDUP_REMOVED lines=45> */
[----:B------:R-:W-:-:S03]  /*142f0*/  IMAD.IADD R17, R8, 0x1, R17 ;  /* 0x0000000108117824 */ /* 0x000fc600078e0211 */
[----:B------:R-:W0:Y:S01]  /*14300*/  SHFL.IDX PT, R5, R3, RZ, 0x181f ;  /* 0x00181fff03057589 */ /* 0x000e2200000e0000 */
[----:B------:R-:W-:-:S03]  /*14310*/  VIADD R8, R17, 0x10 ;  /* 0x0000001011087836 */ /* 0x000fc60000000000 */
[----:B------:R-:W1:Y:S04]  /*14320*/  SHFL.IDX PT, R4, R2, RZ, 0x181f ;  /* 0x00181fff02047589 */ /* 0x000e6800000e0000 */
[----:B------:R3:W-:Y:S01]  /*14330*/  STL [R1+0x4c], R8 ;  /* 0x00004c0801007387 */ /* 0x0007e20000100800 */
[----:B--2---:R-:W-:-:S03]  /*14340*/  IMAD R0, R6, R7, RZ ;  /* 0x0000000706007224 */ /* 0x004fc600078e02ff */
[----:B------:R-:W2:Y:S02]  /*14350*/  SHFL.IDX PT, R6, R3, 0x1, 0x181f ;  /* 0x00381f0003067f89 */ /* 0x000ea400000e0000 */
[CC--:B------:R-:W-:Y:S02]  /*14360*/  ISETP.GE.AND P1, PT, R17.reuse, R0.reuse, PT ;  /* 0x000000001100720c */ /* 0x0c0fe40003f26270 */
[----:B------:R-:W4:Y:S01]  /*14370*/  SHFL.IDX PT, R7, R2, 0x1, 0x181f ;  /* 0x00381f0002077f89 */ /* 0x000f2200000e0000 */
[----:B------:R-:W-:Y:S01]  /*14380*/  ISETP.GE.AND P2, PT, R8, R0, PT ;  /* 0x000000000800720c */ /* 0x000fe20003f46270 */
[----:B---3--:R-:W-:-:S05]  /*14390*/  VIADD R8, R17, 0x20 ;  /* 0x0000002011087836 */ /* 0x008fca0000000000 */
[----:B------:R-:W-:Y:S04]  /*143a0*/  STL [R1+0x58], R8 ;  /* 0x0000580801007387 */ /* 0x000fe80000100800 */
[----:B0-----:R-:W-:-:S05]  /*143b0*/  @!P1 LEA R5, P3, R10, R5, 0x1 ;  /* 0x000000050a059211 */ /* 0x001fca00078608ff */
[----:B-1----:R-:W-:-:S05]  /*143c0*/  @!P1 IMAD.X R4, RZ, RZ, R4, P3 ;  /* 0x000000ffff049224 */ /* 0x002fca00018e0604 */
[----:B------:R-:W-:-:S04]  /*143d0*/  @!P1 LOP3.LUT R5, R5, R4, RZ, 0x3c, !PT ;  /* 0x0000000405059212 */ /* 0x000fc800078e3cff */
[----:B------:R-:W-:-:S04]  /*143e0*/  @!P1 LOP3.LUT R4, R5, R4, RZ, 0x3c, !PT ;  /* 0x0000000405049212 */ /* 0x000fc800078e3cff */
[----:B------:R-:W-:-:S05]  /*143f0*/  @!P1 LOP3.LUT R5, R5, R4, RZ, 0x3c, !PT ;  /* 0x0000000405059212 */ /* 0x000fca00078e3cff */
[----:B-----5:R2:W-:Y:S02]  /*14400*/  @!P1 LDGSTS.E.BYPASS.LTC128B.128 [R9+0x18400], desc[UR60][R4.64], !P0 ;  /* 0x1840000004099fae */ /* 0x0205e4000c101d7c */
[----:B--2---:R-:W-:Y:S02]  /*14410*/  @!P2 LEA R5, P1, R10, R6, 0x1 ;  /* 0x000000060a05a211 */ /* 0x004fe400078208ff */
[----:B------:R-:W-:Y:S03]  /*14420*/  SHFL.IDX PT, R6, R2, 0x2, 0x181f ;  /* 0x00581f0002067f89 */ /* 0x000fe600000e0000 */
[----:B----4-:R-:W-:Y:S01]  /*14430*/  @!P2 IMAD.X R4, RZ, RZ, R7, P1 ;  /* 0x000000ffff04a224 */ /* 0x010fe200008e0607 */
        /* <DEDUP_REMOVED lines=58> */
.L_x_10749:
        /* <DEDUP_REMOVED lines=12> */
.L_x_10581:
        /* <DEDUP_REMOVED lines=38> */
.L_x_10583:
[----:B------:R-:W-:Y:S05]  /*14b00*/  BSYNC B6 ;  /* 0x0000000000067941 */ /* 0x000fea0003800000 */
.L_x_10582:
[----:B------:R-:W2:Y:S01]  /*14b10*/  LDL.LU R6, [R1+0x34] ;  /* 0x0000340001067983 */ /* 0x000ea20000300800 */
[----:B------:R-:W1:Y:S01]  /*14b20*/  LDC R7, c[0x0][0x448] ;  /* 0x00011200ff077b82 */ /* 0x000e620000000800 */
[----:B------:R-:W-:Y:S01]  /*14b30*/  ULDC.64 UR4, c[0x0][0x3d8] ;  /* 0x0000f60000047ab9 */ /* 0x000fe20000000a00 */
[----:B------:R-:W-:Y:S01]  /*14b40*/  ULDC.64 UR6, c[0x0][0x390] ;  /* 0x0000e40000067ab9 */ /* 0x000fe20000000a00 */
[----:B0-----:R-:W2:Y:S04]  /*14b50*/  LDL.LU.64 R2, [R1+0x50] ;  /* 0x0000500001027983 */ /* 0x001ea80000300a00 */
[----:B------:R-:W3:Y:S04]  /*14b60*/  LDL.LU R0, [R1+0x5c] ;  /* 0x00005c0001007983 */ /* 0x000ee80000300800 */
[----:B------:R-:W4:Y:S04]  /*14b70*/  LDL.LU R5, [R1+0x64] ;  /* 0x0000640001057983 */ /* 0x000f280000300800 */
[----:B------:R-:W4:Y:S04]  /*14b80*/  LDL.LU R4, [R1+0x40] ;  /* 0x0000400001047983 */ /* 0x000f280000300800 */
[----:B-----5:R-:W4:Y:S01]  /*14b90*/  LDL.LU R8, [R1+0x2c] ;  /* 0x00002c0001087983 */ /* 0x020f220000300800 */
[----:B-1----:R-:W-:Y:S01]  /*14ba0*/  ISETP.NE.AND P0, PT, R7, 0x1, PT ;  /* 0x000000010700780c */ /* 0x002fe20003f05270 */
[----:B------:R-:W0:Y:S01]  /*14bb0*/  S2R R9, SR_TID.X ;  /* 0x0000000000097919 */ /* 0x000e220000002100 */
[----:B--2---:R-:W-:-:S02]  /*14bc0*/  IMAD.MOV.U32 R3, RZ, RZ, R6 ;  /* 0x000000ffff037224 */ /* 0x004fc400078e0006 */
        /* <DEDUP_REMOVED lines=9> */
[----:B------:R-:W-:-:S04]  /*14c60*/  ULDC.64 UR4, c[0x0][0x3d0] ;  /* 0x0000f40000047ab9 */ /* 0x000fc80000000a00 */
[----:B------:R-:W2:Y:S01]  /*14c70*/  @P0 LDC R4, c[0x0][0x44c] ;  /* 0x00011300ff040b82 */ /* 0x000ea20000000800 */
[----:B------:R-:W-:Y:S02]  /*14c80*/  IMAD.IADD R3, R3, 0x1, R0 ;  /* 0x0000000103037824 */ /* 0x000fe400078e0200 */
[----:B------:R-:W-:Y:S02]  /*14c90*/  IMAD.MOV.U32 R0, RZ, RZ, R8 ;  /* 0x000000ffff007224 */ /* 0x000fe400078e0008 */
[----:B--2---:R-:W-:-:S05]  /*14ca0*/  @P0 IMAD.HI.U32 R4, R8, R4, RZ ;  /* 0x0000000408040227 */ /* 0x004fca00078e00ff */
[----:B-1----:R-:W-:-:S04]  /*14cb0*/  @P0 SHF.R.U32.HI R0, RZ, R5, R4 ;  /* 0x00000005ff000219 */ /* 0x002fc80000011604 */
[--C-:B------:R-:W-:Y:S01]  /*14cc0*/  SHF.R.S32.HI R4, RZ, 0x1f, R0.reuse ;  /* 0x0000001fff047819 */ /* 0x100fe20000011400 */
[----:B------:R-:W-:-:S04]  /*14cd0*/  IMAD.MOV R6, RZ, RZ, -R0 ;  /* 0x000000ffff067224 */ /* 0x000fc800078e0a00 */
[----:B------:R-:W-:Y:S02]  /*14ce0*/  IMAD R4, R4, UR4, RZ ;  /* 0x0000000404047c24 */ /* 0x000fe4000f8e02ff */
[----:B------:R-:W-:-:S04]  /*14cf0*/  IMAD.WIDE.U32 R2, R0, UR4, R2 ;  /* 0x0000000400027c25 */ /* 0x000fc8000f8e0002 */
[----:B------:R-:W-:Y:S02]  /*14d00*/  IMAD R6, R7, R6, R8 ;  /* 0x0000000607067224 */ /* 0x000fe400078e0208 */
[----:B------:R-:W-:Y:S01]  /*14d10*/  IMAD R0, R0, UR5, R4 ;  /* 0x0000000500007c24 */ /* 0x000fe2000f8e0204 */
[----:B------:R-:W-:Y:S01]  /*14d20*/  ULDC.64 UR4, c[0x0][0x3c8] ;  /* 0x0000f20000047ab9 */ /* 0x000fe20000000a00 */
[----:B0-----:R-:W-:Y:S02]  /*14d30*/  IMAD.SHL.U32 R8, R9, 0x8, RZ ;  /* 0x0000000809087824 */ /* 0x001fe400078e00ff */
        /* <DEDUP_REMOVED lines=8> */
[C---:B------:R-:W-:Y:S01]  /*14dc0*/  LOP3.LUT R11, R9.reuse, 0x40, RZ, 0xfc, !PT ;  /* 0x00000040090b7812 */ /* 0x040fe200078efcff */
        /* <DEDUP_REMOVED lines=16> */
[----:B------:R-:W4:Y:S04]  /*14ed0*/  LDL.LU R10, [R1+0x60] ;  /* 0x00006000010a7983 */ /* 0x000f280000300800 */
[----:B------:R-:W4:Y:S04]  /*14ee0*/  LDL.LU R12, [R1+0x6c] ;  /* 0x00006c00010c7983 */ /* 0x000f280000300800 */
[----:B------:R-:W-:Y:S01]  /*14ef0*/  SHFL.IDX PT, R6, R0, 0x1, 0x181f ;  /* 0x00381f0000067f89 */ /* 0x000fe200000e0000 */
[----:B--2---:R-:W-:-:S03]  /*14f00*/  IMAD R3, R5, R7, RZ ;  /* 0x0000000705037224 */ /* 0x004fc600078e02ff */
[----:B------:R-:W0:Y:S02]  /*14f10*/  SHFL.IDX PT, R5, R2, RZ, 0x181f ;  /* 0x00181fff02057589 */ /* 0x000e2400000e0000 */
[-C--:B---3--:R-:W-:Y:S02]  /*14f20*/  ISETP.GE.AND P4, PT, R4, R3.reuse, PT ;  /* 0x000000030400720c */ /* 0x088fe40003f86270 */
[----:B------:R-:W1:Y:S01]  /*14f30*/  SHFL.IDX PT, R4, R0, RZ, 0x181f ;  /* 0x00181fff00047589 */ /* 0x000e6200000e0000 */
[----:B------:R-:W-:-:S13]  /*14f40*/  ISETP.GE.AND P5, PT, R17, R3, PT ;  /* 0x000000031100720c */ /* 0x000fda0003fa6270 */
[----:B0-----:R-:W-:-:S05]  /*14f50*/  @!P5 LEA R5, P6, R8, R5, 0x1 ;  /* 0x000000050805d211 */ /* 0x001fca00078c08ff */
[----:B-1----:R-:W-:-:S05]  /*14f60*/  @!P5 IMAD.X R4, RZ, RZ, R4, P6 ;  /* 0x000000ffff04d224 */ /* 0x002fca00030e0604 */
        /* <DEDUP_REMOVED lines=10> */
[----:B------:R-:W-:-:S04]  /*15010*/  @!P4 LOP3.LUT R5, R5, R4, RZ, 0x3c, !PT ;  /* 0x000000040505c212 */ /* 0x000fc800078e3cff */
[----:B------:R-:W-:-:S04]  /*15020*/  @!P4 LOP3.LUT R4, R5, R4, RZ, 0x3c, !PT ;  /* 0x000000040504c212 */ /* 0x000fc800078e3cff */
[----:B------:R-:W-:-:S05]  /*15030*/  @!P4 LOP3.LUT R5, R5, R4, RZ, 0x3c, !PT ;  /* 0x000000040505c212 */ /* 0x000fca00078e3cff */
[----:B------:R-:W-:Y:S04]  /*15040*/  @!P4 LDGSTS.E.BYPASS.LTC128B.128 [R9+0x22c00], desc[UR60][R4.64], !P3 ;  /* 0x22c000000409cfae */ /* 0x000fe8000d901d7c */
[----:B------:R-:W-:Y:S04]  /*15050*/  @!P4 LDGSTS.E.BYPASS.LTC128B.128 [R9+0x26c00], desc[UR60][R4.64+0x80], !P2 ;  /* 0x26c000800409cfae */ /* 0x000fe8000d101d7c */
[----:B------:R-:W-:Y:S04]  /*15060*/  @!P4 LDGSTS.E.BYPASS.LTC128B.128 [R9+0x2ac00], desc[UR60][R4.64+0x100], !P1 ;  /* 0x2ac001000409cfae */ /* 0x000fe8000c901d7c */
[----:B------:R0:W-:Y:S01]  /*15070*/  @!P4 LDGSTS.E.BYPASS.LTC128B.128 [R9+0x2ec00], desc[UR60][R4.64+0x180], !P0 ;  /* 0x2ec001800409cfae */ /* 0x0001e2000c101d7c */
[----:B----4-:R-:W-:-:S03]  /*15080*/  ISETP.GE.AND P4, PT, R11, R3, PT ;  /* 0x000000030b00720c */ /* 0x010fc60003f86270 */
[----:B------:R-:W2:Y:S04]  /*15090*/  LDL.LU R11, [R1+0x70] ;  /* 0x00007000010b7983 */ /* 0x000ea80000300800 */
[----:B0-----:R-:W0:Y:S04]  /*150a0*/  SHFL.IDX PT, R5, R2, 0x2, 0x181f ;  /* 0x00581f0002057f89 */ /* 0x001e2800000e0000 */
[----:B------:R-:W1:Y:S02]  /*150b0*/  SHFL.IDX PT, R6, R0, 0x2, 0x181f ;  /* 0x00581f0000067f89 */ /* 0x000e6400000e0000 */
[----:B0-----:R-:W-:-:S05]  /*150c0*/  @!P4 LEA R5, P6, R8, R5, 0x1 ;  /* 0x000000050805c211 */ /* 0x001fca00078c08ff */
[----:B-1----:R-:W-:-:S05]  /*150d0*/  @!P4 IMAD.X R4, RZ, RZ, R6, P6 ;  /* 0x000000ffff04c224 */ /* 0x002fca00030e0606 */
[----:B------:R-:W-:-:S04]  /*150e0*/  @!P4 LOP3.LUT R5, R5, R4, RZ, 0x3c, !PT ;  /* 0x000000040505c212 */ /* 0x000fc800078e3cff */
[----:B------:R-:W-:-:S04]  /*150f0*/  @!P4 LOP3.LUT R4, R5, R4, RZ, 0x3c, !PT ;  /* 0x000000040504c212 */ /* 0x000fc800078e3cff */
[----:B------:R-:W-:-:S05]  /*15100*/  @!P4 LOP3.LUT R5, R5, R4, RZ, 0x3c, !PT ;  /* 0x000000040505c212 */ /* 0x000fca00078e3cff */
[----:B------:R-:W-:Y:S04]  /*15110*/  @!P4 LDGSTS.E.BYPASS.LTC128B.128 [R9+0x23400], desc[UR60][R4.64], !P3 ;  /* 0x234000000409cfae */ /* 0x000fe8000d901d7c */
[----:B------:R-:W-:Y:S04]  /*15120*/  @!P4 LDGSTS.E.BYPASS.LTC128B.128 [R9+0x27400], desc[UR60][R4.64+0x80], !P2 ;  /* 0x274000800409cfae */ /* 0x000fe8000d101d7c */
[----:B------:R-:W-:Y:S04]  /*15130*/  @!P4 LDGSTS.E.BYPASS.LTC128B.128 [R9+0x2b400], desc[UR60][R4.64+0x100], !P1 ;  /* 0x2b4001000409cfae */ /* 0x000fe8000c901d7c */
[----:B------:R0:W-:Y:S01]  /*15140*/  @!P4 LDGSTS.E.BYPASS.LTC128B.128 [R9+0x2f400], desc[UR60][R4.64+0x180], !P0 ;  /* 0x2f4001800409cfae */ /* 0x0001e2000c101d7c */
[----:B------:R-:W-:-:S03]  /*15150*/  ISETP.GE.AND P4, PT, R10, R3, PT ;  /* 0x000000030a00720c */ /* 0x000fc60003f86270 */
[----:B------:R-:W3:Y:S04]  /*15160*/  LDL.LU R10, [R1+0x74] ;  /* 0x00007400010a7983 */ /* 0x000ee80000300800 */
        /* <DEDUP_REMOVED lines=10> */
[----:B------:R0:W-:Y:S04]  /*15210*/  @!P4 LDGSTS.E.BYPASS.LTC128B.128 [R9+0x2fc00], desc[UR60][R4.64+0x180], !P0 ;  /* 0x2fc001800409cfae */ /* 0x0001e8000c101d7c */
[----:B------:R-:W-:Y:S04]  /*15220*/  SHFL.IDX PT, R6, R0, 0x4, 0x181f ;  /* 0x00981f0000067f89 */ /* 0x000fe800000e0000 */
[----:B0-----:R-:W0:Y:S01]  /*15230*/  SHFL.IDX PT, R5, R2, 0x4, 0x181f ;  /* 0x00981f0002057f89 */ /* 0x001e2200000e0000 */
[----:B------:R-:W-:-:S13]  /*15240*/  ISETP.GE.AND P4, PT, R12, R3, PT ;  /* 0x000000030c00720c */ /* 0x000fda0003f86270 */
        /* <DEDUP_REMOVED lines=26> */
[----:B------:R-:W-:-:S04]  /*153f0*/  @!P4 LOP3.LUT R5, R5, R4, RZ, 0x3c, !PT ;  /* 0x000000040505c212 */ /* 0x000fc800078e3cff */
[----:B------:R-:W-:-:S04]  /*15400*/  @!P4 LOP3.LUT R4, R5, R4, RZ, 0x3c, !PT ;  /* 0x000000040504c212 */ /* 0x000fc800078e3cff */
[----:B------:R-:W-:Y:S01]  /*15410*/  @!P4 LOP3.LUT R5, R5, R4, RZ, 0x3c, !PT ;  /* 0x000000040505c212 */ /* 0x000fe200078e3cff */
[----:B------:R1:W2:Y:S04]  /*15420*/  SHFL.IDX PT, R6, R0, 0x7, 0x181f ;  /* 0x00f81f0000067f89 */ /* 0x0002a800000e0000 */
[----:B------:R1:W-:Y:S04]  /*15430*/  @!P4 LDGSTS.E.BYPASS.LTC128B.128 [R9+0x25400], desc[UR60][R4.64], !P3 ;  /* 0x254000000409cfae */ /* 0x0003e8000d901d7c */
[----:B------:R1:W-:Y:S04]  /*15440*/  @!P4 LDGSTS.E.BYPASS.LTC128B.128 [R9+0x29400], desc[UR60][R4.64+0x80], !P2 ;  /* 0x294000800409cfae */ /* 0x0003e8000d101d7c */
[----:B------:R1:W-:Y:S04]  /*15450*/  @!P4 LDGSTS.E.BYPASS.LTC128B.128 [R9+0x2d400], desc[UR60][R4.64+0x100], !P1 ;  /* 0x2d4001000409cfae */ /* 0x0003e8000c901d7c */
[----:B------:R1:W-:Y:S04]  /*15460*/  @!P4 LDGSTS.E.BYPASS.LTC128B.128 [R9+0x31400], desc[UR60][R4.64+0x180], !P0 ;  /* 0x314001800409cfae */ /* 0x0003e8000c101d7c */
[----:B------:R-:W3:Y:S02]  /*15470*/  SHFL.IDX PT, R2, R2, 0x7, 0x181f ;  /* 0x00f81f0002027f89 */ /* 0x000ee400000e0000 */
.L_x_10767:
[----:B-1----:R-:W4:Y:S01]  /*15480*/  LDL.LU R0, [R1+0x78] ;  /* 0x0000780001007983 */ /* 0x002f220000300800 */
[----:B------:R-:W-:Y:S01]  /*15490*/  BSSY B0, `(.L_x_10585) ;  /* 0x000000d000007945 */ /* 0x000fe20003800000 */
[----:B----4-:R-:W-:-:S13]  /*154a0*/  ISETP.GE.AND P4, PT, R0, R3, PT ;  /* 0x000000030000720c */ /* 0x010fda0003f86270 */
[----:B------:R-:W-:Y:S05]  /*154b0*/  @P4 BRA `(.L_x_10586) ;  /* 0x0000000000284947 */ /* 0x000fea0003800000 */
[----:B------:R-:W4:Y:S01]  /*154c0*/  LDL R0, [R1+0x14] ;  /* 0x0000140001007983 */ /* 0x000f220000100800 */
[----:B---3--:R-:W-:-:S05]  /*154d0*/  LEA R2, P4, R8, R2, 0x1 ;  /* 0x0000000208027211 */ /* 0x008fca00078808ff */
[----:B--2---:R-:W-:-:S05]  /*154e0*/  IMAD.X R3, RZ, RZ, R6, P4 ;  /* 0x000000ffff037224 */ /* 0x004fca00020e0606 */
[----:B------:R-:W-:Y:S01]  /*154f0*/  @!PT LDS RZ, [RZ] ;  /* 0x00000000fffff984 */ /* 0x000fe20000000800 */
[----:B------:R-:W-:Y:S01]  /*15500*/  @!PT LDS RZ, [RZ] ;  /* 0x00000000fffff984 */ /* 0x000fe20000000800 */
[----:B------:R-:W-:Y:S01]  /*15510*/  @!PT LDS RZ, [RZ] ;  /* 0x00000000fffff984 */ /* 0x000fe20000000800 */
[----:B----4-:R1:W-:Y:S04]  /*15520*/  LDGSTS.E.BYPASS.LTC128B.128 [R0+0x25c00], desc[UR60][R2.64], !P3 ;  /* 0x25c0000002007fae */ /* 0x0103e8000d901d7c */
[----:B------:R1:W-:Y:S04]  /*15530*/  LDGSTS.E.BYPASS.LTC128B.128 [R0+0x29c00], desc[UR60][R2.64+0x80], !P2 ;  /* 0x29c0008002007fae */ /* 0x0003e8000d101d7c */
[----:B------:R1:W-:Y:S04]  /*15540*/  LDGSTS.E.BYPASS.LTC128B.128 [R0+0x2dc00], desc[UR60][R2.64+0x100], !P1 ;  /* 0x2dc0010002007fae */ /* 0x0003e8000c901d7c */
[----:B------:R1:W-:Y:S02]  /*15550*/  LDGSTS.E.BYPASS.LTC128B.128 [R0+0x31c00], desc[UR60][R2.64+0x180], !P0 ;  /* 0x31c0018002007fae */ /* 0x0003e4000c101d7c */
.L_x_10586:
[----:B------:R-:W-:Y:S05]  /*15560*/  BSYNC B0 ;  /* 0x0000000000007941 */ /* 0x000fea0003800000 */
.L_x_10585:
[----:B------:R4:W5:Y:S01]  /*15570*/  LDL R8, [R1+0x4] ;  /* 0x0000040001087983 */ /* 0x0009620000100800 */
[----:B------:R-:W-:Y:S01]  /*15580*/  PLOP3.LUT P0, PT, PT, PT, PT, 0x80, 0x0 ;  /* 0x000000000000781c */ /* 0x000fe20003f0f070 */
[----:B------:R-:W-:-:S12]  /*15590*/  NOP ;  /* 0x0000000000007918 */ /* 0x000fd80000000000 */
.L_x_10587:
[----:B-1-3--:R-:W3:Y:S01]  /*155a0*/  LDL R2, [R1+0x4] ;  /* 0x0000040001027983 */ /* 0x00aee20000100800 */
        /* <DEDUP_REMOVED lines=18> */
.L_x_10768:
[----:B------:R-:W-:Y:S05]  /*156d0*/  BSYNC B0 ;  /* 0x0000000000007941 */ /* 0x000fea0003800000 */
.L_x_10588:
[----:B-1----:R-:W3:Y:S01]  /*156e0*/  LDL R2, [R1+0x18] ;  /* 0x0000180001027983 */ /* 0x002ee20000100800 */
[----:B------:R-:W-:Y:S01]  /*156f0*/  BSSY B0, `(.L_x_10590) ;  /* 0x0000063000007945 */ /* 0x000fe20003800000 */
[----:B---3--:R-:W-:-:S13]  /*15700*/  LOP3.LUT P0, RZ, R2, 0x1, RZ, 0xc0, !PT ;  /* 0x0000000102ff7812 */ /* 0x008fda000780c0ff */
[----:B------:R-:W-:Y:S05]  /*15710*/  @!P0 BRA `(.L_x_10591) ;  /* 0x0000000400808947 */ /* 0x000fea0003800000 */
[----:B------:R-:W3:Y:S04]  /*15720*/  LDL R2, [R1+0x4] ;  /* 0x0000040001027983 */ /* 0x000ee80000100800 */
[----:B0-----:R-:W2:Y:S01]  /*15730*/  LDL R4, [R1+0x1c] ;  /* 0x00001c0001047983 */ /* 0x001ea20000100800 */
[----:B------:R-:W0:Y:S01]  /*15740*/  S2R R3, SR_TID.X ;  /* 0x0000000000037919 */ /* 0x000e220000002100 */
[----:B---3--:R-:W-:Y:S02]  /*15750*/  IMAD.MOV.U32 R5, RZ, RZ, R2 ;  /* 0x000000ffff057224 */ /* 0x008fe400078e0002 */
[----:B------:R-:W3:Y:S01]  /*15760*/  LDL R2, [R1+0x8] ;  /* 0x0000080001027983 */ /* 0x000ee20000100800 */
[----:B--2---:R-:W-:Y:S01]  /*15770*/  SHF.L.U32 R0, R4, 0x1f, RZ ;  /* 0x0000001f04007819 */ /* 0x004fe200000006ff */
[----:B------:R-:W-:Y:S01]  /*15780*/  BSSY B1, `(.L_x_10592) ;  /* 0x0000006000017945 */ /* 0x000fe20003800000 */
[----:B0-----:R-:W-:-:S04]  /*15790*/  LOP3.LUT R3, R3, 0x7f, RZ, 0xc0, !PT ;  /* 0x0000007f03037812 */ /* 0x001fc800078ec0ff */
[----:B------:R-:W-:Y:S01]  /*157a0*/  ISETP.NE.AND P1, PT, R3, RZ, PT ;  /* 0x000000ff0300720c */ /* 0x000fe20003f25270 */
[----:B---3--:R-:W-:-:S04]  /*157b0*/  IMAD R2, R2, 0x8, R5 ;  /* 0x0000000802027824 */ /* 0x008fc800078e0205 */
[----:B------:R-:W0:Y:S02]  /*157c0*/  SYNCS.PHASECHK.TRANS64.TRYWAIT P0, [R2+URZ+0x32460], R0 ;  /* 0x03246000020075a7 */ /* 0x000e24000800017f */
[----:B0-----:R-:W-:Y:S06]  /*157d0*/  @!P0 BRA `(.L_x_10593) ;  /* 0x0000005c00e08947 */ /* 0x001fec0003800000 */
.L_x_10769:
[----:B------:R-:W-:Y:S05]  /*157e0*/  BSYNC B1 ;  /* 0x0000000000017941 */ /* 0x000fea0003800000 */
.L_x_10592:
        /* <DEDUP_REMOVED lines=9> */
.L_x_10595:
[----:B------:R-:W-:Y:S05]  /*15880*/  BSYNC B1 ;  /* 0x0000000000017941 */ /* 0x000fea0003800000 */
.L_x_10594:
        /* <DEDUP_REMOVED lines=14> */
.L_x_10596:
        /* <DEDUP_REMOVED lines=16> */
.L_x_10597:
        /* <DEDUP_REMOVED lines=16> */
.L_x_10598:
        /* <DEDUP_REMOVED lines=16> */
.L_x_10599:
        /* <DEDUP_REMOVED lines=11> */
.L_x_10591:
[----:B------:R-:W-:Y:S05]  /*15d20*/  BSYNC B0 ;  /* 0x0000000000007941 */ /* 0x000fea0003800000 */
.L_x_10590:
[----:B0-----:R-:W3:Y:S01]  /*15d30*/  LDL.LU R4, [R1+0x7c] ;  /* 0x00007c0001047983 */ /* 0x001ee20000300800 */
[----:B------:R-:W-:Y:S01]  /*15d40*/  BSSY B0, `(.L_x_10600) ;  /* 0x000020f000007945 */ /* 0x000fe20003800000 */
[----:B---3--:R-:W-:-:S13]  /*15d50*/  ISETP.GE.AND P0, PT, R4, 0x61, PT ;  /* 0x000000610400780c */ /* 0x008fda0003f06270 */
        /* <DEDUP_REMOVED lines=48> */
.L_x_10606:
        /* <DEDUP_REMOVED lines=9> */
.L_x_10770:
[----:B------:R-:W-:Y:S05]  /*160f0*/  BSYNC B3 ;  /* 0x0000000000037941 */ /* 0x000fea0003800000 */
.L_x_10607:
        /* <DEDUP_REMOVED lines=9> */
.L_x_10610:
[----:B------:R-:W-:Y:S05]  /*16190*/  BSYNC B3 ;  /* 0x0000000000037941 */ /* 0x000fea0003800000 */
.L_x_10609:
        /* <DEDUP_REMOVED lines=14> */
.L_x_10611:
        /* <DEDUP_REMOVED lines=14> */
.L_x_10771:
[----:B------:R-:W-:Y:S05]  /*16360*/  BSYNC B3 ;  /* 0x0000000000037941 */ /* 0x000fea0003800000 */
.L_x_10612:
        /* <DEDUP_REMOVED lines=11> */
.L_x_10615:
[----:B------:R-:W-:Y:S05]  /*16420*/  BSYNC B3 ;  /* 0x0000000000037941 */ /* 0x000fea0003800000 */
.L_x_10614:
        /* <DEDUP_REMOVED lines=11> */
.L_x_10616:
        /* <DEDUP_REMOVED lines=16> */
.L_x_10617:
        /* <DEDUP_REMOVED lines=16> */
.L_x_10618:
        /* <DEDUP_REMOVED lines=16> */
.L_x_10619:
        /* <DEDUP_REMOVED lines=11> */
.L_x_10605:
[----:B------:R-:W-:Y:S05]  /*16890*/  BSYNC B1 ;  /* 0x0000000000017941 */ /* 0x000fea0003800000 */
.L_x_10604:
[----:B------:R-:W2:Y:S02]  /*168a0*/  LDL.LU R4, [R1+0x38] ;  /* 0x0000380001047983 */ /* 0x000ea40000300800 */
[----:B--2---:R-:W-:-:S07]  /*168b0*/  VIADD R0, R4, 0xfffffffd ;  /* 0xfffffffd04007836 */ /* 0x004fce0000000000 */
.L_x_10603:
[----:B------:R-:W-:Y:S05]  /*168c0*/  BSYNC B2 ;  /* 0x0000000000027941 */ /* 0x000fea0003800000 */
.L_x_10602:
[----:B------:R-:W2:Y:S01]  /*168d0*/  LDL.LU R2, [R1+0x3c] ;  /* 0x00003c0001027983 */ /* 0x000ea20000300800 */
[----:B------:R-:W-:-:S05]  /*168e0*/  IMAD.MOV R6, RZ, RZ, -R6 ;  /* 0x000000ffff067224 */ /* 0x000fca00078e0a06 */
[----:B--2---:R-:W-:-:S13]  /*168f0*/  ISETP.NE.AND P0, PT, R2, R6, PT ;  /* 0x000000060200720c */ /* 0x004fda0003f05270 */
[----:B------:R-:W-:Y:S05]  /*16900*/  @!P0 BRA `(.L_x_10601) ;  /* 0x0000001400488947 */ /* 0x000fea0003800000 */
.L_x_10652:
        /* <DEDUP_REMOVED lines=37> */
.L_x_10622:
        /* <DEDUP_REMOVED lines=9> */
.L_x_10772:
[----:B------:R-:W-:Y:S05]  /*16bf0*/  BSYNC B2 ;  /* 0x0000000000027941 */ /* 0x000fea0003800000 */
.L_x_10623:
        /* <DEDUP_REMOVED lines=9> */
.L_x_10626:
[----:B------:R-:W-:Y:S05]  /*16c90*/  BSYNC B2 ;  /* 0x0000000000027941 */ /* 0x000fea0003800000 */
.L_x_10625:
        /* <DEDUP_REMOVED lines=13> */
.L_x_10627:
        /* <DEDUP_REMOVED lines=14> */
.L_x_10773:
[----:B------:R-:W-:Y:S05]  /*16e50*/  BSYNC B2 ;  /* 0x0000000000027941 */ /* 0x000fea0003800000 */
.L_x_10628:
        /* <DEDUP_REMOVED lines=11> */
.L_x_10631:
[----:B------:R-:W-:Y:S05]  /*16f10*/  BSYNC B2 ;  /* 0x0000000000027941 */ /* 0x000fea0003800000 */
.L_x_10630:
        /* <DEDUP_REMOVED lines=10> */
.L_x_10632:
        /* <DEDUP_REMOVED lines=16> */
.L_x_10633:
        /* <DEDUP_REMOVED lines=16> */
.L_x_10634:
        /* <DEDUP_REMOVED lines=16> */
.L_x_10635:
        /* <DEDUP_REMOVED lines=11> */
.L_x_10621:
[----:B------:R-:W-:Y:S05]  /*17370*/  BSYNC B1 ;  /* 0x0000000000017941 */ /* 0x000fea0003800000 */
.L_x_10620:
        /* <DEDUP_REMOVED lines=36> */
.L_x_10638:
        /* <DEDUP_REMOVED lines=9> */
.L_x_10774:
[----:B------:R-:W-:Y:S05]  /*17650*/  BSYNC B2 ;  /* 0x0000000000027941 */ /* 0x000fea0003800000 */
.L_x_10639:
        /* <DEDUP_REMOVED lines=9> */
.L_x_10642:
[----:B------:R-:W-:Y:S05]  /*176f0*/  BSYNC B2 ;  /* 0x0000000000027941 */ /* 0x000fea0003800000 */
.L_x_10641:
        /* <DEDUP_REMOVED lines=14> */
.L_x_10643:
        /* <DEDUP_REMOVED lines=14> */
.L_x_10775:
[----:B------:R-:W-:Y:S05]  /*178c0*/  BSYNC B2 ;  /* 0x0000000000027941 */ /* 0x000fea0003800000 */
.L_x_10644:
        /* <DEDUP_REMOVED lines=11> */
.L_x_10647:
[----:B------:R-:W-:Y:S05]  /*17980*/  BSYNC B2 ;  /* 0x0000000000027941 */ /* 0x000fea0003800000 */
.L_x_10646:
        /* <DEDUP_REMOVED lines=11> */
.L_x_10648:
        /* <DEDUP_REMOVED lines=16> */
.L_x_10649:
        /* <DEDUP_REMOVED lines=16> */
.L_x_10650:
        /* <DEDUP_REMOVED lines=16> */
.L_x_10651:
        /* <DEDUP_REMOVED lines=11> */
.L_x_10637:
[----:B------:R-:W-:Y:S05]  /*17df0*/  BSYNC B1 ;  /* 0x0000000000017941 */ /* 0x000fea0003800000 */
.L_x_10636:
[C---:B------:R-:W-:Y:S01]  /*17e00*/  ISETP.GT.AND P0, PT, R0.reuse, 0x1, PT ;  /* 0x000000010000780c */ /* 0x040fe20003f04270 */
[----:B------:R-:W-:-:S12]  /*17e10*/  VIADD R0, R0, 0xfffffffe ;  /* 0xfffffffe00007836 */ /* 0x000fd80000000000 */
[----:B------:R-:W-:Y:S05]  /*17e20*/  @P0 BRA `(.L_x_10652) ;  /* 0xffffffe800b80947 */ /* 0x000fea000383ffff */
.L_x_10601:
[----:B------:R-:W-:Y:S05]  /*17e30*/  BSYNC B0 ;  /* 0x0000000000007941 */ /* 0x000fea0003800000 */
.L_x_10600:
[----:B------:R-:W3:Y:S04]  /*17e40*/  LDL.LU R4, [R1+0x8] ;  /* 0x0000080001047983 */ /* 0x000ee80000300800 */
[----:B------:R-:W2:Y:S01]  /*17e50*/  LDL.LU R3, [R1+0x1c] ;  /* 0x00001c0001037983 */ /* 0x000ea20000300800 */
[----:B------:R-:W1:Y:S01]  /*17e60*/  S2R R2, SR_TID.X ;  /* 0x0000000000027919 */ /* 0x000e620000002100 */
[----:B------:R-:W-:Y:S01]  /*17e70*/  BSSY B0, `(.L_x_10653) ;  /* 0x0000015000007945 */ /* 0x000fe20003800000 */
[----:B-1----:R-:W-:-:S04]  /*17e80*/  LOP3.LUT R2, R2, 0x7f, RZ, 0xc0, !PT ;  /* 0x0000007f02027812 */ /* 0x002fc800078ec0ff */
[----:B------:R-:W-:Y:S01]  /*17e90*/  ISETP.NE.AND P1, PT, R2, RZ, PT ;  /* 0x000000ff0200720c */ /* 0x000fe20003f25270 */
[----:B---3--:R-:W-:-:S05]  /*17ea0*/  VIADD R0, R4, 0x1 ;  /* 0x0000000104007836 */ /* 0x008fca0000000000 */
        /* <DEDUP_REMOVED lines=16> */
[----:B--2---:R-:W-:-:S07]  /*17fb0*/  IADD3 R16, R3, UR36, R2 ;  /* 0x0000002403107c10 */ /* 0x004fce000fffe002 */
.L_x_10654:
[----:B------:R-:W-:Y:S05]  /*17fc0*/  BSYNC B0 ;  /* 0x0000000000007941 */ /* 0x000fea0003800000 */
.L_x_10653:
[----:B------:R-:W-:-:S05]  /*17fd0*/  SEL R0, R0, RZ, P0 ;  /* 0x000000ff00007207 */ /* 0x000fca0000000000 */
[----:B------:R2:W-:Y:S02]  /*17fe0*/  STL [R1+0x8], R0 ;  /* 0x0000080001007387 */ /* 0x0005e40000100800 */
.L_x_10566:
[----:B------:R-:W-:Y:S05]  /*17ff0*/  BSYNC B7 ;  /* 0x0000000000077941 */ /* 0x000fea0003800000 */
.L_x_10564:
        /* <DEDUP_REMOVED lines=13> */
.L_x_10655:
        /* <DEDUP_REMOVED lines=36> */
.L_x_10785:
[----:B------:R-:W-:Y:S02]  /*18310*/  ULDC UR4, c[0x0][0xd38] ;  /* 0x00034e0000047ab9 */ /* 0x000fe40000000800 */
[----:B------:R-:W-:-:S04]  /*18320*/  IMAD.U32 R16, RZ, RZ, UR4 ;  /* 0x00000004ff107e24 */ /* 0x000fc8000f8e00ff */
[----:B-1----:R-:W-:-:S04]  /*18330*/  IMAD R6, R6, R16, RZ ;  /* 0x0000001006067224 */ /* 0x002fc800078e02ff */
[----:B------:R-:W-:-:S05]  /*18340*/  IMAD.IADD R4, R4, 0x1, R6 ;  /* 0x0000000104047824 */ /* 0x000fca00078e0206 */
[----:B------:R-:W-:-:S13]  /*18350*/  ISETP.GT.AND P6, PT, R4, R0, PT ;  /* 0x000000000400720c */ /* 0x000fda0003fc4270 */
[----:B------:R-:W-:Y:S05]  /*18360*/  @P6 BRA `(.L_x_10658) ;  /* 0x00000000009c6947 */ /* 0x000fea0003800000 */
.L_x_10663:
        /* <DEDUP_REMOVED lines=14> */
.L_x_10661:
[----:B------:R-:W-:Y:S05]  /*18450*/  BSYNC B0 ;  /* 0x0000000000007941 */ /* 0x000fea0003800000 */
.L_x_10660:
        /* <DEDUP_REMOVED lines=18> */
.L_x_10793:
[----:B------:R-:W-:Y:S02]  /*18580*/  ULDC UR4, c[0x0][0xd38] ;  /* 0x00034e0000047ab9 */ /* 0x000fe40000000800 */
[----:B------:R-:W-:-:S04]  /*18590*/  IMAD.U32 R16, RZ, RZ, UR4 ;  /* 0x00000004ff107e24 */ /* 0x000fc8000f8e00ff */
[----:B-1----:R-:W-:-:S04]  /*185a0*/  IMAD R6, R6, R16, RZ ;  /* 0x0000001006067224 */ /* 0x002fc800078e02ff */
[----:B------:R-:W-:-:S05]  /*185b0*/  IMAD.IADD R4, R6, 0x1, R4 ;  /* 0x0000000106047824 */ /* 0x000fca00078e0204 */
[----:B------:R-:W-:-:S13]  /*185c0*/  ISETP.GT.AND P6, PT, R4, R0, PT ;  /* 0x000000000400720c */ /* 0x000fda0003fc4270 */
[----:B------:R-:W-:Y:S05]  /*185d0*/  @!P6 BRA `(.L_x_10663) ;  /* 0xfffffffc0064e947 */ /* 0x000fea000383ffff */
.L_x_10658:
        /* <DEDUP_REMOVED lines=8> */
.L_x_10797:
[----:B------:R-:W-:Y:S01]  /*18660*/  ISETP.NE.AND P0, PT, R5, RZ, PT ;  /* 0x000000ff0500720c */ /* 0x000fe20003f05270 */
[----:B-1----:R-:W-:-:S12]  /*18670*/  IMAD.MOV.U32 R2, RZ, RZ, RZ ;  /* 0x000000ffff027224 */ /* 0x002fd800078e00ff */
[----:B------:R-:W-:Y:S05]  /*18680*/  @!P0 BRA `(.L_x_10665) ;  /* 0x0000000000108947 */ /* 0x000fea0003800000 */
[----:B------:R-:W-:Y:S01]  /*18690*/  UMOV UR4, 0xffffffff ;  /* 0xffffffff00047882 */ /* 0x000fe20000000000 */
[----:B------:R-:W-:Y:S02]  /*186a0*/  VIADD R12, R4, 0xffffffff ;  /* 0xffffffff040c7836 */ /* 0x000fe40000000000 */
[----:B------:R-:W-:Y:S05]  /*186b0*/  BRA.DIV UR4, `(.L_x_10666) ;  /* 0x0000003e04107947 */ /* 0x000fea000b800000 */
[----:B------:R1:W3:Y:S02]  /*186c0*/  SHFL.IDX PT, R2, R3, R12, 0x1f ;  /* 0x00001f0c03027589 */ /* 0x0002e400000e0000 */
.L_x_10665:
        /* <DEDUP_REMOVED lines=31> */
.L_x_10659:
[----:B------:R-:W-:Y:S01]  /*188c0*/  UMOV UR4, URZ ;  /* 0x0000003f00047c82 */ /* 0x000fe20008000000 */
[----:B------:R-:W-:Y:S01]  /*188d0*/  UMOV UR5, URZ ;  /* 0x0000003f00057c82 */ /* 0x000fe20008000000 */
[----:B------:R-:W-:Y:S01]  /*188e0*/  ULDC UR6, c[0x0][0xd3c] ;  /* 0x00034f0000067ab9 */ /* 0x000fe20000000800 */
[----:B------:R-:W-:Y:S02]  /*188f0*/  IMAD.MOV.U32 R16, RZ, RZ, R0 ;  /* 0x000000ffff107224 */ /* 0x000fe400078e0000 */
[----:B------:R-:W-:Y:S02]  /*18900*/  IMAD.U32 R17, RZ, RZ, UR4 ;  /* 0x00000004ff117e24 */ /* 0x000fe4000f8e00ff */
[----:B------:R-:W-:Y:S02]  /*18910*/  IMAD.U32 R18, RZ, RZ, UR5 ;  /* 0x00000005ff127e24 */ /* 0x000fe4000f8e00ff */
[----:B------:R-:W-:-:S07]  /*18920*/  IMAD.U32 R19, RZ, RZ, UR6 ;  /* 0x00000006ff137e24 */ /* 0x000fce000f8e00ff */
.L_x_10667:
        /* <DEDUP_REMOVED lines=12> */
.L_x_10656:
[----:B------:R-:W-:Y:S02]  /*189f0*/  ULDC UR4, c[0x0][0xd3c] ;  /* 0x00034f0000047ab9 */ /* 0x000fe40000000800 */
[----:B---3--:R-:W-:-:S13]  /*18a00*/  ISETP.GE.AND P0, PT, R19, UR4, PT ;  /* 0x0000000413007c0c */ /* 0x008fda000bf06270 */
[----:B------:R-:W-:Y:S05]  /*18a10*/  @!P0 BRA `(.L_x_10668) ;  /* 0xffffff8c00148947 */ /* 0x000fea000383ffff */
[----:B------:R-:W-:Y:S05]  /*18a20*/  BSYNC B8 ;  /* 0x0000000000087941 */ /* 0x000fea0003800000 */
.L_x_10522:
        /* <DEDUP_REMOVED lines=12> */
.L_x_10800:
[----:B------:R-:W-:Y:S05]  /*18af0*/  BSYNC B0 ;  /* 0x0000000000007941 */ /* 0x000fea0003800000 */
.L_x_10669:
[----:B------:R-:W-:-:S03]  /*18b00*/  UMOV UR4, 0xffffffff ;  /* 0xffffffff00047882 */ /* 0x000fc60000000000 */
[----:B------:R-:W-:Y:S05]  /*18b10*/  BRA.DIV UR4, `(.L_x_10671) ;  /* 0x0000003a04347947 */ /* 0x000fea000b800000 */
[----:B------:R-:W1:Y:S02]  /*18b20*/  S2R R2, SR_TID.X ;  /* 0x0000000000027919 */ /* 0x000e640000002100 */
[----:B-1----:R-:W-:-:S04]  /*18b30*/  SHF.R.U32.HI R2, RZ, 0x5, R2 ;  /* 0x00000005ff027819 */ /* 0x002fc80000011602 */
[----:B------:R-:W-:-:S05]  /*18b40*/  LOP3.LUT R2, R2, 0x3, RZ, 0xc0, !PT ;  /* 0x0000000302027812 */ /* 0x000fca00078ec0ff */
[----:B------:R1:W2:Y:S02]  /*18b50*/  SHFL.IDX PT, R14, R2, RZ, 0x1f ;  /* 0x00001fff020e7589 */ /* 0x0002a400000e0000 */
.L_x_10803:
[----:B--2---:R-:W-:-:S13]  /*18b60*/  ISETP.NE.AND P0, PT, R14, RZ, PT ;  /* 0x000000ff0e00720c */ /* 0x004fda0003f05270 */
[----:B------:R-:W-:Y:S05]  /*18b70*/  @P0 BRA `(.L_x_10377) ;  /* 0x0000000000940947 */ /* 0x000fea0003800000 */
[----:B------:R-:W-:-:S03]  /*18b80*/  UMOV UR4, 0xffffffff ;  /* 0xffffffff00047882 */ /* 0x000fc60000000000 */
[----:B------:R-:W-:Y:S05]  /*18b90*/  BRA.DIV UR4, `(.L_x_10672) ;  /* 0x0000003a04487947 */ /* 0x000fea000b800000 */
[----:B------:R-:W-:-:S13]  /*18ba0*/  ELECT P6, URZ, PT ;  /* 0x00000000003f782f */ /* 0x000fda00038c0000 */
.L_x_10806:
[----:B------:R-:W-:Y:S05]  /*18bb0*/  @!P6 BRA `(.L_x_10377) ;  /* 0x000000000084e947 */ /* 0x000fea0003800000 */
[----:B-1----:R-:W2:Y:S02]  /*18bc0*/  LDL.LU R2, [R1+0x84] ;  /* 0x0000840001027983 */ /* 0x002ea40000300800 */
[----:B--2---:R-:W-:-:S04]  /*18bd0*/  LOP3.LUT R2, R2, 0x2, RZ, 0xfc, !PT ;  /* 0x0000000202027812 */ /* 0x004fc800078efcff */
[----:B------:R-:W-:-:S13]  /*18be0*/  ISETP.NE.AND P2, PT, R2, 0x3, PT ;  /* 0x000000030200780c */ /* 0x000fda0003f45270 */
[----:B------:R-:W-:Y:S05]  /*18bf0*/  @!P2 BRA `(.L_x_10673) ;  /* 0x000000000004a947 */ /* 0x000fea0003800000 */
[----:B------:R-:W-:Y:S01]  /*18c00*/  BPT.TRAP 0x1 ;  /* 0x000000040000795c */ /* 0x000fe20000300000 */
.L_x_10673:
        /* <DEDUP_REMOVED lines=14> */
.L_x_10807:
[----:B------:R-:W1:Y:S02]  /*18cf0*/  SYNCS.PHASECHK.TRANS64.TRYWAIT P0, [R7+URZ], R2 ;  /* 0x00000002070075a7 */ /* 0x000e64000800017f */
[----:B-1----:R-:W-:Y:S05]  /*18d00*/  @!P0 BRA `(.L_x_10675) ;  /* 0x0000003800208947 */ /* 0x002fea0003800000 */
.L_x_10808:
[----:B------:R-:W-:Y:S05]  /*18d10*/  @!P2 BRA `(.L_x_10676) ;  /* 0x000000000004a947 */ /* 0x000fea0003800000 */
[----:B------:R-:W-:Y:S01]  /*18d20*/  BPT.TRAP 0x1 ;  /* 0x000000040000795c */ /* 0x000fe20000300000 */
.L_x_10676:
[----:B------:R-:W2:Y:S01]  /*18d30*/  LDL.LU R4, [R1+0x8] ;  /* 0x0000080001047983 */ /* 0x000ea20000300800 */
[----:B------:R-:W-:-:S04]  /*18d40*/  VIADD R0, R0, 0x32460 ;  /* 0x0003246000007836 */ /* 0x000fc80000000000 */
[----:B--2---:R-:W-:-:S04]  /*18d50*/  IMAD R4, R4, 0x8, R0 ;  /* 0x0000000804047824 */ /* 0x004fc800078e0200 */
[----:B------:R-:W2:Y:S02]  /*18d60*/  SYNCS.PHASECHK.TRANS64.TRYWAIT P0, [R4+URZ], R5 ;  /* 0x00000005040075a7 */ /* 0x000ea4000800017f */
[----:B--2---:R-:W-:Y:S05]  /*18d70*/  @!P0 BRA `(.L_x_10677) ;  /* 0x0000003800188947 */ /* 0x004fea0003800000 */
.L_x_10809:
[----:B------:R-:W-:-:S07]  /*18d80*/  IMAD R3, R3, 0x8, R0 ;  /* 0x0000000803037824 */ /* 0x000fce00078e0200 */
.L_x_10678:
[----:B---3--:R3:W0:Y:S02]  /*18d90*/  SYNCS.PHASECHK.TRANS64.TRYWAIT P0, [R3+URZ], R2 ;  /* 0x00000002030075a7 */ /* 0x008624000800017f */
[----:B0-----:R-:W-:Y:S05]  /*18da0*/  @!P0 NANOSLEEP.SYNCS 0x989680 ;  /* 0x009896800000895d */ /* 0x001fea0003900000 */
[----:B------:R-:W0:Y:S02]  /*18db0*/  @!P0 SYNCS.PHASECHK.TRANS64 P0, [R3+URZ], R2 ;  /* 0x00000002030085a7 */ /* 0x000e24000800007f */
[----:B0-----:R-:W-:Y:S05]  /*18dc0*/  @!P0 BRA `(.L_x_10678) ;  /* 0xfffffffc00f08947 */ /* 0x001fea000383ffff */
.L_x_10377:
[----:B------:R-:W-:Y:S05]  /*18dd0*/  BSYNC B9 ;  /* 0x0000000000097941 */ /* 0x000fea0003800000 */
.L_x_10374:
[----:B------:R-:W-:Y:S05]  /*18de0*/  EXIT ;  /* 0x000000000000794d */ /* 0x000fea0003800000 */
.L_x_10395:
[----:B0-----:R0:W1:Y:S02]  /*18df0*/  SYNCS.PHASECHK.TRANS64.TRYWAIT P6, [R94+URZ+0x32490], R108 ;  /* 0x0324906c5e0075a7 */ /* 0x00106400080c017f */
[----:B-1----:R-:W-:Y:S05]  /*18e00*/  @!P6 NANOSLEEP.SYNCS 0x989680 ;  /* 0x009896800000e95d */ /* 0x002fea0003900000 */
[----:B------:R-:W1:Y:S02]  /*18e10*/  @!P6 SYNCS.PHASECHK.TRANS64 P6, [R94+URZ+0x32490], R108 ;  /* 0x0324906c5e00e5a7 */ /* 0x000e6400080c007f */
[----:B-1----:R-:W-:Y:S05]  /*18e20*/  @!P6 BRA `(.L_x_10395) ;  /* 0xfffffffc00f0e947 */ /* 0x002fea000383ffff */
[----:B------:R-:W-:Y:S05]  /*18e30*/  BRA `(.L_x_10679) ;  /* 0xfffffe9c00647947 */ /* 0x000fea000383ffff */
.L_x_10413:
[----:B0-----:R0:W1:Y:S02]  /*18e40*/  SYNCS.PHASECHK.TRANS64.TRYWAIT P5, [R94+URZ+0x32490], R108 ;  /* 0x0324906c5e0075a7 */ /* 0x00106400080a017f */
[----:B-1----:R-:W-:Y:S05]  /*18e50*/  @!P5 NANOSLEEP.SYNCS 0x989680 ;  /* 0x009896800000d95d */ /* 0x002fea0003900000 */
[----:B------:R-:W1:Y:S02]  /*18e60*/  @!P5 SYNCS.PHASECHK.TRANS64 P5, [R94+URZ+0x32490], R108 ;  /* 0x0324906c5e00d5a7 */ /* 0x000e6400080a007f */
[----:B-1----:R-:W-:Y:S05]  /*18e70*/  @!P5 BRA `(.L_x_10413) ;  /* 0xfffffffc00f0d947 */ /* 0x002fea000383ffff */
[----:B------:R-:W-:Y:S05]  /*18e80*/  BRA `(.L_x_10680) ;  /* 0xfffffeb0000c7947 */ /* 0x000fea000383ffff */
.L_x_10422:
[----:B0-----:R0:W1:Y:S02]  /*18e90*/  SYNCS.PHASECHK.TRANS64.TRYWAIT P4, [R94+URZ+0x32490], R108 ;  /* 0x0324906c5e0075a7 */ /* 0x001064000808017f */
[----:B-1----:R-:W-:Y:S05]  /*18ea0*/  @!P4 NANOSLEEP.SYNCS 0x989680 ;  /* 0x009896800000c95d */ /* 0x002fea0003900000 */
[----:B------:R-:W1:Y:S02]  /*18eb0*/  @!P4 SYNCS.PHASECHK.TRANS64 P4, [R94+URZ+0x32490], R108 ;  /* 0x0324906c5e00c5a7 */ /* 0x000e64000808007f */
[----:B-1----:R-:W-:Y:S05]  /*18ec0*/  @!P4 BRA `(.L_x_10422) ;  /* 0xfffffffc00f0c947 */ /* 0x002fea000383ffff */
[----:B------:R-:W-:Y:S05]  /*18ed0*/  BRA `(.L_x_10681) ;  /* 0xfffffec000307947 */ /* 0x000fea000383ffff */
.L_x_10428:
[----:B-1----:R1:W2:Y:S02]  /*18ee0*/  SYNCS.PHASECHK.TRANS64.TRYWAIT P3, [R94+URZ+0x324b0], R108 ;  /* 0x0324b06c5e0075a7 */ /* 0x0022a4000806017f */
[----:B--2---:R-:W-:Y:S05]  /*18ef0*/  @!P3 NANOSLEEP.SYNCS 0x989680 ;  /* 0x009896800000b95d */ /* 0x004fea0003900000 */
[----:B------:R-:W2:Y:S02]  /*18f00*/  @!P3 SYNCS.PHASECHK.TRANS64 P3, [R94+URZ+0x324b0], R108 ;  /* 0x0324b06c5e00b5a7 */ /* 0x000ea4000806007f */
[----:B--2---:R-:W-:Y:S05]  /*18f10*/  @!P3 BRA `(.L_x_10428) ;  /* 0xfffffffc00f0b947 */ /* 0x004fea000383ffff */
[----:B------:R-:W-:Y:S05]  /*18f20*/  BRA `(.L_x_10682) ;  /* 0xfffffec000bc7947 */ /* 0x000fea000383ffff */
.L_x_10436:
        /* <DEDUP_REMOVED lines=8> */
.L_x_10684:
[----:B------:R-:W-:Y:S05]  /*18fb0*/  BSYNC B0 ;  /* 0x0000000000007941 */ /* 0x000fea0003800000 */
.L_x_10683:
[----:B------:R-:W-:Y:S05]  /*18fc0*/  BRA `(.L_x_10685) ;  /* 0xfffffecc006c7947 */ /* 0x000fea000383ffff */
.L_x_10448:
        /* <DEDUP_REMOVED lines=8> */
.L_x_10687:
[----:B------:R-:W-:Y:S05]  /*19050*/  BSYNC B1 ;  /* 0x0000000000017941 */ /* 0x000fea0003800000 */
.L_x_10686:
        /* <DEDUP_REMOVED lines=8> */
.L_x_10688:
[----:B------:R-:W-:Y:S02]  /*190e0*/  IMAD.MOV.U32 R13, RZ, RZ, R27 ;  /* 0x000000ffff0d7224 */ /* 0x000fe400078e001b */
[----:B------:R-:W-:-:S07]  /*190f0*/  IMAD.MOV.U32 R3, RZ, RZ, R14 ;  /* 0x000000ffff037224 */ /* 0x000fce00078e000e */
[----:B------:R-:W-:Y:S05]  /*19100*/  WARPSYNC.COLLECTIVE R15, `(.L_x_10689) ;  /* 0x000000000f087348 */ /* 0x000fea0003c00000 */
[----:B------:R0:W1:Y:S02]  /*19110*/  SHFL.IDX P6, R14, R13, R12, R11 ;  /* 0x0000000c0d0e7389 */ /* 0x00006400000c000b */
[----:B01----:R-:W-:Y:S01]  /*19120*/  ENDCOLLECTIVE ;  /* 0x000000000000791b */ /* 0x003fe20003800000 */
.L_x_10689:
[----:B------:R-:W-:Y:S02]  /*19130*/  IMAD.MOV.U32 R13, RZ, RZ, R26 ;  /* 0x000000ffff0d7224 */ /* 0x000fe400078e001a */
[----:B------:R-:W-:-:S07]  /*19140*/  IMAD.MOV.U32 R4, RZ, RZ, R14 ;  /* 0x000000ffff047224 */ /* 0x000fce00078e000e */
[----:B------:R-:W-:Y:S05]  /*19150*/  WARPSYNC.COLLECTIVE R15, `(.L_x_10690) ;  /* 0x000000000f087348 */ /* 0x000fea0003c00000 */
[----:B------:R0:W1:Y:S02]  /*19160*/  SHFL.IDX P6, R14, R13, R12, R11 ;  /* 0x0000000c0d0e7389 */ /* 0x00006400000c000b */
[----:B01----:R-:W-:Y:S01]  /*19170*/  ENDCOLLECTIVE ;  /* 0x000000000000791b */ /* 0x003fe20003800000 */
.L_x_10690:
[----:B------:R-:W-:Y:S05]  /*19180*/  BRA `(.L_x_10691) ;  /* 0xfffffed000647947 */ /* 0x000fea000383ffff */
.L_x_10452:
[----:B0-----:R0:W1:Y:S02]  /*19190*/  SYNCS.PHASECHK.TRANS64.TRYWAIT P0, [R18+URZ+0x32400], R5 ;  /* 0x03240005120075a7 */ /* 0x001064000800017f */
[----:B-1----:R-:W-:Y:S05]  /*191a0*/  @!P0 NANOSLEEP.SYNCS 0x989680 ;  /* 0x009896800000895d */ /* 0x002fea0003900000 */
[----:B------:R-:W1:Y:S02]  /*191b0*/  @!P0 SYNCS.PHASECHK.TRANS64 P0, [R18+URZ+0x32400], R5 ;  /* 0x03240005120085a7 */ /* 0x000e64000800007f */
[----:B-1----:R-:W-:Y:S05]  /*191c0*/  @!P0 BRA `(.L_x_10452) ;  /* 0xfffffffc00f08947 */ /* 0x002fea000383ffff */
[----:B------:R-:W-:Y:S05]  /*191d0*/  BRA `(.L_x_10692) ;  /* 0xfffffed400647947 */ /* 0x000fea000383ffff */
.L_x_10460:
        /* <DEDUP_REMOVED lines=8> */
.L_x_10694:
[----:B------:R-:W-:Y:S05]  /*19260*/  BSYNC B1 ;  /* 0x0000000000017941 */ /* 0x000fea0003800000 */
.L_x_10693:
        /* <DEDUP_REMOVED lines=8> */
.L_x_10695:
[----:B------:R-:W-:Y:S02]  /*192f0*/  IMAD.MOV.U32 R13, RZ, RZ, R27 ;  /* 0x000000ffff0d7224 */ /* 0x000fe400078e001b */
[----:B------:R-:W-:-:S07]  /*19300*/  IMAD.MOV.U32 R3, RZ, RZ, R14 ;  /* 0x000000ffff037224 */ /* 0x000fce00078e000e */
[----:B------:R-:W-:Y:S05]  /*19310*/  WARPSYNC.COLLECTIVE R15, `(.L_x_10696) ;  /* 0x000000000f087348 */ /* 0x000fea0003c00000 */
[----:B------:R0:W1:Y:S02]  /*19320*/  SHFL.IDX P6, R14, R13, R12, R11 ;  /* 0x0000000c0d0e7389 */ /* 0x00006400000c000b */
[----:B01----:R-:W-:Y:S01]  /*19330*/  ENDCOLLECTIVE ;  /* 0x000000000000791b */ /* 0x003fe20003800000 */
.L_x_10696:
[----:B------:R-:W-:Y:S02]  /*19340*/  IMAD.MOV.U32 R13, RZ, RZ, R26 ;  /* 0x000000ffff0d7224 */ /* 0x000fe400078e001a */
[----:B------:R-:W-:-:S07]  /*19350*/  IMAD.MOV.U32 R20, RZ, RZ, R14 ;  /* 0x000000ffff147224 */ /* 0x000fce00078e000e */
[----:B------:R-:W-:Y:S05]  /*19360*/  WARPSYNC.COLLECTIVE R15, `(.L_x_10697) ;  /* 0x000000000f087348 */ /* 0x000fea0003c00000 */
[----:B------:R0:W1:Y:S02]  /*19370*/  SHFL.IDX P6, R14, R13, R12, R11 ;  /* 0x0000000c0d0e7389 */ /* 0x00006400000c000b */
[----:B01----:R-:W-:Y:S01]  /*19380*/  ENDCOLLECTIVE ;  /* 0x000000000000791b */ /* 0x003fe20003800000 */
.L_x_10697:
[----:B------:R-:W-:Y:S05]  /*19390*/  BRA `(.L_x_10698) ;  /* 0xfffffedc00d07947 */ /* 0x000fea000383ffff */
.L_x_10464:
[----:B0-----:R0:W1:Y:S02]  /*193a0*/  SYNCS.PHASECHK.TRANS64.TRYWAIT P1, [R18+URZ+0x32400], R21 ;  /* 0x03240015120075a7 */ /* 0x001064000802017f */
[----:B-1----:R-:W-:Y:S05]  /*193b0*/  @!P1 NANOSLEEP.SYNCS 0x989680 ;  /* 0x009896800000995d */ /* 0x002fea0003900000 */
[----:B------:R-:W1:Y:S02]  /*193c0*/  @!P1 SYNCS.PHASECHK.TRANS64 P1, [R18+URZ+0x32400], R21 ;  /* 0x03240015120095a7 */ /* 0x000e64000802007f */
[----:B-1----:R-:W-:Y:S05]  /*193d0*/  @!P1 BRA `(.L_x_10464) ;  /* 0xfffffffc00f09947 */ /* 0x002fea000383ffff */
[----:B------:R-:W-:Y:S05]  /*193e0*/  BRA `(.L_x_10699) ;  /* 0xfffffee000a87947 */ /* 0x000fea000383ffff */
.L_x_10470:
[----:B--2---:R2:W3:Y:S02]  /*193f0*/  SYNCS.PHASECHK.TRANS64.TRYWAIT P1, [R4+URZ+0x32430], R3 ;  /* 0x03243003040075a7 */ /* 0x0044e4000802017f */
[----:B---3--:R-:W-:Y:S05]  /*19400*/  @!P1 NANOSLEEP.SYNCS 0x989680 ;  /* 0x009896800000995d */ /* 0x008fea0003900000 */
[----:B------:R-:W3:Y:S02]  /*19410*/  @!P1 SYNCS.PHASECHK.TRANS64 P1, [R4+URZ+0x32430], R3 ;  /* 0x03243003040095a7 */ /* 0x000ee4000802007f */
[----:B---3--:R-:W-:Y:S05]  /*19420*/  @!P1 BRA `(.L_x_10470) ;  /* 0xfffffffc00f09947 */ /* 0x008fea000383ffff */
[----:B------:R-:W-:Y:S05]  /*19430*/  BRA `(.L_x_10469) ;  /* 0xfffffeec00c07947 */ /* 0x000fea000383ffff */
.L_x_10472:
[----:B---3--:R3:W4:Y:S02]  /*19440*/  SYNCS.PHASECHK.TRANS64.TRYWAIT P1, [R18+URZ+0x32410], R5 ;  /* 0x03241005120075a7 */ /* 0x008724000802017f */
[----:B----4-:R-:W-:Y:S05]  /*19450*/  @!P1 NANOSLEEP.SYNCS 0x989680 ;  /* 0x009896800000995d */ /* 0x010fea0003900000 */
[----:B------:R-:W4:Y:S02]  /*19460*/  @!P1 SYNCS.PHASECHK.TRANS64 P1, [R18+URZ+0x32410], R5 ;  /* 0x03241005120095a7 */ /* 0x000f24000802007f */
[----:B----4-:R-:W-:Y:S05]  /*19470*/  @!P1 BRA `(.L_x_10472) ;  /* 0xfffffffc00f09947 */ /* 0x010fea000383ffff */
[----:B------:R-:W-:Y:S05]  /*19480*/  BRA `(.L_x_10700) ;  /* 0xfffffef000a87947 */ /* 0x000fea000383ffff */
.L_x_10477:
[----:B------:R0:W0:Y:S02]  /*19490*/  SYNCS.PHASECHK.TRANS64.TRYWAIT P2, [R4+URZ+0x32450], R3 ;  /* 0x03245003040075a7 */ /* 0x000024000804017f */
[----:B0-----:R-:W-:Y:S05]  /*194a0*/  @!P2 NANOSLEEP.SYNCS 0x989680 ;  /* 0x009896800000a95d */ /* 0x001fea0003900000 */
[----:B------:R-:W0:Y:S02]  /*194b0*/  @!P2 SYNCS.PHASECHK.TRANS64 P2, [R4+URZ+0x32450], R3 ;  /* 0x032450030400a5a7 */ /* 0x000e24000804007f */
[----:B0-----:R-:W-:Y:S05]  /*194c0*/  @!P2 BRA `(.L_x_10477) ;  /* 0xfffffffc00f0a947 */ /* 0x001fea000383ffff */
[----:B------:R-:W-:Y:S05]  /*194d0*/  BRA `(.L_x_10476) ;  /* 0xfffffef000c87947 */ /* 0x000fea000383ffff */
.L_x_10482:
[----:B-1----:R1:W2:Y:S02]  /*194e0*/  SYNCS.PHASECHK.TRANS64.TRYWAIT P3, [R5+URZ+0x32430], R0 ;  /* 0x03243000050075a7 */ /* 0x0022a4000806017f */
[----:B--2---:R-:W-:Y:S05]  /*194f0*/  @!P3 NANOSLEEP.SYNCS 0x989680 ;  /* 0x009896800000b95d */ /* 0x004fea0003900000 */
[----:B------:R-:W2:Y:S02]  /*19500*/  @!P3 SYNCS.PHASECHK.TRANS64 P3, [R5+URZ+0x32430], R0 ;  /* 0x032430000500b5a7 */ /* 0x000ea4000806007f */
[----:B--2---:R-:W-:Y:S05]  /*19510*/  @!P3 BRA `(.L_x_10482) ;  /* 0xfffffffc00f0b947 */ /* 0x004fea000383ffff */
[----:B------:R-:W-:Y:S05]  /*19520*/  BRA `(.L_x_10481) ;  /* 0xffffff1400c07947 */ /* 0x000fea000383ffff */
.L_x_10487:
[----:B---3--:R3:W4:Y:S02]  /*19530*/  SYNCS.PHASECHK.TRANS64.TRYWAIT P3, [R5+URZ+0x32450], R0 ;  /* 0x03245000050075a7 */ /* 0x008724000806017f */
[----:B----4-:R-:W-:Y:S05]  /*19540*/  @!P3 NANOSLEEP.SYNCS 0x989680 ;  /* 0x009896800000b95d */ /* 0x010fea0003900000 */
[----:B------:R-:W4:Y:S02]  /*19550*/  @!P3 SYNCS.PHASECHK.TRANS64 P3, [R5+URZ+0x32450], R0 ;  /* 0x032450000500b5a7 */ /* 0x000f24000806007f */
[----:B----4-:R-:W-:Y:S05]  /*19560*/  @!P3 BRA `(.L_x_10487) ;  /* 0xfffffffc00f0b947 */ /* 0x010fea000383ffff */
[----:B------:R-:W-:Y:S05]  /*19570*/  BRA `(.L_x_10486) ;  /* 0xffffff18006c7947 */ /* 0x000fea000383ffff */
.L_x_10502:
[----:B------:R-:W-:Y:S02]  /*19580*/  IMAD.MOV.U32 R13, RZ, RZ, R4 ;  /* 0x000000ffff0d7224 */ /* 0x000fe400078e0004 */
[----:B------:R-:W-:Y:S02]  /*19590*/  IMAD.MOV.U32 R12, RZ, RZ, RZ ;  /* 0x000000ffff0c7224 */ /* 0x000fe400078e00ff */
[----:B------:R-:W-:Y:S02]  /*195a0*/  IMAD.MOV.U32 R11, RZ, RZ, 0x181f ;  /* 0x0000181fff0b7424 */ /* 0x000fe400078e00ff */
[----:B------:R-:W-:-:S07]  /*195b0*/  IMAD.MOV.U32 R15, RZ, RZ, -0x1 ;  /* 0xffffffffff0f7424 */ /* 0x000fce00078e00ff */
[----:B01----:R-:W-:Y:S05]  /*195c0*/  WARPSYNC.COLLECTIVE R15, `(.L_x_10701) ;  /* 0x000000000f087348 */ /* 0x003fea0003c00000 */
[----:B------:R2:W3:Y:S02]  /*195d0*/  SHFL.IDX P6, R14, R13, R12, R11 ;  /* 0x0000000c0d0e7389 */ /* 0x0004e400000c000b */
[----:B0123--:R-:W-:Y:S01]  /*195e0*/  ENDCOLLECTIVE ;  /* 0x000000000000791b */ /* 0x00ffe20003800000 */
.L_x_10701:
[----:B------:R-:W-:Y:S02]  /*195f0*/  IMAD.MOV.U32 R13, RZ, RZ, R3 ;  /* 0x000000ffff0d7224 */ /* 0x000fe400078e0003 */
[----:B------:R-:W-:-:S07]  /*19600*/  IMAD.MOV.U32 R0, RZ, RZ, R14 ;  /* 0x000000ffff007224 */ /* 0x000fce00078e000e */
[----:B------:R-:W-:Y:S05]  /*19610*/  WARPSYNC.COLLECTIVE R15, `(.L_x_10702) ;  /* 0x000000000f087348 */ /* 0x000fea0003c00000 */
[----:B------:R0:W1:Y:S02]  /*19620*/  SHFL.IDX P6, R14, R13, R12, R11 ;  /* 0x0000000c0d0e7389 */ /* 0x00006400000c000b */
[----:B01----:R-:W-:Y:S01]  /*19630*/  ENDCOLLECTIVE ;  /* 0x000000000000791b */ /* 0x003fe20003800000 */
.L_x_10702:
[----:B------:R-:W-:Y:S05]  /*19640*/  BRA `(.L_x_10703) ;  /* 0xffffff6c004c7947 */ /* 0x000fea000383ffff */
.L_x_10505:
        /* <DEDUP_REMOVED lines=8> */
.L_x_10705:
[----:B------:R-:W-:Y:S05]  /*196d0*/  BSYNC B1 ;  /* 0x0000000000017941 */ /* 0x000fea0003800000 */
.L_x_10704:
        /* <DEDUP_REMOVED lines=8> */
.L_x_10706:
[----:B------:R-:W-:Y:S05]  /*19760*/  BRA `(.L_x_10707) ;  /* 0xffffff6c00807947 */ /* 0x000fea000383ffff */
.L_x_10508:
        /* <DEDUP_REMOVED lines=8> */
.L_x_10709:
[----:B------:R-:W-:Y:S05]  /*197f0*/  BSYNC B1 ;  /* 0x0000000000017941 */ /* 0x000fea0003800000 */
.L_x_10708:
        /* <DEDUP_REMOVED lines=8> */
.L_x_10710:
[----:B------:R-:W-:Y:S05]  /*19880*/  BRA `(.L_x_10711) ;  /* 0xffffff6c00b07947 */ /* 0x000fea000383ffff */
.L_x_10511:
        /* <DEDUP_REMOVED lines=8> */
.L_x_10713:
[----:B------:R-:W-:Y:S05]  /*19910*/  BSYNC B1 ;  /* 0x0000000000017941 */ /* 0x000fea0003800000 */
.L_x_10712:
        /* <DEDUP_REMOVED lines=8> */
.L_x_10714:
[----:B------:R-:W-:Y:S05]  /*199a0*/  BRA `(.L_x_10715) ;  /* 0xffffff6c00e07947 */ /* 0x000fea000383ffff */
.L_x_10528:
        /* <DEDUP_REMOVED lines=11> */
.L_x_10717:
[----:B------:R-:W-:Y:S05]  /*19a60*/  BSYNC B1 ;  /* 0x0000000000017941 */ /* 0x000fea0003800000 */
.L_x_10716:
[----:B------:R-:W-:Y:S05]  /*19a70*/  BRA `(.L_x_10718) ;  /* 0xffffff8000c47947 */ /* 0x000fea000383ffff */
.L_x_10530:
[----:B------:R-:W-:Y:S01]  /*19a80*/  BSSY B1, `(.L_x_10719) ;  /* 0x0000006000017945 */ /* 0x000fe20003800000 */
[----:B------:R-:W-:-:S07]  /*19a90*/  IMAD.MOV.U32 R15, RZ, RZ, -0x1 ;  /* 0xffffffffff0f7424 */ /* 0x000fce00078e00ff */
[----:B0-----:R-:W-:Y:S05]  /*19aa0*/  WARPSYNC.COLLECTIVE R15, `(.L_x_10720) ;  /* 0x000000000f0c7348 */ /* 0x001fea0003c00000 */
[----:B------:R-:W-:Y:S02]  /*19ab0*/  ELECT P6, UR62, PT ;  /* 0x00000000003e782f */ /* 0x000fe400038c0000 */
[----:B------:R-:W-:Y:S01]  /*19ac0*/  MOV R14, UR62 ;  /* 0x0000003e000e7c02 */ /* 0x000fe20008000f00 */
[----:B0-----:R-:W-:Y:S10]  /*19ad0*/  ENDCOLLECTIVE ;  /* 0x000000000000791b */ /* 0x001ff40003800000 */
.L_x_10720:
[----:B------:R-:W-:Y:S05]  /*19ae0*/  BSYNC B1 ;  /* 0x0000000000017941 */ /* 0x000fea0003800000 */
.L_x_10719:
[----:B------:R-:W-:Y:S05]  /*19af0*/  BRA `(.L_x_10529) ;  /* 0xffffff8000bc7947 */ /* 0x000fea000383ffff */
.L_x_10532:
[----:B0-----:R-:W2:Y:S02]  /*19b00*/  LDL R4, [R1+0x4] ;  /* 0x0000040001047983 */ /* 0x001ea40000100800 */
[----:B--2---:R0:W1:Y:S02]  /*19b10*/  SYNCS.PHASECHK.TRANS64.TRYWAIT P0, [R4+URZ+0x32420], R3 ;  /* 0x03242003040075a7 */ /* 0x004064000800017f */
[----:B-1----:R-:W-:Y:S05]  /*19b20*/  @!P0 NANOSLEEP.SYNCS 0x989680 ;  /* 0x009896800000895d */ /* 0x002fea0003900000 */
[----:B------:R-:W1:Y:S02]  /*19b30*/  @!P0 SYNCS.PHASECHK.TRANS64 P0, [R4+URZ+0x32420], R3 ;  /* 0x03242003040085a7 */ /* 0x000e64000800007f */
[----:B-1----:R-:W-:Y:S05]  /*19b40*/  @!P0 BRA `(.L_x_10532) ;  /* 0xfffffffc00ec8947 */ /* 0x002fea000383ffff */
[----:B------:R-:W-:Y:S05]  /*19b50*/  BRA `(.L_x_10721) ;  /* 0xffffff8000cc7947 */ /* 0x000fea000383ffff */
.L_x_10536:
[----:B0-----:R0:W1:Y:S02]  /*19b60*/  SYNCS.PHASECHK.TRANS64.TRYWAIT P0, [R3+URZ+0x324a0], R8 ;  /* 0x0324a008030075a7 */ /* 0x001064000800017f */
[----:B-1----:R-:W-:Y:S05]  /*19b70*/  @!P0 NANOSLEEP.SYNCS 0x989680 ;  /* 0x009896800000895d */ /* 0x002fea0003900000 */
[----:B------:R-:W1:Y:S02]  /*19b80*/  @!P0 SYNCS.PHASECHK.TRANS64 P0, [R3+URZ+0x324a0], R8 ;  /* 0x0324a008030085a7 */ /* 0x000e64000800007f */
[----:B-1----:R-:W-:Y:S05]  /*19b90*/  @!P0 BRA `(.L_x_10536) ;  /* 0xfffffffc00f08947 */ /* 0x002fea000383ffff */
[----:B------:R-:W-:Y:S05]  /*19ba0*/  BRA `(.L_x_10722) ;  /* 0xffffff8000f47947 */ /* 0x000fea000383ffff */
.L_x_10541:
[----:B-1----:R1:W2:Y:S02]  /*19bb0*/  SYNCS.PHASECHK.TRANS64.TRYWAIT P0, [R3+URZ+0x324c0], R8 ;  /* 0x0324c008030075a7 */ /* 0x0022a4000800017f */
[----:B--2---:R-:W-:Y:S05]  /*19bc0*/  @!P0 NANOSLEEP.SYNCS 0x989680 ;  /* 0x009896800000895d */ /* 0x004fea0003900000 */
[----:B------:R-:W2:Y:S02]  /*19bd0*/  @!P0 SYNCS.PHASECHK.TRANS64 P0, [R3+URZ+0x324c0], R8 ;  /* 0x0324c008030085a7 */ /* 0x000ea4000800007f */
[----:B--2---:R-:W-:Y:S05]  /*19be0*/  @!P0 BRA `(.L_x_10541) ;  /* 0xfffffffc00f08947 */ /* 0x004fea000383ffff */
[----:B------:R-:W-:Y:S05]  /*19bf0*/  BRA `(.L_x_10723) ;  /* 0xffffff8400787947 */ /* 0x000fea000383ffff */
.L_x_10551:
[----:B0-----:R0:W1:Y:S02]  /*19c00*/  SYNCS.PHASECHK.TRANS64.TRYWAIT P1, [R4+URZ+0x324a0], R5 ;  /* 0x0324a005040075a7 */ /* 0x001064000802017f */
[----:B-1----:R-:W-:Y:S05]  /*19c10*/  @!P1 NANOSLEEP.SYNCS 0x989680 ;  /* 0x009896800000995d */ /* 0x002fea0003900000 */
[----:B------:R-:W1:Y:S02]  /*19c20*/  @!P1 SYNCS.PHASECHK.TRANS64 P1, [R4+URZ+0x324a0], R5 ;  /* 0x0324a005040095a7 */ /* 0x000e64000802007f */
[----:B-1----:R-:W-:Y:S05]  /*19c30*/  @!P1 BRA `(.L_x_10551) ;  /* 0xfffffffc00f09947 */ /* 0x002fea000383ffff */
[----:B------:R-:W-:Y:S05]  /*19c40*/  BRA `(.L_x_10724) ;  /* 0xffffff8c00107947 */ /* 0x000fea000383ffff */
.L_x_10556:
[----:B-1----:R1:W2:Y:S02]  /*19c50*/  SYNCS.PHASECHK.TRANS64.TRYWAIT P1, [R4+URZ+0x324c0], R5 ;  /* 0x0324c005040075a7 */ /* 0x0022a4000802017f */
[----:B--2---:R-:W-:Y:S05]  /*19c60*/  @!P1 NANOSLEEP.SYNCS 0x989680 ;  /* 0x009896800000995d */ /* 0x004fea0003900000 */
[----:B------:R-:W2:Y:S02]  /*19c70*/  @!P1 SYNCS.PHASECHK.TRANS64 P1, [R4+URZ+0x324c0], R5 ;  /* 0x0324c005040095a7 */ /* 0x000ea4000802007f */
[----:B--2---:R-:W-:Y:S05]  /*19c80*/  @!P1 BRA `(.L_x_10556) ;  /* 0xfffffffc00f09947 */ /* 0x004fea000383ffff */
[----:B------:R-:W-:Y:S05]  /*19c90*/  BRA `(.L_x_10725) ;  /* 0xffffff8c00907947 */ /* 0x000fea000383ffff */
.L_x_10572:
        /* <DEDUP_REMOVED lines=11> */
.L_x_10727:
[----:B------:R-:W-:Y:S05]  /*19d50*/  BSYNC B0 ;  /* 0x0000000000007941 */ /* 0x000fea0003800000 */
.L_x_10726:
[----:B------:R-:W-:Y:S05]  /*19d60*/  BRA `(.L_x_10728) ;  /* 0xffffff9800847947 */ /* 0x000fea000383ffff */
.L_x_10574:
[----:B------:R-:W-:Y:S01]  /*19d70*/  BSSY B0, `(.L_x_10729) ;  /* 0x0000006000007945 */ /* 0x000fe20003800000 */
[----:B------:R-:W-:-:S07]  /*19d80*/  IMAD.MOV.U32 R15, RZ, RZ, -0x1 ;  /* 0xffffffffff0f7424 */ /* 0x000fce00078e00ff */
[----:B0-----:R-:W-:Y:S05]  /*19d90*/  WARPSYNC.COLLECTIVE R15, `(.L_x_10730) ;  /* 0x000000000f0c7348 */ /* 0x001fea0003c00000 */
[----:B------:R-:W-:Y:S02]  /*19da0*/  ELECT P6, UR62, PT ;  /* 0x00000000003e782f */ /* 0x000fe400038c0000 */
[----:B------:R-:W-:Y:S01]  /*19db0*/  MOV R14, UR62 ;  /* 0x0000003e000e7c02 */ /* 0x000fe20008000f00 */
[----:B0-----:R-:W-:Y:S10]  /*19dc0*/  ENDCOLLECTIVE ;  /* 0x000000000000791b */ /* 0x001ff40003800000 */
.L_x_10730:
[----:B------:R-:W-:Y:S05]  /*19dd0*/  BSYNC B0 ;  /* 0x0000000000007941 */ /* 0x000fea0003800000 */
.L_x_10729:
[----:B------:R-:W-:Y:S05]  /*19de0*/  BRA `(.L_x_10731) ;  /* 0xffffff9800907947 */ /* 0x000fea000383ffff */
.L_x_10576:
[----:B0-----:R0:W1:Y:S02]  /*19df0*/  SYNCS.PHASECHK.TRANS64.TRYWAIT P0, [R0+URZ+0x32440], R2 ;  /* 0x03244002000075a7 */ /* 0x001064000800017f */
[----:B-1----:R-:W-:Y:S05]  /*19e00*/  @!P0 NANOSLEEP.SYNCS 0x989680 ;  /* 0x009896800000895d */ /* 0x002fea0003900000 */
[----:B------:R-:W1:Y:S02]  /*19e10*/  @!P0 SYNCS.PHASECHK.TRANS64 P0, [R0+URZ+0x32440], R2 ;  /* 0x03244002000085a7 */ /* 0x000e64000800007f */
[----:B-1----:R-:W-:Y:S05]  /*19e20*/  @!P0 BRA `(.L_x_10576) ;  /* 0xfffffffc00f08947 */ /* 0x002fea000383ffff */
[----:B------:R-:W-:Y:S05]  /*19e30*/  BRA `(.L_x_10732) ;  /* 0xffffff9800fc7947 */ /* 0x000fea000383ffff */
.L_x_10580:
[----:B------:R0:W5:Y:S01]  /*19e40*/  LDL R6, [R1+0x44] ;  /* 0x0000440001067983 */ /* 0x0001620000100800 */
        /* <DEDUP_REMOVED lines=8> */
.L_x_10733:
[----:B------:R-:W-:-:S05]  /*19ed0*/  VIADD R8, R17, 0x10 ;  /* 0x0000001011087836 */ /* 0x000fca0000000000 */
[----:B------:R0:W-:Y:S01]  /*19ee0*/  STL [R1+0x4c], R8 ;  /* 0x00004c0801007387 */ /* 0x0001e20000100800 */
[----:B------:R-:W-:Y:S02]  /*19ef0*/  IMAD.MOV.U32 R13, RZ, RZ, R3 ;  /* 0x000000ffff0d7224 */ /* 0x000fe400078e0003 */
[----:B------:R-:W-:-:S07]  /*19f00*/  IMAD.MOV.U32 R4, RZ, RZ, R14 ;  /* 0x000000ffff047224 */ /* 0x000fce00078e000e */
[----:B0-----:R-:W-:Y:S05]  /*19f10*/  WARPSYNC.COLLECTIVE R15, `(.L_x_10734) ;  /* 0x000000000f087348 */ /* 0x001fea0003c00000 */
[----:B------:R1:W2:Y:S02]  /*19f20*/  SHFL.IDX P6, R14, R13, R12, R11 ;  /* 0x0000000c0d0e7389 */ /* 0x0002a400000c000b */
[----:B012---:R-:W-:Y:S01]  /*19f30*/  ENDCOLLECTIVE ;  /* 0x000000000000791b */ /* 0x007fe20003800000 */
.L_x_10734:
[----:B------:R-:W-:Y:S02]  /*19f40*/  IMAD.MOV.U32 R13, RZ, RZ, R2 ;  /* 0x000000ffff0d7224 */ /* 0x000fe400078e0002 */
[----:B------:R-:W-:Y:S02]  /*19f50*/  IMAD.MOV.U32 R12, RZ, RZ, 0x1 ;  /* 0x00000001ff0c7424 */ /* 0x000fe400078e00ff */
[----:B------:R-:W-:-:S07]  /*19f60*/  IMAD.MOV.U32 R5, RZ, RZ, R14 ;  /* 0x000000ffff057224 */ /* 0x000fce00078e000e */
[----:B------:R-:W-:Y:S05]  /*19f70*/  WARPSYNC.COLLECTIVE R15, `(.L_x_10735) ;  /* 0x000000000f087348 */ /* 0x000fea0003c00000 */
[----:B------:R0:W1:Y:S02]  /*19f80*/  SHFL.IDX P6, R14, R13, R12, R11 ;  /* 0x0000000c0d0e7389 */ /* 0x00006400000c000b */
[----:B01----:R-:W-:Y:S01]  /*19f90*/  ENDCOLLECTIVE ;  /* 0x000000000000791b */ /* 0x003fe20003800000 */
.L_x_10735:
[----:B------:R-:W-:Y:S02]  /*19fa0*/  IMAD.MOV.U32 R13, RZ, RZ, R3 ;  /* 0x000000ffff0d7224 */ /* 0x000fe400078e0003 */
[----:B------:R-:W-:Y:S02]  /*19fb0*/  IMAD R0, R6, R7, RZ ;  /* 0x0000000706007224 */ /* 0x000fe400078e02ff */
[----:B------:R-:W-:-:S07]  /*19fc0*/  IMAD.MOV.U32 R7, RZ, RZ, R14 ;  /* 0x000000ffff077224 */ /* 0x000fce00078e000e */
[----:B------:R-:W-:Y:S05]  /*19fd0*/  WARPSYNC.COLLECTIVE R15, `(.L_x_10736) ;  /* 0x000000000f087348 */ /* 0x000fea0003c00000 */
[----:B------:R0:W1:Y:S02]  /*19fe0*/  SHFL.IDX P6, R14, R13, R12, R11 ;  /* 0x0000000c0d0e7389 */ /* 0x00006400000c000b */
[----:B01----:R-:W-:Y:S01]  /*19ff0*/  ENDCOLLECTIVE ;  /* 0x000000000000791b */ /* 0x003fe20003800000 */
.L_x_10736:
        /* <DEDUP_REMOVED lines=13> */
.L_x_10737:
        /* <DEDUP_REMOVED lines=12> */
.L_x_10738:
        /* <DEDUP_REMOVED lines=17> */
.L_x_10739:
        /* <DEDUP_REMOVED lines=10> */
.L_x_10740:
        /* <DEDUP_REMOVED lines=13> */
.L_x_10741:
        /* <DEDUP_REMOVED lines=10> */
.L_x_10742:
        /* <DEDUP_REMOVED lines=13> */
.L_x_10743:
        /* <DEDUP_REMOVED lines=10> */
.L_x_10744:
        /* <DEDUP_REMOVED lines=13> */
.L_x_10745:
        /* <DEDUP_REMOVED lines=10> */
.L_x_10746:
        /* <DEDUP_REMOVED lines=11> */
.L_x_10747:
        /* <DEDUP_REMOVED lines=14> */
.L_x_10748:
[----:B------:R-:W-:Y:S01]  /*1a920*/  IMAD.MOV.U32 R3, RZ, RZ, R14 ;  /* 0x000000ffff037224 */ /* 0x000fe200078e000e */
[----:B------:R-:W-:Y:S06]  /*1a930*/  BRA `(.L_x_10749) ;  /* 0xffffff9c00a87947 */ /* 0x000fec000383ffff */
.L_x_10584:
        /* <DEDUP_REMOVED lines=9> */
[----:B--2---:R-:W-:-:S05]  /*1a9d0*/  IMAD R3, R3, R7, RZ ;  /* 0x0000000703037224 */ /* 0x004fca00078e02ff */
[-C--:B------:R-:W-:Y:S02]  /*1a9e0*/  ISETP.GE.AND P4, PT, R17, R3.reuse, PT ;  /* 0x000000031100720c */ /* 0x080fe40003f86270 */
[-C--:B---3--:R-:W-:Y:S01]  /*1a9f0*/  ISETP.GE.AND P5, PT, R15, R3.reuse, PT ;  /* 0x000000030f00720c */ /* 0x088fe20003fa6270 */
[----:B------:R-:W-:Y:S01]  /*1aa00*/  IMAD.MOV.U32 R15, RZ, RZ, -0x1 ;  /* 0xffffffffff0f7424 */ /* 0x000fe200078e00ff */
[----:B----4-:R-:W-:Y:S02]  /*1aa10*/  ISETP.GE.AND P6, PT, R14, R3, PT ;  /* 0x000000030e00720c */ /* 0x010fe40003fc6270 */
[----:B-----5:R-:W-:-:S07]  /*1aa20*/  LOP3.LUT R9, R9, 0xffffffef, RZ, 0xc0, !PT ;  /* 0xffffffef09097812 */ /* 0x020fce00078ec0ff */
[----:B------:R-:W-:Y:S02]  /*1aa30*/  @P4 LOP3.LUT R9, R9, 0x10, RZ, 0xfc, !PT ;  /* 0x0000001009094812 */ /* 0x000fe400078efcff */
[----:B------:R-:W-:Y:S01]  /*1aa40*/  ISETP.GE.AND P4, PT, R13, R3, PT ;  /* 0x000000030d00720c */ /* 0x000fe20003f86270 */
[----:B------:R-:W-:Y:S01]  /*1aa50*/  IMAD.MOV.U32 R13, RZ, RZ, R0 ;  /* 0x000000ffff0d7224 */ /* 0x000fe200078e0000 */
[----:B------:R-:W-:-:S04]  /*1aa60*/  LOP3.LUT R9, R9, 0xfffffff7, RZ, 0xc0, !PT ;  /* 0xfffffff709097812 */ /* 0x000fc800078ec0ff */
        /* <DEDUP_REMOVED lines=16> */
.L_x_10751:
[----:B------:R-:W-:Y:S05]  /*1ab70*/  BSYNC B0 ;  /* 0x0000000000007941 */ /* 0x000fea0003800000 */
.L_x_10750:
[----:B------:R0:W5:Y:S01]  /*1ab80*/  LDL R7, [R1+0x14] ;  /* 0x0000140001077983 */ /* 0x0001620000100800 */
[----:B------:R-:W-:Y:S01]  /*1ab90*/  IMAD.MOV.U32 R13, RZ, RZ, R2 ;  /* 0x000000ffff0d7224 */ /* 0x000fe200078e0002 */
[----:B------:R-:W-:Y:S01]  /*1aba0*/  LOP3.LUT R9, R9, 0xfffffeff, RZ, 0xc0, !PT ;  /* 0xfffffeff09097812 */ /* 0x000fe200078ec0ff */
[----:B------:R-:W-:Y:S02]  /*1abb0*/  IMAD.MOV.U32 R12, RZ, RZ, RZ ;  /* 0x000000ffff0c7224 */ /* 0x000fe400078e00ff */
[----:B------:R-:W-:Y:S01]  /*1abc0*/  IMAD.MOV.U32 R11, RZ, RZ, 0x181f ;  /* 0x0000181fff0b7424 */ /* 0x000fe200078e00ff */
[----:B------:R-:W-:Y:S01]  /*1abd0*/  @P5 LOP3.LUT R9, R9, 0x100, RZ, 0xfc, !PT ;  /* 0x0000010009095812 */ /* 0x000fe200078efcff */
[----:B------:R-:W-:Y:S02]  /*1abe0*/  IMAD.MOV.U32 R15, RZ, RZ, -0x1 ;  /* 0xffffffffff0f7424 */ /* 0x000fe400078e00ff */
[----:B------:R-:W-:Y:S01]  /*1abf0*/  IMAD.MOV.U32 R4, RZ, RZ, R14 ;  /* 0x000000ffff047224 */ /* 0x000fe200078e000e */
[----:B0-----:R-:W-:-:S13]  /*1ac00*/  LOP3.LUT P5, RZ, R9, 0x10, RZ, 0xc0, !PT ;  /* 0x0000001009ff7812 */ /* 0x001fda00078ac0ff */
[----:B-----5:R-:W-:Y:S05]  /*1ac10*/  WARPSYNC.COLLECTIVE R15, `(.L_x_10752) ;  /* 0x000000000f087348 */ /* 0x020fea0003c00000 */
[----:B------:R0:W1:Y:S02]  /*1ac20*/  SHFL.IDX P6, R14, R13, R12, R11 ;  /* 0x0000000c0d0e7389 */ /* 0x00006400000c000b */
[----:B01---5:R-:W-:Y:S01]  /*1ac30*/  ENDCOLLECTIVE ;  /* 0x000000000000791b */ /* 0x023fe20003800000 */
.L_x_10752:
        /* <DEDUP_REMOVED lines=13> */
.L_x_10753:
[----:B------:R-:W-:-:S04]  /*1ad10*/  @!P5 LOP3.LUT R4, R5, R4, RZ, 0x3c, !PT ;  /* 0x000000040504d212 */ /* 0x000fc800078e3cff */
[----:B------:R-:W-:Y:S01]  /*1ad20*/  @!P5 LOP3.LUT R5, R5, R4, RZ, 0x3c, !PT ;  /* 0x000000040505d212 */ /* 0x000fe200078e3cff */
[----:B------:R-:W-:Y:S02]  /*1ad30*/  IMAD.MOV.U32 R13, RZ, RZ, R2 ;  /* 0x000000ffff0d7224 */ /* 0x000fe400078e0002 */
[----:B------:R-:W-:-:S07]  /*1ad40*/  IMAD.MOV.U32 R6, RZ, RZ, R14 ;  /* 0x000000ffff067224 */ /* 0x000fce00078e000e */
[----:B------:R-:W-:Y:S05]  /*1ad50*/  WARPSYNC.COLLECTIVE R15, `(.L_x_10754) ;  /* 0x000000000f087348 */ /* 0x000fea0003c00000 */
[----:B------:R0:W1:Y:S02]  /*1ad60*/  SHFL.IDX P6, R14, R13, R12, R11 ;  /* 0x0000000c0d0e7389 */ /* 0x00006400000c000b */
[----:B01----:R-:W-:Y:S01]  /*1ad70*/  ENDCOLLECTIVE ;  /* 0x000000000000791b */ /* 0x003fe20003800000 */
.L_x_10754:
        /* <DEDUP_REMOVED lines=13> */
[----:B------:R-:W-:-:S07]  /*1ae50*/  @!P4 LOP3.LUT R5, R5, R4, RZ, 0x3c, !PT ;  /* 0x000000040505c212 */ /* 0x000fce00078e3cff */
[----:B------:R-:W-:Y:S05]  /*1ae60*/  WARPSYNC.COLLECTIVE R15, `(.L_x_10755) ;  /* 0x000000000f087348 */ /* 0x000fea0003c00000 */
[----:B------:R0:W1:Y:S02]  /*1ae70*/  SHFL.IDX P6, R14, R13, R12, R11 ;  /* 0x0000000c0d0e7389 */ /* 0x00006400000c000b */
[----:B01----:R-:W-:Y:S01]  /*1ae80*/  ENDCOLLECTIVE ;  /* 0x000000000000791b */ /* 0x003fe20003800000 */
.L_x_10755:
        /* <DEDUP_REMOVED lines=15> */
.L_x_10756:
[----:B------:R-:W-:Y:S02]  /*1af80*/  IMAD.MOV.U32 R13, RZ, RZ, R0 ;  /* 0x000000ffff0d7224 */ /* 0x000fe400078e0000 */
[----:B------:R-:W-:Y:S02]  /*1af90*/  IMAD.MOV.U32 R12, RZ, RZ, 0x3 ;  /* 0x00000003ff0c7424 */ /* 0x000fe400078e00ff */
[----:B------:R-:W-:-:S05]  /*1afa0*/  IMAD.MOV.U32 R5, RZ, RZ, R14 ;  /* 0x000000ffff057224 */ /* 0x000fca00078e000e */
[----:B------:R-:W-:-:S05]  /*1afb0*/  @!P5 LEA R5, P6, R8, R5, 0x1 ;  /* 0x000000050805d211 */ /* 0x000fca00078c08ff */
[----:B------:R-:W-:-:S05]  /*1afc0*/  @!P5 IMAD.X R4, RZ, RZ, R6, P6 ;  /* 0x000000ffff04d224 */ /* 0x000fca00030e0606 */
[----:B------:R-:W-:-:S07]  /*1afd0*/  @!P5 LOP3.LUT R5, R5, R4, RZ, 0x3c, !PT ;  /* 0x000000040505d212 */ /* 0x000fce00078e3cff */
[----:B------:R-:W-:Y:S05]  /*1afe0*/  WARPSYNC.COLLECTIVE R15, `(.L_x_10757) ;  /* 0x000000000f087348 */ /* 0x000fea0003c00000 */
[----:B------:R0:W1:Y:S02]  /*1aff0*/  SHFL.IDX P6, R14, R13, R12, R11 ;  /* 0x0000000c0d0e7389 */ /* 0x00006400000c000b */
[----:B01----:R-:W-:Y:S01]  /*1b000*/  ENDCOLLECTIVE ;  /* 0x000000000000791b */ /* 0x003fe20003800000 */
.L_x_10757:
        /* <DEDUP_REMOVED lines=15> */
.L_x_10758:
        /* <DEDUP_REMOVED lines=9> */
.L_x_10759:
        /* <DEDUP_REMOVED lines=15> */
.L_x_10760:
        /* <DEDUP_REMOVED lines=9> */
.L_x_10761:
        /* <DEDUP_REMOVED lines=10> */
[----:B------:R-:W-:-:S07]  /*1b3b0*/  IMAD.MOV.U32 R6, RZ, RZ, R14 ;  /* 0x000000ffff067224 */ /* 0x000fce00078e000e */
[----:B0-----:R-:W-:Y:S05]  /*1b3c0*/  WARPSYNC.COLLECTIVE R15, `(.L_x_10762) ;  /* 0x000000000f087348 */ /* 0x001fea0003c00000 */
[----:B------:R1:W2:Y:S02]  /*1b3d0*/  SHFL.IDX P6, R14, R13, R12, R11 ;  /* 0x0000000c0d0e7389 */ /* 0x0002a400000c000b */
[----:B012---:R-:W-:Y:S01]  /*1b3e0*/  ENDCOLLECTIVE ;  /* 0x000000000000791b */ /* 0x007fe20003800000 */
.L_x_10762:
[----:B------:R-:W-:Y:S02]  /*1b3f0*/  IMAD.MOV.U32 R13, RZ, RZ, R0 ;  /* 0x000000ffff0d7224 */ /* 0x000fe400078e0000 */
[----:B------:R-:W-:Y:S01]  /*1b400*/  IMAD.MOV.U32 R12, RZ, RZ, 0x6 ;  /* 0x00000006ff0c7424 */ /* 0x000fe200078e00ff */
[----:B------:R-:W-:Y:S01]  /*1b410*/  LOP3.LUT P6, RZ, R9, 0x20, RZ, 0xc0, !PT ;  /* 0x0000002009ff7812 */ /* 0x000fe200078cc0ff */
[----:B------:R-:W-:-:S12]  /*1b420*/  IMAD.MOV.U32 R5, RZ, RZ, R14 ;  /* 0x000000ffff057224 */ /* 0x000fd800078e000e */
        /* <DEDUP_REMOVED lines=15> */
.L_x_10763:
[----:B------:R-:W-:Y:S02]  /*1b520*/  IMAD.MOV.U32 R13, RZ, RZ, R2 ;  /* 0x000000ffff0d7224 */ /* 0x000fe400078e0002 */
[----:B------:R-:W-:-:S07]  /*1b530*/  IMAD.MOV.U32 R6, RZ, RZ, R14 ;  /* 0x000000ffff067224 */ /* 0x000fce00078e000e */
[----:B------:R-:W-:Y:S05]  /*1b540*/  WARPSYNC.COLLECTIVE R15, `(.L_x_10764) ;  /* 0x000000000f087348 */ /* 0x000fea0003c00000 */
[----:B------:R0:W1:Y:S02]  /*1b550*/  SHFL.IDX P6, R14, R13, R12, R11 ;  /* 0x0000000c0d0e7389 */ /* 0x00006400000c000b */
[----:B01----:R-:W-:Y:S01]  /*1b560*/  ENDCOLLECTIVE ;  /* 0x000000000000791b */ /* 0x003fe20003800000 */
.L_x_10764:
[----:B------:R-:W-:Y:S02]  /*1b570*/  IMAD.MOV.U32 R13, RZ, RZ, R0 ;  /* 0x000000ffff0d7224 */ /* 0x000fe400078e0000 */
[----:B------:R-:W-:Y:S02]  /*1b580*/  IMAD.MOV.U32 R12, RZ, RZ, 0x7 ;  /* 0x00000007ff0c7424 */ /* 0x000fe400078e00ff */
[----:B------:R-:W-:-:S07]  /*1b590*/  IMAD.MOV.U32 R5, RZ, RZ, R14 ;  /* 0x000000ffff057224 */ /* 0x000fce00078e000e */
[----:B------:R-:W-:Y:S05]  /*1b5a0*/  WARPSYNC.COLLECTIVE R15, `(.L_x_10765) ;  /* 0x000000000f087348 */ /* 0x000fea0003c00000 */
[----:B------:R0:W1:Y:S02]  /*1b5b0*/  SHFL.IDX P6, R14, R13, R12, R11 ;  /* 0x0000000c0d0e7389 */ /* 0x00006400000c000b */
[----:B01----:R-:W-:Y:S01]  /*1b5c0*/  ENDCOLLECTIVE ;  /* 0x000000000000791b */ /* 0x003fe20003800000 */
.L_x_10765:
        /* <DEDUP_REMOVED lines=10> */
.L_x_10766:
[----:B------:R-:W-:Y:S01]  /*1b670*/  @!PT LDS RZ, [RZ] ;  /* 0x00000000fffff984 */ /* 0x000fe20000000800 */
[----:B------:R-:W-:Y:S01]  /*1b680*/  @!PT LDS RZ, [RZ] ;  /* 0x00000000fffff984 */ /* 0x000fe20000000800 */
[----:B------:R-:W-:Y:S01]  /*1b690*/  @!PT LDS RZ, [RZ] ;  /* 0x00000000fffff984 */ /* 0x000fe20000000800 */
[----:B------:R0:W-:Y:S04]  /*1b6a0*/  @!P4 LDGSTS.E.BYPASS.LTC128B.128 [R7+0x25400], desc[UR60][R4.64], !P3 ;  /* 0x254000000407cfae */ /* 0x0001e8000d901d7c */
[----:B------:R0:W-:Y:S04]  /*1b6b0*/  @!P4 LDGSTS.E.BYPASS.LTC128B.128 [R7+0x29400], desc[UR60][R4.64+0x80], !P2 ;  /* 0x294000800407cfae */ /* 0x0001e8000d101d7c */
[----:B------:R0:W-:Y:S04]  /*1b6c0*/  @!P4 LDGSTS.E.BYPASS.LTC128B.128 [R7+0x2d400], desc[UR60][R4.64+0x100], !P1 ;  /* 0x2d4001000407cfae */ /* 0x0001e8000c901d7c */
[----:B------:R0:W-:Y:S01]  /*1b6d0*/  @!P4 LDGSTS.E.BYPASS.LTC128B.128 [R7+0x31400], desc[UR60][R4.64+0x180], !P0 ;  /* 0x314001800407cfae */ /* 0x0001e2000c101d7c */
[----:B------:R-:W-:Y:S01]  /*1b6e0*/  IMAD.MOV.U32 R2, RZ, RZ, R14 ;  /* 0x000000ffff027224 */ /* 0x000fe200078e000e */
[----:B------:R-:W-:Y:S06]  /*1b6f0*/  BRA `(.L_x_10767) ;  /* 0xffffff9c00607947 */ /* 0x000fec000383ffff */
.L_x_10589:
[----:B-1----:R-:W3:Y:S02]  /*1b700*/  LDL R2, [R1+0x4] ;  /* 0x0000040001027983 */ /* 0x002ee40000100800 */
[----:B---3--:R1:W3:Y:S02]  /*1b710*/  SYNCS.PHASECHK.TRANS64.TRYWAIT P0, [R2+URZ+0x32420], R0 ;  /* 0x03242000020075a7 */ /* 0x0082e4000800017f */
[----:B---3--:R-:W-:Y:S05]  /*1b720*/  @!P0 NANOSLEEP.SYNCS 0x989680 ;  /* 0x009896800000895d */ /* 0x008fea0003900000 */
[----:B------:R-:W3:Y:S02]  /*1b730*/  @!P0 SYNCS.PHASECHK.TRANS64 P0, [R2+URZ+0x32420], R0 ;  /* 0x03242000020085a7 */ /* 0x000ee4000800007f */
[----:B---3--:R-:W-:Y:S05]  /*1b740*/  @!P0 BRA `(.L_x_10589) ;  /* 0xfffffffc00ec8947 */ /* 0x008fea000383ffff */
[----:B------:R-:W-:Y:S05]  /*1b750*/  BRA `(.L_x_10768) ;  /* 0xffffff9c00dc7947 */ /* 0x000fea000383ffff */
.L_x_10593:
[----:B0-----:R0:W1:Y:S02]  /*1b760*/  SYNCS.PHASECHK.TRANS64.TRYWAIT P0, [R2+URZ+0x32460], R0 ;  /* 0x03246000020075a7 */ /* 0x001064000800017f */
[----:B-1----:R-:W-:Y:S05]  /*1b770*/  @!P0 NANOSLEEP.SYNCS 0x989680 ;  /* 0x009896800000895d */ /* 0x002fea0003900000 */
[----:B------:R-:W1:Y:S02]  /*1b780*/  @!P0 SYNCS.PHASECHK.TRANS64 P0, [R2+URZ+0x32460], R0 ;  /* 0x03246000020085a7 */ /* 0x000e64000800007f */
[----:B-1----:R-:W-:Y:S05]  /*1b790*/  @!P0 BRA `(.L_x_10593) ;  /* 0xfffffffc00f08947 */ /* 0x002fea000383ffff */
[----:B------:R-:W-:Y:S05]  /*1b7a0*/  BRA `(.L_x_10769) ;  /* 0xffffffa0000c7947 */ /* 0x000fea000383ffff */
.L_x_10608:
[----:B-1----:R1:W2:Y:S02]  /*1b7b0*/  SYNCS.PHASECHK.TRANS64.TRYWAIT P0, [R2+URZ+0x32440], R5 ;  /* 0x03244005020075a7 */ /* 0x0022a4000800017f */
[----:B--2---:R-:W-:Y:S05]  /*1b7c0*/  @!P0 NANOSLEEP.SYNCS 0x989680 ;  /* 0x009896800000895d */ /* 0x004fea0003900000 */
[----:B------:R-:W2:Y:S02]  /*1b7d0*/  @!P0 SYNCS.PHASECHK.TRANS64 P0, [R2+URZ+0x32440], R5 ;  /* 0x03244005020085a7 */ /* 0x000ea4000800007f */
[----:B--2---:R-:W-:Y:S05]  /*1b7e0*/  @!P0 BRA `(.L_x_10608) ;  /* 0xfffffffc00f08947 */ /* 0x004fea000383ffff */
[----:B------:R-:W-:Y:S05]  /*1b7f0*/  BRA `(.L_x_10770) ;  /* 0xffffffa8003c7947 */ /* 0x000fea000383ffff */
.L_x_10613:
[----:B0-----:R0:W2:Y:S02]  /*1b800*/  SYNCS.PHASECHK.TRANS64.TRYWAIT P0, [R2+URZ+0x32460], R5 ;  /* 0x03246005020075a7 */ /* 0x0010a4000800017f */
[----:B--2---:R-:W-:Y:S05]  /*1b810*/  @!P0 NANOSLEEP.SYNCS 0x989680 ;  /* 0x009896800000895d */ /* 0x004fea0003900000 */
[----:B------:R-:W2:Y:S02]  /*1b820*/  @!P0 SYNCS.PHASECHK.TRANS64 P0, [R2+URZ+0x32460], R5 ;  /* 0x03246005020085a7 */ /* 0x000ea4000800007f */
[----:B--2---:R-:W-:Y:S05]  /*1b830*/  @!P0 BRA `(.L_x_10613) ;  /* 0xfffffffc00f08947 */ /* 0x004fea000383ffff */
[----:B------:R-:W-:Y:S05]  /*1b840*/  BRA `(.L_x_10771) ;  /* 0xffffffa800c47947 */ /* 0x000fea000383ffff */
.L_x_10624:
[----:B0-----:R0:W1:Y:S02]  /*1b850*/  SYNCS.PHASECHK.TRANS64.TRYWAIT P0, [R3+URZ+0x32440], R2 ;  /* 0x03244002030075a7 */ /* 0x001064000800017f */
[----:B-1----:R-:W-:Y:S05]  /*1b860*/  @!P0 NANOSLEEP.SYNCS 0x989680 ;  /* 0x009896800000895d */ /* 0x002fea0003900000 */
[----:B------:R-:W1:Y:S02]  /*1b870*/  @!P0 SYNCS.PHASECHK.TRANS64 P0, [R3+URZ+0x32440], R2 ;  /* 0x03244002030085a7 */ /* 0x000e64000800007f */
[----:B-1----:R-:W-:Y:S05]  /*1b880*/  @!P0 BRA `(.L_x_10624) ;  /* 0xfffffffc00f08947 */ /* 0x002fea000383ffff */
[----:B------:R-:W-:Y:S05]  /*1b890*/  BRA `(.L_x_10772) ;  /* 0xffffffb000d47947 */ /* 0x000fea000383ffff */
.L_x_10629:
[----:B-1----:R1:W2:Y:S02]  /*1b8a0*/  SYNCS.PHASECHK.TRANS64.TRYWAIT P0, [R3+URZ+0x32460], R2 ;  /* 0x03246002030075a7 */ /* 0x0022a4000800017f */
[----:B--2---:R-:W-:Y:S05]  /*1b8b0*/  @!P0 NANOSLEEP.SYNCS 0x989680 ;  /* 0x009896800000895d */ /* 0x004fea0003900000 */
[----:B------:R-:W2:Y:S02]  /*1b8c0*/  @!P0 SYNCS.PHASECHK.TRANS64 P0, [R3+URZ+0x32460], R2 ;  /* 0x03246002030085a7 */ /* 0x000ea4000800007f */
[----:B--2---:R-:W-:Y:S05]  /*1b8d0*/  @!P0 BRA `(.L_x_10629) ;  /* 0xfffffffc00f08947 */ /* 0x004fea000383ffff */
[----:B------:R-:W-:Y:S05]  /*1b8e0*/  BRA `(.L_x_10773) ;  /* 0xffffffb400587947 */ /* 0x000fea000383ffff */
.L_x_10640:
[----:B0-----:R0:W1:Y:S02]  /*1b8f0*/  SYNCS.PHASECHK.TRANS64.TRYWAIT P0, [R3+URZ+0x32440], R2 ;  /* 0x03244002030075a7 */ /* 0x001064000800017f */
[----:B-1----:R-:W-:Y:S05]  /*1b900*/  @!P0 NANOSLEEP.SYNCS 0x989680 ;  /* 0x009896800000895d */ /* 0x002fea0003900000 */
[----:B------:R-:W1:Y:S02]  /*1b910*/  @!P0 SYNCS.PHASECHK.TRANS64 P0, [R3+URZ+0x32440], R2 ;  /* 0x03244002030085a7 */ /* 0x000e64000800007f */
[----:B-1----:R-:W-:Y:S05]  /*1b920*/  @!P0 BRA `(.L_x_10640) ;  /* 0xfffffffc00f08947 */ /* 0x002fea000383ffff */
[----:B------:R-:W-:Y:S05]  /*1b930*/  BRA `(.L_x_10774) ;  /* 0xffffffbc00447947 */ /* 0x000fea000383ffff */
.L_x_10645:
[----:B-1----:R1:W2:Y:S02]  /*1b940*/  SYNCS.PHASECHK.TRANS64.TRYWAIT P0, [R3+URZ+0x32460], R2 ;  /* 0x03246002030075a7 */ /* 0x0022a4000800017f */
[----:B--2---:R-:W-:Y:S05]  /*1b950*/  @!P0 NANOSLEEP.SYNCS 0x989680 ;  /* 0x009896800000895d */ /* 0x004fea0003900000 */
[----:B------:R-:W2:Y:S02]  /*1b960*/  @!P0 SYNCS.PHASECHK.TRANS64 P0, [R3+URZ+0x32460], R2 ;  /* 0x03246002030085a7 */ /* 0x000ea4000800007f */
[----:B--2---:R-:W-:Y:S05]  /*1b970*/  @!P0 BRA `(.L_x_10645) ;  /* 0xfffffffc00f08947 */ /* 0x004fea000383ffff */
[----:B------:R-:W-:Y:S05]  /*1b980*/  BRA `(.L_x_10775) ;  /* 0xffffffbc00cc7947 */ /* 0x000fea000383ffff */
.L_x_10657:
[----:B------:R-:W-:Y:S01]  /*1b990*/  BSSY B0, `(.L_x_10776) ;  /* 0x0000008000007945 */ /* 0x000fe20003800000 */
[----:B------:R-:W-:Y:S02]  /*1b9a0*/  IMAD.MOV.U32 R13, RZ, RZ, R16 ;  /* 0x000000ffff0d7224 */ /* 0x000fe400078e0010 */
[----:B------:R-:W-:Y:S02]  /*1b9b0*/  IMAD.MOV.U32 R12, RZ, RZ, RZ ;  /* 0x000000ffff0c7224 */ /* 0x000fe400078e00ff */
[----:B------:R-:W-:Y:S02]  /*1b9c0*/  IMAD.MOV.U32 R11, RZ, RZ, 0x1f ;  /* 0x0000001fff0b7424 */ /* 0x000fe400078e00ff */
[----:B------:R-:W-:-:S07]  /*1b9d0*/  IMAD.MOV.U32 R15, RZ, RZ, -0x1 ;  /* 0xffffffffff0f7424 */ /* 0x000fce00078e00ff */
[----:B-1--45:R-:W-:Y:S05]  /*1b9e0*/  WARPSYNC.COLLECTIVE R15, `(.L_x_10777) ;  /* 0x000000000f087348 */ /* 0x032fea0003c00000 */
[----:B------:R0:W2:Y:S02]  /*1b9f0*/  SHFL.IDX P6, R14, R13, R12, R11 ;  /* 0x0000000c0d0e7389 */ /* 0x0000a400000c000b */
[----:B012-45:R-:W-:Y:S01]  /*1ba00*/  ENDCOLLECTIVE ;  /* 0x000000000000791b */ /* 0x037fe20003800000 */
.L_x_10777:
[----:B------:R-:W-:Y:S05]  /*1ba10*/  BSYNC B0 ;  /* 0x0000000000007941 */ /* 0x000fea0003800000 */
.L_x_10776:
        /* <DEDUP_REMOVED lines=9> */
.L_x_10778:
        /* <DEDUP_REMOVED lines=18> */
.L_x_10779:
        /* <DEDUP_REMOVED lines=8> */
.L_x_10780:
        /* <DEDUP_REMOVED lines=8> */
.L_x_10781:
        /* <DEDUP_REMOVED lines=8> */
.L_x_10782:
        /* <DEDUP_REMOVED lines=8> */
.L_x_10783:
        /* <DEDUP_REMOVED lines=9> */
.L_x_10784:
[----:B------:R-:W-:Y:S01]  /*1be60*/  IMAD.MOV.U32 R6, RZ, RZ, R14 ;  /* 0x000000ffff067224 */ /* 0x000fe200078e000e */
[----:B------:R-:W-:Y:S06]  /*1be70*/  BRA `(.L_x_10785) ;  /* 0xffffffc400247947 */ /* 0x000fec000383ffff */
.L_x_10662:
[----:B------:R-:W-:Y:S01]  /*1be80*/  BSSY B0, `(.L_x_10786) ;  /* 0x0000008000007945 */ /* 0x000fe20003800000 */
[----:B-----5:R-:W-:Y:S02]  /*1be90*/  IMAD.MOV.U32 R13, RZ, RZ, R2 ;  /* 0x000000ffff0d7224 */ /* 0x020fe400078e0002 */
[----:B------:R-:W-:Y:S02]  /*1bea0*/  IMAD.MOV.U32 R12, RZ, RZ, 0x1 ;  /* 0x00000001ff0c7424 */ /* 0x000fe400078e00ff */
[----:B------:R-:W-:Y:S02]  /*1beb0*/  IMAD.MOV.U32 R11, RZ, RZ, RZ ;  /* 0x000000ffff0b7224 */ /* 0x000fe400078e00ff */
[----:B------:R-:W-:-:S07]  /*1bec0*/  IMAD.MOV.U32 R15, RZ, RZ, -0x1 ;  /* 0xffffffffff0f7424 */ /* 0x000fce00078e00ff */
[----:B0---4-:R-:W-:Y:S05]  /*1bed0*/  WARPSYNC.COLLECTIVE R15, `(.L_x_10787) ;  /* 0x000000000f087348 */ /* 0x011fea0003c00000 */
[----:B------:R1:W2:Y:S02]  /*1bee0*/  SHFL.UP P6, R14, R13, R12, R11 ;  /* 0x0400000c0d0e7389 */ /* 0x0002a400000c000b */
[----:B012-4-:R-:W-:Y:S01]  /*1bef0*/  ENDCOLLECTIVE ;  /* 0x000000000000791b */ /* 0x017fe20003800000 */
.L_x_10787:
[----:B------:R-:W-:Y:S05]  /*1bf00*/  BSYNC B0 ;  /* 0x0000000000007941 */ /* 0x000fea0003800000 */
.L_x_10786:
        /* <DEDUP_REMOVED lines=10> */
.L_x_10788:
        /* <DEDUP_REMOVED lines=8> */
.L_x_10789:
        /* <DEDUP_REMOVED lines=8> */
.L_x_10790:
        /* <DEDUP_REMOVED lines=8> */
.L_x_10791:
        /* <DEDUP_REMOVED lines=9> */
.L_x_10792:
[----:B------:R-:W-:Y:S01]  /*1c1c0*/  IMAD.MOV.U32 R6, RZ, RZ, R14 ;  /* 0x000000ffff067224 */ /* 0x000fe200078e000e */
[----:B------:R-:W-:Y:S06]  /*1c1d0*/  BRA `(.L_x_10793) ;  /* 0xffffffc000e87947 */ /* 0x000fec000383ffff */
.L_x_10664:
[----:B------:R-:W-:Y:S01]  /*1c1e0*/  BSSY B0, `(.L_x_10794) ;  /* 0x0000006000007945 */ /* 0x000fe20003800000 */
[----:B------:R-:W-:Y:S01]  /*1c1f0*/  PLOP3.LUT P6, PT, P6, PT, PT, 0x8, 0x0 ;  /* 0x000000000000781c */ /* 0x000fe200037ce170 */
[----:B------:R-:W-:-:S12]  /*1c200*/  IMAD.MOV.U32 R15, RZ, RZ, -0x1 ;  /* 0xffffffffff0f7424 */ /* 0x000fd800078e00ff */
[----:B0---45:R-:W-:Y:S05]  /*1c210*/  WARPSYNC.COLLECTIVE R15, `(.L_x_10795) ;  /* 0x000000000f087348 */ /* 0x031fea0003c00000 */
[----:B------:R-:W-:Y:S01]  /*1c220*/  VOTE.ANY R14, PT, P6 ;  /* 0x00000000000e7806 */ /* 0x000fe200030e0100 */
[----:B0---45:R-:W-:Y:S06]  /*1c230*/  ENDCOLLECTIVE ;  /* 0x000000000000791b */ /* 0x031fec0003800000 */
.L_x_10795:
[----:B------:R-:W-:Y:S05]  /*1c240*/  BSYNC B0 ;  /* 0x0000000000007941 */ /* 0x000fea0003800000 */
.L_x_10794:
        /* <DEDUP_REMOVED lines=9> */
.L_x_10796:
[----:B------:R-:W-:Y:S01]  /*1c2e0*/  IMAD.MOV.U32 R17, RZ, RZ, R14 ;  /* 0x000000ffff117224 */ /* 0x000fe200078e000e */
[----:B------:R-:W-:Y:S06]  /*1c2f0*/  BRA `(.L_x_10797) ;  /* 0xffffffc000d87947 */ /* 0x000fec000383ffff */
.L_x_10666:
[----:B------:R-:W-:Y:S01]  /*1c300*/  BSSY B0, `(.L_x_10798) ;  /* 0x0000007000007945 */ /* 0x000fe20003800000 */
[----:B------:R-:W-:Y:S02]  /*1c310*/  IMAD.MOV.U32 R13, RZ, RZ, R3 ;  /* 0x000000ffff0d7224 */ /* 0x000fe400078e0003 */
[----:B------:R-:W-:Y:S02]  /*1c320*/  IMAD.MOV.U32 R11, RZ, RZ, 0x1f ;  /* 0x0000001fff0b7424 */ /* 0x000fe400078e00ff */
[----:B------:R-:W-:-:S07]  /*1c330*/  IMAD.MOV.U32 R15, RZ, RZ, -0x1 ;  /* 0xffffffffff0f7424 */ /* 0x000fce00078e00ff */
[----:B0-2-45:R-:W-:Y:S05]  /*1c340*/  WARPSYNC.COLLECTIVE R15, `(.L_x_10799) ;  /* 0x000000000f087348 */ /* 0x035fea0003c00000 */
[----:B------:R1:W3:Y:S02]  /*1c350*/  SHFL.IDX P6, R14, R13, R12, R11 ;  /* 0x0000000c0d0e7389 */ /* 0x0002e400000c000b */
[----:B012345:R-:W-:Y:S01]  /*1c360*/  ENDCOLLECTIVE ;  /* 0x000000000000791b */ /* 0x03ffe20003800000 */
.L_x_10799:
[----:B------:R-:W-:Y:S05]  /*1c370*/  BSYNC B0 ;  /* 0x0000000000007941 */ /* 0x000fea0003800000 */
.L_x_10798:
[----:B------:R-:W-:Y:S01]  /*1c380*/  IMAD.MOV.U32 R2, RZ, RZ, R14 ;  /* 0x000000ffff027224 */ /* 0x000fe200078e000e */
[----:B------:R-:W-:Y:S06]  /*1c390*/  BRA `(.L_x_10665) ;  /* 0xffffffc000cc7947 */ /* 0x000fec000383ffff */
.L_x_10670:
[----:B0-----:R0:W1:Y:S02]  /*1c3a0*/  SYNCS.PHASECHK.TRANS64.TRYWAIT P0, [R0+URZ+0x32420], R3 ;  /* 0x03242003000075a7 */ /* 0x001064000800017f */
[----:B-1----:R-:W-:Y:S05]  /*1c3b0*/  @!P0 NANOSLEEP.SYNCS 0x989680 ;  /* 0x009896800000895d */ /* 0x002fea0003900000 */
[----:B------:R-:W1:Y:S02]  /*1c3c0*/  @!P0 SYNCS.PHASECHK.TRANS64 P0, [R0+URZ+0x32420], R3 ;  /* 0x03242003000085a7 */ /* 0x000e64000800007f */
[----:B-1----:R-:W-:Y:S05]  /*1c3d0*/  @!P0 BRA `(.L_x_10670) ;  /* 0xfffffffc00f08947 */ /* 0x002fea000383ffff */
[----:B------:R-:W-:Y:S05]  /*1c3e0*/  BRA `(.L_x_10800) ;  /* 0xffffffc400c07947 */ /* 0x000fea000383ffff */
.L_x_10671:
        /* <DEDUP_REMOVED lines=11> */
.L_x_10802:
[----:B------:R-:W-:Y:S05]  /*1c4a0*/  BSYNC B0 ;  /* 0x0000000000007941 */ /* 0x000fea0003800000 */
.L_x_10801:
[----:B------:R-:W-:Y:S05]  /*1c4b0*/  BRA `(.L_x_10803) ;  /* 0xffffffc400a87947 */ /* 0x000fea000383ffff */
.L_x_10672:
[----:B------:R-:W-:Y:S01]  /*1c4c0*/  BSSY B0, `(.L_x_10804) ;  /* 0x0000006000007945 */ /* 0x000fe20003800000 */
[----:B------:R-:W-:-:S07]  /*1c4d0*/  IMAD.MOV.U32 R15, RZ, RZ, -0x1 ;  /* 0xffffffffff0f7424 */ /* 0x000fce00078e00ff */
[----:B01--45:R-:W-:Y:S05]  /*1c4e0*/  WARPSYNC.COLLECTIVE R15, `(.L_x_10805) ;  /* 0x000000000f0c7348 */ /* 0x033fea0003c00000 */
[----:B------:R-:W-:Y:S02]  /*1c4f0*/  ELECT P6, UR62, PT ;  /* 0x00000000003e782f */ /* 0x000fe400038c0000 */
[----:B------:R-:W-:Y:S01]  /*1c500*/  MOV R14, UR62 ;  /* 0x0000003e000e7c02 */ /* 0x000fe20008000f00 */
[----:B01--45:R-:W-:Y:S10]  /*1c510*/  ENDCOLLECTIVE ;  /* 0x000000000000791b */ /* 0x033ff40003800000 */
.L_x_10805:
[----:B------:R-:W-:Y:S05]  /*1c520*/  BSYNC B0 ;  /* 0x0000000000007941 */ /* 0x000fea0003800000 */
.L_x_10804:
[----:B------:R-:W-:Y:S05]  /*1c530*/  BRA `(.L_x_10806) ;  /* 0xffffffc4009c7947 */ /* 0x000fea000383ffff */
.L_x_10674:
[----:B0-----:R0:W1:Y:S02]  /*1c540*/  SYNCS.PHASECHK.TRANS64.TRYWAIT P0, [R6+URZ], R5 ;  /* 0x00000005060075a7 */ /* 0x001064000800017f */
[----:B-1----:R-:W-:Y:S05]  /*1c550*/  @!P0 NANOSLEEP.SYNCS 0x989680 ;  /* 0x009896800000895d */ /* 0x002fea0003900000 */
[----:B------:R-:W1:Y:S02]  /*1c560*/  @!P0 SYNCS.PHASECHK.TRANS64 P0, [R6+URZ], R5 ;  /* 0x00000005060085a7 */ /* 0x000e64000800007f */
[----:B-1----:R-:W-:Y:S05]  /*1c570*/  @!P0 BRA `(.L_x_10674) ;  /* 0xfffffffc00f08947 */ /* 0x002fea000383ffff */
[----:B------:R-:W-:Y:S05]  /*1c580*/  BRA `(.L_x_10807) ;  /* 0xffffffc400d87947 */ /* 0x000fea000383ffff */
.L_x_10675:
[----:B-1----:R1:W2:Y:S02]  /*1c590*/  SYNCS.PHASECHK.TRANS64.TRYWAIT P0, [R7+URZ], R2 ;  /* 0x00000002070075a7 */ /* 0x0022a4000800017f */
[----:B--2---:R-:W-:Y:S05]  /*1c5a0*/  @!P0 NANOSLEEP.SYNCS 0x989680 ;  /* 0x009896800000895d */ /* 0x004fea0003900000 */
[----:B------:R-:W2:Y:S02]  /*1c5b0*/  @!P0 SYNCS.PHASECHK.TRANS64 P0, [R7+URZ], R2 ;  /* 0x00000002070085a7 */ /* 0x000ea4000800007f */
[----:B--2---:R-:W-:Y:S05]  /*1c5c0*/  @!P0 BRA `(.L_x_10675) ;  /* 0xfffffffc00f08947 */ /* 0x004fea000383ffff */
[----:B------:R-:W-:Y:S05]  /*1c5d0*/  BRA `(.L_x_10808) ;  /* 0xffffffc400cc7947 */ /* 0x000fea000383ffff */
.L_x_10677:
[----:B--2---:R2:W3:Y:S02]  /*1c5e0*/  SYNCS.PHASECHK.TRANS64.TRYWAIT P0, [R4+URZ], R5 ;  /* 0x00000005040075a7 */ /* 0x0044e4000800017f */
[----:B---3--:R-:W-:Y:S05]  /*1c5f0*/  @!P0 NANOSLEEP.SYNCS 0x989680 ;  /* 0x009896800000895d */ /* 0x008fea0003900000 */
[----:B------:R-:W3:Y:S02]  /*1c600*/  @!P0 SYNCS.PHASECHK.TRANS64 P0, [R4+URZ], R5 ;  /* 0x00000005040085a7 */ /* 0x000ee4000800007f */
[----:B---3--:R-:W-:Y:S05]  /*1c610*/  @!P0 BRA `(.L_x_10677) ;  /* 0xfffffffc00f08947 */ /* 0x008fea000383ffff */
[----:B------:R-:W-:Y:S05]  /*1c620*/  BRA `(.L_x_10809) ;  /* 0xffffffc400d47947 */ /* 0x000fea000383ffff */
.L_x_10810:
        /* <DEDUP_REMOVED lines=13> */
.L_x_15139:


//--------------------- .text._ZN7cutlass13device_kernelIN5flash11enable_sm90INS1_16FlashAttnFwdSm90INS1_25CollectiveMainloopFwdSm90ILi2EN4cute5tupleIJNS5_1CILi1EEES8_S8_EEENS6_IJNS7_ILi128EEENS7_ILi96EEENS7_ILi64EEEEEELi256ENS_10bfloat16_tEfNS_4arch4Sm90ELb0ELb1ELb0ELb0ELb0ELb0ELb0ELb1ELb0ELb1ELb0ELb0EEENS1_21CollectiveEpilogueFwdINS6_IJSA_NS7_ILi256EEESB_EEES9_SE_SG_Li256ELb0ELb1ELb0ELb0EEENS1_30DynamicPersistentTileSchedulerILi256ELi128ELb0ELb1ELb1EEEEEEEEEvNT_6ParamsE --------------------------
	.section	.text._ZN7cutlass13device_kernelIN5flash11enable_sm90INS1_16FlashAttnFwdSm90INS1_25CollectiveMainloopFwdSm90ILi2EN4cute5tupleIJNS5_1CILi1EEES8_S8_EEENS6_IJNS7_ILi128EEENS7_ILi96EEENS7_ILi64EEEEEELi256ENS_10bfloat16_tEfNS_4arch4Sm90ELb0ELb1ELb0ELb0ELb0ELb0ELb0ELb1ELb0ELb1ELb0ELb0EEENS1_21CollectiveEpilogueFwdINS6_IJSA_NS7_ILi256EEESB_EEES9_SE_SG_Li256ELb0ELb1ELb0ELb0EEENS1_30DynamicPersistentTileSchedulerILi256ELi128ELb0ELb1ELb1EEEEEEEEEvNT_6ParamsE,"ax",@progbits
	.align	128
.text._ZN7cutlass13device_kernelIN5flash11enable_sm90INS1_16FlashAttnFwdSm90INS1_25CollectiveMainloopFwdSm90ILi2EN4cute5tupleIJNS5_1CILi1EEES8_S8_EEENS6_IJNS7_ILi128EEENS7_ILi96EEENS7_ILi64EEEEEELi256ENS_10bfloat16_tEfNS_4arch4Sm90ELb0ELb1ELb0ELb0ELb0ELb0ELb0ELb1ELb0ELb1ELb0ELb0EEENS1_21CollectiveEpilogueFwdINS6_IJSA_NS7_ILi256EEESB_EEES9_SE_SG_Li256ELb0ELb1ELb0ELb0EEENS1_30DynamicPersistentTileSchedulerILi256ELi128ELb0ELb1ELb1EEEEEEEEEvNT_6ParamsE:
        .type           _ZN7cutlass13device_kernelIN5flash11enable_sm90INS1_16FlashAttnFwdSm90INS1_25CollectiveMainloopFwdSm90ILi2EN4cute5tupleIJNS5_1CILi1EEES8_S8_EEENS6_IJNS7_ILi128EEENS7_ILi96EEENS7_ILi64EEEEEELi256ENS_10bfloat16_tEfNS_4arch4Sm90ELb0ELb1ELb0ELb0ELb0ELb0ELb0ELb1ELb0ELb1ELb0ELb0EEENS1_21CollectiveEpilogueFwdINS6_IJSA_NS7_ILi256EEESB_EEES9_SE_SG_Li256ELb0ELb1ELb0ELb0EEENS1_30DynamicPersistentTileSchedulerILi256ELi128ELb0ELb1ELb1EEEEEEEEEvNT_6ParamsE,@function
        .size           _ZN7cutlass13device_kernelIN5flash11enable_sm90INS1_16FlashAttnFwdSm90INS1_25CollectiveMainloopFwdSm90ILi2EN4cute5tupleIJNS5_1CILi1EEES8_S8_EEENS6_IJNS7_ILi128EEENS7_ILi96EEENS7_ILi64EEEEEELi256ENS_10bfloat16_tEfNS_4arch4Sm90ELb0ELb1ELb0ELb0ELb0ELb0ELb0ELb1ELb0ELb1ELb0ELb0EEENS1_21CollectiveEpilogueFwdINS6_IJSA_NS7_ILi256EEESB_EEES9_SE_SG_Li256ELb0ELb1ELb0ELb0EEENS1_30DynamicPersistentTileSchedulerILi256ELi128ELb0ELb1ELb1EEEEEEEEEvNT_6ParamsE,(.L_x_15140 - _ZN7cutlass13device_kernelIN5flash11enable_sm90INS1_16FlashAttnFwdSm90INS1_25CollectiveMainloopFwdSm90ILi2EN4cute5tupleIJNS5_1CILi1EEES8_S8_EEENS6_IJNS7_ILi128EEENS7_ILi96EEENS7_ILi64EEEEEELi256ENS_10bfloat16_tEfNS_4arch4Sm90ELb0ELb1ELb0ELb0ELb0ELb0ELb0ELb1ELb0ELb1ELb0ELb0EEENS1_21CollectiveEpilogueFwdINS6_IJSA_NS7_ILi256EEESB_EEES9_SE_SG_Li256ELb0ELb1ELb0ELb0EEENS1_30DynamicPersistentTileSchedulerILi256ELi128ELb0ELb1ELb1EEEEEEEEEvNT_6ParamsE)
        .other          _ZN7cutlass13device_kernelIN5flash11enable_sm90INS1_16FlashAttnFwdSm90INS1_25CollectiveMainloopFwdSm90ILi2EN4cute5tupleIJNS5_1CILi1EEES8_S8_EEENS6_IJNS7_ILi128EEENS7_ILi96EEENS7_ILi64EEEEEELi256ENS_10bfloat16_tEfNS_4arch4Sm90ELb0ELb1ELb0ELb0ELb0ELb0ELb0ELb1ELb0ELb1ELb0ELb0EEENS1_21CollectiveEpilogueFwdINS6_IJSA_NS7_ILi256EEESB_EEES9_SE_SG_Li256ELb0ELb1ELb0ELb0EEENS1_30DynamicPersistentTileSchedulerILi256ELi128ELb0ELb1ELb1EEEEEEEEEvNT_6ParamsE,@"STO_CUDA_ENTRY STV_DEFAULT"
_ZN7cutlass13device_kernelIN5flash11enable_sm90INS1_16FlashAttnFwdSm90INS1_25CollectiveMainloopFwdSm90ILi2EN4cute5tupleIJNS5_1CILi1EEES8_S8_EEENS6_IJNS7_ILi128EEENS7_ILi96EEENS7_ILi64EEEEEELi256ENS_10bfloat16_tEfNS_4arch4Sm90ELb0ELb1ELb0ELb0ELb0ELb0ELb0ELb1ELb0ELb1ELb0ELb0EEENS1_21CollectiveEpilogueFwdINS6_IJSA_NS7_ILi256EEESB_EEES9_SE_SG_Li256ELb0ELb1ELb0ELb0EEENS1_30DynamicPersistentTileSchedulerILi256ELi128ELb0ELb1ELb1EEEEEEEEEvNT_6ParamsE:
        /* <DEDUP_REMOVED lines=18> */
.L_x_10812:
[----:B------:R-:W-:Y:S05]  /*0120*/  BSYNC B0 ;  /* 0x0000000000007941 */ /* 0x000fea0003800000 */
.L_x_10811:
        /* <DEDUP_REMOVED lines=41> */
.L_x_10813:
        /* <DEDUP_REMOVED lines=22> */
.L_x_10814:
        /* <DEDUP_REMOVED lines=18> */
.L_x_10815:
        /* <DEDUP_REMOVED lines=22> */
.L_x_10816:
        /* <DEDUP_REMOVED lines=22> */
.L_x_10817:
[----:B------:R-:W-:Y:S01]  /*0900*/  PLOP3.LUT P0, PT, PT, PT, UP0, 0x80, 0x0 ;  /* 0x000000000000781c */ /* 0x000fe20003f0f008 */
[----:B------:R-:W-:Y:S01]  /*0910*/  UMOV UR41, 0x1 ;  /* 0x0000000100297882 */ /* 0x000fe20000000000 */
[----:B------:R-:W-:Y:S01]  /*0920*/  NOP ;  /* 0x0000000000007918 */ /* 0x000fe20000000000 */
[----:B------:R-:W-:Y:S01]  /*0930*/  USEL UR41, UR41, 0x2, !UP0 ;  /* 0x0000000229297887 */ /* 0x000fe2000c000000 */
[----:B------:R-:W-:Y:S01]  /*0940*/  ULDC.64 UR46, c[0x0][0x208] ;  /* 0x00008200002e7ab9 */ /* 0x000fe20000000a00 */
[----:B012-4-:R-:W-:Y:S08]  /*0950*/  BAR.SYNC.DEFER_BLOCKING 0x0 ;  /* 0x0000000000007b1d */ /* 0x017ff00000010000 */
[----:B------:R-:W-:Y:S05]  /*0960*/  @!P0 BRA `(.L_x_10818) ;  /* 0x000000f000548947 */ /* 0x000fea0003800000 */
.L_x_10819:
[----:B------:R-:W-:-:S08]  /*0970*/  NOP ;  /* 0x0000000000007918 */ /* 0x000fd00000000000 */
[----:B------:R-:W0:Y:S02]  /*0980*/  USETMAXREG.TRY_ALLOC.CTAPOOL UP0, 0xf0 ;  /* 0x000000f0000079c8 */ /* 0x000e240008000600 */
[----:B0-----:R-:W-:-:S13]  /*0990*/  PLOP3.LUT P0, PT, PT, PT, UP0, 0x80, 0x0 ;  /* 0x000000000000781c */ /* 0x001fda0003f0f008 */
[----:B------:R-:W-:Y:S05]  /*09a0*/  @!P0 BRA `(.L_x_10819) ;  /* 0xfffffffc00f08947 */ /* 0x000fea000383ffff */
[----:B------:R-:W0:Y:S01]  /*09b0*/  S2R R0, SR_TID.X ;  /* 0x0000000000007919 */ /* 0x000e220000002100 */
[----:B------:R-:W1:Y:S08]  /*09c0*/  S2UR UR4, SR_CTAID.X ;  /* 0x00000000000479c3 */ /* 0x000e700000002500 */
[----:B------:R-:W-:Y:S08]  /*09d0*/  BAR.ARV 0x4, 0x180 ;  /* 0x0106000000007b1d */ /* 0x000ff00000002000 */
[----:B------:R-:W-:Y:S06]  /*09e0*/  BAR.ARV 0x8, 0x180 ;  /* 0x0206000000007b1d */ /* 0x000fec0000002000 */
[----:B0-----:R-:W-:-:S04]  /*09f0*/  SHF.R.U32.HI R0, RZ, 0x7, R0 ;  /* 0x00000007ff007819 */ /* 0x001fc80000011600 */
[----:B------:R-:W-:Y:S02]  /*0a00*/  ISETP.NE.AND P0, PT, R0, 0x1, PT ;  /* 0x000000010000780c */ /* 0x000fe40003f05270 */
[----:B------:R-:W1:Y:S11]  /*0a10*/  LDC R0, c[0x0][0xc38] ;  /* 0x00030e00ff007b82 */ /* 0x000e760000000800 */
[----:B------:R-:W-:Y:S06]  /*0a20*/  @!P0 BAR.ARV 0x9, 0x100 ;  /* 0x0244000000008b1d */ /* 0x000fec0000002000 */
[----:B-1----:R-:W-:-:S13]  /*0a30*/  ISETP.LE.AND P0, PT, R0, UR4, PT ;  /* 0x0000000400007c0c */ /* 0x002fda000bf03270 */
[----:B------:R-:W-:Y:S05]  /*0a40*/  @P0 EXIT ;  /* 0x000000000000094d */ /* 0x000fea0003800000 */
[----:B------:R-:W0:Y:S01]  /*0a50*/  S2R R2, SR_TID.X ;  /* 0x0000000000027919 */ /* 0x000e220000002100 */
[----:B------:R-:W-:Y:S01]  /*0a60*/  ULOP3.LUT UR44, UR41, 0x1, URZ, 0xfc, !UPT ;  /* 0x00000001292c7892 */ /* 0x000fe2000f8efc3f */
[----:B------:R-:W-:Y:S01]  /*0a70*/  UMOV UR38, URZ ;  /* 0x0000003f00267c82 */ /* 0x000fe20008000000 */
[----:B------:R-:W-:Y:S01]  /*0a80*/  UMOV UR37, URZ ;  /* 0x0000003f00257c82 */ /* 0x000fe20008000000 */
[----:B------:R-:W-:Y:S01]  /*0a90*/  UMOV UR36, URZ ;  /* 0x0000003f00247c82 */ /* 0x000fe20008000000 */
[----:B0-----:R-:W-:-:S05]  /*0aa0*/  VIADD R214, R2, 0xffffff80 ;  /* 0xffffff8002d67836 */ /* 0x001fca0000000000 */
[----:B------:R-:W-:-:S04]  /*0ab0*/  SHF.R.S32.HI R3, RZ, 0x1f, R214 ;  /* 0x0000001fff037819 */ /* 0x000fc800000114d6 */
[CC--:B------:R-:W-:Y:S02]  /*0ac0*/  LEA.HI R0, R3.reuse, R214.reuse, RZ, 0x7 ;  /* 0x000000d603007211 */ /* 0x0c0fe400078f38ff */
[CC--:B------:R-:W-:Y:S02]  /*0ad0*/  LEA.HI R2, R3.reuse, R214.reuse, RZ, 0x4 ;  /* 0x000000d603027211 */ /* 0x0c0fe400078f20ff */
[----:B------:R-:W-:Y:S02]  /*0ae0*/  LOP3.LUT R5, R0, 0xffffff80, RZ, 0xc0, !PT ;  /* 0xffffff8000057812 */ /* 0x000fe400078ec0ff */
[----:B------:R-:W-:Y:S02]  /*0af0*/  SHF.R.S32.HI R7, RZ, 0x4, R2 ;  /* 0x00000004ff077819 */ /* 0x000fe40000011402 */
[----:B------:R-:W-:Y:S01]  /*0b00*/  LEA.HI R4, R3, R214, RZ, 0x5 ;  /* 0x000000d603047211 */ /* 0x000fe200078f28ff */
[----:B------:R-:W-:Y:S01]  /*0b10*/  IMAD.IADD R206, R214, 0x1, -R5 ;  /* 0x00000001d6ce7824 */ /* 0x000fe200078e0a05 */
[----:B------:R-:W-:-:S02]  /*0b20*/  LOP3.LUT R5, R2, 0x3fffff0, RZ, 0xc0, !PT ;  /* 0x03fffff002057812 */ /* 0x000fc400078ec0ff */
[----:B------:R-:W-:Y:S01]  /*0b30*/  LEA.HI R2, R2, R7, RZ, 0x1 ;  /* 0x0000000702027211 */ /* 0x000fe200078f08ff */
[----:B------:R-:W-:Y:S01]  /*0b40*/  IMAD.SHL.U32 R4, R4, 0x20, RZ ;  /* 0x0000002004047824 */ /* 0x000fe200078e00ff */
[----:B------:R-:W-:Y:S01]  /*0b50*/  SHF.R.S32.HI R9, RZ, 0x1f, R206 ;  /* 0x0000001fff097819 */ /* 0x000fe200000114ce */
[----:B------:R-:W-:Y:S01]  /*0b60*/  IMAD.IADD R5, R214, 0x1, -R5 ;  /* 0x00000001d6057824 */ /* 0x000fe200078e0a05 */
[----:B------:R-:W-:Y:S02]  /*0b70*/  LOP3.LUT R2, R2, 0x1ffffffe, RZ, 0xc0, !PT ;  /* 0x1ffffffe02027812 */ /* 0x000fe400078ec0ff */
[----:B------:R-:W-:Y:S02]  /*0b80*/  LEA.HI R6, R9, R206, RZ, 0x2 ;  /* 0x000000ce09067211 */ /* 0x000fe400078f10ff */
[----:B------:R-:W-:Y:S01]  /*0b90*/  LEA.HI R10, R3, R214, RZ, 0x2 ;  /* 0x000000d6030a7211 */ /* 0x000fe200078f10ff */
[----:B------:R-:W-:Y:S01]  /*0ba0*/  IMAD.IADD R2, R7, 0x1, -R2 ;  /* 0x0000000107027824 */ /* 0x000fe200078e0a02 */
[----:B------:R-:W-:-:S02]  /*0bb0*/  SHF.R.S32.HI R8, RZ, 0x2, R6 ;  /* 0x00000002ff087819 */ /* 0x000fc40000011406 */
[----:B------:R-:W-:Y:S02]  /*0bc0*/  SHF.R.S32.HI R11, RZ, 0x1f, R6 ;  /* 0x0000001fff0b7819 */ /* 0x000fe40000011406 */
[----:B------:R-:W-:Y:S02]  /*0bd0*/  LOP3.LUT R4, R4, 0xfffffc00, RZ, 0xc0, !PT ;  /* 0xfffffc0004047812 */ /* 0x000fe400078ec0ff */
[----:B------:R-:W-:Y:S02]  /*0be0*/  LOP3.LUT R7, R10, 0xfffffffc, RZ, 0xc0, !PT ;  /* 0xfffffffc0a077812 */ /* 0x000fe400078ec0ff */
[----:B------:R-:W-:Y:S01]  /*0bf0*/  LEA.HI R3, R3, R214, RZ, 0x3 ;  /* 0x000000d603037211 */ /* 0x000fe200078f18ff */
[----:B------:R-:W-:Y:S01]  /*0c00*/  IMAD R5, R5, 0x40, R4 ;  /* 0x0000004005057824 */ /* 0x000fe200078e0204 */
[----:B------:R-:W-:Y:S01]  /*0c10*/  LEA.HI R11, R11, R8, RZ, 0x3 ;  /* 0x000000080b0b7211 */ /* 0x000fe200078f18ff */
[----:B------:R-:W-:Y:S01]  /*0c20*/  IMAD.IADD R4, R214, 0x1, -R7 ;  /* 0x00000001d6047824 */ /* 0x000fe200078e0a07 */
[----:B------:R-:W-:Y:S01]  /*0c30*/  SHF.R.S32.HI R207, RZ, 0x7, R0 ;  /* 0x00000007ffcf7819 */ /* 0x000fe20000011400 */
[----:B------:R-:W-:Y:S01]  /*0c40*/  IMAD R209, R2, 0x8, R5 ;  /* 0x0000000802d17824 */ /* 0x000fe200078e0205 */
[----:B------:R-:W-:-:S02]  /*0c50*/  LOP3.LUT R7, R3, 0xfffffff8, RZ, 0xc0, !PT ;  /* 0xfffffff803077812 */ /* 0x000fc400078ec0ff */
[----:B------:R-:W-:Y:S02]  /*0c60*/  LOP3.LUT R11, R11, 0xfffffff8, RZ, 0xc0, !PT ;  /* 0xfffffff80b0b7812 */ /* 0x000fe400078ec0ff */
[----:B------:R-:W-:Y:S01]  /*0c70*/  LEA.HI R9, R9, R206, RZ, 0x5 ;  /* 0x000000ce09097211 */ /* 0x000fe200078f28ff */
[----:B------:R-:W-:Y:S01]  /*0c80*/  IMAD.IADD R202, R214, 0x1, -R7 ;  /* 0x00000001d6ca7824 */ /* 0x000fe200078e0a07 */
[----:B------:R-:W-:Y:S01]  /*0c90*/  LEA.HI R0, R0, R207, RZ, 0x1 ;  /* 0x000000cf00007211 */ /* 0x000fe200078f08ff */
[----:B------:R-:W-:Y:S01]  /*0ca0*/  IMAD.IADD R8, R8, 0x1, -R11 ;  /* 0x0000000108087824 */ /* 0x000fe200078e0a0b */
[----:B------:R-:W-:Y:S01]  /*0cb0*/  SHF.R.S32.HI R9, RZ, 0x5, R9 ;  /* 0x00000005ff097819 */ /* 0x000fe20000011409 */
[----:B------:R-:W-:Y:S01]  /*0cc0*/  IMAD.SHL.U32 R19, R202, 0x8, RZ ;  /* 0x00000008ca137824 */ /* 0x000fe200078e00ff */
[----:B------:R-:W-:Y:S02]  /*0cd0*/  LEA.HI R10, R4, R4, RZ, 0x1 ;  /* 0x00000004040a7211 */ /* 0x000fe400078f08ff */
[----:B------:R-:W-:Y:S01]  /*0ce0*/  LOP3.LUT R0, R0, 0x3fffffe, RZ, 0xc0, !PT ;  /* 0x03fffffe00007812 */ /* 0x000fe200078ec0ff */
[----:B------:R-:W-:Y:S01]  /*0cf0*/  IMAD R9, R9, 0x10, R8 ;  /* 0x0000001009097824 */ /* 0x000fe200078e0208 */
[----:B------:R-:W-:Y:S01]  /*0d00*/  LOP3.LUT R11, R10, 0x1ffffffe, RZ, 0xc0, !PT ;  /* 0x1ffffffe0a0b7812 */ /* 0x000fe200078ec0ff */
[----:B------:R-:W-:Y:S01]  /*0d10*/  VIADD R200, R19, 0x40 ;  /* 0x0000004013c87836 */ /* 0x000fe20000000000 */
[----:B------:R-:W-:Y:S01]  /*0d20*/  SHF.R.S32.HI R205, RZ, 0x3, R3 ;  /* 0x00000003ffcd7819 */ /* 0x000fe20000011403 */
[----:B------:R-:W-:Y:S01]  /*0d30*/  IMAD.IADD R0, R207, 0x1, -R0 ;  /* 0x00000001cf007824 */ /* 0x000fe200078e0a00 */
[----:B------:R-:W-:Y:S01]  /*0d40*/  LOP3.LUT R3, R6, 0x7ffffffc, RZ, 0xc0, !PT ;  /* 0x7ffffffc06037812 */ /* 0x000fe200078ec0ff */
        /* <DEDUP_REMOVED lines=8> */
[----:B------:R-:W-:-:S02]  /*0dd0*/  IMAD.IADD R18, R206, 0x1, -R3 ;  /* 0x00000001ce127824 */ /* 0x000fc400078e0a03 */
[----:B------:R-:W-:-:S07]  /*0de0*/  IMAD R22, R11, 0x8, R208 ;  /* 0x000000080b167824 */ /* 0x000fce00078e02d0 */
.L_x_10916:
        /* <DEDUP_REMOVED lines=21> */
.L_x_10820:
[----:B------:R-:W-:Y:S01]  /*0f40*/  ULDC UR7, c[0x0][0xc54] ;  /* 0x0003150000077ab9 */ /* 0x000fe20000000800 */
[----:B------:R-:W-:Y:S01]  /*0f50*/  UMOV UR6, UR9 ;  /* 0x0000000900067c82 */ /* 0x000fe20008000000 */
[----:B------:R-:W-:-:S11]  /*0f60*/  UISETP.NE.AND UP0, UPT, UR7, 0x1, UPT ;  /* 0x000000010700788c */ /* 0x000fd6000bf05270 */
[----:B------:R-:W-:Y:S02]  /*0f70*/  @UP0 ULDC.64 UR10, c[0x0][0xc58] ;  /* 0x00031600000a0ab9 */ /* 0x000fe40000000a00 */
[----:B------:R-:W-:-:S04]  /*0f80*/  UIMAD.WIDE.U32 UR4, UR9, UR10, URZ ;  /* 0x0000000a090472a5 */ /* 0x000fc8000f8e003f */
[----:B------:R-:W-:-:S04]  /*0f90*/  @UP0 USHF.R.U32.HI UR6, URZ, UR11, UR5 ;  /* 0x0000000b3f060299 */ /* 0x000fc80008011605 */
[----:B------:R-:W-:-:S12]  /*0fa0*/  UIMAD UR4, UR6, UR7, URZ ;  /* 0x00000007060472a4 */ /* 0x000fd8000f8e023f */
.L_x_10821:
[----:B------:R-:W0:Y:S01]  /*0fb0*/  LDC R0, c[0x0][0x448] ;  /* 0x00011200ff007b82 */ /* 0x000e220000000800 */
[----:B------:R-:W-:Y:S01]  /*0fc0*/  ULOP3.LUT UR6, URZ, UR6, URZ, 0x33, !UPT ;  /* 0x000000063f067292 */ /* 0x000fe2000f8e333f */
[----:B------:R-:W-:Y:S01]  /*0fd0*/  ULDC UR40, c[0x0][0xc48] ;  /* 0x0003120000287ab9 */ /* 0x000fe20000000800 */
[----:B------:R-:W-:Y:S01]  /*0fe0*/  ULDC UR5, c[0x0][0xc3c] ;  /* 0x00030f0000057ab9 */ /* 0x000fe20000000800 */
[----:B------:R-:W-:Y:S02]  /*0ff0*/  UISETP.NE.AND UP0, UPT, UR40, 0x1, UPT ;  /* 0x000000012800788c */ /* 0x000fe4000bf05270 */
[----:B------:R-:W-:Y:S02]  /*1000*/  UIADD3 UR6, UR6, UR5, URZ ;  /* 0x0000000506067290 */ /* 0x000fe4000fffe03f */
[----:B------:R-:W1:Y:S01]  /*1010*/  LDC.64 R8, c[0x0][0x9e0] ;  /* 0x00027800ff087b82 */ /* 0x000e620000000a00 */
[----:B------:R-:W-:Y:S02]  /*1020*/  UIADD3 UR4, UR9, -UR4, URZ ;  /* 0x8000000409047290 */ /* 0x000fe4000fffe03f */
[----:B------:R-:W-:Y:S01]  /*1030*/  USHF.L.U32 UR43, UR6, 0x7, URZ ;  /* 0x00000007062b7899 */ /* 0x000fe2000800063f */
[----:B------:R-:W-:Y:S01]  /*1040*/  ULDC.64 UR10, c[0x0][0x418] ;  /* 0x00010600000a7ab9 */ /* 0x000fe20000000a00 */
[----:B------:R-:W-:Y:S01]  /*1050*/  ULDC UR7, c[0x0][0xc54] ;  /* 0x0003150000077ab9 */ /* 0x000fe20000000800 */
[----:B------:R-:W-:-:S02]  /*1060*/  ISETP.NE.U32.AND P0, PT, RZ, UR10, PT ;  /* 0x0000000aff007c0c */ /* 0x000fc4000bf05070 */
[----:B------:R-:W2:Y:S01]  /*1070*/  LDC R6, c[0x0][0x288] ;  /* 0x0000a200ff067b82 */ /* 0x000ea20000000800 */
[----:B------:R-:W-:Y:S02]  /*1080*/  UIADD3 UR6, UR43, 0x7f, URZ ;  /* 0x0000007f2b067890 */ /* 0x000fe4000fffe03f */
[----:B------:R-:W-:Y:S01]  /*1090*/  UIMAD UR8, UR8, UR7, UR4 ;  /* 0x00000007080872a4 */ /* 0x000fe2000f8e0204 */
[----:B------:R-:W-:Y:S02]  /*10a0*/  ISETP.NE.AND.EX P0, PT, RZ, UR11, PT, P0 ;  /* 0x0000000bff007c0c */ /* 0x000fe4000bf05300 */
[----:B------:R-:W-:Y:S01]  /*10b0*/  @UP0 ULDC UR4, c[0x0][0xc4c] ;  /* 0x0003130000040ab9 */ /* 0x000fe20000000800 */
[----:B------:R-:W-:Y:S01]  /*10c0*/  @UP0 ULDC UR7, c[0x0][0xc50] ;  /* 0x0003140000070ab9 */ /* 0x000fe20000000800 */
[----:B0-----:R-:W-:Y:S01]  /*10d0*/  ISETP.NE.AND P1, PT, R0, 0x1, PT ;  /* 0x000000010000780c */ /* 0x001fe20003f25270 */
[----:B------:R-:W0:Y:S01]  /*10e0*/  LDC R7, c[0x0][0x2f0] ;  /* 0x0000bc00ff077b82 */ /* 0x000e220000000800 */
[----:B------:R-:W-:Y:S01]  /*10f0*/  UIMAD.WIDE.U32 UR4, UR8, UR4, URZ ;  /* 0x00000004080472a5 */ /* 0x000fe2000f8e003f */
[----:B------:R-:W-:Y:S01]  /*1100*/  IMAD.U32 R2, RZ, RZ, UR6 ;  /* 0x00000006ff027e24 */ /* 0x000fe2000f8e00ff */
[----:B------:R-:W-:-:S02]  /*1110*/  UMOV UR42, UR8 ;  /* 0x00000008002a7c82 */ /* 0x000fc40008000000 */
[----:B------:R-:W-:Y:S01]  /*1120*/  @UP0 USHF.R.U32.HI UR42, URZ, UR7, UR5 ;  /* 0x000000073f2a0299 */ /* 0x000fe20008011605 */
[----:B-1----:R-:W-:Y:S02]  /*1130*/  ISETP.GE.AND P2, PT, R9, 0x1, PT ;  /* 0x000000010900780c */ /* 0x002fe40003f46270 */
[----:B------:R-:W1:Y:S01]  /*1140*/  LDC R0, c[0x0][0x424] ;  /* 0x00010900ff007b82 */ /* 0x000e620000000800 */
[----:B------:R-:W-:-:S04]  /*1150*/  UIADD3 UR4, -UR42, URZ, URZ ;  /* 0x0000003f2a047290 */ /* 0x000fc8000fffe13f */
[----:B------:R-:W-:Y:S01]  /*1160*/  UIMAD UR40, UR40, UR4, UR8 ;  /* 0x00000004282872a4 */ /* 0x000fe2000f8e0208 */
[----:B--2---:R-:W-:Y:S02]  /*1170*/  IADD3 R5, -R6, 0x1, RZ ;  /* 0x0000000106057810 */ /* 0x004fe40007ffe1ff */
[----:B------:R-:W2:Y:S08]  /*1180*/  @P1 LDC R3, c[0x0][0x44c] ;  /* 0x00011300ff031b82 */ /* 0x000eb00000000800 */
[----:B------:R-:W3:Y:S01]  /*1190*/  @P1 LDC R4, c[0x0][0x450] ;  /* 0x00011400ff041b82 */ /* 0x000ee20000000800 */
[----:B-1----:R-:W-:-:S05]  /*11a0*/  SEL R0, R0, 0x1, P0 ;  /* 0x0000000100007807 */ /* 0x002fca0000000000 */
[CC--:B0-----:R-:W-:Y:S02]  /*11b0*/  IMAD R5, R0.reuse, R7.reuse, R5 ;  /* 0x0000000700057224 */ /* 0x0c1fe400078e0205 */
[----:B------:R-:W-:Y:S02]  /*11c0*/  IMAD R16, R0, R7, RZ ;  /* 0x0000000700107224 */ /* 0x000fe400078e02ff */
[----:B--2---:R-:W-:-:S05]  /*11d0*/  @P1 IMAD.HI.U32 R3, R3, UR6, RZ ;  /* 0x0000000603031c27 */ /* 0x004fca000f8e00ff */
[----:B---3--:R-:W-:-:S05]  /*11e0*/  @P1 SHF.R.U32.HI R2, RZ, R4, R3 ;  /* 0x00000004ff021219 */ /* 0x008fca0000011603 */
        /* <DEDUP_REMOVED lines=13> */
.L_x_10823:
[----:B------:R-:W-:-:S13]  /*12c0*/  ISETP.NE.AND P0, PT, R9, 0x1, PT ;  /* 0x000000010900780c */ /* 0x000fda0003f05270 */
[----:B------:R-:W0:Y:S02]  /*12d0*/  @P0 LDC.64 R4, c[0x0][0x9e8] ;  /* 0x00027a00ff040b82 */ /* 0x000e240000000a00 */
[----:B0-----:R-:W-:-:S05]  /*12e0*/  @P0 IMAD.HI.U32 R4, R3, R4, RZ ;  /* 0x0000000403040227 */ /* 0x001fca00078e00ff */
[----:B------:R-:W-:-:S07]  /*12f0*/  @P0 SHF.R.U32.HI R3, RZ, R5, R4 ;  /* 0x00000005ff030219 */ /* 0x000fce0000011604 */
.L_x_10824:
[----:B------:R-:W-:-:S05]  /*1300*/  IMAD R3, R3, R9, R9 ;  /* 0x0000000903037224 */ /* 0x000fca00078e0209 */
[----:B------:R-:W-:-:S07]  /*1310*/  VIMNMX R2, R2, R3, PT ;  /* 0x0000000302027248 */ /* 0x000fce0003fe0100 */
.L_x_10822:
[----:B------:R-:W0:Y:S01]  /*1320*/  @P1 LDC R4, c[0x0][0x44c] ;  /* 0x00011300ff041b82 */ /* 0x000e220000000800 */
[----:B------:R-:W-:Y:S01]  /*1330*/  IMAD.U32 R3, RZ, RZ, UR43 ;  /* 0x0000002bff037e24 */ /* 0x000fe2000f8e00ff */
[----:B------:R-:W-:Y:S01]  /*1340*/  ULDC UR4, c[0x0][0x9dc] ;  /* 0x0002770000047ab9 */ /* 0x000fe20000000800 */
[-C--:B------:R-:W-:Y:S02]  /*1350*/  IMAD R6, R0, R7.reuse, -R6 ;  /* 0x0000000700067224 */ /* 0x080fe400078e0a06 */
[----:B------:R-:W-:Y:S02]  /*1360*/  VIADD R2, R2, 0x5f ;  /* 0x0000005f02027836 */ /* 0x000fe40000000000 */
[----:B------:R-:W-:Y:S01]  /*1370*/  IMAD R0, R0, R7, 0x5f ;  /* 0x0000005f00007424 */ /* 0x000fe200078e0207 */
[----:B------:R-:W1:Y:S01]  /*1380*/  @P1 LDC R5, c[0x0][0x450] ;  /* 0x00011400ff051b82 */ /* 0x000e620000000800 */
[----:B------:R-:W-:-:S04]  /*1390*/  IMAD.HI R2, R2, 0x2aaaaaab, RZ ;  /* 0x2aaaaaab02027827 */ /* 0x000fc800078e02ff */
[----:B------:R-:W-:-:S04]  /*13a0*/  IMAD.HI R0, R0, 0x2aaaaaab, RZ ;  /* 0x2aaaaaab00007827 */ /* 0x000fc800078e02ff */
[----:B0-----:R-:W-:-:S05]  /*13b0*/  @P1 IMAD.HI.U32 R4, R4, UR43, RZ ;  /* 0x0000002b04041c27 */ /* 0x001fca000f8e00ff */
[----:B-1----:R-:W-:Y:S02]  /*13c0*/  @P1 SHF.R.U32.HI R3, RZ, R5, R4 ;  /* 0x00000005ff031219 */ /* 0x002fe40000011604 */
[----:B------:R-:W-:-:S03]  /*13d0*/  SHF.R.U32.HI R5, RZ, 0x1f, R2 ;  /* 0x0000001fff057819 */ /* 0x000fc60000011602 */
[----:B------:R-:W-:Y:S01]  /*13e0*/  IMAD.IADD R6, R6, 0x1, R3 ;  /* 0x0000000106067824 */ /* 0x000fe200078e0203 */
[----:B------:R-:W-:Y:S02]  /*13f0*/  SHF.R.U32.HI R3, RZ, 0x1f, R0 ;  /* 0x0000001fff037819 */ /* 0x000fe40000011600 */
[----:B------:R-:W-:Y:S01]  /*1400*/  LEA.HI.SX32 R176, R2, R5, 0x1c ;  /* 0x0000000502b07211 */ /* 0x000fe200078fe2ff */
[----:B------:R-:W-:Y:S01]  /*1410*/  VIADD R4, R6, -UR4 ;  /* 0x8000000406047c36 */ /* 0x000fe20008000000 */
[----:B------:R-:W-:-:S04]  /*1420*/  LEA.HI.SX32 R3, R0, R3, 0x1c ;  /* 0x0000000300037211 */ /* 0x000fc800078fe2ff */
[----:B------:R-:W-:Y:S02]  /*1430*/  R2UR UR4, R4 ;  /* 0x00000000040472ca */ /* 0x000fe400000e0000 */
[----:B------:R-:W-:Y:S01]  /*1440*/  VIMNMX R176, R3, R176, PT ;  /* 0x000000b003b07248 */ /* 0x000fe20003fe0100 */
[----:B------:R-:W-:-:S12]  /*1450*/  @!P2 BRA `(.L_x_10825) ;  /* 0x000000000044a947 */ /* 0x000fd80003800000 */
        /* <DEDUP_REMOVED lines=9> */
.L_x_10826:
[----:B------:R-:W-:-:S13]  /*14f0*/  ISETP.NE.AND P0, PT, R9, 0x1, PT ;  /* 0x000000010900780c */ /* 0x000fda0003f05270 */
[----:B------:R-:W0:Y:S02]  /*1500*/  @P0 LDC.64 R2, c[0x0][0x9e8] ;  /* 0x00027a00ff020b82 */ /* 0x000e240000000a00 */
[----:B0-----:R-:W-:-:S05]  /*1510*/  @P0 IMAD.HI.U32 R0, R6, R2, RZ ;  /* 0x0000000206000227 */ /* 0x001fca00078e00ff */
[----:B------:R-:W-:-:S07]  /*1520*/  @P0 SHF.R.U32.HI R6, RZ, R3, R0 ;  /* 0x00000003ff060219 */ /* 0x000fce0000011600 */
.L_x_10827:
[----:B------:R-:W-:-:S05]  /*1530*/  IMAD R6, R6, R9, RZ ;  /* 0x0000000906067224 */ /* 0x000fca00078e02ff */
[----:B------:R-:W-:-:S13]  /*1540*/  R2UR UR5, R6 ;  /* 0x00000000060572ca */ /* 0x000fda00000e0000 */
[----:B------:R-:W-:-:S04]  /*1550*/  UISETP.LT.AND UP0, UPT, UR4, UR5, UPT ;  /* 0x000000050400728c */ /* 0x000fc8000bf01270 */
[----:B------:R-:W-:-:S12]  /*1560*/  USEL UR4, UR4, UR5, !UP0 ;  /* 0x0000000504047287 */ /* 0x000fd8000c000000 */
.L_x_10825:
[----:B------:R-:W-:Y:S01]  /*1570*/  UIMAD.WIDE UR4, UR4, 0x2aaaaaab, URZ ;  /* 0x2aaaaaab040478a5 */ /* 0x000fe2000f8e023f */
[----:B------:R-:W-:Y:S01]  /*1580*/  PLOP3.LUT P0, PT, PT, PT, PT, 0x80, 0x0 ;  /* 0x000000000000781c */ /* 0x000fe20003f0f070 */
[----:B------:R-:W-:Y:S01]  /*1590*/  IMAD.MOV.U32 R3, RZ, RZ, RZ ;  /* 0x000000ffff037224 */ /* 0x000fe200078e00ff */
[----:B------:R-:W-:Y:S01]  /*15a0*/  CS2R R4, SRZ ;  /* 0x0000000000047805 */ /* 0x000fe2000001ff00 */
[----:B------:R-:W-:Y:S01]  /*15b0*/  USHF.R.U32.HI UR4, URZ, 0x1f, UR5 ;  /* 0x0000001f3f047899 */ /* 0x000fe20008011605 */
[----:B------:R-:W-:Y:S01]  /*15c0*/  IMAD.MOV.U32 R0, RZ, RZ, RZ ;  /* 0x000000ffff007224 */ /* 0x000fe200078e00ff */
[----:B------:R-:W-:Y:S02]  /*15d0*/  CS2R R178, SRZ ;  /* 0x0000000000b27805 */ /* 0x000fe4000001ff00 */
[----:B------:R-:W-:Y:S01]  /*15e0*/  CS2R R148, SRZ ;  /* 0x0000000000947805 */ /* 0x000fe2000001ff00 */
[----:B------:R-:W-:Y:S01]  /*15f0*/  ULEA.HI.SX32 UR4, UR5, UR4, 0x1c ;  /* 0x0000000405047291 */ /* 0x000fe2000f8fe23f */
[----:B------:R-:W-:Y:S01]  /*1600*/  IMAD.MOV.U32 R177, RZ, RZ, RZ ;  /* 0x000000ffffb17224 */ /* 0x000fe200078e00ff */
[----:B------:R-:W-:-:S02]  /*1610*/  CS2R R144, SRZ ;  /* 0x0000000000907805 */ /* 0x000fc4000001ff00 */
[----:B------:R-:W-:Y:S01]  /*1620*/  CS2R R174, SRZ ;  /* 0x0000000000ae7805 */ /* 0x000fe2000001ff00 */
[----:B------:R-:W-:Y:S01]  /*1630*/  UISETP.LT.AND UP0, UPT, URZ, UR4, UPT ;  /* 0x000000043f00728c */ /* 0x000fe2000bf01270 */
[----:B------:R-:W-:Y:S02]  /*1640*/  CS2R R140, SRZ ;  /* 0x00000000008c7805 */ /* 0x000fe4000001ff00 */
[----:B------:R-:W-:Y:S02]  /*1650*/  CS2R R128, SRZ ;  /* 0x0000000000807805 */ /* 0x000fe4000001ff00 */
[----:B------:R-:W-:Y:S01]  /*1660*/  CS2R R120, SRZ ;  /* 0x0000000000787805 */ /* 0x000fe2000001ff00 */
[----:B------:R-:W-:Y:S01]  /*1670*/  USEL UR39, URZ, UR4, !UP0 ;  /* 0x000000043f277287 */ /* 0x000fe2000c000000 */
[----:B------:R-:W-:Y:S02]  /*1680*/  CS2R R136, SRZ ;  /* 0x0000000000887805 */ /* 0x000fe4000001ff00 */
[----:B------:R-:W-:-:S02]  /*1690*/  CS2R R116, SRZ ;  /* 0x0000000000747805 */ /* 0x000fc4000001ff00 */
[----:B------:R-:W-:Y:S02]  /*16a0*/  CS2R R112, SRZ ;  /* 0x0000000000707805 */ /* 0x000fe4000001ff00 */
[----:B------:R-:W-:Y:S02]  /*16b0*/  CS2R R132, SRZ ;  /* 0x0000000000847805 */ /* 0x000fe4000001ff00 */
[----:B------:R-:W-:Y:S02]  /*16c0*/  CS2R R108, SRZ ;  /* 0x00000000006c7805 */ /* 0x000fe4000001ff00 */
[----:B------:R-:W-:Y:S02]  /*16d0*/  ISETP.GT.AND P1, PT, R176, UR39, PT ;  /* 0x00000027b0007c0c */ /* 0x000fe4000bf24270 */
        /* <DEDUP_REMOVED lines=84> */
.L_x_10829:
        /* <DEDUP_REMOVED lines=13> */
.L_x_11026:
[----:B0-----:R-:W-:Y:S01]  /*1cf0*/  IMAD.U32 R0, RZ, RZ, UR44 ;  /* 0x0000002cff007e24 */ /* 0x001fe2000f8e00ff */
[----:B------:R-:W-:Y:S05]  /*1d00*/  WARPSYNC.ALL ;  /* 0x0000000000007948 */ /* 0x000fea0003800000 */
[----:B------:R0:W-:Y:S01]  /*1d10*/  BAR.SYNC.DEFER_BLOCKING R9, 0x100 ;  /* 0x000400090000751d */ /* 0x0001e20000010000 */
[----:B------:R-:W-:-:S13]  /*1d20*/  ISETP.NE.AND P0, PT, R0, 0x3, PT ;  /* 0x000000030000780c */ /* 0x000fda0003f05270 */
[----:B0-----:R-:W-:Y:S05]  /*1d30*/  @!P0 BRA `(.L_x_10831) ;  /* 0x0000000000048947 */ /* 0x001fea0003800000 */
[----:B------:R-:W-:Y:S01]  /*1d40*/  BPT.TRAP 0x1 ;  /* 0x000000040000795c */ /* 0x000fe20000300000 */
.L_x_10831:
[----:B------:R-:W-:Y:S01]  /*1d50*/  R2UR UR22, R5 ;  /* 0x00000000051672ca */ /* 0x000fe200000e0000 */
[----:B------:R-:W-:-:S05]  /*1d60*/  IMAD.U32 R10, RZ, RZ, UR37 ;  /* 0x00000025ff0a7e24 */ /* 0x000fca000f8e00ff */
[----:B------:R-:W-:-:S07]  /*1d70*/  SHF.L.U32 R10, R10, 0x1f, RZ ;  /* 0x0000001f0a0a7819 */ /* 0x000fce00000006ff */
[----:B------:R-:W-:-:S09]  /*1d80*/  ULEA UR22, UR36, UR22, 0x3 ;  /* 0x0000001624167291 */ /* 0x000fd2000f8e183f */
[----:B------:R0:W1:Y:S01]  /*1d90*/  SYNCS.PHASECHK.TRANS64.TRYWAIT P1, [UR22+0x22830], R10 ;  /* 0x0228300aff0075a7 */ /* 0x0000620008020156 */
[----:B------:R-:W-:Y:S05]  /*1da0*/  @!P0 BRA `(.L_x_10832) ;  /* 0x0000000000048947 */ /* 0x000fea0003800000 */
[----:B------:R-:W-:Y:S01]  /*1db0*/  BPT.TRAP 0x1 ;  /* 0x000000040000795c */ /* 0x000fe20000300000 */
.L_x_10832:
[----:B-1----:R-:W-:Y:S05]  /*1dc0*/  @P1 BRA `(.L_x_10833) ;  /* 0x0000000000081947 */ /* 0x002fea0003800000 */
[----:B------:R-:W1:Y:S02]  /*1dd0*/  SYNCS.PHASECHK.TRANS64.TRYWAIT P1, [UR22+0x22830], R10 ;  /* 0x0228300aff0075a7 */ /* 0x000e640008020156 */
[----:B-1----:R-:W-:Y:S05]  /*1de0*/  @!P1 BRA `(.L_x_10834) ;  /* 0x0000012800109947 */ /* 0x002fea0003800000 */
.L_x_10833:
[----:B------:R-:W-:Y:S01]  /*1df0*/  R2UR UR4, R5 ;  /* 0x00000000050472ca */ /* 0x000fe200000e0000 */
[----:B------:R-:W-:Y:S01]  /*1e00*/  ULOP3.LUT UR16, UR45, 0x10000, URZ, 0xfc, !UPT ;  /* 0x000100002d107892 */ /* 0x000fe2000f8efc3f */
[----:B------:R-:W-:Y:S01]  /*1e10*/  WARPGROUP.ARRIVE ;  /* 0x00000000000079c5 */ /* 0x000fe20000000000 */
[----:B------:R-:W-:Y:S01]  /*1e20*/  UMOV UR17, 0x40000040 ;  /* 0x4000004000117882 */ /* 0x000fe20000000000 */
[----:B------:R-:W-:Y:S01]  /*1e30*/  UMOV UR19, 0x40000040 ;  /* 0x4000004000137882 */ /* 0x000fe20000000000 */
[----:B------:R-:W-:Y:S01]  /*1e40*/  UMOV UR5, 0x40000040 ;  /* 0x4000004000057882 */ /* 0x000fe20000000000 */
[----:B------:R-:W-:Y:S01]  /*1e50*/  UMOV UR7, 0x40000040 ;  /* 0x4000004000077882 */ /* 0x000fe20000000000 */
[----:B------:R-:W-:Y:S01]  /*1e60*/  UIADD3 UR8, UR16, 0x4, URZ ;  /* 0x0000000410087890 */ /* 0x000fe2000fffe03f */
[----:B------:R-:W2:Y:S01]  /*1e70*/  LDC R8, c[0x0][0x448] ;  /* 0x00011200ff087b82 */ /* 0x000ea20000000800 */
[----:B------:R-:W-:Y:S01]  /*1e80*/  UMOV UR9, 0x40000040 ;  /* 0x4000004000097882 */ /* 0x000fe20000000000 */
[----:B------:R-:W-:Y:S01]  /*1e90*/  UMOV UR11, 0x40000040 ;  /* 0x40000040000b7882 */ /* 0x000fe20000000000 */
[----:B------:R-:W-:Y:S01]  /*1ea0*/  UIADD3 UR12, UR16, 0x6, URZ ;  /* 0x00000006100c7890 */ /* 0x000fe2000fffe03f */
[----:B------:R-:W3:Y:S01]  /*1eb0*/  S2R R2, SR_TID.X ;  /* 0x0000000000027919 */ /* 0x000ee20000002100 */
[----:B------:R-:W-:Y:S01]  /*1ec0*/  UIADD3 UR4, UR4, 0x1c400, URZ ;  /* 0x0001c40004047890 */ /* 0x000fe2000fffe03f */
[----:B------:R-:W-:Y:S01]  /*1ed0*/  VIADD R0, R22, UR43 ;  /* 0x0000002b16007c36 */ /* 0x000fe20008000000 */
[----:B------:R-:W-:Y:S01]  /*1ee0*/  UMOV UR13, 0x40000040 ;  /* 0x40000040000d7882 */ /* 0x000fe20000000000 */
[----:B------:R-:W-:Y:S01]  /*1ef0*/  UMOV UR15, 0x40000040 ;  /* 0x40000040000f7882 */ /* 0x000fe20000000000 */
[----:B------:R-:W-:Y:S01]  /*1f00*/  USHF.R.U32.HI UR4, URZ, 0x4, UR4 ;  /* 0x000000043f047899 */ /* 0x000fe20008011604 */
[----:B------:R-:W4:Y:S01]  /*1f10*/  LDC R7, c[0x0][0x288] ;  /* 0x0000a200ff077b82 */ /* 0x000f220000000800 */
[----:B------:R-:W-:Y:S01]  /*1f20*/  IMAD.MOV.U32 R6, RZ, RZ, R0 ;  /* 0x000000ffff067224 */ /* 0x000fe200078e0000 */
[----:B------:R-:W-:Y:S01]  /*1f30*/  LOP3.LUT R17, R17, 0xffefffff, RZ, 0xc0, !PT ;  /* 0xffefffff11117812 */ /* 0x000fe200078ec0ff */
[----:B------:R-:W-:-:S04]  /*1f40*/  ULOP3.LUT UR4, UR4, 0x3fff, URZ, 0xc0, !UPT ;  /* 0x00003fff04047892 */ /* 0x000fc8000f8ec03f */
[----:B------:R-:W-:Y:S02]  /*1f50*/  ULOP3.LUT UR20, UR4, 0x10000, URZ, 0xfc, !UPT ;  /* 0x0001000004147892 */ /* 0x000fe4000f8efc3f */
[----:B------:R-:W-:Y:S02]  /*1f60*/  UIADD3 UR4, UR16, 0x2, URZ ;  /* 0x0000000210047890 */ /* 0x000fe4000fffe03f */
[----:B------:R-:W-:Y:S01]  /*1f70*/  UIMAD UR18, UR36, 0x300, UR20 ;  /* 0x00000300241278a4 */ /* 0x000fe2000f8e0214 */
[----:B--2---:R-:W-:-:S03]  /*1f80*/  ISETP.NE.AND P2, PT, R8, 0x1, PT ;  /* 0x000000010800780c */ /* 0x004fc60003f45270 */
[----:B------:R-:W-:Y:S02]  /*1f90*/  UIADD3 UR6, UR18, 0x2, URZ ;  /* 0x0000000212067890 */ /* 0x000fe4000fffe03f */
[----:B------:R-:W-:Y:S02]  /*1fa0*/  UIADD3 UR10, UR18, 0x4, URZ ;  /* 0x00000004120a7890 */ /* 0x000fe4000fffe03f */
[----:B------:R-:W-:Y:S02]  /*1fb0*/  UIADD3 UR14, UR18, 0x6, URZ ;  /* 0x00000006120e7890 */ /* 0x000fe4000fffe03f */
[----:B------:R-:W-:Y:S01]  /*1fc0*/  HGMMA.64x96x16.F32.BF16 R24, gdesc[UR16], RZ, !UPT, gsb0 ;  /* 0x01600000101879f0 */ /* 0x000fe2000c0018ff */
[----:B---3--:R-:W-:-:S03]  /*1fd0*/  LOP3.LUT P1, RZ, R2, 0x7f, RZ, 0xc0, !PT ;  /* 0x0000007f02ff7812 */ /* 0x008fc6000782c0ff */
[----:B-1----:R-:W1:Y:S01]  /*1fe0*/  @P2 LDC R3, c[0x0][0x44c] ;  /* 0x00011300ff032b82 */ /* 0x002e620000000800 */
[----:B------:R-:W-:Y:S01]  /*1ff0*/  SHF.R.U32.HI R11, RZ, 0x7, R2 ;  /* 0x00000007ff0b7819 */ /* 0x000fe20000011602 */
[----:B------:R-:W-:Y:S01]  /*2000*/  IMAD R2, R176, -0x60, R16 ;  /* 0xffffffa0b0027824 */ /* 0x000fe200078e0210 */
[----:B------:R-:W-:-:S04]  /*2010*/  @P2 LOP3.LUT R17, R17, 0x100000, RZ, 0xfc, !PT ;  /* 0x0010000011112812 */ /* 0x000fc800078efcff */
[----:B------:R-:W-:Y:S01]  /*2020*/  LOP3.LUT R17, R17, 0xfff7ffff, RZ, 0xc0, !PT ;  /* 0xfff7ffff11117812 */ /* 0x000fe200078ec0ff */
[----:B------:R-:W2:Y:S03]  /*2030*/  @P2 LDC R4, c[0x0][0x450] ;  /* 0x00011400ff042b82 */ /* 0x000ea60000000800 */
[----:B------:R-:W-:Y:S01]  /*2040*/  @P1 LOP3.LUT R17, R17, 0x80000, RZ, 0xfc, !PT ;  /* 0x0008000011111812 */ /* 0x000fe200078efcff */
[----:B-1----:R-:W-:-:S04]  /*2050*/  @P2 IMAD.HI.U32 R3, R0, R3, RZ ;  /* 0x0000000300032227 */ /* 0x002fc800078e00ff */
[----:B------:R-:W-:Y:S01]  /*2060*/  IMAD.U32 R0, RZ, RZ, UR22 ;  /* 0x00000016ff007e24 */ /* 0x000fe2000f8e00ff */
[----:B--2---:R-:W-:-:S03]  /*2070*/  @P2 SHF.R.U32.HI R6, RZ, R4, R3 ;  /* 0x00000004ff062219 */ /* 0x004fc60000011603 */
[----:B------:R-:W-:Y:S01]  /*2080*/  @!P1 VIADD R0, R0, 0x22840 ;  /* 0x0002284000009836 */ /* 0x000fe20000000000 */
[----:B------:R-:W-:Y:S01]  /*2090*/  IADD3 R4, -R11, 0xb, RZ ;  /* 0x0000000b0b047810 */ /* 0x000fe20007ffe1ff */
[----:B------:R-:W-:Y:S01]  /*20a0*/  VIADD R3, R2, 0x61 ;  /* 0x0000006102037836 */ /* 0x000fe20000000000 */
[----:B------:R-:W1:Y:S02]  /*20b0*/  SHFL.IDX PT, R20, R6, RZ, 0x1c1f ;  /* 0x001c1fff06147589 */ /* 0x000e6400000e0000 */
[----:B------:R-:W-:Y:S01]  /*20c0*/  @!P1 PRMT R0, RZ, 0x654, R0 ;  /* 0x00000654ff009816 */ /* 0x000fe20000000000 */
[----:B------:R-:W-:-:S04]  /*20d0*/  IMAD.MOV.U32 R11, RZ, RZ, -0x60 ;  /* 0xffffffa0ff0b7424 */ /* 0x000fc800078e00ff */
[----:B------:R-:W-:-:S04]  /*20e0*/  IMAD R15, R176, R11, 0x60 ;  /* 0x00000060b00f7424 */ /* 0x000fc800078e020b */
[----:B------:R-:W-:Y:S01]  /*20f0*/  IMAD R14, R18, -0x2, R15 ;  /* 0xfffffffe120e7824 */ /* 0x000fe200078e020f */
[----:B------:R-:W-:Y:S02]  /*2100*/  WARPGROUP.DEPBAR.LE gsb0, 0x0 ;  /* 0x00008000000079c5 */ /* 0x000fe40000010000 */
[----:B------:R-:W-:-:S06]  /*2110*/  WARPGROUP.ARRIVE ;  /* 0x00000000000079c5 */ /* 0x000fcc0000000000 */
[----:B------:R-:W-:Y:S01]  /*2120*/  HGMMA.64x96x16.F32.BF16 R24, gdesc[UR4], R24, gsb0 ;  /* 0x01600000041879f0 */ /* 0x000fe20008001818 */
[----:B------:R-:W-:Y:S02]  /*2130*/  ULDC UR7, c[0x0][0x9dc] ;  /* 0x0002770000077ab9 */ /* 0x000fe40000000800 */
[----:B------:R-:W-:Y:S01]  /*2140*/  ULOP3.LUT UR6, URZ, UR7, URZ, 0x33, !UPT ;  /* 0x000000073f067292 */ /* 0x000fe2000f8e333f */
[----:B------:R-:W-:Y:S02]  /*2150*/  WARPGROUP.DEPBAR.LE gsb0, 0x0 ;  /* 0x00008000000079c5 */ /* 0x000fe40000010000 */
[----:B------:R-:W-:-:S06]  /*2160*/  WARPGROUP.ARRIVE ;  /* 0x00000000000079c5 */ /* 0x000fcc0000000000 */
[----:B------:R-:W-:Y:S03]  /*2170*/  HGMMA.64x96x16.F32.BF16 R24, gdesc[UR8], R24, gsb0 ;  /* 0x01600000081879f0 */ /* 0x000fe60008001818 */
[----:B------:R-:W-:Y:S02]  /*2180*/  WARPGROUP.DEPBAR.LE gsb0, 0x0 ;  /* 0x00008000000079c5 */ /* 0x000fe40000010000 */
[----:B------:R-:W-:-:S06]  /*2190*/  WARPGROUP.ARRIVE ;  /* 0x00000000000079c5 */ /* 0x000fcc0000000000 */
[----:B------:R-:W-:Y:S01]  /*21a0*/  HGMMA.64x96x16.F32.BF16 R24, gdesc[UR12], R24, gsb0 ;  /* 0x016000000c1879f0 */ /* 0x000fe20008001818 */
[----:B------:R-:W-:Y:S02]  /*21b0*/  ULDC.64 UR14, c[0x0][0x9e0] ;  /* 0x00027800000e7ab9 */ /* 0x000fe40000000a00 */
[----:B------:R-:W-:Y:S01]  /*21c0*/  UISETP.GE.AND UP0, UPT, UR15, 0x1, UPT ;  /* 0x000000010f00788c */ /* 0x000fe2000bf06270 */
[----:B------:R-:W-:Y:S02]  /*21d0*/  WARPGROUP.DEPBAR.LE gsb0, 0x0 ;  /* 0x00008000000079c5 */ /* 0x000fe40000010000 */
[----:B------:R2:W-:Y:S06]  /*21e0*/  BAR.ARV R4, 0x100 ;  /* 0x000400040000751d */ /* 0x0005ec0000002000 */
[----:B------:R3:W-:Y:S01]  /*21f0*/  @!P1 SYNCS.ARRIVE.TRANS64.RED.A1T0 RZ, [R0+URZ], RZ ;  /* 0x000000ff00ff99a7 */ /* 0x0007e2000810043f */
[----:B------:R-:W-:Y:S01]  /*2200*/  PLOP3.LUT P1, PT, PT, PT, UP0, 0x40, 0x0 ;  /* 0x000000000000781c */ /* 0x000fe20003f2e808 */
[----:B---3--:R-:W-:-:S02]  /*2210*/  IMAD R0, R18, -0x2, R3 ;  /* 0xfffffffe12007824 */ /* 0x008fc400078e0203 */
[----:B------:R-:W-:Y:S02]  /*2220*/  VIADD R3, R2, 0x60 ;  /* 0x0000006002037836 */ /* 0x000fe40000000000 */
[----:B----4-:R-:W-:Y:S02]  /*2230*/  IMAD.IADD R0, R0, 0x1, -R7 ;  /* 0x0000000100007824 */ /* 0x010fe400078e0a07 */
[----:B------:R-:W-:Y:S02]  /*2240*/  IMAD R11, R18, -0x2, R3 ;  /* 0xfffffffe120b7824 */ /* 0x000fe400078e0203 */
[C---:B------:R-:W-:Y:S02]  /*2250*/  VIADD R12, R0.reuse, UR14 ;  /* 0x0000000e000c7c36 */ /* 0x040fe40008000000 */
[----:B------:R-:W-:-:S03]  /*2260*/  VIADD R13, R0, UR6 ;  /* 0x00000006000d7c36 */ /* 0x000fc60008000000 */
[----:B-1----:R-:W-:Y:S01]  /*2270*/  VIADDMNMX R0, R20, R12, R11, PT ;  /* 0x0000000c14007246 */ /* 0x002fe2000380010b */
[----:B------:R-:W-:Y:S01]  /*2280*/  IMAD.IADD R2, R13, 0x1, R20 ;  /* 0x000000010d027824 */ /* 0x000fe200078e0214 */
[----:B--2---:R-:W-:Y:S06]  /*2290*/  @P1 BRA `(.L_x_10835) ;  /* 0x0000000000541947 */ /* 0x004fec0003800000 */
[----:B------:R-:W-:Y:S01]  /*22a0*/  IADD3 R3, R16, -R7, R20 ;  /* 0x8000000710037210 */ /* 0x000fe20007ffe014 */
        /* <DEDUP_REMOVED lines=11> */
.L_x_10837:
[----:B------:R-:W-:-:S06]  /*2360*/  UISETP.NE.AND UP1, UPT, UR15, 0x1, UPT ;  /* 0x000000010f00788c */ /* 0x000fcc000bf25270 */
[----:B------:R-:W-:-:S05]  /*2370*/  PLOP3.LUT P1, PT, PT, PT, UP1, 0x80, 0x0 ;  /* 0x000000000000781c */ /* 0x000fca0003f2f018 */
[----:B------:R-:W-:-:S08]  /*2380*/  @UP1 ULDC.64 UR10, c[0x0][0x9e8] ;  /* 0x00027a00000a1ab9 */ /* 0x000fd00000000a00 */
[----:B------:R-:W-:-:S05]  /*2390*/  @P1 IMAD.HI.U32 R20, R3, UR10, RZ ;  /* 0x0000000a03141c27 */ /* 0x000fca000f8e00ff */
[----:B------:R-:W-:-:S07]  /*23a0*/  @P1 SHF.R.U32.HI R3, RZ, UR11, R20 ;  /* 0x0000000bff031c19 */ /* 0x000fce0008011614 */
.L_x_10838:
[----:B------:R-:W-:Y:S05]  /*23b0*/  BSYNC B0 ;  /* 0x0000000000007941 */ /* 0x000fea0003800000 */
.L_x_10836:
[----:B------:R-:W-:-:S05]  /*23c0*/  IMAD R3, R3, UR15, R14 ;  /* 0x0000000f03037c24 */ /* 0x000fca000f8e020e */
[----:B------:R-:W-:Y:S02]  /*23d0*/  VIMNMX R2, R2, R3, !PT ;  /* 0x0000000302027248 */ /* 0x000fe40007fe0100 */
[----:B------:R-:W-:-:S07]  /*23e0*/  VIADDMNMX R0, R3, UR15, R0, PT ;  /* 0x0000000f03007c46 */ /* 0x000fce000b800100 */
.L_x_10835:
[C---:B------:R-:W-:Y:S02]  /*23f0*/  ISETP.GE.AND P6, PT, R15.reuse, 0x9, PT ;  /* 0x000000090f00780c */ /* 0x040fe40003fc6270 */
[C---:B------:R-:W-:Y:S02]  /*2400*/  ISETP.GE.AND P1, PT, R15.reuse, 0x2, PT ;  /* 0x000000020f00780c */ /* 0x040fe40003f26270 */
[C---:B------:R-:W-:Y:S02]  /*2410*/  ISETP.GT.AND P2, PT, R2.reuse, 0x8, !P6 ;  /* 0x000000080200780c */ /* 0x040fe40007744270 */
[----:B------:R-:W-:Y:S02]  /*2420*/  ISETP.GT.AND P3, PT, R2, 0x1, !P1 ;  /* 0x000000010200780c */ /* 0x000fe40004f64270 */
[----:B------:R-:W-:Y:S02]  /*2430*/  ISETP.LT.OR P2, PT, R0, 0x9, P2 ;  /* 0x000000090000780c */ /* 0x000fe40001741670 */
[----:B------:R-:W-:-:S02]  /*2440*/  ISETP.GE.AND P4, PT, R15, 0xa, PT ;  /* 0x0000000a0f00780c */ /* 0x000fc40003f86270 */
[----:B------:R-:W-:Y:S02]  /*2450*/  FSEL R28, R28, -INF , !P2 ;  /* 0xff8000001c1c7808 */ /* 0x000fe40005000000 */
[----:B------:R-:W-:Y:S02]  /*2460*/  ISETP.LT.OR P3, PT, R0, 0x2, P3 ;  /* 0x000000020000780c */ /* 0x000fe40001f61670 */
[----:B------:R-:W-:Y:S02]  /*2470*/  ISETP.GT.AND P2, PT, R2, 0x9, !P4 ;  /* 0x000000090200780c */ /* 0x000fe40006744270 */
[----:B------:R-:W-:Y:S02]  /*2480*/  FSEL R20, R25, -INF , !P3 ;  /* 0xff80000019147808 */ /* 0x000fe40005800000 */
        /* <DEDUP_REMOVED lines=26> */
[C---:B------:R-:W-:Y:S02]  /*2630*/  ISETP.GE.AND P3, PT, R15.reuse, 0x22, PT ;  /* 0x000000220f00780c */ /* 0x040fe40003f66270 */
        /* <DEDUP_REMOVED lines=59> */
[----:B------:R-:W-:Y:S02]  /*29f0*/  P2R R21, PR, RZ, 0x10 ;  /* 0x00000010ff157803 */ /* 0x000fe40000000000 */
[----:B------:R-:W-:Y:S02]  /*2a00*/  FSEL R64, R64, -INF , !P2 ;  /* 0xff80000040407808 */ /* 0x000fe40005000000 */
[C---:B------:R-:W-:Y:S02]  /*2a10*/  ISETP.GE.AND P2, PT, R15.reuse, 0x52, PT ;  /* 0x000000520f00780c */ /* 0x040fe40003f46270 */
[----:B------:R-:W-:Y:S02]  /*2a20*/  ISETP.GE.AND P5, PT, R15, 0x1, PT ;  /* 0x000000010f00780c */ /* 0x000fe40003fa6270 */
[----:B------:R-:W-:-:S04]  /*2a30*/  ISETP.GT.AND P3, PT, R2, 0x51, !P2 ;  /* 0x000000510200780c */ /* 0x000fc80005764270 */
[----:B------:R-:W-:-:S04]  /*2a40*/  ISETP.LT.OR P3, PT, R0, 0x52, P3 ;  /* 0x000000520000780c */ /* 0x000fc80001f61670 */
[----:B------:R-:W-:Y:S02]  /*2a50*/  FSEL R90, R65, -INF , !P3 ;  /* 0xff800000415a7808 */ /* 0x000fe40005800000 */
[----:B------:R-:W-:-:S04]  /*2a60*/  ISETP.GE.AND P3, PT, R15, 0x59, PT ;  /* 0x000000590f00780c */ /* 0x000fc80003f66270 */
[----:B------:R-:W-:-:S04]  /*2a70*/  ISETP.GT.AND P4, PT, R2, 0x58, !P3 ;  /* 0x000000580200780c */ /* 0x000fc80005f84270 */
[----:B------:R-:W-:-:S04]  /*2a80*/  ISETP.LT.OR P4, PT, R0, 0x59, P4 ;  /* 0x000000590000780c */ /* 0x000fc80002781670 */
[----:B------:R-:W-:Y:S02]  /*2a90*/  FSEL R68, R68, -INF , !P4 ;  /* 0xff80000044447808 */ /* 0x000fe40006000000 */
[----:B------:R-:W-:-:S04]  /*2aa0*/  ISETP.GT.AND P4, PT, R2, RZ, !P5 ;  /* 0x000000ff0200720c */ /* 0x000fc80006f84270 */
[----:B------:R-:W-:-:S04]  /*2ab0*/  ISETP.LT.OR P4, PT, R0, 0x1, P4 ;  /* 0x000000010000780c */ /* 0x000fc80002781670 */
[----:B------:R-:W-:Y:S02]  /*2ac0*/  FSEL R24, R24, -INF , !P4 ;  /* 0xff80000018187808 */ /* 0x000fe40006000000 */
[----:B------:R-:W-:-:S04]  /*2ad0*/  ISETP.GE.AND P4, PT, R15, 0x5a, PT ;  /* 0x0000005a0f00780c */ /* 0x000fc80003f86270 */
[----:B------:R-:W-:Y:S02]  /*2ae0*/  P2R R15, PR, RZ, 0x10 ;  /* 0x00000010ff0f7803 */ /* 0x000fe40000000000 */
[----:B------:R-:W-:Y:S02]  /*2af0*/  ISETP.GT.AND P4, PT, R2, 0x59, !P4 ;  /* 0x000000590200780c */ /* 0x000fe40006784270 */
[----:B------:R-:W1:Y:S02]  /*2b00*/  SHFL.IDX PT, R2, R6, 0x1, 0x1c1f ;  /* 0x003c1f0006027f89 */ /* 0x000e6400000e0000 */
[----:B------:R-:W-:-:S04]  /*2b10*/  ISETP.LT.OR P4, PT, R0, 0x5a, P4 ;  /* 0x0000005a0000780c */ /* 0x000fc80002781670 */
[----:B------:R-:W-:Y:S02]  /*2b20*/  FSEL R92, R69, -INF , !P4 ;  /* 0xff800000455c7808 */ /* 0x000fe40006000000 */
[----:B------:R-:W-:Y:S02]  /*2b30*/  PLOP3.LUT P4, PT, PT, PT, UP0, 0x40, 0x0 ;  /* 0x000000000000781c */ /* 0x000fe40003f8e808 */
[----:B-1----:R-:W-:Y:S01]  /*2b40*/  VIADDMNMX R0, R2, R12, R11, PT ;  /* 0x0000000c02007246 */ /* 0x002fe2000380010b */
[----:B------:R-:W-:-:S10]  /*2b50*/  IMAD.IADD R3, R13, 0x1, R2 ;  /* 0x000000010d037824 */ /* 0x000fd400078e0202 */
[----:B------:R-:W-:Y:S05]  /*2b60*/  @P4 BRA `(.L_x_10839) ;  /* 0x00000000005c4947 */ /* 0x000fea0003800000 */
        /* <DEDUP_REMOVED lines=13> */
.L_x_10841:
[----:B------:R-:W-:-:S06]  /*2c40*/  UISETP.NE.AND UP1, UPT, UR15, 0x1, UPT ;  /* 0x000000010f00788c */ /* 0x000fcc000bf25270 */
[----:B------:R-:W-:-:S05]  /*2c50*/  PLOP3.LUT P4, PT, PT, PT, UP1, 0x80, 0x0 ;  /* 0x000000000000781c */ /* 0x000fca0003f8f018 */
[----:B------:R-:W-:-:S08]  /*2c60*/  @UP1 ULDC.64 UR10, c[0x0][0x9e8] ;  /* 0x00027a00000a1ab9 */ /* 0x000fd00000000a00 */
[----:B------:R-:W-:Y:S01]  /*2c70*/  @P4 IMAD.HI.U32 R6, R2, UR10, RZ ;  /* 0x0000000a02064c27 */ /* 0x000fe2000f8e00ff */
[----:B------:R-:W-:-:S13]  /*2c80*/  PLOP3.LUT P4, PT, PT, PT, UP1, 0x80, 0x0 ;  /* 0x000000000000781c */ /* 0x000fda0003f8f018 */
[----:B------:R-:W-:-:S07]  /*2c90*/  @P4 SHF.R.U32.HI R2, RZ, UR11, R6 ;  /* 0x0000000bff024c19 */ /* 0x000fce0008011606 */
.L_x_10842:
[----:B------:R-:W-:Y:S05]  /*2ca0*/  BSYNC B0 ;  /* 0x0000000000007941 */ /* 0x000fea0003800000 */
.L_x_10840:
[----:B------:R-:W-:-:S05]  /*2cb0*/  IMAD R2, R2, UR15, R14 ;  /* 0x0000000f02027c24 */ /* 0x000fca000f8e020e */
[----:B------:R-:W-:Y:S02]  /*2cc0*/  VIMNMX R3, R3, R2, !PT ;  /* 0x0000000203037248 */ /* 0x000fe40007fe0100 */
[----:B------:R-:W-:-:S07]  /*2cd0*/  VIADDMNMX R0, R2, UR15, R0, PT ;  /* 0x0000000f02007c46 */ /* 0x000fce000b800100 */
.L_x_10839:
[C---:B------:R-:W-:Y:S01]  /*2ce0*/  ISETP.GT.AND P1, PT, R3.reuse, 0x1, !P1 ;  /* 0x000000010300780c */ /* 0x040fe20004f24270 */
[----:B------:R-:W-:Y:S01]  /*2cf0*/  ULDC UR6, c[0x0][0x988] ;  /* 0x0002620000067ab9 */ /* 0x000fe20000000800 */
        /* <DEDUP_REMOVED lines=66> */
[----:B------:R-:W-:Y:S01]  /*3120*/  ISETP.NE.AND P6, PT, R83, RZ, PT ;  /* 0x000000ff5300720c */ /* 0x000fe20003fc5270 */
[----:B------:R-:W1:Y:S01]  /*3130*/  SHFL.BFLY PT, R11, R6, 0x2, 0x1f ;  /* 0x0c401f00060b7f89 */ /* 0x000e6200000e0000 */
[----:B------:R-:W-:Y:S02]  /*3140*/  ISETP.LT.OR P1, PT, R0, 0x31, P1 ;  /* 0x000000310000780c */ /* 0x000fe40000f21670 */
[----:B------:R-:W-:Y:S02]  /*3150*/  ISETP.NE.AND P4, PT, R57, RZ, PT ;  /* 0x000000ff3900720c */ /* 0x000fe40003f85270 */
[----:B------:R-:W-:Y:S02]  /*3160*/  FSEL R50, R50, -INF , !P1 ;  /* 0xff80000032327808 */ /* 0x000fe40004800000 */
[----:B------:R-:W-:-:S02]  /*3170*/  ISETP.NE.AND P1, PT, R79, RZ, PT ;  /* 0x000000ff4f00720c */ /* 0x000fc40003f25270 */
[C---:B------:R-:W-:Y:S02]  /*3180*/  ISETP.GT.AND P5, PT, R3.reuse, RZ, !P5 ;  /* 0x000000ff0300720c */ /* 0x040fe40006fa4270 */
[----:B------:R-:W-:Y:S02]  /*3190*/  ISETP.GT.AND P1, PT, R3, 0x31, !P1 ;  /* 0x000000310300780c */ /* 0x000fe40004f24270 */
[C---:B------:R-:W-:Y:S02]  /*31a0*/  ISETP.LT.OR P5, PT, R0.reuse, 0x1, P5 ;  /* 0x000000010000780c */ /* 0x040fe40002fa1670 */
[----:B------:R-:W-:Y:S02]  /*31b0*/  ISETP.LT.OR P1, PT, R0, 0x32, P1 ;  /* 0x000000320000780c */ /* 0x000fe40000f21670 */
[----:B------:R-:W-:Y:S02]  /*31c0*/  FSEL R26, R26, -INF , !P5 ;  /* 0xff8000001a1a7808 */ /* 0x000fe40006800000 */
[----:B------:R-:W-:-:S02]  /*31d0*/  FSEL R51, R51, -INF , !P1 ;  /* 0xff80000033337808 */ /* 0x000fc40004800000 */
[----:B------:R-:W-:Y:S02]  /*31e0*/  ISETP.NE.AND P1, PT, R49, RZ, PT ;  /* 0x000000ff3100720c */ /* 0x000fe40003f25270 */
[C---:B------:R-:W-:Y:S02]  /*31f0*/  ISETP.GT.AND P2, PT, R3.reuse, 0x51, !P2 ;  /* 0x000000510300780c */ /* 0x040fe40005744270 */
[C---:B------:R-:W-:Y:S02]  /*3200*/  ISETP.GT.AND P1, PT, R3.reuse, 0x38, !P1 ;  /* 0x000000380300780c */ /* 0x040fe40004f24270 */
[----:B-1----:R-:W-:Y:S02]  /*3210*/  FMNMX.FTZ R12, R6, R11, !PT ;  /* 0x0000000b060c7209 */ /* 0x002fe40007810000 */
[----:B------:R-:W-:Y:S02]  /*3220*/  ISETP.LT.OR P1, PT, R0, 0x39, P1 ;  /* 0x000000390000780c */ /* 0x000fe40000f21670 */
[----:B------:R-:W-:Y:S01]  /*3230*/  ISETP.GT.AND P3, PT, R3, 0x58, !P3 ;  /* 0x000000580300780c */ /* 0x000fe20005f64270 */
[----:B------:R-:W1:Y:S01]  /*3240*/  SHFL.BFLY PT, R11, R12, 0x1, 0x1f ;  /* 0x0c201f000c0b7f89 */ /* 0x000e6200000e0000 */
[----:B------:R-:W-:-:S02]  /*3250*/  FSEL R54, R54, -INF , !P1 ;  /* 0xff80000036367808 */ /* 0x000fc40004800000 */
[----:B------:R-:W-:Y:S02]  /*3260*/  ISETP.NE.AND P1, PT, R81, RZ, PT ;  /* 0x000000ff5100720c */ /* 0x000fe40003f25270 */
[C---:B------:R-:W-:Y:S02]  /*3270*/  ISETP.LT.OR P2, PT, R0.reuse, 0x52, P2 ;  /* 0x000000520000780c */ /* 0x040fe40001741670 */
[----:B------:R-:W-:Y:S02]  /*3280*/  ISETP.GT.AND P1, PT, R3, 0x39, !P1 ;  /* 0x000000390300780c */ /* 0x000fe40004f24270 */
[C---:B------:R-:W-:Y:S02]  /*3290*/  ISETP.LT.OR P3, PT, R0.reuse, 0x59, P3 ;  /* 0x000000590000780c */ /* 0x040fe40001f61670 */
[----:B------:R-:W-:Y:S02]  /*32a0*/  ISETP.LT.OR P1, PT, R0, 0x3a, P1 ;  /* 0x0000003a0000780c */ /* 0x000fe40000f21670 */
[----:B------:R-:W-:-:S02]  /*32b0*/  FSEL R67, R67, -INF , !P2 ;  /* 0xff80000043437808 */ /* 0x000fc40005000000 */
[----:B------:R-:W-:Y:S02]  /*32c0*/  FSEL R55, R55, -INF , !P1 ;  /* 0xff80000037377808 */ /* 0x000fe40004800000 */
[----:B------:R-:W-:Y:S02]  /*32d0*/  ISETP.NE.AND P1, PT, R53, RZ, PT ;  /* 0x000000ff3500720c */ /* 0x000fe40003f25270 */
[----:B------:R-:W-:Y:S02]  /*32e0*/  FSEL R70, R70, -INF , !P3 ;  /* 0xff80000046467808 */ /* 0x000fe40005800000 */
[----:B------:R-:W-:Y:S02]  /*32f0*/  ISETP.GT.AND P1, PT, R3, 0x40, !P1 ;  /* 0x000000400300780c */ /* 0x000fe40004f24270 */
[----:B-1----:R-:W-:Y:S02]  /*3300*/  FMNMX.FTZ R2, R12, R11, !PT ;  /* 0x0000000b0c027209 */ /* 0x002fe40007810000 */
[----:B------:R-:W-:-:S03]  /*3310*/  ISETP.LT.OR P1, PT, R0, 0x41, P1 ;  /* 0x000000410000780c */ /* 0x000fc60000f21670 */
[----:B------:R-:W-:Y:S01]  /*3320*/  FMUL.FTZ R11, R2, UR6 ;  /* 0x00000006020b7c20 */ /* 0x000fe20008410000 */
        /* <DEDUP_REMOVED lines=19> */
[----:B------:R-:W-:Y:S01]  /*3460*/  MUFU.EX2 R14, R14 ;  /* 0x0000000e000e7308 */ /* 0x000fe20000000800 */
[----:B------:R-:W-:Y:S01]  /*3470*/  FSEL R63, R63, -INF , !P1 ;  /* 0xff8000003f3f7808 */ /* 0x000fe20004800000 */
[--C-:B------:R-:W-:Y:S01]  /*3480*/  FFMA.FTZ R21, R72, UR6, -R13.reuse ;  /* 0x0000000648157c23 */ /* 0x100fe2000801080d */
[----:B------:R-:W-:Y:S01]  /*3490*/  FMNMX.FTZ R6, R34, R11, !PT ;  /* 0x0000000b22067209 */ /* 0x000fe20007810000 */
[--C-:B------:R-:W-:Y:S01]  /*34a0*/  FFMA.FTZ R24, R32, UR6, -R13.reuse ;  /* 0x0000000620187c23 */ /* 0x100fe2000801080d */
[----:B------:R-:W-:Y:S01]  /*34b0*/  ISETP.GT.AND P1, PT, R3, 0x50, !P6 ;  /* 0x000000500300780c */ /* 0x000fe20007724270 */
[--C-:B------:R-:W-:Y:S01]  /*34c0*/  FFMA.FTZ R28, R36, UR6, -R13.reuse ;  /* 0x00000006241c7c23 */ /* 0x100fe2000801080d */
[----:B------:R-:W-:Y:S01]  /*34d0*/  FMNMX.FTZ R11, R35, R6, !PT ;  /* 0x00000006230b7209 */ /* 0x000fe20007810000 */
[----:B------:R-:W-:Y:S01]  /*34e0*/  MUFU.EX2 R20, R20 ;  /* 0x0000001400147308 */ /* 0x000fe20000000800 */
[----:B------:R-:W-:Y:S01]  /*34f0*/  ISETP.NE.AND P4, PT, R15, RZ, PT ;  /* 0x000000ff0f00720c */ /* 0x000fe20003f85270 */
[--C-:B------:R-:W-:Y:S01]  /*3500*/  FFMA.FTZ R36, R48, UR6, -R13.reuse ;  /* 0x0000000630247c23 */ /* 0x100fe2000801080d */
[----:B------:R-:W-:Y:S01]  /*3510*/  FMNMX.FTZ R6, R38, R11, !PT ;  /* 0x0000000b26067209 */ /* 0x000fe20007810000 */
[--C-:B------:R-:W-:Y:S01]  /*3520*/  FFMA.FTZ R48, R88, UR6, -R13.reuse ;  /* 0x0000000658307c23 */ /* 0x100fe2000801080d */
[----:B------:R-:W-:Y:S01]  /*3530*/  ISETP.LT.OR P1, PT, R0, 0x51, P1 ;  /* 0x000000510000780c */ /* 0x000fe20000f21670 */
[--C-:B------:R-:W-:Y:S01]  /*3540*/  FFMA.FTZ R29, R76, UR6, -R13.reuse ;  /* 0x000000064c1d7c23 */ /* 0x100fe2000801080d */
[----:B------:R-:W-:Y:S01]  /*3550*/  FMNMX.FTZ R11, R39, R6, !PT ;  /* 0x00000006270b7209 */ /* 0x000fe20007810000 */
[----:B------:R1:W2:Y:S01]  /*3560*/  MUFU.EX2 R15, R12 ;  /* 0x0000000c000f7308 */ /* 0x0002a20000000800 */
[----:B------:R-:W-:Y:S01]  /*3570*/  ISETP.GT.AND P4, PT, R3, 0x59, !P4 ;  /* 0x000000590300780c */ /* 0x000fe20006784270 */
[--C-:B------:R-:W-:Y:S01]  /*3580*/  FFMA.FTZ R32, R80, UR6, -R13.reuse ;  /* 0x0000000650207c23 */ /* 0x100fe2000801080d */
[----:B------:R-:W-:Y:S01]  /*3590*/  FMNMX.FTZ R6, R42, R11, !PT ;  /* 0x0000000b2a067209 */ /* 0x000fe20007810000 */
[--C-:B------:R-:W-:Y:S01]  /*35a0*/  FFMA.FTZ R37, R82, UR6, -R13.reuse ;  /* 0x0000000652257c23 */ /* 0x100fe2000801080d */
[----:B------:R-:W-:Y:S01]  /*35b0*/  FSEL R66, R66, -INF , !P1 ;  /* 0xff80000042427808 */ /* 0x000fe20004800000 */
[--C-:B------:R-:W-:Y:S01]  /*35c0*/  FFMA.FTZ R41, R84, UR6, -R13.reuse ;  /* 0x0000000654297c23 */ /* 0x100fe2000801080d */
[----:B------:R-:W-:Y:S01]  /*35d0*/  FMNMX.FTZ R11, R43, R6, !PT ;  /* 0x000000062b0b7209 */ /* 0x000fe20007810000 */
[----:B------:R-:W3:Y:S01]  /*35e0*/  MUFU.EX2 R21, R21 ;  /* 0x0000001500157308 */ /* 0x000ee20000000800 */
[----:B------:R-:W-:Y:S01]  /*35f0*/  ISETP.LT.OR P4, PT, R0, 0x5a, P4 ;  /* 0x0000005a0000780c */ /* 0x000fe20002781670 */
[--C-:B-1----:R-:W-:Y:S01]  /*3600*/  FFMA.FTZ R12, R74, UR6, -R13.reuse ;  /* 0x000000064a0c7c23 */ /* 0x102fe2000801080d */
[----:B------:R-:W-:Y:S01]  /*3610*/  FMNMX.FTZ R6, R46, R11, !PT ;  /* 0x0000000b2e067209 */ /* 0x000fe20007810000 */
[----:B------:R-:W-:Y:S01]  /*3620*/  FFMA.FTZ R53, R90, UR6, -R13 ;  /* 0x000000065a357c23 */ /* 0x000fe2000801080d */
[----:B------:R-:W-:-:S02]  /*3630*/  FSEL R71, R71, -INF , !P4 ;  /* 0xff80000047477808 */ /* 0x000fc40006000000 */
[----:B------:R-:W-:Y:S01]  /*3640*/  FMNMX.FTZ R11, R47, R6, !PT ;  /* 0x000000062f0b7209 */ /* 0x000fe20007810000 */
[----:B------:R-:W-:Y:S01]  /*3650*/  MUFU.EX2 R24, R24 ;  /* 0x0000001800187308 */ /* 0x000fe20000000800 */
[----:B--2---:R-:W-:Y:S02]  /*3660*/  F2FP.BF16.F32.PACK_AB R152, R15, R14 ;  /* 0x0000000e0f98723e */ /* 0x004fe400000010ff */
[----:B------:R-:W-:-:S04]  /*3670*/  FMNMX.FTZ R6, R50, R11, !PT ;  /* 0x0000000b32067209 */ /* 0x000fc80007810000 */
[----:B------:R-:W-:Y:S01]  /*3680*/  FMNMX.FTZ R11, R51, R6, !PT ;  /* 0x00000006330b7209 */ /* 0x000fe20007810000 */
[----:B------:R1:W2:Y:S01]  /*3690*/  MUFU.EX2 R25, R12 ;  /* 0x0000000c00197308 */ /* 0x0002a20000000800 */
[----:B---3--:R-:W-:Y:S02]  /*36a0*/  F2FP.BF16.F32.PACK_AB R154, R21, R20 ;  /* 0x00000014159a723e */ /* 0x008fe400000010ff */
[----:B------:R-:W-:-:S04]  /*36b0*/  FMNMX.FTZ R6, R54, R11, !PT ;  /* 0x0000000b36067209 */ /* 0x000fc80007810000 */
[----:B------:R-:W-:Y:S01]  /*36c0*/  FMNMX.FTZ R11, R55, R6, !PT ;  /* 0x00000006370b7209 */ /* 0x000fe20007810000 */
[----:B------:R-:W-:Y:S01]  /*36d0*/  MUFU.EX2 R28, R28 ;  /* 0x0000001c001c7308 */ /* 0x000fe20000000800 */
[--C-:B-1----:R-:W-:Y:S01]  /*36e0*/  FFMA.FTZ R12, R40, UR6, -R13.reuse ;  /* 0x00000006280c7c23 */ /* 0x102fe2000801080d */
[--C-:B------:R-:W-:Y:S01]  /*36f0*/  FFMA.FTZ R40, R52, UR6, -R13.reuse ;  /* 0x0000000634287c23 */ /* 0x100fe2000801080d */
[----:B------:R-:W-:Y:S01]  /*3700*/  FMNMX.FTZ R6, R58, R11, !PT ;  /* 0x0000000b3a067209 */ /* 0x000fe20007810000 */
[----:B------:R-:W-:-:S03]  /*3710*/  FFMA.FTZ R52, R64, UR6, -R13 ;  /* 0x0000000640347c23 */ /* 0x000fc6000801080d */
[----:B------:R-:W-:Y:S01]  /*3720*/  FMNMX.FTZ R11, R59, R6, !PT ;  /* 0x000000063b0b7209 */ /* 0x000fe20007810000 */
[----:B------:R-:W-:Y:S01]  /*3730*/  MUFU.EX2 R49, R48 ;  /* 0x0000003000317308 */ /* 0x000fe20000000800 */
[----:B--2---:R-:W-:Y:S02]  /*3740*/  F2FP.BF16.F32.PACK_AB R156, R25, R24 ;  /* 0x00000018199c723e */ /* 0x004fe400000010ff */
[----:B------:R-:W-:Y:S01]  /*3750*/  FMNMX.FTZ R6, R62, R11, !PT ;  /* 0x0000000b3e067209 */ /* 0x000fe20007810000 */
[----:B------:R-:W-:-:S03]  /*3760*/  FFMA.FTZ R11, R78, UR6, -R13 ;  /* 0x000000064e0b7c23 */ /* 0x000fc6000801080d */
[----:B------:R-:W-:Y:S01]  /*3770*/  FMNMX.FTZ R3, R63, R6, !PT ;  /* 0x000000063f037209 */ /* 0x000fe20007810000 */
[----:B------:R-:W1:Y:S03]  /*3780*/  MUFU.EX2 R29, R29 ;  /* 0x0000001d001d7308 */ /* 0x000e660000000800 */
[----:B------:R-:W-:-:S04]  /*3790*/  FMNMX.FTZ R6, R66, R3, !PT ;  /* 0x0000000342067209 */ /* 0x000fc80007810000 */
[----:B------:R-:W-:Y:S01]  /*37a0*/  FMNMX.FTZ R3, R67, R6, !PT ;  /* 0x0000000643037209 */ /* 0x000fe20007810000 */
[--C-:B------:R-:W-:Y:S01]  /*37b0*/  FFMA.FTZ R6, R44, UR6, -R13.reuse ;  /* 0x000000062c067c23 */ /* 0x100fe2000801080d */
[----:B------:R-:W-:Y:S01]  /*37c0*/  MUFU.EX2 R12, R12 ;  /* 0x0000000c000c7308 */ /* 0x000fe20000000800 */
[----:B------:R-:W-:Y:S01]  /*37d0*/  FFMA.FTZ R44, R56, UR6, -R13 ;  /* 0x00000006382c7c23 */ /* 0x000fe2000801080d */
[----:B------:R-:W-:-:S04]  /*37e0*/  FMNMX.FTZ R0, R70, R3, !PT ;  /* 0x0000000346007209 */ /* 0x000fc80007810000 */
[----:B------:R-:W-:Y:S02]  /*37f0*/  FMNMX.FTZ R0, R71, R0, !PT ;  /* 0x0000000047007209 */ /* 0x000fe40007810000 */
[----:B------:R-:W-:Y:S01]  /*3800*/  MUFU.EX2 R162, R6 ;  /* 0x0000000600a27308 */ /* 0x000fe20000000800 */
[----:B-1----:R-:W-:Y:S02]  /*3810*/  F2FP.BF16.F32.PACK_AB R158, R29, R28 ;  /* 0x0000001c1d9e723e */ /* 0x002fe400000010ff */
[----:B------:R-:W1:Y:S05]  /*3820*/  SHFL.BFLY PT, R3, R0, 0x2, 0x1f ;  /* 0x0c401f0000037f89 */ /* 0x000e6a00000e0000 */
[----:B------:R-:W2:Y:S08]  /*3830*/  MUFU.EX2 R11, R11 ;  /* 0x0000000b000b7308 */ /* 0x000eb00000000800 */
[----:B------:R3:W-:Y:S08]  /*3840*/  MUFU.EX2 R33, R32 ;  /* 0x0000002000217308 */ /* 0x0007f00000000800 */
[----:B------:R-:W-:Y:S01]  /*3850*/  MUFU.EX2 R36, R36 ;  /* 0x0000002400247308 */ /* 0x000fe20000000800 */
[----:B---3--:R-:W-:Y:S01]  /*3860*/  FFMA.FTZ R32, R60, UR6, -R13 ;  /* 0x000000063c207c23 */ /* 0x008fe2000801080d */
[----:B--2---:R-:W-:-:S02]  /*3870*/  F2FP.BF16.F32.PACK_AB R160, R11, R12 ;  /* 0x0000000c0ba0723e */ /* 0x004fc400000010ff */
[----:B-1----:R-:W-:Y:S01]  /*3880*/  FMNMX.FTZ R3, R0, R3, !PT ;  /* 0x0000000300037209 */ /* 0x002fe20007810000 */
[----:B------:R-:W-:-:S03]  /*3890*/  FFMA.FTZ R0, R86, UR6, -R13 ;  /* 0x0000000656007c23 */ /* 0x000fc6000801080d */
[----:B------:R-:W1:Y:S01]  /*38a0*/  MUFU.EX2 R37, R37 ;  /* 0x0000002500257308 */ /* 0x000e620000000800 */
[----:B------:R-:W2:Y:S07]  /*38b0*/  SHFL.BFLY PT, R6, R3, 0x1, 0x1f ;  /* 0x0c201f0003067f89 */ /* 0x000eae00000e0000 */
[----:B------:R3:W-:Y:S08]  /*38c0*/  MUFU.EX2 R45, R0 ;  /* 0x00000000002d7308 */ /* 0x0007f00000000800 */
[----:B------:R-:W-:Y:S01]  /*38d0*/  MUFU.EX2 R40, R40 ;  /* 0x0000002800287308 */ /* 0x000fe20000000800 */
[----:B-1----:R-:W-:-:S07]  /*38e0*/  F2FP.BF16.F32.PACK_AB R164, R37, R36 ;  /* 0x0000002425a4723e */ /* 0x002fce00000010ff */
[----:B------:R-:W-:Y:S01]  /*38f0*/  MUFU.EX2 R41, R41 ;  /* 0x0000002900297308 */ /* 0x000fe20000000800 */
[----:B--2---:R-:W-:Y:S01]  /*3900*/  FMNMX.FTZ R6, R3, R6, !PT ;  /* 0x0000000603067209 */ /* 0x004fe20007810000 */
[--C-:B------:R-:W-:Y:S01]  /*3910*/  FFMA.FTZ R3, R68, UR6, -R13.reuse ;  /* 0x0000000644037c23 */ /* 0x100fe2000801080d */
[----:B------:R-:W-:Y:S02]  /*3920*/  FFMA.FTZ R13, R92, UR6, -R13 ;  /* 0x000000065c0d7c23 */ /* 0x000fe4000801080d */
[C---:B------:R-:W-:Y:S01]  /*3930*/  FSETP.NEU.FTZ.AND P1, PT, R6.reuse, -INF , PT ;  /* 0xff8000000600780b */ /* 0x040fe20003f3d000 */
[----:B---3--:R-:W-:Y:S02]  /*3940*/  FMUL.FTZ R0, R6, UR6 ;  /* 0x0000000606007c20 */ /* 0x008fe40008410000 */
[----:B------:R1:W-:Y:S03]  /*3950*/  MUFU.EX2 R174, R3 ;  /* 0x0000000300ae7308 */ /* 0x0003e60000000800 */
[----:B------:R-:W-:-:S05]  /*3960*/  FSEL R0, R0, RZ, P1 ;  /* 0x000000ff00007208 */ /* 0x000fca0000800000 */
[--C-:B------:R-:W-:Y:S01]  /*3970*/  FFMA.FTZ R26, R26, UR6, -R0.reuse ;  /* 0x000000061a1a7c23 */ /* 0x100fe20008010800 */
[--C-:B------:R-:W-:Y:S01]  /*3980*/  FFMA.FTZ R27, R27, UR6, -R0.reuse ;  /* 0x000000061b1b7c23 */ /* 0x100fe20008010800 */
[--C-:B------:R-:W-:Y:S01]  /*3990*/  FFMA.FTZ R30, R30, UR6, -R0.reuse ;  /* 0x000000061e1e7c23 */ /* 0x100fe20008010800 */
[--C-:B------:R-:W-:Y:S01]  /*39a0*/  FFMA.FTZ R31, R31, UR6, -R0.reuse ;  /* 0x000000061f1f7c23 */ /* 0x100fe20008010800 */
[----:B-1----:R-:W-:Y:S01]  /*39b0*/  FADD.FTZ R3, R14, R15 ;  /* 0x0000000f0e037221 */ /* 0x002fe20000010000 */
[--C-:B------:R-:W-:Y:S01]  /*39c0*/  FFMA.FTZ R34, R34, UR6, -R0.reuse ;  /* 0x0000000622227c23 */ /* 0x100fe20008010800 */
[----:B------:R-:W-:Y:S01]  /*39d0*/  MUFU.EX2 R26, R26 ;  /* 0x0000001a001a7308 */ /* 0x000fe20000000800 */
[--C-:B------:R-:W-:Y:S01]  /*39e0*/  FFMA.FTZ R35, R35, UR6, -R0.reuse ;  /* 0x0000000623237c23 */ /* 0x100fe20008010800 */
[----:B------:R-:W-:Y:S01]  /*39f0*/  FADD.FTZ R48, R20, R3 ;  /* 0x0000000314307221 */ /* 0x000fe20000010000 */
[--C-:B------:R-:W-:Y:S01]  /*3a00*/  FFMA.FTZ R38, R38, UR6, -R0.reuse ;  /* 0x0000000626267c23 */ /* 0x100fe20008010800 */
[--C-:B------:R-:W-:Y:S01]  /*3a10*/  FFMA.FTZ R39, R39, UR6, -R0.reuse ;  /* 0x0000000627277c23 */ /* 0x100fe20008010800 */
[----:B------:R-:W-:Y:S01]  /*3a20*/  FFMA.FTZ R42, R42, UR6, -R0 ;  /* 0x000000062a2a7c23 */ /* 0x000fe20008010800 */
[----:B------:R-:W-:Y:S01]  /*3a30*/  FADD.FTZ R3, R21, R48 ;  /* 0x0000003015037221 */ /* 0x000fe20000010000 */
[--C-:B------:R-:W-:Y:S01]  /*3a40*/  FFMA.FTZ R43, R43, UR6, -R0.reuse ;  /* 0x000000062b2b7c23 */ /* 0x100fe20008010800 */
[----:B------:R-:W1:Y:S01]  /*3a50*/  MUFU.EX2 R27, R27 ;  /* 0x0000001b001b7308 */ /* 0x000e620000000800 */
[--C-:B------:R-:W-:Y:S01]  /*3a60*/  FFMA.FTZ R46, R46, UR6, -R0.reuse ;  /* 0x000000062e2e7c23 */ /* 0x100fe20008010800 */
[----:B------:R-:W-:Y:S01]  /*3a70*/  FADD.FTZ R48, R24, R3 ;  /* 0x0000000318307221 */ /* 0x000fe20000010000 */
[--C-:B------:R-:W-:Y:S01]  /*3a80*/  FFMA.FTZ R47, R47, UR6, -R0.reuse ;  /* 0x000000062f2f7c23 */ /* 0x100fe20008010800 */
[--C-:B------:R-:W-:Y:S01]  /*3a90*/  FFMA.FTZ R50, R50, UR6, -R0.reuse ;  /* 0x0000000632327c23 */ /* 0x100fe20008010800 */
[----:B------:R-:W-:Y:S01]  /*3aa0*/  FFMA.FTZ R51, R51, UR6, -R0 ;  /* 0x0000000633337c23 */ /* 0x000fe20008010800 */
[----:B------:R-:W-:Y:S01]  /*3ab0*/  FADD.FTZ R57, R25, R48 ;  /* 0x0000003019397221 */ /* 0x000fe20000010000 */
[--C-:B------:R-:W-:Y:S01]  /*3ac0*/  FFMA.FTZ R54, R54, UR6, -R0.reuse ;  /* 0x0000000636367c23 */ /* 0x100fe20008010800 */
[----:B------:R-:W2:Y:S01]  /*3ad0*/  MUFU.EX2 R30, R30 ;  /* 0x0000001e001e7308 */ /* 0x000ea20000000800 */
[--C-:B------:R-:W-:Y:S01]  /*3ae0*/  FFMA.FTZ R55, R55, UR6, -R0.reuse ;  /* 0x0000000637377c23 */ /* 0x100fe20008010800 */
[----:B------:R-:W-:Y:S01]  /*3af0*/  FADD.FTZ R56, R28, R57 ;  /* 0x000000391c387221 */ /* 0x000fe20000010000 */
[--C-:B------:R-:W-:Y:S01]  /*3b00*/  FFMA.FTZ R58, R58, UR6, -R0.reuse ;  /* 0x000000063a3a7c23 */ /* 0x100fe20008010800 */
[--C-:B------:R-:W-:Y:S01]  /*3b10*/  FFMA.FTZ R59, R59, UR6, -R0.reuse ;  /* 0x000000063b3b7c23 */ /* 0x100fe20008010800 */
[----:B------:R-:W-:Y:S01]  /*3b20*/  FFMA.FTZ R62, R62, UR6, -R0 ;  /* 0x000000063e3e7c23 */ /* 0x000fe20008010800 */
[----:B------:R-:W-:Y:S01]  /*3b30*/  FADD.FTZ R57, R29, R56 ;  /* 0x000000381d397221 */ /* 0x000fe20000010000 */
[--C-:B------:R-:W-:Y:S01]  /*3b40*/  FFMA.FTZ R63, R63, UR6, -R0.reuse ;  /* 0x000000063f3f7c23 */ /* 0x100fe20008010800 */
[----:B------:R-:W3:Y:S01]  /*3b50*/  MUFU.EX2 R31, R31 ;  /* 0x0000001f001f7308 */ /* 0x000ee20000000800 */
[----:B-1----:R-:W-:Y:S01]  /*3b60*/  FADD.FTZ R3, R26, R27 ;  /* 0x0000001b1a037221 */ /* 0x002fe20000010000 */
[----:B------:R-:W-:Y:S01]  /*3b70*/  FADD.FTZ R56, R12, R57 ;  /* 0x000000390c387221 */ /* 0x000fe20000010000 */
[--C-:B------:R-:W-:Y:S01]  /*3b80*/  FFMA.FTZ R66, R66, UR6, -R0.reuse ;  /* 0x0000000642427c23 */ /* 0x100fe20008010800 */
[--C-:B------:R-:W-:Y:S01]  /*3b90*/  FFMA.FTZ R67, R67, UR6, -R0.reuse ;  /* 0x0000000643437c23 */ /* 0x100fe20008010800 */
[----:B------:R-:W-:Y:S01]  /*3ba0*/  FFMA.FTZ R70, R70, UR6, -R0 ;  /* 0x0000000646467c23 */ /* 0x000fe20008010800 */
[----:B------:R-:W-:Y:S01]  /*3bb0*/  FADD.FTZ R57, R11, R56 ;  /* 0x000000380b397221 */ /* 0x000fe20000010000 */
[----:B------:R-:W-:Y:S01]  /*3bc0*/  FFMA.FTZ R0, R71, UR6, -R0 ;  /* 0x0000000647007c23 */ /* 0x000fe20008010800 */
[----:B------:R-:W1:Y:S01]  /*3bd0*/  MUFU.EX2 R34, R34 ;  /* 0x0000002200227308 */ /* 0x000e620000000800 */
[----:B--2---:R-:W-:Y:S01]  /*3be0*/  FADD.FTZ R48, R30, R3 ;  /* 0x000000031e307221 */ /* 0x004fe20000010000 */
[----:B------:R-:W-:Y:S01]  /*3bf0*/  FADD.FTZ R56, R162, R57 ;  /* 0x00000039a2387221 */ /* 0x000fe20000010000 */
[----:B------:R-:W-:-:S02]  /*3c00*/  F2FP.BF16.F32.PACK_AB R162, R33, R162 ;  /* 0x000000a221a2723e */ /* 0x000fc400000010ff */
[----:B------:R-:W-:Y:S01]  /*3c10*/  F2FP.BF16.F32.PACK_AB R166, R41, R40 ;  /* 0x0000002829a6723e */ /* 0x000fe200000010ff */
[----:B------:R-:W-:Y:S01]  /*3c20*/  FADD.FTZ R57, R33, R56 ;  /* 0x0000003821397221 */ /* 0x000fe20000010000 */
[----:B------:R-:W-:Y:S01]  /*3c30*/  F2FP.BF16.F32.PACK_AB R153, R27, R26 ;  /* 0x0000001a1b99723e */ /* 0x000fe200000010ff */
[----:B------:R-:W2:Y:S01]  /*3c40*/  MUFU.EX2 R35, R35 ;  /* 0x0000002300237308 */ /* 0x000ea20000000800 */
[C---:B---3--:R-:W-:Y:S01]  /*3c50*/  FADD.FTZ R3, R31.reuse, R48 ;  /* 0x000000301f037221 */ /* 0x048fe20000010000 */
[----:B------:R-:W-:Y:S01]  /*3c60*/  FADD.FTZ R56, R36, R57 ;  /* 0x0000003924387221 */ /* 0x000fe20000010000 */
[----:B------:R-:W-:-:S03]  /*3c70*/  F2FP.BF16.F32.PACK_AB R155, R31, R30 ;  /* 0x0000001e1f9b723e */ /* 0x000fc600000010ff */
[----:B------:R-:W-:Y:S02]  /*3c80*/  FADD.FTZ R57, R37, R56 ;  /* 0x0000003825397221 */ /* 0x000fe40000010000 */
[----:B------:R-:W3:Y:S01]  /*3c90*/  MUFU.EX2 R38, R38 ;  /* 0x0000002600267308 */ /* 0x000ee20000000800 */
[----:B-1----:R-:W-:Y:S01]  /*3ca0*/  FADD.FTZ R48, R34, R3 ;  /* 0x0000000322307221 */ /* 0x002fe20000010000 */
[----:B------:R-:W-:-:S04]  /*3cb0*/  FADD.FTZ R56, R40, R57 ;  /* 0x0000003928387221 */ /* 0x000fc80000010000 */
[----:B------:R-:W-:Y:S02]  /*3cc0*/  FADD.FTZ R57, R41, R56 ;  /* 0x0000003829397221 */ /* 0x000fe40000010000 */
        /* <DEDUP_REMOVED lines=18> */
[----:B------:R-:W2:Y:S01]  /*3df0*/  MUFU.EX2 R51, R51 ;  /* 0x0000003300337308 */ /* 0x000ea20000000800 */
[----:B---3--:R-:W-:-:S07]  /*3e00*/  FADD.FTZ R14, R50, R3 ;  /* 0x00000003320e7221 */ /* 0x008fce0000010000 */
[----:B------:R-:W3:Y:S01]  /*3e10*/  MUFU.EX2 R54, R54 ;  /* 0x0000003600367308 */ /* 0x000ee20000000800 */
[----:B-1----:R-:W-:Y:S01]  /*3e20*/  FADD.FTZ R48, R44, R57 ;  /* 0x000000392c307221 */ /* 0x002fe20000010000 */
[----:B------:R-:W-:-:S03]  /*3e30*/  F2FP.BF16.F32.PACK_AB R168, R45, R44 ;  /* 0x0000002c2da8723e */ /* 0x000fc600000010ff */
[----:B------:R-:W-:-:S03]  /*3e40*/  FADD.FTZ R15, R45, R48 ;  /* 0x000000302d0f7221 */ /* 0x000fc60000010000 */
        /* <DEDUP_REMOVED lines=15> */
[----:B-1----:R-:W-:-:S07]  /*3f40*/  FADD.FTZ R14, R52, R11 ;  /* 0x0000000b340e7221 */ /* 0x002fce0000010000 */
[----:B------:R-:W1:Y:S01]  /*3f50*/  MUFU.EX2 R62, R62 ;  /* 0x0000003e003e7308 */ /* 0x000e620000000800 */
[C---:B--2---:R-:W-:Y:S01]  /*3f60*/  FADD.FTZ R3, R59.reuse, R12 ;  /* 0x0000000c3b037221 */ /* 0x044fe20000010000 */
[----:B------:R-:W-:-:S06]  /*3f70*/  F2FP.BF16.F32.PACK_AB R169, R59, R58 ;  /* 0x0000003a3ba9723e */ /* 0x000fcc00000010ff */
[----:B------:R-:W2:Y:S01]  /*3f80*/  MUFU.EX2 R63, R63 ;  /* 0x0000003f003f7308 */ /* 0x000ea20000000800 */
[C---:B---3--:R-:W-:Y:S01]  /*3f90*/  FADD.FTZ R11, R53.reuse, R14 ;  /* 0x0000000e350b7221 */ /* 0x048fe20000010000 */
[----:B------:R-:W-:-:S03]  /*3fa0*/  F2FP.BF16.F32.PACK_AB R172, R53, R52 ;  /* 0x0000003435ac723e */ /* 0x000fc600000010ff */
[----:B------:R-:W-:-:S03]  /*3fb0*/  FADD.FTZ R14, R174, R11 ;  /* 0x0000000bae0e7221 */ /* 0x000fc60000010000 */
[----:B------:R-:W3:Y:S01]  /*3fc0*/  MUFU.EX2 R66, R66 ;  /* 0x0000004200427308 */ /* 0x000ee20000000800 */
[----:B-1----:R-:W-:-:S07]  /*3fd0*/  FADD.FTZ R12, R62, R3 ;  /* 0x000000033e0c7221 */ /* 0x002fce0000010000 */
[----:B------:R-:W1:Y:S01]  /*3fe0*/  MUFU.EX2 R67, R67 ;  /* 0x0000004300437308 */ /* 0x000e620000000800 */
[C---:B--2---:R-:W-:Y:S01]  /*3ff0*/  FADD.FTZ R11, R63.reuse, R12 ;  /* 0x0000000c3f0b7221 */ /* 0x044fe20000010000 */
[----:B------:R-:W-:-:S06]  /*4000*/  F2FP.BF16.F32.PACK_AB R171, R63, R62 ;  /* 0x0000003e3fab723e */ /* 0x000fcc00000010ff */
[----:B------:R-:W2:Y:S01]  /*4010*/  MUFU.EX2 R70, R70 ;  /* 0x0000004600467308 */ /* 0x000ea20000000800 */
[----:B---3--:R-:W-:-:S07]  /*4020*/  FADD.FTZ R12, R66, R11 ;  /* 0x0000000b420c7221 */ /* 0x008fce0000010000 */
[----:B------:R2:W3:Y:S01]  /*4030*/  MUFU.EX2 R175, R0 ;  /* 0x0000000000af7308 */ /* 0x0004e20000000800 */
[C---:B-1----:R-:W-:Y:S01]  /*4040*/  FADD.FTZ R11, R67.reuse, R12 ;  /* 0x0000000c430b7221 */ /* 0x042fe20000010000 */
[----:B------:R-:W-:-:S06]  /*4050*/  F2FP.BF16.F32.PACK_AB R173, R67, R66 ;  /* 0x0000004243ad723e */ /* 0x000fcc00000010ff */
[----:B------:R-:W1:Y:S01]  /*4060*/  MUFU.EX2 R13, R13 ;  /* 0x0000000d000d7308 */ /* 0x000e620000000800 */
[----:B--2---:R-:W-:-:S04]  /*4070*/  FADD.FTZ R0, R70, R11 ;  /* 0x0000000b46007221 */ /* 0x004fc80000010000 */
[C---:B---3--:R-:W-:Y:S01]  /*4080*/  FADD.FTZ R0, R175.reuse, R0 ;  /* 0x00000000af007221 */ /* 0x048fe20000010000 */
[----:B------:R-:W-:Y:S01]  /*4090*/  F2FP.BF16.F32.PACK_AB R175, R175, R70 ;  /* 0x00000046afaf723e */ /* 0x000fe200000010ff */
[C---:B-1----:R-:W-:Y:S01]  /*40a0*/  FADD.FTZ R3, R13.reuse, R14 ;  /* 0x0000000e0d037221 */ /* 0x042fe20000010000 */
[----:B------:R-:W-:Y:S01]  /*40b0*/  F2FP.BF16.F32.PACK_AB R174, R13, R174 ;  /* 0x000000ae0dae723e */ /* 0x000fe200000010ff */
[----:B------:R-:W-:Y:S06]  /*40c0*/  @!P0 BRA `(.L_x_10843) ;  /* 0x0000000000048947 */ /* 0x000fec0003800000 */
[----:B------:R-:W-:Y:S01]  /*40d0*/  BPT.TRAP 0x1 ;  /* 0x000000040000795c */ /* 0x000fe20000300000 */
.L_x_10843:
[----:B------:R1:W2:Y:S01]  /*40e0*/  SYNCS.PHASECHK.TRANS64.TRYWAIT P1, [UR22+0x22850], R10 ;  /* 0x0228500aff0075a7 */ /* 0x0002a20008020156 */
[----:B------:R-:W-:Y:S05]  /*40f0*/  @!P0 BRA `(.L_x_10844) ;  /* 0x0000000000048947 */ /* 0x000fea0003800000 */
[----:B------:R-:W-:Y:S01]  /*4100*/  BPT.TRAP 0x1 ;  /* 0x000000040000795c */ /* 0x000fe20000300000 */
.L_x_10844:
[----:B--2---:R-:W-:Y:S05]  /*4110*/  @P1 BRA `(.L_x_10845) ;  /* 0x0000000000081947 */ /* 0x004fea0003800000 */
[----:B------:R-:W2:Y:S02]  /*4120*/  SYNCS.PHASECHK.TRANS64.TRYWAIT P1, [UR22+0x22850], R10 ;  /* 0x0228500aff0075a7 */ /* 0x000ea40008020156 */
[----:B--2---:R-:W-:Y:S05]  /*4130*/  @!P1 BRA `(.L_x_10846) ;  /* 0x0000010400549947 */ /* 0x004fea0003800000 */
.L_x_10845:
[----:B------:R-:W-:Y:S01]  /*4140*/  R2UR UR10, R5 ;  /* 0x00000000050a72ca */ /* 0x000fe200000e0000 */
[----:B------:R3:W-:Y:S01]  /*4150*/  BAR.SYNC.DEFER_BLOCKING R9, 0x100 ;  /* 0x000400090000751d */ /* 0x0007e20000010000 */
[----:B------:R-:W-:-:S05]  /*4160*/  ISETP.NE.AND P2, PT, R8, 0x1, PT ;  /* 0x000000010800780c */ /* 0x000fca0003f45270 */
[----:B------:R-:W-:Y:S01]  /*4170*/  UMOV UR11, 0x40000040 ;  /* 0x40000040000b7882 */ /* 0x000fe20000000000 */
[----:B--2---:R-:W2:Y:S01]  /*4180*/  S2R R11, SR_TID.X ;  /* 0x00000000000b7919 */ /* 0x004ea20000002100 */
[----:B---3--:R-:W-:-:S04]  /*4190*/  IMAD.U32 R9, RZ, RZ, UR43 ;  /* 0x0000002bff097e24 */ /* 0x008fc8000f8e00ff */
[----:B------:R-:W-:Y:S02]  /*41a0*/  UIADD3 UR10, UR10, 0x400, URZ ;  /* 0x000004000a0a7890 */ /* 0x000fe4000fffe03f */
[----:B------:R-:W3:Y:S02]  /*41b0*/  @P2 LDC R5, c[0x0][0x44c] ;  /* 0x00011300ff052b82 */ /* 0x000ee40000000800 */
[----:B------:R-:W-:-:S04]  /*41c0*/  USHF.R.U32.HI UR10, URZ, 0x4, UR10 ;  /* 0x000000043f0a7899 */ /* 0x000fc8000801160a */
[----:B------:R-:W-:Y:S02]  /*41d0*/  ULOP3.LUT UR10, UR10, 0x3fff, URZ, 0xc0, !UPT ;  /* 0x00003fff0a0a7892 */ /* 0x000fe4000f8ec03f */
[----:B01----:R-:W0:Y:S02]  /*41e0*/  @P2 LDC R10, c[0x0][0x450] ;  /* 0x00011400ff0a2b82 */ /* 0x003e240000000800 */
[----:B------:R-:W-:Y:S01]  /*41f0*/  ULOP3.LUT UR21, UR10, 0x3000000, URZ, 0xfc, !UPT ;  /* 0x030000000a157892 */ /* 0x000fe2000f8efc3f */
[----:B------:R-:W-:-:S03]  /*4200*/  WARPGROUP.ARRIVE ;  /* 0x00000000000079c5 */ /* 0x000fc60000000000 */
[----:B------:R-:W-:-:S07]  /*4210*/  UIMAD UR18, UR36, 0xc00, UR21 ;  /* 0x00000c00241278a4 */ /* 0x000fce000f8e0215 */
[----:B------:R-:W-:Y:S02]  /*4220*/  UMOV UR10, UR18 ;  /* 0x00000012000a7c82 */ /* 0x000fe40008000000 */
[----:B------:R-:W-:Y:S01]  /*4230*/  HGMMA.64x256x16.F32.BF16 R24, R152, gdesc[UR8].tnspB, RZ, !UPT, gsb0 ;  /* 0x43e0000898187df0 */ /* 0x000fe2000c0018ff */
[----:B------:R-:W-:Y:S01]  /*4240*/  UIADD3 UR10, UR18, 0x80, URZ ;  /* 0x00000080120a7890 */ /* 0x000fe2000fffe03f */
[----:B---3--:R-:W-:Y:S01]  /*4250*/  @P2 IMAD.HI.U32 R5, R5, UR43, RZ ;  /* 0x0000002b05052c27 */ /* 0x008fe2000f8e00ff */
[----:B------:R-:W-:Y:S01]  /*4260*/  UMOV UR11, 0x40000040 ;  /* 0x40000040000b7882 */ /* 0x000fe20000000000 */
[----:B--2---:R-:W-:Y:S02]  /*4270*/  LOP3.LUT P1, RZ, R11, 0x7f, RZ, 0xc0, !PT ;  /* 0x0000007f0bff7812 */ /* 0x004fe4000782c0ff */
[----:B------:R-:W-:Y:S01]  /*4280*/  IMAD.U32 R11, RZ, RZ, UR22 ;  /* 0x00000016ff0b7e24 */ /* 0x000fe2000f8e00ff */
[----:B0-----:R-:W-:-:S04]  /*4290*/  @P2 SHF.R.U32.HI R9, RZ, R10, R5 ;  /* 0x0000000aff092219 */ /* 0x001fc80000011605 */
[----:B------:R-:W-:-:S06]  /*42a0*/  IADD3 R9, R9, -R7, R16 ;  /* 0x8000000709097210 */ /* 0x000fcc0007ffe010 */
[----:B------:R-:W-:-:S05]  /*42b0*/  @!P1 VIADD R5, R11, 0x22860 ;  /* 0x000228600b059836 */ /* 0x000fca0000000000 */
[----:B------:R-:W-:Y:S01]  /*42c0*/  @!P1 PRMT R5, RZ, 0x654, R5 ;  /* 0x00000654ff059816 */ /* 0x000fe20000000005 */
[----:B------:R-:W-:Y:S02]  /*42d0*/  WARPGROUP.DEPBAR.LE gsb0, 0x0 ;  /* 0x00008000000079c5 */ /* 0x000fe40000010000 */
        /* <DEDUP_REMOVED lines=26> */
[----:B------:R-:W-:-:S13]  /*4480*/  R2UR UR10, R9 ;  /* 0x00000000090a72ca */ /* 0x000fda00000e0000 */
[----:B------:R-:W-:Y:S01]  /*4490*/  UIADD3 UR14, UR10, UR14, URZ ;  /* 0x0000000e0a0e7290 */ /* 0x000fe2000fffe03f */
[----:B------:R-:W-:Y:S02]  /*44a0*/  WARPGROUP.DEPBAR.LE gsb0, 0x0 ;  /* 0x00008000000079c5 */ /* 0x000fe40000010000 */
[----:B------:R0:W-:Y:S01]  /*44b0*/  @!P1 SYNCS.ARRIVE.TRANS64.RED.A1T0 RZ, [R5+URZ], RZ ;  /* 0x000000ff05ff99a7 */ /* 0x0001e2000810043f */
[----:B------:R-:W-:Y:S01]  /*44c0*/  PLOP3.LUT P1, PT, PT, PT, UP0, 0x40, 0x0 ;  /* 0x000000000000781c */ /* 0x000fe20003f2e808 */
[----:B0-----:R-:W-:-:S12]  /*44d0*/  VIADD R5, R176, 0xfffffffe ;  /* 0xfffffffeb0057836 */ /* 0x001fd80000000000 */
[----:B------:R-:W-:Y:S05]  /*44e0*/  @P1 BRA `(.L_x_10847) ;  /* 0x0000000000481947 */ /* 0x000fea0003800000 */
[C---:B------:R-:W-:Y:S01]  /*44f0*/  ISETP.GT.AND P1, PT, R9.reuse, RZ, PT ;  /* 0x000000ff0900720c */ /* 0x040fe20003f24270 */
[----:B------:R-:W-:-:S05]  /*4500*/  VIADD R10, R9, 0xffffffff ;  /* 0xffffffff090a7836 */ /* 0x000fca0000000000 */
[----:B------:R-:W-:-:S07]  /*4510*/  R2UR UR18, R10 ;  /* 0x000000000a1272ca */ /* 0x000fce00000e0000 */
[----:B------:R-:W-:Y:S08]  /*4520*/  @P1 BRA `(.L_x_10848) ;  /* 0x00000000001c1947 */ /* 0x000ff00003800000 */
[----:B------:R-:W-:Y:S02]  /*4530*/  UISETP.NE.AND UP1, UPT, UR15, 0x1, UPT ;  /* 0x000000010f00788c */ /* 0x000fe4000bf25270 */
[----:B------:R-:W-:-:S09]  /*4540*/  UIADD3 UR18, -UR10, URZ, URZ ;  /* 0x0000003f0a127290 */ /* 0x000fd2000fffe13f */
[----:B------:R-:W-:Y:S02]  /*4550*/  @UP1 ULDC.64 UR22, c[0x0][0x9e8] ;  /* 0x00027a0000161ab9 */ /* 0x000fe40000000a00 */
[----:B------:R-:W-:-:S04]  /*4560*/  UIMAD.WIDE.U32 UR10, UR18, UR22, URZ ;  /* 0x00000016120a72a5 */ /* 0x000fc8000f8e003f */
[----:B------:R-:W-:-:S04]  /*4570*/  @UP1 USHF.R.U32.HI UR18, URZ, UR23, UR11 ;  /* 0x000000173f121299 */ /* 0x000fc8000801160b */
[----:B------:R-:W-:Y:S01]  /*4580*/  ULOP3.LUT UR18, URZ, UR18, URZ, 0x33, !UPT ;  /* 0x000000123f127292 */ /* 0x000fe2000f8e333f */
[----:B------:R-:W-:Y:S11]  /*4590*/  BRA `(.L_x_10849) ;  /* 0x0000000000107947 */ /* 0x000ff60003800000 */
.L_x_10848:
[----:B------:R-:W-:-:S11]  /*45a0*/  UISETP.NE.AND UP1, UPT, UR15, 0x1, UPT ;  /* 0x000000010f00788c */ /* 0x000fd6000bf25270 */
[----:B------:R-:W-:Y:S02]  /*45b0*/  @UP1 ULDC.64 UR22, c[0x0][0x9e8] ;  /* 0x00027a0000161ab9 */ /* 0x000fe40000000a00 */
[----:B------:R-:W-:-:S04]  /*45c0*/  UIMAD.WIDE.U32 UR10, UR18, UR22, URZ ;  /* 0x00000016120a72a5 */ /* 0x000fc8000f8e003f */
[----:B------:R-:W-:-:S12]  /*45d0*/  @UP1 USHF.R.U32.HI UR18, URZ, UR23, UR11 ;  /* 0x000000173f121299 */ /* 0x000fd8000801160b */
.L_x_10849:
[----:B------:R-:W-:-:S04]  /*45e0*/  UIMAD UR15, UR18, UR15, UR15 ;  /* 0x0000000f120f72a4 */ /* 0x000fc8000f8e020f */
[----:B------:R-:W-:-:S04]  /*45f0*/  UISETP.LT.AND UP1, UPT, UR14, UR15, UPT ;  /* 0x0000000f0e00728c */ /* 0x000fc8000bf21270 */
[----:B------:R-:W-:-:S12]  /*4600*/  USEL UR14, UR14, UR15, UP1 ;  /* 0x0000000f0e0e7287 */ /* 0x000fd80008800000 */
.L_x_10847:
[----:B------:R-:W-:Y:S01]  /*4610*/  UIMAD.WIDE UR10, UR14, 0x2aaaaaab, URZ ;  /* 0x2aaaaaab0e0a78a5 */ /* 0x000fe2000f8e023f */
[----:B------:R-:W-:Y:S01]  /*4620*/  ULDC UR25, c[0x0][0x9e4] ;  /* 0x0002790000197ab9 */ /* 0x000fe20000000800 */
[----:B------:R-:W-:Y:S02]  /*4630*/  ULDC UR23, c[0x0][0x9dc] ;  /* 0x0002770000177ab9 */ /* 0x000fe40000000800 */
[----:B------:R-:W-:Y:S01]  /*4640*/  USHF.R.U32.HI UR10, URZ, 0x1f, UR11 ;  /* 0x0000001f3f0a7899 */ /* 0x000fe2000801160b */
[----:B------:R-:W-:Y:S01]  /*4650*/  ULDC UR24, c[0x0][0x988] ;  /* 0x0002620000187ab9 */ /* 0x000fe20000000800 */
[----:B------:R-:W-:Y:S02]  /*4660*/  ULDC UR26, c[0x0][0x9e0] ;  /* 0x00027800001a7ab9 */ /* 0x000fe40000000800 */
[----:B------:R-:W-:-:S04]  /*4670*/  ULEA.HI.SX32 UR10, UR11, UR10, 0x1c ;  /* 0x0000000a0b0a7291 */ /* 0x000fc8000f8fe23f */
[----:B------:R-:W-:-:S04]  /*4680*/  UISETP.LT.AND UP1, UPT, UR39, UR10, UPT ;  /* 0x0000000a2700728c */ /* 0x000fc8000bf21270 */
[----:B------:R-:W-:-:S06]  /*4690*/  USEL UR22, UR39, UR10, !UP1 ;  /* 0x0000000a27167287 */ /* 0x000fcc000c800000 */
[----:B------:R-:W-:-:S13]  /*46a0*/  ISETP.GE.AND P1, PT, R5, UR22, PT ;  /* 0x0000001605007c0c */ /* 0x000fda000bf26270 */
[----:B------:R-:W-:Y:S05]  /*46b0*/  @!P1 BRA `(.L_x_10850) ;  /* 0x0000003000049947 */ /* 0x000fea0003800000 */
.L_x_10867:
[----:B------:R-:W-:-:S04]  /*46c0*/  UIADD3 UR36, UR36, 0x1, URZ ;  /* 0x0000000124247890 */ /* 0x000fc8000fffe03f */
[----:B------:R-:W-:-:S04]  /*46d0*/  UISETP.NE.AND UP1, UPT, UR36, 0x2, UPT ;  /* 0x000000022400788c */ /* 0x000fc8000bf25270 */
[----:B------:R-:W-:Y:S02]  /*46e0*/  USEL UR6, URZ, 0x1, UP1 ;  /* 0x000000013f067887 */ /* 0x000fe40008800000 */
[----:B------:R-:W-:Y:S02]  /*46f0*/  USEL UR36, UR36, URZ, UP1 ;  /* 0x0000003f24247287 */ /* 0x000fe40008800000 */
[----:B------:R-:W-:Y:S01]  /*4700*/  ULOP3.LUT UR37, UR37, UR6, URZ, 0x3c, !UPT ;  /* 0x0000000625257292 */ /* 0x000fe2000f8e3c3f */
[----:B01----:R-:W-:Y:S11]  /*4710*/  @!P0 BRA `(.L_x_10851) ;  /* 0x0000000000048947 */ /* 0x003ff60003800000 */
[----:B------:R-:W-:Y:S01]  /*4720*/  BPT.TRAP 0x1 ;  /* 0x000000040000795c */ /* 0x000fe20000300000 */
.L_x_10851:
        /* <DEDUP_REMOVED lines=9> */
.L_x_10852:
[----:B-1----:R-:W-:Y:S05]  /*47c0*/  @P1 BRA `(.L_x_10853) ;  /* 0x0000000000081947 */ /* 0x002fea0003800000 */
[----:B------:R-:W1:Y:S02]  /*47d0*/  SYNCS.PHASECHK.TRANS64.TRYWAIT P1, [UR27+0x22830], R9 ;  /* 0x02283009ff0075a7 */ /* 0x000e64000802015b */
[----:B-1----:R-:W-:Y:S05]  /*47e0*/  @!P1 BRA `(.L_x_10854) ;  /* 0x000000fc00c09947 */ /* 0x002fea0003800000 */
.L_x_10853:
[----:B------:R-:W-:Y:S01]  /*47f0*/  UIMAD UR18, UR36, 0x300, UR20 ;  /* 0x00000300241278a4 */ /* 0x000fe2000f8e0214 */
[----:B------:R-:W-:Y:S01]  /*4800*/  WARPGROUP.ARRIVE ;  /* 0x00000000000079c5 */ /* 0x000fe20000000000 */
[----:B------:R-:W-:Y:S01]  /*4810*/  UMOV UR19, 0x40000040 ;  /* 0x4000004000137882 */ /* 0x000fe20000000000 */
[----:B------:R-:W-:Y:S01]  /*4820*/  UMOV UR7, 0x40000040 ;  /* 0x4000004000077882 */ /* 0x000fe20000000000 */
[----:B------:R-:W-:Y:S01]  /*4830*/  UIADD3 UR6, UR18, 0x2, URZ ;  /* 0x0000000212067890 */ /* 0x000fe2000fffe03f */
[----:B------:R-:W-:Y:S01]  /*4840*/  ISETP.NE.AND P2, PT, R8, 0x1, PT ;  /* 0x000000010800780c */ /* 0x000fe20003f45270 */
[----:B------:R-:W-:Y:S01]  /*4850*/  UIADD3 UR10, UR18, 0x4, URZ ;  /* 0x00000004120a7890 */ /* 0x000fe2000fffe03f */
[----:B------:R-:W2:Y:S01]  /*4860*/  S2R R10, SR_TID.X ;  /* 0x00000000000a7919 */ /* 0x000ea20000002100 */
[----:B------:R-:W-:Y:S01]  /*4870*/  UMOV UR11, 0x40000040 ;  /* 0x40000040000b7882 */ /* 0x000fe20000000000 */
[----:B------:R-:W-:Y:S01]  /*4880*/  HGMMA.64x96x16.F32.BF16 R152, gdesc[UR16], RZ, !UPT, gsb0 ;  /* 0x01600000109879f0 */ /* 0x000fe2000c0018ff */
[----:B------:R-:W-:Y:S01]  /*4890*/  UIADD3 UR14, UR18, 0x6, URZ ;  /* 0x00000006120e7890 */ /* 0x000fe2000fffe03f */
[----:B------:R-:W-:Y:S01]  /*48a0*/  VIADD R203, R22, UR43 ;  /* 0x0000002b16cb7c36 */ /* 0x000fe20008000000 */
[----:B------:R-:W-:Y:S01]  /*48b0*/  UMOV UR15, 0x40000040 ;  /* 0x40000040000f7882 */ /* 0x000fe20000000000 */
[----:B------:R-:W3:Y:S01]  /*48c0*/  LDC R7, c[0x0][0x288] ;  /* 0x0000a200ff077b82 */ /* 0x000ee20000000800 */
[----:B------:R-:W-:-:S02]  /*48d0*/  IMAD.U32 R12, RZ, RZ, UR27 ;  /* 0x0000001bff0c7e24 */ /* 0x000fc4000f8e00ff */
[----:B------:R-:W-:-:S05]  /*48e0*/  IMAD R13, R5, -0x60, RZ ;  /* 0xffffffa0050d7824 */ /* 0x000fca00078e02ff */
[----:B-1----:R-:W1:Y:S08]  /*48f0*/  @P2 LDC R4, c[0x0][0x44c] ;  /* 0x00011300ff042b82 */ /* 0x002e700000000800 */
[----:B------:R-:W4:Y:S01]  /*4900*/  @P2 LDC R11, c[0x0][0x450] ;  /* 0x00011400ff0b2b82 */ /* 0x000f220000000800 */
[----:B--2---:R-:W-:Y:S02]  /*4910*/  LOP3.LUT P1, RZ, R10, 0x7f, RZ, 0xc0, !PT ;  /* 0x0000007f0aff7812 */ /* 0x004fe4000782c0ff */
[----:B------:R-:W-:Y:S01]  /*4920*/  SHF.R.U32.HI R14, RZ, 0x7, R10 ;  /* 0x00000007ff0e7819 */ /* 0x000fe2000001160a */
[----:B-1----:R-:W-:-:S10]  /*4930*/  @P2 IMAD.HI.U32 R4, R203, R4, RZ ;  /* 0x00000004cb042227 */ /* 0x002fd400078e00ff */
[----:B------:R-:W-:Y:S01]  /*4940*/  @!P1 VIADD R10, R12, 0x22840 ;  /* 0x000228400c0a9836 */ /* 0x000fe20000000000 */
[----:B----4-:R-:W-:Y:S01]  /*4950*/  @P2 SHF.R.U32.HI R203, RZ, R11, R4 ;  /* 0x0000000bffcb2219 */ /* 0x010fe20000011604 */
[----:B------:R-:W-:Y:S01]  /*4960*/  VIADD R11, R13, 0x1 ;  /* 0x000000010d0b7836 */ /* 0x000fe20000000000 */
[----:B------:R-:W-:Y:S02]  /*4970*/  IADD3 R4, -R14, 0xb, RZ ;  /* 0x0000000b0e047810 */ /* 0x000fe40007ffe1ff */
[----:B------:R-:W-:Y:S01]  /*4980*/  @!P1 PRMT R10, RZ, 0x654, R10 ;  /* 0x00000654ff0a9816 */ /* 0x000fe2000000000a */
[----:B------:R-:W1:Y:S01]  /*4990*/  SHFL.IDX PT, R215, R203, RZ, 0x1c1f ;  /* 0x001c1fffcbd77589 */ /* 0x000e6200000e0000 */
[----:B------:R-:W-:-:S05]  /*49a0*/  IMAD R11, R18, -0x2, R11 ;  /* 0xfffffffe120b7824 */ /* 0x000fca00078e020b */
[----:B---3--:R-:W-:-:S05]  /*49b0*/  IADD3 R11, R11, -R7, R16 ;  /* 0x800000070b0b7210 */ /* 0x008fca0007ffe010 */
[----:B------:R-:W-:-:S04]  /*49c0*/  VIADD R21, R11, UR26 ;  /* 0x0000001a0b157c36 */ /* 0x000fc80008000000 */
[----:B-1----:R-:W-:Y:S01]  /*49d0*/  IMAD.IADD R15, R215, 0x1, R21 ;  /* 0x00000001d70f7824 */ /* 0x002fe200078e0215 */
[----:B------:R-:W-:Y:S02]  /*49e0*/  WARPGROUP.DEPBAR.LE gsb0, 0x0 ;  /* 0x00008000000079c5 */ /* 0x000fe40000010000 */
[----:B------:R-:W-:-:S06]  /*49f0*/  WARPGROUP.ARRIVE ;  /* 0x00000000000079c5 */ /* 0x000fcc0000000000 */
[----:B------:R-:W-:Y:S01]  /*4a00*/  HGMMA.64x96x16.F32.BF16 R152, gdesc[UR4], R152, gsb0 ;  /* 0x01600000049879f0 */ /* 0x000fe20008001898 */
[----:B------:R-:W-:Y:S02]  /*4a10*/  UMOV UR7, UR23 ;  /* 0x0000001700077c82 */ /* 0x000fe40008000000 */
[----:B------:R-:W-:-:S06]  /*4a20*/  ULOP3.LUT UR6, URZ, UR7, URZ, 0x33, !UPT ;  /* 0x000000073f067292 */ /* 0x000fcc000f8e333f */
[----:B------:R-:W-:-:S04]  /*4a30*/  VIADD R20, R11, UR6 ;  /* 0x000000060b147c36 */ /* 0x000fc80008000000 */
[----:B------:R-:W-:Y:S01]  /*4a40*/  IMAD.IADD R14, R215, 0x1, R20 ;  /* 0x00000001d70e7824 */ /* 0x000fe200078e0214 */
[----:B------:R-:W-:Y:S02]  /*4a50*/  WARPGROUP.DEPBAR.LE gsb0, 0x0 ;  /* 0x00008000000079c5 */ /* 0x000fe40000010000 */
[----:B------:R-:W-:-:S06]  /*4a60*/  WARPGROUP.ARRIVE ;  /* 0x00000000000079c5 */ /* 0x000fcc0000000000 */
[----:B------:R-:W-:Y:S03]  /*4a70*/  HGMMA.64x96x16.F32.BF16 R152, gdesc[UR8], R152, gsb0 ;  /* 0x01600000089879f0 */ /* 0x000fe60008001898 */
[----:B------:R-:W-:Y:S02]  /*4a80*/  WARPGROUP.DEPBAR.LE gsb0, 0x0 ;  /* 0x00008000000079c5 */ /* 0x000fe40000010000 */
[----:B------:R-:W-:-:S06]  /*4a90*/  WARPGROUP.ARRIVE ;  /* 0x00000000000079c5 */ /* 0x000fcc0000000000 */
[----:B------:R-:W-:Y:S03]  /*4aa0*/  HGMMA.64x96x16.F32.BF16 R152, gdesc[UR12], R152, gsb0 ;  /* 0x016000000c9879f0 */ /* 0x000fe60008001898 */
[----:B------:R-:W-:Y:S02]  /*4ab0*/  WARPGROUP.DEPBAR.LE gsb0, 0x0 ;  /* 0x00008000000079c5 */ /* 0x000fe40000010000 */
[----:B------:R1:W-:Y:S06]  /*4ac0*/  BAR.ARV R4, 0x100 ;  /* 0x000400040000751d */ /* 0x0003ec0000002000 */
[----:B------:R1:W-:Y:S01]  /*4ad0*/  @!P1 SYNCS.ARRIVE.TRANS64.RED.A1T0 RZ, [R10+URZ], RZ ;  /* 0x000000ff0aff99a7 */ /* 0x0003e2000810043f */
[----:B------:R-:W-:-:S13]  /*4ae0*/  PLOP3.LUT P1, PT, PT, PT, UP0, 0x40, 0x0 ;  /* 0x000000000000781c */ /* 0x000fda0003f2e808 */
[----:B-1----:R-:W-:Y:S05]  /*4af0*/  @P1 BRA `(.L_x_10855) ;  /* 0x0000000000581947 */ /* 0x002fea0003800000 */
[----:B------:R-:W-:Y:S01]  /*4b00*/  IADD3 R215, R16, -R7, R215 ;  /* 0x8000000710d77210 */ /* 0x000fe20007ffe0d7 */
[----:B------:R-:W-:Y:S03]  /*4b10*/  BSSY B0, `(.L_x_10856) ;  /* 0x0000010000007945 */ /* 0x000fe60003800000 */
        /* <DEDUP_REMOVED lines=10> */
.L_x_10857:
[----:B------:R-:W-:-:S05]  /*4bc0*/  IMAD.U32 R204, RZ, RZ, UR25 ;  /* 0x00000019ffcc7e24 */ /* 0x000fca000f8e00ff */
[----:B------:R-:W-:-:S13]  /*4bd0*/  ISETP.NE.AND P1, PT, R204, 0x1, PT ;  /* 0x00000001cc00780c */ /* 0x000fda0003f25270 */
[----:B------:R-:W1:Y:S02]  /*4be0*/  @P1 LDC.64 R10, c[0x0][0x9e8] ;  /* 0x00027a00ff0a1b82 */ /* 0x000e640000000a00 */
[----:B-1----:R-:W-:-:S05]  /*4bf0*/  @P1 IMAD.HI.U32 R10, R215, R10, RZ ;  /* 0x0000000ad70a1227 */ /* 0x002fca00078e00ff */
[----:B------:R-:W-:-:S07]  /*4c00*/  @P1 SHF.R.U32.HI R215, RZ, R11, R10 ;  /* 0x0000000bffd71219 */ /* 0x000fce000001160a */
.L_x_10858:
[----:B------:R-:W-:Y:S05]  /*4c10*/  BSYNC B0 ;  /* 0x0000000000007941 */ /* 0x000fea0003800000 */
.L_x_10856:
[----:B------:R-:W-:-:S04]  /*4c20*/  IMAD R10, R18, -0x2, R13 ;  /* 0xfffffffe120a7824 */ /* 0x000fc800078e020d */
[----:B------:R-:W-:-:S05]  /*4c30*/  IMAD R10, R215, R204, R10 ;  /* 0x000000ccd70a7224 */ /* 0x000fca00078e020a */
[----:B------:R-:W-:Y:S02]  /*4c40*/  VIADDMNMX R15, R10, R204, R15, PT ;  /* 0x000000cc0a0f7246 */ /* 0x000fe4000380010f */
[----:B------:R-:W-:-:S07]  /*4c50*/  VIMNMX R14, R14, R10, !PT ;  /* 0x0000000a0e0e7248 */ /* 0x000fce0007fe0100 */
.L_x_10855:
[----:B------:R-:W-:Y:S02]  /*4c60*/  ISETP.GE.AND P2, PT, R13, 0x1, PT ;  /* 0x000000010d00780c */ /* 0x000fe40003f46270 */
[----:B------:R-:W-:Y:S02]  /*4c70*/  LOP3.LUT R17, R17, 0xfffbffff, RZ, 0xc0, !PT ;  /* 0xfffbffff11117812 */ /* 0x000fe400078ec0ff */
[C---:B------:R-:W-:Y:S02]  /*4c80*/  ISETP.GE.AND P1, PT, R13.reuse, 0x2, PT ;  /* 0x000000020d00780c */ /* 0x040fe40003f26270 */
[----:B------:R-:W-:Y:S02]  /*4c90*/  ISETP.GT.AND P3, PT, R14, RZ, !P2 ;  /* 0x000000ff0e00720c */ /* 0x000fe40005764270 */
[----:B------:R-:W-:Y:S02]  /*4ca0*/  ISETP.GE.AND P4, PT, R13, 0x9, PT ;  /* 0x000000090d00780c */ /* 0x000fe40003f86270 */
[----:B------:R-:W-:-:S03]  /*4cb0*/  ISETP.LT.OR P3, PT, R15, 0x1, P3 ;  /* 0x000000010f00780c */ /* 0x000fc60001f61670 */
[----:B------:R-:W-:Y:S02]  /*4cc0*/  @P2 LOP3.LUT R17, R17, 0x40000, RZ, 0xfc, !PT ;  /* 0x0004000011112812 */ /* 0x000fe400078efcff */
[----:B------:R-:W-:Y:S02]  /*4cd0*/  ISETP.GT.AND P2, PT, R14, 0x1, !P1 ;  /* 0x000000010e00780c */ /* 0x000fe40004f44270 */
[----:B------:R-:W-:Y:S02]  /*4ce0*/  FSEL R215, R152, -INF , !P3 ;  /* 0xff80000098d77808 */ /* 0x000fe40005800000 */
[----:B------:R-:W-:Y:S02]  /*4cf0*/  ISETP.LT.OR P2, PT, R15, 0x2, P2 ;  /* 0x000000020f00780c */ /* 0x000fe40001741670 */
[----:B------:R-:W-:Y:S02]  /*4d00*/  ISETP.GE.AND P3, PT, R13, 0xa, PT ;  /* 0x0000000a0d00780c */ /* 0x000fe40003f66270 */
[----:B------:R-:W-:-:S02]  /*4d10*/  LOP3.LUT R17, R17, 0xfffffffd, RZ, 0xc0, !PT ;  /* 0xfffffffd11117812 */ /* 0x000fc400078ec0ff */
[----:B------:R-:W-:Y:S02]  /*4d20*/  FSEL R153, R153, -INF , !P2 ;  /* 0xff80000099997808 */ /* 0x000fe40005000000 */
[----:B------:R-:W-:Y:S02]  /*4d30*/  ISETP.GT.AND P2, PT, R14, 0x8, !P4 ;  /* 0x000000080e00780c */ /* 0x000fe40006744270 */
[----:B------:R-:W-:Y:S02]  /*4d40*/  @P4 LOP3.LUT R17, R17, 0x2, RZ, 0xfc, !PT ;  /* 0x0000000211114812 */ /* 0x000fe400078efcff */
[----:B------:R-:W-:Y:S02]  /*4d50*/  ISETP.LT.OR P2, PT, R15, 0x9, P2 ;  /* 0x000000090f00780c */ /* 0x000fe40001741670 */
[----:B------:R-:W-:Y:S02]  /*4d60*/  LOP3.LUT R17, R17, 0xfffffffb, RZ, 0xc0, !PT ;  /* 0xfffffffb11117812 */ /* 0x000fe400078ec0ff */
[----:B------:R-:W-:-:S02]  /*4d70*/  FSEL R156, R156, -INF , !P2 ;  /* 0xff8000009c9c7808 */ /* 0x000fc40005000000 */
[----:B------:R-:W-:Y:S02]  /*4d80*/  @P3 LOP3.LUT R17, R17, 0x4, RZ, 0xfc, !PT ;  /* 0x0000000411113812 */ /* 0x000fe400078efcff */
[----:B------:R-:W-:Y:S02]  /*4d90*/  ISETP.GT.AND P2, PT, R14, 0x9, !P3 ;  /* 0x000000090e00780c */ /* 0x000fe40005f44270 */
[----:B------:R-:W-:Y:S02]  /*4da0*/  ISETP.GE.AND P3, PT, R13, 0x11, PT ;  /* 0x000000110d00780c */ /* 0x000fe40003f66270 */
[----:B------:R-:W-:Y:S02]  /*4db0*/  ISETP.LT.OR P2, PT, R15, 0xa, P2 ;  /* 0x0000000a0f00780c */ /* 0x000fe40001741670 */
[----:B------:R-:W-:Y:S02]  /*4dc0*/  LOP3.LUT R17, R17, 0xfffffff7, RZ, 0xc0, !PT ;  /* 0xfffffff711117812 */ /* 0x000fe400078ec0ff */
[----:B------:R-:W-:-:S02]  /*4dd0*/  FSEL R157, R157, -INF , !P2 ;  /* 0xff8000009d9d7808 */ /* 0x000fc40005000000 */
[----:B------:R-:W-:-:S04]  /*4de0*/  ISETP.GT.AND P2, PT, R14, 0x10, !P3 ;  /* 0x000000100e00780c */ /* 0x000fc80005f44270 */
[----:B------:R-:W-:Y:S02]  /*4df0*/  ISETP.LT.OR P2, PT, R15, 0x11, P2 ;  /* 0x000000110f00780c */ /* 0x000fe40001741670 */
[----:B------:R-:W-:Y:S02]  /*4e00*/  @P3 LOP3.LUT R17, R17, 0x8, RZ, 0xfc, !PT ;  /* 0x0000000811113812 */ /* 0x000fe400078efcff */
[----:B------:R-:W-:Y:S02]  /*4e10*/  ISETP.GE.AND P3, PT, R13, 0x12, PT ;  /* 0x000000120d00780c */ /* 0x000fe40003f66270 */
[----:B------:R-:W-:Y:S02]  /*4e20*/  LOP3.LUT R17, R17, 0xffffffef, RZ, 0xc0, !PT ;  /* 0xffffffef11117812 */ /* 0x000fe400078ec0ff */
[----:B------:R-:W-:Y:S02]  /*4e30*/  FSEL R160, R160, -INF , !P2 ;  /* 0xff800000a0a07808 */ /* 0x000fe40005000000 */
[----:B------:R-:W-:-:S04]  /*4e40*/  ISETP.GT.AND P2, PT, R14, 0x11, !P3 ;  /* 0x000000110e00780c */ /* 0x000fc80005f44270 */
[----:B------:R-:W-:-:S03]  /*4e50*/  ISETP.LT.OR P2, PT, R15, 0x12, P2 ;  /* 0x000000120f00780c */ /* 0x000fc60001741670 */
        /* <DEDUP_REMOVED lines=68> */
[----:B------:R-:W-:Y:S02]  /*52a0*/  FSEL R184, R184, -INF , !P2 ;  /* 0xff800000b8b87808 */ /* 0x000fe40005000000 */
[----:B------:R-:W-:Y:S02]  /*52b0*/  LOP3.LUT R17, R17, 0xffffffbf, RZ, 0xc0, !PT ;  /* 0xffffffbf11117812 */ /* 0x000fe400078ec0ff */
[----:B------:R-:W-:-:S04]  /*52c0*/  ISETP.GT.AND P2, PT, R14, 0x41, !P3 ;  /* 0x000000410e00780c */ /* 0x000fc80005f44270 */
[----:B------:R-:W-:-:S03]  /*52d0*/  ISETP.LT.OR P2, PT, R15, 0x42, P2 ;  /* 0x000000420f00780c */ /* 0x000fc60001741670 */
[----:B------:R-:W-:Y:S02]  /*52e0*/  @P3 LOP3.LUT R17, R17, 0x40, RZ, 0xfc, !PT ;  /* 0x0000004011113812 */ /* 0x000fe400078efcff */
[----:B------:R-:W-:Y:S02]  /*52f0*/  ISETP.GE.AND P3, PT, R13, 0x49, PT ;  /* 0x000000490d00780c */ /* 0x000fe40003f66270 */
[----:B------:R-:W-:Y:S02]  /*5300*/  FSEL R185, R185, -INF , !P2 ;  /* 0xff800000b9b97808 */ /* 0x000fe40005000000 */
[----:B------:R-:W-:Y:S02]  /*5310*/  ISETP.GT.AND P2, PT, R14, 0x48, !P3 ;  /* 0x000000480e00780c */ /* 0x000fe40005f44270 */
[----:B------:R-:W-:Y:S02]  /*5320*/  LOP3.LUT R17, R17, 0xffffffdf, RZ, 0xc0, !PT ;  /* 0xffffffdf11117812 */ /* 0x000fe400078ec0ff */
[----:B------:R-:W-:-:S04]  /*5330*/  ISETP.LT.OR P2, PT, R15, 0x49, P2 ;  /* 0x000000490f00780c */ /* 0x000fc80001741670 */
[----:B------:R-:W-:Y:S02]  /*5340*/  FSEL R188, R188, -INF , !P2 ;  /* 0xff800000bcbc7808 */ /* 0x000fe40005000000 */
[----:B------:R-:W-:Y:S02]  /*5350*/  ISETP.GE.AND P2, PT, R13, 0x4a, PT ;  /* 0x0000004a0d00780c */ /* 0x000fe40003f46270 */
[----:B------:R-:W-:Y:S02]  /*5360*/  @P3 LOP3.LUT R17, R17, 0x20, RZ, 0xfc, !PT ;  /* 0x0000002011113812 */ /* 0x000fe400078efcff */
[----:B------:R-:W-:Y:S02]  /*5370*/  ISETP.GT.AND P3, PT, R14, 0x49, !P2 ;  /* 0x000000490e00780c */ /* 0x000fe40005764270 */
[----:B------:R-:W-:Y:S02]  /*5380*/  LOP3.LUT R17, R17, 0xfffffffe, RZ, 0xc0, !PT ;  /* 0xfffffffe11117812 */ /* 0x000fe400078ec0ff */
        /* <DEDUP_REMOVED lines=14> */
[----:B------:R-:W-:-:S13]  /*5470*/  ISETP.GE.AND P6, PT, R13, 0x5a, PT ;  /* 0x0000005a0d00780c */ /* 0x000fda0003fc6270 */
[----:B------:R-:W-:Y:S02]  /*5480*/  @P6 LOP3.LUT R17, R17, 0x1, RZ, 0xfc, !PT ;  /* 0x0000000111116812 */ /* 0x000fe400078efcff */
[----:B------:R-:W-:-:S04]  /*5490*/  ISETP.GT.AND P6, PT, R14, 0x59, !P6 ;  /* 0x000000590e00780c */ /* 0x000fc800077c4270 */
[----:B------:R-:W-:Y:S02]  /*54a0*/  ISETP.LT.OR P6, PT, R15, 0x5a, P6 ;  /* 0x0000005a0f00780c */ /* 0x000fe400037c1670 */
[----:B------:R-:W1:Y:S02]  /*54b0*/  SHFL.IDX PT, R15, R203, 0x1, 0x1c1f ;  /* 0x003c1f00cb0f7f89 */ /* 0x000e6400000e0000 */
[----:B------:R-:W-:Y:S02]  /*54c0*/  FSEL R197, R197, -INF , !P6 ;  /* 0xff800000c5c57808 */ /* 0x000fe40007000000 */
[----:B------:R-:W-:Y:S01]  /*54d0*/  PLOP3.LUT P6, PT, PT, PT, UP0, 0x40, 0x0 ;  /* 0x000000000000781c */ /* 0x000fe20003fce808 */
[--C-:B-1----:R-:W-:Y:S02]  /*54e0*/  IMAD.IADD R21, R21, 0x1, R15.reuse ;  /* 0x0000000115157824 */ /* 0x102fe400078e020f */
[----:B------:R-:W-:-:S10]  /*54f0*/  IMAD.IADD R20, R20, 0x1, R15 ;  /* 0x0000000114147824 */ /* 0x000fd400078e020f */
[----:B------:R-:W-:Y:S05]  /*5500*/  @P6 BRA `(.L_x_10859) ;  /* 0x0000000000586947 */ /* 0x000fea0003800000 */
        /* <DEDUP_REMOVED lines=12> */
.L_x_10861:
[----:B------:R-:W-:-:S05]  /*55d0*/  IMAD.U32 R14, RZ, RZ, UR25 ;  /* 0x00000019ff0e7e24 */ /* 0x000fca000f8e00ff */
[----:B------:R-:W-:-:S13]  /*55e0*/  ISETP.NE.AND P6, PT, R14, 0x1, PT ;  /* 0x000000010e00780c */ /* 0x000fda0003fc5270 */
[----:B------:R-:W1:Y:S02]  /*55f0*/  @P6 LDC.64 R10, c[0x0][0x9e8] ;  /* 0x00027a00ff0a6b82 */ /* 0x000e640000000a00 */
[----:B-1----:R-:W-:-:S05]  /*5600*/  @P6 IMAD.HI.U32 R10, R15, R10, RZ ;  /* 0x0000000a0f0a6227 */ /* 0x002fca00078e00ff */
[----:B------:R-:W-:-:S07]  /*5610*/  @P6 SHF.R.U32.HI R15, RZ, R11, R10 ;  /* 0x0000000bff0f6219 */ /* 0x000fce000001160a */
.L_x_10862:
[----:B------:R-:W-:Y:S05]  /*5620*/  BSYNC B0 ;  /* 0x0000000000007941 */ /* 0x000fea0003800000 */
.L_x_10860:
[----:B------:R-:W-:-:S04]  /*5630*/  IMAD R13, R18, -0x2, R13 ;  /* 0xfffffffe120d7824 */ /* 0x000fc800078e020d */
[----:B------:R-:W-:-:S05]  /*5640*/  IMAD R15, R15, R14, R13 ;  /* 0x0000000e0f0f7224 */ /* 0x000fca00078e020d */
[----:B------:R-:W-:Y:S02]  /*5650*/  VIADDMNMX R21, R15, R14, R21, PT ;  /* 0x0000000e0f157246 */ /* 0x000fe40003800115 */
[----:B------:R-:W-:-:S07]  /*5660*/  VIMNMX R20, R20, R15, !PT ;  /* 0x0000000f14147248 */ /* 0x000fce0007fe0100 */
.L_x_10859:
[----:B------:R-:W-:Y:S01]  /*5670*/  ISETP.GT.AND P1, PT, R20, 0x1, !P1 ;  /* 0x000000011400780c */ /* 0x000fe20004f24270 */
[----:B------:R-:W-:Y:S01]  /*5680*/  UMOV UR6, UR24 ;  /* 0x0000001800067c82 */ /* 0x000fe20008000000 */
[----:B------:R-:W-:Y:S02]  /*5690*/  LOP3.LUT P6, RZ, R17, 0x10000, RZ, 0xc0, !PT ;  /* 0x0001000011ff7812 */ /* 0x000fe400078cc0ff */
[----:B------:R-:W-:Y:S02]  /*56a0*/  ISETP.LT.OR P1, PT, R21, 0x2, P1 ;  /* 0x000000021500780c */ /* 0x000fe40000f21670 */
[----:B------:R-:W-:Y:S02]  /*56b0*/  FMNMX.FTZ R10, R215, R2, !PT ;  /* 0x00000002d70a7209 */ /* 0x000fe40007810000 */
[----:B------:R-:W-:Y:S02]  /*56c0*/  FSEL R155, R155, -INF , !P1 ;  /* 0xff8000009b9b7808 */ /* 0x000fe40004800000 */
[----:B------:R-:W-:-:S02]  /*56d0*/  LOP3.LUT P1, RZ, R17, 0x2, RZ, 0xc0, !PT ;  /* 0x0000000211ff7812 */ /* 0x000fc4000782c0ff */
[----:B------:R-:W-:Y:S02]  /*56e0*/  FMNMX.FTZ R11, R153, R10, !PT ;  /* 0x0000000a990b7209 */ /* 0x000fe40007810000 */
[----:B------:R-:W-:Y:S02]  /*56f0*/  ISETP.GT.AND P1, PT, R20, 0x8, !P1 ;  /* 0x000000081400780c */ /* 0x000fe40004f24270 */
[----:B------:R-:W-:Y:S02]  /*5700*/  FMNMX.FTZ R10, R156, R11, !PT ;  /* 0x0000000b9c0a7209 */ /* 0x000fe40007810000 */
[----:B------:R-:W-:Y:S02]  /*5710*/  ISETP.LT.OR P1, PT, R21, 0x9, P1 ;  /* 0x000000091500780c */ /* 0x000fe40000f21670 */
[----:B------:R-:W-:Y:S02]  /*5720*/  FMNMX.FTZ R11, R157, R10, !PT ;  /* 0x0000000a9d0b7209 */ /* 0x000fe40007810000 */
[----:B------:R-:W-:-:S02]  /*5730*/  FSEL R158, R158, -INF , !P1 ;  /* 0xff8000009e9e7808 */ /* 0x000fc40004800000 */
[----:B------:R-:W-:Y:S02]  /*5740*/  LOP3.LUT P1, RZ, R17, 0x4, RZ, 0xc0, !PT ;  /* 0x0000000411ff7812 */ /* 0x000fe4000782c0ff */
[----:B------:R-:W-:Y:S02]  /*5750*/  FMNMX.FTZ R10, R160, R11, !PT ;  /* 0x0000000ba00a7209 */ /* 0x000fe40007810000 */
[----:B------:R-:W-:Y:S02]  /*5760*/  ISETP.GT.AND P1, PT, R20, 0x9, !P1 ;  /* 0x000000091400780c */ /* 0x000fe40004f24270 */
[----:B------:R-:W-:Y:S02]  /*5770*/  FMNMX.FTZ R11, R161, R10, !PT ;  /* 0x0000000aa10b7209 */ /* 0x000fe40007810000 */
[----:B------:R-:W-:Y:S02]  /*5780*/  ISETP.LT.OR P1, PT, R21, 0xa, P1 ;  /* 0x0000000a1500780c */ /* 0x000fe40000f21670 */
[----:B------:R-:W-:-:S02]  /*5790*/  FMNMX.FTZ R10, R164, R11, !PT ;  /* 0x0000000ba40a7209 */ /* 0x000fc40007810000 */
[----:B------:R-:W-:Y:S02]  /*57a0*/  FSEL R159, R159, -INF , !P1 ;  /* 0xff8000009f9f7808 */ /* 0x000fe40004800000 */
[----:B------:R-:W-:Y:S02]  /*57b0*/  LOP3.LUT P1, RZ, R17, 0x8, RZ, 0xc0, !PT ;  /* 0x0000000811ff7812 */ /* 0x000fe4000782c0ff */
[----:B------:R-:W-:Y:S02]  /*57c0*/  FMNMX.FTZ R11, R165, R10, !PT ;  /* 0x0000000aa50b7209 */ /* 0x000fe40007810000 */
[----:B------:R-:W-:Y:S02]  /*57d0*/  ISETP.GT.AND P1, PT, R20, 0x10, !P1 ;  /* 0x000000101400780c */ /* 0x000fe40004f24270 */
[----:B------:R-:W-:Y:S02]  /*57e0*/  FMNMX.FTZ R10, R168, R11, !PT ;  /* 0x0000000ba80a7209 */ /* 0x000fe40007810000 */
[----:B------:R-:W-:-:S02]  /*57f0*/  ISETP.LT.OR P1, PT, R21, 0x11, P1 ;  /* 0x000000111500780c */ /* 0x000fc40000f21670 */
[----:B------:R-:W-:Y:S02]  /*5800*/  FMNMX.FTZ R11, R169, R10, !PT ;  /* 0x0000000aa90b7209 */ /* 0x000fe40007810000 */
[----:B------:R-:W-:Y:S02]  /*5810*/  FSEL R162, R162, -INF , !P1 ;  /* 0xff800000a2a27808 */ /* 0x000fe40004800000 */
[----:B------:R-:W-:Y:S02]  /*5820*/  LOP3.LUT P1, RZ, R17, 0x10, RZ, 0xc0, !PT ;  /* 0x0000001011ff7812 */ /* 0x000fe4000782c0ff */
[----:B------:R-:W-:Y:S02]  /*5830*/  FMNMX.FTZ R10, R172, R11, !PT ;  /* 0x0000000bac0a7209 */ /* 0x000fe40007810000 */
[----:B------:R-:W-:Y:S02]  /*5840*/  ISETP.GT.AND P1, PT, R20, 0x11, !P1 ;  /* 0x000000111400780c */ /* 0x000fe40004f24270 */
[----:B------:R-:W-:-:S02]  /*5850*/  FMNMX.FTZ R11, R173, R10, !PT ;  /* 0x0000000aad0b7209 */ /* 0x000fc40007810000 */
[----:B------:R-:W-:Y:S02]  /*5860*/  ISETP.LT.OR P1, PT, R21, 0x12, P1 ;  /* 0x000000121500780c */ /* 0x000fe40000f21670 */
[----:B------:R-:W-:Y:S02]  /*5870*/  FMNMX.FTZ R10, R176, R11, !PT ;  /* 0x0000000bb00a7209 */ /* 0x000fe40007810000 */
[----:B------:R-:W-:Y:S02]  /*5880*/  FSEL R163, R163, -INF , !P1 ;  /* 0xff800000a3a37808 */ /* 0x000fe40004800000 */
[----:B------:R-:W-:Y:S02]  /*5890*/  LOP3.LUT P1, RZ, R17, 0x20000, RZ, 0xc0, !PT ;  /* 0x0002000011ff7812 */ /* 0x000fe4000782c0ff */
        /* <DEDUP_REMOVED lines=18> */
[----:B------:R-:W-:Y:S02]  /*59c0*/  LOP3.LUT P1, RZ, R17, 0x4000, RZ, 0xc0, !PT ;  /* 0x0000400011ff7812 */ /* 0x000fe4000782c0ff */
[----:B------:R-:W-:-:S02]  /*59d0*/  FMNMX.FTZ R11, R193, R10, !PT ;  /* 0x0000000ac10b7209 */ /* 0x000fc40007810000 */
[----:B------:R-:W-:Y:S02]  /*59e0*/  ISETP.GT.AND P1, PT, R20, 0x21, !P1 ;  /* 0x000000211400780c */ /* 0x000fe40004f24270 */
[----:B------:R-:W-:Y:S02]  /*59f0*/  FMNMX.FTZ R10, R196, R11, !PT ;  /* 0x0000000bc40a7209 */ /* 0x000fe40007810000 */
[----:B------:R-:W-:Y:S02]  /*5a00*/  ISETP.LT.OR P1, PT, R21, 0x22, P1 ;  /* 0x000000221500780c */ /* 0x000fe40000f21670 */
[----:B------:R-:W-:Y:S02]  /*5a10*/  FMNMX.FTZ R13, R197, R10, !PT ;  /* 0x0000000ac50d7209 */ /* 0x000fe40007810000 */
[----:B------:R-:W-:Y:S02]  /*5a20*/  FSEL R171, R171, -INF , !P1 ;  /* 0xff800000abab7808 */ /* 0x000fe40004800000 */
[C---:B------:R-:W-:Y:S01]  /*5a30*/  LOP3.LUT P1, RZ, R17.reuse, 0x2000, RZ, 0xc0, !PT ;  /* 0x0000200011ff7812 */ /* 0x040fe2000782c0ff */
[----:B------:R-:W1:Y:S01]  /*5a40*/  SHFL.BFLY PT, R10, R13, 0x2, 0x1f ;  /* 0x0c401f000d0a7f89 */ /* 0x000e6200000e0000 */
[----:B------:R-:W-:-:S02]  /*5a50*/  LOP3.LUT P6, RZ, R17, 0x20, RZ, 0xc0, !PT ;  /* 0x0000002011ff7812 */ /* 0x000fc400078cc0ff */
[C---:B------:R-:W-:Y:S02]  /*5a60*/  ISETP.GT.AND P1, PT, R20.reuse, 0x28, !P1 ;  /* 0x000000281400780c */ /* 0x040fe40004f24270 */
[----:B------:R-:W-:Y:S02]  /*5a70*/  ISETP.GT.AND P2, PT, R20, 0x49, !P2 ;  /* 0x000000491400780c */ /* 0x000fe40005744270 */
[C---:B------:R-:W-:Y:S02]  /*5a80*/  ISETP.LT.OR P1, PT, R21.reuse, 0x29, P1 ;  /* 0x000000291500780c */ /* 0x040fe40000f21670 */
[----:B------:R-:W-:Y:S02]  /*5a90*/  ISETP.LT.OR P2, PT, R21, 0x4a, P2 ;  /* 0x0000004a1500780c */ /* 0x000fe40001741670 */
[----:B------:R-:W-:Y:S02]  /*5aa0*/  FSEL R174, R174, -INF , !P1 ;  /* 0xff800000aeae7808 */ /* 0x000fe40004800000 */
[----:B------:R-:W-:-:S02]  /*5ab0*/  LOP3.LUT P1, RZ, R17, 0x1000, RZ, 0xc0, !PT ;  /* 0x0000100011ff7812 */ /* 0x000fc4000782c0ff */
[C---:B------:R-:W-:Y:S02]  /*5ac0*/  ISETP.GT.AND P3, PT, R20.reuse, 0x50, !P3 ;  /* 0x000000501400780c */ /* 0x040fe40005f64270 */
[----:B------:R-:W-:Y:S02]  /*5ad0*/  ISETP.GT.AND P1, PT, R20, 0x29, !P1 ;  /* 0x000000291400780c */ /* 0x000fe40004f24270 */
[----:B------:R-:W-:Y:S02]  /*5ae0*/  FSEL R191, R191, -INF , !P2 ;  /* 0xff800000bfbf7808 */ /* 0x000fe40005000000 */
[C---:B------:R-:W-:Y:S02]  /*5af0*/  ISETP.LT.OR P1, PT, R21.reuse, 0x2a, P1 ;  /* 0x0000002a1500780c */ /* 0x040fe40000f21670 */
[----:B------:R-:W-:Y:S02]  /*5b00*/  ISETP.LT.OR P3, PT, R21, 0x51, P3 ;  /* 0x000000511500780c */ /* 0x000fe40001f61670 */
[----:B------:R-:W-:-:S02]  /*5b10*/  FSEL R175, R175, -INF , !P1 ;  /* 0xff800000afaf7808 */ /* 0x000fc40004800000 */
[----:B------:R-:W-:Y:S02]  /*5b20*/  LOP3.LUT P1, RZ, R17, 0x800, RZ, 0xc0, !PT ;  /* 0x0000080011ff7812 */ /* 0x000fe4000782c0ff */
[----:B-1----:R-:W-:Y:S02]  /*5b30*/  FMNMX.FTZ R15, R13, R10, !PT ;  /* 0x0000000a0d0f7209 */ /* 0x002fe40007810000 */
[C---:B------:R-:W-:Y:S02]  /*5b40*/  ISETP.GT.AND P1, PT, R20.reuse, 0x30, !P1 ;  /* 0x000000301400780c */ /* 0x040fe40004f24270 */
[----:B------:R-:W-:Y:S01]  /*5b50*/  ISETP.GT.AND P4, PT, R20, 0x51, !P4 ;  /* 0x000000511400780c */ /* 0x000fe20006784270 */
[----:B------:R-:W1:Y:S01]  /*5b60*/  SHFL.BFLY PT, R10, R15, 0x1, 0x1f ;  /* 0x0c201f000f0a7f89 */ /* 0x000e6200000e0000 */
[----:B------:R-:W-:Y:S02]  /*5b70*/  ISETP.LT.OR P1, PT, R21, 0x31, P1 ;  /* 0x000000311500780c */ /* 0x000fe40000f21670 */
[----:B------:R-:W-:-:S02]  /*5b80*/  FSEL R194, R194, -INF , !P3 ;  /* 0xff800000c2c27808 */ /* 0x000fc40005800000 */
[----:B------:R-:W-:Y:S02]  /*5b90*/  FSEL R178, R178, -INF , !P1 ;  /* 0xff800000b2b27808 */ /* 0x000fe40004800000 */
[----:B------:R-:W-:Y:S02]  /*5ba0*/  LOP3.LUT P1, RZ, R17, 0x400, RZ, 0xc0, !PT ;  /* 0x0000040011ff7812 */ /* 0x000fe4000782c0ff */
[C---:B------:R-:W-:Y:S02]  /*5bb0*/  ISETP.GT.AND P5, PT, R20.reuse, 0x58, !P5 ;  /* 0x000000581400780c */ /* 0x040fe40006fa4270 */
[----:B------:R-:W-:Y:S02]  /*5bc0*/  ISETP.GT.AND P1, PT, R20, 0x31, !P1 ;  /* 0x000000311400780c */ /* 0x000fe40004f24270 */
[C---:B------:R-:W-:Y:S02]  /*5bd0*/  ISETP.LT.OR P4, PT, R21.reuse, 0x52, P4 ;  /* 0x000000521500780c */ /* 0x040fe40002781670 */
[----:B------:R-:W-:-:S02]  /*5be0*/  ISETP.LT.OR P1, PT, R21, 0x32, P1 ;  /* 0x000000321500780c */ /* 0x000fc40000f21670 */
[----:B------:R-:W-:Y:S02]  /*5bf0*/  ISETP.LT.OR P5, PT, R21, 0x59, P5 ;  /* 0x000000591500780c */ /* 0x000fe40002fa1670 */
[----:B------:R-:W-:Y:S02]  /*5c00*/  FSEL R179, R179, -INF , !P1 ;  /* 0xff800000b3b37808 */ /* 0x000fe40004800000 */
[----:B------:R-:W-:Y:S02]  /*5c10*/  LOP3.LUT P1, RZ, R17, 0x200, RZ, 0xc0, !PT ;  /* 0x0000020011ff7812 */ /* 0x000fe4000782c0ff */
[----:B------:R-:W-:Y:S02]  /*5c20*/  FSEL R195, R195, -INF , !P4 ;  /* 0xff800000c3c37808 */ /* 0x000fe40006000000 */
[----:B------:R-:W-:Y:S02]  /*5c30*/  ISETP.GT.AND P1, PT, R20, 0x38, !P1 ;  /* 0x000000381400780c */ /* 0x000fe40004f24270 */
[----:B-1----:R-:W-:-:S02]  /*5c40*/  FMNMX.FTZ R10, R15, R10, !PT ;  /* 0x0000000a0f0a7209 */ /* 0x002fc40007810000 */
[----:B------:R-:W-:Y:S02]  /*5c50*/  ISETP.LT.OR P1, PT, R21, 0x39, P1 ;  /* 0x000000391500780c */ /* 0x000fe40000f21670 */
[----:B------:R-:W-:Y:S01]  /*5c60*/  FSEL R198, R198, -INF , !P5 ;  /* 0xff800000c6c67808 */ /* 0x000fe20006800000 */
[----:B------:R-:W-:Y:S01]  /*5c70*/  FMUL.FTZ R14, R10, UR6 ;  /* 0x000000060a0e7c20 */ /* 0x000fe20008410000 */
[----:B------:R-:W-:Y:S02]  /*5c80*/  FSEL R182, R182, -INF , !P1 ;  /* 0xff800000b6b67808 */ /* 0x000fe40004800000 */
[----:B------:R-:W-:-:S04]  /*5c90*/  LOP3.LUT P1, RZ, R17, 0x100, RZ, 0xc0, !PT ;  /* 0x0000010011ff7812 */ /* 0x000fc8000782c0ff */
[----:B------:R-:W-:-:S04]  /*5ca0*/  ISETP.GT.AND P1, PT, R20, 0x39, !P1 ;  /* 0x000000391400780c */ /* 0x000fc80004f24270 */
[----:B------:R-:W-:-:S04]  /*5cb0*/  ISETP.LT.OR P1, PT, R21, 0x3a, P1 ;  /* 0x0000003a1500780c */ /* 0x000fc80000f21670 */
        /* <DEDUP_REMOVED lines=9> */
[----:B------:R-:W-:Y:S02]  /*5d50*/  ISETP.GT.AND P1, PT, R20, 0x48, !P6 ;  /* 0x000000481400780c */ /* 0x000fe40007724270 */
[----:B------:R-:W-:Y:S02]  /*5d60*/  LOP3.LUT P6, RZ, R17, 0x40000, RZ, 0xc0, !PT ;  /* 0x0004000011ff7812 */ /* 0x000fe400078cc0ff */
[----:B------:R-:W-:-:S04]  /*5d70*/  ISETP.LT.OR P1, PT, R21, 0x49, P1 ;  /* 0x000000491500780c */ /* 0x000fc80000f21670 */
[----:B------:R-:W-:Y:S02]  /*5d80*/  FSEL R190, R190, -INF , !P1 ;  /* 0xff800000bebe7808 */ /* 0x000fe40004800000 */
[C---:B------:R-:W-:Y:S02]  /*5d90*/  ISETP.GT.AND P1, PT, R20.reuse, RZ, !P6 ;  /* 0x000000ff1400720c */ /* 0x040fe40007724270 */
[----:B------:R-:W-:Y:S02]  /*5da0*/  LOP3.LUT P6, RZ, R17, 0x1, RZ, 0xc0, !PT ;  /* 0x0000000111ff7812 */ /* 0x000fe400078cc0ff */
        /* <DEDUP_REMOVED lines=8> */
[--C-:B------:R-:W-:Y:S01]  /*5e30*/  FFMA.FTZ R203, R156, UR6, -R14.reuse ;  /* 0x000000069ccb7c23 */ /* 0x100fe2000801080e */
[----:B------:R-:W-:Y:S01]  /*5e40*/  FMNMX.FTZ R154, R158, R15, !PT ;  /* 0x0000000f9e9a7209 */ /* 0x000fe20007810000 */
[--C-:B------:R-:W-:Y:S01]  /*5e50*/  FFMA.FTZ R13, R153, UR6, -R14.reuse ;  /* 0x00000006990d7c23 */ /* 0x100fe2000801080e */
[--C-:B------:R-:W-:Y:S01]  /*5e60*/  FFMA.FTZ R204, R160, UR6, -R14.reuse ;  /* 0x00000006a0cc7c23 */ /* 0x100fe2000801080e */
[----:B------:R-:W-:Y:S01]  /*5e70*/  FSEL R199, R199, -INF , !P2 ;  /* 0xff800000c7c77808 */ /* 0x000fe20005000000 */
[--C-:B------:R-:W-:Y:S01]  /*5e80*/  FFMA.FTZ R152, R215, UR6, -R14.reuse ;  /* 0x00000006d7987c23 */ /* 0x100fe2000801080e */
[----:B------:R-:W-:Y:S01]  /*5e90*/  FMNMX.FTZ R15, R159, R154, !PT ;  /* 0x0000009a9f0f7209 */ /* 0x000fe20007810000 */
[--C-:B------:R-:W-:Y:S01]  /*5ea0*/  FFMA.FTZ R196, R196, UR6, -R14.reuse ;  /* 0x00000006c4c47c23 */ /* 0x100fe2000801080e */
[----:B------:R1:W-:Y:S02]  /*5eb0*/  MUFU.EX2 R154, R203 ;  /* 0x000000cb009a7308 */ /* 0x0003e40000000800 */
[----:B------:R-:W-:Y:S01]  /*5ec0*/  FMNMX.FTZ R156, R162, R15, !PT ;  /* 0x0000000fa29c7209 */ /* 0x000fe20007810000 */
[----:B------:R-:W-:-:S03]  /*5ed0*/  FFMA.FTZ R15, R157, UR6, -R14 ;  /* 0x000000069d0f7c23 */ /* 0x000fc6000801080e */
[----:B------:R-:W-:Y:S02]  /*5ee0*/  FMNMX.FTZ R153, R163, R156, !PT ;  /* 0x0000009ca3997209 */ /* 0x000fe40007810000 */
[----:B------:R-:W-:Y:S01]  /*5ef0*/  MUFU.EX2 R152, R152 ;  /* 0x0000009800987308 */ /* 0x000fe20000000800 */
[----:B-1----:R-:W-:Y:S01]  /*5f00*/  FFMA.FTZ R203, R165, UR6, -R14 ;  /* 0x00000006a5cb7c23 */ /* 0x002fe2000801080e */
[----:B------:R-:W-:-:S04]  /*5f10*/  FMNMX.FTZ R156, R166, R153, !PT ;  /* 0x00000099a69c7209 */ /* 0x000fc80007810000 */
[----:B------:R-:W-:Y:S02]  /*5f20*/  FMNMX.FTZ R153, R167, R156, !PT ;  /* 0x0000009ca7997209 */ /* 0x000fe40007810000 */
[----:B------:R1:W-:Y:S02]  /*5f30*/  MUFU.EX2 R156, R204 ;  /* 0x000000cc009c7308 */ /* 0x0003e40000000800 */
[----:B------:R-:W-:Y:S01]  /*5f40*/  FMNMX.FTZ R160, R170, R153, !PT ;  /* 0x00000099aaa07209 */ /* 0x000fe20007810000 */
[----:B------:R-:W-:-:S03]  /*5f50*/  FFMA.FTZ R153, R161, UR6, -R14 ;  /* 0x00000006a1997c23 */ /* 0x000fc6000801080e */
[----:B------:R-:W-:Y:S02]  /*5f60*/  FMNMX.FTZ R157, R171, R160, !PT ;  /* 0x000000a0ab9d7209 */ /* 0x000fe40007810000 */
[----:B------:R-:W-:Y:S01]  /*5f70*/  MUFU.EX2 R13, R13 ;  /* 0x0000000d000d7308 */ /* 0x000fe20000000800 */
[--C-:B-1----:R-:W-:Y:S01]  /*5f80*/  FFMA.FTZ R204, R169, UR6, -R14.reuse ;  /* 0x00000006a9cc7c23 */ /* 0x102fe2000801080e */
[----:B------:R-:W-:Y:S01]  /*5f90*/  FMNMX.FTZ R160, R174, R157, !PT ;  /* 0x0000009daea07209 */ /* 0x000fe20007810000 */
[----:B------:R-:W-:-:S03]  /*5fa0*/  FFMA.FTZ R157, R164, UR6, -R14 ;  /* 0x00000006a49d7c23 */ /* 0x000fc6000801080e */
[----:B------:R-:W-:Y:S02]  /*5fb0*/  FMNMX.FTZ R161, R175, R160, !PT ;  /* 0x000000a0afa17209 */ /* 0x000fe40007810000 */
[----:B------:R-:W-:Y:S02]  /*5fc0*/  MUFU.EX2 R15, R15 ;  /* 0x0000000f000f7308 */ /* 0x000fe40000000800 */
[----:B------:R-:W-:-:S04]  /*5fd0*/  FMNMX.FTZ R160, R178, R161, !PT ;  /* 0x000000a1b2a07209 */ /* 0x000fc80007810000 */
[----:B------:R-:W-:Y:S02]  /*5fe0*/  FMNMX.FTZ R161, R179, R160, !PT ;  /* 0x000000a0b3a17209 */ /* 0x000fe40007810000 */
[----:B------:R-:W-:Y:S02]  /*5ff0*/  MUFU.EX2 R153, R153 ;  /* 0x0000009900997308 */ /* 0x000fe40000000800 */
[----:B------:R-:W-:Y:S01]  /*6000*/  FMNMX.FTZ R164, R182, R161, !PT ;  /* 0x000000a1b6a47209 */ /* 0x000fe20007810000 */
[----:B------:R-:W-:-:S03]  /*6010*/  FFMA.FTZ R161, R168, UR6, -R14 ;  /* 0x00000006a8a17c23 */ /* 0x000fc6000801080e */
[----:B------:R-:W-:Y:S02]  /*6020*/  FMNMX.FTZ R165, R183, R164, !PT ;  /* 0x000000a4b7a57209 */ /* 0x000fe40007810000 */
[----:B------:R-:W-:Y:S02]  /*6030*/  MUFU.EX2 R157, R157 ;  /* 0x0000009d009d7308 */ /* 0x000fe40000000800 */
[----:B------:R-:W-:-:S04]  /*6040*/  FMNMX.FTZ R164, R186, R165, !PT ;  /* 0x000000a5baa47209 */ /* 0x000fc80007810000 */
[----:B------:R-:W-:Y:S02]  /*6050*/  FMNMX.FTZ R165, R187, R164, !PT ;  /* 0x000000a4bba57209 */ /* 0x000fe40007810000 */
[----:B------:R1:W-:Y:S02]  /*6060*/  MUFU.EX2 R164, R204 ;  /* 0x000000cc00a47308 */ /* 0x0003e40000000800 */
[----:B------:R-:W-:Y:S01]  /*6070*/  FMNMX.FTZ R168, R190, R165, !PT ;  /* 0x000000a5bea87209 */ /* 0x000fe20007810000 */
[--C-:B------:R-:W-:Y:S01]  /*6080*/  FFMA.FTZ R165, R172, UR6, -R14.reuse ;  /* 0x00000006aca57c23 */ /* 0x100fe2000801080e */
[--C-:B------:R-:W-:Y:S02]  /*6090*/  FFMA.FTZ R172, R177, UR6, -R14.reuse ;  /* 0x00000006b1ac7c23 */ /* 0x100fe4000801080e */
[----:B------:R-:W-:Y:S01]  /*60a0*/  FMNMX.FTZ R169, R191, R168, !PT ;  /* 0x000000a8bfa97209 */ /* 0x000fe20007810000 */
[--C-:B------:R-:W-:Y:S01]  /*60b0*/  FFMA.FTZ R168, R173, UR6, -R14.reuse ;  /* 0x00000006ada87c23 */ /* 0x100fe2000801080e */
[--C-:B------:R-:W-:Y:S01]  /*60c0*/  FFMA.FTZ R173, R184, UR6, -R14.reuse ;  /* 0x00000006b8ad7c23 */ /* 0x100fe2000801080e */
[--C-:B------:R-:W-:Y:S01]  /*60d0*/  FFMA.FTZ R184, R189, UR6, -R14.reuse ;  /* 0x00000006bdb87c23 */ /* 0x100fe2000801080e */
[----:B------:R-:W-:Y:S01]  /*60e0*/  FMNMX.FTZ R20, R194, R169, !PT ;  /* 0x000000a9c2147209 */ /* 0x000fe20007810000 */
[--C-:B------:R-:W-:Y:S01]  /*60f0*/  FFMA.FTZ R169, R180, UR6, -R14.reuse ;  /* 0x00000006b4a97c23 */ /* 0x100fe2000801080e */
[----:B------:R-:W-:Y:S01]  /*6100*/  FFMA.FTZ R180, R185, UR6, -R14 ;  /* 0x00000006b9b47c23 */ /* 0x000fe2000801080e */
[----:B------:R-:W-:Y:S01]  /*6110*/  FSEL R189, R10, RZ, P1 ;  /* 0x000000ff0abd7208 */ /* 0x000fe20000800000 */
[----:B------:R-:W-:Y:S01]  /*6120*/  MUFU.EX2 R160, R203 ;  /* 0x000000cb00a07308 */ /* 0x000fe20000000800 */
[----:B------:R-:W-:-:S03]  /*6130*/  FMNMX.FTZ R21, R195, R20, !PT ;  /* 0x00000014c3157209 */ /* 0x000fc60007810000 */
[----:B------:R-:W-:Y:S01]  /*6140*/  FADD.FTZ R189, -R189, R2 ;  /* 0x00000002bdbd7221 */ /* 0x000fe20000010100 */
[----:B------:R-:W-:Y:S01]  /*6150*/  FMNMX.FTZ R20, R198, R21, !PT ;  /* 0x00000015c6147209 */ /* 0x000fe20007810000 */
[--C-:B------:R-:W-:Y:S01]  /*6160*/  FFMA.FTZ R21, R176, UR6, -R14.reuse ;  /* 0x00000006b0157c23 */ /* 0x100fe2000801080e */
[--C-:B------:R-:W-:Y:S01]  /*6170*/  FFMA.FTZ R176, R181, UR6, -R14.reuse ;  /* 0x00000006b5b07c23 */ /* 0x100fe2000801080e */
[--C-:B------:R-:W-:Y:S01]  /*6180*/  FFMA.FTZ R181, R192, UR6, -R14.reuse ;  /* 0x00000006c0b57c23 */ /* 0x100fe2000801080e */
[----:B------:R-:W-:Y:S01]  /*6190*/  FMNMX.FTZ R20, R199, R20, !PT ;  /* 0x00000014c7147209 */ /* 0x000fe20007810000 */
[----:B------:R-:W-:Y:S04]  /*61a0*/  MUFU.EX2 R161, R161 ;  /* 0x000000a100a17308 */ /* 0x000fe80000000800 */
[----:B------:R-:W2:Y:S04]  /*61b0*/  SHFL.BFLY PT, R177, R20, 0x2, 0x1f ;  /* 0x0c401f0014b17f89 */ /* 0x000ea800000e0000 */
[----:B------:R-:W-:Y:S08]  /*61c0*/  MUFU.EX2 R165, R165 ;  /* 0x000000a500a57308 */ /* 0x000ff00000000800 */
[----:B------:R-:W-:Y:S08]  /*61d0*/  MUFU.EX2 R168, R168 ;  /* 0x000000a800a87308 */ /* 0x000ff00000000800 */
[----:B------:R-:W-:Y:S01]  /*61e0*/  MUFU.EX2 R21, R21 ;  /* 0x0000001500157308 */ /* 0x000fe20000000800 */
[----:B--2---:R-:W-:Y:S01]  /*61f0*/  FMNMX.FTZ R185, R20, R177, !PT ;  /* 0x000000b114b97209 */ /* 0x004fe20007810000 */
[--C-:B------:R-:W-:Y:S01]  /*6200*/  FFMA.FTZ R177, R188, UR6, -R14.reuse ;  /* 0x00000006bcb17c23 */ /* 0x100fe2000801080e */
[----:B------:R-:W-:-:S05]  /*6210*/  FFMA.FTZ R188, R193, UR6, -R14 ;  /* 0x00000006c1bc7c23 */ /* 0x000fca000801080e */
[----:B------:R-:W-:Y:S01]  /*6220*/  MUFU.EX2 R172, R172 ;  /* 0x000000ac00ac7308 */ /* 0x000fe20000000800 */
[----:B------:R-:W2:Y:S07]  /*6230*/  SHFL.BFLY PT, R20, R185, 0x1, 0x1f ;  /* 0x0c201f00b9147f89 */ /* 0x000eae00000e0000 */
[----:B------:R-:W-:Y:S08]  /*6240*/  MUFU.EX2 R169, R169 ;  /* 0x000000a900a97308 */ /* 0x000ff00000000800 */
[----:B------:R-:W-:Y:S08]  /*6250*/  MUFU.EX2 R176, R176 ;  /* 0x000000b000b07308 */ /* 0x000ff00000000800 */
[----:B------:R-:W-:Y:S01]  /*6260*/  MUFU.EX2 R173, R173 ;  /* 0x000000ad00ad7308 */ /* 0x000fe20000000800 */
[----:B--2---:R-:W-:Y:S01]  /*6270*/  FMNMX.FTZ R20, R185, R20, !PT ;  /* 0x00000014b9147209 */ /* 0x004fe20007810000 */
[----:B------:R-:W-:Y:S01]  /*6280*/  FMUL.FTZ R185, R189, UR6 ;  /* 0x00000006bdb97c20 */ /* 0x000fe20008410000 */
[----:B------:R-:W-:-:S02]  /*6290*/  FFMA.FTZ R189, R197, UR6, -R14 ;  /* 0x00000006c5bd7c23 */ /* 0x000fc4000801080e */
[C---:B------:R-:W-:Y:S01]  /*62a0*/  FSETP.NEU.FTZ.AND P1, PT, R20.reuse, -INF , PT ;  /* 0xff8000001400780b */ /* 0x040fe20003f3d000 */
[----:B-1----:R-:W-:Y:S02]  /*62b0*/  FMUL.FTZ R204, R20, UR6 ;  /* 0x0000000614cc7c20 */ /* 0x002fe40008410000 */
[----:B------:R-:W1:Y:S03]  /*62c0*/  MUFU.EX2 R185, R185 ;  /* 0x000000b900b97308 */ /* 0x000e660000000800 */
[----:B------:R-:W-:-:S05]  /*62d0*/  FSEL R204, R204, RZ, P1 ;  /* 0x000000ffcccc7208 */ /* 0x000fca0000800000 */
        /* <DEDUP_REMOVED lines=9> */
[----:B-1----:R-:W-:Y:S01]  /*6370*/  FFMA.FTZ R192, R185, R3, R152 ;  /* 0x00000003b9c07223 */ /* 0x002fe20000010098 */
[----:B------:R-:W-:Y:S01]  /*6380*/  MUFU.EX2 R177, R177 ;  /* 0x000000b100b17308 */ /* 0x000fe20000000800 */
[----:B------:R-:W-:Y:S01]  /*6390*/  F2FP.BF16.F32.PACK_AB R152, R13, R152 ;  /* 0x000000980d98723e */ /* 0x000fe200000010ff */
[----:B------:R-:W-:Y:S01]  /*63a0*/  FFMA.FTZ R183, R183, UR6, -R204 ;  /* 0x00000006b7b77c23 */ /* 0x000fe200080108cc */
[----:B------:R-:W-:Y:S01]  /*63b0*/  FADD.FTZ R3, R13, R192 ;  /* 0x000000c00d037221 */ /* 0x000fe20000010000 */
[--C-:B------:R-:W-:Y:S01]  /*63c0*/  FFMA.FTZ R192, R159, UR6, -R204.reuse ;  /* 0x000000069fc07c23 */ /* 0x100fe200080108cc */
[--C-:B------:R-:W-:Y:S01]  /*63d0*/  FFMA.FTZ R159, R162, UR6, -R204.reuse ;  /* 0x00000006a29f7c23 */ /* 0x100fe200080108cc */
[--C-:B------:R-:W-:Y:S01]  /*63e0*/  FFMA.FTZ R186, R186, UR6, -R204.reuse ;  /* 0x00000006baba7c23 */ /* 0x100fe200080108cc */
[----:B------:R-:W-:Y:S01]  /*63f0*/  FADD.FTZ R158, R154, R3 ;  /* 0x000000039a9e7221 */ /* 0x000fe20000010000 */
[----:B------:R-:W1:Y:S01]  /*6400*/  MUFU.EX2 R184, R184 ;  /* 0x000000b800b87308 */ /* 0x000e620000000800 */
[----:B------:R-:W-:Y:S01]  /*6410*/  F2FP.BF16.F32.PACK_AB R154, R15, R154 ;  /* 0x0000009a0f9a723e */ /* 0x000fe200000010ff */
[----:B------:R-:W-:Y:S01]  /*6420*/  FFMA.FTZ R187, R187, UR6, -R204 ;  /* 0x00000006bbbb7c23 */ /* 0x000fe200080108cc */
[----:B------:R-:W-:Y:S01]  /*6430*/  FADD.FTZ R3, R15, R158 ;  /* 0x0000009e0f037221 */ /* 0x000fe20000010000 */
[--C-:B------:R-:W-:Y:S01]  /*6440*/  FFMA.FTZ R191, R191, UR6, -R204.reuse ;  /* 0x00000006bfbf7c23 */ /* 0x100fe200080108cc */
[--C-:B------:R-:W-:Y:S01]  /*6450*/  FFMA.FTZ R194, R194, UR6, -R204.reuse ;  /* 0x00000006c2c27c23 */ /* 0x100fe200080108cc */
[--C-:B------:R-:W-:Y:S01]  /*6460*/  FFMA.FTZ R195, R195, UR6, -R204.reuse ;  /* 0x00000006c3c37c23 */ /* 0x100fe200080108cc */
[----:B------:R-:W-:Y:S01]  /*6470*/  FADD.FTZ R158, R156, R3 ;  /* 0x000000039c9e7221 */ /* 0x000fe20000010000 */
[----:B------:R2:W-:Y:S01]  /*6480*/  MUFU.EX2 R2, R196 ;  /* 0x000000c400027308 */ /* 0x0005e20000000800 */
[--C-:B------:R-:W-:Y:S01]  /*6490*/  FFMA.FTZ R198, R198, UR6, -R204.reuse ;  /* 0x00000006c6c67c23 */ /* 0x100fe200080108cc */
[----:B------:R-:W-:Y:S01]  /*64a0*/  FFMA.FTZ R199, R199, UR6, -R204 ;  /* 0x00000006c7c77c23 */ /* 0x000fe200080108cc */
[C---:B------:R-:W-:Y:S01]  /*64b0*/  FADD.FTZ R158, R153.reuse, R158 ;  /* 0x0000009e999e7221 */ /* 0x040fe20000010000 */
[----:B------:R-:W-:Y:S01]  /*64c0*/  F2FP.BF16.F32.PACK_AB R156, R153, R156 ;  /* 0x0000009c999c723e */ /* 0x000fe200000010ff */
[-C--:B------:R-:W-:Y:S01]  /*64d0*/  FMUL.FTZ R24, R24, R185.reuse ;  /* 0x000000b918187220 */ /* 0x080fe20000410000 */
[----:B------:R-:W-:Y:S01]  /*64e0*/  FMUL.FTZ R25, R25, R185 ;  /* 0x000000b919197220 */ /* 0x000fe20000410000 */
[----:B------:R-:W-:Y:S01]  /*64f0*/  FADD.FTZ R3, R157, R158 ;  /* 0x0000009e9d037221 */ /* 0x000fe20000010000 */
[----:B------:R-:W-:Y:S01]  /*6500*/  MUFU.EX2 R181, R181 ;  /* 0x000000b500b57308 */ /* 0x000fe20000000800 */
[--C-:B--2---:R-:W-:Y:S01]  /*6510*/  FFMA.FTZ R196, R163, UR6, -R204.reuse ;  /* 0x00000006a3c47c23 */ /* 0x104fe200080108cc */
[----:B------:R-:W-:Y:S01]  /*6520*/  FFMA.FTZ R163, R166, UR6, -R204 ;  /* 0x00000006a6a37c23 */ /* 0x000fe200080108cc */
[----:B------:R-:W-:Y:S01]  /*6530*/  FADD.FTZ R158, R160, R3 ;  /* 0x00000003a09e7221 */ /* 0x000fe20000010000 */
[----:B------:R-:W-:Y:S01]  /*6540*/  F2FP.BF16.F32.PACK_AB R166, R176, R169 ;  /* 0x000000a9b0a6723e */ /* 0x000fe200000010ff */
[-C--:B------:R-:W-:Y:S01]  /*6550*/  FMUL.FTZ R28, R28, R185.reuse ;  /* 0x000000b91c1c7220 */ /* 0x080fe20000410000 */
[-C--:B------:R-:W-:Y:S01]  /*6560*/  FMUL.FTZ R29, R29, R185.reuse ;  /* 0x000000b91d1d7220 */ /* 0x080fe20000410000 */
[----:B------:R-:W-:Y:S01]  /*6570*/  FADD.FTZ R3, R161, R158 ;  /* 0x0000009ea1037221 */ /* 0x000fe20000010000 */
[----:B------:R-:W-:Y:S01]  /*6580*/  MUFU.EX2 R188, R188 ;  /* 0x000000bc00bc7308 */ /* 0x000fe20000000800 */
[-C--:B------:R-:W-:Y:S01]  /*6590*/  FMUL.FTZ R32, R32, R185.reuse ;  /* 0x000000b920207220 */ /* 0x080fe20000410000 */
[-C--:B------:R-:W-:Y:S01]  /*65a0*/  FMUL.FTZ R33, R33, R185.reuse ;  /* 0x000000b921217220 */ /* 0x080fe20000410000 */
[----:B------:R-:W-:Y:S01]  /*65b0*/  FADD.FTZ R158, R164, R3 ;  /* 0x00000003a49e7221 */ /* 0x000fe20000010000 */
[----:B------:R-:W-:Y:S01]  /*65c0*/  FSEL R3, R20, RZ, P1 ;  /* 0x000000ff14037208 */ /* 0x000fe20000800000 */
[-C--:B------:R-:W-:Y:S01]  /*65d0*/  FMUL.FTZ R36, R36, R185.reuse ;  /* 0x000000b924247220 */ /* 0x080fe20000410000 */
[----:B------:R-:W-:Y:S01]  /*65e0*/  FMUL.FTZ R37, R37, R185 ;  /* 0x000000b925257220 */ /* 0x000fe20000410000 */
[----:B------:R-:W-:Y:S01]  /*65f0*/  FADD.FTZ R193, R165, R158 ;  /* 0x0000009ea5c17221 */ /* 0x000fe20000010000 */
[----:B------:R-:W-:Y:S01]  /*6600*/  MUFU.EX2 R11, R11 ;  /* 0x0000000b000b7308 */ /* 0x000fe20000000800 */
[----:B------:R-:W-:Y:S01]  /*6610*/  FADD.FTZ R3, -R3, R6 ;  /* 0x0000000603037221 */ /* 0x000fe20000010100 */
[--C-:B------:R-:W-:Y:S01]  /*6620*/  FFMA.FTZ R6, R167, UR6, -R204.reuse ;  /* 0x00000006a7067c23 */ /* 0x100fe200080108cc */
[----:B------:R-:W-:Y:S01]  /*6630*/  FADD.FTZ R158, R168, R193 ;  /* 0x000000c1a89e7221 */ /* 0x000fe20000010000 */
[----:B------:R-:W-:Y:S01]  /*6640*/  FFMA.FTZ R167, R170, UR6, -R204 ;  /* 0x00000006aaa77c23 */ /* 0x000fe200080108cc */
[----:B-1----:R-:W-:Y:S01]  /*6650*/  F2FP.BF16.F32.PACK_AB R170, R184, R177 ;  /* 0x000000b1b8aa723e */ /* 0x002fe200000010ff */
[-C--:B------:R-:W-:Y:S01]  /*6660*/  FMUL.FTZ R40, R40, R185.reuse ;  /* 0x000000b928287220 */ /* 0x080fe20000410000 */
[----:B------:R-:W-:Y:S01]  /*6670*/  FADD.FTZ R193, R21, R158 ;  /* 0x0000009e15c17221 */ /* 0x000fe20000010000 */
[----:B------:R-:W-:Y:S01]  /*6680*/  FFMA.FTZ R158, R171, UR6, -R204 ;  /* 0x00000006ab9e7c23 */ /* 0x000fe200080108cc */
[----:B------:R-:W1:Y:S01]  /*6690*/  MUFU.EX2 R14, R14 ;  /* 0x0000000e000e7308 */ /* 0x000e620000000800 */
[-C--:B------:R-:W-:Y:S01]  /*66a0*/  FMUL.FTZ R41, R41, R185.reuse ;  /* 0x000000b929297220 */ /* 0x080fe20000410000 */
[----:B------:R-:W-:Y:S01]  /*66b0*/  FADD.FTZ R162, R172, R193 ;  /* 0x000000c1aca27221 */ /* 0x000fe20000010000 */
[-C--:B------:R-:W-:Y:S01]  /*66c0*/  FMUL.FTZ R44, R44, R185.reuse ;  /* 0x000000b92c2c7220 */ /* 0x080fe20000410000 */
[-C--:B------:R-:W-:Y:S01]  /*66d0*/  FMUL.FTZ R45, R45, R185.reuse ;  /* 0x000000b92d2d7220 */ /* 0x080fe20000410000 */
[-C--:B------:R-:W-:Y:S01]  /*66e0*/  FMUL.FTZ R48, R48, R185.reuse ;  /* 0x000000b930307220 */ /* 0x080fe20000410000 */
[----:B------:R-:W-:Y:S01]  /*66f0*/  FADD.FTZ R171, R169, R162 ;  /* 0x000000a2a9ab7221 */ /* 0x000fe20000010000 */
[-C--:B------:R-:W-:Y:S01]  /*6700*/  FMUL.FTZ R49, R49, R185.reuse ;  /* 0x000000b931317220 */ /* 0x080fe20000410000 */
[----:B------:R-:W-:Y:S01]  /*6710*/  MUFU.EX2 R155, R155 ;  /* 0x0000009b009b7308 */ /* 0x000fe20000000800 */
[-C--:B------:R-:W-:Y:S01]  /*6720*/  FMUL.FTZ R52, R52, R185.reuse ;  /* 0x000000b934347220 */ /* 0x080fe20000410000 */
[----:B------:R-:W-:Y:S01]  /*6730*/  FADD.FTZ R162, R176, R171 ;  /* 0x000000abb0a27221 */ /* 0x000fe20000010000 */
[----:B------:R-:W-:Y:S01]  /*6740*/  FMUL.FTZ R176, R3, UR6 ;  /* 0x0000000603b07c20 */ /* 0x000fe20008410000 */
[----:B------:R-:W-:Y:S01]  /*6750*/  FFMA.FTZ R171, R190, UR6, -R204 ;  /* 0x00000006beab7c23 */ /* 0x000fe200080108cc */
[-C--:B------:R-:W-:Y:S01]  /*6760*/  FMUL.FTZ R53, R53, R185.reuse ;  /* 0x000000b935357220 */ /* 0x080fe20000410000 */
[----:B------:R-:W-:Y:S01]  /*6770*/  FADD.FTZ R193, R173, R162 ;  /* 0x000000a2adc17221 */ /* 0x000fe20000010000 */
[----:B------:R-:W-:Y:S01]  /*6780*/  FMUL.FTZ R56, R56, R185 ;  /* 0x000000b938387220 */ /* 0x000fe20000410000 */
[----:B------:R-:W-:Y:S01]  /*6790*/  MUFU.EX2 R192, R192 ;  /* 0x000000c000c07308 */ /* 0x000fe20000000800 */
[----:B-1----:R-:W-:Y:S01]  /*67a0*/  F2FP.BF16.F32.PACK_AB R153, R14, R11 ;  /* 0x0000000b0e99723e */ /* 0x002fe200000010ff */
[----:B------:R-:W-:Y:S01]  /*67b0*/  FADD.FTZ R162, R180, R193 ;  /* 0x000000c1b4a27221 */ /* 0x000fe20000010000 */
[-C--:B------:R-:W-:Y:S01]  /*67c0*/  FMUL.FTZ R57, R57, R185.reuse ;  /* 0x000000b939397220 */ /* 0x080fe20000410000 */
[-C--:B------:R-:W-:Y:S01]  /*67d0*/  FMUL.FTZ R60, R60, R185.reuse ;  /* 0x000000b93c3c7220 */ /* 0x080fe20000410000 */
[-C--:B------:R-:W-:Y:S01]  /*67e0*/  FMUL.FTZ R61, R61, R185.reuse ;  /* 0x000000b93d3d7220 */ /* 0x080fe20000410000 */
[----:B------:R-:W-:Y:S01]  /*67f0*/  FADD.FTZ R193, R177, R162 ;  /* 0x000000a2b1c17221 */ /* 0x000fe20000010000 */
[-C--:B------:R-:W-:Y:S01]  /*6800*/  FMUL.FTZ R64, R64, R185.reuse ;  /* 0x000000b940407220 */ /* 0x080fe20000410000 */
[----:B------:R-:W1:Y:S01]  /*6810*/  MUFU.EX2 R176, R176 ;  /* 0x000000b000b07308 */ /* 0x000e620000000800 */
[-C--:B------:R-:W-:Y:S01]  /*6820*/  FMUL.FTZ R65, R65, R185.reuse ;  /* 0x000000b941417220 */ /* 0x080fe20000410000 */
[----:B------:R-:W-:Y:S01]  /*6830*/  FADD.FTZ R162, R184, R193 ;  /* 0x000000c1b8a27221 */ /* 0x000fe20000010000 */
[-C--:B------:R-:W-:Y:S01]  /*6840*/  FMUL.FTZ R68, R68, R185.reuse ;  /* 0x000000b944447220 */ /* 0x080fe20000410000 */
[-C--:B------:R-:W-:Y:S01]  /*6850*/  FMUL.FTZ R69, R69, R185.reuse ;  /* 0x000000b945457220 */ /* 0x080fe20000410000 */
[----:B------:R-:W-:Y:S01]  /*6860*/  FMUL.FTZ R72, R72, R185 ;  /* 0x000000b948487220 */ /* 0x000fe20000410000 */
[----:B------:R-:W-:Y:S01]  /*6870*/  FADD.FTZ R15, R181, R162 ;  /* 0x000000a2b50f7221 */ /* 0x000fe20000010000 */
[----:B------:R-:W-:Y:S01]  /*6880*/  F2FP.BF16.F32.PACK_AB R162, R168, R165 ;  /* 0x000000a5a8a2723e */ /* 0x000fe200000010ff */
[----:B------:R2:W-:Y:S01]  /*6890*/  MUFU.EX2 R13, R174 ;  /* 0x000000ae000d7308 */ /* 0x0005e20000000800 */
[----:B------:R-:W-:Y:S01]  /*68a0*/  F2FP.BF16.F32.PACK_AB R168, R180, R173 ;  /* 0x000000adb4a8723e */ /* 0x000fe200000010ff */
[----:B------:R-:W-:Y:S01]  /*68b0*/  FADD.FTZ R15, R188, R15 ;  /* 0x0000000fbc0f7221 */ /* 0x000fe20000010000 */
[-C--:B------:R-:W-:Y:S01]  /*68c0*/  FMUL.FTZ R73, R73, R185.reuse ;  /* 0x000000b949497220 */ /* 0x080fe20000410000 */
[-C--:B------:R-:W-:Y:S01]  /*68d0*/  FMUL.FTZ R76, R76, R185.reuse ;  /* 0x000000b94c4c7220 */ /* 0x080fe20000410000 */
[-C--:B------:R-:W-:Y:S01]  /*68e0*/  FMUL.FTZ R77, R77, R185.reuse ;  /* 0x000000b94d4d7220 */ /* 0x080fe20000410000 */
[-C--:B------:R-:W-:Y:S01]  /*68f0*/  FMUL.FTZ R80, R80, R185.reuse ;  /* 0x000000b950507220 */ /* 0x080fe20000410000 */
[-C--:B------:R-:W-:Y:S01]  /*6900*/  FMUL.FTZ R81, R81, R185.reuse ;  /* 0x000000b951517220 */ /* 0x080fe20000410000 */
[----:B------:R-:W3:Y:S01]  /*6910*/  MUFU.EX2 R159, R159 ;  /* 0x0000009f009f7308 */ /* 0x000ee20000000800 */
[----:B--2---:R-:W-:Y:S01]  /*6920*/  FADD.FTZ R174, R2, R15 ;  /* 0x0000000f02ae7221 */ /* 0x004fe20000010000 */
[----:B-1----:R-:W-:Y:S01]  /*6930*/  FFMA.FTZ R15, R176, R0, R11 ;  /* 0x00000000b00f7223 */ /* 0x002fe2000001000b */
        /* <DEDUP_REMOVED lines=13> */
[----:B------:R-:W2:Y:S01]  /*6a10*/  MUFU.EX2 R163, R163 ;  /* 0x000000a300a37308 */ /* 0x000ea20000000800 */
[-C--:B------:R-:W-:Y:S01]  /*6a20*/  FMUL.FTZ R101, R101, R185.reuse ;  /* 0x000000b965657220 */ /* 0x080fe20000410000 */
[----:B---3--:R-:W-:Y:S01]  /*6a30*/  FADD.FTZ R15, R159, R0 ;  /* 0x000000009f0f7221 */ /* 0x008fe20000010000 */
        /* <DEDUP_REMOVED lines=14> */
[----:B--2---:R-:W-:Y:S01]  /*6b20*/  FADD.FTZ R15, R163, R0 ;  /* 0x00000000a30f7221 */ /* 0x004fe20000010000 */
        /* <DEDUP_REMOVED lines=13> */
[----:B------:R-:W-:Y:S01]  /*6c00*/  FMUL.FTZ R149, R149, R185 ;  /* 0x000000b995957220 */ /* 0x000fe20000410000 */
[----:B------:R2:W3:Y:S01]  /*6c10*/  MUFU.EX2 R190, R158 ;  /* 0x0000009e00be7308 */ /* 0x0004e20000000800 */
[----:B------:R-:W-:Y:S01]  /*6c20*/  F2FP.BF16.F32.PACK_AB R155, R192, R155 ;  /* 0x0000009bc09b723e */ /* 0x000fe200000010ff */
[-C--:B------:R-:W-:Y:S01]  /*6c30*/  FMUL.FTZ R26, R26, R176.reuse ;  /* 0x000000b01a1a7220 */ /* 0x080fe20000410000 */
[-C--:B------:R-:W-:Y:S01]  /*6c40*/  FMUL.FTZ R27, R27, R176.reuse ;  /* 0x000000b01b1b7220 */ /* 0x080fe20000410000 */
[-C--:B------:R-:W-:Y:S01]  /*6c50*/  FMUL.FTZ R30, R30, R176.reuse ;  /* 0x000000b01e1e7220 */ /* 0x080fe20000410000 */
[-C--:B------:R-:W-:Y:S01]  /*6c60*/  FMUL.FTZ R31, R31, R176.reuse ;  /* 0x000000b01f1f7220 */ /* 0x080fe20000410000 */
[-C--:B------:R-:W-:Y:S01]  /*6c70*/  FMUL.FTZ R34, R34, R176.reuse ;  /* 0x000000b022227220 */ /* 0x080fe20000410000 */
[----:B------:R-:W-:Y:S01]  /*6c80*/  FMUL.FTZ R35, R35, R176 ;  /* 0x000000b023237220 */ /* 0x000fe20000410000 */
[----:B------:R-:W4:Y:S01]  /*6c90*/  MUFU.EX2 R204, R175 ;  /* 0x000000af00cc7308 */ /* 0x000f220000000800 */
[C---:B-1----:R-:W-:Y:S01]  /*6ca0*/  FADD.FTZ R3, R189.reuse, R174 ;  /* 0x000000aebd037221 */ /* 0x042fe20000010000 */
[----:B------:R-:W-:Y:S01]  /*6cb0*/  F2FP.BF16.F32.PACK_AB R174, R189, R2 ;  /* 0x00000002bdae723e */ /* 0x000fe200000010ff */
[-C--:B------:R-:W-:Y:S01]  /*6cc0*/  FMUL.FTZ R38, R38, R176.reuse ;  /* 0x000000b026267220 */ /* 0x080fe20000410000 */
[----:B--2---:R-:W-:Y:S01]  /*6cd0*/  F2FP.BF16.F32.PACK_AB R158, R160, R157 ;  /* 0x0000009da09e723e */ /* 0x004fe200000010ff */
[-C--:B------:R-:W-:Y:S01]  /*6ce0*/  FMUL.FTZ R39, R39, R176.reuse ;  /* 0x000000b027277220 */ /* 0x080fe20000410000 */
[----:B------:R-:W-:Y:S01]  /*6cf0*/  F2FP.BF16.F32.PACK_AB R157, R196, R159 ;  /* 0x0000009fc49d723e */ /* 0x000fe200000010ff */
[-C--:B------:R-:W-:Y:S01]  /*6d00*/  FMUL.FTZ R42, R42, R176.reuse ;  /* 0x000000b02a2a7220 */ /* 0x080fe20000410000 */
[----:B------:R1:W2:Y:S01]  /*6d10*/  MUFU.EX2 R165, R178 ;  /* 0x000000b200a57308 */ /* 0x0002a20000000800 */
[----:B------:R-:W-:Y:S01]  /*6d20*/  F2FP.BF16.F32.PACK_AB R159, R6, R163 ;  /* 0x000000a3069f723e */ /* 0x000fe200000010ff */
[-C--:B------:R-:W-:Y:S01]  /*6d30*/  FMUL.FTZ R43, R43, R176.reuse ;  /* 0x000000b02b2b7220 */ /* 0x080fe20000410000 */
[----:B------:R-:W-:Y:S01]  /*6d40*/  F2FP.BF16.F32.PACK_AB R160, R164, R161 ;  /* 0x000000a1a4a0723e */ /* 0x000fe200000010ff */
[-C--:B------:R-:W-:Y:S01]  /*6d50*/  FMUL.FTZ R46, R46, R176.reuse ;  /* 0x000000b02e2e7220 */ /* 0x080fe20000410000 */
[----:B------:R-:W-:Y:S01]  /*6d60*/  F2FP.BF16.F32.PACK_AB R164, R172, R21 ;  /* 0x00000015aca4723e */ /* 0x000fe200000010ff */
[-C--:B------:R-:W-:Y:S01]  /*6d70*/  FMUL.FTZ R47, R47, R176.reuse ;  /* 0x000000b02f2f7220 */ /* 0x080fe20000410000 */
[----:B---3--:R-:W-:Y:S01]  /*6d80*/  F2FP.BF16.F32.PACK_AB R161, R190, R167 ;  /* 0x000000a7bea1723e */ /* 0x008fe200000010ff */
[----:B------:R-:W3:Y:S01]  /*6d90*/  MUFU.EX2 R2, R179 ;  /* 0x000000b300027308 */ /* 0x000ee20000000800 */
[----:B-1----:R-:W-:Y:S01]  /*6da0*/  FADD.FTZ R178, R6, R15 ;  /* 0x0000000f06b27221 */ /* 0x002fe20000010000 */
[----:B------:R-:W-:Y:S01]  /*6db0*/  F2FP.BF16.F32.PACK_AB R172, R188, R181 ;  /* 0x000000b5bcac723e */ /* 0x000fe200000010ff */
[-C--:B------:R-:W-:Y:S01]  /*6dc0*/  FMUL.FTZ R50, R50, R176.reuse ;  /* 0x000000b032327220 */ /* 0x080fe20000410000 */
[----:B----4-:R-:W-:Y:S01]  /*6dd0*/  F2FP.BF16.F32.PACK_AB R163, R204, R13 ;  /* 0x0000000dcca3723e */ /* 0x010fe200000010ff */
[----:B------:R-:W-:Y:S01]  /*6de0*/  FADD.FTZ R15, R167, R178 ;  /* 0x000000b2a70f7221 */ /* 0x000fe20000010000 */
[-C--:B------:R-:W-:Y:S01]  /*6df0*/  FMUL.FTZ R51, R51, R176.reuse ;  /* 0x000000b033337220 */ /* 0x080fe20000410000 */
[-C--:B------:R-:W-:Y:S01]  /*6e00*/  FMUL.FTZ R54, R54, R176.reuse ;  /* 0x000000b036367220 */ /* 0x080fe20000410000 */
[----:B------:R-:W1:Y:S01]  /*6e10*/  MUFU.EX2 R182, R182 ;  /* 0x000000b600b67308 */ /* 0x000e620000000800 */
[----:B------:R-:W-:Y:S01]  /*6e20*/  FADD.FTZ R178, R190, R15 ;  /* 0x0000000fbeb27221 */ /* 0x000fe20000010000 */
[-C--:B------:R-:W-:Y:S01]  /*6e30*/  FMUL.FTZ R55, R55, R176.reuse ;  /* 0x000000b037377220 */ /* 0x080fe20000410000 */
[-C--:B------:R-:W-:Y:S01]  /*6e40*/  FMUL.FTZ R58, R58, R176.reuse ;  /* 0x000000b03a3a7220 */ /* 0x080fe20000410000 */
[-C--:B------:R-:W-:Y:S01]  /*6e50*/  FMUL.FTZ R59, R59, R176.reuse ;  /* 0x000000b03b3b7220 */ /* 0x080fe20000410000 */
[----:B------:R-:W-:Y:S01]  /*6e60*/  FADD.FTZ R15, R13, R178 ;  /* 0x000000b20d0f7221 */ /* 0x000fe20000010000 */
[-C--:B------:R-:W-:Y:S01]  /*6e70*/  FMUL.FTZ R62, R62, R176.reuse ;  /* 0x000000b03e3e7220 */ /* 0x080fe20000410000 */
[-C--:B------:R-:W-:Y:S01]  /*6e80*/  FMUL.FTZ R63, R63, R176.reuse ;  /* 0x000000b03f3f7220 */ /* 0x080fe20000410000 */
[----:B------:R-:W4:Y:S01]  /*6e90*/  MUFU.EX2 R183, R183 ;  /* 0x000000b700b77308 */ /* 0x000f220000000800 */
[----:B------:R-:W-:Y:S01]  /*6ea0*/  FADD.FTZ R180, R204, R15 ;  /* 0x0000000fccb47221 */ /* 0x000fe20000010000 */
[-C--:B------:R-:W-:Y:S01]  /*6eb0*/  FMUL.FTZ R66, R66, R176.reuse ;  /* 0x000000b042427220 */ /* 0x080fe20000410000 */
[-C--:B------:R-:W-:Y:S01]  /*6ec0*/  FMUL.FTZ R67, R67, R176.reuse ;  /* 0x000000b043437220 */ /* 0x080fe20000410000 */
[-C--:B------:R-:W-:Y:S01]  /*6ed0*/  FMUL.FTZ R70, R70, R176.reuse ;  /* 0x000000b046467220 */ /* 0x080fe20000410000 */
[----:B--2---:R-:W-:Y:S01]  /*6ee0*/  FADD.FTZ R15, R165, R180 ;  /* 0x000000b4a50f7221 */ /* 0x004fe20000010000 */
[C---:B---3--:R-:W-:Y:S01]  /*6ef0*/  F2FP.BF16.F32.PACK_AB R165, R2.reuse, R165 ;  /* 0x000000a502a5723e */ /* 0x048fe200000010ff */
[-C--:B------:R-:W-:Y:S01]  /*6f00*/  FMUL.FTZ R71, R71, R176.reuse ;  /* 0x000000b047477220 */ /* 0x080fe20000410000 */
[----:B------:R-:W2:Y:S01]  /*6f10*/  MUFU.EX2 R169, R186 ;  /* 0x000000ba00a97308 */ /* 0x000ea20000000800 */
[----:B------:R-:W-:Y:S01]  /*6f20*/  FADD.FTZ R15, R2, R15 ;  /* 0x0000000f020f7221 */ /* 0x000fe20000010000 */
[-C--:B------:R-:W-:Y:S01]  /*6f30*/  FMUL.FTZ R74, R74, R176.reuse ;  /* 0x000000b04a4a7220 */ /* 0x080fe20000410000 */
[-C--:B------:R-:W-:Y:S01]  /*6f40*/  FMUL.FTZ R75, R75, R176.reuse ;  /* 0x000000b04b4b7220 */ /* 0x080fe20000410000 */
[-C--:B------:R-:W-:Y:S01]  /*6f50*/  FMUL.FTZ R78, R78, R176.reuse ;  /* 0x000000b04e4e7220 */ /* 0x080fe20000410000 */
[----:B-1----:R-:W-:Y:S01]  /*6f60*/  FADD.FTZ R184, R182, R15 ;  /* 0x0000000fb6b87221 */ /* 0x002fe20000010000 */
[-C--:B------:R-:W-:Y:S01]  /*6f70*/  FMUL.FTZ R79, R79, R176.reuse ;  /* 0x000000b04f4f7220 */ /* 0x080fe20000410000 */
[----:B------:R-:W-:Y:S01]  /*6f80*/  FMUL.FTZ R82, R82, R176 ;  /* 0x000000b052527220 */ /* 0x000fe20000410000 */
[----:B------:R-:W1:Y:S01]  /*6f90*/  MUFU.EX2 R0, R187 ;  /* 0x000000bb00007308 */ /* 0x000e620000000800 */
[C---:B----4-:R-:W-:Y:S01]  /*6fa0*/  FADD.FTZ R184, R183.reuse, R184 ;  /* 0x000000b8b7b87221 */ /* 0x050fe20000010000 */
[----:B------:R-:W-:Y:S01]  /*6fb0*/  F2FP.BF16.F32.PACK_AB R167, R183, R182 ;  /* 0x000000b6b7a7723e */ /* 0x000fe200000010ff */
        /* <DEDUP_REMOVED lines=49> */
[----:B------:R-:W-:Y:S01]  /*72d0*/  FMUL.FTZ R151, R151, R176 ;  /* 0x000000b097977220 */ /* 0x000fe20000410000 */
[----:B--2---:R-:W-:-:S04]  /*72e0*/  FADD.FTZ R11, R175, R6 ;  /* 0x00000006af0b7221 */ /* 0x004fc80000010000 */
[C---:B-1----:R-:W-:Y:S01]  /*72f0*/  FADD.FTZ R0, R184.reuse, R11 ;  /* 0x0000000bb8007221 */ /* 0x042fe20000010000 */
[----:B------:R-:W-:Y:S01]  /*7300*/  F2FP.BF16.F32.PACK_AB R175, R184, R175 ;  /* 0x000000afb8af723e */ /* 0x000fe200000010ff */
[----:B------:R-:W-:Y:S06]  /*7310*/  @!P0 BRA `(.L_x_10863) ;  /* 0x0000000000048947 */ /* 0x000fec0003800000 */
[----:B------:R-:W-:Y:S01]  /*7320*/  BPT.TRAP 0x1 ;  /* 0x000000040000795c */ /* 0x000fe20000300000 */
.L_x_10863:
[----:B------:R1:W2:Y:S01]  /*7330*/  SYNCS.PHASECHK.TRANS64.TRYWAIT P1, [UR27+0x22850], R9 ;  /* 0x02285009ff0075a7 */ /* 0x0002a2000802015b */
[----:B------:R-:W-:Y:S05]  /*7340*/  @!P0 BRA `(.L_x_10864) ;  /* 0x0000000000048947 */ /* 0x000fea0003800000 */
[----:B------:R-:W-:Y:S01]  /*7350*/  BPT.TRAP 0x1 ;  /* 0x000000040000795c */ /* 0x000fe20000300000 */
.L_x_10864:
[----:B--2---:R-:W-:Y:S05]  /*7360*/  @P1 BRA `(.L_x_10865) ;  /* 0x0000000000081947 */ /* 0x004fea0003800000 */
[----:B------:R-:W2:Y:S02]  /*7370*/  SYNCS.PHASECHK.TRANS64.TRYWAIT P1, [UR27+0x22850], R9 ;  /* 0x02285009ff0075a7 */ /* 0x000ea4000802015b */
[----:B--2---:R-:W-:Y:S05]  /*7380*/  @!P1 BRA `(.L_x_10866) ;  /* 0x000000d000f09947 */ /* 0x004fea0003800000 */
.L_x_10865:
[----:B------:R-:W3:Y:S01]  /*7390*/  S2R R2, SR_TID.X ;  /* 0x0000000000027919 */ /* 0x000ee20000002100 */
[----:B------:R-:W-:Y:S01]  /*73a0*/  UIMAD UR14, UR36, 0xc00, UR21 ;  /* 0x00000c00240e78a4 */ /* 0x000fe2000f8e0215 */
[----:B------:R-:W-:Y:S01]  /*73b0*/  UMOV UR11, 0x40000040 ;  /* 0x40000040000b7882 */ /* 0x000fe20000000000 */
[----:B------:R-:W4:Y:S05]  /*73c0*/  S2R R6, SR_TID.X ;  /* 0x0000000000067919 */ /* 0x000f2a0000002100 */
[----:B------:R-:W-:Y:S01]  /*73d0*/  UMOV UR10, UR14 ;  /* 0x0000000e000a7c82 */ /* 0x000fe20008000000 */
[----:B---3--:R-:W-:Y:S02]  /*73e0*/  SHF.R.U32.HI R2, RZ, 0x7, R2 ;  /* 0x00000007ff027819 */ /* 0x008fe40000011602 */
[----:B----4-:R-:W-:-:S03]  /*73f0*/  LOP3.LUT P1, RZ, R6, 0x7f, RZ, 0xc0, !PT ;  /* 0x0000007f06ff7812 */ /* 0x010fc6000782c0ff */
[----:B------:R-:W-:Y:S02]  /*7400*/  VIADD R2, R2, 0x8 ;  /* 0x0000000802027836 */ /* 0x000fe40000000000 */
[----:B------:R-:W-:-:S03]  /*7410*/  IMAD.MOV.U32 R6, RZ, RZ, R20 ;  /* 0x000000ffff067224 */ /* 0x000fc600078e0014 */
[----:B------:R3:W-:Y:S05]  /*7420*/  BAR.SYNC.DEFER_BLOCKING R2, 0x100 ;  /* 0x000400020000751d */ /* 0x0007ea0000010000 */
[----:B--2---:R-:W-:Y:S02]  /*7430*/  @!P1 VIADD R12, R12, 0x22860 ;  /* 0x000228600c0c9836 */ /* 0x004fe40000000000 */
[----:B---3--:R-:W-:-:S03]  /*7440*/  IMAD.MOV.U32 R2, RZ, RZ, R10 ;  /* 0x000000ffff027224 */ /* 0x008fc600078e000a */
[----:B------:R-:W-:Y:S01]  /*7450*/  @!P1 PRMT R12, RZ, 0x654, R12 ;  /* 0x00000654ff0c9816 */ /* 0x000fe2000000000c */
        /* <DEDUP_REMOVED lines=34> */
[C---:B------:R-:W-:Y:S01]  /*7680*/  ISETP.GT.AND P1, PT, R5.reuse, UR22, PT ;  /* 0x0000001605007c0c */ /* 0x040fe2000bf24270 */
[----:B------:R-:W-:-:S12]  /*7690*/  VIADD R5, R5, 0xffffffff ;  /* 0xffffffff05057836 */ /* 0x000fd80000000000 */
[----:B--2---:R-:W-:Y:S05]  /*76a0*/  @P1 BRA `(.L_x_10867) ;  /* 0xffffffd000041947 */ /* 0x004fea000383ffff */
[----:B------:R-:W-:Y:S02]  /*76b0*/  IMAD.MOV.U32 R6, RZ, RZ, R20 ;  /* 0x000000ffff067224 */ /* 0x000fe400078e0014 */
[----:B------:R-:W-:-:S07]  /*76c0*/  IMAD.MOV.U32 R2, RZ, RZ, R10 ;  /* 0x000000ffff027224 */ /* 0x000fce00078e000a */
.L_x_10850:
[----:B------:R-:W-:Y:S01]  /*76d0*/  ULDC UR10, c[0x0][0x448] ;  /* 0x00011200000a7ab9 */ /* 0x000fe20000000800 */
[----:B------:R-:W-:Y:S01]  /*76e0*/  IADD3 R7, R16, 0x1, -R7 ;  /* 0x0000000110077810 */ /* 0x000fe20007ffe807 */
[----:B------:R-:W-:Y:S01]  /*76f0*/  UISETP.NE.AND UP0, UPT, UR10, 0x1, UPT ;  /* 0x000000010a00788c */ /* 0x000fe2000bf05270 */
[----:B------:R-:W-:Y:S02]  /*7700*/  ULDC UR15, c[0x0][0x9e4] ;  /* 0x00027900000f7ab9 */ /* 0x000fe40000000800 */
[----:B------:R-:W-:Y:S01]  /*7710*/  R2UR UR18, R7 ;  /* 0x00000000071272ca */ /* 0x000fe200000e0000 */
[----:B------:R-:W-:Y:S02]  /*7720*/  UISETP.GE.AND UP1, UPT, UR15, 0x1, UPT ;  /* 0x000000010f00788c */ /* 0x000fe4000bf26270 */
[----:B------:R-:W-:-:S04]  /*7730*/  UIADD3 UR14, UR43, 0x7f, URZ ;  /* 0x0000007f2b0e7890 */ /* 0x000fc8000fffe03f */
[----:B------:R-:W-:Y:S01]  /*7740*/  PLOP3.LUT P1, PT, PT, PT, UP1, 0x40, 0x0 ;  /* 0x000000000000781c */ /* 0x000fe20003f2e818 */
[----:B------:R-:W-:Y:S01]  /*7750*/  @UP0 ULDC UR10, c[0x0][0x44c] ;  /* 0x00011300000a0ab9 */ /* 0x000fe20000000800 */
[----:B------:R-:W-:Y:S01]  /*7760*/  @UP0 ULDC UR19, c[0x0][0x450] ;  /* 0x0001140000130ab9 */ /* 0x000fe20000000800 */
[----:B------:R-:W-:-:S04]  /*7770*/  UIMAD.WIDE.U32 UR10, UR14, UR10, URZ ;  /* 0x0000000a0e0a72a5 */ /* 0x000fc8000f8e003f */
[----:B------:R-:W-:-:S04]  /*7780*/  @UP0 USHF.R.U32.HI UR14, URZ, UR19, UR11 ;  /* 0x000000133f0e0299 */ /* 0x000fc8000801160b */
[----:B------:R-:W-:-:S04]  /*7790*/  UIADD3 UR14, UR18, UR14, URZ ;  /* 0x0000000e120e7290 */ /* 0x000fc8000fffe03f */
[----:B------:R-:W-:Y:S01]  /*77a0*/  UIADD3 UR7, UR14, -UR7, URZ ;  /* 0x800000070e077290 */ /* 0x000fe2000fffe03f */
[----:B------:R-:W-:Y:S11]  /*77b0*/  @P1 BRA `(.L_x_10868) ;  /* 0x0000000000441947 */ /* 0x000ff60003800000 */
        /* <DEDUP_REMOVED lines=10> */
.L_x_10869:
[----:B------:R-:W-:-:S11]  /*7860*/  UISETP.NE.AND UP2, UPT, UR15, 0x1, UPT ;  /* 0x000000010f00788c */ /* 0x000fd6000bf45270 */
[----:B------:R-:W-:Y:S02]  /*7870*/  @UP2 ULDC.64 UR18, c[0x0][0x9e8] ;  /* 0x00027a0000122ab9 */ /* 0x000fe40000000a00 */
[----:B------:R-:W-:-:S04]  /*7880*/  UIMAD.WIDE.U32 UR10, UR14, UR18, URZ ;  /* 0x000000120e0a72a5 */ /* 0x000fc8000f8e003f */
[----:B------:R-:W-:-:S12]  /*7890*/  @UP2 USHF.R.U32.HI UR14, URZ, UR19, UR11 ;  /* 0x000000133f0e2299 */ /* 0x000fd8000801160b */
.L_x_10870:
[----:B------:R-:W-:-:S04]  /*78a0*/  UIMAD UR14, UR14, UR15, URZ ;  /* 0x0000000f0e0e72a4 */ /* 0x000fc8000f8e023f */
[----:B------:R-:W-:-:S04]  /*78b0*/  UISETP.LT.AND UP2, UPT, UR7, UR14, UPT ;  /* 0x0000000e0700728c */ /* 0x000fc8000bf41270 */
[----:B------:R-:W-:-:S12]  /*78c0*/  USEL UR7, UR7, UR14, !UP2 ;  /* 0x0000000e07077287 */ /* 0x000fd8000d000000 */
.L_x_10868:
[----:B------:R-:W-:-:S04]  /*78d0*/  UIADD3 UR10, UR7, 0x5f, URZ ;  /* 0x0000005f070a7890 */ /* 0x000fc8000fffe03f */
[----:B------:R-:W-:-:S04]  /*78e0*/  UIMAD.WIDE UR10, UR10, 0x2aaaaaab, URZ ;  /* 0x2aaaaaab0a0a78a5 */ /* 0x000fc8000f8e023f */
[----:B------:R-:W-:-:S04]  /*78f0*/  USHF.R.U32.HI UR7, URZ, 0x1f, UR11 ;  /* 0x0000001f3f077899 */ /* 0x000fc8000801160b */
[----:B------:R-:W-:-:S04]  /*7900*/  ULEA.HI.SX32 UR7, UR11, UR7, 0x1c ;  /* 0x000000070b077291 */ /* 0x000fc8000f8fe23f */
[----:B------:R-:W-:-:S04]  /*7910*/  UISETP.LT.AND UP2, UPT, UR39, UR7, UPT ;  /* 0x000000072700728c */ /* 0x000fc8000bf41270 */
[----:B------:R-:W-:-:S06]  /*7920*/  USEL UR22, UR39, UR7, !UP2 ;  /* 0x0000000727167287 */ /* 0x000fcc000d000000 */
[----:B------:R-:W-:-:S13]  /*7930*/  ISETP.GE.AND P1, PT, R5, UR22, PT ;  /* 0x0000001605007c0c */ /* 0x000fda000bf26270 */
[----:B------:R-:W-:Y:S05]  /*7940*/  @!P1 BRA `(.L_x_10871) ;  /* 0x0000001c005c9947 */ /* 0x000fea0003800000 */
[----:B------:R-:W-:Y:S01]  /*7950*/  IMAD.MOV.U32 R203, RZ, RZ, R6 ;  /* 0x000000ffffcb7224 */ /* 0x000fe200078e0006 */
[----:B------:R-:W-:Y:S01]  /*7960*/  ULDC UR23, c[0x0][0x988] ;  /* 0x0002620000177ab9 */ /* 0x000fe20000000800 */
[----:B01----:R-:W-:Y:S02]  /*7970*/  IMAD.MOV.U32 R9, RZ, RZ, R2 ;  /* 0x000000ffff097224 */ /* 0x003fe400078e0002 */
[----:B------:R-:W-:-:S07]  /*7980*/  IMAD.MOV.U32 R7, RZ, RZ, R5 ;  /* 0x000000ffff077224 */ /* 0x000fce00078e0005 */
.L_x_10880:
[----:B------:R-:W-:Y:S01]  /*7990*/  UIADD3 UR36, UR36, 0x1, URZ ;  /* 0x0000000124247890 */ /* 0x000fe2000fffe03f */
[C---:B------:R-:W-:Y:S01]  /*79a0*/  ISETP.GT.AND P1, PT, R7.reuse, UR22, PT ;  /* 0x0000001607007c0c */ /* 0x040fe2000bf24270 */
[----:B------:R-:W-:Y:S02]  /*79b0*/  VIADD R7, R7, 0xffffffff ;  /* 0xffffffff07077836 */ /* 0x000fe40000000000 */
[----:B------:R-:W-:-:S04]  /*79c0*/  UISETP.NE.AND UP2, UPT, UR36, 0x2, UPT ;  /* 0x000000022400788c */ /* 0x000fc8000bf45270 */
[----:B------:R-:W-:Y:S02]  /*79d0*/  USEL UR6, URZ, 0x1, UP2 ;  /* 0x000000013f067887 */ /* 0x000fe40009000000 */
[----:B------:R-:W-:Y:S02]  /*79e0*/  USEL UR36, UR36, URZ, UP2 ;  /* 0x0000003f24247287 */ /* 0x000fe40009000000 */
[----:B------:R-:W-:Y:S01]  /*79f0*/  ULOP3.LUT UR37, UR37, UR6, URZ, 0x3c, !UPT ;  /* 0x0000000625257292 */ /* 0x000fe2000f8e3c3f */
[----:B-1----:R-:W-:Y:S11]  /*7a00*/  @!P0 BRA `(.L_x_10872) ;  /* 0x0000000000048947 */ /* 0x002ff60003800000 */
[----:B------:R-:W-:Y:S01]  /*7a10*/  BPT.TRAP 0x1 ;  /* 0x000000040000795c */ /* 0x000fe20000300000 */
.L_x_10872:
        /* <DEDUP_REMOVED lines=9> */
.L_x_10873:
[----:B-1----:R-:W-:Y:S05]  /*7ab0*/  @P2 BRA `(.L_x_10874) ;  /* 0x0000000000082947 */ /* 0x002fea0003800000 */
[----:B------:R-:W1:Y:S02]  /*7ac0*/  SYNCS.PHASECHK.TRANS64.TRYWAIT P2, [UR24+0x22830], R5 ;  /* 0x02283005ff0075a7 */ /* 0x000e640008040158 */
[----:B-1----:R-:W-:Y:S05]  /*7ad0*/  @!P2 BRA `(.L_x_10875) ;  /* 0x000000cc0030a947 */ /* 0x002fea0003800000 */
.L_x_10874:
        /* <DEDUP_REMOVED lines=11> */
[----:B--2---:R-:W-:Y:S02]  /*7b90*/  LOP3.LUT P2, RZ, R215, 0x7f, RZ, 0xc0, !PT ;  /* 0x0000007fd7ff7812 */ /* 0x004fe4000784c0ff */
[----:B------:R-:W-:Y:S01]  /*7ba0*/  SHF.R.U32.HI R215, RZ, 0x7, R215 ;  /* 0x00000007ffd77819 */ /* 0x000fe200000116d7 */
        /* <DEDUP_REMOVED lines=39> */
[----:B-1----:R-:W-:Y:S02]  /*7e20*/  FMNMX.FTZ R2, R12, R11, !PT ;  /* 0x0000000b0c027209 */ /* 0x002fe40007810000 */
[----:B------:R-:W-:-:S03]  /*7e30*/  FMNMX.FTZ R11, R155, R6, !PT ;  /* 0x000000069b0b7209 */ /* 0x000fc60007810000 */
[----:B------:R-:W-:Y:S01]  /*7e40*/  FADD.FTZ R4, -R2, R9 ;  /* 0x0000000902047221 */ /* 0x000fe20000010100 */
[----:B------:R-:W-:-:S03]  /*7e50*/  FMNMX.FTZ R6, R158, R11, !PT ;  /* 0x0000000b9e067209 */ /* 0x000fc60007810000 */
[----:B------:R-:W-:Y:S01]  /*7e60*/  FMUL.FTZ R8, R4, UR6 ;  /* 0x0000000604087c20 */ /* 0x000fe20008410000 */
[----:B------:R-:W-:Y:S01]  /*7e70*/  FMNMX.FTZ R11, R159, R6, !PT ;  /* 0x000000069f0b7209 */ /* 0x000fe20007810000 */
[----:B------:R-:W-:-:S03]  /*7e80*/  FMUL.FTZ R4, R2, UR6 ;  /* 0x0000000602047c20 */ /* 0x000fc60008410000 */
        /* <DEDUP_REMOVED lines=21> */
[----:B------:R-:W1:Y:S03]  /*7fe0*/  MUFU.EX2 R8, R8 ;  /* 0x0000000800087308 */ /* 0x000e660000000800 */
[----:B------:R-:W-:Y:S01]  /*7ff0*/  FMNMX.FTZ R6, R174, R13, !PT ;  /* 0x0000000dae067209 */ /* 0x000fe20007810000 */
[--C-:B------:R-:W-:Y:S01]  /*8000*/  FFMA.FTZ R13, R161, UR6, -R4.reuse ;  /* 0x00000006a10d7c23 */ /* 0x100fe20008010804 */
[--C-:B------:R-:W-:Y:S01]  /*8010*/  FFMA.FTZ R161, R181, UR6, -R4.reuse ;  /* 0x00000006b5a17c23 */ /* 0x100fe20008010804 */
[----:B------:R-:W-:Y:S01]  /*8020*/  FFMA.FTZ R181, R197, UR6, -R4 ;  /* 0x00000006c5b57c23 */ /* 0x000fe20008010804 */
[----:B------:R-:W-:Y:S01]  /*8030*/  FMNMX.FTZ R15, R175, R6, !PT ;  /* 0x00000006af0f7209 */ /* 0x000fe20007810000 */
[----:B------:R-:W2:Y:S03]  /*8040*/  MUFU.EX2 R9, R9 ;  /* 0x0000000900097308 */ /* 0x000ea60000000800 */
[----:B------:R-:W-:-:S04]  /*8050*/  FMNMX.FTZ R6, R178, R15, !PT ;  /* 0x0000000fb2067209 */ /* 0x000fc80007810000 */
[----:B------:R-:W-:Y:S01]  /*8060*/  FMNMX.FTZ R15, R179, R6, !PT ;  /* 0x00000006b30f7209 */ /* 0x000fe20007810000 */
[----:B------:R-:W3:Y:S01]  /*8070*/  MUFU.EX2 R152, R152 ;  /* 0x0000009800987308 */ /* 0x000ee20000000800 */
[-C--:B-1----:R-:W-:Y:S01]  /*8080*/  FMUL.FTZ R24, R24, R8.reuse ;  /* 0x0000000818187220 */ /* 0x082fe20000410000 */
[-C--:B------:R-:W-:Y:S01]  /*8090*/  FMUL.FTZ R25, R25, R8.reuse ;  /* 0x0000000819197220 */ /* 0x080fe20000410000 */
[----:B------:R-:W-:Y:S01]  /*80a0*/  FMNMX.FTZ R6, R182, R15, !PT ;  /* 0x0000000fb6067209 */ /* 0x000fe20007810000 */
[--C-:B------:R-:W-:Y:S01]  /*80b0*/  FFMA.FTZ R15, R165, UR6, -R4.reuse ;  /* 0x00000006a50f7c23 */ /* 0x100fe20008010804 */
[-C--:B------:R-:W-:Y:S01]  /*80c0*/  FMUL.FTZ R28, R28, R8.reuse ;  /* 0x000000081c1c7220 */ /* 0x080fe20000410000 */
[----:B------:R-:W-:Y:S01]  /*80d0*/  FMUL.FTZ R29, R29, R8 ;  /* 0x000000081d1d7220 */ /* 0x000fe20000410000 */
[----:B------:R-:W-:Y:S01]  /*80e0*/  FMNMX.FTZ R21, R183, R6, !PT ;  /* 0x00000006b7157209 */ /* 0x000fe20007810000 */
[----:B------:R-:W-:Y:S01]  /*80f0*/  MUFU.EX2 R10, R10 ;  /* 0x0000000a000a7308 */ /* 0x000fe20000000800 */
[----:B--2---:R-:W-:Y:S01]  /*8100*/  FFMA.FTZ R3, R8, R3, R9 ;  /* 0x0000000308037223 */ /* 0x004fe20000010009 */
[-C--:B------:R-:W-:Y:S01]  /*8110*/  FMUL.FTZ R32, R32, R8.reuse ;  /* 0x0000000820207220 */ /* 0x080fe20000410000 */
[----:B------:R-:W-:Y:S01]  /*8120*/  FMNMX.FTZ R6, R186, R21, !PT ;  /* 0x00000015ba067209 */ /* 0x000fe20007810000 */
[-C--:B------:R-:W-:Y:S01]  /*8130*/  FMUL.FTZ R33, R33, R8.reuse ;  /* 0x0000000821217220 */ /* 0x080fe20000410000 */
[-C--:B------:R-:W-:Y:S01]  /*8140*/  FMUL.FTZ R36, R36, R8.reuse ;  /* 0x0000000824247220 */ /* 0x080fe20000410000 */
[----:B------:R-:W-:Y:S01]  /*8150*/  FMUL.FTZ R37, R37, R8 ;  /* 0x0000000825257220 */ /* 0x000fe20000410000 */
[----:B------:R-:W-:Y:S01]  /*8160*/  FMNMX.FTZ R21, R187, R6, !PT ;  /* 0x00000006bb157209 */ /* 0x000fe20007810000 */
[----:B------:R-:W-:Y:S01]  /*8170*/  MUFU.EX2 R11, R11 ;  /* 0x0000000b000b7308 */ /* 0x000fe20000000800 */
[C---:B---3--:R-:W-:Y:S01]  /*8180*/  FADD.FTZ R3, R152.reuse, R3 ;  /* 0x0000000398037221 */ /* 0x048fe20000010000 */
[----:B------:R-:W-:Y:S01]  /*8190*/  F2FP.BF16.F32.PACK_AB R152, R152, R9 ;  /* 0x000000099898723e */ /* 0x000fe200000010ff */
[-C--:B------:R-:W-:Y:S01]  /*81a0*/  FMUL.FTZ R40, R40, R8.reuse ;  /* 0x0000000828287220 */ /* 0x080fe20000410000 */
[----:B------:R-:W-:Y:S01]  /*81b0*/  FMNMX.FTZ R6, R190, R21, !PT ;  /* 0x00000015be067209 */ /* 0x000fe20007810000 */
[--C-:B------:R-:W-:Y:S01]  /*81c0*/  FFMA.FTZ R21, R169, UR6, -R4.reuse ;  /* 0x00000006a9157c23 */ /* 0x100fe20008010804 */
[--C-:B------:R-:W-:Y:S01]  /*81d0*/  FFMA.FTZ R169, R188, UR6, -R4.reuse ;  /* 0x00000006bca97c23 */ /* 0x100fe20008010804 */
[----:B------:R-:W-:Y:S01]  /*81e0*/  FMUL.FTZ R41, R41, R8 ;  /* 0x0000000829297220 */ /* 0x000fe20000410000 */
[----:B------:R-:W-:Y:S01]  /*81f0*/  FMNMX.FTZ R153, R191, R6, !PT ;  /* 0x00000006bf997209 */ /* 0x000fe20007810000 */
[----:B------:R-:W-:Y:S01]  /*8200*/  MUFU.EX2 R156, R156 ;  /* 0x0000009c009c7308 */ /* 0x000fe20000000800 */
[-C--:B------:R-:W-:Y:S01]  /*8210*/  FMUL.FTZ R44, R44, R8.reuse ;  /* 0x000000082c2c7220 */ /* 0x080fe20000410000 */
[-C--:B------:R-:W-:Y:S01]  /*8220*/  FMUL.FTZ R45, R45, R8.reuse ;  /* 0x000000082d2d7220 */ /* 0x080fe20000410000 */
[----:B------:R-:W-:Y:S01]  /*8230*/  FMNMX.FTZ R6, R194, R153, !PT ;  /* 0x00000099c2067209 */ /* 0x000fe20007810000 */
[-C--:B------:R-:W-:Y:S01]  /*8240*/  FMUL.FTZ R48, R48, R8.reuse ;  /* 0x0000000830307220 */ /* 0x080fe20000410000 */
[-C--:B------:R-:W-:Y:S01]  /*8250*/  FMUL.FTZ R49, R49, R8.reuse ;  /* 0x0000000831317220 */ /* 0x080fe20000410000 */
[----:B------:R-:W-:Y:S01]  /*8260*/  FMUL.FTZ R52, R52, R8 ;  /* 0x0000000834347220 */ /* 0x000fe20000410000 */
[----:B------:R-:W-:Y:S01]  /*8270*/  FMNMX.FTZ R153, R195, R6, !PT ;  /* 0x00000006c3997209 */ /* 0x000fe20007810000 */
[----:B------:R-:W-:Y:S01]  /*8280*/  MUFU.EX2 R13, R13 ;  /* 0x0000000d000d7308 */ /* 0x000fe20000000800 */
[-C--:B------:R-:W-:Y:S01]  /*8290*/  FMUL.FTZ R53, R53, R8.reuse ;  /* 0x0000000835357220 */ /* 0x080fe20000410000 */
        /* <DEDUP_REMOVED lines=9> */
[-C--:B------:R-:W-:Y:S01]  /*8330*/  FMUL.FTZ R64, R64, R8.reuse ;  /* 0x0000000840407220 */ /* 0x080fe20000410000 */
[----:B------:R-:W1:Y:S01]  /*8340*/  SHFL.BFLY PT, R165, R6, 0x2, 0x1f ;  /* 0x0c401f0006a57f89 */ /* 0x000e6200000e0000 */
        /* <DEDUP_REMOVED lines=23> */
[----:B-1----:R-:W-:Y:S01]  /*84c0*/  FMNMX.FTZ R177, R6, R165, !PT ;  /* 0x000000a506b17209 */ /* 0x002fe20007810000 */
[----:B------:R-:W-:Y:S01]  /*84d0*/  FFMA.FTZ R165, R185, UR6, -R4 ;  /* 0x00000006b9a57c23 */ /* 0x000fe20008010804 */
[-C--:B------:R-:W-:Y:S01]  /*84e0*/  FMUL.FTZ R105, R105, R8.reuse ;  /* 0x0000000869697220 */ /* 0x080fe20000410000 */
[-C--:B------:R-:W-:Y:S01]  /*84f0*/  FMUL.FTZ R108, R108, R8.reuse ;  /* 0x000000086c6c7220 */ /* 0x080fe20000410000 */
[----:B------:R-:W-:Y:S01]  /*8500*/  MUFU.EX2 R14, R14 ;  /* 0x0000000e000e7308 */ /* 0x000fe20000000800 */
[----:B------:R-:W1:Y:S01]  /*8510*/  SHFL.BFLY PT, R6, R177, 0x1, 0x1f ;  /* 0x0c201f00b1067f89 */ /* 0x000e6200000e0000 */
        /* <DEDUP_REMOVED lines=23> */
[----:B-1----:R-:W-:Y:S01]  /*8690*/  FMNMX.FTZ R6, R177, R6, !PT ;  /* 0x00000006b1067209 */ /* 0x002fe20007810000 */
[----:B------:R-:W-:-:S04]  /*86a0*/  FMUL.FTZ R149, R149, R8 ;  /* 0x0000000895957220 */ /* 0x000fc80000410000 */
[C---:B------:R-:W-:Y:S01]  /*86b0*/  FMUL.FTZ R189, R6.reuse, UR6 ;  /* 0x0000000606bd7c20 */ /* 0x040fe20008410000 */
[----:B------:R-:W-:Y:S01]  /*86c0*/  FADD.FTZ R4, -R6, R203 ;  /* 0x000000cb06047221 */ /* 0x000fe20000010100 */
[----:B------:R-:W-:Y:S02]  /*86d0*/  MUFU.EX2 R20, R20 ;  /* 0x0000001400147308 */ /* 0x000fe40000000800 */
[--C-:B------:R-:W-:Y:S01]  /*86e0*/  FFMA.FTZ R184, R154, UR6, -R189.reuse ;  /* 0x000000069ab87c23 */ /* 0x100fe200080108bd */
[----:B------:R-:W-:Y:S01]  /*86f0*/  FMUL.FTZ R4, R4, UR6 ;  /* 0x0000000604047c20 */ /* 0x000fe20008410000 */
[--C-:B------:R-:W-:Y:S01]  /*8700*/  FFMA.FTZ R155, R155, UR6, -R189.reuse ;  /* 0x000000069b9b7c23 */ /* 0x100fe200080108bd */
[--C-:B------:R-:W-:Y:S01]  /*8710*/  FFMA.FTZ R185, R158, UR6, -R189.reuse ;  /* 0x000000069eb97c23 */ /* 0x100fe200080108bd */
[--C-:B------:R-:W-:Y:S01]  /*8720*/  FFMA.FTZ R188, R159, UR6, -R189.reuse ;  /* 0x000000069fbc7c23 */ /* 0x100fe200080108bd */
[--C-:B------:R-:W-:Y:S01]  /*8730*/  FFMA.FTZ R216, R175, UR6, -R189.reuse ;  /* 0x00000006afd87c23 */ /* 0x100fe200080108bd */
[----:B------:R1:W-:Y:S01]  /*8740*/  MUFU.EX2 R177, R4 ;  /* 0x0000000400b17308 */ /* 0x0003e20000000800 */
[--C-:B------:R-:W-:Y:S01]  /*8750*/  FFMA.FTZ R159, R162, UR6, -R189.reuse ;  /* 0x00000006a29f7c23 */ /* 0x100fe200080108bd */
[----:B------:R-:W-:Y:S01]  /*8760*/  FFMA.FTZ R175, R178, UR6, -R189 ;  /* 0x00000006b2af7c23 */ /* 0x000fe200080108bd */
[----:B------:R-:W-:-:S02]  /*8770*/  IMAD.U32 R178, RZ, RZ, UR24 ;  /* 0x00000018ffb27e24 */ /* 0x000fc4000f8e00ff */
[--C-:B------:R-:W-:Y:S01]  /*8780*/  FFMA.FTZ R192, R163, UR6, -R189.reuse ;  /* 0x00000006a3c07c23 */ /* 0x100fe200080108bd */
[--C-:B------:R-:W-:Y:S01]  /*8790*/  FFMA.FTZ R163, R166, UR6, -R189.reuse ;  /* 0x00000006a6a37c23 */ /* 0x100fe200080108bd */
[--C-:B------:R-:W-:Y:S01]  /*87a0*/  FFMA.FTZ R196, R167, UR6, -R189.reuse ;  /* 0x00000006a7c47c23 */ /* 0x100fe200080108bd */
[----:B------:R-:W-:Y:S01]  /*87b0*/  @!P2 VIADD R154, R178, 0x22840 ;  /* 0x00022840b29aa836 */ /* 0x000fe20000000000 */
[----:B------:R-:W2:Y:S01]  /*87c0*/  MUFU.EX2 R184, R184 ;  /* 0x000000b800b87308 */ /* 0x000ea20000000800 */
[----:B-1----:R-:W-:Y:S01]  /*87d0*/  IADD3 R4, -R215, 0xb, RZ ;  /* 0x0000000bd7047810 */ /* 0x002fe20007ffe1ff */
[--C-:B------:R-:W-:Y:S01]  /*87e0*/  FFMA.FTZ R167, R170, UR6, -R189.reuse ;  /* 0x00000006aaa77c23 */ /* 0x100fe200080108bd */
[--C-:B------:R-:W-:Y:S01]  /*87f0*/  FFMA.FTZ R204, R171, UR6, -R189.reuse ;  /* 0x00000006abcc7c23 */ /* 0x100fe200080108bd */
[----:B------:R-:W-:Y:S01]  /*8800*/  @!P2 PRMT R154, RZ, 0x654, R154 ;  /* 0x00000654ff9aa816 */ /* 0x000fe2000000009a */
[--C-:B------:R-:W-:Y:S01]  /*8810*/  FFMA.FTZ R171, R174, UR6, -R189.reuse ;  /* 0x00000006aeab7c23 */ /* 0x100fe200080108bd */
[----:B------:R1:W-:Y:S06]  /*8820*/  BAR.ARV R4, 0x100 ;  /* 0x000400040000751d */ /* 0x0003ec0000002000 */
[----:B------:R-:W3:Y:S01]  /*8830*/  MUFU.EX2 R155, R155 ;  /* 0x0000009b009b7308 */ /* 0x000ee20000000800 */
[----:B------:R4:W-:Y:S01]  /*8840*/  @!P2 SYNCS.ARRIVE.TRANS64.RED.A1T0 RZ, [R154+URZ], RZ ;  /* 0x000000ff9affa9a7 */ /* 0x0009e2000810043f */
[--C-:B------:R-:W-:Y:S01]  /*8850*/  FFMA.FTZ R218, R179, UR6, -R189.reuse ;  /* 0x00000006b3da7c23 */ /* 0x100fe200080108bd */
[--C-:B------:R-:W-:Y:S01]  /*8860*/  FFMA.FTZ R179, R182, UR6, -R189.reuse ;  /* 0x00000006b6b37c23 */ /* 0x100fe200080108bd */
[--C-:B------:R-:W-:Y:S01]  /*8870*/  FFMA.FTZ R182, R183, UR6, -R189.reuse ;  /* 0x00000006b7b67c23 */ /* 0x100fe200080108bd */
[----:B--2---:R-:W-:Y:S01]  /*8880*/  FFMA.FTZ R0, R177, R0, R184 ;  /* 0x00000000b1007223 */ /* 0x004fe200000100b8 */
[--C-:B------:R-:W-:Y:S01]  /*8890*/  FFMA.FTZ R183, R186, UR6, -R189.reuse ;  /* 0x00000006bab77c23 */ /* 0x100fe200080108bd */
[----:B------:R-:W-:Y:S01]  /*88a0*/  FFMA.FTZ R186, R187, UR6, -R189 ;  /* 0x00000006bbba7c23 */ /* 0x000fe200080108bd */
[----:B------:R-:W2:Y:S01]  /*88b0*/  MUFU.EX2 R185, R185 ;  /* 0x000000b900b97308 */ /* 0x000ea20000000800 */
[----:B----4-:R-:W-:Y:S01]  /*88c0*/  FADD.FTZ R154, R10, R3 ;  /* 0x000000030a9a7221 */ /* 0x010fe20000010000 */
[--C-:B------:R-:W-:Y:S01]  /*88d0*/  FFMA.FTZ R187, R190, UR6, -R189.reuse ;  /* 0x00000006bebb7c23 */ /* 0x100fe200080108bd */
[--C-:B------:R-:W-:Y:S01]  /*88e0*/  FFMA.FTZ R190, R191, UR6, -R189.reuse ;  /* 0x00000006bfbe7c23 */ /* 0x100fe200080108bd */
[--C-:B------:R-:W-:Y:S01]  /*88f0*/  FFMA.FTZ R194, R194, UR6, -R189.reuse ;  /* 0x00000006c2c27c23 */ /* 0x100fe200080108bd */
[----:B------:R-:W-:Y:S01]  /*8900*/  FADD.FTZ R3, R11, R154 ;  /* 0x0000009a0b037221 */ /* 0x000fe20000010000 */
[--C-:B------:R-:W-:Y:S01]  /*8910*/  FFMA.FTZ R195, R195, UR6, -R189.reuse ;  /* 0x00000006c3c37c23 */ /* 0x100fe200080108bd */
[----:B------:R-:W-:Y:S01]  /*8920*/  FFMA.FTZ R198, R198, UR6, -R189 ;  /* 0x00000006c6c67c23 */ /* 0x000fe200080108bd */
[----:B------:R-:W4:Y:S01]  /*8930*/  MUFU.EX2 R188, R188 ;  /* 0x000000bc00bc7308 */ /* 0x000f220000000800 */
[----:B---3--:R-:W-:Y:S01]  /*8940*/  FADD.FTZ R0, R155, R0 ;  /* 0x000000009b007221 */ /* 0x008fe20000010000 */
[----:B------:R-:W-:Y:S01]  /*8950*/  FADD.FTZ R154, R156, R3 ;  /* 0x000000039c9a7221 */ /* 0x000fe20000010000 */
[----:B------:R-:W-:Y:S01]  /*8960*/  FFMA.FTZ R199, R199, UR6, -R189 ;  /* 0x00000006c7c77c23 */ /* 0x000fe200080108bd */
[----:B------:R-:W-:Y:S01]  /*8970*/  F2FP.BF16.F32.PACK_AB R162, R153, R14 ;  /* 0x0000000e99a2723e */ /* 0x000fe200000010ff */
[-C--:B------:R-:W-:Y:S01]  /*8980*/  FMUL.FTZ R26, R26, R177.reuse ;  /* 0x000000b11a1a7220 */ /* 0x080fe20000410000 */
[C---:B------:R-:W-:Y:S01]  /*8990*/  FADD.FTZ R3, R13.reuse, R154 ;  /* 0x0000009a0d037221 */ /* 0x040fe20000010000 */
[----:B------:R-:W-:Y:S01]  /*89a0*/  F2FP.BF16.F32.PACK_AB R156, R13, R156 ;  /* 0x0000009c0d9c723e */ /* 0x000fe200000010ff */
        /* <DEDUP_REMOVED lines=11> */
[----:B------:R-:W-:Y:S01]  /*8a60*/  F2FP.BF16.F32.PACK_AB R160, R21, R160 ;  /* 0x000000a015a0723e */ /* 0x000fe200000010ff */
[-C--:B------:R-:W-:Y:S01]  /*8a70*/  FMUL.FTZ R35, R35, R177.reuse ;  /* 0x000000b123237220 */ /* 0x080fe20000410000 */
[-C--:B------:R-:W-:Y:S01]  /*8a80*/  FMUL.FTZ R38, R38, R177.reuse ;  /* 0x000000b126267220 */ /* 0x080fe20000410000 */
[----:B------:R-:W-:Y:S01]  /*8a90*/  FADD.FTZ R3, R21, R154 ;  /* 0x0000009a15037221 */ /* 0x000fe20000010000 */
[-C--:B------:R-:W-:Y:S01]  /*8aa0*/  FMUL.FTZ R39, R39, R177.reuse ;  /* 0x000000b127277220 */ /* 0x080fe20000410000 */
[----:B------:R-:W4:Y:S01]  /*8ab0*/  MUFU.EX2 R163, R163 ;  /* 0x000000a300a37308 */ /* 0x000f220000000800 */
[----:B---3--:R-:W-:Y:S01]  /*8ac0*/  FADD.FTZ R9, R159, R0 ;  /* 0x000000009f097221 */ /* 0x008fe20000010000 */
[----:B------:R-:W-:Y:S01]  /*8ad0*/  FADD.FTZ R154, R14, R3 ;  /* 0x000000030e9a7221 */ /* 0x000fe20000010000 */
[-C--:B------:R-:W-:Y:S01]  /*8ae0*/  FMUL.FTZ R42, R42, R177.reuse ;  /* 0x000000b12a2a7220 */ /* 0x080fe20000410000 */
[-C--:B------:R-:W-:Y:S01]  /*8af0*/  FMUL.FTZ R43, R43, R177.reuse ;  /* 0x000000b12b2b7220 */ /* 0x080fe20000410000 */
[-C--:B------:R-:W-:Y:S01]  /*8b00*/  FMUL.FTZ R46, R46, R177.reuse ;  /* 0x000000b12e2e7220 */ /* 0x080fe20000410000 */
[----:B------:R-:W-:Y:S01]  /*8b10*/  FADD.FTZ R3, R153, R154 ;  /* 0x0000009a99037221 */ /* 0x000fe20000010000 */
[----:B------:R-:W-:Y:S01]  /*8b20*/  F2FP.BF16.F32.PACK_AB R153, R155, R184 ;  /* 0x000000b89b99723e */ /* 0x000fe200000010ff */
[----:B------:R-:W3:Y:S01]  /*8b30*/  MUFU.EX2 R196, R196 ;  /* 0x000000c400c47308 */ /* 0x000ee20000000800 */
[----:B--2---:R-:W-:Y:S01]  /*8b40*/  FADD.FTZ R0, R192, R9 ;  /* 0x00000009c0007221 */ /* 0x004fe20000010000 */
[----:B------:R-:W-:Y:S01]  /*8b50*/  FADD.FTZ R154, R164, R3 ;  /* 0x00000003a49a7221 */ /* 0x000fe20000010000 */
[----:B------:R-:W-:Y:S01]  /*8b60*/  F2FP.BF16.F32.PACK_AB R164, R157, R164 ;  /* 0x000000a49da4723e */ /* 0x000fe200000010ff */
[-C--:B------:R-:W-:Y:S01]  /*8b70*/  FMUL.FTZ R47, R47, R177.reuse ;  /* 0x000000b12f2f7220 */ /* 0x080fe20000410000 */
[----:B------:R-:W-:Y:S01]  /*8b80*/  FMUL.FTZ R50, R50, R177 ;  /* 0x000000b132327220 */ /* 0x000fe20000410000 */
[----:B------:R-:W-:Y:S01]  /*8b90*/  FADD.FTZ R3, R157, R154 ;  /* 0x0000009a9d037221 */ /* 0x000fe20000010000 */
[----:B------:R-:W-:Y:S01]  /*8ba0*/  F2FP.BF16.F32.PACK_AB R157, R192, R159 ;  /* 0x0000009fc09d723e */ /* 0x000fe200000010ff */
[----:B------:R-:W2:Y:S01]  /*8bb0*/  MUFU.EX2 R167, R167 ;  /* 0x000000a700a77308 */ /* 0x000ea20000000800 */
[----:B----4-:R-:W-:Y:S01]  /*8bc0*/  FADD.FTZ R9, R163, R0 ;  /* 0x00000000a3097221 */ /* 0x010fe20000010000 */
[----:B------:R-:W-:Y:S01]  /*8bd0*/  FADD.FTZ R154, R20, R3 ;  /* 0x00000003149a7221 */ /* 0x000fe20000010000 */
[-C--:B------:R-:W-:Y:S01]  /*8be0*/  FMUL.FTZ R51, R51, R177.reuse ;  /* 0x000000b133337220 */ /* 0x080fe20000410000 */
[-C--:B------:R-:W-:Y:S01]  /*8bf0*/  FMUL.FTZ R54, R54, R177.reuse ;  /* 0x000000b136367220 */ /* 0x080fe20000410000 */
[-C--:B------:R-:W-:Y:S01]  /*8c00*/  FMUL.FTZ R55, R55, R177.reuse ;  /* 0x000000b137377220 */ /* 0x080fe20000410000 */
[-C--:B------:R-:W-:Y:S01]  /*8c10*/  FMUL.FTZ R58, R58, R177.reuse ;  /* 0x000000b13a3a7220 */ /* 0x080fe20000410000 */
[----:B------:R-:W-:Y:S01]  /*8c20*/  FMUL.FTZ R59, R59, R177 ;  /* 0x000000b13b3b7220 */ /* 0x000fe20000410000 */
[----:B------:R-:W4:Y:S01]  /*8c30*/  MUFU.EX2 R204, R204 ;  /* 0x000000cc00cc7308 */ /* 0x000f220000000800 */
        /* <DEDUP_REMOVED lines=65> */
[----:B------:R-:W-:-:S02]  /*9050*/  F2FP.BF16.F32.PACK_AB R166, R161, R20 ;  /* 0x00000014a1a6723e */ /* 0x000fc400000010ff */
[----:B------:R-:W-:Y:S02]  /*9060*/  F2FP.BF16.F32.PACK_AB R161, R204, R167 ;  /* 0x000000a7cca1723e */ /* 0x000fe400000010ff */
[----:B------:R-:W-:Y:S02]  /*9070*/  F2FP.BF16.F32.PACK_AB R155, R188, R185 ;  /* 0x000000b9bc9b723e */ /* 0x000fe400000010ff */
[----:B------:R-:W4:Y:S01]  /*9080*/  MUFU.EX2 R183, R183 ;  /* 0x000000b700b77308 */ /* 0x000f220000000800 */
[C---:B---3--:R-:W-:Y:S01]  /*9090*/  FADD.FTZ R0, R182.reuse, R9 ;  /* 0x00000009b6007221 */ /* 0x048fe20000010000 */
[----:B------:R-:W-:-:S06]  /*90a0*/  F2FP.BF16.F32.PACK_AB R167, R182, R179 ;  /* 0x000000b3b6a7723e */ /* 0x000fcc00000010ff */
[----:B------:R-:W3:Y:S01]  /*90b0*/  MUFU.EX2 R165, R165 ;  /* 0x000000a500a57308 */ /* 0x000ee20000000800 */
[----:B--2---:R-:W-:-:S07]  /*90c0*/  FADD.FTZ R154, R168, R3 ;  /* 0x00000003a89a7221 */ /* 0x004fce0000010000 */
[----:B------:R-:W2:Y:S01]  /*90d0*/  MUFU.EX2 R186, R186 ;  /* 0x000000ba00ba7308 */ /* 0x000ea20000000800 */
[----:B----4-:R-:W-:-:S07]  /*90e0*/  FADD.FTZ R9, R183, R0 ;  /* 0x00000000b7097221 */ /* 0x010fce0000010000 */
[----:B------:R-:W4:Y:S01]  /*90f0*/  MUFU.EX2 R169, R169 ;  /* 0x000000a900a97308 */ /* 0x000f220000000800 */
[C---:B---3--:R-:W-:Y:S01]  /*9100*/  FADD.FTZ R154, R165.reuse, R154 ;  /* 0x0000009aa59a7221 */ /* 0x048fe20000010000 */
[----:B------:R-:W-:Y:S02]  /*9110*/  F2FP.BF16.F32.PACK_AB R168, R165, R168 ;  /* 0x000000a8a5a8723e */ /* 0x000fe400000010ff */
[----:B------:R-:W-:-:S04]  /*9120*/  F2FP.BF16.F32.PACK_AB R165, R218, R175 ;  /* 0x000000afdaa5723e */ /* 0x000fc800000010ff */
[----:B------:R-:W3:Y:S01]  /*9130*/  MUFU.EX2 R187, R187 ;  /* 0x000000bb00bb7308 */ /* 0x000ee20000000800 */
[----:B--2---:R-:W-:-:S07]  /*9140*/  FADD.FTZ R0, R186, R9 ;  /* 0x00000009ba007221 */ /* 0x004fce0000010000 */
[----:B------:R-:W2:Y:S01]  /*9150*/  MUFU.EX2 R172, R172 ;  /* 0x000000ac00ac7308 */ /* 0x000ea20000000800 */
[----:B----4-:R-:W-:Y:S01]  /*9160*/  FADD.FTZ R3, R169, R154 ;  /* 0x0000009aa9037221 */ /* 0x010fe20000010000 */
[----:B------:R-:W-:-:S06]  /*9170*/  F2FP.BF16.F32.PACK_AB R154, R11, R10 ;  /* 0x0000000a0b9a723e */ /* 0x000fcc00000010ff */
[----:B------:R-:W4:Y:S01]  /*9180*/  MUFU.EX2 R190, R190 ;  /* 0x000000be00be7308 */ /* 0x000f220000000800 */
[----:B---3--:R-:W-:-:S07]  /*9190*/  FADD.FTZ R9, R187, R0 ;  /* 0x00000000bb097221 */ /* 0x008fce0000010000 */
[----:B------:R-:W3:Y:S01]  /*91a0*/  MUFU.EX2 R173, R173 ;  /* 0x000000ad00ad7308 */ /* 0x000ee20000000800 */
[C---:B--2---:R-:W-:Y:S01]  /*91b0*/  FADD.FTZ R158, R172.reuse, R3 ;  /* 0x00000003ac9e7221 */ /* 0x044fe20000010000 */
[----:B------:R-:W-:Y:S02]  /*91c0*/  F2FP.BF16.F32.PACK_AB R170, R172, R169 ;  /* 0x000000a9acaa723e */ /* 0x000fe400000010ff */
[----:B------:R-:W-:-:S04]  /*91d0*/  F2FP.BF16.F32.PACK_AB R169, R186, R183 ;  /* 0x000000b7baa9723e */ /* 0x000fc800000010ff */
[----:B------:R-:W2:Y:S01]  /*91e0*/  MUFU.EX2 R189, R194 ;  /* 0x000000c200bd7308 */ /* 0x000ea20000000800 */
[C---:B----4-:R-:W-:Y:S01]  /*91f0*/  FADD.FTZ R0, R190.reuse, R9 ;  /* 0x00000009be007221 */ /* 0x050fe20000010000 */
[----:B------:R-:W-:-:S06]  /*9200*/  F2FP.BF16.F32.PACK_AB R171, R190, R187 ;  /* 0x000000bbbeab723e */ /* 0x000fcc00000010ff */
[----:B------:R-:W4:Y:S01]  /*9210*/  MUFU.EX2 R176, R176 ;  /* 0x000000b000b07308 */ /* 0x000f220000000800 */
[----:B---3--:R-:W-:Y:S01]  /*9220*/  FADD.FTZ R3, R173, R158 ;  /* 0x0000009ead037221 */ /* 0x008fe20000010000 */
[----:B------:R-:W-:-:S06]  /*9230*/  F2FP.BF16.F32.PACK_AB R158, R15, R12 ;  /* 0x0000000c0f9e723e */ /* 0x000fcc00000010ff */
        /* <DEDUP_REMOVED lines=9> */
[----:B--2---:R-:W-:-:S07]  /*92d0*/  FADD.FTZ R10, R180, R3 ;  /* 0x00000003b40a7221 */ /* 0x004fce0000010000 */
[----:B------:R-:W2:Y:S01]  /*92e0*/  MUFU.EX2 R199, R199 ;  /* 0x000000c700c77308 */ /* 0x000ea20000000800 */
[----:B----4-:R-:W-:Y:S01]  /*92f0*/  FADD.FTZ R0, R198, R9 ;  /* 0x00000009c6007221 */ /* 0x010fe20000010000 */
[C---:B---3--:R-:W-:Y:S01]  /*9300*/  FADD.FTZ R3, R181.reuse, R10 ;  /* 0x0000000ab5037221 */ /* 0x048fe20000010000 */
[----:B------:R-:W-:Y:S02]  /*9310*/  F2FP.BF16.F32.PACK_AB R174, R181, R180 ;  /* 0x000000b4b5ae723e */ /* 0x000fe400000010ff */
[C---:B--2---:R-:W-:Y:S01]  /*9320*/  FADD.FTZ R0, R199.reuse, R0 ;  /* 0x00000000c7007221 */ /* 0x044fe20000010000 */
[----:B------:R-:W-:Y:S01]  /*9330*/  F2FP.BF16.F32.PACK_AB R175, R199, R198 ;  /* 0x000000c6c7af723e */ /* 0x000fe200000010ff */
[----:B-1----:R-:W-:Y:S06]  /*9340*/  @!P0 BRA `(.L_x_10876) ;  /* 0x0000000000048947 */ /* 0x002fec0003800000 */
[----:B------:R-:W-:Y:S01]  /*9350*/  BPT.TRAP 0x1 ;  /* 0x000000040000795c */ /* 0x000fe20000300000 */
.L_x_10876:
[----:B------:R1:W2:Y:S01]  /*9360*/  SYNCS.PHASECHK.TRANS64.TRYWAIT P2, [UR24+0x22850], R5 ;  /* 0x02285005ff0075a7 */ /* 0x0002a20008040158 */
[----:B------:R-:W-:Y:S05]  /*9370*/  @!P0 BRA `(.L_x_10877) ;  /* 0x0000000000048947 */ /* 0x000fea0003800000 */
[----:B------:R-:W-:Y:S01]  /*9380*/  BPT.TRAP 0x1 ;  /* 0x000000040000795c */ /* 0x000fe20000300000 */
.L_x_10877:
[----:B--2---:R-:W-:Y:S05]  /*9390*/  @P2 BRA `(.L_x_10878) ;  /* 0x0000000000082947 */ /* 0x004fea0003800000 */
[----:B------:R-:W2:Y:S02]  /*93a0*/  SYNCS.PHASECHK.TRANS64.TRYWAIT P2, [UR24+0x22850], R5 ;  /* 0x02285005ff0075a7 */ /* 0x000ea40008040158 */
[----:B--2---:R-:W-:Y:S05]  /*93b0*/  @!P2 BRA `(.L_x_10879) ;  /* 0x000000b40010a947 */ /* 0x004fea0003800000 */
.L_x_10878:
[----:B------:R-:W3:Y:S01]  /*93c0*/  S2R R8, SR_TID.X ;  /* 0x0000000000087919 */ /* 0x000ee20000002100 */
[----:B------:R-:W-:Y:S01]  /*93d0*/  UIMAD UR7, UR36, 0xc00, UR21 ;  /* 0x00000c00240778a4 */ /* 0x000fe2000f8e0215 */
[----:B------:R-:W-:Y:S01]  /*93e0*/  IMAD.MOV.U32 R203, RZ, RZ, R6 ;  /* 0x000000ffffcb7224 */ /* 0x000fe200078e0006 */
[----:B------:R-:W-:Y:S01]  /*93f0*/  UMOV UR11, 0x40000040 ;  /* 0x40000040000b7882 */ /* 0x000fe20000000000 */
[----:B------:R-:W-:-:S04]  /*9400*/  IMAD.MOV.U32 R9, RZ, RZ, R2 ;  /* 0x000000ffff097224 */ /* 0x000fc800078e0002 */
[----:B------:R-:W-:Y:S01]  /*9410*/  UMOV UR10, UR7 ;  /* 0x00000007000a7c82 */ /* 0x000fe20008000000 */
[----:B---3--:R-:W-:-:S05]  /*9420*/  SHF.R.U32.HI R8, RZ, 0x7, R8 ;  /* 0x00000007ff087819 */ /* 0x008fca0000011608 */
[----:B012---:R-:W-:Y:S02]  /*9430*/  VIADD R5, R8, 0x8 ;  /* 0x0000000808057836 */ /* 0x007fe40000000000 */
[----:B------:R-:W0:Y:S03]  /*9440*/  S2R R8, SR_TID.X ;  /* 0x0000000000087919 */ /* 0x000e260000002100 */
[----:B------:R1:W-:Y:S06]  /*9450*/  BAR.SYNC.DEFER_BLOCKING R5, 0x100 ;  /* 0x000400050000751d */ /* 0x0003ec0000010000 */
[----:B------:R-:W-:Y:S01]  /*9460*/  WARPGROUP.ARRIVE ;  /* 0x00000000000079c5 */ /* 0x000fe20000000000 */
[----:B0-----:R-:W-:-:S05]  /*9470*/  LOP3.LUT P2, RZ, R8, 0x7f, RZ, 0xc0, !PT ;  /* 0x0000007f08ff7812 */ /* 0x001fca000784c0ff */
[----:B------:R-:W-:Y:S01]  /*9480*/  HGMMA.64x256x16.F32.BF16 R24, R152, gdesc[UR8].tnspB, R24, gsb0 ;  /* 0x43e0000898187df0 */ /* 0x000fe20008001818 */
[----:B------:R-:W-:Y:S01]  /*9490*/  UIADD3 UR10, UR7, 0x80, URZ ;  /* 0x00000080070a7890 */ /* 0x000fe2000fffe03f */
[----:B------:R-:W-:-:S06]  /*94a0*/  UMOV UR11, 0x40000040 ;  /* 0x40000040000b7882 */ /* 0x000fcc0000000000 */
[----:B------:R-:W-:-:S05]  /*94b0*/  @!P2 VIADD R178, R178, 0x22860 ;  /* 0x00022860b2b2a836 */ /* 0x000fca0000000000 */
[----:B------:R-:W-:Y:S01]  /*94c0*/  @!P2 PRMT R178, RZ, 0x654, R178 ;  /* 0x00000654ffb2a816 */ /* 0x000fe200000000b2 */
[----:B------:R-:W-:Y:S02]  /*94d0*/  WARPGROUP.DEPBAR.LE gsb0, 0x0 ;  /* 0x00008000000079c5 */ /* 0x000fe40000010000 */
[----:B------:R-:W-:-:S12]  /*94e0*/  WARPGROUP.ARRIVE ;  /* 0x00000000000079c5 */ /* 0x000fd80000000000 */
        /* <DEDUP_REMOVED lines=28> */
[----:B-1----:R-:W-:-:S07]  /*96b0*/  IMAD.MOV.U32 R5, RZ, RZ, R7 ;  /* 0x000000ffff057224 */ /* 0x002fce00078e0007 */
.L_x_10871:
[----:B------:R-:W-:-:S13]  /*96c0*/  ISETP.GE.AND P1, PT, R5, UR39, PT ;  /* 0x0000002705007c0c */ /* 0x000fda000bf26270 */
[----:B------:R-:W-:Y:S05]  /*96d0*/  @!P1 BRA `(.L_x_10881) ;  /* 0x0000003000109947 */ /* 0x000fea0003800000 */
[----:B------:R-:W-:Y:S01]  /*96e0*/  IMAD.MOV.U32 R12, RZ, RZ, R6 ;  /* 0x000000ffff0c7224 */ /* 0x000fe200078e0006 */
[----:B------:R-:W-:Y:S01]  /*96f0*/  ULDC UR23, c[0x0][0x9e4] ;  /* 0x0002790000177ab9 */ /* 0x000fe20000000800 */
[----:B01----:R-:W-:Y:S01]  /*9700*/  IMAD.MOV.U32 R9, RZ, RZ, R2 ;  /* 0x000000ffff097224 */ /* 0x003fe200078e0002 */
[----:B------:R-:W-:Y:S01]  /*9710*/  ULDC UR24, c[0x0][0x288] ;  /* 0x0000a20000187ab9 */ /* 0x000fe20000000800 */
[----:B------:R-:W-:Y:S01]  /*9720*/  ULDC UR25, c[0x0][0x9dc] ;  /* 0x0002770000197ab9 */ /* 0x000fe20000000800 */
[----:B------:R-:W-:Y:S01]  /*9730*/  ULDC UR22, c[0x0][0x988] ;  /* 0x0002620000167ab9 */ /* 0x000fe20000000800 */
[----:B------:R-:W-:-:S05]  /*9740*/  ULDC UR26, c[0x0][0x9e0] ;  /* 0x00027800001a7ab9 */ /* 0x000fca0000000800 */
.L_x_10898:
[----:B------:R-:W-:-:S04]  /*9750*/  UIADD3 UR36, UR36, 0x1, URZ ;  /* 0x0000000124247890 */ /* 0x000fc8000fffe03f */
[----:B------:R-:W-:-:S04]  /*9760*/  UISETP.NE.AND UP2, UPT, UR36, 0x2, UPT ;  /* 0x000000022400788c */ /* 0x000fc8000bf45270 */
[----:B------:R-:W-:Y:S02]  /*9770*/  USEL UR6, URZ, 0x1, UP2 ;  /* 0x000000013f067887 */ /* 0x000fe40009000000 */
[----:B------:R-:W-:Y:S02]  /*9780*/  USEL UR36, UR36, URZ, UP2 ;  /* 0x0000003f24247287 */ /* 0x000fe40009000000 */
[----:B------:R-:W-:Y:S01]  /*9790*/  ULOP3.LUT UR37, UR37, UR6, URZ, 0x3c, !UPT ;  /* 0x0000000625257292 */ /* 0x000fe2000f8e3c3f */
[----:B------:R-:W-:Y:S11]  /*97a0*/  @!P0 BRA `(.L_x_10882) ;  /* 0x0000000000048947 */ /* 0x000ff60003800000 */
[----:B------:R-:W-:Y:S01]  /*97b0*/  BPT.TRAP 0x1 ;  /* 0x000000040000795c */ /* 0x000fe20000300000 */
.L_x_10882:
        /* <DEDUP_REMOVED lines=9> */
.L_x_10883:
[----:B-1----:R-:W-:Y:S05]  /*9850*/  @P1 BRA `(.L_x_10884) ;  /* 0x0000000000081947 */ /* 0x002fea0003800000 */
[----:B------:R-:W1:Y:S02]  /*9860*/  SYNCS.PHASECHK.TRANS64.TRYWAIT P1, [UR27+0x22830], R7 ;  /* 0x02283007ff0075a7 */ /* 0x000e64000802015b */
[----:B-1----:R-:W-:Y:S05]  /*9870*/  @!P1 BRA `(.L_x_10885) ;  /* 0x000000ac00f49947 */ /* 0x002fea0003800000 */
.L_x_10884:
[----:B------:R-:W-:Y:S01]  /*9880*/  UIMAD UR18, UR36, 0x300, UR20 ;  /* 0x00000300241278a4 */ /* 0x000fe2000f8e0214 */
[----:B------:R-:W-:Y:S01]  /*9890*/  WARPGROUP.ARRIVE ;  /* 0x00000000000079c5 */ /* 0x000fe20000000000 */
[----:B------:R-:W-:Y:S01]  /*98a0*/  UMOV UR19, 0x40000040 ;  /* 0x4000004000137882 */ /* 0x000fe20000000000 */
[----:B------:R-:W-:Y:S01]  /*98b0*/  UMOV UR7, 0x40000040 ;  /* 0x4000004000077882 */ /* 0x000fe20000000000 */
[----:B------:R-:W-:-:S03]  /*98c0*/  UIADD3 UR6, UR18, 0x2, URZ ;  /* 0x0000000212067890 */ /* 0x000fc6000fffe03f */
[----:B------:R-:W2:Y:S01]  /*98d0*/  S2R R4, SR_TID.X ;  /* 0x0000000000047919 */ /* 0x000ea20000002100 */
[----:B------:R-:W-:Y:S01]  /*98e0*/  UIADD3 UR10, UR18, 0x4, URZ ;  /* 0x00000004120a7890 */ /* 0x000fe2000fffe03f */
[----:B------:R-:W-:Y:S01]  /*98f0*/  PLOP3.LUT P1, PT, PT, PT, UP0, 0x80, 0x0 ;  /* 0x000000000000781c */ /* 0x000fe20003f2f008 */
[----:B------:R-:W-:Y:S01]  /*9900*/  UMOV UR11, 0x40000040 ;  /* 0x40000040000b7882 */ /* 0x000fe20000000000 */
[----:B------:R-:W-:Y:S01]  /*9910*/  HGMMA.64x96x16.F32.BF16 R152, gdesc[UR16], RZ, !UPT, gsb0 ;  /* 0x01600000109879f0 */ /* 0x000fe2000c0018ff */
[----:B------:R-:W-:Y:S01]  /*9920*/  UIADD3 UR14, UR18, 0x6, URZ ;  /* 0x00000006120e7890 */ /* 0x000fe2000fffe03f */
[----:B------:R-:W-:Y:S01]  /*9930*/  PLOP3.LUT P2, PT, PT, PT, UP0, 0x80, 0x0 ;  /* 0x000000000000781c */ /* 0x000fe20003f4f008 */
[----:B------:R-:W-:Y:S01]  /*9940*/  UMOV UR15, 0x40000040 ;  /* 0x40000040000f7882 */ /* 0x000fe20000000000 */
[----:B------:R-:W-:Y:S02]  /*9950*/  VIADD R20, R22, UR43 ;  /* 0x0000002b16147c36 */ /* 0x000fe40008000000 */
[----:B------:R-:W-:-:S02]  /*9960*/  IMAD R13, R5, -0x60, RZ ;  /* 0xffffffa0050d7824 */ /* 0x000fc400078e02ff */
[----:B------:R-:W-:Y:S02]  /*9970*/  IMAD.U32 R8, RZ, RZ, UR27 ;  /* 0x0000001bff087e24 */ /* 0x000fe4000f8e00ff */
[----:B------:R-:W-:-:S04]  /*9980*/  VIADD R11, R13, 0x1 ;  /* 0x000000010d0b7836 */ /* 0x000fc80000000000 */
[----:B------:R-:W-:-:S05]  /*9990*/  IMAD R11, R18, -0x2, R11 ;  /* 0xfffffffe120b7824 */ /* 0x000fca00078e020b */
[----:B------:R-:W-:-:S05]  /*99a0*/  IADD3 R11, R11, -UR24, R16 ;  /* 0x800000180b0b7c10 */ /* 0x000fca000fffe010 */
[----:B------:R-:W-:Y:S01]  /*99b0*/  VIADD R15, R11, UR26 ;  /* 0x0000001a0b0f7c36 */ /* 0x000fe20008000000 */
[----:B--2---:R-:W-:Y:S02]  /*99c0*/  LOP3.LUT P3, RZ, R4, 0x7f, RZ, 0xc0, !PT ;  /* 0x0000007f04ff7812 */ /* 0x004fe4000786c0ff */
[----:B------:R-:W-:-:S04]  /*99d0*/  SHF.R.U32.HI R4, RZ, 0x7, R4 ;  /* 0x00000007ff047819 */ /* 0x000fc80000011604 */
[----:B------:R-:W-:Y:S01]  /*99e0*/  IADD3 R4, -R4, 0xb, RZ ;  /* 0x0000000b04047810 */ /* 0x000fe20007ffe1ff */
[----:B------:R-:W-:Y:S02]  /*99f0*/  WARPGROUP.DEPBAR.LE gsb0, 0x0 ;  /* 0x00008000000079c5 */ /* 0x000fe40000010000 */
[----:B------:R-:W-:-:S06]  /*9a00*/  WARPGROUP.ARRIVE ;  /* 0x00000000000079c5 */ /* 0x000fcc0000000000 */
[----:B------:R-:W-:Y:S01]  /*9a10*/  HGMMA.64x96x16.F32.BF16 R152, gdesc[UR4], R152, gsb0 ;  /* 0x01600000049879f0 */ /* 0x000fe20008001898 */
[----:B------:R-:W-:Y:S02]  /*9a20*/  @UP0 ULDC UR6, c[0x0][0x44c] ;  /* 0x0001130000060ab9 */ /* 0x000fe40000000800 */
[----:B-1----:R-:W-:Y:S01]  /*9a30*/  @P1 IMAD.HI.U32 R2, R20, UR6, RZ ;  /* 0x0000000614021c27 */ /* 0x002fe2000f8e00ff */
[----:B------:R-:W-:Y:S01]  /*9a40*/  @UP0 ULDC UR6, c[0x0][0x450] ;  /* 0x0001140000060ab9 */ /* 0x000fe20000000800 */
[----:B------:R-:W-:-:S03]  /*9a50*/  PLOP3.LUT P1, PT, PT, PT, UP1, 0x40, 0x0 ;  /* 0x000000000000781c */ /* 0x000fc60003f2e818 */
[----:B------:R-:W-:Y:S01]  /*9a60*/  @P2 SHF.R.U32.HI R20, RZ, UR6, R2 ;  /* 0x00000006ff142c19 */ /* 0x000fe20008011602 */
[----:B------:R-:W-:Y:S01]  /*9a70*/  @!P3 VIADD R2, R8, 0x22840 ;  /* 0x000228400802b836 */ /* 0x000fe20000000000 */
[----:B------:R-:W-:-:S03]  /*9a80*/  ULOP3.LUT UR6, URZ, UR25, URZ, 0x33, !UPT ;  /* 0x000000193f067292 */ /* 0x000fc6000f8e333f */
[----:B------:R-:W1:Y:S01]  /*9a90*/  SHFL.IDX PT, R21, R20, RZ, 0x1c1f ;  /* 0x001c1fff14157589 */ /* 0x000e6200000e0000 */
[----:B------:R-:W-:Y:S02]  /*9aa0*/  @!P3 PRMT R2, RZ, 0x654, R2 ;  /* 0x00000654ff02b816 */ /* 0x000fe40000000002 */
[----:B------:R-:W-:Y:S02]  /*9ab0*/  VIADD R14, R11, UR6 ;  /* 0x000000060b0e7c36 */ /* 0x000fe40008000000 */
[----:B-1----:R-:W-:Y:S01]  /*9ac0*/  IMAD.IADD R6, R21, 0x1, R15 ;  /* 0x0000000115067824 */ /* 0x002fe200078e020f */
        /* <DEDUP_REMOVED lines=8> */
[----:B------:R2:W-:Y:S02]  /*9b50*/  @!P3 SYNCS.ARRIVE.TRANS64.RED.A1T0 RZ, [R2+URZ], RZ ;  /* 0x000000ff02ffb9a7 */ /* 0x0005e4000810043f */
[----:B--2---:R-:W-:Y:S01]  /*9b60*/  IMAD.IADD R2, R21, 0x1, R14 ;  /* 0x0000000115027824 */ /* 0x004fe200078e020e */
[----:B-1----:R-:W-:Y:S06]  /*9b70*/  @P1 BRA `(.L_x_10886) ;  /* 0x0000000000581947 */ /* 0x002fec0003800000 */
[----:B------:R-:W-:Y:S01]  /*9b80*/  IADD3 R21, R16, -UR24, R21 ;  /* 0x8000001810157c10 */ /* 0x000fe2000fffe015 */
        /* <DEDUP_REMOVED lines=11> */
.L_x_10888:
[----:B------:R-:W-:-:S05]  /*9c40*/  IMAD.U32 R203, RZ, RZ, UR23 ;  /* 0x00000017ffcb7e24 */ /* 0x000fca000f8e00ff */
[----:B------:R-:W-:-:S13]  /*9c50*/  ISETP.NE.AND P1, PT, R203, 0x1, PT ;  /* 0x00000001cb00780c */ /* 0x000fda0003f25270 */
[----:B------:R-:W1:Y:S02]  /*9c60*/  @P1 LDC.64 R10, c[0x0][0x9e8] ;  /* 0x00027a00ff0a1b82 */ /* 0x000e640000000a00 */
[----:B-1----:R-:W-:-:S05]  /*9c70*/  @P1 IMAD.HI.U32 R10, R21, R10, RZ ;  /* 0x0000000a150a1227 */ /* 0x002fca00078e00ff */
[----:B------:R-:W-:-:S07]  /*9c80*/  @P1 SHF.R.U32.HI R21, RZ, R11, R10 ;  /* 0x0000000bff151219 */ /* 0x000fce000001160a */
.L_x_10889:
[----:B------:R-:W-:Y:S05]  /*9c90*/  BSYNC B0 ;  /* 0x0000000000007941 */ /* 0x000fea0003800000 */
.L_x_10887:
[----:B------:R-:W-:-:S04]  /*9ca0*/  IMAD R10, R18, -0x2, R13 ;  /* 0xfffffffe120a7824 */ /* 0x000fc800078e020d */
[----:B------:R-:W-:-:S05]  /*9cb0*/  IMAD R21, R21, R203, R10 ;  /* 0x000000cb15157224 */ /* 0x000fca00078e020a */
[----:B------:R-:W-:Y:S02]  /*9cc0*/  VIADDMNMX R6, R21, R203, R6, PT ;  /* 0x000000cb15067246 */ /* 0x000fe40003800106 */
[----:B------:R-:W-:-:S07]  /*9cd0*/  VIMNMX R2, R2, R21, !PT ;  /* 0x0000001502027248 */ /* 0x000fce0007fe0100 */
.L_x_10886:
[C---:B------:R-:W-:Y:S01]  /*9ce0*/  ISETP.GE.AND P1, PT, R13.reuse, 0x1, PT ;  /* 0x000000010d00780c */ /* 0x040fe20003f26270 */
[----:B------:R-:W1:Y:S01]  /*9cf0*/  SHFL.IDX PT, R21, R20, 0x1, 0x1c1f ;  /* 0x003c1f0014157f89 */ /* 0x000e6200000e0000 */
[----:B------:R-:W-:Y:S02]  /*9d00*/  ISETP.GE.AND P4, PT, R13, 0x9, PT ;  /* 0x000000090d00780c */ /* 0x000fe40003f86270 */
[----:B------:R-:W-:Y:S02]  /*9d10*/  LOP3.LUT R17, R17, 0xfffbffff, RZ, 0xc0, !PT ;  /* 0xfffbffff11117812 */ /* 0x000fe400078ec0ff */
[----:B------:R-:W-:-:S04]  /*9d20*/  ISETP.GT.AND P2, PT, R2, RZ, !P1 ;  /* 0x000000ff0200720c */ /* 0x000fc80004f44270 */
[----:B------:R-:W-:-:S03]  /*9d30*/  ISETP.LT.OR P2, PT, R6, 0x1, P2 ;  /* 0x000000010600780c */ /* 0x000fc60001741670 */
[----:B------:R-:W-:Y:S02]  /*9d40*/  @P1 LOP3.LUT R17, R17, 0x40000, RZ, 0xfc, !PT ;  /* 0x0004000011111812 */ /* 0x000fe400078efcff */
[----:B------:R-:W-:Y:S02]  /*9d50*/  ISETP.GE.AND P1, PT, R13, 0x2, PT ;  /* 0x000000020d00780c */ /* 0x000fe40003f26270 */
[----:B------:R-:W-:Y:S02]  /*9d60*/  LOP3.LUT R17, R17, 0xfffffffd, RZ, 0xc0, !PT ;  /* 0xfffffffd11117812 */ /* 0x000fe400078ec0ff */
[----:B------:R-:W-:Y:S02]  /*9d70*/  FSEL R152, R152, -INF , !P2 ;  /* 0xff80000098987808 */ /* 0x000fe40005000000 */
[----:B------:R-:W-:Y:S02]  /*9d80*/  ISETP.GT.AND P3, PT, R2, 0x1, !P1 ;  /* 0x000000010200780c */ /* 0x000fe40004f64270 */
[----:B------:R-:W-:-:S02]  /*9d90*/  @P4 LOP3.LUT R17, R17, 0x2, RZ, 0xfc, !PT ;  /* 0x0000000211114812 */ /* 0x000fc400078efcff */
[----:B------:R-:W-:Y:S01]  /*9da0*/  ISETP.GT.AND P2, PT, R2, 0x8, !P4 ;  /* 0x000000080200780c */ /* 0x000fe20006744270 */
[--C-:B-1----:R-:W-:Y:S01]  /*9db0*/  IMAD.IADD R15, R15, 0x1, R21.reuse ;  /* 0x000000010f0f7824 */ /* 0x102fe200078e0215 */
[----:B------:R-:W-:Y:S01]  /*9dc0*/  ISETP.GE.AND P4, PT, R13, 0xa, PT ;  /* 0x0000000a0d00780c */ /* 0x000fe20003f86270 */
[----:B------:R-:W-:Y:S01]  /*9dd0*/  IMAD.IADD R14, R14, 0x1, R21 ;  /* 0x000000010e0e7824 */ /* 0x000fe200078e0215 */
[C---:B------:R-:W-:Y:S02]  /*9de0*/  ISETP.LT.OR P3, PT, R6.reuse, 0x2, P3 ;  /* 0x000000020600780c */ /* 0x040fe40001f61670 */
[----:B------:R-:W-:Y:S02]  /*9df0*/  ISETP.LT.OR P2, PT, R6, 0x9, P2 ;  /* 0x000000090600780c */ /* 0x000fe40001741670 */
[----:B------:R-:W-:Y:S02]  /*9e00*/  FSEL R153, R153, -INF , !P3 ;  /* 0xff80000099997808 */ /* 0x000fe40005800000 */
[----:B------:R-:W-:-:S02]  /*9e10*/  ISETP.GE.AND P3, PT, R13, 0x11, PT ;  /* 0x000000110d00780c */ /* 0x000fc40003f66270 */
[----:B------:R-:W-:Y:S02]  /*9e20*/  LOP3.LUT R17, R17, 0xfffffffb, RZ, 0xc0, !PT ;  /* 0xfffffffb11117812 */ /* 0x000fe400078ec0ff */
[----:B------:R-:W-:Y:S02]  /*9e30*/  FSEL R156, R156, -INF , !P2 ;  /* 0xff8000009c9c7808 */ /* 0x000fe40005000000 */
[----:B------:R-:W-:Y:S02]  /*9e40*/  ISETP.GT.AND P2, PT, R2, 0x9, !P4 ;  /* 0x000000090200780c */ /* 0x000fe40006744270 */
[----:B------:R-:W-:Y:S02]  /*9e50*/  @P4 LOP3.LUT R17, R17, 0x4, RZ, 0xfc, !PT ;  /* 0x0000000411114812 */ /* 0x000fe400078efcff */
[----:B------:R-:W-:Y:S02]  /*9e60*/  ISETP.LT.OR P2, PT, R6, 0xa, P2 ;  /* 0x0000000a0600780c */ /* 0x000fe40001741670 */
[----:B------:R-:W-:-:S02]  /*9e70*/  LOP3.LUT R17, R17, 0xfffffff7, RZ, 0xc0, !PT ;  /* 0xfffffff711117812 */ /* 0x000fc400078ec0ff */
[----:B------:R-:W-:Y:S02]  /*9e80*/  FSEL R157, R157, -INF , !P2 ;  /* 0xff8000009d9d7808 */ /* 0x000fe40005000000 */
[----:B------:R-:W-:Y:S02]  /*9e90*/  @P3 LOP3.LUT R17, R17, 0x8, RZ, 0xfc, !PT ;  /* 0x0000000811113812 */ /* 0x000fe400078efcff */
[----:B------:R-:W-:Y:S02]  /*9ea0*/  ISETP.GT.AND P2, PT, R2, 0x10, !P3 ;  /* 0x000000100200780c */ /* 0x000fe40005f44270 */
[----:B------:R-:W-:Y:S02]  /*9eb0*/  ISETP.GE.AND P3, PT, R13, 0x12, PT ;  /* 0x000000120d00780c */ /* 0x000fe40003f66270 */
[----:B------:R-:W-:Y:S02]  /*9ec0*/  ISETP.LT.OR P2, PT, R6, 0x11, P2 ;  /* 0x000000110600780c */ /* 0x000fe40001741670 */
[----:B------:R-:W-:-:S02]  /*9ed0*/  LOP3.LUT R17, R17, 0xffffffef, RZ, 0xc0, !PT ;  /* 0xffffffef11117812 */ /* 0x000fc400078ec0ff */
[----:B------:R-:W-:Y:S02]  /*9ee0*/  FSEL R160, R160, -INF , !P2 ;  /* 0xff800000a0a07808 */ /* 0x000fe40005000000 */
        /* <DEDUP_REMOVED lines=102> */
[----:B------:R-:W-:-:S04]  /*a550*/  ISETP.LT.OR P6, PT, R6, 0x5a, P6 ;  /* 0x0000005a0600780c */ /* 0x000fc800037c1670 */
[----:B------:R-:W-:Y:S02]  /*a560*/  FSEL R197, R197, -INF , !P6 ;  /* 0xff800000c5c57808 */ /* 0x000fe40007000000 */
[----:B------:R-:W-:-:S13]  /*a570*/  PLOP3.LUT P6, PT, PT, PT, UP1, 0x40, 0x0 ;  /* 0x000000000000781c */ /* 0x000fda0003fce818 */
[----:B------:R-:W-:Y:S05]  /*a580*/  @P6 BRA `(.L_x_10890) ;  /* 0x0000000000586947 */ /* 0x000fea0003800000 */
        /* <DEDUP_REMOVED lines=12> */
.L_x_10892:
[----:B------:R-:W-:-:S05]  /*a650*/  IMAD.U32 R2, RZ, RZ, UR23 ;  /* 0x00000017ff027e24 */ /* 0x000fca000f8e00ff */
[----:B------:R-:W-:-:S13]  /*a660*/  ISETP.NE.AND P6, PT, R2, 0x1, PT ;  /* 0x000000010200780c */ /* 0x000fda0003fc5270 */
[----:B------:R-:W1:Y:S02]  /*a670*/  @P6 LDC.64 R10, c[0x0][0x9e8] ;  /* 0x00027a00ff0a6b82 */ /* 0x000e640000000a00 */
[----:B-1----:R-:W-:-:S05]  /*a680*/  @P6 IMAD.HI.U32 R10, R21, R10, RZ ;  /* 0x0000000a150a6227 */ /* 0x002fca00078e00ff */
[----:B------:R-:W-:-:S07]  /*a690*/  @P6 SHF.R.U32.HI R21, RZ, R11, R10 ;  /* 0x0000000bff156219 */ /* 0x000fce000001160a */
.L_x_10893:
[----:B------:R-:W-:Y:S05]  /*a6a0*/  BSYNC B0 ;  /* 0x0000000000007941 */ /* 0x000fea0003800000 */
.L_x_10891:
[----:B------:R-:W-:-:S04]  /*a6b0*/  IMAD R13, R18, -0x2, R13 ;  /* 0xfffffffe120d7824 */ /* 0x000fc800078e020d */
[----:B------:R-:W-:-:S05]  /*a6c0*/  IMAD R21, R21, R2, R13 ;  /* 0x0000000215157224 */ /* 0x000fca00078e020d */
[----:B------:R-:W-:Y:S02]  /*a6d0*/  VIADDMNMX R15, R21, R2, R15, PT ;  /* 0x00000002150f7246 */ /* 0x000fe4000380010f */
[----:B------:R-:W-:-:S07]  /*a6e0*/  VIMNMX R14, R14, R21, !PT ;  /* 0x000000150e0e7248 */ /* 0x000fce0007fe0100 */
.L_x_10890:
        /* <DEDUP_REMOVED lines=70> */
[C---:B------:R-:W-:Y:S02]  /*ab50*/  ISETP.GT.AND P1, PT, R14.reuse, 0x29, !P1 ;  /* 0x000000290e00780c */ /* 0x040fe40004f24270 */
[----:B------:R-:W-:Y:S02]  /*ab60*/  FSEL R191, R191, -INF , !P2 ;  /* 0xff800000bfbf7808 */ /* 0x000fe40005000000 */
[----:B------:R-:W-:Y:S02]  /*ab70*/  ISETP.LT.OR P1, PT, R15, 0x2a, P1 ;  /* 0x0000002a0f00780c */ /* 0x000fe40000f21670 */
[----:B------:R-:W-:Y:S02]  /*ab80*/  ISETP.GT.AND P4, PT, R14, 0x51, !P4 ;  /* 0x000000510e00780c */ /* 0x000fe40006784270 */
[----:B------:R-:W-:-:S02]  /*ab90*/  FSEL R175, R175, -INF , !P1 ;  /* 0xff800000afaf7808 */ /* 0x000fc40004800000 */
[----:B------:R-:W-:Y:S02]  /*aba0*/  LOP3.LUT P1, RZ, R17, 0x800, RZ, 0xc0, !PT ;  /* 0x0000080011ff7812 */ /* 0x000fe4000782c0ff */
[----:B-1----:R-:W-:Y:S02]  /*abb0*/  FMNMX.FTZ R13, R6, R11, !PT ;  /* 0x0000000b060d7209 */ /* 0x002fe40007810000 */
[C---:B------:R-:W-:Y:S02]  /*abc0*/  ISETP.GT.AND P1, PT, R14.reuse, 0x30, !P1 ;  /* 0x000000300e00780c */ /* 0x040fe40004f24270 */
[C---:B------:R-:W-:Y:S01]  /*abd0*/  ISETP.LT.OR P3, PT, R15.reuse, 0x51, P3 ;  /* 0x000000510f00780c */ /* 0x040fe20001f61670 */
[----:B------:R-:W1:Y:S01]  /*abe0*/  SHFL.BFLY PT, R2, R13, 0x1, 0x1f ;  /* 0x0c201f000d027f89 */ /* 0x000e6200000e0000 */
[----:B------:R-:W-:Y:S02]  /*abf0*/  ISETP.LT.OR P1, PT, R15, 0x31, P1 ;  /* 0x000000310f00780c */ /* 0x000fe40000f21670 */
[----:B------:R-:W-:-:S02]  /*ac00*/  ISETP.GT.AND P5, PT, R14, 0x58, !P5 ;  /* 0x000000580e00780c */ /* 0x000fc40006fa4270 */
[----:B------:R-:W-:Y:S02]  /*ac10*/  FSEL R178, R178, -INF , !P1 ;  /* 0xff800000b2b27808 */ /* 0x000fe40004800000 */
[----:B------:R-:W-:Y:S02]  /*ac20*/  LOP3.LUT P1, RZ, R17, 0x400, RZ, 0xc0, !PT ;  /* 0x0000040011ff7812 */ /* 0x000fe4000782c0ff */
[C---:B------:R-:W-:Y:S02]  /*ac30*/  ISETP.LT.OR P4, PT, R15.reuse, 0x52, P4 ;  /* 0x000000520f00780c */ /* 0x040fe40002781670 */
[----:B------:R-:W-:Y:S02]  /*ac40*/  ISETP.GT.AND P1, PT, R14, 0x31, !P1 ;  /* 0x000000310e00780c */ /* 0x000fe40004f24270 */
[----:B------:R-:W-:Y:S02]  /*ac50*/  FSEL R194, R194, -INF , !P3 ;  /* 0xff800000c2c27808 */ /* 0x000fe40005800000 */
        /* <DEDUP_REMOVED lines=45> */
[----:B------:R-:W-:Y:S01]  /*af30*/  FSEL R184, R2, RZ, P1 ;  /* 0x000000ff02b87208 */ /* 0x000fe20000800000 */
[--C-:B------:R-:W-:Y:S01]  /*af40*/  FFMA.FTZ R152, R152, UR6, -R10.reuse ;  /* 0x0000000698987c23 */ /* 0x100fe2000801080a */
[----:B------:R-:W-:Y:S01]  /*af50*/  FMNMX.FTZ R6, R162, R21, !PT ;  /* 0x00000015a2067209 */ /* 0x000fe20007810000 */
[--C-:B------:R-:W-:Y:S01]  /*af60*/  FFMA.FTZ R21, R157, UR6, -R10.reuse ;  /* 0x000000069d157c23 */ /* 0x100fe2000801080a */
[--C-:B------:R-:W-:Y:S01]  /*af70*/  FFMA.FTZ R154, R156, UR6, -R10.reuse ;  /* 0x000000069c9a7c23 */ /* 0x100fe2000801080a */
[----:B------:R-:W-:Y:S01]  /*af80*/  FADD.FTZ R9, -R184, R9 ;  /* 0x00000009b8097221 */ /* 0x000fe20000010100 */
[----:B------:R-:W-:Y:S01]  /*af90*/  FMNMX.FTZ R153, R163, R6, !PT ;  /* 0x00000006a3997209 */ /* 0x000fe20007810000 */
[----:B------:R-:W-:Y:S01]  /*afa0*/  MUFU.EX2 R152, R152 ;  /* 0x0000009800987308 */ /* 0x000fe20000000800 */
[--C-:B------:R-:W-:Y:S01]  /*afb0*/  FFMA.FTZ R20, R164, UR6, -R10.reuse ;  /* 0x00000006a4147c23 */ /* 0x100fe2000801080a */
[----:B------:R-:W-:Y:S01]  /*afc0*/  FMUL.FTZ R9, R9, UR6 ;  /* 0x0000000609097c20 */ /* 0x000fe20008410000 */
        /* <DEDUP_REMOVED lines=18> */
[----:B------:R-:W-:Y:S01]  /*b0f0*/  FMUL.FTZ R25, R25, R9 ;  /* 0x0000000919197220 */ /* 0x000fe20000410000 */
[----:B------:R-:W-:Y:S01]  /*b100*/  FMNMX.FTZ R6, R178, R157, !PT ;  /* 0x0000009db2067209 */ /* 0x000fe20007810000 */
[--C-:B------:R-:W-:Y:S01]  /*b110*/  FFMA.FTZ R157, R165, UR6, -R10.reuse ;  /* 0x00000006a59d7c23 */ /* 0x100fe2000801080a */
[-C--:B------:R-:W-:Y:S01]  /*b120*/  FMUL.FTZ R28, R28, R9.reuse ;  /* 0x000000091c1c7220 */ /* 0x080fe20000410000 */
[-C--:B------:R-:W-:Y:S01]  /*b130*/  FMUL.FTZ R29, R29, R9.reuse ;  /* 0x000000091d1d7220 */ /* 0x080fe20000410000 */
[----:B------:R-:W-:Y:S01]  /*b140*/  FMNMX.FTZ R161, R179, R6, !PT ;  /* 0x00000006b3a17209 */ /* 0x000fe20007810000 */
[----:B------:R-:W1:Y:S01]  /*b150*/  MUFU.EX2 R21, R21 ;  /* 0x0000001500157308 */ /* 0x000e620000000800 */
[-C--:B------:R-:W-:Y:S01]  /*b160*/  FMUL.FTZ R32, R32, R9.reuse ;  /* 0x0000000920207220 */ /* 0x080fe20000410000 */
[----:B------:R-:W-:Y:S01]  /*b170*/  FMUL.FTZ R33, R33, R9 ;  /* 0x0000000921217220 */ /* 0x000fe20000410000 */
[----:B------:R-:W-:Y:S01]  /*b180*/  FMNMX.FTZ R6, R182, R161, !PT ;  /* 0x000000a1b6067209 */ /* 0x000fe20007810000 */
[-C--:B------:R-:W-:Y:S01]  /*b190*/  FMUL.FTZ R36, R36, R9.reuse ;  /* 0x0000000924247220 */ /* 0x080fe20000410000 */
[-C--:B------:R-:W-:Y:S01]  /*b1a0*/  FMUL.FTZ R37, R37, R9.reuse ;  /* 0x0000000925257220 */ /* 0x080fe20000410000 */
[-C--:B------:R-:W-:Y:S01]  /*b1b0*/  FMUL.FTZ R40, R40, R9.reuse ;  /* 0x0000000928287220 */ /* 0x080fe20000410000 */
[----:B------:R-:W-:Y:S01]  /*b1c0*/  FMNMX.FTZ R161, R183, R6, !PT ;  /* 0x00000006b7a17209 */ /* 0x000fe20007810000 */
[----:B------:R-:W4:Y:S01]  /*b1d0*/  MUFU.EX2 R156, R156 ;  /* 0x0000009c009c7308 */ /* 0x000f220000000800 */
[-C--:B------:R-:W-:Y:S01]  /*b1e0*/  FMUL.FTZ R41, R41, R9.reuse ;  /* 0x0000000929297220 */ /* 0x080fe20000410000 */
[----:B------:R-:W-:Y:S01]  /*b1f0*/  FMUL.FTZ R44, R44, R9 ;  /* 0x000000092c2c7220 */ /* 0x000fe20000410000 */
[----:B------:R-:W-:Y:S01]  /*b200*/  FMNMX.FTZ R6, R186, R161, !PT ;  /* 0x000000a1ba067209 */ /* 0x000fe20007810000 */
[--C-:B------:R-:W-:Y:S01]  /*b210*/  FFMA.FTZ R161, R169, UR6, -R10.reuse ;  /* 0x00000006a9a17c23 */ /* 0x100fe2000801080a */
[--C-:B------:R-:W-:Y:S01]  /*b220*/  FFMA.FTZ R169, R181, UR6, -R10.reuse ;  /* 0x00000006b5a97c23 */ /* 0x100fe2000801080a */
[----:B------:R-:W-:Y:S01]  /*b230*/  FFMA.FTZ R181, R193, UR6, -R10 ;  /* 0x00000006c1b57c23 */ /* 0x000fe2000801080a */
[----:B------:R-:W-:Y:S01]  /*b240*/  FMNMX.FTZ R165, R187, R6, !PT ;  /* 0x00000006bba57209 */ /* 0x000fe20007810000 */
[----:B------:R5:W-:Y:S01]  /*b250*/  MUFU.EX2 R184, R188 ;  /* 0x000000bc00b87308 */ /* 0x000be20000000800 */
[-C--:B------:R-:W-:Y:S01]  /*b260*/  FMUL.FTZ R45, R45, R9.reuse ;  /* 0x000000092d2d7220 */ /* 0x080fe20000410000 */
[----:B------:R-:W-:Y:S01]  /*b270*/  FMUL.FTZ R48, R48, R9 ;  /* 0x0000000930307220 */ /* 0x000fe20000410000 */
[----:B------:R-:W-:Y:S01]  /*b280*/  FMNMX.FTZ R6, R190, R165, !PT ;  /* 0x000000a5be067209 */ /* 0x000fe20007810000 */
[-C--:B------:R-:W-:Y:S01]  /*b290*/  FMUL.FTZ R49, R49, R9.reuse ;  /* 0x0000000931317220 */ /* 0x080fe20000410000 */
[-C--:B------:R-:W-:Y:S01]  /*b2a0*/  FMUL.FTZ R52, R52, R9.reuse ;  /* 0x0000000934347220 */ /* 0x080fe20000410000 */
[----:B------:R-:W-:Y:S01]  /*b2b0*/  FMUL.FTZ R53, R53, R9 ;  /* 0x0000000935357220 */ /* 0x000fe20000410000 */
[----:B------:R-:W-:Y:S01]  /*b2c0*/  FMNMX.FTZ R165, R191, R6, !PT ;  /* 0x00000006bfa57209 */ /* 0x000fe20007810000 */
[----:B------:R-:W0:Y:S01]  /*b2d0*/  MUFU.EX2 R153, R153 ;  /* 0x0000009900997308 */ /* 0x000e220000000800 */
[----:B-----5:R-:W-:Y:S01]  /*b2e0*/  FFMA.FTZ R188, R9, R3, R152 ;  /* 0x0000000309bc7223 */ /* 0x020fe20000010098 */
[C---:B--2---:R-:W-:Y:S01]  /*b2f0*/  F2FP.BF16.F32.PACK_AB R152, R13.reuse, R152 ;  /* 0x000000980d98723e */ /* 0x044fe200000010ff */
[----:B------:R-:W-:Y:S01]  /*b300*/  FMUL.FTZ R56, R56, R9 ;  /* 0x0000000938387220 */ /* 0x000fe20000410000 */
[----:B------:R-:W-:Y:S01]  /*b310*/  FMNMX.FTZ R6, R194, R165, !PT ;  /* 0x000000a5c2067209 */ /* 0x000fe20007810000 */
[----:B------:R-:W-:Y:S01]  /*b320*/  FADD.FTZ R3, R13, R188 ;  /* 0x000000bc0d037221 */ /* 0x000fe20000010000 */
[-C--:B------:R-:W-:Y:S01]  /*b330*/  FMUL.FTZ R57, R57, R9.reuse ;  /* 0x0000000939397220 */ /* 0x080fe20000410000 */
[-C--:B------:R-:W-:Y:S01]  /*b340*/  FMUL.FTZ R60, R60, R9.reuse ;  /* 0x000000093c3c7220 */ /* 0x080fe20000410000 */
[----:B------:R-:W-:Y:S01]  /*b350*/  FMNMX.FTZ R165, R195, R6, !PT ;  /* 0x00000006c3a57209 */ /* 0x000fe20007810000 */
[----:B------:R-:W-:Y:S01]  /*b360*/  MUFU.EX2 R20, R20 ;  /* 0x0000001400147308 */ /* 0x000fe20000000800 */
[-C--:B------:R-:W-:Y:S01]  /*b370*/  FMUL.FTZ R61, R61, R9.reuse ;  /* 0x000000093d3d7220 */ /* 0x080fe20000410000 */
[----:B------:R-:W-:Y:S01]  /*b380*/  FMUL.FTZ R64, R64, R9 ;  /* 0x0000000940407220 */ /* 0x000fe20000410000 */
[----:B------:R-:W-:Y:S01]  /*b390*/  FMNMX.FTZ R6, R198, R165, !PT ;  /* 0x000000a5c6067209 */ /* 0x000fe20007810000 */
[--C-:B------:R-:W-:Y:S01]  /*b3a0*/  FFMA.FTZ R165, R177, UR6, -R10.reuse ;  /* 0x00000006b1a57c23 */ /* 0x100fe2000801080a */
[-C--:B------:R-:W-:Y:S01]  /*b3b0*/  FMUL.FTZ R65, R65, R9.reuse ;  /* 0x0000000941417220 */ /* 0x080fe20000410000 */
[-C--:B------:R-:W-:Y:S01]  /*b3c0*/  FMUL.FTZ R68, R68, R9.reuse ;  /* 0x0000000944447220 */ /* 0x080fe20000410000 */
[----:B------:R-:W-:Y:S01]  /*b3d0*/  FMNMX.FTZ R6, R199, R6, !PT ;  /* 0x00000006c7067209 */ /* 0x000fe20007810000 */
[----:B------:R-:W-:Y:S01]  /*b3e0*/  MUFU.EX2 R157, R157 ;  /* 0x0000009d009d7308 */ /* 0x000fe20000000800 */
[-C--:B------:R-:W-:Y:S01]  /*b3f0*/  FMUL.FTZ R69, R69, R9.reuse ;  /* 0x0000000945457220 */ /* 0x080fe20000410000 */
[-C--:B------:R-:W-:Y:S01]  /*b400*/  FMUL.FTZ R72, R72, R9.reuse ;  /* 0x0000000948487220 */ /* 0x080fe20000410000 */
[-C--:B------:R-:W-:Y:S01]  /*b410*/  FMUL.FTZ R73, R73, R9.reuse ;  /* 0x0000000949497220 */ /* 0x080fe20000410000 */
[----:B------:R-:W2:Y:S01]  /*b420*/  SHFL.BFLY PT, R177, R6, 0x2, 0x1f ;  /* 0x0c401f0006b17f89 */ /* 0x000ea200000e0000 */
        /* <DEDUP_REMOVED lines=23> */
[----:B--2---:R-:W-:Y:S01]  /*b5a0*/  FMNMX.FTZ R185, R6, R177, !PT ;  /* 0x000000b106b97209 */ /* 0x004fe20007810000 */
[----:B------:R-:W-:Y:S01]  /*b5b0*/  FFMA.FTZ R177, R189, UR6, -R10 ;  /* 0x00000006bdb17c23 */ /* 0x000fe2000801080a */
[-C--:B------:R-:W-:Y:S01]  /*b5c0*/  FMUL.FTZ R116, R116, R9.reuse ;  /* 0x0000000974747220 */ /* 0x080fe20000410000 */
[-C--:B------:R-:W-:Y:S01]  /*b5d0*/  FMUL.FTZ R117, R117, R9.reuse ;  /* 0x0000000975757220 */ /* 0x080fe20000410000 */
[----:B------:R-:W-:Y:S01]  /*b5e0*/  MUFU.EX2 R15, R15 ;  /* 0x0000000f000f7308 */ /* 0x000fe20000000800 */
[----:B------:R-:W2:Y:S01]  /*b5f0*/  SHFL.BFLY PT, R6, R185, 0x1, 0x1f ;  /* 0x0c201f00b9067f89 */ /* 0x000ea200000e0000 */
        /* <DEDUP_REMOVED lines=17> */
[----:B------:R-:W-:-:S05]  /*b710*/  FMUL.FTZ R149, R149, R9 ;  /* 0x0000000995957220 */ /* 0x000fca0000410000 */
[----:B------:R-:W-:Y:S01]  /*b720*/  MUFU.EX2 R168, R168 ;  /* 0x000000a800a87308 */ /* 0x000fe20000000800 */
[----:B--2---:R-:W-:Y:S01]  /*b730*/  FMNMX.FTZ R6, R185, R6, !PT ;  /* 0x00000006b9067209 */ /* 0x004fe20007810000 */
[----:B------:R-:W-:-:S03]  /*b740*/  FFMA.FTZ R185, R197, UR6, -R10 ;  /* 0x00000006c5b97c23 */ /* 0x000fc6000801080a */
[C---:B------:R-:W-:Y:S01]  /*b750*/  FSETP.NEU.FTZ.AND P1, PT, R6.reuse, -INF , PT ;  /* 0xff8000000600780b */ /* 0x040fe20003f3d000 */
[----:B------:R-:W-:Y:S02]  /*b760*/  FMUL.FTZ R196, R6, UR6 ;  /* 0x0000000606c47c20 */ /* 0x000fe40008410000 */
[----:B------:R-:W2:Y:S03]  /*b770*/  MUFU.EX2 R169, R169 ;  /* 0x000000a900a97308 */ /* 0x000ea60000000800 */
[----:B------:R-:W-:-:S05]  /*b780*/  FSEL R196, R196, RZ, P1 ;  /* 0x000000ffc4c47208 */ /* 0x000fca0000800000 */
[--C-:B------:R-:W-:Y:S01]  /*b790*/  FFMA.FTZ R10, R155, UR6, -R196.reuse ;  /* 0x000000069b0a7c23 */ /* 0x100fe200080108c4 */
[--C-:B------:R-:W-:Y:S01]  /*b7a0*/  FFMA.FTZ R155, R158, UR6, -R196.reuse ;  /* 0x000000069e9b7c23 */ /* 0x100fe200080108c4 */
[----:B---3--:R-:W-:Y:S01]  /*b7b0*/  FADD.FTZ R158, R154, R3 ;  /* 0x000000039a9e7221 */ /* 0x008fe20000010000 */
[--C-:B------:R-:W-:Y:S01]  /*b7c0*/  FFMA.FTZ R188, R159, UR6, -R196.reuse ;  /* 0x000000069fbc7c23 */ /* 0x100fe200080108c4 */
[----:B------:R-:W-:Y:S01]  /*b7d0*/  MUFU.EX2 R172, R172 ;  /* 0x000000ac00ac7308 */ /* 0x000fe20000000800 */
[----:B------:R-:W-:Y:S01]  /*b7e0*/  FFMA.FTZ R159, R162, UR6, -R196 ;  /* 0x00000006a29f7c23 */ /* 0x000fe200080108c4 */
[C---:B-1----:R-:W-:Y:S01]  /*b7f0*/  FADD.FTZ R3, R21.reuse, R158 ;  /* 0x0000009e15037221 */ /* 0x042fe20000010000 */
[----:B------:R-:W-:Y:S01]  /*b800*/  F2FP.BF16.F32.PACK_AB R154, R21, R154 ;  /* 0x0000009a159a723e */ /* 0x000fe200000010ff */
[--C-:B------:R-:W-:Y:S01]  /*b810*/  FFMA.FTZ R11, R11, UR6, -R196.reuse ;  /* 0x000000060b0b7c23 */ /* 0x100fe200080108c4 */
[--C-:B------:R-:W-:Y:S01]  /*b820*/  FFMA.FTZ R174, R174, UR6, -R196.reuse ;  /* 0x00000006aeae7c23 */ /* 0x100fe200080108c4 */
[----:B----4-:R-:W-:Y:S01]  /*b830*/  FADD.FTZ R158, R156, R3 ;  /* 0x000000039c9e7221 */ /* 0x010fe20000010000 */
[--C-:B------:R-:W-:Y:S01]  /*b840*/  FFMA.FTZ R192, R163, UR6, -R196.reuse ;  /* 0x00000006a3c07c23 */ /* 0x100fe200080108c4 */
[----:B------:R-:W-:Y:S01]  /*b850*/  MUFU.EX2 R173, R173 ;  /* 0x000000ad00ad7308 */ /* 0x000fe20000000800 */
[----:B------:R-:W-:Y:S01]  /*b860*/  FFMA.FTZ R163, R166, UR6, -R196 ;  /* 0x00000006a6a37c23 */ /* 0x000fe200080108c4 */
[----:B0-----:R-:W-:Y:S01]  /*b870*/  FADD.FTZ R3, R153, R158 ;  /* 0x0000009e99037221 */ /* 0x001fe20000010000 */
[--C-:B------:R-:W-:Y:S01]  /*b880*/  FFMA.FTZ R175, R175, UR6, -R196.reuse ;  /* 0x00000006afaf7c23 */ /* 0x100fe200080108c4 */
[----:B--2---:R-:W-:Y:S01]  /*b890*/  F2FP.BF16.F32.PACK_AB R166, R169, R168 ;  /* 0x000000a8a9a6723e */ /* 0x004fe200000010ff */
[--C-:B------:R-:W-:Y:S01]  /*b8a0*/  FFMA.FTZ R179, R179, UR6, -R196.reuse ;  /* 0x00000006b3b37c23 */ /* 0x100fe200080108c4 */
[----:B------:R-:W-:Y:S01]  /*b8b0*/  FADD.FTZ R158, R20, R3 ;  /* 0x00000003149e7221 */ /* 0x000fe20000010000 */
[--C-:B------:R-:W-:Y:S01]  /*b8c0*/  FFMA.FTZ R182, R182, UR6, -R196.reuse ;  /* 0x00000006b6b67c23 */ /* 0x100fe200080108c4 */
[----:B------:R-:W-:Y:S01]  /*b8d0*/  MUFU.EX2 R176, R176 ;  /* 0x000000b000b07308 */ /* 0x000fe20000000800 */
[----:B------:R-:W-:Y:S01]  /*b8e0*/  FFMA.FTZ R183, R183, UR6, -R196 ;  /* 0x00000006b7b77c23 */ /* 0x000fe200080108c4 */
[----:B------:R-:W-:Y:S01]  /*b8f0*/  FADD.FTZ R3, R157, R158 ;  /* 0x0000009e9d037221 */ /* 0x000fe20000010000 */
[--C-:B------:R-:W-:Y:S01]  /*b900*/  FFMA.FTZ R186, R186, UR6, -R196.reuse ;  /* 0x00000006baba7c23 */ /* 0x100fe200080108c4 */
[--C-:B------:R-:W-:Y:S01]  /*b910*/  FFMA.FTZ R187, R187, UR6, -R196.reuse ;  /* 0x00000006bbbb7c23 */ /* 0x100fe200080108c4 */
[--C-:B------:R-:W-:Y:S01]  /*b920*/  FFMA.FTZ R190, R190, UR6, -R196.reuse ;  /* 0x00000006bebe7c23 */ /* 0x100fe200080108c4 */
[----:B------:R-:W-:Y:S01]  /*b930*/  FADD.FTZ R158, R160, R3 ;  /* 0x00000003a09e7221 */ /* 0x000fe20000010000 */
[----:B------:R-:W-:Y:S01]  /*b940*/  FSEL R3, R6, RZ, P1 ;  /* 0x000000ff06037208 */ /* 0x000fe20000800000 */
[----:B------:R-:W0:Y:S01]  /*b950*/  MUFU.EX2 R177, R177 ;  /* 0x000000b100b17308 */ /* 0x000e220000000800 */
[----:B------:R-:W-:Y:S01]  /*b960*/  FFMA.FTZ R191, R191, UR6, -R196 ;  /* 0x00000006bfbf7c23 */ /* 0x000fe200080108c4 */
[----:B------:R-:W-:Y:S01]  /*b970*/  FADD.FTZ R189, R161, R158 ;  /* 0x0000009ea1bd7221 */ /* 0x000fe20000010000 */
[----:B------:R-:W-:Y:S01]  /*b980*/  FFMA.FTZ R194, R194, UR6, -R196 ;  /* 0x00000006c2c27c23 */ /* 0x000fe200080108c4 */
[----:B------:R-:W-:Y:S01]  /*b990*/  FADD.FTZ R3, -R3, R12 ;  /* 0x0000000c03037221 */ /* 0x000fe20000010100 */
        /* <DEDUP_REMOVED lines=8> */
[----:B------:R-:W-:Y:S01]  /*ba20*/  FFMA.FTZ R198, R198, UR6, -R196 ;  /* 0x00000006c6c67c23 */ /* 0x000fe200080108c4 */
[----:B------:R-:W-:Y:S01]  /*ba30*/  FADD.FTZ R162, R164, R189 ;  /* 0x000000bda4a27221 */ /* 0x000fe20000010000 */
[----:B------:R-:W-:Y:S01]  /*ba40*/  F2FP.BF16.F32.PACK_AB R164, R165, R164 ;  /* 0x000000a4a5a4723e */ /* 0x000fe200000010ff */
[----:B------:R-:W1:Y:S01]  /*ba50*/  MUFU.EX2 R181, R181 ;  /* 0x000000b500b57308 */ /* 0x000e620000000800 */
[----:B0-----:R-:W-:Y:S01]  /*ba60*/  F2FP.BF16.F32.PACK_AB R170, R177, R176 ;  /* 0x000000b0b1aa723e */ /* 0x001fe200000010ff */
[----:B------:R-:W-:Y:S01]  /*ba70*/  FADD.FTZ R189, R165, R162 ;  /* 0x000000a2a5bd7221 */ /* 0x000fe20000010000 */
[----:B------:R-:W-:Y:S01]  /*ba80*/  FFMA.FTZ R196, R199, UR6, -R196 ;  /* 0x00000006c7c47c23 */ /* 0x000fe200080108c4 */
[----:B------:R-:W-:-:S02]  /*ba90*/  F2FP.BF16.F32.PACK_AB R156, R153, R156 ;  /* 0x0000009c999c723e */ /* 0x000fc400000010ff */
[----:B------:R-:W-:Y:S01]  /*baa0*/  FADD.FTZ R162, R168, R189 ;  /* 0x000000bda8a27221 */ /* 0x000fe20000010000 */
[----:B------:R-:W-:Y:S01]  /*bab0*/  F2FP.BF16.F32.PACK_AB R168, R173, R172 ;  /* 0x000000acada8723e */ /* 0x000fe200000010ff */
[----:B------:R0:W-:Y:S01]  /*bac0*/  MUFU.EX2 R178, R158 ;  /* 0x0000009e00b27308 */ /* 0x0001e20000000800 */
[----:B------:R-:W-:Y:S01]  /*bad0*/  F2FP.BF16.F32.PACK_AB R160, R161, R160 ;  /* 0x000000a0a1a0723e */ /* 0x000fe200000010ff */
[----:B------:R-:W-:-:S04]  /*bae0*/  FADD.FTZ R189, R169, R162 ;  /* 0x000000a2a9bd7221 */ /* 0x000fc80000010000 */
[----:B------:R-:W-:Y:S02]  /*baf0*/  FADD.FTZ R162, R172, R189 ;  /* 0x000000bdaca27221 */ /* 0x000fe40000010000 */
[----:B------:R-:W-:Y:S01]  /*bb00*/  MUFU.EX2 R11, R11 ;  /* 0x0000000b000b7308 */ /* 0x000fe20000000800 */
[----:B0-----:R-:W-:Y:S01]  /*bb10*/  F2FP.BF16.F32.PACK_AB R158, R157, R20 ;  /* 0x000000149d9e723e */ /* 0x001fe200000010ff */
[----:B------:R-:W-:Y:S01]  /*bb20*/  FADD.FTZ R189, R173, R162 ;  /* 0x000000a2adbd7221 */ /* 0x000fe20000010000 */
[----:B-1----:R-:W-:-:S03]  /*bb30*/  F2FP.BF16.F32.PACK_AB R172, R181, R180 ;  /* 0x000000b4b5ac723e */ /* 0x002fc600000010ff */
[----:B------:R-:W-:Y:S02]  /*bb40*/  FADD.FTZ R162, R176, R189 ;  /* 0x000000bdb0a27221 */ /* 0x000fe40000010000 */
[----:B------:R-:W0:Y:S02]  /*bb50*/  MUFU.EX2 R10, R10 ;  /* 0x0000000a000a7308 */ /* 0x000e240000000800 */
[----:B------:R-:W-:Y:S01]  /*bb60*/  FADD.FTZ R21, R177, R162 ;  /* 0x000000a2b1157221 */ /* 0x000fe20000010000 */
[----:B------:R-:W-:-:S03]  /*bb70*/  F2FP.BF16.F32.PACK_AB R162, R15, R14 ;  /* 0x0000000e0fa2723e */ /* 0x000fc600000010ff */
[----:B------:R-:W-:Y:S02]  /*bb80*/  FADD.FTZ R20, R180, R21 ;  /* 0x00000015b4147221 */ /* 0x000fe40000010000 */
[----:B------:R-:W-:Y:S02]  /*bb90*/  MUFU.EX2 R155, R155 ;  /* 0x0000009b009b7308 */ /* 0x000fe40000000800 */
[----:B------:R-:W-:Y:S01]  /*bba0*/  FADD.FTZ R15, R181, R20 ;  /* 0x00000014b50f7221 */ /* 0x000fe20000010000 */
[----:B------:R-:W-:-:S05]  /*bbb0*/  FMUL.FTZ R20, R3, UR6 ;  /* 0x0000000603147c20 */ /* 0x000fca0008410000 */
[----:B------:R-:W-:Y:S01]  /*bbc0*/  MUFU.EX2 R188, R188 ;  /* 0x000000bc00bc7308 */ /* 0x000fe20000000800 */
[----:B0-----:R-:W-:-:S07]  /*bbd0*/  F2FP.BF16.F32.PACK_AB R153, R10, R11 ;  /* 0x0000000b0a99723e */ /* 0x001fce00000010ff */
[----:B------:R-:W0:Y:S08]  /*bbe0*/  MUFU.EX2 R20, R20 ;  /* 0x0000001400147308 */ /* 0x000e300000000800 */
[----:B------:R1:W-:Y:S08]  /*bbf0*/  MUFU.EX2 R13, R174 ;  /* 0x000000ae000d7308 */ /* 0x0003f00000000800 */
[----:B------:R-:W2:Y:S01]  /*bc00*/  MUFU.EX2 R159, R159 ;  /* 0x0000009f009f7308 */ /* 0x000ea20000000800 */
[----:B-1----:R-:W-:Y:S01]  /*bc10*/  FADD.FTZ R174, R184, R15 ;  /* 0x0000000fb8ae7221 */ /* 0x002fe20000010000 */
[----:B0-----:R-:W-:Y:S01]  /*bc20*/  FFMA.FTZ R15, R20, R0, R11 ;  /* 0x00000000140f7223 */ /* 0x001fe2000001000b */
[-C--:B------:R-:W-:Y:S01]  /*bc30*/  FMUL.FTZ R26, R26, R20.reuse ;  /* 0x000000141a1a7220 */ /* 0x080fe20000410000 */
[-C--:B------:R-:W-:Y:S01]  /*bc40*/  FMUL.FTZ R27, R27, R20.reuse ;  /* 0x000000141b1b7220 */ /* 0x080fe20000410000 */
[-C--:B------:R-:W-:Y:S01]  /*bc50*/  FMUL.FTZ R30, R30, R20.reuse ;  /* 0x000000141e1e7220 */ /* 0x080fe20000410000 */
[----:B------:R-:W-:Y:S01]  /*bc60*/  FADD.FTZ R0, R10, R15 ;  /* 0x0000000f0a007221 */ /* 0x000fe20000010000 */
[-C--:B------:R-:W-:Y:S01]  /*bc70*/  FMUL.FTZ R31, R31, R20.reuse ;  /* 0x000000141f1f7220 */ /* 0x080fe20000410000 */
[----:B------:R-:W0:Y:S01]  /*bc80*/  MUFU.EX2 R192, R192 ;  /* 0x000000c000c07308 */ /* 0x000e220000000800 */
[-C--:B------:R-:W-:Y:S01]  /*bc90*/  FMUL.FTZ R34, R34, R20.reuse ;  /* 0x0000001422227220 */ /* 0x080fe20000410000 */
        /* <DEDUP_REMOVED lines=8> */
[----:B--2---:R-:W-:Y:S01]  /*bd20*/  FADD.FTZ R15, R159, R0 ;  /* 0x000000009f0f7221 */ /* 0x004fe20000010000 */
        /* <DEDUP_REMOVED lines=31> */
[----:B------:R-:W-:Y:S01]  /*bf20*/  F2FP.BF16.F32.PACK_AB R161, R178, R167 ;  /* 0x000000a7b2a1723e */ /* 0x000fe200000010ff */
[-C--:B------:R-:W-:Y:S01]  /*bf30*/  FMUL.FTZ R86, R86, R20.reuse ;  /* 0x0000001456567220 */ /* 0x080fe20000410000 */
[-C--:B------:R-:W-:Y:S01]  /*bf40*/  FMUL.FTZ R87, R87, R20.reuse ;  /* 0x0000001457577220 */ /* 0x080fe20000410000 */
[----:B------:R-:W-:Y:S01]  /*bf50*/  FADD.FTZ R180, R178, R15 ;  /* 0x0000000fb2b47221 */ /* 0x000fe20000010000 */
[-C--:B------:R-:W-:Y:S01]  /*bf60*/  FMUL.FTZ R90, R90, R20.reuse ;  /* 0x000000145a5a7220 */ /* 0x080fe20000410000 */
[----:B------:R-:W-:Y:S01]  /*bf70*/  FMUL.FTZ R91, R91, R20 ;  /* 0x000000145b5b7220 */ /* 0x000fe20000410000 */
[----:B------:R-:W0:Y:S01]  /*bf80*/  MUFU.EX2 R165, R171 ;  /* 0x000000ab00a57308 */ /* 0x000e220000000800 */
[----:B------:R-:W-:Y:S01]  /*bf90*/  FADD.FTZ R15, R13, R180 ;  /* 0x000000b40d0f7221 */ /* 0x000fe20000010000 */
[C---:B-1----:R-:W-:Y:S01]  /*bfa0*/  FADD.FTZ R3, R185.reuse, R174 ;  /* 0x000000aeb9037221 */ /* 0x042fe20000010000 */
[----:B------:R-:W-:Y:S01]  /*bfb0*/  F2FP.BF16.F32.PACK_AB R174, R185, R184 ;  /* 0x000000b8b9ae723e */ /* 0x000fe200000010ff */
        /* <DEDUP_REMOVED lines=21> */
[C---:B-1----:R-:W-:Y:S01]  /*c110*/  FADD.FTZ R15, R176.reuse, R15 ;  /* 0x0000000fb00f7221 */ /* 0x042fe20000010000 */
[----:B------:R-:W-:Y:S01]  /*c120*/  F2FP.BF16.F32.PACK_AB R165, R176, R165 ;  /* 0x000000a5b0a5723e */ /* 0x000fe200000010ff */
        /* <DEDUP_REMOVED lines=14> */
[----:B--2---:R-:W-:Y:S01]  /*c210*/  FADD.FTZ R186, R182, R15 ;  /* 0x0000000fb6ba7221 */ /* 0x004fe20000010000 */
[----:B0-----:R-:W-:Y:S01]  /*c220*/  F2FP.BF16.F32.PACK_AB R167, R183, R182 ;  /* 0x000000b6b7a7723e */ /* 0x001fe200000010ff */
[-C--:B------:R-:W-:Y:S01]  /*c230*/  FMUL.FTZ R147, R147, R20.reuse ;  /* 0x0000001493937220 */ /* 0x080fe20000410000 */
[-C--:B------:R-:W-:Y:S01]  /*c240*/  FMUL.FTZ R150, R150, R20.reuse ;  /* 0x0000001496967220 */ /* 0x080fe20000410000 */
[----:B------:R-:W-:Y:S01]  /*c250*/  FADD.FTZ R186, R183, R186 ;  /* 0x000000bab7ba7221 */ /* 0x000fe20000010000 */
[----:B------:R-:W-:-:S02]  /*c260*/  FMUL.FTZ R151, R151, R20 ;  /* 0x0000001497977220 */ /* 0x000fc40000410000 */
[----:B------:R-:W0:Y:S01]  /*c270*/  MUFU.EX2 R171, R190 ;  /* 0x000000be00ab7308 */ /* 0x000e220000000800 */
[----:B-1----:R-:W-:-:S07]  /*c280*/  FADD.FTZ R15, R169, R186 ;  /* 0x000000baa90f7221 */ /* 0x002fce0000010000 */
[----:B------:R-:W1:Y:S01]  /*c290*/  MUFU.EX2 R180, R191 ;  /* 0x000000bf00b47308 */ /* 0x000e620000000800 */
[C---:B---3--:R-:W-:Y:S01]  /*c2a0*/  FADD.FTZ R186, R0.reuse, R15 ;  /* 0x0000000f00ba7221 */ /* 0x048fe20000010000 */
        /* <DEDUP_REMOVED lines=10> */
[----:B------:R-:W-:-:S03]  /*c350*/  F2FP.BF16.F32.PACK_AB R173, R184, R173 ;  /* 0x000000adb8ad723e */ /* 0x000fc600000010ff */
[----:B-1----:R-:W-:-:S04]  /*c360*/  FADD.FTZ R9, R175, R10 ;  /* 0x0000000aaf097221 */ /* 0x002fc80000010000 */
[C---:B--2---:R-:W-:Y:S01]  /*c370*/  FADD.FTZ R0, R196.reuse, R9 ;  /* 0x00000009c4007221 */ /* 0x044fe20000010000 */
[----:B------:R-:W-:Y:S01]  /*c380*/  F2FP.BF16.F32.PACK_AB R175, R196, R175 ;  /* 0x000000afc4af723e */ /* 0x000fe200000010ff */
[----:B------:R-:W-:Y:S06]  /*c390*/  @!P0 BRA `(.L_x_10894) ;  /* 0x0000000000048947 */ /* 0x000fec0003800000 */
[----:B------:R-:W-:Y:S01]  /*c3a0*/  BPT.TRAP 0x1 ;  /* 0x000000040000795c */ /* 0x000fe20000300000 */
.L_x_10894:
[----:B------:R0:W1:Y:S01]  /*c3b0*/  SYNCS.PHASECHK.TRANS64.TRYWAIT P1, [UR27+0x22850], R7 ;  /* 0x02285007ff0075a7 */ /* 0x000062000802015b */
[----:B------:R-:W-:Y:S05]  /*c3c0*/  @!P0 BRA `(.L_x_10895) ;  /* 0x0000000000048947 */ /* 0x000fea0003800000 */
[----:B------:R-:W-:Y:S01]  /*c3d0*/  BPT.TRAP 0x1 ;  /* 0x000000040000795c */ /* 0x000fe20000300000 */
.L_x_10895:
[----:B-1----:R-:W-:Y:S05]  /*c3e0*/  @P1 BRA `(.L_x_10896) ;  /* 0x0000000000081947 */ /* 0x002fea0003800000 */
[----:B------:R-:W1:Y:S02]  /*c3f0*/  SYNCS.PHASECHK.TRANS64.TRYWAIT P1, [UR27+0x22850], R7 ;  /* 0x02285007ff0075a7 */ /* 0x000e64000802015b */
[----:B-1----:R-:W-:Y:S05]  /*c400*/  @!P1 BRA `(.L_x_10897) ;  /* 0x0000008400289947 */ /* 0x002fea0003800000 */
.L_x_10896:
[----:B------:R-:W2:Y:S01]  /*c410*/  S2R R9, SR_TID.X ;  /* 0x0000000000097919 */ /* 0x000ea20000002100 */
[----:B------:R-:W-:Y:S01]  /*c420*/  UIMAD UR7, UR36, 0xc00, UR21 ;  /* 0x00000c00240778a4 */ /* 0x000fe2000f8e0215 */
[----:B------:R-:W-:Y:S01]  /*c430*/  IMAD.MOV.U32 R12, RZ, RZ, R6 ;  /* 0x000000ffff0c7224 */ /* 0x000fe200078e0006 */
[----:B------:R-:W-:-:S05]  /*c440*/  UMOV UR11, 0x40000040 ;  /* 0x40000040000b7882 */ /* 0x000fca0000000000 */
[----:B------:R-:W-:Y:S01]  /*c450*/  UMOV UR10, UR7 ;  /* 0x00000007000a7c82 */ /* 0x000fe20008000000 */
[----:B--2---:R-:W-:-:S05]  /*c460*/  SHF.R.U32.HI R9, RZ, 0x7, R9 ;  /* 0x00000007ff097819 */ /* 0x004fca0000011609 */
[----:B01----:R-:W-:Y:S02]  /*c470*/  VIADD R7, R9, 0x8 ;  /* 0x0000000809077836 */ /* 0x003fe40000000000 */
[----:B------:R-:W0:Y:S03]  /*c480*/  S2R R9, SR_TID.X ;  /* 0x0000000000097919 */ /* 0x000e260000002100 */
[----:B------:R2:W-:Y:S06]  /*c490*/  BAR.SYNC.DEFER_BLOCKING R7, 0x100 ;  /* 0x000400070000751d */ /* 0x0005ec0000010000 */
[----:B------:R-:W-:Y:S01]  /*c4a0*/  WARPGROUP.ARRIVE ;  /* 0x00000000000079c5 */ /* 0x000fe20000000000 */
[----:B0-----:R-:W-:Y:S01]  /*c4b0*/  LOP3.LUT P1, RZ, R9, 0x7f, RZ, 0xc0, !PT ;  /* 0x0000007f09ff7812 */ /* 0x001fe2000782c0ff */
[----:B------:R-:W-:-:S04]  /*c4c0*/  IMAD.MOV.U32 R9, RZ, RZ, R2 ;  /* 0x000000ffff097224 */ /* 0x000fc800078e0002 */
        /* <DEDUP_REMOVED lines=37> */
.L_x_10881:
[----:B------:R-:W2:Y:S01]  /*c720*/  SHFL.BFLY PT, R8, R3, 0x2, 0x1f ;  /* 0x0c401f0003087f89 */ /* 0x000ea200000e0000 */
[----:B------:R-:W-:Y:S01]  /*c730*/  UIADD3 UR36, UR36, 0x1, URZ ;  /* 0x0000000124247890 */ /* 0x000fe2000fffe03f */
[----:B------:R-:W-:Y:S01]  /*c740*/  IMAD.U32 R12, RZ, RZ, UR6 ;  /* 0x00000006ff0c7e24 */ /* 0x000fe2000f8e00ff */
[----:B------:R3:W-:Y:S06]  /*c750*/  BAR.ARV R4, 0x100 ;  /* 0x000400040000751d */ /* 0x0007ec0000002000 */
[----:B------:R-:W-:Y:S02]  /*c760*/  UISETP.NE.AND UP0, UPT, UR36, 0x2, UPT ;  /* 0x000000022400788c */ /* 0x000fe4000bf05270 */
[----:B------:R-:W-:Y:S06]  /*c770*/  BAR.ARV 0x8, 0x180 ;  /* 0x0206000000007b1d */ /* 0x000fec0000002000 */
[----:B---3--:R-:W-:Y:S01]  /*c780*/  IMAD.MOV.U32 R4, RZ, RZ, -0x800000 ;  /* 0xff800000ff047424 */ /* 0x008fe200078e00ff */
[----:B------:R-:W-:Y:S01]  /*c790*/  USEL UR4, URZ, 0x1, UP0 ;  /* 0x000000013f047887 */ /* 0x000fe20008000000 */
[----:B------:R-:W3:Y:S01]  /*c7a0*/  SHFL.BFLY PT, R7, R0, 0x2, 0x1f ;  /* 0x0c401f0000077f89 */ /* 0x000ee200000e0000 */
[----:B------:R-:W-:Y:S01]  /*c7b0*/  PLOP3.LUT P0, PT, PT, PT, PT, 0x8, 0x0 ;  /* 0x000000000000781c */ /* 0x000fe20003f0e170 */
[----:B------:R-:W-:Y:S01]  /*c7c0*/  UIADD3 UR38, UR38, 0x1, URZ ;  /* 0x0000000126267890 */ /* 0x000fe2000fffe03f */
[----:B--2---:R-:W-:Y:S01]  /*c7d0*/  FADD.FTZ R8, R8, R3 ;  /* 0x0000000308087221 */ /* 0x004fe20000010000 */
[----:B------:R-:W-:Y:S01]  /*c7e0*/  IMAD.MOV.U32 R3, RZ, RZ, -0x800000 ;  /* 0xff800000ff037424 */ /* 0x000fe200078e00ff */
[----:B------:R-:W-:-:S02]  /*c7f0*/  USEL UR36, UR36, URZ, UP0 ;  /* 0x0000003f24247287 */ /* 0x000fc40008000000 */
[----:B------:R-:W-:Y:S01]  /*c800*/  ULOP3.LUT UR37, UR37, UR4, URZ, 0x3c, !UPT ;  /* 0x0000000425257292 */ /* 0x000fe2000f8e3c3f */
[----:B------:R-:W2:Y:S01]  /*c810*/  SHFL.BFLY PT, R5, R8, 0x1, 0x1f ;  /* 0x0c201f0008057f89 */ /* 0x000ea200000e0000 */
[----:B---3--:R-:W-:Y:S01]  /*c820*/  FADD.FTZ R7, R7, R0 ;  /* 0x0000000007077221 */ /* 0x008fe20000010000 */
[----:B------:R-:W-:-:S04]  /*c830*/  IMAD.MOV.U32 R0, RZ, RZ, RZ ;  /* 0x000000ffff007224 */ /* 0x000fc800078e00ff */
[----:B------:R-:W3:Y:S01]  /*c840*/  SHFL.BFLY PT, R10, R7, 0x1, 0x1f ;  /* 0x0c201f00070a7f89 */ /* 0x000ee200000e0000 */
[----:B--2---:R-:W-:Y:S01]  /*c850*/  FADD.FTZ R11, R8, R5 ;  /* 0x00000005080b7221 */ /* 0x004fe20000010000 */
[----:B------:R-:W-:-:S04]  /*c860*/  IMAD.MOV.U32 R5, RZ, RZ, RZ ;  /* 0x000000ffff057224 */ /* 0x000fc800078e00ff */
[----:B------:R-:W-:-:S13]  /*c870*/  FSETP.NE.FTZ.AND P1, PT, R11, RZ, PT ;  /* 0x000000ff0b00720b */ /* 0x000fda0003f35000 */
[----:B------:R-:W2:Y:S01]  /*c880*/  @P1 MUFU.LG2 R8, R11 ;  /* 0x0000000b00081308 */ /* 0x000ea20000000c00 */
[----:B---3--:R-:W-:Y:S01]  /*c890*/  FADD.FTZ R10, R7, R10 ;  /* 0x0000000a070a7221 */ /* 0x008fe20000010000 */
[----:B------:R-:W-:-:S04]  /*c8a0*/  IMAD.U32 R7, RZ, RZ, UR6 ;  /* 0x00000006ff077e24 */ /* 0x000fc8000f8e00ff */
[----:B------:R-:W-:Y:S02]  /*c8b0*/  FSETP.NE.FTZ.AND P2, PT, R10, RZ, PT ;  /* 0x000000ff0a00720b */ /* 0x000fe40003f55000 */
[----:B------:R-:W3:Y:S01]  /*c8c0*/  @P1 MUFU.RCP R5, R11 ;  /* 0x0000000b00051308 */ /* 0x000ee20000001000 */
[----:B------:R-:W-:Y:S01]  /*c8d0*/  @P1 FMUL.FTZ R7, R7, 0.69314718246459960938 ;  /* 0x3f31721807071820 */ /* 0x000fe20000410000 */
[----:B--2---:R-:W-:-:S09]  /*c8e0*/  @P1 FMUL.FTZ R8, R8, 0.69314718246459960938 ;  /* 0x3f31721808081820 */ /* 0x004fd20000410000 */
[----:B01----:R-:W0:Y:S01]  /*c8f0*/  @P2 MUFU.LG2 R9, R10 ;  /* 0x0000000a00092308 */ /* 0x003e220000000c00 */
[----:B------:R-:W-:Y:S01]  /*c900*/  @P2 FMUL.FTZ R12, R12, 0.69314718246459960938 ;  /* 0x3f3172180c0c2820 */ /* 0x000fe20000410000 */
[----:B------:R-:W-:Y:S01]  /*c910*/  @P1 FFMA.FTZ R4, R7, R2, R8 ;  /* 0x0000000207041223 */ /* 0x000fe20000010008 */
[-C--:B---3--:R-:W-:Y:S01]  /*c920*/  FMUL.FTZ R180, R40, R5.reuse ;  /* 0x0000000528b47220 */ /* 0x088fe20000410000 */
[-C--:B------:R-:W-:Y:S01]  /*c930*/  FMUL.FTZ R24, R24, R5.reuse ;  /* 0x0000000518187220 */ /* 0x080fe20000410000 */
[----:B------:R-:W-:-:S03]  /*c940*/  FMUL.FTZ R25, R25, R5 ;  /* 0x0000000519197220 */ /* 0x000fc60000410000 */
        /* <DEDUP_REMOVED lines=127> */
[----:B------:R-:W-:-:S07]  /*d140*/  @P2 FFMA.FTZ R3, R12, R6, R9 ;  /* 0x000000060c032223 */ /* 0x000fce0000010009 */
.L_x_10828:
        /* <DEDUP_REMOVED lines=13> */
[----:B------:R-:W-:Y:S01]  /*d220*/  F2FP.BF16.F32.PACK_AB R33, R35, R34 ;  /* 0x000000222321723e */ /* 0x000fe200000010ff */
[----:B------:R-:W-:Y:S01]  /*d230*/  BAR.SYNC.DEFER_BLOCKING 0x1, 0x100 ;  /* 0x0044000000007b1d */ /* 0x000fe20000010000 */
[----:B------:R-:W-:Y:S01]  /*d240*/  F2FP.BF16.F32.PACK_AB R35, R39, R38 ;  /* 0x000000262723723e */ /* 0x000fe200000010ff */
[----:B------:R-:W-:Y:S01]  /*d250*/  USHF.R.S32.HI UR12, URZ, 0x1f, UR42 ;  /* 0x0000001f3f0c7899 */ /* 0x000fe2000801142a */
[----:B------:R-:W-:Y:S02]  /*d260*/  F2FP.BF16.F32.PACK_AB R24, R25, R24 ;  /* 0x000000181918723e */ /* 0x000fe400000010ff */
[----:B------:R-:W-:Y:S01]  /*d270*/  F2FP.BF16.F32.PACK_AB R25, R40, R26 ;  /* 0x0000001a2819723e */ /* 0x000fe200000010ff */
[----:B------:R-:W-:Y:S01]  /*d280*/  ULDC.64 UR8, c[0x0][0xb90] ;  /* 0x0002e40000087ab9 */ /* 0x000fe20000000a00 */
[----:B------:R-:W-:Y:S01]  /*d290*/  F2FP.BF16.F32.PACK_AB R26, R29, R28 ;  /* 0x0000001c1d1a723e */ /* 0x000fe200000010ff */
[----:B------:R-:W-:Y:S01]  /*d2a0*/  UIMAD UR5, UR10, UR8, URZ ;  /* 0x000000080a0572a4 */ /* 0x000fe2000f8e023f */
[----:B------:R-:W-:Y:S01]  /*d2b0*/  F2FP.BF16.F32.PACK_AB R27, R27, R30 ;  /* 0x0000001e1b1b723e */ /* 0x000fe200000010ff */
[----:B------:R-:W-:Y:S01]  /*d2c0*/  UIMAD.WIDE.U32 UR6, UR40, UR8, URZ ;  /* 0x00000008280672a5 */ /* 0x000fe2000f8e003f */
[----:B------:R-:W-:Y:S01]  /*d2d0*/  F2FP.BF16.F32.PACK_AB R34, R37, R36 ;  /* 0x000000242522723e */ /* 0x000fe200000010ff */
[----:B------:R-:W-:Y:S01]  /*d2e0*/  UIMAD UR5, UR40, UR9, UR5 ;  /* 0x00000009280572a4 */ /* 0x000fe2000f8e0205 */
[----:B------:R-:W-:-:S02]  /*d2f0*/  F2FP.BF16.F32.PACK_AB R144, R145, R144 ;  /* 0x000000909190723e */ /* 0x000fc400000010ff */
[----:B------:R-:W-:Y:S01]  /*d300*/  ULDC.64 UR8, c[0x0][0xb98] ;  /* 0x0002e60000087ab9 */ /* 0x000fe20000000a00 */
[----:B------:R-:W-:Y:S01]  /*d310*/  UIADD3 UR7, UR7, UR5, URZ ;  /* 0x0000000507077290 */ /* 0x000fe2000fffe03f */
[----:B------:R-:W-:Y:S01]  /*d320*/  F2FP.BF16.F32.PACK_AB R145, R178, R177 ;  /* 0x000000b1b291723e */ /* 0x000fe200000010ff */
[----:B------:R-:W-:Y:S02]  /*d330*/  UIMAD UR5, UR12, UR8, URZ ;  /* 0x000000080c0572a4 */ /* 0x000fe4000f8e023f */
[----:B------:R-:W-:Y:S02]  /*d340*/  UIMAD.WIDE.U32 UR6, UR42, UR8, UR6 ;  /* 0x000000082a0672a5 */ /* 0x000fe4000f8e0006 */
[----:B------:R-:W-:-:S03]  /*d350*/  UIMAD UR5, UR42, UR9, UR5 ;  /* 0x000000092a0572a4 */ /* 0x000fc6000f8e0205 */
[----:B------:R-:W-:Y:S01]  /*d360*/  ULDC.64 UR8, c[0x0][0xae8] ;  /* 0x0002ba0000087ab9 */ /* 0x000fe20000000a00 */
[----:B------:R-:W-:Y:S02]  /*d370*/  MOV R170, R176 ;  /* 0x000000b000aa7202 */ /* 0x000fe40000000f00 */
[----:B0-----:R-:W-:-:S03]  /*d380*/  MOV R171, R7 ;  /* 0x0000000700ab7202 */ /* 0x001fc60000000f00 */
[----:B------:R-:W-:-:S04]  /*d390*/  IMAD.WIDE R6, R209, 0x2, R170 ;  /* 0x00000002d1067825 */ /* 0x000fc800078e02aa */
[----:B------:R-:W-:Y:S01]  /*d3a0*/  IMAD.WIDE R170, R9, 0x2, R170 ;  /* 0x0000000209aa7825 */ /* 0x000fe200078e02aa */
[C---:B------:R-:W-:Y:S02]  /*d3b0*/  IADD3 R11, P3, R6.reuse, 0xc060, RZ ;  /* 0x0000c060060b7810 */ /* 0x040fe40007f7e0ff */
[C---:B------:R-:W-:Y:S02]  /*d3c0*/  LOP3.LUT R173, R6.reuse, 0x380, RZ, 0xc0, !PT ;  /* 0x0000038006ad7812 */ /* 0x040fe400078ec0ff */
[----:B------:R-:W-:Y:S01]  /*d3d0*/  LOP3.LUT R8, R11, 0x380, RZ, 0xc0, !PT ;  /* 0x000003800b087812 */ /* 0x000fe200078ec0ff */
[----:B------:R-:W-:Y:S01]  /*d3e0*/  IMAD.X R9, RZ, RZ, R7, P3 ;  /* 0x000000ffff097224 */ /* 0x000fe200018e0607 */
[----:B------:R-:W-:Y:S02]  /*d3f0*/  IADD3 R131, P4, R6, 0xc040, RZ ;  /* 0x0000c04006837810 */ /* 0x000fe40007f9e0ff */
[----:B------:R-:W-:Y:S02]  /*d400*/  SHF.R.U64 R8, R8, 0x3, RZ ;  /* 0x0000000308087819 */ /* 0x000fe400000012ff */
        /* <DEDUP_REMOVED lines=30> */
[--C-:B------:R-:W-:Y:S01]  /*d5f0*/  IMAD.X R169, RZ, RZ, R7.reuse, P3 ;  /* 0x000000ffffa97224 */ /* 0x100fe200018e0607 */
[----:B------:R-:W-:Y:S01]  /*d600*/  LOP3.LUT R2, R123, 0x380, RZ, 0xc0, !PT ;  /* 0x000003807b027812 */ /* 0x000fe200078ec0ff */
[----:B------:R-:W-:Y:S01]  /*d610*/  IMAD.MOV.U32 R173, RZ, RZ, R7 ;  /* 0x000000ffffad7224 */ /* 0x000fe200078e0007 */
[----:B------:R-:W-:-:S02]  /*d620*/  SHF.R.U64 R6, R6, 0x3, RZ ;  /* 0x0000000306067819 */ /* 0x000fc400000012ff */
[----:B------:R-:W-:Y:S02]  /*d630*/  LOP3.LUT R7, R12, 0x380, RZ, 0xc0, !PT ;  /* 0x000003800c077812 */ /* 0x000fe400078ec0ff */
[----:B------:R-:W-:Y:S02]  /*d640*/  LOP3.LUT R14, R6, R127, RZ, 0x3c, !PT ;  /* 0x0000007f060e7212 */ /* 0x000fe400078e3cff */
[----:B------:R-:W-:Y:S02]  /*d650*/  LOP3.LUT R6, R115, 0x380, RZ, 0xc0, !PT ;  /* 0x0000038073067812 */ /* 0x000fe400078ec0ff */
[----:B------:R-:W-:Y:S02]  /*d660*/  SHF.R.U64 R7, R7, 0x3, RZ ;  /* 0x0000000307077819 */ /* 0x000fe400000012ff */
[----:B------:R-:W-:Y:S02]  /*d670*/  SHF.R.U64 R6, R6, 0x3, RZ ;  /* 0x0000000306067819 */ /* 0x000fe400000012ff */
[----:B------:R-:W-:-:S02]  /*d680*/  MOV R173, R172 ;  /* 0x000000ac00ad7202 */ /* 0x000fc40000000f00 */
[----:B------:R-:W-:Y:S01]  /*d690*/  LOP3.LUT R158, R6, R115, RZ, 0x3c, !PT ;  /* 0x00000073069e7212 */ /* 0x000fe200078e3cff */
[----:B------:R-:W0:Y:S01]  /*d6a0*/  LDC R172, c[0x0][0xbe8] ;  /* 0x0002fa00ffac7b82 */ /* 0x000e220000000800 */
[----:B------:R-:W-:Y:S01]  /*d6b0*/  IADD3 R115, P2, R170, 0x7000, RZ ;  /* 0x00007000aa737810 */ /* 0x000fe20007f5e0ff */
[----:B------:R1:W-:Y:S01]  /*d6c0*/  STSM.16.M88.4 [R173], R24 ;  /* 0x00000018ad007844 */ /* 0x0003e20000000200 */
[----:B------:R-:W-:Y:S02]  /*d6d0*/  LOP3.LUT R12, R7, R12, RZ, 0x3c, !PT ;  /* 0x0000000c070c7212 */ /* 0x000fe400078e3cff */
[----:B------:R-:W-:Y:S02]  /*d6e0*/  LOP3.LUT R114, R115, 0x380, RZ, 0xc0, !PT ;  /* 0x0000038073727812 */ /* 0x000fe400078ec0ff */
[----:B------:R-:W-:Y:S02]  /*d6f0*/  LOP3.LUT R7, R20, 0x380, RZ, 0xc0, !PT ;  /* 0x0000038014077812 */ /* 0x000fe400078ec0ff */
[----:B------:R-:W-:-:S02]  /*d700*/  SHF.R.U64 R114, R114, 0x3, RZ ;  /* 0x0000000372727819 */ /* 0x000fc400000012ff */
[----:B------:R-:W-:Y:S02]  /*d710*/  SHF.R.U64 R7, R7, 0x3, RZ ;  /* 0x0000000307077819 */ /* 0x000fe400000012ff */
[----:B------:R-:W-:Y:S01]  /*d720*/  LOP3.LUT R114, R114, R115, RZ, 0x3c, !PT ;  /* 0x0000007372727212 */ /* 0x000fe200078e3cff */
[----:B------:R-:W-:Y:S01]  /*d730*/  IMAD.X R115, RZ, RZ, R171, P2 ;  /* 0x000000ffff737224 */ /* 0x000fe200010e06ab */
[----:B------:R-:W-:Y:S02]  /*d740*/  IADD3 R143, P2, R170, 0xe000, RZ ;  /* 0x0000e000aa8f7810 */ /* 0x000fe40007f5e0ff */
[----:B------:R-:W-:Y:S02]  /*d750*/  LOP3.LUT R156, R7, R20, RZ, 0x3c, !PT ;  /* 0x00000014079c7212 */ /* 0x000fe400078e3cff */
[----:B------:R-:W-:Y:S02]  /*d760*/  LOP3.LUT R7, R16, 0x380, RZ, 0xc0, !PT ;  /* 0x0000038010077812 */ /* 0x000fe400078ec0ff */
[----:B------:R-:W-:-:S02]  /*d770*/  LOP3.LUT R142, R143, 0x380, RZ, 0xc0, !PT ;  /* 0x000003808f8e7812 */ /* 0x000fc400078ec0ff */
[----:B------:R-:W-:Y:S02]  /*d780*/  SHF.R.U64 R2, R2, 0x3, RZ ;  /* 0x0000000302027819 */ /* 0x000fe400000012ff */
[----:B------:R-:W-:Y:S02]  /*d790*/  LOP3.LUT R6, R107, 0x380, RZ, 0xc0, !PT ;  /* 0x000003806b067812 */ /* 0x000fe400078ec0ff */
[----:B------:R-:W-:Y:S02]  /*d7a0*/  SHF.R.U64 R7, R7, 0x3, RZ ;  /* 0x0000000307077819 */ /* 0x000fe400000012ff */
[----:B------:R-:W-:Y:S02]  /*d7b0*/  SHF.R.U64 R142, R142, 0x3, RZ ;  /* 0x000000038e8e7819 */ /* 0x000fe400000012ff */
[----:B------:R-:W-:Y:S02]  /*d7c0*/  LOP3.LUT R150, R2, R123, RZ, 0x3c, !PT ;  /* 0x0000007b02967212 */ /* 0x000fe400078e3cff */
[----:B------:R-:W-:-:S02]  /*d7d0*/  SHF.R.U64 R6, R6, 0x3, RZ ;  /* 0x0000000306067819 */ /* 0x000fc400000012ff */
[----:B------:R-:W-:Y:S02]  /*d7e0*/  LOP3.LUT R164, R7, R16, RZ, 0x3c, !PT ;  /* 0x0000001007a47212 */ /* 0x000fe400078e3cff */
[----:B------:R-:W-:Y:S02]  /*d7f0*/  LOP3.LUT R2, R21, 0x380, RZ, 0xc0, !PT ;  /* 0x0000038015027812 */ /* 0x000fe400078ec0ff */
[----:B------:R-:W-:Y:S02]  /*d800*/  IADD3 R7, P3, R170, 0x1000, RZ ;  /* 0x00001000aa077810 */ /* 0x000fe40007f7e0ff */
[----:B------:R-:W-:Y:S01]  /*d810*/  LOP3.LUT R142, R142, R143, RZ, 0x3c, !PT ;  /* 0x0000008f8e8e7212 */ /* 0x000fe200078e3cff */
[----:B------:R-:W-:Y:S01]  /*d820*/  IMAD.X R143, RZ, RZ, R171, P2 ;  /* 0x000000ffff8f7224 */ /* 0x000fe200010e06ab */
[----:B0-----:R-:W-:Y:S02]  /*d830*/  ISETP.NE.AND P2, PT, R172, 0x1, PT ;  /* 0x00000001ac00780c */ /* 0x001fe40003f45270 */
[----:B------:R-:W-:-:S02]  /*d840*/  LOP3.LUT R166, R6, R107, RZ, 0x3c, !PT ;  /* 0x0000006b06a67212 */ /* 0x000fc400078e3cff */
[----:B------:R-:W-:Y:S02]  /*d850*/  SHF.R.U64 R2, R2, 0x3, RZ ;  /* 0x0000000302027819 */ /* 0x000fe400000012ff */
[----:B------:R-:W-:Y:S02]  /*d860*/  LOP3.LUT R6, R7, 0x380, RZ, 0xc0, !PT ;  /* 0x0000038007067812 */ /* 0x000fe400078ec0ff */
[----:B------:R-:W-:Y:S02]  /*d870*/  LOP3.LUT R98, R119, 0x380, RZ, 0xc0, !PT ;  /* 0x0000038077627812 */ /* 0x000fe400078ec0ff */
[----:B------:R-:W-:Y:S02]  /*d880*/  LOP3.LUT R152, R2, R21, RZ, 0x3c, !PT ;  /* 0x0000001502987212 */ /* 0x000fe400078e3cff */
[----:B------:R-:W-:Y:S01]  /*d890*/  SHF.R.U64 R6, R6, 0x3, RZ ;  /* 0x0000000306067819 */ /* 0x000fe200000012ff */
[----:B------:R-:W0:Y:S01]  /*d8a0*/  @P2 LDC R38, c[0x0][0xbf0] ;  /* 0x0002fc00ff262b82 */ /* 0x000e220000000800 */
[----:B------:R-:W-:-:S02]  /*d8b0*/  SHF.R.U64 R98, R98, 0x3, RZ ;  /* 0x0000000362627819 */ /* 0x000fc400000012ff */
[----:B------:R-:W-:Y:S02]  /*d8c0*/  LOP3.LUT R2, R31, 0x380, RZ, 0xc0, !PT ;  /* 0x000003801f027812 */ /* 0x000fe400078ec0ff */
[----:B------:R-:W-:Y:S01]  /*d8d0*/  LOP3.LUT R6, R6, R7, RZ, 0x3c, !PT ;  /* 0x0000000706067212 */ /* 0x000fe200078e3cff */
[----:B------:R-:W-:Y:S01]  /*d8e0*/  IMAD.X R7, RZ, RZ, R171, P3 ;  /* 0x000000ffff077224 */ /* 0x000fe200018e06ab */
[----:B------:R-:W-:Y:S02]  /*d8f0*/  LOP3.LUT R154, R98, R119, RZ, 0x3c, !PT ;  /* 0x00000077629a7212 */ /* 0x000fe400078e3cff */
[----:B------:R-:W-:Y:S02]  /*d900*/  SHF.R.U64 R2, R2, 0x3, RZ ;  /* 0x0000000302027819 */ /* 0x000fe400000012ff */
[----:B------:R-:W-:Y:S02]  /*d910*/  IADD3 R119, P3, R170, 0x8000, RZ ;  /* 0x00008000aa777810 */ /* 0x000fe40007f7e0ff */
[----:B------:R-:W-:-:S02]  /*d920*/  MOV R150, R150 ;  /* 0x0000009600967202 */ /* 0x000fc40000000f00 */
[----:B------:R-:W2:Y:S01]  /*d930*/  @P2 LDC R151, c[0x0][0xbec] ;  /* 0x0002fb00ff972b82 */ /* 0x000ea20000000800 */
[----:B------:R-:W-:Y:S02]  /*d940*/  LOP3.LUT R162, R2, R31, RZ, 0x3c, !PT ;  /* 0x0000001f02a27212 */ /* 0x000fe400078e3cff */
        /* <DEDUP_REMOVED lines=8> */
[----:B------:R-:W-:Y:S02]  /*d9d0*/  LOP3.LUT R160, R20, R111, RZ, 0x3c, !PT ;  /* 0x0000006f14a07212 */ /* 0x000fe400078e3cff */
[----:B------:R-:W-:Y:S02]  /*d9e0*/  LOP3.LUT R146, R16, R103, RZ, 0x3c, !PT ;  /* 0x0000006710927212 */ /* 0x000fe400078e3cff */
[----:B------:R-:W-:-:S02]  /*d9f0*/  LOP3.LUT R168, R2, R99, RZ, 0x3c, !PT ;  /* 0x0000006302a87212 */ /* 0x000fc400078e3cff */
        /* <DEDUP_REMOVED lines=17> */
[----:B------:R-:W-:Y:S02]  /*db10*/  LOP3.LUT R29, R170, 0x380, RZ, 0xc0, !PT ;  /* 0x00000380aa1d7812 */ /* 0x000fe400078ec0ff */
[----:B------:R-:W-:Y:S02]  /*db20*/  MOV R40, R8 ;  /* 0x0000000800287202 */ /* 0x000fe40000000f00 */
[----:B------:R-:W-:Y:S01]  /*db30*/  F2FP.BF16.F32.PACK_AB R9, R43, R42 ;  /* 0x0000002a2b09723e */ /* 0x000fe200000010ff */
[----:B------:R-:W-:Y:S01]  /*db40*/  VIADD R42, R22, UR43 ;  /* 0x0000002b162a7c36 */ /* 0x000fe20008000000 */
[----:B------:R-:W-:-:S02]  /*db50*/  SHF.R.U64 R20, R20, 0x3, RZ ;  /* 0x0000000314147819 */ /* 0x000fc400000012ff */
[----:B------:R-:W-:Y:S01]  /*db60*/  SHF.R.U64 R98, R98, 0x3, RZ ;  /* 0x0000000362627819 */ /* 0x000fe200000012ff */
[----:B--2---:R-:W-:Y:S01]  /*db70*/  @P2 IMAD.HI.U32 R37, R42, R151, RZ ;  /* 0x000000972a252227 */ /* 0x004fe200078e00ff */
[----:B------:R-:W-:Y:S02]  /*db80*/  SHF.R.U64 R102, R102, 0x3, RZ ;  /* 0x0000000366667819 */ /* 0x000fe400000012ff */
[----:B------:R-:W-:Y:S01]  /*db90*/  SHF.R.U64 R106, R106, 0x3, RZ ;  /* 0x000000036a6a7819 */ /* 0x000fe200000012ff */
[----:B------:R-:W-:Y:S01]  /*dba0*/  IMAD.MOV.U32 R36, RZ, RZ, R42 ;  /* 0x000000ffff247224 */ /* 0x000fe200078e002a */
[----:B------:R-:W-:Y:S02]  /*dbb0*/  SHF.R.U64 R110, R110, 0x3, RZ ;  /* 0x000000036e6e7819 */ /* 0x000fe400000012ff */
[----:B------:R-:W-:Y:S02]  /*dbc0*/  SHF.R.U64 R2, R2, 0x3, RZ ;  /* 0x0000000302027819 */ /* 0x000fe400000012ff */
[----:B------:R-:W-:-:S02]  /*dbd0*/  LOP3.LUT R10, R10, R131, RZ, 0x3c, !PT ;  /* 0x000000830a0a7212 */ /* 0x000fc400078e3cff */
        /* <DEDUP_REMOVED lines=12> */
[C---:B------:R-:W-:Y:S02]  /*dca0*/  IADD3 R123, P4, R170.reuse, 0x9000, RZ ;  /* 0x00009000aa7b7810 */ /* 0x040fe40007f9e0ff */
[C---:B------:R-:W-:Y:S02]  /*dcb0*/  IADD3 R127, P5, R170.reuse, 0xa000, RZ ;  /* 0x0000a000aa7f7810 */ /* 0x040fe40007fbe0ff */
[C---:B------:R-:W-:Y:S02]  /*dcc0*/  IADD3 R131, P6, R170.reuse, 0xb000, RZ ;  /* 0x0000b000aa837810 */ /* 0x040fe40007fde0ff */
[C---:B------:R-:W-:Y:S02]  /*dcd0*/  IADD3 R135, P0, R170.reuse, 0xc000, RZ ;  /* 0x0000c000aa877810 */ /* 0x040fe40007f1e0ff */
[----:B------:R-:W-:Y:S02]  /*dce0*/  IADD3 R139, P1, R170, 0xd000, RZ ;  /* 0x0000d000aa8b7810 */ /* 0x000fe40007f3e0ff */
[----:B------:R-:W-:Y:S01]  /*dcf0*/  LOP3.LUT R28, R29, R170, RZ, 0x3c, !PT ;  /* 0x000000aa1d1c7212 */ /* 0x000fe200078e3cff */
[----:B------:R-:W-:Y:S01]  /*dd00*/  IMAD.MOV.U32 R29, RZ, RZ, R171 ;  /* 0x000000ffff1d7224 */ /* 0x000fe200078e00ab */
[----:B------:R-:W-:-:S02]  /*dd10*/  MOV R2, R10 ;  /* 0x0000000a00027202 */ /* 0x000fc40000000f00 */
[----:B------:R-:W-:Y:S02]  /*dd20*/  MOV R152, R152 ;  /* 0x0000009800987202 */ /* 0x000fe40000000f00 */
[----:B------:R-:W-:Y:S02]  /*dd30*/  MOV R16, R12 ;  /* 0x0000000c00107202 */ /* 0x000fe40000000f00 */
[----:B------:R-:W-:Y:S01]  /*dd40*/  MOV R170, R14 ;  /* 0x0000000e00aa7202 */ /* 0x000fe20000000f00 */
[----:B------:R-:W-:Y:S01]  /*dd50*/  STSM.16.M88.4 [R152], R32 ;  /* 0x0000002098007844 */ /* 0x000fe20000000200 */
[----:B------:R-:W-:Y:S02]  /*dd60*/  MOV R162, R162 ;  /* 0x000000a200a27202 */ /* 0x000fe40000000f00 */
        /* <DEDUP_REMOVED lines=9> */
[----:B------:R-:W-:Y:S02]  /*de00*/  MOV R146, R146 ;  /* 0x0000009200927202 */ /* 0x000fe40000000f00 */
[----:B-1----:R-:W-:Y:S01]  /*de10*/  F2FP.BF16.F32.PACK_AB R24, R57, R184 ;  /* 0x000000b83918723e */ /* 0x002fe200000010ff */
[----:B------:R1:W-:Y:S01]  /*de20*/  STSM.16.M88.4 [R168], R12 ;  /* 0x0000000ca8007844 */ /* 0x0003e20000000200 */
[----:B------:R-:W-:Y:S02]  /*de30*/  F2FP.BF16.F32.PACK_AB R25, R59, R58 ;  /* 0x0000003a3b19723e */ /* 0x000fe400000010ff */
[----:B------:R-:W-:Y:S02]  /*de40*/  F2FP.BF16.F32.PACK_AB R26, R61, R185 ;  /* 0x000000b93d1a723e */ /* 0x000fe400000010ff */
[----:B------:R-:W-:Y:S02]  /*de50*/  F2FP.BF16.F32.PACK_AB R27, R63, R62 ;  /* 0x0000003e3f1b723e */ /* 0x000fe400000010ff */
[----:B0-----:R-:W-:-:S02]  /*de60*/  @P2 SHF.R.U32.HI R36, RZ, R38, R37 ;  /* 0x00000026ff242219 */ /* 0x001fc40000011625 */
[----:B------:R-:W-:Y:S01]  /*de70*/  LOP3.LUT R134, R135, 0x380, RZ, 0xc0, !PT ;  /* 0x0000038087867812 */ /* 0x000fe200078ec0ff */
[----:B------:R0:W-:Y:S01]  /*de80*/  STSM.16.M88.4 [R146], R24 ;  /* 0x0000001892007844 */ /* 0x0001e20000000200 */
[----:B------:R-:W-:Y:S01]  /*de90*/  MOV R166, R166 ;  /* 0x000000a600a67202 */ /* 0x000fe20000000f00 */
[----:B------:R-:W-:Y:S01]  /*dea0*/  IMAD.MOV R37, RZ, RZ, -R36 ;  /* 0x000000ffff257224 */ /* 0x000fe200078e0a24 */
[----:B--2---:R-:W-:Y:S02]  /*deb0*/  F2FP.BF16.F32.PACK_AB R8, R65, R186 ;  /* 0x000000ba4108723e */ /* 0x004fe400000010ff */
[----:B------:R-:W-:Y:S01]  /*dec0*/  F2FP.BF16.F32.PACK_AB R9, R67, R66 ;  /* 0x000000424309723e */ /* 0x000fe200000010ff */
[----:B------:R-:W-:Y:S01]  /*ded0*/  IMAD R37, R172, R37, R42 ;  /* 0x00000025ac257224 */ /* 0x000fe200078e022a */
        /* <DEDUP_REMOVED lines=8> */
[----:B------:R-:W-:-:S02]  /*df60*/  SHF.R.U64 R134, R134, 0x3, RZ ;  /* 0x0000000386867819 */ /* 0x000fc400000012ff */
[----:B------:R-:W-:Y:S01]  /*df70*/  MOV R160, R160 ;  /* 0x000000a000a07202 */ /* 0x000fe20000000f00 */
[----:B------:R2:W-:Y:S01]  /*df80*/  STSM.16.M88.4 [R164], R12 ;  /* 0x0000000ca4007844 */ /* 0x0005e20000000200 */
[----:B0-----:R-:W-:Y:S02]  /*df90*/  F2FP.BF16.F32.PACK_AB R24, R81, R190 ;  /* 0x000000be5118723e */ /* 0x001fe400000010ff */
[----:B------:R-:W-:Y:S02]  /*dfa0*/  F2FP.BF16.F32.PACK_AB R25, R83, R82 ;  /* 0x000000525319723e */ /* 0x000fe400000010ff */
[----:B------:R-:W-:Y:S02]  /*dfb0*/  F2FP.BF16.F32.PACK_AB R26, R85, R191 ;  /* 0x000000bf551a723e */ /* 0x000fe400000010ff */
[----:B------:R-:W-:Y:S02]  /*dfc0*/  F2FP.BF16.F32.PACK_AB R27, R87, R86 ;  /* 0x00000056571b723e */ /* 0x000fe400000010ff */
[----:B------:R-:W-:Y:S01]  /*dfd0*/  LOP3.LUT R134, R134, R135, RZ, 0x3c, !PT ;  /* 0x0000008786867212 */ /* 0x000fe200078e3cff */
[----:B------:R-:W-:Y:S01]  /*dfe0*/  IMAD.X R135, RZ, RZ, R171, P0 ;  /* 0x000000ffff877224 */ /* 0x000fe200000e06ab */
[----:B-1----:R-:W-:Y:S01]  /*dff0*/  F2FP.BF16.F32.PACK_AB R9, R44, R5 ;  /* 0x000000052c09723e */ /* 0x002fe200000010ff */
[----:B------:R0:W-:Y:S01]  /*e000*/  STSM.16.M88.4 [R160], R24 ;  /* 0x00000018a0007844 */ /* 0x0001e20000000200 */
[----:B------:R-:W-:-:S02]  /*e010*/  SHF.R.S32.HI R5, RZ, 0x1f, R37 ;  /* 0x0000001fff057819 */ /* 0x000fc40000011425 */
[----:B------:R-:W-:Y:S01]  /*e020*/  MOV R158, R158 ;  /* 0x0000009e009e7202 */ /* 0x000fe20000000f00 */
[----:B--2---:R-:W-:Y:S01]  /*e030*/  IMAD.U32 R13, RZ, RZ, UR5 ;  /* 0x00000005ff0d7e24 */ /* 0x004fe2000f8e00ff */
[----:B------:R-:W-:Y:S01]  /*e040*/  SHF.R.S32.HI R12, RZ, 0x1f, R36 ;  /* 0x0000001fff0c7819 */ /* 0x000fe20000011424 */
[----:B------:R-:W-:Y:S01]  /*e050*/  ULDC UR5, c[0x0][0xa88] ;  /* 0x0002a20000057ab9 */ /* 0x000fe20000000800 */
[----:B------:R-:W-:Y:S02]  /*e060*/  F2FP.BF16.F32.PACK_AB R32, R89, R192 ;  /* 0x000000c05920723e */ /* 0x000fe400000010ff */
[----:B------:R-:W-:Y:S02]  /*e070*/  F2FP.BF16.F32.PACK_AB R33, R91, R90 ;  /* 0x0000005a5b21723e */ /* 0x000fe400000010ff */
[----:B------:R-:W-:Y:S02]  /*e080*/  F2FP.BF16.F32.PACK_AB R34, R93, R193 ;  /* 0x000000c15d22723e */ /* 0x000fe400000010ff */
[----:B------:R-:W-:-:S02]  /*e090*/  F2FP.BF16.F32.PACK_AB R35, R95, R94 ;  /* 0x0000005e5f23723e */ /* 0x000fc400000010ff */
[----:B------:R-:W-:Y:S01]  /*e0a0*/  MOV R156, R156 ;  /* 0x0000009c009c7202 */ /* 0x000fe20000000f00 */
[----:B0-----:R-:W-:Y:S01]  /*e0b0*/  VIADD R26, R208, UR43 ;  /* 0x0000002bd01a7c36 */ /* 0x001fe20008000000 */
[----:B------:R-:W-:Y:S01]  /*e0c0*/  IADD3 R24, P0, R36, UR6, RZ ;  /* 0x0000000624187c10 */ /* 0x000fe2000ff1e0ff */
[----:B------:R0:W-:Y:S01]  /*e0d0*/  STSM.16.M88.4 [R158], R32 ;  /* 0x000000209e007844 */ /* 0x0001e20000000200 */
[----:B------:R-:W-:Y:S02]  /*e0e0*/  F2FP.BF16.F32.PACK_AB R8, R97, R194 ;  /* 0x000000c26108723e */ /* 0x000fe400000010ff */
[----:B------:R-:W-:Y:S01]  /*e0f0*/  IADD3.X R25, R12, UR7, R13, P0, !PT ;  /* 0x000000070c197c10 */ /* 0x000fe200087fe40d */
[----:B------:R-:W-:Y:S01]  /*e100*/  ULDC.64 UR6, c[0x0][0xb88] ;  /* 0x0002e20000067ab9 */ /* 0x000fe20000000a00 */
[----:B------:R-:W-:Y:S01]  /*e110*/  F2FP.BF16.F32.PACK_AB R10, R101, R195 ;  /* 0x000000c3650a723e */ /* 0x000fe200000010ff */
[----:B------:R-:W-:Y:S01]  /*e120*/  IMAD R12, R5, UR6, RZ ;  /* 0x00000006050c7c24 */ /* 0x000fe2000f8e02ff */
[----:B------:R-:W-:Y:S01]  /*e130*/  F2FP.BF16.F32.PACK_AB R11, R52, R48 ;  /* 0x00000030340b723e */ /* 0x000fe200000010ff */
[----:B------:R-:W-:Y:S01]  /*e140*/  IMAD.WIDE.U32 R24, R37, UR6, R24 ;  /* 0x0000000625187c25 */ /* 0x000fe2000f8e0018 */
[----:B------:R-:W-:-:S02]  /*e150*/  LOP3.LUT R138, R139, 0x380, RZ, 0xc0, !PT ;  /* 0x000003808b8a7812 */ /* 0x000fc400078ec0ff */
[----:B------:R-:W-:Y:S01]  /*e160*/  LOP3.LUT P0, RZ, R206, 0x3, RZ, 0xc0, !PT ;  /* 0x00000003ceff7812 */ /* 0x000fe2000780c0ff */
[----:B------:R-:W-:Y:S01]  /*e170*/  IMAD R37, R37, UR7, R12 ;  /* 0x0000000725257c24 */ /* 0x000fe2000f8e020c */
[----:B------:R1:W-:Y:S01]  /*e180*/  STSM.16.M88.4 [R156], R8 ;  /* 0x000000089c007844 */ /* 0x0003e20000000200 */
[----:B------:R-:W-:Y:S01]  /*e190*/  ULDC.64 UR6, c[0x0][0xb50] ;  /* 0x0002d40000067ab9 */ /* 0x000fe20000000a00 */
[----:B------:R-:W-:Y:S01]  /*e1a0*/  SHF.R.U64 R138, R138, 0x3, RZ ;  /* 0x000000038a8a7819 */ /* 0x000fe200000012ff */
[----:B------:R-:W-:Y:S01]  /*e1b0*/  IMAD R5, R172, UR5, RZ ;  /* 0x00000005ac057c24 */ /* 0x000fe2000f8e02ff */
[----:B0-----:R-:W-:Y:S02]  /*e1c0*/  LEA R34, P3, R24, UR6, 0x2 ;  /* 0x0000000618227c11 */ /* 0x001fe4000f8610ff */
[----:B------:R-:W-:Y:S02]  /*e1d0*/  MOV R154, R154 ;  /* 0x0000009a009a7202 */ /* 0x000fe40000000f00 */
[----:B------:R-:W-:Y:S01]  /*e1e0*/  F2FP.BF16.F32.PACK_AB R12, R105, R196 ;  /* 0x000000c4690c723e */ /* 0x000fe200000010ff */
[----:B------:R-:W-:Y:S01]  /*e1f0*/  SHFL.IDX PT, R42, R34, RZ, 0x1c1f ;  /* 0x001c1fff222a7589 */ /* 0x000fe200000e0000 */
[----:B------:R-:W-:-:S02]  /*e200*/  F2FP.BF16.F32.PACK_AB R13, R60, R56 ;  /* 0x000000383c0d723e */ /* 0x000fc400000010ff */
[----:B------:R-:W-:Y:S01]  /*e210*/  F2FP.BF16.F32.PACK_AB R14, R109, R197 ;  /* 0x000000c56d0e723e */ /* 0x000fe200000010ff */
[----:B------:R-:W-:Y:S01]  /*e220*/  SHFL.IDX PT, R52, R34, 0x1, 0x1c1f ;  /* 0x003c1f0022347f89 */ /* 0x000fe200000e0000 */
[----:B------:R-:W-:Y:S01]  /*e230*/  F2FP.BF16.F32.PACK_AB R15, R68, R64 ;  /* 0x00000040440f723e */ /* 0x000fe200000010ff */
[----:B-1----:R-:W-:Y:S01]  /*e240*/  IMAD.IADD R9, R25, 0x1, R37 ;  /* 0x0000000119097824 */ /* 0x002fe200078e0225 */
[----:B------:R-:W-:Y:S01]  /*e250*/  LOP3.LUT R138, R138, R139, RZ, 0x3c, !PT ;  /* 0x0000008b8a8a7212 */ /* 0x000fe200078e3cff */
[----:B------:R-:W-:Y:S02]  /*e260*/  VIADD R8, R26, 0x8 ;  /* 0x000000081a087836 */ /* 0x000fe40000000000 */
[----:B------:R0:W-:Y:S01]  /*e270*/  STSM.16.M88.4 [R154], R12 ;  /* 0x0000000c9a007844 */ /* 0x0001e20000000200 */
[----:B------:R-:W-:Y:S01]  /*e280*/  IMAD.X R139, RZ, RZ, R171, P1 ;  /* 0x000000ffff8b7224 */ /* 0x000fe200008e06ab */
[----:B------:R-:W-:Y:S02]  /*e290*/  LEA.HI.X R35, R24, UR7, R9, 0x2, P3 ;  /* 0x0000000718237c11 */ /* 0x000fe400098f1409 */
[----:B------:R-:W-:-:S02]  /*e2a0*/  ISETP.GE.OR P1, PT, R26, R5, P0 ;  /* 0x000000051a00720c */ /* 0x000fc40000726670 */
[----:B------:R-:W-:Y:S01]  /*e2b0*/  ISETP.GE.OR P0, PT, R8, R5, P0 ;  /* 0x000000050800720c */ /* 0x000fe20000706670 */
[----:B------:R-:W1:Y:S01]  /*e2c0*/  SHFL.IDX PT, R43, R35, RZ, 0x1c1f ;  /* 0x001c1fff232b7589 */ /* 0x000e6200000e0000 */
[----:B------:R-:W-:Y:S02]  /*e2d0*/  F2FP.BF16.F32.PACK_AB R8, R113, R198 ;  /* 0x000000c67108723e */ /* 0x000fe400000010ff */
[----:B------:R-:W-:Y:S01]  /*e2e0*/  F2FP.BF16.F32.PACK_AB R9, R76, R72 ;  /* 0x000000484c09723e */ /* 0x000fe200000010ff */
[----:B------:R-:W2:Y:S01]  /*e2f0*/  SHFL.IDX PT, R53, R35, 0x1, 0x1c1f ;  /* 0x003c1f0023357f89 */ /* 0x000ea200000e0000 */
[----:B------:R-:W-:Y:S02]  /*e300*/  F2FP.BF16.F32.PACK_AB R10, R117, R199 ;  /* 0x000000c7750a723e */ /* 0x000fe400000010ff */
[----:B------:R-:W-:Y:S02]  /*e310*/  F2FP.BF16.F32.PACK_AB R11, R84, R80 ;  /* 0x00000050540b723e */ /* 0x000fe400000010ff */
[----:B0-----:R-:W-:-:S02]  /*e320*/  F2FP.BF16.F32.PACK_AB R12, R121, R203 ;  /* 0x000000cb790c723e */ /* 0x001fc400000010ff */
[----:B------:R-:W-:Y:S01]  /*e330*/  F2FP.BF16.F32.PACK_AB R13, R92, R88 ;  /* 0x000000585c0d723e */ /* 0x000fe200000010ff */
[----:B------:R0:W-:Y:S01]  /*e340*/  STSM.16.M88.4 [R150], R8 ;  /* 0x0000000896007844 */ /* 0x0001e20000000200 */
        /* <DEDUP_REMOVED lines=8> */
[----:B------:R-:W-:Y:S01]  /*e3d0*/  F2FP.BF16.F32.PACK_AB R33, R128, R120 ;  /* 0x000000788021723e */ /* 0x000fe200000010ff */
[----:B------:R-:W-:Y:S01]  /*e3e0*/  STSM.16.M88.4 [R16], R24 ;  /* 0x0000001810007844 */ /* 0x000fe20000000200 */
[----:B------:R-:W-:Y:S01]  /*e3f0*/  F2FP.BF16.F32.PACK_AB R34, R141, R140 ;  /* 0x0000008c8d22723e */ /* 0x000fe200000010ff */
[----:B0-----:R-:W0:Y:S01]  /*e400*/  @P2 LDC R9, c[0x0][0xbf0] ;  /* 0x0002fc00ff092b82 */ /* 0x001e220000000800 */
[----:B------:R-:W-:Y:S02]  /*e410*/  F2FP.BF16.F32.PACK_AB R35, R175, R174 ;  /* 0x000000aeaf23723e */ /* 0x000fe400000010ff */
[----:B------:R-:W-:-:S02]  /*e420*/  F2FP.BF16.F32.PACK_AB R146, R149, R148 ;  /* 0x000000949592723e */ /* 0x000fc400000010ff */
[----:B------:R-:W-:Y:S01]  /*e430*/  F2FP.BF16.F32.PACK_AB R147, R0, R179 ;  /* 0x000000b30093723e */ /* 0x000fe200000010ff */
[----:B------:R-:W-:Y:S01]  /*e440*/  STSM.16.M88.4 [R2], R32 ;  /* 0x0000002002007844 */ /* 0x000fe20000000200 */
[----:B------:R-:W-:Y:S02]  /*e450*/  LOP3.LUT R122, R123, 0x380, RZ, 0xc0, !PT ;  /* 0x000003807b7a7812 */ /* 0x000fe400078ec0ff */
[----:B------:R-:W-:Y:S01]  /*e460*/  LOP3.LUT R126, R127, 0x380, RZ, 0xc0, !PT ;  /* 0x000003807f7e7812 */ /* 0x000fe200078ec0ff */
[----:B------:R-:W-:Y:S01]  /*e470*/  STSM.16.M88.4 [R40], R144 ;  /* 0x0000009028007844 */ /* 0x000fe20000000200 */
[----:B------:R-:W-:Y:S01]  /*e480*/  IMAD R0, R202, 0x20, R205 ;  /* 0x00000020ca007824 */ /* 0x000fe200078e02cd */
[----:B------:R-:W-:Y:S01]  /*e490*/  UIMAD UR5, UR10, UR8, URZ ;  /* 0x000000080a0572a4 */ /* 0x000fe2000f8e023f */
[----:B------:R-:W-:Y:S01]  /*e4a0*/  LOP3.LUT R130, R131, 0x380, RZ, 0xc0, !PT ;  /* 0x0000038083827812 */ /* 0x000fe200078ec0ff */
[----:B------:R-:W-:Y:S01]  /*e4b0*/  BAR.SYNC.DEFER_BLOCKING 0x1, 0x100 ;  /* 0x0044000000007b1d */ /* 0x000fe20000010000 */
[----:B------:R-:W-:Y:S01]  /*e4c0*/  UIMAD.WIDE.U32 UR6, UR40, UR8, URZ ;  /* 0x00000008280672a5 */ /* 0x000fe2000f8e003f */
[----:B------:R-:W-:Y:S01]  /*e4d0*/  SHF.R.U64 R122, R122, 0x3, RZ ;  /* 0x000000037a7a7819 */ /* 0x000fe200000012ff */
[----:B------:R-:W-:Y:S01]  /*e4e0*/  UIMAD UR5, UR40, UR9, UR5 ;  /* 0x00000009280572a4 */ /* 0x000fe2000f8e0205 */
[----:B------:R-:W-:-:S02]  /*e4f0*/  SHF.R.U64 R126, R126, 0x3, RZ ;  /* 0x000000037e7e7819 */ /* 0x000fc400000012ff */
[----:B------:R-:W-:Y:S01]  /*e500*/  ULDC.64 UR10, c[0x0][0xaf0] ;  /* 0x0002bc00000a7ab9 */ /* 0x000fe20000000a00 */
[----:B------:R-:W-:Y:S01]  /*e510*/  SHF.R.U64 R130, R130, 0x3, RZ ;  /* 0x0000000382827819 */ /* 0x000fe200000012ff */
[----:B-1----:R1:W-:Y:S01]  /*e520*/  @!P1 ST.E desc[UR46][R42.64], R4 ;  /* 0x000000042a009985 */ /* 0x0023e2000c10192e */
[----:B------:R-:W-:Y:S01]  /*e530*/  UIMAD UR8, UR12, UR10, URZ ;  /* 0x0000000a0c0872a4 */ /* 0x000fe2000f8e023f */
[----:B------:R-:W-:Y:S01]  /*e540*/  LOP3.LUT R122, R122, R123, RZ, 0x3c, !PT ;  /* 0x0000007b7a7a7212 */ /* 0x000fe200078e3cff */
[----:B------:R-:W-:Y:S01]  /*e550*/  UIADD3 UR7, UR7, UR5, URZ ;  /* 0x0000000507077290 */ /* 0x000fe2000fffe03f */
[----:B--2---:R2:W-:Y:S01]  /*e560*/  @!P0 ST.E desc[UR46][R52.64], R3 ;  /* 0x0000000334008985 */ /* 0x0045e2000c10192e */
[----:B------:R-:W-:Y:S02]  /*e570*/  LOP3.LUT R126, R126, R127, RZ, 0x3c, !PT ;  /* 0x0000007f7e7e7212 */ /* 0x000fe400078e3cff */
[----:B------:R-:W-:Y:S01]  /*e580*/  LOP3.LUT R130, R130, R131, RZ, 0x3c, !PT ;  /* 0x0000008382827212 */ /* 0x000fe200078e3cff */
[----:B------:R3:W5:Y:S01]  /*e590*/  LD.E.128 R44, desc[UR46][R6.64] ;  /* 0x0000002e062c7980 */ /* 0x000762000c101d00 */
[----:B-1----:R-:W-:Y:S01]  /*e5a0*/  VIADD R4, R0, UR43 ;  /* 0x0000002b00047c36 */ /* 0x002fe20008000000 */
[----:B------:R-:W-:Y:S01]  /*e5b0*/  UIMAD UR5, UR42, UR11, UR8 ;  /* 0x0000000b2a0572a4 */ /* 0x000fe2000f8e0208 */
[--C-:B------:R-:W-:Y:S01]  /*e5c0*/  IMAD.X R123, RZ, RZ, R171.reuse, P4 ;  /* 0x000000ffff7b7224 */ /* 0x100fe200020e06ab */
[----:B------:R-:W-:Y:S01]  /*e5d0*/  UIMAD.WIDE.U32 UR6, UR42, UR10, UR6 ;  /* 0x0000000a2a0672a5 */ /* 0x000fe2000f8e0006 */
[----:B--2---:R-:W1:Y:S01]  /*e5e0*/  @P2 LDC R3, c[0x0][0xbec] ;  /* 0x0002fb00ff032b82 */ /* 0x004e620000000800 */
[--C-:B------:R-:W-:Y:S01]  /*e5f0*/  IMAD.X R127, RZ, RZ, R171.reuse, P5 ;  /* 0x000000ffff7f7224 */ /* 0x100fe200028e06ab */
[----:B------:R-:W-:Y:S01]  /*e600*/  ULDC.64 UR8, c[0x0][0xae0] ;  /* 0x0002b80000087ab9 */ /* 0x000fe20000000a00 */
[----:B---3--:R-:W-:Y:S01]  /*e610*/  IMAD.MOV.U32 R7, RZ, RZ, R4 ;  /* 0x000000ffff077224 */ /* 0x008fe200078e0004 */
[----:B------:R-:W-:Y:S01]  /*e620*/  UIADD3 UR5, UR7, UR5, URZ ;  /* 0x0000000507057290 */ /* 0x000fe2000fffe03f */
[----:B------:R-:W-:Y:S01]  /*e630*/  IMAD.X R131, RZ, RZ, R171, P6 ;  /* 0x000000ffff837224 */ /* 0x000fe200030e06ab */
[----:B------:R2:W5:Y:S01]  /*e640*/  LD.E.128 R36, desc[UR46][R28.64] ;  /* 0x0000002e1c247980 */ /* 0x000562000c101d00 */
[----:B------:R-:W-:-:S03]  /*e650*/  IMAD.U32 R2, RZ, RZ, UR6 ;  /* 0x00000006ff027e24 */ /* 0x000fc6000f8e00ff */
[----:B------:R2:W5:Y:S04]  /*e660*/  LD.E.128 R48, desc[UR46][R20.64] ;  /* 0x0000002e14307980 */ /* 0x000568000c101d00 */
[----:B------:R-:W5:Y:S04]  /*e670*/  LD.E.128 R96, desc[UR46][R98.64] ;  /* 0x0000002e62607980 */ /* 0x000f68000c101d00 */
[----:B------:R-:W5:Y:S04]  /*e680*/  LD.E.128 R100, desc[UR46][R102.64] ;  /* 0x0000002e66647980 */ /* 0x000f68000c101d00 */
[----:B------:R-:W5:Y:S01]  /*e690*/  LD.E.128 R104, desc[UR46][R106.64] ;  /* 0x0000002e6a687980 */ /* 0x000f62000c101d00 */
[----:B-1----:R-:W-:-:S03]  /*e6a0*/  @P2 IMAD.HI.U32 R0, R4, R3, RZ ;  /* 0x0000000304002227 */ /* 0x002fc600078e00ff */
[----:B------:R-:W5:Y:S02]  /*e6b0*/  LD.E.128 R108, desc[UR46][R110.64] ;  /* 0x0000002e6e6c7980 */ /* 0x000f64000c101d00 */
[----:B0-----:R-:W-:Y:S02]  /*e6c0*/  @P2 SHF.R.U32.HI R7, RZ, R9, R0 ;  /* 0x00000009ff072219 */ /* 0x001fe40000011600 */
[----:B------:R-:W5:Y:S02]  /*e6d0*/  LD.E.128 R112, desc[UR46][R114.64] ;  /* 0x0000002e72707980 */ /* 0x000f64000c101d00 */
[--C-:B------:R-:W-:Y:S01]  /*e6e0*/  SHF.R.S32.HI R0, RZ, 0x1f, R7.reuse ;  /* 0x0000001fff007819 */ /* 0x100fe20000011407 */
[----:B------:R-:W-:Y:S01]  /*e6f0*/  IMAD.MOV R9, RZ, RZ, -R7 ;  /* 0x000000ffff097224 */ /* 0x000fe200078e0a07 */
[----:B------:R-:W5:Y:S01]  /*e700*/  LD.E.128 R116, desc[UR46][R118.64] ;  /* 0x0000002e76747980 */ /* 0x000f62000c101d00 */
[----:B------:R-:W-:Y:S01]  /*e710*/  IMAD.U32 R3, RZ, RZ, UR7 ;  /* 0x00000007ff037e24 */ /* 0x000fe2000f8e00ff */
[----:B------:R-:W-:Y:S01]  /*e720*/  ULDC.64 UR6, c[0x0][0xad8] ;  /* 0x0002b60000067ab9 */ /* 0x000fe20000000a00 */
[----:B------:R-:W-:Y:S01]  /*e730*/  IMAD R0, R0, UR8, RZ ;  /* 0x0000000800007c24 */ /* 0x000fe2000f8e02ff */
[----:B------:R-:W5:Y:S01]  /*e740*/  LD.E.128 R120, desc[UR46][R122.64] ;  /* 0x0000002e7a787980 */ /* 0x000f62000c101d00 */
[----:B------:R-:W-:-:S02]  /*e750*/  IMAD R9, R172, R9, R4 ;  /* 0x00000009ac097224 */ /* 0x000fc400078e0204 */
[----:B------:R-:W-:Y:S01]  /*e760*/  IMAD.U32 R3, RZ, RZ, UR5 ;  /* 0x00000005ff037e24 */ /* 0x000fe2000f8e00ff */
[----:B------:R-:W5:Y:S01]  /*e770*/  LD.E.128 R124, desc[UR46][R126.64] ;  /* 0x0000002e7e7c7980 */ /* 0x000f62000c101d00 */
[C---:B------:R-:W-:Y:S01]  /*e780*/  IMAD R11, R7.reuse, UR9, R0 ;  /* 0x00000009070b7c24 */ /* 0x040fe2000f8e0200 */
[----:B------:R-:W-:Y:S02]  /*e790*/  SHF.R.S32.HI R0, RZ, 0x1f, R9 ;  /* 0x0000001fff007819 */ /* 0x000fe40000011409 */
[----:B------:R-:W5:Y:S01]  /*e7a0*/  LD.E.128 R128, desc[UR46][R130.64] ;  /* 0x0000002e82807980 */ /* 0x000f62000c101d00 */
[----:B------:R-:W-:-:S03]  /*e7b0*/  IMAD.WIDE.U32 R2, R7, UR8, R2 ;  /* 0x0000000807027c25 */ /* 0x000fc6000f8e0002 */
[----:B------:R-:W5:Y:S04]  /*e7c0*/  LD.E.128 R132, desc[UR46][R134.64] ;  /* 0x0000002e86847980 */ /* 0x000f68000c101d00 */
[----:B------:R-:W5:Y:S04]  /*e7d0*/  LD.E.128 R136, desc[UR46][R138.64] ;  /* 0x0000002e8a887980 */ /* 0x000f68000c101d00 */
[----:B------:R-:W5:Y:S04]  /*e7e0*/  LD.E.128 R140, desc[UR46][R142.64] ;  /* 0x0000002e8e8c7980 */ /* 0x000f68000c101d00 */
[----:B------:R-:W5:Y:S01]  /*e7f0*/  LD.E.128 R28, desc[UR46][R30.64] ;  /* 0x0000002e1e1c7980 */ /* 0x000f62000c101d00 */
        /* <DEDUP_REMOVED lines=8> */
[----:B------:R-:W-:Y:S02]  /*e880*/  VIADD R14, R205, UR43 ;  /* 0x0000002bcd0e7c36 */ /* 0x000fe40008000000 */
[C---:B------:R-:W-:Y:S02]  /*e890*/  IMAD R7, R9.reuse, UR7, R4 ;  /* 0x0000000709077c24 */ /* 0x040fe4000f8e0204 */
[----:B------:R-:W-:Y:S01]  /*e8a0*/  IMAD.WIDE.U32 R2, R9, UR6, R2 ;  /* 0x0000000609027c25 */ /* 0x000fe2000f8e0002 */
[C---:B------:R-:W-:Y:S01]  /*e8b0*/  ISETP.GE.AND P2, PT, R14.reuse, R5, PT ;  /* 0x000000050e00720c */ /* 0x040fe20003f46270 */
[----:B------:R-:W-:Y:S02]  /*e8c0*/  ULDC.64 UR6, c[0x0][0xa80] ;  /* 0x0002a00000067ab9 */ /* 0x000fe40000000a00 */
[----:B------:R-:W-:Y:S01]  /*e8d0*/  VIADD R0, R14, 0x20 ;  /* 0x000000200e007836 */ /* 0x000fe20000000000 */
[----:B------:R-:W-:Y:S01]  /*e8e0*/  LEA R4, P3, R2, UR6, 0x1 ;  /* 0x0000000602047c11 */ /* 0x000fe2000f8608ff */
[----:B------:R-:W-:-:S02]  /*e8f0*/  IMAD.IADD R3, R3, 0x1, R7 ;  /* 0x0000000103037824 */ /* 0x000fc400078e0207 */
[----:B------:R-:W-:Y:S01]  /*e900*/  VIADD R176, R176, 0x22820 ;  /* 0x00022820b0b07836 */ /* 0x000fe20000000000 */
[-C--:B------:R-:W-:Y:S01]  /*e910*/  ISETP.GE.AND P1, PT, R0, R5.reuse, PT ;  /* 0x000000050000720c */ /* 0x080fe20003f26270 */
[----:B------:R-:W-:Y:S01]  /*e920*/  VIADD R0, R14, 0x40 ;  /* 0x000000400e007836 */ /* 0x000fe20000000000 */
[----:B------:R-:W-:Y:S02]  /*e930*/  LEA.HI.X R12, R2, UR7, R3, 0x1, P3 ;  /* 0x00000007020c7c11 */ /* 0x000fe400098f0c03 */
[----:B------:R-:W-:Y:S01]  /*e940*/  PRMT R176, RZ, 0x654, R176 ;  /* 0x00000654ffb07816 */ /* 0x000fe200000000b0 */
[----:B0-----:R2:W0:Y:S01]  /*e950*/  SHFL.IDX PT, R10, R4, RZ, 0x181f ;  /* 0x00181fff040a7589 */ /* 0x00142200000e0000 */
[----:B------:R-:W-:Y:S01]  /*e960*/  ISETP.GE.AND P0, PT, R0, R5, PT ;  /* 0x000000050000720c */ /* 0x000fe20003f06270 */
[----:B------:R-:W-:Y:S01]  /*e970*/  BSSY B1, `(.L_x_10901) ;  /* 0x0000015000017945 */ /* 0x000fe20003800000 */
[----:B------:R2:W-:Y:S01]  /*e980*/  SYNCS.ARRIVE.TRANS64.RED.A1T0 RZ, [R176+URZ], RZ ;  /* 0x000000ffb0ff79a7 */ /* 0x0005e2000810043f */
[----:B------:R2:W1:Y:S02]  /*e990*/  SHFL.IDX PT, R0, R12, RZ, 0x181f ;  /* 0x00181fff0c007589 */ /* 0x00046400000e0000 */
[----:B------:R-:W-:Y:S08]  /*e9a0*/  @P2 BRA `(.L_x_10902) ;  /* 0x0000000000442947 */ /* 0x000ff00003800000 */
        /* <DEDUP_REMOVED lines=17> */
.L_x_10902:
[----:B------:R-:W-:Y:S05]  /*eac0*/  BSYNC B1 ;  /* 0x0000000000017941 */ /* 0x000fea0003800000 */
.L_x_10901:
[----:B-1----:R1:W4:Y:S01]  /*ead0*/  SHFL.IDX PT, R0, R12, 0x1, 0x181f ;  /* 0x00381f000c007f89 */ /* 0x00232200000e0000 */
[----:B------:R-:W-:Y:S03]  /*eae0*/  BSSY B1, `(.L_x_10903) ;  /* 0x0000014000017945 */ /* 0x000fe60003800000 */
[----:B0--3--:R1:W0:Y:S01]  /*eaf0*/  SHFL.IDX PT, R10, R4, 0x1, 0x181f ;  /* 0x00381f00040a7f89 */ /* 0x00922200000e0000 */
        /* <DEDUP_REMOVED lines=11> */
[----:B-----5:R3:W-:Y:S01]  /*ebb0*/  @!P4 ST.E.128 desc[UR46][R2.64], R44 ;  /* 0x0000002c0200c985 */ /* 0x0207e2000c101d2e */
[----:B------:R-:W-:-:S02]  /*ebc0*/  @!P1 LEA R10, P5, R201, R10, 0x1 ;  /* 0x0000000ac90a9211 */ /* 0x000fc400078a08ff */
[-C--:B------:R-:W-:Y:S01]  /*ebd0*/  @!P2 LEA.HI.X R9, R23, R0.reuse, R211, 0x1, P6 ;  /* 0x000000001709a211 */ /* 0x080fe200030f0cd3 */
[----:B------:R3:W-:Y:S01]  /*ebe0*/  @!P3 ST.E.128 desc[UR46][R6.64], R104 ;  /* 0x000000680600b985 */ /* 0x0007e2000c101d2e */
[----:B------:R-:W-:-:S03]  /*ebf0*/  @!P1 LEA.HI.X R11, R201, R0, R210, 0x1, P5 ;  /* 0x00000000c90b9211 */ /* 0x000fc600028f0cd2 */
[----:B------:R3:W-:Y:S04]  /*ec00*/  @!P2 ST.E.128 desc[UR46][R8.64], R120 ;  /* 0x000000780800a985 */ /* 0x0007e8000c101d2e */
[----:B------:R3:W-:Y:S02]  /*ec10*/  @!P1 ST.E.128 desc[UR46][R10.64], R136 ;  /* 0x000000880a009985 */ /* 0x0007e4000c101d2e */
.L_x_10904:
[----:B------:R-:W-:Y:S05]  /*ec20*/  BSYNC B1 ;  /* 0x0000000000017941 */ /* 0x000fea0003800000 */
.L_x_10903:
[----:B----4-:R4:W1:Y:S01]  /*ec30*/  SHFL.IDX PT, R0, R12, 0x2, 0x181f ;  /* 0x00581f000c007f89 */ /* 0x01086200000e0000 */
        /* <DEDUP_REMOVED lines=11> */
[----:B-1----:R-:W-:Y:S02]  /*ecf0*/  @!P3 LEA.HI.X R3, R19, R0, R213, 0x1, P6 ;  /* 0x000000001303b211 */ /* 0x002fe400030f0cd5 */
[----:B------:R-:W-:Y:S02]  /*ed00*/  @!P0 LEA R10, P6, R201, R10, 0x1 ;  /* 0x0000000ac90a8211 */ /* 0x000fe400078c08ff */
[-C--:B------:R-:W-:Y:S01]  /*ed10*/  @!P2 LEA.HI.X R7, R200, R0.reuse, R212, 0x1, P5 ;  /* 0x00000000c807a211 */ /* 0x080fe200028f0cd4 */
[----:B-----5:R3:W-:Y:S01]  /*ed20*/  @!P3 ST.E.128 desc[UR46][R2.64], R48 ;  /* 0x000000300200b985 */ /* 0x0207e2000c101d2e */
[----:B------:R-:W-:-:S02]  /*ed30*/  @!P1 LEA.HI.X R9, R23, R0, R211, 0x1, P4 ;  /* 0x0000000017099211 */ /* 0x000fc400020f0cd3 */
[----:B------:R-:W-:Y:S01]  /*ed40*/  @!P0 LEA.HI.X R11, R201, R0, R210, 0x1, P6 ;  /* 0x00000000c90b8211 */ /* 0x000fe200030f0cd2 */
[----:B------:R3:W-:Y:S04]  /*ed50*/  @!P2 ST.E.128 desc[UR46][R6.64], R108 ;  /* 0x0000006c0600a985 */ /* 0x0007e8000c101d2e */
[----:B------:R3:W-:Y:S04]  /*ed60*/  @!P1 ST.E.128 desc[UR46][R8.64], R124 ;  /* 0x0000007c08009985 */ /* 0x0007e8000c101d2e */
[----:B------:R3:W-:Y:S02]  /*ed70*/  @!P0 ST.E.128 desc[UR46][R10.64], R140 ;  /* 0x0000008c0a008985 */ /* 0x0007e4000c101d2e */
.L_x_10906:
[----:B------:R-:W-:Y:S05]  /*ed80*/  BSYNC B1 ;  /* 0x0000000000017941 */ /* 0x000fea0003800000 */
.L_x_10905:
[----:B-1----:R-:W-:Y:S01]  /*ed90*/  VIADD R0, R14, 0x60 ;  /* 0x000000600e007836 */ /* 0x002fe20000000000 */
[----:B--2-4-:R-:W1:Y:S04]  /*eda0*/  SHFL.IDX PT, R12, R12, 0x3, 0x181f ;  /* 0x00781f000c0c7f89 */ /* 0x014e6800000e0000 */
[----:B------:R-:W-:Y:S01]  /*edb0*/  ISETP.GE.AND P0, PT, R0, R5, PT ;  /* 0x000000050000720c */ /* 0x000fe20003f06270 */
[----:B---3--:R2:W3:-:S12]  /*edc0*/  SHFL.IDX PT, R8, R4, 0x3, 0x181f ;  /* 0x00781f0004087f89 */ /* 0x0084d800000e0000 */
[----:B--2---:R-:W-:Y:S05]  /*edd0*/  @P0 BRA `(.L_x_10907) ;  /* 0x0000000c00200947 */ /* 0x004fea0003800000 */
[----:B------:R-:W-:Y:S02]  /*ede0*/  ULDC UR5, c[0x0][0xac8] ;  /* 0x0002b20000057ab9 */ /* 0x000fe40000000800 */
[----:B------:R-:W-:Y:S02]  /*edf0*/  ISETP.GE.AND P3, PT, R19, UR5, PT ;  /* 0x0000000513007c0c */ /* 0x000fe4000bf66270 */
[----:B------:R-:W-:Y:S02]  /*ee00*/  ISETP.GE.AND P4, PT, R200, UR5, PT ;  /* 0x00000005c8007c0c */ /* 0x000fe4000bf86270 */
[----:B------:R-:W-:-:S09]  /*ee10*/  ISETP.GE.AND P5, PT, R23, UR5, PT ;  /* 0x0000000517007c0c */ /* 0x000fd2000bfa6270 */
[-C--:B---3--:R-:W-:Y:S02]  /*ee20*/  @!P3 LEA R2, P0, R19, R8.reuse, 0x1 ;  /* 0x000000081302b211 */ /* 0x088fe400078008ff */
[CC--:B------:R-:W-:Y:S02]  /*ee30*/  @!P4 LEA R4, P1, R200.reuse, R8.reuse, 0x1 ;  /* 0x00000008c804c211 */ /* 0x0c0fe400078208ff */
[----:B------:R-:W-:Y:S02]  /*ee40*/  @!P5 LEA R6, P2, R23, R8, 0x1 ;  /* 0x000000081706d211 */ /* 0x000fe400078408ff */
[-C--:B-1----:R-:W-:Y:S02]  /*ee50*/  @!P3 LEA.HI.X R3, R19, R12.reuse, R213, 0x1, P0 ;  /* 0x0000000c1303b211 */ /* 0x082fe400000f0cd5 */
[-C--:B------:R-:W-:Y:S02]  /*ee60*/  @!P4 LEA.HI.X R5, R200, R12.reuse, R212, 0x1, P1 ;  /* 0x0000000cc805c211 */ /* 0x080fe400008f0cd4 */
[----:B------:R-:W-:Y:S01]  /*ee70*/  @!P5 LEA.HI.X R7, R23, R12, R211, 0x1, P2 ;  /* 0x0000000c1707d211 */ /* 0x000fe200010f0cd3 */
[----:B-----5:R1:W-:Y:S01]  /*ee80*/  @!P3 ST.E.128 desc[UR46][R2.64], R96 ;  /* 0x000000600200b985 */ /* 0x0203e2000c101d2e */
[----:B------:R-:W-:-:S03]  /*ee90*/  ISETP.GE.AND P0, PT, R201, UR5, PT ;  /* 0x00000005c9007c0c */ /* 0x000fc6000bf06270 */
[----:B------:R1:W-:Y:S04]  /*eea0*/  @!P4 ST.E.128 desc[UR46][R4.64], R112 ;  /* 0x000000700400c985 */ /* 0x0003e8000c101d2e */
[----:B------:R1:W-:Y:S06]  /*eeb0*/  @!P5 ST.E.128 desc[UR46][R6.64], R128 ;  /* 0x000000800600d985 */ /* 0x0003ec000c101d2e */
[----:B------:R-:W-:Y:S05]  /*eec0*/  @P0 BRA `(.L_x_10907) ;  /* 0x0000000800e40947 */ /* 0x000fea0003800000 */
[----:B-1----:R-:W-:-:S04]  /*eed0*/  LEA R2, P0, R201, R8, 0x1 ;  /* 0x00000008c9027211 */ /* 0x002fc800078008ff */
[----:B------:R-:W-:-:S05]  /*eee0*/  LEA.HI.X R3, R201, R12, R210, 0x1, P0 ;  /* 0x0000000cc9037211 */ /* 0x000fca00000f0cd2 */
[----:B------:R1:W-:Y:S01]  /*eef0*/  ST.E.128 desc[UR46][R2.64], R28 ;  /* 0x0000001c02007985 */ /* 0x0003e2000c101d2e */
[----:B------:R-:W-:Y:S05]  /*ef00*/  BRA `(.L_x_10907) ;  /* 0x0000000800d47947 */ /* 0x000fea0003800000 */
.L_x_10900:
[----:B------:R-:W0:Y:S01]  /*ef10*/  LDC R8, c[0x0][0xbe8] ;  /* 0x0002fa00ff087b82 */ /* 0x000e220000000800 */
[----:B------:R-:W-:Y:S01]  /*ef20*/  ISETP.GE.AND P0, PT, R214, 0x80, PT ;  /* 0x00000080d600780c */ /* 0x000fe20003f06270 */
[----:B------:R-:W-:Y:S01]  /*ef30*/  USHF.R.S32.HI UR8, URZ, 0x1f, UR40 ;  /* 0x0000001f3f087899 */ /* 0x000fe20008011428 */
[----:B------:R-:W-:Y:S01]  /*ef40*/  BSSY B1, `(.L_x_10908) ;  /* 0x000002f000017945 */ /* 0x000fe20003800000 */
[----:B------:R-:W-:Y:S01]  /*ef50*/  USHF.R.S32.HI UR9, URZ, 0x1f, UR42 ;  /* 0x0000001f3f097899 */ /* 0x000fe2000801142a */
[----:B------:R-:W-:Y:S01]  /*ef60*/  IMAD R6, R202, 0x20, R205 ;  /* 0x00000020ca067824 */ /* 0x000fe200078e02cd */
        /* <DEDUP_REMOVED lines=44> */
.L_x_10909:
[----:B------:R-:W-:Y:S05]  /*f230*/  BSYNC B1 ;  /* 0x0000000000017941 */ /* 0x000fea0003800000 */
.L_x_10908:
[----:B------:R-:W-:Y:S01]  /*f240*/  ULDC.64 UR10, c[0x0][0xae8] ;  /* 0x0002ba00000a7ab9 */ /* 0x000fe20000000a00 */
[----:B------:R-:W-:Y:S01]  /*f250*/  VIADD R6, R6, UR43 ;  /* 0x0000002b06067c36 */ /* 0x000fe20008000000 */
[----:B------:R-:W-:Y:S01]  /*f260*/  UIMAD UR5, UR8, UR10, URZ ;  /* 0x0000000a080572a4 */ /* 0x000fe2000f8e023f */
[----:B------:R-:W-:Y:S01]  /*f270*/  BSSY B1, `(.L_x_10910) ;  /* 0x000003c000017945 */ /* 0x000fe20003800000 */
[----:B------:R-:W-:Y:S01]  /*f280*/  UIMAD.WIDE.U32 UR6, UR40, UR10, URZ ;  /* 0x0000000a280672a5 */ /* 0x000fe2000f8e003f */
[----:B0-----:R-:W-:Y:S01]  /*f290*/  @P1 IMAD.HI.U32 R0, R6, R9, RZ ;  /* 0x0000000906001227 */ /* 0x001fe200078e00ff */
[----:B------:R-:W-:-:S03]  /*f2a0*/  UIMAD UR5, UR40, UR11, UR5 ;  /* 0x0000000b280572a4 */ /* 0x000fc6000f8e0205 */
[----:B------:R-:W-:Y:S01]  /*f2b0*/  ULDC.64 UR10, c[0x0][0xaf0] ;  /* 0x0002bc00000a7ab9 */ /* 0x000fe20000000a00 */
[----:B------:R-:W-:Y:S01]  /*f2c0*/  UIADD3 UR7, UR7, UR5, URZ ;  /* 0x0000000507077290 */ /* 0x000fe2000fffe03f */
[----:B--2---:R-:W-:Y:S01]  /*f2d0*/  IMAD.MOV.U32 R5, RZ, RZ, R6 ;  /* 0x000000ffff057224 */ /* 0x004fe200078e0006 */
        /* <DEDUP_REMOVED lines=10> */
[----:B------:R-:W-:Y:S02]  /*f380*/  IMAD R7, R8, R7, R6 ;  /* 0x0000000708077224 */ /* 0x000fe400078e0206 */
        /* <DEDUP_REMOVED lines=9> */
[----:B------:R-:W-:Y:S02]  /*f420*/  VIADD R6, R205, UR43 ;  /* 0x0000002bcd067c36 */ /* 0x000fe40008000000 */
        /* <DEDUP_REMOVED lines=32> */
.L_x_10911:
[----:B------:R-:W-:Y:S05]  /*f630*/  BSYNC B1 ;  /* 0x0000000000017941 */ /* 0x000fea0003800000 */
.L_x_10910:
[----:B--2---:R2:W4:Y:S01]  /*f640*/  SHFL.IDX PT, R0, R5, 0x1, 0x181f ;  /* 0x00381f0005007f89 */ /* 0x00452200000e0000 */
[----:B------:R-:W-:Y:S03]  /*f650*/  BSSY B1, `(.L_x_10912) ;  /* 0x0000014000017945 */ /* 0x000fe60003800000 */
[----:B-1-3--:R2:W1:Y:S01]  /*f660*/  SHFL.IDX PT, R2, R4, 0x1, 0x181f ;  /* 0x00381f0004027f89 */ /* 0x00a46200000e0000 */
        /* <DEDUP_REMOVED lines=8> */
[----:B----4-:R-:W-:Y:S02]  /*f6f0*/  @!P4 LEA.HI.X R11, R19, R0, R213, 0x1, P6 ;  /* 0x00000000130bc211 */ /* 0x010fe400030f0cd5 */
        /* <DEDUP_REMOVED lines=9> */
.L_x_10913:
[----:B------:R-:W-:Y:S05]  /*f790*/  BSYNC B1 ;  /* 0x0000000000017941 */ /* 0x000fea0003800000 */
.L_x_10912:
[----:B----4-:R4:W0:Y:S01]  /*f7a0*/  SHFL.IDX PT, R0, R5, 0x2, 0x181f ;  /* 0x00581f0005007f89 */ /* 0x01082200000e0000 */
        /* <DEDUP_REMOVED lines=20> */
.L_x_10915:
[----:B------:R-:W-:Y:S05]  /*f8f0*/  BSYNC B1 ;  /* 0x0000000000017941 */ /* 0x000fea0003800000 */
.L_x_10914:
[----:B---3--:R-:W-:Y:S01]  /*f900*/  VIADD R3, R6, 0x60 ;  /* 0x0000006006037836 */ /* 0x008fe20000000000 */
[----:B0-----:R0:W3:Y:S04]  /*f910*/  SHFL.IDX PT, R0, R5, 0x3, 0x181f ;  /* 0x00781f0005007f89 */ /* 0x0010e800000e0000 */
[----:B------:R-:W-:Y:S01]  /*f920*/  ISETP.GE.AND P0, PT, R3, R9, PT ;  /* 0x000000090300720c */ /* 0x000fe20003f06270 */
[----:B-1----:R0:W1:-:S12]  /*f930*/  SHFL.IDX PT, R2, R4, 0x3, 0x181f ;  /* 0x00781f0004027f89 */ /* 0x00205800000e0000 */
[----:B0-----:R-:W-:Y:S05]  /*f940*/  @P0 BRA `(.L_x_10907) ;  /* 0x0000000000440947 */ /* 0x001fea0003800000 */
[----:B------:R-:W-:Y:S02]  /*f950*/  ULDC UR5, c[0x0][0xac8] ;  /* 0x0002b20000057ab9 */ /* 0x000fe40000000800 */
[----:B------:R-:W-:Y:S02]  /*f960*/  ISETP.GE.AND P3, PT, R19, UR5, PT ;  /* 0x0000000513007c0c */ /* 0x000fe4000bf66270 */
[----:B------:R-:W-:Y:S02]  /*f970*/  ISETP.GE.AND P2, PT, R200, UR5, PT ;  /* 0x00000005c8007c0c */ /* 0x000fe4000bf46270 */
[----:B------:R-:W-:Y:S02]  /*f980*/  ISETP.GE.AND P1, PT, R23, UR5, PT ;  /* 0x0000000517007c0c */ /* 0x000fe4000bf26270 */
[----:B------:R-:W-:-:S07]  /*f990*/  ISETP.GE.AND P0, PT, R201, UR5, PT ;  /* 0x00000005c9007c0c */ /* 0x000fce000bf06270 */
[-C--:B-12-4-:R-:W-:Y:S02]  /*f9a0*/  @!P3 LEA R4, P6, R19, R2.reuse, 0x1 ;  /* 0x000000021304b211 */ /* 0x096fe400078c08ff */
[CC--:B------:R-:W-:Y:S02]  /*f9b0*/  @!P2 LEA R6, P5, R200.reuse, R2.reuse, 0x1 ;  /* 0x00000002c806a211 */ /* 0x0c0fe400078a08ff */
[----:B------:R-:W-:Y:S02]  /*f9c0*/  @!P1 LEA R8, P4, R23, R2, 0x1 ;  /* 0x0000000217089211 */ /* 0x000fe400078808ff */
[----:B---3--:R-:W-:Y:S02]  /*f9d0*/  @!P3 LEA.HI.X R5, R19, R0, R213, 0x1, P6 ;  /* 0x000000001305b211 */ /* 0x008fe400030f0cd5 */
        /* <DEDUP_REMOVED lines=8> */
.L_x_10907:
[----:B------:R-:W-:Y:S05]  /*fa60*/  BSYNC B0 ;  /* 0x0000000000007941 */ /* 0x000fea0003800000 */
.L_x_10899:
[----:B------:R-:W-:Y:S02]  /*fa70*/  ULDC UR5, c[0x0][0xc38] ;  /* 0x00030e0000057ab9 */ /* 0x000fe40000000800 */
[----:B------:R-:W-:-:S06]  /*fa80*/  UISETP.GE.AND UP0, UPT, UR4, UR5, UPT ;  /* 0x000000050400728c */ /* 0x000fcc000bf06270 */
[----:B------:R-:W-:-:S13]  /*fa90*/  PLOP3.LUT P0, PT, PT, PT, UP0, 0x80, 0x0 ;  /* 0x000000000000781c */ /* 0x000fda0003f0f008 */
[----:B------:R-:W-:Y:S05]  /*faa0*/  @!P0 BRA `(.L_x_10916) ;  /* 0xffffff1000d08947 */ /* 0x000fea000383ffff */
[----:B------:R-:W-:Y:S05]  /*fab0*/  EXIT ;  /* 0x000000000000794d */ /* 0x000fea0003800000 */
.L_x_10818:
        /* <DEDUP_REMOVED lines=26> */
[----:B------:R-:W-:-:S04]  /*fc60*/  LOP3.LUT R2, R0, 0x1f8, RZ, 0xc0, !PT ;  /* 0x000001f800027812 */ /* 0x000fc800078ec0ff */
[----:B------:R-:W-:Y:S01]  /*fc70*/  LOP3.LUT R3, R2, 0x38, R5, 0x78, !PT ;  /* 0x0000003802037812 */ /* 0x000fe200078e7805 */
[----:B------:R-:W-:Y:S01]  /*fc80*/  IMAD.SHL.U32 R2, R4, 0x8, RZ ;  /* 0x0000000804027824 */ /* 0x000fe200078e00ff */
[----:B------:R-:W-:-:S04]  /*fc90*/  SHF.R.U32.HI R4, RZ, 0x3, R4 ;  /* 0x00000003ff047819 */ /* 0x000fc80000011604 */
[----:B------:R-:W-:Y:S01]  /*fca0*/  LOP3.LUT R3, R3, 0x200, R2, 0xf8, !PT ;  /* 0x0000020003037812 */ /* 0x000fe200078ef802 */
[----:B------:R-:W-:-:S04]  /*fcb0*/  IMAD.SHL.U32 R2, R5, 0x10, RZ ;  /* 0x0000001005027824 */ /* 0x000fc800078e00ff */
[----:B------:R-:W-:Y:S01]  /*fcc0*/  IMAD R3, R3, 0x2, R18 ;  /* 0x0000000203037824 */ /* 0x000fe200078e0212 */
[----:B------:R-:W-:Y:S01]  /*fcd0*/  LOP3.LUT R0, R4, 0x70, R2, 0xf8, !PT ;  /* 0x0000007004007812 */ /* 0x000fe200078ef802 */
[----:B------:R-:W-:Y:S02]  /*fce0*/  IMAD.U32 R2, RZ, RZ, UR6 ;  /* 0x00000006ff027e24 */ /* 0x000fe4000f8e00ff */
[----:B------:R-:W-:Y:S01]  /*fcf0*/  IMAD.MOV.U32 R0, RZ, RZ, 0x1 ;  /* 0x00000001ff007424 */ /* 0x000fe200078e00ff */
[----:B------:R0:W-:Y:S04]  /*fd00*/  STL [R1+0x10], R3 ;  /* 0x0000100301007387 */ /* 0x0001e80000100800 */
[----:B------:R0:W-:Y:S04]  /*fd10*/  STL [R1+0xc], R2 ;  /* 0x00000c0201007387 */ /* 0x0001e80000100800 */
[----:B------:R0:W-:Y:S04]  /*fd20*/  STL [R1+0x18], RZ ;  /* 0x000018ff01007387 */ /* 0x0001e80000100800 */
[----:B------:R0:W-:Y:S02]  /*fd30*/  STL [R1+0x4], R0 ;  /* 0x0000040001007387 */ /* 0x0001e40000100800 */
.L_x_11013:
        /* <DEDUP_REMOVED lines=23> */
.L_x_10918:
[----:B------:R-:W-:Y:S01]  /*feb0*/  ULDC UR9, c[0x0][0xc54] ;  /* 0x0003150000097ab9 */ /* 0x000fe20000000800 */
[----:B------:R-:W-:Y:S01]  /*fec0*/  UMOV UR6, UR8 ;  /* 0x0000000800067c82 */ /* 0x000fe20008000000 */
[----:B------:R-:W-:-:S11]  /*fed0*/  UISETP.NE.AND UP0, UPT, UR9, 0x1, UPT ;  /* 0x000000010900788c */ /* 0x000fd6000bf05270 */
[----:B------:R-:W-:Y:S02]  /*fee0*/  @UP0 ULDC.64 UR10, c[0x0][0xc58] ;  /* 0x00031600000a0ab9 */ /* 0x000fe40000000a00 */
[----:B------:R-:W-:-:S04]  /*fef0*/  UIMAD.WIDE.U32 UR4, UR8, UR10, URZ ;  /* 0x0000000a080472a5 */ /* 0x000fc8000f8e003f */
[----:B------:R-:W-:-:S04]  /*ff00*/  @UP0 USHF.R.U32.HI UR6, URZ, UR11, UR5 ;  /* 0x0000000b3f060299 */ /* 0x000fc80008011605 */
[----:B------:R-:W-:-:S12]  /*ff10*/  UIMAD UR4, UR6, UR9, URZ ;  /* 0x00000009060472a4 */ /* 0x000fd8000f8e023f */
.L_x_10919:
        /* <DEDUP_REMOVED lines=48> */
.L_x_10921:
[----:B------:R-:W-:-:S11]  /*10220*/  UISETP.NE.AND UP0, UPT, UR5, 0x1, UPT ;  /* 0x000000010500788c */ /* 0x000fd6000bf05270 */
[----:B------:R-:W-:Y:S02]  /*10230*/  @UP0 ULDC.64 UR12, c[0x0][0x9e8] ;  /* 0x00027a00000c0ab9 */ /* 0x000fe40000000a00 */
[----:B------:R-:W-:-:S04]  /*10240*/  UIMAD.WIDE.U32 UR8, UR10, UR12, URZ ;  /* 0x0000000c0a0872a5 */ /* 0x000fc8000f8e003f */
[----:B------:R-:W-:-:S12]  /*10250*/  @UP0 USHF.R.U32.HI UR10, URZ, UR13, UR9 ;  /* 0x0000000d3f0a0299 */ /* 0x000fd80008011609 */
.L_x_10922:
[----:B------:R-:W-:-:S04]  /*10260*/  UIMAD UR10, UR10, UR5, UR5 ;  /* 0x000000050a0a72a4 */ /* 0x000fc8000f8e0205 */
[----:B------:R-:W-:-:S04]  /*10270*/  UISETP.LT.AND UP0, UPT, UR4, UR10, UPT ;  /* 0x0000000a0400728c */ /* 0x000fc8000bf01270 */
[----:B------:R-:W-:-:S12]  /*10280*/  USEL UR4, UR4, UR10, UP0 ;  /* 0x0000000a04047287 */ /* 0x000fd80008000000 */
.L_x_10920:
        /* <DEDUP_REMOVED lines=31> */
.L_x_10924:
[----:B------:R-:W-:-:S11]  /*10480*/  UISETP.NE.AND UP0, UPT, UR5, 0x1, UPT ;  /* 0x000000010500788c */ /* 0x000fd6000bf05270 */
[----:B------:R-:W-:Y:S02]  /*10490*/  @UP0 ULDC.64 UR10, c[0x0][0x9e8] ;  /* 0x00027a00000a0ab9 */ /* 0x000fe40000000a00 */
[----:B------:R-:W-:-:S04]  /*104a0*/  UIMAD.WIDE.U32 UR6, UR4, UR10, URZ ;  /* 0x0000000a040672a5 */ /* 0x000fc8000f8e003f */
[----:B------:R-:W-:-:S12]  /*104b0*/  @UP0 USHF.R.U32.HI UR4, URZ, UR11, UR7 ;  /* 0x0000000b3f040299 */ /* 0x000fd80008011607 */
.L_x_10925:
[----:B------:R-:W-:-:S04]  /*104c0*/  UIMAD UR4, UR4, UR5, URZ ;  /* 0x00000005040472a4 */ /* 0x000fc8000f8e023f */
[----:B------:R-:W-:-:S04]  /*104d0*/  UISETP.LT.AND UP0, UPT, UR8, UR4, UPT ;  /* 0x000000040800728c */ /* 0x000fc8000bf01270 */
[----:B------:R-:W-:-:S12]  /*104e0*/  USEL UR8, UR8, UR4, !UP0 ;  /* 0x0000000408087287 */ /* 0x000fd8000c000000 */
.L_x_10923:
        /* <DEDUP_REMOVED lines=27> */
.L_x_10927:
        /* <DEDUP_REMOVED lines=20> */
.L_x_10930:
[----:B------:R-:W-:Y:S05]  /*107e0*/  BSYNC B6 ;  /* 0x0000000000067941 */ /* 0x000fea0003800000 */
.L_x_10929:
        /* <DEDUP_REMOVED lines=20> */
.L_x_10933:
        /* <DEDUP_REMOVED lines=15> */
.L_x_10932:
[----:B------:R-:W-:Y:S05]  /*10a20*/  BSYNC B6 ;  /* 0x0000000000067941 */ /* 0x000fea0003800000 */
.L_x_10931:
        /* <DEDUP_REMOVED lines=27> */
.L_x_11028:
        /* <DEDUP_REMOVED lines=9> */
.L_x_11031:
[----:B------:R-:W-:Y:S05]  /*10c70*/  @!P6 BRA `(.L_x_10935) ;  /* 0x0000000000e0e947 */ /* 0x000fea0003800000 */
[----:B------:R-:W-:Y:S01]  /*10c80*/  IMAD.MOV.U32 R16, RZ, RZ, R7 ;  /* 0x000000ffff107224 */ /* 0x000fe200078e0007 */
[----:B------:R-:W-:Y:S06]  /*10c90*/  @!P1 BRA `(.L_x_10937) ;  /* 0x00000000004c9947 */ /* 0x000fec0003800000 */
[----:B------:R-:W-:Y:S01]  /*10ca0*/  IMAD.MOV.U32 R9, RZ, RZ, R0 ;  /* 0x000000ffff097224 */ /* 0x000fe200078e0000 */
[----:B------:R-:W-:Y:S01]  /*10cb0*/  ULDC.64 UR4, c[0x0][0x428] ;  /* 0x00010a0000047ab9 */ /* 0x000fe20000000a00 */
[----:B------:R-:W2:Y:S02]  /*10cc0*/  LDC R0, c[0x0][0x43c] ;  /* 0x00010f00ff007b82 */ /* 0x000ea40000000800 */
[----:B--2---:R-:W-:-:S13]  /*10cd0*/  ISETP.NE.AND P0, PT, R0, 0x1, PT ;  /* 0x000000010000780c */ /* 0x004fda0003f05270 */
[----:B-1----:R-:W1:Y:S02]  /*10ce0*/  @P0 LDC.64 R4, c[0x0][0x440] ;  /* 0x00011000ff040b82 */ /* 0x002e640000000a00 */
[----:B-1----:R-:W-:-:S04]  /*10cf0*/  @P0 IMAD.HI.U32 R6, R9, R4, RZ ;  /* 0x0000000409060227 */ /* 0x002fc800078e00ff */
[----:B------:R-:W-:Y:S01]  /*10d00*/  IMAD.MOV.U32 R4, RZ, RZ, R9 ;  /* 0x000000ffff047224 */ /* 0x000fe200078e0009 */
[----:B------:R-:W-:-:S05]  /*10d10*/  @P0 SHF.R.U32.HI R4, RZ, R5, R6 ;  /* 0x00000005ff040219 */ /* 0x000fca0000011606 */
[----:B------:R-:W-:-:S04]  /*10d20*/  IMAD.MOV R5, RZ, RZ, -R4 ;  /* 0x000000ffff057224 */ /* 0x000fc800078e0a04 */
[----:B------:R-:W-:Y:S01]  /*10d30*/  IMAD R9, R0, R5, R9 ;  /* 0x0000000500097224 */ /* 0x000fe200078e0209 */
[----:B------:R-:W-:Y:S01]  /*10d40*/  SHF.R.S32.HI R5, RZ, 0x1f, R4 ;  /* 0x0000001fff057819 */ /* 0x000fe20000011404 */
[----:B------:R-:W-:-:S03]  /*10d50*/  IMAD R0, R8, UR4, RZ ;  /* 0x0000000408007c24 */ /* 0x000fc6000f8e02ff */
[----:B------:R2:W-:Y:S01]  /*10d60*/  STL [R1+0x14], R9 ;  /* 0x0000140901007387 */ /* 0x0005e20000100800 */
[----:B------:R-:W-:-:S04]  /*10d70*/  IMAD.WIDE.U32 R4, R7, UR4, R4 ;  /* 0x0000000407047c25 */ /* 0x000fc8000f8e0004 */
[----:B------:R-:W-:Y:S01]  /*10d80*/  IMAD R0, R7, UR5, R0 ;  /* 0x0000000507007c24 */ /* 0x000fe2000f8e0200 */
[----:B------:R-:W-:-:S03]  /*10d90*/  LEA R2, P0, R4, R2, 0x2 ;  /* 0x0000000204027211 */ /* 0x000fc600078010ff */
[----:B------:R-:W-:-:S05]  /*10da0*/  IMAD.IADD R0, R5, 0x1, R0 ;  /* 0x0000000105007824 */ /* 0x000fca00078e0200 */
[----:B------:R-:W-:-:S05]  /*10db0*/  LEA.HI.X R3, R4, R3, R0, 0x2, P0 ;  /* 0x0000000304037211 */ /* 0x000fca00000f1400 */
[----:B------:R2:W5:Y:S02]  /*10dc0*/  LDG.E R16, desc[UR46][R2.64] ;  /* 0x0000002e02107981 */ /* 0x000564000c1e1900 */
.L_x_10937:
[----:B------:R-:W3:Y:S01]  /*10dd0*/  LDL R0, [R1+0x4] ;  /* 0x0000040001007983 */ /* 0x000ee20000100800 */
[----:B--2---:R-:W-:Y:S01]  /*10de0*/  IMAD R3, R19, 0x8, R18 ;  /* 0x0000000813037824 */ /* 0x004fe200078e0212 */
[----:B0-----:R-:W0:Y:S02]  /*10df0*/  S2R R7, SR_TID.X ;  /* 0x0000000000077919 */ /* 0x001e240000002100 */
[----:B0-----:R-:W-:-:S04]  /*10e00*/  LOP3.LUT R7, R7, 0x7f, RZ, 0xc0, !PT ;  /* 0x0000007f07077812 */ /* 0x001fc800078ec0ff */
[----:B------:R-:W-:Y:S02]  /*10e10*/  ISETP.NE.AND P1, PT, R7, RZ, PT ;  /* 0x000000ff0700720c */ /* 0x000fe40003f25270 */
[----:B---3--:R-:W-:-:S04]  /*10e20*/  SHF.L.U32 R0, R0, 0x1f, RZ ;  /* 0x0000001f00007819 */ /* 0x008fc800000006ff */
[----:B------:R-:W0:Y:S02]  /*10e30*/  SYNCS.PHASECHK.TRANS64.TRYWAIT P0, [R3+URZ+0x22840], R0 ;  /* 0x02284000030075a7 */ /* 0x000e24000800017f */
[----:B0-----:R-:W-:Y:S05]  /*10e40*/  @!P0 BRA `(.L_x_10938) ;  /* 0x0000003800ec8947 */ /* 0x001fea0003800000 */
.L_x_11032:
        /* <DEDUP_REMOVED lines=8> */
.L_x_10939:
        /* <DEDUP_REMOVED lines=11> */
[----:B------:R-:W-:-:S04]  /*10f80*/  LOP3.LUT R17, R17, 0xfffffffd, RZ, 0xc0, !PT ;  /* 0xfffffffd11117812 */ /* 0x000fc800078ec0ff */
[----:B------:R-:W-:-:S04]  /*10f90*/  UIADD3 UR33, UR33, 0x22830, URZ ;  /* 0x0002283021217890 */ /* 0x000fc8000fffe03f */
[----:B------:R-:W-:Y:S02]  /*10fa0*/  UIADD3 UR32, UR32, 0x1c400, URZ ;  /* 0x0001c40020207890 */ /* 0x000fe4000fffe03f */
[----:B------:R-:W-:Y:S02]  /*10fb0*/  @P0 LOP3.LUT R17, R17, 0x2, RZ, 0xfc, !PT ;  /* 0x0000000211110812 */ /* 0x000fe400078efcff */
[----:B--2---:R-:W-:-:S13]  /*10fc0*/  R2UR UR35, R2 ;  /* 0x00000000022372ca */ /* 0x004fda00000e0000 */
[----:B------:R-:W-:-:S09]  /*10fd0*/  UIMAD UR35, UR35, 0x60, URZ ;  /* 0x00000060232378a4 */ /* 0x000fd2000f8e023f */
[----:B------:R2:W-:Y:S02]  /*10fe0*/  UTMALDG.4D [UR32], [UR4], desc[UR6] ;  /* 0x00000620040075b4 */ /* 0x0005e40008019000 */
[----:B--2---:R-:W-:Y:S01]  /*10ff0*/  NOP ;  /* 0x0000000000007918 */ /* 0x004fe20000000000 */
.L_x_10935:
[----:B------:R-:W-:Y:S01]  /*11000*/  VIADD R0, R18, 0x18400 ;  /* 0x0001840012007836 */ /* 0x000fe20000000000 */
        /* <DEDUP_REMOVED lines=21> */
.L_x_10941:
[----:B------:R-:W-:Y:S05]  /*11160*/  BSYNC B6 ;  /* 0x0000000000067941 */ /* 0x000fea0003800000 */
.L_x_10940:
[----:B------:R2:W5:Y:S01]  /*11170*/  LDL R10, [R1+0x10] ;  /* 0x00001000010a7983 */ /* 0x0005620000100800 */
[----:B0-----:R-:W0:Y:S01]  /*11180*/  LDC R7, c[0x0][0x448] ;  /* 0x00011200ff077b82 */ /* 0x001e220000000800 */
[----:B------:R-:W3:Y:S01]  /*11190*/  S2R R2, SR_TID.X ;  /* 0x0000000000027919 */ /* 0x000ee20000002100 */
[----:B------:R-:W-:Y:S01]  /*111a0*/  USHF.R.S32.HI UR4, URZ, 0x1f, UR36 ;  /* 0x0000001f3f047899 */ /* 0x000fe20008011424 */
[----:B------:R-:W-:Y:S01]  /*111b0*/  ULDC.64 UR8, c[0x0][0x2d8] ;  /* 0x0000b60000087ab9 */ /* 0x000fe20000000a00 */
[----:B0-----:R-:W-:Y:S02]  /*111c0*/  ISETP.NE.AND P0, PT, R7, 0x1, PT ;  /* 0x000000010700780c */ /* 0x001fe40003f05270 */
[C---:B---3--:R-:W-:Y:S01]  /*111d0*/  LOP3.LUT R0, R2.reuse, 0x7f, RZ, 0xc0, !PT ;  /* 0x0000007f02007812 */ /* 0x048fe200078ec0ff */
[----:B------:R-:W-:-:S10]  /*111e0*/  IMAD.SHL.U32 R2, R2, 0x10, RZ ;  /* 0x0000001002027824 */ /* 0x000fd400078e00ff */
[----:B------:R-:W0:Y:S01]  /*111f0*/  @P0 LDC R3, c[0x0][0x44c] ;  /* 0x00011300ff030b82 */ /* 0x000e220000000800 */
[----:B------:R-:W-:-:S04]  /*11200*/  SHF.R.U32.HI R0, RZ, 0x3, R0 ;  /* 0x00000003ff007819 */ /* 0x000fc80000011600 */
[----:B------:R-:W-:-:S03]  /*11210*/  LOP3.LUT R2, R0, 0x70, R2, 0xf8, !PT ;  /* 0x0000007000027812 */ /* 0x000fc600078ef802 */
[----:B------:R-:W3:Y:S01]  /*11220*/  @P0 LDC R0, c[0x0][0x450] ;  /* 0x00011400ff000b82 */ /* 0x000ee20000000800 */
[----:B------:R-:W-:Y:S01]  /*11230*/  UIMAD UR6, UR4, UR8, URZ ;  /* 0x00000008040672a4 */ /* 0x000fe2000f8e023f */
[----:B------:R-:W-:Y:S01]  /*11240*/  VIADD R2, R2, UR40 ;  /* 0x0000002802027c36 */ /* 0x000fe20008000000 */
[----:B------:R-:W-:Y:S02]  /*11250*/  UIMAD.WIDE.U32 UR4, UR36, UR8, URZ ;  /* 0x00000008240472a5 */ /* 0x000fe4000f8e003f */
[----:B------:R-:W-:Y:S01]  /*11260*/  UIMAD UR6, UR36, UR9, UR6 ;  /* 0x00000009240672a4 */ /* 0x000fe2000f8e0206 */
[----:B------:R-:W-:Y:S01]  /*11270*/  IMAD.MOV.U32 R6, RZ, RZ, R2 ;  /* 0x000000ffff067224 */ /* 0x000fe200078e0002 */
[----:B------:R-:W-:Y:S02]  /*11280*/  USHF.R.S32.HI UR7, URZ, 0x1f, UR43 ;  /* 0x0000001f3f077899 */ /* 0x000fe4000801142b */
[----:B------:R-:W-:Y:S01]  /*11290*/  UIADD3 UR5, UR5, UR6, URZ ;  /* 0x0000000605057290 */ /* 0x000fe2000fffe03f */
[----:B------:R-:W-:Y:S01]  /*112a0*/  ULDC.64 UR8, c[0x0][0x2e0] ;  /* 0x0000b80000087ab9 */ /* 0x000fe20000000a00 */
[----:B0-----:R-:W-:-:S02]  /*112b0*/  @P0 IMAD.HI.U32 R3, R2, R3, RZ ;  /* 0x0000000302030227 */ /* 0x001fc400078e00ff */
[----:B------:R-:W-:Y:S01]  /*112c0*/  UIMAD.WIDE.U32 UR4, UR43, UR8, UR4 ;  /* 0x000000082b0472a5 */ /* 0x000fe2000f8e0004 */
[----:B------:R-:W0:Y:S01]  /*112d0*/  S2R R9, SR_TID.X ;  /* 0x0000000000097919 */ /* 0x000e220000002100 */
[----:B------:R-:W-:Y:S01]  /*112e0*/  UIMAD UR6, UR7, UR8, URZ ;  /* 0x00000008070672a4 */ /* 0x000fe2000f8e023f */
[----:B---3--:R-:W-:-:S03]  /*112f0*/  @P0 SHF.R.U32.HI R6, RZ, R0, R3 ;  /* 0x00000000ff060219 */ /* 0x008fc60000011603 */
[----:B------:R-:W-:Y:S01]  /*11300*/  UIMAD UR6, UR43, UR9, UR6 ;  /* 0x000000092b0672a4 */ /* 0x000fe2000f8e0206 */
[----:B-1----:R-:W-:Y:S02]  /*11310*/  IMAD.U32 R4, RZ, RZ, UR4 ;  /* 0x00000004ff047e24 */ /* 0x002fe4000f8e00ff */
        /* <DEDUP_REMOVED lines=30> */
[----:B------:R-:W1:Y:S01]  /*11500*/  S2R R8, SR_TID.X ;  /* 0x0000000000087919 */ /* 0x000e620000002100 */
[----:B------:R-:W2:Y:S04]  /*11510*/  SHFL.IDX PT, R6, R0, RZ, 0x181f ;  /* 0x00181fff00067589 */ /* 0x000ea800000e0000 */
[----:B------:R-:W-:Y:S04]  /*11520*/  SHFL.IDX PT, R9, R0, 0x1, 0x181f ;  /* 0x00381f0000097f89 */ /* 0x000fe800000e0000 */
[----:B------:R-:W-:Y:S01]  /*11530*/  SHFL.IDX PT, R14, R0, 0x7, 0x181f ;  /* 0x00f81f00000e7f89 */ /* 0x000fe200000e0000 */
[----:B0-----:R-:W-:-:S04]  /*11540*/  LOP3.LUT R5, R5, 0x7f, RZ, 0xc0, !PT ;  /* 0x0000007f05057812 */ /* 0x001fc800078ec0ff */
[----:B------:R-:W-:Y:S01]  /*11550*/  SHF.R.U32.HI R5, RZ, 0x3, R5 ;  /* 0x00000003ff057819 */ /* 0x000fe20000011605 */
[----:B-1----:R-:W-:Y:S02]  /*11560*/  IMAD.SHL.U32 R11, R8, 0x8, RZ ;  /* 0x00000008080b7824 */ /* 0x002fe400078e00ff */
[----:B------:R-:W-:Y:S02]  /*11570*/  SHFL.IDX PT, R8, R4, 0x1, 0x181f ;  /* 0x00381f0004087f89 */ /* 0x000fe400000e0000 */
[----:B------:R-:W-:Y:S01]  /*11580*/  VIADD R2, R5, UR40 ;  /* 0x0000002805027c36 */ /* 0x000fe20008000000 */
[----:B------:R-:W-:-:S03]  /*11590*/  LOP3.LUT R11, R11, 0x38, RZ, 0xc0, !PT ;  /* 0x000000380b0b7812 */ /* 0x000fc600078ec0ff */
[C---:B------:R-:W-:Y:S01]  /*115a0*/  VIADD R5, R2.reuse, 0x10 ;  /* 0x0000001002057836 */ /* 0x040fe20000000000 */
[----:B------:R-:W-:-:S04]  /*115b0*/  ISETP.GE.AND P3, PT, R2, R3, PT ;  /* 0x000000030200720c */ /* 0x000fc80003f66270 */
[----:B------:R-:W-:Y:S02]  /*115c0*/  ISETP.GE.AND P1, PT, R5, R3, PT ;  /* 0x000000030500720c */ /* 0x000fe40003f26270 */
[----:B------:R-:W0:Y:S07]  /*115d0*/  SHFL.IDX PT, R5, R4, RZ, 0x181f ;  /* 0x00181fff04057589 */ /* 0x000e2e00000e0000 */
[----:B--2---:R-:W-:-:S05]  /*115e0*/  @!P3 LEA R6, P2, R11, R6, 0x1 ;  /* 0x000000060b06b211 */ /* 0x004fca00078408ff */
[----:B0-----:R-:W-:-:S04]  /*115f0*/  @!P3 IMAD.X R5, RZ, RZ, R5, P2 ;  /* 0x000000ffff05b224 */ /* 0x001fc800010e0605 */
[----:B------:R-:W-:Y:S02]  /*11600*/  @!P3 IMAD.MOV.U32 R7, RZ, RZ, R5 ;  /* 0x000000ffff07b224 */ /* 0x000fe400078e0005 */
[----:B------:R-:W-:-:S03]  /*11610*/  VIADD R5, R2, 0x20 ;  /* 0x0000002002057836 */ /* 0x000fc60000000000 */
[----:B-----5:R0:W-:Y:S02]  /*11620*/  @!P3 LDGSTS.E.BYPASS.LTC128B.128 [R10+0x18400], desc[UR46][R6.64], !P0 ;  /* 0x18400000060abfae */ /* 0x0201e4000c101d6e */
[----:B0-----:R-:W-:-:S05]  /*11630*/  @!P1 LEA R6, P2, R11, R9, 0x1 ;  /* 0x000000090b069211 */ /* 0x001fca00078408ff */
[----:B------:R-:W-:-:S05]  /*11640*/  @!P1 IMAD.X R7, RZ, RZ, R8, P2 ;  /* 0x000000ffff079224 */ /* 0x000fca00010e0608 */
        /* <DEDUP_REMOVED lines=8> */
[----:B------:R0:W-:Y:S02]  /*116d0*/  @!P1 LDGSTS.E.BYPASS.LTC128B.128 [R10+0x19400], desc[UR46][R6.64], !P0 ;  /* 0x19400000060a9fae */ /* 0x0001e4000c101d6e */
        /* <DEDUP_REMOVED lines=26> */
[----:B------:R-:W-:Y:S04]  /*11880*/  SHFL.IDX PT, R4, R4, 0x7, 0x181f ;  /* 0x00f81f0004047f89 */ /* 0x000fe800000e0000 */
[----:B0-----:R-:W0:Y:S03]  /*11890*/  SHFL.IDX PT, R6, R0, 0x6, 0x181f ;  /* 0x00d81f0000067f89 */ /* 0x001e2600000e0000 */
[----:B0-----:R-:W-:-:S05]  /*118a0*/  @!P1 LEA R6, P2, R11, R6, 0x1 ;  /* 0x000000060b069211 */ /* 0x001fca00078408ff */
[----:B------:R-:W-:-:S04]  /*118b0*/  @!P1 IMAD.X R5, RZ, RZ, R5, P2 ;  /* 0x000000ffff059224 */ /* 0x000fc800010e0605 */
[----:B------:R-:W-:-:S05]  /*118c0*/  @!P1 IMAD.MOV.U32 R7, RZ, RZ, R5 ;  /* 0x000000ffff079224 */ /* 0x000fca00078e0005 */
[----:B------:R0:W-:Y:S02]  /*118d0*/  @!P1 LDGSTS.E.BYPASS.LTC128B.128 [R10+0x1b400], desc[UR46][R6.64], !P0 ;  /* 0x1b400000060a9fae */ /* 0x0001e4000c101d6e */
.L_x_11049:
[----:B------:R-:W1:Y:S01]  /*118e0*/  S2R R0, SR_TID.X ;  /* 0x0000000000007919 */ /* 0x000e620000002100 */
[----:B------:R-:W-:-:S05]  /*118f0*/  VIADD R2, R2, 0x70 ;  /* 0x0000007002027836 */ /* 0x000fca0000000000 */
[----:B------:R-:W-:Y:S01]  /*11900*/  ISETP.GE.AND P1, PT, R2, R3, PT ;  /* 0x000000030200720c */ /* 0x000fe20003f26270 */
[----:B-1----:R-:W-:-:S05]  /*11910*/  IMAD.SHL.U32 R0, R0, 0x8, RZ ;  /* 0x0000000800007824 */ /* 0x002fca00078e00ff */
[----:B------:R-:W-:-:S07]  /*11920*/  LOP3.LUT R0, R0, 0x38, RZ, 0xc0, !PT ;  /* 0x0000003800007812 */ /* 0x000fce00078ec0ff */
        /* <DEDUP_REMOVED lines=8> */
.L_x_10943:
        /* <DEDUP_REMOVED lines=18> */
.L_x_11050:
[----:B------:R-:W-:Y:S05]  /*11ad0*/  BSYNC B0 ;  /* 0x0000000000007941 */ /* 0x000fea0003800000 */
.L_x_10944:
[----:B------:R-:W-:Y:S01]  /*11ae0*/  LOP3.LUT P0, RZ, R17, 0x2, RZ, 0xc0, !PT ;  /* 0x0000000211ff7812 */ /* 0x000fe2000780c0ff */
[----:B------:R-:W-:-:S12]  /*11af0*/  BSSY B0, `(.L_x_10946) ;  /* 0x0000058000007945 */ /* 0x000fd80003800000 */
[----:B------:R-:W-:Y:S05]  /*11b00*/  @!P0 BRA `(.L_x_10947) ;  /* 0x0000000400588947 */ /* 0x000fea0003800000 */
[----:B------:R-:W1:Y:S01]  /*11b10*/  LDL R4, [R1+0x4] ;  /* 0x0000040001047983 */ /* 0x000e620000100800 */
[----:B------:R-:W2:Y:S02]  /*11b20*/  S2R R0, SR_TID.X ;  /* 0x0000000000007919 */ /* 0x000ea40000002100 */
[----:B--2---:R-:W-:Y:S01]  /*11b30*/  LOP3.LUT R2, R0, 0x7f, RZ, 0xc0, !PT ;  /* 0x0000007f00027812 */ /* 0x004fe200078ec0ff */
[----:B------:R-:W-:Y:S01]  /*11b40*/  IMAD R0, R19, 0x8, R18 ;  /* 0x0000000813007824 */ /* 0x000fe200078e0212 */
[----:B------:R-:W-:Y:S02]  /*11b50*/  BSSY B1, `(.L_x_10948) ;  /* 0x0000005000017945 */ /* 0x000fe40003800000 */
[----:B------:R-:W-:Y:S02]  /*11b60*/  ISETP.NE.AND P1, PT, R2, RZ, PT ;  /* 0x000000ff0200720c */ /* 0x000fe40003f25270 */
[----:B-1----:R-:W-:-:S04]  /*11b70*/  SHF.L.U32 R3, R4, 0x1f, RZ ;  /* 0x0000001f04037819 */ /* 0x002fc800000006ff */
[----:B------:R-:W1:Y:S02]  /*11b80*/  SYNCS.PHASECHK.TRANS64.TRYWAIT P0, [R0+URZ+0x22860], R3 ;  /* 0x02286003000075a7 */ /* 0x000e64000800017f */
[----:B-1----:R-:W-:Y:S05]  /*11b90*/  @!P0 BRA `(.L_x_10949) ;  /* 0x0000003800488947 */ /* 0x002fea0003800000 */
.L_x_11051:
[----:B------:R-:W-:Y:S05]  /*11ba0*/  BSYNC B1 ;  /* 0x0000000000017941 */ /* 0x000fea0003800000 */
.L_x_10948:
        /* <DEDUP_REMOVED lines=9> */
.L_x_10951:
[----:B------:R-:W-:Y:S05]  /*11c40*/  BSYNC B1 ;  /* 0x0000000000017941 */ /* 0x000fea0003800000 */
.L_x_10950:
[----:B------:R-:W2:Y:S01]  /*11c50*/  LDL.LU R2, [R1+0x14] ;  /* 0x0000140001027983 */ /* 0x000ea20000300800 */
[----:B-1----:R-:W-:Y:S01]  /*11c60*/  IMAD R3, R19, 0xc000, R18 ;  /* 0x0000c00013037824 */ /* 0x002fe200078e0212 */
[----:B------:R-:W-:Y:S01]  /*11c70*/  UIADD3 UR4, UP0, UR44, 0x470, URZ ;  /* 0x000004702c047890 */ /* 0x000fe2000ff1e03f */
[----:B------:R-:W-:Y:S01]  /*11c80*/  PLOP3.LUT P0, PT, PT, PT, PT, 0x80, 0x0 ;  /* 0x000000000000781c */ /* 0x000fe20003f0f070 */
[----:B------:R-:W-:Y:S01]  /*11c90*/  VIADD R0, R0, 0x22850 ;  /* 0x0002285000007836 */ /* 0x000fe20000000000 */
[----:B------:R-:W-:Y:S01]  /*11ca0*/  UMOV UR6, 0x0 ;  /* 0x0000000000067882 */ /* 0x000fe20000000000 */
[----:B------:R-:W-:Y:S01]  /*11cb0*/  VIADD R4, R3, 0x400 ;  /* 0x0000040003047836 */ /* 0x000fe20000000000 */
[----:B------:R-:W-:Y:S01]  /*11cc0*/  UIADD3.X UR5, URZ, UR45, URZ, UP0, !UPT ;  /* 0x0000002d3f057290 */ /* 0x000fe200087fe43f */
[----:B------:R-:W-:Y:S01]  /*11cd0*/  UMOV UR7, 0x14f00000 ;  /* 0x14f0000000077882 */ /* 0x000fe20000000000 */
[----:B------:R-:W-:Y:S01]  /*11ce0*/  UMOV UR10, URZ ;  /* 0x0000003f000a7c82 */ /* 0x000fe20008000000 */
[----:B--2---:R-:W-:-:S09]  /*11cf0*/  IMAD R2, R2, 0x60, RZ ;  /* 0x0000006002027824 */ /* 0x004fd200078e02ff */
.L_x_10952:
        /* <DEDUP_REMOVED lines=15> */
.L_x_10953:
        /* <DEDUP_REMOVED lines=15> */
.L_x_10954:
        /* <DEDUP_REMOVED lines=15> */
.L_x_10955:
        /* <DEDUP_REMOVED lines=10> */
.L_x_10947:
[----:B------:R-:W-:Y:S05]  /*12070*/  BSYNC B0 ;  /* 0x0000000000007941 */ /* 0x000fea0003800000 */
.L_x_10946:
[----:B------:R-:W-:-:S04]  /*12080*/  UIADD3 UR4, UR39, -0x2, URZ ;  /* 0xfffffffe27047890 */ /* 0x000fc8000fffe03f */
[----:B------:R-:W-:-:S06]  /*12090*/  UISETP.GE.AND UP0, UPT, UR4, UR38, UPT ;  /* 0x000000260400728c */ /* 0x000fcc000bf06270 */
[----:B------:R-:W-:-:S13]  /*120a0*/  PLOP3.LUT P0, PT, PT, PT, UP0, 0x80, 0x0 ;  /* 0x000000000000781c */ /* 0x000fda0003f0f008 */
[----:B------:R-:W-:Y:S05]  /*120b0*/  @!P0 BRA `(.L_x_10956) ;  /* 0x0000001c00808947 */ /* 0x000fea0003800000 */
[----:B-1----:R-:W-:Y:S01]  /*120c0*/  IMAD R3, RZ, RZ, -UR39 ;  /* 0x80000027ff037e24 */ /* 0x002fe2000f8e02ff */
[----:B0-----:R-:W-:-:S04]  /*120d0*/  LOP3.LUT R6, RZ, UR38, RZ, 0x33, !PT ;  /* 0x00000026ff067c12 */ /* 0x001fc8000f8e33ff */
        /* <DEDUP_REMOVED lines=38> */
.L_x_10960:
[----:B-1----:R-:W1:Y:S01]  /*12340*/  S2R R2, SR_TID.X ;  /* 0x0000000000027919 */ /* 0x002e620000002100 */
[----:B------:R-:W-:Y:S01]  /*12350*/  IMAD R4, R19, 0x8, R18 ;  /* 0x0000000813047824 */ /* 0x000fe200078e0212 */
[----:B------:R-:W-:Y:S01]  /*12360*/  BSSY B1, `(.L_x_10961) ;  /* 0x0000006000017945 */ /* 0x000fe20003800000 */
[----:B-1----:R-:W-:Y:S02]  /*12370*/  LOP3.LUT R3, R2, 0x7f, RZ, 0xc0, !PT ;  /* 0x0000007f02037812 */ /* 0x002fe400078ec0ff */
[----:B------:R-:W-:Y:S02]  /*12380*/  SHF.L.U32 R2, R8, 0x1f, RZ ;  /* 0x0000001f08027819 */ /* 0x000fe400000006ff */
[----:B------:R-:W-:Y:S02]  /*12390*/  ISETP.NE.AND P1, PT, R3, RZ, PT ;  /* 0x000000ff0300720c */ /* 0x000fe40003f25270 */
[----:B------:R-:W1:Y:S02]  /*123a0*/  SYNCS.PHASECHK.TRANS64.TRYWAIT P0, [R4+URZ+0x22840], R2 ;  /* 0x02284002040075a7 */ /* 0x000e64000800017f */
[----:B-1----:R-:W-:Y:S09]  /*123b0*/  @!P0 BRA `(.L_x_10962) ;  /* 0x0000003000548947 */ /* 0x002ff20003800000 */
.L_x_11052:
[----:B------:R-:W-:Y:S05]  /*123c0*/  BSYNC B1 ;  /* 0x0000000000017941 */ /* 0x000fea0003800000 */
.L_x_10961:
        /* <DEDUP_REMOVED lines=9> */
.L_x_10964:
[----:B------:R-:W-:Y:S05]  /*12460*/  BSYNC B1 ;  /* 0x0000000000017941 */ /* 0x000fea0003800000 */
.L_x_10963:
[----:B------:R-:W-:Y:S01]  /*12470*/  IMAD.MOV.U32 R7, RZ, RZ, RZ ;  /* 0x000000ffff077224 */ /* 0x000fe200078e00ff */
[----:B------:R-:W-:Y:S01]  /*12480*/  UIADD3 UR4, UP0, UR44, 0x370, URZ ;  /* 0x000003702c047890 */ /* 0x000fe2000ff1e03f */
[----:B------:R-:W-:Y:S01]  /*12490*/  IMAD R3, R19, 0x3000, R18 ;  /* 0x0000300013037824 */ /* 0x000fe200078e0212 */
[----:B------:R-:W-:Y:S01]  /*124a0*/  PLOP3.LUT P0, PT, PT, PT, PT, 0x80, 0x0 ;  /* 0x000000000000781c */ /* 0x000fe20003f0f070 */
[----:B------:R-:W-:Y:S01]  /*124b0*/  IMAD R5, R0, 0x60, RZ ;  /* 0x0000006000057824 */ /* 0x000fe200078e02ff */
[----:B------:R-:W-:Y:S01]  /*124c0*/  R2UR UR10, R7 ;  /* 0x00000000070a72ca */ /* 0x000fe200000e0000 */
[----:B------:R-:W-:Y:S01]  /*124d0*/  VIADD R0, R3, 0x1c400 ;  /* 0x0001c40003007836 */ /* 0x000fe20000000000 */
[----:B------:R-:W-:Y:S01]  /*124e0*/  UIADD3.X UR5, URZ, UR45, URZ, UP0, !UPT ;  /* 0x0000002d3f057290 */ /* 0x000fe200087fe43f */
[----:B------:R-:W-:Y:S01]  /*124f0*/  VIADD R3, R4, 0x22830 ;  /* 0x0002283004037836 */ /* 0x000fe20000000000 */
[----:B------:R-:W-:Y:S01]  /*12500*/  UMOV UR6, 0x0 ;  /* 0x0000000000067882 */ /* 0x000fe20000000000 */
[----:B------:R-:W-:-:S10]  /*12510*/  UMOV UR7, 0x14f00000 ;  /* 0x14f0000000077882 */ /* 0x000fd40000000000 */
.L_x_10965:
        /* <DEDUP_REMOVED lines=13> */
.L_x_11053:
[----:B------:R-:W-:Y:S05]  /*125f0*/  BSYNC B1 ;  /* 0x0000000000017941 */ /* 0x000fea0003800000 */
.L_x_10966:
        /* <DEDUP_REMOVED lines=11> */
.L_x_10969:
[----:B------:R-:W-:Y:S05]  /*126b0*/  BSYNC B1 ;  /* 0x0000000000017941 */ /* 0x000fea0003800000 */
.L_x_10968:
        /* <DEDUP_REMOVED lines=9> */
.L_x_10970:
        /* <DEDUP_REMOVED lines=15> */
.L_x_10971:
        /* <DEDUP_REMOVED lines=15> */
.L_x_10972:
        /* <DEDUP_REMOVED lines=15> */
.L_x_10973:
        /* <DEDUP_REMOVED lines=10> */
.L_x_10959:
[----:B------:R-:W-:Y:S05]  /*12ac0*/  BSYNC B0 ;  /* 0x0000000000007941 */ /* 0x000fea0003800000 */
.L_x_10958:
[----:B------:R-:W-:-:S06]  /*12ad0*/  UIADD3 UR4, UR39, -0x3, URZ ;  /* 0xfffffffd27047890 */ /* 0x000fcc000fffe03f */
[----:B------:R-:W-:-:S07]  /*12ae0*/  IMAD.U32 R0, RZ, RZ, UR4 ;  /* 0x00000004ff007e24 */ /* 0x000fce000f8e00ff */
.L_x_10957:
[----:B------:R-:W-:Y:S01]  /*12af0*/  ULOP3.LUT UR4, URZ, UR39, URZ, 0x33, !UPT ;  /* 0x000000273f047292 */ /* 0x000fe2000f8e333f */
[----:B------:R-:W-:Y:S01]  /*12b00*/  VIADD R6, R6, 0xfffffffe ;  /* 0xfffffffe06067836 */ /* 0x000fe20000000000 */
[----:B------:R-:W-:Y:S04]  /*12b10*/  BSSY B0, `(.L_x_10956) ;  /* 0x000013a000007945 */ /* 0x000fe80003800000 */
[----:B------:R-:W-:-:S13]  /*12b20*/  ISETP.NE.AND P0, PT, R6, UR4, PT ;  /* 0x0000000406007c0c */ /* 0x000fda000bf05270 */
[----:B------:R-:W-:Y:S05]  /*12b30*/  @!P0 BRA `(.L_x_10974) ;  /* 0x0000001000dc8947 */ /* 0x000fea0003800000 */
.L_x_11007:
        /* <DEDUP_REMOVED lines=33> */
.L_x_10977:
        /* <DEDUP_REMOVED lines=8> */
.L_x_11054:
[----:B------:R-:W-:Y:S05]  /*12dd0*/  BSYNC B2 ;  /* 0x0000000000027941 */ /* 0x000fea0003800000 */
.L_x_10978:
        /* <DEDUP_REMOVED lines=9> */
.L_x_10981:
[----:B------:R-:W-:Y:S05]  /*12e70*/  BSYNC B2 ;  /* 0x0000000000027941 */ /* 0x000fea0003800000 */
.L_x_10980:
        /* <DEDUP_REMOVED lines=11> */
.L_x_10982:
        /* <DEDUP_REMOVED lines=13> */
.L_x_11055:
[----:B------:R-:W-:Y:S05]  /*13000*/  BSYNC B2 ;  /* 0x0000000000027941 */ /* 0x000fea0003800000 */
.L_x_10983:
        /* <DEDUP_REMOVED lines=11> */
.L_x_10986:
[----:B------:R-:W-:Y:S05]  /*130c0*/  BSYNC B2 ;  /* 0x0000000000027941 */ /* 0x000fea0003800000 */
.L_x_10985:
        /* <DEDUP_REMOVED lines=9> */
.L_x_10987:
        /* <DEDUP_REMOVED lines=15> */
.L_x_10988:
        /* <DEDUP_REMOVED lines=15> */
.L_x_10989:
        /* <DEDUP_REMOVED lines=15> */
.L_x_10990:
        /* <DEDUP_REMOVED lines=10> */
.L_x_10976:
[----:B------:R-:W-:Y:S05]  /*134d0*/  BSYNC B1 ;  /* 0x0000000000017941 */ /* 0x000fea0003800000 */
.L_x_10975:
[----:B------:R-:W-:Y:S01]  /*134e0*/  VIADD R6, R6, 0x1 ;  /* 0x0000000106067836 */ /* 0x000fe20000000000 */
[----:B------:R-:W-:Y:S01]  /*134f0*/  LOP3.LUT P2, RZ, R17, 0x2, RZ, 0xc0, !PT ;  /* 0x0000000211ff7812 */ /* 0x000fe2000784c0ff */
[----:B------:R-:W-:Y:S03]  /*13500*/  BSSY B1, `(.L_x_10991) ;  /* 0x0000097000017945 */ /* 0x000fe60003800000 */
[----:B------:R-:W-:-:S04]  /*13510*/  ISETP.NE.AND P0, PT, R6, 0x2, PT ;  /* 0x000000020600780c */ /* 0x000fc80003f05270 */
[----:B------:R-:W-:Y:S02]  /*13520*/  SEL R2, RZ, 0x1, P0 ;  /* 0x00000001ff027807 */ /* 0x000fe40000000000 */
[----:B------:R-:W-:Y:S01]  /*13530*/  SEL R19, R6, RZ, P0 ;  /* 0x000000ff06137207 */ /* 0x000fe20000000000 */
[----:B------:R-:W-:Y:S01]  /*13540*/  VIADD R6, R0, 0xffffffff ;  /* 0xffffffff00067836 */ /* 0x000fe20000000000 */
[----:B0-----:R-:W-:-:S05]  /*13550*/  LOP3.LUT R8, R7, R2, RZ, 0x3c, !PT ;  /* 0x0000000207087212 */ /* 0x001fca00078e3cff */
        /* <DEDUP_REMOVED lines=25> */
.L_x_10993:
        /* <DEDUP_REMOVED lines=8> */
.L_x_11056:
[----:B------:R-:W-:Y:S05]  /*13770*/  BSYNC B2 ;  /* 0x0000000000027941 */ /* 0x000fea0003800000 */
.L_x_10994:
        /* <DEDUP_REMOVED lines=9> */
.L_x_10997:
[----:B------:R-:W-:Y:S05]  /*13810*/  BSYNC B2 ;  /* 0x0000000000027941 */ /* 0x000fea0003800000 */
.L_x_10996:
        /* <DEDUP_REMOVED lines=8> */
[----:B0-----:R-:W-:Y:S01]  /*138a0*/  VIADD R8, R4, 0x22830 ;  /* 0x0002283004087836 */ /* 0x001fe20000000000 */
[----:B------:R-:W-:Y:S01]  /*138b0*/  UMOV UR6, 0x0 ;  /* 0x0000000000067882 */ /* 0x000fe20000000000 */
[----:B------:R-:W-:-:S10]  /*138c0*/  UMOV UR7, 0x14f00000 ;  /* 0x14f0000000077882 */ /* 0x000fd40000000000 */
.L_x_10998:
        /* <DEDUP_REMOVED lines=13> */
.L_x_11057:
[----:B------:R-:W-:Y:S05]  /*139a0*/  BSYNC B2 ;  /* 0x0000000000027941 */ /* 0x000fea0003800000 */
.L_x_10999:
        /* <DEDUP_REMOVED lines=11> */
.L_x_11002:
[----:B------:R-:W-:Y:S05]  /*13a60*/  BSYNC B2 ;  /* 0x0000000000027941 */ /* 0x000fea0003800000 */
.L_x_11001:
        /* <DEDUP_REMOVED lines=9> */
.L_x_11003:
        /* <DEDUP_REMOVED lines=15> */
.L_x_11004:
        /* <DEDUP_REMOVED lines=15> */
.L_x_11005:
        /* <DEDUP_REMOVED lines=15> */
.L_x_11006:
        /* <DEDUP_REMOVED lines=10> */
.L_x_10992:
[----:B------:R-:W-:Y:S05]  /*13e70*/  BSYNC B1 ;  /* 0x0000000000017941 */ /* 0x000fea0003800000 */
.L_x_10991:
[----:B------:R-:W-:Y:S01]  /*13e80*/  ISETP.GT.AND P0, PT, R6, UR38, PT ;  /* 0x0000002606007c0c */ /* 0x000fe2000bf04270 */
[----:B------:R-:W-:-:S12]  /*13e90*/  VIADD R0, R0, 0xfffffffe ;  /* 0xfffffffe00007836 */ /* 0x000fd80000000000 */
[----:B------:R-:W-:Y:S05]  /*13ea0*/  @P0 BRA `(.L_x_11007) ;  /* 0xffffffec00240947 */ /* 0x000fea000383ffff */
.L_x_10974:
[----:B------:R-:W-:Y:S05]  /*13eb0*/  BSYNC B0 ;  /* 0x0000000000007941 */ /* 0x000fea0003800000 */
.L_x_10956:
[----:B------:R-:W2:Y:S01]  /*13ec0*/  LDL.LU R2, [R1+0x4] ;  /* 0x0000040001027983 */ /* 0x000ea20000300800 */
[----:B------:R-:W3:Y:S01]  /*13ed0*/  S2R R0, SR_TID.X ;  /* 0x0000000000007919 */ /* 0x000ee20000002100 */
[----:B------:R-:W-:-:S05]  /*13ee0*/  VIADD R19, R19, 0x1 ;  /* 0x0000000113137836 */ /* 0x000fca0000000000 */
[----:B------:R-:W-:Y:S02]  /*13ef0*/  ISETP.NE.AND P1, PT, R19, 0x2, PT ;  /* 0x000000021300780c */ /* 0x000fe40003f25270 */
[----:B---3--:R-:W-:-:S04]  /*13f00*/  LOP3.LUT R0, R0, 0x7f, RZ, 0xc0, !PT ;  /* 0x0000007f00007812 */ /* 0x008fc800078ec0ff */
[----:B------:R-:W-:Y:S02]  /*13f10*/  ISETP.NE.AND P0, PT, R0, RZ, PT ;  /* 0x000000ff0000720c */ /* 0x000fe40003f05270 */
[----:B------:R-:W-:Y:S01]  /*13f20*/  SEL R0, RZ, 0x1, P1 ;  /* 0x00000001ff007807 */ /* 0x000fe20000800000 */
[----:B------:R-:W-:Y:S03]  /*13f30*/  BSSY B0, `(.L_x_11008) ;  /* 0x0000011000007945 */ /* 0x000fe60003800000 */
[----:B--2---:R-:W-:-:S05]  /*13f40*/  LOP3.LUT R2, R2, R0, RZ, 0x3c, !PT ;  /* 0x0000000002027212 */ /* 0x004fca00078e3cff */
[----:B------:R2:W-:Y:S02]  /*13f50*/  STL [R1+0x4], R2 ;  /* 0x0000040201007387 */ /* 0x0005e40000100800 */
[----:B------:R-:W-:Y:S05]  /*13f60*/  @P0 BRA `(.L_x_11009) ;  /* 0x0000000000340947 */ /* 0x000fea0003800000 */
[----:B------:R-:W3:Y:S01]  /*13f70*/  S2R R5, SR_LANEID ;  /* 0x0000000000057919 */ /* 0x000ee20000000000 */
[----:B------:R-:W-:Y:S01]  /*13f80*/  VOTEU.ANY UR4, UPT, PT ;  /* 0x0000000000047886 */ /* 0x000fe200038e0100 */
[----:B-12---:R-:W1:Y:S01]  /*13f90*/  LDC.64 R2, c[0x0][0xc80] ;  /* 0x00032000ff027b82 */ /* 0x006e620000000a00 */
[----:B------:R-:W3:Y:S02]  /*13fa0*/  FLO.U32 R0, UR4 ;  /* 0x0000000400007d00 */ /* 0x000ee400080e0000 */
[----:B---3--:R-:W-:-:S06]  /*13fb0*/  ISETP.EQ.U32.AND P2, PT, R0, R5, PT ;  /* 0x000000050000720c */ /* 0x008fcc0003f42070 */
[----:B------:R-:W1:Y:S07]  /*13fc0*/  POPC R5, UR4 ;  /* 0x0000000400057d09 */ /* 0x000e6e0008000000 */
[----:B-1----:R-:W2:Y:S01]  /*13fd0*/  @P2 ATOMG.E.ADD.STRONG.GPU PT, R3, desc[UR46][R2.64], R5 ;  /* 0x00000005020329a8 */ /* 0x002ea200081ee1ee */
[----:B------:R-:W1:Y:S02]  /*13fe0*/  S2R R4, SR_LTMASK ;  /* 0x0000000000047919 */ /* 0x000e640000003900 */
[----:B-1----:R-:W-:-:S04]  /*13ff0*/  LOP3.LUT R4, R4, UR4, RZ, 0xc0, !PT ;  /* 0x0000000404047c12 */ /* 0x002fc8000f8ec0ff */
[----:B0-----:R-:W0:Y:S01]  /*14000*/  POPC R7, R4 ;  /* 0x0000000400077309 */ /* 0x001e220000000000 */
[----:B--2---:R-:W0:Y:S02]  /*14010*/  SHFL.IDX PT, R0, R3, R0, 0x1f ;  /* 0x00001f0003007589 */ /* 0x004e2400000e0000 */
[----:B0-----:R-:W-:-:S05]  /*14020*/  IADD3 R0, R0, UR42, R7 ;  /* 0x0000002a00007c10 */ /* 0x001fca000fffe007 */
[----:B------:R3:W-:Y:S02]  /*14030*/  STL [R1+0xc], R0 ;  /* 0x00000c0001007387 */ /* 0x0007e40000100800 */
.L_x_11009:
[----:B------:R-:W-:Y:S05]  /*14040*/  BSYNC B0 ;  /* 0x0000000000007941 */ /* 0x000fea0003800000 */
.L_x_11008:
[----:B------:R-:W-:-:S07]  /*14050*/  SEL R19, R19, RZ, P1 ;  /* 0x000000ff13137207 */ /* 0x000fce0000800000 */
.L_x_10928:
[----:B------:R-:W-:Y:S05]  /*14060*/  BSYNC B7 ;  /* 0x0000000000077941 */ /* 0x000fea0003800000 */
.L_x_10926:
[----:B--2---:R2:W5:Y:S01]  /*14070*/  LDL R2, [R1+0xc] ;  /* 0x00000c0001027983 */ /* 0x0045620000100800 */
[----:B------:R-:W-:-:S13]  /*14080*/  LOP3.LUT P1, RZ, R17, 0x4, RZ, 0xc0, !PT ;  /* 0x0000000411ff7812 */ /* 0x000fda000782c0ff */
[----:B--2---:R-:W-:Y:S05]  /*14090*/  @!P1 BRA `(.L_x_11010) ;  /* 0x0000000000289947 */ /* 0x004fea0003800000 */
[----:B------:R-:W-:Y:S05]  /*140a0*/  WARPSYNC.ALL ;  /* 0x0000000000007948 */ /* 0x000fea0003800000 */
[----:B------:R-:W2:Y:S08]  /*140b0*/  S2UR UR5, SR_CgaCtaId ;  /* 0x00000000000579c3 */ /* 0x000eb00000008800 */
[----:B------:R-:W-:Y:S06]  /*140c0*/  BAR.SYNC.DEFER_BLOCKING 0x5, 0x180 ;  /* 0x0146000000007b1d */ /* 0x000fec0000010000 */
[----:B------:R-:W-:-:S02]  /*140d0*/  UMOV UR4, 0x400 ;  /* 0x0000040000047882 */ /* 0x000fc40000000000 */
[----:B--2---:R-:W-:-:S06]  /*140e0*/  ULEA UR4, UR5, UR4, 0x18 ;  /* 0x0000000405047291 */ /* 0x004fcc000f8ec03f */
[----:B-1----:R-:W-:-:S05]  /*140f0*/  IMAD.U32 R18, RZ, RZ, UR4 ;  /* 0x00000004ff127e24 */ /* 0x002fca000f8e00ff */
[----:B-----5:R-:W1:Y:S04]  /*14100*/  LDS R2, [R18+0x228d0] ;  /* 0x0228d00012027984 */ /* 0x020e680000000800 */
[----:B-1----:R1:W-:Y:S01]  /*14110*/  STL [R1+0xc], R2 ;  /* 0x00000c0201007387 */ /* 0x0023e20000100800 */
[----:B------:R-:W-:Y:S06]  /*14120*/  BAR.ARV 0x4, 0x180 ;  /* 0x0106000000007b1d */ /* 0x000fec0000002000 */
[----:B------:R-:W-:Y:S05]  /*14130*/  BRA `(.L_x_11011) ;  /* 0x00000000002c7947 */ /* 0x000fea0003800000 */
.L_x_11010:
[----:B------:R-:W-:-:S03]  /*14140*/  UMOV UR4, 0xffffffff ;  /* 0xffffffff00047882 */ /* 0x000fc60000000000 */
[----:B------:R-:W-:Y:S05]  /*14150*/  BRA.DIV UR4, `(.L_x_11012) ;  /* 0x0000001604647947 */ /* 0x000fea000b800000 */
[----:B-----5:R2:W0:Y:S02]  /*14160*/  SHFL.IDX PT, R14, R2, RZ, 0x1f ;  /* 0x00001fff020e7589 */ /* 0x02042400000e0000 */
.L_x_11060:
[----:B-1----:R-:W1:Y:S01]  /*14170*/  @!P0 S2R R3, SR_CgaCtaId ;  /* 0x0000000000038919 */ /* 0x002e620000008800 */
[----:B------:R-:W-:Y:S05]  /*14180*/  WARPSYNC.ALL ;  /* 0x0000000000007948 */ /* 0x000fea0003800000 */
[----:B------:R-:W-:Y:S01]  /*14190*/  BAR.SYNC.DEFER_BLOCKING 0x4, 0x180 ;  /* 0x0106000000007b1d */ /* 0x000fe20000010000 */
[----:B---34-:R-:W-:-:S05]  /*141a0*/  @!P0 MOV R0, 0x400 ;  /* 0x0000040000008802 */ /* 0x018fca0000000f00 */
[----:B0-----:R0:W-:Y:S01]  /*141b0*/  STL [R1+0xc], R14 ;  /* 0x00000c0e01007387 */ /* 0x0011e20000100800 */
[----:B-1----:R-:W-:-:S05]  /*141c0*/  @!P0 LEA R18, R3, R0, 0x18 ;  /* 0x0000000003128211 */ /* 0x002fca00078ec0ff */
[----:B------:R0:W-:Y:S01]  /*141d0*/  @!P0 STS [R18+0x228d0], R2 ;  /* 0x0228d00212008388 */ /* 0x0001e20000000800 */
[----:B------:R-:W-:Y:S06]  /*141e0*/  BAR.ARV 0x5, 0x180 ;  /* 0x0146000000007b1d */ /* 0x000fec0000002000 */
.L_x_11011:
[----:B---34-:R-:W3:Y:S01]  /*141f0*/  LDL R0, [R1+0xc] ;  /* 0x00000c0001007983 */ /* 0x018ee20000100800 */
[----:B------:R-:W-:Y:S02]  /*14200*/  ULDC UR4, c[0x0][0xc38] ;  /* 0x00030e0000047ab9 */ /* 0x000fe40000000800 */
[----:B---3--:R-:W-:-:S13]  /*14210*/  ISETP.GE.AND P0, PT, R0, UR4, PT ;  /* 0x0000000400007c0c */ /* 0x008fda000bf06270 */
[----:B------:R-:W-:Y:S05]  /*14220*/  @!P0 BRA `(.L_x_11013) ;  /* 0xffffffb800c48947 */ /* 0x000fea000383ffff */
.L_x_10917:
[----:B0-----:R-:W3:Y:S01]  /*14230*/  LDL.LU R0, [R1+0x18] ;  /* 0x0000180001007983 */ /* 0x001ee20000300800 */
[----:B------:R-:W-:Y:S01]  /*14240*/  BSSY B0, `(.L_x_11014) ;  /* 0x000000b000007945 */ /* 0x000fe20003800000 */
[----:B------:R-:W0:Y:S01]  /*14250*/  S2R R5, SR_CgaCtaId ;  /* 0x0000000000057919 */ /* 0x000e220000008800 */
[----:B---3--:R-:W-:-:S05]  /*14260*/  VIADD R0, R0, 0x1 ;  /* 0x0000000100007836 */ /* 0x008fca0000000000 */
[----:B-12---:R-:W-:-:S04]  /*14270*/  LEA.HI R2, R0, R0, RZ, 0x1 ;  /* 0x0000000000027211 */ /* 0x006fc800078f08ff */
[----:B------:R-:W-:-:S05]  /*14280*/  LOP3.LUT R3, R2, 0xfffffffe, RZ, 0xc0, !PT ;  /* 0xfffffffe02037812 */ /* 0x000fca00078ec0ff */
[----:B------:R-:W-:Y:S01]  /*14290*/  IMAD.IADD R3, R0, 0x1, -R3 ;  /* 0x0000000100037824 */ /* 0x000fe200078e0a03 */
[----:B------:R-:W-:-:S04]  /*142a0*/  MOV R0, 0x400 ;  /* 0x0000040000007802 */ /* 0x000fc80000000f00 */
[----:B0-----:R-:W-:Y:S02]  /*142b0*/  LEA R0, R5, R0, 0x18 ;  /* 0x0000000005007211 */ /* 0x001fe400078ec0ff */
[----:B------:R-:W-:-:S04]  /*142c0*/  SHF.L.U32 R3, R3, 0x1f, RZ ;  /* 0x0000001f03037819 */ /* 0x000fc800000006ff */
[----:B------:R-:W0:Y:S02]  /*142d0*/  SYNCS.PHASECHK.TRANS64.TRYWAIT P0, [R0+URZ+0x22820], R3 ;  /* 0x02282003000075a7 */ /* 0x000e24000800017f */
[----:B0-----:R-:W-:Y:S05]  /*142e0*/  @!P0 BRA `(.L_x_11015) ;  /* 0x0000001400288947 */ /* 0x001fea0003800000 */
.L_x_11061:
[----:B------:R-:W-:Y:S05]  /*142f0*/  BSYNC B0 ;  /* 0x0000000000007941 */ /* 0x000fea0003800000 */
.L_x_11014:
[----:B------:R-:W-:-:S03]  /*14300*/  UMOV UR4, 0xffffffff ;  /* 0xffffffff00047882 */ /* 0x000fc60000000000 */
[----:B------:R-:W-:Y:S05]  /*14310*/  BRA.DIV UR4, `(.L_x_11016) ;  /* 0x0000001604307947 */ /* 0x000fea000b800000 */
[----:B------:R-:W1:Y:S02]  /*14320*/  S2R R2, SR_TID.X ;  /* 0x0000000000027919 */ /* 0x000e640000002100 */
[----:B-1----:R-:W-:-:S04]  /*14330*/  SHF.R.U32.HI R2, RZ, 0x5, R2 ;  /* 0x00000005ff027819 */ /* 0x002fc80000011602 */
[----:B------:R-:W-:-:S05]  /*14340*/  LOP3.LUT R2, R2, 0x3, RZ, 0xc0, !PT ;  /* 0x0000000302027812 */ /* 0x000fca00078ec0ff */
[----:B------:R1:W2:Y:S02]  /*14350*/  SHFL.IDX PT, R14, R2, RZ, 0x1f ;  /* 0x00001fff020e7589 */ /* 0x0002a400000e0000 */
.L_x_11064:
[----:B--2---:R-:W-:Y:S01]  /*14360*/  ISETP.NE.AND P0, PT, R14, RZ, PT ;  /* 0x000000ff0e00720c */ /* 0x004fe20003f05270 */
[----:B------:R-:W-:-:S12]  /*14370*/  BSSY B0, `(.L_x_11017) ;  /* 0x0000025000007945 */ /* 0x000fd80003800000 */
[----:B------:R-:W-:Y:S05]  /*14380*/  @P0 BRA `(.L_x_11018) ;  /* 0x00000000008c0947 */ /* 0x000fea0003800000 */
[----:B------:R-:W-:-:S03]  /*14390*/  UMOV UR4, 0xffffffff ;  /* 0xffffffff00047882 */ /* 0x000fc60000000000 */
[----:B------:R-:W-:Y:S05]  /*143a0*/  BRA.DIV UR4, `(.L_x_11019) ;  /* 0x0000001604407947 */ /* 0x000fea000b800000 */
[----:B------:R-:W-:-:S13]  /*143b0*/  ELECT P6, URZ, PT ;  /* 0x00000000003f782f */ /* 0x000fda00038c0000 */
.L_x_11067:
[----:B------:R-:W-:Y:S05]  /*143c0*/  @!P6 BRA `(.L_x_11018) ;  /* 0x00000000007ce947 */ /* 0x000fea0003800000 */
[----:B------:R-:W-:-:S06]  /*143d0*/  ULOP3.LUT UR4, UR41, 0x2, URZ, 0xfc, !UPT ;  /* 0x0000000229047892 */ /* 0x000fcc000f8efc3f */
[----:B-1----:R-:W-:-:S05]  /*143e0*/  IMAD.U32 R2, RZ, RZ, UR4 ;  /* 0x00000004ff027e24 */ /* 0x002fca000f8e00ff */
[----:B------:R-:W-:-:S13]  /*143f0*/  ISETP.NE.AND P2, PT, R2, 0x3, PT ;  /* 0x000000030200780c */ /* 0x000fda0003f45270 */
[----:B------:R-:W-:Y:S05]  /*14400*/  @!P2 BRA `(.L_x_11020) ;  /* 0x000000000004a947 */ /* 0x000fea0003800000 */
[----:B------:R-:W-:Y:S01]  /*14410*/  BPT.TRAP 0x1 ;  /* 0x000000040000795c */ /* 0x000fe20000300000 */
.L_x_11020:
[----:B------:R-:W2:Y:S01]  /*14420*/  LDL.LU R7, [R1+0x4] ;  /* 0x0000040001077983 */ /* 0x000ea20000300800 */
[----:B------:R-:W-:Y:S02]  /*14430*/  VIADD R2, R0, 0x22840 ;  /* 0x0002284000027836 */ /* 0x000fe40000000000 */
[C---:B0-----:R-:W-:Y:S02]  /*14440*/  VIADD R3, R19.reuse, 0x1 ;  /* 0x0000000113037836 */ /* 0x041fe40000000000 */
[----:B------:R-:W-:-:S03]  /*14450*/  IMAD R6, R19, 0x8, R2 ;  /* 0x0000000813067824 */ /* 0x000fc600078e0202 */
        /* <DEDUP_REMOVED lines=9> */
.L_x_11068:
[----:B------:R-:W1:Y:S02]  /*144f0*/  SYNCS.PHASECHK.TRANS64.TRYWAIT P0, [R7+URZ], R2 ;  /* 0x00000002070075a7 */ /* 0x000e64000800017f */
[----:B-1----:R-:W-:Y:S05]  /*14500*/  @!P0 BRA `(.L_x_11022) ;  /* 0x00000014001c8947 */ /* 0x002fea0003800000 */
.L_x_11069:
[----:B------:R-:W-:Y:S05]  /*14510*/  @!P2 BRA `(.L_x_11023) ;  /* 0x000000000004a947 */ /* 0x000fea0003800000 */
[----:B------:R-:W-:Y:S01]  /*14520*/  BPT.TRAP 0x1 ;  /* 0x000000040000795c */ /* 0x000fe20000300000 */
.L_x_11023:
[----:B------:R-:W-:-:S04]  /*14530*/  VIADD R0, R0, 0x22860 ;  /* 0x0002286000007836 */ /* 0x000fc80000000000 */
[----:B------:R-:W-:-:S04]  /*14540*/  IMAD R4, R19, 0x8, R0 ;  /* 0x0000000813047824 */ /* 0x000fc800078e0200 */
[----:B------:R-:W2:Y:S02]  /*14550*/  SYNCS.PHASECHK.TRANS64.TRYWAIT P0, [R4+URZ], R5 ;  /* 0x00000005040075a7 */ /* 0x000ea4000800017f */
[----:B--2---:R-:W-:Y:S05]  /*14560*/  @!P0 BRA `(.L_x_11024) ;  /* 0x0000001400188947 */ /* 0x004fea0003800000 */
.L_x_11070:
[----:B------:R-:W-:-:S07]  /*14570*/  IMAD R3, R3, 0x8, R0 ;  /* 0x0000000803037824 */ /* 0x000fce00078e0200 */
.L_x_11025:
[----:B---3--:R3:W4:Y:S02]  /*14580*/  SYNCS.PHASECHK.TRANS64.TRYWAIT P0, [R3+URZ], R2 ;  /* 0x00000002030075a7 */ /* 0x008724000800017f */
[----:B----4-:R-:W-:Y:S05]  /*14590*/  @!P0 NANOSLEEP.SYNCS 0x989680 ;  /* 0x009896800000895d */ /* 0x010fea0003900000 */
[----:B------:R-:W4:Y:S02]  /*145a0*/  @!P0 SYNCS.PHASECHK.TRANS64 P0, [R3+URZ], R2 ;  /* 0x00000002030085a7 */ /* 0x000f24000800007f */
[----:B----4-:R-:W-:Y:S05]  /*145b0*/  @!P0 BRA `(.L_x_11025) ;  /* 0xfffffffc00f08947 */ /* 0x010fea000383ffff */
.L_x_11018:
[----:B------:R-:W-:Y:S05]  /*145c0*/  BSYNC B0 ;  /* 0x0000000000007941 */ /* 0x000fea0003800000 */
.L_x_11017:
[----:B------:R-:W-:Y:S05]  /*145d0*/  EXIT ;  /* 0x000000000000794d */ /* 0x000fea0003800000 */
.L_x_10830:
[----:B0-----:R0:W1:Y:S02]  /*145e0*/  SYNCS.PHASECHK.TRANS64.TRYWAIT P0, [R5+URZ+0x22800], R0 ;  /* 0x02280000050075a7 */ /* 0x001064000800017f */
[----:B-1----:R-:W-:Y:S05]  /*145f0*/  @!P0 NANOSLEEP.SYNCS 0x989680 ;  /* 0x009896800000895d */ /* 0x002fea0003900000 */
[----:B------:R-:W1:Y:S02]  /*14600*/  @!P0 SYNCS.PHASECHK.TRANS64 P0, [R5+URZ+0x22800], R0 ;  /* 0x02280000050085a7 */ /* 0x000e64000800007f */
[----:B-1----:R-:W-:Y:S05]  /*14610*/  @!P0 BRA `(.L_x_10830) ;  /* 0xfffffffc00f08947 */ /* 0x002fea000383ffff */
[----:B------:R-:W-:Y:S05]  /*14620*/  BRA `(.L_x_11026) ;  /* 0xfffffed400b07947 */ /* 0x000fea000383ffff */
.L_x_10834:
[----:B-1----:R-:W-:-:S04]  /*14630*/  IMAD.U32 R3, RZ, RZ, UR22 ;  /* 0x00000016ff037e24 */ /* 0x002fc8000f8e00ff */
[----:B------:R1:W2:Y:S03]  /*14640*/  SYNCS.PHASECHK.TRANS64.TRYWAIT P1, [R3+URZ+0x22830], R10 ;  /* 0x0228300a030075a7 */ /* 0x0002a6000802017f */
[----:B--2---:R-:W-:Y:S05]  /*14650*/  @!P1 NANOSLEEP.SYNCS 0x989680 ;  /* 0x009896800000995d */ /* 0x004fea0003900000 */
[----:B------:R-:W2:Y:S02]  /*14660*/  @!P1 SYNCS.PHASECHK.TRANS64 P1, [R3+URZ+0x22830], R10 ;  /* 0x0228300a030095a7 */ /* 0x000ea4000802007f */
[----:B--2---:R-:W-:Y:S05]  /*14670*/  @!P1 BRA `(.L_x_10834) ;  /* 0xfffffffc00ec9947 */ /* 0x004fea000383ffff */
[----:B------:R-:W-:Y:S05]  /*14680*/  BRA `(.L_x_10833) ;  /* 0xfffffed400d87947 */ /* 0x000fea000383ffff */
.L_x_10846:
[----:B--2---:R-:W-:-:S04]  /*14690*/  IMAD.U32 R11, RZ, RZ, UR22 ;  /* 0x00000016ff0b7e24 */ /* 0x004fc8000f8e00ff */
[----:B------:R2:W3:Y:S03]  /*146a0*/  SYNCS.PHASECHK.TRANS64.TRYWAIT P1, [R11+URZ+0x22850], R10 ;  /* 0x0228500a0b0075a7 */ /* 0x0004e6000802017f */
[----:B---3--:R-:W-:Y:S05]  /*146b0*/  @!P1 NANOSLEEP.SYNCS 0x989680 ;  /* 0x009896800000995d */ /* 0x008fea0003900000 */
[----:B------:R-:W3:Y:S02]  /*146c0*/  @!P1 SYNCS.PHASECHK.TRANS64 P1, [R11+URZ+0x22850], R10 ;  /* 0x0228500a0b0095a7 */ /* 0x000ee4000802007f */
[----:B---3--:R-:W-:Y:S05]  /*146d0*/  @!P1 BRA `(.L_x_10846) ;  /* 0xfffffffc00ec9947 */ /* 0x008fea000383ffff */
[----:B------:R-:W-:Y:S05]  /*146e0*/  BRA `(.L_x_10845) ;  /* 0xfffffef800947947 */ /* 0x000fea000383ffff */
.L_x_10854:
[----:B-1----:R-:W-:-:S04]  /*146f0*/  IMAD.U32 R4, RZ, RZ, UR27 ;  /* 0x0000001bff047e24 */ /* 0x002fc8000f8e00ff */
[----:B------:R1:W2:Y:S03]  /*14700*/  SYNCS.PHASECHK.TRANS64.TRYWAIT P1, [R4+URZ+0x22830], R9 ;  /* 0x02283009040075a7 */ /* 0x0002a6000802017f */
[----:B--2---:R-:W-:Y:S05]  /*14710*/  @!P1 NANOSLEEP.SYNCS 0x989680 ;  /* 0x009896800000995d */ /* 0x004fea0003900000 */
[----:B------:R-:W2:Y:S02]  /*14720*/  @!P1 SYNCS.PHASECHK.TRANS64 P1, [R4+URZ+0x22830], R9 ;  /* 0x02283009040095a7 */ /* 0x000ea4000802007f */
[----:B--2---:R-:W-:Y:S05]  /*14730*/  @!P1 BRA `(.L_x_10854) ;  /* 0xfffffffc00ec9947 */ /* 0x004fea000383ffff */
[----:B------:R-:W-:Y:S05]  /*14740*/  BRA `(.L_x_10853) ;  /* 0xffffff0000287947 */ /* 0x000fea000383ffff */
.L_x_10866:
[----:B--2---:R2:W3:Y:S02]  /*14750*/  SYNCS.PHASECHK.TRANS64.TRYWAIT P1, [R12+URZ+0x22850], R9 ;  /* 0x022850090c0075a7 */ /* 0x0044e4000802017f */
[----:B---3--:R-:W-:Y:S05]  /*14760*/  @!P1 NANOSLEEP.SYNCS 0x989680 ;  /* 0x009896800000995d */ /* 0x008fea0003900000 */
[----:B------:R-:W3:Y:S02]  /*14770*/  @!P1 SYNCS.PHASECHK.TRANS64 P1, [R12+URZ+0x22850], R9 ;  /* 0x022850090c0095a7 */ /* 0x000ee4000802007f */
[----:B---3--:R-:W-:Y:S05]  /*14780*/  @!P1 BRA `(.L_x_10866) ;  /* 0xfffffffc00f09947 */ /* 0x008fea000383ffff */
[----:B------:R-:W-:Y:S05]  /*14790*/  BRA `(.L_x_10865) ;  /* 0xffffff2800fc7947 */ /* 0x000fea000383ffff */
.L_x_10875:
[----:B-1----:R-:W-:-:S04]  /*147a0*/  IMAD.U32 R2, RZ, RZ, UR24 ;  /* 0x00000018ff027e24 */ /* 0x002fc8000f8e00ff */
[----:B------:R1:W2:Y:S03]  /*147b0*/  SYNCS.PHASECHK.TRANS64.TRYWAIT P2, [R2+URZ+0x22830], R5 ;  /* 0x02283005020075a7 */ /* 0x0002a6000804017f */
[----:B--2---:R-:W-:Y:S05]  /*147c0*/  @!P2 NANOSLEEP.SYNCS 0x989680 ;  /* 0x009896800000a95d */ /* 0x004fea0003900000 */
[----:B------:R-:W2:Y:S02]  /*147d0*/  @!P2 SYNCS.PHASECHK.TRANS64 P2, [R2+URZ+0x22830], R5 ;  /* 0x022830050200a5a7 */ /* 0x000ea4000804007f */
[----:B--2---:R-:W-:Y:S05]  /*147e0*/  @!P2 BRA `(.L_x_10875) ;  /* 0xfffffffc00eca947 */ /* 0x004fea000383ffff */
[----:B------:R-:W-:Y:S05]  /*147f0*/  BRA `(.L_x_10874) ;  /* 0xffffff3000b87947 */ /* 0x000fea000383ffff */
.L_x_10879:
[----:B--2---:R2:W3:Y:S02]  /*14800*/  SYNCS.PHASECHK.TRANS64.TRYWAIT P2, [R178+URZ+0x22850], R5 ;  /* 0x02285005b20075a7 */ /* 0x0044e4000804017f */
[----:B---3--:R-:W-:Y:S05]  /*14810*/  @!P2 NANOSLEEP.SYNCS 0x989680 ;  /* 0x009896800000a95d */ /* 0x008fea0003900000 */
[----:B------:R-:W3:Y:S02]  /*14820*/  @!P2 SYNCS.PHASECHK.TRANS64 P2, [R178+URZ+0x22850], R5 ;  /* 0x02285005b200a5a7 */ /* 0x000ee4000804007f */
[----:B---3--:R-:W-:Y:S05]  /*14830*/  @!P2 BRA `(.L_x_10879) ;  /* 0xfffffffc00f0a947 */ /* 0x008fea000383ffff */
[----:B------:R-:W-:Y:S05]  /*14840*/  BRA `(.L_x_10878) ;  /* 0xffffff4800dc7947 */ /* 0x000fea000383ffff */
.L_x_10885:
[----:B-1----:R-:W-:-:S04]  /*14850*/  IMAD.U32 R2, RZ, RZ, UR27 ;  /* 0x0000001bff027e24 */ /* 0x002fc8000f8e00ff */
[----:B------:R1:W2:Y:S03]  /*14860*/  SYNCS.PHASECHK.TRANS64.TRYWAIT P1, [R2+URZ+0x22830], R7 ;  /* 0x02283007020075a7 */ /* 0x0002a6000802017f */
[----:B--2---:R-:W-:Y:S05]  /*14870*/  @!P1 NANOSLEEP.SYNCS 0x989680 ;  /* 0x009896800000995d */ /* 0x004fea0003900000 */
[----:B------:R-:W2:Y:S02]  /*14880*/  @!P1 SYNCS.PHASECHK.TRANS64 P1, [R2+URZ+0x22830], R7 ;  /* 0x02283007020095a7 */ /* 0x000ea4000802007f */
[----:B--2---:R-:W-:Y:S05]  /*14890*/  @!P1 BRA `(.L_x_10885) ;  /* 0xfffffffc00ec9947 */ /* 0x004fea000383ffff */
[----:B------:R-:W-:Y:S05]  /*148a0*/  BRA `(.L_x_10884) ;  /* 0xffffff4c00f47947 */ /* 0x000fea000383ffff */
.L_x_10897:
[----:B-1----:R1:W2:Y:S02]  /*148b0*/  SYNCS.PHASECHK.TRANS64.TRYWAIT P1, [R8+URZ+0x22850], R7 ;  /* 0x02285007080075a7 */ /* 0x0022a4000802017f */
[----:B--2---:R-:W-:Y:S05]  /*148c0*/  @!P1 NANOSLEEP.SYNCS 0x989680 ;  /* 0x009896800000995d */ /* 0x004fea0003900000 */
[----:B------:R-:W2:Y:S02]  /*148d0*/  @!P1 SYNCS.PHASECHK.TRANS64 P1, [R8+URZ+0x22850], R7 ;  /* 0x02285007080095a7 */ /* 0x000ea4000802007f */
[----:B--2---:R-:W-:Y:S05]  /*148e0*/  @!P1 BRA `(.L_x_10897) ;  /* 0xfffffffc00f09947 */ /* 0x004fea000383ffff */
[----:B------:R-:W-:Y:S05]  /*148f0*/  BRA `(.L_x_10896) ;  /* 0xffffff7800c47947 */ /* 0x000fea000383ffff */
.L_x_10934:
[----:B------:R-:W-:Y:S02]  /*14900*/  IMAD.MOV.U32 R13, RZ, RZ, R4 ;  /* 0x000000ffff0d7224 */ /* 0x000fe400078e0004 */
[----:B------:R-:W-:Y:S02]  /*14910*/  IMAD.MOV.U32 R12, RZ, RZ, RZ ;  /* 0x000000ffff0c7224 */ /* 0x000fe400078e00ff */
[----:B------:R-:W-:Y:S02]  /*14920*/  IMAD.MOV.U32 R11, RZ, RZ, 0x1f ;  /* 0x0000001fff0b7424 */ /* 0x000fe400078e00ff */
[----:B------:R-:W-:-:S07]  /*14930*/  IMAD.MOV.U32 R15, RZ, RZ, -0x1 ;  /* 0xffffffffff0f7424 */ /* 0x000fce00078e00ff */
[----:B0-----:R-:W-:Y:S05]  /*14940*/  WARPSYNC.COLLECTIVE R15, `(.L_x_11027) ;  /* 0x000000000f087348 */ /* 0x001fea0003c00000 */
[----:B------:R1:W2:Y:S02]  /*14950*/  SHFL.IDX P6, R14, R13, R12, R11 ;  /* 0x0000000c0d0e7389 */ /* 0x0002a400000c000b */
[----:B012---:R-:W-:Y:S01]  /*14960*/  ENDCOLLECTIVE ;  /* 0x000000000000791b */ /* 0x007fe20003800000 */
.L_x_11027:
[----:B------:R-:W-:Y:S05]  /*14970*/  BRA `(.L_x_11028) ;  /* 0xffffffc000987947 */ /* 0x000fea000383ffff */
.L_x_10936:
[----:B------:R-:W-:Y:S01]  /*14980*/  BSSY B0, `(.L_x_11029) ;  /* 0x0000006000007945 */ /* 0x000fe20003800000 */
[----:B------:R-:W-:-:S07]  /*14990*/  IMAD.MOV.U32 R15, RZ, RZ, -0x1 ;  /* 0xffffffffff0f7424 */ /* 0x000fce00078e00ff */
[----:B01----:R-:W-:Y:S05]  /*149a0*/  WARPSYNC.COLLECTIVE R15, `(.L_x_11030) ;  /* 0x000000000f0c7348 */ /* 0x003fea0003c00000 */
[----:B------:R-:W-:Y:S02]  /*149b0*/  ELECT P6, UR62, PT ;  /* 0x00000000003e782f */ /* 0x000fe400038c0000 */
[----:B------:R-:W-:Y:S01]  /*149c0*/  MOV R14, UR62 ;  /* 0x0000003e000e7c02 */ /* 0x000fe20008000f00 */
[----:B01----:R-:W-:Y:S10]  /*149d0*/  ENDCOLLECTIVE ;  /* 0x000000000000791b */ /* 0x003ff40003800000 */
.L_x_11030:
[----:B------:R-:W-:Y:S05]  /*149e0*/  BSYNC B0 ;  /* 0x0000000000007941 */ /* 0x000fea0003800000 */
.L_x_11029:
[----:B------:R-:W-:Y:S05]  /*149f0*/  BRA `(.L_x_11031) ;  /* 0xffffffc0009c7947 */ /* 0x000fea000383ffff */
.L_x_10938:
[----:B0-----:R0:W2:Y:S02]  /*14a00*/  SYNCS.PHASECHK.TRANS64.TRYWAIT P0, [R3+URZ+0x22840], R0 ;  /* 0x02284000030075a7 */ /* 0x0010a4000800017f */
[----:B--2---:R-:W-:Y:S05]  /*14a10*/  @!P0 NANOSLEEP.SYNCS 0x989680 ;  /* 0x009896800000895d */ /* 0x004fea0003900000 */
[----:B------:R-:W2:Y:S02]  /*14a20*/  @!P0 SYNCS.PHASECHK.TRANS64 P0, [R3+URZ+0x22840], R0 ;  /* 0x02284000030085a7 */ /* 0x000ea4000800007f */
[----:B--2---:R-:W-:Y:S05]  /*14a30*/  @!P0 BRA `(.L_x_10938) ;  /* 0xfffffffc00f08947 */ /* 0x004fea000383ffff */
[----:B------:R-:W-:Y:S05]  /*14a40*/  BRA `(.L_x_11032) ;  /* 0xffffffc400007947 */ /* 0x000fea000383ffff */
.L_x_10942:
        /* <DEDUP_REMOVED lines=10> */
.L_x_11033:
[----:B------:R-:W0:Y:S01]  /*14af0*/  S2R R9, SR_TID.X ;  /* 0x0000000000097919 */ /* 0x000e220000002100 */
[----:B------:R-:W-:Y:S02]  /*14b00*/  IMAD.MOV.U32 R13, RZ, RZ, R0 ;  /* 0x000000ffff0d7224 */ /* 0x000fe400078e0000 */
[----:B------:R-:W-:-:S07]  /*14b10*/  IMAD.MOV.U32 R5, RZ, RZ, R14 ;  /* 0x000000ffff057224 */ /* 0x000fce00078e000e */
[----:B0-----:R-:W-:Y:S05]  /*14b20*/  WARPSYNC.COLLECTIVE R15, `(.L_x_11034) ;  /* 0x000000000f087348 */ /* 0x001fea0003c00000 */
[----:B------:R1:W2:Y:S02]  /*14b30*/  SHFL.IDX P6, R14, R13, R12, R11 ;  /* 0x0000000c0d0e7389 */ /* 0x0002a400000c000b */
[----:B012---:R-:W-:Y:S01]  /*14b40*/  ENDCOLLECTIVE ;  /* 0x000000000000791b */ /* 0x007fe20003800000 */
.L_x_11034:
        /* <DEDUP_REMOVED lines=9> */
.L_x_11035:
[----:B------:R-:W-:-:S05]  /*14be0*/  @!P1 LEA R6, P2, R8, R6, 0x1 ;  /* 0x0000000608069211 */ /* 0x000fca00078408ff */
[----:B------:R-:W-:-:S04]  /*14bf0*/  @!P1 IMAD.X R5, RZ, RZ, R5, P2 ;  /* 0x000000ffff059224 */ /* 0x000fc800010e0605 */
[----:B------:R-:W-:Y:S02]  /*14c00*/  @!P1 IMAD.MOV.U32 R7, RZ, RZ, R5 ;  /* 0x000000ffff079224 */ /* 0x000fe400078e0005 */
[----:B------:R-:W-:Y:S02]  /*14c10*/  IMAD.MOV.U32 R13, RZ, RZ, R0 ;  /* 0x000000ffff0d7224 */ /* 0x000fe400078e0000 */
[C---:B------:R-:W-:Y:S01]  /*14c20*/  VIADD R5, R2.reuse, 0x10 ;  /* 0x0000001002057836 */ /* 0x040fe20000000000 */
[----:B------:R-:W-:Y:S01]  /*14c30*/  @!PT LDS RZ, [RZ] ;  /* 0x00000000fffff984 */ /* 0x000fe20000000800 */
[----:B------:R-:W-:Y:S01]  /*14c40*/  @!PT LDS RZ, [RZ] ;  /* 0x00000000fffff984 */ /* 0x000fe20000000800 */
[----:B------:R-:W-:Y:S01]  /*14c50*/  @!PT LDS RZ, [RZ] ;  /* 0x00000000fffff984 */ /* 0x000fe20000000800 */
[----:B------:R0:W-:Y:S04]  /*14c60*/  @!P1 LDGSTS.E.BYPASS.LTC128B.128 [R10+0x18400], desc[UR46][R6.64], !P0 ;  /* 0x18400000060a9fae */ /* 0x0001e8000c101d6e */
[----:B------:R-:W-:Y:S01]  /*14c70*/  ISETP.GE.AND P1, PT, R5, R3, PT ;  /* 0x000000030500720c */ /* 0x000fe20003f26270 */
[----:B------:R-:W-:-:S02]  /*14c80*/  VIADD R5, R2, 0x20 ;  /* 0x0000002002057836 */ /* 0x000fc40000000000 */
[----:B------:R-:W-:-:S10]  /*14c90*/  IMAD.MOV.U32 R8, RZ, RZ, R14 ;  /* 0x000000ffff087224 */ /* 0x000fd400078e000e */
[----:B0-----:R-:W-:Y:S05]  /*14ca0*/  WARPSYNC.COLLECTIVE R15, `(.L_x_11036) ;  /* 0x000000000f087348 */ /* 0x001fea0003c00000 */
[----:B------:R1:W2:Y:S02]  /*14cb0*/  SHFL.IDX P6, R14, R13, R12, R11 ;  /* 0x0000000c0d0e7389 */ /* 0x0002a400000c000b */
[----:B012---:R-:W-:Y:S01]  /*14cc0*/  ENDCOLLECTIVE ;  /* 0x000000000000791b */ /* 0x007fe20003800000 */
.L_x_11036:
[----:B------:R-:W-:-:S05]  /*14cd0*/  IMAD.SHL.U32 R7, R9, 0x8, RZ ;  /* 0x0000000809077824 */ /* 0x000fca00078e00ff */
[----:B------:R-:W-:Y:S01]  /*14ce0*/  LOP3.LUT R7, R7, 0x38, RZ, 0xc0, !PT ;  /* 0x0000003807077812 */ /* 0x000fe200078ec0ff */
[----:B------:R-:W-:Y:S02]  /*14cf0*/  IMAD.MOV.U32 R13, RZ, RZ, R4 ;  /* 0x000000ffff0d7224 */ /* 0x000fe400078e0004 */
[----:B------:R-:W-:Y:S02]  /*14d00*/  IMAD.MOV.U32 R12, RZ, RZ, 0x2 ;  /* 0x00000002ff0c7424 */ /* 0x000fe400078e00ff */
[----:B------:R-:W-:-:S07]  /*14d10*/  IMAD.MOV.U32 R9, RZ, RZ, R14 ;  /* 0x000000ffff097224 */ /* 0x000fce00078e000e */
[----:B------:R-:W-:Y:S05]  /*14d20*/  WARPSYNC.COLLECTIVE R15, `(.L_x_11037) ;  /* 0x000000000f087348 */ /* 0x000fea0003c00000 */
[----:B------:R0:W1:Y:S02]  /*14d30*/  SHFL.IDX P6, R14, R13, R12, R11 ;  /* 0x0000000c0d0e7389 */ /* 0x00006400000c000b */
[----:B01----:R-:W-:Y:S01]  /*14d40*/  ENDCOLLECTIVE ;  /* 0x000000000000791b */ /* 0x003fe20003800000 */
.L_x_11037:
[----:B------:R-:W-:Y:S02]  /*14d50*/  @!P1 LEA R6, P2, R7, R9, 0x1 ;  /* 0x0000000907069211 */ /* 0x000fe400078408ff */
[----:B------:R-:W0:Y:S03]  /*14d60*/  S2R R9, SR_TID.X ;  /* 0x0000000000097919 */ /* 0x000e260000002100 */
[----:B------:R-:W-:Y:S02]  /*14d70*/  @!P1 IMAD.X R7, RZ, RZ, R8, P2 ;  /* 0x000000ffff079224 */ /* 0x000fe400010e0608 */
[----:B------:R-:W-:-:S03]  /*14d80*/  VIADD R8, R2, 0x60 ;  /* 0x0000006002087836 */ /* 0x000fc60000000000 */
[----:B------:R-:W-:Y:S01]  /*14d90*/  @!PT LDS RZ, [RZ] ;  /* 0x00000000fffff984 */ /* 0x000fe20000000800 */
[----:B------:R-:W-:Y:S01]  /*14da0*/  @!PT LDS RZ, [RZ] ;  /* 0x00000000fffff984 */ /* 0x000fe20000000800 */
[----:B------:R-:W-:Y:S01]  /*14db0*/  @!PT LDS RZ, [RZ] ;  /* 0x00000000fffff984 */ /* 0x000fe20000000800 */
[----:B------:R1:W-:Y:S01]  /*14dc0*/  @!P1 LDGSTS.E.BYPASS.LTC128B.128 [R10+0x18c00], desc[UR46][R6.64], !P0 ;  /* 0x18c00000060a9fae */ /* 0x0003e2000c101d6e */
[----:B------:R-:W-:Y:S01]  /*14dd0*/  IMAD.MOV.U32 R13, RZ, RZ, R0 ;  /* 0x000000ffff0d7224 */ /* 0x000fe200078e0000 */
[----:B------:R-:W-:Y:S01]  /*14de0*/  ISETP.GE.AND P1, PT, R5, R3, PT ;  /* 0x000000030500720c */ /* 0x000fe20003f26270 */
[----:B------:R-:W-:-:S12]  /*14df0*/  IMAD.MOV.U32 R5, RZ, RZ, R14 ;  /* 0x000000ffff057224 */ /* 0x000fd800078e000e */
[----:B01----:R-:W-:Y:S05]  /*14e00*/  WARPSYNC.COLLECTIVE R15, `(.L_x_11038) ;  /* 0x000000000f087348 */ /* 0x003fea0003c00000 */
[----:B------:R2:W3:Y:S02]  /*14e10*/  SHFL.IDX P6, R14, R13, R12, R11 ;  /* 0x0000000c0d0e7389 */ /* 0x0004e400000c000b */
[----:B0123--:R-:W-:Y:S01]  /*14e20*/  ENDCOLLECTIVE ;  /* 0x000000000000791b */ /* 0x00ffe20003800000 */
.L_x_11038:
[----:B------:R-:W-:Y:S02]  /*14e30*/  IMAD.SHL.U32 R9, R9, 0x8, RZ ;  /* 0x0000000809097824 */ /* 0x000fe400078e00ff */
[----:B------:R-:W-:Y:S02]  /*14e40*/  IMAD.MOV.U32 R13, RZ, RZ, R4 ;  /* 0x000000ffff0d7224 */ /* 0x000fe400078e0004 */
[----:B------:R-:W-:Y:S01]  /*14e50*/  IMAD.MOV.U32 R12, RZ, RZ, 0x3 ;  /* 0x00000003ff0c7424 */ /* 0x000fe200078e00ff */
[----:B------:R-:W-:Y:S01]  /*14e60*/  LOP3.LUT R9, R9, 0x38, RZ, 0xc0, !PT ;  /* 0x0000003809097812 */ /* 0x000fe200078ec0ff */
[----:B------:R-:W-:-:S07]  /*14e70*/  IMAD.MOV.U32 R6, RZ, RZ, R14 ;  /* 0x000000ffff067224 */ /* 0x000fce00078e000e */
[----:B------:R-:W-:Y:S05]  /*14e80*/  WARPSYNC.COLLECTIVE R15, `(.L_x_11039) ;  /* 0x000000000f087348 */ /* 0x000fea0003c00000 */
[----:B------:R0:W1:Y:S02]  /*14e90*/  SHFL.IDX P6, R14, R13, R12, R11 ;  /* 0x0000000c0d0e7389 */ /* 0x00006400000c000b */
[----:B01----:R-:W-:Y:S01]  /*14ea0*/  ENDCOLLECTIVE ;  /* 0x000000000000791b */ /* 0x003fe20003800000 */
.L_x_11039:
        /* <DEDUP_REMOVED lines=14> */
.L_x_11040:
[----:B------:R-:W-:Y:S02]  /*14f90*/  IMAD.MOV.U32 R13, RZ, RZ, R4 ;  /* 0x000000ffff0d7224 */ /* 0x000fe400078e0004 */
[----:B------:R-:W-:Y:S02]  /*14fa0*/  IMAD.MOV.U32 R12, RZ, RZ, 0x4 ;  /* 0x00000004ff0c7424 */ /* 0x000fe400078e00ff */
[----:B------:R-:W-:-:S07]  /*14fb0*/  IMAD.MOV.U32 R6, RZ, RZ, R14 ;  /* 0x000000ffff067224 */ /* 0x000fce00078e000e */
[----:B------:R-:W-:Y:S05]  /*14fc0*/  WARPSYNC.COLLECTIVE R15, `(.L_x_11041) ;  /* 0x000000000f087348 */ /* 0x000fea0003c00000 */
[----:B------:R0:W1:Y:S02]  /*14fd0*/  SHFL.IDX P6, R14, R13, R12, R11 ;  /* 0x0000000c0d0e7389 */ /* 0x00006400000c000b */
[----:B01----:R-:W-:Y:S01]  /*14fe0*/  ENDCOLLECTIVE ;  /* 0x000000000000791b */ /* 0x003fe20003800000 */
.L_x_11041:
        /* <DEDUP_REMOVED lines=14> */
.L_x_11042:
[----:B------:R-:W-:Y:S02]  /*150d0*/  IMAD.MOV.U32 R13, RZ, RZ, R4 ;  /* 0x000000ffff0d7224 */ /* 0x000fe400078e0004 */
[----:B------:R-:W-:Y:S02]  /*150e0*/  IMAD.MOV.U32 R12, RZ, RZ, 0x5 ;  /* 0x00000005ff0c7424 */ /* 0x000fe400078e00ff */
[----:B------:R-:W-:-:S07]  /*150f0*/  IMAD.MOV.U32 R6, RZ, RZ, R14 ;  /* 0x000000ffff067224 */ /* 0x000fce00078e000e */
[----:B------:R-:W-:Y:S05]  /*15100*/  WARPSYNC.COLLECTIVE R15, `(.L_x_11043) ;  /* 0x000000000f087348 */ /* 0x000fea0003c00000 */
[----:B------:R0:W1:Y:S02]  /*15110*/  SHFL.IDX P6, R14, R13, R12, R11 ;  /* 0x0000000c0d0e7389 */ /* 0x00006400000c000b */
[----:B01----:R-:W-:Y:S01]  /*15120*/  ENDCOLLECTIVE ;  /* 0x000000000000791b */ /* 0x003fe20003800000 */
.L_x_11043:
        /* <DEDUP_REMOVED lines=14> */
.L_x_11044:
[----:B------:R-:W-:Y:S02]  /*15210*/  IMAD.MOV.U32 R13, RZ, RZ, R4 ;  /* 0x000000ffff0d7224 */ /* 0x000fe400078e0004 */
[----:B------:R-:W-:Y:S02]  /*15220*/  IMAD.MOV.U32 R12, RZ, RZ, 0x6 ;  /* 0x00000006ff0c7424 */ /* 0x000fe400078e00ff */
[----:B------:R-:W-:-:S07]  /*15230*/  IMAD.MOV.U32 R6, RZ, RZ, R14 ;  /* 0x000000ffff067224 */ /* 0x000fce00078e000e */
[----:B------:R-:W-:Y:S05]  /*15240*/  WARPSYNC.COLLECTIVE R15, `(.L_x_11045) ;  /* 0x000000000f087348 */ /* 0x000fea0003c00000 */
[----:B------:R0:W1:Y:S02]  /*15250*/  SHFL.IDX P6, R14, R13, R12, R11 ;  /* 0x0000000c0d0e7389 */ /* 0x00006400000c000b */
[----:B01----:R-:W-:Y:S01]  /*15260*/  ENDCOLLECTIVE ;  /* 0x000000000000791b */ /* 0x003fe20003800000 */
.L_x_11045:
        /* <DEDUP_REMOVED lines=13> */
.L_x_11046:
[----:B------:R-:W-:Y:S02]  /*15340*/  IMAD.MOV.U32 R13, RZ, RZ, R4 ;  /* 0x000000ffff0d7224 */ /* 0x000fe400078e0004 */
[----:B------:R-:W-:Y:S02]  /*15350*/  IMAD.MOV.U32 R12, RZ, RZ, 0x7 ;  /* 0x00000007ff0c7424 */ /* 0x000fe400078e00ff */
[----:B------:R-:W-:-:S07]  /*15360*/  IMAD.MOV.U32 R6, RZ, RZ, R14 ;  /* 0x000000ffff067224 */ /* 0x000fce00078e000e */
[----:B------:R-:W-:Y:S05]  /*15370*/  WARPSYNC.COLLECTIVE R15, `(.L_x_11047) ;  /* 0x000000000f087348 */ /* 0x000fea0003c00000 */
[----:B------:R0:W1:Y:S02]  /*15380*/  SHFL.IDX P6, R14, R13, R12, R11 ;  /* 0x0000000c0d0e7389 */ /* 0x00006400000c000b */
[----:B01----:R-:W-:Y:S01]  /*15390*/  ENDCOLLECTIVE ;  /* 0x000000000000791b */ /* 0x003fe20003800000 */
.L_x_11047:
        /* <DEDUP_REMOVED lines=12> */
.L_x_11048:
[----:B------:R-:W-:Y:S05]  /*15460*/  BRA `(.L_x_11049) ;  /* 0xffffffc4001c7947 */ /* 0x000fea000383ffff */
.L_x_10945:
[----:B-1----:R1:W2:Y:S02]  /*15470*/  SYNCS.PHASECHK.TRANS64.TRYWAIT P0, [R18+URZ+0x22820], R3 ;  /* 0x02282003120075a7 */ /* 0x0022a4000800017f */
[----:B--2---:R-:W-:Y:S05]  /*15480*/  @!P0 NANOSLEEP.SYNCS 0x989680 ;  /* 0x009896800000895d */ /* 0x004fea0003900000 */
[----:B------:R-:W2:Y:S02]  /*15490*/  @!P0 SYNCS.PHASECHK.TRANS64 P0, [R18+URZ+0x22820], R3 ;  /* 0x02282003120085a7 */ /* 0x000ea4000800007f */
[----:B--2---:R-:W-:Y:S05]  /*154a0*/  @!P0 BRA `(.L_x_10945) ;  /* 0xfffffffc00f08947 */ /* 0x004fea000383ffff */
[----:B------:R-:W-:Y:S05]  /*154b0*/  BRA `(.L_x_11050) ;  /* 0xffffffc400847947 */ /* 0x000fea000383ffff */
.L_x_10949:
[----:B-1----:R1:W2:Y:S02]  /*154c0*/  SYNCS.PHASECHK.TRANS64.TRYWAIT P0, [R0+URZ+0x22860], R3 ;  /* 0x02286003000075a7 */ /* 0x0022a4000800017f */
[----:B--2---:R-:W-:Y:S05]  /*154d0*/  @!P0 NANOSLEEP.SYNCS 0x989680 ;  /* 0x009896800000895d */ /* 0x004fea0003900000 */
[----:B------:R-:W2:Y:S02]  /*154e0*/  @!P0 SYNCS.PHASECHK.TRANS64 P0, [R0+URZ+0x22860], R3 ;  /* 0x02286003000085a7 */ /* 0x000ea4000800007f */
[----:B--2---:R-:W-:Y:S05]  /*154f0*/  @!P0 BRA `(.L_x_10949) ;  /* 0xfffffffc00f08947 */ /* 0x004fea000383ffff */
[----:B------:R-:W-:Y:S05]  /*15500*/  BRA `(.L_x_11051) ;  /* 0xffffffc400a47947 */ /* 0x000fea000383ffff */
.L_x_10962:
[----:B-1----:R1:W2:Y:S02]  /*15510*/  SYNCS.PHASECHK.TRANS64.TRYWAIT P0, [R4+URZ+0x22840], R2 ;  /* 0x02284002040075a7 */ /* 0x0022a4000800017f */
[----:B--2---:R-:W-:Y:S05]  /*15520*/  @!P0 NANOSLEEP.SYNCS 0x989680 ;  /* 0x009896800000895d */ /* 0x004fea0003900000 */
[----:B------:R-:W2:Y:S02]  /*15530*/  @!P0 SYNCS.PHASECHK.TRANS64 P0, [R4+URZ+0x22840], R2 ;  /* 0x02284002040085a7 */ /* 0x000ea4000800007f */
[----:B--2---:R-:W-:Y:S05]  /*15540*/  @!P0 BRA `(.L_x_10962) ;  /* 0xfffffffc00f08947 */ /* 0x004fea000383ffff */
[----:B------:R-:W-:Y:S05]  /*15550*/  BRA `(.L_x_11052) ;  /* 0xffffffcc00987947 */ /* 0x000fea000383ffff */
.L_x_10967:
[----:B--2---:R2:W3:Y:S02]  /*15560*/  SYNCS.PHASECHK.TRANS64.TRYWAIT P0, [R4+URZ+0x22860], R2 ;  /* 0x02286002040075a7 */ /* 0x0044e4000800017f */
[----:B---3--:R-:W-:Y:S05]  /*15570*/  @!P0 NANOSLEEP.SYNCS 0x989680 ;  /* 0x009896800000895d */ /* 0x008fea0003900000 */
[----:B------:R-:W3:Y:S02]  /*15580*/  @!P0 SYNCS.PHASECHK.TRANS64 P0, [R4+URZ+0x22860], R2 ;  /* 0x02286002040085a7 */ /* 0x000ee4000800007f */
[----:B---3--:R-:W-:Y:S05]  /*15590*/  @!P0 BRA `(.L_x_10967) ;  /* 0xfffffffc00f08947 */ /* 0x008fea000383ffff */
[----:B------:R-:W-:Y:S05]  /*155a0*/  BRA `(.L_x_11053) ;  /* 0xffffffd000107947 */ /* 0x000fea000383ffff */
.L_x_10979:
[----:B0-----:R0:W1:Y:S02]  /*155b0*/  SYNCS.PHASECHK.TRANS64.TRYWAIT P0, [R4+URZ+0x22840], R2 ;  /* 0x02284002040075a7 */ /* 0x001064000800017f */
[----:B-1----:R-:W-:Y:S05]  /*155c0*/  @!P0 NANOSLEEP.SYNCS 0x989680 ;  /* 0x009896800000895d */ /* 0x002fea0003900000 */
[----:B------:R-:W1:Y:S02]  /*155d0*/  @!P0 SYNCS.PHASECHK.TRANS64 P0, [R4+URZ+0x22840], R2 ;  /* 0x02284002040085a7 */ /* 0x000e64000800007f */
[----:B-1----:R-:W-:Y:S05]  /*155e0*/  @!P0 BRA `(.L_x_10979) ;  /* 0xfffffffc00f08947 */ /* 0x002fea000383ffff */
[----:B------:R-:W-:Y:S05]  /*155f0*/  BRA `(.L_x_11054) ;  /* 0xffffffd400f47947 */ /* 0x000fea000383ffff */
.L_x_10984:
[----:B-1----:R1:W2:Y:S02]  /*15600*/  SYNCS.PHASECHK.TRANS64.TRYWAIT P0, [R4+URZ+0x22860], R2 ;  /* 0x02286002040075a7 */ /* 0x0022a4000800017f */
[----:B--2---:R-:W-:Y:S05]  /*15610*/  @!P0 NANOSLEEP.SYNCS 0x989680 ;  /* 0x009896800000895d */ /* 0x004fea0003900000 */
[----:B------:R-:W2:Y:S02]  /*15620*/  @!P0 SYNCS.PHASECHK.TRANS64 P0, [R4+URZ+0x22860], R2 ;  /* 0x02286002040085a7 */ /* 0x000ea4000800007f */
[----:B--2---:R-:W-:Y:S05]  /*15630*/  @!P0 BRA `(.L_x_10984) ;  /* 0xfffffffc00f08947 */ /* 0x004fea000383ffff */
[----:B------:R-:W-:Y:S05]  /*15640*/  BRA `(.L_x_11055) ;  /* 0xffffffd8006c7947 */ /* 0x000fea000383ffff */
.L_x_10995:
[----:B-1----:R1:W2:Y:S02]  /*15650*/  SYNCS.PHASECHK.TRANS64.TRYWAIT P0, [R4+URZ+0x22840], R2 ;  /* 0x02284002040075a7 */ /* 0x0022a4000800017f */
[----:B--2---:R-:W-:Y:S05]  /*15660*/  @!P0 NANOSLEEP.SYNCS 0x989680 ;  /* 0x009896800000895d */ /* 0x004fea0003900000 */
[----:B------:R-:W2:Y:S02]  /*15670*/  @!P0 SYNCS.PHASECHK.TRANS64 P0, [R4+URZ+0x22840], R2 ;  /* 0x02284002040085a7 */ /* 0x000ea4000800007f */
[----:B--2---:R-:W-:Y:S05]  /*15680*/  @!P0 BRA `(.L_x_10995) ;  /* 0xfffffffc00f08947 */ /* 0x004fea000383ffff */
[----:B------:R-:W-:Y:S05]  /*15690*/  BRA `(.L_x_11056) ;  /* 0xffffffe000347947 */ /* 0x000fea000383ffff */
.L_x_11000:
[----:B0-----:R0:W2:Y:S02]  /*156a0*/  SYNCS.PHASECHK.TRANS64.TRYWAIT P0, [R4+URZ+0x22860], R2 ;  /* 0x02286002040075a7 */ /* 0x0010a4000800017f */
[----:B--2---:R-:W-:Y:S05]  /*156b0*/  @!P0 NANOSLEEP.SYNCS 0x989680 ;  /* 0x009896800000895d */ /* 0x004fea0003900000 */
[----:B------:R-:W2:Y:S02]  /*156c0*/  @!P0 SYNCS.PHASECHK.TRANS64 P0, [R4+URZ+0x22860], R2 ;  /* 0x02286002040085a7 */ /* 0x000ea4000800007f */
[----:B--2---:R-:W-:Y:S05]  /*156d0*/  @!P0 BRA `(.L_x_11000) ;  /* 0xfffffffc00f08947 */ /* 0x004fea000383ffff */
[----:B------:R-:W-:Y:S05]  /*156e0*/  BRA `(.L_x_11057) ;  /* 0xffffffe000ac7947 */ /* 0x000fea000383ffff */
.L_x_11012:
[----:B------:R-:W-:Y:S01]  /*156f0*/  BSSY B0, `(.L_x_11058) ;  /* 0x0000008000007945 */ /* 0x000fe20003800000 */
[----:B-----5:R-:W-:Y:S02]  /*15700*/  IMAD.MOV.U32 R13, RZ, RZ, R2 ;  /* 0x000000ffff0d7224 */ /* 0x020fe400078e0002 */
[----:B------:R-:W-:Y:S02]  /*15710*/  IMAD.MOV.U32 R12, RZ, RZ, RZ ;  /* 0x000000ffff0c7224 */ /* 0x000fe400078e00ff */
[----:B------:R-:W-:Y:S02]  /*15720*/  IMAD.MOV.U32 R11, RZ, RZ, 0x1f ;  /* 0x0000001fff0b7424 */ /* 0x000fe400078e00ff */
[----:B------:R-:W-:-:S07]  /*15730*/  IMAD.MOV.U32 R15, RZ, RZ, -0x1 ;  /* 0xffffffffff0f7424 */ /* 0x000fce00078e00ff */
[----:B01-34-:R-:W-:Y:S05]  /*15740*/  WARPSYNC.COLLECTIVE R15, `(.L_x_11059) ;  /* 0x000000000f087348 */ /* 0x01bfea0003c00000 */
[----:B------:R2:W0:Y:S02]  /*15750*/  SHFL.IDX P6, R14, R13, R12, R11 ;  /* 0x0000000c0d0e7389 */ /* 0x00042400000c000b */
[----:B01234-:R-:W-:Y:S01]  /*15760*/  ENDCOLLECTIVE ;  /* 0x000000000000791b */ /* 0x01ffe20003800000 */
.L_x_11059:
[----:B------:R-:W-:Y:S05]  /*15770*/  BSYNC B0 ;  /* 0x0000000000007941 */ /* 0x000fea0003800000 */
.L_x_11058:
[----:B------:R-:W-:Y:S05]  /*15780*/  BRA `(.L_x_11060) ;  /* 0xffffffe800787947 */ /* 0x000fea000383ffff */
.L_x_11015:
[----:B0-----:R0:W1:Y:S02]  /*15790*/  SYNCS.PHASECHK.TRANS64.TRYWAIT P0, [R0+URZ+0x22820], R3 ;  /* 0x02282003000075a7 */ /* 0x001064000800017f */
[----:B-1----:R-:W-:Y:S05]  /*157a0*/  @!P0 NANOSLEEP.SYNCS 0x989680 ;  /* 0x009896800000895d */ /* 0x002fea0003900000 */
[----:B------:R-:W1:Y:S02]  /*157b0*/  @!P0 SYNCS.PHASECHK.TRANS64 P0, [R0+URZ+0x22820], R3 ;  /* 0x02282003000085a7 */ /* 0x000e64000800007f */
[----:B-1----:R-:W-:Y:S05]  /*157c0*/  @!P0 BRA `(.L_x_11015) ;  /* 0xfffffffc00f08947 */ /* 0x002fea000383ffff */
[----:B------:R-:W-:Y:S05]  /*157d0*/  BRA `(.L_x_11061) ;  /* 0xffffffe800c47947 */ /* 0x000fea000383ffff */
.L_x_11016:
        /* <DEDUP_REMOVED lines=11> */
.L_x_11063:
[----:B------:R-:W-:Y:S05]  /*15890*/  BSYNC B0 ;  /* 0x0000000000007941 */ /* 0x000fea0003800000 */
.L_x_11062:
[----:B------:R-:W-:Y:S05]  /*158a0*/  BRA `(.L_x_11064) ;  /* 0xffffffe800ac7947 */ /* 0x000fea000383ffff */
.L_x_11019:
[----:B------:R-:W-:Y:S01]  /*158b0*/  BSSY B1, `(.L_x_11065) ;  /* 0x0000006000017945 */ /* 0x000fe20003800000 */
[----:B------:R-:W-:-:S07]  /*158c0*/  IMAD.MOV.U32 R15, RZ, RZ, -0x1 ;  /* 0xffffffffff0f7424 */ /* 0x000fce00078e00ff */
[----:B01----:R-:W-:Y:S05]  /*158d0*/  WARPSYNC.COLLECTIVE R15, `(.L_x_11066) ;  /* 0x000000000f0c7348 */ /* 0x003fea0003c00000 */
[----:B------:R-:W-:Y:S02]  /*158e0*/  ELECT P6, UR62, PT ;  /* 0x00000000003e782f */ /* 0x000fe400038c0000 */
[----:B------:R-:W-:Y:S01]  /*158f0*/  MOV R14, UR62 ;  /* 0x0000003e000e7c02 */ /* 0x000fe20008000f00 */
[----:B01----:R-:W-:Y:S10]  /*15900*/  ENDCOLLECTIVE ;  /* 0x000000000000791b */ /* 0x003ff40003800000 */
.L_x_11066:
[----:B------:R-:W-:Y:S05]  /*15910*/  BSYNC B1 ;  /* 0x0000000000017941 */ /* 0x000fea0003800000 */
.L_x_11065:
[----:B------:R-:W-:Y:S05]  /*15920*/  BRA `(.L_x_11067) ;  /* 0xffffffe800a47947 */ /* 0x000fea000383ffff */
.L_x_11021:
[----:B0-----:R0:W1:Y:S02]  /*15930*/  SYNCS.PHASECHK.TRANS64.TRYWAIT P0, [R6+URZ], R5 ;  /* 0x00000005060075a7 */ /* 0x001064000800017f */
[----:B-1----:R-:W-:Y:S05]  /*15940*/  @!P0 NANOSLEEP.SYNCS 0x989680 ;  /* 0x009896800000895d */ /* 0x002fea0003900000 */
[----:B------:R-:W1:Y:S02]  /*15950*/  @!P0 SYNCS.PHASECHK.TRANS64 P0, [R6+URZ], R5 ;  /* 0x00000005060085a7 */ /* 0x000e64000800007f */
[----:B-1----:R-:W-:Y:S05]  /*15960*/  @!P0 BRA `(.L_x_11021) ;  /* 0xfffffffc00f08947 */ /* 0x002fea000383ffff */
[----:B------:R-:W-:Y:S05]  /*15970*/  BRA `(.L_x_11068) ;  /* 0xffffffe800dc7947 */ /* 0x000fea000383ffff */
.L_x_11022:
[----:B-1----:R1:W2:Y:S02]  /*15980*/  SYNCS.PHASECHK.TRANS64.TRYWAIT P0, [R7+URZ], R2 ;  /* 0x00000002070075a7 */ /* 0x0022a4000800017f */
[----:B--2---:R-:W-:Y:S05]  /*15990*/  @!P0 NANOSLEEP.SYNCS 0x989680 ;  /* 0x009896800000895d */ /* 0x004fea0003900000 */
[----:B------:R-:W2:Y:S02]  /*159a0*/  @!P0 SYNCS.PHASECHK.TRANS64 P0, [R7+URZ], R2 ;  /* 0x00000002070085a7 */ /* 0x000ea4000800007f */
[----:B--2---:R-:W-:Y:S05]  /*159b0*/  @!P0 BRA `(.L_x_11022) ;  /* 0xfffffffc00f08947 */ /* 0x004fea000383ffff */
[----:B------:R-:W-:Y:S05]  /*159c0*/  BRA `(.L_x_11069) ;  /* 0xffffffe800d07947 */ /* 0x000fea000383ffff */
.L_x_11024:
[----:B--2---:R2:W3:Y:S02]  /*159d0*/  SYNCS.PHASECHK.TRANS64.TRYWAIT P0, [R4+URZ], R5 ;  /* 0x00000005040075a7 */ /* 0x0044e4000800017f */
[----:B---3--:R-:W-:Y:S05]  /*159e0*/  @!P0 NANOSLEEP.SYNCS 0x989680 ;  /* 0x009896800000895d */ /* 0x008fea0003900000 */
[----:B------:R-:W3:Y:S02]  /*159f0*/  @!P0 SYNCS.PHASECHK.TRANS64 P0, [R4+URZ], R5 ;  /* 0x00000005040085a7 */ /* 0x000ee4000800007f */
[----:B---3--:R-:W-:Y:S05]  /*15a00*/  @!P0 BRA `(.L_x_11024) ;  /* 0xfffffffc00f08947 */ /* 0x008fea000383ffff */
[----:B------:R-:W-:Y:S05]  /*15a10*/  BRA `(.L_x_11070) ;  /* 0xffffffe800d47947 */ /* 0x000fea000383ffff */
.L_x_11071:
        /* <DEDUP_REMOVED lines=14> */
.L_x_15140:


//--------------------- .text._ZN7cutlass13device_kernelIN5flash11enable_sm90INS1_16FlashAttnFwdSm90INS1_25CollectiveMainloopFwdSm90ILi2EN4cute5tupleIJNS5_1CILi1EEES8_S8_EEENS6_IJNS7_ILi128EEENS7_ILi96EEENS7_ILi64EEEEEELi256ENS_10bfloat16_tEfNS_4arch4Sm90ELb0ELb1ELb0ELb0ELb0ELb0ELb1ELb1ELb0ELb1ELb0ELb0EEENS1_21CollectiveEpilogueFwdINS6_IJSA_NS7_ILi256EEESB_EEES9_SE_SG_Li256ELb0ELb1ELb0ELb0EEENS1_30DynamicPersistentTileSchedulerILi256ELi128ELb0ELb1ELb1EEEEEEEEEvNT_6ParamsE --------------------------
	.section	.text._ZN7cutlass13device_kernelIN5flash11enable_sm90INS1_16FlashAttnFwdSm90INS1_25CollectiveMainloopFwdSm90ILi2EN4cute5tupleIJNS5_1CILi1EEES8_S8_EEENS6_IJNS7_ILi128EEENS7_ILi96EEENS7_ILi64EEEEEELi256ENS_10bfloat16_tEfNS_4arch4Sm90ELb0ELb1ELb0ELb0ELb0ELb0ELb1ELb1ELb0ELb1ELb0ELb0EEENS1_21CollectiveEpilogueFwdINS6_IJSA_NS7_ILi256EEESB_EEES9_SE_SG_Li256ELb0ELb1ELb0ELb0EEENS1_30DynamicPersistentTileSchedulerILi256ELi128ELb0ELb1ELb1EEEEEEEEEvNT_6ParamsE,"ax",@progbits
	.align	128
.text._ZN7cutlass13device_kernelIN5flash11enable_sm90INS1_16FlashAttnFwdSm90INS1_25CollectiveMainloopFwdSm90ILi2EN4cute5tupleIJNS5_1CILi1EEES8_S8_EEENS6_IJNS7_ILi128EEENS7_ILi96EEENS7_ILi64EEEEEELi256ENS_10bfloat16_tEfNS_4arch4Sm90ELb0ELb1ELb0ELb0ELb0ELb0ELb1ELb1ELb0ELb1ELb0ELb0EEENS1_21CollectiveEpilogueFwdINS6_IJSA_NS7_ILi256EEESB_EEES9_SE_SG_Li256ELb0ELb1ELb0ELb0EEENS1_30DynamicPersistentTileSchedulerILi256ELi128ELb0ELb1ELb1EEEEEEEEEvNT_6ParamsE:
        .type           _ZN7cutlass13device_kernelIN5flash11enable_sm90INS1_16FlashAttnFwdSm90INS1_25CollectiveMainloopFwdSm90ILi2EN4cute5tupleIJNS5_1CILi1EEES8_S8_EEENS6_IJNS7_ILi128EEENS7_ILi96EEENS7_ILi64EEEEEELi256ENS_10bfloat16_tEfNS_4arch4Sm90ELb0ELb1ELb0ELb0ELb0ELb0ELb1ELb1ELb0ELb1ELb0ELb0EEENS1_21CollectiveEpilogueFwdINS6_IJSA_NS7_ILi256EEESB_EEES9_SE_SG_Li256ELb0ELb1ELb0ELb0EEENS1_30DynamicPersistentTileSchedulerILi256ELi128ELb0ELb1ELb1EEEEEEEEEvNT_6ParamsE,@function
        .size           _ZN7cutlass13device_kernelIN5flash11enable_sm90INS1_16FlashAttnFwdSm90INS1_25CollectiveMainloopFwdSm90ILi2EN4cute5tupleIJNS5_1CILi1EEES8_S8_EEENS6_IJNS7_ILi128EEENS7_ILi96EEENS7_ILi64EEEEEELi256ENS_10bfloat16_tEfNS_4arch4Sm90ELb0ELb1ELb0ELb0ELb0ELb0ELb1ELb1ELb0ELb1ELb0ELb0EEENS1_21CollectiveEpilogueFwdINS6_IJSA_NS7_ILi256EEESB_EEES9_SE_SG_Li256ELb0ELb1ELb0ELb0EEENS1_30DynamicPersistentTileSchedulerILi256ELi128ELb0ELb1ELb1EEEEEEEEEvNT_6ParamsE,(.L_x_15141 - _ZN7cutlass13device_kernelIN5flash11enable_sm90INS1_16FlashAttnFwdSm90INS1_25CollectiveMainloopFwdSm90ILi2EN4cute5tupleIJNS5_1CILi1EEES8_S8_EEENS6_IJNS7_ILi128EEENS7_ILi96EEENS7_ILi64EEEEEELi256ENS_10bfloat16_tEfNS_4arch4Sm90ELb0ELb1ELb0ELb0ELb0ELb0ELb1ELb1ELb0ELb1ELb0ELb0EEENS1_21CollectiveEpilogueFwdINS6_IJSA_NS7_ILi256EEESB_EEES9_SE_SG_Li256ELb0ELb1ELb0ELb0EEENS1_30DynamicPersistentTileSchedulerILi256ELi128ELb0ELb1ELb1EEEEEEEEEvNT_6ParamsE)
        .other          _ZN7cutlass13device_kernelIN5flash11enable_sm90INS1_16FlashAttnFwdSm90INS1_25CollectiveMainloopFwdSm90ILi2EN4cute5tupleIJNS5_1CILi1EEES8_S8_EEENS6_IJNS7_ILi128EEENS7_ILi96EEENS7_ILi64EEEEEELi256ENS_10bfloat16_tEfNS_4arch4Sm90ELb0ELb1ELb0ELb0ELb0ELb0ELb1ELb1ELb0ELb1ELb0ELb0EEENS1_21CollectiveEpilogueFwdINS6_IJSA_NS7_ILi256EEESB_EEES9_SE_SG_Li256ELb0ELb1ELb0ELb0EEENS1_30DynamicPersistentTileSchedulerILi256ELi128ELb0ELb1ELb1EEEEEEEEEvNT_6ParamsE,@"STO_CUDA_ENTRY STV_DEFAULT"
_ZN7cutlass13device_kernelIN5flash11enable_sm90INS1_16FlashAttnFwdSm90INS1_25CollectiveMainloopFwdSm90ILi2EN4cute5tupleIJNS5_1CILi1EEES8_S8_EEENS6_IJNS7_ILi128EEENS7_ILi96EEENS7_ILi64EEEEEELi256ENS_10bfloat16_tEfNS_4arch4Sm90ELb0ELb1ELb0ELb0ELb0ELb0ELb1ELb1ELb0ELb1ELb0ELb0EEENS1_21CollectiveEpilogueFwdINS6_IJSA_NS7_ILi256EEESB_EEES9_SE_SG_Li256ELb0ELb1ELb0ELb0EEENS1_30DynamicPersistentTileSchedulerILi256ELi128ELb0ELb1ELb1EEEEEEEEEvNT_6ParamsE:
[----:B------:R-:W0:Y:S02]  /*0000*/  LDC R1, c[0x0][0x28] ;  /* 0x00000a00ff017b82 */ /* 0x000e240000000800 */
[----:B0-----:R-:W-:Y:S01]  /*0010*/  VIADD R1, R1, 0xfffffb50 ;  /* 0xfffffb5001017836 */ /* 0x001fe20000000000 */
[----:B------:R-:W0:Y:S01]  /*0020*/  S2R R3, SR_TID.X ;  /* 0x0000000000037919 */ /* 0x000e220000002100 */
[----:B------:R-:W-:Y:S01]  /*0030*/  ELECT P0, URZ, PT ;  /* 0x00000000003f782f */ /* 0x000fe20003800000 */
[----:B------:R-:W-:Y:S01]  /*0040*/  BSSY B0, `(.L_x_11072) ;  /* 0x0000012000007945 */ /* 0x000fe20003800000 */
[----:B------:R-:W-:Y:S02]  /*0050*/  ULDC UR4, c[0x0][0x20] ;  /* 0x0000080000047ab9 */ /* 0x000fe40000000800 */
[----:B------:R-:W-:Y:S01]  /*0060*/  IADD3 R16, P1, R1, UR4, RZ ;  /* 0x0000000401107c10 */ /* 0x000fe2000ff3e0ff */
[----:B------:R-:W-:-:S04]  /*0070*/  ULDC UR4, c[0x0][0x24] ;  /* 0x0000090000047ab9 */ /* 0x000fc80000000800 */
[----:B------:R-:W-:Y:S01]  /*0080*/  IMAD.X R17, RZ, RZ, UR4, P1 ;  /* 0x00000004ff117e24 */ /* 0x000fe200088e06ff */
        /* <DEDUP_REMOVED lines=13> */
.L_x_11073:
[----:B------:R-:W-:Y:S05]  /*0160*/  BSYNC B0 ;  /* 0x0000000000007941 */ /* 0x000fea0003800000 */
.L_x_11072:
        /* <DEDUP_REMOVED lines=43> */
.L_x_11074:
        /* <DEDUP_REMOVED lines=22> */
.L_x_11075:
        /* <DEDUP_REMOVED lines=18> */
.L_x_11076:
        /* <DEDUP_REMOVED lines=22> */
.L_x_11077:
        /* <DEDUP_REMOVED lines=22> */
.L_x_11078:
[----:B------:R-:W-:Y:S01]  /*0960*/  IADD3 R2, P0, R16, 0x70, RZ ;  /* 0x0000007010027810 */ /* 0x000fe20007f1e0ff */
[----:B------:R-:W-:Y:S01]  /*0970*/  UMOV UR41, 0x1 ;  /* 0x0000000100297882 */ /* 0x000fe20000000000 */
[----:B------:R-:W-:Y:S01]  /*0980*/  PLOP3.LUT P1, PT, PT, PT, UP0, 0x80, 0x0 ;  /* 0x000000000000781c */ /* 0x000fe20003f2f008 */
[----:B------:R-:W-:Y:S01]  /*0990*/  NOP ;  /* 0x0000000000007918 */ /* 0x000fe20000000000 */
[----:B------:R-:W-:Y:S01]  /*09a0*/  USEL UR41, UR41, 0x2, !UP0 ;  /* 0x0000000229297887 */ /* 0x000fe2000c000000 */
[----:B------:R4:W-:Y:S01]  /*09b0*/  STL [R1+0x464], R2 ;  /* 0x0004640201007387 */ /* 0x0009e20000100800 */
[----:B------:R-:W-:Y:S01]  /*09c0*/  ULDC.64 UR48, c[0x0][0x208] ;  /* 0x0000820000307ab9 */ /* 0x000fe20000000a00 */
[----:B------:R-:W-:Y:S02]  /*09d0*/  IMAD.MOV.U32 R22, RZ, RZ, R16 ;  /* 0x000000ffff167224 */ /* 0x000fe400078e0010 */
[--C-:B------:R-:W-:Y:S02]  /*09e0*/  IMAD.MOV.U32 R23, RZ, RZ, R17.reuse ;  /* 0x000000ffff177224 */ /* 0x100fe400078e0011 */
[----:B----4-:R-:W-:-:S05]  /*09f0*/  IMAD.X R2, RZ, RZ, R17, P0 ;  /* 0x000000ffff027224 */ /* 0x010fca00000e0611 */
[----:B------:R4:W-:Y:S01]  /*0a00*/  STL [R1+0x460], R2 ;  /* 0x0004600201007387 */ /* 0x0009e20000100800 */
[----:B0123--:R-:W-:Y:S06]  /*0a10*/  BAR.SYNC.DEFER_BLOCKING 0x0 ;  /* 0x0000000000007b1d */ /* 0x00ffec0000010000 */
[----:B------:R-:W-:Y:S05]  /*0a20*/  @!P1 BRA `(.L_x_11079) ;  /* 0x0000020800f49947 */ /* 0x000fea0003800000 */
.L_x_11080:
[----:B------:R-:W-:-:S08]  /*0a30*/  NOP ;  /* 0x0000000000007918 */ /* 0x000fd00000000000 */
[----:B------:R-:W0:Y:S02]  /*0a40*/  USETMAXREG.TRY_ALLOC.CTAPOOL UP0, 0xf0 ;  /* 0x000000f0000079c8 */ /* 0x000e240008000600 */
[----:B0-----:R-:W-:-:S13]  /*0a50*/  PLOP3.LUT P0, PT, PT, PT, UP0, 0x80, 0x0 ;  /* 0x000000000000781c */ /* 0x001fda0003f0f008 */
[----:B------:R-:W-:Y:S05]  /*0a60*/  @!P0 BRA `(.L_x_11080) ;  /* 0xfffffffc00f08947 */ /* 0x000fea000383ffff */
[----:B------:R-:W0:Y:S08]  /*0a70*/  S2UR UR5, SR_CTAID.X ;  /* 0x00000000000579c3 */ /* 0x000e300000002500 */
[----:B------:R-:W-:Y:S08]  /*0a80*/  BAR.ARV 0x4, 0x180 ;  /* 0x0106000000007b1d */ /* 0x000ff00000002000 */
[----:B------:R-:W-:Y:S08]  /*0a90*/  BAR.ARV 0x8, 0x180 ;  /* 0x0206000000007b1d */ /* 0x000ff00000002000 */
[----:B------:R-:W0:Y:S01]  /*0aa0*/  LDC R0, c[0x0][0xd38] ;  /* 0x00034e00ff007b82 */ /* 0x000e220000000800 */
[----:B------:R-:W-:Y:S01]  /*0ab0*/  ISETP.NE.AND P0, PT, R14, 0x1, PT ;  /* 0x000000010e00780c */ /* 0x000fe20003f05270 */
[----:B------:R1:W-:-:S12]  /*0ac0*/  STL.64 [R1+0x210], RZ ;  /* 0x000210ff01007387 */ /* 0x0003d80000100a00 */
[----:B------:R-:W-:Y:S06]  /*0ad0*/  @!P0 BAR.ARV 0x9, 0x100 ;  /* 0x0244000000008b1d */ /* 0x000fec0000002000 */
[C---:B------:R-:W-:Y:S02]  /*0ae0*/  IADD3 R214, P1, R16.reuse, 0x210, RZ ;  /* 0x0000021010d67810 */ /* 0x040fe40007f3e0ff */
[----:B------:R-:W-:Y:S01]  /*0af0*/  IADD3 R224, P2, R16, 0x21c, RZ ;  /* 0x0000021c10e07810 */ /* 0x000fe20007f5e0ff */
[----:B------:R1:W-:Y:S01]  /*0b00*/  STL [R1+0x218], RZ ;  /* 0x000218ff01007387 */ /* 0x0003e20000100800 */
[----:B0-----:R-:W-:Y:S01]  /*0b10*/  ISETP.LE.AND P0, PT, R0, UR5, PT ;  /* 0x0000000500007c0c */ /* 0x001fe2000bf03270 */
[----:B------:R-:W-:-:S02]  /*0b20*/  IMAD.X R213, RZ, RZ, R17, P1 ;  /* 0x000000ffffd57224 */ /* 0x000fc400008e0611 */
[----:B------:R1:W-:Y:S01]  /*0b30*/  STL [R1+0x21c], RZ ;  /* 0x00021cff01007387 */ /* 0x0003e20000100800 */
[----:B------:R-:W-:-:S09]  /*0b40*/  IMAD.X R223, RZ, RZ, R17, P2 ;  /* 0x000000ffffdf7224 */ /* 0x000fd200010e0611 */
[----:B-1----:R-:W-:Y:S05]  /*0b50*/  @P0 EXIT ;  /* 0x000000000000094d */ /* 0x002fea0003800000 */
[----:B----4-:R-:W0:Y:S01]  /*0b60*/  S2R R2, SR_TID.X ;  /* 0x0000000000027919 */ /* 0x010e220000002100 */
[----:B------:R-:W1:Y:S01]  /*0b70*/  S2UR UR6, SR_CgaCtaId ;  /* 0x00000000000679c3 */ /* 0x000e620000008800 */
[----:B------:R-:W-:Y:S01]  /*0b80*/  UMOV UR44, 0x400 ;  /* 0x00000400002c7882 */ /* 0x000fe20000000000 */
[----:B------:R-:W-:Y:S01]  /*0b90*/  IMAD.MOV.U32 R189, RZ, RZ, 0x2 ;  /* 0x00000002ffbd7424 */ /* 0x000fe200078e00ff */
[C---:B------:R-:W-:Y:S01]  /*0ba0*/  IADD3 R208, -R14.reuse, 0xb, RZ ;  /* 0x0000000b0ed07810 */ /* 0x040fe20007ffe1ff */
[----:B------:R-:W-:-:S04]  /*0bb0*/  VIADD R209, R14, 0x8 ;  /* 0x000000080ed17836 */ /* 0x000fc80000000000 */
[----:B------:R-:W2:Y:S01]  /*0bc0*/  S2UR UR4, SR_SWINHI ;  /* 0x00000000000479c3 */ /* 0x000ea20000002f00 */
[----:B-1----:R-:W-:Y:S01]  /*0bd0*/  ULEA UR44, UR6, UR44, 0x18 ;  /* 0x0000002c062c7291 */ /* 0x002fe2000f8ec03f */
[----:B0-----:R-:W-:-:S06]  /*0be0*/  VIADD R206, R2, 0xffffff80 ;  /* 0xffffff8002ce7836 */ /* 0x001fcc0000000000 */
[----:B------:R-:W-:Y:S01]  /*0bf0*/  UMOV UR36, UR44 ;  /* 0x0000002c00247c82 */ /* 0x000fe20008000000 */
[----:B--2---:R-:W-:Y:S01]  /*0c00*/  UMOV UR37, UR4 ;  /* 0x0000000400257c82 */ /* 0x004fe20008000000 */
[----:B------:R-:W-:Y:S01]  /*0c10*/  UMOV UR4, UR5 ;  /* 0x0000000500047c82 */ /* 0x000fe20008000000 */
[----:B------:R-:W-:-:S04]  /*0c20*/  SHF.R.S32.HI R15, RZ, 0x1f, R206 ;  /* 0x0000001fff0f7819 */ /* 0x000fc800000114ce */
[CC--:B------:R-:W-:Y:S02]  /*0c30*/  LEA.HI R2, R15.reuse, R206.reuse, RZ, 0x4 ;  /* 0x000000ce0f027211 */ /* 0x0c0fe400078f20ff */
[CC--:B------:R-:W-:Y:S02]  /*0c40*/  LEA.HI R0, R15.reuse, R206.reuse, RZ, 0x5 ;  /* 0x000000ce0f007211 */ /* 0x0c0fe400078f28ff */
[----:B------:R-:W-:Y:S02]  /*0c50*/  SHF.R.S32.HI R5, RZ, 0x4, R2 ;  /* 0x00000004ff057819 */ /* 0x000fe40000011402 */
[----:B------:R-:W-:Y:S01]  /*0c60*/  LOP3.LUT R3, R2, 0x3fffff0, RZ, 0xc0, !PT ;  /* 0x03fffff002037812 */ /* 0x000fe200078ec0ff */
[----:B------:R-:W-:Y:S01]  /*0c70*/  IMAD.SHL.U32 R6, R0, 0x20, RZ ;  /* 0x0000002000067824 */ /* 0x000fe200078e00ff */
[----:B------:R-:W-:Y:S02]  /*0c80*/  LEA.HI R0, R15, R206, RZ, 0x7 ;  /* 0x000000ce0f007211 */ /* 0x000fe400078f38ff */
[----:B------:R-:W-:Y:S01]  /*0c90*/  LEA.HI R4, R2, R5, RZ, 0x1 ;  /* 0x0000000502047211 */ /* 0x000fe200078f08ff */
[----:B------:R-:W-:Y:S01]  /*0ca0*/  IMAD.IADD R2, R206, 0x1, -R3 ;  /* 0x00000001ce027824 */ /* 0x000fe200078e0a03 */
[----:B------:R-:W-:-:S02]  /*0cb0*/  LOP3.LUT R3, R0, 0xffffff80, RZ, 0xc0, !PT ;  /* 0xffffff8000037812 */ /* 0x000fc400078ec0ff */
[----:B------:R-:W-:Y:S02]  /*0cc0*/  LOP3.LUT R7, R6, 0xfffffc00, RZ, 0xc0, !PT ;  /* 0xfffffc0006077812 */ /* 0x000fe400078ec0ff */
[----:B------:R-:W-:Y:S01]  /*0cd0*/  LOP3.LUT R4, R4, 0x1ffffffe, RZ, 0xc0, !PT ;  /* 0x1ffffffe04047812 */ /* 0x000fe200078ec0ff */
[----:B------:R-:W-:Y:S01]  /*0ce0*/  IMAD.IADD R212, R206, 0x1, -R3 ;  /* 0x00000001ced47824 */ /* 0x000fe200078e0a03 */
[----:B------:R-:W-:Y:S01]  /*0cf0*/  SHF.R.S32.HI R227, RZ, 0x7, R0 ;  /* 0x00000007ffe37819 */ /* 0x000fe20000011400 */
[----:B------:R-:W-:Y:S01]  /*0d00*/  IMAD R7, R2, 0x40, R7 ;  /* 0x0000004002077824 */ /* 0x000fe200078e0207 */
[----:B------:R-:W-:Y:S01]  /*0d10*/  LEA.HI R2, R15, R206, RZ, 0x2 ;  /* 0x000000ce0f027211 */ /* 0x000fe200078f10ff */
[----:B------:R-:W-:Y:S01]  /*0d20*/  IMAD.IADD R4, R5, 0x1, -R4 ;  /* 0x0000000105047824 */ /* 0x000fe200078e0a04 */
[----:B------:R-:W-:Y:S02]  /*0d30*/  SHF.R.S32.HI R3, RZ, 0x1f, R212 ;  /* 0x0000001fff037819 */ /* 0x000fe400000114d4 */
[----:B------:R-:W-:Y:S01]  /*0d40*/  LOP3.LUT R5, R2, 0xfffffffc, RZ, 0xc0, !PT ;  /* 0xfffffffc02057812 */ /* 0x000fe200078ec0ff */
[----:B------:R-:W-:Y:S01]  /*0d50*/  IMAD R4, R4, 0x8, R7 ;  /* 0x0000000804047824 */ /* 0x000fe200078e0207 */
[----:B------:R-:W-:-:S02]  /*0d60*/  LEA.HI R19, R3, R212, RZ, 0x2 ;  /* 0x000000d403137211 */ /* 0x000fc400078f10ff */
[----:B------:R-:W-:Y:S01]  /*0d70*/  LEA.HI R3, R3, R212, RZ, 0x5 ;  /* 0x000000d403037211 */ /* 0x000fe200078f28ff */
[----:B------:R-:W-:Y:S01]  /*0d80*/  IMAD.IADD R6, R206, 0x1, -R5 ;  /* 0x00000001ce067824 */ /* 0x000fe200078e0a05 */
[--C-:B------:R-:W-:Y:S01]  /*0d90*/  SHF.R.S32.HI R2, RZ, 0x2, R19.reuse ;  /* 0x00000002ff027819 */ /* 0x100fe20000011413 */
[----:B------:R-:W-:Y:S01]  /*0da0*/  IMAD.WIDE R188, R4, R189, UR36 ;  /* 0x0000002404bc7e25 */ /* 0x000fe2000f8e02bd */
[----:B------:R-:W-:Y:S02]  /*0db0*/  SHF.R.S32.HI R5, RZ, 0x1f, R19 ;  /* 0x0000001fff057819 */ /* 0x000fe40000011413 */
[----:B------:R-:W-:Y:S02]  /*0dc0*/  SHF.R.S32.HI R3, RZ, 0x5, R3 ;  /* 0x00000005ff037819 */ /* 0x000fe40000011403 */
[----:B------:R-:W-:Y:S02]  /*0dd0*/  LEA.HI R5, R5, R2, RZ, 0x3 ;  /* 0x0000000205057211 */ /* 0x000fe400078f18ff */
[----:B------:R-:W-:-:S02]  /*0de0*/  IADD3 R9, P0, R188, 0x20, RZ ;  /* 0x00000020bc097810 */ /* 0x000fc40007f1e0ff */
[----:B------:R-:W-:Y:S02]  /*0df0*/  LOP3.LUT R5, R5, 0xfffffff8, RZ, 0xc0, !PT ;  /* 0xfffffff805057812 */ /* 0x000fe400078ec0ff */
[----:B------:R-:W-:Y:S02]  /*0e00*/  LOP3.LUT R8, R9, 0x380, RZ, 0xc0, !PT ;  /* 0x0000038009087812 */ /* 0x000fe400078ec0ff */
[----:B------:R-:W-:Y:S01]  /*0e10*/  LEA.HI R7, R6, R6, RZ, 0x1 ;  /* 0x0000000606077211 */ /* 0x000fe200078f08ff */
[----:B------:R-:W-:Y:S01]  /*0e20*/  IMAD.IADD R2, R2, 0x1, -R5 ;  /* 0x0000000102027824 */ /* 0x000fe200078e0a05 */
[----:B------:R-:W-:Y:S02]  /*0e30*/  SHF.R.U64 R8, R8, 0x3, RZ ;  /* 0x0000000308087819 */ /* 0x000fe400000012ff */
[----:B------:R-:W-:Y:S01]  /*0e40*/  LOP3.LUT R7, R7, 0x1ffffffe, RZ, 0xc0, !PT ;  /* 0x1ffffffe07077812 */ /* 0x000fe200078ec0ff */
[----:B------:R-:W-:Y:S01]  /*0e50*/  IMAD R21, R3, 0x10, R2 ;  /* 0x0000001003157824 */ /* 0x000fe200078e0202 */
[----:B------:R-:W-:Y:S01]  /*0e60*/  LOP3.LUT R2, R8, R9, RZ, 0x3c, !PT ;  /* 0x0000000908027212 */ /* 0x000fe200078e3cff */
[----:B------:R-:W-:Y:S01]  /*0e70*/  IMAD.X R3, RZ, RZ, R189, P0 ;  /* 0x000000ffff037224 */ /* 0x000fe200000e06bd */
[----:B------:R-:W-:Y:S01]  /*0e80*/  LEA.HI R15, R15, R206, RZ, 0x3 ;  /* 0x000000ce0f0f7211 */ /* 0x000fe200078f18ff */
[----:B------:R-:W-:Y:S01]  /*0e90*/  IMAD.IADD R25, R6, 0x1, -R7 ;  /* 0x0000000106197824 */ /* 0x000fe200078e0a07 */
[----:B------:R-:W-:-:S02]  /*0ea0*/  IADD3 R5, P1, R188, 0x40, RZ ;  /* 0x00000040bc057810 */ /* 0x000fc40007f3e0ff */
[----:B------:R-:W-:Y:S02]  /*0eb0*/  MOV R235, R2 ;  /* 0x0000000200eb7202 */ /* 0x000fe40000000f00 */
[C---:B------:R-:W-:Y:S02]  /*0ec0*/  IADD3 R7, P2, R188.reuse, 0x60, RZ ;  /* 0x00000060bc077810 */ /* 0x040fe40007f5e0ff */
[C---:B------:R-:W-:Y:S02]  /*0ed0*/  IADD3 R9, P3, R188.reuse, 0x4000, RZ ;  /* 0x00004000bc097810 */ /* 0x040fe40007f7e0ff */
[C---:B------:R-:W-:Y:S02]  /*0ee0*/  IADD3 R231, P4, R188.reuse, 0x4020, RZ ;  /* 0x00004020bce77810 */ /* 0x040fe40007f9e0ff */
[C---:B------:R-:W-:Y:S02]  /*0ef0*/  IADD3 R11, P5, R188.reuse, 0x4040, RZ ;  /* 0x00004040bc0b7810 */ /* 0x040fe40007fbe0ff */
[----:B------:R-:W-:-:S02]  /*0f00*/  IADD3 R13, P6, R188, 0xc060, RZ ;  /* 0x0000c060bc0d7810 */ /* 0x000fc40007fde0ff */
[----:B------:R-:W-:Y:S02]  /*0f10*/  LOP3.LUT R3, R15, 0xfffffff8, RZ, 0xc0, !PT ;  /* 0xfffffff80f037812 */ /* 0x000fe400078ec0ff */
[----:B------:R-:W-:Y:S02]  /*0f20*/  LEA.HI R0, R0, R227, RZ, 0x1 ;  /* 0x000000e300007211 */ /* 0x000fe400078f08ff */
[----:B------:R-:W-:Y:S01]  /*0f30*/  LOP3.LUT R4, R5, 0x380, RZ, 0xc0, !PT ;  /* 0x0000038005047812 */ /* 0x000fe200078ec0ff */
[----:B------:R-:W-:Y:S01]  /*0f40*/  IMAD.IADD R3, R206, 0x1, -R3 ;  /* 0x00000001ce037824 */ /* 0x000fe200078e0a03 */
[----:B------:R-:W-:Y:S02]  /*0f50*/  LOP3.LUT R6, R7, 0x380, RZ, 0xc0, !PT ;  /* 0x0000038007067812 */ /* 0x000fe400078ec0ff */
[----:B------:R-:W-:Y:S01]  /*0f60*/  LOP3.LUT R8, R9, 0x380, RZ, 0xc0, !PT ;  /* 0x0000038009087812 */ /* 0x000fe200078ec0ff */
[----:B------:R-:W-:Y:S01]  /*0f70*/  IMAD.SHL.U32 R194, R3, 0x8, RZ ;  /* 0x0000000803c27824 */ /* 0x000fe200078e00ff */
[----:B------:R-:W-:-:S02]  /*0f80*/  LOP3.LUT R230, R231, 0x380, RZ, 0xc0, !PT ;  /* 0x00000380e7e67812 */ /* 0x000fc400078ec0ff */
[----:B------:R-:W-:Y:S01]  /*0f90*/  LOP3.LUT R10, R11, 0x380, RZ, 0xc0, !PT ;  /* 0x000003800b0a7812 */ /* 0x000fe200078ec0ff */
[C---:B------:R-:W-:Y:S01]  /*0fa0*/  VIADD R196, R194.reuse, 0x40 ;  /* 0x00000040c2c47836 */ /* 0x040fe20000000000 */
[----:B------:R-:W-:Y:S01]  /*0fb0*/  LOP3.LUT R12, R13, 0x380, RZ, 0xc0, !PT ;  /* 0x000003800d0c7812 */ /* 0x000fe200078ec0ff */
[----:B------:R-:W-:Y:S01]  /*0fc0*/  VIADD R195, R194, 0x80 ;  /* 0x00000080c2c37836 */ /* 0x000fe20000000000 */
[----:B------:R-:W-:Y:S01]  /*0fd0*/  LOP3.LUT R0, R0, 0x3fffffe, RZ, 0xc0, !PT ;  /* 0x03fffffe00007812 */ /* 0x000fe200078ec0ff */
[----:B------:R-:W-:Y:S01]  /*0fe0*/  VIADD R197, R194, 0xc0 ;  /* 0x000000c0c2c57836 */ /* 0x000fe20000000000 */
[----:B------:R-:W-:Y:S02]  /*0ff0*/  SHF.R.U64 R4, R4, 0x3, RZ ;  /* 0x0000000304047819 */ /* 0x000fe400000012ff */
[----:B------:R-:W-:Y:S01]  /*1000*/  SHF.R.U64 R6, R6, 0x3, RZ ;  /* 0x0000000306067819 */ /* 0x000fe200000012ff */
[----:B------:R-:W-:Y:S01]  /*1010*/  IMAD.IADD R0, R227, 0x1, -R0 ;  /* 0x00000001e3007824 */ /* 0x000fe200078e0a00 */
[----:B------:R-:W-:-:S02]  /*1020*/  SHF.R.U64 R8, R8, 0x3, RZ ;  /* 0x0000000308087819 */ /* 0x000fc400000012ff */
[----:B------:R-:W-:Y:S01]  /*1030*/  SHF.R.U64 R230, R230, 0x3, RZ ;  /* 0x00000003e6e67819 */ /* 0x000fe200000012ff */
[----:B------:R-:W-:Y:S01]  /*1040*/  IMAD R204, R0, 0x40, R21 ;  /* 0x0000004000cc7824 */ /* 0x000fe200078e0215 */
[----:B------:R-:W-:Y:S02]  /*1050*/  SHF.R.U64 R10, R10, 0x3, RZ ;  /* 0x000000030a0a7819 */ /* 0x000fe400000012ff */
[----:B------:R-:W-:Y:S01]  /*1060*/  SHF.R.U64 R12, R12, 0x3, RZ ;  /* 0x000000030c0c7819 */ /* 0x000fe200000012ff */
[----:B------:R-:W-:Y:S01]  /*1070*/  IMAD R236, R25, 0x8, R204 ;  /* 0x0000000819ec7824 */ /* 0x000fe200078e02cc */
        /* <DEDUP_REMOVED lines=13> */
[----:B------:R-:W-:Y:S01]  /*1150*/  IADD3 R18, P0, R16, 0x13c, RZ ;  /* 0x0000013c10127810 */ /* 0x000fe20007f1e0ff */
[----:B------:R-:W-:Y:S01]  /*1160*/  IMAD.IADD R19, R212, 0x1, -R19 ;  /* 0x00000001d4137824 */ /* 0x000fe200078e0a13 */
[----:B------:R-:W-:-:S02]  /*1170*/  IADD3 R226, P1, R16, 0x220, RZ ;  /* 0x0000022010e27810 */ /* 0x000fc40007f3e0ff */
[----:B------:R-:W-:Y:S01]  /*1180*/  SHF.R.S32.HI R210, RZ, 0x3, R15 ;  /* 0x00000003ffd27819 */ /* 0x000fe2000001140f */
[--C-:B------:R-:W-:Y:S01]  /*1190*/  IMAD.X R164, RZ, RZ, R17.reuse, P0 ;  /* 0x000000ffffa47224 */ /* 0x100fe200000e0611 */
[----:B------:R-:W-:Y:S01]  /*11a0*/  MOV R234, R4 ;  /* 0x0000000400ea7202 */ /* 0x000fe20000000f00 */
[----:B------:R-:W-:Y:S01]  /*11b0*/  IMAD.X R225, RZ, RZ, R17, P1 ;  /* 0x000000ffffe17224 */ /* 0x000fe200008e0611 */
[----:B------:R-:W-:Y:S01]  /*11c0*/  MOV R233, R6 ;  /* 0x0000000600e97202 */ /* 0x000fe20000000f00 */
[----:B------:R-:W-:Y:S01]  /*11d0*/  IMAD R211, R3, 0x20, R210 ;  /* 0x0000002003d37824 */ /* 0x000fe200078e02d2 */
[----:B------:R-:W-:Y:S01]  /*11e0*/  MOV R232, R8 ;  /* 0x0000000800e87202 */ /* 0x000fe20000000f00 */
[----:B------:R-:W-:Y:S01]  /*11f0*/  IMAD.SHL.U32 R205, R19, 0x2, RZ ;  /* 0x0000000213cd7824 */ /* 0x000fe200078e00ff */
[----:B------:R-:W-:Y:S02]  /*1200*/  MOV R230, R230 ;  /* 0x000000e600e67202 */ /* 0x000fe40000000f00 */
[----:B------:R-:W-:-:S02]  /*1210*/  MOV R229, R10 ;  /* 0x0000000a00e57202 */ /* 0x000fc40000000f00 */
[----:B------:R-:W-:Y:S02]  /*1220*/  MOV R228, R12 ;  /* 0x0000000c00e47202 */ /* 0x000fe40000000f00 */
[----:B------:R-:W-:Y:S02]  /*1230*/  SHF.R.S32.HI R203, RZ, 0x1f, R194 ;  /* 0x0000001fffcb7819 */ /* 0x000fe400000114c2 */
[----:B------:R-:W-:Y:S02]  /*1240*/  SHF.R.S32.HI R202, RZ, 0x1f, R196 ;  /* 0x0000001fffca7819 */ /* 0x000fe400000114c4 */
[----:B------:R-:W-:Y:S02]  /*1250*/  SHF.R.S32.HI R201, RZ, 0x1f, R195 ;  /* 0x0000001fffc97819 */ /* 0x000fe400000114c3 */
[----:B------:R-:W-:-:S07]  /*1260*/  SHF.R.S32.HI R200, RZ, 0x1f, R197 ;  /* 0x0000001fffc87819 */ /* 0x000fce00000114c5 */
.L_x_11203:
        /* <DEDUP_REMOVED lines=21> */
.L_x_11081:
[----:B------:R-:W-:Y:S01]  /*13c0*/  ULDC UR7, c[0x0][0xd54] ;  /* 0x0003550000077ab9 */ /* 0x000fe20000000800 */
[----:B------:R-:W-:Y:S01]  /*13d0*/  UMOV UR6, UR9 ;  /* 0x0000000900067c82 */ /* 0x000fe20008000000 */
[----:B------:R-:W-:-:S11]  /*13e0*/  UISETP.NE.AND UP0, UPT, UR7, 0x1, UPT ;  /* 0x000000010700788c */ /* 0x000fd6000bf05270 */
[----:B------:R-:W-:Y:S02]  /*13f0*/  @UP0 ULDC.64 UR10, c[0x0][0xd58] ;  /* 0x00035600000a0ab9 */ /* 0x000fe40000000a00 */
[----:B------:R-:W-:-:S04]  /*1400*/  UIMAD.WIDE.U32 UR4, UR9, UR10, URZ ;  /* 0x0000000a090472a5 */ /* 0x000fc8000f8e003f */
[----:B------:R-:W-:-:S04]  /*1410*/  @UP0 USHF.R.U32.HI UR6, URZ, UR11, UR5 ;  /* 0x0000000b3f060299 */ /* 0x000fc80008011605 */
[----:B------:R-:W-:-:S12]  /*1420*/  UIMAD UR4, UR6, UR7, URZ ;  /* 0x00000007060472a4 */ /* 0x000fd8000f8e023f */
.L_x_11082:
[----:B------:R-:W0:Y:S01]  /*1430*/  S2R R0, SR_TID.X ;  /* 0x0000000000007919 */ /* 0x000e220000002100 */
[----:B------:R-:W-:Y:S01]  /*1440*/  ULOP3.LUT UR5, URZ, UR6, URZ, 0x33, !UPT ;  /* 0x000000063f057292 */ /* 0x000fe2000f8e333f */
[----:B------:R-:W-:Y:S01]  /*1450*/  IMAD.MOV.U32 R2, RZ, RZ, 0x3000 ;  /* 0x00003000ff027424 */ /* 0x000fe200078e00ff */
[----:B------:R-:W-:Y:S01]  /*1460*/  UIADD3 UR6, UP2, UR36, 0x32450, URZ ;  /* 0x0003245024067890 */ /* 0x000fe2000ff5e03f */
[----:B------:R-:W-:Y:S01]  /*1470*/  IMAD.U32 R3, RZ, RZ, UR41 ;  /* 0x00000029ff037e24 */ /* 0x000fe2000f8e00ff */
[----:B------:R-:W-:Y:S01]  /*1480*/  ULDC UR39, c[0x0][0xd3c] ;  /* 0x00034f0000277ab9 */ /* 0x000fe20000000800 */
[----:B------:R-:W-:Y:S01]  /*1490*/  UIADD3 UR7, UP0, UR36, 0x32430, URZ ;  /* 0x0003243024077890 */ /* 0x000fe2000ff1e03f */
[----:B------:R-:W-:Y:S01]  /*14a0*/  IMAD.MOV.U32 R5, RZ, RZ, 0x100 ;  /* 0x00000100ff057424 */ /* 0x000fe200078e00ff */
[----:B------:R-:W-:Y:S01]  /*14b0*/  UIADD3 UR39, UR5, UR39, URZ ;  /* 0x0000002705277290 */ /* 0x000fe2000fffe03f */
[----:B------:R1:W-:Y:S01]  /*14c0*/  STL.64 [R1+0x18], R2 ;  /* 0x0000180201007387 */ /* 0x0003e20000100a00 */
[----:B------:R-:W-:Y:S01]  /*14d0*/  UIADD3.X UR5, URZ, UR37, URZ, UP2, !UPT ;  /* 0x000000253f057290 */ /* 0x000fe200097fe43f */
[----:B------:R-:W-:Y:S01]  /*14e0*/  IMAD.MOV.U32 R6, RZ, RZ, 0x1 ;  /* 0x00000001ff067424 */ /* 0x000fe200078e00ff */
[----:B------:R-:W-:Y:S01]  /*14f0*/  UIADD3 UR10, UP1, UR36, 0x32440, URZ ;  /* 0x00032440240a7890 */ /* 0x000fe2000ff3e03f */
[----:B------:R-:W-:Y:S01]  /*1500*/  IMAD.MOV.U32 R7, RZ, RZ, RZ ;  /* 0x000000ffff077224 */ /* 0x000fe200078e00ff */
[----:B------:R-:W-:Y:S01]  /*1510*/  UIADD3 UR11, UP3, UR36, 0x32460, URZ ;  /* 0x00032460240b7890 */ /* 0x000fe2000ff7e03f */
[----:B------:R-:W-:Y:S01]  /*1520*/  IMAD.MOV.U32 R8, RZ, RZ, 0xc000 ;  /* 0x0000c000ff087424 */ /* 0x000fe200078e00ff */
[----:B------:R-:W-:Y:S01]  /*1530*/  UIADD3 UR4, UR9, -UR4, URZ ;  /* 0x8000000409047290 */ /* 0x000fe2000fffe03f */
[----:B------:R-:W-:Y:S01]  /*1540*/  IMAD.U32 R9, RZ, RZ, UR41 ;  /* 0x00000029ff097e24 */ /* 0x000fe2000f8e00ff */
[----:B------:R-:W-:Y:S01]  /*1550*/  UIADD3.X UR12, URZ, UR37, URZ, UP3, !UPT ;  /* 0x000000253f0c7290 */ /* 0x000fe20009ffe43f */
[----:B------:R-:W-:Y:S01]  /*1560*/  IMAD.MOV.U32 R11, RZ, RZ, 0x100 ;  /* 0x00000100ff0b7424 */ /* 0x000fe200078e00ff */
[----:B------:R-:W-:Y:S01]  /*1570*/  ULDC UR42, c[0x0][0xd48] ;  /* 0x00035200002a7ab9 */ /* 0x000fe20000000800 */
[----:B-1----:R-:W-:Y:S01]  /*1580*/  IMAD.U32 R3, RZ, RZ, UR5 ;  /* 0x00000005ff037e24 */ /* 0x002fe2000f8e00ff */
[----:B------:R-:W-:Y:S01]  /*1590*/  UIADD3.X UR5, URZ, UR37, URZ, UP0, !UPT ;  /* 0x000000253f057290 */ /* 0x000fe200087fe43f */
[----:B------:R-:W-:Y:S01]  /*15a0*/  IMAD.U32 R2, RZ, RZ, UR6 ;  /* 0x00000006ff027e24 */ /* 0x000fe2000f8e00ff */
[----:B------:R-:W-:Y:S01]  /*15b0*/  UIADD3.X UR6, URZ, UR37, URZ, UP1, !UPT ;  /* 0x000000253f067290 */ /* 0x000fe20008ffe43f */
[----:B------:R-:W-:Y:S01]  /*15c0*/  IMAD.U32 R12, RZ, RZ, UR11 ;  /* 0x0000000bff0c7e24 */ /* 0x000fe2000f8e00ff */
[----:B------:R-:W-:Y:S01]  /*15d0*/  UISETP.NE.AND UP2, UPT, UR42, 0x1, UPT ;  /* 0x000000012a00788c */ /* 0x000fe2000bf45270 */
[----:B------:R-:W-:Y:S01]  /*15e0*/  IMAD.U32 R13, RZ, RZ, UR12 ;  /* 0x0000000cff0d7e24 */ /* 0x000fe2000f8e00ff */
[----:B------:R-:W-:Y:S01]  /*15f0*/  ULDC UR12, c[0x0][0xd54] ;  /* 0x00035500000c7ab9 */ /* 0x000fe20000000800 */
[----:B------:R-:W-:Y:S01]  /*1600*/  IMAD.MOV.U32 R20, RZ, RZ, 0x1 ;  /* 0x00000001ff147424 */ /* 0x000fe200078e00ff */
[----:B------:R-:W-:Y:S01]  /*1610*/  UIMAD UR12, UR8, UR12, UR4 ;  /* 0x0000000c080c72a4 */ /* 0x000fe2000f8e0204 */
[----:B------:R-:W-:Y:S01]  /*1620*/  IMAD.MOV.U32 R21, RZ, RZ, RZ ;  /* 0x000000ffff157224 */ /* 0x000fe200078e00ff */
[----:B0-----:R-:W-:Y:S01]  /*1630*/  LOP3.LUT R0, R0, 0x7f, RZ, 0xc0, !PT ;  /* 0x0000007f00007812 */ /* 0x001fe200078ec0ff */
[----:B------:R-:W-:Y:S01]  /*1640*/  IMAD.U32 R14, RZ, RZ, UR39 ;  /* 0x00000027ff0e7e24 */ /* 0x000fe2000f8e00ff */
[----:B------:R-:W-:Y:S01]  /*1650*/  USHF.L.U32 UR39, UR39, 0x7, URZ ;  /* 0x0000000727277899 */ /* 0x000fe2000800063f */
[----:B------:R-:W-:Y:S01]  /*1660*/  STL.128 [R1+0x430], RZ ;  /* 0x000430ff01007387 */ /* 0x000fe20000100c00 */
[----:B------:R-:W-:Y:S01]  /*1670*/  ISETP.NE.AND P0, PT, R0, RZ, PT ;  /* 0x000000ff0000720c */ /* 0x000fe20003f05270 */
[----:B------:R-:W-:Y:S01]  /*1680*/  ULDC UR45, c[0x0][0x424] ;  /* 0x00010900002d7ab9 */ /* 0x000fe20000000800 */
[----:B------:R-:W0:Y:S01]  /*1690*/  LDC R0, c[0x0][0xa80] ;  /* 0x0002a000ff007b82 */ /* 0x000e220000000800 */
[----:B------:R-:W-:Y:S01]  /*16a0*/  STL.64 [R1+0x60], R20 ;  /* 0x0000601401007387 */ /* 0x000fe20000100a00 */
[----:B------:R-:W-:Y:S01]  /*16b0*/  SEL R4, RZ, 0x1, P0 ;  /* 0x00000001ff047807 */ /* 0x000fe20000000000 */
[----:B------:R-:W-:Y:S01]  /*16c0*/  ULDC UR11, c[0x0][0x2f0] ;  /* 0x0000bc00000b7ab9 */ /* 0x000fe20000000800 */
[----:B------:R-:W-:Y:S01]  /*16d0*/  ULDC UR46, c[0x0][0x288] ;  /* 0x0000a200002e7ab9 */ /* 0x000fe20000000800 */
[----:B------:R-:W-:Y:S01]  /*16e0*/  STL [R1+0x70], R14 ;  /* 0x0000700e01007387 */ /* 0x000fe20000100800 */
[----:B------:R-:W-:Y:S01]  /*16f0*/  @UP2 ULDC UR13, c[0x0][0xd50] ;  /* 0x00035400000d2ab9 */ /* 0x000fe20000000800 */
[----:B------:R-:W-:Y:S01]  /*1700*/  IMAD.MOV.U32 R10, RZ, RZ, R4 ;  /* 0x000000ffff0a7224 */ /* 0x000fe200078e0004 */
[----:B------:R-:W-:Y:S01]  /*1710*/  UMOV UR38, UR12 ;  /* 0x0000000c00267c82 */ /* 0x000fe20008000000 */
[----:B------:R1:W-:Y:S01]  /*1720*/  STL.128 [R1+0x20], R4 ;  /* 0x0000200401007387 */ /* 0x0003e20000100c00 */
[----:B------:R-:W-:-:S02]  /*1730*/  IADD3 R32, P0, R16, 0x430, RZ ;  /* 0x0000043010207810 */ /* 0x000fc40007f1e0ff */
[----:B------:R-:W-:Y:S01]  /*1740*/  IADD3 R43, P1, R16, 0x38, RZ ;  /* 0x00000038102b7810 */ /* 0x000fe20007f3e0ff */
[----:B------:R2:W-:Y:S02]  /*1750*/  STL.128 [R1+0x50], R8 ;  /* 0x0000500801007387 */ /* 0x0005e40000100c00 */
[--C-:B------:R-:W-:Y:S02]  /*1760*/  IMAD.X R45, RZ, RZ, R17.reuse, P0 ;  /* 0x000000ffff2d7224 */ /* 0x100fe400000e0611 */
[----:B------:R3:W-:Y:S01]  /*1770*/  STL.128 [R1+0x440], RZ ;  /* 0x000440ff01007387 */ /* 0x0007e20000100c00 */
[----:B------:R-:W-:-:S03]  /*1780*/  IMAD.X R48, RZ, RZ, R17, P1 ;  /* 0x000000ffff307224 */ /* 0x000fc600008e0611 */
[----:B------:R3:W-:Y:S01]  /*1790*/  STL.128 [R1+0x220], RZ ;  /* 0x000220ff01007387 */ /* 0x0007e20000100c00 */
[----:B-1----:R-:W-:Y:S01]  /*17a0*/  IMAD.U32 R5, RZ, RZ, UR5 ;  /* 0x00000005ff057e24 */ /* 0x002fe2000f8e00ff */
[----:B------:R-:W-:Y:S01]  /*17b0*/  ULDC UR5, c[0x0][0x448] ;  /* 0x0001120000057ab9 */ /* 0x000fe20000000800 */
[----:B------:R-:W-:Y:S01]  /*17c0*/  IMAD.U32 R4, RZ, RZ, UR7 ;  /* 0x00000007ff047e24 */ /* 0x000fe2000f8e00ff */
[----:B------:R-:W-:Y:S01]  /*17d0*/  UISETP.NE.AND UP1, UPT, UR5, 0x1, UPT ;  /* 0x000000010500788c */ /* 0x000fe2000bf25270 */
[----:B--2---:R-:W-:Y:S01]  /*17e0*/  IMAD.MOV.U32 R9, RZ, RZ, R3 ;  /* 0x000000ffff097224 */ /* 0x004fe200078e0003 */
[----:B0-----:R3:W-:Y:S01]  /*17f0*/  STL [R1+0x450], R0 ;  /* 0x0004500001007387 */ /* 0x0017e20000100800 */
[----:B------:R-:W-:Y:S01]  /*1800*/  IMAD.U32 R3, RZ, RZ, UR6 ;  /* 0x00000006ff037e24 */ /* 0x000fe2000f8e00ff */
[----:B------:R-:W-:Y:S01]  /*1810*/  ULDC.64 UR6, c[0x0][0x418] ;  /* 0x0001060000067ab9 */ /* 0x000fe20000000a00 */
[----:B------:R-:W-:Y:S01]  /*1820*/  IMAD.MOV.U32 R8, RZ, RZ, R2 ;  /* 0x000000ffff087224 */ /* 0x000fe200078e0002 */
[----:B------:R-:W-:Y:S01]  /*1830*/  UISETP.NE.U32.AND UP0, UPT, UR6, URZ, UPT ;  /* 0x0000003f0600728c */ /* 0x000fe2000bf05070 */
[----:B------:R-:W-:Y:S01]  /*1840*/  IMAD.MOV.U32 R10, RZ, RZ, R12 ;  /* 0x000000ffff0a7224 */ /* 0x000fe200078e000c */
[----:B------:R-:W-:Y:S01]  /*1850*/  ULDC.64 UR4, c[0x0][0xad8] ;  /* 0x0002b60000047ab9 */ /* 0x000fe20000000a00 */
[----:B------:R-:W-:Y:S01]  /*1860*/  IMAD.MOV.U32 R11, RZ, RZ, R13 ;  /* 0x000000ffff0b7224 */ /* 0x000fe200078e000d */
[----:B------:R-:W-:Y:S01]  /*1870*/  UISETP.NE.AND.EX UP0, UPT, UR7, URZ, UPT, UP0 ;  /* 0x0000003f0700728c */ /* 0x000fe2000bf05300 */
[----:B------:R-:W-:Y:S01]  /*1880*/  IMAD.U32 R2, RZ, RZ, UR10 ;  /* 0x0000000aff027e24 */ /* 0x000fe2000f8e00ff */
[----:B------:R-:W-:Y:S01]  /*1890*/  UISETP.GE.AND UP3, UPT, UR5, 0x1, UPT ;  /* 0x000000010500788c */ /* 0x000fe2000bf66270 */
[----:B------:R3:W-:Y:S01]  /*18a0*/  STL.64 [R1+0x8], R4 ;  /* 0x0000080401007387 */ /* 0x0007e20000100a00 */
[----:B------:R-:W-:-:S02]  /*18b0*/  UIADD3 UR10, UR39, 0x7f, URZ ;  /* 0x0000007f270a7890 */ /* 0x000fc4000fffe03f */
[----:B------:R-:W-:Y:S01]  /*18c0*/  USEL UR45, UR45, 0x1, UP0 ;  /* 0x000000012d2d7887 */ /* 0x000fe20008000000 */
[----:B------:R3:W-:Y:S01]  /*18d0*/  STL.128 [R1+0x40], R8 ;  /* 0x0000400801007387 */ /* 0x0007e20000100c00 */
[----:B------:R-:W-:Y:S01]  /*18e0*/  @UP2 ULDC UR6, c[0x0][0xd4c] ;  /* 0x0003530000062ab9 */ /* 0x000fe20000000800 */
[----:B------:R-:W-:Y:S01]  /*18f0*/  @UP1 ULDC UR8, c[0x0][0x44c] ;  /* 0x0001130000081ab9 */ /* 0x000fe20000000800 */
[----:B------:R-:W-:Y:S01]  /*1900*/  UIMAD.WIDE.U32 UR6, UR12, UR6, URZ ;  /* 0x000000060c0672a5 */ /* 0x000fe2000f8e003f */
[----:B------:R3:W-:Y:S01]  /*1910*/  STL.64 [R1+0x68], R10 ;  /* 0x0000680a01007387 */ /* 0x0007e20000100a00 */
[----:B------:R-:W-:Y:S01]  /*1920*/  UIMAD.WIDE.U32 UR8, UR10, UR8, URZ ;  /* 0x000000080a0872a5 */ /* 0x000fe2000f8e003f */
[----:B------:R-:W-:Y:S01]  /*1930*/  PLOP3.LUT P2, PT, PT, PT, UP3, 0x80, 0x0 ;  /* 0x000000000000781c */ /* 0x000fe20003f4f038 */
[----:B------:R-:W-:Y:S01]  /*1940*/  UIMAD UR45, UR45, UR11, URZ ;  /* 0x0000000b2d2d72a4 */ /* 0x000fe2000f8e023f */
[----:B------:R3:W-:Y:S01]  /*1950*/  STL.64 [R1+0x10], R2 ;  /* 0x0000100201007387 */ /* 0x0007e20000100a00 */
[----:B------:R-:W-:Y:S01]  /*1960*/  @UP1 ULDC UR14, c[0x0][0x450] ;  /* 0x00011400000e1ab9 */ /* 0x000fe20000000800 */
[----:B------:R-:W-:-:S02]  /*1970*/  @UP2 USHF.R.U32.HI UR38, URZ, UR13, UR7 ;  /* 0x0000000d3f262299 */ /* 0x000fc40008011607 */
[----:B------:R3:W-:Y:S01]  /*1980*/  STL.64 [R1+0x30], R2 ;  /* 0x0000300201007387 */ /* 0x0007e20000100a00 */
[----:B------:R-:W-:Y:S02]  /*1990*/  UIADD3 UR40, UR45, 0x1, -UR46 ;  /* 0x000000012d287890 */ /* 0x000fe4000fffe82e */
[----:B------:R-:W-:Y:S01]  /*19a0*/  @UP1 USHF.R.U32.HI UR10, URZ, UR14, UR9 ;  /* 0x0000000e3f0a1299 */ /* 0x000fe20008011609 */
[----:B------:R3:W-:Y:S01]  /*19b0*/  STL.128 [R1+0x230], RZ ;  /* 0x000230ff01007387 */ /* 0x0007e20000100c00 */
[----:B------:R-:W-:Y:S02]  /*19c0*/  UIADD3 UR6, -UR38, URZ, URZ ;  /* 0x0000003f26067290 */ /* 0x000fe4000fffe13f */
[----:B------:R-:W-:Y:S01]  /*19d0*/  UIADD3 UR10, UR40, UR10, URZ ;  /* 0x0000000a280a7290 */ /* 0x000fe2000fffe03f */
[----:B------:R3:W-:Y:S01]  /*19e0*/  STL.128 [R1+0x240], RZ ;  /* 0x000240ff01007387 */ /* 0x0007e20000100c00 */
[----:B------:R-:W-:Y:S02]  /*19f0*/  UIMAD UR42, UR42, UR6, UR12 ;  /* 0x000000062a2a72a4 */ /* 0x000fe4000f8e020c */
[----:B------:R-:W-:Y:S01]  /*1a00*/  UIADD3 UR4, UR10, UR4, URZ ;  /* 0x000000040a047290 */ /* 0x000fe2000fffe03f */
[----:B------:R3:W-:Y:S04]  /*1a10*/  STL.128 [R1+0x250], RZ ;  /* 0x000250ff01007387 */ /* 0x0007e80000100c00 */
        /* <DEDUP_REMOVED lines=28> */
[----:B------:R3:W-:Y:S04]  /*1be0*/  STL.64 [R1], RZ ;  /* 0x000000ff01007387 */ /* 0x0007e80000100a00 */
[----:B------:R3:W-:Y:S01]  /*1bf0*/  STL.64 [R1+0x38], RZ ;  /* 0x000038ff01007387 */ /* 0x0007e20000100a00 */
[----:B------:R-:W-:Y:S05]  /*1c00*/  @!P2 BRA `(.L_x_11083) ;  /* 0x000000000044a947 */ /* 0x000fea0003800000 */
        /* <DEDUP_REMOVED lines=10> */
.L_x_11084:
[----:B------:R-:W-:-:S11]  /*1cb0*/  UISETP.NE.AND UP0, UPT, UR5, 0x1, UPT ;  /* 0x000000010500788c */ /* 0x000fd6000bf05270 */
[----:B------:R-:W-:Y:S02]  /*1cc0*/  @UP0 ULDC.64 UR10, c[0x0][0xae0] ;  /* 0x0002b800000a0ab9 */ /* 0x000fe40000000a00 */
[----:B------:R-:W-:-:S04]  /*1cd0*/  UIMAD.WIDE.U32 UR6, UR8, UR10, URZ ;  /* 0x0000000a080672a5 */ /* 0x000fc8000f8e003f */
[----:B------:R-:W-:-:S12]  /*1ce0*/  @UP0 USHF.R.U32.HI UR8, URZ, UR11, UR7 ;  /* 0x0000000b3f080299 */ /* 0x000fd80008011607 */
.L_x_11085:
[----:B------:R-:W-:-:S04]  /*1cf0*/  UIMAD UR8, UR8, UR5, UR5 ;  /* 0x00000005080872a4 */ /* 0x000fc8000f8e0205 */
[----:B------:R-:W-:-:S04]  /*1d00*/  UISETP.LT.AND UP0, UPT, UR4, UR8, UPT ;  /* 0x000000080400728c */ /* 0x000fc8000bf01270 */
[----:B------:R-:W-:-:S12]  /*1d10*/  USEL UR4, UR4, UR8, UP0 ;  /* 0x0000000804047287 */ /* 0x000fd80008000000 */
.L_x_11083:
[----:B------:R-:W-:Y:S02]  /*1d20*/  UIADD3 UR6, UR45, 0x5f, URZ ;  /* 0x0000005f2d067890 */ /* 0x000fe4000fffe03f */
[----:B------:R-:W-:Y:S02]  /*1d30*/  UIADD3 UR8, UR4, 0x5f, URZ ;  /* 0x0000005f04087890 */ /* 0x000fe4000fffe03f */
[----:B------:R-:W-:Y:S02]  /*1d40*/  UIMAD.WIDE UR6, UR6, 0x2aaaaaab, URZ ;  /* 0x2aaaaaab060678a5 */ /* 0x000fe4000f8e023f */
[----:B------:R-:W-:Y:S01]  /*1d50*/  UIMAD.WIDE UR8, UR8, 0x2aaaaaab, URZ ;  /* 0x2aaaaaab080878a5 */ /* 0x000fe2000f8e023f */
[----:B------:R-:W-:Y:S01]  /*1d60*/  @UP1 ULDC UR10, c[0x0][0x44c] ;  /* 0x00011300000a1ab9 */ /* 0x000fe20000000800 */
[----:B------:R-:W-:Y:S02]  /*1d70*/  USHF.R.U32.HI UR4, URZ, 0x1f, UR7 ;  /* 0x0000001f3f047899 */ /* 0x000fe40008011607 */
[----:B------:R-:W-:-:S02]  /*1d80*/  UIMAD.WIDE.U32 UR10, UR39, UR10, URZ ;  /* 0x0000000a270a72a5 */ /* 0x000fc4000f8e003f */
[----:B------:R-:W-:Y:S01]  /*1d90*/  USHF.R.U32.HI UR6, URZ, 0x1f, UR9 ;  /* 0x0000001f3f067899 */ /* 0x000fe20008011609 */
[----:B------:R-:W-:Y:S01]  /*1da0*/  @UP1 ULDC UR13, c[0x0][0x450] ;  /* 0x00011400000d1ab9 */ /* 0x000fe20000000800 */
[----:B------:R-:W-:Y:S01]  /*1db0*/  UMOV UR12, UR39 ;  /* 0x00000027000c7c82 */ /* 0x000fe20008000000 */
[----:B------:R-:W-:Y:S02]  /*1dc0*/  UIADD3 UR46, UR45, -UR46, URZ ;  /* 0x8000002e2d2e7290 */ /* 0x000fe4000fffe03f */
        /* <DEDUP_REMOVED lines=20> */
.L_x_11087:
[----:B------:R-:W-:-:S11]  /*1f10*/  UISETP.NE.AND UP0, UPT, UR5, 0x1, UPT ;  /* 0x000000010500788c */ /* 0x000fd6000bf05270 */
[----:B------:R-:W-:Y:S02]  /*1f20*/  @UP0 ULDC.64 UR10, c[0x0][0xae0] ;  /* 0x0002b800000a0ab9 */ /* 0x000fe40000000a00 */
[----:B------:R-:W-:-:S04]  /*1f30*/  UIMAD.WIDE.U32 UR6, UR4, UR10, URZ ;  /* 0x0000000a040672a5 */ /* 0x000fc8000f8e003f */
[----:B------:R-:W-:-:S12]  /*1f40*/  @UP0 USHF.R.U32.HI UR4, URZ, UR11, UR7 ;  /* 0x0000000b3f040299 */ /* 0x000fd80008011607 */
.L_x_11088:
[----:B------:R-:W-:-:S04]  /*1f50*/  UIMAD UR4, UR4, UR5, URZ ;  /* 0x00000005040472a4 */ /* 0x000fc8000f8e023f */
[----:B------:R-:W-:-:S04]  /*1f60*/  UISETP.LT.AND UP0, UPT, UR8, UR4, UPT ;  /* 0x000000040800728c */ /* 0x000fc8000bf01270 */
[----:B------:R-:W-:-:S12]  /*1f70*/  USEL UR8, UR8, UR4, !UP0 ;  /* 0x0000000408087287 */ /* 0x000fd8000c000000 */
.L_x_11086:
[----:B------:R-:W-:Y:S01]  /*1f80*/  UIMAD.WIDE UR4, UR8, 0x2aaaaaab, URZ ;  /* 0x2aaaaaab080478a5 */ /* 0x000fe2000f8e023f */
[----:B------:R-:W-:-:S03]  /*1f90*/  PLOP3.LUT P0, PT, PT, PT, PT, 0x80, 0x0 ;  /* 0x000000000000781c */ /* 0x000fc60003f0f070 */
[----:B------:R-:W-:-:S04]  /*1fa0*/  USHF.R.U32.HI UR4, URZ, 0x1f, UR5 ;  /* 0x0000001f3f047899 */ /* 0x000fc80008011605 */
[----:B------:R-:W-:-:S04]  /*1fb0*/  ULEA.HI.SX32 UR4, UR5, UR4, 0x1c ;  /* 0x0000000405047291 */ /* 0x000fc8000f8fe23f */
[----:B------:R-:W-:-:S04]  /*1fc0*/  UISETP.LT.AND UP0, UPT, URZ, UR4, UPT ;  /* 0x000000043f00728c */ /* 0x000fc8000bf01270 */
[----:B------:R-:W-:-:S04]  /*1fd0*/  USEL UR43, URZ, UR4, !UP0 ;  /* 0x000000043f2b7287 */ /* 0x000fc8000c000000 */
[----:B------:R-:W-:-:S06]  /*1fe0*/  UISETP.GT.AND UP0, UPT, UR47, UR43, UPT ;  /* 0x0000002b2f00728c */ /* 0x000fcc000bf04270 */
[----:B------:R-:W-:-:S13]  /*1ff0*/  PLOP3.LUT P1, PT, PT, PT, UP0, 0x80, 0x0 ;  /* 0x000000000000781c */ /* 0x000fda0003f2f008 */
[----:B------:R-:W-:Y:S05]  /*2000*/  @!P1 BRA `(.L_x_11089) ;  /* 0x000001cc00549947 */ /* 0x000fea0003800000 */
[----:B---3--:R-:W0:Y:S01]  /*2010*/  SHFL.IDX PT, R0, R227, RZ, 0x1f ;  /* 0x00001fffe3007589 */ /* 0x008e2200000e0000 */
[----:B------:R-:W-:Y:S01]  /*2020*/  UIADD3 UR6, UR44, 0x18400, URZ ;  /* 0x000184002c067890 */ /* 0x000fe2000fffe03f */
[----:B------:R-:W-:Y:S01]  /*2030*/  IMAD.MOV.U32 R12, RZ, RZ, 0x1 ;  /* 0x00000001ff0c7424 */ /* 0x000fe200078e00ff */
[----:B------:R-:W-:Y:S01]  /*2040*/  UIADD3 UR5, UR44, 0x400, URZ ;  /* 0x000004002c057890 */ /* 0x000fe2000fffe03f */
[----:B------:R-:W-:Y:S01]  /*2050*/  IMAD.MOV.U32 R4, RZ, RZ, 0x1 ;  /* 0x00000001ff047424 */ /* 0x000fe200078e00ff */
[----:B------:R-:W-:Y:S01]  /*2060*/  UIADD3 UR4, UR44, 0x1c400, URZ ;  /* 0x0001c4002c047890 */ /* 0x000fe2000fffe03f */
[----:B------:R-:W-:Y:S01]  /*2070*/  IMAD.MOV.U32 R5, RZ, RZ, RZ ;  /* 0x000000ffff057224 */ /* 0x000fe200078e00ff */
[----:B------:R-:W-:Y:S01]  /*2080*/  USHF.R.U32.HI UR5, URZ, 0x4, UR5 ;  /* 0x000000043f057899 */ /* 0x000fe20008011605 */
[----:B------:R-:W-:Y:S01]  /*2090*/  IMAD.MOV.U32 R6, RZ, RZ, 0x1 ;  /* 0x00000001ff067424 */ /* 0x000fe200078e00ff */
[----:B------:R-:W-:Y:S01]  /*20a0*/  USHF.R.U32.HI UR4, URZ, 0x4, UR4 ;  /* 0x000000043f047899 */ /* 0x000fe20008011604 */
[----:B------:R-:W-:Y:S01]  /*20b0*/  IMAD.MOV.U32 R7, RZ, RZ, RZ ;  /* 0x000000ffff077224 */ /* 0x000fe200078e00ff */
[----:B------:R-:W-:Y:S01]  /*20c0*/  ULOP3.LUT UR5, UR5, 0x3fff, URZ, 0xc0, !UPT ;  /* 0x00003fff05057892 */ /* 0x000fe2000f8ec03f */
[----:B------:R-:W-:Y:S01]  /*20d0*/  IMAD.MOV.U32 R13, RZ, RZ, RZ ;  /* 0x000000ffff0d7224 */ /* 0x000fe200078e00ff */
[----:B------:R-:W-:Y:S01]  /*20e0*/  ULOP3.LUT UR4, UR4, 0x3fff, URZ, 0xc0, !UPT ;  /* 0x00003fff04047892 */ /* 0x000fe2000f8ec03f */
[----:B------:R-:W-:Y:S01]  /*20f0*/  IMAD.MOV.U32 R9, RZ, RZ, 0x40000040 ;  /* 0x40000040ff097424 */ /* 0x000fe200078e00ff */
[----:B------:R-:W-:Y:S01]  /*2100*/  ULOP3.LUT UR7, UR5, 0x3000000, URZ, 0xfc, !UPT ;  /* 0x0300000005077892 */ /* 0x000fe2000f8efc3f */
[----:B------:R1:W-:Y:S01]  /*2110*/  STL.128 [R1+0x80], R4 ;  /* 0x0000800401007387 */ /* 0x0003e20000100c00 */
[----:B------:R-:W-:Y:S01]  /*2120*/  ULOP3.LUT UR4, UR4, 0x10000, URZ, 0xfc, !UPT ;  /* 0x0001000004047892 */ /* 0x000fe2000f8efc3f */
[----:B------:R-:W-:Y:S01]  /*2130*/  IMAD.MOV.U32 R11, RZ, RZ, 0x40000040 ;  /* 0x40000040ff0b7424 */ /* 0x000fe200078e00ff */
[----:B------:R-:W-:Y:S01]  /*2140*/  ULOP3.LUT UR5, UR5, 0x10000, URZ, 0xfc, !UPT ;  /* 0x0001000005057892 */ /* 0x000fe2000f8efc3f */
[----:B------:R2:W-:Y:S01]  /*2150*/  STL.64 [R1+0x90], R12 ;  /* 0x0000900c01007387 */ /* 0x0005e20000100a00 */
[----:B------:R-:W-:Y:S01]  /*2160*/  IMAD.U32 R10, RZ, RZ, UR7 ;  /* 0x00000007ff0a7e24 */ /* 0x000fe2000f8e00ff */
[----:B------:R-:W-:Y:S01]  /*2170*/  IADD3 R27, P1, R16, 0xa0, RZ ;  /* 0x000000a0101b7810 */ /* 0x000fe20007f3e0ff */
[----:B------:R-:W-:Y:S01]  /*2180*/  IMAD.U32 R8, RZ, RZ, UR4 ;  /* 0x00000004ff087e24 */ /* 0x000fe2000f8e00ff */
[----:B0-----:R-:W-:Y:S01]  /*2190*/  LEA.HI R2, R0, R0, RZ, 0x1 ;  /* 0x0000000000027211 */ /* 0x001fe200078f08ff */
[----:B------:R-:W-:Y:S01]  /*21a0*/  IMAD.U32 R14, RZ, RZ, UR5 ;  /* 0x00000005ff0e7e24 */ /* 0x000fe2000f8e00ff */
[----:B------:R-:W-:Y:S01]  /*21b0*/  ULOP3.LUT UP0, URZ, UR6, 0x1bf, URZ, 0xc0, !UPT ;  /* 0x000001bf063f7892 */ /* 0x000fe2000f80c03f */
[----:B------:R-:W-:Y:S01]  /*21c0*/  IMAD.MOV.U32 R15, RZ, RZ, 0x40000040 ;  /* 0x40000040ff0f7424 */ /* 0x000fe200078e00ff */
[----:B------:R-:W-:Y:S01]  /*21d0*/  LOP3.LUT R3, R2, 0x7fffe, RZ, 0xc0, !PT ;  /* 0x0007fffe02037812 */ /* 0x000fe200078ec0ff */
[----:B------:R0:W-:Y:S01]  /*21e0*/  STL.128 [R1+0xa0], R8 ;  /* 0x0000a00801007387 */ /* 0x0001e20000100c00 */
[----:B------:R-:W-:Y:S01]  /*21f0*/  IMAD.X R44, RZ, RZ, R17, P1 ;  /* 0x000000ffff2c7224 */ /* 0x000fe200008e0611 */
[----:B------:R-:W-:Y:S01]  /*2200*/  IADD3 R30, P5, R16, 0x118, RZ ;  /* 0x00000118101e7810 */ /* 0x000fe20007fbe0ff */
[----:B-1----:R-:W-:Y:S01]  /*2210*/  IMAD.MOV.U32 R5, RZ, RZ, 0x40000040 ;  /* 0x40000040ff057424 */ /* 0x002fe200078e00ff */
[----:B------:R0:W-:Y:S01]  /*2220*/  STL.64 [R1+0x78], RZ ;  /* 0x000078ff01007387 */ /* 0x0001e20000100a00 */
[----:B------:R-:W-:Y:S01]  /*2230*/  IMAD.IADD R3, R0, 0x1, -R3 ;  /* 0x0000000100037824 */ /* 0x000fe200078e0a03 */
[----:B------:R-:W-:Y:S01]  /*2240*/  PLOP3.LUT P1, PT, PT, PT, UP0, 0x80, 0x0 ;  /* 0x000000000000781c */ /* 0x000fe20003f2f008 */
[----:B--2---:R-:W-:Y:S01]  /*2250*/  IMAD.MOV.U32 R13, RZ, RZ, 0x40000040 ;  /* 0x40000040ff0d7424 */ /* 0x004fe200078e00ff */
[----:B------:R0:W-:Y:S01]  /*2260*/  STL.128 [R1+0xb0], RZ ;  /* 0x0000b0ff01007387 */ /* 0x0001e20000100c00 */
[C---:B------:R-:W-:Y:S01]  /*2270*/  IADD3 R29, P6, R16.reuse, 0x110, RZ ;  /* 0x00000110101d7810 */ /* 0x040fe20007fde0ff */
[--C-:B------:R-:W-:Y:S01]  /*2280*/  IMAD.X R31, RZ, RZ, R17.reuse, P5 ;  /* 0x000000ffff1f7224 */ /* 0x100fe200028e0611 */
[----:B------:R-:W-:Y:S01]  /*2290*/  LEA R3, R3, UR6, 0xd ;  /* 0x0000000603037c11 */ /* 0x000fe2000f8e68ff */
[----:B------:R0:W-:Y:S01]  /*22a0*/  STL.128 [R1+0xc0], RZ ;  /* 0x0000c0ff01007387 */ /* 0x0001e20000100c00 */
[----:B------:R-:W-:Y:S01]  /*22b0*/  IADD3 R28, P0, R16, 0xa8, RZ ;  /* 0x000000a8101c7810 */ /* 0x000fe20007f1e0ff */
[----:B------:R-:W-:Y:S01]  /*22c0*/  IMAD.X R46, RZ, RZ, R17, P6 ;  /* 0x000000ffff2e7224 */ /* 0x000fe200030e0611 */
[----:B------:R-:W-:Y:S01]  /*22d0*/  SHF.R.U32.HI R0, RZ, 0x4, R3 ;  /* 0x00000004ff007819 */ /* 0x000fe20000011603 */
[----:B------:R-:W-:Y:S01]  /*22e0*/  VIADD R2, R3, 0xa000 ;  /* 0x0000a00003027836 */ /* 0x000fe20000000000 */
[----:B------:R0:W-:Y:S01]  /*22f0*/  STL.128 [R1+0xd0], RZ ;  /* 0x0000d0ff01007387 */ /* 0x0001e20000100c00 */
[----:B------:R-:W-:Y:S01]  /*2300*/  IMAD.X R41, RZ, RZ, R17, P0 ;  /* 0x000000ffff297224 */ /* 0x000fe200000e0611 */
[----:B------:R-:W-:-:S02]  /*2310*/  LOP3.LUT R0, R0, 0x3fff, RZ, 0xc0, !PT ;  /* 0x00003fff00007812 */ /* 0x000fc400078ec0ff */
[----:B------:R-:W-:Y:S01]  /*2320*/  SHF.R.U32.HI R2, RZ, 0x4, R2 ;  /* 0x00000004ff027819 */ /* 0x000fe20000011602 */
[----:B------:R0:W-:Y:S01]  /*2330*/  STL.128 [R1+0xe0], RZ ;  /* 0x0000e0ff01007387 */ /* 0x0001e20000100c00 */
[----:B------:R-:W-:Y:S02]  /*2340*/  LOP3.LUT R4, R0, 0x10000, RZ, 0xfc, !PT ;  /* 0x0001000000047812 */ /* 0x000fe400078efcff */
[----:B------:R-:W-:Y:S01]  /*2350*/  LOP3.LUT R2, R2, 0x3fff, RZ, 0xc0, !PT ;  /* 0x00003fff02027812 */ /* 0x000fe200078ec0ff */
[----:B------:R0:W-:Y:S01]  /*2360*/  STL.128 [R1+0xf0], RZ ;  /* 0x0000f0ff01007387 */ /* 0x0001e20000100c00 */
[----:B------:R-:W-:Y:S02]  /*2370*/  IADD3 R26, P2, R16, 0x98, RZ ;  /* 0x00000098101a7810 */ /* 0x000fe40007f5e0ff */
[----:B------:R-:W-:Y:S01]  /*2380*/  LOP3.LUT R2, R2, 0x10000, RZ, 0xfc, !PT ;  /* 0x0001000002027812 */ /* 0x000fe200078efcff */
[----:B------:R0:W-:Y:S01]  /*2390*/  STL.64 [R1+0x98], R4 ;  /* 0x0000980401007387 */ /* 0x0001e20000100a00 */
[C---:B------:R-:W-:Y:S01]  /*23a0*/  IADD3 R25, P3, R16.reuse, 0x90, RZ ;  /* 0x0000009010197810 */ /* 0x040fe20007f7e0ff */
[--C-:B------:R-:W-:Y:S01]  /*23b0*/  IMAD.X R33, RZ, RZ, R17.reuse, P2 ;  /* 0x000000ffff217224 */ /* 0x100fe200010e0611 */
[C---:B------:R-:W-:Y:S01]  /*23c0*/  IADD3 R24, P4, R16.reuse, 0x88, RZ ;  /* 0x0000008810187810 */ /* 0x040fe20007f9e0ff */
[----:B------:R-:W-:Y:S01]  /*23d0*/  IMAD.MOV.U32 R12, RZ, RZ, R2 ;  /* 0x000000ffff0c7224 */ /* 0x000fe200078e0002 */
[----:B------:R0:W-:Y:S01]  /*23e0*/  STL.128 [R1+0x100], RZ ;  /* 0x000100ff01007387 */ /* 0x0001e20000100c00 */
[C---:B------:R-:W-:Y:S01]  /*23f0*/  IADD3 R19, P5, R16.reuse, 0x80, RZ ;  /* 0x0000008010137810 */ /* 0x040fe20007fbe0ff */
[--C-:B------:R-:W-:Y:S01]  /*2400*/  IMAD.X R42, RZ, RZ, R17.reuse, P3 ;  /* 0x000000ffff2a7224 */ /* 0x100fe200018e0611 */
[C---:B------:R-:W-:Y:S01]  /*2410*/  IADD3 R34, P6, R16.reuse, 0x78, RZ ;  /* 0x0000007810227810 */ /* 0x040fe20007fde0ff */
[----:B------:R0:W-:Y:S01]  /*2420*/  STL.128 [R1+0x110], R12 ;  /* 0x0001100c01007387 */ /* 0x0001e20000100c00 */
[----:B------:R-:W-:Y:S01]  /*2430*/  IADD3 R37, P0, R16, 0xb0, RZ ;  /* 0x000000b010257810 */ /* 0x000fe20007f1e0ff */
[----:B------:R-:W-:-:S02]  /*2440*/  IMAD.X R39, RZ, RZ, R17, P4 ;  /* 0x000000ffff277224 */ /* 0x000fc400020e0611 */
[--C-:B------:R-:W-:Y:S02]  /*2450*/  IMAD.X R40, RZ, RZ, R17.reuse, P5 ;  /* 0x000000ffff287224 */ /* 0x100fe400028e0611 */
[--C-:B------:R-:W-:Y:S02]  /*2460*/  IMAD.X R35, RZ, RZ, R17.reuse, P6 ;  /* 0x000000ffff237224 */ /* 0x100fe400030e0611 */
[----:B------:R-:W-:Y:S01]  /*2470*/  IMAD.X R38, RZ, RZ, R17, P0 ;  /* 0x000000ffff267224 */ /* 0x000fe200000e0611 */
[----:B------:R-:W-:Y:S06]  /*2480*/  @!P1 BRA `(.L_x_11090) ;  /* 0x0000000000409947 */ /* 0x000fec0003800000 */
[----:B------:R-:W-:Y:S01]  /*2490*/  MOV R0, 0x0 ;  /* 0x0000000000007802 */ /* 0x000fe20000000f00 */
[----:B------:R-:W-:Y:S01]  /*24a0*/  ULDC.64 UR4, c[0x4][0x118] ;  /* 0x0100460000047ab9 */ /* 0x000fe20000000a00 */
[----:B------:R-:W-:Y:S01]  /*24b0*/  ULDC.64 UR6, c[0x4][0x38] ;  /* 0x01000e0000067ab9 */ /* 0x000fe20000000a00 */
[----:B0-----:R-:W-:Y:S01]  /*24c0*/  IMAD.U32 R4, RZ, RZ, UR4 ;  /* 0x00000004ff047e24 */ /* 0x001fe2000f8e00ff */
        /* <DEDUP_REMOVED lines=12> */
.L_x_11090:
[----:B------:R-:W1:Y:S01]  /*2590*/  S2R R20, SR_TID.X ;  /* 0x0000000000147919 */ /* 0x000e620000002100 */
[----:B0-----:R-:W0:Y:S01]  /*25a0*/  LDC R13, c[0x0][0x288] ;  /* 0x0000a200ff0d7b82 */ /* 0x001e220000000800 */
[----:B------:R-:W-:Y:S01]  /*25b0*/  IADD3 R8, P0, R16, 0x120, RZ ;  /* 0x0000012010087810 */ /* 0x000fe20007f1e0ff */
[----:B------:R-:W-:Y:S01]  /*25c0*/  ULDC UR4, c[0x0][0x20] ;  /* 0x0000080000047ab9 */ /* 0x000fe20000000800 */
[----:B------:R-:W-:Y:S01]  /*25d0*/  IMAD.U32 R11, RZ, RZ, UR45 ;  /* 0x0000002dff0b7e24 */ /* 0x000fe2000f8e00ff */
[----:B------:R-:W-:Y:S01]  /*25e0*/  STL.64 [R1+0x130], R34 ;  /* 0x0001302201007387 */ /* 0x000fe20000100a00 */
[----:B------:R-:W-:Y:S02]  /*25f0*/  VIADD R198, R18, -UR4 ;  /* 0x8000000412c67c36 */ /* 0x000fe40008000000 */
[----:B------:R-:W-:Y:S01]  /*2600*/  IMAD.X R9, RZ, RZ, R17, P0 ;  /* 0x000000ffff097224 */ /* 0x000fe200000e0611 */
[----:B------:R-:W2:Y:S01]  /*2610*/  LDC R15, c[0x0][0xad4] ;  /* 0x0002b500ff0f7b82 */ /* 0x000ea20000000800 */
[----:B------:R-:W-:Y:S04]  /*2620*/  STL.64 [R1+0x120], R204 ;  /* 0x000120cc01007387 */ /* 0x000fe80000100a00 */
[----:B------:R3:W-:Y:S03]  /*2630*/  STL.64 [R1+0x128], R8 ;  /* 0x0001280801007387 */ /* 0x0007e60000100a00 */
[----:B------:R-:W4:Y:S01]  /*2640*/  LDC.64 R4, c[0x0][0xad8] ;  /* 0x0002b600ff047b82 */ /* 0x000f220000000a00 */
[----:B------:R0:W-:Y:S04]  /*2650*/  STL.U8 [R1+0x138], RZ ;  /* 0x000138ff01007387 */ /* 0x0001e80000100000 */
[----:B------:R0:W-:Y:S03]  /*2660*/  STL [R198+0x8], R11 ;  /* 0x0000080bc6007387 */ /* 0x0001e60000100800 */
[----:B------:R-:W5:Y:S01]  /*2670*/  LDC.64 R2, c[0x0][0xae0] ;  /* 0x0002b800ff027b82 */ /* 0x000f620000000a00 */
[----:B0-----:R0:W-:Y:S04]  /*2680*/  STL [R198+0x4], R13 ;  /* 0x0000040dc6007387 */ /* 0x0011e80000100800 */
[----:B------:R0:W-:Y:S01]  /*2690*/  STL [R198+0x14], RZ ;  /* 0x000014ffc6007387 */ /* 0x0001e20000100800 */
[----:B-1----:R-:W-:-:S02]  /*26a0*/  VIADD R206, R20, 0xffffff80 ;  /* 0xffffff8014ce7836 */ /* 0x002fc40000000000 */
[----:B------:R-:W1:Y:S01]  /*26b0*/  LDC.64 R6, c[0x0][0x448] ;  /* 0x00011200ff067b82 */ /* 0x000e620000000a00 */
[----:B--2---:R0:W-:Y:S04]  /*26c0*/  STL [R198+0xc], R15 ;  /* 0x00000c0fc6007387 */ /* 0x0041e80000100800 */
[----:B------:R0:W-:Y:S03]  /*26d0*/  STL [R198], R206 ;  /* 0x000000cec6007387 */ /* 0x0001e60000100800 */
[----:B------:R-:W2:Y:S01]  /*26e0*/  LDC R237, c[0x0][0x450] ;  /* 0x00011400ffed7b82 */ /* 0x000ea20000000800 */
[----:B----4-:R0:W-:Y:S04]  /*26f0*/  STL [R198+0x10], R4 ;  /* 0x00001004c6007387 */ /* 0x0101e80000100800 */
[----:B------:R0:W-:Y:S04]  /*2700*/  STL [R198+0x18], R5 ;  /* 0x00001805c6007387 */ /* 0x0001e80000100800 */
[----:B-----5:R0:W-:Y:S04]  /*2710*/  STL [R198+0x1c], R2 ;  /* 0x00001c02c6007387 */ /* 0x0201e80000100800 */
[----:B------:R0:W-:Y:S04]  /*2720*/  STL [R198+0x20], R3 ;  /* 0x00002003c6007387 */ /* 0x0001e80000100800 */
[----:B-1----:R0:W-:Y:S04]  /*2730*/  STL [R198+0x24], R6 ;  /* 0x00002406c6007387 */ /* 0x0021e80000100800 */
[----:B------:R0:W-:Y:S04]  /*2740*/  STL [R198+0x28], R7 ;  /* 0x00002807c6007387 */ /* 0x0001e80000100800 */
[----:B--2---:R0:W-:Y:S04]  /*2750*/  STL [R198+0x2c], R237 ;  /* 0x00002cedc6007387 */ /* 0x0041e80000100800 */
[----:B---3--:R-:W2:Y:S01]  /*2760*/  LDL R9, [R1+0x21c] ;  /* 0x00021c0001097983 */ /* 0x008ea20000100800 */
[----:B------:R-:W-:Y:S03]  /*2770*/  BSSY B0, `(.L_x_11091) ;  /* 0x0000008000007945 */ /* 0x000fe60003800000 */
[----:B------:R0:W-:Y:S01]  /*2780*/  STL.U8 [R1+0x16c], RZ ;  /* 0x00016cff01007387 */ /* 0x0001e20000100000 */
[----:B--2---:R-:W-:-:S04]  /*2790*/  LEA.HI R0, R9, R9, RZ, 0x1 ;  /* 0x0000000909007211 */ /* 0x004fc800078f08ff */
[----:B------:R-:W-:-:S05]  /*27a0*/  LOP3.LUT R0, R0, 0xfffffffe, RZ, 0xc0, !PT ;  /* 0xfffffffe00007812 */ /* 0x000fca00078ec0ff */
[----:B------:R-:W-:-:S05]  /*27b0*/  IMAD.IADD R0, R9, 0x1, -R0 ;  /* 0x0000000109007824 */ /* 0x000fca00078e0a00 */
[----:B------:R-:W-:-:S04]  /*27c0*/  SHF.L.U32 R0, R0, 0x1f, RZ ;  /* 0x0000001f00007819 */ /* 0x000fc800000006ff */
[----:B------:R-:W1:Y:S02]  /*27d0*/  SYNCS.PHASECHK.TRANS64.TRYWAIT P0, [UR44+0x32400], R0 ;  /* 0x03240000ff0075a7 */ /* 0x000e64000800016c */
[----:B01----:R-:W-:Y:S05]  /*27e0*/  @!P0 BRA `(.L_x_11092) ;  /* 0x0000024400a08947 */ /* 0x003fea0003800000 */
.L_x_11319:
[----:B------:R-:W-:Y:S05]  /*27f0*/  BSYNC B0 ;  /* 0x0000000000007941 */ /* 0x000fea0003800000 */
.L_x_11091:
[----:B------:R-:W2:Y:S04]  /*2800*/  LDL R36, [R1+0x1c] ;  /* 0x00001c0001247983 */ /* 0x000ea80000100800 */
[----:B------:R1:W5:Y:S01]  /*2810*/  LDL.64 R12, [R1+0x210] ;  /* 0x00021000010c7983 */ /* 0x0003620000100a00 */
[----:B------:R-:W-:Y:S01]  /*2820*/  IMAD.MOV.U32 R10, RZ, RZ, R19 ;  /* 0x000000ffff0a7224 */ /* 0x000fe200078e0013 */
[C---:B------:R-:W-:Y:S01]  /*2830*/  IADD3 R20, P0, R16.reuse, 0x16c, RZ ;  /* 0x0000016c10147810 */ /* 0x040fe20007f1e0ff */
[----:B------:R-:W-:Y:S01]  /*2840*/  IMAD.MOV.U32 R11, RZ, RZ, R40 ;  /* 0x000000ffff0b7224 */ /* 0x000fe200078e0028 */
[C---:B0-----:R-:W-:Y:S01]  /*2850*/  IADD3 R0, P2, R16.reuse, 0x420, RZ ;  /* 0x0000042010007810 */ /* 0x041fe20007f5e0ff */
[----:B------:R-:W-:Y:S01]  /*2860*/  IMAD.MOV.U32 R8, RZ, RZ, R214 ;  /* 0x000000ffff087224 */ /* 0x000fe200078e00d6 */
[----:B------:R-:W-:Y:S01]  /*2870*/  IADD3 R14, P1, R16, 0x128, RZ ;  /* 0x00000128100e7810 */ /* 0x000fe20007f3e0ff */
[----:B------:R-:W-:-:S02]  /*2880*/  IMAD.MOV.U32 R9, RZ, RZ, R213 ;  /* 0x000000ffff097224 */ /* 0x000fc400078e00d5 */
[--C-:B------:R-:W-:Y:S02]  /*2890*/  IMAD.X R21, RZ, RZ, R17.reuse, P0 ;  /* 0x000000ffff157224 */ /* 0x100fe400000e0611 */
[--C-:B------:R-:W-:Y:S01]  /*28a0*/  IMAD.X R15, RZ, RZ, R17.reuse, P2 ;  /* 0x000000ffff0f7224 */ /* 0x100fe200010e0611 */
[----:B------:R0:W-:Y:S01]  /*28b0*/  STL.128 [R1+0x170], R8 ;  /* 0x0001700801007387 */ /* 0x0001e20000100c00 */
[----:B------:R-:W-:Y:S02]  /*28c0*/  IMAD.X R19, RZ, RZ, R17, P1 ;  /* 0x000000ffff137224 */ /* 0x000fe400008e0611 */
[----:B------:R-:W-:Y:S02]  /*28d0*/  IMAD.U32 R220, RZ, RZ, UR36 ;  /* 0x00000024ffdc7e24 */ /* 0x000fe4000f8e00ff */
[----:B------:R-:W-:Y:S01]  /*28e0*/  IMAD.U32 R221, RZ, RZ, UR37 ;  /* 0x00000025ffdd7e24 */ /* 0x000fe2000f8e00ff */
[----:B------:R-:W-:Y:S05]  /*28f0*/  WARPSYNC.ALL ;  /* 0x0000000000007948 */ /* 0x000fea0003800000 */
[----:B------:R-:W-:Y:S01]  /*2900*/  IMAD.MOV.U32 R222, RZ, RZ, R224 ;  /* 0x000000ffffde7224 */ /* 0x000fe200078e00e0 */
[----:B------:R-:W-:Y:S01]  /*2910*/  BSSY B0, `(.L_x_11093) ;  /* 0x000002c000007945 */ /* 0x000fe20003800000 */
[----:B------:R-:W-:-:S02]  /*2920*/  IMAD.MOV.U32 R34, RZ, RZ, R14 ;  /* 0x000000ffff227224 */ /* 0x000fc400078e000e */
[----:B------:R-:W-:Y:S01]  /*2930*/  IMAD.MOV.U32 R35, RZ, RZ, R19 ;  /* 0x000000ffff237224 */ /* 0x000fe200078e0013 */
[----:B------:R-:W-:Y:S01]  /*2940*/  STL.128 [R1+0x1a0], R220 ;  /* 0x0001a0dc01007387 */ /* 0x000fe20000100c00 */
[----:B0-----:R-:W-:Y:S02]  /*2950*/  IMAD.MOV.U32 R8, RZ, RZ, R26 ;  /* 0x000000ffff087224 */ /* 0x001fe400078e001a */
[----:B------:R-:W-:Y:S02]  /*2960*/  IMAD.MOV.U32 R9, RZ, RZ, R33 ;  /* 0x000000ffff097224 */ /* 0x000fe400078e0021 */
[----:B------:R-:W-:Y:S02]  /*2970*/  IMAD.MOV.U32 R10, RZ, RZ, R27 ;  /* 0x000000ffff0a7224 */ /* 0x000fe400078e001b */
[----:B------:R-:W-:Y:S02]  /*2980*/  IMAD.MOV.U32 R11, RZ, RZ, R44 ;  /* 0x000000ffff0b7224 */ /* 0x000fe400078e002c */
[----:B------:R-:W-:-:S03]  /*2990*/  IMAD.MOV.U32 R33, RZ, RZ, R45 ;  /* 0x000000ffff217224 */ /* 0x000fc600078e002d */
[----:B------:R0:W-:Y:S04]  /*29a0*/  STL.128 [R1+0x190], R8 ;  /* 0x0001900801007387 */ /* 0x0001e80000100c00 */
[----:B------:R-:W-:Y:S01]  /*29b0*/  STL.128 [R1+0x1e0], R32 ;  /* 0x0001e02001007387 */ /* 0x000fe20000100c00 */
[----:B0-----:R-:W-:Y:S02]  /*29c0*/  IMAD.MOV.U32 R8, RZ, RZ, R43 ;  /* 0x000000ffff087224 */ /* 0x001fe400078e002b */
[----:B------:R-:W-:Y:S02]  /*29d0*/  IMAD.MOV.U32 R9, RZ, RZ, R48 ;  /* 0x000000ffff097224 */ /* 0x000fe400078e0030 */
[----:B------:R-:W-:Y:S02]  /*29e0*/  IMAD.MOV.U32 R10, RZ, RZ, R25 ;  /* 0x000000ffff0a7224 */ /* 0x000fe400078e0019 */
[----:B------:R-:W-:-:S05]  /*29f0*/  IMAD.MOV.U32 R11, RZ, RZ, R42 ;  /* 0x000000ffff0b7224 */ /* 0x000fca00078e002a */
[----:B------:R0:W-:Y:S02]  /*2a00*/  STL.128 [R1+0x1b0], R8 ;  /* 0x0001b00801007387 */ /* 0x0001e40000100c00 */
[----:B0-----:R-:W-:Y:S02]  /*2a10*/  IMAD.MOV.U32 R8, RZ, RZ, R29 ;  /* 0x000000ffff087224 */ /* 0x001fe400078e001d */
[----:B------:R-:W-:Y:S02]  /*2a20*/  IMAD.MOV.U32 R9, RZ, RZ, R46 ;  /* 0x000000ffff097224 */ /* 0x000fe400078e002e */
[----:B------:R-:W-:Y:S02]  /*2a30*/  IMAD.MOV.U32 R10, RZ, RZ, R30 ;  /* 0x000000ffff0a7224 */ /* 0x000fe400078e001e */
[----:B------:R-:W-:-:S05]  /*2a40*/  IMAD.MOV.U32 R11, RZ, RZ, R31 ;  /* 0x000000ffff0b7224 */ /* 0x000fca00078e001f */
[----:B------:R0:W-:Y:S02]  /*2a50*/  STL.128 [R1+0x1c0], R8 ;  /* 0x0001c00801007387 */ /* 0x0001e40000100c00 */
[----:B0-----:R-:W-:Y:S01]  /*2a60*/  IMAD.MOV.U32 R10, RZ, RZ, R20 ;  /* 0x000000ffff0a7224 */ /* 0x001fe200078e0014 */
[----:B------:R1:W-:Y:S01]  /*2a70*/  BAR.SYNC.DEFER_BLOCKING R209, 0x100 ;  /* 0x000400d10000751d */ /* 0x0003e20000010000 */
[----:B------:R-:W-:Y:S01]  /*2a80*/  IMAD.MOV.U32 R11, RZ, RZ, R21 ;  /* 0x000000ffff0b7224 */ /* 0x000fe200078e0015 */
[----:B------:R-:W-:Y:S01]  /*2a90*/  IADD3 R20, P0, R16, 0x138, RZ ;  /* 0x0000013810147810 */ /* 0x000fe20007f1e0ff */
[----:B------:R-:W-:Y:S02]  /*2aa0*/  IMAD.MOV.U32 R8, RZ, RZ, R0 ;  /* 0x000000ffff087224 */ /* 0x000fe400078e0000 */
[----:B------:R-:W-:Y:S02]  /*2ab0*/  IMAD.MOV.U32 R9, RZ, RZ, R15 ;  /* 0x000000ffff097224 */ /* 0x000fe400078e000f */
[----:B------:R-:W-:-:S03]  /*2ac0*/  IMAD.X R21, RZ, RZ, R17, P0 ;  /* 0x000000ffff157224 */ /* 0x000fc600000e0611 */
        /* <DEDUP_REMOVED lines=11> */
[----:B------:R1:W-:Y:S01]  /*2b80*/  STL.128 [R1+0x200], R8 ;  /* 0x0002000801007387 */ /* 0x0003e20000100c00 */
[----:B--2---:R-:W-:-:S04]  /*2b90*/  LOP3.LUT R0, R36, 0x1, RZ, 0xfc, !PT ;  /* 0x0000000124007812 */ /* 0x004fc800078efcff */
[----:B------:R-:W-:-:S13]  /*2ba0*/  ISETP.NE.AND P1, PT, R0, 0x3, PT ;  /* 0x000000030000780c */ /* 0x000fda0003f25270 */
[----:B-1----:R-:W-:Y:S05]  /*2bb0*/  @!P1 BRA `(.L_x_11094) ;  /* 0x0000000000049947 */ /* 0x002fea0003800000 */
[----:B------:R-:W-:Y:S01]  /*2bc0*/  BPT.TRAP 0x1 ;  /* 0x000000040000795c */ /* 0x000fe20000300000 */
.L_x_11094:
[----:B------:R-:W-:Y:S05]  /*2bd0*/  BSYNC B0 ;  /* 0x0000000000007941 */ /* 0x000fea0003800000 */
.L_x_11093:
[----:B------:R-:W2:Y:S01]  /*2be0*/  LDL.64 R8, [R1+0x8] ;  /* 0x0000080001087983 */ /* 0x000ea20000100a00 */
[----:B-----5:R-:W-:Y:S01]  /*2bf0*/  SHF.L.U32 R13, R13, 0x1f, RZ ;  /* 0x0000001f0d0d7819 */ /* 0x020fe200000006ff */
[----:B------:R-:W-:Y:S01]  /*2c00*/  BSSY B0, `(.L_x_11095) ;  /* 0x0000006000007945 */ /* 0x000fe20003800000 */
[----:B--2---:R-:W-:-:S05]  /*2c10*/  MOV R9, R8 ;  /* 0x0000000800097202 */ /* 0x004fca0000000f00 */
[----:B------:R-:W-:-:S04]  /*2c20*/  IMAD R12, R12, 0x8, R9 ;  /* 0x000000080c0c7824 */ /* 0x000fc800078e0209 */
[----:B------:R0:W1:Y:S01]  /*2c30*/  SYNCS.PHASECHK.TRANS64.TRYWAIT P0, [R12+URZ], R13 ;  /* 0x0000000d0c0075a7 */ /* 0x000062000800017f */
[----:B------:R-:W-:Y:S05]  /*2c40*/  @!P1 BRA `(.L_x_11096) ;  /* 0x0000000000049947 */ /* 0x000fea0003800000 */
[----:B------:R-:W-:Y:S01]  /*2c50*/  BPT.TRAP 0x1 ;  /* 0x000000040000795c */ /* 0x000fe20000300000 */
.L_x_11096:
[----:B------:R-:W-:Y:S05]  /*2c60*/  BSYNC B0 ;  /* 0x0000000000007941 */ /* 0x000fea0003800000 */
.L_x_11095:
[----:B------:R-:W-:Y:S04]  /*2c70*/  BSSY B0, `(.L_x_11097) ;  /* 0x0000004000007945 */ /* 0x000fe80003800000 */
[----:B-1----:R-:W-:Y:S05]  /*2c80*/  @P0 BRA `(.L_x_11098) ;  /* 0x0000000000080947 */ /* 0x002fea0003800000 */
[----:B------:R-:W1:Y:S02]  /*2c90*/  SYNCS.PHASECHK.TRANS64.TRYWAIT P0, [R12+URZ], R13 ;  /* 0x0000000d0c0075a7 */ /* 0x000e64000800017f */
[----:B-1----:R-:W-:Y:S05]  /*2ca0*/  @!P0 BRA `(.L_x_11099) ;  /* 0x0000024000888947 */ /* 0x002fea0003800000 */
.L_x_11098:
[----:B------:R-:W-:Y:S05]  /*2cb0*/  BSYNC B0 ;  /* 0x0000000000007941 */ /* 0x000fea0003800000 */
.L_x_11097:
[----:B01----:R-:W2:Y:S04]  /*2cc0*/  LDL R13, [R1+0x210] ;  /* 0x00021000010d7983 */ /* 0x003ea80000100800 */
[----:B------:R-:W2:Y:S01]  /*2cd0*/  LDL.64 R8, [R1+0xa0] ;  /* 0x0000a00001087983 */ /* 0x000ea20000100a00 */
[----:B------:R-:W-:Y:S05]  /*2ce0*/  WARPSYNC.ALL ;  /* 0x0000000000007948 */ /* 0x000fea0003800000 */
[----:B------:R-:W3:Y:S04]  /*2cf0*/  LDL.64 R24, [R1+0x98] ;  /* 0x0000980001187983 */ /* 0x000ee80000100a00 */
[----:B------:R-:W4:Y:S04]  /*2d00*/  LDL.64 R10, [R1+0x98] ;  /* 0x00009800010a7983 */ /* 0x000f280000100a00 */
[----:B------:R-:W5:Y:S01]  /*2d10*/  LDL.64 R14, [R1+0x98] ;  /* 0x00009800010e7983 */ /* 0x000f620000100a00 */
[----:B--2---:R-:W-:-:S03]  /*2d20*/  IMAD R8, R13, 0x300, R8 ;  /* 0x000003000d087824 */ /* 0x004fc600078e0208 */
[----:B------:R-:W2:Y:S01]  /*2d30*/  LDL.64 R20, [R1+0x98] ;  /* 0x0000980001147983 */ /* 0x000ea20000100a00 */
[----:B------:R-:W-:Y:S02]  /*2d40*/  R2UR UR7, R9 ;  /* 0x00000000090772ca */ /* 0x000fe400000e0000 */
[C---:B------:R-:W-:Y:S01]  /*2d50*/  R2UR UR6, R8.reuse ;  /* 0x00000000080672ca */ /* 0x040fe200000e0000 */
[----:B------:R-:W2:Y:S01]  /*2d60*/  LDL R19, [R1+0x21c] ;  /* 0x00021c0001137983 */ /* 0x000ea20000100800 */
[----:B------:R-:W-:Y:S01]  /*2d70*/  VIADD R12, R8, 0x2 ;  /* 0x00000002080c7836 */ /* 0x000fe20000000000 */
[----:B------:R-:W-:Y:S01]  /*2d80*/  BSSY B0, `(.L_x_11100) ;  /* 0x000002e000007945 */ /* 0x000fe20003800000 */
[----:B------:R-:W-:Y:S01]  /*2d90*/  IMAD.MOV.U32 R13, RZ, RZ, R9 ;  /* 0x000000ffff0d7224 */ /* 0x000fe200078e0009 */
[----:B------:R0:W-:Y:S01]  /*2da0*/  STL [R1+0x80], RZ ;  /* 0x000080ff01007387 */ /* 0x0001e20000100800 */
[----:B---3--:R-:W-:Y:S02]  /*2db0*/  R2UR UR4, R24 ;  /* 0x00000000180472ca */ /* 0x008fe400000e0000 */
[----:B------:R-:W-:-:S02]  /*2dc0*/  R2UR UR5, R25 ;  /* 0x00000000190572ca */ /* 0x000fc400000e0000 */
[----:B------:R-:W-:Y:S01]  /*2dd0*/  WARPGROUP.ARRIVE ;  /* 0x00000000000079c5 */ /* 0x000fe20000000000 */
[----:B----4-:R-:W-:Y:S02]  /*2de0*/  VIADD R10, R10, 0x2 ;  /* 0x000000020a0a7836 */ /* 0x010fe40000000000 */
[----:B-----5:R-:W-:Y:S02]  /*2df0*/  VIADD R14, R14, 0x4 ;  /* 0x000000040e0e7836 */ /* 0x020fe40000000000 */
[----:B--2---:R-:W-:-:S06]  /*2e00*/  VIADD R20, R20, 0x6 ;  /* 0x0000000614147836 */ /* 0x004fcc0000000000 */
[----:B------:R-:W-:Y:S01]  /*2e10*/  HGMMA.64x96x16.F32.BF16 R24, gdesc[UR4], RZ, !UPT, gsb0 ;  /* 0x01600000041879f0 */ /* 0x000fe2000c0018ff */
[----:B------:R-:W-:Y:S02]  /*2e20*/  R2UR UR6, R12 ;  /* 0x000000000c0672ca */ /* 0x000fe400000e0000 */
[----:B------:R-:W-:Y:S02]  /*2e30*/  R2UR UR7, R13 ;  /* 0x000000000d0772ca */ /* 0x000fe400000e0000 */
[----:B------:R-:W-:Y:S01]  /*2e40*/  R2UR UR4, R10 ;  /* 0x000000000a0472ca */ /* 0x000fe200000e0000 */
[C---:B------:R-:W-:Y:S01]  /*2e50*/  VIADD R10, R8.reuse, 0x4 ;  /* 0x00000004080a7836 */ /* 0x040fe20000000000 */
[----:B------:R-:W-:Y:S01]  /*2e60*/  R2UR UR5, R11 ;  /* 0x000000000b0572ca */ /* 0x000fe200000e0000 */
[----:B------:R-:W-:Y:S01]  /*2e70*/  IMAD.MOV.U32 R11, RZ, RZ, R9 ;  /* 0x000000ffff0b7224 */ /* 0x000fe200078e0009 */
[----:B------:R-:W-:Y:S01]  /*2e80*/  LEA.HI R0, R19, R19, RZ, 0x1 ;  /* 0x0000001313007211 */ /* 0x000fe200078f08ff */
[----:B------:R-:W-:Y:S01]  /*2e90*/  VIADD R8, R8, 0x6 ;  /* 0x0000000608087836 */ /* 0x000fe20000000000 */
[----:B------:R-:W-:-:S02]  /*2ea0*/  WARPGROUP.DEPBAR.LE gsb0, 0x0 ;  /* 0x00008000000079c5 */ /* 0x000fc40000010000 */
[----:B------:R-:W-:-:S07]  /*2eb0*/  WARPGROUP.ARRIVE ;  /* 0x00000000000079c5 */ /* 0x000fce0000000000 */
        /* <DEDUP_REMOVED lines=8> */
[----:B------:R-:W-:Y:S02]  /*2f40*/  R2UR UR6, R8 ;  /* 0x00000000080672ca */ /* 0x000fe400000e0000 */
[----:B------:R-:W-:Y:S02]  /*2f50*/  R2UR UR7, R9 ;  /* 0x00000000090772ca */ /* 0x000fe400000e0000 */
[----:B------:R-:W-:Y:S02]  /*2f60*/  R2UR UR4, R20 ;  /* 0x00000000140472ca */ /* 0x000fe400000e0000 */
[----:B------:R-:W-:Y:S02]  /*2f70*/  R2UR UR5, R21 ;  /* 0x00000000150572ca */ /* 0x000fe400000e0000 */
[----:B------:R-:W-:Y:S01]  /*2f80*/  LOP3.LUT R8, R0, 0xfffffffe, RZ, 0xc0, !PT ;  /* 0xfffffffe00087812 */ /* 0x000fe200078ec0ff */
[----:B------:R-:W-:-:S04]  /*2f90*/  IMAD.MOV.U32 R0, RZ, RZ, 0x1 ;  /* 0x00000001ff007424 */ /* 0x000fc800078e00ff */
[----:B------:R-:W-:Y:S01]  /*2fa0*/  IMAD.IADD R8, R19, 0x1, -R8 ;  /* 0x0000000113087824 */ /* 0x000fe200078e0a08 */
[----:B------:R0:W-:Y:S04]  /*2fb0*/  STL [R1+0x80], R0 ;  /* 0x0000800001007387 */ /* 0x0001e80000100800 */
[----:B------:R-:W-:Y:S01]  /*2fc0*/  SHF.L.U32 R8, R8, 0x1f, RZ ;  /* 0x0000001f08087819 */ /* 0x000fe200000006ff */
[----:B------:R0:W-:Y:S04]  /*2fd0*/  STL [R1+0x80], R0 ;  /* 0x0000800001007387 */ /* 0x0001e80000100800 */
[----:B------:R0:W-:Y:S04]  /*2fe0*/  STL [R1+0x80], R0 ;  /* 0x0000800001007387 */ /* 0x0001e80000100800 */
[----:B------:R0:W-:Y:S01]  /*2ff0*/  STL [R1+0x80], R0 ;  /* 0x0000800001007387 */ /* 0x0001e20000100800 */
[----:B------:R-:W-:-:S02]  /*3000*/  WARPGROUP.DEPBAR.LE gsb0, 0x0 ;  /* 0x00008000000079c5 */ /* 0x000fc40000010000 */
[----:B------:R-:W-:-:S06]  /*3010*/  WARPGROUP.ARRIVE ;  /* 0x00000000000079c5 */ /* 0x000fcc0000000000 */
[----:B------:R-:W-:Y:S03]  /*3020*/  HGMMA.64x96x16.F32.BF16 R24, gdesc[UR4], R24, gsb0 ;  /* 0x01600000041879f0 */ /* 0x000fe60008001818 */
[----:B------:R-:W-:Y:S02]  /*3030*/  WARPGROUP.DEPBAR.LE gsb0, 0x0 ;  /* 0x00008000000079c5 */ /* 0x000fe40000010000 */
[----:B------:R-:W1:Y:S02]  /*3040*/  SYNCS.PHASECHK.TRANS64.TRYWAIT P0, [UR44+0x32410], R8 ;  /* 0x03241008ff0075a7 */ /* 0x000e64000800016c */
[----:B01----:R-:W-:Y:S05]  /*3050*/  @!P0 BRA `(.L_x_11101) ;  /* 0x0000023c00b08947 */ /* 0x003fea0003800000 */
.L_x_11320:
[----:B------:R-:W-:Y:S05]  /*3060*/  BSYNC B0 ;  /* 0x0000000000007941 */ /* 0x000fea0003800000 */
.L_x_11100:
[----:B------:R-:W2:Y:S04]  /*3070*/  LDL R10, [R1+0x54] ;  /* 0x00005400010a7983 */ /* 0x000ea80000100800 */
[----:B0-----:R0:W5:Y:S01]  /*3080*/  LDL.64 R8, [R1+0x210] ;  /* 0x0002100001087983 */ /* 0x0011620000100a00 */
[----:B------:R-:W-:Y:S01]  /*3090*/  BSSY B0, `(.L_x_11102) ;  /* 0x0000005000007945 */ /* 0x000fe20003800000 */
[----:B--2---:R-:W-:-:S04]  /*30a0*/  LOP3.LUT R10, R10, 0x1, RZ, 0xfc, !PT ;  /* 0x000000010a0a7812 */ /* 0x004fc800078efcff */
[----:B------:R-:W-:-:S13]  /*30b0*/  ISETP.NE.AND P1, PT, R10, 0x3, PT ;  /* 0x000000030a00780c */ /* 0x000fda0003f25270 */
[----:B0-----:R-:W-:Y:S05]  /*30c0*/  @!P1 BRA `(.L_x_11103) ;  /* 0x0000000000049947 */ /* 0x001fea0003800000 */
[----:B------:R-:W-:Y:S01]  /*30d0*/  BPT.TRAP 0x1 ;  /* 0x000000040000795c */ /* 0x000fe20000300000 */
.L_x_11103:
[----:B------:R-:W-:Y:S05]  /*30e0*/  BSYNC B0 ;  /* 0x0000000000007941 */ /* 0x000fea0003800000 */
.L_x_11102:
        /* <DEDUP_REMOVED lines=8> */
.L_x_11105:
[----:B------:R-:W-:Y:S05]  /*3170*/  BSYNC B0 ;  /* 0x0000000000007941 */ /* 0x000fea0003800000 */
.L_x_11104:
[----:B------:R-:W-:Y:S04]  /*3180*/  BSSY B0, `(.L_x_11106) ;  /* 0x0000004000007945 */ /* 0x000fe80003800000 */
[----:B-1----:R-:W-:Y:S05]  /*3190*/  @P0 BRA `(.L_x_11107) ;  /* 0x0000000000080947 */ /* 0x002fea0003800000 */
[----:B------:R-:W1:Y:S02]  /*31a0*/  SYNCS.PHASECHK.TRANS64.TRYWAIT P0, [R8+URZ], R9 ;  /* 0x00000009080075a7 */ /* 0x000e64000800017f */
[----:B-1----:R-:W-:Y:S05]  /*31b0*/  @!P0 BRA `(.L_x_11108) ;  /* 0x0000023c00708947 */ /* 0x002fea0003800000 */
.L_x_11107:
[----:B------:R-:W-:Y:S05]  /*31c0*/  BSYNC B0 ;  /* 0x0000000000007941 */ /* 0x000fea0003800000 */
.L_x_11106:
[----:B------:R-:W2:Y:S04]  /*31d0*/  LDL R13, [R1+0x210] ;  /* 0x00021000010d7983 */ /* 0x000ea80000100800 */
[----:B01----:R-:W2:Y:S04]  /*31e0*/  LDL.64 R8, [R1+0x118] ;  /* 0x0001180001087983 */ /* 0x003ea80000100a00 */
[----:B------:R-:W3:Y:S04]  /*31f0*/  LDL R12, [R1+0x90] ;  /* 0x00009000010c7983 */ /* 0x000ee80000100800 */
[----:B------:R-:W4:Y:S04]  /*3200*/  LDL.64 R10, [R1+0x110] ;  /* 0x00011000010a7983 */ /* 0x000f280000100a00 */
[----:B------:R-:W5:Y:S04]  /*3210*/  LDL.64 R14, [R1+0x110] ;  /* 0x00011000010e7983 */ /* 0x000f680000100a00 */
[----:B------:R-:W5:Y:S04]  /*3220*/  LDL.64 R20, [R1+0x110] ;  /* 0x0001100001147983 */ /* 0x000f680000100a00 */
[----:B------:R-:W5:Y:S01]  /*3230*/  LDL.64 R72, [R1+0x110] ;  /* 0x0001100001487983 */ /* 0x000f620000100a00 */
[----:B------:R-:W-:Y:S05]  /*3240*/  WARPSYNC.ALL ;  /* 0x0000000000007948 */ /* 0x000fea0003800000 */
[----:B------:R-:W-:Y:S01]  /*3250*/  WARPGROUP.ARRIVE ;  /* 0x00000000000079c5 */ /* 0x000fe20000000000 */
[----:B--2---:R-:W-:Y:S01]  /*3260*/  IMAD R8, R13, 0xc00, R8 ;  /* 0x00000c000d087824 */ /* 0x004fe200078e0208 */
[----:B------:R-:W-:-:S02]  /*3270*/  R2UR UR7, R9 ;  /* 0x00000000090772ca */ /* 0x000fc400000e0000 */
[----:B---3--:R-:W-:Y:S02]  /*3280*/  ISETP.NE.U32.AND P0, PT, R12, RZ, PT ;  /* 0x000000ff0c00720c */ /* 0x008fe40003f05070 */
[----:B------:R-:W-:Y:S01]  /*3290*/  R2UR UR6, R8 ;  /* 0x00000000080672ca */ /* 0x000fe200000e0000 */
[----:B------:R-:W2:Y:S01]  /*32a0*/  LDL.64 R12, [R1+0x110] ;  /* 0x00011000010c7983 */ /* 0x000ea20000100a00 */
[----:B----4-:R-:W-:Y:S02]  /*32b0*/  R2UR UR4, R10 ;  /* 0x000000000a0472ca */ /* 0x010fe400000e0000 */
[----:B------:R-:W-:-:S07]  /*32c0*/  R2UR UR5, R11 ;  /* 0x000000000b0572ca */ /* 0x000fce00000e0000 */
[----:B------:R-:W-:-:S06]  /*32d0*/  VOTEU.ANY UP0, P0 ;  /* 0x00000000003f7886 */ /* 0x000fcc0000000100 */
[----:B------:R-:W-:Y:S01]  /*32e0*/  HGMMA.64x96x16.F32.BF16 R24, gdesc[UR4], R24, UP0, gsb0 ;  /* 0x01600000041879f0 */ /* 0x000fe2000b801818 */
[----:B-----5:R-:W-:Y:S02]  /*32f0*/  VIADD R14, R14, 0x2 ;  /* 0x000000020e0e7836 */ /* 0x020fe40000000000 */
[----:B------:R-:W-:Y:S02]  /*3300*/  VIADD R10, R8, 0x2 ;  /* 0x00000002080a7836 */ /* 0x000fe40000000000 */
[----:B------:R-:W-:Y:S01]  /*3310*/  IMAD.MOV.U32 R11, RZ, RZ, R9 ;  /* 0x000000ffff0b7224 */ /* 0x000fe200078e0009 */
[----:B------:R-:W-:Y:S02]  /*3320*/  R2UR UR4, R14 ;  /* 0x000000000e0472ca */ /* 0x000fe400000e0000 */
[----:B------:R-:W-:Y:S02]  /*3330*/  R2UR UR6, R10 ;  /* 0x000000000a0672ca */ /* 0x000fe400000e0000 */
[----:B------:R-:W-:-:S02]  /*3340*/  R2UR UR7, R11 ;  /* 0x000000000b0772ca */ /* 0x000fc400000e0000 */
[----:B------:R-:W-:Y:S02]  /*3350*/  R2UR UR5, R15 ;  /* 0x000000000f0572ca */ /* 0x000fe400000e0000 */
[----:B------:R-:W3:Y:S01]  /*3360*/  LDL.64 R14, [R1+0x110] ;  /* 0x00011000010e7983 */ /* 0x000ee20000100a00 */
[----:B------:R-:W-:Y:S02]  /*3370*/  WARPGROUP.DEPBAR.LE gsb0, 0x0 ;  /* 0x00008000000079c5 */ /* 0x000fe40000010000 */
[----:B------:R-:W-:-:S08]  /*3380*/  WARPGROUP.ARRIVE ;  /* 0x00000000000079c5 */ /* 0x000fd00000000000 */
[----:B------:R-:W-:Y:S01]  /*3390*/  HGMMA.64x96x16.F32.BF16 R24, gdesc[UR4], R24, gsb0 ;  /* 0x01600000041879f0 */ /* 0x000fe20008001818 */
[----:B------:R-:W-:Y:S02]  /*33a0*/  VIADD R20, R20, 0x4 ;  /* 0x0000000414147836 */ /* 0x000fe40000000000 */
[----:B------:R-:W-:Y:S02]  /*33b0*/  VIADD R10, R8, 0x4 ;  /* 0x00000004080a7836 */ /* 0x000fe40000000000 */
[----:B------:R-:W-:Y:S01]  /*33c0*/  IMAD.MOV.U32 R11, RZ, RZ, R9 ;  /* 0x000000ffff0b7224 */ /* 0x000fe200078e0009 */
[----:B------:R-:W-:Y:S02]  /*33d0*/  R2UR UR4, R20 ;  /* 0x00000000140472ca */ /* 0x000fe400000e0000 */
[----:B------:R-:W-:Y:S02]  /*33e0*/  R2UR UR6, R10 ;  /* 0x000000000a0672ca */ /* 0x000fe400000e0000 */
[----:B------:R-:W-:-:S02]  /*33f0*/  R2UR UR7, R11 ;  /* 0x000000000b0772ca */ /* 0x000fc400000e0000 */
[----:B------:R-:W-:Y:S02]  /*3400*/  R2UR UR5, R21 ;  /* 0x00000000150572ca */ /* 0x000fe400000e0000 */
[----:B------:R-:W4:Y:S01]  /*3410*/  LDL.64 R20, [R1+0x110] ;  /* 0x0001100001147983 */ /* 0x000f220000100a00 */
        /* <DEDUP_REMOVED lines=10> */
[----:B------:R-:W5:Y:S01]  /*34c0*/  LDL.64 R72, [R1+0x110] ;  /* 0x0001100001487983 */ /* 0x000f620000100a00 */
[----:B------:R-:W-:Y:S02]  /*34d0*/  WARPGROUP.DEPBAR.LE gsb0, 0x0 ;  /* 0x00008000000079c5 */ /* 0x000fe40000010000 */
[----:B------:R-:W-:-:S08]  /*34e0*/  WARPGROUP.ARRIVE ;  /* 0x00000000000079c5 */ /* 0x000fd00000000000 */
[----:B------:R-:W-:Y:S01]  /*34f0*/  HGMMA.64x96x16.F32.BF16 R24, gdesc[UR4], R24, gsb0 ;  /* 0x01600000041879f0 */ /* 0x000fe20008001818 */
[----:B--2---:R-:W-:Y:S02]  /*3500*/  VIADD R12, R12, 0x400 ;  /* 0x000004000c0c7836 */ /* 0x004fe40000000000 */
[----:B------:R-:W-:Y:S02]  /*3510*/  VIADD R10, R8, 0x300 ;  /* 0x00000300080a7836 */ /* 0x000fe40000000000 */
[----:B------:R-:W-:Y:S01]  /*3520*/  IMAD.MOV.U32 R11, RZ, RZ, R9 ;  /* 0x000000ffff0b7224 */ /* 0x000fe200078e0009 */
[----:B------:R-:W-:Y:S02]  /*3530*/  R2UR UR4, R12 ;  /* 0x000000000c0472ca */ /* 0x000fe400000e0000 */
[----:B------:R-:W-:Y:S02]  /*3540*/  R2UR UR6, R10 ;  /* 0x000000000a0672ca */ /* 0x000fe400000e0000 */
[----:B------:R-:W-:-:S02]  /*3550*/  R2UR UR7, R11 ;  /* 0x000000000b0772ca */ /* 0x000fc400000e0000 */
[----:B------:R-:W-:Y:S02]  /*3560*/  R2UR UR5, R13 ;  /* 0x000000000d0572ca */ /* 0x000fe400000e0000 */
[----:B------:R-:W2:Y:S01]  /*3570*/  LDL.64 R12, [R1+0x110] ;  /* 0x00011000010c7983 */ /* 0x000ea20000100a00 */
[----:B------:R-:W-:Y:S02]  /*3580*/  WARPGROUP.DEPBAR.LE gsb0, 0x0 ;  /* 0x00008000000079c5 */ /* 0x000fe40000010000 */
[----:B------:R-:W-:-:S08]  /*3590*/  WARPGROUP.ARRIVE ;  /* 0x00000000000079c5 */ /* 0x000fd00000000000 */
[----:B------:R-:W-:Y:S01]  /*35a0*/  HGMMA.64x96x16.F32.BF16 R24, gdesc[UR4], R24, gsb0 ;  /* 0x01600000041879f0 */ /* 0x000fe20008001818 */
[----:B---3--:R-:W-:Y:S02]  /*35b0*/  VIADD R14, R14, 0x402 ;  /* 0x000004020e0e7836 */ /* 0x008fe40000000000 */
        /* <DEDUP_REMOVED lines=10> */
[----:B----4-:R-:W-:Y:S02]  /*3660*/  VIADD R20, R20, 0x404 ;  /* 0x0000040414147836 */ /* 0x010fe40000000000 */
        /* <DEDUP_REMOVED lines=10> */
[----:B-----5:R-:W-:Y:S02]  /*3710*/  VIADD R72, R72, 0x406 ;  /* 0x0000040648487836 */ /* 0x020fe40000000000 */
        /* <DEDUP_REMOVED lines=60> */
[----:B------:R-:W-:Y:S01]  /*3ae0*/  R2UR UR5, R13 ;  /* 0x000000000d0572ca */ /* 0x000fe200000e0000 */
[----:B------:R-:W0:Y:S01]  /*3af0*/  S2R R19, SR_TID.X ;  /* 0x0000000000137919 */ /* 0x000e220000002100 */
[----:B---3--:R-:W-:Y:S01]  /*3b00*/  VIADD R14, R14, 0xc02 ;  /* 0x00000c020e0e7836 */ /* 0x008fe20000000000 */
[----:B------:R-:W-:Y:S02]  /*3b10*/  WARPGROUP.DEPBAR.LE gsb0, 0x0 ;  /* 0x00008000000079c5 */ /* 0x000fe40000010000 */
[----:B------:R-:W-:-:S08]  /*3b20*/  WARPGROUP.ARRIVE ;  /* 0x00000000000079c5 */ /* 0x000fd00000000000 */
[----:B------:R-:W-:Y:S01]  /*3b30*/  HGMMA.64x96x16.F32.BF16 R24, gdesc[UR4], R24, gsb0 ;  /* 0x01600000041879f0 */ /* 0x000fe20008001818 */
[----:B0-----:R-:W-:-:S04]  /*3b40*/  LOP3.LUT R19, R19, 0x7f, RZ, 0xc0, !PT ;  /* 0x0000007f13137812 */ /* 0x001fc800078ec0ff */
[----:B------:R-:W-:Y:S01]  /*3b50*/  ISETP.NE.AND P0, PT, R19, RZ, PT ;  /* 0x000000ff1300720c */ /* 0x000fe20003f05270 */
[----:B------:R-:W-:Y:S02]  /*3b60*/  VIADD R10, R8, 0x902 ;  /* 0x00000902080a7836 */ /* 0x000fe40000000000 */
[----:B------:R-:W-:Y:S01]  /*3b70*/  IMAD.MOV.U32 R11, RZ, RZ, R9 ;  /* 0x000000ffff0b7224 */ /* 0x000fe200078e0009 */
[----:B------:R-:W-:-:S09]  /*3b80*/  R2UR UR4, R14 ;  /* 0x000000000e0472ca */ /* 0x000fd200000e0000 */
[----:B------:R-:W2:Y:S04]  /*3b90*/  @!P0 LDL.64 R74, [R1+0x30] ;  /* 0x00003000014a8983 */ /* 0x000ea80000100a00 */
[----:B------:R-:W3:Y:S01]  /*3ba0*/  @!P0 LDL R19, [R1+0x210] ;  /* 0x0002100001138983 */ /* 0x000ee20000100800 */
[----:B------:R-:W-:Y:S02]  /*3bb0*/  R2UR UR6, R10 ;  /* 0x000000000a0672ca */ /* 0x000fe400000e0000 */
[----:B------:R-:W-:Y:S02]  /*3bc0*/  R2UR UR7, R11 ;  /* 0x000000000b0772ca */ /* 0x000fe400000e0000 */
[----:B------:R-:W-:Y:S01]  /*3bd0*/  R2UR UR5, R15 ;  /* 0x000000000f0572ca */ /* 0x000fe200000e0000 */
[----:B------:R-:W-:-:S02]  /*3be0*/  WARPGROUP.DEPBAR.LE gsb0, 0x0 ;  /* 0x00008000000079c5 */ /* 0x000fc40000010000 */
[----:B------:R-:W-:-:S10]  /*3bf0*/  WARPGROUP.ARRIVE ;  /* 0x00000000000079c5 */ /* 0x000fd40000000000 */
[----:B------:R-:W-:Y:S01]  /*3c00*/  HGMMA.64x96x16.F32.BF16 R24, gdesc[UR4], R24, gsb0 ;  /* 0x01600000041879f0 */ /* 0x000fe20008001818 */
[----:B----4-:R-:W-:Y:S02]  /*3c10*/  VIADD R20, R20, 0xc04 ;  /* 0x00000c0414147836 */ /* 0x010fe40000000000 */
[----:B------:R-:W-:Y:S02]  /*3c20*/  VIADD R10, R8, 0x904 ;  /* 0x00000904080a7836 */ /* 0x000fe40000000000 */
[----:B------:R-:W-:Y:S01]  /*3c30*/  IMAD.MOV.U32 R11, RZ, RZ, R9 ;  /* 0x000000ffff0b7224 */ /* 0x000fe200078e0009 */
[----:B------:R-:W-:Y:S02]  /*3c40*/  R2UR UR4, R20 ;  /* 0x00000000140472ca */ /* 0x000fe400000e0000 */
[----:B------:R-:W-:Y:S02]  /*3c50*/  R2UR UR6, R10 ;  /* 0x000000000a0672ca */ /* 0x000fe400000e0000 */
[----:B------:R-:W-:-:S02]  /*3c60*/  R2UR UR7, R11 ;  /* 0x000000000b0772ca */ /* 0x000fc400000e0000 */
[----:B------:R-:W-:Y:S01]  /*3c70*/  R2UR UR5, R21 ;  /* 0x00000000150572ca */ /* 0x000fe200000e0000 */
[----:B------:R-:W-:Y:S01]  /*3c80*/  VIADD R8, R8, 0x906 ;  /* 0x0000090608087836 */ /* 0x000fe20000000000 */
[----:B------:R-:W-:Y:S02]  /*3c90*/  WARPGROUP.DEPBAR.LE gsb0, 0x0 ;  /* 0x00008000000079c5 */ /* 0x000fe40000010000 */
[----:B------:R-:W-:-:S09]  /*3ca0*/  WARPGROUP.ARRIVE ;  /* 0x00000000000079c5 */ /* 0x000fd20000000000 */
[----:B------:R-:W-:Y:S01]  /*3cb0*/  HGMMA.64x96x16.F32.BF16 R24, gdesc[UR4], R24, gsb0 ;  /* 0x01600000041879f0 */ /* 0x000fe20008001818 */
[----:B-----5:R-:W-:Y:S01]  /*3cc0*/  VIADD R72, R72, 0xc06 ;  /* 0x00000c0648487836 */ /* 0x020fe20000000000 */
[----:B------:R-:W-:Y:S02]  /*3cd0*/  R2UR UR6, R8 ;  /* 0x00000000080672ca */ /* 0x000fe400000e0000 */
[----:B------:R-:W-:Y:S02]  /*3ce0*/  R2UR UR7, R9 ;  /* 0x00000000090772ca */ /* 0x000fe400000e0000 */
[----:B------:R-:W-:Y:S02]  /*3cf0*/  R2UR UR4, R72 ;  /* 0x00000000480472ca */ /* 0x000fe400000e0000 */
[----:B------:R-:W-:Y:S01]  /*3d00*/  R2UR UR5, R73 ;  /* 0x00000000490572ca */ /* 0x000fe200000e0000 */
[----:B------:R-:W-:Y:S04]  /*3d10*/  STL [R1+0x90], R0 ;  /* 0x0000900001007387 */ /* 0x000fe80000100800 */
[----:B------:R-:W-:Y:S01]  /*3d20*/  STL [R1+0x90], R0 ;  /* 0x0000900001007387 */ /* 0x000fe20000100800 */
[----:B------:R-:W-:-:S02]  /*3d30*/  WARPGROUP.DEPBAR.LE gsb0, 0x0 ;  /* 0x00008000000079c5 */ /* 0x000fc40000010000 */
[----:B------:R-:W-:-:S06]  /*3d40*/  WARPGROUP.ARRIVE ;  /* 0x00000000000079c5 */ /* 0x000fcc0000000000 */
[----:B------:R-:W-:Y:S01]  /*3d50*/  HGMMA.64x96x16.F32.BF16 R24, gdesc[UR4], R24, gsb0 ;  /* 0x01600000041879f0 */ /* 0x000fe20008001818 */
[----:B--2---:R-:W-:Y:S01]  /*3d60*/  @!P0 MOV R74, R74 ;  /* 0x0000004a004a8202 */ /* 0x004fe20000000f00 */
[----:B------:R-:W-:Y:S04]  /*3d70*/  STL [R1+0x90], R0 ;  /* 0x0000900001007387 */ /* 0x000fe80000100800 */
[----:B------:R-:W-:Y:S01]  /*3d80*/  STL [R1+0x90], R0 ;  /* 0x0000900001007387 */ /* 0x000fe20000100800 */
[----:B---3--:R-:W-:-:S03]  /*3d90*/  @!P0 IMAD R19, R19, 0x8, R74 ;  /* 0x0000000813138824 */ /* 0x008fc600078e024a */
[----:B------:R-:W-:Y:S04]  /*3da0*/  STL [R1+0x90], R0 ;  /* 0x0000900001007387 */ /* 0x000fe80000100800 */
[----:B------:R-:W-:Y:S04]  /*3db0*/  STL [R1+0x90], R0 ;  /* 0x0000900001007387 */ /* 0x000fe80000100800 */
[----:B------:R-:W-:Y:S04]  /*3dc0*/  STL [R1+0x90], R0 ;  /* 0x0000900001007387 */ /* 0x000fe80000100800 */
[----:B------:R-:W-:Y:S04]  /*3dd0*/  STL [R1+0x90], R0 ;  /* 0x0000900001007387 */ /* 0x000fe80000100800 */
[----:B------:R-:W-:Y:S01]  /*3de0*/  STL [R1+0x90], R0 ;  /* 0x0000900001007387 */ /* 0x000fe20000100800 */
[----:B------:R-:W-:-:S03]  /*3df0*/  @!P0 PRMT R8, RZ, 0x654, R19 ;  /* 0x00000654ff088816 */ /* 0x000fc60000000013 */
[----:B------:R-:W-:Y:S04]  /*3e00*/  STL [R1+0x90], R0 ;  /* 0x0000900001007387 */ /* 0x000fe80000100800 */
[----:B------:R-:W-:Y:S04]  /*3e10*/  STL [R1+0x90], R0 ;  /* 0x0000900001007387 */ /* 0x000fe80000100800 */
[----:B------:R-:W-:Y:S04]  /*3e20*/  STL [R1+0x90], R0 ;  /* 0x0000900001007387 */ /* 0x000fe80000100800 */
[----:B------:R-:W-:Y:S04]  /*3e30*/  STL [R1+0x90], R0 ;  /* 0x0000900001007387 */ /* 0x000fe80000100800 */
[----:B------:R-:W-:Y:S04]  /*3e40*/  STL [R1+0x90], R0 ;  /* 0x0000900001007387 */ /* 0x000fe80000100800 */
[----:B------:R-:W-:Y:S04]  /*3e50*/  STL [R1+0x90], R0 ;  /* 0x0000900001007387 */ /* 0x000fe80000100800 */
[----:B------:R-:W-:Y:S01]  /*3e60*/  STL [R1+0x90], R0 ;  /* 0x0000900001007387 */ /* 0x000fe20000100800 */
[----:B------:R-:W-:-:S02]  /*3e70*/  WARPGROUP.DEPBAR.LE gsb0, 0x0 ;  /* 0x00008000000079c5 */ /* 0x000fc40000010000 */
[----:B------:R0:W-:Y:S06]  /*3e80*/  BAR.ARV R208, 0x100 ;  /* 0x000400d00000751d */ /* 0x0001ec0000002000 */
[----:B------:R1:W-:Y:S01]  /*3e90*/  @!P0 SYNCS.ARRIVE.TRANS64.RED.A1T0 RZ, [R8+URZ], RZ ;  /* 0x000000ff08ff89a7 */ /* 0x0003e2000810043f */
[----:B------:R-:W2:Y:S04]  /*3ea0*/  LDL R9, [R198+0x24] ;  /* 0x00002400c6097983 */ /* 0x000ea80000100800 */
[----:B------:R-:W3:Y:S04]  /*3eb0*/  LDL R11, [R1+0x70] ;  /* 0x00007000010b7983 */ /* 0x000ee80000100800 */
[----:B-1----:R-:W4:Y:S04]  /*3ec0*/  LDL R8, [R198] ;  /* 0x00000000c6087983 */ /* 0x002f280000100800 */
[----:B------:R-:W5:Y:S04]  /*3ed0*/  LDL R10, [R198+0x8] ;  /* 0x00000800c60a7983 */ /* 0x000f680000100800 */
[----:B------:R-:W5:Y:S04]  /*3ee0*/  LDL R21, [R198+0x18] ;  /* 0x00001800c6157983 */ /* 0x000f680000100800 */
[----:B------:R-:W5:Y:S04]  /*3ef0*/  LDL R15, [R198+0x4] ;  /* 0x00000400c60f7983 */ /* 0x000f680000100800 */
[----:B------:R-:W5:Y:S04]  /*3f00*/  LDL R19, [R198+0xc] ;  /* 0x00000c00c6137983 */ /* 0x000f680000100800 */
[----:B------:R-:W5:Y:S04]  /*3f10*/  LDL R14, [R198+0x10] ;  /* 0x00001000c60e7983 */ /* 0x000f680000100800 */
[----:B------:R-:W5:Y:S01]  /*3f20*/  LDL R20, [R198+0x14] ;  /* 0x00001400c6147983 */ /* 0x000f620000100800 */
[----:B--2---:R-:W-:-:S13]  /*3f30*/  ISETP.NE.AND P1, PT, R9, 0x1, PT ;  /* 0x000000010900780c */ /* 0x004fda0003f25270 */
[----:B------:R-:W2:Y:S04]  /*3f40*/  @P1 LDL R12, [R198+0x28] ;  /* 0x00002800c60c1983 */ /* 0x000ea80000100800 */
[----:B------:R-:W2:Y:S01]  /*3f50*/  @P1 LDL R13, [R198+0x2c] ;  /* 0x00002c00c60d1983 */ /* 0x000ea20000100800 */
[----:B----4-:R-:W-:-:S04]  /*3f60*/  SHF.R.S32.HI R9, RZ, 0x1f, R8 ;  /* 0x0000001fff097819 */ /* 0x010fc80000011408 */
[----:B------:R-:W-:-:S04]  /*3f70*/  LEA.HI R72, R9, R8, RZ, 0x7 ;  /* 0x0000000809487211 */ /* 0x000fc800078f38ff */
[----:B------:R-:W-:-:S05]  /*3f80*/  LOP3.LUT R73, R72, 0xffffff80, RZ, 0xc0, !PT ;  /* 0xffffff8048497812 */ /* 0x000fca00078ec0ff */
[----:B------:R-:W-:-:S05]  /*3f90*/  IMAD.IADD R73, R8, 0x1, -R73 ;  /* 0x0000000108497824 */ /* 0x000fca00078e0a49 */
[----:B------:R-:W-:Y:S02]  /*3fa0*/  SHF.R.S32.HI R74, RZ, 0x1f, R73 ;  /* 0x0000001fff4a7819 */ /* 0x000fe40000011449 */
[----:B------:R-:W-:Y:S02]  /*3fb0*/  LEA.HI R78, R9, R8, RZ, 0x2 ;  /* 0x00000008094e7211 */ /* 0x000fe400078f10ff */
[----:B------:R-:W-:Y:S02]  /*3fc0*/  LEA.HI R75, R74, R73, RZ, 0x2 ;  /* 0x000000494a4b7211 */ /* 0x000fe400078f10ff */
[----:B------:R-:W-:Y:S02]  /*3fd0*/  LOP3.LUT R79, R78, 0xfffffffc, RZ, 0xc0, !PT ;  /* 0xfffffffc4e4f7812 */ /* 0x000fe400078ec0ff */
[--C-:B------:R-:W-:Y:S02]  /*3fe0*/  SHF.R.S32.HI R76, RZ, 0x2, R75.reuse ;  /* 0x00000002ff4c7819 */ /* 0x100fe4000001144b */
[----:B------:R-:W-:-:S02]  /*3ff0*/  SHF.R.S32.HI R77, RZ, 0x1f, R75 ;  /* 0x0000001fff4d7819 */ /* 0x000fc4000001144b */
[----:B------:R-:W-:Y:S02]  /*4000*/  SHF.R.S32.HI R9, RZ, 0x7, R72 ;  /* 0x00000007ff097819 */ /* 0x000fe40000011448 */
[----:B------:R-:W-:Y:S02]  /*4010*/  LEA.HI R77, R77, R76, RZ, 0x3 ;  /* 0x0000004c4d4d7211 */ /* 0x000fe400078f18ff */
[----:B------:R-:W-:Y:S01]  /*4020*/  LEA.HI R74, R74, R73, RZ, 0x5 ;  /* 0x000000494a4a7211 */ /* 0x000fe200078f28ff */
[----:B------:R-:W-:Y:S01]  /*4030*/  IMAD.IADD R79, R8, 0x1, -R79 ;  /* 0x00000001084f7824 */ /* 0x000fe200078e0a4f */
[----:B------:R-:W-:Y:S02]  /*4040*/  LOP3.LUT R77, R77, 0xfffffff8, RZ, 0xc0, !PT ;  /* 0xfffffff84d4d7812 */ /* 0x000fe400078ec0ff */
[----:B------:R-:W-:Y:S02]  /*4050*/  LEA.HI R72, R72, R9, RZ, 0x1 ;  /* 0x0000000948487211 */ /* 0x000fe400078f08ff */
[----:B------:R-:W-:Y:S01]  /*4060*/  SHF.R.S32.HI R74, RZ, 0x5, R74 ;  /* 0x00000005ff4a7819 */ /* 0x000fe2000001144a */
[----:B------:R-:W-:Y:S01]  /*4070*/  IMAD.IADD R77, R76, 0x1, -R77 ;  /* 0x000000014c4d7824 */ /* 0x000fe200078e0a4d */
[----:B------:R-:W-:-:S02]  /*4080*/  LOP3.LUT R72, R72, 0x3fffffe, RZ, 0xc0, !PT ;  /* 0x03fffffe48487812 */ /* 0x000fc400078ec0ff */
[----:B------:R-:W-:Y:S01]  /*4090*/  LEA.HI R8, R79, R79, RZ, 0x1 ;  /* 0x0000004f4f087211 */ /* 0x000fe200078f08ff */
[----:B---3--:R-:W-:Y:S02]  /*40a0*/  IMAD R74, R11, 0x8, R74 ;  /* 0x000000080b4a7824 */ /* 0x008fe400078e024a */
[----:B------:R-:W-:Y:S01]  /*40b0*/  IMAD.IADD R72, R9, 0x1, -R72 ;  /* 0x0000000109487824 */ /* 0x000fe200078e0a48 */
[----:B------:R-:W-:Y:S01]  /*40c0*/  LOP3.LUT R8, R8, 0x1ffffffe, RZ, 0xc0, !PT ;  /* 0x1ffffffe08087812 */ /* 0x000fe200078ec0ff */
[----:B------:R-:W-:-:S04]  /*40d0*/  IMAD.U32 R77, R74, 0x10, R77 ;  /* 0x000000104a4d7824 */ /* 0x000fc800078e004d */
[----:B------:R-:W-:Y:S02]  /*40e0*/  IMAD.IADD R8, R79, 0x1, -R8 ;  /* 0x000000014f087824 */ /* 0x000fe400078e0a08 */
[----:B------:R-:W-:-:S04]  /*40f0*/  IMAD R77, R72, 0x40, R77 ;  /* 0x00000040484d7824 */ /* 0x000fc800078e024d */
[----:B------:R-:W-:Y:S02]  /*4100*/  IMAD R11, R8, 0x8, R77 ;  /* 0x00000008080b7824 */ /* 0x000fe400078e024d */
[----:B------:R-:W-:Y:S01]  /*4110*/  IMAD.U32 R9, RZ, RZ, UR47 ;  /* 0x0000002fff097e24 */ /* 0x000fe2000f8e00ff */
[----:B------:R-:W-:-:S03]  /*4120*/  LOP3.LUT R8, R75, 0x7ffffffc, RZ, 0xc0, !PT ;  /* 0x7ffffffc4b087812 */ /* 0x000fc600078ec0ff */
[----:B-----5:R-:W-:Y:S02]  /*4130*/  IMAD R9, R9, -0x60, R10 ;  /* 0xffffffa009097824 */ /* 0x020fe400078e020a */
[----:B------:R-:W-:Y:S01]  /*4140*/  IMAD.IADD R8, R73, 0x1, -R8 ;  /* 0x0000000149087824 */ /* 0x000fe200078e0a08 */
[----:B------:R-:W-:Y:S01]  /*4150*/  ISETP.GE.AND P2, PT, R21, 0x1, PT ;  /* 0x000000011500780c */ /* 0x000fe20003f46270 */
[----:B------:R-:W-:Y:S02]  /*4160*/  UMOV UR4, 0xffffffa0 ;  /* 0xffffffa000047882 */ /* 0x000fe40000000000 */
[----:B------:R-:W-:Y:S01]  /*4170*/  UIMAD UR4, UR47, UR4, 0x60 ;  /* 0x000000602f0474a4 */ /* 0x000fe2000f8e0204 */
[----:B------:R-:W-:Y:S05]  /*4180*/  BSSY B0, `(.L_x_11109) ;  /* 0x000002b000007945 */ /* 0x000fea0003800000 */
[----:B------:R-:W-:-:S02]  /*4190*/  IMAD.U32 R73, RZ, RZ, UR4 ;  /* 0x00000004ff497e24 */ /* 0x000fc4000f8e00ff */
[----:B------:R-:W-:Y:S02]  /*41a0*/  VIADD R20, R20, UR4 ;  /* 0x0000000414147c36 */ /* 0x000fe40008000000 */
[----:B------:R-:W-:Y:S02]  /*41b0*/  IMAD R74, R8, -0x2, R73 ;  /* 0xfffffffe084a7824 */ /* 0x000fe400078e0249 */
[----:B--2---:R-:W-:-:S05]  /*41c0*/  @P1 IMAD.HI.U32 R12, R11, R12, RZ ;  /* 0x0000000c0b0c1227 */ /* 0x004fca00078e00ff */
[----:B------:R-:W-:-:S05]  /*41d0*/  @P1 SHF.R.U32.HI R11, RZ, R13, R12 ;  /* 0x0000000dff0b1219 */ /* 0x000fca000001160c */
[----:B------:R-:W1:Y:S01]  /*41e0*/  SHFL.IDX PT, R77, R11, RZ, 0x1c1f ;  /* 0x001c1fff0b4d7589 */ /* 0x000e6200000e0000 */
[----:B------:R-:W-:-:S04]  /*41f0*/  VIADD R13, R9, 0x61 ;  /* 0x00000061090d7836 */ /* 0x000fc80000000000 */
[----:B------:R-:W-:Y:S02]  /*4200*/  IMAD R12, R8, -0x2, R13 ;  /* 0xfffffffe080c7824 */ /* 0x000fe400078e020d */
[----:B------:R-:W-:Y:S02]  /*4210*/  VIADD R9, R9, 0x60 ;  /* 0x0000006009097836 */ /* 0x000fe40000000000 */
[----:B------:R-:W-:Y:S01]  /*4220*/  IMAD.IADD R13, R12, 0x1, -R15 ;  /* 0x000000010c0d7824 */ /* 0x000fe200078e0a0f */
[----:B------:R-:W-:Y:S01]  /*4230*/  LOP3.LUT R12, RZ, R19, RZ, 0x33, !PT ;  /* 0x00000013ff0c7212 */ /* 0x000fe200078e33ff */
[----:B------:R-:W-:Y:S02]  /*4240*/  IMAD R72, R8, -0x2, R9 ;  /* 0xfffffffe08487824 */ /* 0x000fe400078e0209 */
[C---:B------:R-:W-:Y:S02]  /*4250*/  IMAD.IADD R79, R13.reuse, 0x1, R14 ;  /* 0x000000010d4f7824 */ /* 0x040fe400078e020e */
[----:B------:R-:W-:-:S03]  /*4260*/  IMAD.IADD R14, R13, 0x1, R12 ;  /* 0x000000010d0e7824 */ /* 0x000fc600078e020c */
[----:B-1----:R-:W-:Y:S01]  /*4270*/  VIADDMNMX R8, R77, R79, R72, PT ;  /* 0x0000004f4d087246 */ /* 0x002fe20003800148 */
[----:B------:R-:W-:Y:S01]  /*4280*/  IMAD.IADD R9, R14, 0x1, R77 ;  /* 0x000000010e097824 */ /* 0x000fe200078e024d */
[----:B0-----:R-:W-:Y:S06]  /*4290*/  @!P2 BRA `(.L_x_11110) ;  /* 0x000000000064a947 */ /* 0x001fec0003800000 */
[----:B------:R-:W-:Y:S01]  /*42a0*/  IADD3 R12, -R15, R10, R77 ;  /* 0x0000000a0f0c7210 */ /* 0x000fe20007ffe14d */
[----:B------:R-:W-:Y:S03]  /*42b0*/  BSSY B1, `(.L_x_11111) ;  /* 0x0000014000017945 */ /* 0x000fe60003800000 */
[----:B------:R-:W-:-:S13]  /*42c0*/  ISETP.GT.AND P1, PT, R12, -0x1, PT ;  /* 0xffffffff0c00780c */ /* 0x000fda0003f24270 */
[----:B------:R-:W-:Y:S05]  /*42d0*/  @P1 BRA `(.L_x_11112) ;  /* 0x00000000002c1947 */ /* 0x000fea0003800000 */
[----:B------:R-:W-:Y:S01]  /*42e0*/  ISETP.NE.AND P1, PT, R21, 0x1, PT ;  /* 0x000000011500780c */ /* 0x000fe20003f25270 */
[----:B------:R-:W-:Y:S01]  /*42f0*/  BSSY B2, `(.L_x_11113) ;  /* 0x0000007000027945 */ /* 0x000fe20003800000 */
[----:B------:R-:W-:-:S11]  /*4300*/  LOP3.LUT R12, RZ, R12, RZ, 0x33, !PT ;  /* 0x0000000cff0c7212 */ /* 0x000fd600078e33ff */
[----:B------:R-:W-:Y:S05]  /*4310*/  @!P1 BRA `(.L_x_11114) ;  /* 0x0000000000109947 */ /* 0x000fea0003800000 */
[----:B------:R-:W2:Y:S04]  /*4320*/  LDL R13, [R198+0x1c] ;  /* 0x00001c00c60d7983 */ /* 0x000ea80000100800 */
[----:B------:R-:W3:Y:S01]  /*4330*/  LDL R19, [R198+0x20] ;  /* 0x00002000c6137983 */ /* 0x000ee20000100800 */
[----:B--2---:R-:W-:-:S05]  /*4340*/  IMAD.HI.U32 R12, R12, R13, RZ ;  /* 0x0000000d0c0c7227 */ /* 0x004fca00078e00ff */
[----:B---3--:R-:W-:-:S07]  /*4350*/  SHF.R.U32.HI R12, RZ, R19, R12 ;  /* 0x00000013ff0c7219 */ /* 0x008fce000001160c */
.L_x_11114:
[----:B------:R-:W-:Y:S05]  /*4360*/  BSYNC B2 ;  /* 0x0000000000027941 */ /* 0x000fea0003800000 */
.L_x_11113:
[----:B------:R-:W-:Y:S01]  /*4370*/  LOP3.LUT R12, RZ, R12, RZ, 0x33, !PT ;  /* 0x0000000cff0c7212 */ /* 0x000fe200078e33ff */
[----:B------:R-:W-:Y:S06]  /*4380*/  BRA `(.L_x_11115) ;  /* 0x0000000000187947 */ /* 0x000fec0003800000 */
.L_x_11112:
[----:B------:R-:W-:-:S13]  /*4390*/  ISETP.NE.AND P1, PT, R21, 0x1, PT ;  /* 0x000000011500780c */ /* 0x000fda0003f25270 */
[----:B------:R-:W-:Y:S05]  /*43a0*/  @!P1 BRA `(.L_x_11115) ;  /* 0x0000000000109947 */ /* 0x000fea0003800000 */
[----:B------:R-:W2:Y:S04]  /*43b0*/  LDL R13, [R198+0x1c] ;  /* 0x00001c00c60d7983 */ /* 0x000ea80000100800 */
[----:B------:R-:W3:Y:S01]  /*43c0*/  LDL R19, [R198+0x20] ;  /* 0x00002000c6137983 */ /* 0x000ee20000100800 */
[----:B--2---:R-:W-:-:S05]  /*43d0*/  IMAD.HI.U32 R12, R12, R13, RZ ;  /* 0x0000000d0c0c7227 */ /* 0x004fca00078e00ff */
[----:B---3--:R-:W-:-:S07]  /*43e0*/  SHF.R.U32.HI R12, RZ, R19, R12 ;  /* 0x00000013ff0c7219 */ /* 0x008fce000001160c */
.L_x_11115:
[----:B------:R-:W-:Y:S05]  /*43f0*/  BSYNC B1 ;  /* 0x0000000000017941 */ /* 0x000fea0003800000 */
.L_x_11111:
[----:B------:R-:W-:-:S05]  /*4400*/  IMAD R12, R21, R12, R74 ;  /* 0x0000000c150c7224 */ /* 0x000fca00078e024a */
[----:B------:R-:W-:Y:S02]  /*4410*/  VIMNMX R9, R9, R12, !PT ;  /* 0x0000000c09097248 */ /* 0x000fe40007fe0100 */
[----:B------:R-:W-:-:S07]  /*4420*/  VIADDMNMX R8, R12, R21, R8, PT ;  /* 0x000000150c087246 */ /* 0x000fce0003800108 */
.L_x_11110:
[----:B------:R-:W-:Y:S05]  /*4430*/  BSYNC B0 ;  /* 0x0000000000007941 */ /* 0x000fea0003800000 */
.L_x_11109:
[C---:B------:R-:W-:Y:S01]  /*4440*/  ISETP.GE.AND P1, PT, R20.reuse, 0x2, PT ;  /* 0x000000021400780c */ /* 0x040fe20003f26270 */
[----:B------:R-:W0:Y:S01]  /*4450*/  SHFL.IDX PT, R11, R11, 0x1, 0x1c1f ;  /* 0x003c1f000b0b7f89 */ /* 0x000e2200000e0000 */
[C---:B------:R-:W-:Y:S01]  /*4460*/  ISETP.GE.AND P5, PT, R20.reuse, 0xa, PT ;  /* 0x0000000a1400780c */ /* 0x040fe20003fa6270 */
[----:B------:R-:W-:Y:S01]  /*4470*/  BSSY B0, `(.L_x_11116) ;  /* 0x000008f000007945 */ /* 0x000fe20003800000 */
[C---:B------:R-:W-:Y:S02]  /*4480*/  ISETP.GT.AND P3, PT, R9.reuse, 0x1, !P1 ;  /* 0x000000010900780c */ /* 0x040fe40004f64270 */
[----:B------:R-:W-:Y:S02]  /*4490*/  ISETP.GE.AND P2, PT, R20, 0x9, PT ;  /* 0x000000091400780c */ /* 0x000fe40003f46270 */
[----:B------:R-:W-:Y:S02]  /*44a0*/  ISETP.LT.OR P3, PT, R8, 0x2, P3 ;  /* 0x000000020800780c */ /* 0x000fe40001f61670 */
[----:B------:R-:W-:-:S02]  /*44b0*/  ISETP.GT.AND P4, PT, R9, 0x8, !P2 ;  /* 0x000000080900780c */ /* 0x000fc40005784270 */
[----:B------:R-:W-:Y:S02]  /*44c0*/  FSEL R73, R25, -INF , !P3 ;  /* 0xff80000019497808 */ /* 0x000fe40005800000 */
[----:B------:R-:W-:Y:S02]  /*44d0*/  ISETP.GT.AND P3, PT, R9, 0x9, !P5 ;  /* 0x000000090900780c */ /* 0x000fe40006f64270 */
[----:B------:R-:W-:Y:S02]  /*44e0*/  P2R R25, PR, RZ, 0x20 ;  /* 0x00000020ff197803 */ /* 0x000fe40000000000 */
        /* <DEDUP_REMOVED lines=104> */
[----:B0-----:R-:W-:-:S03]  /*4b70*/  IMAD.IADD R9, R14, 0x1, R11 ;  /* 0x000000010e097824 */ /* 0x001fc600078e020b */
[----:B------:R-:W-:Y:S02]  /*4b80*/  ISETP.LT.OR P6, PT, R8, 0x5a, P6 ;  /* 0x0000005a0800780c */ /* 0x000fe400037c1670 */
[----:B------:R-:W-:Y:S02]  /*4b90*/  VIADDMNMX R8, R11, R79, R72, PT ;  /* 0x0000004f0b087246 */ /* 0x000fe40003800148 */
[----:B------:R-:W-:Y:S02]  /*4ba0*/  FSEL R177, R69, -INF , !P6 ;  /* 0xff80000045b17808 */ /* 0x000fe40007000000 */
[----:B------:R-:W-:-:S13]  /*4bb0*/  ISETP.GE.AND P6, PT, R21, 0x1, PT ;  /* 0x000000011500780c */ /* 0x000fda0003fc6270 */
[----:B------:R-:W-:Y:S05]  /*4bc0*/  @!P6 BRA `(.L_x_11117) ;  /* 0x000000000064e947 */ /* 0x000fea0003800000 */
        /* <DEDUP_REMOVED lines=12> */
.L_x_11121:
[----:B------:R-:W-:Y:S05]  /*4c90*/  BSYNC B2 ;  /* 0x0000000000027941 */ /* 0x000fea0003800000 */
.L_x_11120:
[----:B------:R-:W-:Y:S01]  /*4ca0*/  LOP3.LUT R10, RZ, R10, RZ, 0x33, !PT ;  /* 0x0000000aff0a7212 */ /* 0x000fe200078e33ff */
[----:B------:R-:W-:Y:S06]  /*4cb0*/  BRA `(.L_x_11122) ;  /* 0x0000000000187947 */ /* 0x000fec0003800000 */
.L_x_11119:
[----:B------:R-:W-:-:S13]  /*4cc0*/  ISETP.NE.AND P6, PT, R21, 0x1, PT ;  /* 0x000000011500780c */ /* 0x000fda0003fc5270 */
[----:B------:R-:W-:Y:S05]  /*4cd0*/  @!P6 BRA `(.L_x_11122) ;  /* 0x000000000010e947 */ /* 0x000fea0003800000 */
[----:B------:R-:W2:Y:S04]  /*4ce0*/  LDL R11, [R198+0x1c] ;  /* 0x00001c00c60b7983 */ /* 0x000ea80000100800 */
[----:B------:R-:W3:Y:S01]  /*4cf0*/  LDL R13, [R198+0x20] ;  /* 0x00002000c60d7983 */ /* 0x000ee20000100800 */
[----:B--2---:R-:W-:-:S05]  /*4d00*/  IMAD.HI.U32 R10, R10, R11, RZ ;  /* 0x0000000b0a0a7227 */ /* 0x004fca00078e00ff */
[----:B---3--:R-:W-:-:S07]  /*4d10*/  SHF.R.U32.HI R10, RZ, R13, R10 ;  /* 0x0000000dff0a7219 */ /* 0x008fce000001160a */
.L_x_11122:
[----:B------:R-:W-:Y:S05]  /*4d20*/  BSYNC B1 ;  /* 0x0000000000017941 */ /* 0x000fea0003800000 */
.L_x_11118:
[----:B------:R-:W-:-:S05]  /*4d30*/  IMAD R10, R21, R10, R74 ;  /* 0x0000000a150a7224 */ /* 0x000fca00078e024a */
[----:B------:R-:W-:Y:S02]  /*4d40*/  VIADDMNMX R8, R10, R21, R8, PT ;  /* 0x000000150a087246 */ /* 0x000fe40003800108 */
[----:B------:R-:W-:-:S07]  /*4d50*/  VIMNMX R9, R9, R10, !PT ;  /* 0x0000000a09097248 */ /* 0x000fce0007fe0100 */
.L_x_11117:
[----:B------:R-:W-:Y:S05]  /*4d60*/  BSYNC B0 ;  /* 0x0000000000007941 */ /* 0x000fea0003800000 */
.L_x_11116:
[C---:B------:R-:W-:Y:S01]  /*4d70*/  ISETP.GT.AND P1, PT, R9.reuse, 0x1, !P1 ;  /* 0x000000010900780c */ /* 0x040fe20004f24270 */
[----:B------:R-:W2:Y:S01]  /*4d80*/  LDL R176, [R1+0x27c] ;  /* 0x00027c0001b07983 */ /* 0x000ea20000100800 */
[----:B------:R-:W-:Y:S02]  /*4d90*/  ISETP.GT.AND P2, PT, R9, 0x8, !P2 ;  /* 0x000000080900780c */ /* 0x000fe40005744270 */
[C---:B------:R-:W-:Y:S01]  /*4da0*/  ISETP.LT.OR P1, PT, R8.reuse, 0x2, P1 ;  /* 0x000000020800780c */ /* 0x040fe20000f21670 */
[----:B------:R-:W3:Y:S01]  /*4db0*/  LDL R15, [R1+0x288] ;  /* 0x00028800010f7983 */ /* 0x000ee20000100800 */
[----:B------:R-:W-:Y:S02]  /*4dc0*/  ISETP.LT.OR P2, PT, R8, 0x9, P2 ;  /* 0x000000090800780c */ /* 0x000fe40001741670 */
[----:B------:R-:W-:Y:S01]  /*4dd0*/  FSEL R83, R27, -INF , !P1 ;  /* 0xff8000001b537808 */ /* 0x000fe20004800000 */
[----:B------:R-:W4:Y:S01]  /*4de0*/  LDL R156, [R1+0x278] ;  /* 0x00027800019c7983 */ /* 0x000f220000100800 */
[----:B------:R-:W-:-:S02]  /*4df0*/  ISETP.NE.AND P1, PT, R25, RZ, PT ;  /* 0x000000ff1900720c */ /* 0x000fc40003f25270 */
[----:B------:R-:W-:Y:S01]  /*4e00*/  FSEL R81, R30, -INF , !P2 ;  /* 0xff8000001e517808 */ /* 0x000fe20005000000 */
[----:B------:R-:W5:Y:S01]  /*4e10*/  LDL R220, [R1+0x280] ;  /* 0x0002800001dc7983 */ /* 0x000f620000100800 */
[----:B------:R-:W-:Y:S02]  /*4e20*/  ISETP.GT.AND P1, PT, R9, 0x9, !P1 ;  /* 0x000000090900780c */ /* 0x000fe40004f24270 */
[----:B------:R-:W-:Y:S01]  /*4e30*/  ISETP.NE.AND P2, PT, R32, RZ, PT ;  /* 0x000000ff2000720c */ /* 0x000fe20003f45270 */
[----:B------:R-:W5:Y:S01]  /*4e40*/  LDL R21, [R1+0x28c] ;  /* 0x00028c0001157983 */ /* 0x000f620000100800 */
[----:B------:R-:W-:Y:S02]  /*4e50*/  ISETP.LT.OR P1, PT, R8, 0xa, P1 ;  /* 0x0000000a0800780c */ /* 0x000fe40000f21670 */
[----:B------:R-:W-:Y:S01]  /*4e60*/  ISETP.NE.AND P6, PT, R33, RZ, PT ;  /* 0x000000ff2100720c */ /* 0x000fe20003fc5270 */
[----:B------:R-:W5:Y:S01]  /*4e70*/  LDL R143, [R1+0x210] ;  /* 0x00021000018f7983 */ /* 0x000f620000100800 */
[----:B------:R-:W-:-:S02]  /*4e80*/  FSEL R79, R31, -INF , !P1 ;  /* 0xff8000001f4f7808 */ /* 0x000fc40004800000 */
[----:B------:R-:W-:Y:S01]  /*4e90*/  ISETP.NE.AND P1, PT, R28, RZ, PT ;  /* 0x000000ff1c00720c */ /* 0x000fe20003f25270 */
[----:B------:R-:W5:Y:S01]  /*4ea0*/  LDL R27, [R1+0x294] ;  /* 0x00029400011b7983 */ /* 0x000f620000100800 */
[C---:B------:R-:W-:Y:S02]  /*4eb0*/  ISETP.GT.AND P3, PT, R9.reuse, 0x50, !P3 ;  /* 0x000000500900780c */ /* 0x040fe40005f64270 */
[C---:B------:R-:W-:Y:S01]  /*4ec0*/  ISETP.GT.AND P1, PT, R9.reuse, 0x10, !P1 ;  /* 0x000000100900780c */ /* 0x040fe20004f24270 */
[----:B------:R-:W5:Y:S01]  /*4ed0*/  LDL R152, [R1+0x270] ;  /* 0x0002700001987983 */ /* 0x000f620000100800 */
[C---:B------:R-:W-:Y:S02]  /*4ee0*/  ISETP.GT.AND P4, PT, R9.reuse, 0x51, !P4 ;  /* 0x000000510900780c */ /* 0x040fe40006784270 */
[----:B------:R-:W-:Y:S01]  /*4ef0*/  ISETP.LT.OR P1, PT, R8, 0x11, P1 ;  /* 0x000000110800780c */ /* 0x000fe20000f21670 */
[----:B------:R-:W5:Y:S01]  /*4f00*/  LDL R154, [R1+0x274] ;  /* 0x00027400019a7983 */ /* 0x000f620000100800 */
[----:B------:R-:W-:-:S02]  /*4f10*/  ISETP.GT.AND P5, PT, R9, 0x58, !P5 ;  /* 0x000000580900780c */ /* 0x000fc40006fa4270 */
[----:B------:R-:W-:Y:S01]  /*4f20*/  FSEL R181, R34, -INF , !P1 ;  /* 0xff80000022b57808 */ /* 0x000fe20004800000 */
[----:B------:R-:W5:Y:S01]  /*4f30*/  LDL R112, [R1+0x220] ;  /* 0x0002200001707983 */ /* 0x000f620000100800 */
[----:B------:R-:W-:Y:S02]  /*4f40*/  ISETP.NE.AND P1, PT, R29, RZ, PT ;  /* 0x000000ff1d00720c */ /* 0x000fe40003f25270 */
[C---:B------:R-:W-:Y:S01]  /*4f50*/  ISETP.LT.OR P3, PT, R8.reuse, 0x51, P3 ;  /* 0x000000510800780c */ /* 0x040fe20001f61670 */
[----:B------:R-:W5:Y:S01]  /*4f60*/  LDL R114, [R1+0x224] ;  /* 0x0002240001727983 */ /* 0x000f620000100800 */
[----:B------:R-:W-:Y:S02]  /*4f70*/  ISETP.GT.AND P1, PT, R9, 0x11, !P1 ;  /* 0x000000110900780c */ /* 0x000fe40004f24270 */
[C---:B------:R-:W-:Y:S01]  /*4f80*/  ISETP.LT.OR P4, PT, R8.reuse, 0x52, P4 ;  /* 0x000000520800780c */ /* 0x040fe20002781670 */
[----:B------:R-:W5:Y:S01]  /*4f90*/  LDL R116, [R1+0x228] ;  /* 0x0002280001747983 */ /* 0x000f620000100800 */
[----:B------:R-:W-:-:S02]  /*4fa0*/  ISETP.LT.OR P1, PT, R8, 0x12, P1 ;  /* 0x000000120800780c */ /* 0x000fc40000f21670 */
[----:B------:R-:W-:Y:S01]  /*4fb0*/  FSEL R215, R66, -INF , !P3 ;  /* 0xff80000042d77808 */ /* 0x000fe20005800000 */
[----:B------:R-:W5:Y:S01]  /*4fc0*/  LDL R118, [R1+0x22c] ;  /* 0x00022c0001767983 */ /* 0x000f620000100800 */
[----:B------:R-:W-:Y:S02]  /*4fd0*/  FSEL R184, R35, -INF , !P1 ;  /* 0xff80000023b87808 */ /* 0x000fe40004800000 */
[----:B------:R-:W-:Y:S01]  /*4fe0*/  ISETP.GT.AND P1, PT, R9, 0x18, !P2 ;  /* 0x000000180900780c */ /* 0x000fe20005724270 */
[----:B------:R-:W5:Y:S01]  /*4ff0*/  LDL R120, [R1+0x230] ;  /* 0x0002300001787983 */ /* 0x000f620000100800 */
[----:B------:R-:W-:Y:S02]  /*5000*/  ISETP.NE.AND P2, PT, R12, RZ, PT ;  /* 0x000000ff0c00720c */ /* 0x000fe40003f45270 */
[----:B------:R-:W-:Y:S01]  /*5010*/  ISETP.LT.OR P1, PT, R8, 0x19, P1 ;  /* 0x000000190800780c */ /* 0x000fe20000f21670 */
[----:B------:R-:W5:Y:S01]  /*5020*/  LDL R122, [R1+0x234] ;  /* 0x00023400017a7983 */ /* 0x000f620000100800 */
[----:B------:R-:W-:-:S02]  /*5030*/  FMNMX.FTZ R12, R91, R73, !PT ;  /* 0x000000495b0c7209 */ /* 0x000fc40007810000 */
[----:B------:R-:W-:Y:S01]  /*5040*/  FSEL R185, R38, -INF , !P1 ;  /* 0xff80000026b97808 */ /* 0x000fe20004800000 */
[----:B------:R-:W5:Y:S01]  /*5050*/  LDL R124, [R1+0x238] ;  /* 0x00023800017c7983 */ /* 0x000f620000100800 */
[----:B------:R-:W-:Y:S02]  /*5060*/  ISETP.GT.AND P1, PT, R9, 0x19, !P6 ;  /* 0x000000190900780c */ /* 0x000fe40007724270 */
[----:B------:R-:W-:Y:S01]  /*5070*/  FMNMX.FTZ R12, R77, R12, !PT ;  /* 0x0000000c4d0c7209 */ /* 0x000fe20007810000 */
[----:B------:R-:W5:Y:S01]  /*5080*/  LDL R38, [R1+0x3e0] ;  /* 0x0003e00001267983 */ /* 0x000f620000100800 */
[----:B------:R-:W-:Y:S02]  /*5090*/  ISETP.LT.OR P1, PT, R8, 0x1a, P1 ;  /* 0x0000001a0800780c */ /* 0x000fe40000f21670 */
[----:B------:R-:W-:Y:S01]  /*50a0*/  FMNMX.FTZ R12, R75, R12, !PT ;  /* 0x0000000c4b0c7209 */ /* 0x000fe20007810000 */
[----:B------:R-:W5:Y:S01]  /*50b0*/  LDL R126, [R1+0x23c] ;  /* 0x00023c00017e7983 */ /* 0x000f620000100800 */
[----:B------:R-:W-:-:S02]  /*50c0*/  FSEL R199, R39, -INF , !P1 ;  /* 0xff80000027c77808 */ /* 0x000fc40004800000 */
[----:B------:R-:W-:Y:S01]  /*50d0*/  ISETP.NE.AND P1, PT, R36, RZ, PT ;  /* 0x000000ff2400720c */ /* 0x000fe20003f25270 */
[----:B------:R-:W5:Y:S01]  /*50e0*/  LDL R39, [R1+0x2ac] ;  /* 0x0002ac0001277983 */ /* 0x000f620000100800 */
[----:B------:R-:W-:Y:S02]  /*50f0*/  FMNMX.FTZ R12, R19, R12, !PT ;  /* 0x0000000c130c7209 */ /* 0x000fe40007810000 */
[----:B------:R-:W-:Y:S01]  /*5100*/  ISETP.GT.AND P1, PT, R9, 0x20, !P1 ;  /* 0x000000200900780c */ /* 0x000fe20004f24270 */
[----:B------:R-:W5:Y:S01]  /*5110*/  LDL R128, [R1+0x240] ;  /* 0x0002400001807983 */ /* 0x000f620000100800 */
[----:B------:R-:W-:Y:S02]  /*5120*/  FMNMX.FTZ R13, R161, R12, !PT ;  /* 0x0000000ca10d7209 */ /* 0x000fe40007810000 */
[----:B------:R-:W-:Y:S01]  /*5130*/  ISETP.LT.OR P1, PT, R8, 0x21, P1 ;  /* 0x000000210800780c */ /* 0x000fe20000f21670 */
[----:B------:R-:W5:Y:S01]  /*5140*/  LDL R130, [R1+0x244] ;  /* 0x0002440001827983 */ /* 0x000f620000100800 */
[----:B------:R-:W-:-:S02]  /*5150*/  FMNMX.FTZ R12, R168, R13, !PT ;  /* 0x0000000da80c7209 */ /* 0x000fc40007810000 */
[----:B------:R-:W-:Y:S01]  /*5160*/  FSEL R178, R42, -INF , !P1 ;  /* 0xff8000002ab27808 */ /* 0x000fe20004800000 */
[----:B------:R-:W5:Y:S01]  /*5170*/  LDL R132, [R1+0x248] ;  /* 0x0002480001847983 */ /* 0x000f620000100800 */
[----:B------:R-:W-:Y:S02]  /*5180*/  ISETP.NE.AND P1, PT, R37, RZ, PT ;  /* 0x000000ff2500720c */ /* 0x000fe40003f25270 */
[----:B------:R-:W-:Y:S01]  /*5190*/  FMNMX.FTZ R12, R167, R12, !PT ;  /* 0x0000000ca70c7209 */ /* 0x000fe20007810000 */
[----:B------:R-:W5:Y:S01]  /*51a0*/  LDL R134, [R1+0x24c] ;  /* 0x00024c0001867983 */ /* 0x000f620000100800 */
[----:B------:R-:W-:Y:S02]  /*51b0*/  ISETP.GT.AND P1, PT, R9, 0x21, !P1 ;  /* 0x000000210900780c */ /* 0x000fe40004f24270 */
[----:B------:R-:W-:Y:S01]  /*51c0*/  FMNMX.FTZ R12, R157, R12, !PT ;  /* 0x0000000c9d0c7209 */ /* 0x000fe20007810000 */
[----:B------:R-:W5:Y:S01]  /*51d0*/  LDL R136, [R1+0x250] ;  /* 0x0002500001887983 */ /* 0x000f620000100800 */
[----:B------:R-:W-:-:S02]  /*51e0*/  ISETP.LT.OR P1, PT, R8, 0x22, P1 ;  /* 0x000000220800780c */ /* 0x000fc40000f21670 */
[----:B------:R-:W-:Y:S01]  /*51f0*/  FMNMX.FTZ R13, R159, R12, !PT ;  /* 0x0000000c9f0d7209 */ /* 0x000fe20007810000 */
[----:B------:R-:W5:Y:S01]  /*5200*/  LDL R138, [R1+0x254] ;  /* 0x00025400018a7983 */ /* 0x000f620000100800 */
[----:B------:R-:W-:Y:S02]  /*5210*/  FSEL R182, R43, -INF , !P1 ;  /* 0xff8000002bb67808 */ /* 0x000fe40004800000 */
[----:B------:R-:W-:Y:S01]  /*5220*/  ISETP.NE.AND P1, PT, R40, RZ, PT ;  /* 0x000000ff2800720c */ /* 0x000fe20003f25270 */
[----:B------:R-:W5:Y:S01]  /*5230*/  LDL R140, [R1+0x258] ;  /* 0x00025800018c7983 */ /* 0x000f620000100800 */
[----:B------:R-:W-:Y:S02]  /*5240*/  FMNMX.FTZ R13, R162, R13, !PT ;  /* 0x0000000da20d7209 */ /* 0x000fe40007810000 */
[----:B------:R-:W-:Y:S01]  /*5250*/  ISETP.GT.AND P1, PT, R9, 0x28, !P1 ;  /* 0x000000280900780c */ /* 0x000fe20004f24270 */
[----:B------:R-:W5:Y:S01]  /*5260*/  LDL R40, [R1+0x3e4] ;  /* 0x0003e40001287983 */ /* 0x000f620000100800 */
[----:B------:R-:W-:-:S02]  /*5270*/  FMNMX.FTZ R13, R166, R13, !PT ;  /* 0x0000000da60d7209 */ /* 0x000fc40007810000 */
[----:B------:R-:W-:Y:S01]  /*5280*/  ISETP.LT.OR P1, PT, R8, 0x29, P1 ;  /* 0x000000290800780c */ /* 0x000fe20000f21670 */
[----:B------:R-:W5:Y:S01]  /*5290*/  LDL R142, [R1+0x25c] ;  /* 0x00025c00018e7983 */ /* 0x000f620000100800 */
[----:B------:R-:W-:Y:S02]  /*52a0*/  ISETP.NE.AND P6, PT, R53, RZ, PT ;  /* 0x000000ff3500720c */ /* 0x000fe40003fc5270 */
[----:B------:R-:W-:Y:S01]  /*52b0*/  FSEL R186, R46, -INF , !P1 ;  /* 0xff8000002eba7808 */ /* 0x000fe20004800000 */
[----:B------:R-:W5:Y:S01]  /*52c0*/  LDL R144, [R1+0x260] ;  /* 0x0002600001907983 */ /* 0x000f620000100800 */
[----:B------:R-:W-:Y:S02]  /*52d0*/  ISETP.NE.AND P1, PT, R41, RZ, PT ;  /* 0x000000ff2900720c */ /* 0x000fe40003f25270 */
[----:B------:R-:W-:Y:S01]  /*52e0*/  FMNMX.FTZ R13, R158, R13, !PT ;  /* 0x0000000d9e0d7209 */ /* 0x000fe20007810000 */
[----:B------:R-:W5:Y:S01]  /*52f0*/  LDL R41, [R1+0x2b0] ;  /* 0x0002b00001297983 */ /* 0x000f620000100800 */
[----:B------:R-:W-:-:S02]  /*5300*/  ISETP.GT.AND P1, PT, R9, 0x29, !P1 ;  /* 0x000000290900780c */ /* 0x000fc40004f24270 */
[----:B------:R-:W-:Y:S01]  /*5310*/  FMNMX.FTZ R12, R160, R13, !PT ;  /* 0x0000000da00c7209 */ /* 0x000fe20007810000 */
[----:B------:R-:W5:Y:S01]  /*5320*/  LDL R146, [R1+0x264] ;  /* 0x0002640001927983 */ /* 0x000f620000100800 */
[----:B------:R-:W-:Y:S02]  /*5330*/  ISETP.LT.OR P1, PT, R8, 0x2a, P1 ;  /* 0x0000002a0800780c */ /* 0x000fe40000f21670 */
[----:B------:R-:W-:Y:S01]  /*5340*/  FMNMX.FTZ R12, R163, R12, !PT ;  /* 0x0000000ca30c7209 */ /* 0x000fe20007810000 */
[----:B------:R-:W5:Y:S01]  /*5350*/  LDL R13, [R1+0x284] ;  /* 0x00028400010d7983 */ /* 0x000f620000100800 */
[----:B------:R-:W-:Y:S02]  /*5360*/  FSEL R191, R47, -INF , !P1 ;  /* 0xff8000002fbf7808 */ /* 0x000fe40004800000 */
[----:B------:R-:W-:Y:S01]  /*5370*/  ISETP.NE.AND P1, PT, R44, RZ, PT ;  /* 0x000000ff2c00720c */ /* 0x000fe20003f25270 */
[----:B------:R-:W5:Y:S01]  /*5380*/  LDL R148, [R1+0x268] ;  /* 0x0002680001947983 */ /* 0x000f620000100800 */
[----:B------:R-:W-:-:S02]  /*5390*/  FMNMX.FTZ R12, R165, R12, !PT ;  /* 0x0000000ca50c7209 */ /* 0x000fc40007810000 */
[----:B------:R-:W-:Y:S01]  /*53a0*/  ISETP.GT.AND P1, PT, R9, 0x30, !P1 ;  /* 0x000000300900780c */ /* 0x000fe20004f24270 */
[----:B------:R-:W5:Y:S01]  /*53b0*/  LDL R150, [R1+0x26c] ;  /* 0x00026c0001967983 */ /* 0x000f620000100800 */
[C---:B------:R-:W-:Y:S02]  /*53c0*/  ISETP.LT.OR P5, PT, R8.reuse, 0x59, P5 ;  /* 0x000000590800780c */ /* 0x040fe40002fa1670 */
[----:B------:R-:W-:Y:S01]  /*53d0*/  ISETP.LT.OR P1, PT, R8, 0x31, P1 ;  /* 0x000000310800780c */ /* 0x000fe20000f21670 */
[----:B------:R-:W5:Y:S01]  /*53e0*/  LDL R25, [R1+0x290] ;  /* 0x0002900001197983 */ /* 0x000f620000100800 */
[----:B------:R-:W-:Y:S02]  /*53f0*/  FSEL R216, R67, -INF , !P4 ;  /* 0xff80000043d87808 */ /* 0x000fe40006000000 */
[----:B------:R-:W-:Y:S01]  /*5400*/  FSEL R179, R50, -INF , !P1 ;  /* 0xff80000032b37808 */ /* 0x000fe20004800000 */
[----:B------:R-:W5:Y:S01]  /*5410*/  LDL R29, [R1+0x298] ;  /* 0x00029800011d7983 */ /* 0x000f620000100800 */
[----:B------:R-:W-:-:S02]  /*5420*/  ISETP.NE.AND P1, PT, R45, RZ, PT ;  /* 0x000000ff2d00720c */ /* 0x000fc40003f25270 */
[----:B------:R-:W-:Y:S01]  /*5430*/  FSEL R217, R70, -INF , !P5 ;  /* 0xff80000046d97808 */ /* 0x000fe20006800000 */
[----:B------:R-:W5:Y:S01]  /*5440*/  LDL R31, [R1+0x29c] ;  /* 0x00029c00011f7983 */ /* 0x000f620000100800 */
[----:B------:R-:W-:-:S03]  /*5450*/  ISETP.GT.AND P1, PT, R9, 0x31, !P1 ;  /* 0x000000310900780c */ /* 0x000fc60004f24270 */
[----:B------:R-:W5:Y:S01]  /*5460*/  LDL R33, [R1+0x2a0] ;  /* 0x0002a00001217983 */ /* 0x000f620000100800 */
[----:B------:R-:W-:-:S03]  /*5470*/  ISETP.LT.OR P1, PT, R8, 0x32, P1 ;  /* 0x000000320800780c */ /* 0x000fc60000f21670 */
[----:B------:R-:W5:Y:S01]  /*5480*/  LDL R35, [R1+0x2a4] ;  /* 0x0002a40001237983 */ /* 0x000f620000100800 */
[----:B------:R-:W-:Y:S02]  /*5490*/  FSEL R183, R51, -INF , !P1 ;  /* 0xff80000033b77808 */ /* 0x000fe40004800000 */
[----:B------:R-:W-:Y:S01]  /*54a0*/  ISETP.NE.AND P1, PT, R48, RZ, PT ;  /* 0x000000ff3000720c */ /* 0x000fe20003f25270 */
[----:B------:R-:W5:Y:S03]  /*54b0*/  LDL R37, [R1+0x2a8] ;  /* 0x0002a80001257983 */ /* 0x000f660000100800 */
[----:B------:R-:W-:Y:S01]  /*54c0*/  ISETP.GT.AND P1, PT, R9, 0x38, !P1 ;  /* 0x000000380900780c */ /* 0x000fe20004f24270 */
[----:B------:R-:W5:Y:S03]  /*54d0*/  LDL R43, [R1+0x2b4] ;  /* 0x0002b400012b7983 */ /* 0x000f660000100800 */
[----:B------:R-:W-:Y:S01]  /*54e0*/  ISETP.LT.OR P1, PT, R8, 0x39, P1 ;  /* 0x000000390800780c */ /* 0x000fe20000f21670 */
[----:B------:R-:W5:Y:S03]  /*54f0*/  LDL R45, [R1+0x2b8] ;  /* 0x0002b800012d7983 */ /* 0x000f660000100800 */
[----:B------:R-:W-:Y:S01]  /*5500*/  FSEL R187, R54, -INF , !P1 ;  /* 0xff80000036bb7808 */ /* 0x000fe20004800000 */
[----:B------:R-:W5:Y:S01]  /*5510*/  LDL R47, [R1+0x2bc] ;  /* 0x0002bc00012f7983 */ /* 0x000f620000100800 */
[----:B------:R-:W-:-:S03]  /*5520*/  ISETP.NE.AND P1, PT, R49, RZ, PT ;  /* 0x000000ff3100720c */ /* 0x000fc60003f25270 */
        /* <DEDUP_REMOVED lines=8> */
[C---:B------:R-:W-:Y:S01]  /*55b0*/  ISETP.GT.AND P1, PT, R9.reuse, 0x40, !P1 ;  /* 0x000000400900780c */ /* 0x040fe20004f24270 */
[----:B------:R-:W5:Y:S03]  /*55c0*/  LDL R61, [R1+0x2d8] ;  /* 0x0002d800013d7983 */ /* 0x000f660000100800 */
[----:B------:R-:W-:Y:S01]  /*55d0*/  ISETP.LT.OR P1, PT, R8, 0x41, P1 ;  /* 0x000000410800780c */ /* 0x000fe20000f21670 */
[----:B------:R-:W5:Y:S03]  /*55e0*/  LDL R65, [R1+0x2e0] ;  /* 0x0002e00001417983 */ /* 0x000f660000100800 */
[----:B------:R-:W-:Y:S01]  /*55f0*/  FSEL R180, R58, -INF , !P1 ;  /* 0xff8000003ab47808 */ /* 0x000fe20004800000 */
[----:B------:R-:W5:Y:S01]  /*5600*/  LDL R67, [R1+0x2e4] ;  /* 0x0002e40001437983 */ /* 0x000f620000100800 */
[----:B------:R-:W-:-:S02]  /*5610*/  ISETP.GT.AND P1, PT, R9, RZ, !P2 ;  /* 0x000000ff0900720c */ /* 0x000fc40005724270 */
[----:B------:R-:W-:Y:S01]  /*5620*/  ISETP.NE.AND P2, PT, R57, RZ, PT ;  /* 0x000000ff3900720c */ /* 0x000fe20003f45270 */
[----:B------:R-:W5:Y:S01]  /*5630*/  LDL R69, [R1+0x2e8] ;  /* 0x0002e80001457983 */ /* 0x000f620000100800 */
[----:B------:R-:W-:Y:S02]  /*5640*/  ISETP.LT.OR P1, PT, R8, 0x1, P1 ;  /* 0x000000010800780c */ /* 0x000fe40000f21670 */
[C---:B------:R-:W-:Y:S01]  /*5650*/  ISETP.GT.AND P2, PT, R9.reuse, 0x49, !P2 ;  /* 0x000000490900780c */ /* 0x040fe20005744270 */
[----:B------:R-:W5:Y:S01]  /*5660*/  LDL R57, [R1+0x2d0] ;  /* 0x0002d00001397983 */ /* 0x000f620000100800 */
[----:B------:R-:W-:Y:S02]  /*5670*/  FSEL R117, R26, -INF , !P1 ;  /* 0xff8000001a757808 */ /* 0x000fe40004800000 */
[----:B------:R-:W-:Y:S01]  /*5680*/  ISETP.GT.AND P1, PT, R9, 0x41, !P6 ;  /* 0x000000410900780c */ /* 0x000fe20007724270 */
[----:B------:R-:W5:Y:S01]  /*5690*/  LDL R26, [R1+0x3f8] ;  /* 0x0003f800011a7983 */ /* 0x000f620000100800 */
[----:B------:R-:W-:-:S02]  /*56a0*/  FMNMX.FTZ R10, R117, R83, !PT ;  /* 0x00000053750a7209 */ /* 0x000fc40007810000 */
[----:B------:R-:W-:Y:S01]  /*56b0*/  ISETP.LT.OR P1, PT, R8, 0x42, P1 ;  /* 0x000000420800780c */ /* 0x000fe20000f21670 */
[----:B------:R-:W5:Y:S01]  /*56c0*/  LDL R85, [R1+0x2f0] ;  /* 0x0002f00001557983 */ /* 0x000f620000100800 */
[----:B------:R-:W-:Y:S02]  /*56d0*/  FMNMX.FTZ R10, R81, R10, !PT ;  /* 0x0000000a510a7209 */ /* 0x000fe40007810000 */
[----:B------:R-:W-:Y:S01]  /*56e0*/  FSEL R190, R59, -INF , !P1 ;  /* 0xff8000003bbe7808 */ /* 0x000fe20004800000 */
[----:B------:R-:W5:Y:S01]  /*56f0*/  LDL R87, [R1+0x2f4] ;  /* 0x0002f40001577983 */ /* 0x000f620000100800 */
[----:B------:R-:W-:Y:S02]  /*5700*/  FMNMX.FTZ R10, R79, R10, !PT ;  /* 0x0000000a4f0a7209 */ /* 0x000fe40007810000 */
[----:B------:R-:W-:Y:S01]  /*5710*/  ISETP.NE.AND P6, PT, R20, RZ, PT ;  /* 0x000000ff1400720c */ /* 0x000fe20003fc5270 */
[----:B------:R-:W5:Y:S01]  /*5720*/  LDL R59, [R1+0x2d4] ;  /* 0x0002d400013b7983 */ /* 0x000f620000100800 */
[----:B------:R-:W-:-:S02]  /*5730*/  FMNMX.FTZ R11, R181, R10, !PT ;  /* 0x0000000ab50b7209 */ /* 0x000fc40007810000 */
[----:B------:R-:W-:Y:S01]  /*5740*/  ISETP.NE.AND P1, PT, R56, RZ, PT ;  /* 0x000000ff3800720c */ /* 0x000fe20003f25270 */
[----:B------:R-:W5:Y:S01]  /*5750*/  LDL R20, [R1+0x358] ;  /* 0x0003580001147983 */ /* 0x000f620000100800 */
[----:B------:R-:W-:Y:S02]  /*5760*/  FMNMX.FTZ R10, R184, R11, !PT ;  /* 0x0000000bb80a7209 */ /* 0x000fe40007810000 */
[----:B------:R-:W-:Y:S01]  /*5770*/  ISETP.GT.AND P1, PT, R9, 0x48, !P1 ;  /* 0x000000480900780c */ /* 0x000fe20004f24270 */
[----:B------:R-:W5:Y:S01]  /*5780*/  LDL R89, [R1+0x2f8] ;  /* 0x0002f80001597983 */ /* 0x000f620000100800 */
[----:B------:R-:W-:Y:S02]  /*5790*/  FMNMX.FTZ R10, R185, R10, !PT ;  /* 0x0000000ab90a7209 */ /* 0x000fe40007810000 */
[----:B------:R-:W-:Y:S01]  /*57a0*/  ISETP.GT.AND P6, PT, R9, 0x59, !P6 ;  /* 0x000000590900780c */ /* 0x000fe200077c4270 */
[----:B------:R-:W5:Y:S01]  /*57b0*/  LDL R93, [R1+0x2fc] ;  /* 0x0002fc00015d7983 */ /* 0x000f620000100800 */
[----:B------:R-:W-:-:S02]  /*57c0*/  FMNMX.FTZ R11, R199, R10, !PT ;  /* 0x0000000ac70b7209 */ /* 0x000fc40007810000 */
[----:B------:R-:W-:Y:S01]  /*57d0*/  FMNMX.FTZ R9, R169, R12, !PT ;  /* 0x0000000ca9097209 */ /* 0x000fe20007810000 */
[----:B------:R-:W5:Y:S01]  /*57e0*/  LDL R95, [R1+0x300] ;  /* 0x00030000015f7983 */ /* 0x000f620000100800 */
[----:B------:R-:W-:Y:S02]  /*57f0*/  FMNMX.FTZ R11, R178, R11, !PT ;  /* 0x0000000bb20b7209 */ /* 0x000fe40007810000 */
[----:B------:R-:W-:Y:S01]  /*5800*/  ISETP.LT.OR P1, PT, R8, 0x49, P1 ;  /* 0x000000490800780c */ /* 0x000fe20000f21670 */
[----:B------:R-:W5:Y:S01]  /*5810*/  LDL R97, [R1+0x304] ;  /* 0x0003040001617983 */ /* 0x000f620000100800 */
[----:B------:R-:W-:Y:S02]  /*5820*/  FMNMX.FTZ R11, R182, R11, !PT ;  /* 0x0000000bb60b7209 */ /* 0x000fe40007810000 */
[----:B------:R-:W-:Y:S01]  /*5830*/  ISETP.LT.OR P2, PT, R8, 0x4a, P2 ;  /* 0x0000004a0800780c */ /* 0x000fe20001741670 */
[----:B------:R-:W5:Y:S01]  /*5840*/  LDL R99, [R1+0x308] ;  /* 0x0003080001637983 */ /* 0x000f620000100800 */
[----:B------:R-:W-:-:S02]  /*5850*/  FMNMX.FTZ R10, R186, R11, !PT ;  /* 0x0000000bba0a7209 */ /* 0x000fc40007810000 */
[----:B------:R-:W-:Y:S01]  /*5860*/  FSEL R192, R62, -INF , !P1 ;  /* 0xff8000003ec07808 */ /* 0x000fe20004800000 */
[----:B------:R-:W5:Y:S01]  /*5870*/  LDL R101, [R1+0x30c] ;  /* 0x00030c0001657983 */ /* 0x000f620000100800 */
[----:B------:R-:W-:Y:S02]  /*5880*/  FMNMX.FTZ R10, R191, R10, !PT ;  /* 0x0000000abf0a7209 */ /* 0x000fe40007810000 */
[----:B------:R-:W-:Y:S01]  /*5890*/  FSEL R207, R63, -INF , !P2 ;  /* 0xff8000003fcf7808 */ /* 0x000fe20005000000 */
[----:B------:R-:W5:Y:S01]  /*58a0*/  LDL R103, [R1+0x310] ;  /* 0x0003100001677983 */ /* 0x000f620000100800 */
[----:B------:R-:W-:Y:S02]  /*58b0*/  FMNMX.FTZ R10, R179, R10, !PT ;  /* 0x0000000ab30a7209 */ /* 0x000fe40007810000 */
[----:B------:R-:W-:Y:S01]  /*58c0*/  ISETP.LT.OR P6, PT, R8, 0x5a, P6 ;  /* 0x0000005a0800780c */ /* 0x000fe200037c1670 */
[----:B------:R-:W5:Y:S01]  /*58d0*/  LDL R63, [R1+0x2dc] ;  /* 0x0002dc00013f7983 */ /* 0x000f620000100800 */
[----:B------:R-:W-:-:S02]  /*58e0*/  FMNMX.FTZ R10, R183, R10, !PT ;  /* 0x0000000ab70a7209 */ /* 0x000fc40007810000 */
[----:B------:R-:W-:Y:S01]  /*58f0*/  FSEL R218, R71, -INF , !P6 ;  /* 0xff80000047da7808 */ /* 0x000fe20007000000 */
[----:B------:R-:W5:Y:S01]  /*5900*/  LDL R105, [R1+0x314] ;  /* 0x0003140001697983 */ /* 0x000f620000100800 */
[----:B------:R-:W-:-:S03]  /*5910*/  FMNMX.FTZ R10, R187, R10, !PT ;  /* 0x0000000abb0a7209 */ /* 0x000fc60007810000 */
[----:B------:R-:W5:Y:S01]  /*5920*/  LDL R71, [R1+0x2ec] ;  /* 0x0002ec0001477983 */ /* 0x000f620000100800 */
[----:B------:R-:W-:Y:S02]  /*5930*/  FMNMX.FTZ R11, R193, R10, !PT ;  /* 0x0000000ac10b7209 */ /* 0x000fe40007810000 */
[----:B------:R-:W-:Y:S01]  /*5940*/  FMNMX.FTZ R10, R170, R9, !PT ;  /* 0x00000009aa0a7209 */ /* 0x000fe20007810000 */
[----:B------:R-:W5:Y:S01]  /*5950*/  LDL R107, [R1+0x318] ;  /* 0x00031800016b7983 */ /* 0x000f620000100800 */
[----:B------:R-:W-:Y:S02]  /*5960*/  FMNMX.FTZ R11, R180, R11, !PT ;  /* 0x0000000bb40b7209 */ /* 0x000fe40007810000 */
[----:B------:R-:W-:Y:S01]  /*5970*/  FMNMX.FTZ R9, R171, R10, !PT ;  /* 0x0000000aab097209 */ /* 0x000fe20007810000 */
[----:B------:R-:W5:Y:S01]  /*5980*/  LDL R109, [R1+0x31c] ;  /* 0x00031c00016d7983 */ /* 0x000f620000100800 */
[----:B------:R-:W-:Y:S02]  /*5990*/  FMNMX.FTZ R11, R190, R11, !PT ;  /* 0x0000000bbe0b7209 */ /* 0x000fe40007810000 */
[----:B------:R-:W-:Y:S01]  /*59a0*/  FMNMX.FTZ R12, R172, R9, !PT ;  /* 0x00000009ac0c7209 */ /* 0x000fe20007810000 */
[----:B------:R-:W5:Y:S01]  /*59b0*/  LDL R111, [R1+0x320] ;  /* 0x00032000016f7983 */ /* 0x000f620000100800 */
[----:B------:R-:W-:-:S02]  /*59c0*/  FMNMX.FTZ R10, R192, R11, !PT ;  /* 0x0000000bc00a7209 */ /* 0x000fc40007810000 */
        /* <DEDUP_REMOVED lines=8> */
[----:B------:R-:W-:-:S03]  /*5a50*/  FMNMX.FTZ R10, R216, R11, !PT ;  /* 0x0000000bd80a7209 */ /* 0x000fc60007810000 */
[----:B------:R-:W5:Y:S01]  /*5a60*/  LDL R121, [R1+0x330] ;  /* 0x0003300001797983 */ /* 0x000f620000100800 */
[----:B------:R-:W-:Y:S02]  /*5a70*/  FMNMX.FTZ R11, R217, R10, !PT ;  /* 0x0000000ad90b7209 */ /* 0x000fe40007810000 */
[----:B------:R-:W-:Y:S01]  /*5a80*/  FMNMX.FTZ R10, R177, R8, !PT ;  /* 0x00000008b10a7209 */ /* 0x000fe20007810000 */
[----:B------:R-:W5:Y:S01]  /*5a90*/  LDL R123, [R1+0x334] ;  /* 0x00033400017b7983 */ /* 0x000f620000100800 */
[----:B------:R-:W-:-:S03]  /*5aa0*/  FMNMX.FTZ R11, R218, R11, !PT ;  /* 0x0000000bda0b7209 */ /* 0x000fc60007810000 */
[----:B------:R-:W0:Y:S04]  /*5ab0*/  SHFL.BFLY PT, R9, R10, 0x2, 0x1f ;  /* 0x0c401f000a097f89 */ /* 0x000e2800000e0000 */
[----:B------:R1:W-:Y:S04]  /*5ac0*/  STL.64 [R1+0x430], R10 ;  /* 0x0004300a01007387 */ /* 0x0003e80000100a00 */
[----:B------:R-:W3:Y:S04]  /*5ad0*/  LDL R145, [R1+0x434] ;  /* 0x0004340001917983 */ /* 0x000ee80000100800 */
[----:B------:R-:W5:Y:S04]  /*5ae0*/  LDL R125, [R1+0x338] ;  /* 0x00033800017d7983 */ /* 0x000f680000100800 */
[----:B-1----:R-:W5:Y:S04]  /*5af0*/  LDL R11, [R1+0x450] ;  /* 0x00045000010b7983 */ /* 0x002f680000100800 */
[----:B------:R-:W5:Y:S01]  /*5b00*/  LDL R127, [R1+0x33c] ;  /* 0x00033c00017f7983 */ /* 0x000f620000100800 */
[----:B0-----:R-:W-:-:S03]  /*5b10*/  FMNMX.FTZ R12, R10, R9, !PT ;  /* 0x000000090a0c7209 */ /* 0x001fc60007810000 */
[----:B------:R-:W5:Y:S04]  /*5b20*/  LDL R129, [R1+0x340] ;  /* 0x0003400001817983 */ /* 0x000f680000100800 */
[----:B------:R-:W0:Y:S04]  /*5b30*/  SHFL.BFLY PT, R9, R12, 0x1, 0x1f ;  /* 0x0c201f000c097f89 */ /* 0x000e2800000e0000 */
[----:B------:R-:W5:Y:S04]  /*5b40*/  LDL R131, [R1+0x344] ;  /* 0x0003440001837983 */ /* 0x000f680000100800 */
[----:B------:R-:W5:Y:S04]  /*5b50*/  LDL R135, [R1+0x348] ;  /* 0x0003480001877983 */ /* 0x000f680000100800 */
[----:B------:R-:W5:Y:S04]  /*5b60*/  LDL R137, [R1+0x34c] ;  /* 0x00034c0001897983 */ /* 0x000f680000100800 */
[----:B------:R-:W5:Y:S04]  /*5b70*/  LDL R139, [R1+0x350] ;  /* 0x00035000018b7983 */ /* 0x000f680000100800 */
[----:B------:R-:W5:Y:S01]  /*5b80*/  LDL R141, [R1+0x354] ;  /* 0x00035400018d7983 */ /* 0x000f620000100800 */
[----:B0-----:R-:W-:-:S03]  /*5b90*/  FMNMX.FTZ R14, R12, R9, !PT ;  /* 0x000000090c0e7209 */ /* 0x001fc60007810000 */
[----:B------:R-:W5:Y:S04]  /*5ba0*/  LDL R100, [R1+0x35c] ;  /* 0x00035c0001647983 */ /* 0x000f680000100800 */
[----:B------:R0:W-:Y:S04]  /*5bb0*/  STL [R1+0x430], R14 ;  /* 0x0004300e01007387 */ /* 0x0001e80000100800 */
[----:B------:R-:W5:Y:S04]  /*5bc0*/  LDL R133, [R1+0x430] ;  /* 0x0004300001857983 */ /* 0x000f680000100800 */
[----:B------:R-:W5:Y:S04]  /*5bd0*/  LDL R12, [R1+0x38c] ;  /* 0x00038c00010c7983 */ /* 0x000f680000100800 */
[----:B0-----:R-:W5:Y:S04]  /*5be0*/  LDL R14, [R1+0x3c8] ;  /* 0x0003c800010e7983 */ /* 0x001f680000100800 */
[----:B------:R-:W5:Y:S04]  /*5bf0*/  LDL.64 R8, [R1+0xa8] ;  /* 0x0000a80001087983 */ /* 0x000f680000100a00 */
[----:B------:R-:W5:Y:S04]  /*5c00*/  LDL R102, [R1+0x360] ;  /* 0x0003600001667983 */ /* 0x000f680000100800 */
        /* <DEDUP_REMOVED lines=42> */
[----:B--2---:R-:W-:Y:S04]  /*5eb0*/  STL [R1+0x27c], R176 ;  /* 0x00027cb001007387 */ /* 0x004fe80000100800 */
[----:B---3--:R-:W0:Y:S02]  /*5ec0*/  SHFL.BFLY PT, R10, R145, 0x2, 0x1f ;  /* 0x0c401f00910a7f89 */ /* 0x008e2400000e0000 */
[----:B0-----:R-:W-:-:S05]  /*5ed0*/  FMNMX.FTZ R147, R10, R145, !PT ;  /* 0x000000910a937209 */ /* 0x001fca0007810000 */
[----:B------:R-:W0:Y:S04]  /*5ee0*/  SHFL.BFLY PT, R10, R147, 0x1, 0x1f ;  /* 0x0c201f00930a7f89 */ /* 0x000e2800000e0000 */
[----:B------:R1:W-:Y:S04]  /*5ef0*/  STL [R1+0x288], R15 ;  /* 0x0002880f01007387 */ /* 0x0003e80000100800 */
[----:B----4-:R-:W-:Y:S01]  /*5f00*/  STL [R1+0x278], R156 ;  /* 0x0002789c01007387 */ /* 0x010fe20000100800 */
[----:B0-----:R-:W-:Y:S01]  /*5f10*/  FMNMX.FTZ R10, R147, R10, !PT ;  /* 0x0000000a930a7209 */ /* 0x001fe20007810000 */
[----:B-----5:R-:W-:Y:S01]  /*5f20*/  FMUL.FTZ R176, R11, R133 ;  /* 0x000000850bb07220 */ /* 0x020fe20000410000 */
[----:B------:R-:W-:-:S03]  /*5f30*/  FSETP.NEU.FTZ.AND P1, PT, R133, -INF , PT ;  /* 0xff8000008500780b */ /* 0x000fc60003f3d000 */
[-C--:B-1----:R-:W-:Y:S01]  /*5f40*/  FMUL.FTZ R15, R10, R11.reuse ;  /* 0x0000000b0a0f7220 */ /* 0x082fe20000410000 */
[----:B------:R-:W-:Y:S02]  /*5f50*/  FSEL R176, R176, RZ, P1 ;  /* 0x000000ffb0b07208 */ /* 0x000fe40000800000 */
[----:B------:R-:W-:Y:S01]  /*5f60*/  FSETP.NEU.FTZ.AND P1, PT, R10, -INF , PT ;  /* 0xff8000000a00780b */ /* 0x000fe20003f3d000 */
[----:B------:R0:W-:Y:S02]  /*5f70*/  STL [R1+0x38c], R12 ;  /* 0x00038c0c01007387 */ /* 0x0001e40000100800 */
[----:B------:R-:W-:Y:S02]  /*5f80*/  FFMA.FTZ R219, R77, R11, -R176 ;  /* 0x0000000b4ddb7223 */ /* 0x000fe400000108b0 */
[----:B------:R1:W-:Y:S01]  /*5f90*/  STL [R1+0x280], R220 ;  /* 0x000280dc01007387 */ /* 0x0003e20000100800 */
[----:B0-----:R-:W-:-:S03]  /*5fa0*/  FSEL R12, R15, RZ, P1 ;  /* 0x000000ff0f0c7208 */ /* 0x001fc60000800000 */
[----:B------:R0:W-:Y:S01]  /*5fb0*/  STL [R1+0x284], R13 ;  /* 0x0002840d01007387 */ /* 0x0001e20000100800 */
[----:B-1----:R-:W-:-:S03]  /*5fc0*/  FFMA.FTZ R220, R91, R11, -R176 ;  /* 0x0000000b5bdc7223 */ /* 0x002fc600000108b0 */
[----:B------:R1:W-:Y:S01]  /*5fd0*/  STL [R1+0x28c], R21 ;  /* 0x00028c1501007387 */ /* 0x0003e20000100800 */
[-CC-:B------:R-:W-:Y:S01]  /*5fe0*/  FFMA.FTZ R156, R83, R11.reuse, -R12.reuse ;  /* 0x0000000b539c7223 */ /* 0x180fe2000001080c */
[-C--:B------:R-:W-:Y:S02]  /*5ff0*/  FFMA.FTZ R15, R79, R11.reuse, -R12 ;  /* 0x0000000b4f0f7223 */ /* 0x080fe4000001080c */
[----:B------:R2:W-:Y:S01]  /*6000*/  STL [R1+0x358], R20 ;  /* 0x0003581401007387 */ /* 0x0005e20000100800 */
[----:B0-----:R-:W-:-:S03]  /*6010*/  FFMA.FTZ R13, R75, R11, -R176 ;  /* 0x0000000b4b0d7223 */ /* 0x001fc600000108b0 */
[----:B------:R0:W-:Y:S01]  /*6020*/  STL [R1+0x3c8], R14 ;  /* 0x0003c80e01007387 */ /* 0x0001e20000100800 */
[-C--:B-1----:R-:W-:Y:S01]  /*6030*/  FFMA.FTZ R21, R117, R11.reuse, -R12 ;  /* 0x0000000b75157223 */ /* 0x082fe2000001080c */
[-C--:B--2---:R-:W-:Y:S01]  /*6040*/  FFMA.FTZ R20, R73, R11.reuse, -R176 ;  /* 0x0000000b49147223 */ /* 0x084fe200000108b0 */
[----:B0-----:R-:W-:Y:S01]  /*6050*/  FFMA.FTZ R14, R81, R11, -R12 ;  /* 0x0000000b510e7223 */ /* 0x001fe2000001080c */
[----:B------:R-:W-:Y:S08]  /*6060*/  MUFU.EX2 R220, R220 ;  /* 0x000000dc00dc7308 */ /* 0x000ff00000000800 */
[----:B------:R-:W-:Y:S08]  /*6070*/  MUFU.EX2 R20, R20 ;  /* 0x0000001400147308 */ /* 0x000ff00000000800 */
[----:B------:R-:W-:Y:S08]  /*6080*/  MUFU.EX2 R219, R219 ;  /* 0x000000db00db7308 */ /* 0x000ff00000000800 */
[----:B------:R-:W-:Y:S08]  /*6090*/  MUFU.EX2 R13, R13 ;  /* 0x0000000d000d7308 */ /* 0x000ff00000000800 */
[----:B------:R-:W-:Y:S08]  /*60a0*/  MUFU.EX2 R21, R21 ;  /* 0x0000001500157308 */ /* 0x000ff00000000800 */
[----:B------:R-:W0:Y:S08]  /*60b0*/  MUFU.EX2 R156, R156 ;  /* 0x0000009c009c7308 */ /* 0x000e300000000800 */
[----:B------:R-:W-:Y:S08]  /*60c0*/  MUFU.EX2 R14, R14 ;  /* 0x0000000e000e7308 */ /* 0x000ff00000000800 */
[----:B------:R-:W1:Y:S01]  /*60d0*/  MUFU.EX2 R15, R15 ;  /* 0x0000000f000f7308 */ /* 0x000e620000000800 */
[----:B------:R-:W-:Y:S01]  /*60e0*/  IMAD R8, R143, 0xc00, R8 ;  /* 0x00000c008f087824 */ /* 0x000fe200078e0208 */
[----:B------:R2:W-:Y:S01]  /*60f0*/  STL [R1+0x294], R27 ;  /* 0x0002941b01007387 */ /* 0x0005e20000100800 */
[----:B------:R-:W-:-:S03]  /*6100*/  R2UR UR7, R9 ;  /* 0x00000000090772ca */ /* 0x000fc600000e0000 */
[----:B------:R3:W-:Y:S01]  /*6110*/  STL [R1+0x2ac], R39 ;  /* 0x0002ac2701007387 */ /* 0x0007e20000100800 */
[----:B------:R-:W-:-:S03]  /*6120*/  R2UR UR6, R8 ;  /* 0x00000000080672ca */ /* 0x000fc600000e0000 */
[----:B------:R4:W-:Y:S01]  /*6130*/  STL [R1+0x2b0], R41 ;  /* 0x0002b02901007387 */ /* 0x0009e20000100800 */
[----:B--2---:R-:W-:-:S03]  /*6140*/  IMAD.MOV.U32 R27, RZ, RZ, R9 ;  /* 0x000000ffff1b7224 */ /* 0x004fc600078e0009 */
[----:B------:R2:W-:Y:S01]  /*6150*/  STL [R1+0x3e0], R38 ;  /* 0x0003e02601007387 */ /* 0x0005e20000100800 */
[----:B---3--:R-:W-:-:S03]  /*6160*/  IMAD.MOV.U32 R39, RZ, RZ, R9 ;  /* 0x000000ffff277224 */ /* 0x008fc600078e0009 */
[----:B------:R3:W-:Y:S01]  /*6170*/  STL [R1+0x3e4], R40 ;  /* 0x0003e42801007387 */ /* 0x0007e20000100800 */
[----:B----4-:R-:W-:-:S03]  /*6180*/  IMAD.MOV.U32 R41, RZ, RZ, R9 ;  /* 0x000000ffff297224 */ /* 0x010fc600078e0009 */
[----:B------:R4:W-:Y:S01]  /*6190*/  STL [R1+0x3f8], R26 ;  /* 0x0003f81a01007387 */ /* 0x0009e20000100800 */
[----:B--2---:R-:W-:Y:S01]  /*61a0*/  VIADD R38, R8, 0x80 ;  /* 0x0000008008267836 */ /* 0x004fe20000000000 */
[----:B0-----:R-:W-:Y:S02]  /*61b0*/  F2FP.BF16.F32.PACK_AB R153, R156, R21 ;  /* 0x000000159c99723e */ /* 0x001fe400000010ff */
[----:B------:R0:W-:Y:S01]  /*61c0*/  STL [R1+0x270], R152 ;  /* 0x0002709801007387 */ /* 0x0001e20000100800 */
[C---:B---3--:R-:W-:Y:S01]  /*61d0*/  VIADD R40, R8.reuse, 0x100 ;  /* 0x0000010008287836 */ /* 0x048fe20000000000 */
[----:B-1----:R-:W-:Y:S02]  /*61e0*/  F2FP.BF16.F32.PACK_AB R155, R15, R14 ;  /* 0x0000000e0f9b723e */ /* 0x002fe400000010ff */
[----:B------:R1:W-:Y:S01]  /*61f0*/  STL [R1+0x274], R154 ;  /* 0x0002749a01007387 */ /* 0x0003e20000100800 */
[----:B----4-:R-:W-:Y:S01]  /*6200*/  VIADD R26, R8, 0x180 ;  /* 0x00000180081a7836 */ /* 0x010fe20000000000 */
[----:B------:R-:W-:-:S02]  /*6210*/  R2UR UR10, R38 ;  /* 0x00000000260a72ca */ /* 0x000fc400000e0000 */
[----:B0-----:R-:W-:Y:S01]  /*6220*/  F2FP.BF16.F32.PACK_AB R152, R20, R220 ;  /* 0x000000dc1498723e */ /* 0x001fe200000010ff */
[----:B------:R-:W-:Y:S01]  /*6230*/  STL [R1+0x220], R112 ;  /* 0x0002207001007387 */ /* 0x000fe20000100800 */
[----:B-1----:R-:W-:-:S03]  /*6240*/  F2FP.BF16.F32.PACK_AB R154, R13, R219 ;  /* 0x000000db0d9a723e */ /* 0x002fc600000010ff */
[----:B------:R-:W-:Y:S01]  /*6250*/  STL [R1+0x224], R114 ;  /* 0x0002247201007387 */ /* 0x000fe20000100800 */
[----:B------:R-:W-:Y:S02]  /*6260*/  R2UR UR11, R39 ;  /* 0x00000000270b72ca */ /* 0x000fe400000e0000 */
[----:B------:R-:W-:Y:S01]  /*6270*/  R2UR UR14, R40 ;  /* 0x00000000280e72ca */ /* 0x000fe200000e0000 */
[----:B------:R-:W-:Y:S01]  /*6280*/  STL [R1+0x228], R116 ;  /* 0x0002287401007387 */ /* 0x000fe20000100800 */
[----:B------:R-:W-:Y:S02]  /*6290*/  R2UR UR15, R41 ;  /* 0x00000000290f72ca */ /* 0x000fe400000e0000 */
[----:B------:R-:W-:Y:S01]  /*62a0*/  R2UR UR18, R26 ;  /* 0x000000001a1272ca */ /* 0x000fe200000e0000 */
[----:B------:R-:W-:Y:S01]  /*62b0*/  STL [R1+0x22c], R118 ;  /* 0x00022c7601007387 */ /* 0x000fe20000100800 */
[----:B------:R-:W-:-:S03]  /*62c0*/  R2UR UR19, R27 ;  /* 0x000000001b1372ca */ /* 0x000fc600000e0000 */
[----:B------:R-:W-:Y:S04]  /*62d0*/  STL [R1+0x230], R120 ;  /* 0x0002307801007387 */ /* 0x000fe80000100800 */
        /* <DEDUP_REMOVED lines=102> */
[----:B------:R0:W-:Y:S01]  /*6940*/  STL [R1+0x410], R24 ;  /* 0x0004101801007387 */ /* 0x0001e20000100800 */
[----:B------:R1:W-:Y:S06]  /*6950*/  BAR.SYNC.DEFER_BLOCKING R209, 0x100 ;  /* 0x000400d10000751d */ /* 0x0003ec0000010000 */
[----:B0-----:R-:W-:-:S06]  /*6960*/  WARPGROUP.ARRIVE ;  /* 0x00000000000079c5 */ /* 0x001fcc0000000000 */
[----:B------:R-:W-:Y:S01]  /*6970*/  HGMMA.64x256x16.F32.BF16 R24, R152, gdesc[UR4].tnspB, RZ, !UPT, gsb0 ;  /* 0x43e0000498187df0 */ /* 0x000fe2000c0018ff */
[----:B------:R0:W-:Y:S04]  /*6980*/  STL [R1+0x414], R221 ;  /* 0x000414dd01007387 */ /* 0x0001e80000100800 */
[----:B------:R2:W-:Y:S04]  /*6990*/  STL [R1+0x418], R222 ;  /* 0x000418de01007387 */ /* 0x0005e80000100800 */
[----:B------:R-:W-:Y:S01]  /*69a0*/  STL [R1+0x41c], R231 ;  /* 0x00041ce701007387 */ /* 0x000fe20000100800 */
[----:B------:R-:W-:-:S02]  /*69b0*/  WARPGROUP.DEPBAR.LE gsb0, 0x0 ;  /* 0x00008000000079c5 */ /* 0x000fc40000010000 */
[-CC-:B------:R-:W-:Y:S01]  /*69c0*/  FFMA.FTZ R152, R19, R11.reuse, -R176.reuse ;  /* 0x0000000b13987223 */ /* 0x180fe200000108b0 */
[-CC-:B------:R-:W-:Y:S01]  /*69d0*/  FFMA.FTZ R153, R161, R11.reuse, -R176.reuse ;  /* 0x0000000ba1997223 */ /* 0x180fe200000108b0 */
[-CC-:B------:R-:W-:Y:S01]  /*69e0*/  FFMA.FTZ R19, R168, R11.reuse, -R176.reuse ;  /* 0x0000000ba8137223 */ /* 0x180fe200000108b0 */
[-C--:B------:R-:W-:Y:S01]  /*69f0*/  FFMA.FTZ R161, R167, R11.reuse, -R176 ;  /* 0x0000000ba7a17223 */ /* 0x080fe200000108b0 */
[-CC-:B------:R-:W-:Y:S01]  /*6a00*/  FFMA.FTZ R167, R181, R11.reuse, -R12.reuse ;  /* 0x0000000bb5a77223 */ /* 0x180fe2000001080c */
[-CC-:B------:R-:W-:Y:S01]  /*6a10*/  FFMA.FTZ R168, R184, R11.reuse, -R12.reuse ;  /* 0x0000000bb8a87223 */ /* 0x180fe2000001080c */
[-CC-:B------:R-:W-:Y:S01]  /*6a20*/  FFMA.FTZ R181, R185, R11.reuse, -R12.reuse ;  /* 0x0000000bb9b57223 */ /* 0x180fe2000001080c */
[----:B------:R-:W-:Y:S01]  /*6a30*/  FFMA.FTZ R184, R199, R11, -R12 ;  /* 0x0000000bc7b87223 */ /* 0x000fe2000001080c */
[----:B0-----:R-:W-:Y:S08]  /*6a40*/  MUFU.EX2 R221, R152 ;  /* 0x0000009800dd7308 */ /* 0x001ff00000000800 */
[----:B--2---:R-:W0:Y:S08]  /*6a50*/  MUFU.EX2 R222, R153 ;  /* 0x0000009900de7308 */ /* 0x004e300000000800 */
[----:B------:R-:W-:Y:S08]  /*6a60*/  MUFU.EX2 R19, R19 ;  /* 0x0000001300137308 */ /* 0x000ff00000000800 */
[----:B------:R-:W2:Y:S08]  /*6a70*/  MUFU.EX2 R161, R161 ;  /* 0x000000a100a17308 */ /* 0x000eb00000000800 */
[----:B------:R-:W-:Y:S08]  /*6a80*/  MUFU.EX2 R167, R167 ;  /* 0x000000a700a77308 */ /* 0x000ff00000000800 */
[----:B------:R-:W3:Y:S08]  /*6a90*/  MUFU.EX2 R168, R168 ;  /* 0x000000a800a87308 */ /* 0x000ef00000000800 */
[----:B------:R-:W-:Y:S08]  /*6aa0*/  MUFU.EX2 R181, R181 ;  /* 0x000000b500b57308 */ /* 0x000ff00000000800 */
[----:B------:R-:W4:Y:S01]  /*6ab0*/  MUFU.EX2 R184, R184 ;  /* 0x000000b800b87308 */ /* 0x000f220000000800 */
[----:B0-----:R-:W-:-:S02]  /*6ac0*/  F2FP.BF16.F32.PACK_AB R152, R222, R221 ;  /* 0x000000ddde98723e */ /* 0x001fc400000010ff */
[----:B--2---:R-:W-:Y:S02]  /*6ad0*/  F2FP.BF16.F32.PACK_AB R154, R161, R19 ;  /* 0x00000013a19a723e */ /* 0x004fe400000010ff */
[----:B---3--:R-:W-:Y:S01]  /*6ae0*/  F2FP.BF16.F32.PACK_AB R153, R168, R167 ;  /* 0x000000a7a899723e */ /* 0x008fe200000010ff */
[----:B------:R-:W-:Y:S04]  /*6af0*/  STL.128 [R1+0x220], R24 ;  /* 0x0002201801007387 */ /* 0x000fe80000100c00 */
[----:B------:R-:W-:Y:S04]  /*6b00*/  STL.128 [R1+0x230], R28 ;  /* 0x0002301c01007387 */ /* 0x000fe80000100c00 */
[----:B------:R-:W-:Y:S01]  /*6b10*/  STL.128 [R1+0x240], R32 ;  /* 0x0002402001007387 */ /* 0x000fe20000100c00 */
[----:B----4-:R-:W-:-:S03]  /*6b20*/  F2FP.BF16.F32.PACK_AB R155, R184, R181 ;  /* 0x000000b5b89b723e */ /* 0x010fc600000010ff */
[----:B------:R-:W-:Y:S04]  /*6b30*/  STL.128 [R1+0x250], R36 ;  /* 0x0002502401007387 */ /* 0x000fe80000100c00 */
        /* <DEDUP_REMOVED lines=27> */
[----:B------:R0:W-:Y:S02]  /*6cf0*/  STL.128 [R1+0x410], R148 ;  /* 0x0004109401007387 */ /* 0x0001e40000100c00 */
[----:B0-----:R-:W-:-:S06]  /*6d00*/  WARPGROUP.ARRIVE ;  /* 0x00000000000079c5 */ /* 0x001fcc0000000000 */
[----:B------:R-:W-:Y:S01]  /*6d10*/  HGMMA.64x256x16.F32.BF16 R24, R152, gdesc[UR8].tnspB, R24, gsb0 ;  /* 0x43e0000898187df0 */ /* 0x000fe20008001818 */
[-CC-:B------:R-:W-:Y:S01]  /*6d20*/  FFMA.FTZ R185, R157, R11.reuse, -R176.reuse ;  /* 0x0000000b9db97223 */ /* 0x180fe200000108b0 */
[-CC-:B------:R-:W-:Y:S01]  /*6d30*/  FFMA.FTZ R157, R159, R11.reuse, -R176.reuse ;  /* 0x0000000b9f9d7223 */ /* 0x180fe200000108b0 */
[-CC-:B------:R-:W-:Y:S01]  /*6d40*/  FFMA.FTZ R159, R162, R11.reuse, -R176.reuse ;  /* 0x0000000ba29f7223 */ /* 0x180fe200000108b0 */
[-C--:B------:R-:W-:Y:S01]  /*6d50*/  FFMA.FTZ R162, R166, R11.reuse, -R176 ;  /* 0x0000000ba6a27223 */ /* 0x080fe200000108b0 */
[-CC-:B------:R-:W-:Y:S01]  /*6d60*/  FFMA.FTZ R166, R178, R11.reuse, -R12.reuse ;  /* 0x0000000bb2a67223 */ /* 0x180fe2000001080c */
[-CC-:B------:R-:W-:Y:S01]  /*6d70*/  FFMA.FTZ R178, R182, R11.reuse, -R12.reuse ;  /* 0x0000000bb6b27223 */ /* 0x180fe2000001080c */
[-CC-:B------:R-:W-:Y:S01]  /*6d80*/  FFMA.FTZ R182, R186, R11.reuse, -R12.reuse ;  /* 0x0000000bbab67223 */ /* 0x180fe2000001080c */
[-C--:B------:R-:W-:Y:S01]  /*6d90*/  FFMA.FTZ R186, R191, R11.reuse, -R12 ;  /* 0x0000000bbfba7223 */ /* 0x080fe2000001080c */
[----:B------:R-:W-:Y:S08]  /*6da0*/  MUFU.EX2 R185, R185 ;  /* 0x000000b900b97308 */ /* 0x000ff00000000800 */
[----:B------:R-:W0:Y:S08]  /*6db0*/  MUFU.EX2 R157, R157 ;  /* 0x0000009d009d7308 */ /* 0x000e300000000800 */
[----:B------:R-:W-:Y:S08]  /*6dc0*/  MUFU.EX2 R159, R159 ;  /* 0x0000009f009f7308 */ /* 0x000ff00000000800 */
[----:B------:R-:W2:Y:S08]  /*6dd0*/  MUFU.EX2 R162, R162 ;  /* 0x000000a200a27308 */ /* 0x000eb00000000800 */
[----:B------:R-:W-:Y:S08]  /*6de0*/  MUFU.EX2 R166, R166 ;  /* 0x000000a600a67308 */ /* 0x000ff00000000800 */
[----:B------:R-:W3:Y:S08]  /*6df0*/  MUFU.EX2 R178, R178 ;  /* 0x000000b200b27308 */ /* 0x000ef00000000800 */
[----:B------:R-:W-:Y:S08]  /*6e00*/  MUFU.EX2 R182, R182 ;  /* 0x000000b600b67308 */ /* 0x000ff00000000800 */
[----:B------:R-:W4:Y:S01]  /*6e10*/  MUFU.EX2 R186, R186 ;  /* 0x000000ba00ba7308 */ /* 0x000f220000000800 */
[----:B------:R-:W-:Y:S01]  /*6e20*/  FADD.FTZ R220, R220, R20 ;  /* 0x00000014dcdc7221 */ /* 0x000fe20000010000 */
[-C--:B------:R-:W-:Y:S01]  /*6e30*/  FFMA.FTZ R20, R183, R11.reuse, -R12 ;  /* 0x0000000bb7147223 */ /* 0x080fe2000001080c */
[-CC-:B------:R-:W-:Y:S01]  /*6e40*/  FFMA.FTZ R183, R169, R11.reuse, -R176.reuse ;  /* 0x0000000ba9b77223 */ /* 0x180fe200000108b0 */
[-CC-:B------:R-:W-:Y:S01]  /*6e50*/  FFMA.FTZ R158, R158, R11.reuse, -R176.reuse ;  /* 0x0000000b9e9e7223 */ /* 0x180fe200000108b0 */
[-CC-:B------:R-:W-:Y:S01]  /*6e60*/  FFMA.FTZ R160, R160, R11.reuse, -R176.reuse ;  /* 0x0000000ba0a07223 */ /* 0x180fe200000108b0 */
[-CC-:B------:R-:W-:Y:S01]  /*6e70*/  FFMA.FTZ R163, R163, R11.reuse, -R176.reuse ;  /* 0x0000000ba3a37223 */ /* 0x180fe200000108b0 */
[-C--:B------:R-:W-:Y:S01]  /*6e80*/  FFMA.FTZ R165, R165, R11.reuse, -R176 ;  /* 0x0000000ba5a57223 */ /* 0x080fe200000108b0 */
[-CC-:B------:R-:W-:Y:S01]  /*6e90*/  FFMA.FTZ R179, R179, R11.reuse, -R12.reuse ;  /* 0x0000000bb3b37223 */ /* 0x180fe2000001080c */
[-CC-:B------:R-:W-:Y:S01]  /*6ea0*/  FFMA.FTZ R169, R187, R11.reuse, -R12.reuse ;  /* 0x0000000bbba97223 */ /* 0x180fe2000001080c */
[-C--:B------:R-:W-:Y:S01]  /*6eb0*/  FFMA.FTZ R193, R193, R11.reuse, -R12 ;  /* 0x0000000bc1c17223 */ /* 0x080fe2000001080c */
[-CC-:B------:R-:W-:Y:S01]  /*6ec0*/  FFMA.FTZ R170, R170, R11.reuse, -R176.reuse ;  /* 0x0000000baaaa7223 */ /* 0x180fe200000108b0 */
[-CC-:B------:R-:W-:Y:S01]  /*6ed0*/  FFMA.FTZ R171, R171, R11.reuse, -R176.reuse ;  /* 0x0000000babab7223 */ /* 0x180fe200000108b0 */
[-CC-:B------:R-:W-:Y:S01]  /*6ee0*/  FFMA.FTZ R172, R172, R11.reuse, -R176.reuse ;  /* 0x0000000bacac7223 */ /* 0x180fe200000108b0 */
[-CC-:B------:R-:W-:Y:S01]  /*6ef0*/  FFMA.FTZ R173, R173, R11.reuse, -R176.reuse ;  /* 0x0000000badad7223 */ /* 0x180fe200000108b0 */
[-CC-:B------:R-:W-:Y:S01]  /*6f00*/  FFMA.FTZ R174, R174, R11.reuse, -R176.reuse ;  /* 0x0000000baeae7223 */ /* 0x180fe200000108b0 */
[-CC-:B------:R-:W-:Y:S01]  /*6f10*/  FFMA.FTZ R175, R175, R11.reuse, -R176.reuse ;  /* 0x0000000bafaf7223 */ /* 0x180fe200000108b0 */
[----:B------:R-:W-:Y:S01]  /*6f20*/  FFMA.FTZ R176, R177, R11, -R176 ;  /* 0x0000000bb1b07223 */ /* 0x000fe200000108b0 */
[----:B------:R-:W-:Y:S01]  /*6f30*/  FADD.FTZ R177, R21, R156 ;  /* 0x0000009c15b17221 */ /* 0x000fe20000010000 */
[----:B------:R-:W-:Y:S08]  /*6f40*/  MUFU.EX2 R158, R158 ;  /* 0x0000009e009e7308 */ /* 0x000ff00000000800 */
[----:B------:R-:W5:Y:S08]  /*6f50*/  MUFU.EX2 R160, R160 ;  /* 0x000000a000a07308 */ /* 0x000f700000000800 */
[----:B------:R-:W-:Y:S08]  /*6f60*/  MUFU.EX2 R163, R163 ;  /* 0x000000a300a37308 */ /* 0x000ff00000000800 */
[----:B------:R-:W1:Y:S01]  /*6f70*/  MUFU.EX2 R165, R165 ;  /* 0x000000a500a57308 */ /* 0x000e620000000800 */
[----:B------:R-:W-:-:S02]  /*6f80*/  WARPGROUP.DEPBAR.LE gsb0, 0x0 ;  /* 0x00008000000079c5 */ /* 0x000fc40000010000 */
[----:B0-----:R-:W-:Y:S02]  /*6f90*/  F2FP.BF16.F32.PACK_AB R152, R157, R185 ;  /* 0x000000b99d98723e */ /* 0x001fe400000010ff */
[----:B--2---:R-:W-:Y:S02]  /*6fa0*/  F2FP.BF16.F32.PACK_AB R154, R162, R159 ;  /* 0x0000009fa29a723e */ /* 0x004fe400000010ff */
[----:B---3--:R-:W-:Y:S02]  /*6fb0*/  F2FP.BF16.F32.PACK_AB R153, R178, R166 ;  /* 0x000000a6b299723e */ /* 0x008fe400000010ff */
[----:B----4-:R-:W-:Y:S01]  /*6fc0*/  F2FP.BF16.F32.PACK_AB R155, R186, R182 ;  /* 0x000000b6ba9b723e */ /* 0x010fe200000010ff */
        /* <DEDUP_REMOVED lines=34> */
[----:B------:R-:W-:Y:S08]  /*71f0*/  MUFU.EX2 R179, R179 ;  /* 0x000000b300b37308 */ /* 0x000ff00000000800 */
[----:B------:R-:W0:Y:S08]  /*7200*/  MUFU.EX2 R20, R20 ;  /* 0x0000001400147308 */ /* 0x000e300000000800 */
[----:B------:R-:W-:Y:S08]  /*7210*/  MUFU.EX2 R169, R169 ;  /* 0x000000a900a97308 */ /* 0x000ff00000000800 */
[----:B------:R-:W2:Y:S01]  /*7220*/  MUFU.EX2 R21, R193 ;  /* 0x000000c100157308 */ /* 0x000ea20000000800 */
        /* <DEDUP_REMOVED lines=8> */
[----:B------:R-:W-:-:S07]  /*72b0*/  FADD.FTZ R220, R219, R220 ;  /* 0x000000dcdbdc7221 */ /* 0x000fce0000010000 */
[----:B------:R-:W-:Y:S08]  /*72c0*/  MUFU.EX2 R170, R170 ;  /* 0x000000aa00aa7308 */ /* 0x000ff00000000800 */
[----:B------:R-:W-:Y:S08]  /*72d0*/  MUFU.EX2 R171, R171 ;  /* 0x000000ab00ab7308 */ /* 0x000ff00000000800 */
[----:B------:R-:W3:Y:S08]  /*72e0*/  MUFU.EX2 R172, R172 ;  /* 0x000000ac00ac7308 */ /* 0x000ef00000000800 */
[----:B------:R-:W-:Y:S01]  /*72f0*/  MUFU.EX2 R156, R156 ;  /* 0x0000009c009c7308 */ /* 0x000fe20000000800 */
[----:B------:R-:W-:Y:S01]  /*7300*/  FADD.FTZ R220, R13, R220 ;  /* 0x000000dc0ddc7221 */ /* 0x000fe20000010000 */
[----:B------:R-:W-:-:S05]  /*7310*/  IMAD.MOV.U32 R13, RZ, RZ, R9 ;  /* 0x000000ffff0d7224 */ /* 0x000fca00078e0009 */
[----:B------:R-:W-:Y:S01]  /*7320*/  R2UR UR7, R13 ;  /* 0x000000000d0772ca */ /* 0x000fe200000e0000 */
[----:B------:R-:W-:Y:S02]  /*7330*/  WARPGROUP.DEPBAR.LE gsb0, 0x0 ;  /* 0x00008000000079c5 */ /* 0x000fe40000010000 */
[----:B-----5:R-:W-:Y:S01]  /*7340*/  F2FP.BF16.F32.PACK_AB R152, R160, R158 ;  /* 0x0000009ea098723e */ /* 0x020fe200000010ff */
[----:B------:R-:W-:Y:S01]  /*7350*/  MUFU.EX2 R173, R173 ;  /* 0x000000ad00ad7308 */ /* 0x000fe20000000800 */
[----:B-1----:R-:W-:-:S07]  /*7360*/  F2FP.BF16.F32.PACK_AB R154, R165, R163 ;  /* 0x000000a3a59a723e */ /* 0x002fce00000010ff */
[----:B------:R-:W-:Y:S01]  /*7370*/  MUFU.EX2 R174, R174 ;  /* 0x000000ae00ae7308 */ /* 0x000fe20000000800 */
[----:B0-----:R-:W-:-:S07]  /*7380*/  F2FP.BF16.F32.PACK_AB R153, R20, R179 ;  /* 0x000000b31499723e */ /* 0x001fce00000010ff */
[----:B------:R-:W-:Y:S01]  /*7390*/  MUFU.EX2 R175, R175 ;  /* 0x000000af00af7308 */ /* 0x000fe20000000800 */
[----:B--2---:R-:W-:Y:S01]  /*73a0*/  F2FP.BF16.F32.PACK_AB R155, R21, R169 ;  /* 0x000000a9159b723e */ /* 0x004fe200000010ff */
        /* <DEDUP_REMOVED lines=31> */
[----:B------:R0:W-:Y:S01]  /*75a0*/  STL.128 [R1+0x410], R148 ;  /* 0x0004109401007387 */ /* 0x0001e20000100c00 */
[----:B------:R-:W-:Y:S08]  /*75b0*/  MUFU.EX2 R176, R176 ;  /* 0x000000b000b07308 */ /* 0x000ff00000000800 */
[----:B------:R-:W-:Y:S08]  /*75c0*/  MUFU.EX2 R215, R215 ;  /* 0x000000d700d77308 */ /* 0x000ff00000000800 */
[----:B------:R-:W-:Y:S01]  /*75d0*/  MUFU.EX2 R216, R216 ;  /* 0x000000d800d87308 */ /* 0x000fe20000000800 */
[----:B0-----:R-:W-:-:S07]  /*75e0*/  WARPGROUP.ARRIVE ;  /* 0x00000000000079c5 */ /* 0x001fce0000000000 */
[----:B------:R-:W-:Y:S01]  /*75f0*/  MUFU.EX2 R217, R217 ;  /* 0x000000d900d97308 */ /* 0x000fe20000000800 */
[----:B------:R-:W-:Y:S07]  /*7600*/  HGMMA.64x256x16.F32.BF16 R24, R152, gdesc[UR16].tnspB, R24, gsb0 ;  /* 0x43e0001098187df0 */ /* 0x000fee0008001818 */
[----:B------:R-:W-:Y:S01]  /*7610*/  MUFU.EX2 R218, R218 ;  /* 0x000000da00da7308 */ /* 0x000fe20000000800 */
[----:B------:R-:W-:Y:S01]  /*7620*/  FADD.FTZ R221, R221, R220 ;  /* 0x000000dcdddd7221 */ /* 0x000fe20000010000 */
[----:B------:R-:W2:Y:S01]  /*7630*/  @!P0 LDL R13, [R1+0x210] ;  /* 0x00021000010d8983 */ /* 0x000ea20000100800 */
[----:B------:R-:W-:-:S02]  /*7640*/  WARPGROUP.DEPBAR.LE gsb0, 0x0 ;  /* 0x00008000000079c5 */ /* 0x000fc40000010000 */
[----:B------:R-:W-:Y:S01]  /*7650*/  FADD.FTZ R152, R14, R177 ;  /* 0x000000b10e987221 */ /* 0x000fe20000010000 */
[----:B------:R-:W-:Y:S01]  /*7660*/  FFMA.FTZ R14, R190, R11, -R12 ;  /* 0x0000000bbe0e7223 */ /* 0x000fe2000001080c */
[----:B------:R-:W-:Y:S01]  /*7670*/  VIADD R12, R8, 0x200 ;  /* 0x00000200080c7836 */ /* 0x000fe20000000000 */
[----:B------:R-:W-:Y:S04]  /*7680*/  MUFU.EX2 R11, R192 ;  /* 0x000000c0000b7308 */ /* 0x000fe80000000800 */
[----:B------:R-:W-:-:S04]  /*7690*/  R2UR UR6, R12 ;  /* 0x000000000c0672ca */ /* 0x000fc800000e0000 */
[----:B------:R-:W0:Y:S08]  /*76a0*/  MUFU.EX2 R14, R14 ;  /* 0x0000000e000e7308 */ /* 0x000e300000000800 */
[----:B------:R-:W1:Y:S01]  /*76b0*/  MUFU.EX2 R12, R207 ;  /* 0x000000cf000c7308 */ /* 0x000e620000000800 */
[----:B------:R-:W-:Y:S01]  /*76c0*/  FADD.FTZ R152, R15, R152 ;  /* 0x000000980f987221 */ /* 0x000fe20000010000 */
[----:B---3--:R-:W-:-:S03]  /*76d0*/  F2FP.BF16.F32.PACK_AB R154, R172, R171 ;  /* 0x000000abac9a723e */ /* 0x008fc600000010ff */
[----:B------:R-:W-:Y:S01]  /*76e0*/  FADD.FTZ R167, R167, R152 ;  /* 0x00000098a7a77221 */ /* 0x000fe20000010000 */
[----:B------:R-:W-:Y:S02]  /*76f0*/  F2FP.BF16.F32.PACK_AB R152, R170, R183 ;  /* 0x000000b7aa98723e */ /* 0x000fe400000010ff */
[----:B0-----:R-:W-:Y:S01]  /*7700*/  F2FP.BF16.F32.PACK_AB R153, R14, R156 ;  /* 0x0000009c0e99723e */ /* 0x001fe200000010ff */
[----:B------:R-:W-:Y:S04]  /*7710*/  STL.128 [R1+0x220], R24 ;  /* 0x0002201801007387 */ /* 0x000fe80000100c00 */
[----:B------:R-:W-:Y:S01]  /*7720*/  STL.128 [R1+0x230], R28 ;  /* 0x0002301c01007387 */ /* 0x000fe20000100c00 */
[----:B-1----:R-:W-:-:S03]  /*7730*/  F2FP.BF16.F32.PACK_AB R155, R12, R11 ;  /* 0x0000000b0c9b723e */ /* 0x002fc600000010ff */
        /* <DEDUP_REMOVED lines=32> */
[----:B------:R-:W-:Y:S01]  /*7940*/  VIADD R8, R8, 0x280 ;  /* 0x0000028008087836 */ /* 0x000fe20000000000 */
[----:B------:R-:W-:-:S04]  /*7950*/  R2UR UR7, R9 ;  /* 0x00000000090772ca */ /* 0x000fc800000e0000 */
[----:B------:R-:W-:Y:S01]  /*7960*/  R2UR UR6, R8 ;  /* 0x00000000080672ca */ /* 0x000fe200000e0000 */
[----:B------:R-:W-:Y:S01]  /*7970*/  FADD.FTZ R222, R222, R221 ;  /* 0x000000dddede7221 */ /* 0x000fe20000010000 */
[----:B------:R-:W3:Y:S01]  /*7980*/  @!P0 LDL.64 R8, [R1+0x68] ;  /* 0x0000680001088983 */ /* 0x000ee20000100a00 */
[----:B------:R-:W-:Y:S02]  /*7990*/  FADD.FTZ R168, R168, R167 ;  /* 0x000000a7a8a87221 */ /* 0x000fe40000010000 */
[----:B------:R-:W-:Y:S02]  /*79a0*/  FADD.FTZ R222, R19, R222 ;  /* 0x000000de13de7221 */ /* 0x000fe40000010000 */
[----:B------:R-:W-:Y:S02]  /*79b0*/  FADD.FTZ R15, R181, R168 ;  /* 0x000000a8b50f7221 */ /* 0x000fe40000010000 */
[----:B------:R-:W-:Y:S02]  /*79c0*/  FADD.FTZ R222, R161, R222 ;  /* 0x000000dea1de7221 */ /* 0x000fe40000010000 */
[----:B------:R-:W-:-:S02]  /*79d0*/  FADD.FTZ R15, R184, R15 ;  /* 0x0000000fb80f7221 */ /* 0x000fc40000010000 */
[----:B------:R-:W-:Y:S01]  /*79e0*/  FADD.FTZ R168, R185, R222 ;  /* 0x000000deb9a87221 */ /* 0x000fe20000010000 */
[----:B------:R-:W-:Y:S02]  /*79f0*/  WARPGROUP.DEPBAR.LE gsb0, 0x0 ;  /* 0x00008000000079c5 */ /* 0x000fe40000010000 */
[----:B------:R-:W-:Y:S02]  /*7a00*/  F2FP.BF16.F32.PACK_AB R152, R174, R173 ;  /* 0x000000adae98723e */ /* 0x000fe400000010ff */
[----:B------:R-:W-:Y:S02]  /*7a10*/  F2FP.BF16.F32.PACK_AB R154, R176, R175 ;  /* 0x000000afb09a723e */ /* 0x000fe400000010ff */
[----:B------:R-:W-:Y:S02]  /*7a20*/  F2FP.BF16.F32.PACK_AB R153, R216, R215 ;  /* 0x000000d7d899723e */ /* 0x000fe400000010ff */
[----:B------:R-:W-:Y:S01]  /*7a30*/  F2FP.BF16.F32.PACK_AB R155, R218, R217 ;  /* 0x000000d9da9b723e */ /* 0x000fe200000010ff */
        /* <DEDUP_REMOVED lines=43> */
[----:B------:R-:W-:Y:S02]  /*7cf0*/  WARPGROUP.DEPBAR.LE gsb0, 0x0 ;  /* 0x00008000000079c5 */ /* 0x000fe40000010000 */
        /* <DEDUP_REMOVED lines=25> */
[----:B------:R0:W-:Y:S04]  /*7e90*/  STL.128 [R1+0x3b0], R124 ;  /* 0x0003b07c01007387 */ /* 0x0001e80000100c00 */
[----:B------:R-:W-:Y:S04]  /*7ea0*/  STL.128 [R1+0x3c0], R128 ;  /* 0x0003c08001007387 */ /* 0x000fe80000100c00 */
[----:B------:R-:W-:Y:S04]  /*7eb0*/  STL.128 [R1+0x3d0], R132 ;  /* 0x0003d08401007387 */ /* 0x000fe80000100c00 */
[----:B------:R-:W-:Y:S04]  /*7ec0*/  STL.128 [R1+0x3e0], R136 ;  /* 0x0003e08801007387 */ /* 0x000fe80000100c00 */
[----:B------:R-:W-:Y:S04]  /*7ed0*/  STL.128 [R1+0x3f0], R140 ;  /* 0x0003f08c01007387 */ /* 0x000fe80000100c00 */
[----:B------:R-:W-:Y:S04]  /*7ee0*/  STL.128 [R1+0x400], R144 ;  /* 0x0004009001007387 */ /* 0x000fe80000100c00 */
[----:B------:R1:W-:Y:S04]  /*7ef0*/  STL.128 [R1+0x410], R148 ;  /* 0x0004109401007387 */ /* 0x0003e80000100c00 */
[----:B------:R-:W4:Y:S04]  /*7f00*/  LDL R167, [R1+0x220] ;  /* 0x0002200001a77983 */ /* 0x000f280000100800 */
[----:B------:R-:W5:Y:S04]  /*7f10*/  LDL R161, [R1+0x224] ;  /* 0x0002240001a17983 */ /* 0x000f680000100800 */
[----:B------:R-:W5:Y:S04]  /*7f20*/  LDL R155, [R1+0x228] ;  /* 0x00022800019b7983 */ /* 0x000f680000100800 */
[----:B------:R-:W5:Y:S04]  /*7f30*/  LDL R153, [R1+0x22c] ;  /* 0x00022c0001997983 */ /* 0x000f680000100800 */
[----:B0-----:R-:W5:Y:S04]  /*7f40*/  LDL R125, [R1+0x230] ;  /* 0x00023000017d7983 */ /* 0x001f680000100800 */
        /* <DEDUP_REMOVED lines=59> */
[----:B-1----:R-:W5:Y:S04]  /*8300*/  LDL R150, [R1+0x320] ;  /* 0x0003200001967983 */ /* 0x002f680000100800 */
        /* <DEDUP_REMOVED lines=62> */
[----:B------:R-:W5:Y:S01]  /*86f0*/  LDL R26, [R1+0x41c] ;  /* 0x00041c00011a7983 */ /* 0x000f620000100800 */
        /* <DEDUP_REMOVED lines=16> */
[----:B---3--:R-:W-:Y:S02]  /*8800*/  @!P0 MOV R8, R8 ;  /* 0x0000000800088202 */ /* 0x008fe40000000f00 */
[----:B------:R-:W-:Y:S01]  /*8810*/  FADD.FTZ R174, R174, R173 ;  /* 0x000000adaeae7221 */ /* 0x000fe20000010000 */
[----:B------:R-:W-:Y:S02]  /*8820*/  FADD.FTZ R216, R216, R215 ;  /* 0x000000d7d8d87221 */ /* 0x000fe40000010000 */
[----:B--2---:R-:W-:Y:S02]  /*8830*/  @!P0 IMAD R13, R13, 0x8, R8 ;  /* 0x000000080d0d8824 */ /* 0x004fe400078e0208 */
[----:B------:R-:W-:Y:S01]  /*8840*/  FADD.FTZ R175, R175, R174 ;  /* 0x000000aeafaf7221 */ /* 0x000fe20000010000 */
[----:B------:R-:W-:Y:S01]  /*8850*/  FADD.FTZ R177, R217, R216 ;  /* 0x000000d8d9b17221 */ /* 0x000fe20000010000 */
[----:B------:R-:W-:Y:S02]  /*8860*/  STL [R1+0x88], RZ ;  /* 0x000088ff01007387 */ /* 0x000fe40000100800 */
[----:B------:R-:W-:Y:S01]  /*8870*/  FADD.FTZ R176, R176, R175 ;  /* 0x000000afb0b07221 */ /* 0x000fe20000010000 */
[----:B------:R-:W-:Y:S01]  /*8880*/  FADD.FTZ R177, R218, R177 ;  /* 0x000000b1dab17221 */ /* 0x000fe20000010000 */
[----:B------:R-:W-:Y:S01]  /*8890*/  STL [R1+0x88], R0 ;  /* 0x0000880001007387 */ /* 0x000fe20000100800 */
[----:B------:R-:W-:-:S03]  /*88a0*/  @!P0 PRMT R13, RZ, 0x654, R13 ;  /* 0x00000654ff0d8816 */ /* 0x000fc6000000000d */
[----:B------:R-:W-:Y:S04]  /*88b0*/  STL [R1+0x88], R0 ;  /* 0x0000880001007387 */ /* 0x000fe80000100800 */
[----:B------:R-:W-:Y:S04]  /*88c0*/  STL [R1+0x88], R0 ;  /* 0x0000880001007387 */ /* 0x000fe80000100800 */
[----:B------:R-:W-:Y:S04]  /*88d0*/  STL [R1+0x88], R0 ;  /* 0x0000880001007387 */ /* 0x000fe80000100800 */
[----:B------:R-:W-:Y:S04]  /*88e0*/  STL [R1+0x88], R0 ;  /* 0x0000880001007387 */ /* 0x000fe80000100800 */
[----:B------:R0:W-:Y:S04]  /*88f0*/  STL [R1+0x88], R0 ;  /* 0x0000880001007387 */ /* 0x0001e80000100800 */
[----:B------:R1:W-:Y:S04]  /*8900*/  STL [R1+0x434], R10 ;  /* 0x0004340a01007387 */ /* 0x0003e80000100800 */
[----:B------:R2:W-:Y:S04]  /*8910*/  STL.64 [R1+0x440], R176 ;  /* 0x000440b001007387 */ /* 0x0005e80000100a00 */
[----:B----4-:R2:W-:Y:S04]  /*8920*/  STL [R1+0x220], R167 ;  /* 0x000220a701007387 */ /* 0x0105e80000100800 */
[----:B-----5:R2:W-:Y:S04]  /*8930*/  STL [R1+0x224], R161 ;  /* 0x000224a101007387 */ /* 0x0205e80000100800 */
[----:B------:R2:W-:Y:S04]  /*8940*/  STL [R1+0x228], R155 ;  /* 0x0002289b01007387 */ /* 0x0005e80000100800 */
        /* <DEDUP_REMOVED lines=124> */
[----:B------:R2:W-:Y:S01]  /*9110*/  STL [R1+0x41c], R26 ;  /* 0x00041c1a01007387 */ /* 0x0005e20000100800 */
[----:B------:R2:W-:Y:S03]  /*9120*/  @!P0 SYNCS.ARRIVE.TRANS64.RED.A1T0 RZ, [R13+URZ], RZ ;  /* 0x000000ff0dff89a7 */ /* 0x0005e6000810043f */
[----:B0-----:R-:W3:Y:S01]  /*9130*/  LDL R0, [R1+0x70] ;  /* 0x0000700001007983 */ /* 0x001ee20000100800 */
[----:B------:R-:W-:Y:S01]  /*9140*/  ISETP.NE.AND P1, PT, R6, 0x1, PT ;  /* 0x000000010600780c */ /* 0x000fe20003f25270 */
[----:B------:R-:W-:-:S06]  /*9150*/  UIADD3 UR47, UR47, -0x2, URZ ;  /* 0xfffffffe2f2f7890 */ /* 0x000fcc000fffe03f */
[----:B-1----:R-:W-:Y:S02]  /*9160*/  IMAD.U32 R10, RZ, RZ, UR47 ;  /* 0x0000002fff0a7e24 */ /* 0x002fe4000f8e00ff */
[----:B---3--:R-:W-:-:S04]  /*9170*/  IMAD.SHL.U32 R0, R0, 0x80, RZ ;  /* 0x0000008000007824 */ /* 0x008fc800078e00ff */
[----:B------:R-:W-:-:S04]  /*9180*/  @P1 IMAD.HI.U32 R8, R0, R7, RZ ;  /* 0x0000000700081227 */ /* 0x000fc800078e00ff */
[----:B------:R-:W-:Y:S01]  /*9190*/  IMAD.MOV.U32 R6, RZ, RZ, R0 ;  /* 0x000000ffff067224 */ /* 0x000fe200078e0000 */
[----:B------:R-:W-:Y:S02]  /*91a0*/  @P1 SHF.R.U32.HI R6, RZ, R237, R8 ;  /* 0x000000edff061219 */ /* 0x000fe40000011608 */
[----:B------:R-:W-:-:S03]  /*91b0*/  ISETP.GE.AND P1, PT, R5, 0x1, PT ;  /* 0x000000010500780c */ /* 0x000fc60003f26270 */
[----:B------:R-:W-:-:S04]  /*91c0*/  VIADD R7, R6, UR46 ;  /* 0x0000002e06077c36 */ /* 0x000fc80008000000 */
[----:B------:R-:W-:-:S06]  /*91d0*/  IMAD.IADD R4, R7, 0x1, R4 ;  /* 0x0000000107047824 */ /* 0x000fcc00078e0204 */
[----:B--2---:R-:W-:Y:S05]  /*91e0*/  @!P1 BRA `(.L_x_11123) ;  /* 0x0000000000409947 */ /* 0x004fea0003800000 */
[C---:B------:R-:W-:Y:S01]  /*91f0*/  ISETP.GT.AND P1, PT, R7.reuse, RZ, PT ;  /* 0x000000ff0700720c */ /* 0x040fe20003f24270 */
[----:B------:R-:W-:Y:S01]  /*9200*/  BSSY B0, `(.L_x_11124) ;  /* 0x000000c000007945 */ /* 0x000fe20003800000 */
[----:B------:R-:W-:-:S11]  /*9210*/  VIADD R6, R7, 0xffffffff ;  /* 0xffffffff07067836 */ /* 0x000fd60000000000 */
[----:B------:R-:W-:Y:S05]  /*9220*/  @P1 BRA `(.L_x_11125) ;  /* 0x0000000000181947 */ /* 0x000fea0003800000 */
[----:B------:R-:W-:Y:S01]  /*9230*/  ISETP.NE.AND P1, PT, R5, 0x1, PT ;  /* 0x000000010500780c */ /* 0x000fe20003f25270 */
[----:B------:R-:W-:-:S12]  /*9240*/  IMAD.MOV R7, RZ, RZ, -R7 ;  /* 0x000000ffff077224 */ /* 0x000fd800078e0a07 */
[----:B------:R-:W-:-:S05]  /*9250*/  @P1 IMAD.HI.U32 R2, R7, R2, RZ ;  /* 0x0000000207021227 */ /* 0x000fca00078e00ff */
[----:B------:R-:W-:-:S04]  /*9260*/  @P1 SHF.R.U32.HI R7, RZ, R3, R2 ;  /* 0x00000003ff071219 */ /* 0x000fc80000011602 */
[----:B------:R-:W-:Y:S01]  /*9270*/  LOP3.LUT R6, RZ, R7, RZ, 0x33, !PT ;  /* 0x00000007ff067212 */ /* 0x000fe200078e33ff */
[----:B------:R-:W-:Y:S06]  /*9280*/  BRA `(.L_x_11126) ;  /* 0x00000000000c7947 */ /* 0x000fec0003800000 */
.L_x_11125:
[----:B------:R-:W-:-:S13]  /*9290*/  ISETP.NE.AND P1, PT, R5, 0x1, PT ;  /* 0x000000010500780c */ /* 0x000fda0003f25270 */
[----:B------:R-:W-:-:S05]  /*92a0*/  @P1 IMAD.HI.U32 R2, R6, R2, RZ ;  /* 0x0000000206021227 */ /* 0x000fca00078e00ff */
[----:B------:R-:W-:-:S07]  /*92b0*/  @P1 SHF.R.U32.HI R6, RZ, R3, R2 ;  /* 0x00000003ff061219 */ /* 0x000fce0000011602 */
.L_x_11126:
[----:B------:R-:W-:Y:S05]  /*92c0*/  BSYNC B0 ;  /* 0x0000000000007941 */ /* 0x000fea0003800000 */
.L_x_11124:
[----:B------:R-:W-:-:S05]  /*92d0*/  IMAD R5, R6, R5, R5 ;  /* 0x0000000506057224 */ /* 0x000fca00078e0205 */
[----:B------:R-:W-:-:S07]  /*92e0*/  VIMNMX R4, R4, R5, PT ;  /* 0x0000000504047248 */ /* 0x000fce0003fe0100 */
.L_x_11123:
[----:B------:R-:W-:Y:S01]  /*92f0*/  IMAD.HI R4, R4, 0x2aaaaaab, RZ ;  /* 0x2aaaaaab04047827 */ /* 0x000fe200078e02ff */
[----:B------:R-:W-:Y:S04]  /*9300*/  BSSY B2, `(.L_x_11127) ;  /* 0x0000012000027945 */ /* 0x000fe80003800000 */
[----:B------:R-:W-:-:S04]  /*9310*/  SHF.R.U32.HI R3, RZ, 0x1f, R4 ;  /* 0x0000001fff037819 */ /* 0x000fc80000011604 */
[----:B------:R-:W-:-:S04]  /*9320*/  LEA.HI.SX32 R3, R4, R3, 0x1c ;  /* 0x0000000304037211 */ /* 0x000fc800078fe2ff */
[----:B------:R-:W-:-:S04]  /*9330*/  VIMNMX R193, R3, UR43, !PT ;  /* 0x0000002b03c17c48 */ /* 0x000fc8000ffe0100 */
[----:B------:R-:W-:-:S13]  /*9340*/  ISETP.GE.AND P1, PT, R10, R193, PT ;  /* 0x000000c10a00720c */ /* 0x000fda0003f26270 */
[----:B------:R-:W-:Y:S05]  /*9350*/  @!P1 BRA `(.L_x_11128) ;  /* 0x0000000000309947 */ /* 0x000fea0003800000 */
[----:B------:R-:W-:Y:S01]  /*9360*/  BSSY B1, `(.L_x_11129) ;  /* 0x0000009000017945 */ /* 0x000fe20003800000 */
.L_x_11131:
[----:B------:R-:W-:Y:S01]  /*9370*/  BSSY B0, `(.L_x_11130) ;  /* 0x0000004000007945 */ /* 0x000fe20003800000 */
[----:B------:R-:W-:Y:S01]  /*9380*/  VIADD R0, R16, 0x170 ;  /* 0x0000017010007836 */ /* 0x000fe20000000000 */
[----:B------:R-:W-:-:S07]  /*9390*/  MOV R215, 0x93b0 ;  /* 0x000093b000d77802 */ /* 0x000fce0000000f00 */
[----:B------:R-:W-:Y:S05]  /*93a0*/  CALL.REL.NOINC `($_ZN7cutlass13device_kernelIN5flash11enable_sm90INS1_16FlashAttnFwdSm90INS1_25CollectiveMainloopFwdSm90ILi2EN4cute5tupleIJNS5_1CILi1EEES8_S8_EEENS6_IJNS7_ILi128EEENS7_ILi96EEENS7_ILi64EEEEEELi256ENS_10bfloat16_tEfNS_4arch4Sm90ELb0ELb1ELb0ELb0ELb0ELb0ELb1ELb1ELb0ELb1ELb0ELb0EEENS1_21CollectiveEpilogueFwdINS6_IJSA_NS7_ILi256EEESB_EEES9_SE_SG_Li256ELb0ELb1ELb0ELb0EEENS1_30DynamicPersistentTileSchedulerILi256ELi128ELb0ELb1ELb1EEEEEEEEEvNT_6ParamsE$_ZZN5flash25CollectiveMainloopFwdSm90ILi2EN4cute5tupleIJNS1_1CILi1EEES4_S4_EEENS2_IJNS3_ILi128EEENS3_ILi96EEENS3_ILi64EEEEEELi256EN7cutlass10bfloat16_tEfNSA_4arch4Sm90ELb0ELb1ELb0ELb0ELb0ELb0ELb1ELb1ELb0ELb1ELb0ELb0EE3mmaINS_16FlashAttnFwdSm90ISE_NS_21CollectiveEpilogueFwdINS2_IJS6_NS3_ILi256EEES7_EEES5_SB_SD_Li256ELb0ELb1ELb0ELb0EEENS_30DynamicPersistentTileSchedulerILi256ELi128ELb0ELb1ELb1EEEE13SharedStorageENS1_6TensorINS1_11ArrayEngineIfLm128EEENS1_6LayoutINS2_IJNS2_IJNS3_ILi2EEEST_NS3_ILi32EEEEEES4_S4_EEENS2_IJNS2_IJS4_ST_NS3_ILi4EEEEEENS3_ILi0EEESZ_EEEEEEENS_7SoftmaxILi2ELi0EEEEEbRKNSE_6ParamsENSA_25PipelineTmaAsyncNoClusterILi2ENSA_16PipelineTmaAsyncILi2EEEEES1B_RNSA_13PipelineStateILj2EEERT0_RT1_iRiRKNS_16SeqlenInfoQKNewKILb0ELb0EEENS2_IJiiiiEEERT_ENKUliT_T0_T1_E_clIZSF_ISO_S12_S14_EbS17_S1B_S1B_S1E_S1G_S1I_iS1J_S1N_S1O_S1Q_EUlRS1R_iE1_NS3_ILb0EEENS3_ILb1EEEEEDaiS1R_S1S_S1T_) ;  /* 0x000001fc00287944 */ /* 0x000fea0003c00000 */
[----:B------:R-:W-:Y:S05]  /*93b0*/  BSYNC B0 ;  /* 0x0000000000007941 */ /* 0x000fea0003800000 */
.L_x_11130:
[C---:B------:R-:W-:Y:S01]  /*93c0*/  ISETP.GT.AND P1, PT, R10.reuse, R193, PT ;  /* 0x000000c10a00720c */ /* 0x040fe20003f24270 */
[----:B------:R-:W-:-:S12]  /*93d0*/  VIADD R10, R10, 0xffffffff ;  /* 0xffffffff0a0a7836 */ /* 0x000fd80000000000 */
[----:B------:R-:W-:Y:S05]  /*93e0*/  @P1 BRA `(.L_x_11131) ;  /* 0xfffffffc00e01947 */ /* 0x000fea000383ffff */
[----:B------:R-:W-:Y:S05]  /*93f0*/  BSYNC B1 ;  /* 0x0000000000017941 */ /* 0x000fea0003800000 */
.L_x_11129:
[----:B------:R-:W2:Y:S02]  /*9400*/  LDL R0, [R1+0x70] ;  /* 0x0000700001007983 */ /* 0x000ea40000100800 */
[----:B--2---:R-:W-:-:S07]  /*9410*/  IMAD.SHL.U32 R0, R0, 0x80, RZ ;  /* 0x0000008000007824 */ /* 0x004fce00078e00ff */
.L_x_11128:
[----:B------:R-:W-:Y:S05]  /*9420*/  BSYNC B2 ;  /* 0x0000000000027941 */ /* 0x000fea0003800000 */
.L_x_11127:
[----:B------:R-:W0:Y:S01]  /*9430*/  LDC R2, c[0x0][0x448] ;  /* 0x00011200ff027b82 */ /* 0x000e220000000800 */
[----:B------:R-:W-:Y:S01]  /*9440*/  VIADD R0, R0, 0x7f ;  /* 0x0000007f00007836 */ /* 0x000fe20000000000 */
[----:B------:R-:W-:-:S06]  /*9450*/  ULDC UR4, c[0x0][0xad4] ;  /* 0x0002b50000047ab9 */ /* 0x000fcc0000000800 */
[----:B------:R-:W1:Y:S01]  /*9460*/  LDC R7, c[0x0][0xadc] ;  /* 0x0002b700ff077b82 */ /* 0x000e620000000800 */
[----:B0-----:R-:W-:-:S13]  /*9470*/  ISETP.NE.AND P1, PT, R2, 0x1, PT ;  /* 0x000000010200780c */ /* 0x001fda0003f25270 */
[----:B------:R-:W0:Y:S08]  /*9480*/  @P1 LDC R3, c[0x0][0x44c] ;  /* 0x00011300ff031b82 */ /* 0x000e300000000800 */
[----:B------:R-:W2:Y:S01]  /*9490*/  @P1 LDC R5, c[0x0][0x450] ;  /* 0x00011400ff051b82 */ /* 0x000ea20000000800 */
[----:B0-----:R-:W-:-:S05]  /*94a0*/  @P1 IMAD.HI.U32 R2, R0, R3, RZ ;  /* 0x0000000300021227 */ /* 0x001fca00078e00ff */
[----:B--2---:R-:W-:Y:S02]  /*94b0*/  @P1 SHF.R.U32.HI R0, RZ, R5, R2 ;  /* 0x00000005ff001219 */ /* 0x004fe40000011602 */
[----:B-1----:R-:W-:-:S03]  /*94c0*/  ISETP.GE.AND P1, PT, R7, 0x1, PT ;  /* 0x000000010700780c */ /* 0x002fc60003f26270 */
[----:B------:R-:W-:-:S04]  /*94d0*/  VIADD R0, R0, UR40 ;  /* 0x0000002800007c36 */ /* 0x000fc80008000000 */
[----:B------:R-:W-:-:S06]  /*94e0*/  VIADD R2, R0, -UR4 ;  /* 0x8000000400027c36 */ /* 0x000fcc0008000000 */
[----:B------:R-:W-:Y:S05]  /*94f0*/  @!P1 BRA `(.L_x_11132) ;  /* 0x0000000000449947 */ /* 0x000fea0003800000 */
        /* <DEDUP_REMOVED lines=10> */
.L_x_11134:
[----:B------:R-:W-:-:S13]  /*95a0*/  ISETP.NE.AND P1, PT, R7, 0x1, PT ;  /* 0x000000010700780c */ /* 0x000fda0003f25270 */
[----:B------:R-:W0:Y:S02]  /*95b0*/  @P1 LDC.64 R4, c[0x0][0xae0] ;  /* 0x0002b800ff041b82 */ /* 0x000e240000000a00 */
[----:B0-----:R-:W-:-:S05]  /*95c0*/  @P1 IMAD.HI.U32 R4, R0, R4, RZ ;  /* 0x0000000400041227 */ /* 0x001fca00078e00ff */
[----:B------:R-:W-:-:S07]  /*95d0*/  @P1 SHF.R.U32.HI R0, RZ, R5, R4 ;  /* 0x00000005ff001219 */ /* 0x000fce0000011604 */
.L_x_11135:
[----:B------:R-:W-:Y:S05]  /*95e0*/  BSYNC B0 ;  /* 0x0000000000007941 */ /* 0x000fea0003800000 */
.L_x_11133:
[----:B------:R-:W-:-:S05]  /*95f0*/  IMAD R3, R0, R7, RZ ;  /* 0x0000000700037224 */ /* 0x000fca00078e02ff */
[----:B------:R-:W-:-:S07]  /*9600*/  VIMNMX R2, R2, R3, !PT ;  /* 0x0000000302027248 */ /* 0x000fce0007fe0100 */
.L_x_11132:
[----:B------:R-:W-:-:S04]  /*9610*/  VIADD R2, R2, 0x5f ;  /* 0x0000005f02027836 */ /* 0x000fc80000000000 */
[----:B------:R-:W-:-:S05]  /*9620*/  IMAD.HI R2, R2, 0x2aaaaaab, RZ ;  /* 0x2aaaaaab02027827 */ /* 0x000fca00078e02ff */
[----:B------:R-:W-:-:S04]  /*9630*/  SHF.R.U32.HI R3, RZ, 0x1f, R2 ;  /* 0x0000001fff037819 */ /* 0x000fc80000011602 */
[----:B------:R-:W-:-:S04]  /*9640*/  LEA.HI.SX32 R2, R2, R3, 0x1c ;  /* 0x0000000302027211 */ /* 0x000fc800078fe2ff */
[----:B------:R-:W-:-:S04]  /*9650*/  VIMNMX R2, R2, UR43, !PT ;  /* 0x0000002b02027c48 */ /* 0x000fc8000ffe0100 */
[----:B------:R-:W-:-:S13]  /*9660*/  ISETP.GE.AND P1, PT, R10, R2, PT ;  /* 0x000000020a00720c */ /* 0x000fda0003f26270 */
[----:B------:R-:W-:Y:S05]  /*9670*/  @!P1 BRA `(.L_x_11136) ;  /* 0x0000009400e09947 */ /* 0x000fea0003800000 */
.L_x_11153:
[----:B0-----:R-:W2:Y:S04]  /*9680*/  LD.E R3, desc[UR48][R22.64+0x210] ;  /* 0x0002103016037980 */ /* 0x001ea8000c101900 */
[----:B-1----:R-:W3:Y:S01]  /*9690*/  LD.E R0, desc[UR48][R22.64+0x218] ;  /* 0x0002183016007980 */ /* 0x002ee2000c101900 */
[----:B--2---:R-:W-:-:S05]  /*96a0*/  VIADD R3, R3, 0x1 ;  /* 0x0000000103037836 */ /* 0x004fca0000000000 */
[----:B------:R-:W-:-:S13]  /*96b0*/  ISETP.NE.AND P2, PT, R3, 0x2, PT ;  /* 0x000000020300780c */ /* 0x000fda0003f45270 */
[----:B------:R0:W5:Y:S04]  /*96c0*/  @P2 LD.E R9, desc[UR48][R22.64+0x214] ;  /* 0x0002143016092980 */ /* 0x000168000c101900 */
[----:B------:R-:W2:Y:S01]  /*96d0*/  @!P2 LD.E R4, desc[UR48][R22.64+0x214] ;  /* 0x000214301604a980 */ /* 0x000ea2000c101900 */
[----:B---3--:R-:W-:-:S03]  /*96e0*/  VIADD R7, R0, 0x1 ;  /* 0x0000000100077836 */ /* 0x008fc60000000000 */
[----:B------:R1:W-:Y:S04]  /*96f0*/  ST.E desc[UR48][R22.64+0x210], R3 ;  /* 0x0002100316007985 */ /* 0x0003e8000c101930 */
[----:B------:R0:W-:Y:S04]  /*9700*/  ST.E desc[UR48][R22.64+0x218], R7 ;  /* 0x0002180716007985 */ /* 0x0001e8000c101930 */
[----:B------:R0:W-:Y:S01]  /*9710*/  @!P2 ST.E desc[UR48][R22.64+0x210], RZ ;  /* 0x000210ff1600a985 */ /* 0x0001e2000c101930 */
[----:B--2---:R-:W-:-:S05]  /*9720*/  @!P2 LOP3.LUT R9, R4, 0x1, RZ, 0x3c, !PT ;  /* 0x000000010409a812 */ /* 0x004fca00078e3cff */
[----:B------:R0:W-:Y:S04]  /*9730*/  @!P2 ST.E desc[UR48][R22.64+0x214], R9 ;  /* 0x000214091600a985 */ /* 0x0001e8000c101930 */
[----:B------:R-:W2:Y:S04]  /*9740*/  LDL.64 R72, [R1+0x188] ;  /* 0x0001880001487983 */ /* 0x000ea80000100a00 */
[----:B--2---:R-:W2:Y:S01]  /*9750*/  LD.E R0, desc[UR48][R72.64+0x1c] ;  /* 0x00001c3048007980 */ /* 0x004ea2000c101900 */
[----:B------:R-:W-:Y:S01]  /*9760*/  IMAD.MOV.U32 R5, RZ, RZ, R10 ;  /* 0x000000ffff057224 */ /* 0x000fe200078e000a */
[----:B------:R-:W-:Y:S05]  /*9770*/  YIELD ;  /* 0x0000000000007946 */ /* 0x000fea0003800000 */
[----:B------:R-:W-:Y:S01]  /*9780*/  BSSY B0, `(.L_x_11137) ;  /* 0x0000008000007945 */ /* 0x000fe20003800000 */
[----:B------:R-:W-:Y:S01]  /*9790*/  VIADD R10, R10, 0xffffffff ;  /* 0xffffffff0a0a7836 */ /* 0x000fe20000000000 */
[----:B------:R-:W-:Y:S01]  /*97a0*/  ISETP.GT.AND P1, PT, R5, R2, PT ;  /* 0x000000020500720c */ /* 0x000fe20003f24270 */
[----:B-1----:R-:W-:Y:S01]  /*97b0*/  @!P2 IMAD.MOV.U32 R3, RZ, RZ, RZ ;  /* 0x000000ffff03a224 */ /* 0x002fe200078e00ff */
[----:B--2---:R-:W-:-:S04]  /*97c0*/  LOP3.LUT R0, R0, 0x1, RZ, 0xfc, !PT ;  /* 0x0000000100007812 */ /* 0x004fc800078efcff */
[----:B------:R-:W-:-:S13]  /*97d0*/  ISETP.NE.AND P3, PT, R0, 0x3, PT ;  /* 0x000000030000780c */ /* 0x000fda0003f65270 */
[----:B0-----:R-:W-:Y:S05]  /*97e0*/  @!P3 BRA `(.L_x_11138) ;  /* 0x000000000004b947 */ /* 0x001fea0003800000 */
[----:B------:R-:W-:Y:S01]  /*97f0*/  BPT.TRAP 0x1 ;  /* 0x000000040000795c */ /* 0x000fe20000300000 */
.L_x_11138:
[----:B------:R-:W-:Y:S05]  /*9800*/  BSYNC B0 ;  /* 0x0000000000007941 */ /* 0x000fea0003800000 */
.L_x_11137:
[----:B------:R-:W2:Y:S01]  /*9810*/  LD.E.64 R4, desc[UR48][R72.64+0x8] ;  /* 0x0000083048047980 */ /* 0x000ea2000c101b00 */
[----:B-----5:R-:W-:Y:S02]  /*9820*/  SHF.L.U32 R8, R9, 0x1f, RZ ;  /* 0x0000001f09087819 */ /* 0x020fe400000006ff */
[----:B--2---:R-:W-:-:S05]  /*9830*/  MOV R4, R4 ;  /* 0x0000000400047202 */ /* 0x004fca0000000f00 */
[----:B------:R-:W-:-:S04]  /*9840*/  IMAD R3, R3, 0x8, R4 ;  /* 0x0000000803037824 */ /* 0x000fc800078e0204 */
[----:B------:R0:W1:Y:S01]  /*9850*/  SYNCS.PHASECHK.TRANS64.TRYWAIT P2, [R3+URZ], R8 ;  /* 0x00000008030075a7 */ /* 0x000062000804017f */
[----:B------:R-:W2:Y:S04]  /*9860*/  LD.E R4, desc[UR48][R72.64+0x1c] ;  /* 0x00001c3048047980 */ /* 0x000ea8000c101900 */
[----:B------:R0:W5:Y:S04]  /*9870*/  LD.E R0, desc[UR48][R22.64+0x210] ;  /* 0x0002103016007980 */ /* 0x000168000c101900 */
[----:B------:R0:W5:Y:S01]  /*9880*/  LD.E R6, desc[UR48][R22.64+0x214] ;  /* 0x0002143016067980 */ /* 0x000162000c101900 */
[----:B------:R-:W-:Y:S01]  /*9890*/  BSSY B0, `(.L_x_11139) ;  /* 0x0000005000007945 */ /* 0x000fe20003800000 */
[----:B--2---:R-:W-:-:S04]  /*98a0*/  LOP3.LUT R4, R4, 0x1, RZ, 0xfc, !PT ;  /* 0x0000000104047812 */ /* 0x004fc800078efcff */
[----:B------:R-:W-:-:S13]  /*98b0*/  ISETP.NE.AND P3, PT, R4, 0x3, PT ;  /* 0x000000030400780c */ /* 0x000fda0003f65270 */
[----:B01----:R-:W-:Y:S05]  /*98c0*/  @!P3 BRA `(.L_x_11140) ;  /* 0x000000000004b947 */ /* 0x003fea0003800000 */
[----:B------:R-:W-:Y:S01]  /*98d0*/  BPT.TRAP 0x1 ;  /* 0x000000040000795c */ /* 0x000fe20000300000 */
.L_x_11140:
[----:B------:R-:W-:Y:S05]  /*98e0*/  BSYNC B0 ;  /* 0x0000000000007941 */ /* 0x000fea0003800000 */
.L_x_11139:
[----:B------:R-:W-:Y:S04]  /*98f0*/  BSSY B0, `(.L_x_11141) ;  /* 0x0000008000007945 */ /* 0x000fe80003800000 */
[----:B------:R-:W-:Y:S05]  /*9900*/  @P2 BRA `(.L_x_11142) ;  /* 0x0000000000182947 */ /* 0x000fea0003800000 */
[----:B------:R-:W2:Y:S01]  /*9910*/  LD.E.64 R4, desc[UR48][R72.64+0x8] ;  /* 0x0000083048047980 */ /* 0x000ea2000c101b00 */
[----:B-----5:R-:W-:Y:S02]  /*9920*/  SHF.L.U32 R3, R6, 0x1f, RZ ;  /* 0x0000001f06037819 */ /* 0x020fe400000006ff */
[----:B--2---:R-:W-:-:S05]  /*9930*/  MOV R5, R4 ;  /* 0x0000000400057202 */ /* 0x004fca0000000f00 */
[----:B------:R-:W-:-:S04]  /*9940*/  IMAD R0, R0, 0x8, R5 ;  /* 0x0000000800007824 */ /* 0x000fc800078e0205 */
[----:B------:R-:W0:Y:S02]  /*9950*/  SYNCS.PHASECHK.TRANS64.TRYWAIT P2, [R0+URZ], R3 ;  /* 0x00000003000075a7 */ /* 0x000e24000804017f */
[----:B0-----:R-:W-:Y:S05]  /*9960*/  @!P2 BRA `(.L_x_11143) ;  /* 0x000001d40098a947 */ /* 0x001fea0003800000 */
.L_x_11142:
[----:B------:R-:W-:Y:S05]  /*9970*/  BSYNC B0 ;  /* 0x0000000000007941 */ /* 0x000fea0003800000 */
.L_x_11141:
[----:B------:R-:W2:Y:S04]  /*9980*/  LD.E R5, desc[UR48][R22.64+0x210] ;  /* 0x0002103016057980 */ /* 0x000ea8000c101900 */
[----:B------:R-:W2:Y:S01]  /*9990*/  LDL.64 R8, [R1+0xa0] ;  /* 0x0000a00001087983 */ /* 0x000ea20000100a00 */
[----:B------:R-:W-:Y:S05]  /*99a0*/  WARPSYNC.ALL ;  /* 0x0000000000007948 */ /* 0x000fea0003800000 */
[----:B------:R-:W3:Y:S04]  /*99b0*/  LDL.64 R20, [R1+0x98] ;  /* 0x0000980001147983 */ /* 0x000ee80000100a00 */
[----:B-----5:R-:W4:Y:S04]  /*99c0*/  LDL.64 R6, [R1+0x98] ;  /* 0x0000980001067983 */ /* 0x020f280000100a00 */
[----:B------:R-:W4:Y:S01]  /*99d0*/  LDL.64 R12, [R1+0x98] ;  /* 0x00009800010c7983 */ /* 0x000f220000100a00 */
[----:B--2---:R-:W-:-:S03]  /*99e0*/  IMAD R4, R5, 0x300, R8 ;  /* 0x0000030005047824 */ /* 0x004fc600078e0208 */
[----:B------:R-:W2:Y:S01]  /*99f0*/  LDL.64 R14, [R1+0x98] ;  /* 0x00009800010e7983 */ /* 0x000ea20000100a00 */
[----:B------:R-:W-:Y:S01]  /*9a00*/  IMAD.MOV.U32 R5, RZ, RZ, R9 ;  /* 0x000000ffff057224 */ /* 0x000fe200078e0009 */
[C---:B------:R-:W-:Y:S01]  /*9a10*/  R2UR UR6, R4.reuse ;  /* 0x00000000040672ca */ /* 0x040fe200000e0000 */
[----:B------:R-:W-:Y:S01]  /*9a20*/  WARPGROUP.ARRIVE ;  /* 0x00000000000079c5 */ /* 0x000fe20000000000 */
[----:B------:R-:W2:Y:S02]  /*9a30*/  LDL R11, [R1+0x54] ;  /* 0x00005400010b7983 */ /* 0x000ea40000100800 */
[----:B------:R-:W-:Y:S01]  /*9a40*/  R2UR UR7, R5 ;  /* 0x00000000050772ca */ /* 0x000fe200000e0000 */
[----:B------:R-:W-:Y:S02]  /*9a50*/  VIADD R8, R4, 0x2 ;  /* 0x0000000204087836 */ /* 0x000fe40000000000 */
[----:B0-----:R-:W-:Y:S01]  /*9a60*/  IMAD.MOV.U32 R0, RZ, RZ, 0x1 ;  /* 0x00000001ff007424 */ /* 0x001fe200078e00ff */
[----:B------:R0:W-:Y:S04]  /*9a70*/  STL [R1+0x80], RZ ;  /* 0x000080ff01007387 */ /* 0x0001e80000100800 */
[----:B------:R0:W-:Y:S04]  /*9a80*/  STL [R1+0x80], R0 ;  /* 0x0000800001007387 */ /* 0x0001e80000100800 */
[----:B------:R0:W-:Y:S04]  /*9a90*/  STL [R1+0x80], R0 ;  /* 0x0000800001007387 */ /* 0x0001e80000100800 */
[----:B------:R0:W-:Y:S04]  /*9aa0*/  STL [R1+0x80], R0 ;  /* 0x0000800001007387 */ /* 0x0001e80000100800 */
[----:B------:R0:W-:Y:S01]  /*9ab0*/  STL [R1+0x80], R0 ;  /* 0x0000800001007387 */ /* 0x0001e20000100800 */
[----:B---3--:R-:W-:-:S02]  /*9ac0*/  R2UR UR4, R20 ;  /* 0x00000000140472ca */ /* 0x008fc400000e0000 */
[----:B------:R-:W-:-:S13]  /*9ad0*/  R2UR UR5, R21 ;  /* 0x00000000150572ca */ /* 0x000fda00000e0000 */
[----:B------:R-:W-:Y:S01]  /*9ae0*/  HGMMA.64x96x16.F32.BF16 R24, gdesc[UR4], RZ, !UPT, gsb0 ;  /* 0x01600000041879f0 */ /* 0x000fe2000c0018ff */
[----:B----4-:R-:W-:Y:S01]  /*9af0*/  VIADD R6, R6, 0x2 ;  /* 0x0000000206067836 */ /* 0x010fe20000000000 */
[----:B------:R-:W-:Y:S02]  /*9b00*/  R2UR UR6, R8 ;  /* 0x00000000080672ca */ /* 0x000fe400000e0000 */
[----:B------:R-:W-:Y:S02]  /*9b10*/  R2UR UR7, R9 ;  /* 0x00000000090772ca */ /* 0x000fe400000e0000 */
[----:B------:R-:W-:Y:S02]  /*9b20*/  R2UR UR4, R6 ;  /* 0x00000000060472ca */ /* 0x000fe400000e0000 */
[----:B------:R-:W-:Y:S01]  /*9b30*/  R2UR UR5, R7 ;  /* 0x00000000070572ca */ /* 0x000fe200000e0000 */
[----:B------:R-:W-:Y:S02]  /*9b40*/  VIADD R12, R12, 0x4 ;  /* 0x000000040c0c7836 */ /* 0x000fe40000000000 */
[----:B------:R-:W-:-:S02]  /*9b50*/  VIADD R6, R4, 0x4 ;  /* 0x0000000404067836 */ /* 0x000fc40000000000 */
[----:B------:R-:W-:Y:S01]  /*9b60*/  IMAD.MOV.U32 R7, RZ, RZ, R9 ;  /* 0x000000ffff077224 */ /* 0x000fe200078e0009 */
[----:B------:R-:W-:Y:S02]  /*9b70*/  WARPGROUP.DEPBAR.LE gsb0, 0x0 ;  /* 0x00008000000079c5 */ /* 0x000fe40000010000 */
[----:B------:R0:W5:Y:S04]  /*9b80*/  LD.E R3, desc[UR48][R22.64+0x210] ;  /* 0x0002103016037980 */ /* 0x000168000c101900 */
[----:B------:R0:W5:Y:S01]  /*9b90*/  LD.E R5, desc[UR48][R22.64+0x214] ;  /* 0x0002143016057980 */ /* 0x000162000c101900 */
[----:B------:R-:W-:-:S06]  /*9ba0*/  WARPGROUP.ARRIVE ;  /* 0x00000000000079c5 */ /* 0x000fcc0000000000 */
[----:B------:R-:W-:Y:S01]  /*9bb0*/  HGMMA.64x96x16.F32.BF16 R24, gdesc[UR4], R24, gsb0 ;  /* 0x01600000041879f0 */ /* 0x000fe20008001818 */
[----:B------:R-:W-:Y:S02]  /*9bc0*/  R2UR UR6, R6 ;  /* 0x00000000060672ca */ /* 0x000fe400000e0000 */
[----:B------:R-:W-:Y:S02]  /*9bd0*/  R2UR UR7, R7 ;  /* 0x00000000070772ca */ /* 0x000fe400000e0000 */
[----:B------:R-:W-:Y:S02]  /*9be0*/  R2UR UR4, R12 ;  /* 0x000000000c0472ca */ /* 0x000fe400000e0000 */
[----:B------:R-:W-:Y:S01]  /*9bf0*/  R2UR UR5, R13 ;  /* 0x000000000d0572ca */ /* 0x000fe200000e0000 */
[----:B------:R-:W-:Y:S02]  /*9c00*/  VIADD R6, R4, 0x6 ;  /* 0x0000000604067836 */ /* 0x000fe40000000000 */
[----:B--2---:R-:W-:-:S02]  /*9c10*/  VIADD R14, R14, 0x6 ;  /* 0x000000060e0e7836 */ /* 0x004fc40000000000 */
[----:B------:R-:W-:Y:S01]  /*9c20*/  IMAD.MOV.U32 R7, RZ, RZ, R9 ;  /* 0x000000ffff077224 */ /* 0x000fe200078e0009 */
[----:B------:R-:W-:Y:S02]  /*9c30*/  WARPGROUP.DEPBAR.LE gsb0, 0x0 ;  /* 0x00008000000079c5 */ /* 0x000fe40000010000 */
[----:B------:R-:W-:-:S06]  /*9c40*/  WARPGROUP.ARRIVE ;  /* 0x00000000000079c5 */ /* 0x000fcc0000000000 */
[----:B------:R-:W-:Y:S01]  /*9c50*/  HGMMA.64x96x16.F32.BF16 R24, gdesc[UR4], R24, gsb0 ;  /* 0x01600000041879f0 */ /* 0x000fe20008001818 */
[----:B------:R-:W-:Y:S02]  /*9c60*/  R2UR UR6, R6 ;  /* 0x00000000060672ca */ /* 0x000fe400000e0000 */
[----:B------:R-:W-:Y:S02]  /*9c70*/  R2UR UR7, R7 ;  /* 0x00000000070772ca */ /* 0x000fe400000e0000 */
[----:B------:R-:W-:Y:S02]  /*9c80*/  R2UR UR4, R14 ;  /* 0x000000000e0472ca */ /* 0x000fe400000e0000 */
[----:B------:R-:W-:Y:S02]  /*9c90*/  R2UR UR5, R15 ;  /* 0x000000000f0572ca */ /* 0x000fe400000e0000 */
[----:B------:R-:W-:-:S04]  /*9ca0*/  LOP3.LUT R11, R11, 0x1, RZ, 0xfc, !PT ;  /* 0x000000010b0b7812 */ /* 0x000fc800078efcff */
[----:B------:R-:W-:Y:S01]  /*9cb0*/  ISETP.NE.AND P3, PT, R11, 0x3, PT ;  /* 0x000000030b00780c */ /* 0x000fe20003f65270 */
[----:B------:R-:W-:Y:S02]  /*9cc0*/  WARPGROUP.DEPBAR.LE gsb0, 0x0 ;  /* 0x00008000000079c5 */ /* 0x000fe40000010000 */
[----:B------:R-:W-:-:S06]  /*9cd0*/  WARPGROUP.ARRIVE ;  /* 0x00000000000079c5 */ /* 0x000fcc0000000000 */
[----:B------:R-:W-:Y:S01]  /*9ce0*/  HGMMA.64x96x16.F32.BF16 R24, gdesc[UR4], R24, gsb0 ;  /* 0x01600000041879f0 */ /* 0x000fe20008001818 */
[----:B------:R-:W-:Y:S02]  /*9cf0*/  BSSY B0, `(.L_x_11144) ;  /* 0x0000004000007945 */ /* 0x000fe40003800000 */
[----:B------:R-:W-:Y:S02]  /*9d00*/  WARPGROUP.DEPBAR.LE gsb0, 0x0 ;  /* 0x00008000000079c5 */ /* 0x000fe40000010000 */
[----:B0-----:R-:W-:Y:S05]  /*9d10*/  @!P3 BRA `(.L_x_11145) ;  /* 0x000000000004b947 */ /* 0x001fea0003800000 */
[----:B------:R-:W-:Y:S01]  /*9d20*/  BPT.TRAP 0x1 ;  /* 0x000000040000795c */ /* 0x000fe20000300000 */
.L_x_11145:
[----:B------:R-:W-:Y:S05]  /*9d30*/  BSYNC B0 ;  /* 0x0000000000007941 */ /* 0x000fea0003800000 */
.L_x_11144:
[----:B------:R-:W2:Y:S01]  /*9d40*/  LDL.64 R6, [R1+0x40] ;  /* 0x0000400001067983 */ /* 0x000ea20000100a00 */
[----:B-----5:R-:W-:Y:S02]  /*9d50*/  SHF.L.U32 R8, R5, 0x1f, RZ ;  /* 0x0000001f05087819 */ /* 0x020fe400000006ff */
[----:B--2---:R-:W-:-:S05]  /*9d60*/  MOV R6, R6 ;  /* 0x0000000600067202 */ /* 0x004fca0000000f00 */
[----:B------:R-:W-:-:S04]  /*9d70*/  IMAD R3, R3, 0x8, R6 ;  /* 0x0000000803037824 */ /* 0x000fc800078e0206 */
[----:B------:R0:W1:Y:S01]  /*9d80*/  SYNCS.PHASECHK.TRANS64.TRYWAIT P2, [R3+URZ], R8 ;  /* 0x00000008030075a7 */ /* 0x000062000804017f */
[----:B------:R0:W5:Y:S04]  /*9d90*/  LD.E R4, desc[UR48][R22.64+0x210] ;  /* 0x0002103016047980 */ /* 0x000168000c101900 */
[----:B------:R0:W5:Y:S01]  /*9da0*/  LD.E R5, desc[UR48][R22.64+0x214] ;  /* 0x0002143016057980 */ /* 0x000162000c101900 */
[----:B------:R-:W-:Y:S04]  /*9db0*/  BSSY B0, `(.L_x_11146) ;  /* 0x0000003000007945 */ /* 0x000fe80003800000 */
[----:B------:R-:W-:Y:S05]  /*9dc0*/  @!P3 BRA `(.L_x_11147) ;  /* 0x000000000004b947 */ /* 0x000fea0003800000 */
[----:B------:R-:W-:Y:S01]  /*9dd0*/  BPT.TRAP 0x1 ;  /* 0x000000040000795c */ /* 0x000fe20000300000 */
.L_x_11147:
[----:B------:R-:W-:Y:S05]  /*9de0*/  BSYNC B0 ;  /* 0x0000000000007941 */ /* 0x000fea0003800000 */
.L_x_11146:
[----:B------:R-:W-:Y:S04]  /*9df0*/  BSSY B0, `(.L_x_11148) ;  /* 0x0000006000007945 */ /* 0x000fe80003800000 */
[----:B-1----:R-:W-:Y:S05]  /*9e00*/  @P2 BRA `(.L_x_11149) ;  /* 0x0000000000102947 */ /* 0x002fea0003800000 */
[----:B-----5:R-:W-:Y:S01]  /*9e10*/  IMAD R4, R4, 0x8, R6 ;  /* 0x0000000804047824 */ /* 0x020fe200078e0206 */
[----:B------:R-:W-:-:S04]  /*9e20*/  SHF.L.U32 R5, R5, 0x1f, RZ ;  /* 0x0000001f05057819 */ /* 0x000fc800000006ff */
[----:B------:R-:W1:Y:S02]  /*9e30*/  SYNCS.PHASECHK.TRANS64.TRYWAIT P2, [R4+URZ], R5 ;  /* 0x00000005040075a7 */ /* 0x000e64000804017f */
[----:B-1----:R-:W-:Y:S05]  /*9e40*/  @!P2 BRA `(.L_x_11150) ;  /* 0x000001d00074a947 */ /* 0x002fea0003800000 */
.L_x_11149:
[----:B------:R-:W-:Y:S05]  /*9e50*/  BSYNC B0 ;  /* 0x0000000000007941 */ /* 0x000fea0003800000 */
.L_x_11148:
[----:B------:R-:W2:Y:S04]  /*9e60*/  LD.E R11, desc[UR48][R22.64+0x210] ;  /* 0x00021030160b7980 */ /* 0x000ea8000c101900 */
[----:B-1---5:R-:W2:Y:S04]  /*9e70*/  LDL.64 R4, [R1+0x118] ;  /* 0x0001180001047983 */ /* 0x022ea80000100a00 */
[----:B0-----:R-:W3:Y:S04]  /*9e80*/  LDL R3, [R1+0x90] ;  /* 0x0000900001037983 */ /* 0x001ee80000100800 */
[----:B------:R-:W4:Y:S04]  /*9e90*/  LDL.64 R6, [R1+0x110] ;  /* 0x0001100001067983 */ /* 0x000f280000100a00 */
[----:B------:R-:W4:Y:S04]  /*9ea0*/  LDL.64 R8, [R1+0x110] ;  /* 0x0001100001087983 */ /* 0x000f280000100a00 */
[----:B------:R-:W4:Y:S04]  /*9eb0*/  LDL.64 R12, [R1+0x110] ;  /* 0x00011000010c7983 */ /* 0x000f280000100a00 */
[----:B------:R-:W4:Y:S01]  /*9ec0*/  LDL.64 R14, [R1+0x110] ;  /* 0x00011000010e7983 */ /* 0x000f220000100a00 */
[----:B------:R-:W-:Y:S05]  /*9ed0*/  WARPSYNC.ALL ;  /* 0x0000000000007948 */ /* 0x000fea0003800000 */
[----:B------:R-:W-:Y:S01]  /*9ee0*/  WARPGROUP.ARRIVE ;  /* 0x00000000000079c5 */ /* 0x000fe20000000000 */
[----:B------:R-:W4:Y:S01]  /*9ef0*/  LDL.64 R20, [R1+0x110] ;  /* 0x0001100001147983 */ /* 0x000f220000100a00 */
[----:B--2---:R-:W-:Y:S01]  /*9f00*/  IMAD R4, R11, 0xc00, R4 ;  /* 0x00000c000b047824 */ /* 0x004fe200078e0204 */
[----:B------:R-:W-:-:S02]  /*9f10*/  R2UR UR7, R5 ;  /* 0x00000000050772ca */ /* 0x000fc400000e0000 */
[----:B---3--:R-:W-:Y:S02]  /*9f20*/  ISETP.NE.U32.AND P2, PT, R3, RZ, PT ;  /* 0x000000ff0300720c */ /* 0x008fe40003f45070 */
[----:B------:R-:W-:Y:S02]  /*9f30*/  R2UR UR6, R4 ;  /* 0x00000000040672ca */ /* 0x000fe400000e0000 */
[----:B----4-:R-:W-:Y:S02]  /*9f40*/  R2UR UR4, R6 ;  /* 0x00000000060472ca */ /* 0x010fe400000e0000 */
[----:B------:R-:W-:-:S07]  /*9f50*/  R2UR UR5, R7 ;  /* 0x00000000070572ca */ /* 0x000fce00000e0000 */
[----:B------:R-:W-:-:S06]  /*9f60*/  VOTEU.ANY UP0, P2 ;  /* 0x00000000003f7886 */ /* 0x000fcc0001000100 */
[----:B------:R-:W-:Y:S01]  /*9f70*/  HGMMA.64x96x16.F32.BF16 R24, gdesc[UR4], R24, UP0, gsb0 ;  /* 0x01600000041879f0 */ /* 0x000fe2000b801818 */
[----:B------:R-:W-:Y:S02]  /*9f80*/  VIADD R8, R8, 0x2 ;  /* 0x0000000208087836 */ /* 0x000fe40000000000 */
        /* <DEDUP_REMOVED lines=126> */
[----:B------:R-:W-:Y:S01]  /*a770*/  R2UR UR5, R21 ;  /* 0x00000000150572ca */ /* 0x000fe200000e0000 */
[----:B--2---:R-:W-:Y:S01]  /*a780*/  VIADD R8, R8, 0xc02 ;  /* 0x00000c0208087836 */ /* 0x004fe20000000000 */
[----:B------:R-:W-:Y:S02]  /*a790*/  WARPGROUP.DEPBAR.LE gsb0, 0x0 ;  /* 0x00008000000079c5 */ /* 0x000fe40000010000 */
[----:B------:R-:W-:-:S09]  /*a7a0*/  WARPGROUP.ARRIVE ;  /* 0x00000000000079c5 */ /* 0x000fd20000000000 */
[----:B------:R-:W-:Y:S01]  /*a7b0*/  HGMMA.64x96x16.F32.BF16 R24, gdesc[UR4], R24, gsb0 ;  /* 0x01600000041879f0 */ /* 0x000fe20008001818 */
[----:B------:R-:W-:Y:S02]  /*a7c0*/  VIADD R6, R4, 0x902 ;  /* 0x0000090204067836 */ /* 0x000fe40000000000 */
[----:B------:R-:W-:Y:S01]  /*a7d0*/  IMAD.MOV.U32 R7, RZ, RZ, R5 ;  /* 0x000000ffff077224 */ /* 0x000fe200078e0005 */
[----:B------:R-:W-:Y:S02]  /*a7e0*/  R2UR UR4, R8 ;  /* 0x00000000080472ca */ /* 0x000fe400000e0000 */
[----:B------:R-:W-:Y:S02]  /*a7f0*/  R2UR UR6, R6 ;  /* 0x00000000060672ca */ /* 0x000fe400000e0000 */
[----:B------:R-:W-:Y:S02]  /*a800*/  R2UR UR7, R7 ;  /* 0x00000000070772ca */ /* 0x000fe400000e0000 */
[----:B------:R-:W-:Y:S01]  /*a810*/  R2UR UR5, R9 ;  /* 0x00000000090572ca */ /* 0x000fe200000e0000 */
[----:B---3--:R-:W-:-:S02]  /*a820*/  VIADD R12, R12, 0xc04 ;  /* 0x00000c040c0c7836 */ /* 0x008fc40000000000 */
[----:B------:R-:W-:Y:S01]  /*a830*/  VIADD R6, R4, 0x904 ;  /* 0x0000090404067836 */ /* 0x000fe20000000000 */
[----:B------:R-:W-:Y:S02]  /*a840*/  WARPGROUP.DEPBAR.LE gsb0, 0x0 ;  /* 0x00008000000079c5 */ /* 0x000fe40000010000 */
[----:B------:R-:W-:-:S07]  /*a850*/  WARPGROUP.ARRIVE ;  /* 0x00000000000079c5 */ /* 0x000fce0000000000 */
[----:B------:R-:W-:Y:S01]  /*a860*/  HGMMA.64x96x16.F32.BF16 R24, gdesc[UR4], R24, gsb0 ;  /* 0x01600000041879f0 */ /* 0x000fe20008001818 */
[----:B------:R-:W-:Y:S01]  /*a870*/  IMAD.MOV.U32 R7, RZ, RZ, R5 ;  /* 0x000000ffff077224 */ /* 0x000fe200078e0005 */
[----:B------:R-:W-:Y:S02]  /*a880*/  R2UR UR6, R6 ;  /* 0x00000000060672ca */ /* 0x000fe400000e0000 */
[----:B------:R-:W-:Y:S02]  /*a890*/  R2UR UR4, R12 ;  /* 0x000000000c0472ca */ /* 0x000fe400000e0000 */
[----:B------:R-:W-:Y:S02]  /*a8a0*/  R2UR UR7, R7 ;  /* 0x00000000070772ca */ /* 0x000fe400000e0000 */
[----:B------:R-:W-:Y:S01]  /*a8b0*/  R2UR UR5, R13 ;  /* 0x000000000d0572ca */ /* 0x000fe200000e0000 */
[----:B----4-:R-:W-:Y:S02]  /*a8c0*/  VIADD R14, R14, 0xc06 ;  /* 0x00000c060e0e7836 */ /* 0x010fe40000000000 */
        /* <DEDUP_REMOVED lines=29> */
[----:B------:R-:W2:Y:S04]  /*aaa0*/  @!P0 LD.E.64 R72, desc[UR48][R72.64+0x30] ;  /* 0x0000303048488980 */ /* 0x000ea8000c101b00 */
[----:B------:R-:W3:Y:S01]  /*aab0*/  @!P0 LD.E R3, desc[UR48][R22.64+0x210] ;  /* 0x0002103016038980 */ /* 0x000ee2000c101900 */
[----:B--2---:R-:W-:-:S05]  /*aac0*/  @!P0 MOV R4, R72 ;  /* 0x0000004800048202 */ /* 0x004fca0000000f00 */
[----:B---3--:R-:W-:-:S05]  /*aad0*/  @!P0 IMAD R3, R3, 0x8, R4 ;  /* 0x0000000803038824 */ /* 0x008fca00078e0204 */
[----:B------:R-:W-:-:S04]  /*aae0*/  @!P0 PRMT R3, RZ, 0x654, R3 ;  /* 0x00000654ff038816 */ /* 0x000fc80000000003 */
[----:B------:R1:W-:Y:S01]  /*aaf0*/  @!P0 SYNCS.ARRIVE.TRANS64.RED.A1T0 RZ, [R3+URZ], RZ ;  /* 0x000000ff03ff89a7 */ /* 0x0003e2000810043f */
[----:B------:R-:W2:Y:S04]  /*ab00*/  LDL.64 R74, [R1+0x430] ;  /* 0x00043000014a7983 */ /* 0x000ea80000100a00 */
[----:B------:R-:W3:Y:S04]  /*ab10*/  LDL R72, [R1+0x450] ;  /* 0x0004500001487983 */ /* 0x000ee80000100800 */
[----:B------:R-:W4:Y:S01]  /*ab20*/  LDL.64 R14, [R1+0x440] ;  /* 0x00044000010e7983 */ /* 0x000f220000100a00 */
[----:B--2---:R-:W-:-:S04]  /*ab30*/  FMNMX.FTZ R4, R24, R74, !PT ;  /* 0x0000004a18047209 */ /* 0x004fc80007810000 */
        /* <DEDUP_REMOVED lines=50> */
[----:B-1----:R-:W-:-:S03]  /*ae60*/  FMNMX.FTZ R6, R7, R8, !PT ;  /* 0x0000000807067209 */ /* 0x002fc60007810000 */
[----:B------:R-:W-:Y:S04]  /*ae70*/  STL.64 [R1+0x430], R4 ;  /* 0x0004300401007387 */ /* 0x000fe80000100a00 */
[----:B------:R-:W2:Y:S04]  /*ae80*/  LDL R7, [R1+0x434] ;  /* 0x0004340001077983 */ /* 0x000ea80000100800 */
[----:B------:R-:W-:Y:S04]  /*ae90*/  STL [R1+0x430], R6 ;  /* 0x0004300601007387 */ /* 0x000fe80000100800 */
[----:B------:R-:W3:Y:S04]  /*aea0*/  LDL R77, [R1+0x430] ;  /* 0x00043000014d7983 */ /* 0x000ee80000100800 */
[----:B--2---:R-:W1:Y:S01]  /*aeb0*/  SHFL.BFLY PT, R4, R7, 0x2, 0x1f ;  /* 0x0c401f0007047f89 */ /* 0x004e6200000e0000 */
[----:B---3--:R-:W-:Y:S01]  /*aec0*/  FADD.FTZ R3, R74, -R77 ;  /* 0x8000004d4a037221 */ /* 0x008fe20000010000 */
[----:B------:R-:W-:-:S04]  /*aed0*/  FMUL.FTZ R77, R72, R77 ;  /* 0x0000004d484d7220 */ /* 0x000fc80000410000 */
[----:B------:R-:W-:Y:S01]  /*aee0*/  FFMA.FTZ R152, R24, R72, -R77 ;  /* 0x0000004818987223 */ /* 0x000fe2000001084d */
[----:B-1----:R-:W-:-:S05]  /*aef0*/  FMNMX.FTZ R5, R4, R7, !PT ;  /* 0x0000000704057209 */ /* 0x002fca0007810000 */
[----:B------:R-:W1:Y:S01]  /*af00*/  SHFL.BFLY PT, R24, R5, 0x1, 0x1f ;  /* 0x0c201f0005187f89 */ /* 0x000e6200000e0000 */
[-C--:B------:R-:W-:Y:S01]  /*af10*/  FMUL.FTZ R73, R3, R72.reuse ;  /* 0x0000004803497220 */ /* 0x080fe20000410000 */
[-CC-:B------:R-:W-:Y:S01]  /*af20*/  FFMA.FTZ R3, R25, R72.reuse, -R77.reuse ;  /* 0x0000004819037223 */ /* 0x180fe2000001084d */
[-CC-:B------:R-:W-:Y:S01]  /*af30*/  FFMA.FTZ R12, R44, R72.reuse, -R77.reuse ;  /* 0x000000482c0c7223 */ /* 0x180fe2000001084d */
[----:B------:R-:W-:Y:S01]  /*af40*/  MUFU.EX2 R152, R152 ;  /* 0x0000009800987308 */ /* 0x000fe20000000800 */
[----:B------:R-:W-:Y:S01]  /*af50*/  FFMA.FTZ R154, R28, R72, -R77 ;  /* 0x000000481c9a7223 */ /* 0x000fe2000001084d */
[----:B-1----:R-:W-:-:S05]  /*af60*/  FMNMX.FTZ R24, R5, R24, !PT ;  /* 0x0000001805187209 */ /* 0x002fca0007810000 */
[----:B------:R-:W-:Y:S01]  /*af70*/  FADD.FTZ R75, R75, -R24 ;  /* 0x800000184b4b7221 */ /* 0x000fe20000010000 */
[----:B------:R-:W-:-:S03]  /*af80*/  FMUL.FTZ R25, R24, R72 ;  /* 0x0000004818197220 */ /* 0x000fc60000410000 */
[----:B------:R-:W-:Y:S01]  /*af90*/  FMUL.FTZ R44, R72, R75 ;  /* 0x0000004b482c7220 */ /* 0x000fe20000410000 */
[-CC-:B------:R-:W-:Y:S01]  /*afa0*/  FFMA.FTZ R153, R26, R72.reuse, -R25.reuse ;  /* 0x000000481a997223 */ /* 0x180fe20000010819 */
[-CC-:B------:R-:W-:Y:S01]  /*afb0*/  FFMA.FTZ R186, R27, R72.reuse, -R25.reuse ;  /* 0x000000481bba7223 */ /* 0x180fe20000010819 */
[----:B------:R-:W-:Y:S01]  /*afc0*/  MUFU.EX2 R73, R73 ;  /* 0x0000004900497308 */ /* 0x000fe20000000800 */
[----:B------:R-:W-:-:S07]  /*afd0*/  FFMA.FTZ R185, R30, R72, -R25 ;  /* 0x000000481eb97223 */ /* 0x000fce0000010819 */
[----:B------:R-:W-:Y:S01]  /*afe0*/  MUFU.EX2 R44, R44 ;  /* 0x0000002c002c7308 */ /* 0x000fe20000000800 */
[----:B------:R-:W-:-:S07]  /*aff0*/  FFMA.FTZ R155, R29, R72, -R77 ;  /* 0x000000481d9b7223 */ /* 0x000fce000001084d */
[----:B------:R-:W4:Y:S01]  /*b000*/  MUFU.EX2 R153, R153 ;  /* 0x0000009900997308 */ /* 0x000f220000000800 */
[----:B------:R-:W-:-:S07]  /*b010*/  FFMA.FTZ R187, R31, R72, -R25 ;  /* 0x000000481fbb7223 */ /* 0x000fce0000010819 */
[----:B------:R-:W1:Y:S01]  /*b020*/  MUFU.EX2 R186, R186 ;  /* 0x000000ba00ba7308 */ /* 0x000e620000000800 */
[-C--:B------:R-:W-:Y:S01]  /*b030*/  FFMA.FTZ R13, R32, R72.reuse, -R77 ;  /* 0x00000048200d7223 */ /* 0x080fe2000001084d */
[----:B------:R-:W-:-:S06]  /*b040*/  FFMA.FTZ R181, R34, R72, -R25 ;  /* 0x0000004822b57223 */ /* 0x000fcc0000010819 */
[----:B------:R-:W2:Y:S01]  /*b050*/  MUFU.EX2 R3, R3 ;  /* 0x0000000300037308 */ /* 0x000ea20000000800 */
[-C--:B------:R-:W-:Y:S01]  /*b060*/  FFMA.FTZ R20, R33, R72.reuse, -R77 ;  /* 0x0000004821147223 */ /* 0x080fe2000001084d */
[----:B------:R-:W-:-:S06]  /*b070*/  FFMA.FTZ R183, R35, R72, -R25 ;  /* 0x0000004823b77223 */ /* 0x000fcc0000010819 */
[----:B------:R-:W-:Y:S08]  /*b080*/  MUFU.EX2 R154, R154 ;  /* 0x0000009a009a7308 */ /* 0x000ff00000000800 */
[----:B------:R-:W3:Y:S01]  /*b090*/  MUFU.EX2 R185, R185 ;  /* 0x000000b900b97308 */ /* 0x000ee20000000800 */
[----:B----4-:R-:W-:Y:S01]  /*b0a0*/  FFMA.FTZ R15, R15, R44, R153 ;  /* 0x0000002c0f0f7223 */ /* 0x010fe20000010099 */
[----:B------:R-:W-:-:S06]  /*b0b0*/  FFMA.FTZ R14, R73, R14, R152 ;  /* 0x0000000e490e7223 */ /* 0x000fcc0000010098 */
[----:B------:R-:W-:Y:S01]  /*b0c0*/  MUFU.EX2 R155, R155 ;  /* 0x0000009b009b7308 */ /* 0x000fe20000000800 */
[-C--:B------:R-:W-:Y:S01]  /*b0d0*/  FFMA.FTZ R19, R36, R72.reuse, -R77 ;  /* 0x0000004824137223 */ /* 0x080fe2000001084d */
[----:B------:R-:W-:-:S06]  /*b0e0*/  FFMA.FTZ R182, R38, R72, -R25 ;  /* 0x0000004826b67223 */ /* 0x000fcc0000010819 */
[----:B------:R-:W4:Y:S01]  /*b0f0*/  MUFU.EX2 R187, R187 ;  /* 0x000000bb00bb7308 */ /* 0x000f220000000800 */
[----:B-1----:R-:W-:Y:S01]  /*b100*/  FADD.FTZ R26, R186, R15 ;  /* 0x0000000fba1a7221 */ /* 0x002fe20000010000 */
[----:B--2---:R-:W-:-:S06]  /*b110*/  FADD.FTZ R15, R3, R14 ;  /* 0x0000000e030f7221 */ /* 0x004fcc0000010000 */
[----:B------:R-:W-:Y:S01]  /*b120*/  MUFU.EX2 R13, R13 ;  /* 0x0000000d000d7308 */ /* 0x000fe20000000800 */
[-C--:B------:R-:W-:Y:S01]  /*b130*/  FFMA.FTZ R21, R37, R72.reuse, -R77 ;  /* 0x0000004825157223 */ /* 0x080fe2000001084d */
[----:B------:R-:W-:-:S06]  /*b140*/  FFMA.FTZ R184, R39, R72, -R25 ;  /* 0x0000004827b87223 */ /* 0x000fcc0000010819 */
[----:B------:R-:W1:Y:S01]  /*b150*/  MUFU.EX2 R181, R181 ;  /* 0x000000b500b57308 */ /* 0x000e620000000800 */
[----:B---3--:R-:W-:Y:S01]  /*b160*/  FADD.FTZ R26, R185, R26 ;  /* 0x0000001ab91a7221 */ /* 0x008fe20000010000 */
[----:B------:R-:W-:-:S06]  /*b170*/  FADD.FTZ R14, R154, R15 ;  /* 0x0000000f9a0e7221 */ /* 0x000fcc0000010000 */
[----:B------:R-:W-:Y:S01]  /*b180*/  MUFU.EX2 R20, R20 ;  /* 0x0000001400147308 */ /* 0x000fe20000000800 */
[-C--:B------:R-:W-:Y:S01]  /*b190*/  FFMA.FTZ R11, R40, R72.reuse, -R77 ;  /* 0x00000048280b7223 */ /* 0x080fe2000001084d */
[----:B------:R-:W-:-:S06]  /*b1a0*/  FFMA.FTZ R177, R42, R72, -R25 ;  /* 0x000000482ab17223 */ /* 0x000fcc0000010819 */
[----:B------:R-:W2:Y:S01]  /*b1b0*/  MUFU.EX2 R183, R183 ;  /* 0x000000b700b77308 */ /* 0x000ea20000000800 */
[----:B----4-:R-:W-:Y:S01]  /*b1c0*/  FADD.FTZ R26, R187, R26 ;  /* 0x0000001abb1a7221 */ /* 0x010fe20000010000 */
[----:B------:R-:W-:-:S06]  /*b1d0*/  FADD.FTZ R14, R155, R14 ;  /* 0x0000000e9b0e7221 */ /* 0x000fcc0000010000 */
[----:B------:R-:W-:Y:S01]  /*b1e0*/  MUFU.EX2 R19, R19 ;  /* 0x0000001300137308 */ /* 0x000fe20000000800 */
[-C--:B------:R-:W-:Y:S01]  /*b1f0*/  FFMA.FTZ R156, R41, R72.reuse, -R77 ;  /* 0x00000048299c7223 */ /* 0x080fe2000001084d */
[----:B------:R-:W-:-:S06]  /*b200*/  FFMA.FTZ R179, R43, R72, -R25 ;  /* 0x000000482bb37223 */ /* 0x000fcc0000010819 */
[----:B------:R-:W3:Y:S01]  /*b210*/  MUFU.EX2 R182, R182 ;  /* 0x000000b600b67308 */ /* 0x000ee20000000800 */
[----:B-1----:R-:W-:Y:S01]  /*b220*/  FADD.FTZ R26, R181, R26 ;  /* 0x0000001ab51a7221 */ /* 0x002fe20000010000 */
[----:B------:R-:W-:-:S06]  /*b230*/  FADD.FTZ R15, R13, R14 ;  /* 0x0000000e0d0f7221 */ /* 0x000fcc0000010000 */
[----:B------:R-:W-:Y:S01]  /*b240*/  MUFU.EX2 R21, R21 ;  /* 0x0000001500157308 */ /* 0x000fe20000000800 */
[----:B------:R-:W-:-:S07]  /*b250*/  FFMA.FTZ R178, R46, R72, -R25 ;  /* 0x000000482eb27223 */ /* 0x000fce0000010819 */
[----:B------:R-:W1:Y:S01]  /*b260*/  MUFU.EX2 R184, R184 ;  /* 0x000000b800b87308 */ /* 0x000e620000000800 */
[----:B--2---:R-:W-:Y:S01]  /*b270*/  FADD.FTZ R27, R183, R26 ;  /* 0x0000001ab71b7221 */ /* 0x004fe20000010000 */
[----:B------:R-:W-:-:S06]  /*b280*/  FADD.FTZ R14, R20, R15 ;  /* 0x0000000f140e7221 */ /* 0x000fcc0000010000 */
[----:B------:R-:W-:Y:S01]  /*b290*/  MUFU.EX2 R11, R11 ;  /* 0x0000000b000b7308 */ /* 0x000fe20000000800 */
[-C--:B------:R-:W-:Y:S01]  /*b2a0*/  FFMA.FTZ R157, R45, R72.reuse, -R77 ;  /* 0x000000482d9d7223 */ /* 0x080fe2000001084d */
[----:B------:R-:W-:-:S06]  /*b2b0*/  FFMA.FTZ R180, R47, R72, -R25 ;  /* 0x000000482fb47223 */ /* 0x000fcc0000010819 */
[----:B------:R-:W2:Y:S01]  /*b2c0*/  MUFU.EX2 R177, R177 ;  /* 0x000000b100b17308 */ /* 0x000ea20000000800 */
[----:B---3--:R-:W-:Y:S01]  /*b2d0*/  FADD.FTZ R27, R182, R27 ;  /* 0x0000001bb61b7221 */ /* 0x008fe20000010000 */
        /* <DEDUP_REMOVED lines=8> */
[-C--:B------:R-:W-:Y:S01]  /*b360*/  FFMA.FTZ R158, R49, R72.reuse, -R77 ;  /* 0x00000048319e7223 */ /* 0x080fe2000001084d */
[----:B------:R-:W-:-:S06]  /*b370*/  FFMA.FTZ R171, R51, R72, -R25 ;  /* 0x0000004833ab7223 */ /* 0x000fcc0000010819 */
        /* <DEDUP_REMOVED lines=54> */
[----:B------:R-:W-:Y:S01]  /*b6e0*/  FFMA.FTZ R68, R68, R72, -R77 ;  /* 0x0000004844447223 */ /* 0x000fe2000001084d */
[----:B--2---:R-:W-:Y:S01]  /*b6f0*/  FADD.FTZ R27, R173, R26 ;  /* 0x0000001aad1b7221 */ /* 0x004fe20000010000 */
[----:B------:R-:W-:-:S05]  /*b700*/  FADD.FTZ R14, R160, R15 ;  /* 0x0000000fa00e7221 */ /* 0x000fca0000010000 */
[----:B------:R-:W-:Y:S01]  /*b710*/  MUFU.EX2 R4, R4 ;  /* 0x0000000400047308 */ /* 0x000fe20000000800 */
[-C--:B------:R-:W-:Y:S01]  /*b720*/  FFMA.FTZ R163, R69, R72.reuse, -R77 ;  /* 0x0000004845a37223 */ /* 0x080fe2000001084d */
[----:B------:R-:W-:-:S06]  /*b730*/  FFMA.FTZ R176, R71, R72, -R25 ;  /* 0x0000004847b07223 */ /* 0x000fcc0000010819 */
[----:B------:R-:W2:Y:S01]  /*b740*/  MUFU.EX2 R169, R169 ;  /* 0x000000a900a97308 */ /* 0x000ea20000000800 */
[----:B---3--:R-:W-:Y:S01]  /*b750*/  FADD.FTZ R27, R168, R27 ;  /* 0x0000001ba81b7221 */ /* 0x008fe20000010000 */
[----:B------:R-:W-:-:S06]  /*b760*/  FADD.FTZ R14, R7, R14 ;  /* 0x0000000e070e7221 */ /* 0x000fcc0000010000 */
[----:B------:R-:W-:Y:S08]  /*b770*/  MUFU.EX2 R162, R162 ;  /* 0x000000a200a27308 */ /* 0x000ff00000000800 */
[----:B------:R-:W3:Y:S01]  /*b780*/  MUFU.EX2 R175, R175 ;  /* 0x000000af00af7308 */ /* 0x000ee20000000800 */
[----:B-1----:R-:W-:Y:S01]  /*b790*/  FADD.FTZ R26, R174, R27 ;  /* 0x0000001bae1a7221 */ /* 0x002fe20000010000 */
[----:B------:R-:W-:-:S06]  /*b7a0*/  FADD.FTZ R15, R161, R14 ;  /* 0x0000000ea10f7221 */ /* 0x000fcc0000010000 */
[----:B------:R-:W-:Y:S08]  /*b7b0*/  MUFU.EX2 R5, R68 ;  /* 0x0000004400057308 */ /* 0x000ff00000000800 */
[----:B------:R-:W1:Y:S01]  /*b7c0*/  MUFU.EX2 R170, R170 ;  /* 0x000000aa00aa7308 */ /* 0x000e620000000800 */
[----:B--2---:R-:W-:Y:S01]  /*b7d0*/  FADD.FTZ R26, R169, R26 ;  /* 0x0000001aa91a7221 */ /* 0x004fe20000010000 */
[----:B------:R-:W-:-:S06]  /*b7e0*/  FADD.FTZ R15, R4, R15 ;  /* 0x0000000f040f7221 */ /* 0x000fcc0000010000 */
[----:B------:R-:W2:Y:S08]  /*b7f0*/  MUFU.EX2 R163, R163 ;  /* 0x000000a300a37308 */ /* 0x000eb00000000800 */
[----:B------:R-:W4:Y:S01]  /*b800*/  MUFU.EX2 R176, R176 ;  /* 0x000000b000b07308 */ /* 0x000f220000000800 */
[----:B---3--:R-:W-:Y:S01]  /*b810*/  FADD.FTZ R25, R175, R26 ;  /* 0x0000001aaf197221 */ /* 0x008fe20000010000 */
[----:B------:R-:W-:-:S03]  /*b820*/  FADD.FTZ R14, R162, R15 ;  /* 0x0000000fa20e7221 */ /* 0x000fc60000010000 */
[----:B-1----:R-:W-:Y:S01]  /*b830*/  FADD.FTZ R15, R170, R25 ;  /* 0x00000019aa0f7221 */ /* 0x002fe20000010000 */
[----:B------:R-:W-:-:S04]  /*b840*/  FADD.FTZ R14, R5, R14 ;  /* 0x0000000e050e7221 */ /* 0x000fc80000010000 */
[----:B--2---:R-:W-:Y:S01]  /*b850*/  FADD.FTZ R14, R163, R14 ;  /* 0x0000000ea30e7221 */ /* 0x004fe20000010000 */
[----:B------:R1:W-:Y:S01]  /*b860*/  STL [R1+0x434], R24 ;  /* 0x0004341801007387 */ /* 0x0003e20000100800 */
[----:B----4-:R-:W-:-:S05]  /*b870*/  FADD.FTZ R15, R176, R15 ;  /* 0x0000000fb00f7221 */ /* 0x010fca0000010000 */
[----:B------:R2:W-:Y:S04]  /*b880*/  STL.64 [R1+0x440], R14 ;  /* 0x0004400e01007387 */ /* 0x0005e80000100a00 */
[----:B------:R-:W3:Y:S04]  /*b890*/  LD.E R25, desc[UR48][R22.64+0x41c] ;  /* 0x00041c3016197980 */ /* 0x000ee8000c101900 */
[----:B------:R-:W4:Y:S04]  /*b8a0*/  LD.E R40, desc[UR48][R22.64+0x414] ;  /* 0x0004143016287980 */ /* 0x000f28000c101900 */
[----:B------:R-:W4:Y:S04]  /*b8b0*/  LD.E R26, desc[UR48][R22.64+0x220] ;  /* 0x00022030161a7980 */ /* 0x000f28000c101900 */
[----:B------:R-:W4:Y:S04]  /*b8c0*/  LD.E R28, desc[UR48][R22.64+0x224] ;  /* 0x00022430161c7980 */ /* 0x000f28000c101900 */
[----:B------:R-:W4:Y:S04]  /*b8d0*/  LD.E R30, desc[UR48][R22.64+0x230] ;  /* 0x00023030161e7980 */ /* 0x000f28000c101900 */
[----:B------:R-:W4:Y:S04]  /*b8e0*/  LD.E R32, desc[UR48][R22.64+0x234] ;  /* 0x0002343016207980 */ /* 0x000f28000c101900 */
[----:B------:R-:W4:Y:S04]  /*b8f0*/  LD.E R34, desc[UR48][R22.64+0x240] ;  /* 0x0002403016227980 */ /* 0x000f28000c101900 */
[----:B------:R-:W4:Y:S04]  /*b900*/  LD.E R36, desc[UR48][R22.64+0x244] ;  /* 0x0002443016247980 */ /* 0x000f28000c101900 */
[----:B------:R-:W4:Y:S04]  /*b910*/  LD.E R38, desc[UR48][R22.64+0x250] ;  /* 0x0002503016267980 */ /* 0x000f28000c101900 */
[----:B-1----:R-:W4:Y:S04]  /*b920*/  LD.E R24, desc[UR48][R22.64+0x254] ;  /* 0x0002543016187980 */ /* 0x002f28000c101900 */
        /* <DEDUP_REMOVED lines=54> */
[----:B--2---:R-:W2:Y:S04]  /*bc90*/  LD.E R14, desc[UR48][R22.64+0x410] ;  /* 0x00041030160e7980 */ /* 0x004ea8000c101900 */
[----:B------:R-:W2:Y:S04]  /*bca0*/  LD.E R151, desc[UR48][R22.64+0x228] ;  /* 0x0002283016977980 */ /* 0x000ea8000c101900 */
        /* <DEDUP_REMOVED lines=61> */
[----:B------:R-:W2:Y:S01]  /*c080*/  LD.E R27, desc[UR48][R22.64+0x418] ;  /* 0x00041830161b7980 */ /* 0x000ea2000c101900 */
[----:B---3--:R-:W-:Y:S01]  /*c090*/  FMUL.FTZ R219, R44, R25 ;  /* 0x000000192cdb7220 */ /* 0x008fe20000410000 */
[C---:B----4-:R-:W-:Y:S01]  /*c0a0*/  FMUL.FTZ R217, R73.reuse, R40 ;  /* 0x0000002849d97220 */ /* 0x050fe20000410000 */
[C---:B------:R-:W-:Y:S01]  /*c0b0*/  FMUL.FTZ R25, R73.reuse, R26 ;  /* 0x0000001a49197220 */ /* 0x040fe20000410000 */
[C---:B------:R-:W-:Y:S01]  /*c0c0*/  FMUL.FTZ R191, R73.reuse, R28 ;  /* 0x0000001c49bf7220 */ /* 0x040fe20000410000 */
[C---:B------:R-:W-:Y:S01]  /*c0d0*/  FMUL.FTZ R193, R73.reuse, R30 ;  /* 0x0000001e49c17220 */ /* 0x040fe20000410000 */
[C---:B------:R-:W-:Y:S01]  /*c0e0*/  FMUL.FTZ R199, R73.reuse, R32 ;  /* 0x0000002049c77220 */ /* 0x040fe20000410000 */
[----:B------:R1:W-:Y:S01]  /*c0f0*/  ST.E desc[UR48][R22.64+0x414], R217 ;  /* 0x000414d916007985 */ /* 0x0003e2000c101930 */
[C---:B------:R-:W-:Y:S01]  /*c100*/  FMUL.FTZ R207, R73.reuse, R34 ;  /* 0x0000002249cf7220 */ /* 0x040fe20000410000 */
[----:B------:R-:W-:-:S02]  /*c110*/  FMUL.FTZ R215, R73, R36 ;  /* 0x0000002449d77220 */ /* 0x000fc40000410000 */
[----:B------:R3:W-:Y:S04]  /*c120*/  ST.E desc[UR48][R22.64+0x41c], R219 ;  /* 0x00041cdb16007985 */ /* 0x0007e8000c101930 */
[----:B------:R4:W-:Y:S04]  /*c130*/  ST.E desc[UR48][R22.64+0x220], R25 ;  /* 0x0002201916007985 */ /* 0x0009e8000c101930 */
[----:B------:R0:W-:Y:S01]  /*c140*/  ST.E desc[UR48][R22.64+0x224], R191 ;  /* 0x000224bf16007985 */ /* 0x0001e2000c101930 */
[----:B-1----:R-:W-:-:S03]  /*c150*/  FMUL.FTZ R217, R73, R38 ;  /* 0x0000002649d97220 */ /* 0x002fc60000410000 */
[----:B------:R1:W-:Y:S01]  /*c160*/  ST.E desc[UR48][R22.64+0x230], R193 ;  /* 0x000230c116007985 */ /* 0x0003e2000c101930 */
[----:B---3--:R-:W-:-:S03]  /*c170*/  FMUL.FTZ R219, R73, R24 ;  /* 0x0000001849db7220 */ /* 0x008fc60000410000 */
[----:B------:R3:W-:Y:S01]  /*c180*/  ST.E desc[UR48][R22.64+0x234], R199 ;  /* 0x000234c716007985 */ /* 0x0007e2000c101930 */
[C---:B----4-:R-:W-:Y:S01]  /*c190*/  FMUL.FTZ R25, R73.reuse, R150 ;  /* 0x0000009649197220 */ /* 0x050fe20000410000 */
[C---:B0-----:R-:W-:Y:S01]  /*c1a0*/  FMUL.FTZ R191, R73.reuse, R148 ;  /* 0x0000009449bf7220 */ /* 0x041fe20000410000 */
[C---:B-1----:R-:W-:Y:S01]  /*c1b0*/  FMUL.FTZ R193, R73.reuse, R146 ;  /* 0x0000009249c17220 */ /* 0x042fe20000410000 */
[C---:B---3--:R-:W-:Y:S01]  /*c1c0*/  FMUL.FTZ R199, R73.reuse, R144 ;  /* 0x0000009049c77220 */ /* 0x048fe20000410000 */
[----:B------:R0:W-:Y:S01]  /*c1d0*/  ST.E desc[UR48][R22.64+0x240], R207 ;  /* 0x000240cf16007985 */ /* 0x0001e2000c101930 */
[C---:B------:R-:W-:Y:S01]  /*c1e0*/  FMUL.FTZ R221, R73.reuse, R140 ;  /* 0x0000008c49dd7220 */ /* 0x040fe20000410000 */
[C---:B------:R-:W-:Y:S02]  /*c1f0*/  FMUL.FTZ R231, R73.reuse, R138 ;  /* 0x0000008a49e77220 */ /* 0x040fe40000410000 */
[----:B------:R1:W-:Y:S04]  /*c200*/  ST.E desc[UR48][R22.64+0x244], R215 ;  /* 0x000244d716007985 */ /* 0x0003e8000c101930 */
[----:B------:R3:W-:Y:S04]  /*c210*/  ST.E desc[UR48][R22.64+0x250], R217 ;  /* 0x000250d916007985 */ /* 0x0007e8000c101930 */
[----:B------:R4:W-:Y:S01]  /*c220*/  ST.E desc[UR48][R22.64+0x254], R219 ;  /* 0x000254db16007985 */ /* 0x0009e2000c101930 */
[----:B0-----:R-:W-:-:S03]  /*c230*/  FMUL.FTZ R207, R73, R136 ;  /* 0x0000008849cf7220 */ /* 0x001fc60000410000 */
[----:B------:R0:W-:Y:S01]  /*c240*/  ST.E desc[UR48][R22.64+0x260], R25 ;  /* 0x0002601916007985 */ /* 0x0001e2000c101930 */
[----:B-1----:R-:W-:-:S03]  /*c250*/  FMUL.FTZ R215, R73, R142 ;  /* 0x0000008e49d77220 */ /* 0x002fc60000410000 */
[----:B------:R1:W-:Y:S01]  /*c260*/  ST.E desc[UR48][R22.64+0x264], R191 ;  /* 0x000264bf16007985 */ /* 0x0003e2000c101930 */
[----:B---3--:R-:W-:-:S03]  /*c270*/  FMUL.FTZ R217, R73, R130 ;  /* 0x0000008249d97220 */ /* 0x008fc60000410000 */
[----:B------:R3:W-:Y:S01]  /*c280*/  ST.E desc[UR48][R22.64+0x270], R193 ;  /* 0x000270c116007985 */ /* 0x0007e2000c101930 */
[----:B----4-:R-:W-:-:S03]  /*c290*/  FMUL.FTZ R219, R73, R128 ;  /* 0x0000008049db7220 */ /* 0x010fc60000410000 */
[----:B------:R4:W-:Y:S01]  /*c2a0*/  ST.E desc[UR48][R22.64+0x274], R199 ;  /* 0x000274c716007985 */ /* 0x0009e2000c101930 */
[C---:B0-----:R-:W-:Y:S01]  /*c2b0*/  FMUL.FTZ R25, R73.reuse, R134 ;  /* 0x0000008649197220 */ /* 0x041fe20000410000 */
[C---:B-1----:R-:W-:Y:S01]  /*c2c0*/  FMUL.FTZ R191, R73.reuse, R126 ;  /* 0x0000007e49bf7220 */ /* 0x042fe20000410000 */
[C---:B---3--:R-:W-:Y:S01]  /*c2d0*/  FMUL.FTZ R193, R73.reuse, R132 ;  /* 0x0000008449c17220 */ /* 0x048fe20000410000 */
[C---:B----4-:R-:W-:Y:S01]  /*c2e0*/  FMUL.FTZ R199, R73.reuse, R124 ;  /* 0x0000007c49c77220 */ /* 0x050fe20000410000 */
[----:B------:R0:W-:Y:S04]  /*c2f0*/  ST.E desc[UR48][R22.64+0x280], R207 ;  /* 0x000280cf16007985 */ /* 0x0001e8000c101930 */
        /* <DEDUP_REMOVED lines=11> */
[----:B0-----:R-:W-:-:S03]  /*c3b0*/  FMUL.FTZ R25, R73, R114 ;  /* 0x0000007249197220 */ /* 0x001fc60000410000 */
[----:B------:R0:W-:Y:S01]  /*c3c0*/  ST.E desc[UR48][R22.64+0x2c0], R219 ;  /* 0x0002c0db16007985 */ /* 0x0001e2000c101930 */
[----:B-1----:R-:W-:-:S03]  /*c3d0*/  FMUL.FTZ R191, R73, R106 ;  /* 0x0000006a49bf7220 */ /* 0x002fc60000410000 */
[----:B------:R1:W-:Y:S01]  /*c3e0*/  ST.E desc[UR48][R22.64+0x2c4], R199 ;  /* 0x0002c4c716007985 */ /* 0x0003e2000c101930 */
[C---:B---3--:R-:W-:Y:S01]  /*c3f0*/  FMUL.FTZ R193, R73.reuse, R112 ;  /* 0x0000007049c17220 */ /* 0x048fe20000410000 */
[C---:B----4-:R-:W-:Y:S01]  /*c400*/  FMUL.FTZ R217, R73.reuse, R110 ;  /* 0x0000006e49d97220 */ /* 0x050fe20000410000 */
[C---:B0-----:R-:W-:Y:S01]  /*c410*/  FMUL.FTZ R219, R73.reuse, R108 ;  /* 0x0000006c49db7220 */ /* 0x041fe20000410000 */
[C---:B-1----:R-:W-:Y:S01]  /*c420*/  FMUL.FTZ R199, R73.reuse, R104 ;  /* 0x0000006849c77220 */ /* 0x042fe20000410000 */
        /* <DEDUP_REMOVED lines=39> */
[----:B-1----:R-:W-:Y:S01]  /*c6a0*/  FMUL.FTZ R199, R73, R64 ;  /* 0x0000004049c77220 */ /* 0x002fe20000410000 */
[----:B------:R0:W-:Y:S01]  /*c6b0*/  ST.E desc[UR48][R22.64+0x370], R207 ;  /* 0x000370cf16007985 */ /* 0x0001e2000c101930 */
[C---:B--2---:R-:W-:Y:S01]  /*c6c0*/  FMUL.FTZ R151, R44.reuse, R151 ;  /* 0x000000972c977220 */ /* 0x044fe20000410000 */
[C---:B------:R-:W-:Y:S02]  /*c6d0*/  FMUL.FTZ R149, R44.reuse, R149 ;  /* 0x000000952c957220 */ /* 0x040fe40000410000 */
[----:B------:R1:W-:Y:S01]  /*c6e0*/  ST.E desc[UR48][R22.64+0x374], R215 ;  /* 0x000374d716007985 */ /* 0x0003e2000c101930 */
[C---:B------:R-:W-:Y:S01]  /*c6f0*/  FMUL.FTZ R147, R44.reuse, R147 ;  /* 0x000000932c937220 */ /* 0x040fe20000410000 */
[----:B------:R-:W-:-:S02]  /*c700*/  FMUL.FTZ R145, R44, R145 ;  /* 0x000000912c917220 */ /* 0x000fc40000410000 */
[----:B------:R2:W-:Y:S01]  /*c710*/  ST.E desc[UR48][R22.64+0x380], R221 ;  /* 0x000380dd16007985 */ /* 0x0005e2000c101930 */
[C---:B------:R-:W-:Y:S01]  /*c720*/  FMUL.FTZ R137, R44.reuse, R137 ;  /* 0x000000892c897220 */ /* 0x040fe20000410000 */
[C---:B------:R-:W-:Y:S02]  /*c730*/  FMUL.FTZ R143, R44.reuse, R143 ;  /* 0x0000008f2c8f7220 */ /* 0x040fe40000410000 */
[----:B------:R3:W-:Y:S01]  /*c740*/  ST.E desc[UR48][R22.64+0x384], R231 ;  /* 0x000384e716007985 */ /* 0x0007e2000c101930 */
[C---:B0-----:R-:W-:Y:S01]  /*c750*/  FMUL.FTZ R207, R73.reuse, R56 ;  /* 0x0000003849cf7220 */ /* 0x041fe20000410000 */
[C---:B------:R-:W-:Y:S02]  /*c760*/  FMUL.FTZ R141, R44.reuse, R141 ;  /* 0x0000008d2c8d7220 */ /* 0x040fe40000410000 */
[----:B------:R0:W-:Y:S01]  /*c770*/  ST.E desc[UR48][R22.64+0x390], R25 ;  /* 0x0003901916007985 */ /* 0x0001e2000c101930 */
[----:B-1----:R-:W-:Y:S01]  /*c780*/  FMUL.FTZ R215, R73, R62 ;  /* 0x0000003e49d77220 */ /* 0x002fe20000410000 */
[----:B------:R-:W-:-:S02]  /*c790*/  FMUL.FTZ R139, R44, R139 ;  /* 0x0000008b2c8b7220 */ /* 0x000fc40000410000 */
[----:B------:R1:W-:Y:S01]  /*c7a0*/  ST.E desc[UR48][R22.64+0x394], R191 ;  /* 0x000394bf16007985 */ /* 0x0003e2000c101930 */
[C---:B--2---:R-:W-:Y:S01]  /*c7b0*/  FMUL.FTZ R221, R73.reuse, R60 ;  /* 0x0000003c49dd7220 */ /* 0x044fe20000410000 */
[C---:B------:R-:W-:Y:S02]  /*c7c0*/  FMUL.FTZ R135, R44.reuse, R135 ;  /* 0x000000872c877220 */ /* 0x040fe40000410000 */
[----:B------:R2:W-:Y:S01]  /*c7d0*/  ST.E desc[UR48][R22.64+0x3a0], R193 ;  /* 0x0003a0c116007985 */ /* 0x0005e2000c101930 */
[C---:B---3--:R-:W-:Y:S01]  /*c7e0*/  FMUL.FTZ R231, R73.reuse, R58 ;  /* 0x0000003a49e77220 */ /* 0x048fe20000410000 */
[C---:B------:R-:W-:Y:S02]  /*c7f0*/  FMUL.FTZ R127, R44.reuse, R127 ;  /* 0x0000007f2c7f7220 */ /* 0x040fe40000410000 */
[----:B------:R3:W-:Y:S01]  /*c800*/  ST.E desc[UR48][R22.64+0x3a4], R217 ;  /* 0x0003a4d916007985 */ /* 0x0007e2000c101930 */
[----:B0-----:R-:W-:Y:S01]  /*c810*/  FMUL.FTZ R25, R73, R54 ;  /* 0x0000003649197220 */ /* 0x001fe20000410000 */
[----:B------:R-:W-:-:S02]  /*c820*/  FMUL.FTZ R133, R44, R133 ;  /* 0x000000852c857220 */ /* 0x000fc40000410000 */
[----:B------:R0:W-:Y:S01]  /*c830*/  ST.E desc[UR48][R22.64+0x3b0], R219 ;  /* 0x0003b0db16007985 */ /* 0x0001e2000c101930 */
[C---:B-1----:R-:W-:Y:S01]  /*c840*/  FMUL.FTZ R191, R73.reuse, R46 ;  /* 0x0000002e49bf7220 */ /* 0x042fe20000410000 */
[C---:B------:R-:W-:Y:S02]  /*c850*/  FMUL.FTZ R131, R44.reuse, R131 ;  /* 0x000000832c837220 */ /* 0x040fe40000410000 */
[----:B------:R1:W-:Y:S01]  /*c860*/  ST.E desc[UR48][R22.64+0x3b4], R199 ;  /* 0x0003b4c716007985 */ /* 0x0003e2000c101930 */
[C---:B--2---:R-:W-:Y:S01]  /*c870*/  FMUL.FTZ R193, R73.reuse, R52 ;  /* 0x0000003449c17220 */ /* 0x044fe20000410000 */
[C---:B------:R-:W-:Y:S01]  /*c880*/  FMUL.FTZ R129, R44.reuse, R129 ;  /* 0x000000812c817220 */ /* 0x040fe20000410000 */
[C---:B------:R-:W-:Y:S01]  /*c890*/  FMUL.FTZ R125, R44.reuse, R125 ;  /* 0x0000007d2c7d7220 */ /* 0x040fe20000410000 */
[C---:B---3--:R-:W-:Y:S01]  /*c8a0*/  FMUL.FTZ R217, R73.reuse, R50 ;  /* 0x0000003249d97220 */ /* 0x048fe20000410000 */
[C---:B------:R-:W-:Y:S01]  /*c8b0*/  FMUL.FTZ R117, R44.reuse, R117 ;  /* 0x000000752c757220 */ /* 0x040fe20000410000 */
[C---:B------:R-:W-:Y:S01]  /*c8c0*/  FMUL.FTZ R123, R44.reuse, R123 ;  /* 0x0000007b2c7b7220 */ /* 0x040fe20000410000 */
[C---:B------:R-:W-:Y:S01]  /*c8d0*/  FMUL.FTZ R121, R44.reuse, R121 ;  /* 0x000000792c797220 */ /* 0x040fe20000410000 */
[C---:B0-----:R-:W-:Y:S01]  /*c8e0*/  FMUL.FTZ R219, R73.reuse, R48 ;  /* 0x0000003049db7220 */ /* 0x041fe20000410000 */
[C---:B------:R-:W-:Y:S01]  /*c8f0*/  FMUL.FTZ R119, R44.reuse, R119 ;  /* 0x000000772c777220 */ /* 0x040fe20000410000 */
[C---:B------:R-:W-:Y:S01]  /*c900*/  FMUL.FTZ R115, R44.reuse, R115 ;  /* 0x000000732c737220 */ /* 0x040fe20000410000 */
[C---:B------:R-:W-:Y:S01]  /*c910*/  FMUL.FTZ R107, R44.reuse, R107 ;  /* 0x0000006b2c6b7220 */ /* 0x040fe20000410000 */
[C---:B-1----:R-:W-:Y:S01]  /*c920*/  FMUL.FTZ R199, R73.reuse, R42 ;  /* 0x0000002a49c77220 */ /* 0x042fe20000410000 */
[----:B------:R-:W-:Y:S01]  /*c930*/  FMUL.FTZ R73, R73, R14 ;  /* 0x0000000e49497220 */ /* 0x000fe20000410000 */
[C---:B------:R-:W-:Y:S01]  /*c940*/  FMUL.FTZ R113, R44.reuse, R113 ;  /* 0x000000712c717220 */ /* 0x040fe20000410000 */
        /* <DEDUP_REMOVED lines=41> */
[----:B------:R-:W-:Y:S01]  /*cbe0*/  FMUL.FTZ R27, R44, R27 ;  /* 0x0000001b2c1b7220 */ /* 0x000fe20000410000 */
[----:B------:R-:W-:Y:S04]  /*cbf0*/  ST.E desc[UR48][R22.64+0x3c0], R207 ;  /* 0x0003c0cf16007985 */ /* 0x000fe8000c101930 */
[----:B------:R-:W-:Y:S04]  /*cc00*/  ST.E desc[UR48][R22.64+0x3c4], R215 ;  /* 0x0003c4d716007985 */ /* 0x000fe8000c101930 */
[----:B------:R-:W-:Y:S04]  /*cc10*/  ST.E desc[UR48][R22.64+0x3d0], R221 ;  /* 0x0003d0dd16007985 */ /* 0x000fe8000c101930 */
[----:B------:R-:W-:Y:S04]  /*cc20*/  ST.E desc[UR48][R22.64+0x3d4], R231 ;  /* 0x0003d4e716007985 */ /* 0x000fe8000c101930 */
[----:B------:R0:W-:Y:S04]  /*cc30*/  ST.E desc[UR48][R22.64+0x3e0], R25 ;  /* 0x0003e01916007985 */ /* 0x0001e8000c101930 */
[----:B------:R-:W-:Y:S04]  /*cc40*/  ST.E desc[UR48][R22.64+0x3e4], R191 ;  /* 0x0003e4bf16007985 */ /* 0x000fe8000c101930 */
        /* <DEDUP_REMOVED lines=59> */
[----:B------:R1:W-:Y:S04]  /*d000*/  ST.E desc[UR48][R22.64+0x3d8], R35 ;  /* 0x0003d82316007985 */ /* 0x0003e8000c101930 */
[----:B------:R-:W-:Y:S04]  /*d010*/  ST.E desc[UR48][R22.64+0x3dc], R41 ;  /* 0x0003dc2916007985 */ /* 0x000fe8000c101930 */
[----:B------:R-:W-:Y:S04]  /*d020*/  ST.E desc[UR48][R22.64+0x3e8], R39 ;  /* 0x0003e82716007985 */ /* 0x000fe8000c101930 */
[----:B------:R2:W-:Y:S04]  /*d030*/  ST.E desc[UR48][R22.64+0x3ec], R37 ;  /* 0x0003ec2516007985 */ /* 0x0005e8000c101930 */
[----:B------:R3:W-:Y:S04]  /*d040*/  ST.E desc[UR48][R22.64+0x3f8], R33 ;  /* 0x0003f82116007985 */ /* 0x0007e8000c101930 */
[----:B------:R4:W-:Y:S04]  /*d050*/  ST.E desc[UR48][R22.64+0x3fc], R15 ;  /* 0x0003fc0f16007985 */ /* 0x0009e8000c101930 */
[----:B------:R4:W-:Y:S04]  /*d060*/  ST.E desc[UR48][R22.64+0x408], R31 ;  /* 0x0004081f16007985 */ /* 0x0009e8000c101930 */
[----:B------:R4:W-:Y:S04]  /*d070*/  ST.E desc[UR48][R22.64+0x40c], R29 ;  /* 0x00040c1d16007985 */ /* 0x0009e8000c101930 */
[----:B------:R4:W-:Y:S01]  /*d080*/  ST.E desc[UR48][R22.64+0x418], R27 ;  /* 0x0004181b16007985 */ /* 0x0009e2000c101930 */
[----:B------:R2:W-:Y:S06]  /*d090*/  BAR.SYNC.DEFER_BLOCKING R209, 0x100 ;  /* 0x000400d10000751d */ /* 0x0005ec0000010000 */
[----:B0-----:R-:W4:Y:S04]  /*d0a0*/  LD.E R25, desc[UR48][R22.64+0x220] ;  /* 0x0002203016197980 */ /* 0x001f28000c101900 */
[----:B-1----:R-:W4:Y:S04]  /*d0b0*/  LD.E R35, desc[UR48][R22.64+0x224] ;  /* 0x0002243016237980 */ /* 0x002f28000c101900 */
[----:B--2---:R-:W2:Y:S04]  /*d0c0*/  LD.E R37, desc[UR48][R22.64+0x228] ;  /* 0x0002283016257980 */ /* 0x004ea8000c101900 */
[----:B------:R-:W2:Y:S04]  /*d0d0*/  LD.E R39, desc[UR48][R22.64+0x22c] ;  /* 0x00022c3016277980 */ /* 0x000ea8000c101900 */
[----:B------:R-:W2:Y:S04]  /*d0e0*/  LD.E R41, desc[UR48][R22.64+0x230] ;  /* 0x0002303016297980 */ /* 0x000ea8000c101900 */
[----:B---3--:R-:W3:Y:S04]  /*d0f0*/  LD.E R33, desc[UR48][R22.64+0x234] ;  /* 0x0002343016217980 */ /* 0x008ee8000c101900 */
[----:B----4-:R-:W4:Y:S04]  /*d100*/  LD.E R15, desc[UR48][R22.64+0x238] ;  /* 0x00023830160f7980 */ /* 0x010f28000c101900 */
        /* <DEDUP_REMOVED lines=121> */
[----:B------:R-:W-:Y:S04]  /*d8a0*/  ST.E desc[UR48][R22.64+0x220], R25 ;  /* 0x0002201916007985 */ /* 0x000fe8000c101930 */
[----:B------:R-:W-:Y:S04]  /*d8b0*/  ST.E desc[UR48][R22.64+0x224], R35 ;  /* 0x0002242316007985 */ /* 0x000fe8000c101930 */
[----:B--2---:R-:W-:Y:S04]  /*d8c0*/  ST.E desc[UR48][R22.64+0x228], R37 ;  /* 0x0002282516007985 */ /* 0x004fe8000c101930 */
[----:B------:R-:W-:Y:S04]  /*d8d0*/  ST.E desc[UR48][R22.64+0x22c], R39 ;  /* 0x00022c2716007985 */ /* 0x000fe8000c101930 */
[----:B------:R-:W-:Y:S04]  /*d8e0*/  ST.E desc[UR48][R22.64+0x230], R41 ;  /* 0x0002302916007985 */ /* 0x000fe8000c101930 */
[----:B---3--:R-:W-:Y:S04]  /*d8f0*/  ST.E desc[UR48][R22.64+0x234], R33 ;  /* 0x0002342116007985 */ /* 0x008fe8000c101930 */
[----:B----4-:R-:W-:Y:S04]  /*d900*/  ST.E desc[UR48][R22.64+0x238], R15 ;  /* 0x0002380f16007985 */ /* 0x010fe8000c101930 */
        /* <DEDUP_REMOVED lines=121> */
[----:B0-----:R-:W4:Y:S04]  /*e0a0*/  LD.E R191, desc[UR48][R22.64+0x210] ;  /* 0x0002103016bf7980 */ /* 0x001f28000c101900 */
[----:B-1----:R-:W4:Y:S04]  /*e0b0*/  LD.E.64 R14, desc[UR48][R22.64+0xa8] ;  /* 0x0000a830160e7980 */ /* 0x002f28000c101b00 */
[----:B------:R-:W4:Y:S04]  /*e0c0*/  LDL R190, [R1+0x88] ;  /* 0x0000880001be7983 */ /* 0x000f280000100800 */
[----:B--2---:R-:W2:Y:S04]  /*e0d0*/  LD.E R24, desc[UR48][R22.64+0x220] ;  /* 0x0002203016187980 */ /* 0x004ea8000c101900 */
[----:B------:R-:W2:Y:S04]  /*e0e0*/  LD.E R25, desc[UR48][R22.64+0x224] ;  /* 0x0002243016197980 */ /* 0x000ea8000c101900 */
[----:B---3--:R-:W2:Y:S04]  /*e0f0*/  LD.E R26, desc[UR48][R22.64+0x228] ;  /* 0x00022830161a7980 */ /* 0x008ea8000c101900 */
[----:B------:R-:W2:Y:S04]  /*e100*/  LD.E R27, desc[UR48][R22.64+0x22c] ;  /* 0x00022c30161b7980 */ /* 0x000ea8000c101900 */
[----:B----4-:R-:W2:Y:S04]  /*e110*/  LD.E R28, desc[UR48][R22.64+0x230] ;  /* 0x00023030161c7980 */ /* 0x010ea8000c101900 */
        /* <DEDUP_REMOVED lines=123> */
[----:B------:R-:W-:Y:S01]  /*e8d0*/  IMAD R14, R191, 0xc00, R14 ;  /* 0x00000c00bf0e7824 */ /* 0x000fe200078e020e */
[----:B------:R-:W-:-:S02]  /*e8e0*/  ISETP.NE.U32.AND P2, PT, R190, RZ, PT ;  /* 0x000000ffbe00720c */ /* 0x000fc40003f45070 */
[----:B------:R-:W-:Y:S02]  /*e8f0*/  R2UR UR7, R15 ;  /* 0x000000000f0772ca */ /* 0x000fe400000e0000 */
[----:B------:R-:W-:Y:S02]  /*e900*/  R2UR UR6, R14 ;  /* 0x000000000e0672ca */ /* 0x000fe400000e0000 */
[----:B------:R-:W-:Y:S02]  /*e910*/  F2FP.BF16.F32.PACK_AB R154, R155, R154 ;  /* 0x0000009a9b9a723e */ /* 0x000fe400000010ff */
[----:B------:R-:W-:Y:S02]  /*e920*/  F2FP.BF16.F32.PACK_AB R152, R3, R152 ;  /* 0x000000980398723e */ /* 0x000fe400000010ff */
[----:B------:R-:W-:Y:S02]  /*e930*/  F2FP.BF16.F32.PACK_AB R153, R186, R153 ;  /* 0x00000099ba99723e */ /* 0x000fe400000010ff */
[----:B------:R-:W-:Y:S01]  /*e940*/  F2FP.BF16.F32.PACK_AB R155, R187, R185 ;  /* 0x000000b9bb9b723e */ /* 0x000fe200000010ff */
[----:B------:R-:W-:-:S03]  /*e950*/  VOTEU.ANY UP0, P2 ;  /* 0x00000000003f7886 */ /* 0x000fc60001000100 */
[----:B--2---:R-:W-:-:S06]  /*e960*/  WARPGROUP.ARRIVE ;  /* 0x00000000000079c5 */ /* 0x004fcc0000000000 */
[----:B------:R-:W-:Y:S03]  /*e970*/  HGMMA.64x256x16.F32.BF16 R24, R152, gdesc[UR4].tnspB, R24, UP0, gsb0 ;  /* 0x43e0000498187df0 */ /* 0x000fe6000b801818 */
[----:B------:R-:W-:Y:S02]  /*e980*/  WARPGROUP.DEPBAR.LE gsb0, 0x0 ;  /* 0x00008000000079c5 */ /* 0x000fe40000010000 */
[----:B------:R-:W-:Y:S02]  /*e990*/  VIADD R154, R14, 0x80 ;  /* 0x000000800e9a7836 */ /* 0x000fe40000000000 */
[----:B------:R-:W-:-:S03]  /*e9a0*/  IMAD.MOV.U32 R155, RZ, RZ, R15 ;  /* 0x000000ffff9b7224 */ /* 0x000fc600078e000f */
[----:B------:R-:W-:Y:S02]  /*e9b0*/  R2UR UR6, R154 ;  /* 0x000000009a0672ca */ /* 0x000fe400000e0000 */
[----:B------:R-:W-:Y:S02]  /*e9c0*/  R2UR UR7, R155 ;  /* 0x000000009b0772ca */ /* 0x000fe400000e0000 */
[----:B------:R-:W-:Y:S02]  /*e9d0*/  F2FP.BF16.F32.PACK_AB R152, R20, R13 ;  /* 0x0000000d1498723e */ /* 0x000fe400000010ff */
[----:B------:R-:W-:Y:S02]  /*e9e0*/  F2FP.BF16.F32.PACK_AB R153, R183, R181 ;  /* 0x000000b5b799723e */ /* 0x000fe400000010ff */
[----:B------:R-:W-:Y:S02]  /*e9f0*/  F2FP.BF16.F32.PACK_AB R154, R21, R19 ;  /* 0x00000013159a723e */ /* 0x000fe400000010ff */
[----:B------:R-:W-:Y:S01]  /*ea00*/  F2FP.BF16.F32.PACK_AB R155, R184, R182 ;  /* 0x000000b6b89b723e */ /* 0x000fe200000010ff */
        /* <DEDUP_REMOVED lines=127> */
[----:B------:R0:W-:Y:S02]  /*f200*/  ST.E desc[UR48][R22.64+0x41c], R151 ;  /* 0x00041c9716007985 */ /* 0x0001e4000c101930 */
[----:B0-----:R-:W-:-:S06]  /*f210*/  WARPGROUP.ARRIVE ;  /* 0x00000000000079c5 */ /* 0x001fcc0000000000 */
[----:B------:R-:W-:Y:S01]  /*f220*/  HGMMA.64x256x16.F32.BF16 R24, R152, gdesc[UR4].tnspB, R24, gsb0 ;  /* 0x43e0000498187df0 */ /* 0x000fe20008001818 */
[----:B------:R-:W-:Y:S02]  /*f230*/  VIADD R20, R14, 0x100 ;  /* 0x000001000e147836 */ /* 0x000fe40000000000 */
[----:B------:R-:W-:-:S03]  /*f240*/  IMAD.MOV.U32 R21, RZ, RZ, R15 ;  /* 0x000000ffff157224 */ /* 0x000fc600078e000f */
[----:B------:R-:W-:Y:S02]  /*f250*/  R2UR UR6, R20 ;  /* 0x00000000140672ca */ /* 0x000fe400000e0000 */
[----:B------:R-:W-:Y:S01]  /*f260*/  R2UR UR7, R21 ;  /* 0x00000000150772ca */ /* 0x000fe200000e0000 */
[----:B------:R-:W-:Y:S01]  /*f270*/  STL [R1+0x88], R0 ;  /* 0x0000880001007387 */ /* 0x000fe20000100800 */
[----:B------:R-:W-:Y:S01]  /*f280*/  IMAD.MOV.U32 R13, RZ, RZ, R15 ;  /* 0x000000ffff0d7224 */ /* 0x000fe200078e000f */
[----:B------:R-:W-:Y:S02]  /*f290*/  WARPGROUP.DEPBAR.LE gsb0, 0x0 ;  /* 0x00008000000079c5 */ /* 0x000fe40000010000 */
[----:B------:R-:W-:Y:S02]  /*f2a0*/  F2FP.BF16.F32.PACK_AB R152, R156, R11 ;  /* 0x0000000b9c98723e */ /* 0x000fe400000010ff */
[----:B------:R-:W-:Y:S02]  /*f2b0*/  F2FP.BF16.F32.PACK_AB R153, R179, R177 ;  /* 0x000000b1b399723e */ /* 0x000fe400000010ff */
[----:B------:R-:W-:-:S02]  /*f2c0*/  F2FP.BF16.F32.PACK_AB R154, R157, R12 ;  /* 0x0000000c9d9a723e */ /* 0x000fc400000010ff */
        /* <DEDUP_REMOVED lines=131> */
[----:B------:R-:W-:Y:S01]  /*fb00*/  VIADD R12, R14, 0x180 ;  /* 0x000001800e0c7836 */ /* 0x000fe20000000000 */
[----:B------:R-:W-:-:S04]  /*fb10*/  R2UR UR7, R13 ;  /* 0x000000000d0772ca */ /* 0x000fc800000e0000 */
[----:B------:R-:W-:Y:S01]  /*fb20*/  R2UR UR6, R12 ;  /* 0x000000000c0672ca */ /* 0x000fe200000e0000 */
[----:B------:R-:W-:Y:S01]  /*fb30*/  STL [R1+0x88], R0 ;  /* 0x0000880001007387 */ /* 0x000fe20000100800 */
[----:B------:R-:W-:Y:S02]  /*fb40*/  WARPGROUP.DEPBAR.LE gsb0, 0x0 ;  /* 0x00008000000079c5 */ /* 0x000fe40000010000 */
        /* <DEDUP_REMOVED lines=414> */
[----:B------:R-:W-:Y:S02]  /*11530*/  STL [R1+0x88], R0 ;  /* 0x0000880001007387 */ /* 0x000fe40000100800 */
[----:B------:R-:W-:Y:S02]  /*11540*/  WARPGROUP.DEPBAR.LE gsb0, 0x0 ;  /* 0x00008000000079c5 */ /* 0x000fe40000010000 */
[----:B------:R-:W-:Y:S04]  /*11550*/  ST.E desc[UR48][R22.64+0x220], R24 ;  /* 0x0002201816007985 */ /* 0x000fe8000c101930 */
[----:B------:R0:W-:Y:S04]  /*11560*/  ST.E desc[UR48][R22.64+0x224], R25 ;  /* 0x0002241916007985 */ /* 0x0001e8000c101930 */
        /* <DEDUP_REMOVED lines=126> */
[----:B------:R4:W-:Y:S04]  /*11d50*/  STL [R1+0x88], R0 ;  /* 0x0000880001007387 */ /* 0x0009e80000100800 */
        /* <DEDUP_REMOVED lines=9> */
[----:B0-----:R-:W4:Y:S04]  /*11df0*/  LD.E R25, desc[UR48][R22.64+0x244] ;  /* 0x0002443016197980 */ /* 0x001f28000c101900 */
[----:B-1----:R-:W4:Y:S04]  /*11e00*/  LD.E R27, desc[UR48][R22.64+0x248] ;  /* 0x00024830161b7980 */ /* 0x002f28000c101900 */
[----:B--2---:R-:W2:Y:S04]  /*11e10*/  LD.E R29, desc[UR48][R22.64+0x24c] ;  /* 0x00024c30161d7980 */ /* 0x004ea8000c101900 */
        /* <DEDUP_REMOVED lines=127> */
[----:B--2---:R0:W-:Y:S04]  /*12610*/  ST.E desc[UR48][R22.64+0x24c], R29 ;  /* 0x00024c1d16007985 */ /* 0x0041e8000c101930 */
[----:B---3--:R0:W-:Y:S04]  /*12620*/  ST.E desc[UR48][R22.64+0x250], R31 ;  /* 0x0002501f16007985 */ /* 0x0081e8000c101930 */
[----:B----4-:R0:W-:Y:S04]  /*12630*/  ST.E desc[UR48][R22.64+0x254], R33 ;  /* 0x0002542116007985 */ /* 0x0101e8000c101930 */
        /* <DEDUP_REMOVED lines=113> */
[----:B------:R0:W-:Y:S01]  /*12d50*/  ST.E desc[UR48][R22.64+0x41c], R62 ;  /* 0x00041c3e16007985 */ /* 0x0001e2000c101930 */
[----:B------:R-:W-:Y:S04]  /*12d60*/  BSSY B0, `(.L_x_11151) ;  /* 0x0000008000007945 */ /* 0x000fe80003800000 */
[----:B------:R-:W-:Y:S05]  /*12d70*/  @P0 BRA `(.L_x_11152) ;  /* 0x0000000000180947 */ /* 0x000fea0003800000 */
[----:B0-----:R-:W2:Y:S04]  /*12d80*/  LDL.64 R4, [R1+0x68] ;  /* 0x0000680001047983 */ /* 0x001ea80000100a00 */
[----:B------:R-:W3:Y:S01]  /*12d90*/  LD.E R0, desc[UR48][R22.64+0x210] ;  /* 0x0002103016007980 */ /* 0x000ee2000c101900 */
[----:B--2---:R-:W-:-:S05]  /*12da0*/  MOV R3, R4 ;  /* 0x0000000400037202 */ /* 0x004fca0000000f00 */
[----:B---3--:R-:W-:-:S05]  /*12db0*/  IMAD R0, R0, 0x8, R3 ;  /* 0x0000000800007824 */ /* 0x008fca00078e0203 */
[----:B------:R-:W-:-:S04]  /*12dc0*/  PRMT R0, RZ, 0x654, R0 ;  /* 0x00000654ff007816 */ /* 0x000fc80000000000 */
[----:B------:R1:W-:Y:S03]  /*12dd0*/  SYNCS.ARRIVE.TRANS64.RED.A1T0 RZ, [R0+URZ], RZ ;  /* 0x000000ff00ff79a7 */ /* 0x0003e6000810043f */
.L_x_11152:
[----:B------:R-:W-:Y:S05]  /*12de0*/  BSYNC B0 ;  /* 0x0000000000007941 */ /* 0x000fea0003800000 */
.L_x_11151:
[----:B------:R-:W-:Y:S05]  /*12df0*/  @P1 BRA `(.L_x_11153) ;  /* 0xffffff6800201947 */ /* 0x000fea000383ffff */
.L_x_11136:
[----:B------:R-:W-:-:S13]  /*12e00*/  ISETP.GE.AND P1, PT, R10, UR43, PT ;  /* 0x0000002b0a007c0c */ /* 0x000fda000bf26270 */
[----:B------:R-:W-:Y:S05]  /*12e10*/  @!P1 BRA `(.L_x_11154) ;  /* 0x000000a800fc9947 */ /* 0x000fea0003800000 */
[----:B0-----:R0:W5:Y:S02]  /*12e20*/  LDL.64 R2, [R1+0x170] ;  /* 0x0001700001027983 */ /* 0x0011640000100a00 */
.L_x_11185:
[----:B0----5:R-:W2:Y:S04]  /*12e30*/  LD.E R5, desc[UR48][R2.64] ;  /* 0x0000003002057980 */ /* 0x021ea8000c101900 */
        /* <DEDUP_REMOVED lines=13> */
[----:B------:R-:W-:Y:S05]  /*12f10*/  YIELD ;  /* 0x0000000000007946 */ /* 0x000fea0003800000 */
[----:B------:R-:W-:Y:S01]  /*12f20*/  BSSY B0, `(.L_x_11155) ;  /* 0x0000006000007945 */ /* 0x000fe20003800000 */
[----:B---3--:R-:W-:Y:S01]  /*12f30*/  @!P1 IMAD.MOV.U32 R5, RZ, RZ, RZ ;  /* 0x000000ffff059224 */ /* 0x008fe200078e00ff */
[----:B--2---:R-:W-:-:S04]  /*12f40*/  LOP3.LUT R0, R0, 0x1, RZ, 0xfc, !PT ;  /* 0x0000000100007812 */ /* 0x004fc800078efcff */
[----:B------:R-:W-:-:S13]  /*12f50*/  ISETP.NE.AND P2, PT, R0, 0x3, PT ;  /* 0x000000030000780c */ /* 0x000fda0003f45270 */
[----:B-1----:R-:W-:Y:S05]  /*12f60*/  @!P2 BRA `(.L_x_11156) ;  /* 0x000000000004a947 */ /* 0x002fea0003800000 */
[----:B------:R-:W-:Y:S01]  /*12f70*/  BPT.TRAP 0x1 ;  /* 0x000000040000795c */ /* 0x000fe20000300000 */
.L_x_11156:
[----:B------:R-:W-:Y:S05]  /*12f80*/  BSYNC B0 ;  /* 0x0000000000007941 */ /* 0x000fea0003800000 */
.L_x_11155:
[----:B------:R-:W2:Y:S01]  /*12f90*/  LD.E.64 R6, desc[UR48][R72.64+0x8] ;  /* 0x0000083048067980 */ /* 0x000ea2000c101b00 */
[----:B-----5:R-:W-:Y:S02]  /*12fa0*/  SHF.L.U32 R8, R9, 0x1f, RZ ;  /* 0x0000001f09087819 */ /* 0x020fe400000006ff */
[----:B--2---:R-:W-:-:S05]  /*12fb0*/  MOV R6, R6 ;  /* 0x0000000600067202 */ /* 0x004fca0000000f00 */
[----:B------:R-:W-:-:S04]  /*12fc0*/  IMAD R5, R5, 0x8, R6 ;  /* 0x0000000805057824 */ /* 0x000fc800078e0206 */
[----:B------:R1:W2:Y:S01]  /*12fd0*/  SYNCS.PHASECHK.TRANS64.TRYWAIT P1, [R5+URZ], R8 ;  /* 0x00000008050075a7 */ /* 0x0002a2000802017f */
[----:B------:R-:W3:Y:S04]  /*12fe0*/  LD.E R4, desc[UR48][R72.64+0x1c] ;  /* 0x00001c3048047980 */ /* 0x000ee8000c101900 */
[----:B------:R1:W5:Y:S04]  /*12ff0*/  LD.E R0, desc[UR48][R2.64] ;  /* 0x0000003002007980 */ /* 0x000368000c101900 */
[----:B------:R1:W5:Y:S01]  /*13000*/  LD.E R6, desc[UR48][R2.64+0x4] ;  /* 0x0000043002067980 */ /* 0x000362000c101900 */
[----:B------:R-:W-:Y:S01]  /*13010*/  BSSY B0, `(.L_x_11157) ;  /* 0x0000005000007945 */ /* 0x000fe20003800000 */
[----:B---3--:R-:W-:-:S04]  /*13020*/  LOP3.LUT R4, R4, 0x1, RZ, 0xfc, !PT ;  /* 0x0000000104047812 */ /* 0x008fc800078efcff */
[----:B------:R-:W-:-:S13]  /*13030*/  ISETP.NE.AND P2, PT, R4, 0x3, PT ;  /* 0x000000030400780c */ /* 0x000fda0003f45270 */
[----:B-12---:R-:W-:Y:S05]  /*13040*/  @!P2 BRA `(.L_x_11158) ;  /* 0x000000000004a947 */ /* 0x006fea0003800000 */
[----:B------:R-:W-:Y:S01]  /*13050*/  BPT.TRAP 0x1 ;  /* 0x000000040000795c */ /* 0x000fe20000300000 */
.L_x_11158:
[----:B------:R-:W-:Y:S05]  /*13060*/  BSYNC B0 ;  /* 0x0000000000007941 */ /* 0x000fea0003800000 */
.L_x_11157:
[----:B------:R-:W-:Y:S04]  /*13070*/  BSSY B0, `(.L_x_11159) ;  /* 0x0000008000007945 */ /* 0x000fe80003800000 */
[----:B------:R-:W-:Y:S05]  /*13080*/  @P1 BRA `(.L_x_11160) ;  /* 0x0000000000181947 */ /* 0x000fea0003800000 */
[----:B------:R-:W2:Y:S01]  /*13090*/  LD.E.64 R4, desc[UR48][R72.64+0x8] ;  /* 0x0000083048047980 */ /* 0x000ea2000c101b00 */
[----:B-----5:R-:W-:Y:S02]  /*130a0*/  SHF.L.U32 R7, R6, 0x1f, RZ ;  /* 0x0000001f06077819 */ /* 0x020fe400000006ff */
[----:B--2---:R-:W-:-:S05]  /*130b0*/  MOV R5, R4 ;  /* 0x0000000400057202 */ /* 0x004fca0000000f00 */
[----:B------:R-:W-:-:S04]  /*130c0*/  IMAD R0, R0, 0x8, R5 ;  /* 0x0000000800007824 */ /* 0x000fc800078e0205 */
[----:B------:R-:W1:Y:S02]  /*130d0*/  SYNCS.PHASECHK.TRANS64.TRYWAIT P1, [R0+URZ], R7 ;  /* 0x00000007000075a7 */ /* 0x000e64000802017f */
[----:B-1----:R-:W-:Y:S05]  /*130e0*/  @!P1 BRA `(.L_x_11161) ;  /* 0x0000013c00e09947 */ /* 0x002fea0003800000 */
.L_x_11160:
[----:B------:R-:W-:Y:S05]  /*130f0*/  BSYNC B0 ;  /* 0x0000000000007941 */ /* 0x000fea0003800000 */
.L_x_11159:
[----:B------:R-:W2:Y:S04]  /*13100*/  LD.E R5, desc[UR48][R2.64] ;  /* 0x0000003002057980 */ /* 0x000ea8000c101900 */
[----:B------:R-:W2:Y:S01]  /*13110*/  LDL.64 R8, [R1+0xa0] ;  /* 0x0000a00001087983 */ /* 0x000ea20000100a00 */
[----:B------:R-:W-:Y:S05]  /*13120*/  WARPSYNC.ALL ;  /* 0x0000000000007948 */ /* 0x000fea0003800000 */
[----:B------:R-:W3:Y:S04]  /*13130*/  LDL.64 R20, [R1+0x98] ;  /* 0x0000980001147983 */ /* 0x000ee80000100a00 */
[----:B-1---5:R-:W4:Y:S04]  /*13140*/  LDL.64 R6, [R1+0x98] ;  /* 0x0000980001067983 */ /* 0x022f280000100a00 */
        /* <DEDUP_REMOVED lines=9> */
[----:B------:R-:W-:Y:S01]  /*131e0*/  IMAD.MOV.U32 R0, RZ, RZ, 0x1 ;  /* 0x00000001ff007424 */ /* 0x000fe200078e00ff */
        /* <DEDUP_REMOVED lines=42> */
[----:B-1----:R-:W-:Y:S05]  /*13490*/  @!P2 BRA `(.L_x_11163) ;  /* 0x000000000004a947 */ /* 0x002fea0003800000 */
[----:B------:R-:W-:Y:S01]  /*134a0*/  BPT.TRAP 0x1 ;  /* 0x000000040000795c */ /* 0x000fe20000300000 */
.L_x_11163:
[----:B------:R-:W-:Y:S05]  /*134b0*/  BSYNC B0 ;  /* 0x0000000000007941 */ /* 0x000fea0003800000 */
.L_x_11162:
[----:B------:R-:W2:Y:S01]  /*134c0*/  LDL.64 R6, [R1+0x40] ;  /* 0x0000400001067983 */ /* 0x000ea20000100a00 */
[----:B-----5:R-:W-:Y:S02]  /*134d0*/  SHF.L.U32 R8, R11, 0x1f, RZ ;  /* 0x0000001f0b087819 */ /* 0x020fe400000006ff */
[----:B--2---:R-:W-:-:S05]  /*134e0*/  MOV R7, R6 ;  /* 0x0000000600077202 */ /* 0x004fca0000000f00 */
[----:B------:R-:W-:-:S04]  /*134f0*/  IMAD R5, R5, 0x8, R7 ;  /* 0x0000000805057824 */ /* 0x000fc800078e0207 */
[----:B------:R1:W2:Y:S01]  /*13500*/  SYNCS.PHASECHK.TRANS64.TRYWAIT P1, [R5+URZ], R8 ;  /* 0x00000008050075a7 */ /* 0x0002a2000802017f */
[----:B------:R1:W5:Y:S04]  /*13510*/  LD.E R4, desc[UR48][R2.64] ;  /* 0x0000003002047980 */ /* 0x000368000c101900 */
[----:B------:R1:W5:Y:S01]  /*13520*/  LD.E R6, desc[UR48][R2.64+0x4] ;  /* 0x0000043002067980 */ /* 0x000362000c101900 */
[----:B------:R-:W-:Y:S04]  /*13530*/  BSSY B0, `(.L_x_11164) ;  /* 0x0000003000007945 */ /* 0x000fe80003800000 */
[----:B------:R-:W-:Y:S05]  /*13540*/  @!P2 BRA `(.L_x_11165) ;  /* 0x000000000004a947 */ /* 0x000fea0003800000 */
[----:B------:R-:W-:Y:S01]  /*13550*/  BPT.TRAP 0x1 ;  /* 0x000000040000795c */ /* 0x000fe20000300000 */
.L_x_11165:
[----:B------:R-:W-:Y:S05]  /*13560*/  BSYNC B0 ;  /* 0x0000000000007941 */ /* 0x000fea0003800000 */
.L_x_11164:
[----:B------:R-:W-:Y:S04]  /*13570*/  BSSY B0, `(.L_x_11166) ;  /* 0x0000006000007945 */ /* 0x000fe80003800000 */
[----:B--2---:R-:W-:Y:S05]  /*13580*/  @P1 BRA `(.L_x_11167) ;  /* 0x0000000000101947 */ /* 0x004fea0003800000 */
[----:B-----5:R-:W-:Y:S01]  /*13590*/  IMAD R4, R4, 0x8, R7 ;  /* 0x0000000804047824 */ /* 0x020fe200078e0207 */
[----:B-1----:R-:W-:-:S04]  /*135a0*/  SHF.L.U32 R5, R6, 0x1f, RZ ;  /* 0x0000001f06057819 */ /* 0x002fc800000006ff */
[----:B------:R-:W1:Y:S02]  /*135b0*/  SYNCS.PHASECHK.TRANS64.TRYWAIT P1, [R4+URZ], R5 ;  /* 0x00000005040075a7 */ /* 0x000e64000802017f */
[----:B-1----:R-:W-:Y:S05]  /*135c0*/  @!P1 BRA `(.L_x_11168) ;  /* 0x0000013800bc9947 */ /* 0x002fea0003800000 */
.L_x_11167:
[----:B------:R-:W-:Y:S05]  /*135d0*/  BSYNC B0 ;  /* 0x0000000000007941 */ /* 0x000fea0003800000 */
.L_x_11166:
[----:B------:R-:W2:Y:S04]  /*135e0*/  LDL R7, [R1+0x90] ;  /* 0x0000900001077983 */ /* 0x000ea80000100800 */
[----:B------:R-:W3:Y:S04]  /*135f0*/  LD.E R11, desc[UR48][R2.64] ;  /* 0x00000030020b7980 */ /* 0x000ee8000c101900 */
[----:B------:R-:W3:Y:S04]  /*13600*/  LDL.64 R74, [R1+0x118] ;  /* 0x00011800014a7983 */ /* 0x000ee80000100a00 */
[----:B-1---5:R-:W4:Y:S04]  /*13610*/  LDL.64 R4, [R1+0x110] ;  /* 0x0001100001047983 */ /* 0x022f280000100a00 */
[----:B------:R-:W4:Y:S04]  /*13620*/  LDL.64 R8, [R1+0x110] ;  /* 0x0001100001087983 */ /* 0x000f280000100a00 */
[----:B------:R-:W4:Y:S04]  /*13630*/  LDL.64 R12, [R1+0x110] ;  /* 0x00011000010c7983 */ /* 0x000f280000100a00 */
[----:B------:R-:W4:Y:S01]  /*13640*/  LDL.64 R14, [R1+0x110] ;  /* 0x00011000010e7983 */ /* 0x000f220000100a00 */
[----:B------:R-:W-:Y:S05]  /*13650*/  WARPSYNC.ALL ;  /* 0x0000000000007948 */ /* 0x000fea0003800000 */
[----:B------:R-:W-:Y:S01]  /*13660*/  WARPGROUP.ARRIVE ;  /* 0x00000000000079c5 */ /* 0x000fe20000000000 */
[----:B------:R-:W4:Y:S01]  /*13670*/  LDL.64 R20, [R1+0x110] ;  /* 0x0001100001147983 */ /* 0x000f220000100a00 */
[----:B--2---:R-:W-:Y:S01]  /*13680*/  ISETP.NE.U32.AND P1, PT, R7, RZ, PT ;  /* 0x000000ff0700720c */ /* 0x004fe20003f25070 */
[----:B---3--:R-:W-:-:S02]  /*13690*/  IMAD R6, R11, 0xc00, R74 ;  /* 0x00000c000b067824 */ /* 0x008fc400078e024a */
[----:B------:R-:W-:Y:S01]  /*136a0*/  IMAD.MOV.U32 R7, RZ, RZ, R75 ;  /* 0x000000ffff077224 */ /* 0x000fe200078e004b */
[----:B----4-:R-:W-:Y:S02]  /*136b0*/  R2UR UR4, R4 ;  /* 0x00000000040472ca */ /* 0x010fe400000e0000 */
[----:B------:R-:W-:Y:S02]  /*136c0*/  R2UR UR6, R6 ;  /* 0x00000000060672ca */ /* 0x000fe400000e0000 */
[----:B------:R-:W-:Y:S02]  /*136d0*/  R2UR UR7, R7 ;  /* 0x00000000070772ca */ /* 0x000fe400000e0000 */
[----:B------:R-:W-:-:S03]  /*136e0*/  R2UR UR5, R5 ;  /* 0x00000000050572ca */ /* 0x000fc600000e0000 */
[----:B------:R-:W-:-:S10]  /*136f0*/  VOTEU.ANY UP0, P1 ;  /* 0x00000000003f7886 */ /* 0x000fd40000800100 */
        /* <DEDUP_REMOVED lines=184> */
[----:B------:R-:W3:Y:S04]  /*14280*/  LDL R5, [R198+0x24] ;  /* 0x00002400c6057983 */ /* 0x000ee80000100800 */
[----:B------:R-:W4:Y:S04]  /*14290*/  LDL R75, [R1+0x70] ;  /* 0x00007000014b7983 */ /* 0x000f280000100800 */
[----:B--2---:R-:W2:Y:S04]  /*142a0*/  LDL R4, [R198] ;  /* 0x00000000c6047983 */ /* 0x004ea80000100800 */
[----:B------:R-:W4:Y:S04]  /*142b0*/  LDL R14, [R198+0x18] ;  /* 0x00001800c60e7983 */ /* 0x000f280000100800 */
[----:B------:R-:W4:Y:S04]  /*142c0*/  LDL R8, [R198+0x8] ;  /* 0x00000800c6087983 */ /* 0x000f280000100800 */
[----:B------:R-:W4:Y:S04]  /*142d0*/  LDL R9, [R198+0x4] ;  /* 0x00000400c6097983 */ /* 0x000f280000100800 */
[----:B------:R-:W4:Y:S04]  /*142e0*/  LDL R12, [R198+0xc] ;  /* 0x00000c00c60c7983 */ /* 0x000f280000100800 */
[----:B------:R-:W4:Y:S04]  /*142f0*/  LDL R11, [R198+0x10] ;  /* 0x00001000c60b7983 */ /* 0x000f280000100800 */
[----:B------:R-:W4:Y:S01]  /*14300*/  LDL R13, [R198+0x14] ;  /* 0x00001400c60d7983 */ /* 0x000f220000100800 */
[----:B---3--:R-:W-:-:S13]  /*14310*/  ISETP.NE.AND P1, PT, R5, 0x1, PT ;  /* 0x000000010500780c */ /* 0x008fda0003f25270 */
[----:B------:R-:W3:Y:S04]  /*14320*/  @P1 LDL R6, [R198+0x28] ;  /* 0x00002800c6061983 */ /* 0x000ee80000100800 */
[----:B------:R-:W3:Y:S01]  /*14330*/  @P1 LDL R7, [R198+0x2c] ;  /* 0x00002c00c6071983 */ /* 0x000ee20000100800 */
[----:B--2---:R-:W-:-:S04]  /*14340*/  SHF.R.S32.HI R5, RZ, 0x1f, R4 ;  /* 0x0000001fff057819 */ /* 0x004fc80000011404 */
[----:B------:R-:W-:-:S04]  /*14350*/  LEA.HI R15, R5, R4, RZ, 0x7 ;  /* 0x00000004050f7211 */ /* 0x000fc800078f38ff */
[----:B------:R-:W-:-:S05]  /*14360*/  LOP3.LUT R19, R15, 0xffffff80, RZ, 0xc0, !PT ;  /* 0xffffff800f137812 */ /* 0x000fca00078ec0ff */
[----:B------:R-:W-:-:S05]  /*14370*/  IMAD.IADD R19, R4, 0x1, -R19 ;  /* 0x0000000104137824 */ /* 0x000fca00078e0a13 */
[----:B------:R-:W-:-:S04]  /*14380*/  SHF.R.S32.HI R72, RZ, 0x1f, R19 ;  /* 0x0000001fff487819 */ /* 0x000fc80000011413 */
[----:B------:R-:W-:Y:S02]  /*14390*/  LEA.HI R21, R72, R19, RZ, 0x2 ;  /* 0x0000001348157211 */ /* 0x000fe400078f10ff */
[----:B------:R-:W-:Y:S02]  /*143a0*/  LEA.HI R74, R5, R4, RZ, 0x2 ;  /* 0x00000004054a7211 */ /* 0x000fe400078f10ff */
[--C-:B------:R-:W-:Y:S02]  /*143b0*/  SHF.R.S32.HI R73, RZ, 0x2, R21.reuse ;  /* 0x00000002ff497819 */ /* 0x100fe40000011415 */
[----:B------:R-:W-:Y:S02]  /*143c0*/  SHF.R.S32.HI R20, RZ, 0x1f, R21 ;  /* 0x0000001fff147819 */ /* 0x000fe40000011415 */
[----:B------:R-:W-:Y:S02]  /*143d0*/  LOP3.LUT R77, R74, 0xfffffffc, RZ, 0xc0, !PT ;  /* 0xfffffffc4a4d7812 */ /* 0x000fe400078ec0ff */
[----:B------:R-:W-:-:S02]  /*143e0*/  LEA.HI R5, R20, R73, RZ, 0x3 ;  /* 0x0000004914057211 */ /* 0x000fc400078f18ff */
[----:B------:R-:W-:Y:S02]  /*143f0*/  SHF.R.S32.HI R20, RZ, 0x7, R15 ;  /* 0x00000007ff147819 */ /* 0x000fe4000001140f */
        /* <DEDUP_REMOVED lines=8> */
[----:B----4-:R-:W-:Y:S02]  /*14480*/  IMAD R75, R75, 0x8, R72 ;  /* 0x000000084b4b7824 */ /* 0x010fe400078e0248 */
[----:B------:R-:W-:Y:S01]  /*14490*/  IMAD.IADD R15, R20, 0x1, -R15 ;  /* 0x00000001140f7824 */ /* 0x000fe200078e0a0f */
[----:B------:R-:W-:Y:S01]  /*144a0*/  LOP3.LUT R4, R4, 0x1ffffffe, RZ, 0xc0, !PT ;  /* 0x1ffffffe04047812 */ /* 0x000fe200078ec0ff */
[----:B------:R-:W-:-:S04]  /*144b0*/  IMAD.U32 R74, R75, 0x10, R74 ;  /* 0x000000104b4a7824 */ /* 0x000fc800078e004a */
[----:B------:R-:W-:Y:S02]  /*144c0*/  IMAD.IADD R4, R77, 0x1, -R4 ;  /* 0x000000014d047824 */ /* 0x000fe400078e0a04 */
[----:B------:R-:W-:-:S04]  /*144d0*/  IMAD R15, R15, 0x40, R74 ;  /* 0x000000400f0f7824 */ /* 0x000fc800078e024a */
[----:B------:R-:W-:Y:S01]  /*144e0*/  IMAD R15, R4, 0x8, R15 ;  /* 0x00000008040f7824 */ /* 0x000fe200078e020f */
[----:B------:R-:W-:Y:S01]  /*144f0*/  LOP3.LUT R4, R21, 0x7ffffffc, RZ, 0xc0, !PT ;  /* 0x7ffffffc15047812 */ /* 0x000fe200078ec0ff */
[----:B------:R-:W-:Y:S01]  /*14500*/  IMAD.MOV.U32 R5, RZ, RZ, -0x60 ;  /* 0xffffffa0ff057424 */ /* 0x000fe200078e00ff */
[----:B------:R-:W-:-:S03]  /*14510*/  ISETP.GE.AND P2, PT, R14, 0x1, PT ;  /* 0x000000010e00780c */ /* 0x000fc60003f46270 */
[----:B------:R-:W-:Y:S02]  /*14520*/  IMAD.IADD R4, R19, 0x1, -R4 ;  /* 0x0000000113047824 */ /* 0x000fe400078e0a04 */
[----:B------:R-:W-:-:S04]  /*14530*/  IMAD R5, R10, R5, 0x1 ;  /* 0x000000010a057424 */ /* 0x000fc800078e0205 */
[----:B------:R-:W-:Y:S01]  /*14540*/  IMAD R4, R4, -0x2, R5 ;  /* 0xfffffffe04047824 */ /* 0x000fe200078e0205 */
[----:B------:R-:W-:Y:S01]  /*14550*/  LOP3.LUT R5, RZ, R12, RZ, 0x33, !PT ;  /* 0x0000000cff057212 */ /* 0x000fe200078e33ff */
[----:B------:R-:W-:Y:S01]  /*14560*/  BSSY B0, `(.L_x_11169) ;  /* 0x0000025000007945 */ /* 0x000fe20003800000 */
[----:B------:R-:W-:Y:S02]  /*14570*/  IMAD R13, R10, -0x60, R13 ;  /* 0xffffffa00a0d7824 */ /* 0x000fe400078e020d */
[----:B------:R-:W-:Y:S02]  /*14580*/  VIADD R21, R4, 0xffffffff ;  /* 0xffffffff04157836 */ /* 0x000fe40000000000 */
[----:B---3--:R-:W-:-:S05]  /*14590*/  @P1 IMAD.HI.U32 R6, R15, R6, RZ ;  /* 0x000000060f061227 */ /* 0x008fca00078e00ff */
[----:B------:R-:W-:-:S05]  /*145a0*/  @P1 SHF.R.U32.HI R15, RZ, R7, R6 ;  /* 0x00000007ff0f1219 */ /* 0x000fca0000011606 */
[----:B------:R-:W2:Y:S01]  /*145b0*/  SHFL.IDX PT, R7, R15, RZ, 0x1c1f ;  /* 0x001c1fff0f077589 */ /* 0x000ea200000e0000 */
[----:B------:R-:W-:-:S05]  /*145c0*/  IADD3 R6, -R9, R4, R8 ;  /* 0x0000000409067210 */ /* 0x000fca0007ffe108 */
[C---:B------:R-:W-:Y:S02]  /*145d0*/  IMAD.IADD R12, R6.reuse, 0x1, R11 ;  /* 0x00000001060c7824 */ /* 0x040fe400078e020b */
[----:B------:R-:W-:Y:S02]  /*145e0*/  IMAD.IADD R19, R6, 0x1, R5 ;  /* 0x0000000106137824 */ /* 0x000fe400078e0205 */
[--C-:B--2---:R-:W-:Y:S02]  /*145f0*/  IMAD.IADD R5, R12, 0x1, R7.reuse ;  /* 0x000000010c057824 */ /* 0x104fe400078e0207 */
[----:B------:R-:W-:Y:S01]  /*14600*/  IMAD.IADD R4, R19, 0x1, R7 ;  /* 0x0000000113047824 */ /* 0x000fe200078e0207 */
[----:B-1----:R-:W-:Y:S06]  /*14610*/  @!P2 BRA `(.L_x_11170) ;  /* 0x000000000064a947 */ /* 0x002fec0003800000 */
        /* <DEDUP_REMOVED lines=12> */
.L_x_11174:
[----:B------:R-:W-:Y:S05]  /*146e0*/  BSYNC B2 ;  /* 0x0000000000027941 */ /* 0x000fea0003800000 */
.L_x_11173:
[----:B------:R-:W-:Y:S01]  /*146f0*/  LOP3.LUT R7, RZ, R7, RZ, 0x33, !PT ;  /* 0x00000007ff077212 */ /* 0x000fe200078e33ff */
[----:B------:R-:W-:Y:S06]  /*14700*/  BRA `(.L_x_11175) ;  /* 0x0000000000187947 */ /* 0x000fec0003800000 */
.L_x_11172:
[----:B------:R-:W-:-:S13]  /*14710*/  ISETP.NE.AND P1, PT, R14, 0x1, PT ;  /* 0x000000010e00780c */ /* 0x000fda0003f25270 */
[----:B------:R-:W-:Y:S05]  /*14720*/  @!P1 BRA `(.L_x_11175) ;  /* 0x0000000000109947 */ /* 0x000fea0003800000 */
[----:B------:R-:W2:Y:S04]  /*14730*/  LDL R6, [R198+0x1c] ;  /* 0x00001c00c6067983 */ /* 0x000ea80000100800 */
[----:B------:R-:W3:Y:S01]  /*14740*/  LDL R20, [R198+0x20] ;  /* 0x00002000c6147983 */ /* 0x000ee20000100800 */
[----:B--2---:R-:W-:-:S05]  /*14750*/  IMAD.HI.U32 R7, R7, R6, RZ ;  /* 0x0000000607077227 */ /* 0x004fca00078e00ff */
[----:B---3--:R-:W-:-:S07]  /*14760*/  SHF.R.U32.HI R7, RZ, R20, R7 ;  /* 0x00000014ff077219 */ /* 0x008fce0000011607 */
.L_x_11175:
[----:B------:R-:W-:Y:S05]  /*14770*/  BSYNC B1 ;  /* 0x0000000000017941 */ /* 0x000fea0003800000 */
.L_x_11171:
[----:B------:R-:W-:-:S05]  /*14780*/  IMAD R7, R14, R7, R21 ;  /* 0x000000070e077224 */ /* 0x000fca00078e0215 */
[----:B------:R-:W-:Y:S02]  /*14790*/  VIMNMX R4, R4, R7, !PT ;  /* 0x0000000704047248 */ /* 0x000fe40007fe0100 */
[----:B------:R-:W-:-:S07]  /*147a0*/  VIADDMNMX R5, R7, R14, R5, PT ;  /* 0x0000000e07057246 */ /* 0x000fce0003800105 */
.L_x_11170:
[----:B------:R-:W-:Y:S05]  /*147b0*/  BSYNC B0 ;  /* 0x0000000000007941 */ /* 0x000fea0003800000 */
.L_x_11169:
[C---:B------:R-:W-:Y:S01]  /*147c0*/  ISETP.GE.AND P1, PT, R13.reuse, 0x2, PT ;  /* 0x000000020d00780c */ /* 0x040fe20003f26270 */
[----:B------:R-:W1:Y:S01]  /*147d0*/  SHFL.IDX PT, R15, R15, 0x1, 0x1c1f ;  /* 0x003c1f000f0f7f89 */ /* 0x000e6200000e0000 */
[C---:B------:R-:W-:Y:S01]  /*147e0*/  ISETP.GE.AND P5, PT, R13.reuse, 0xa, PT ;  /* 0x0000000a0d00780c */ /* 0x040fe20003fa6270 */
[----:B------:R-:W-:Y:S01]  /*147f0*/  BSSY B0, `(.L_x_11176) ;  /* 0x000008f000007945 */ /* 0x000fe20003800000 */
        /* <DEDUP_REMOVED lines=10> */
[----:B------:R-:W-:Y:S01]  /*148a0*/  ISETP.LT.OR P4, PT, R5, 0x9, P4 ;  /* 0x000000090500780c */ /* 0x000fe20002781670 */
[----:B-1----:R-:W-:Y:S01]  /*148b0*/  IMAD.IADD R6, R19, 0x1, R15 ;  /* 0x0000000113067824 */ /* 0x002fe200078e020f */
[----:B------:R-:W-:Y:S02]  /*148c0*/  ISETP.GT.AND P3, PT, R4, 0x10, !P5 ;  /* 0x000000100400780c */ /* 0x000fe40006f64270 */
[----:B------:R-:W-:Y:S02]  /*148d0*/  FSEL R154, R28, -INF , !P4 ;  /* 0xff8000001c9a7808 */ /* 0x000fe40006000000 */
        /* <DEDUP_REMOVED lines=115> */
.L_x_11181:
[----:B------:R-:W-:Y:S05]  /*15010*/  BSYNC B2 ;  /* 0x0000000000027941 */ /* 0x000fea0003800000 */
.L_x_11180:
[----:B------:R-:W-:Y:S01]  /*15020*/  LOP3.LUT R9, RZ, R9, RZ, 0x33, !PT ;  /* 0x00000009ff097212 */ /* 0x000fe200078e33ff */
[----:B------:R-:W-:Y:S06]  /*15030*/  BRA `(.L_x_11182) ;  /* 0x0000000000187947 */ /* 0x000fec0003800000 */
.L_x_11179:
[----:B------:R-:W-:-:S13]  /*15040*/  ISETP.NE.AND P6, PT, R14, 0x1, PT ;  /* 0x000000010e00780c */ /* 0x000fda0003fc5270 */
[----:B------:R-:W-:Y:S05]  /*15050*/  @!P6 BRA `(.L_x_11182) ;  /* 0x000000000010e947 */ /* 0x000fea0003800000 */
[----:B------:R-:W2:Y:S04]  /*15060*/  LDL R4, [R198+0x1c] ;  /* 0x00001c00c6047983 */ /* 0x000ea80000100800 */
[----:B------:R-:W3:Y:S01]  /*15070*/  LDL R8, [R198+0x20] ;  /* 0x00002000c6087983 */ /* 0x000ee20000100800 */
[----:B--2---:R-:W-:-:S05]  /*15080*/  IMAD.HI.U32 R9, R9, R4, RZ ;  /* 0x0000000409097227 */ /* 0x004fca00078e00ff */
[----:B---3--:R-:W-:-:S07]  /*15090*/  SHF.R.U32.HI R9, RZ, R8, R9 ;  /* 0x00000008ff097219 */ /* 0x008fce0000011609 */
.L_x_11182:
[----:B------:R-:W-:Y:S05]  /*150a0*/  BSYNC B1 ;  /* 0x0000000000017941 */ /* 0x000fea0003800000 */
.L_x_11178:
[----:B------:R-:W-:-:S05]  /*150b0*/  IMAD R9, R14, R9, R21 ;  /* 0x000000090e097224 */ /* 0x000fca00078e0215 */
[----:B------:R-:W-:Y:S02]  /*150c0*/  VIADDMNMX R5, R9, R14, R5, PT ;  /* 0x0000000e09057246 */ /* 0x000fe40003800105 */
[----:B------:R-:W-:-:S07]  /*150d0*/  VIMNMX R6, R6, R9, !PT ;  /* 0x0000000906067248 */ /* 0x000fce0007fe0100 */
.L_x_11177:
[----:B------:R-:W-:Y:S05]  /*150e0*/  BSYNC B0 ;  /* 0x0000000000007941 */ /* 0x000fea0003800000 */
.L_x_11176:
[C---:B------:R-:W-:Y:S02]  /*150f0*/  ISETP.GT.AND P1, PT, R6.reuse, 0x1, !P1 ;  /* 0x000000010600780c */ /* 0x040fe40004f24270 */
        /* <DEDUP_REMOVED lines=12> */
[----:B------:R-:W2:Y:S02]  /*151c0*/  LDL.64 R24, [R1+0x430] ;  /* 0x0004300001187983 */ /* 0x000ea40000100a00 */
[----:B------:R-:W-:-:S04]  /*151d0*/  ISETP.GT.AND P1, PT, R6, 0x10, !P1 ;  /* 0x000000100600780c */ /* 0x000fc80004f24270 */
[----:B------:R-:W-:-:S04]  /*151e0*/  ISETP.LT.OR P1, PT, R5, 0x11, P1 ;  /* 0x000000110500780c */ /* 0x000fc80000f21670 */
[----:B------:R-:W-:Y:S02]  /*151f0*/  FSEL R34, R34, -INF , !P1 ;  /* 0xff80000022227808 */ /* 0x000fe40004800000 */
[----:B------:R-:W-:-:S04]  /*15200*/  ISETP.NE.AND P1, PT, R29, RZ, PT ;  /* 0x000000ff1d00720c */ /* 0x000fc80003f25270 */
        /* <DEDUP_REMOVED lines=52> */
[----:B--2---:R-:W-:Y:S02]  /*15550*/  FMNMX.FTZ R4, R90, R24, !PT ;  /* 0x000000185a047209 */ /* 0x004fe40007810000 */
[----:B------:R-:W-:Y:S02]  /*15560*/  ISETP.LT.OR P1, PT, R5, 0x1, P1 ;  /* 0x000000010500780c */ /* 0x000fe40000f21670 */
[----:B------:R-:W-:Y:S02]  /*15570*/  FMNMX.FTZ R4, R152, R4, !PT ;  /* 0x0000000498047209 */ /* 0x000fe40007810000 */
[----:B------:R-:W-:-:S02]  /*15580*/  FSEL R15, R26, -INF , !P1 ;  /* 0xff8000001a0f7808 */ /* 0x000fc40004800000 */
[----:B------:R-:W-:Y:S01]  /*15590*/  FMNMX.FTZ R4, R154, R4, !PT ;  /* 0x000000049a047209 */ /* 0x000fe20007810000 */
[----:B------:R-:W2:Y:S01]  /*155a0*/  LDL R26, [R1+0x450] ;  /* 0x00045000011a7983 */ /* 0x000ea20000100800 */
[----:B------:R-:W-:Y:S02]  /*155b0*/  ISETP.NE.AND P1, PT, R57, RZ, PT ;  /* 0x000000ff3900720c */ /* 0x000fe40003f25270 */
[----:B------:R-:W-:Y:S02]  /*155c0*/  FMNMX.FTZ R4, R88, R4, !PT ;  /* 0x0000000458047209 */ /* 0x000fe40007810000 */
[----:B------:R-:W-:Y:S02]  /*155d0*/  ISETP.GT.AND P2, PT, R6, 0x49, !P2 ;  /* 0x000000490600780c */ /* 0x000fe40005744270 */
[----:B------:R-:W-:Y:S02]  /*155e0*/  FMNMX.FTZ R4, R86, R4, !PT ;  /* 0x0000000456047209 */ /* 0x000fe40007810000 */
[----:B------:R-:W-:-:S02]  /*155f0*/  ISETP.GT.AND P3, PT, R6, 0x50, !P3 ;  /* 0x000000500600780c */ /* 0x000fc40005f64270 */
[----:B------:R-:W-:Y:S02]  /*15600*/  FMNMX.FTZ R4, R84, R4, !PT ;  /* 0x0000000454047209 */ /* 0x000fe40007810000 */
[----:B------:R-:W-:Y:S02]  /*15610*/  ISETP.GT.AND P4, PT, R6, 0x51, !P4 ;  /* 0x000000510600780c */ /* 0x000fe40006784270 */
[----:B------:R-:W-:Y:S02]  /*15620*/  FMNMX.FTZ R4, R82, R4, !PT ;  /* 0x0000000452047209 */ /* 0x000fe40007810000 */
[----:B------:R-:W-:Y:S02]  /*15630*/  ISETP.NE.AND P6, PT, R13, RZ, PT ;  /* 0x000000ff0d00720c */ /* 0x000fe40003fc5270 */
[----:B------:R-:W-:-:S04]  /*15640*/  FMNMX.FTZ R4, R80, R4, !PT ;  /* 0x0000000450047209 */ /* 0x000fc80007810000 */
[----:B------:R-:W-:-:S04]  /*15650*/  FMNMX.FTZ R4, R78, R4, !PT ;  /* 0x000000044e047209 */ /* 0x000fc80007810000 */
[----:B------:R-:W-:-:S04]  /*15660*/  FMNMX.FTZ R4, R76, R4, !PT ;  /* 0x000000044c047209 */ /* 0x000fc80007810000 */
[----:B------:R-:W-:-:S04]  /*15670*/  FMNMX.FTZ R7, R74, R4, !PT ;  /* 0x000000044a077209 */ /* 0x000fc80007810000 */
[----:B------:R-:W-:-:S04]  /*15680*/  FMNMX.FTZ R7, R72, R7, !PT ;  /* 0x0000000748077209 */ /* 0x000fc80007810000 */
[----:B------:R-:W-:Y:S02]  /*15690*/  FMNMX.FTZ R7, R48, R7, !PT ;  /* 0x0000000730077209 */ /* 0x000fe40007810000 */
[----:B------:R-:W-:Y:S02]  /*156a0*/  FMNMX.FTZ R4, R15, R25, !PT ;  /* 0x000000190f047209 */ /* 0x000fe40007810000 */
        /* <DEDUP_REMOVED lines=21> */
[----:B------:R-:W1:Y:S01]  /*15800*/  SHFL.BFLY PT, R9, R8, 0x2, 0x1f ;  /* 0x0c401f0008097f89 */ /* 0x000e6200000e0000 */
[----:B------:R-:W-:-:S04]  /*15810*/  FMNMX.FTZ R7, R47, R4, !PT ;  /* 0x000000042f077209 */ /* 0x000fc80007810000 */
[----:B------:R-:W-:-:S04]  /*15820*/  FMNMX.FTZ R4, R50, R7, !PT ;  /* 0x0000000732047209 */ /* 0x000fc80007810000 */
[----:B------:R-:W-:-:S04]  /*15830*/  FMNMX.FTZ R7, R51, R4, !PT ;  /* 0x0000000433077209 */ /* 0x000fc80007810000 */
[----:B------:R-:W-:Y:S02]  /*15840*/  FMNMX.FTZ R4, R54, R7, !PT ;  /* 0x0000000736047209 */ /* 0x000fe40007810000 */
[----:B------:R-:W-:Y:S02]  /*15850*/  ISETP.GT.AND P1, PT, R6, 0x48, !P1 ;  /* 0x000000480600780c */ /* 0x000fe40004f24270 */
[----:B------:R-:W-:Y:S02]  /*15860*/  FMNMX.FTZ R7, R55, R4, !PT ;  /* 0x0000000437077209 */ /* 0x000fe40007810000 */
[C---:B------:R-:W-:Y:S02]  /*15870*/  ISETP.LT.OR P1, PT, R5.reuse, 0x49, P1 ;  /* 0x000000490500780c */ /* 0x040fe40000f21670 */
[----:B------:R-:W-:Y:S02]  /*15880*/  FMNMX.FTZ R4, R58, R7, !PT ;  /* 0x000000073a047209 */ /* 0x000fe40007810000 */
[----:B------:R-:W-:-:S02]  /*15890*/  ISETP.LT.OR P2, PT, R5, 0x4a, P2 ;  /* 0x0000004a0500780c */ /* 0x000fc40001741670 */
[----:B-1----:R-:W-:Y:S02]  /*158a0*/  FMNMX.FTZ R11, R8, R9, !PT ;  /* 0x00000009080b7209 */ /* 0x002fe40007810000 */
[----:B------:R-:W-:Y:S02]  /*158b0*/  FSEL R62, R62, -INF , !P1 ;  /* 0xff8000003e3e7808 */ /* 0x000fe40004800000 */
[----:B------:R-:W-:Y:S01]  /*158c0*/  FMNMX.FTZ R7, R59, R4, !PT ;  /* 0x000000043b077209 */ /* 0x000fe20007810000 */
[----:B------:R-:W1:Y:S01]  /*158d0*/  SHFL.BFLY PT, R12, R11, 0x1, 0x1f ;  /* 0x0c201f000b0c7f89 */ /* 0x000e6200000e0000 */
[----:B------:R-:W-:Y:S02]  /*158e0*/  ISETP.LT.OR P3, PT, R5, 0x51, P3 ;  /* 0x000000510500780c */ /* 0x000fe40001f61670 */
[----:B------:R-:W-:Y:S02]  /*158f0*/  FSEL R63, R63, -INF , !P2 ;  /* 0xff8000003f3f7808 */ /* 0x000fe40005000000 */
[----:B------:R-:W-:-:S02]  /*15900*/  FMNMX.FTZ R4, R62, R7, !PT ;  /* 0x000000073e047209 */ /* 0x000fc40007810000 */
[----:B------:R-:W-:Y:S02]  /*15910*/  ISETP.GT.AND P5, PT, R6, 0x58, !P5 ;  /* 0x000000580600780c */ /* 0x000fe40006fa4270 */
[----:B------:R-:W-:Y:S02]  /*15920*/  ISETP.LT.OR P4, PT, R5, 0x52, P4 ;  /* 0x000000520500780c */ /* 0x000fe40002781670 */
[----:B------:R-:W-:Y:S02]  /*15930*/  FSEL R66, R66, -INF , !P3 ;  /* 0xff80000042427808 */ /* 0x000fe40005800000 */
[----:B------:R-:W-:Y:S02]  /*15940*/  FMNMX.FTZ R7, R63, R4, !PT ;  /* 0x000000043f077209 */ /* 0x000fe40007810000 */
[----:B------:R-:W-:Y:S02]  /*15950*/  ISETP.GT.AND P1, PT, R6, 0x59, !P6 ;  /* 0x000000590600780c */ /* 0x000fe40007724270 */
[----:B------:R-:W-:-:S02]  /*15960*/  ISETP.LT.OR P5, PT, R5, 0x59, P5 ;  /* 0x000000590500780c */ /* 0x000fc40002fa1670 */
[----:B------:R-:W-:Y:S02]  /*15970*/  FSEL R67, R67, -INF , !P4 ;  /* 0xff80000043437808 */ /* 0x000fe40006000000 */
[----:B------:R-:W-:Y:S02]  /*15980*/  FMNMX.FTZ R4, R66, R7, !PT ;  /* 0x0000000742047209 */ /* 0x000fe40007810000 */
[----:B------:R-:W-:Y:S02]  /*15990*/  ISETP.LT.OR P1, PT, R5, 0x5a, P1 ;  /* 0x0000005a0500780c */ /* 0x000fe40000f21670 */
[----:B------:R-:W-:Y:S02]  /*159a0*/  FSEL R70, R70, -INF , !P5 ;  /* 0xff80000046467808 */ /* 0x000fe40006800000 */
[----:B------:R-:W-:Y:S02]  /*159b0*/  FMNMX.FTZ R5, R67, R4, !PT ;  /* 0x0000000443057209 */ /* 0x000fe40007810000 */
[----:B------:R-:W-:-:S02]  /*159c0*/  FSEL R71, R71, -INF , !P1 ;  /* 0xff80000047477808 */ /* 0x000fc40004800000 */
[----:B------:R-:W-:-:S04]  /*159d0*/  FMNMX.FTZ R4, R70, R5, !PT ;  /* 0x0000000546047209 */ /* 0x000fc80007810000 */
[----:B------:R-:W-:Y:S02]  /*159e0*/  FMNMX.FTZ R9, R71, R4, !PT ;  /* 0x0000000447097209 */ /* 0x000fe40007810000 */
[----:B-1----:R-:W-:Y:S01]  /*159f0*/  FMNMX.FTZ R6, R11, R12, !PT ;  /* 0x0000000c0b067209 */ /* 0x002fe20007810000 */
[----:B------:R-:W3:Y:S04]  /*15a00*/  LDL.64 R4, [R1+0x440] ;  /* 0x0004400001047983 */ /* 0x000ee80000100a00 */
[----:B------:R-:W-:Y:S04]  /*15a10*/  STL.64 [R1+0x430], R8 ;  /* 0x0004300801007387 */ /* 0x000fe80000100a00 */
[----:B------:R-:W4:Y:S04]  /*15a20*/  LDL R12, [R1+0x434] ;  /* 0x00043400010c7983 */ /* 0x000f280000100800 */
[----:B------:R1:W-:Y:S04]  /*15a30*/  STL [R1+0x430], R6 ;  /* 0x0004300601007387 */ /* 0x0003e80000100800 */
[----:B------:R-:W2:Y:S04]  /*15a40*/  LDL R14, [R1+0x430] ;  /* 0x00043000010e7983 */ /* 0x000ea80000100800 */
[----:B----4-:R-:W4:Y:S01]  /*15a50*/  SHFL.BFLY PT, R9, R12, 0x2, 0x1f ;  /* 0x0c401f000c097f89 */ /* 0x010f2200000e0000 */
[----:B--2---:R-:W-:Y:S01]  /*15a60*/  FMUL.FTZ R7, R26, R14 ;  /* 0x0000000e1a077220 */ /* 0x004fe20000410000 */
[----:B------:R-:W-:-:S04]  /*15a70*/  FSETP.NEU.FTZ.AND P1, PT, R14, -INF , PT ;  /* 0xff8000000e00780b */ /* 0x000fc80003f3d000 */
[----:B------:R-:W-:-:S05]  /*15a80*/  FSEL R11, R7, RZ, P1 ;  /* 0x000000ff070b7208 */ /* 0x000fca0000800000 */
[----:B-1----:R-:W-:Y:S01]  /*15a90*/  FFMA.FTZ R6, R88, R26, -R11 ;  /* 0x0000001a58067223 */ /* 0x002fe2000001080b */
[----:B----4-:R-:W-:-:S03]  /*15aa0*/  FMNMX.FTZ R9, R9, R12, !PT ;  /* 0x0000000c09097209 */ /* 0x010fc60007810000 */
[----:B------:R1:W-:Y:S02]  /*15ab0*/  MUFU.EX2 R153, R6 ;  /* 0x0000000600997308 */ /* 0x0003e40000000800 */
[----:B-1----:R-:W1:Y:S01]  /*15ac0*/  SHFL.BFLY PT, R6, R9, 0x1, 0x1f ;  /* 0x0c201f0009067f89 */ /* 0x002e6200000e0000 */
[----:B------:R-:W-:Y:S01]  /*15ad0*/  FSEL R29, R14, RZ, P1 ;  /* 0x000000ff0e1d7208 */ /* 0x000fe20000800000 */
[----:B------:R-:W-:-:S04]  /*15ae0*/  FFMA.FTZ R7, R90, R26, -R11 ;  /* 0x0000001a5a077223 */ /* 0x000fc8000001080b */
[----:B------:R-:W-:Y:S01]  /*15af0*/  FADD.FTZ R29, R24, -R29 ;  /* 0x8000001d181d7221 */ /* 0x000fe20000010000 */
[----:B-1----:R-:W-:-:S04]  /*15b00*/  FMNMX.FTZ R6, R9, R6, !PT ;  /* 0x0000000609067209 */ /* 0x002fc80007810000 */
[C---:B------:R-:W-:Y:S01]  /*15b10*/  FSETP.NEU.FTZ.AND P1, PT, R6.reuse, -INF , PT ;  /* 0xff8000000600780b */ /* 0x040fe20003f3d000 */
[----:B------:R-:W-:-:S05]  /*15b20*/  FMUL.FTZ R8, R6, R26 ;  /* 0x0000001a06087220 */ /* 0x000fca0000410000 */
[----:B------:R-:W-:Y:S02]  /*15b30*/  FSEL R37, R8, RZ, P1 ;  /* 0x000000ff08257208 */ /* 0x000fe40000800000 */
[----:B------:R-:W-:Y:S01]  /*15b40*/  FSEL R8, R6, RZ, P1 ;  /* 0x000000ff06087208 */ /* 0x000fe20000800000 */
[-C--:B------:R-:W-:Y:S02]  /*15b50*/  FMUL.FTZ R29, R29, R26.reuse ;  /* 0x0000001a1d1d7220 */ /* 0x080fe40000410000 */
[-C--:B------:R-:W-:Y:S02]  /*15b60*/  FFMA.FTZ R218, R15, R26.reuse, -R37 ;  /* 0x0000001a0fda7223 */ /* 0x080fe40000010825 */
[----:B------:R-:W-:Y:S01]  /*15b70*/  FADD.FTZ R25, R25, -R8 ;  /* 0x8000000819197221 */ /* 0x000fe20000010000 */
[-C--:B------:R-:W-:Y:S01]  /*15b80*/  FFMA.FTZ R152, R152, R26.reuse, -R11 ;  /* 0x0000001a98987223 */ /* 0x080fe2000001080b */
[-C--:B------:R-:W-:Y:S02]  /*15b90*/  FFMA.FTZ R185, R27, R26.reuse, -R37 ;  /* 0x0000001a1bb97223 */ /* 0x080fe40000010825 */
[----:B------:R-:W-:Y:S01]  /*15ba0*/  FMUL.FTZ R25, R26, R25 ;  /* 0x000000191a197220 */ /* 0x000fe20000410000 */
[----:B------:R-:W-:Y:S01]  /*15bb0*/  MUFU.EX2 R7, R7 ;  /* 0x0000000700077308 */ /* 0x000fe20000000800 */
[-CC-:B------:R-:W-:Y:S01]  /*15bc0*/  FFMA.FTZ R14, R32, R26.reuse, -R11.reuse ;  /* 0x0000001a200e7223 */ /* 0x180fe2000001080b */
[-C--:B------:R-:W-:Y:S01]  /*15bd0*/  FFMA.FTZ R154, R154, R26.reuse, -R11 ;  /* 0x0000001a9a9a7223 */ /* 0x080fe2000001080b */
[----:B------:R-:W-:-:S05]  /*15be0*/  FFMA.FTZ R155, R30, R26, -R37 ;  /* 0x0000001a1e9b7223 */ /* 0x000fca0000010825 */
[----:B------:R-:W3:Y:S01]  /*15bf0*/  MUFU.EX2 R33, R29 ;  /* 0x0000001d00217308 */ /* 0x000ee20000000800 */
[----:B------:R-:W-:-:S07]  /*15c00*/  FFMA.FTZ R216, R31, R26, -R37 ;  /* 0x0000001a1fd87223 */ /* 0x000fce0000010825 */
[----:B------:R-:W-:Y:S08]  /*15c10*/  MUFU.EX2 R218, R218 ;  /* 0x000000da00da7308 */ /* 0x000ff00000000800 */
[----:B------:R-:W1:Y:S01]  /*15c20*/  MUFU.EX2 R32, R25 ;  /* 0x0000001900207308 */ /* 0x000e620000000800 */
[----:B------:R-:W-:-:S07]  /*15c30*/  FFMA.FTZ R192, R86, R26, -R11 ;  /* 0x0000001a56c07223 */ /* 0x000fce000001080b */
[----:B------:R-:W2:Y:S01]  /*15c40*/  MUFU.EX2 R152, R152 ;  /* 0x0000009800987308 */ /* 0x000ea20000000800 */
[----:B------:R-:W-:-:S07]  /*15c50*/  FFMA.FTZ R181, R34, R26, -R37 ;  /* 0x0000001a22b57223 */ /* 0x000fce0000010825 */
[----:B------:R-:W4:Y:S01]  /*15c60*/  MUFU.EX2 R185, R185 ;  /* 0x000000b900b97308 */ /* 0x000f220000000800 */
[----:B------:R-:W-:-:S07]  /*15c70*/  FFMA.FTZ R183, R84, R26, -R11 ;  /* 0x0000001a54b77223 */ /* 0x000fce000001080b */
[----:B------:R-:W5:Y:S01]  /*15c80*/  MUFU.EX2 R154, R154 ;  /* 0x0000009a009a7308 */ /* 0x000f620000000800 */
[----:B------:R-:W-:-:S07]  /*15c90*/  FFMA.FTZ R190, R35, R26, -R37 ;  /* 0x0000001a23be7223 */ /* 0x000fce0000010825 */
[----:B------:R-:W0:Y:S01]  /*15ca0*/  MUFU.EX2 R155, R155 ;  /* 0x0000009b009b7308 */ /* 0x000e220000000800 */
[-CC-:B------:R-:W-:Y:S01]  /*15cb0*/  FFMA.FTZ R179, R82, R26.reuse, -R11.reuse ;  /* 0x0000001a52b37223 */ /* 0x180fe2000001080b */
[-CC-:B------:R-:W-:Y:S01]  /*15cc0*/  FFMA.FTZ R186, R80, R26.reuse, -R11.reuse ;  /* 0x0000001a50ba7223 */ /* 0x180fe2000001080b */
[-CC-:B------:R-:W-:Y:S01]  /*15cd0*/  FFMA.FTZ R175, R78, R26.reuse, -R11.reuse ;  /* 0x0000001a4eaf7223 */ /* 0x180fe2000001080b */
[-CC-:B------:R-:W-:Y:S01]  /*15ce0*/  FFMA.FTZ R182, R76, R26.reuse, -R11.reuse ;  /* 0x0000001a4cb67223 */ /* 0x180fe2000001080b */
[----:B------:R-:W-:-:S03]  /*15cf0*/  FFMA.FTZ R178, R74, R26, -R11 ;  /* 0x0000001a4ab27223 */ /* 0x000fc6000001080b */
        /* <DEDUP_REMOVED lines=13> */
[----:B------:R-:W-:Y:S01]  /*15dd0*/  FFMA.FTZ R68, R68, R26, -R11 ;  /* 0x0000001a44447223 */ /* 0x000fe2000001080b */
[----:B---3--:R-:W-:Y:S01]  /*15de0*/  FFMA.FTZ R11, R33, R4, R7 ;  /* 0x00000004210b7223 */ /* 0x008fe20000010007 */
[----:B-1----:R-:W-:Y:S01]  /*15df0*/  FFMA.FTZ R4, R5, R32, R218 ;  /* 0x0000002005047223 */ /* 0x002fe200000100da */
[----:B------:R-:W1:Y:S01]  /*15e00*/  MUFU.EX2 R181, R181 ;  /* 0x000000b500b57308 */ /* 0x000e620000000800 */
[-C--:B------:R-:W-:Y:S01]  /*15e10*/  FFMA.FTZ R177, R38, R26.reuse, -R37 ;  /* 0x0000001a26b17223 */ /* 0x080fe20000010825 */
[----:B--2---:R-:W-:Y:S01]  /*15e20*/  FADD.FTZ R11, R152, R11 ;  /* 0x0000000b980b7221 */ /* 0x004fe20000010000 */
[----:B----4-:R-:W-:Y:S01]  /*15e30*/  FADD.FTZ R4, R185, R4 ;  /* 0x00000004b9047221 */ /* 0x010fe20000010000 */
[----:B------:R-:W-:-:S04]  /*15e40*/  FFMA.FTZ R184, R39, R26, -R37 ;  /* 0x0000001a27b87223 */ /* 0x000fc80000010825 */
[----:B------:R-:W2:Y:S01]  /*15e50*/  MUFU.EX2 R183, R183 ;  /* 0x000000b700b77308 */ /* 0x000ea20000000800 */
[----:B-----5:R-:W-:Y:S01]  /*15e60*/  FADD.FTZ R8, R154, R11 ;  /* 0x0000000b9a087221 */ /* 0x020fe20000010000 */
[----:B0-----:R-:W-:-:S06]  /*15e70*/  FADD.FTZ R5, R155, R4 ;  /* 0x000000049b057221 */ /* 0x001fcc0000010000 */
[----:B------:R-:W0:Y:S01]  /*15e80*/  MUFU.EX2 R190, R190 ;  /* 0x000000be00be7308 */ /* 0x000e220000000800 */
[----:B------:R-:W-:Y:S01]  /*15e90*/  FFMA.FTZ R173, R42, R26, -R37 ;  /* 0x0000001a2aad7223 */ /* 0x000fe20000010825 */
[----:B------:R-:W-:-:S06]  /*15ea0*/  FADD.FTZ R11, R153, R8 ;  /* 0x00000008990b7221 */ /* 0x000fcc0000010000 */
[----:B------:R-:W3:Y:S01]  /*15eb0*/  MUFU.EX2 R179, R179 ;  /* 0x000000b300b37308 */ /* 0x000ee20000000800 */
[----:B------:R-:W-:Y:S01]  /*15ec0*/  FADD.FTZ R4, R216, R5 ;  /* 0x00000005d8047221 */ /* 0x000fe20000010000 */
[----:B------:R-:W-:-:S06]  /*15ed0*/  FFMA.FTZ R180, R43, R26, -R37 ;  /* 0x0000001a2bb47223 */ /* 0x000fcc0000010825 */
[----:B------:R-:W4:Y:S01]  /*15ee0*/  MUFU.EX2 R177, R177 ;  /* 0x000000b100b17308 */ /* 0x000f220000000800 */
[----:B------:R-:W-:Y:S01]  /*15ef0*/  FADD.FTZ R8, R192, R11 ;  /* 0x0000000bc0087221 */ /* 0x000fe20000010000 */
[----:B-1----:R-:W-:-:S06]  /*15f00*/  FADD.FTZ R5, R181, R4 ;  /* 0x00000004b5057221 */ /* 0x002fcc0000010000 */
[----:B------:R-:W1:Y:S01]  /*15f10*/  MUFU.EX2 R186, R186 ;  /* 0x000000ba00ba7308 */ /* 0x000e620000000800 */
[----:B------:R-:W-:-:S07]  /*15f20*/  FFMA.FTZ R169, R46, R26, -R37 ;  /* 0x0000001a2ea97223 */ /* 0x000fce0000010825 */
[----:B------:R-:W5:Y:S01]  /*15f30*/  MUFU.EX2 R184, R184 ;  /* 0x000000b800b87308 */ /* 0x000f620000000800 */
[----:B--2---:R-:W-:Y:S01]  /*15f40*/  FADD.FTZ R8, R183, R8 ;  /* 0x00000008b7087221 */ /* 0x004fe20000010000 */
[----:B0-----:R-:W-:-:S06]  /*15f50*/  FADD.FTZ R4, R190, R5 ;  /* 0x00000005be047221 */ /* 0x001fcc0000010000 */
[----:B------:R-:W0:Y:S01]  /*15f60*/  MUFU.EX2 R175, R175 ;  /* 0x000000af00af7308 */ /* 0x000e220000000800 */
[----:B------:R-:W-:-:S07]  /*15f70*/  FFMA.FTZ R176, R47, R26, -R37 ;  /* 0x0000001a2fb07223 */ /* 0x000fce0000010825 */
[----:B------:R-:W2:Y:S01]  /*15f80*/  MUFU.EX2 R173, R173 ;  /* 0x000000ad00ad7308 */ /* 0x000ea20000000800 */
[----:B---3--:R-:W-:Y:S01]  /*15f90*/  FADD.FTZ R5, R179, R8 ;  /* 0x00000008b3057221 */ /* 0x008fe20000010000 */
[----:B----4-:R-:W-:-:S06]  /*15fa0*/  FADD.FTZ R11, R177, R4 ;  /* 0x00000004b10b7221 */ /* 0x010fcc0000010000 */
[----:B------:R-:W3:Y:S01]  /*15fb0*/  MUFU.EX2 R182, R182 ;  /* 0x000000b600b67308 */ /* 0x000ee20000000800 */
[----:B------:R-:W-:-:S07]  /*15fc0*/  FFMA.FTZ R163, R50, R26, -R37 ;  /* 0x0000001a32a37223 */ /* 0x000fce0000010825 */
[----:B------:R-:W4:Y:S01]  /*15fd0*/  MUFU.EX2 R180, R180 ;  /* 0x000000b400b47308 */ /* 0x000f220000000800 */
[----:B-1----:R-:W-:Y:S01]  /*15fe0*/  FADD.FTZ R4, R186, R5 ;  /* 0x00000005ba047221 */ /* 0x002fe20000010000 */
[----:B-----5:R-:W-:-:S06]  /*15ff0*/  FADD.FTZ R8, R184, R11 ;  /* 0x0000000bb8087221 */ /* 0x020fcc0000010000 */
[----:B------:R-:W1:Y:S01]  /*16000*/  MUFU.EX2 R178, R178 ;  /* 0x000000b200b27308 */ /* 0x000e620000000800 */
[----:B------:R-:W-:-:S07]  /*16010*/  FFMA.FTZ R170, R51, R26, -R37 ;  /* 0x0000001a33aa7223 */ /* 0x000fce0000010825 */
[----:B------:R-:W5:Y:S01]  /*16020*/  MUFU.EX2 R169, R169 ;  /* 0x000000a900a97308 */ /* 0x000f620000000800 */
[----:B0-----:R-:W-:Y:S01]  /*16030*/  FADD.FTZ R5, R175, R4 ;  /* 0x00000004af057221 */ /* 0x001fe20000010000 */
[----:B--2---:R-:W-:-:S06]  /*16040*/  FADD.FTZ R11, R173, R8 ;  /* 0x00000008ad0b7221 */ /* 0x004fcc0000010000 */
        /* <DEDUP_REMOVED lines=50> */
[----:B------:R-:W3:Y:S08]  /*16370*/  MUFU.EX2 R13, R13 ;  /* 0x0000000d000d7308 */ /* 0x000ef00000000800 */
[----:B------:R-:W4:Y:S01]  /*16380*/  MUFU.EX2 R156, R156 ;  /* 0x0000009c009c7308 */ /* 0x000f220000000800 */
[----:B-1----:R-:W-:Y:S01]  /*16390*/  FADD.FTZ R5, R158, R5 ;  /* 0x000000059e057221 */ /* 0x002fe20000010000 */
[----:B-----5:R-:W-:-:S06]  /*163a0*/  FADD.FTZ R4, R162, R25 ;  /* 0x00000019a2047221 */ /* 0x020fcc0000010000 */
[----:B------:R-:W1:Y:S08]  /*163b0*/  MUFU.EX2 R9, R68 ;  /* 0x0000004400097308 */ /* 0x000e700000000800 */
[----:B------:R-:W5:Y:S01]  /*163c0*/  MUFU.EX2 R11, R11 ;  /* 0x0000000b000b7308 */ /* 0x000f620000000800 */
[----:B0-----:R-:W-:Y:S01]  /*163d0*/  FADD.FTZ R8, R12, R5 ;  /* 0x000000050c087221 */ /* 0x001fe20000010000 */
[----:B--2---:R-:W-:-:S06]  /*163e0*/  FADD.FTZ R5, R15, R4 ;  /* 0x000000040f057221 */ /* 0x004fcc0000010000 */
[----:B------:R-:W0:Y:S08]  /*163f0*/  MUFU.EX2 R14, R14 ;  /* 0x0000000e000e7308 */ /* 0x000e300000000800 */
[----:B------:R-:W2:Y:S01]  /*16400*/  MUFU.EX2 R20, R20 ;  /* 0x0000001400147308 */ /* 0x000ea20000000800 */
[----:B---3--:R-:W-:Y:S01]  /*16410*/  FADD.FTZ R8, R13, R8 ;  /* 0x000000080d087221 */ /* 0x008fe20000010000 */
[----:B----4-:R-:W-:-:S03]  /*16420*/  FADD.FTZ R4, R156, R5 ;  /* 0x000000059c047221 */ /* 0x010fc60000010000 */
[----:B-1----:R-:W-:Y:S01]  /*16430*/  FADD.FTZ R5, R9, R8 ;  /* 0x0000000809057221 */ /* 0x002fe20000010000 */
[----:B-----5:R-:W-:-:S03]  /*16440*/  FADD.FTZ R25, R11, R4 ;  /* 0x000000040b197221 */ /* 0x020fc60000010000 */
[----:B0-----:R-:W-:Y:S01]  /*16450*/  FADD.FTZ R4, R14, R5 ;  /* 0x000000050e047221 */ /* 0x001fe20000010000 */
[----:B------:R0:W-:Y:S01]  /*16460*/  STL [R1+0x434], R6 ;  /* 0x0004340601007387 */ /* 0x0001e20000100800 */
[----:B--2---:R-:W-:-:S05]  /*16470*/  FADD.FTZ R5, R20, R25 ;  /* 0x0000001914057221 */ /* 0x004fca0000010000 */
[----:B------:R1:W-:Y:S04]  /*16480*/  STL.64 [R1+0x440], R4 ;  /* 0x0004400401007387 */ /* 0x0003e80000100a00 */
[----:B------:R-:W2:Y:S04]  /*16490*/  LD.E R31, desc[UR48][R22.64+0x41c] ;  /* 0x00041c30161f7980 */ /* 0x000ea8000c101900 */
[----:B------:R-:W3:Y:S04]  /*164a0*/  LD.E R30, desc[UR48][R22.64+0x414] ;  /* 0x00041430161e7980 */ /* 0x000ee8000c101900 */
[----:B------:R-:W4:Y:S04]  /*164b0*/  LD.E R8, desc[UR48][R22.64+0x220] ;  /* 0x0002203016087980 */ /* 0x000f28000c101900 */
[----:B------:R-:W5:Y:S04]  /*164c0*/  LD.E R24, desc[UR48][R22.64+0x224] ;  /* 0x0002243016187980 */ /* 0x000f68000c101900 */
[----:B------:R-:W5:Y:S04]  /*164d0*/  LD.E R25, desc[UR48][R22.64+0x230] ;  /* 0x0002303016197980 */ /* 0x000f68000c101900 */
[----:B------:R-:W5:Y:S04]  /*164e0*/  LD.E R27, desc[UR48][R22.64+0x240] ;  /* 0x00024030161b7980 */ /* 0x000f68000c101900 */
[----:B------:R-:W5:Y:S04]  /*164f0*/  LD.E R26, desc[UR48][R22.64+0x234] ;  /* 0x00023430161a7980 */ /* 0x000f68000c101900 */
[----:B------:R-:W5:Y:S04]  /*16500*/  LD.E R28, desc[UR48][R22.64+0x244] ;  /* 0x00024430161c7980 */ /* 0x000f68000c101900 */
[----:B------:R-:W5:Y:S04]  /*16510*/  LD.E R29, desc[UR48][R22.64+0x250] ;  /* 0x00025030161d7980 */ /* 0x000f68000c101900 */
[----:B0-----:R-:W5:Y:S04]  /*16520*/  LD.E R6, desc[UR48][R22.64+0x254] ;  /* 0x0002543016067980 */ /* 0x001f68000c101900 */
[----:B------:R-:W5:Y:S04]  /*16530*/  LD.E R140, desc[UR48][R22.64+0x260] ;  /* 0x00026030168c7980 */ /* 0x000f68000c101900 */
        /* <DEDUP_REMOVED lines=53> */
[----:B-1----:R-:W5:Y:S04]  /*16890*/  LD.E R4, desc[UR48][R22.64+0x410] ;  /* 0x0004103016047980 */ /* 0x002f68000c101900 */
        /* <DEDUP_REMOVED lines=62> */
[----:B------:R-:W5:Y:S01]  /*16c80*/  LD.E R35, desc[UR48][R22.64+0x418] ;  /* 0x0004183016237980 */ /* 0x000f62000c101900 */
[----:B--2---:R-:W-:Y:S01]  /*16c90*/  FMUL.FTZ R219, R32, R31 ;  /* 0x0000001f20db7220 */ /* 0x004fe20000410000 */
[C---:B---3--:R-:W-:Y:S01]  /*16ca0*/  FMUL.FTZ R217, R33.reuse, R30 ;  /* 0x0000001e21d97220 */ /* 0x048fe20000410000 */
[C---:B----4-:R-:W-:Y:S01]  /*16cb0*/  FMUL.FTZ R31, R33.reuse, R8 ;  /* 0x00000008211f7220 */ /* 0x050fe20000410000 */
[C---:B-----5:R-:W-:Y:S01]  /*16cc0*/  FMUL.FTZ R199, R33.reuse, R24 ;  /* 0x0000001821c77220 */ /* 0x060fe20000410000 */
[C---:B------:R-:W-:Y:S01]  /*16cd0*/  FMUL.FTZ R25, R33.reuse, R25 ;  /* 0x0000001921197220 */ /* 0x040fe20000410000 */
[C---:B------:R-:W-:Y:S01]  /*16ce0*/  FMUL.FTZ R27, R33.reuse, R27 ;  /* 0x0000001b211b7220 */ /* 0x040fe20000410000 */
[----:B------:R0:W-:Y:S01]  /*16cf0*/  ST.E desc[UR48][R22.64+0x414], R217 ;  /* 0x000414d916007985 */ /* 0x0001e2000c101930 */
[C---:B------:R-:W-:Y:S01]  /*16d00*/  FMUL.FTZ R207, R33.reuse, R26 ;  /* 0x0000001a21cf7220 */ /* 0x040fe20000410000 */
[C---:B------:R-:W-:Y:S01]  /*16d10*/  FMUL.FTZ R215, R33.reuse, R28 ;  /* 0x0000001c21d77220 */ /* 0x040fe20000410000 */
[C---:B------:R-:W-:Y:S01]  /*16d20*/  FMUL.FTZ R29, R33.reuse, R29 ;  /* 0x0000001d211d7220 */ /* 0x040fe20000410000 */
[----:B------:R1:W-:Y:S04]  /*16d30*/  ST.E desc[UR48][R22.64+0x220], R31 ;  /* 0x0002201f16007985 */ /* 0x0003e8000c101930 */
[----:B------:R2:W-:Y:S04]  /*16d40*/  ST.E desc[UR48][R22.64+0x224], R199 ;  /* 0x000224c716007985 */ /* 0x0005e8000c101930 */
[----:B------:R3:W-:Y:S01]  /*16d50*/  ST.E desc[UR48][R22.64+0x230], R25 ;  /* 0x0002301916007985 */ /* 0x0007e2000c101930 */
[----:B0-----:R-:W-:-:S03]  /*16d60*/  FMUL.FTZ R217, R33, R6 ;  /* 0x0000000621d97220 */ /* 0x001fc60000410000 */
[----:B------:R0:W-:Y:S01]  /*16d70*/  ST.E desc[UR48][R22.64+0x240], R27 ;  /* 0x0002401b16007985 */ /* 0x0001e2000c101930 */
[C---:B-1----:R-:W-:Y:S01]  /*16d80*/  FMUL.FTZ R31, R33.reuse, R140 ;  /* 0x0000008c211f7220 */ /* 0x042fe20000410000 */
[C---:B--2---:R-:W-:Y:S01]  /*16d90*/  FMUL.FTZ R199, R33.reuse, R138 ;  /* 0x0000008a21c77220 */ /* 0x044fe20000410000 */
[C---:B---3--:R-:W-:Y:S01]  /*16da0*/  FMUL.FTZ R25, R33.reuse, R136 ;  /* 0x0000008821197220 */ /* 0x048fe20000410000 */
[C---:B0-----:R-:W-:Y:S01]  /*16db0*/  FMUL.FTZ R27, R33.reuse, R134 ;  /* 0x00000086211b7220 */ /* 0x041fe20000410000 */
[----:B------:R0:W-:Y:S01]  /*16dc0*/  ST.E desc[UR48][R22.64+0x41c], R219 ;  /* 0x00041cdb16007985 */ /* 0x0001e2000c101930 */
[----:B------:R-:W-:-:S03]  /*16dd0*/  FMUL.FTZ R221, R33, R128 ;  /* 0x0000008021dd7220 */ /* 0x000fc60000410000 */
[----:B------:R1:W-:Y:S04]  /*16de0*/  ST.E desc[UR48][R22.64+0x234], R207 ;  /* 0x000234cf16007985 */ /* 0x0003e8000c101930 */
[----:B------:R2:W-:Y:S04]  /*16df0*/  ST.E desc[UR48][R22.64+0x244], R215 ;  /* 0x000244d716007985 */ /* 0x0005e8000c101930 */
[----:B------:R3:W-:Y:S01]  /*16e00*/  ST.E desc[UR48][R22.64+0x250], R29 ;  /* 0x0002501d16007985 */ /* 0x0007e2000c101930 */
[----:B0-----:R-:W-:-:S03]  /*16e10*/  FMUL.FTZ R219, R33, R130 ;  /* 0x0000008221db7220 */ /* 0x001fc60000410000 */
[----:B------:R0:W-:Y:S01]  /*16e20*/  ST.E desc[UR48][R22.64+0x254], R217 ;  /* 0x000254d916007985 */ /* 0x0001e2000c101930 */
[----:B-1----:R-:W-:-:S03]  /*16e30*/  FMUL.FTZ R207, R33, R126 ;  /* 0x0000007e21cf7220 */ /* 0x002fc60000410000 */
[----:B------:R1:W-:Y:S01]  /*16e40*/  ST.E desc[UR48][R22.64+0x260], R31 ;  /* 0x0002601f16007985 */ /* 0x0003e2000c101930 */
[----:B--2---:R-:W-:-:S03]  /*16e50*/  FMUL.FTZ R215, R33, R132 ;  /* 0x0000008421d77220 */ /* 0x004fc60000410000 */
[----:B------:R2:W-:Y:S01]  /*16e60*/  ST.E desc[UR48][R22.64+0x264], R199 ;  /* 0x000264c716007985 */ /* 0x0005e2000c101930 */
[----:B---3--:R-:W-:-:S03]  /*16e70*/  FMUL.FTZ R29, R33, R116 ;  /* 0x00000074211d7220 */ /* 0x008fc60000410000 */
[----:B------:R3:W-:Y:S01]  /*16e80*/  ST.E desc[UR48][R22.64+0x270], R25 ;  /* 0x0002701916007985 */ /* 0x0007e2000c101930 */
[----:B0-----:R-:W-:-:S03]  /*16e90*/  FMUL.FTZ R217, R33, R118 ;  /* 0x0000007621d97220 */ /* 0x001fc60000410000 */
[----:B------:R0:W-:Y:S01]  /*16ea0*/  ST.E desc[UR48][R22.64+0x274], R27 ;  /* 0x0002741b16007985 */ /* 0x0001e2000c101930 */
[C---:B-1----:R-:W-:Y:S01]  /*16eb0*/  FMUL.FTZ R31, R33.reuse, R122 ;  /* 0x0000007a211f7220 */ /* 0x042fe20000410000 */
[C---:B--2---:R-:W-:Y:S01]  /*16ec0*/  FMUL.FTZ R199, R33.reuse, R120 ;  /* 0x0000007821c77220 */ /* 0x044fe20000410000 */
[C---:B---3--:R-:W-:Y:S01]  /*16ed0*/  FMUL.FTZ R25, R33.reuse, R124 ;  /* 0x0000007c21197220 */ /* 0x048fe20000410000 */
[C---:B0-----:R-:W-:Y:S01]  /*16ee0*/  FMUL.FTZ R27, R33.reuse, R114 ;  /* 0x00000072211b7220 */ /* 0x041fe20000410000 */
        /* <DEDUP_REMOVED lines=14> */
[----:B-1----:R-:W-:-:S03]  /*16fd0*/  FMUL.FTZ R29, R33, R96 ;  /* 0x00000060211d7220 */ /* 0x002fc60000410000 */
[----:B------:R1:W-:Y:S01]  /*16fe0*/  ST.E desc[UR48][R22.64+0x2c4], R27 ;  /* 0x0002c41b16007985 */ /* 0x0003e2000c101930 */
[C---:B--2---:R-:W-:Y:S01]  /*16ff0*/  FMUL.FTZ R31, R33.reuse, R102 ;  /* 0x00000066211f7220 */ /* 0x044fe20000410000 */
[C---:B---3--:R-:W-:Y:S01]  /*17000*/  FMUL.FTZ R199, R33.reuse, R100 ;  /* 0x0000006421c77220 */ /* 0x048fe20000410000 */
        /* <DEDUP_REMOVED lines=41> */
[----:B-1----:R-:W-:Y:S01]  /*172a0*/  FMUL.FTZ R27, R33, R54 ;  /* 0x00000036211b7220 */ /* 0x002fe20000410000 */
[----:B------:R0:W-:Y:S01]  /*172b0*/  ST.E desc[UR48][R22.64+0x370], R207 ;  /* 0x000370cf16007985 */ /* 0x0001e2000c101930 */
[C---:B------:R-:W-:Y:S01]  /*172c0*/  FMUL.FTZ R193, R32.reuse, R193 ;  /* 0x000000c120c17220 */ /* 0x040fe20000410000 */
        /* <DEDUP_REMOVED lines=91> */
[----:B------:R1:W-:Y:S04]  /*17880*/  ST.E desc[UR48][R22.64+0x404], R27 ;  /* 0x0004041b16007985 */ /* 0x0003e8000c101930 */
        /* <DEDUP_REMOVED lines=63> */
[----:B------:R5:W-:Y:S01]  /*17c80*/  ST.E desc[UR48][R22.64+0x418], R35 ;  /* 0x0004182316007985 */ /* 0x000be2000c101930 */
[----:B------:R2:W-:Y:S06]  /*17c90*/  BAR.SYNC.DEFER_BLOCKING R209, 0x100 ;  /* 0x000400d10000751d */ /* 0x0005ec0000010000 */
[----:B0-----:R-:W5:Y:S04]  /*17ca0*/  LD.E R25, desc[UR48][R22.64+0x220] ;  /* 0x0002203016197980 */ /* 0x001f68000c101900 */
[----:B-1----:R-:W5:Y:S04]  /*17cb0*/  LD.E R27, desc[UR48][R22.64+0x224] ;  /* 0x00022430161b7980 */ /* 0x002f68000c101900 */
[----:B------:R-:W5:Y:S04]  /*17cc0*/  LD.E R29, desc[UR48][R22.64+0x228] ;  /* 0x00022830161d7980 */ /* 0x000f68000c101900 */
[----:B------:R-:W5:Y:S04]  /*17cd0*/  LD.E R31, desc[UR48][R22.64+0x22c] ;  /* 0x00022c30161f7980 */ /* 0x000f68000c101900 */
[----:B--2---:R-:W2:Y:S04]  /*17ce0*/  LD.E R33, desc[UR48][R22.64+0x230] ;  /* 0x0002303016217980 */ /* 0x004ea8000c101900 */
[----:B---3--:R-:W3:Y:S04]  /*17cf0*/  LD.E R41, desc[UR48][R22.64+0x234] ;  /* 0x0002343016297980 */ /* 0x008ee8000c101900 */
[----:B----4-:R-:W4:Y:S04]  /*17d00*/  LD.E R5, desc[UR48][R22.64+0x238] ;  /* 0x0002383016057980 */ /* 0x010f28000c101900 */
[----:B-----5:R-:W5:Y:S04]  /*17d10*/  LD.E R39, desc[UR48][R22.64+0x23c] ;  /* 0x00023c3016277980 */ /* 0x020f68000c101900 */
        /* <DEDUP_REMOVED lines=121> */
[----:B------:R-:W-:Y:S04]  /*184b0*/  ST.E desc[UR48][R22.64+0x220], R25 ;  /* 0x0002201916007985 */ /* 0x000fe8000c101930 */
[----:B------:R-:W-:Y:S04]  /*184c0*/  ST.E desc[UR48][R22.64+0x224], R27 ;  /* 0x0002241b16007985 */ /* 0x000fe8000c101930 */
[----:B------:R-:W-:Y:S04]  /*184d0*/  ST.E desc[UR48][R22.64+0x228], R29 ;  /* 0x0002281d16007985 */ /* 0x000fe8000c101930 */
[----:B------:R-:W-:Y:S04]  /*184e0*/  ST.E desc[UR48][R22.64+0x22c], R31 ;  /* 0x00022c1f16007985 */ /* 0x000fe8000c101930 */
[----:B--2---:R-:W-:Y:S04]  /*184f0*/  ST.E desc[UR48][R22.64+0x230], R33 ;  /* 0x0002302116007985 */ /* 0x004fe8000c101930 */
[----:B---3--:R-:W-:Y:S04]  /*18500*/  ST.E desc[UR48][R22.64+0x234], R41 ;  /* 0x0002342916007985 */ /* 0x008fe8000c101930 */
[----:B----4-:R-:W-:Y:S04]  /*18510*/  ST.E desc[UR48][R22.64+0x238], R5 ;  /* 0x0002380516007985 */ /* 0x010fe8000c101930 */
[----:B-----5:R-:W-:Y:S04]  /*18520*/  ST.E desc[UR48][R22.64+0x23c], R39 ;  /* 0x00023c2716007985 */ /* 0x020fe8000c101930 */
        /* <DEDUP_REMOVED lines=120> */
[----:B0-----:R-:W5:Y:S04]  /*18cb0*/  LD.E.64 R4, desc[UR48][R22.64+0xa8] ;  /* 0x0000a83016047980 */ /* 0x001f68000c101b00 */
[----:B-1----:R-:W5:Y:S04]  /*18cc0*/  LDL R6, [R1+0x88] ;  /* 0x0000880001067983 */ /* 0x002f680000100800 */
[----:B--2---:R-:W2:Y:S04]  /*18cd0*/  LD.E R24, desc[UR48][R22.64+0x220] ;  /* 0x0002203016187980 */ /* 0x004ea8000c101900 */
[----:B------:R-:W2:Y:S04]  /*18ce0*/  LD.E R25, desc[UR48][R22.64+0x224] ;  /* 0x0002243016197980 */ /* 0x000ea8000c101900 */
[----:B---3--:R-:W2:Y:S04]  /*18cf0*/  LD.E R26, desc[UR48][R22.64+0x228] ;  /* 0x00022830161a7980 */ /* 0x008ea8000c101900 */
[----:B------:R-:W2:Y:S04]  /*18d00*/  LD.E R27, desc[UR48][R22.64+0x22c] ;  /* 0x00022c30161b7980 */ /* 0x000ea8000c101900 */
[----:B----4-:R-:W2:Y:S04]  /*18d10*/  LD.E R28, desc[UR48][R22.64+0x230] ;  /* 0x00023030161c7980 */ /* 0x010ea8000c101900 */
[----:B------:R-:W2:Y:S04]  /*18d20*/  LD.E R29, desc[UR48][R22.64+0x234] ;  /* 0x00023430161d7980 */ /* 0x000ea8000c101900 */
[----:B-----5:R-:W2:Y:S04]  /*18d30*/  LD.E R30, desc[UR48][R22.64+0x238] ;  /* 0x00023830161e7980 */ /* 0x020ea8000c101900 */
        /* <DEDUP_REMOVED lines=129> */
[----:B------:R-:W-:Y:S01]  /*19550*/  VOTEU.ANY UP0, P1 ;  /* 0x00000000003f7886 */ /* 0x000fe20000800100 */
[----:B------:R-:W-:-:S02]  /*19560*/  VIADD R6, R4, 0x80 ;  /* 0x0000008004067836 */ /* 0x000fc40000000000 */
[----:B------:R-:W-:Y:S01]  /*19570*/  IMAD.MOV.U32 R7, RZ, RZ, R5 ;  /* 0x000000ffff077224 */ /* 0x000fe200078e0005 */
[----:B--2---:R-:W-:-:S06]  /*19580*/  WARPGROUP.ARRIVE ;  /* 0x00000000000079c5 */ /* 0x004fcc0000000000 */
[----:B------:R-:W-:Y:S01]  /*19590*/  HGMMA.64x256x16.F32.BF16 R24, R152, gdesc[UR4].tnspB, R24, UP0, gsb0 ;  /* 0x43e0000498187df0 */ /* 0x000fe2000b801818 */
[----:B------:R-:W-:Y:S02]  /*195a0*/  R2UR UR6, R6 ;  /* 0x00000000060672ca */ /* 0x000fe400000e0000 */
[----:B------:R-:W-:Y:S01]  /*195b0*/  R2UR UR7, R7 ;  /* 0x00000000070772ca */ /* 0x000fe200000e0000 */
[----:B------:R-:W-:Y:S02]  /*195c0*/  VIADD R6, R4, 0x100 ;  /* 0x0000010004067836 */ /* 0x000fe40000000000 */
[----:B------:R-:W-:Y:S01]  /*195d0*/  IMAD.MOV.U32 R7, RZ, RZ, R5 ;  /* 0x000000ffff077224 */ /* 0x000fe200078e0005 */
[----:B------:R-:W-:Y:S02]  /*195e0*/  WARPGROUP.DEPBAR.LE gsb0, 0x0 ;  /* 0x00008000000079c5 */ /* 0x000fe40000010000 */
[----:B------:R-:W-:Y:S02]  /*195f0*/  F2FP.BF16.F32.PACK_AB R152, R183, R192 ;  /* 0x000000c0b798723e */ /* 0x000fe400000010ff */
[----:B------:R-:W-:-:S02]  /*19600*/  F2FP.BF16.F32.PACK_AB R154, R186, R179 ;  /* 0x000000b3ba9a723e */ /* 0x000fc400000010ff */
        /* <DEDUP_REMOVED lines=132> */
[----:B------:R-:W-:Y:S02]  /*19e50*/  R2UR UR6, R6 ;  /* 0x00000000060672ca */ /* 0x000fe400000e0000 */
[----:B------:R-:W-:Y:S01]  /*19e60*/  R2UR UR7, R7 ;  /* 0x00000000070772ca */ /* 0x000fe200000e0000 */
[----:B------:R-:W-:Y:S01]  /*19e70*/  STL [R1+0x88], R0 ;  /* 0x0000880001007387 */ /* 0x000fe20000100800 */
[----:B------:R-:W-:Y:S02]  /*19e80*/  VIADD R6, R4, 0x180 ;  /* 0x0000018004067836 */ /* 0x000fe40000000000 */
[----:B------:R-:W-:Y:S01]  /*19e90*/  IMAD.MOV.U32 R7, RZ, RZ, R5 ;  /* 0x000000ffff077224 */ /* 0x000fe200078e0005 */
[----:B------:R-:W-:Y:S02]  /*19ea0*/  WARPGROUP.DEPBAR.LE gsb0, 0x0 ;  /* 0x00008000000079c5 */ /* 0x000fe40000010000 */
[----:B------:R-:W-:-:S02]  /*19eb0*/  F2FP.BF16.F32.PACK_AB R152, R182, R175 ;  /* 0x000000afb698723e */ /* 0x000fc400000010ff */
        /* <DEDUP_REMOVED lines=276> */
[----:B------:R-:W-:Y:S01]  /*1b000*/  VIADD R4, R4, 0x280 ;  /* 0x0000028004047836 */ /* 0x000fe20000000000 */
        /* <DEDUP_REMOVED lines=412> */
[----:B0-----:R-:W5:Y:S04]  /*1c9d0*/  LD.E R25, desc[UR48][R22.64+0x240] ;  /* 0x0002403016197980 */ /* 0x001f68000c101900 */
[----:B-1----:R-:W5:Y:S04]  /*1c9e0*/  LD.E R27, desc[UR48][R22.64+0x244] ;  /* 0x00024430161b7980 */ /* 0x002f68000c101900 */
        /* <DEDUP_REMOVED lines=131> */
[----:B-----5:R0:W-:Y:S04]  /*1d220*/  ST.E desc[UR48][R22.64+0x254], R35 ;  /* 0x0002542316007985 */ /* 0x0201e8000c101930 */
        /* <DEDUP_REMOVED lines=122> */
.L_x_11184:
[----:B------:R-:W-:Y:S05]  /*1d9d0*/  BSYNC B0 ;  /* 0x0000000000007941 */ /* 0x000fea0003800000 */
.L_x_11183:
[C---:B------:R-:W-:Y:S01]  /*1d9e0*/  ISETP.GT.AND P1, PT, R10.reuse, UR43, PT ;  /* 0x0000002b0a007c0c */ /* 0x040fe2000bf24270 */
[----:B------:R-:W-:-:S12]  /*1d9f0*/  VIADD R10, R10, 0xffffffff ;  /* 0xffffffff0a0a7836 */ /* 0x000fd80000000000 */
[----:B------:R-:W-:Y:S05]  /*1da00*/  @P1 BRA `(.L_x_11185) ;  /* 0xffffff5400081947 */ /* 0x000fea000383ffff */
.L_x_11154:
[----:B------:R-:W-:Y:S05]  /*1da10*/  WARPSYNC.ALL ;  /* 0x0000000000007948 */ /* 0x000fea0003800000 */
[----:B0-----:R-:W1:Y:S04]  /*1da20*/  LDL R5, [R1+0x440] ;  /* 0x0004400001057983 */ /* 0x001e680000100800 */
[----:B------:R-:W2:Y:S04]  /*1da30*/  LDL R6, [R1+0x444] ;  /* 0x0004440001067983 */ /* 0x000ea80000100800 */
[----:B------:R-:W3:Y:S04]  /*1da40*/  LDL R136, [R1+0x210] ;  /* 0x0002100001887983 */ /* 0x000ee80000100800 */
[----:B------:R-:W4:Y:S04]  /*1da50*/  LDL.64 R14, [R1+0x3b8] ;  /* 0x0003b800010e7983 */ /* 0x000f280000100a00 */
[----:B------:R-:W5:Y:S04]  /*1da60*/  LDL.64 R12, [R1+0x3c8] ;  /* 0x0003c800010c7983 */ /* 0x000f680000100a00 */
[----:B------:R-:W4:Y:S04]  /*1da70*/  LDL.64 R134, [R1+0x220] ;  /* 0x0002200001867983 */ /* 0x000f280000100a00 */
[----:B------:R-:W5:Y:S04]  /*1da80*/  LDL.64 R132, [R1+0x230] ;  /* 0x0002300001847983 */ /* 0x000f680000100a00 */
        /* <DEDUP_REMOVED lines=57> */
[----:B------:R-:W5:Y:S04]  /*1de20*/  LDL R137, [R1+0x218] ;  /* 0x0002180001897983 */ /* 0x000f680000100800 */
[----:B-1----:R-:W0:Y:S02]  /*1de30*/  SHFL.BFLY PT, R0, R5, 0x2, 0x1f ;  /* 0x0c401f0005007f89 */ /* 0x002e2400000e0000 */
[----:B0-----:R-:W-:-:S05]  /*1de40*/  FADD.FTZ R0, R5, R0 ;  /* 0x0000000005007221 */ /* 0x001fca0000010000 */
[----:B------:R-:W0:Y:S02]  /*1de50*/  SHFL.BFLY PT, R3, R0, 0x1, 0x1f ;  /* 0x0c201f0000037f89 */ /* 0x000e2400000e0000 */
[----:B0-----:R-:W-:Y:S01]  /*1de60*/  FADD.FTZ R2, R0, R3 ;  /* 0x0000000300027221 */ /* 0x001fe20000010000 */
[----:B---3--:R-:W-:Y:S01]  /*1de70*/  VIADD R136, R136, 0x1 ;  /* 0x0000000188887836 */ /* 0x008fe20000000000 */
[----:B------:R-:W3:Y:S04]  /*1de80*/  LDL R0, [R1+0x21c] ;  /* 0x00021c0001007983 */ /* 0x000ee80000100800 */
[----:B------:R-:W-:Y:S04]  /*1de90*/  STL [R1+0x440], R2 ;  /* 0x0004400201007387 */ /* 0x000fe80000100800 */
[----:B------:R-:W4:Y:S04]  /*1dea0*/  LDL R148, [R1+0x440] ;  /* 0x0004400001947983 */ /* 0x000f280000100800 */
[----:B--2---:R-:W0:Y:S02]  /*1deb0*/  SHFL.BFLY PT, R3, R6, 0x2, 0x1f ;  /* 0x0c401f0006037f89 */ /* 0x004e2400000e0000 */
[----:B0-----:R-:W-:Y:S01]  /*1dec0*/  FADD.FTZ R3, R3, R6 ;  /* 0x0000000603037221 */ /* 0x001fe20000010000 */
[----:B------:R-:W-:Y:S01]  /*1ded0*/  ISETP.NE.AND P2, PT, R136, 0x2, PT ;  /* 0x000000028800780c */ /* 0x000fe20003f45270 */
[----:B------:R-:W2:Y:S04]  /*1dee0*/  LDL.64 R6, [R1+0x408] ;  /* 0x0004080001067983 */ /* 0x000ea80000100a00 */
[----:B------:R-:W0:Y:S08]  /*1def0*/  SHFL.BFLY PT, R4, R3, 0x1, 0x1f ;  /* 0x0c201f0003047f89 */ /* 0x000e3000000e0000 */
[----:B------:R-:W2:Y:S01]  /*1df00*/  @!P2 LDL R19, [R1+0x214] ;  /* 0x000214000113a983 */ /* 0x000ea20000100800 */
[----:B0-----:R-:W-:-:S03]  /*1df10*/  FADD.FTZ R140, R3, R4 ;  /* 0x00000004038c7221 */ /* 0x001fc60000010000 */
[----:B------:R-:W2:Y:S02]  /*1df20*/  LDL.64 R4, [R1+0x3f8] ;  /* 0x0003f80001047983 */ /* 0x000ea40000100a00 */
[----:B------:R-:W-:Y:S02]  /*1df30*/  FSETP.NE.FTZ.AND P1, PT, R140, RZ, PT ;  /* 0x000000ff8c00720b */ /* 0x000fe40003f35000 */
[----:B------:R-:W2:Y:S11]  /*1df40*/  LDL.64 R2, [R1+0x418] ;  /* 0x0004180001027983 */ /* 0x000eb60000100a00 */
[----:B------:R-:W2:Y:S04]  /*1df50*/  @P1 LDL R143, [R1+0x450] ;  /* 0x00045000018f1983 */ /* 0x000ea80000100800 */
[----:B------:R-:W2:Y:S01]  /*1df60*/  @P1 LDL R145, [R1+0x434] ;  /* 0x0004340001911983 */ /* 0x000ea20000100800 */
[----:B------:R-:W-:-:S02]  /*1df70*/  IMAD.MOV.U32 R142, RZ, RZ, -0x800000 ;  /* 0xff800000ff8e7424 */ /* 0x000fc400078e00ff */
[----:B------:R-:W-:Y:S01]  /*1df80*/  IMAD.MOV.U32 R138, RZ, RZ, RZ ;  /* 0x000000ffff8a7224 */ /* 0x000fe200078e00ff */
[----:B------:R0:W-:Y:S08]  /*1df90*/  BAR.ARV R208, 0x100 ;  /* 0x000400d00000751d */ /* 0x0001f00000002000 */
[----:B------:R-:W-:Y:S06]  /*1dfa0*/  BAR.ARV 0x8, 0x180 ;  /* 0x0206000000007b1d */ /* 0x000fec0000002000 */
[----:B----4-:R-:W-:-:S13]  /*1dfb0*/  FSETP.NE.FTZ.AND P0, PT, R148, RZ, PT ;  /* 0x000000ff9400720b */ /* 0x010fda0003f15000 */
[----:B------:R-:W4:Y:S04]  /*1dfc0*/  @P0 LDL R139, [R1+0x450] ;  /* 0x00045000018b0983 */ /* 0x000f280000100800 */
[----:B------:R-:W2:Y:S01]  /*1dfd0*/  @P0 LDL R144, [R1+0x430] ;  /* 0x0004300001900983 */ /* 0x000ea20000100800 */
[----:B------:R-:W1:Y:S02]  /*1dfe0*/  @P0 MUFU.LG2 R141, R148 ;  /* 0x00000094008d0308 */ /* 0x000e640000000c00 */
[----:B-1----:R-:W-:-:S06]  /*1dff0*/  @P0 FMUL.FTZ R146, R141, 0.69314718246459960938 ;  /* 0x3f3172188d920820 */ /* 0x002fcc0000410000 */
[----:B------:R-:W1:Y:S08]  /*1e000*/  @P1 MUFU.LG2 R147, R140 ;  /* 0x0000008c00931308 */ /* 0x000e700000000c00 */
[----:B------:R-:W0:Y:S01]  /*1e010*/  @P0 MUFU.RCP R138, R148 ;  /* 0x00000094008a0308 */ /* 0x000e220000001000 */
[----:B---3--:R-:W-:Y:S02]  /*1e020*/  VIADD R0, R0, 0x1 ;  /* 0x0000000100007836 */ /* 0x008fe40000000000 */
[----:B-1----:R-:W-:Y:S01]  /*1e030*/  @P1 FMUL.FTZ R147, R147, 0.69314718246459960938 ;  /* 0x3f31721893931820 */ /* 0x002fe20000410000 */
[----:B------:R-:W-:Y:S01]  /*1e040*/  STL [R1+0x444], R140 ;  /* 0x0004448c01007387 */ /* 0x000fe20000100800 */
[-C--:B0-----:R-:W-:Y:S01]  /*1e050*/  FMUL.FTZ R135, R135, R138.reuse ;  /* 0x0000008a87877220 */ /* 0x081fe20000410000 */
[-C--:B------:R-:W-:Y:S01]  /*1e060*/  FMUL.FTZ R134, R134, R138.reuse ;  /* 0x0000008a86867220 */ /* 0x080fe20000410000 */
[-C--:B-----5:R-:W-:Y:S01]  /*1e070*/  FMUL.FTZ R133, R133, R138.reuse ;  /* 0x0000008a85857220 */ /* 0x0a0fe20000410000 */
        /* <DEDUP_REMOVED lines=61> */
[----:B------:R-:W-:Y:S04]  /*1e450*/  STL [R1+0x210], R136 ;  /* 0x0002108801007387 */ /* 0x000fe80000100800 */
[----:B------:R-:W-:Y:S04]  /*1e460*/  STL.64 [R1+0x220], R134 ;  /* 0x0002208601007387 */ /* 0x000fe80000100a00 */
        /* <DEDUP_REMOVED lines=31> */
[----:B------:R-:W-:Y:S04]  /*1e660*/  STL [R1+0x21c], R0 ;  /* 0x00021c0001007387 */ /* 0x000fe80000100800 */
[----:B------:R-:W-:Y:S01]  /*1e670*/  @!P2 STL [R1+0x210], RZ ;  /* 0x000210ff0100a387 */ /* 0x000fe20000100800 */
[----:B----4-:R-:W-:-:S04]  /*1e680*/  @P0 FMUL.FTZ R139, R139, 0.69314718246459960938 ;  /* 0x3f3172188b8b0820 */ /* 0x010fc80000410000 */
[----:B--2---:R-:W-:Y:S01]  /*1e690*/  @P0 FFMA.FTZ R142, R139, R144, R146 ;  /* 0x000000908b8e0223 */ /* 0x004fe20000010092 */
[----:B------:R-:W-:-:S06]  /*1e6a0*/  IMAD.MOV.U32 R139, RZ, RZ, RZ ;  /* 0x000000ffff8b7224 */ /* 0x000fcc00078e00ff */
[----:B------:R-:W0:Y:S01]  /*1e6b0*/  @P1 MUFU.RCP R139, R140 ;  /* 0x0000008c008b1308 */ /* 0x000e220000001000 */
[----:B------:R-:W-:Y:S01]  /*1e6c0*/  @P1 FMUL.FTZ R146, R143, 0.69314718246459960938 ;  /* 0x3f3172188f921820 */ /* 0x000fe20000410000 */
[----:B------:R-:W-:-:S03]  /*1e6d0*/  IMAD.MOV.U32 R144, RZ, RZ, -0x800000 ;  /* 0xff800000ff907424 */ /* 0x000fc600078e00ff */
[----:B------:R-:W-:Y:S01]  /*1e6e0*/  @P1 FFMA.FTZ R144, R146, R145, R147 ;  /* 0x0000009192901223 */ /* 0x000fe20000010093 */
[----:B------:R-:W-:Y:S01]  /*1e6f0*/  STL [R1+0x440], R142 ;  /* 0x0004408e01007387 */ /* 0x000fe20000100800 */
[-C--:B0-----:R-:W-:Y:S01]  /*1e700*/  FMUL.FTZ R15, R15, R139.reuse ;  /* 0x0000008b0f0f7220 */ /* 0x081fe20000410000 */
[-C--:B------:R-:W-:Y:S01]  /*1e710*/  FMUL.FTZ R14, R14, R139.reuse ;  /* 0x0000008b0e0e7220 */ /* 0x080fe20000410000 */
[-C--:B------:R-:W-:Y:S01]  /*1e720*/  FMUL.FTZ R13, R13, R139.reuse ;  /* 0x0000008b0d0d7220 */ /* 0x080fe20000410000 */
[-C--:B------:R-:W-:Y:S01]  /*1e730*/  FMUL.FTZ R12, R12, R139.reuse ;  /* 0x0000008b0c0c7220 */ /* 0x080fe20000410000 */
[-C--:B------:R-:W-:Y:S01]  /*1e740*/  FMUL.FTZ R71, R71, R139.reuse ;  /* 0x0000008b47477220 */ /* 0x080fe20000410000 */
[-C--:B------:R-:W-:Y:S01]  /*1e750*/  FMUL.FTZ R70, R70, R139.reuse ;  /* 0x0000008b46467220 */ /* 0x080fe20000410000 */
[----:B------:R-:W-:Y:S01]  /*1e760*/  STL.64 [R1+0x3b8], R14 ;  /* 0x0003b80e01007387 */ /* 0x000fe20000100a00 */
[-C--:B------:R-:W-:Y:S01]  /*1e770*/  FMUL.FTZ R69, R69, R139.reuse ;  /* 0x0000008b45457220 */ /* 0x080fe20000410000 */
[-C--:B------:R-:W-:Y:S01]  /*1e780*/  FMUL.FTZ R68, R68, R139.reuse ;  /* 0x0000008b44447220 */ /* 0x080fe20000410000 */
[-C--:B------:R-:W-:Y:S01]  /*1e790*/  FMUL.FTZ R67, R67, R139.reuse ;  /* 0x0000008b43437220 */ /* 0x080fe20000410000 */
[----:B------:R0:W-:Y:S01]  /*1e7a0*/  STL.64 [R1+0x3c8], R12 ;  /* 0x0003c80c01007387 */ /* 0x0001e20000100a00 */
        /* <DEDUP_REMOVED lines=55> */
[----:B0-----:R-:W-:Y:S01]  /*1eb20*/  VIADD R12, R137, 0x1 ;  /* 0x00000001890c7836 */ /* 0x001fe20000000000 */
[----:B------:R-:W-:Y:S01]  /*1eb30*/  @!P2 LOP3.LUT R14, R19, 0x1, RZ, 0x3c, !PT ;  /* 0x00000001130ea812 */ /* 0x000fe200078e3cff */
[----:B------:R0:W-:Y:S04]  /*1eb40*/  STL [R1+0x444], R144 ;  /* 0x0004449001007387 */ /* 0x0001e80000100800 */
[----:B------:R0:W-:Y:S04]  /*1eb50*/  STL.64 [R1+0x228], R70 ;  /* 0x0002284601007387 */ /* 0x0001e80000100a00 */
        /* <DEDUP_REMOVED lines=29> */
[----:B------:R0:W-:Y:S04]  /*1ed30*/  STL [R1+0x218], R12 ;  /* 0x0002180c01007387 */ /* 0x0001e80000100800 */
[----:B------:R0:W-:Y:S01]  /*1ed40*/  @!P2 STL [R1+0x214], R14 ;  /* 0x0002140e0100a387 */ /* 0x0001e20000100800 */
[----:B------:R-:W-:-:S13]  /*1ed50*/  PLOP3.LUT P0, PT, PT, PT, PT, 0x8, 0x0 ;  /* 0x000000000000781c */ /* 0x000fda0003f0e170 */
.L_x_11089:
[----:B------:R-:W1:Y:S08]  /*1ed60*/  S2UR UR4, SR_CgaCtaId ;  /* 0x00000000000479c3 */ /* 0x000e700000008800 */
[----:B------:R-:W-:Y:S06]  /*1ed70*/  BAR.SYNC.DEFER_BLOCKING 0x5, 0x180 ;  /* 0x0146000000007b1d */ /* 0x000fec0000010000 */
[----:B------:R-:W-:Y:S01]  /*1ed80*/  UMOV UR44, 0x400 ;  /* 0x00000400002c7882 */ /* 0x000fe20000000000 */
[----:B------:R-:W-:Y:S01]  /*1ed90*/  BSSY B0, `(.L_x_11186) ;  /* 0x0000281000007945 */ /* 0x000fe20003800000 */
[----:B-1----:R-:W-:-:S09]  /*1eda0*/  ULEA UR44, UR4, UR44, 0x18 ;  /* 0x0000002c042c7291 */ /* 0x002fd2000f8ec03f */
[----:B---3--:R-:W1:Y:S02]  /*1edb0*/  LDS R0, [UR44+0x324d0] ;  /* 0x0324d02cff007984 */ /* 0x008e640008000800 */
[----:B-1----:R-:W-:Y:S01]  /*1edc0*/  R2UR UR4, R0 ;  /* 0x00000000000472ca */ /* 0x002fe200000e0000 */
[----:B------:R-:W-:Y:S06]  /*1edd0*/  BAR.ARV 0x4, 0x180 ;  /* 0x0106000000007b1d */ /* 0x000fec0000002000 */
[----:B------:R-:W-:Y:S08]  /*1ede0*/  @P0 BRA `(.L_x_11187) ;  /* 0x0000001c001c0947 */ /* 0x000ff00003800000 */
[----:B------:R-:W2:Y:S01]  /*1edf0*/  LDL.128 R96, [R1+0x2c0] ;  /* 0x0002c00001607983 */ /* 0x000ea20000100c00 */
[----:B0-----:R-:W0:Y:S01]  /*1ee00*/  LDC R2, c[0x0][0xce8] ;  /* 0x00033a00ff027b82 */ /* 0x001e220000000800 */
[----:B------:R-:W-:Y:S02]  /*1ee10*/  ULDC UR5, c[0x0][0xb88] ;  /* 0x0002e20000057ab9 */ /* 0x000fe40000000800 */
[----:B------:R-:W3:Y:S04]  /*1ee20*/  LDL.128 R92, [R1+0x2d0] ;  /* 0x0002d000015c7983 */ /* 0x000ee80000100c00 */
[----:B------:R-:W4:Y:S04]  /*1ee30*/  LDL.128 R88, [R1+0x2e0] ;  /* 0x0002e00001587983 */ /* 0x000f280000100c00 */
        /* <DEDUP_REMOVED lines=28> */
[----:B------:R-:W4:Y:S01]  /*1f000*/  LDL.128 R8, [R1+0x410] ;  /* 0x0004100001087983 */ /* 0x000f220000100c00 */
[----:B------:R-:W-:Y:S01]  /*1f010*/  VIADD R19, R204, UR39 ;  /* 0x00000027cc137c36 */ /* 0x000fe20008000000 */
[----:B------:R-:W-:Y:S01]  /*1f020*/  LOP3.LUT P0, RZ, R212, 0x3, RZ, 0xc0, !PT ;  /* 0x00000003d4ff7812 */ /* 0x000fe2000780c0ff */
[----:B0-----:R-:W-:Y:S01]  /*1f030*/  IMAD R0, R2, UR5, RZ ;  /* 0x0000000502007c24 */ /* 0x001fe2000f8e02ff */
[----:B------:R-:W-:-:S02]  /*1f040*/  IADD3 R141, P6, R188, 0x8000, RZ ;  /* 0x00008000bc8d7810 */ /* 0x000fc40007fde0ff */
[C---:B------:R-:W-:Y:S02]  /*1f050*/  IADD3 R143, P1, R188.reuse, 0x8020, RZ ;  /* 0x00008020bc8f7810 */ /* 0x040fe40007f3e0ff */
[C---:B------:R-:W-:Y:S02]  /*1f060*/  IADD3 R21, P5, R188.reuse, 0x4060, RZ ;  /* 0x00004060bc157810 */ /* 0x040fe40007fbe0ff */
[C---:B------:R-:W-:Y:S01]  /*1f070*/  LOP3.LUT R155, R188.reuse, 0x380, RZ, 0xc0, !PT ;  /* 0x00000380bc9b7812 */ /* 0x040fe200078ec0ff */
[----:B------:R-:W-:Y:S01]  /*1f080*/  USHF.R.S32.HI UR12, URZ, 0x1f, UR42 ;  /* 0x0000001f3f0c7899 */ /* 0x000fe2000801142a */
[----:B------:R-:W-:Y:S01]  /*1f090*/  ISETP.GE.OR P2, PT, R19, R0, P0 ;  /* 0x000000001300720c */ /* 0x000fe20000746670 */
[----:B------:R-:W-:Y:S01]  /*1f0a0*/  ULDC.64 UR8, c[0x0][0xc90] ;  /* 0x0003240000087ab9 */ /* 0x000fe20000000a00 */
[----:B------:R-:W-:Y:S01]  /*1f0b0*/  IADD3 R145, P3, R188, 0x8040, RZ ;  /* 0x00008040bc917810 */ /* 0x000fe20007f7e0ff */
[----:B------:R-:W-:Y:S01]  /*1f0c0*/  USHF.R.S32.HI UR13, URZ, 0x1f, UR38 ;  /* 0x0000001f3f0d7899 */ /* 0x000fe20008011426 */
[----:B------:R-:W-:-:S09]  /*1f0d0*/  ULDC.64 UR10, c[0x0][0xc98] ;  /* 0x00032600000a7ab9 */ /* 0x000fd20000000a00 */
[----:B------:R-:W4:Y:S01]  /*1f0e0*/  @!P2 LDL R3, [R1+0x440] ;  /* 0x000440000103a983 */ /* 0x000f220000100800 */
[----:B------:R-:W-:Y:S02]  /*1f0f0*/  LOP3.LUT R140, R141, 0x380, RZ, 0xc0, !PT ;  /* 0x000003808d8c7812 */ /* 0x000fe400078ec0ff */
[----:B------:R-:W-:Y:S02]  /*1f100*/  LOP3.LUT R142, R143, 0x380, RZ, 0xc0, !PT ;  /* 0x000003808f8e7812 */ /* 0x000fe400078ec0ff */
[----:B------:R-:W-:Y:S02]  /*1f110*/  SHF.R.U64 R140, R140, 0x3, RZ ;  /* 0x000000038c8c7819 */ /* 0x000fe400000012ff */
[----:B------:R-:W-:Y:S02]  /*1f120*/  SHF.R.U64 R146, R142, 0x3, RZ ;  /* 0x000000038e927819 */ /* 0x000fe400000012ff */
[----:B------:R-:W-:Y:S01]  /*1f130*/  LOP3.LUT R142, R140, R141, RZ, 0x3c, !PT ;  /* 0x0000008d8c8e7212 */ /* 0x000fe200078e3cff */
[----:B------:R-:W-:Y:S01]  /*1f140*/  IMAD.X R141, RZ, RZ, R189, P1 ;  /* 0x000000ffff8d7224 */ /* 0x000fe200008e06bd */
[----:B------:R-:W-:-:S04]  /*1f150*/  IADD3 R149, P1, R188, 0xc040, RZ ;  /* 0x0000c040bc957810 */ /* 0x000fc80007f3e0ff */
[----:B------:R-:W-:-:S04]  /*1f160*/  LOP3.LUT R148, R149, 0x380, RZ, 0xc0, !PT ;  /* 0x0000038095947812 */ /* 0x000fc800078ec0ff */
[----:B------:R-:W-:Y:S02]  /*1f170*/  SHF.R.U64 R148, R148, 0x3, RZ ;  /* 0x0000000394947819 */ /* 0x000fe400000012ff */
[----:B------:R-:W-:Y:S02]  /*1f180*/  LOP3.LUT R20, R21, 0x380, RZ, 0xc0, !PT ;  /* 0x0000038015147812 */ /* 0x000fe400078ec0ff */
[----:B------:R-:W-:Y:S01]  /*1f190*/  LOP3.LUT R148, R148, R149, RZ, 0x3c, !PT ;  /* 0x0000009594947212 */ /* 0x000fe200078e3cff */
[----:B------:R-:W-:Y:S01]  /*1f1a0*/  IMAD.X R149, RZ, RZ, R189, P1 ;  /* 0x000000ffff957224 */ /* 0x000fe200008e06bd */
[----:B------:R-:W-:Y:S02]  /*1f1b0*/  ISETP.NE.AND P1, PT, R2, 0x1, PT ;  /* 0x000000010200780c */ /* 0x000fe40003f25270 */
[----:B------:R-:W-:Y:S02]  /*1f1c0*/  SHF.R.U64 R155, R155, 0x3, RZ ;  /* 0x000000039b9b7819 */ /* 0x000fe400000012ff */
[----:B------:R-:W-:-:S02]  /*1f1d0*/  SHF.R.U64 R20, R20, 0x3, RZ ;  /* 0x0000000314147819 */ /* 0x000fc400000012ff */
[----:B------:R-:W-:Y:S01]  /*1f1e0*/  LOP3.LUT R154, R155, R188, RZ, 0x3c, !PT ;  /* 0x000000bc9b9a7212 */ /* 0x000fe200078e3cff */
[--C-:B------:R-:W-:Y:S01]  /*1f1f0*/  IMAD.MOV.U32 R155, RZ, RZ, R189.reuse ;  /* 0x000000ffff9b7224 */ /* 0x100fe200078e00bd */
[----:B------:R-:W-:Y:S01]  /*1f200*/  LOP3.LUT R20, R20, R21, RZ, 0x3c, !PT ;  /* 0x0000001514147212 */ /* 0x000fe200078e3cff */
[----:B------:R-:W-:-:S03]  /*1f210*/  IMAD.X R21, RZ, RZ, R189, P5 ;  /* 0x000000ffff157224 */ /* 0x000fc600028e06bd */
[----:B------:R-:W-:Y:S02]  /*1f220*/  MOV R155, R154 ;  /* 0x0000009a009b7202 */ /* 0x000fe40000000f00 */
[----:B------:R-:W-:Y:S02]  /*1f230*/  MOV R154, R20 ;  /* 0x00000014009a7202 */ /* 0x000fe40000000f00 */
[----:B------:R-:W0:Y:S01]  /*1f240*/  @P1 LDC R21, c[0x0][0xcec] ;  /* 0x00033b00ff151b82 */ /* 0x000e220000000800 */
[----:B------:R-:W-:Y:S02]  /*1f250*/  UIMAD UR5, UR12, UR8, URZ ;  /* 0x000000080c0572a4 */ /* 0x000fe4000f8e023f */
[----:B------:R-:W-:Y:S02]  /*1f260*/  UIMAD.WIDE.U32 UR6, UR42, UR8, URZ ;  /* 0x000000082a0672a5 */ /* 0x000fe4000f8e003f */
[----:B------:R-:W-:Y:S01]  /*1f270*/  UIMAD UR5, UR42, UR9, UR5 ;  /* 0x000000092a0572a4 */ /* 0x000fe2000f8e0205 */
[----:B------:R-:W-:Y:S01]  /*1f280*/  LOP3.LUT R144, R145, 0x380, RZ, 0xc0, !PT ;  /* 0x0000038091907812 */ /* 0x000fe200078ec0ff */
[----:B------:R-:W-:-:S02]  /*1f290*/  UIMAD UR8, UR13, UR10, URZ ;  /* 0x0000000a0d0872a4 */ /* 0x000fc4000f8e023f */
[----:B------:R-:W-:Y:S01]  /*1f2a0*/  UIADD3 UR7, UR7, UR5, URZ ;  /* 0x0000000507077290 */ /* 0x000fe2000fffe03f */
[----:B------:R-:W-:Y:S01]  /*1f2b0*/  SHF.R.U64 R144, R144, 0x3, RZ ;  /* 0x0000000390907819 */ /* 0x000fe200000012ff */
[----:B------:R-:W-:Y:S02]  /*1f2c0*/  UIMAD UR8, UR38, UR11, UR8 ;  /* 0x0000000b260872a4 */ /* 0x000fe4000f8e0208 */
[----:B------:R-:W-:Y:S01]  /*1f2d0*/  UIMAD.WIDE.U32 UR6, UR38, UR10, UR6 ;  /* 0x0000000a260672a5 */ /* 0x000fe2000f8e0006 */
[----:B------:R-:W-:Y:S01]  /*1f2e0*/  LOP3.LUT R140, R146, R143, RZ, 0x3c, !PT ;  /* 0x0000008f928c7212 */ /* 0x000fe200078e3cff */
[--C-:B------:R-:W-:Y:S01]  /*1f2f0*/  IMAD.X R143, RZ, RZ, R189.reuse, P6 ;  /* 0x000000ffff8f7224 */ /* 0x100fe200030e06bd */
[----:B------:R-:W-:Y:S02]  /*1f300*/  LOP3.LUT R152, R144, R145, RZ, 0x3c, !PT ;  /* 0x0000009190987212 */ /* 0x000fe400078e3cff */
[C---:B------:R-:W-:Y:S01]  /*1f310*/  IADD3 R151, P4, R188.reuse, 0x8060, RZ ;  /* 0x00008060bc977810 */ /* 0x040fe20007f9e0ff */
[----:B------:R-:W-:Y:S01]  /*1f320*/  IMAD.X R153, RZ, RZ, R189, P3 ;  /* 0x000000ffff997224 */ /* 0x000fe200018e06bd */
[C---:B------:R-:W-:Y:S01]  /*1f330*/  IADD3 R145, P5, R188.reuse, 0xc000, RZ ;  /* 0x0000c000bc917810 */ /* 0x040fe20007fbe0ff */
[----:B------:R-:W-:Y:S01]  /*1f340*/  VIADD R19, R19, 0x8 ;  /* 0x0000000813137836 */ /* 0x000fe20000000000 */
[----:B------:R-:W-:Y:S01]  /*1f350*/  IADD3 R147, P6, R188, 0xc020, RZ ;  /* 0x0000c020bc937810 */ /* 0x000fe20007fde0ff */
[----:B------:R-:W-:Y:S01]  /*1f360*/  ULDC.64 UR10, c[0x0][0xbf0] ;  /* 0x0002fc00000a7ab9 */ /* 0x000fe20000000a00 */
[----:B------:R-:W-:-:S02]  /*1f370*/  LOP3.LUT R150, R151, 0x380, RZ, 0xc0, !PT ;  /* 0x0000038097967812 */ /* 0x000fc400078ec0ff */
[----:B------:R-:W-:Y:S02]  /*1f380*/  LOP3.LUT R144, R145, 0x380, RZ, 0xc0, !PT ;  /* 0x0000038091907812 */ /* 0x000fe400078ec0ff */
[----:B------:R-:W-:Y:S02]  /*1f390*/  LOP3.LUT R146, R147, 0x380, RZ, 0xc0, !PT ;  /* 0x0000038093927812 */ /* 0x000fe400078ec0ff */
        /* <DEDUP_REMOVED lines=9> */
[----:B------:R-:W-:-:S02]  /*1f430*/  MOV R142, R142 ;  /* 0x0000008e008e7202 */ /* 0x000fc40000000f00 */
[----:B------:R-:W-:Y:S02]  /*1f440*/  MOV R140, R140 ;  /* 0x0000008c008c7202 */ /* 0x000fe40000000f00 */
[----:B------:R-:W-:Y:S02]  /*1f450*/  MOV R152, R152 ;  /* 0x0000009800987202 */ /* 0x000fe40000000f00 */
[----:B------:R-:W-:Y:S02]  /*1f460*/  MOV R20, R150 ;  /* 0x0000009600147202 */ /* 0x000fe40000000f00 */
[----:B------:R-:W-:Y:S02]  /*1f470*/  MOV R144, R144 ;  /* 0x0000009000907202 */ /* 0x000fe40000000f00 */
[----:B------:R-:W-:Y:S02]  /*1f480*/  MOV R146, R146 ;  /* 0x0000009200927202 */ /* 0x000fe40000000f00 */
[----:B--2---:R-:W-:-:S02]  /*1f490*/  F2FP.BF16.F32.PACK_AB R96, R97, R96 ;  /* 0x000000606160723e */ /* 0x004fc400000010ff */
[----:B------:R-:W-:Y:S02]  /*1f4a0*/  F2FP.BF16.F32.PACK_AB R97, R99, R98 ;  /* 0x000000626361723e */ /* 0x000fe400000010ff */
[----:B---3--:R-:W-:Y:S02]  /*1f4b0*/  F2FP.BF16.F32.PACK_AB R98, R93, R92 ;  /* 0x0000005c5d62723e */ /* 0x008fe400000010ff */
[----:B------:R-:W1:Y:S01]  /*1f4c0*/  @P1 LDC R93, c[0x0][0xcf0] ;  /* 0x00033c00ff5d1b82 */ /* 0x000e620000000800 */
[----:B----4-:R-:W-:Y:S02]  /*1f4d0*/  F2FP.BF16.F32.PACK_AB R88, R89, R88 ;  /* 0x000000585958723e */ /* 0x010fe400000010ff */
[----:B------:R-:W-:Y:S02]  /*1f4e0*/  F2FP.BF16.F32.PACK_AB R89, R91, R90 ;  /* 0x0000005a5b59723e */ /* 0x000fe400000010ff */
[----:B------:R-:W-:Y:S01]  /*1f4f0*/  F2FP.BF16.F32.PACK_AB R90, R85, R84 ;  /* 0x00000054555a723e */ /* 0x000fe200000010ff */
[----:B------:R-:W-:Y:S01]  /*1f500*/  VIADD R84, R236, UR39 ;  /* 0x00000027ec547c36 */ /* 0x000fe20008000000 */
[----:B------:R-:W-:-:S02]  /*1f510*/  F2FP.BF16.F32.PACK_AB R80, R81, R80 ;  /* 0x000000505150723e */ /* 0x000fc400000010ff */
[----:B------:R-:W-:Y:S02]  /*1f520*/  F2FP.BF16.F32.PACK_AB R81, R83, R82 ;  /* 0x000000525351723e */ /* 0x000fe400000010ff */
[----:B------:R-:W-:Y:S01]  /*1f530*/  F2FP.BF16.F32.PACK_AB R82, R77, R76 ;  /* 0x0000004c4d52723e */ /* 0x000fe200000010ff */
[----:B0-----:R-:W-:-:S04]  /*1f540*/  @P1 IMAD.HI.U32 R76, R84, R21, RZ ;  /* 0x00000015544c1227 */ /* 0x001fc800078e00ff */
[----:B------:R-:W-:Y:S01]  /*1f550*/  IMAD.MOV.U32 R21, RZ, RZ, R84 ;  /* 0x000000ffff157224 */ /* 0x000fe200078e0054 */
[----:B-1----:R-:W-:Y:S02]  /*1f560*/  @P1 SHF.R.U32.HI R21, RZ, R93, R76 ;  /* 0x0000005dff151219 */ /* 0x002fe4000001164c */
[----:B------:R-:W-:-:S03]  /*1f570*/  F2FP.BF16.F32.PACK_AB R72, R73, R72 ;  /* 0x000000484948723e */ /* 0x000fc600000010ff */
[--C-:B------:R-:W-:Y:S01]  /*1f580*/  IMAD.MOV R77, RZ, RZ, -R21.reuse ;  /* 0x000000ffff4d7224 */ /* 0x100fe200078e0a15 */
[----:B------:R-:W-:Y:S02]  /*1f590*/  F2FP.BF16.F32.PACK_AB R73, R75, R74 ;  /* 0x0000004a4b49723e */ /* 0x000fe400000010ff */
[----:B------:R-:W-:Y:S01]  /*1f5a0*/  F2FP.BF16.F32.PACK_AB R75, R59, R58 ;  /* 0x0000003a3b4b723e */ /* 0x000fe200000010ff */
[----:B------:R-:W-:Y:S01]  /*1f5b0*/  IMAD R59, R2, R77, R84 ;  /* 0x0000004d023b7224 */ /* 0x000fe200078e0254 */
[----:B------:R-:W-:Y:S01]  /*1f5c0*/  F2FP.BF16.F32.PACK_AB R74, R57, R56 ;  /* 0x00000038394a723e */ /* 0x000fe200000010ff */
[----:B------:R-:W-:Y:S01]  /*1f5d0*/  IMAD.U32 R58, RZ, RZ, UR8 ;  /* 0x00000008ff3a7e24 */ /* 0x000fe2000f8e00ff */
[----:B------:R-:W-:Y:S01]  /*1f5e0*/  SHF.R.S32.HI R57, RZ, 0x1f, R21 ;  /* 0x0000001fff397819 */ /* 0x000fe20000011415 */
[----:B------:R-:W-:Y:S01]  /*1f5f0*/  ULDC.64 UR8, c[0x0][0xbe8] ;  /* 0x0002fa0000087ab9 */ /* 0x000fe20000000a00 */
[----:B------:R-:W-:Y:S02]  /*1f600*/  IADD3 R56, P3, R21, UR6, RZ ;  /* 0x0000000615387c10 */ /* 0x000fe4000ff7e0ff */
[----:B------:R-:W-:-:S02]  /*1f610*/  F2FP.BF16.F32.PACK_AB R136, R137, R136 ;  /* 0x000000888988723e */ /* 0x000fc400000010ff */
[----:B------:R-:W-:Y:S02]  /*1f620*/  SHF.R.S32.HI R21, RZ, 0x1f, R59 ;  /* 0x0000001fff157819 */ /* 0x000fe4000001143b */
[----:B------:R-:W-:Y:S02]  /*1f630*/  F2FP.BF16.F32.PACK_AB R137, R139, R138 ;  /* 0x0000008a8b89723e */ /* 0x000fe400000010ff */
[----:B------:R-:W-:Y:S02]  /*1f640*/  F2FP.BF16.F32.PACK_AB R128, R129, R128 ;  /* 0x000000808180723e */ /* 0x000fe400000010ff */
[----:B------:R-:W-:Y:S02]  /*1f650*/  F2FP.BF16.F32.PACK_AB R138, R133, R132 ;  /* 0x00000084858a723e */ /* 0x000fe400000010ff */
[----:B------:R-:W-:Y:S01]  /*1f660*/  F2FP.BF16.F32.PACK_AB R139, R135, R134 ;  /* 0x00000086878b723e */ /* 0x000fe200000010ff */
[----:B------:R-:W-:Y:S01]  /*1f670*/  BAR.SYNC.DEFER_BLOCKING 0x1, 0x100 ;  /* 0x0044000000007b1d */ /* 0x000fe20000010000 */
[----:B------:R-:W-:-:S02]  /*1f680*/  F2FP.BF16.F32.PACK_AB R129, R131, R130 ;  /* 0x000000828381723e */ /* 0x000fc400000010ff */
[----:B------:R-:W-:Y:S02]  /*1f690*/  F2FP.BF16.F32.PACK_AB R120, R121, R120 ;  /* 0x000000787978723e */ /* 0x000fe400000010ff */
[----:B------:R-:W-:Y:S01]  /*1f6a0*/  IADD3.X R57, R57, UR7, R58, P3, !PT ;  /* 0x0000000739397c10 */ /* 0x000fe20009ffe43a */
[----:B------:R-:W-:Y:S01]  /*1f6b0*/  ULDC.64 UR6, c[0x0][0xc88] ;  /* 0x0003220000067ab9 */ /* 0x000fe20000000a00 */
[----:B------:R-:W-:Y:S02]  /*1f6c0*/  F2FP.BF16.F32.PACK_AB R130, R125, R124 ;  /* 0x0000007c7d82723e */ /* 0x000fe400000010ff */
[----:B------:R-:W-:Y:S02]  /*1f6d0*/  F2FP.BF16.F32.PACK_AB R131, R127, R126 ;  /* 0x0000007e7f83723e */ /* 0x000fe400000010ff */
[----:B------:R-:W-:Y:S02]  /*1f6e0*/  F2FP.BF16.F32.PACK_AB R121, R123, R122 ;  /* 0x0000007a7b79723e */ /* 0x000fe400000010ff */
[----:B------:R-:W-:Y:S01]  /*1f6f0*/  F2FP.BF16.F32.PACK_AB R112, R113, R112 ;  /* 0x000000707170723e */ /* 0x000fe200000010ff */
[----:B------:R-:W-:Y:S01]  /*1f700*/  IMAD R58, R21, UR6, RZ ;  /* 0x00000006153a7c24 */ /* 0x000fe2000f8e02ff */
[----:B------:R-:W-:-:S02]  /*1f710*/  F2FP.BF16.F32.PACK_AB R122, R117, R116 ;  /* 0x00000074757a723e */ /* 0x000fc400000010ff */
[----:B------:R-:W-:Y:S02]  /*1f720*/  F2FP.BF16.F32.PACK_AB R123, R119, R118 ;  /* 0x00000076777b723e */ /* 0x000fe400000010ff */
[----:B------:R-:W-:Y:S02]  /*1f730*/  F2FP.BF16.F32.PACK_AB R113, R115, R114 ;  /* 0x000000727371723e */ /* 0x000fe400000010ff */
        /* <DEDUP_REMOVED lines=8> */
[----:B------:R-:W-:Y:S01]  /*1f7c0*/  F2FP.BF16.F32.PACK_AB R99, R95, R94 ;  /* 0x0000005e5f63723e */ /* 0x000fe200000010ff */
[----:B------:R-:W-:Y:S01]  /*1f7d0*/  IMAD.WIDE.U32 R56, R59, UR6, R56 ;  /* 0x000000063b387c25 */ /* 0x000fe2000f8e0038 */
[----:B------:R-:W-:Y:S01]  /*1f7e0*/  F2FP.BF16.F32.PACK_AB R91, R87, R86 ;  /* 0x00000056575b723e */ /* 0x000fe200000010ff */
[----:B------:R-:W-:Y:S01]  /*1f7f0*/  STSM.16.M88.4 [R234], R120 ;  /* 0x00000078ea007844 */ /* 0x000fe20000000200 */
[----:B------:R-:W-:Y:S01]  /*1f800*/  F2FP.BF16.F32.PACK_AB R83, R79, R78 ;  /* 0x0000004e4f53723e */ /* 0x000fe200000010ff */
[----:B------:R-:W-:Y:S01]  /*1f810*/  IMAD R21, R59, UR7, R58 ;  /* 0x000000073b157c24 */ /* 0x000fe2000f8e023a */
[----:B------:R-:W-:Y:S01]  /*1f820*/  F2FP.BF16.F32.PACK_AB R52, R53, R52 ;  /* 0x000000343534723e */ /* 0x000fe200000010ff */
[----:B------:R-:W-:Y:S01]  /*1f830*/  STSM.16.M88.4 [R233], R112 ;  /* 0x00000070e9007844 */ /* 0x000fe20000000200 */
[----:B------:R-:W-:Y:S01]  /*1f840*/  F2FP.BF16.F32.PACK_AB R53, R55, R54 ;  /* 0x000000363735723e */ /* 0x000fe200000010ff */
[----:B------:R-:W-:Y:S01]  /*1f850*/  ULDC.64 UR6, c[0x0][0xc50] ;  /* 0x0003140000067ab9 */ /* 0x000fe20000000a00 */
        /* <DEDUP_REMOVED lines=8> */
[----:B------:R-:W-:Y:S01]  /*1f8e0*/  F2FP.BF16.F32.PACK_AB R66, R61, R60 ;  /* 0x0000003c3d42723e */ /* 0x000fe200000010ff */
[----:B------:R-:W-:Y:S01]  /*1f8f0*/  IMAD.IADD R21, R57, 0x1, R21 ;  /* 0x0000000139157824 */ /* 0x000fe200078e0215 */
[----:B------:R-:W-:Y:S02]  /*1f900*/  F2FP.BF16.F32.PACK_AB R67, R63, R62 ;  /* 0x0000003e3f43723e */ /* 0x000fe400000010ff */
[----:B------:R-:W-:Y:S01]  /*1f910*/  F2FP.BF16.F32.PACK_AB R49, R51, R50 ;  /* 0x000000323331723e */ /* 0x000fe200000010ff */
[----:B------:R-:W-:Y:S01]  /*1f920*/  STSM.16.M88.4 [R154], R80 ;  /* 0x000000509a007844 */ /* 0x000fe20000000200 */
[----:B------:R-:W-:-:S02]  /*1f930*/  F2FP.BF16.F32.PACK_AB R50, R45, R44 ;  /* 0x0000002c2d32723e */ /* 0x000fc400000010ff */
[----:B------:R-:W-:Y:S02]  /*1f940*/  F2FP.BF16.F32.PACK_AB R51, R47, R46 ;  /* 0x0000002e2f33723e */ /* 0x000fe400000010ff */
[----:B------:R-:W-:Y:S01]  /*1f950*/  F2FP.BF16.F32.PACK_AB R36, R37, R36 ;  /* 0x000000242524723e */ /* 0x000fe200000010ff */
[----:B------:R-:W-:Y:S01]  /*1f960*/  STSM.16.M88.4 [R142], R72 ;  /* 0x000000488e007844 */ /* 0x000fe20000000200 */
[----:B------:R-:W-:Y:S02]  /*1f970*/  LEA R58, P3, R56, UR6, 0x2 ;  /* 0x00000006383a7c11 */ /* 0x000fe4000f8610ff */
[----:B------:R-:W-:Y:S02]  /*1f980*/  F2FP.BF16.F32.PACK_AB R44, R5, R4 ;  /* 0x00000004052c723e */ /* 0x000fe400000010ff */
        /* <DEDUP_REMOVED lines=14> */
[----:B------:R-:W-:Y:S01]  /*1fa70*/  F2FP.BF16.F32.PACK_AB R13, R15, R14 ;  /* 0x0000000e0f0d723e */ /* 0x000fe200000010ff */
[----:B------:R-:W-:Y:S01]  /*1fa80*/  STSM.16.M88.4 [R20], R48 ;  /* 0x0000003014007844 */ /* 0x000fe20000000200 */
[----:B------:R-:W-:-:S02]  /*1fa90*/  F2FP.BF16.F32.PACK_AB R14, R9, R8 ;  /* 0x00000008090e723e */ /* 0x000fc400000010ff */
[----:B------:R-:W-:Y:S01]  /*1faa0*/  F2FP.BF16.F32.PACK_AB R15, R11, R10 ;  /* 0x0000000a0b0f723e */ /* 0x000fe200000010ff */
[----:B------:R-:W-:Y:S01]  /*1fab0*/  STSM.16.M88.4 [R144], R44 ;  /* 0x0000002c90007844 */ /* 0x000fe20000000200 */
[----:B------:R-:W-:-:S03]  /*1fac0*/  LEA.HI.X R21, R56, UR7, R21, 0x2, P3 ;  /* 0x0000000738157c11 */ /* 0x000fc600098f1415 */
[----:B------:R-:W-:Y:S04]  /*1fad0*/  STSM.16.M88.4 [R146], R36 ;  /* 0x0000002492007844 */ /* 0x000fe80000000200 */
[----:B------:R-:W-:Y:S04]  /*1fae0*/  STSM.16.M88.4 [R148], R28 ;  /* 0x0000001c94007844 */ /* 0x000fe80000000200 */
[----:B------:R-:W-:Y:S04]  /*1faf0*/  STSM.16.M88.4 [R228], R12 ;  /* 0x0000000ce4007844 */ /* 0x000fe80000000200 */
[----:B------:R-:W-:Y:S04]  /*1fb00*/  SHFL.IDX PT, R56, R58, RZ, 0x1c1f ;  /* 0x001c1fff3a387589 */ /* 0x000fe800000e0000 */
[----:B------:R-:W0:Y:S01]  /*1fb10*/  SHFL.IDX PT, R57, R21, RZ, 0x1c1f ;  /* 0x001c1fff15397589 */ /* 0x000e2200000e0000 */
[----:B------:R-:W-:Y:S01]  /*1fb20*/  BAR.SYNC.DEFER_BLOCKING 0x1, 0x100 ;  /* 0x0044000000007b1d */ /* 0x000fe20000010000 */
[----:B------:R-:W-:-:S05]  /*1fb30*/  ISETP.GE.OR P0, PT, R19, R0, P0 ;  /* 0x000000001300720c */ /* 0x000fca0000706670 */
[----:B0-----:R0:W-:Y:S08]  /*1fb40*/  @!P2 ST.E desc[UR48][R56.64], R3 ;  /* 0x000000033800a985 */ /* 0x0011f0000c101930 */
[----:B------:R-:W2:Y:S01]  /*1fb50*/  @!P0 LDL R19, [R1+0x444] ;  /* 0x0004440001138983 */ /* 0x000ea20000100800 */
[----:B------:R-:W-:Y:S02]  /*1fb60*/  IMAD R4, R210, 0x40, R194 ;  /* 0x00000040d2047824 */ /* 0x000fe400078e02c2 */
[----:B------:R-:W-:-:S04]  /*1fb70*/  IMAD.MOV.U32 R5, RZ, RZ, 0x2 ;  /* 0x00000002ff057424 */ /* 0x000fc800078e00ff */
[----:B------:R-:W-:-:S03]  /*1fb80*/  IMAD.WIDE R4, R4, R5, UR36 ;  /* 0x0000002404047e25 */ /* 0x000fc6000f8e0205 */
[----:B------:R-:W-:-:S04]  /*1fb90*/  IADD3 R33, P6, R4, 0x5000, RZ ;  /* 0x0000500004217810 */ /* 0x000fc80007fde0ff */
[----:B------:R-:W-:-:S04]  /*1fba0*/  LOP3.LUT R32, R33, 0x380, RZ, 0xc0, !PT ;  /* 0x0000038021207812 */ /* 0x000fc800078ec0ff */
[----:B------:R-:W-:-:S04]  /*1fbb0*/  SHF.R.U64 R32, R32, 0x3, RZ ;  /* 0x0000000320207819 */ /* 0x000fc800000012ff */
[----:B------:R-:W-:Y:S01]  /*1fbc0*/  LOP3.LUT R32, R32, R33, RZ, 0x3c, !PT ;  /* 0x0000002120207212 */ /* 0x000fe200078e3cff */
[----:B------:R-:W-:Y:S01]  /*1fbd0*/  IMAD.X R33, RZ, RZ, R5, P6 ;  /* 0x000000ffff217224 */ /* 0x000fe200030e0605 */
[C---:B------:R-:W-:Y:S02]  /*1fbe0*/  IADD3 R53, P6, R4.reuse, 0xa000, RZ ;  /* 0x0000a00004357810 */ /* 0x040fe40007fde0ff */
[----:B------:R-:W-:Y:S02]  /*1fbf0*/  IADD3 R7, P3, R4, 0x2000, RZ ;  /* 0x0000200004077810 */ /* 0x000fe40007f7e0ff */
[----:B------:R-:W-:Y:S02]  /*1fc00*/  LOP3.LUT R52, R53, 0x380, RZ, 0xc0, !PT ;  /* 0x0000038035347812 */ /* 0x000fe400078ec0ff */
[----:B------:R-:W-:Y:S01]  /*1fc10*/  LOP3.LUT R6, R7, 0x380, RZ, 0xc0, !PT ;  /* 0x0000038007067812 */ /* 0x000fe200078ec0ff */
[----:B------:R-:W-:Y:S01]  /*1fc20*/  SHFL.IDX PT, R20, R58, 0x1, 0x1c1f ;  /* 0x003c1f003a147f89 */ /* 0x000fe200000e0000 */
[----:B------:R-:W-:-:S02]  /*1fc30*/  SHF.R.U64 R52, R52, 0x3, RZ ;  /* 0x0000000334347819 */ /* 0x000fc400000012ff */
[----:B------:R-:W-:Y:S01]  /*1fc40*/  SHF.R.U64 R6, R6, 0x3, RZ ;  /* 0x0000000306067819 */ /* 0x000fe200000012ff */
[----:B------:R-:W2:Y:S01]  /*1fc50*/  SHFL.IDX PT, R21, R21, 0x1, 0x1c1f ;  /* 0x003c1f0015157f89 */ /* 0x000ea200000e0000 */
[----:B------:R-:W-:Y:S01]  /*1fc60*/  LOP3.LUT R52, R52, R53, RZ, 0x3c, !PT ;  /* 0x0000003534347212 */ /* 0x000fe200078e3cff */
[----:B------:R-:W-:Y:S01]  /*1fc70*/  IMAD.X R53, RZ, RZ, R5, P6 ;  /* 0x000000ffff357224 */ /* 0x000fe200030e0605 */
[----:B------:R-:W-:Y:S02]  /*1fc80*/  LOP3.LUT R12, R6, R7, RZ, 0x3c, !PT ;  /* 0x00000007060c7212 */ /* 0x000fe400078e3cff */
[----:B------:R-:W-:-:S04]  /*1fc90*/  IADD3 R6, P6, R4, 0xf000, RZ ;  /* 0x0000f00004067810 */ /* 0x000fc80007fde0ff */
[----:B0-----:R-:W-:Y:S02]  /*1fca0*/  LOP3.LUT R3, R6, 0x380, RZ, 0xc0, !PT ;  /* 0x0000038006037812 */ /* 0x001fe400078ec0ff */
[C---:B------:R-:W-:Y:S02]  /*1fcb0*/  IADD3 R9, P2, R4.reuse, 0x1000, RZ ;  /* 0x0000100004097810 */ /* 0x040fe40007f5e0ff */
[----:B------:R-:W-:Y:S02]  /*1fcc0*/  SHF.R.U64 R3, R3, 0x3, RZ ;  /* 0x0000000303037819 */ /* 0x000fe400000012ff */
[C---:B------:R-:W-:Y:S02]  /*1fcd0*/  IADD3 R25, P4, R4.reuse, 0x3000, RZ ;  /* 0x0000300004197810 */ /* 0x040fe40007f9e0ff */
[----:B------:R-:W-:Y:S02]  /*1fce0*/  IADD3 R29, P5, R4, 0x4000, RZ ;  /* 0x00004000041d7810 */ /* 0x000fe40007fbe0ff */
[----:B------:R-:W-:-:S02]  /*1fcf0*/  LOP3.LUT R8, R9, 0x380, RZ, 0xc0, !PT ;  /* 0x0000038009087812 */ /* 0x000fc400078ec0ff */
[----:B------:R-:W-:Y:S02]  /*1fd00*/  LOP3.LUT R24, R25, 0x380, RZ, 0xc0, !PT ;  /* 0x0000038019187812 */ /* 0x000fe400078ec0ff */
[----:B------:R-:W-:Y:S02]  /*1fd10*/  LOP3.LUT R28, R29, 0x380, RZ, 0xc0, !PT ;  /* 0x000003801d1c7812 */ /* 0x000fe400078ec0ff */
[----:B------:R-:W-:Y:S02]  /*1fd20*/  LOP3.LUT R72, R3, R6, RZ, 0x3c, !PT ;  /* 0x0000000603487212 */ /* 0x000fe400078e3cff */
[----:B------:R-:W0:Y:S01]  /*1fd30*/  @P1 LDC R3, c[0x0][0xcec] ;  /* 0x00033b00ff031b82 */ /* 0x000e220000000800 */
[----:B------:R-:W-:Y:S02]  /*1fd40*/  SHF.R.U64 R8, R8, 0x3, RZ ;  /* 0x0000000308087819 */ /* 0x000fe400000012ff */
[----:B------:R-:W-:Y:S02]  /*1fd50*/  SHF.R.U64 R24, R24, 0x3, RZ ;  /* 0x0000000318187819 */ /* 0x000fe400000012ff */
[----:B------:R-:W-:Y:S01]  /*1fd60*/  SHF.R.U64 R28, R28, 0x3, RZ ;  /* 0x000000031c1c7819 */ /* 0x000fe200000012ff */
        /* <DEDUP_REMOVED lines=10> */
[----:B------:R-:W-:Y:S02]  /*1fe10*/  IADD3 R49, P5, R4, 0x9000, RZ ;  /* 0x0000900004317810 */ /* 0x000fe40007fbe0ff */
[----:B------:R-:W-:Y:S02]  /*1fe20*/  LOP3.LUT R36, R37, 0x380, RZ, 0xc0, !PT ;  /* 0x0000038025247812 */ /* 0x000fe400078ec0ff */
[----:B------:R-:W-:Y:S02]  /*1fe30*/  LOP3.LUT R40, R41, 0x380, RZ, 0xc0, !PT ;  /* 0x0000038029287812 */ /* 0x000fe400078ec0ff */
[----:B------:R-:W-:-:S02]  /*1fe40*/  LOP3.LUT R44, R45, 0x380, RZ, 0xc0, !PT ;  /* 0x000003802d2c7812 */ /* 0x000fc400078ec0ff */
[----:B------:R-:W-:Y:S01]  /*1fe50*/  LOP3.LUT R48, R49, 0x380, RZ, 0xc0, !PT ;  /* 0x0000038031307812 */ /* 0x000fe200078ec0ff */
[----:B------:R-:W-:Y:S01]  /*1fe60*/  UIMAD UR5, UR12, UR8, URZ ;  /* 0x000000080c0572a4 */ /* 0x000fe2000f8e023f */
[----:B------:R-:W-:Y:S02]  /*1fe70*/  SHF.R.U64 R36, R36, 0x3, RZ ;  /* 0x0000000324247819 */ /* 0x000fe400000012ff */
[----:B------:R-:W-:Y:S02]  /*1fe80*/  SHF.R.U64 R40, R40, 0x3, RZ ;  /* 0x0000000328287819 */ /* 0x000fe400000012ff */
[----:B------:R-:W-:Y:S02]  /*1fe90*/  SHF.R.U64 R44, R44, 0x3, RZ ;  /* 0x000000032c2c7819 */ /* 0x000fe400000012ff */
[----:B------:R-:W-:Y:S01]  /*1fea0*/  SHF.R.U64 R48, R48, 0x3, RZ ;  /* 0x0000000330307819 */ /* 0x000fe200000012ff */
[----:B------:R-:W-:Y:S01]  /*1feb0*/  VIADD R78, R211, UR39 ;  /* 0x00000027d34e7c36 */ /* 0x000fe20008000000 */
[----:B------:R-:W-:Y:S01]  /*1fec0*/  LOP3.LUT R36, R36, R37, RZ, 0x3c, !PT ;  /* 0x0000002524247212 */ /* 0x000fe200078e3cff */
[----:B------:R-:W-:Y:S01]  /*1fed0*/  UIMAD.WIDE.U32 UR6, UR42, UR8, URZ ;  /* 0x000000082a0672a5 */ /* 0x000fe2000f8e003f */
[----:B------:R-:W-:Y:S01]  /*1fee0*/  LOP3.LUT R40, R40, R41, RZ, 0x3c, !PT ;  /* 0x0000002928287212 */ /* 0x000fe200078e3cff */
[----:B------:R-:W-:Y:S01]  /*1fef0*/  UIMAD UR5, UR42, UR9, UR5 ;  /* 0x000000092a0572a4 */ /* 0x000fe2000f8e0205 */
[----:B------:R-:W-:Y:S01]  /*1ff00*/  LOP3.LUT R44, R44, R45, RZ, 0x3c, !PT ;  /* 0x0000002d2c2c7212 */ /* 0x000fe200078e3cff */
[--C-:B------:R-:W-:Y:S01]  /*1ff10*/  IMAD.X R37, RZ, RZ, R5.reuse, P2 ;  /* 0x000000ffff257224 */ /* 0x100fe200010e0605 */
[----:B------:R-:W-:Y:S01]  /*1ff20*/  LOP3.LUT R48, R48, R49, RZ, 0x3c, !PT ;  /* 0x0000003130307212 */ /* 0x000fe200078e3cff */
[--C-:B------:R-:W-:Y:S01]  /*1ff30*/  IMAD.X R41, RZ, RZ, R5.reuse, P3 ;  /* 0x000000ffff297224 */ /* 0x100fe200018e0605 */
[C---:B------:R-:W-:Y:S01]  /*1ff40*/  IADD3 R57, P2, R4.reuse, 0xb000, RZ ;  /* 0x0000b00004397810 */ /* 0x040fe20007f5e0ff */
[--C-:B------:R-:W-:Y:S01]  /*1ff50*/  IMAD.X R45, RZ, RZ, R5.reuse, P4 ;  /* 0x000000ffff2d7224 */ /* 0x100fe200020e0605 */
[C---:B------:R-:W-:Y:S01]  /*1ff60*/  IADD3 R61, P3, R4.reuse, 0xc000, RZ ;  /* 0x0000c000043d7810 */ /* 0x040fe20007f7e0ff */
[----:B------:R-:W-:Y:S01]  /*1ff70*/  IMAD.X R49, RZ, RZ, R5, P5 ;  /* 0x000000ffff317224 */ /* 0x000fe200028e0605 */
[----:B------:R-:W-:Y:S01]  /*1ff80*/  IADD3 R65, P4, R4, 0xd000, RZ ;  /* 0x0000d00004417810 */ /* 0x000fe20007f9e0ff */
[----:B0-----:R-:W-:Y:S01]  /*1ff90*/  @P1 IMAD.HI.U32 R3, R78, R3, RZ ;  /* 0x000000034e031227 */ /* 0x001fe200078e00ff */
[----:B------:R-:W-:Y:S01]  /*1ffa0*/  IADD3 R69, P5, R4, 0xe000, RZ ;  /* 0x0000e00004457810 */ /* 0x000fe20007fbe0ff */
[----:B------:R-:W-:-:S02]  /*1ffb0*/  UIMAD UR8, UR13, UR10, URZ ;  /* 0x0000000a0d0872a4 */ /* 0x000fc4000f8e023f */
[----:B------:R-:W-:Y:S01]  /*1ffc0*/  UIADD3 UR7, UR7, UR5, URZ ;  /* 0x0000000507077290 */ /* 0x000fe2000fffe03f */
[----:B------:R-:W-:Y:S02]  /*1ffd0*/  LOP3.LUT R56, R57, 0x380, RZ, 0xc0, !PT ;  /* 0x0000038039387812 */ /* 0x000fe400078ec0ff */
[----:B------:R-:W-:Y:S02]  /*1ffe0*/  LOP3.LUT R60, R61, 0x380, RZ, 0xc0, !PT ;  /* 0x000003803d3c7812 */ /* 0x000fe400078ec0ff */
[----:B------:R-:W-:Y:S02]  /*1fff0*/  LOP3.LUT R64, R65, 0x380, RZ, 0xc0, !PT ;  /* 0x0000038041407812 */ /* 0x000fe400078ec0ff */
[----:B------:R-:W-:Y:S01]  /*20000*/  LOP3.LUT R68, R69, 0x380, RZ, 0xc0, !PT ;  /* 0x0000038045447812 */ /* 0x000fe200078ec0ff */
[----:B------:R-:W-:Y:S01]  /*20010*/  UIMAD UR5, UR38, UR11, UR8 ;  /* 0x0000000b260572a4 */ /* 0x000fe2000f8e0208 */
[----:B------:R-:W-:Y:S01]  /*20020*/  LOP3.LUT R7, R4, 0x380, RZ, 0xc0, !PT ;  /* 0x0000038004077812 */ /* 0x000fe200078ec0ff */
[----:B------:R-:W-:Y:S01]  /*20030*/  UIMAD.WIDE.U32 UR6, UR38, UR10, UR6 ;  /* 0x0000000a260672a5 */ /* 0x000fe2000f8e0006 */
[----:B------:R-:W-:Y:S01]  /*20040*/  SHF.R.U64 R56, R56, 0x3, RZ ;  /* 0x0000000338387819 */ /* 0x000fe200000012ff */
[----:B------:R-:W-:Y:S01]  /*20050*/  IMAD.X R73, RZ, RZ, R5, P6 ;  /* 0x000000ffff497224 */ /* 0x000fe200030e0605 */
[----:B------:R-:W-:-:S02]  /*20060*/  SHF.R.U64 R60, R60, 0x3, RZ ;  /* 0x000000033c3c7819 */ /* 0x000fc400000012ff */
[----:B------:R-:W-:Y:S02]  /*20070*/  SHF.R.U64 R64, R64, 0x3, RZ ;  /* 0x0000000340407819 */ /* 0x000fe400000012ff */
[----:B------:R-:W-:Y:S01]  /*20080*/  SHF.R.U64 R68, R68, 0x3, RZ ;  /* 0x0000000344447819 */ /* 0x000fe200000012ff */
[----:B------:R-:W-:Y:S01]  /*20090*/  UIADD3 UR5, UR7, UR5, URZ ;  /* 0x0000000507057290 */ /* 0x000fe2000fffe03f */
[----:B------:R-:W-:Y:S01]  /*200a0*/  SHF.R.U64 R7, R7, 0x3, RZ ;  /* 0x0000000307077819 */ /* 0x000fe200000012ff */
[----:B------:R-:W-:Y:S01]  /*200b0*/  ULDC.64 UR8, c[0x0][0xbe0] ;  /* 0x0002f80000087ab9 */ /* 0x000fe20000000a00 */
        /* <DEDUP_REMOVED lines=9> */
[----:B------:R-:W-:-:S05]  /*20150*/  VIADD R81, R210, UR39 ;  /* 0x00000027d2517c36 */ /* 0x000fca0008000000 */
[----:B------:R-:W-:Y:S01]  /*20160*/  ISETP.GE.AND P2, PT, R81, R0, PT ;  /* 0x000000005100720c */ /* 0x000fe20003f46270 */
[----:B------:R-:W-:Y:S01]  /*20170*/  BSSY B1, `(.L_x_11188) ;  /* 0x000004a000017945 */ /* 0x000fe20003800000 */
[----:B--2---:R0:W-:Y:S04]  /*20180*/  @!P0 ST.E desc[UR48][R20.64], R19 ;  /* 0x0000001314008985 */ /* 0x0041e8000c101930 */
[----:B------:R-:W5:Y:S04]  /*20190*/  LD.E.128 R4, desc[UR48][R4.64] ;  /* 0x0000003004047980 */ /* 0x000f68000c101d00 */
[----:B------:R-:W5:Y:S01]  /*201a0*/  LD.E.128 R8, desc[UR48][R8.64] ;  /* 0x0000003008087980 */ /* 0x000f62000c101d00 */
[----:B0-----:R-:W0:Y:S01]  /*201b0*/  @P1 LDC R20, c[0x0][0xcf0] ;  /* 0x00033c00ff141b82 */ /* 0x001e220000000800 */
[----:B------:R-:W-:-:S02]  /*201c0*/  IMAD.MOV.U32 R19, RZ, RZ, R78 ;  /* 0x000000ffff137224 */ /* 0x000fc400078e004e */
[----:B------:R-:W5:Y:S01]  /*201d0*/  LD.E.128 R12, desc[UR48][R12.64] ;  /* 0x000000300c0c7980 */ /* 0x000f62000c101d00 */
[----:B------:R-:W-:-:S03]  /*201e0*/  IMAD.U32 R21, RZ, RZ, UR7 ;  /* 0x00000007ff157e24 */ /* 0x000fc6000f8e00ff */
[----:B------:R-:W5:Y:S04]  /*201f0*/  LD.E.128 R24, desc[UR48][R24.64] ;  /* 0x0000003018187980 */ /* 0x000f68000c101d00 */
[----:B------:R-:W5:Y:S04]  /*20200*/  LD.E.128 R28, desc[UR48][R28.64] ;  /* 0x000000301c1c7980 */ /* 0x000f68000c101d00 */
[----:B------:R-:W5:Y:S04]  /*20210*/  LD.E.128 R32, desc[UR48][R32.64] ;  /* 0x0000003020207980 */ /* 0x000f68000c101d00 */
[----:B------:R-:W5:Y:S04]  /*20220*/  LD.E.128 R36, desc[UR48][R36.64] ;  /* 0x0000003024247980 */ /* 0x000f68000c101d00 */
[----:B------:R-:W5:Y:S01]  /*20230*/  LD.E.128 R40, desc[UR48][R40.64] ;  /* 0x0000003028287980 */ /* 0x000f62000c101d00 */
[----:B0-----:R-:W-:Y:S01]  /*20240*/  @P1 SHF.R.U32.HI R19, RZ, R20, R3 ;  /* 0x00000014ff131219 */ /* 0x001fe20000011603 */
[----:B------:R-:W-:-:S02]  /*20250*/  IMAD.U32 R20, RZ, RZ, UR6 ;  /* 0x00000006ff147e24 */ /* 0x000fc4000f8e00ff */
[----:B------:R-:W5:Y:S01]  /*20260*/  LD.E.128 R44, desc[UR48][R44.64] ;  /* 0x000000302c2c7980 */ /* 0x000f62000c101d00 */
[----:B------:R-:W-:Y:S01]  /*20270*/  IMAD.U32 R3, RZ, RZ, UR5 ;  /* 0x00000005ff037e24 */ /* 0x000fe2000f8e00ff */
[--C-:B------:R-:W-:Y:S01]  /*20280*/  SHF.R.S32.HI R76, RZ, 0x1f, R19.reuse ;  /* 0x0000001fff4c7819 */ /* 0x100fe20000011413 */
[----:B------:R-:W-:Y:S01]  /*20290*/  IMAD.MOV R77, RZ, RZ, -R19 ;  /* 0x000000ffff4d7224 */ /* 0x000fe200078e0a13 */
[----:B------:R-:W5:Y:S01]  /*202a0*/  LD.E.128 R48, desc[UR48][R48.64] ;  /* 0x0000003030307980 */ /* 0x000f62000c101d00 */
[----:B------:R-:W-:Y:S02]  /*202b0*/  ULDC.64 UR6, c[0x0][0xbd8] ;  /* 0x0002f60000067ab9 */ /* 0x000fe40000000a00 */
[----:B------:R-:W-:Y:S01]  /*202c0*/  IMAD R21, R2, R77, R78 ;  /* 0x0000004d02157224 */ /* 0x000fe200078e024e */
[----:B------:R-:W5:Y:S01]  /*202d0*/  LD.E.128 R52, desc[UR48][R52.64] ;  /* 0x0000003034347980 */ /* 0x000f62000c101d00 */
[----:B------:R-:W-:Y:S02]  /*202e0*/  IMAD R76, R76, UR8, RZ ;  /* 0x000000084c4c7c24 */ /* 0x000fe4000f8e02ff */
[----:B------:R-:W-:Y:S01]  /*202f0*/  IMAD.MOV.U32 R2, RZ, RZ, R20 ;  /* 0x000000ffff027224 */ /* 0x000fe200078e0014 */
[----:B------:R-:W5:Y:S01]  /*20300*/  LD.E.128 R56, desc[UR48][R56.64] ;  /* 0x0000003038387980 */ /* 0x000f62000c101d00 */
[----:B------:R-:W-:-:S02]  /*20310*/  IMAD R77, R19, UR9, R76 ;  /* 0x00000009134d7c24 */ /* 0x000fc4000f8e024c */
[----:B------:R-:W-:Y:S01]  /*20320*/  IMAD.WIDE.U32 R2, R19, UR8, R2 ;  /* 0x0000000813027c25 */ /* 0x000fe2000f8e0002 */
[----:B------:R-:W5:Y:S01]  /*20330*/  LD.E.128 R60, desc[UR48][R60.64] ;  /* 0x000000303c3c7980 */ /* 0x000f62000c101d00 */
[----:B------:R-:W-:-:S03]  /*20340*/  SHF.R.S32.HI R19, RZ, 0x1f, R21 ;  /* 0x0000001fff137819 */ /* 0x000fc60000011415 */
        /* <DEDUP_REMOVED lines=11> */
[----:B------:R-:W-:Y:S01]  /*20400*/  VIADD R19, R81, 0x20 ;  /* 0x0000002051137836 */ /* 0x000fe20000000000 */
[----:B------:R-:W-:Y:S01]  /*20410*/  UIADD3 UR5, UR44, 0x32420, URZ ;  /* 0x000324202c057890 */ /* 0x000fe2000fffe03f */
[C---:B------:R-:W-:Y:S02]  /*20420*/  IMAD R77, R21.reuse, UR7, R20 ;  /* 0x00000007154d7c24 */ /* 0x040fe4000f8e0214 */
[----:B------:R-:W-:Y:S01]  /*20430*/  IMAD.WIDE.U32 R2, R21, UR6, R2 ;  /* 0x0000000615027c25 */ /* 0x000fe2000f8e0002 */
[----:B------:R-:W-:Y:S01]  /*20440*/  ISETP.GE.AND P1, PT, R19, R0, PT ;  /* 0x000000001300720c */ /* 0x000fe20003f26270 */
[----:B------:R-:W-:Y:S02]  /*20450*/  ULDC.64 UR6, c[0x0][0xb80] ;  /* 0x0002e00000067ab9 */ /* 0x000fe40000000a00 */
[----:B------:R-:W-:Y:S01]  /*20460*/  VIADD R19, R81, 0x40 ;  /* 0x0000004051137836 */ /* 0x000fe20000000000 */
[----:B------:R-:W-:Y:S01]  /*20470*/  LEA R80, P3, R2, UR6, 0x1 ;  /* 0x0000000602507c11 */ /* 0x000fe2000f8608ff */
[----:B------:R-:W-:Y:S01]  /*20480*/  IMAD.IADD R3, R3, 0x1, R77 ;  /* 0x0000000103037824 */ /* 0x000fe200078e024d */
[----:B------:R-:W-:-:S02]  /*20490*/  UPRMT UR5, URZ, 0x654, UR5 ;  /* 0x000006543f057896 */ /* 0x000fc40008000005 */
[----:B------:R-:W-:Y:S02]  /*204a0*/  ISETP.GE.AND P0, PT, R19, R0, PT ;  /* 0x000000001300720c */ /* 0x000fe40003f06270 */
[----:B------:R-:W-:Y:S01]  /*204b0*/  LEA.HI.X R19, R2, UR7, R3, 0x1, P3 ;  /* 0x0000000702137c11 */ /* 0x000fe200098f0c03 */
[----:B0-----:R0:W1:Y:S04]  /*204c0*/  SHFL.IDX PT, R78, R80, RZ, 0x181f ;  /* 0x00181fff504e7589 */ /* 0x00106800000e0000 */
[----:B------:R0:W2:Y:S01]  /*204d0*/  SHFL.IDX PT, R79, R19, RZ, 0x181f ;  /* 0x00181fff134f7589 */ /* 0x0000a200000e0000 */
[----:B------:R-:W-:Y:S01]  /*204e0*/  SYNCS.ARRIVE.TRANS64.RED.A1T0 RZ, [UR5], RZ ;  /* 0x000000ffffff79a7 */ /* 0x000fe20008100405 */
        /* <DEDUP_REMOVED lines=18> */
.L_x_11189:
[----:B------:R-:W-:Y:S05]  /*20610*/  BSYNC B1 ;  /* 0x0000000000017941 */ /* 0x000fea0003800000 */
.L_x_11188:
[----:B---3--:R3:W4:Y:S01]  /*20620*/  SHFL.IDX PT, R21, R19, 0x1, 0x181f ;  /* 0x00381f0013157f89 */ /* 0x00872200000e0000 */
        /* <DEDUP_REMOVED lines=9> */
[-C--:B-----5:R-:W-:Y:S02]  /*206c0*/  @!P3 LEA R4, P5, R196, R20.reuse, 0x1 ;  /* 0x00000014c404b211 */ /* 0x0a0fe400078a08ff */
[-C--:B----4-:R-:W-:Y:S02]  /*206d0*/  @!P4 LEA.HI.X R3, R194, R21.reuse, R203, 0x1, P6 ;  /* 0x00000015c203c211 */ /* 0x090fe400030f0ccb */
[-C--:B------:R-:W-:Y:S02]  /*206e0*/  @!P2 LEA R6, P6, R195, R20.reuse, 0x1 ;  /* 0x00000014c306a211 */ /* 0x080fe400078c08ff */
        /* <DEDUP_REMOVED lines=8> */
.L_x_11191:
[----:B------:R-:W-:Y:S05]  /*20770*/  BSYNC B1 ;  /* 0x0000000000017941 */ /* 0x000fea0003800000 */
.L_x_11190:
[----:B0----5:R0:W0:Y:S01]  /*20780*/  SHFL.IDX PT, R9, R19, 0x2, 0x181f ;  /* 0x00581f0013097f89 */ /* 0x02102200000e0000 */
        /* <DEDUP_REMOVED lines=9> */
[-C--:B------:R-:W-:Y:S02]  /*20820*/  @!P2 LEA R4, P5, R196, R8.reuse, 0x1 ;  /* 0x00000008c404a211 */ /* 0x080fe400078a08ff */
[-C--:B------:R-:W-:Y:S02]  /*20830*/  @!P1 LEA R6, P4, R195, R8.reuse, 0x1 ;  /* 0x00000008c3069211 */ /* 0x080fe400078808ff */
[-C--:B------:R-:W-:Y:S02]  /*20840*/  @!P3 LEA.HI.X R3, R194, R9.reuse, R203, 0x1, P6 ;  /* 0x00000009c203b211 */ /* 0x080fe400030f0ccb */
        /* <DEDUP_REMOVED lines=8> */
.L_x_11193:
[----:B------:R-:W-:Y:S05]  /*208d0*/  BSYNC B1 ;  /* 0x0000000000017941 */ /* 0x000fea0003800000 */
.L_x_11192:
[----:B0-----:R-:W-:Y:S01]  /*208e0*/  VIADD R3, R81, 0x60 ;  /* 0x0000006051037836 */ /* 0x001fe20000000000 */
[----:B---3--:R-:W0:Y:S04]  /*208f0*/  SHFL.IDX PT, R19, R19, 0x3, 0x181f ;  /* 0x00781f0013137f89 */ /* 0x008e2800000e0000 */
[----:B------:R-:W-:Y:S01]  /*20900*/  ISETP.GE.AND P0, PT, R3, R0, PT ;  /* 0x000000000300720c */ /* 0x000fe20003f06270 */
[----:B------:R-:W3:-:S12]  /*20910*/  SHFL.IDX PT, R80, R80, 0x3, 0x181f ;  /* 0x00781f0050507f89 */ /* 0x000ed800000e0000 */
[----:B------:R-:W-:Y:S05]  /*20920*/  @P0 BRA `(.L_x_11194) ;  /* 0x0000000c001c0947 */ /* 0x000fea0003800000 */
[----:B------:R-:W-:Y:S02]  /*20930*/  ULDC UR5, c[0x0][0xbc8] ;  /* 0x0002f20000057ab9 */ /* 0x000fe40000000800 */
[----:B------:R-:W-:Y:S02]  /*20940*/  ISETP.GE.AND P3, PT, R194, UR5, PT ;  /* 0x00000005c2007c0c */ /* 0x000fe4000bf66270 */
[----:B------:R-:W-:Y:S02]  /*20950*/  ISETP.GE.AND P4, PT, R196, UR5, PT ;  /* 0x00000005c4007c0c */ /* 0x000fe4000bf86270 */
[----:B------:R-:W-:-:S09]  /*20960*/  ISETP.GE.AND P5, PT, R195, UR5, PT ;  /* 0x00000005c3007c0c */ /* 0x000fd2000bfa6270 */
[-C--:B---3--:R-:W-:Y:S02]  /*20970*/  @!P3 LEA R2, P0, R194, R80.reuse, 0x1 ;  /* 0x00000050c202b211 */ /* 0x088fe400078008ff */
[-C--:B------:R-:W-:Y:S02]  /*20980*/  @!P4 LEA R4, P1, R196, R80.reuse, 0x1 ;  /* 0x00000050c404c211 */ /* 0x080fe400078208ff */
[C---:B------:R-:W-:Y:S02]  /*20990*/  @!P5 LEA R6, P2, R195.reuse, R80, 0x1 ;  /* 0x00000050c306d211 */ /* 0x040fe400078408ff */
[-C--:B0-----:R-:W-:Y:S02]  /*209a0*/  @!P3 LEA.HI.X R3, R194, R19.reuse, R203, 0x1, P0 ;  /* 0x00000013c203b211 */ /* 0x081fe400000f0ccb */
        /* <DEDUP_REMOVED lines=11> */
.L_x_11187:
[----:B0-----:R-:W0:Y:S01]  /*20a60*/  LDC R6, c[0x0][0xce8] ;  /* 0x00033a00ff067b82 */ /* 0x001e220000000800 */
[----:B------:R-:W-:Y:S01]  /*20a70*/  ISETP.GE.AND P0, PT, R206, 0x80, PT ;  /* 0x00000080ce00780c */ /* 0x000fe20003f06270 */
[----:B------:R-:W-:Y:S01]  /*20a80*/  USHF.R.S32.HI UR8, URZ, 0x1f, UR42 ;  /* 0x0000001f3f087899 */ /* 0x000fe2000801142a */
[----:B------:R-:W-:Y:S01]  /*20a90*/  BSSY B1, `(.L_x_11195) ;  /* 0x000002e000017945 */ /* 0x000fe20003800000 */
        /* <DEDUP_REMOVED lines=45> */
.L_x_11196:
[----:B------:R-:W-:Y:S05]  /*20d70*/  BSYNC B1 ;  /* 0x0000000000017941 */ /* 0x000fea0003800000 */
.L_x_11195:
[----:B------:R-:W-:Y:S01]  /*20d80*/  ULDC.64 UR10, c[0x0][0xbe8] ;  /* 0x0002fa00000a7ab9 */ /* 0x000fe20000000a00 */
[----:B--2---:R-:W-:Y:S01]  /*20d90*/  VIADD R4, R211, UR39 ;  /* 0x00000027d3047c36 */ /* 0x004fe20008000000 */
[----:B------:R-:W-:Y:S01]  /*20da0*/  UIMAD UR5, UR8, UR10, URZ ;  /* 0x0000000a080572a4 */ /* 0x000fe2000f8e023f */
[----:B------:R-:W-:Y:S01]  /*20db0*/  VIADD R8, R210, UR39 ;  /* 0x00000027d2087c36 */ /* 0x000fe20008000000 */
[----:B------:R-:W-:Y:S01]  /*20dc0*/  UIMAD.WIDE.U32 UR6, UR42, UR10, URZ ;  /* 0x0000000a2a0672a5 */ /* 0x000fe2000f8e003f */
[----:B0-----:R-:W-:Y:S01]  /*20dd0*/  @P1 IMAD.HI.U32 R0, R4, R9, RZ ;  /* 0x0000000904001227 */ /* 0x001fe200078e00ff */
[----:B------:R-:W-:Y:S01]  /*20de0*/  UIMAD UR5, UR42, UR11, UR5 ;  /* 0x0000000b2a0572a4 */ /* 0x000fe2000f8e0205 */
[----:B------:R-:W-:Y:S02]  /*20df0*/  BSSY B1, `(.L_x_11197) ;  /* 0x0000038000017945 */ /* 0x000fe40003800000 */
[----:B------:R-:W-:Y:S01]  /*20e00*/  ULDC.64 UR10, c[0x0][0xbf0] ;  /* 0x0002fc00000a7ab9 */ /* 0x000fe20000000a00 */
[----:B------:R-:W-:Y:S01]  /*20e10*/  UIADD3 UR7, UR7, UR5, URZ ;  /* 0x0000000507077290 */ /* 0x000fe2000fffe03f */
[----:B------:R-:W-:Y:S01]  /*20e20*/  IMAD.MOV.U32 R5, RZ, RZ, R4 ;  /* 0x000000ffff057224 */ /* 0x000fe200078e0004 */
[----:B------:R-:W-:Y:S01]  /*20e30*/  UIMAD UR5, UR9, UR10, URZ ;  /* 0x0000000a090572a4 */ /* 0x000fe2000f8e023f */
[----:B-1----:R-:W-:Y:S01]  /*20e40*/  @P1 SHF.R.U32.HI R5, RZ, R11, R0 ;  /* 0x0000000bff051219 */ /* 0x002fe20000011600 */
[----:B------:R-:W-:-:S02]  /*20e50*/  UIMAD.WIDE.U32 UR6, UR38, UR10, UR6 ;  /* 0x0000000a260672a5 */ /* 0x000fc4000f8e0006 */
[----:B------:R-:W-:Y:S01]  /*20e60*/  UIMAD UR5, UR38, UR11, UR5 ;  /* 0x0000000b260572a4 */ /* 0x000fe2000f8e0205 */
[--C-:B------:R-:W-:Y:S01]  /*20e70*/  SHF.R.S32.HI R0, RZ, 0x1f, R5.reuse ;  /* 0x0000001fff007819 */ /* 0x100fe20000011405 */
[----:B------:R-:W-:Y:S01]  /*20e80*/  IMAD.MOV R7, RZ, RZ, -R5 ;  /* 0x000000ffff077224 */ /* 0x000fe200078e0a05 */
[----:B------:R-:W-:Y:S01]  /*20e90*/  ULDC.64 UR8, c[0x0][0xbe0] ;  /* 0x0002f80000087ab9 */ /* 0x000fe20000000a00 */
[----:B------:R-:W-:Y:S02]  /*20ea0*/  UIADD3 UR5, UR7, UR5, URZ ;  /* 0x0000000507057290 */ /* 0x000fe4000fffe03f */
[----:B------:R-:W-:Y:S02]  /*20eb0*/  IMAD.U32 R3, RZ, RZ, UR7 ;  /* 0x00000007ff037e24 */ /* 0x000fe4000f8e00ff */
[----:B------:R-:W-:Y:S02]  /*20ec0*/  IMAD R0, R0, UR8, RZ ;  /* 0x0000000800007c24 */ /* 0x000fe4000f8e02ff */
[----:B------:R-:W-:-:S02]  /*20ed0*/  IMAD R7, R6, R7, R4 ;  /* 0x0000000706077224 */ /* 0x000fc400078e0204 */
        /* <DEDUP_REMOVED lines=41> */
.L_x_11198:
[----:B------:R-:W-:Y:S05]  /*21170*/  BSYNC B1 ;  /* 0x0000000000017941 */ /* 0x000fea0003800000 */
.L_x_11197:
        /* <DEDUP_REMOVED lines=10> */
[----:B------:R-:W-:Y:S02]  /*21220*/  @!P3 LEA R10, P5, R196, R2, 0x1 ;  /* 0x00000002c40ab211 */ /* 0x000fe400078a08ff */
        /* <DEDUP_REMOVED lines=10> */
.L_x_11200:
[----:B------:R-:W-:Y:S05]  /*212d0*/  BSYNC B1 ;  /* 0x0000000000017941 */ /* 0x000fea0003800000 */
.L_x_11199:
        /* <DEDUP_REMOVED lines=10> */
[-C--:B------:R-:W-:Y:S02]  /*21380*/  @!P2 LEA R10, P5, R196, R2.reuse, 0x1 ;  /* 0x00000002c40aa211 */ /* 0x080fe400078a08ff */
        /* <DEDUP_REMOVED lines=10> */
.L_x_11202:
[----:B------:R-:W-:Y:S05]  /*21430*/  BSYNC B1 ;  /* 0x0000000000017941 */ /* 0x000fea0003800000 */
.L_x_11201:
        /* <DEDUP_REMOVED lines=11> */
[-C--:B------:R-:W-:Y:S02]  /*214f0*/  @!P2 LEA R6, P5, R196, R2.reuse, 0x1 ;  /* 0x00000002c406a211 */ /* 0x080fe400078a08ff */
        /* <DEDUP_REMOVED lines=10> */
.L_x_11194:
[----:B------:R-:W-:Y:S05]  /*215a0*/  BSYNC B0 ;  /* 0x0000000000007941 */ /* 0x000fea0003800000 */
.L_x_11186:
[----:B------:R-:W-:Y:S02]  /*215b0*/  ULDC UR5, c[0x0][0xd38] ;  /* 0x00034e0000057ab9 */ /* 0x000fe40000000800 */
[----:B------:R-:W-:-:S06]  /*215c0*/  UISETP.GE.AND UP0, UPT, UR4, UR5, UPT ;  /* 0x000000050400728c */ /* 0x000fcc000bf06270 */
[----:B------:R-:W-:-:S13]  /*215d0*/  PLOP3.LUT P0, PT, PT, PT, UP0, 0x80, 0x0 ;  /* 0x000000000000781c */ /* 0x000fda0003f0f008 */
[----:B------:R-:W-:Y:S05]  /*215e0*/  @!P0 BRA `(.L_x_11203) ;  /* 0xfffffdfc00208947 */ /* 0x000fea000383ffff */
[----:B------:R-:W-:Y:S05]  /*215f0*/  EXIT ;  /* 0x000000000000794d */ /* 0x000fea0003800000 */
.L_x_11079:
[----:B------:R-:W-:-:S08]  /*21600*/  NOP ;  /* 0x0000000000007918 */ /* 0x000fd00000000000 */
[----:B----4-:R-:W0:-:S00]  /*21610*/  USETMAXREG.DEALLOC.CTAPOOL 0x18 ;  /* 0x00000018000079c8 */ /* 0x010e0000080e0500 */
[----:B0-----:R-:W2:Y:S01]  /*21620*/  LDL.LU R2, [R1+0x46c] ;  /* 0x00046c0001027983 */ /* 0x001ea20000300800 */
[----:B------:R-:W-:-:S05]  /*21630*/  LOP3.LUT R0, R0, 0x3, RZ, 0xc0, !PT ;  /* 0x0000000300007812 */ /* 0x000fca00078ec0ff */
[----:B------:R-:W0:Y:S01]  /*21640*/  S2UR UR6, SR_CTAID.X ;  /* 0x00000000000679c3 */ /* 0x000e220000002500 */
[----:B------:R-:W-:Y:S01]  /*21650*/  IMAD.MOV.U32 R18, RZ, RZ, RZ ;  /* 0x000000ffff127224 */ /* 0x000fe200078e00ff */
[----:B------:R-:W-:Y:S04]  /*21660*/  STL [R1+0x498], RZ ;  /* 0x000498ff01007387 */ /* 0x000fe80000100800 */
[----:B------:R-:W1:Y:S02]  /*21670*/  SHFL.IDX PT, R0, R0, RZ, 0x1f ;  /* 0x00001fff00007589 */ /* 0x000e6400000e0000 */
[----:B-1----:R-:W-:Y:S02]  /*21680*/  ISETP.NE.AND P0, PT, R0, RZ, PT ;  /* 0x000000ff0000720c */ /* 0x002fe40003f05270 */
[----:B------:R-:W0:Y:S11]  /*21690*/  LDC R0, c[0x0][0xd38] ;  /* 0x00034e00ff007b82 */ /* 0x000e360000000800 */
[----:B------:R-:W-:Y:S06]  /*216a0*/  @P0 BAR.ARV 0x4, 0x180 ;  /* 0x0106000000000b1d */ /* 0x000fec0000002000 */
[----:B--2---:R-:W-:-:S04]  /*216b0*/  LOP3.LUT R2, R2, 0xffffff7f, RZ, 0xc0, !PT ;  /* 0xffffff7f02027812 */ /* 0x004fc800078ec0ff */
[----:B------:R-:W-:Y:S02]  /*216c0*/  @P0 LOP3.LUT R2, R2, 0x80, RZ, 0xfc, !PT ;  /* 0x0000008002020812 */ /* 0x000fe400078efcff */
[----:B0-----:R-:W-:Y:S01]  /*216d0*/  ISETP.LE.AND P0, PT, R0, UR6, PT ;  /* 0x0000000600007c0c */ /* 0x001fe2000bf03270 */
[----:B------:R-:W-:Y:S02]  /*216e0*/  IMAD.MOV.U32 R0, RZ, RZ, 0x1 ;  /* 0x00000001ff007424 */ /* 0x000fe400078e00ff */
[----:B------:R0:W-:Y:S04]  /*216f0*/  STL [R1+0x46c], R2 ;  /* 0x00046c0201007387 */ /* 0x0001e80000100800 */
[----:B------:R0:W-:Y:S06]  /*21700*/  STL [R1+0x464], R0 ;  /* 0x0004640001007387 */ /* 0x0001ec0000100800 */
[----:B------:R-:W-:Y:S05]  /*21710*/  @P0 BRA `(.L_x_11204) ;  /* 0x0000005000e80947 */ /* 0x000fea0003800000 */
[----:B------:R-:W1:Y:S01]  /*21720*/  S2R R5, SR_TID.X ;  /* 0x0000000000057919 */ /* 0x000e620000002100 */
[----:B------:R-:W2:Y:S01]  /*21730*/  S2UR UR5, SR_CgaCtaId ;  /* 0x00000000000579c3 */ /* 0x000ea20000008800 */
[----:B------:R-:W-:Y:S01]  /*21740*/  UMOV UR4, 0x400 ;  /* 0x0000040000047882 */ /* 0x000fe20000000000 */
[----:B------:R-:W-:Y:S01]  /*21750*/  IMAD.MOV.U32 R18, RZ, RZ, RZ ;  /* 0x000000ffff127224 */ /* 0x000fe200078e00ff */
[----:B------:R-:W-:Y:S01]  /*21760*/  STL [R1+0x498], RZ ;  /* 0x000498ff01007387 */ /* 0x000fe20000100800 */
        /* <DEDUP_REMOVED lines=17> */
[----:B------:R-:W-:Y:S04]  /*21880*/  STL [R1+0x460], R4 ;  /* 0x0004600401007387 */ /* 0x000fe80000100800 */
[----:B------:R0:W-:Y:S04]  /*21890*/  STL [R1+0x474], R3 ;  /* 0x0004740301007387 */ /* 0x0001e80000100800 */
[----:B------:R1:W-:Y:S01]  /*218a0*/  STL [R1+0x464], R2 ;  /* 0x0004640201007387 */ /* 0x0003e20000100800 */
[----:B0-----:R-:W-:-:S02]  /*218b0*/  LOP3.LUT R3, R0, 0x40, RZ, 0xfc, !PT ;  /* 0x0000004000037812 */ /* 0x001fc400078efcff */
[C---:B-1----:R-:W-:Y:S02]  /*218c0*/  LOP3.LUT R2, R0.reuse, 0x80, RZ, 0xfc, !PT ;  /* 0x0000008000027812 */ /* 0x042fe400078efcff */
[----:B------:R-:W-:-:S07]  /*218d0*/  LOP3.LUT R0, R0, 0xc0, RZ, 0xfc, !PT ;  /* 0x000000c000007812 */ /* 0x000fce00078efcff */
.L_x_11306:
        /* <DEDUP_REMOVED lines=14> */
[----:B01-34-:R-:W-:Y:S05]  /*219c0*/  @!P0 BRA `(.L_x_11205) ;  /* 0x0000000000208947 */ /* 0x01bfea0003800000 */
        /* <DEDUP_REMOVED lines=8> */
.L_x_11205:
[----:B------:R-:W-:Y:S01]  /*21a50*/  ULDC UR9, c[0x0][0xd54] ;  /* 0x0003550000097ab9 */ /* 0x000fe20000000800 */
[----:B------:R-:W-:Y:S01]  /*21a60*/  UMOV UR6, UR8 ;  /* 0x0000000800067c82 */ /* 0x000fe20008000000 */
[----:B------:R-:W-:-:S11]  /*21a70*/  UISETP.NE.AND UP0, UPT, UR9, 0x1, UPT ;  /* 0x000000010900788c */ /* 0x000fd6000bf05270 */
[----:B------:R-:W-:Y:S02]  /*21a80*/  @UP0 ULDC.64 UR10, c[0x0][0xd58] ;  /* 0x00035600000a0ab9 */ /* 0x000fe40000000a00 */
[----:B------:R-:W-:-:S04]  /*21a90*/  UIMAD.WIDE.U32 UR4, UR8, UR10, URZ ;  /* 0x0000000a080472a5 */ /* 0x000fc8000f8e003f */
[----:B------:R-:W-:-:S04]  /*21aa0*/  @UP0 USHF.R.U32.HI UR6, URZ, UR11, UR5 ;  /* 0x0000000b3f060299 */ /* 0x000fc80008011605 */
[----:B------:R-:W-:-:S12]  /*21ab0*/  UIMAD UR4, UR6, UR9, URZ ;  /* 0x00000009060472a4 */ /* 0x000fd8000f8e023f */
.L_x_11206:
        /* <DEDUP_REMOVED lines=48> */
.L_x_11208:
[----:B------:R-:W-:-:S11]  /*21dc0*/  UISETP.NE.AND UP0, UPT, UR5, 0x1, UPT ;  /* 0x000000010500788c */ /* 0x000fd6000bf05270 */
[----:B------:R-:W-:Y:S02]  /*21dd0*/  @UP0 ULDC.64 UR12, c[0x0][0xae0] ;  /* 0x0002b800000c0ab9 */ /* 0x000fe40000000a00 */
[----:B------:R-:W-:-:S04]  /*21de0*/  UIMAD.WIDE.U32 UR8, UR10, UR12, URZ ;  /* 0x0000000c0a0872a5 */ /* 0x000fc8000f8e003f */
[----:B------:R-:W-:-:S12]  /*21df0*/  @UP0 USHF.R.U32.HI UR10, URZ, UR13, UR9 ;  /* 0x0000000d3f0a0299 */ /* 0x000fd80008011609 */
.L_x_11209:
[----:B------:R-:W-:-:S04]  /*21e00*/  UIMAD UR10, UR10, UR5, UR5 ;  /* 0x000000050a0a72a4 */ /* 0x000fc8000f8e0205 */
[----:B------:R-:W-:-:S04]  /*21e10*/  UISETP.LT.AND UP0, UPT, UR4, UR10, UPT ;  /* 0x0000000a0400728c */ /* 0x000fc8000bf01270 */
[----:B------:R-:W-:-:S12]  /*21e20*/  USEL UR4, UR4, UR10, UP0 ;  /* 0x0000000a04047287 */ /* 0x000fd80008000000 */
.L_x_11207:
        /* <DEDUP_REMOVED lines=31> */
.L_x_11211:
[----:B------:R-:W-:-:S11]  /*22020*/  UISETP.NE.AND UP0, UPT, UR5, 0x1, UPT ;  /* 0x000000010500788c */ /* 0x000fd6000bf05270 */
[----:B------:R-:W-:Y:S02]  /*22030*/  @UP0 ULDC.64 UR10, c[0x0][0xae0] ;  /* 0x0002b800000a0ab9 */ /* 0x000fe40000000a00 */
[----:B------:R-:W-:-:S04]  /*22040*/  UIMAD.WIDE.U32 UR6, UR4, UR10, URZ ;  /* 0x0000000a040672a5 */ /* 0x000fc8000f8e003f */
[----:B------:R-:W-:-:S12]  /*22050*/  @UP0 USHF.R.U32.HI UR4, URZ, UR11, UR7 ;  /* 0x0000000b3f040299 */ /* 0x000fd80008011607 */
.L_x_11212:
[----:B------:R-:W-:-:S04]  /*22060*/  UIMAD UR4, UR4, UR5, URZ ;  /* 0x00000005040472a4 */ /* 0x000fc8000f8e023f */
[----:B------:R-:W-:-:S04]  /*22070*/  UISETP.LT.AND UP0, UPT, UR8, UR4, UPT ;  /* 0x000000040800728c */ /* 0x000fc8000bf01270 */
[----:B------:R-:W-:-:S12]  /*22080*/  USEL UR8, UR8, UR4, !UP0 ;  /* 0x0000000408087287 */ /* 0x000fd8000c000000 */
.L_x_11210:
        /* <DEDUP_REMOVED lines=27> */
.L_x_11214:
        /* <DEDUP_REMOVED lines=20> */
.L_x_11217:
[----:B------:R-:W-:Y:S05]  /*22380*/  BSYNC B6 ;  /* 0x0000000000067941 */ /* 0x000fea0003800000 */
.L_x_11216:
        /* <DEDUP_REMOVED lines=20> */
.L_x_11220:
        /* <DEDUP_REMOVED lines=15> */
.L_x_11219:
[----:B------:R-:W-:Y:S05]  /*225c0*/  BSYNC B6 ;  /* 0x0000000000067941 */ /* 0x000fea0003800000 */
.L_x_11218:
[----:B------:R-:W-:Y:S01]  /*225d0*/  ULDC.64 UR4, c[0x0][0xaf0] ;  /* 0x0002bc0000047ab9 */ /* 0x000fe20000000a00 */
[----:B------:R-:W2:Y:S01]  /*225e0*/  LDL.LU R4, [R1+0x46c] ;  /* 0x00046c0001047983 */ /* 0x000ea20000300800 */
[----:B------:R-:W-:Y:S01]  /*225f0*/  UISETP.NE.U32.AND UP0, UPT, UR4, URZ, UPT ;  /* 0x0000003f0400728c */ /* 0x000fe2000bf05070 */
[----:B------:R-:W-:-:S03]  /*22600*/  IMAD.U32 R19, RZ, RZ, UR43 ;  /* 0x0000002bff137e24 */ /* 0x000fc6000f8e00ff */
        /* <DEDUP_REMOVED lines=17> */
[----:B------:R-:W-:-:S05]  /*22720*/  @P1 LOP3.LUT R4, R4, 0x1, RZ, 0xfc, !PT ;  /* 0x0000000104041812 */ /* 0x000fca00078efcff */
[----:B------:R0:W-:Y:S01]  /*22730*/  STL [R1+0x46c], R4 ;  /* 0x00046c0401007387 */ /* 0x0001e20000100800 */
[----:B---3--:R-:W-:Y:S02]  /*22740*/  SHF.R.S32.HI R7, RZ, 0x1f, R19 ;  /* 0x0000001fff077819 */ /* 0x008fe40000011413 */
[----:B------:R-:W-:-:S03]  /*22750*/  SEL R16, R19, RZ, !P1 ;  /* 0x000000ff13107207 */ /* 0x000fc60004800000 */
[----:B------:R0:W-:Y:S01]  /*22760*/  STL [R1+0x468], R7 ;  /* 0x0004680701007387 */ /* 0x0001e20000100800 */
[----:B------:R-:W-:Y:S05]  /*22770*/  BRA.DIV UR4, `(.L_x_11221) ;  /* 0x0000004a04647947 */ /* 0x000fea000b800000 */
[----:B------:R1:W2:Y:S02]  /*22780*/  SHFL.IDX PT, R14, R5, RZ, 0x1f ;  /* 0x00001fff050e7589 */ /* 0x0002a400000e0000 */
.L_x_11322:
[----:B------:R-:W-:Y:S01]  /*22790*/  PLOP3.LUT P2, PT, PT, PT, PT, 0x8, 0x0 ;  /* 0x000000000000781c */ /* 0x000fe20003f4e170 */
[----:B------:R3:W-:Y:S01]  /*227a0*/  STL [R1+0x47c], R0 ;  /* 0x00047c0001007387 */ /* 0x0007e20000100800 */
        /* <DEDUP_REMOVED lines=8> */
.L_x_11325:
[----:B------:R-:W-:Y:S05]  /*22830*/  @!P6 BRA `(.L_x_11222) ;  /* 0x0000000000e8e947 */ /* 0x000fea0003800000 */
[----:B------:R-:W-:Y:S01]  /*22840*/  IMAD.MOV.U32 R16, RZ, RZ, R19 ;  /* 0x000000ffff107224 */ /* 0x000fe200078e0013 */
[----:B------:R-:W-:Y:S06]  /*22850*/  @!P1 BRA `(.L_x_11224) ;  /* 0x00000000004c9947 */ /* 0x000fec0003800000 */
[----:B------:R-:W0:Y:S01]  /*22860*/  LDC R6, c[0x0][0x43c] ;  /* 0x00010f00ff067b82 */ /* 0x000e220000000800 */
[----:B------:R-:W-:Y:S01]  /*22870*/  IMAD.MOV.U32 R8, RZ, RZ, R0 ;  /* 0x000000ffff087224 */ /* 0x000fe200078e0000 */
[----:B------:R-:W-:Y:S01]  /*22880*/  ULDC.64 UR4, c[0x0][0x428] ;  /* 0x00010a0000047ab9 */ /* 0x000fe20000000a00 */
[----:B0-----:R-:W-:-:S13]  /*22890*/  ISETP.NE.AND P0, PT, R6, 0x1, PT ;  /* 0x000000010600780c */ /* 0x001fda0003f05270 */
[----:B-1-3--:R-:W0:Y:S02]  /*228a0*/  @P0 LDC.64 R4, c[0x0][0x440] ;  /* 0x00011000ff040b82 */ /* 0x00ae240000000a00 */
        /* <DEDUP_REMOVED lines=14> */
.L_x_11224:
[----:B0-----:R-:W2:Y:S01]  /*22990*/  LDL R2, [R1+0x464] ;  /* 0x0004640001027983 */ /* 0x001ea20000100800 */
[----:B---3--:R-:W-:Y:S01]  /*229a0*/  IMAD R0, R18, 0x8, R17 ;  /* 0x0000000812007824 */ /* 0x008fe200078e0211 */
[----:B--2---:R-:W-:-:S04]  /*229b0*/  SHF.L.U32 R2, R2, 0x1f, RZ ;  /* 0x0000001f02027819 */ /* 0x004fc800000006ff */
[----:B------:R-:W0:Y:S02]  /*229c0*/  SYNCS.PHASECHK.TRANS64.TRYWAIT P0, [R0+URZ+0x32440], R2 ;  /* 0x03244002000075a7 */ /* 0x000e24000800017f */
[----:B0-----:R-:W-:Y:S05]  /*229d0*/  @!P0 BRA `(.L_x_11225) ;  /* 0x00000048000c8947 */ /* 0x001fea0003800000 */
.L_x_11326:
        /* <DEDUP_REMOVED lines=11> */
.L_x_11226:
[----:B------:R-:W2:Y:S04]  /*22a90*/  LDL R3, [R1+0x47c] ;  /* 0x00047c0001037983 */ /* 0x000ea80000100800 */
[----:B0-----:R-:W3:Y:S01]  /*22aa0*/  LDL.LU R2, [R1+0x46c] ;  /* 0x00046c0001027983 */ /* 0x001ee20000300800 */
[----:B------:R-:W-:Y:S01]  /*22ab0*/  R2UR UR33, R0 ;  /* 0x00000000002172ca */ /* 0x000fe200000e0000 */
[----:B------:R-:W-:Y:S01]  /*22ac0*/  IMAD R0, R18, 0x3000, R17 ;  /* 0x0000300012007824 */ /* 0x000fe200078e0211 */
[----:B------:R-:W-:Y:S01]  /*22ad0*/  PLOP3.LUT P0, PT, PT, PT, PT, 0x80, 0x0 ;  /* 0x000000000000781c */ /* 0x000fe20003f0f070 */
[----:B------:R-:W-:Y:S01]  /*22ae0*/  UIADD3 UR4, UP0, UR46, 0x370, URZ ;  /* 0x000003702e047890 */ /* 0x000fe2000ff1e03f */
[----:B-----5:R-:W-:Y:S01]  /*22af0*/  R2UR UR37, R16 ;  /* 0x00000000102572ca */ /* 0x020fe200000e0000 */
[----:B------:R-:W-:Y:S01]  /*22b00*/  UMOV UR6, 0x0 ;  /* 0x0000000000067882 */ /* 0x000fe20000000000 */
[----:B------:R-:W-:Y:S01]  /*22b10*/  R2UR UR32, R0 ;  /* 0x00000000002072ca */ /* 0x000fe200000e0000 */
[----:B------:R-:W-:Y:S01]  /*22b20*/  UIADD3.X UR5, URZ, UR47, URZ, UP0, !UPT ;  /* 0x0000002f3f057290 */ /* 0x000fe200087fe43f */
[----:B------:R-:W-:Y:S01]  /*22b30*/  UMOV UR7, 0x14f00000 ;  /* 0x14f0000000077882 */ /* 0x000fe20000000000 */
[----:B------:R-:W-:-:S04]  /*22b40*/  UMOV UR34, URZ ;  /* 0x0000003f00227c82 */ /* 0x000fc80008000000 */
[----:B------:R-:W-:-:S06]  /*22b50*/  UIADD3 UR33, UR33, 0x32430, URZ ;  /* 0x0003243021217890 */ /* 0x000fcc000fffe03f */
[----:B------:R-:W-:Y:S01]  /*22b60*/  UIADD3 UR32, UR32, 0x1c400, URZ ;  /* 0x0001c40020207890 */ /* 0x000fe2000fffe03f */
[----:B--2---:R-:W-:Y:S02]  /*22b70*/  R2UR UR35, R3 ;  /* 0x00000000032372ca */ /* 0x004fe400000e0000 */
[----:B---3--:R-:W-:-:S04]  /*22b80*/  LOP3.LUT R2, R2, 0xfffffffd, RZ, 0xc0, !PT ;  /* 0xfffffffd02027812 */ /* 0x008fc800078ec0ff */
[----:B------:R-:W-:-:S07]  /*22b90*/  @P0 LOP3.LUT R2, R2, 0x2, RZ, 0xfc, !PT ;  /* 0x0000000202020812 */ /* 0x000fce00078efcff */
[----:B------:R-:W-:Y:S01]  /*22ba0*/  UIMAD UR35, UR35, 0x60, URZ ;  /* 0x00000060232378a4 */ /* 0x000fe2000f8e023f */
[----:B------:R0:W-:Y:S08]  /*22bb0*/  STL [R1+0x46c], R2 ;  /* 0x00046c0201007387 */ /* 0x0001f00000100800 */
[----:B------:R0:W-:Y:S01]  /*22bc0*/  UTMALDG.4D [UR32], [UR4], desc[UR6] ;  /* 0x00000620040075b4 */ /* 0x0001e20008019000 */
[----:B------:R-:W-:-:S02]  /*22bd0*/  NOP ;  /* 0x0000000000007918 */ /* 0x000fc40000000000 */
.L_x_11222:
[----:B------:R-:W-:Y:S05]  /*22be0*/  WARPSYNC.ALL ;  /* 0x0000000000007948 */ /* 0x000fea0003800000 */
[----:B---3--:R-:W-:Y:S01]  /*22bf0*/  VIADD R0, R17, 0x18400 ;  /* 0x0001840011007836 */ /* 0x008fe20000000000 */
[----:B------:R-:W-:Y:S01]  /*22c00*/  BAR.SYNC.DEFER_BLOCKING 0x8, 0x180 ;  /* 0x0206000000007b1d */ /* 0x000fe20000010000 */
[----:B------:R-:W-:Y:S02]  /*22c10*/  USHF.R.S32.HI UR44, URZ, 0x1f, UR36 ;  /* 0x0000001f3f2c7899 */ /* 0x000fe40008011424 */
[----:B0-----:R-:W-:Y:S01]  /*22c20*/  USHF.R.S32.HI UR37, URZ, 0x1f, UR43 ;  /* 0x0000001f3f257899 */ /* 0x001fe2000801142b */
[----:B------:R-:W-:-:S02]  /*22c30*/  LOP3.LUT P0, RZ, R0, 0x3ff, RZ, 0xc0, !PT ;  /* 0x000003ff00ff7812 */ /* 0x000fc4000780c0ff */
[----:B------:R-:W-:Y:S11]  /*22c40*/  BSSY B6, `(.L_x_11227) ;  /* 0x0000012000067945 */ /* 0x000ff60003800000 */
[----:B------:R-:W-:Y:S05]  /*22c50*/  @!P0 BRA `(.L_x_11228) ;  /* 0x0000000000408947 */ /* 0x000fea0003800000 */
[----:B------:R-:W-:Y:S01]  /*22c60*/  MOV R2, 0x0 ;  /* 0x0000000000027802 */ /* 0x000fe20000000f00 */
[----:B------:R-:W-:Y:S01]  /*22c70*/  ULDC.64 UR6, c[0x4][0x118] ;  /* 0x0100460000067ab9 */ /* 0x000fe20000000a00 */
[----:B------:R-:W-:Y:S01]  /*22c80*/  ULDC.64 UR8, c[0x4][0x120] ;  /* 0x0100480000087ab9 */ /* 0x000fe20000000a00 */
[----:B------:R-:W-:Y:S01]  /*22c90*/  ULDC.64 UR4, c[0x4][0x20] ;  /* 0x0100080000047ab9 */ /* 0x000fe20000000a00 */
[----:B------:R-:W-:Y:S02]  /*22ca0*/  IMAD.U32 R4, RZ, RZ, UR6 ;  /* 0x00000006ff047e24 */ /* 0x000fe4000f8e00ff */
[----:B------:R-:W0:Y:S01]  /*22cb0*/  LDC.64 R2, c[0x4][R2] ;  /* 0x0100000002027b82 */ /* 0x000e220000000a00 */
[----:B-1----:R-:W-:Y:S02]  /*22cc0*/  IMAD.U32 R5, RZ, RZ, UR7 ;  /* 0x00000007ff057e24 */ /* 0x002fe4000f8e00ff */
        /* <DEDUP_REMOVED lines=9> */
.L_x_11228:
[----:B------:R-:W-:Y:S05]  /*22d60*/  BSYNC B6 ;  /* 0x0000000000067941 */ /* 0x000fea0003800000 */
.L_x_11227:
[----:B------:R0:W5:Y:S01]  /*22d70*/  LDL R8, [R1+0x460] ;  /* 0x0004600001087983 */ /* 0x0001620000100800 */
[----:B------:R-:W2:Y:S01]  /*22d80*/  LDC R6, c[0x0][0x448] ;  /* 0x00011200ff067b82 */ /* 0x000ea20000000800 */
[----:B------:R-:W-:Y:S01]  /*22d90*/  ULDC.64 UR8, c[0x0][0x2d8] ;  /* 0x0000b60000087ab9 */ /* 0x000fe20000000a00 */
[----:B------:R-:W3:Y:S01]  /*22da0*/  S2R R2, SR_TID.X ;  /* 0x0000000000027919 */ /* 0x000ee20000002100 */
[----:B------:R-:W-:Y:S02]  /*22db0*/  UIMAD UR6, UR44, UR8, URZ ;  /* 0x000000082c0672a4 */ /* 0x000fe4000f8e023f */
[----:B------:R-:W-:Y:S01]  /*22dc0*/  UIMAD.WIDE.U32 UR4, UR36, UR8, URZ ;  /* 0x00000008240472a5 */ /* 0x000fe2000f8e003f */
[----:B------:R-:W4:Y:S01]  /*22dd0*/  S2R R0, SR_TID.X ;  /* 0x0000000000007919 */ /* 0x000f220000002100 */
[----:B------:R-:W-:-:S03]  /*22de0*/  UIMAD UR6, UR36, UR9, UR6 ;  /* 0x00000009240672a4 */ /* 0x000fc6000f8e0206 */
[----:B------:R-:W-:Y:S01]  /*22df0*/  ULDC.64 UR8, c[0x0][0x2e0] ;  /* 0x0000b80000087ab9 */ /* 0x000fe20000000a00 */
[----:B------:R-:W-:Y:S02]  /*22e00*/  UIADD3 UR5, UR5, UR6, URZ ;  /* 0x0000000605057290 */ /* 0x000fe4000fffe03f */
[----:B------:R-:W-:Y:S02]  /*22e10*/  UIMAD UR6, UR37, UR8, URZ ;  /* 0x00000008250672a4 */ /* 0x000fe4000f8e023f */
[----:B------:R-:W-:Y:S02]  /*22e20*/  UIMAD.WIDE.U32 UR4, UR43, UR8, UR4 ;  /* 0x000000082b0472a5 */ /* 0x000fe4000f8e0004 */
[----:B------:R-:W-:-:S04]  /*22e30*/  UIMAD UR6, UR43, UR9, UR6 ;  /* 0x000000092b0672a4 */ /* 0x000fc8000f8e0206 */
[----:B------:R-:W-:Y:S02]  /*22e40*/  UIADD3 UR6, UR5, UR6, URZ ;  /* 0x0000000605067290 */ /* 0x000fe4000fffe03f */
[----:B-1----:R-:W-:Y:S01]  /*22e50*/  IMAD.U32 R5, RZ, RZ, UR5 ;  /* 0x00000005ff057e24 */ /* 0x002fe2000f8e00ff */
[----:B--2---:R-:W-:Y:S02]  /*22e60*/  ISETP.NE.AND P0, PT, R6, 0x1, PT ;  /* 0x000000010600780c */ /* 0x004fe40003f05270 */
[----:B---3--:R-:W-:-:S11]  /*22e70*/  LOP3.LUT R4, R2, 0x7f, RZ, 0xc0, !PT ;  /* 0x0000007f02047812 */ /* 0x008fd600078ec0ff */
[----:B------:R-:W1:Y:S01]  /*22e80*/  @P0 LDC R3, c[0x0][0x44c] ;  /* 0x00011300ff030b82 */ /* 0x000e620000000800 */
[----:B----4-:R-:W-:Y:S01]  /*22e90*/  IMAD.SHL.U32 R0, R0, 0x10, RZ ;  /* 0x0000001000007824 */ /* 0x010fe200078e00ff */
[----:B------:R-:W-:-:S04]  /*22ea0*/  SHF.R.U32.HI R4, RZ, 0x3, R4 ;  /* 0x00000003ff047819 */ /* 0x000fc80000011604 */
[----:B------:R-:W-:Y:S02]  /*22eb0*/  LOP3.LUT R0, R4, 0x70, R0, 0xf8, !PT ;  /* 0x0000007004007812 */ /* 0x000fe400078ef800 */
[----:B------:R-:W2:Y:S01]  /*22ec0*/  @P0 LDC R2, c[0x0][0x450] ;  /* 0x00011400ff020b82 */ /* 0x000ea20000000800 */
[----:B------:R-:W-:Y:S01]  /*22ed0*/  IMAD.U32 R4, RZ, RZ, UR4 ;  /* 0x00000004ff047e24 */ /* 0x000fe2000f8e00ff */
[----:B------:R-:W-:Y:S01]  /*22ee0*/  ULDC.64 UR4, c[0x0][0x2d0] ;  /* 0x0000b40000047ab9 */ /* 0x000fe20000000a00 */
[----:B------:R-:W-:-:S04]  /*22ef0*/  VIADD R7, R0, UR40 ;  /* 0x0000002800077c36 */ /* 0x000fc80008000000 */
[----:B------:R-:W-:Y:S01]  /*22f00*/  IMAD.MOV.U32 R0, RZ, RZ, R7 ;  /* 0x000000ffff007224 */ /* 0x000fe200078e0007 */
[----:B------:R3:W-:Y:S01]  /*22f10*/  STL [R1+0x478], R7 ;  /* 0x0004780701007387 */ /* 0x0007e20000100800 */
[----:B-1----:R-:W-:-:S05]  /*22f20*/  @P0 IMAD.HI.U32 R3, R7, R3, RZ ;  /* 0x0000000307030227 */ /* 0x002fca00078e00ff */
[----:B--2---:R-:W-:Y:S01]  /*22f30*/  @P0 SHF.R.U32.HI R0, RZ, R2, R3 ;  /* 0x00000002ff000219 */ /* 0x004fe20000011603 */
        /* <DEDUP_REMOVED lines=11> */
[----:B---3--:R-:W1:Y:S03]  /*22ff0*/  S2R R7, SR_TID.X ;  /* 0x0000000000077919 */ /* 0x008e660000002100 */
[----:B------:R-:W-:Y:S01]  /*23000*/  SHF.R.S32.HI R4, RZ, 0x1f, R0 ;  /* 0x0000001fff047819 */ /* 0x000fe20000011400 */
[----:B------:R-:W-:-:S04]  /*23010*/  IMAD.WIDE.U32 R2, R0, UR4, R2 ;  /* 0x0000000400027c25 */ /* 0x000fc8000f8e0002 */
[----:B------:R-:W-:Y:S01]  /*23020*/  IMAD R4, R4, UR4, RZ ;  /* 0x0000000404047c24 */ /* 0x000fe2000f8e02ff */
[----:B------:R-:W-:-:S03]  /*23030*/  ULDC UR4, c[0x0][0x2b8] ;  /* 0x0000ae0000047ab9 */ /* 0x000fc60000000800 */
[----:B------:R-:W-:Y:S01]  /*23040*/  IMAD R4, R0, UR5, R4 ;  /* 0x0000000500047c24 */ /* 0x000fe2000f8e0204 */
[----:B------:R-:W-:-:S03]  /*23050*/  LEA R0, P1, R2, UR6, 0x1 ;  /* 0x0000000602007c11 */ /* 0x000fc6000f8208ff */
[----:B------:R-:W-:Y:S02]  /*23060*/  IMAD.IADD R3, R3, 0x1, R4 ;  /* 0x0000000103037824 */ /* 0x000fe400078e0204 */
[----:B-1----:R-:W-:-:S05]  /*23070*/  IMAD.SHL.U32 R9, R7, 0x8, RZ ;  /* 0x0000000807097824 */ /* 0x002fca00078e00ff */
[----:B------:R-:W-:Y:S02]  /*23080*/  LOP3.LUT R9, R9, 0x38, RZ, 0xc0, !PT ;  /* 0x0000003809097812 */ /* 0x000fe400078ec0ff */
[----:B------:R-:W-:Y:S02]  /*23090*/  LOP3.LUT R7, R7, 0x7f, RZ, 0xc0, !PT ;  /* 0x0000007f07077812 */ /* 0x000fe400078ec0ff */
[----:B------:R-:W-:Y:S01]  /*230a0*/  ISETP.GE.AND P0, PT, R9, UR4, PT ;  /* 0x0000000409007c0c */ /* 0x000fe2000bf06270 */
[----:B------:R-:W-:Y:S01]  /*230b0*/  UMOV UR4, 0xffffffff ;  /* 0xffffffff00047882 */ /* 0x000fe20000000000 */
[----:B------:R-:W-:Y:S02]  /*230c0*/  LEA.HI.X R3, R2, UR7, R3, 0x1, P1 ;  /* 0x0000000702037c11 */ /* 0x000fe400088f0c03 */
[----:B------:R-:W-:Y:S01]  /*230d0*/  SHF.R.U32.HI R10, RZ, 0x3, R7 ;  /* 0x00000003ff0a7819 */ /* 0x000fe20000011607 */
[----:B0-----:R-:W-:Y:S08]  /*230e0*/  BRA.DIV UR4, `(.L_x_11229) ;  /* 0x00000042045c7947 */ /* 0x001ff0000b800000 */
[----:B------:R-:W0:Y:S01]  /*230f0*/  SHFL.IDX PT, R5, R0, RZ, 0x181f ;  /* 0x00181fff00057589 */ /* 0x000e2200000e0000 */
[----:B------:R-:W-:Y:S01]  /*23100*/  ULDC UR4, c[0x0][0x288] ;  /* 0x0000a20000047ab9 */ /* 0x000fe20000000800 */
[----:B------:R-:W-:Y:S02]  /*23110*/  VIADD R10, R10, UR40 ;  /* 0x000000280a0a7c36 */ /* 0x000fe40008000000 */
[----:B------:R-:W1:Y:S01]  /*23120*/  SHFL.IDX PT, R4, R3, RZ, 0x181f ;  /* 0x00181fff03047589 */ /* 0x000e6200000e0000 */
[----:B------:R-:W-:Y:S02]  /*23130*/  IMAD R2, R6, UR4, RZ ;  /* 0x0000000406027c24 */ /* 0x000fe4000f8e02ff */
[C---:B------:R-:W-:Y:S01]  /*23140*/  VIADD R11, R10.reuse, 0x10 ;  /* 0x000000100a0b7836 */ /* 0x040fe20000000000 */
[----:B------:R-:W2:Y:S02]  /*23150*/  SHFL.IDX PT, R6, R0, 0x1, 0x181f ;  /* 0x00381f0000067f89 */ /* 0x000ea400000e0000 */
[----:B------:R-:W-:-:S02]  /*23160*/  ISETP.GE.AND P3, PT, R10, R2, PT ;  /* 0x000000020a00720c */ /* 0x000fc40003f66270 */
[----:B------:R-:W3:Y:S01]  /*23170*/  SHFL.IDX PT, R7, R3, 0x1, 0x181f ;  /* 0x00381f0003077f89 */ /* 0x000ee200000e0000 */
[----:B------:R-:W-:-:S03]  /*23180*/  ISETP.GE.AND P1, PT, R11, R2, PT ;  /* 0x000000020b00720c */ /* 0x000fc60003f26270 */
[----:B------:R4:W-:Y:S04]  /*23190*/  STL [R1+0x480], R11 ;  /* 0x0004800b01007387 */ /* 0x0009e80000100800 */
[----:B------:R-:W-:Y:S03]  /*231a0*/  STL [R1+0x470], R10 ;  /* 0x0004700a01007387 */ /* 0x000fe60000100800 */
[----:B0-----:R-:W-:Y:S01]  /*231b0*/  @!P3 LEA R5, P2, R9, R5, 0x1 ;  /* 0x000000050905b211 */ /* 0x001fe200078408ff */
[----:B----4-:R-:W-:-:S04]  /*231c0*/  VIADD R11, R10, 0x20 ;  /* 0x000000200a0b7836 */ /* 0x010fc80000000000 */
[----:B-1----:R-:W-:Y:S01]  /*231d0*/  @!P3 IMAD.X R4, RZ, RZ, R4, P2 ;  /* 0x000000ffff04b224 */ /* 0x002fe200010e0604 */
[----:B------:R-:W-:Y:S04]  /*231e0*/  STL [R1+0x484], R11 ;  /* 0x0004840b01007387 */ /* 0x000fe80000100800 */
[----:B------:R-:W-:-:S04]  /*231f0*/  @!P3 LOP3.LUT R5, R5, R4, RZ, 0x3c, !PT ;  /* 0x000000040505b212 */ /* 0x000fc800078e3cff */
[----:B------:R-:W-:-:S04]  /*23200*/  @!P3 LOP3.LUT R4, R5, R4, RZ, 0x3c, !PT ;  /* 0x000000040504b212 */ /* 0x000fc800078e3cff */
[----:B------:R-:W-:-:S05]  /*23210*/  @!P3 LOP3.LUT R5, R5, R4, RZ, 0x3c, !PT ;  /* 0x000000040505b212 */ /* 0x000fca00078e3cff */
[----:B-----5:R2:W-:Y:S02]  /*23220*/  @!P3 LDGSTS.E.BYPASS.LTC128B.128 [R8+0x18400], desc[UR48][R4.64], !P0 ;  /* 0x184000000408bfae */ /* 0x0205e4000c101d70 */
[----:B--2---:R-:W-:Y:S02]  /*23230*/  @!P1 LEA R4, P2, R9, R6, 0x1 ;  /* 0x0000000609049211 */ /* 0x004fe400078408ff */
[----:B------:R-:W-:Y:S03]  /*23240*/  SHFL.IDX PT, R6, R3, 0x3, 0x181f ;  /* 0x00781f0003067f89 */ /* 0x000fe600000e0000 */
[----:B---3--:R-:W-:Y:S02]  /*23250*/  @!P1 IMAD.X R5, RZ, RZ, R7, P2 ;  /* 0x000000ffff059224 */ /* 0x008fe400010e0607 */
[----:B------:R-:W-:-:S03]  /*23260*/  VIADD R7, R10, 0x30 ;  /* 0x000000300a077836 */ /* 0x000fc60000000000 */
[----:B------:R0:W-:Y:S01]  /*23270*/  @!P1 LDGSTS.E.BYPASS.LTC128B.128 [R8+0x18c00], desc[UR48][R4.64], !P0 ;  /* 0x18c0000004089fae */ /* 0x0001e2000c101d70 */
[----:B------:R-:W-:-:S03]  /*23280*/  ISETP.GE.AND P1, PT, R11, R2, PT ;  /* 0x000000020b00720c */ /* 0x000fc60003f26270 */
[----:B------:R-:W-:Y:S04]  /*23290*/  STL [R1+0x488], R7 ;  /* 0x0004880701007387 */ /* 0x000fe80000100800 */
[----:B0-----:R-:W0:Y:S04]  /*232a0*/  SHFL.IDX PT, R5, R0, 0x2, 0x181f ;  /* 0x00581f0000057f89 */ /* 0x001e2800000e0000 */
[----:B------:R-:W1:Y:S02]  /*232b0*/  SHFL.IDX PT, R4, R3, 0x2, 0x181f ;  /* 0x00581f0003047f89 */ /* 0x000e6400000e0000 */
[----:B0-----:R-:W-:-:S05]  /*232c0*/  @!P1 LEA R5, P2, R9, R5, 0x1 ;  /* 0x0000000509059211 */ /* 0x001fca00078408ff */
[----:B-1----:R-:W-:-:S05]  /*232d0*/  @!P1 IMAD.X R4, RZ, RZ, R4, P2 ;  /* 0x000000ffff049224 */ /* 0x002fca00010e0604 */
        /* <DEDUP_REMOVED lines=33> */
[-C--:B------:R-:W-:Y:S01]  /*234f0*/  @!P1 LOP3.LUT R5, R5, R4.reuse, RZ, 0x3c, !PT ;  /* 0x0000000405059212 */ /* 0x080fe200078e3cff */
[----:B------:R-:W-:Y:S03]  /*23500*/  SHFL.IDX PT, R3, R3, 0x7, 0x181f ;  /* 0x00f81f0003037f89 */ /* 0x000fe600000e0000 */
        /* <DEDUP_REMOVED lines=11> */
[----:B-1----:R2:W-:Y:S02]  /*235c0*/  @!P1 LDGSTS.E.BYPASS.LTC128B.128 [R8+0x1b400], desc[UR48][R4.64], !P0 ;  /* 0x1b40000004089fae */ /* 0x0025e4000c101d70 */
.L_x_11343:
[----:B0-2---:R-:W2:Y:S02]  /*235d0*/  LDL R4, [R1+0x470] ;  /* 0x0004700001047983 */ /* 0x005ea40000100800 */
        /* <DEDUP_REMOVED lines=11> */
.L_x_11230:
        /* <DEDUP_REMOVED lines=35> */
.L_x_11232:
[----:B------:R-:W-:Y:S05]  /*238c0*/  BSYNC B6 ;  /* 0x0000000000067941 */ /* 0x000fea0003800000 */
.L_x_11231:
[----:B0-----:R-:W2:Y:S01]  /*238d0*/  LDL.LU.64 R4, [R1+0x4a0] ;  /* 0x0004a00001047983 */ /* 0x001ea20000300a00 */
[----:B------:R-:W0:Y:S01]  /*238e0*/  LDC R8, c[0x0][0x448] ;  /* 0x00011200ff087b82 */ /* 0x000e220000000800 */
[----:B------:R-:W-:Y:S02]  /*238f0*/  ULDC.64 UR8, c[0x0][0x3e0] ;  /* 0x0000f80000087ab9 */ /* 0x000fe40000000a00 */
[----:B------:R-:W3:Y:S04]  /*23900*/  LDL.LU R2, [R1+0x4a8] ;  /* 0x0004a80001027983 */ /* 0x000ee80000300800 */
[----:B------:R-:W4:Y:S01]  /*23910*/  LDL.LU R3, [R1+0x478] ;  /* 0x0004780001037983 */ /* 0x000f220000300800 */
[----:B------:R-:W-:Y:S01]  /*23920*/  UIMAD UR6, UR37, UR8, URZ ;  /* 0x00000008250672a4 */ /* 0x000fe2000f8e023f */
[----:B------:R-:W1:Y:S03]  /*23930*/  S2R R10, SR_TID.X ;  /* 0x00000000000a7919 */ /* 0x000e660000002100 */
[----:B------:R-:W-:Y:S01]  /*23940*/  UIMAD UR6, UR43, UR9, UR6 ;  /* 0x000000092b0672a4 */ /* 0x000fe2000f8e0206 */
[----:B0-----:R-:W-:-:S13]  /*23950*/  ISETP.NE.AND P0, PT, R8, 0x1, PT ;  /* 0x000000010800780c */ /* 0x001fda0003f05270 */
[----:B------:R-:W4:Y:S01]  /*23960*/  @P0 LDC R0, c[0x0][0x44c] ;  /* 0x00011300ff000b82 */ /* 0x000f220000000800 */
[C---:B-1----:R-:W-:Y:S02]  /*23970*/  IMAD.SHL.U32 R9, R10.reuse, 0x8, RZ ;  /* 0x000000080a097824 */ /* 0x042fe400078e00ff */
[----:B------:R-:W-:-:S03]  /*23980*/  IMAD.SHL.U32 R10, R10, 0x8, RZ ;  /* 0x000000080a0a7824 */ /* 0x000fc600078e00ff */
[----:B------:R-:W-:Y:S02]  /*23990*/  LOP3.LUT R9, R9, 0x38, RZ, 0xc0, !PT ;  /* 0x0000003809097812 */ /* 0x000fe400078ec0ff */
[----:B------:R-:W-:-:S04]  /*239a0*/  LOP3.LUT R10, R10, 0x38, RZ, 0xc0, !PT ;  /* 0x000000380a0a7812 */ /* 0x000fc800078ec0ff */
[C---:B------:R-:W-:Y:S02]  /*239b0*/  LOP3.LUT R12, R10.reuse, 0x40, RZ, 0xfc, !PT ;  /* 0x000000400a0c7812 */ /* 0x040fe400078efcff */
[C---:B------:R-:W-:Y:S02]  /*239c0*/  LOP3.LUT R11, R10.reuse, 0x80, RZ, 0xfc, !PT ;  /* 0x000000800a0b7812 */ /* 0x040fe400078efcff */
[----:B------:R-:W-:Y:S02]  /*239d0*/  LOP3.LUT R10, R10, 0xc0, RZ, 0xfc, !PT ;  /* 0x000000c00a0a7812 */ /* 0x000fe400078efcff */
[----:B--2---:R-:W-:Y:S02]  /*239e0*/  R2UR UR5, R5 ;  /* 0x00000000050572ca */ /* 0x004fe400000e0000 */
[----:B------:R-:W-:Y:S02]  /*239f0*/  R2UR UR4, R4 ;  /* 0x00000000040472ca */ /* 0x000fe400000e0000 */
[----:B---3--:R-:W-:-:S02]  /*23a00*/  R2UR UR5, R2 ;  /* 0x00000000020572ca */ /* 0x008fc400000e0000 */
[----:B------:R-:W0:Y:S01]  /*23a10*/  @P0 LDC R2, c[0x0][0x450] ;  /* 0x00011400ff020b82 */ /* 0x000e220000000800 */
[----:B----4-:R-:W-:-:S04]  /*23a20*/  @P0 IMAD.HI.U32 R0, R3, R0, RZ ;  /* 0x0000000003000227 */ /* 0x010fc800078e00ff */
[----:B------:R-:W-:-:S06]  /*23a30*/  IMAD.MOV.U32 R4, RZ, RZ, R3 ;  /* 0x000000ffff047224 */ /* 0x000fcc00078e0003 */
[----:B------:R-:W-:-:S04]  /*23a40*/  UIMAD.WIDE.U32 UR4, UR43, UR8, UR4 ;  /* 0x000000082b0472a5 */ /* 0x000fc8000f8e0004 */
[----:B------:R-:W-:Y:S02]  /*23a50*/  UIADD3 UR6, UR5, UR6, URZ ;  /* 0x0000000605067290 */ /* 0x000fe4000fffe03f */
[----:B------:R-:W-:Y:S02]  /*23a60*/  IMAD.U32 R6, RZ, RZ, UR4 ;  /* 0x00000004ff067e24 */ /* 0x000fe4000f8e00ff */
[----:B------:R-:W-:Y:S01]  /*23a70*/  IMAD.U32 R7, RZ, RZ, UR5 ;  /* 0x00000005ff077e24 */ /* 0x000fe2000f8e00ff */
[----:B------:R-:W-:Y:S01]  /*23a80*/  ULDC.64 UR4, c[0x0][0x3d0] ;  /* 0x0000f40000047ab9 */ /* 0x000fe20000000a00 */
        /* <DEDUP_REMOVED lines=17> */
[----:B------:R-:W-:Y:S01]  /*23ba0*/  IMAD.IADD R0, R3, 0x1, R0 ;  /* 0x0000000103007824 */ /* 0x000fe200078e0200 */
[----:B------:R-:W-:Y:S02]  /*23bb0*/  ULDC UR4, c[0x0][0x3b8] ;  /* 0x0000ee0000047ab9 */ /* 0x000fe40000000800 */
[----:B------:R-:W-:Y:S02]  /*23bc0*/  ISETP.GE.AND P1, PT, R12, UR4, PT ;  /* 0x000000040c007c0c */ /* 0x000fe4000bf26270 */
[----:B------:R-:W-:Y:S02]  /*23bd0*/  LEA.HI.X R4, R2, UR5, R0, 0x1, P0 ;  /* 0x0000000502047c11 */ /* 0x000fe400080f0c00 */
[----:B------:R-:W-:-:S02]  /*23be0*/  ISETP.GE.AND P0, PT, R9, UR4, PT ;  /* 0x0000000409007c0c */ /* 0x000fc4000bf06270 */
[----:B------:R-:W-:Y:S02]  /*23bf0*/  ISETP.GE.AND P2, PT, R11, UR4, PT ;  /* 0x000000040b007c0c */ /* 0x000fe4000bf46270 */
[----:B------:R-:W-:Y:S01]  /*23c00*/  ISETP.GE.AND P3, PT, R10, UR4, PT ;  /* 0x000000040a007c0c */ /* 0x000fe2000bf66270 */
[----:B------:R-:W-:-:S03]  /*23c10*/  UMOV UR4, 0xffffffff ;  /* 0xffffffff00047882 */ /* 0x000fc60000000000 */
[----:B------:R-:W-:Y:S09]  /*23c20*/  BRA.DIV UR4, `(.L_x_11233) ;  /* 0x0000004204447947 */ /* 0x000ff2000b800000 */
[----:B------:R-:W2:Y:S01]  /*23c30*/  LDL.LU R10, [R1+0x470] ;  /* 0x00047000010a7983 */ /* 0x000ea20000300800 */
[----:B------:R-:W-:-:S03]  /*23c40*/  ULDC UR4, c[0x0][0x288] ;  /* 0x0000a20000047ab9 */ /* 0x000fc60000000800 */
[----:B------:R-:W3:Y:S04]  /*23c50*/  LDL.LU R3, [R1+0x480] ;  /* 0x0004800001037983 */ /* 0x000ee80000300800 */
[----:B------:R-:W4:Y:S04]  /*23c60*/  LDL R7, [R1+0x460] ;  /* 0x0004600001077983 */ /* 0x000f280000100800 */
[----:B------:R-:W5:Y:S01]  /*23c70*/  LDL.LU R11, [R1+0x484] ;  /* 0x00048400010b7983 */ /* 0x000f620000300800 */
[----:B------:R-:W-:-:S03]  /*23c80*/  IMAD R0, R8, UR4, RZ ;  /* 0x0000000408007c24 */ /* 0x000fc6000f8e02ff */
[----:B------:R-:W-:Y:S04]  /*23c90*/  SHFL.IDX PT, R2, R4, RZ, 0x181f ;  /* 0x00181fff04027589 */ /* 0x000fe800000e0000 */
[----:B------:R-:W5:Y:S04]  /*23ca0*/  LDL.LU R12, [R1+0x48c] ;  /* 0x00048c00010c7983 */ /* 0x000f680000300800 */
[----:B------:R-:W-:Y:S01]  /*23cb0*/  SHFL.IDX PT, R6, R4, 0x1, 0x181f ;  /* 0x00381f0004067f89 */ /* 0x000fe200000e0000 */
[----:B--2---:R-:W-:-:S03]  /*23cc0*/  ISETP.GE.AND P5, PT, R10, R0, PT ;  /* 0x000000000a00720c */ /* 0x004fc60003fa6270 */
[----:B------:R-:W2:Y:S01]  /*23cd0*/  LDL.LU R10, [R1+0x488] ;  /* 0x00048800010a7983 */ /* 0x000ea20000300800 */
[----:B---3--:R-:W-:-:S03]  /*23ce0*/  ISETP.GE.AND P4, PT, R3, R0, PT ;  /* 0x000000000300720c */ /* 0x008fc60003f86270 */
[----:B------:R-:W0:Y:S06]  /*23cf0*/  SHFL.IDX PT, R3, R5, RZ, 0x181f ;  /* 0x00181fff05037589 */ /* 0x000e2c00000e0000 */
[----:B0-----:R-:W-:-:S05]  /*23d00*/  @!P5 LEA R3, P6, R9, R3, 0x1 ;  /* 0x000000030903d211 */ /* 0x001fca00078c08ff */
[----:B------:R-:W-:-:S05]  /*23d10*/  @!P5 IMAD.X R2, RZ, RZ, R2, P6 ;  /* 0x000000ffff02d224 */ /* 0x000fca00030e0602 */
[----:B------:R-:W-:-:S04]  /*23d20*/  @!P5 LOP3.LUT R3, R3, R2, RZ, 0x3c, !PT ;  /* 0x000000020303d212 */ /* 0x000fc800078e3cff */
[----:B------:R-:W-:-:S04]  /*23d30*/  @!P5 LOP3.LUT R2, R3, R2, RZ, 0x3c, !PT ;  /* 0x000000020302d212 */ /* 0x000fc800078e3cff */
[----:B------:R-:W-:-:S05]  /*23d40*/  @!P5 LOP3.LUT R3, R3, R2, RZ, 0x3c, !PT ;  /* 0x000000020303d212 */ /* 0x000fca00078e3cff */
[----:B----4-:R-:W-:Y:S04]  /*23d50*/  @!P5 LDGSTS.E.BYPASS.LTC128B.128 [R7+0x22400], desc[UR48][R2.64], !P0 ;  /* 0x224000000207dfae */ /* 0x010fe8000c101d70 */
        /* <DEDUP_REMOVED lines=10> */
[----:B-----5:R-:W-:-:S03]  /*23e00*/  ISETP.GE.AND P4, PT, R11, R0, PT ;  /* 0x000000000b00720c */ /* 0x020fc60003f86270 */
[----:B------:R-:W3:Y:S04]  /*23e10*/  LDL.LU R11, [R1+0x490] ;  /* 0x00049000010b7983 */ /* 0x000ee80000300800 */
        /* <DEDUP_REMOVED lines=47> */
.L_x_11361:
[----:B------:R-:W3:Y:S01]  /*24110*/  LDL.LU R3, [R1+0x49c] ;  /* 0x00049c0001037983 */ /* 0x000ee20000300800 */
[----:B------:R-:W-:Y:S01]  /*24120*/  BSSY B0, `(.L_x_11234) ;  /* 0x000000d000007945 */ /* 0x000fe20003800000 */
[----:B---3--:R-:W-:-:S13]  /*24130*/  ISETP.GE.AND P4, PT, R3, R0, PT ;  /* 0x000000000300720c */ /* 0x008fda0003f86270 */
[----:B------:R-:W-:Y:S05]  /*24140*/  @P4 BRA `(.L_x_11235) ;  /* 0x0000000000284947 */ /* 0x000fea0003800000 */
[----:B-1----:R-:W3:Y:S01]  /*24150*/  LDL R4, [R1+0x460] ;  /* 0x0004600001047983 */ /* 0x002ee20000100800 */
        /* <DEDUP_REMOVED lines=9> */
.L_x_11235:
[----:B------:R-:W-:Y:S05]  /*241f0*/  BSYNC B0 ;  /* 0x0000000000007941 */ /* 0x000fea0003800000 */
.L_x_11234:
[----:B------:R-:W-:Y:S01]  /*24200*/  NOP ;  /* 0x0000000000007918 */ /* 0x000fe20000000000 */
[----:B------:R-:W-:-:S13]  /*24210*/  PLOP3.LUT P0, PT, PT, PT, PT, 0x80, 0x0 ;  /* 0x000000000000781c */ /* 0x000fda0003f0f070 */
.L_x_11236:
[----:B------:R-:W-:Y:S02]  /*24220*/  PLOP3.LUT P1, PT, P1, P0, PT, 0xa2, 0x0 ;  /* 0x000000000000781c */ /* 0x000fe40000f21472 */
[----:B------:R-:W-:-:S08]  /*24230*/  @P0 R2UR P1, UR4, R17 ;  /* 0x00000000110402ca */ /* 0x000fd00000020000 */
[----:B------:R-:W-:-:S05]  /*24240*/  @P0 PLOP3.LUT P0, PT, P1, PT, PT, 0x80, 0x0 ;  /* 0x000000000000081c */ /* 0x000fca0000f0f070 */
[----:B------:R-:W-:Y:S01]  /*24250*/  @!P1 SYNCS.ARRIVE.TRANS64.RED.A0T1 RZ, [UR4+0x32410], RZ ;  /* 0x032410ffffff99a7 */ /* 0x000fe20008200404 */
[----:B------:R-:W-:Y:S07]  /*24260*/  @!P1 ARRIVES.LDGSTSBAR.64.TRANSCNT [UR4+0x32410] ;  /* 0x03241000ff0099b0 */ /* 0x000fee0008000a84 */
[----:B------:R-:W-:Y:S05]  /*24270*/  @P0 BRA.U.ANY `(.L_x_11236) ;  /* 0xfffffffd00e80947 */ /* 0x000fea000393ffff */
[----:B0--3--:R-:W3:Y:S02]  /*24280*/  LDL.LU R2, [R1+0x498] ;  /* 0x0004980001027983 */ /* 0x009ee40000300800 */
        /* <DEDUP_REMOVED lines=11> */
.L_x_11362:
[----:B------:R-:W-:Y:S05]  /*24340*/  BSYNC B0 ;  /* 0x0000000000007941 */ /* 0x000fea0003800000 */
.L_x_11237:
[----:B------:R-:W3:Y:S01]  /*24350*/  LDL R2, [R1+0x46c] ;  /* 0x00046c0001027983 */ /* 0x000ee20000100800 */
[----:B------:R-:W-:Y:S01]  /*24360*/  BSSY B0, `(.L_x_11239) ;  /* 0x0000059000007945 */ /* 0x000fe20003800000 */
[----:B---3--:R-:W-:-:S13]  /*24370*/  LOP3.LUT P0, RZ, R2, 0x2, RZ, 0xc0, !PT ;  /* 0x0000000202ff7812 */ /* 0x008fda000780c0ff */
[----:B------:R-:W-:Y:S05]  /*24380*/  @!P0 BRA `(.L_x_11240) ;  /* 0x0000000400588947 */ /* 0x000fea0003800000 */
[----:B-1----:R-:W0:Y:S01]  /*24390*/  LDL R4, [R1+0x464] ;  /* 0x0004640001047983 */ /* 0x002e220000100800 */
[----:B------:R-:W1:Y:S02]  /*243a0*/  S2R R2, SR_TID.X ;  /* 0x0000000000027919 */ /* 0x000e640000002100 */
[----:B-1----:R-:W-:Y:S01]  /*243b0*/  LOP3.LUT R3, R2, 0x7f, RZ, 0xc0, !PT ;  /* 0x0000007f02037812 */ /* 0x002fe200078ec0ff */
[----:B------:R-:W-:Y:S01]  /*243c0*/  IMAD R2, R18, 0x8, R17 ;  /* 0x0000000812027824 */ /* 0x000fe200078e0211 */
[----:B------:R-:W-:Y:S02]  /*243d0*/  BSSY B1, `(.L_x_11241) ;  /* 0x0000005000017945 */ /* 0x000fe40003800000 */
[----:B------:R-:W-:Y:S02]  /*243e0*/  ISETP.NE.AND P1, PT, R3, RZ, PT ;  /* 0x000000ff0300720c */ /* 0x000fe40003f25270 */
[----:B0-----:R-:W-:-:S04]  /*243f0*/  SHF.L.U32 R0, R4, 0x1f, RZ ;  /* 0x0000001f04007819 */ /* 0x001fc800000006ff */
[----:B------:R-:W0:Y:S02]  /*24400*/  SYNCS.PHASECHK.TRANS64.TRYWAIT P0, [R2+URZ+0x32460], R0 ;  /* 0x03246000020075a7 */ /* 0x000e24000800017f */
[----:B0-----:R-:W-:Y:S05]  /*24410*/  @!P0 BRA `(.L_x_11242) ;  /* 0x0000004400b48947 */ /* 0x001fea0003800000 */
.L_x_11363:
[----:B------:R-:W-:Y:S05]  /*24420*/  BSYNC B1 ;  /* 0x0000000000017941 */ /* 0x000fea0003800000 */
.L_x_11241:
        /* <DEDUP_REMOVED lines=9> */
.L_x_11244:
[----:B------:R-:W-:Y:S05]  /*244c0*/  BSYNC B1 ;  /* 0x0000000000017941 */ /* 0x000fea0003800000 */
.L_x_11243:
[----:B------:R-:W3:Y:S01]  /*244d0*/  LDL.LU R3, [R1+0x47c] ;  /* 0x00047c0001037983 */ /* 0x000ee20000300800 */
[----:B0-----:R-:W-:Y:S01]  /*244e0*/  IMAD R0, R18, 0xc000, R17 ;  /* 0x0000c00012007824 */ /* 0x001fe200078e0211 */
        /* <DEDUP_REMOVED lines=8> */
[----:B---3--:R-:W-:-:S09]  /*24570*/  IMAD R3, R3, 0x60, RZ ;  /* 0x0000006003037824 */ /* 0x008fd200078e02ff */
.L_x_11245:
        /* <DEDUP_REMOVED lines=15> */
.L_x_11246:
        /* <DEDUP_REMOVED lines=15> */
.L_x_11247:
        /* <DEDUP_REMOVED lines=15> */
.L_x_11248:
        /* <DEDUP_REMOVED lines=9> */
[----:B---3--:R-:W-:Y:S05]  /*248e0*/  @P0 BRA.U.ANY `(.L_x_11248) ;  /* 0xfffffffd00d80947 */ /* 0x008fea000393ffff */
.L_x_11240:
[----:B------:R-:W-:Y:S05]  /*248f0*/  BSYNC B0 ;  /* 0x0000000000007941 */ /* 0x000fea0003800000 */
.L_x_11239:
[----:B------:R-:W-:-:S04]  /*24900*/  UIADD3 UR4, UR39, -0x2, URZ ;  /* 0xfffffffe27047890 */ /* 0x000fc8000fffe03f */
[----:B------:R-:W-:-:S06]  /*24910*/  UISETP.GE.AND UP0, UPT, UR4, UR38, UPT ;  /* 0x000000260400728c */ /* 0x000fcc000bf06270 */
[----:B------:R-:W-:-:S13]  /*24920*/  PLOP3.LUT P0, PT, PT, PT, UP0, 0x80, 0x0 ;  /* 0x000000000000781c */ /* 0x000fda0003f0f008 */
[----:B------:R-:W-:Y:S05]  /*24930*/  @!P0 BRA `(.L_x_11249) ;  /* 0x0000001c00808947 */ /* 0x000fea0003800000 */
[----:B------:R-:W-:Y:S01]  /*24940*/  IMAD R3, RZ, RZ, -UR39 ;  /* 0x80000027ff037e24 */ /* 0x000fe2000f8e02ff */
[----:B--2---:R-:W-:-:S04]  /*24950*/  LOP3.LUT R6, RZ, UR38, RZ, 0x33, !PT ;  /* 0x00000026ff067c12 */ /* 0x004fc8000f8e33ff */
[----:B------:R-:W-:-:S05]  /*24960*/  VIADDMNMX R6, R3, 0x1, R6, !PT ;  /* 0x0000000103067846 */ /* 0x000fca0007800106 */
[----:B0-----:R-:W-:-:S05]  /*24970*/  VIADD R0, R6, UR39 ;  /* 0x0000002706007c36 */ /* 0x001fca0008000000 */
[----:B------:R-:W-:-:S04]  /*24980*/  LOP3.LUT R0, R0, 0x1, RZ, 0xc0, !PT ;  /* 0x0000000100007812 */ /* 0x000fc800078ec0ff */
[----:B------:R-:W-:Y:S01]  /*24990*/  ISETP.NE.U32.AND P0, PT, R0, 0x1, PT ;  /* 0x000000010000780c */ /* 0x000fe20003f05070 */
[----:B------:R-:W-:-:S12]  /*249a0*/  IMAD.U32 R0, RZ, RZ, UR4 ;  /* 0x00000004ff007e24 */ /* 0x000fd8000f8e00ff */
[----:B------:R-:W-:Y:S05]  /*249b0*/  @P0 BRA `(.L_x_11250) ;  /* 0x00000008006c0947 */ /* 0x000fea0003800000 */
[----:B------:R-:W2:Y:S04]  /*249c0*/  LDL.LU R8, [R1+0x464] ;  /* 0x0004640001087983 */ /* 0x000ea80000300800 */
[----:B-1----:R-:W3:Y:S01]  /*249d0*/  LDL R4, [R1+0x46c] ;  /* 0x00046c0001047983 */ /* 0x002ee20000100800 */
[----:B------:R-:W-:-:S05]  /*249e0*/  VIADD R18, R18, 0x1 ;  /* 0x0000000112127836 */ /* 0x000fca0000000000 */
[----:B------:R-:W-:-:S04]  /*249f0*/  ISETP.NE.AND P0, PT, R18, 0x2, PT ;  /* 0x000000021200780c */ /* 0x000fc80003f05270 */
[----:B------:R-:W-:Y:S01]  /*24a00*/  SEL R2, RZ, 0x1, P0 ;  /* 0x00000001ff027807 */ /* 0x000fe20000000000 */
[----:B------:R-:W-:Y:S01]  /*24a10*/  BSSY B0, `(.L_x_11251) ;  /* 0x0000093000007945 */ /* 0x000fe20003800000 */
[----:B------:R-:W-:Y:S02]  /*24a20*/  SEL R18, R18, RZ, P0 ;  /* 0x000000ff12127207 */ /* 0x000fe40000000000 */
[----:B--2---:R-:W-:-:S05]  /*24a30*/  LOP3.LUT R8, R8, R2, RZ, 0x3c, !PT ;  /* 0x0000000208087212 */ /* 0x004fca00078e3cff */
[----:B------:R0:W-:Y:S01]  /*24a40*/  STL [R1+0x464], R8 ;  /* 0x0004640801007387 */ /* 0x0001e20000100800 */
[----:B---3--:R-:W-:-:S13]  /*24a50*/  LOP3.LUT P2, RZ, R4, 0x2, RZ, 0xc0, !PT ;  /* 0x0000000204ff7812 */ /* 0x008fda000784c0ff */
[----:B0-----:R-:W-:Y:S05]  /*24a60*/  @!P2 BRA `(.L_x_11252) ;  /* 0x000000080034a947 */ /* 0x001fea0003800000 */
[----:B------:R-:W-:-:S13]  /*24a70*/  LOP3.LUT P2, RZ, R4, 0x1, RZ, 0xc0, !PT ;  /* 0x0000000104ff7812 */ /* 0x000fda000784c0ff */
[----:B------:R-:W-:Y:S05]  /*24a80*/  @!P2 BRA `(.L_x_11253) ;  /* 0x00000000004ca947 */ /* 0x000fea0003800000 */
[----:B------:R-:W2:Y:S01]  /*24a90*/  LDL R7, [R1+0x468] ;  /* 0x0004680001077983 */ /* 0x000ea20000100800 */
[----:B------:R-:W0:Y:S01]  /*24aa0*/  LDC R5, c[0x0][0x43c] ;  /* 0x00010f00ff057b82 */ /* 0x000e220000000800 */
[----:B------:R-:W-:Y:S01]  /*24ab0*/  IMAD.MOV.U32 R4, RZ, RZ, R0 ;  /* 0x000000ffff047224 */ /* 0x000fe200078e0000 */
[----:B------:R-:W-:Y:S01]  /*24ac0*/  ULDC.64 UR4, c[0x0][0x428] ;  /* 0x00010a0000047ab9 */ /* 0x000fe20000000a00 */
[----:B0-----:R-:W-:-:S13]  /*24ad0*/  ISETP.NE.AND P0, PT, R5, 0x1, PT ;  /* 0x000000010500780c */ /* 0x001fda0003f05270 */
[----:B------:R-:W0:Y:S02]  /*24ae0*/  @P0 LDC.64 R2, c[0x0][0x440] ;  /* 0x00011000ff020b82 */ /* 0x000e240000000a00 */
[----:B0-----:R-:W-:-:S05]  /*24af0*/  @P0 IMAD.HI.U32 R2, R0, R2, RZ ;  /* 0x0000000200020227 */ /* 0x001fca00078e00ff */
[----:B------:R-:W-:-:S05]  /*24b00*/  @P0 SHF.R.U32.HI R4, RZ, R3, R2 ;  /* 0x00000003ff040219 */ /* 0x000fca0000011602 */
[----:B------:R-:W-:-:S04]  /*24b10*/  IMAD.MOV R2, RZ, RZ, -R4 ;  /* 0x000000ffff027224 */ /* 0x000fc800078e0a04 */
[----:B------:R-:W-:Y:S01]  /*24b20*/  IMAD R0, R5, R2, R0 ;  /* 0x0000000205007224 */ /* 0x000fe200078e0200 */
[--C-:B------:R-:W-:Y:S01]  /*24b30*/  SHF.R.S32.HI R5, RZ, 0x1f, R4.reuse ;  /* 0x0000001fff057819 */ /* 0x100fe20000011404 */
[----:B------:R-:W0:Y:S02]  /*24b40*/  LDC.64 R2, c[0x0][0x418] ;  /* 0x00010600ff027b82 */ /* 0x000e240000000a00 */
[----:B------:R-:W-:-:S03]  /*24b50*/  IMAD.WIDE.U32 R4, R19, UR4, R4 ;  /* 0x0000000413047c25 */ /* 0x000fc6000f8e0004 */
[----:B0-----:R-:W-:Y:S01]  /*24b60*/  LEA R2, P0, R4, R2, 0x2 ;  /* 0x0000000204027211 */ /* 0x001fe200078010ff */
[----:B--2---:R-:W-:-:S04]  /*24b70*/  IMAD R7, R7, UR4, RZ ;  /* 0x0000000407077c24 */ /* 0x004fc8000f8e02ff */
[----:B------:R-:W-:-:S04]  /*24b80*/  IMAD R7, R19, UR5, R7 ;  /* 0x0000000513077c24 */ /* 0x000fc8000f8e0207 */
[----:B------:R-:W-:-:S05]  /*24b90*/  IMAD.IADD R7, R7, 0x1, R5 ;  /* 0x0000000107077824 */ /* 0x000fca00078e0205 */
[----:B------:R-:W-:-:S05]  /*24ba0*/  LEA.HI.X R3, R4, R3, R7, 0x2, P0 ;  /* 0x0000000304037211 */ /* 0x000fca00000f1407 */
[----:B------:R0:W5:Y:S02]  /*24bb0*/  LDG.E R16, desc[UR48][R2.64] ;  /* 0x0000003002107981 */ /* 0x000164000c1e1900 */
.L_x_11253:
[----:B0-----:R-:W0:Y:S01]  /*24bc0*/  S2R R2, SR_TID.X ;  /* 0x0000000000027919 */ /* 0x001e220000002100 */
[----:B------:R-:W-:Y:S01]  /*24bd0*/  IMAD R3, R18, 0x8, R17 ;  /* 0x0000000812037824 */ /* 0x000fe200078e0211 */
[----:B------:R-:W-:Y:S01]  /*24be0*/  BSSY B1, `(.L_x_11254) ;  /* 0x0000006000017945 */ /* 0x000fe20003800000 */
[----:B0-----:R-:W-:Y:S02]  /*24bf0*/  LOP3.LUT R4, R2, 0x7f, RZ, 0xc0, !PT ;  /* 0x0000007f02047812 */ /* 0x001fe400078ec0ff */
[----:B------:R-:W-:Y:S02]  /*24c00*/  SHF.L.U32 R2, R8, 0x1f, RZ ;  /* 0x0000001f08027819 */ /* 0x000fe400000006ff */
[----:B------:R-:W-:Y:S02]  /*24c10*/  ISETP.NE.AND P1, PT, R4, RZ, PT ;  /* 0x000000ff0400720c */ /* 0x000fe40003f25270 */
[----:B------:R-:W0:Y:S02]  /*24c20*/  SYNCS.PHASECHK.TRANS64.TRYWAIT P0, [R3+URZ+0x32440], R2 ;  /* 0x03244002030075a7 */ /* 0x000e24000800017f */
[----:B0-----:R-:W-:Y:S09]  /*24c30*/  @!P0 BRA `(.L_x_11255) ;  /* 0x0000003c00c08947 */ /* 0x001ff20003800000 */
.L_x_11364:
[----:B------:R-:W-:Y:S05]  /*24c40*/  BSYNC B1 ;  /* 0x0000000000017941 */ /* 0x000fea0003800000 */
.L_x_11254:
        /* <DEDUP_REMOVED lines=9> */
.L_x_11257:
[----:B------:R-:W-:Y:S05]  /*24ce0*/  BSYNC B1 ;  /* 0x0000000000017941 */ /* 0x000fea0003800000 */
.L_x_11256:
        /* <DEDUP_REMOVED lines=11> */
.L_x_11258:
        /* <DEDUP_REMOVED lines=13> */
.L_x_11365:
[----:B------:R-:W-:Y:S05]  /*24e70*/  BSYNC B1 ;  /* 0x0000000000017941 */ /* 0x000fea0003800000 */
.L_x_11259:
        /* <DEDUP_REMOVED lines=11> */
.L_x_11262:
[----:B------:R-:W-:Y:S05]  /*24f30*/  BSYNC B1 ;  /* 0x0000000000017941 */ /* 0x000fea0003800000 */
.L_x_11261:
        /* <DEDUP_REMOVED lines=9> */
.L_x_11263:
        /* <DEDUP_REMOVED lines=15> */
.L_x_11264:
        /* <DEDUP_REMOVED lines=15> */
.L_x_11265:
        /* <DEDUP_REMOVED lines=15> */
.L_x_11266:
        /* <DEDUP_REMOVED lines=10> */
.L_x_11252:
[----:B------:R-:W-:Y:S05]  /*25340*/  BSYNC B0 ;  /* 0x0000000000007941 */ /* 0x000fea0003800000 */
.L_x_11251:
[----:B------:R-:W-:-:S06]  /*25350*/  UIADD3 UR4, UR39, -0x3, URZ ;  /* 0xfffffffd27047890 */ /* 0x000fcc000fffe03f */
[----:B------:R-:W-:-:S07]  /*25360*/  IMAD.U32 R0, RZ, RZ, UR4 ;  /* 0x00000004ff007e24 */ /* 0x000fce000f8e00ff */
.L_x_11250:
[----:B------:R-:W-:Y:S01]  /*25370*/  ULOP3.LUT UR4, URZ, UR39, URZ, 0x33, !UPT ;  /* 0x000000273f047292 */ /* 0x000fe2000f8e333f */
[----:B------:R-:W-:Y:S01]  /*25380*/  VIADD R6, R6, 0xfffffffe ;  /* 0xfffffffe06067836 */ /* 0x000fe20000000000 */
[----:B------:R-:W-:Y:S04]  /*25390*/  BSSY B0, `(.L_x_11249) ;  /* 0x000013a000007945 */ /* 0x000fe80003800000 */
[----:B------:R-:W-:-:S13]  /*253a0*/  ISETP.NE.AND P0, PT, R6, UR4, PT ;  /* 0x0000000406007c0c */ /* 0x000fda000bf05270 */
[----:B------:R-:W-:Y:S05]  /*253b0*/  @!P0 BRA `(.L_x_11267) ;  /* 0x0000001000dc8947 */ /* 0x000fea0003800000 */
.L_x_11300:
[----:B------:R-:W2:Y:S04]  /*253c0*/  LDL R2, [R1+0x46c] ;  /* 0x00046c0001027983 */ /* 0x000ea80000100800 */
[----:B------:R-:W3:Y:S01]  /*253d0*/  LDL.LU R3, [R1+0x464] ;  /* 0x0004640001037983 */ /* 0x000ee20000300800 */
        /* <DEDUP_REMOVED lines=12> */
[----:B-1----:R-:W2:Y:S01]  /*254a0*/  LDL R5, [R1+0x468] ;  /* 0x0004680001057983 */ /* 0x002ea20000100800 */
        /* <DEDUP_REMOVED lines=18> */
.L_x_11270:
[----:B------:R-:W2:Y:S01]  /*255d0*/  S2R R2, SR_TID.X ;  /* 0x0000000000027919 */ /* 0x000ea20000002100 */
[----:B01----:R-:W-:Y:S01]  /*255e0*/  IMAD R4, R6, 0x8, R17 ;  /* 0x0000000806047824 */ /* 0x003fe200078e0211 */
[----:B------:R-:W-:Y:S01]  /*255f0*/  BSSY B2, `(.L_x_11271) ;  /* 0x0000006000027945 */ /* 0x000fe20003800000 */
[----:B--2---:R-:W-:Y:S02]  /*25600*/  LOP3.LUT R3, R2, 0x7f, RZ, 0xc0, !PT ;  /* 0x0000007f02037812 */ /* 0x004fe400078ec0ff */
[----:B------:R-:W-:Y:S02]  /*25610*/  SHF.L.U32 R2, R7, 0x1f, RZ ;  /* 0x0000001f07027819 */ /* 0x000fe400000006ff */
[----:B------:R-:W-:Y:S02]  /*25620*/  ISETP.NE.AND P1, PT, R3, RZ, PT ;  /* 0x000000ff0300720c */ /* 0x000fe40003f25270 */
[----:B------:R-:W0:Y:S02]  /*25630*/  SYNCS.PHASECHK.TRANS64.TRYWAIT P0, [R4+URZ+0x32440], R2 ;  /* 0x03244002040075a7 */ /* 0x000e24000800017f */
[----:B0-----:R-:W-:Y:S09]  /*25640*/  @!P0 BRA `(.L_x_11272) ;  /* 0x0000003400648947 */ /* 0x001ff20003800000 */
.L_x_11366:
[----:B------:R-:W-:Y:S05]  /*25650*/  BSYNC B2 ;  /* 0x0000000000027941 */ /* 0x000fea0003800000 */
.L_x_11271:
        /* <DEDUP_REMOVED lines=9> */
.L_x_11274:
[----:B------:R-:W-:Y:S05]  /*256f0*/  BSYNC B2 ;  /* 0x0000000000027941 */ /* 0x000fea0003800000 */
.L_x_11273:
        /* <DEDUP_REMOVED lines=11> */
.L_x_11275:
        /* <DEDUP_REMOVED lines=13> */
.L_x_11367:
[----:B------:R-:W-:Y:S05]  /*25880*/  BSYNC B2 ;  /* 0x0000000000027941 */ /* 0x000fea0003800000 */
.L_x_11276:
        /* <DEDUP_REMOVED lines=11> */
.L_x_11279:
[----:B------:R-:W-:Y:S05]  /*25940*/  BSYNC B2 ;  /* 0x0000000000027941 */ /* 0x000fea0003800000 */
.L_x_11278:
        /* <DEDUP_REMOVED lines=9> */
.L_x_11280:
        /* <DEDUP_REMOVED lines=15> */
.L_x_11281:
        /* <DEDUP_REMOVED lines=15> */
.L_x_11282:
        /* <DEDUP_REMOVED lines=15> */
.L_x_11283:
        /* <DEDUP_REMOVED lines=10> */
.L_x_11269:
[----:B------:R-:W-:Y:S05]  /*25d50*/  BSYNC B1 ;  /* 0x0000000000017941 */ /* 0x000fea0003800000 */
.L_x_11268:
[----:B------:R-:W2:Y:S01]  /*25d60*/  LDL R3, [R1+0x46c] ;  /* 0x00046c0001037983 */ /* 0x000ea20000100800 */
[----:B------:R-:W-:Y:S01]  /*25d70*/  VIADD R6, R6, 0x1 ;  /* 0x0000000106067836 */ /* 0x000fe20000000000 */
[----:B------:R-:W-:Y:S04]  /*25d80*/  BSSY B1, `(.L_x_11284) ;  /* 0x0000097000017945 */ /* 0x000fe80003800000 */
[----:B------:R-:W-:-:S04]  /*25d90*/  ISETP.NE.AND P0, PT, R6, 0x2, PT ;  /* 0x000000020600780c */ /* 0x000fc80003f05270 */
[----:B------:R-:W-:Y:S02]  /*25da0*/  SEL R2, RZ, 0x1, P0 ;  /* 0x00000001ff027807 */ /* 0x000fe40000000000 */
[----:B------:R-:W-:Y:S01]  /*25db0*/  SEL R18, R6, RZ, P0 ;  /* 0x000000ff06127207 */ /* 0x000fe20000000000 */
[----:B------:R-:W-:Y:S01]  /*25dc0*/  VIADD R6, R0, 0xffffffff ;  /* 0xffffffff00067836 */ /* 0x000fe20000000000 */
[----:B------:R-:W-:-:S05]  /*25dd0*/  LOP3.LUT R8, R7, R2, RZ, 0x3c, !PT ;  /* 0x0000000207087212 */ /* 0x000fca00078e3cff */
[----:B------:R0:W-:Y:S01]  /*25de0*/  STL [R1+0x464], R8 ;  /* 0x0004640801007387 */ /* 0x0001e20000100800 */
[----:B--2---:R-:W-:-:S13]  /*25df0*/  LOP3.LUT P2, RZ, R3, 0x2, RZ, 0xc0, !PT ;  /* 0x0000000203ff7812 */ /* 0x004fda000784c0ff */
[----:B0-----:R-:W-:Y:S05]  /*25e00*/  @!P2 BRA `(.L_x_11285) ;  /* 0x000000080038a947 */ /* 0x001fea0003800000 */
[----:B------:R-:W-:Y:S01]  /*25e10*/  LOP3.LUT P2, RZ, R3, 0x1, RZ, 0xc0, !PT ;  /* 0x0000000103ff7812 */ /* 0x000fe2000784c0ff */
[----:B------:R-:W-:-:S12]  /*25e20*/  IMAD.MOV.U32 R7, RZ, RZ, R6 ;  /* 0x000000ffff077224 */ /* 0x000fd800078e0006 */
        /* <DEDUP_REMOVED lines=20> */
.L_x_11286:
        /* <DEDUP_REMOVED lines=8> */
.L_x_11368:
[----:B------:R-:W-:Y:S05]  /*25ff0*/  BSYNC B2 ;  /* 0x0000000000027941 */ /* 0x000fea0003800000 */
.L_x_11287:
        /* <DEDUP_REMOVED lines=9> */
.L_x_11290:
[----:B------:R-:W-:Y:S05]  /*26090*/  BSYNC B2 ;  /* 0x0000000000027941 */ /* 0x000fea0003800000 */
.L_x_11289:
        /* <DEDUP_REMOVED lines=11> */
.L_x_11291:
        /* <DEDUP_REMOVED lines=13> */
.L_x_11369:
[----:B------:R-:W-:Y:S05]  /*26220*/  BSYNC B2 ;  /* 0x0000000000027941 */ /* 0x000fea0003800000 */
.L_x_11292:
        /* <DEDUP_REMOVED lines=11> */
.L_x_11295:
[----:B------:R-:W-:Y:S05]  /*262e0*/  BSYNC B2 ;  /* 0x0000000000027941 */ /* 0x000fea0003800000 */
.L_x_11294:
        /* <DEDUP_REMOVED lines=9> */
.L_x_11296:
        /* <DEDUP_REMOVED lines=15> */
.L_x_11297:
        /* <DEDUP_REMOVED lines=15> */
.L_x_11298:
        /* <DEDUP_REMOVED lines=15> */
.L_x_11299:
        /* <DEDUP_REMOVED lines=10> */
.L_x_11285:
[----:B------:R-:W-:Y:S05]  /*266f0*/  BSYNC B1 ;  /* 0x0000000000017941 */ /* 0x000fea0003800000 */
.L_x_11284:
[----:B------:R-:W-:Y:S01]  /*26700*/  ISETP.GT.AND P0, PT, R6, UR38, PT ;  /* 0x0000002606007c0c */ /* 0x000fe2000bf04270 */
[----:B------:R-:W-:-:S12]  /*26710*/  VIADD R0, R0, 0xfffffffe ;  /* 0xfffffffe00007836 */ /* 0x000fd80000000000 */
[----:B------:R-:W-:Y:S05]  /*26720*/  @P0 BRA `(.L_x_11300) ;  /* 0xffffffec00240947 */ /* 0x000fea000383ffff */
.L_x_11267:
[----:B------:R-:W-:Y:S05]  /*26730*/  BSYNC B0 ;  /* 0x0000000000007941 */ /* 0x000fea0003800000 */
.L_x_11249:
[----:B------:R-:W3:Y:S01]  /*26740*/  LDL.LU R2, [R1+0x464] ;  /* 0x0004640001027983 */ /* 0x000ee20000300800 */
[----:B0-----:R-:W0:Y:S01]  /*26750*/  S2R R0, SR_TID.X ;  /* 0x0000000000007919 */ /* 0x001e220000002100 */
[----:B------:R-:W-:-:S05]  /*26760*/  VIADD R18, R18, 0x1 ;  /* 0x0000000112127836 */ /* 0x000fca0000000000 */
[----:B------:R-:W-:Y:S02]  /*26770*/  ISETP.NE.AND P0, PT, R18, 0x2, PT ;  /* 0x000000021200780c */ /* 0x000fe40003f05270 */
[----:B0-----:R-:W-:-:S04]  /*26780*/  LOP3.LUT R0, R0, 0x7f, RZ, 0xc0, !PT ;  /* 0x0000007f00007812 */ /* 0x001fc800078ec0ff */
[----:B------:R-:W-:Y:S02]  /*26790*/  ISETP.NE.AND P2, PT, R0, RZ, PT ;  /* 0x000000ff0000720c */ /* 0x000fe40003f45270 */
[----:B------:R-:W-:Y:S01]  /*267a0*/  SEL R0, RZ, 0x1, P0 ;  /* 0x00000001ff007807 */ /* 0x000fe20000000000 */
[----:B------:R-:W-:Y:S03]  /*267b0*/  BSSY B0, `(.L_x_11301) ;  /* 0x0000011000007945 */ /* 0x000fe60003800000 */
[----:B---3--:R-:W-:-:S05]  /*267c0*/  LOP3.LUT R2, R2, R0, RZ, 0x3c, !PT ;  /* 0x0000000002027212 */ /* 0x008fca00078e3cff */
[----:B------:R0:W-:Y:S02]  /*267d0*/  STL [R1+0x464], R2 ;  /* 0x0004640201007387 */ /* 0x0001e40000100800 */
[----:B------:R-:W-:Y:S05]  /*267e0*/  @P2 BRA `(.L_x_11302) ;  /* 0x0000000000342947 */ /* 0x000fea0003800000 */
[----:B-1----:R-:W1:Y:S01]  /*267f0*/  S2R R5, SR_LANEID ;  /* 0x0000000000057919 */ /* 0x002e620000000000 */
[----:B------:R-:W-:Y:S01]  /*26800*/  VOTEU.ANY UR4, UPT, PT ;  /* 0x0000000000047886 */ /* 0x000fe200038e0100 */
[----:B0-----:R-:W0:Y:S01]  /*26810*/  LDC.64 R2, c[0x0][0xd80] ;  /* 0x00036000ff027b82 */ /* 0x001e220000000a00 */
[----:B------:R-:W1:Y:S02]  /*26820*/  FLO.U32 R0, UR4 ;  /* 0x0000000400007d00 */ /* 0x000e6400080e0000 */
[----:B-1----:R-:W-:-:S06]  /*26830*/  ISETP.EQ.U32.AND P1, PT, R0, R5, PT ;  /* 0x000000050000720c */ /* 0x002fcc0003f22070 */
[----:B------:R-:W0:Y:S07]  /*26840*/  POPC R5, UR4 ;  /* 0x0000000400057d09 */ /* 0x000e2e0008000000 */
[----:B0-----:R-:W3:Y:S01]  /*26850*/  @P1 ATOMG.E.ADD.STRONG.GPU PT, R3, desc[UR48][R2.64], R5 ;  /* 0x00000005020319a8 */ /* 0x001ee200081ee1f0 */
[----:B------:R-:W0:Y:S02]  /*26860*/  S2R R4, SR_LTMASK ;  /* 0x0000000000047919 */ /* 0x000e240000003900 */
[----:B0-----:R-:W-:-:S04]  /*26870*/  LOP3.LUT R4, R4, UR4, RZ, 0xc0, !PT ;  /* 0x0000000404047c12 */ /* 0x001fc8000f8ec0ff */
[----:B------:R-:W0:Y:S01]  /*26880*/  POPC R7, R4 ;  /* 0x0000000400077309 */ /* 0x000e220000000000 */
[----:B---3--:R-:W0:Y:S02]  /*26890*/  SHFL.IDX PT, R0, R3, R0, 0x1f ;  /* 0x00001f0003007589 */ /* 0x008e2400000e0000 */
[----:B0-----:R-:W-:-:S05]  /*268a0*/  IADD3 R0, R0, UR42, R7 ;  /* 0x0000002a00007c10 */ /* 0x001fca000fffe007 */
[----:B------:R3:W-:Y:S02]  /*268b0*/  STL [R1+0x474], R0 ;  /* 0x0004740001007387 */ /* 0x0007e40000100800 */
.L_x_11302:
[----:B------:R-:W-:Y:S05]  /*268c0*/  BSYNC B0 ;  /* 0x0000000000007941 */ /* 0x000fea0003800000 */
.L_x_11301:
[----:B------:R-:W-:-:S07]  /*268d0*/  SEL R18, R18, RZ, P0 ;  /* 0x000000ff12127207 */ /* 0x000fce0000000000 */
.L_x_11215:
[----:B------:R-:W-:Y:S05]  /*268e0*/  BSYNC B7 ;  /* 0x0000000000077941 */ /* 0x000fea0003800000 */
.L_x_11213:
[----:B---34-:R-:W3:Y:S04]  /*268f0*/  LDL R0, [R1+0x46c] ;  /* 0x00046c0001007983 */ /* 0x018ee80000100800 */
[----:B0-----:R0:W5:Y:S01]  /*26900*/  LDL R2, [R1+0x474] ;  /* 0x0004740001027983 */ /* 0x0011620000100800 */
[----:B---3--:R-:W-:-:S13]  /*26910*/  LOP3.LUT P0, RZ, R0, 0x80, RZ, 0xc0, !PT ;  /* 0x0000008000ff7812 */ /* 0x008fda000780c0ff */
        /* <DEDUP_REMOVED lines=11> */
.L_x_11303:
[----:B------:R-:W-:-:S03]  /*269d0*/  UMOV UR4, 0xffffffff ;  /* 0xffffffff00047882 */ /* 0x000fc60000000000 */
[----:B------:R-:W-:Y:S05]  /*269e0*/  BRA.DIV UR4, `(.L_x_11305) ;  /* 0x0000002204cc7947 */ /* 0x000fea000b800000 */
[----:B-----5:R0:W3:Y:S02]  /*269f0*/  SHFL.IDX PT, R14, R2, RZ, 0x1f ;  /* 0x00001fff020e7589 */ /* 0x0200e400000e0000 */
.L_x_11372:
[----:B------:R-:W4:Y:S01]  /*26a00*/  @!P2 S2R R3, SR_CgaCtaId ;  /* 0x000000000003a919 */ /* 0x000f220000008800 */
[----:B------:R-:W-:Y:S05]  /*26a10*/  WARPSYNC.ALL ;  /* 0x0000000000007948 */ /* 0x000fea0003800000 */
[----:B------:R-:W-:Y:S01]  /*26a20*/  BAR.SYNC.DEFER_BLOCKING 0x4, 0x180 ;  /* 0x0106000000007b1d */ /* 0x000fe20000010000 */
[----:B------:R-:W-:-:S05]  /*26a30*/  @!P2 MOV R0, 0x400 ;  /* 0x000004000000a802 */ /* 0x000fca0000000f00 */
[----:B---3--:R3:W-:Y:S01]  /*26a40*/  STL [R1+0x474], R14 ;  /* 0x0004740e01007387 */ /* 0x0087e20000100800 */
[----:B----4-:R-:W-:-:S05]  /*26a50*/  @!P2 LEA R17, R3, R0, 0x18 ;  /* 0x000000000311a211 */ /* 0x010fca00078ec0ff */
[----:B------:R3:W-:Y:S01]  /*26a60*/  @!P2 STS [R17+0x324d0], R2 ;  /* 0x0324d0021100a388 */ /* 0x0007e20000000800 */
[----:B------:R-:W-:Y:S06]  /*26a70*/  BAR.ARV 0x5, 0x180 ;  /* 0x0146000000007b1d */ /* 0x000fec0000002000 */
.L_x_11304:
[----:B------:R-:W5:Y:S01]  /*26a80*/  LDL R0, [R1+0x474] ;  /* 0x0004740001007983 */ /* 0x000f620000100800 */
[----:B------:R-:W-:Y:S02]  /*26a90*/  ULDC UR4, c[0x0][0xd38] ;  /* 0x00034e0000047ab9 */ /* 0x000fe40000000800 */
[----:B-----5:R-:W-:-:S13]  /*26aa0*/  ISETP.GE.AND P0, PT, R0, UR4, PT ;  /* 0x0000000400007c0c */ /* 0x020fda000bf06270 */
[----:B------:R-:W-:Y:S05]  /*26ab0*/  @!P0 BRA `(.L_x_11306) ;  /* 0xffffffac00888947 */ /* 0x000fea000383ffff */
.L_x_11204:
[----:B0-----:R-:W5:Y:S01]  /*26ac0*/  LDL.LU R0, [R1+0x498] ;  /* 0x0004980001007983 */ /* 0x001f620000300800 */
[----:B------:R-:W-:Y:S01]  /*26ad0*/  BSSY B0, `(.L_x_11307) ;  /* 0x000000b000007945 */ /* 0x000fe20003800000 */
[----:B-1----:R-:W0:Y:S01]  /*26ae0*/  S2R R5, SR_CgaCtaId ;  /* 0x0000000000057919 */ /* 0x002e220000008800 */
[----:B-----5:R-:W-:-:S05]  /*26af0*/  VIADD R0, R0, 0x1 ;  /* 0x0000000100007836 */ /* 0x020fca0000000000 */
[----:B---34-:R-:W-:-:S04]  /*26b00*/  LEA.HI R2, R0, R0, RZ, 0x1 ;  /* 0x0000000000027211 */ /* 0x018fc800078f08ff */
[----:B------:R-:W-:-:S05]  /*26b10*/  LOP3.LUT R3, R2, 0xfffffffe, RZ, 0xc0, !PT ;  /* 0xfffffffe02037812 */ /* 0x000fca00078ec0ff */
[----:B------:R-:W-:Y:S01]  /*26b20*/  IMAD.IADD R3, R0, 0x1, -R3 ;  /* 0x0000000100037824 */ /* 0x000fe200078e0a03 */
[----:B------:R-:W-:-:S04]  /*26b30*/  MOV R0, 0x400 ;  /* 0x0000040000007802 */ /* 0x000fc80000000f00 */
[----:B0-----:R-:W-:Y:S02]  /*26b40*/  LEA R0, R5, R0, 0x18 ;  /* 0x0000000005007211 */ /* 0x001fe400078ec0ff */
[----:B------:R-:W-:-:S04]  /*26b50*/  SHF.L.U32 R3, R3, 0x1f, RZ ;  /* 0x0000001f03037819 */ /* 0x000fc800000006ff */
[----:B------:R-:W0:Y:S02]  /*26b60*/  SYNCS.PHASECHK.TRANS64.TRYWAIT P0, [R0+URZ+0x32420], R3 ;  /* 0x03242003000075a7 */ /* 0x000e24000800017f */
[----:B0-----:R-:W-:Y:S05]  /*26b70*/  @!P0 BRA `(.L_x_11308) ;  /* 0x0000002000908947 */ /* 0x001fea0003800000 */
.L_x_11373:
[----:B------:R-:W-:Y:S05]  /*26b80*/  BSYNC B0 ;  /* 0x0000000000007941 */ /* 0x000fea0003800000 */
.L_x_11307:
[----:B------:R-:W-:-:S03]  /*26b90*/  UMOV UR4, 0xffffffff ;  /* 0xffffffff00047882 */ /* 0x000fc60000000000 */
[----:B------:R-:W-:Y:S05]  /*26ba0*/  BRA.DIV UR4, `(.L_x_11309) ;  /* 0x0000002204987947 */ /* 0x000fea000b800000 */
[----:B------:R-:W1:Y:S02]  /*26bb0*/  S2R R2, SR_TID.X ;  /* 0x0000000000027919 */ /* 0x000e640000002100 */
[----:B-1----:R-:W-:-:S04]  /*26bc0*/  SHF.R.U32.HI R2, RZ, 0x5, R2 ;  /* 0x00000005ff027819 */ /* 0x002fc80000011602 */
[----:B------:R-:W-:-:S05]  /*26bd0*/  LOP3.LUT R2, R2, 0x3, RZ, 0xc0, !PT ;  /* 0x0000000302027812 */ /* 0x000fca00078ec0ff */
[----:B------:R1:W3:Y:S02]  /*26be0*/  SHFL.IDX PT, R14, R2, RZ, 0x1f ;  /* 0x00001fff020e7589 */ /* 0x0002e400000e0000 */
.L_x_11376:
[----:B---3--:R-:W-:Y:S01]  /*26bf0*/  ISETP.NE.AND P0, PT, R14, RZ, PT ;  /* 0x000000ff0e00720c */ /* 0x008fe20003f05270 */
[----:B------:R-:W-:-:S12]  /*26c00*/  BSSY B0, `(.L_x_11310) ;  /* 0x0000025000007945 */ /* 0x000fd80003800000 */
[----:B------:R-:W-:Y:S05]  /*26c10*/  @P0 BRA `(.L_x_11311) ;  /* 0x00000000008c0947 */ /* 0x000fea0003800000 */
[----:B------:R-:W-:-:S03]  /*26c20*/  UMOV UR4, 0xffffffff ;  /* 0xffffffff00047882 */ /* 0x000fc60000000000 */
[----:B------:R-:W-:Y:S05]  /*26c30*/  BRA.DIV UR4, `(.L_x_11312) ;  /* 0x0000002204a87947 */ /* 0x000fea000b800000 */
[----:B------:R-:W-:-:S13]  /*26c40*/  ELECT P6, URZ, PT ;  /* 0x00000000003f782f */ /* 0x000fda00038c0000 */
.L_x_11379:
[----:B------:R-:W-:Y:S05]  /*26c50*/  @!P6 BRA `(.L_x_11311) ;  /* 0x00000000007ce947 */ /* 0x000fea0003800000 */
[----:B------:R-:W-:-:S06]  /*26c60*/  ULOP3.LUT UR4, UR41, 0x2, URZ, 0xfc, !UPT ;  /* 0x0000000229047892 */ /* 0x000fcc000f8efc3f */
[----:B-1----:R-:W-:-:S05]  /*26c70*/  IMAD.U32 R2, RZ, RZ, UR4 ;  /* 0x00000004ff027e24 */ /* 0x002fca000f8e00ff */
[----:B------:R-:W-:-:S13]  /*26c80*/  ISETP.NE.AND P2, PT, R2, 0x3, PT ;  /* 0x000000030200780c */ /* 0x000fda0003f45270 */
[----:B------:R-:W-:Y:S05]  /*26c90*/  @!P2 BRA `(.L_x_11313) ;  /* 0x000000000004a947 */ /* 0x000fea0003800000 */
[----:B------:R-:W-:Y:S01]  /*26ca0*/  BPT.TRAP 0x1 ;  /* 0x000000040000795c */ /* 0x000fe20000300000 */
.L_x_11313:
[----:B------:R-:W3:Y:S01]  /*26cb0*/  LDL.LU R7, [R1+0x464] ;  /* 0x0004640001077983 */ /* 0x000ee20000300800 */
[----:B0-----:R-:W-:Y:S02]  /*26cc0*/  VIADD R3, R0, 0x32440 ;  /* 0x0003244000037836 */ /* 0x001fe40000000000 */
[C---:B------:R-:W-:Y:S02]  /*26cd0*/  VIADD R2, R18.reuse, 0x1 ;  /* 0x0000000112027836 */ /* 0x040fe40000000000 */
[----:B--2---:R-:W-:-:S03]  /*26ce0*/  IMAD R6, R18, 0x8, R3 ;  /* 0x0000000812067824 */ /* 0x004fc600078e0203 */
        /* <DEDUP_REMOVED lines=9> */
.L_x_11380:
[----:B------:R-:W1:Y:S02]  /*26d80*/  SYNCS.PHASECHK.TRANS64.TRYWAIT P0, [R3+URZ], R2 ;  /* 0x00000002030075a7 */ /* 0x000e64000800017f */
[----:B-1----:R-:W-:Y:S05]  /*26d90*/  @!P0 BRA `(.L_x_11315) ;  /* 0x0000002000848947 */ /* 0x002fea0003800000 */
.L_x_11381:
[----:B------:R-:W-:Y:S05]  /*26da0*/  @!P2 BRA `(.L_x_11316) ;  /* 0x000000000004a947 */ /* 0x000fea0003800000 */
[----:B------:R-:W-:Y:S01]  /*26db0*/  BPT.TRAP 0x1 ;  /* 0x000000040000795c */ /* 0x000fe20000300000 */
.L_x_11316:
[----:B-1----:R-:W-:-:S04]  /*26dc0*/  VIADD R3, R0, 0x32460 ;  /* 0x0003246000037836 */ /* 0x002fc80000000000 */
[----:B------:R-:W-:-:S04]  /*26dd0*/  IMAD R18, R18, 0x8, R3 ;  /* 0x0000000812127824 */ /* 0x000fc800078e0203 */
[----:B------:R-:W1:Y:S02]  /*26de0*/  SYNCS.PHASECHK.TRANS64.TRYWAIT P0, [R18+URZ], R5 ;  /* 0x00000005120075a7 */ /* 0x000e64000800017f */
[----:B-1----:R-:W-:Y:S05]  /*26df0*/  @!P0 BRA `(.L_x_11317) ;  /* 0x0000002000808947 */ /* 0x002fea0003800000 */
.L_x_11382:
[----:B------:R-:W-:-:S07]  /*26e00*/  IMAD R3, R4, 0x8, R3 ;  /* 0x0000000804037824 */ /* 0x000fce00078e0203 */
.L_x_11318:
[----:B--2---:R2:W3:Y:S02]  /*26e10*/  SYNCS.PHASECHK.TRANS64.TRYWAIT P0, [R3+URZ], R2 ;  /* 0x00000002030075a7 */ /* 0x0044e4000800017f */
[----:B---3--:R-:W-:Y:S05]  /*26e20*/  @!P0 NANOSLEEP.SYNCS 0x989680 ;  /* 0x009896800000895d */ /* 0x008fea0003900000 */
[----:B------:R-:W3:Y:S02]  /*26e30*/  @!P0 SYNCS.PHASECHK.TRANS64 P0, [R3+URZ], R2 ;  /* 0x00000002030085a7 */ /* 0x000ee4000800007f */
[----:B---3--:R-:W-:Y:S05]  /*26e40*/  @!P0 BRA `(.L_x_11318) ;  /* 0xfffffffc00f08947 */ /* 0x008fea000383ffff */
.L_x_11311:
[----:B------:R-:W-:Y:S05]  /*26e50*/  BSYNC B0 ;  /* 0x0000000000007941 */ /* 0x000fea0003800000 */
.L_x_11310:
[----:B------:R-:W-:Y:S05]  /*26e60*/  EXIT ;  /* 0x000000000000794d */ /* 0x000fea0003800000 */
.L_x_11092:
[----:B0-----:R-:W-:-:S04]  /*26e70*/  IMAD.U32 R9, RZ, RZ, UR44 ;  /* 0x0000002cff097e24 */ /* 0x001fc8000f8e00ff */
[----:B------:R0:W1:Y:S03]  /*26e80*/  SYNCS.PHASECHK.TRANS64.TRYWAIT P0, [R9+URZ+0x32400], R0 ;  /* 0x03240000090075a7 */ /* 0x000066000800017f */
[----:B-1----:R-:W-:Y:S05]  /*26e90*/  @!P0 NANOSLEEP.SYNCS 0x989680 ;  /* 0x009896800000895d */ /* 0x002fea0003900000 */
[----:B------:R-:W1:Y:S02]  /*26ea0*/  @!P0 SYNCS.PHASECHK.TRANS64 P0, [R9+URZ+0x32400], R0 ;  /* 0x03240000090085a7 */ /* 0x000e64000800007f */
[----:B-1----:R-:W-:Y:S05]  /*26eb0*/  @!P0 BRA `(.L_x_11092) ;  /* 0xfffffffc00ec8947 */ /* 0x002fea000383ffff */
[----:B------:R-:W-:Y:S05]  /*26ec0*/  BRA `(.L_x_11319) ;  /* 0xfffffdb800487947 */ /* 0x000fea000383ffff */
.L_x_11099:
[----:B-1----:R1:W2:Y:S02]  /*26ed0*/  SYNCS.PHASECHK.TRANS64.TRYWAIT P0, [R12+URZ], R13 ;  /* 0x0000000d0c0075a7 */ /* 0x0022a4000800017f */
[----:B--2---:R-:W-:Y:S05]  /*26ee0*/  @!P0 NANOSLEEP.SYNCS 0x989680 ;  /* 0x009896800000895d */ /* 0x004fea0003900000 */
[----:B------:R-:W2:Y:S02]  /*26ef0*/  @!P0 SYNCS.PHASECHK.TRANS64 P0, [R12+URZ], R13 ;  /* 0x0000000d0c0085a7 */ /* 0x000ea4000800007f */
[----:B--2---:R-:W-:Y:S05]  /*26f00*/  @!P0 BRA `(.L_x_11099) ;  /* 0xfffffffc00f08947 */ /* 0x004fea000383ffff */
[----:B------:R-:W-:Y:S05]  /*26f10*/  BRA `(.L_x_11098) ;  /* 0xfffffdbc00647947 */ /* 0x000fea000383ffff */
.L_x_11101:
[----:B0-----:R-:W-:-:S04]  /*26f20*/  IMAD.U32 R9, RZ, RZ, UR44 ;  /* 0x0000002cff097e24 */ /* 0x001fc8000f8e00ff */
[----:B------:R0:W1:Y:S03]  /*26f30*/  SYNCS.PHASECHK.TRANS64.TRYWAIT P0, [R9+URZ+0x32410], R8 ;  /* 0x03241008090075a7 */ /* 0x000066000800017f */
[----:B-1----:R-:W-:Y:S05]  /*26f40*/  @!P0 NANOSLEEP.SYNCS 0x989680 ;  /* 0x009896800000895d */ /* 0x002fea0003900000 */
[----:B------:R-:W1:Y:S02]  /*26f50*/  @!P0 SYNCS.PHASECHK.TRANS64 P0, [R9+URZ+0x32410], R8 ;  /* 0x03241008090085a7 */ /* 0x000e64000800007f */
[----:B-1----:R-:W-:Y:S05]  /*26f60*/  @!P0 BRA `(.L_x_11101) ;  /* 0xfffffffc00ec8947 */ /* 0x002fea000383ffff */
[----:B------:R-:W-:Y:S05]  /*26f70*/  BRA `(.L_x_11320) ;  /* 0xfffffdc000387947 */ /* 0x000fea000383ffff */
.L_x_11108:
[----:B-1----:R1:W2:Y:S02]  /*26f80*/  SYNCS.PHASECHK.TRANS64.TRYWAIT P0, [R8+URZ], R9 ;  /* 0x00000009080075a7 */ /* 0x0022a4000800017f */
[----:B--2---:R-:W-:Y:S05]  /*26f90*/  @!P0 NANOSLEEP.SYNCS 0x989680 ;  /* 0x009896800000895d */ /* 0x004fea0003900000 */
[----:B------:R-:W2:Y:S02]  /*26fa0*/  @!P0 SYNCS.PHASECHK.TRANS64 P0, [R8+URZ], R9 ;  /* 0x00000009080085a7 */ /* 0x000ea4000800007f */
[----:B--2---:R-:W-:Y:S05]  /*26fb0*/  @!P0 BRA `(.L_x_11108) ;  /* 0xfffffffc00f08947 */ /* 0x004fea000383ffff */
[----:B------:R-:W-:Y:S05]  /*26fc0*/  BRA `(.L_x_11107) ;  /* 0xfffffdc0007c7947 */ /* 0x000fea000383ffff */
.L_x_11143:
[----:B0-----:R0:W1:Y:S02]  /*26fd0*/  SYNCS.PHASECHK.TRANS64.TRYWAIT P2, [R0+URZ], R3 ;  /* 0x00000003000075a7 */ /* 0x001064000804017f */
[----:B-1----:R-:W-:Y:S05]  /*26fe0*/  @!P2 NANOSLEEP.SYNCS 0x989680 ;  /* 0x009896800000a95d */ /* 0x002fea0003900000 */
[----:B------:R-:W1:Y:S02]  /*26ff0*/  @!P2 SYNCS.PHASECHK.TRANS64 P2, [R0+URZ], R3 ;  /* 0x000000030000a5a7 */ /* 0x000e64000804007f */
[----:B-1----:R-:W-:Y:S05]  /*27000*/  @!P2 BRA `(.L_x_11143) ;  /* 0xfffffffc00f0a947 */ /* 0x002fea000383ffff */
[----:B------:R-:W-:Y:S05]  /*27010*/  BRA `(.L_x_11142) ;  /* 0xfffffe2800547947 */ /* 0x000fea000383ffff */
.L_x_11150:
[----:B-1----:R1:W2:Y:S02]  /*27020*/  SYNCS.PHASECHK.TRANS64.TRYWAIT P2, [R4+URZ], R5 ;  /* 0x00000005040075a7 */ /* 0x0022a4000804017f */
[----:B--2---:R-:W-:Y:S05]  /*27030*/  @!P2 NANOSLEEP.SYNCS 0x989680 ;  /* 0x009896800000a95d */ /* 0x004fea0003900000 */
[----:B------:R-:W2:Y:S02]  /*27040*/  @!P2 SYNCS.PHASECHK.TRANS64 P2, [R4+URZ], R5 ;  /* 0x000000050400a5a7 */ /* 0x000ea4000804007f */
[----:B--2---:R-:W-:Y:S05]  /*27050*/  @!P2 BRA `(.L_x_11150) ;  /* 0xfffffffc00f0a947 */ /* 0x004fea000383ffff */
[----:B------:R-:W-:Y:S05]  /*27060*/  BRA `(.L_x_11149) ;  /* 0xfffffe2c00787947 */ /* 0x000fea000383ffff */
.L_x_11161:
[----:B-1----:R1:W2:Y:S02]  /*27070*/  SYNCS.PHASECHK.TRANS64.TRYWAIT P1, [R0+URZ], R7 ;  /* 0x00000007000075a7 */ /* 0x0022a4000802017f */
[----:B--2---:R-:W-:Y:S05]  /*27080*/  @!P1 NANOSLEEP.SYNCS 0x989680 ;  /* 0x009896800000995d */ /* 0x004fea0003900000 */
[----:B------:R-:W2:Y:S02]  /*27090*/  @!P1 SYNCS.PHASECHK.TRANS64 P1, [R0+URZ], R7 ;  /* 0x00000007000095a7 */ /* 0x000ea4000802007f */
[----:B--2---:R-:W-:Y:S05]  /*270a0*/  @!P1 BRA `(.L_x_11161) ;  /* 0xfffffffc00f09947 */ /* 0x004fea000383ffff */
[----:B------:R-:W-:Y:S05]  /*270b0*/  BRA `(.L_x_11160) ;  /* 0xfffffec0000c7947 */ /* 0x000fea000383ffff */
.L_x_11168:
[----:B-1----:R1:W2:Y:S02]  /*270c0*/  SYNCS.PHASECHK.TRANS64.TRYWAIT P1, [R4+URZ], R5 ;  /* 0x00000005040075a7 */ /* 0x0022a4000802017f */
[----:B--2---:R-:W-:Y:S05]  /*270d0*/  @!P1 NANOSLEEP.SYNCS 0x989680 ;  /* 0x009896800000995d */ /* 0x004fea0003900000 */
[----:B------:R-:W2:Y:S02]  /*270e0*/  @!P1 SYNCS.PHASECHK.TRANS64 P1, [R4+URZ], R5 ;  /* 0x00000005040095a7 */ /* 0x000ea4000802007f */
[----:B--2---:R-:W-:Y:S05]  /*270f0*/  @!P1 BRA `(.L_x_11168) ;  /* 0xfffffffc00f09947 */ /* 0x004fea000383ffff */
[----:B------:R-:W-:Y:S05]  /*27100*/  BRA `(.L_x_11167) ;  /* 0xfffffec400307947 */ /* 0x000fea000383ffff */
.L_x_11221:
[----:B------:R-:W-:Y:S02]  /*27110*/  IMAD.MOV.U32 R13, RZ, RZ, R5 ;  /* 0x000000ffff0d7224 */ /* 0x000fe400078e0005 */
[----:B------:R-:W-:Y:S02]  /*27120*/  IMAD.MOV.U32 R12, RZ, RZ, RZ ;  /* 0x000000ffff0c7224 */ /* 0x000fe400078e00ff */
[----:B------:R-:W-:Y:S02]  /*27130*/  IMAD.MOV.U32 R11, RZ, RZ, 0x1f ;  /* 0x0000001fff0b7424 */ /* 0x000fe400078e00ff */
[----:B------:R-:W-:-:S07]  /*27140*/  IMAD.MOV.U32 R15, RZ, RZ, -0x1 ;  /* 0xffffffffff0f7424 */ /* 0x000fce00078e00ff */
[----:B0-----:R-:W-:Y:S05]  /*27150*/  WARPSYNC.COLLECTIVE R15, `(.L_x_11321) ;  /* 0x000000000f087348 */ /* 0x001fea0003c00000 */
[----:B------:R1:W2:Y:S02]  /*27160*/  SHFL.IDX P6, R14, R13, R12, R11 ;  /* 0x0000000c0d0e7389 */ /* 0x0002a400000c000b */
[----:B012---:R-:W-:Y:S01]  /*27170*/  ENDCOLLECTIVE ;  /* 0x000000000000791b */ /* 0x007fe20003800000 */
.L_x_11321:
[----:B------:R-:W-:Y:S05]  /*27180*/  BRA `(.L_x_11322) ;  /* 0xffffffb400807947 */ /* 0x000fea000383ffff */
.L_x_11223:
[----:B------:R-:W-:Y:S01]  /*27190*/  BSSY B0, `(.L_x_11323) ;  /* 0x0000006000007945 */ /* 0x000fe20003800000 */
[----:B------:R-:W-:-:S07]  /*271a0*/  IMAD.MOV.U32 R15, RZ, RZ, -0x1 ;  /* 0xffffffffff0f7424 */ /* 0x000fce00078e00ff */
[----:B-1-3--:R-:W-:Y:S05]  /*271b0*/  WARPSYNC.COLLECTIVE R15, `(.L_x_11324) ;  /* 0x000000000f0c7348 */ /* 0x00afea0003c00000 */
[----:B------:R-:W-:Y:S02]  /*271c0*/  ELECT P6, UR62, PT ;  /* 0x00000000003e782f */ /* 0x000fe400038c0000 */
[----:B------:R-:W-:Y:S01]  /*271d0*/  MOV R14, UR62 ;  /* 0x0000003e000e7c02 */ /* 0x000fe20008000f00 */
[----:B-1-3--:R-:W-:Y:S10]  /*271e0*/  ENDCOLLECTIVE ;  /* 0x000000000000791b */ /* 0x00aff40003800000 */
.L_x_11324:
[----:B------:R-:W-:Y:S05]  /*271f0*/  BSYNC B0 ;  /* 0x0000000000007941 */ /* 0x000fea0003800000 */
.L_x_11323:
[----:B------:R-:W-:Y:S05]  /*27200*/  BRA `(.L_x_11325) ;  /* 0xffffffb400887947 */ /* 0x000fea000383ffff */
.L_x_11225:
[----:B0-----:R0:W2:Y:S02]  /*27210*/  SYNCS.PHASECHK.TRANS64.TRYWAIT P0, [R0+URZ+0x32440], R2 ;  /* 0x03244002000075a7 */ /* 0x0010a4000800017f */
[----:B--2---:R-:W-:Y:S05]  /*27220*/  @!P0 NANOSLEEP.SYNCS 0x989680 ;  /* 0x009896800000895d */ /* 0x004fea0003900000 */
[----:B------:R-:W2:Y:S02]  /*27230*/  @!P0 SYNCS.PHASECHK.TRANS64 P0, [R0+URZ+0x32440], R2 ;  /* 0x03244002000085a7 */ /* 0x000ea4000800007f */
[----:B--2---:R-:W-:Y:S05]  /*27240*/  @!P0 BRA `(.L_x_11225) ;  /* 0xfffffffc00f08947 */ /* 0x004fea000383ffff */
[----:B------:R-:W-:Y:S05]  /*27250*/  BRA `(.L_x_11326) ;  /* 0xffffffb400e07947 */ /* 0x000fea000383ffff */
.L_x_11229:
        /* <DEDUP_REMOVED lines=8> */
.L_x_11327:
[----:B------:R0:W-:Y:S01]  /*272e0*/  STL [R1+0x470], R10 ;  /* 0x0004700a01007387 */ /* 0x0001e20000100800 */
[----:B------:R-:W-:Y:S02]  /*272f0*/  IMAD.MOV.U32 R13, RZ, RZ, R0 ;  /* 0x000000ffff0d7224 */ /* 0x000fe400078e0000 */
[----:B------:R-:W-:-:S07]  /*27300*/  IMAD.MOV.U32 R4, RZ, RZ, R14 ;  /* 0x000000ffff047224 */ /* 0x000fce00078e000e */
[----:B0-----:R-:W-:Y:S05]  /*27310*/  WARPSYNC.COLLECTIVE R15, `(.L_x_11328) ;  /* 0x000000000f087348 */ /* 0x001fea0003c00000 */
[----:B------:R1:W2:Y:S02]  /*27320*/  SHFL.IDX P6, R14, R13, R12, R11 ;  /* 0x0000000c0d0e7389 */ /* 0x0002a400000c000b */
[----:B012---:R-:W-:Y:S01]  /*27330*/  ENDCOLLECTIVE ;  /* 0x000000000000791b */ /* 0x007fe20003800000 */
.L_x_11328:
        /* <DEDUP_REMOVED lines=9> */
.L_x_11329:
        /* <DEDUP_REMOVED lines=10> */
.L_x_11330:
        /* <DEDUP_REMOVED lines=8> */
[----:B------:R0:W-:Y:S01]  /*274f0*/  STL [R1+0x480], R5 ;  /* 0x0004800501007387 */ /* 0x0001e20000100800 */
[----:B------:R-:W-:-:S11]  /*27500*/  IMAD.MOV.U32 R6, RZ, RZ, R14 ;  /* 0x000000ffff067224 */ /* 0x000fd600078e000e */
[----:B0-----:R-:W-:Y:S05]  /*27510*/  WARPSYNC.COLLECTIVE R15, `(.L_x_11331) ;  /* 0x000000000f087348 */ /* 0x001fea0003c00000 */
[----:B------:R1:W2:Y:S02]  /*27520*/  SHFL.IDX P6, R14, R13, R12, R11 ;  /* 0x0000000c0d0e7389 */ /* 0x0002a400000c000b */
[----:B012---:R-:W-:Y:S01]  /*27530*/  ENDCOLLECTIVE ;  /* 0x000000000000791b */ /* 0x007fe20003800000 */
.L_x_11331:
[----:B------:R-:W-:Y:S01]  /*27540*/  @!P1 LEA R4, P2, R9, R6, 0x1 ;  /* 0x0000000609049211 */ /* 0x000fe200078408ff */
[----:B------:R-:W-:-:S04]  /*27550*/  VIADD R6, R10, 0x20 ;  /* 0x000000200a067836 */ /* 0x000fc80000000000 */
[----:B------:R-:W-:Y:S01]  /*27560*/  @!P1 IMAD.X R5, RZ, RZ, R7, P2 ;  /* 0x000000ffff059224 */ /* 0x000fe200010e0607 */
[----:B------:R0:W-:Y:S01]  /*27570*/  STL [R1+0x484], R6 ;  /* 0x0004840601007387 */ /* 0x0001e20000100800 */
[----:B------:R-:W-:Y:S02]  /*27580*/  IMAD.MOV.U32 R13, RZ, RZ, R0 ;  /* 0x000000ffff0d7224 */ /* 0x000fe400078e0000 */
[----:B------:R-:W-:Y:S01]  /*27590*/  VIADD R7, R10, 0x30 ;  /* 0x000000300a077836 */ /* 0x000fe20000000000 */
[----:B------:R-:W-:Y:S01]  /*275a0*/  @!PT LDS RZ, [RZ] ;  /* 0x00000000fffff984 */ /* 0x000fe20000000800 */
[----:B------:R-:W-:Y:S01]  /*275b0*/  @!PT LDS RZ, [RZ] ;  /* 0x00000000fffff984 */ /* 0x000fe20000000800 */
[----:B------:R-:W-:Y:S01]  /*275c0*/  @!PT LDS RZ, [RZ] ;  /* 0x00000000fffff984 */ /* 0x000fe20000000800 */
[----:B------:R1:W-:Y:S01]  /*275d0*/  @!P1 LDGSTS.E.BYPASS.LTC128B.128 [R8+0x18c00], desc[UR48][R4.64], !P0 ;  /* 0x18c0000004089fae */ /* 0x0003e2000c101d70 */
[----:B------:R-:W-:-:S03]  /*275e0*/  ISETP.GE.AND P1, PT, R6, R2, PT ;  /* 0x000000020600720c */ /* 0x000fc60003f26270 */
[----:B------:R0:W-:Y:S01]  /*275f0*/  STL [R1+0x488], R7 ;  /* 0x0004880701007387 */ /* 0x0001e20000100800 */
[----:B-1----:R-:W-:-:S09]  /*27600*/  IMAD.MOV.U32 R4, RZ, RZ, R14 ;  /* 0x000000ffff047224 */ /* 0x002fd200078e000e */
[----:B0-----:R-:W-:Y:S05]  /*27610*/  WARPSYNC.COLLECTIVE R15, `(.L_x_11332) ;  /* 0x000000000f087348 */ /* 0x001fea0003c00000 */
[----:B------:R1:W2:Y:S02]  /*27620*/  SHFL.IDX P6, R14, R13, R12, R11 ;  /* 0x0000000c0d0e7389 */ /* 0x0002a400000c000b */
[----:B012---:R-:W-:Y:S01]  /*27630*/  ENDCOLLECTIVE ;  /* 0x000000000000791b */ /* 0x007fe20003800000 */
.L_x_11332:
[----:B------:R-:W-:Y:S02]  /*27640*/  IMAD.MOV.U32 R13, RZ, RZ, R3 ;  /* 0x000000ffff0d7224 */ /* 0x000fe400078e0003 */
[----:B------:R-:W-:Y:S02]  /*27650*/  IMAD.MOV.U32 R12, RZ, RZ, 0x3 ;  /* 0x00000003ff0c7424 */ /* 0x000fe400078e00ff */
[----:B------:R-:W-:-:S07]  /*27660*/  IMAD.MOV.U32 R5, RZ, RZ, R14 ;  /* 0x000000ffff057224 */ /* 0x000fce00078e000e */
[----:B------:R-:W-:Y:S05]  /*27670*/  WARPSYNC.COLLECTIVE R15, `(.L_x_11333) ;  /* 0x000000000f087348 */ /* 0x000fea0003c00000 */
[----:B------:R0:W1:Y:S02]  /*27680*/  SHFL.IDX P6, R14, R13, R12, R11 ;  /* 0x0000000c0d0e7389 */ /* 0x00006400000c000b */
[----:B01----:R-:W-:Y:S01]  /*27690*/  ENDCOLLECTIVE ;  /* 0x000000000000791b */ /* 0x003fe20003800000 */
.L_x_11333:
        /* <DEDUP_REMOVED lines=10> */
.L_x_11334:
        /* <DEDUP_REMOVED lines=13> */
.L_x_11335:
        /* <DEDUP_REMOVED lines=10> */
.L_x_11336:
        /* <DEDUP_REMOVED lines=13> */
.L_x_11337:
        /* <DEDUP_REMOVED lines=10> */
.L_x_11338:
        /* <DEDUP_REMOVED lines=13> */
.L_x_11339:
        /* <DEDUP_REMOVED lines=10> */
.L_x_11340:
        /* <DEDUP_REMOVED lines=11> */
.L_x_11341:
        /* <DEDUP_REMOVED lines=10> */
.L_x_11342:
[----:B------:R-:W-:Y:S01]  /*27ce0*/  @!PT LDS RZ, [RZ] ;  /* 0x00000000fffff984 */ /* 0x000fe20000000800 */
[----:B------:R-:W-:Y:S01]  /*27cf0*/  @!PT LDS RZ, [RZ] ;  /* 0x00000000fffff984 */ /* 0x000fe20000000800 */
[----:B------:R-:W-:Y:S01]  /*27d00*/  @!PT LDS RZ, [RZ] ;  /* 0x00000000fffff984 */ /* 0x000fe20000000800 */
[----:B------:R0:W-:Y:S01]  /*27d10*/  @!P1 LDGSTS.E.BYPASS.LTC128B.128 [R8+0x1b400], desc[UR48][R4.64], !P0 ;  /* 0x1b40000004089fae */ /* 0x0001e2000c101d70 */
[----:B------:R-:W-:Y:S01]  /*27d20*/  IMAD.MOV.U32 R0, RZ, RZ, R14 ;  /* 0x000000ffff007224 */ /* 0x000fe200078e000e */
[----:B------:R-:W-:Y:S06]  /*27d30*/  BRA `(.L_x_11343) ;  /* 0xffffffb800247947 */ /* 0x000fec000383ffff */
.L_x_11233:
        /* <DEDUP_REMOVED lines=8> */
.L_x_11345:
[----:B------:R-:W-:Y:S05]  /*27dc0*/  BSYNC B0 ;  /* 0x0000000000007941 */ /* 0x000fea0003800000 */
.L_x_11344:
[----:B------:R-:W-:Y:S01]  /*27dd0*/  IMAD.MOV.U32 R13, RZ, RZ, R5 ;  /* 0x000000ffff0d7224 */ /* 0x000fe200078e0005 */
[----:B------:R0:W5:Y:S01]  /*27de0*/  LDL.LU R10, [R1+0x46c] ;  /* 0x00046c00010a7983 */ /* 0x0001620000300800 */
[----:B------:R-:W-:Y:S02]  /*27df0*/  IMAD.MOV.U32 R12, RZ, RZ, RZ ;  /* 0x000000ffff0c7224 */ /* 0x000fe400078e00ff */
[----:B------:R-:W-:Y:S01]  /*27e00*/  IMAD.MOV.U32 R11, RZ, RZ, 0x181f ;  /* 0x0000181fff0b7424 */ /* 0x000fe200078e00ff */
[----:B------:R0:W5:Y:S01]  /*27e10*/  LDL.LU R7, [R1+0x488] ;  /* 0x0004880001077983 */ /* 0x0001620000300800 */
[----:B------:R-:W-:Y:S02]  /*27e20*/  IMAD.MOV.U32 R15, RZ, RZ, -0x1 ;  /* 0xffffffffff0f7424 */ /* 0x000fe400078e00ff */
[----:B------:R-:W-:Y:S01]  /*27e30*/  IMAD.MOV.U32 R2, RZ, RZ, R14 ;  /* 0x000000ffff027224 */ /* 0x000fe200078e000e */
[----:B------:R0:W5:Y:S06]  /*27e40*/  LDL.LU R6, [R1+0x494] ;  /* 0x0004940001067983 */ /* 0x00016c0000300800 */
[----:B0----5:R-:W-:Y:S05]  /*27e50*/  WARPSYNC.COLLECTIVE R15, `(.L_x_11346) ;  /* 0x000000000f087348 */ /* 0x021fea0003c00000 */
[----:B------:R1:W2:Y:S02]  /*27e60*/  SHFL.IDX P6, R14, R13, R12, R11 ;  /* 0x0000000c0d0e7389 */ /* 0x0002a400000c000b */
[----:B012--5:R-:W-:Y:S01]  /*27e70*/  ENDCOLLECTIVE ;  /* 0x000000000000791b */ /* 0x027fe20003800000 */
.L_x_11346:
[----:B------:R-:W-:Y:S01]  /*27e80*/  ULDC UR4, c[0x0][0x288] ;  /* 0x0000a20000047ab9 */ /* 0x000fe20000000800 */
[----:B------:R-:W2:Y:S04]  /*27e90*/  LDL.LU R13, [R1+0x480] ;  /* 0x00048000010d7983 */ /* 0x000ea80000300800 */
[----:B------:R-:W3:Y:S04]  /*27ea0*/  LDL.LU R12, [R1+0x484] ;  /* 0x00048400010c7983 */ /* 0x000ee80000300800 */
[----:B------:R-:W4:Y:S01]  /*27eb0*/  LDL.LU R11, [R1+0x48c] ;  /* 0x00048c00010b7983 */ /* 0x000f220000300800 */
[----:B------:R-:W-:-:S03]  /*27ec0*/  IMAD.MOV.U32 R3, RZ, RZ, R14 ;  /* 0x000000ffff037224 */ /* 0x000fc600078e000e */
[----:B------:R-:W4:Y:S04]  /*27ed0*/  LDL.LU R15, [R1+0x490] ;  /* 0x00049000010f7983 */ /* 0x000f280000300800 */
[----:B------:R-:W4:Y:S01]  /*27ee0*/  LDL.LU R14, [R1+0x470] ;  /* 0x00047000010e7983 */ /* 0x000f220000300800 */
[----:B------:R-:W-:Y:S01]  /*27ef0*/  IMAD R0, R8, UR4, RZ ;  /* 0x0000000408007c24 */ /* 0x000fe2000f8e02ff */
[----:B------:R-:W-:-:S04]  /*27f00*/  LOP3.LUT R10, R10, 0xffffffbf, RZ, 0xc0, !PT ;  /* 0xffffffbf0a0a7812 */ /* 0x000fc800078ec0ff */
[----:B--2---:R-:W-:-:S13]  /*27f10*/  ISETP.GE.AND P6, PT, R13, R0, PT ;  /* 0x000000000d00720c */ /* 0x004fda0003fc6270 */
[----:B------:R-:W-:Y:S02]  /*27f20*/  @P6 LOP3.LUT R10, R10, 0x40, RZ, 0xfc, !PT ;  /* 0x000000400a0a6812 */ /* 0x000fe400078efcff */
[-C--:B------:R-:W-:Y:S02]  /*27f30*/  ISETP.GE.AND P6, PT, R7, R0.reuse, PT ;  /* 0x000000000700720c */ /* 0x080fe40003fc6270 */
[----:B------:R0:W5:Y:S01]  /*27f40*/  LDL R7, [R1+0x460] ;  /* 0x0004600001077983 */ /* 0x0001620000100800 */
[----:B---3--:R-:W-:Y:S02]  /*27f50*/  ISETP.GE.AND P5, PT, R12, R0, PT ;  /* 0x000000000c00720c */ /* 0x008fe40003fa6270 */
[----:B------:R-:W-:-:S11]  /*27f60*/  LOP3.LUT R10, R10, 0xffffffdf, RZ, 0xc0, !PT ;  /* 0xffffffdf0a0a7812 */ /* 0x000fd600078ec0ff */
[----:B------:R-:W-:Y:S02]  /*27f70*/  @P5 LOP3.LUT R10, R10, 0x20, RZ, 0xfc, !PT ;  /* 0x000000200a0a5812 */ /* 0x000fe400078efcff */
[----:B----4-:R-:W-:Y:S02]  /*27f80*/  ISETP.GE.AND P5, PT, R11, R0, PT ;  /* 0x000000000b00720c */ /* 0x010fe40003fa6270 */
[----:B------:R-:W-:-:S04]  /*27f90*/  LOP3.LUT R10, R10, 0xffffffef, RZ, 0xc0, !PT ;  /* 0xffffffef0a0a7812 */ /* 0x000fc800078ec0ff */
[----:B------:R-:W-:-:S04]  /*27fa0*/  @P6 LOP3.LUT R10, R10, 0x10, RZ, 0xfc, !PT ;  /* 0x000000100a0a6812 */ /* 0x000fc800078efcff */
[----:B------:R-:W-:Y:S02]  /*27fb0*/  LOP3.LUT R10, R10, 0xfffffff7, RZ, 0xc0, !PT ;  /* 0xfffffff70a0a7812 */ /* 0x000fe400078ec0ff */
[-C--:B------:R-:W-:Y:S02]  /*27fc0*/  ISETP.GE.AND P6, PT, R15, R0.reuse, PT ;  /* 0x000000000f00720c */ /* 0x080fe40003fc6270 */
[----:B------:R-:W-:Y:S02]  /*27fd0*/  ISETP.GE.AND P4, PT, R14, R0, PT ;  /* 0x000000000e00720c */ /* 0x000fe40003f86270 */
[----:B------:R-:W-:-:S04]  /*27fe0*/  @P5 LOP3.LUT R10, R10, 0x8, RZ, 0xfc, !PT ;  /* 0x000000080a0a5812 */ /* 0x000fc800078efcff */
[----:B------:R-:W-:-:S04]  /*27ff0*/  LOP3.LUT R10, R10, 0xffdfffff, RZ, 0xc0, !PT ;  /* 0xffdfffff0a0a7812 */ /* 0x000fc800078ec0ff */
[----:B------:R-:W-:-:S04]  /*28000*/  LOP3.LUT R10, R10, 0xfffffffb, RZ, 0xc0, !PT ;  /* 0xfffffffb0a0a7812 */ /* 0x000fc800078ec0ff */
[----:B------:R-:W-:Y:S02]  /*28010*/  @P6 LOP3.LUT R10, R10, 0x4, RZ, 0xfc, !PT ;  /* 0x000000040a0a6812 */ /* 0x000fe400078efcff */
[----:B------:R-:W-:Y:S01]  /*28020*/  @!P4 LEA R3, P6, R9, R3, 0x1 ;  /* 0x000000030903c211 */ /* 0x000fe200078c08ff */
[----:B------:R-:W-:Y:S02]  /*28030*/  IMAD.MOV.U32 R13, RZ, RZ, R4 ;  /* 0x000000ffff0d7224 */ /* 0x000fe400078e0004 */
[----:B------:R-:W-:Y:S02]  /*28040*/  IMAD.MOV.U32 R12, RZ, RZ, 0x1 ;  /* 0x00000001ff0c7424 */ /* 0x000fe400078e00ff */
[----:B------:R-:W-:Y:S02]  /*28050*/  IMAD.MOV.U32 R11, RZ, RZ, 0x181f ;  /* 0x0000181fff0b7424 */ /* 0x000fe400078e00ff */
[----:B------:R-:W-:Y:S02]  /*28060*/  IMAD.MOV.U32 R15, RZ, RZ, -0x1 ;  /* 0xffffffffff0f7424 */ /* 0x000fe400078e00ff */
[----:B0-----:R-:W-:-:S07]  /*28070*/  @!P4 IMAD.X R2, RZ, RZ, R2, P6 ;  /* 0x000000ffff02c224 */ /* 0x001fce00030e0602 */
[----:B-----5:R-:W-:Y:S05]  /*28080*/  WARPSYNC.COLLECTIVE R15, `(.L_x_11347) ;  /* 0x000000000f087348 */ /* 0x020fea0003c00000 */
[----:B------:R0:W1:Y:S02]  /*28090*/  SHFL.IDX P6, R14, R13, R12, R11 ;  /* 0x0000000c0d0e7389 */ /* 0x00006400000c000b */
[----:B01---5:R-:W-:Y:S01]  /*280a0*/  ENDCOLLECTIVE ;  /* 0x000000000000791b */ /* 0x023fe20003800000 */
.L_x_11347:
[----:B------:R-:W-:Y:S02]  /*280b0*/  ISETP.GE.AND P5, PT, R6, R0, PT ;  /* 0x000000000600720c */ /* 0x000fe40003fa6270 */
[----:B------:R-:W-:Y:S01]  /*280c0*/  @!P4 LOP3.LUT R3, R3, R2, RZ, 0x3c, !PT ;  /* 0x000000020303c212 */ /* 0x000fe200078e3cff */
[----:B------:R-:W-:-:S03]  /*280d0*/  IMAD.MOV.U32 R13, RZ, RZ, R5 ;  /* 0x000000ffff0d7224 */ /* 0x000fc600078e0005 */
[----:B------:R-:W-:Y:S01]  /*280e0*/  @!P4 LOP3.LUT R2, R3, R2, RZ, 0x3c, !PT ;  /* 0x000000020302c212 */ /* 0x000fe200078e3cff */
[----:B------:R-:W-:-:S07]  /*280f0*/  IMAD.MOV.U32 R6, RZ, RZ, R14 ;  /* 0x000000ffff067224 */ /* 0x000fce00078e000e */
[----:B------:R-:W-:Y:S05]  /*28100*/  WARPSYNC.COLLECTIVE R15, `(.L_x_11348) ;  /* 0x000000000f087348 */ /* 0x000fea0003c00000 */
[----:B------:R0:W1:Y:S02]  /*28110*/  SHFL.IDX P6, R14, R13, R12, R11 ;  /* 0x0000000c0d0e7389 */ /* 0x00006400000c000b */
[----:B01----:R-:W-:Y:S01]  /*28120*/  ENDCOLLECTIVE ;  /* 0x000000000000791b */ /* 0x003fe20003800000 */
.L_x_11348:
[----:B------:R-:W-:Y:S02]  /*28130*/  @!P4 LOP3.LUT R3, R3, R2, RZ, 0x3c, !PT ;  /* 0x000000020303c212 */ /* 0x000fe400078e3cff */
[----:B------:R-:W-:Y:S01]  /*28140*/  @P5 LOP3.LUT R10, R10, 0x200000, RZ, 0xfc, !PT ;  /* 0x002000000a0a5812 */ /* 0x000fe200078efcff */
[----:B------:R-:W-:Y:S02]  /*28150*/  IMAD.MOV.U32 R13, RZ, RZ, R4 ;  /* 0x000000ffff0d7224 */ /* 0x000fe400078e0004 */
[----:B------:R-:W-:Y:S01]  /*28160*/  IMAD.MOV.U32 R12, RZ, RZ, 0x2 ;  /* 0x00000002ff0c7424 */ /* 0x000fe200078e00ff */
[C---:B------:R-:W-:Y:S01]  /*28170*/  LOP3.LUT P5, RZ, R10.reuse, 0x20, RZ, 0xc0, !PT ;  /* 0x000000200aff7812 */ /* 0x040fe200078ac0ff */
        /* <DEDUP_REMOVED lines=8> */
[----:B0-----:R-:W-:-:S12]  /*28200*/  IMAD.MOV.U32 R2, RZ, RZ, R14 ;  /* 0x000000ffff027224 */ /* 0x001fd800078e000e */
[----:B------:R-:W-:-:S05]  /*28210*/  @!P4 LEA R2, P6, R9, R2, 0x1 ;  /* 0x000000020902c211 */ /* 0x000fca00078c08ff */
[----:B------:R-:W-:-:S05]  /*28220*/  @!P4 IMAD.X R3, RZ, RZ, R6, P6 ;  /* 0x000000ffff03c224 */ /* 0x000fca00030e0606 */
[----:B------:R0:W-:Y:S03]  /*28230*/  @!P4 LDGSTS.E.BYPASS.LTC128B.128 [R7+0x22c00], desc[UR48][R2.64], !P0 ;  /* 0x22c000000207cfae */ /* 0x0001e6000c101d70 */
[----:B0-----:R-:W-:Y:S05]  /*28240*/  WARPSYNC.COLLECTIVE R15, `(.L_x_11349) ;  /* 0x000000000f087348 */ /* 0x001fea0003c00000 */
[----:B------:R1:W2:Y:S02]  /*28250*/  SHFL.IDX P6, R14, R13, R12, R11 ;  /* 0x0000000c0d0e7389 */ /* 0x0002a400000c000b */
[----:B012---:R-:W-:Y:S01]  /*28260*/  ENDCOLLECTIVE ;  /* 0x000000000000791b */ /* 0x007fe20003800000 */
.L_x_11349:
        /* <DEDUP_REMOVED lines=11> */
.L_x_11350:
[----:B------:R-:W-:-:S05]  /*28320*/  IMAD.MOV.U32 R2, RZ, RZ, R14 ;  /* 0x000000ffff027224 */ /* 0x000fca00078e000e */
[----:B------:R-:W-:Y:S01]  /*28330*/  @!P5 LEA R2, P6, R9, R2, 0x1 ;  /* 0x000000020902d211 */ /* 0x000fe200078c08ff */
[----:B------:R-:W-:Y:S02]  /*28340*/  IMAD.MOV.U32 R13, RZ, RZ, R4 ;  /* 0x000000ffff0d7224 */ /* 0x000fe400078e0004 */
[----:B------:R-:W-:Y:S02]  /*28350*/  IMAD.MOV.U32 R12, RZ, RZ, 0x3 ;  /* 0x00000003ff0c7424 */ /* 0x000fe400078e00ff */
[----:B------:R-:W-:Y:S01]  /*28360*/  @!P5 IMAD.X R3, RZ, RZ, R6, P6 ;  /* 0x000000ffff03d224 */ /* 0x000fe200030e0606 */
[----:B------:R-:W-:-:S04]  /*28370*/  LOP3.LUT P4, RZ, R10, 0x10, RZ, 0xc0, !PT ;  /* 0x000000100aff7812 */ /* 0x000fc8000788c0ff */
[----:B------:R-:W-:Y:S01]  /*28380*/  @!PT LDS RZ, [RZ] ;  /* 0x00000000fffff984 */ /* 0x000fe20000000800 */
[----:B------:R-:W-:Y:S01]  /*28390*/  @!PT LDS RZ, [RZ] ;  /* 0x00000000fffff984 */ /* 0x000fe20000000800 */
[----:B------:R-:W-:Y:S01]  /*283a0*/  @!PT LDS RZ, [RZ] ;  /* 0x00000000fffff984 */ /* 0x000fe20000000800 */
[----:B------:R0:W-:Y:S09]  /*283b0*/  @!P5 LDGSTS.E.BYPASS.LTC128B.128 [R7+0x23400], desc[UR48][R2.64], !P0 ;  /* 0x234000000207dfae */ /* 0x0001f2000c101d70 */
[----:B0-----:R-:W-:Y:S05]  /*283c0*/  WARPSYNC.COLLECTIVE R15, `(.L_x_11351) ;  /* 0x000000000f087348 */ /* 0x001fea0003c00000 */
[----:B------:R1:W2:Y:S02]  /*283d0*/  SHFL.IDX P6, R14, R13, R12, R11 ;  /* 0x0000000c0d0e7389 */ /* 0x0002a400000c000b */
[----:B012---:R-:W-:Y:S01]  /*283e0*/  ENDCOLLECTIVE ;  /* 0x000000000000791b */ /* 0x007fe20003800000 */
.L_x_11351:
        /* <DEDUP_REMOVED lines=11> */
.L_x_11352:
        /* <DEDUP_REMOVED lines=13> */
.L_x_11353:
        /* <DEDUP_REMOVED lines=11> */
.L_x_11354:
[----:B------:R-:W-:-:S05]  /*28620*/  IMAD.MOV.U32 R2, RZ, RZ, R14 ;  /* 0x000000ffff027224 */ /* 0x000fca00078e000e */
[----:B------:R-:W-:-:S05]  /*28630*/  @!P5 LEA R2, P6, R9, R2, 0x1 ;  /* 0x000000020902d211 */ /* 0x000fca00078c08ff */
[----:B------:R-:W-:Y:S01]  /*28640*/  @!P5 IMAD.X R3, RZ, RZ, R6, P6 ;  /* 0x000000ffff03d224 */ /* 0x000fe200030e0606 */
[----:B------:R-:W-:Y:S01]  /*28650*/  LOP3.LUT P6, RZ, R10, 0x8, RZ, 0xc0, !PT ;  /* 0x000000080aff7812 */ /* 0x000fe200078cc0ff */
[----:B------:R-:W-:Y:S02]  /*28660*/  IMAD.MOV.U32 R13, RZ, RZ, R4 ;  /* 0x000000ffff0d7224 */ /* 0x000fe400078e0004 */
[----:B------:R-:W-:-:S10]  /*28670*/  IMAD.MOV.U32 R12, RZ, RZ, 0x5 ;  /* 0x00000005ff0c7424 */ /* 0x000fd400078e00ff */
        /* <DEDUP_REMOVED lines=10> */
.L_x_11355:
[----:B------:R-:W-:Y:S02]  /*28720*/  IMAD.MOV.U32 R13, RZ, RZ, R5 ;  /* 0x000000ffff0d7224 */ /* 0x000fe400078e0005 */
[----:B------:R-:W-:-:S07]  /*28730*/  IMAD.MOV.U32 R6, RZ, RZ, R14 ;  /* 0x000000ffff067224 */ /* 0x000fce00078e000e */
[----:B------:R-:W-:Y:S05]  /*28740*/  WARPSYNC.COLLECTIVE R15, `(.L_x_11356) ;  /* 0x000000000f087348 */ /* 0x000fea0003c00000 */
[----:B------:R0:W1:Y:S02]  /*28750*/  SHFL.IDX P6, R14, R13, R12, R11 ;  /* 0x0000000c0d0e7389 */ /* 0x00006400000c000b */
[----:B01----:R-:W-:Y:S01]  /*28760*/  ENDCOLLECTIVE ;  /* 0x000000000000791b */ /* 0x003fe20003800000 */
.L_x_11356:
[----:B------:R-:W-:Y:S01]  /*28770*/  LOP3.LUT P4, RZ, R10, 0x4, RZ, 0xc0, !PT ;  /* 0x000000040aff7812 */ /* 0x000fe2000788c0ff */
[----:B------:R-:W-:-:S12]  /*28780*/  IMAD.MOV.U32 R2, RZ, RZ, R14 ;  /* 0x000000ffff027224 */ /* 0x000fd800078e000e */
        /* <DEDUP_REMOVED lines=12> */
.L_x_11357:
        /* <DEDUP_REMOVED lines=11> */
.L_x_11358:
[----:B------:R-:W-:-:S05]  /*28900*/  IMAD.MOV.U32 R2, RZ, RZ, R14 ;  /* 0x000000ffff027224 */ /* 0x000fca00078e000e */
[----:B------:R-:W-:Y:S01]  /*28910*/  @!P5 LEA R2, P6, R9, R2, 0x1 ;  /* 0x000000020902d211 */ /* 0x000fe200078c08ff */
[----:B------:R-:W-:Y:S02]  /*28920*/  IMAD.MOV.U32 R13, RZ, RZ, R4 ;  /* 0x000000ffff0d7224 */ /* 0x000fe400078e0004 */
[----:B------:R-:W-:Y:S02]  /*28930*/  IMAD.MOV.U32 R12, RZ, RZ, 0x7 ;  /* 0x00000007ff0c7424 */ /* 0x000fe400078e00ff */
[----:B------:R-:W-:Y:S01]  /*28940*/  @!P5 IMAD.X R3, RZ, RZ, R6, P6 ;  /* 0x000000ffff03d224 */ /* 0x000fe200030e0606 */
[----:B------:R0:W-:Y:S04]  /*28950*/  STL [R1+0x46c], R10 ;  /* 0x00046c0a01007387 */ /* 0x0001e80000100800 */
[----:B------:R-:W-:Y:S01]  /*28960*/  @!PT LDS RZ, [RZ] ;  /* 0x00000000fffff984 */ /* 0x000fe20000000800 */
[----:B------:R-:W-:Y:S01]  /*28970*/  @!PT LDS RZ, [RZ] ;  /* 0x00000000fffff984 */ /* 0x000fe20000000800 */
[----:B------:R-:W-:Y:S01]  /*28980*/  @!PT LDS RZ, [RZ] ;  /* 0x00000000fffff984 */ /* 0x000fe20000000800 */
[----:B------:R0:W-:Y:S03]  /*28990*/  @!P5 LDGSTS.E.BYPASS.LTC128B.128 [R7+0x25400], desc[UR48][R2.64], !P0 ;  /* 0x254000000207dfae */ /* 0x0001e6000c101d70 */
[----:B0-----:R-:W-:Y:S05]  /*289a0*/  WARPSYNC.COLLECTIVE R15, `(.L_x_11359) ;  /* 0x000000000f087348 */ /* 0x001fea0003c00000 */
[----:B------:R1:W2:Y:S02]  /*289b0*/  SHFL.IDX P6, R14, R13, R12, R11 ;  /* 0x0000000c0d0e7389 */ /* 0x0002a400000c000b */
[----:B012---:R-:W-:Y:S01]  /*289c0*/  ENDCOLLECTIVE ;  /* 0x000000000000791b */ /* 0x007fe20003800000 */
.L_x_11359:
        /* <DEDUP_REMOVED lines=11> */
.L_x_11360:
[----:B------:R-:W-:Y:S01]  /*28a80*/  IMAD.MOV.U32 R2, RZ, RZ, R14 ;  /* 0x000000ffff027224 */ /* 0x000fe200078e000e */
[----:B------:R-:W-:Y:S06]  /*28a90*/  BRA `(.L_x_11361) ;  /* 0xffffffb4009c7947 */ /* 0x000fec000383ffff */
.L_x_11238:
[----:B0-----:R0:W3:Y:S02]  /*28aa0*/  SYNCS.PHASECHK.TRANS64.TRYWAIT P0, [R17+URZ+0x32420], R0 ;  /* 0x03242000110075a7 */ /* 0x0010e4000800017f */
[----:B---3--:R-:W-:Y:S05]  /*28ab0*/  @!P0 NANOSLEEP.SYNCS 0x989680 ;  /* 0x009896800000895d */ /* 0x008fea0003900000 */
[----:B------:R-:W3:Y:S02]  /*28ac0*/  @!P0 SYNCS.PHASECHK.TRANS64 P0, [R17+URZ+0x32420], R0 ;  /* 0x03242000110085a7 */ /* 0x000ee4000800007f */
[----:B---3--:R-:W-:Y:S05]  /*28ad0*/  @!P0 BRA `(.L_x_11238) ;  /* 0xfffffffc00f08947 */ /* 0x008fea000383ffff */
[----:B------:R-:W-:Y:S05]  /*28ae0*/  BRA `(.L_x_11362) ;  /* 0xffffffb800147947 */ /* 0x000fea000383ffff */
.L_x_11242:
[----:B0-----:R0:W1:Y:S02]  /*28af0*/  SYNCS.PHASECHK.TRANS64.TRYWAIT P0, [R2+URZ+0x32460], R0 ;  /* 0x03246000020075a7 */ /* 0x001064000800017f */
[----:B-1----:R-:W-:Y:S05]  /*28b00*/  @!P0 NANOSLEEP.SYNCS 0x989680 ;  /* 0x009896800000895d */ /* 0x002fea0003900000 */
[----:B------:R-:W1:Y:S02]  /*28b10*/  @!P0 SYNCS.PHASECHK.TRANS64 P0, [R2+URZ+0x32460], R0 ;  /* 0x03246000020085a7 */ /* 0x000e64000800007f */
[----:B-1----:R-:W-:Y:S05]  /*28b20*/  @!P0 BRA `(.L_x_11242) ;  /* 0xfffffffc00f08947 */ /* 0x002fea000383ffff */
[----:B------:R-:W-:Y:S05]  /*28b30*/  BRA `(.L_x_11363) ;  /* 0xffffffb800387947 */ /* 0x000fea000383ffff */
.L_x_11255:
[----:B0-----:R0:W1:Y:S02]  /*28b40*/  SYNCS.PHASECHK.TRANS64.TRYWAIT P0, [R3+URZ+0x32440], R2 ;  /* 0x03244002030075a7 */ /* 0x001064000800017f */
[----:B-1----:R-:W-:Y:S05]  /*28b50*/  @!P0 NANOSLEEP.SYNCS 0x989680 ;  /* 0x009896800000895d */ /* 0x002fea0003900000 */
[----:B------:R-:W1:Y:S02]  /*28b60*/  @!P0 SYNCS.PHASECHK.TRANS64 P0, [R3+URZ+0x32440], R2 ;  /* 0x03244002030085a7 */ /* 0x000e64000800007f */
[----:B-1----:R-:W-:Y:S05]  /*28b70*/  @!P0 BRA `(.L_x_11255) ;  /* 0xfffffffc00f08947 */ /* 0x002fea000383ffff */
[----:B------:R-:W-:Y:S05]  /*28b80*/  BRA `(.L_x_11364) ;  /* 0xffffffc0002c7947 */ /* 0x000fea000383ffff */
.L_x_11260:
[----:B-1----:R1:W2:Y:S02]  /*28b90*/  SYNCS.PHASECHK.TRANS64.TRYWAIT P0, [R3+URZ+0x32460], R2 ;  /* 0x03246002030075a7 */ /* 0x0022a4000800017f */
[----:B--2---:R-:W-:Y:S05]  /*28ba0*/  @!P0 NANOSLEEP.SYNCS 0x989680 ;  /* 0x009896800000895d */ /* 0x004fea0003900000 */
[----:B------:R-:W2:Y:S02]  /*28bb0*/  @!P0 SYNCS.PHASECHK.TRANS64 P0, [R3+URZ+0x32460], R2 ;  /* 0x03246002030085a7 */ /* 0x000ea4000800007f */
[----:B--2---:R-:W-:Y:S05]  /*28bc0*/  @!P0 BRA `(.L_x_11260) ;  /* 0xfffffffc00f08947 */ /* 0x004fea000383ffff */
[----:B------:R-:W-:Y:S05]  /*28bd0*/  BRA `(.L_x_11365) ;  /* 0xffffffc000a47947 */ /* 0x000fea000383ffff */
.L_x_11272:
[----:B0-----:R0:W1:Y:S02]  /*28be0*/  SYNCS.PHASECHK.TRANS64.TRYWAIT P0, [R4+URZ+0x32440], R2 ;  /* 0x03244002040075a7 */ /* 0x001064000800017f */
[----:B-1----:R-:W-:Y:S05]  /*28bf0*/  @!P0 NANOSLEEP.SYNCS 0x989680 ;  /* 0x009896800000895d */ /* 0x002fea0003900000 */
[----:B------:R-:W1:Y:S02]  /*28c00*/  @!P0 SYNCS.PHASECHK.TRANS64 P0, [R4+URZ+0x32440], R2 ;  /* 0x03244002040085a7 */ /* 0x000e64000800007f */
[----:B-1----:R-:W-:Y:S05]  /*28c10*/  @!P0 BRA `(.L_x_11272) ;  /* 0xfffffffc00f08947 */ /* 0x002fea000383ffff */
[----:B------:R-:W-:Y:S05]  /*28c20*/  BRA `(.L_x_11366) ;  /* 0xffffffc800887947 */ /* 0x000fea000383ffff */
.L_x_11277:
[----:B-1----:R1:W2:Y:S02]  /*28c30*/  SYNCS.PHASECHK.TRANS64.TRYWAIT P0, [R4+URZ+0x32460], R2 ;  /* 0x03246002040075a7 */ /* 0x0022a4000800017f */
[----:B--2---:R-:W-:Y:S05]  /*28c40*/  @!P0 NANOSLEEP.SYNCS 0x989680 ;  /* 0x009896800000895d */ /* 0x004fea0003900000 */
[----:B------:R-:W2:Y:S02]  /*28c50*/  @!P0 SYNCS.PHASECHK.TRANS64 P0, [R4+URZ+0x32460], R2 ;  /* 0x03246002040085a7 */ /* 0x000ea4000800007f */
[----:B--2---:R-:W-:Y:S05]  /*28c60*/  @!P0 BRA `(.L_x_11277) ;  /* 0xfffffffc00f08947 */ /* 0x004fea000383ffff */
[----:B------:R-:W-:Y:S05]  /*28c70*/  BRA `(.L_x_11367) ;  /* 0xffffffcc00007947 */ /* 0x000fea000383ffff */
.L_x_11288:
[----:B0-----:R0:W1:Y:S02]  /*28c80*/  SYNCS.PHASECHK.TRANS64.TRYWAIT P0, [R4+URZ+0x32440], R2 ;  /* 0x03244002040075a7 */ /* 0x001064000800017f */
[----:B-1----:R-:W-:Y:S05]  /*28c90*/  @!P0 NANOSLEEP.SYNCS 0x989680 ;  /* 0x009896800000895d */ /* 0x002fea0003900000 */
[----:B------:R-:W1:Y:S02]  /*28ca0*/  @!P0 SYNCS.PHASECHK.TRANS64 P0, [R4+URZ+0x32440], R2 ;  /* 0x03244002040085a7 */ /* 0x000e64000800007f */
[----:B-1----:R-:W-:Y:S05]  /*28cb0*/  @!P0 BRA `(.L_x_11288) ;  /* 0xfffffffc00f08947 */ /* 0x002fea000383ffff */
[----:B------:R-:W-:Y:S05]  /*28cc0*/  BRA `(.L_x_11368) ;  /* 0xffffffd000c87947 */ /* 0x000fea000383ffff */
.L_x_11293:
[----:B-1----:R1:W2:Y:S02]  /*28cd0*/  SYNCS.PHASECHK.TRANS64.TRYWAIT P0, [R4+URZ+0x32460], R2 ;  /* 0x03246002040075a7 */ /* 0x0022a4000800017f */
[----:B--2---:R-:W-:Y:S05]  /*28ce0*/  @!P0 NANOSLEEP.SYNCS 0x989680 ;  /* 0x009896800000895d */ /* 0x004fea0003900000 */
[----:B------:R-:W2:Y:S02]  /*28cf0*/  @!P0 SYNCS.PHASECHK.TRANS64 P0, [R4+URZ+0x32460], R2 ;  /* 0x03246002040085a7 */ /* 0x000ea4000800007f */
[----:B--2---:R-:W-:Y:S05]  /*28d00*/  @!P0 BRA `(.L_x_11293) ;  /* 0xfffffffc00f08947 */ /* 0x004fea000383ffff */
[----:B------:R-:W-:Y:S05]  /*28d10*/  BRA `(.L_x_11369) ;  /* 0xffffffd400407947 */ /* 0x000fea000383ffff */
.L_x_11305:
        /* <DEDUP_REMOVED lines=8> */
.L_x_11371:
[----:B------:R-:W-:Y:S05]  /*28da0*/  BSYNC B0 ;  /* 0x0000000000007941 */ /* 0x000fea0003800000 */
.L_x_11370:
[----:B------:R-:W-:Y:S05]  /*28db0*/  BRA `(.L_x_11372) ;  /* 0xffffffdc00107947 */ /* 0x000fea000383ffff */
.L_x_11308:
[----:B0-----:R0:W1:Y:S02]  /*28dc0*/  SYNCS.PHASECHK.TRANS64.TRYWAIT P0, [R0+URZ+0x32420], R3 ;  /* 0x03242003000075a7 */ /* 0x001064000800017f */
[----:B-1----:R-:W-:Y:S05]  /*28dd0*/  @!P0 NANOSLEEP.SYNCS 0x989680 ;  /* 0x009896800000895d */ /* 0x002fea0003900000 */
[----:B------:R-:W1:Y:S02]  /*28de0*/  @!P0 SYNCS.PHASECHK.TRANS64 P0, [R0+URZ+0x32420], R3 ;  /* 0x03242003000085a7 */ /* 0x000e64000800007f */
[----:B-1----:R-:W-:Y:S05]  /*28df0*/  @!P0 BRA `(.L_x_11308) ;  /* 0xfffffffc00f08947 */ /* 0x002fea000383ffff */
[----:B------:R-:W-:Y:S05]  /*28e00*/  BRA `(.L_x_11373) ;  /* 0xffffffdc005c7947 */ /* 0x000fea000383ffff */
.L_x_11309:
        /* <DEDUP_REMOVED lines=11> */
.L_x_11375:
[----:B------:R-:W-:Y:S05]  /*28ec0*/  BSYNC B0 ;  /* 0x0000000000007941 */ /* 0x000fea0003800000 */
.L_x_11374:
[----:B------:R-:W-:Y:S05]  /*28ed0*/  BRA `(.L_x_11376) ;  /* 0xffffffdc00447947 */ /* 0x000fea000383ffff */
.L_x_11312:
[----:B------:R-:W-:Y:S01]  /*28ee0*/  BSSY B1, `(.L_x_11377) ;  /* 0x0000006000017945 */ /* 0x000fe20003800000 */
[----:B------:R-:W-:-:S07]  /*28ef0*/  IMAD.MOV.U32 R15, RZ, RZ, -0x1 ;  /* 0xffffffffff0f7424 */ /* 0x000fce00078e00ff */
[----:B012---:R-:W-:Y:S05]  /*28f00*/  WARPSYNC.COLLECTIVE R15, `(.L_x_11378) ;  /* 0x000000000f0c7348 */ /* 0x007fea0003c00000 */
[----:B------:R-:W-:Y:S02]  /*28f10*/  ELECT P6, UR62, PT ;  /* 0x00000000003e782f */ /* 0x000fe400038c0000 */
[----:B------:R-:W-:Y:S01]  /*28f20*/  MOV R14, UR62 ;  /* 0x0000003e000e7c02 */ /* 0x000fe20008000f00 */
[----:B012---:R-:W-:Y:S10]  /*28f30*/  ENDCOLLECTIVE ;  /* 0x000000000000791b */ /* 0x007ff40003800000 */
.L_x_11378:
[----:B------:R-:W-:Y:S05]  /*28f40*/  BSYNC B1 ;  /* 0x0000000000017941 */ /* 0x000fea0003800000 */
.L_x_11377:
[----:B------:R-:W-:Y:S05]  /*28f50*/  BRA `(.L_x_11379) ;  /* 0xffffffdc003c7947 */ /* 0x000fea000383ffff */
.L_x_11314:
[----:B0-----:R0:W1:Y:S02]  /*28f60*/  SYNCS.PHASECHK.TRANS64.TRYWAIT P0, [R6+URZ], R5 ;  /* 0x00000005060075a7 */ /* 0x001064000800017f */
[----:B-1----:R-:W-:Y:S05]  /*28f70*/  @!P0 NANOSLEEP.SYNCS 0x989680 ;  /* 0x009896800000895d */ /* 0x002fea0003900000 */
[----:B------:R-:W1:Y:S02]  /*28f80*/  @!P0 SYNCS.PHASECHK.TRANS64 P0, [R6+URZ], R5 ;  /* 0x00000005060085a7 */ /* 0x000e64000800007f */
[----:B-1----:R-:W-:Y:S05]  /*28f90*/  @!P0 BRA `(.L_x_11314) ;  /* 0xfffffffc00f08947 */ /* 0x002fea000383ffff */
[----:B------:R-:W-:Y:S05]  /*28fa0*/  BRA `(.L_x_11380) ;  /* 0xffffffdc00747947 */ /* 0x000fea000383ffff */
.L_x_11315:
[----:B-1----:R1:W2:Y:S02]  /*28fb0*/  SYNCS.PHASECHK.TRANS64.TRYWAIT P0, [R3+URZ], R2 ;  /* 0x00000002030075a7 */ /* 0x0022a4000800017f */
[----:B--2---:R-:W-:Y:S05]  /*28fc0*/  @!P0 NANOSLEEP.SYNCS 0x989680 ;  /* 0x009896800000895d */ /* 0x004fea0003900000 */
[----:B------:R-:W2:Y:S02]  /*28fd0*/  @!P0 SYNCS.PHASECHK.TRANS64 P0, [R3+URZ], R2 ;  /* 0x00000002030085a7 */ /* 0x000ea4000800007f */
[----:B--2---:R-:W-:Y:S05]  /*28fe0*/  @!P0 BRA `(.L_x_11315) ;  /* 0xfffffffc00f08947 */ /* 0x004fea000383ffff */
[----:B------:R-:W-:Y:S05]  /*28ff0*/  BRA `(.L_x_11381) ;  /* 0xffffffdc00687947 */ /* 0x000fea000383ffff */
.L_x_11317:
[----:B-1----:R1:W2:Y:S02]  /*29000*/  SYNCS.PHASECHK.TRANS64.TRYWAIT P0, [R18+URZ], R5 ;  /* 0x00000005120075a7 */ /* 0x0022a4000800017f */
[----:B--2---:R-:W-:Y:S05]  /*29010*/  @!P0 NANOSLEEP.SYNCS 0x989680 ;  /* 0x009896800000895d */ /* 0x004fea0003900000 */
[----:B------:R-:W2:Y:S02]  /*29020*/  @!P0 SYNCS.PHASECHK.TRANS64 P0, [R18+URZ], R5 ;  /* 0x00000005120085a7 */ /* 0x000ea4000800007f */
[----:B--2---:R-:W-:Y:S05]  /*29030*/  @!P0 BRA `(.L_x_11317) ;  /* 0xfffffffc00f08947 */ /* 0x004fea000383ffff */
[----:B------:R-:W-:Y:S05]  /*29040*/  BRA `(.L_x_11382) ;  /* 0xffffffdc006c7947 */ /* 0x000fea000383ffff */
        .type           $_ZN7cutlass13device_kernelIN5flash11enable_sm90INS1_16FlashAttnFwdSm90INS1_25CollectiveMainloopFwdSm90ILi2EN4cute5tupleIJNS5_1CILi1EEES8_S8_EEENS6_IJNS7_ILi128EEENS7_ILi96EEENS7_ILi64EEEEEELi256ENS_10bfloat16_tEfNS_4arch4Sm90ELb0ELb1ELb0ELb0ELb0ELb0ELb1ELb1ELb0ELb1ELb0ELb0EEENS1_21CollectiveEpilogueFwdINS6_IJSA_NS7_ILi256EEESB_EEES9_SE_SG_Li256ELb0ELb1ELb0ELb0EEENS1_30DynamicPersistentTileSchedulerILi256ELi128ELb0ELb1ELb1EEEEEEEEEvNT_6ParamsE$_ZZN5flash25CollectiveMainloopFwdSm90ILi2EN4cute5tupleIJNS1_1CILi1EEES4_S4_EEENS2_IJNS3_ILi128EEENS3_ILi96EEENS3_ILi64EEEEEELi256EN7cutlass10bfloat16_tEfNSA_4arch4Sm90ELb0ELb1ELb0ELb0ELb0ELb0ELb1ELb1ELb0ELb1ELb0ELb0EE3mmaINS_16FlashAttnFwdSm90ISE_NS_21CollectiveEpilogueFwdINS2_IJS6_NS3_ILi256EEES7_EEES5_SB_SD_Li256ELb0ELb1ELb0ELb0EEENS_30DynamicPersistentTileSchedulerILi256ELi128ELb0ELb1ELb1EEEE13SharedStorageENS1_6TensorINS1_11ArrayEngineIfLm128EEENS1_6LayoutINS2_IJNS2_IJNS3_ILi2EEEST_NS3_ILi32EEEEEES4_S4_EEENS2_IJNS2_IJS4_ST_NS3_ILi4EEEEEENS3_ILi0EEESZ_EEEEEEENS_7SoftmaxILi2ELi0EEEEEbRKNSE_6ParamsENSA_25PipelineTmaAsyncNoClusterILi2ENSA_16PipelineTmaAsyncILi2EEEEES1B_RNSA_13PipelineStateILj2EEERT0_RT1_iRiRKNS_16SeqlenInfoQKNewKILb0ELb0EEENS2_IJiiiiEEERT_ENKUliT_T0_T1_E_clIZSF_ISO_S12_S14_EbS17_S1B_S1B_S1E_S1G_S1I_iS1J_S1N_S1O_S1Q_EUlRS1R_iE1_NS3_ILb0EEENS3_ILb1EEEEEDaiS1R_S1S_S1T_,@function
        .size           $_ZN7cutlass13device_kernelIN5flash11enable_sm90INS1_16FlashAttnFwdSm90INS1_25CollectiveMainloopFwdSm90ILi2EN4cute5tupleIJNS5_1CILi1EEES8_S8_EEENS6_IJNS7_ILi128EEENS7_ILi96EEENS7_ILi64EEEEEELi256ENS_10bfloat16_tEfNS_4arch4Sm90ELb0ELb1ELb0ELb0ELb0ELb0ELb1ELb1ELb0ELb1ELb0ELb0EEENS1_21CollectiveEpilogueFwdINS6_IJSA_NS7_ILi256EEESB_EEES9_SE_SG_Li256ELb0ELb1ELb0ELb0EEENS1_30DynamicPersistentTileSchedulerILi256ELi128ELb0ELb1ELb1EEEEEEEEEvNT_6ParamsE$_ZZN5flash25CollectiveMainloopFwdSm90ILi2EN4cute5tupleIJNS1_1CILi1EEES4_S4_EEENS2_IJNS3_ILi128EEENS3_ILi96EEENS3_ILi64EEEEEELi256EN7cutlass10bfloat16_tEfNSA_4arch4Sm90ELb0ELb1ELb0ELb0ELb0ELb0ELb1ELb1ELb0ELb1ELb0ELb0EE3mmaINS_16FlashAttnFwdSm90ISE_NS_21CollectiveEpilogueFwdINS2_IJS6_NS3_ILi256EEES7_EEES5_SB_SD_Li256ELb0ELb1ELb0ELb0EEENS_30DynamicPersistentTileSchedulerILi256ELi128ELb0ELb1ELb1EEEE13SharedStorageENS1_6TensorINS1_11ArrayEngineIfLm128EEENS1_6LayoutINS2_IJNS2_IJNS3_ILi2EEEST_NS3_ILi32EEEEEES4_S4_EEENS2_IJNS2_IJS4_ST_NS3_ILi4EEEEEENS3_ILi0EEESZ_EEEEEEENS_7SoftmaxILi2ELi0EEEEEbRKNSE_6ParamsENSA_25PipelineTmaAsyncNoClusterILi2ENSA_16PipelineTmaAsyncILi2EEEEES1B_RNSA_13PipelineStateILj2EEERT0_RT1_iRiRKNS_16SeqlenInfoQKNewKILb0ELb0EEENS2_IJiiiiEEERT_ENKUliT_T0_T1_E_clIZSF_ISO_S12_S14_EbS17_S1B_S1B_S1E_S1G_S1I_iS1J_S1N_S1O_S1Q_EUlRS1R_iE1_NS3_ILb0EEENS3_ILb1EEEEEDaiS1R_S1S_S1T_,(.L_x_15141 - $_ZN7cutlass13device_kernelIN5flash11enable_sm90INS1_16FlashAttnFwdSm90INS1_25CollectiveMainloopFwdSm90ILi2EN4cute5tupleIJNS5_1CILi1EEES8_S8_EEENS6_IJNS7_ILi128EEENS7_ILi96EEENS7_ILi64EEEEEELi256ENS_10bfloat16_tEfNS_4arch4Sm90ELb0ELb1ELb0ELb0ELb0ELb0ELb1ELb1ELb0ELb1ELb0ELb0EEENS1_21CollectiveEpilogueFwdINS6_IJSA_NS7_ILi256EEESB_EEES9_SE_SG_Li256ELb0ELb1ELb0ELb0EEENS1_30DynamicPersistentTileSchedulerILi256ELi128ELb0ELb1ELb1EEEEEEEEEvNT_6ParamsE$_ZZN5flash25CollectiveMainloopFwdSm90ILi2EN4cute5tupleIJNS1_1CILi1EEES4_S4_EEENS2_IJNS3_ILi128EEENS3_ILi96EEENS3_ILi64EEEEEELi256EN7cutlass10bfloat16_tEfNSA_4arch4Sm90ELb0ELb1ELb0ELb0ELb0ELb0ELb1ELb1ELb0ELb1ELb0ELb0EE3mmaINS_16FlashAttnFwdSm90ISE_NS_21CollectiveEpilogueFwdINS2_IJS6_NS3_ILi256EEES7_EEES5_SB_SD_Li256ELb0ELb1ELb0ELb0EEENS_30DynamicPersistentTileSchedulerILi256ELi128ELb0ELb1ELb1EEEE13SharedStorageENS1_6TensorINS1_11ArrayEngineIfLm128EEENS1_6LayoutINS2_IJNS2_IJNS3_ILi2EEEST_NS3_ILi32EEEEEES4_S4_EEENS2_IJNS2_IJS4_ST_NS3_ILi4EEEEEENS3_ILi0EEESZ_EEEEEEENS_7SoftmaxILi2ELi0EEEEEbRKNSE_6ParamsENSA_25PipelineTmaAsyncNoClusterILi2ENSA_16PipelineTmaAsyncILi2EEEEES1B_RNSA_13PipelineStateILj2EEERT0_RT1_iRiRKNS_16SeqlenInfoQKNewKILb0ELb0EEENS2_IJiiiiEEERT_ENKUliT_T0_T1_E_clIZSF_ISO_S12_S14_EbS17_S1B_S1B_S1E_S1G_S1I_iS1J_S1N_S1O_S1Q_EUlRS1R_iE1_NS3_ILb0EEENS3_ILb1EEEEEDaiS1R_S1S_S1T_)
$_ZN7cutlass13device_kernelIN5flash11enable_sm90INS1_16FlashAttnFwdSm90INS1_25CollectiveMainloopFwdSm90ILi2EN4cute5tupleIJNS5_1CILi1EEES8_S8_EEENS6_IJNS7_ILi128EEENS7_ILi96EEENS7_ILi64EEEEEELi256ENS_10bfloat16_tEfNS_4arch4Sm90ELb0ELb1ELb0ELb0ELb0ELb0ELb1ELb1ELb0ELb1ELb0ELb0EEENS1_21CollectiveEpilogueFwdINS6_IJSA_NS7_ILi256EEESB_EEES9_SE_SG_Li256ELb0ELb1ELb0ELb0EEENS1_30DynamicPersistentTileSchedulerILi256ELi128ELb0ELb1ELb1EEEEEEEEEvNT_6ParamsE$_ZZN5flash25CollectiveMainloopFwdSm90ILi2EN4cute5tupleIJNS1_1CILi1EEES4_S4_EEENS2_IJNS3_ILi128EEENS3_ILi96EEENS3_ILi64EEEEEELi256EN7cutlass10bfloat16_tEfNSA_4arch4Sm90ELb0ELb1ELb0ELb0ELb0ELb0ELb1ELb1ELb0ELb1ELb0ELb0EE3mmaINS_16FlashAttnFwdSm90ISE_NS_21CollectiveEpilogueFwdINS2_IJS6_NS3_ILi256EEES7_EEES5_SB_SD_Li256ELb0ELb1ELb0ELb0EEENS_30DynamicPersistentTileSchedulerILi256ELi128ELb0ELb1ELb1EEEE13SharedStorageENS1_6TensorINS1_11ArrayEngineIfLm128EEENS1_6LayoutINS2_IJNS2_IJNS3_ILi2EEEST_NS3_ILi32EEEEEES4_S4_EEENS2_IJNS2_IJS4_ST_NS3_ILi4EEEEEENS3_ILi0EEESZ_EEEEEEENS_7SoftmaxILi2ELi0EEEEEbRKNSE_6ParamsENSA_25PipelineTmaAsyncNoClusterILi2ENSA_16PipelineTmaAsyncILi2EEEEES1B_RNSA_13PipelineStateILj2EEERT0_RT1_iRiRKNS_16SeqlenInfoQKNewKILb0ELb0EEENS2_IJiiiiEEERT_ENKUliT_T0_T1_E_clIZSF_ISO_S12_S14_EbS17_S1B_S1B_S1E_S1G_S1I_iS1J_S1N_S1O_S1Q_EUlRS1R_iE1_NS3_ILb0EEENS3_ILb1EEEEEDaiS1R_S1S_S1T_:
[----:B------:R-:W-:Y:S05]  /*29050*/  YIELD ;  /* 0x0000000000007946 */ /* 0x000fea0003800000 */
[----:B------:R-:W-:Y:S02]  /*29060*/  ULDC UR4, c[0x0][0x20] ;  /* 0x0000080000047ab9 */ /* 0x000fe40000000800 */
[----:B------:R-:W-:-:S05]  /*29070*/  VIADD R0, R0, -UR4 ;  /* 0x8000000400007c36 */ /* 0x000fca0008000000 */
[----:B------:R-:W2:Y:S01]  /*29080*/  LDL.64 R2, [R0] ;  /* 0x0000000000027983 */ /* 0x000ea20000100a00 */
[----:B------:R-:W0:Y:S02]  /*29090*/  LDC.64 R4, c[0x0][0x208] ;  /* 0x00008200ff047b82 */ /* 0x000e240000000a00 */
[----:B0-----:R-:W-:Y:S02]  /*290a0*/  R2UR UR4, R4 ;  /* 0x00000000040472ca */ /* 0x001fe400000e0000 */
[----:B------:R-:W-:-:S13]  /*290b0*/  R2UR UR5, R5 ;  /* 0x00000000050572ca */ /* 0x000fda00000e0000 */
[----:B--2---:R-:W2:Y:S01]  /*290c0*/  LD.E R6, desc[UR4][R2.64] ;  /* 0x0000000402067980 */ /* 0x004ea2000c101900 */
[----:B------:R-:W-:Y:S02]  /*290d0*/  R2UR UR4, R4 ;  /* 0x00000000040472ca */ /* 0x000fe400000e0000 */
[----:B------:R-:W-:Y:S01]  /*290e0*/  R2UR UR5, R5 ;  /* 0x00000000050572ca */ /* 0x000fe200000e0000 */
[----:B--2---:R-:W-:-:S12]  /*290f0*/  VIADD R11, R6, 0x1 ;  /* 0x00000001060b7836 */ /* 0x004fd80000000000 */
[----:B------:R-:W2:Y:S01]  /*29100*/  LD.E R6, desc[UR4][R2.64+0x8] ;  /* 0x0000080402067980 */ /* 0x000ea2000c101900 */
[----:B------:R-:W-:-:S13]  /*29110*/  ISETP.NE.AND P1, PT, R11, 0x2, PT ;  /* 0x000000020b00780c */ /* 0x000fda0003f25270 */
[----:B------:R-:W-:Y:S02]  /*29120*/  @!P1 R2UR UR6, R4 ;  /* 0x00000000040692ca */ /* 0x000fe400000e0000 */
[----:B------:R-:W-:-:S13]  /*29130*/  @!P1 R2UR UR7, R5 ;  /* 0x00000000050792ca */ /* 0x000fda00000e0000 */
[----:B------:R-:W3:Y:S01]  /*29140*/  @!P1 LD.E R7, desc[UR6][R2.64+0x4] ;  /* 0x0000040602079980 */ /* 0x000ee2000c101900 */
[C---:B------:R-:W-:Y:S02]  /*29150*/  R2UR UR4, R4.reuse ;  /* 0x00000000040472ca */ /* 0x040fe400000e0000 */
[C---:B------:R-:W-:Y:S02]  /*29160*/  R2UR UR5, R5.reuse ;  /* 0x00000000050572ca */ /* 0x040fe400000e0000 */
[C---:B------:R-:W-:Y:S02]  /*29170*/  R2UR UR6, R4.reuse ;  /* 0x00000000040672ca */ /* 0x040fe400000e0000 */
[C---:B------:R-:W-:Y:S02]  /*29180*/  R2UR UR7, R5.reuse ;  /* 0x00000000050772ca */ /* 0x040fe400000e0000 */
[----:B------:R-:W-:Y:S02]  /*29190*/  @!P1 R2UR UR8, R4 ;  /* 0x00000000040892ca */ /* 0x000fe400000e0000 */
[----:B------:R-:W-:-:S02]  /*291a0*/  @!P1 R2UR UR9, R5 ;  /* 0x00000000050992ca */ /* 0x000fc400000e0000 */
[----:B------:R-:W-:Y:S02]  /*291b0*/  @!P1 R2UR UR10, R4 ;  /* 0x00000000040a92ca */ /* 0x000fe400000e0000 */
[----:B------:R-:W-:Y:S01]  /*291c0*/  @!P1 R2UR UR11, R5 ;  /* 0x00000000050b92ca */ /* 0x000fe200000e0000 */
[----:B------:R0:W-:Y:S08]  /*291d0*/  ST.E desc[UR4][R2.64], R11 ;  /* 0x0000000b02007985 */ /* 0x0001f0000c101904 */
[----:B------:R1:W-:Y:S01]  /*291e0*/  @!P1 ST.E desc[UR8][R2.64], RZ ;  /* 0x000000ff02009985 */ /* 0x0003e2000c101908 */
[----:B--2---:R-:W-:-:S05]  /*291f0*/  VIADD R13, R6, 0x1 ;  /* 0x00000001060d7836 */ /* 0x004fca0000000000 */
[----:B------:R1:W-:Y:S01]  /*29200*/  ST.E desc[UR6][R2.64+0x8], R13 ;  /* 0x0000080d02007985 */ /* 0x0003e2000c101906 */
[----:B---3--:R-:W-:-:S05]  /*29210*/  @!P1 LOP3.LUT R15, R7, 0x1, RZ, 0x3c, !PT ;  /* 0x00000001070f9812 */ /* 0x008fca00078e3cff */
[----:B------:R1:W-:Y:S04]  /*29220*/  @!P1 ST.E desc[UR10][R2.64+0x4], R15 ;  /* 0x0000040f02009985 */ /* 0x0003e8000c10190a */
[----:B------:R-:W2:Y:S01]  /*29230*/  LDL.64 R8, [R0+0x18] ;  /* 0x0000180000087983 */ /* 0x000ea20000100a00 */
[----:B------:R-:W-:Y:S02]  /*29240*/  R2UR UR4, R4 ;  /* 0x00000000040472ca */ /* 0x000fe400000e0000 */
[----:B------:R-:W-:Y:S01]  /*29250*/  R2UR UR5, R5 ;  /* 0x00000000050572ca */ /* 0x000fe200000e0000 */
[----:B------:R-:W3:-:S12]  /*29260*/  LDL.64 R6, [R0] ;  /* 0x0000000000067983 */ /* 0x000ed80000100a00 */
[----:B--2---:R-:W2:Y:S01]  /*29270*/  LD.E R14, desc[UR4][R8.64+0x1c] ;  /* 0x00001c04080e7980 */ /* 0x004ea2000c101900 */
[C---:B------:R-:W-:Y:S02]  /*29280*/  R2UR UR4, R4.reuse ;  /* 0x00000000040472ca */ /* 0x040fe400000e0000 */
[C---:B------:R-:W-:Y:S02]  /*29290*/  R2UR UR5, R5.reuse ;  /* 0x00000000050572ca */ /* 0x040fe400000e0000 */
[----:B------:R-:W-:Y:S02]  /*292a0*/  R2UR UR6, R4 ;  /* 0x00000000040672ca */ /* 0x000fe400000e0000 */
[----:B------:R-:W-:Y:S01]  /*292b0*/  R2UR UR7, R5 ;  /* 0x00000000050772ca */ /* 0x000fe200000e0000 */
[----:B------:R-:W-:Y:S01]  /*292c0*/  BSSY B3, `(.L_x_11383) ;  /* 0x0000008000037945 */ /* 0x000fe20003800000 */
[----:B------:R-:W-:-:S07]  /*292d0*/  IMAD.MOV.U32 R19, RZ, RZ, R164 ;  /* 0x000000ffff137224 */ /* 0x000fce00078e00a4 */
[----:B---3--:R1:W5:Y:S04]  /*292e0*/  LD.E R12, desc[UR4][R6.64] ;  /* 0x00000004060c7980 */ /* 0x008368000c101900 */
[----:B0-----:R1:W5:Y:S01]  /*292f0*/  LD.E R11, desc[UR6][R6.64+0x4] ;  /* 0x00000406060b7980 */ /* 0x001362000c101900 */
[----:B--2---:R-:W-:-:S04]  /*29300*/  LOP3.LUT R14, R14, 0x1, RZ, 0xfc, !PT ;  /* 0x000000010e0e7812 */ /* 0x004fc800078efcff */
[----:B------:R-:W-:-:S13]  /*29310*/  ISETP.NE.AND P1, PT, R14, 0x3, PT ;  /* 0x000000030e00780c */ /* 0x000fda0003f25270 */
[----:B-1----:R-:W-:Y:S05]  /*29320*/  @!P1 BRA `(.L_x_11384) ;  /* 0x0000000000049947 */ /* 0x002fea0003800000 */
[----:B------:R-:W-:Y:S01]  /*29330*/  BPT.TRAP 0x1 ;  /* 0x000000040000795c */ /* 0x000fe20000300000 */
.L_x_11384:
[----:B------:R-:W-:Y:S05]  /*29340*/  BSYNC B3 ;  /* 0x0000000000037941 */ /* 0x000fea0003800000 */
.L_x_11383:
[----:B------:R-:W-:Y:S02]  /*29350*/  R2UR UR4, R4 ;  /* 0x00000000040472ca */ /* 0x000fe400000e0000 */
[----:B------:R-:W-:-:S13]  /*29360*/  R2UR UR5, R5 ;  /* 0x00000000050572ca */ /* 0x000fda00000e0000 */
[----:B------:R-:W2:Y:S01]  /*29370*/  LD.E.64 R2, desc[UR4][R8.64+0x8] ;  /* 0x0000080408027980 */ /* 0x000ea2000c101b00 */
[----:B-----5:R-:W-:Y:S02]  /*29380*/  SHF.L.U32 R13, R11, 0x1f, RZ ;  /* 0x0000001f0b0d7819 */ /* 0x020fe400000006ff */
[----:B--2---:R-:W-:-:S05]  /*29390*/  MOV R3, R2 ;  /* 0x0000000200037202 */ /* 0x004fca0000000f00 */
[----:B------:R-:W-:-:S04]  /*293a0*/  IMAD R12, R12, 0x8, R3 ;  /* 0x000000080c0c7824 */ /* 0x000fc800078e0203 */
[----:B------:R0:W1:Y:S01]  /*293b0*/  SYNCS.PHASECHK.TRANS64.TRYWAIT P1, [R12+URZ], R13 ;  /* 0x0000000d0c0075a7 */ /* 0x000062000802017f */
[----:B------:R-:W2:Y:S01]  /*293c0*/  LD.E R11, desc[UR4][R8.64+0x1c] ;  /* 0x00001c04080b7980 */ /* 0x000ea2000c101900 */
[----:B------:R-:W-:Y:S02]  /*293d0*/  R2UR UR6, R4 ;  /* 0x00000000040672ca */ /* 0x000fe400000e0000 */
[----:B------:R-:W-:Y:S01]  /*293e0*/  R2UR UR7, R5 ;  /* 0x00000000050772ca */ /* 0x000fe200000e0000 */
[----:B------:R0:W5:Y:S01]  /*293f0*/  LD.E R2, desc[UR4][R6.64] ;  /* 0x0000000406027980 */ /* 0x000162000c101900 */
[----:B------:R-:W-:Y:S11]  /*29400*/  BSSY B3, `(.L_x_11385) ;  /* 0x0000006000037945 */ /* 0x000ff60003800000 */
[----:B------:R0:W5:Y:S01]  /*29410*/  LD.E R3, desc[UR6][R6.64+0x4] ;  /* 0x0000040606037980 */ /* 0x000162000c101900 */
[----:B--2---:R-:W-:-:S04]  /*29420*/  LOP3.LUT R11, R11, 0x1, RZ, 0xfc, !PT ;  /* 0x000000010b0b7812 */ /* 0x004fc800078efcff */
[----:B------:R-:W-:-:S13]  /*29430*/  ISETP.NE.AND P2, PT, R11, 0x3, PT ;  /* 0x000000030b00780c */ /* 0x000fda0003f45270 */
[----:B01----:R-:W-:Y:S05]  /*29440*/  @!P2 BRA `(.L_x_11386) ;  /* 0x000000000004a947 */ /* 0x003fea0003800000 */
[----:B------:R-:W-:Y:S01]  /*29450*/  BPT.TRAP 0x1 ;  /* 0x000000040000795c */ /* 0x000fe20000300000 */
.L_x_11386:
[----:B------:R-:W-:Y:S05]  /*29460*/  BSYNC B3 ;  /* 0x0000000000037941 */ /* 0x000fea0003800000 */
.L_x_11385:
[----:B------:R-:W-:Y:S04]  /*29470*/  BSSY B3, `(.L_x_11387) ;  /* 0x000000a000037945 */ /* 0x000fe80003800000 */
[----:B------:R-:W-:Y:S05]  /*29480*/  @P1 BRA `(.L_x_11388) ;  /* 0x0000000000201947 */ /* 0x000fea0003800000 */
[----:B------:R-:W-:Y:S02]  /*29490*/  R2UR UR4, R4 ;  /* 0x00000000040472ca */ /* 0x000fe400000e0000 */
[----:B------:R-:W-:-:S13]  /*294a0*/  R2UR UR5, R5 ;  /* 0x00000000050572ca */ /* 0x000fda00000e0000 */
[----:B------:R-:W2:Y:S01]  /*294b0*/  LD.E.64 R8, desc[UR4][R8.64+0x8] ;  /* 0x0000080408087980 */ /* 0x000ea2000c101b00 */
[----:B-----5:R-:W-:Y:S02]  /*294c0*/  SHF.L.U32 R3, R3, 0x1f, RZ ;  /* 0x0000001f03037819 */ /* 0x020fe400000006ff */
[----:B--2---:R-:W-:-:S05]  /*294d0*/  MOV R7, R8 ;  /* 0x0000000800077202 */ /* 0x004fca0000000f00 */
[----:B------:R-:W-:-:S04]  /*294e0*/  IMAD R2, R2, 0x8, R7 ;  /* 0x0000000802027824 */ /* 0x000fc800078e0207 */
[----:B------:R-:W0:Y:S02]  /*294f0*/  SYNCS.PHASECHK.TRANS64.TRYWAIT P1, [R2+URZ], R3 ;  /* 0x00000003020075a7 */ /* 0x000e24000802017f */
[----:B0-----:R-:W-:Y:S05]  /*29500*/  @!P1 BRA `(.L_x_11389) ;  /* 0x000001b000609947 */ /* 0x001fea0003800000 */
.L_x_11388:
[----:B------:R-:W-:Y:S05]  /*29510*/  BSYNC B3 ;  /* 0x0000000000037941 */ /* 0x000fea0003800000 */
.L_x_11387:
[----:B------:R-:W2:Y:S04]  /*29520*/  LDL.64 R8, [R0] ;  /* 0x0000000000087983 */ /* 0x000ea80000100a00 */
[----:B------:R-:W3:Y:S01]  /*29530*/  LDL.64 R6, [R0+0x28] ;  /* 0x0000280000067983 */ /* 0x000ee20000100a00 */
[C---:B------:R-:W-:Y:S02]  /*29540*/  R2UR UR6, R4.reuse ;  /* 0x00000000040672ca */ /* 0x040fe400000e0000 */
[C---:B------:R-:W-:Y:S01]  /*29550*/  R2UR UR7, R5.reuse ;  /* 0x00000000050772ca */ /* 0x040fe200000e0000 */
[----:B0----5:R-:W4:Y:S01]  /*29560*/  LDL.64 R2, [R0+0x20] ;  /* 0x0000200000027983 */ /* 0x021f220000100a00 */
[C---:B------:R-:W-:Y:S02]  /*29570*/  R2UR UR4, R4.reuse ;  /* 0x00000000040472ca */ /* 0x040fe400000e0000 */
[----:B------:R-:W-:Y:S01]  /*29580*/  R2UR UR5, R5 ;  /* 0x00000000050572ca */ /* 0x000fe200000e0000 */
[----:B------:R-:W4:Y:S08]  /*29590*/  LDL.64 R12, [R0+0x8] ;  /* 0x00000800000c7983 */ /* 0x000f300000100a00 */
[----:B--2---:R-:W2:Y:S04]  /*295a0*/  LD.E R9, desc[UR6][R8.64] ;  /* 0x0000000608097980 */ /* 0x004ea8000c101900 */
[----:B---3--:R-:W2:Y:S01]  /*295b0*/  LD.E.64 R14, desc[UR4][R6.64] ;  /* 0x00000004060e7980 */ /* 0x008ea2000c101b00 */
[----:B------:R-:W-:Y:S05]  /*295c0*/  WARPSYNC.ALL ;  /* 0x0000000000007948 */ /* 0x000fea0003800000 */
[----:B------:R-:W-:-:S02]  /*295d0*/  R2UR UR4, R4 ;  /* 0x00000000040472ca */ /* 0x000fc400000e0000 */
[C---:B------:R-:W-:Y:S02]  /*295e0*/  R2UR UR5, R5.reuse ;  /* 0x00000000050572ca */ /* 0x040fe400000e0000 */
[----:B------:R-:W-:Y:S02]  /*295f0*/  R2UR UR6, R4 ;  /* 0x00000000040672ca */ /* 0x000fe400000e0000 */
[----:B------:R-:W-:-:S09]  /*29600*/  R2UR UR7, R5 ;  /* 0x00000000050772ca */ /* 0x000fd200000e0000 */
[----:B----4-:R0:W-:Y:S04]  /*29610*/  ST.E desc[UR4][R12.64], RZ ;  /* 0x000000ff0c007985 */ /* 0x0101e8000c101904 */
[----:B------:R-:W3:Y:S01]  /*29620*/  LD.E.64 R6, desc[UR6][R2.64] ;  /* 0x0000000602067980 */ /* 0x000ee2000c101b00 */
[----:B--2---:R-:W-:Y:S01]  /*29630*/  IMAD R8, R9, 0x300, R14 ;  /* 0x0000030009087824 */ /* 0x004fe200078e020e */
[----:B------:R-:W-:Y:S01]  /*29640*/  WARPGROUP.ARRIVE ;  /* 0x00000000000079c5 */ /* 0x000fe20000000000 */
[----:B------:R-:W-:Y:S01]  /*29650*/  IMAD.MOV.U32 R9, RZ, RZ, R15 ;  /* 0x000000ffff097224 */ /* 0x000fe200078e000f */
[----:B------:R-:W-:Y:S01]  /*29660*/  R2UR UR8, R4 ;  /* 0x00000000040872ca */ /* 0x000fe200000e0000 */
[----:B------:R-:W-:Y:S01]  /*29670*/  IMAD.MOV.U32 R199, RZ, RZ, 0x1 ;  /* 0x00000001ffc77424 */ /* 0x000fe200078e00ff */
[----:B------:R-:W-:-:S02]  /*29680*/  R2UR UR6, R8 ;  /* 0x00000000080672ca */ /* 0x000fc400000e0000 */
[----:B------:R-:W-:Y:S02]  /*29690*/  R2UR UR7, R9 ;  /* 0x00000000090772ca */ /* 0x000fe400000e0000 */
[C---:B------:R-:W-:Y:S02]  /*296a0*/  R2UR UR9, R5.reuse ;  /* 0x00000000050972ca */ /* 0x040fe400000e0000 */
[----:B------:R-:W-:Y:S02]  /*296b0*/  R2UR UR10, R4 ;  /* 0x00000000040a72ca */ /* 0x000fe400000e0000 */
[----:B------:R-:W-:Y:S02]  /*296c0*/  R2UR UR11, R5 ;  /* 0x00000000050b72ca */ /* 0x000fe400000e0000 */
[----:B---3--:R-:W-:Y:S02]  /*296d0*/  R2UR UR4, R6 ;  /* 0x00000000060472ca */ /* 0x008fe400000e0000 */
[----:B------:R-:W-:-:S13]  /*296e0*/  R2UR UR5, R7 ;  /* 0x00000000070572ca */ /* 0x000fda00000e0000 */
[----:B------:R-:W-:Y:S03]  /*296f0*/  HGMMA.64x96x16.F32.BF16 R24, gdesc[UR4], RZ, !UPT, gsb0 ;  /* 0x01600000041879f0 */ /* 0x000fe6000c0018ff */
[----:B------:R-:W-:Y:S02]  /*29700*/  WARPGROUP.DEPBAR.LE gsb0, 0x0 ;  /* 0x00008000000079c5 */ /* 0x000fe40000010000 */
[----:B------:R0:W-:Y:S04]  /*29710*/  ST.E desc[UR8][R12.64], R199 ;  /* 0x000000c70c007985 */ /* 0x0001e8000c101908 */
[----:B------:R-:W2:Y:S01]  /*29720*/  LD.E.64 R6, desc[UR10][R2.64] ;  /* 0x0000000a02067980 */ /* 0x000ea2000c101b00 */
[----:B------:R-:W-:Y:S01]  /*29730*/  VIADD R14, R8, 0x2 ;  /* 0x00000002080e7836 */ /* 0x000fe20000000000 */
[----:B------:R-:W-:Y:S01]  /*29740*/  R2UR UR7, R15 ;  /* 0x000000000f0772ca */ /* 0x000fe200000e0000 */
[----:B------:R-:W-:Y:S01]  /*29750*/  WARPGROUP.ARRIVE ;  /* 0x00000000000079c5 */ /* 0x000fe20000000000 */
[----:B------:R-:W-:-:S02]  /*29760*/  R2UR UR8, R4 ;  /* 0x00000000040872ca */ /* 0x000fc400000e0000 */
[----:B------:R-:W-:Y:S02]  /*29770*/  R2UR UR6, R14 ;  /* 0x000000000e0672ca */ /* 0x000fe400000e0000 */
[C---:B------:R-:W-:Y:S02]  /*29780*/  R2UR UR9, R5.reuse ;  /* 0x00000000050972ca */ /* 0x040fe400000e0000 */
[----:B------:R-:W-:Y:S02]  /*29790*/  R2UR UR10, R4 ;  /* 0x00000000040a72ca */ /* 0x000fe400000e0000 */
[----:B------:R-:W-:Y:S01]  /*297a0*/  R2UR UR11, R5 ;  /* 0x00000000050b72ca */ /* 0x000fe200000e0000 */
[----:B--2---:R-:W-:Y:S01]  /*297b0*/  VIADD R6, R6, 0x2 ;  /* 0x0000000206067836 */ /* 0x004fe20000000000 */
[----:B------:R-:W-:-:S04]  /*297c0*/  R2UR UR5, R7 ;  /* 0x00000000070572ca */ /* 0x000fc800000e0000 */
[----:B------:R-:W-:-:S13]  /*297d0*/  R2UR UR4, R6 ;  /* 0x00000000060472ca */ /* 0x000fda00000e0000 */
[----:B------:R-:W-:Y:S03]  /*297e0*/  HGMMA.64x96x16.F32.BF16 R24, gdesc[UR4], R24, gsb0 ;  /* 0x01600000041879f0 */ /* 0x000fe60008001818 */
        /* <DEDUP_REMOVED lines=19> */
[----:B------:R-:W-:Y:S01]  /*29920*/  WARPGROUP.ARRIVE ;  /* 0x00000000000079c5 */ /* 0x000fe20000000000 */
[----:B------:R-:W-:Y:S01]  /*29930*/  IMAD.MOV.U32 R9, RZ, RZ, R15 ;  /* 0x000000ffff097224 */ /* 0x000fe200078e000f */
[----:B------:R-:W-:-:S02]  /*29940*/  R2UR UR8, R4 ;  /* 0x00000000040872ca */ /* 0x000fc400000e0000 */
[----:B------:R-:W-:Y:S02]  /*29950*/  R2UR UR6, R8 ;  /* 0x00000000080672ca */ /* 0x000fe400000e0000 */
        /* <DEDUP_REMOVED lines=8> */
[----:B------:R-:W2:Y:S01]  /*299e0*/  LDL.64 R6, [R0+0x40] ;  /* 0x0000400000067983 */ /* 0x000ea20000100a00 */
[----:B------:R-:W-:-:S02]  /*299f0*/  R2UR UR4, R4 ;  /* 0x00000000040472ca */ /* 0x000fc400000e0000 */
[----:B------:R-:W-:Y:S01]  /*29a00*/  R2UR UR5, R5 ;  /* 0x00000000050572ca */ /* 0x000fe200000e0000 */
[----:B------:R-:W3:-:S12]  /*29a10*/  LDL.64 R2, [R0] ;  /* 0x0000000000027983 */ /* 0x000ed80000100a00 */
[----:B--2---:R-:W2:Y:S01]  /*29a20*/  LD.E R8, desc[UR4][R6.64+0x1c] ;  /* 0x00001c0406087980 */ /* 0x004ea2000c101900 */
[C---:B------:R-:W-:Y:S02]  /*29a30*/  R2UR UR4, R4.reuse ;  /* 0x00000000040472ca */ /* 0x040fe400000e0000 */
[C---:B------:R-:W-:Y:S02]  /*29a40*/  R2UR UR5, R5.reuse ;  /* 0x00000000050572ca */ /* 0x040fe400000e0000 */
[----:B------:R-:W-:Y:S02]  /*29a50*/  R2UR UR6, R4 ;  /* 0x00000000040672ca */ /* 0x000fe400000e0000 */
[----:B------:R-:W-:Y:S01]  /*29a60*/  R2UR UR7, R5 ;  /* 0x00000000050772ca */ /* 0x000fe200000e0000 */
[----:B------:R-:W-:Y:S08]  /*29a70*/  BSSY B3, `(.L_x_11390) ;  /* 0x0000007000037945 */ /* 0x000ff00003800000 */
[----:B---3--:R0:W5:Y:S04]  /*29a80*/  LD.E R11, desc[UR4][R2.64] ;  /* 0x00000004020b7980 */ /* 0x008168000c101900 */
[----:B------:R0:W5:Y:S01]  /*29a90*/  LD.E R14, desc[UR6][R2.64+0x4] ;  /* 0x00000406020e7980 */ /* 0x000162000c101900 */
[----:B--2---:R-:W-:-:S04]  /*29aa0*/  LOP3.LUT R8, R8, 0x1, RZ, 0xfc, !PT ;  /* 0x0000000108087812 */ /* 0x004fc800078efcff */
[----:B------:R-:W-:-:S13]  /*29ab0*/  ISETP.NE.AND P1, PT, R8, 0x3, PT ;  /* 0x000000030800780c */ /* 0x000fda0003f25270 */
[----:B0-----:R-:W-:Y:S05]  /*29ac0*/  @!P1 BRA `(.L_x_11391) ;  /* 0x0000000000049947 */ /* 0x001fea0003800000 */
[----:B------:R-:W-:Y:S01]  /*29ad0*/  BPT.TRAP 0x1 ;  /* 0x000000040000795c */ /* 0x000fe20000300000 */
.L_x_11391:
[----:B------:R-:W-:Y:S05]  /*29ae0*/  BSYNC B3 ;  /* 0x0000000000037941 */ /* 0x000fea0003800000 */
.L_x_11390:
        /* <DEDUP_REMOVED lines=17> */
.L_x_11393:
[----:B------:R-:W-:Y:S05]  /*29c00*/  BSYNC B3 ;  /* 0x0000000000037941 */ /* 0x000fea0003800000 */
.L_x_11392:
        /* <DEDUP_REMOVED lines=10> */
.L_x_11395:
[----:B------:R-:W-:Y:S05]  /*29cb0*/  BSYNC B3 ;  /* 0x0000000000037941 */ /* 0x000fea0003800000 */
.L_x_11394:
[----:B------:R-:W2:Y:S04]  /*29cc0*/  LDL.64 R14, [R0] ;  /* 0x00000000000e7983 */ /* 0x000ea80000100a00 */
[----:B------:R-:W3:Y:S04]  /*29cd0*/  LDL.64 R12, [R0+0x58] ;  /* 0x00005800000c7983 */ /* 0x000ee80000100a00 */
[----:B------:R-:W4:Y:S04]  /*29ce0*/  LDL.64 R2, [R0+0x48] ;  /* 0x0000480000027983 */ /* 0x000f280000100a00 */
[----:B0----5:R-:W4:Y:S01]  /*29cf0*/  LDL.64 R8, [R0+0x50] ;  /* 0x0000500000087983 */ /* 0x021f220000100a00 */
[----:B------:R-:W-:-:S02]  /*29d00*/  R2UR UR6, R4 ;  /* 0x00000000040672ca */ /* 0x000fc400000e0000 */
[C---:B------:R-:W-:Y:S01]  /*29d10*/  R2UR UR7, R5.reuse ;  /* 0x00000000050772ca */ /* 0x040fe200000e0000 */
[----:B------:R-:W4:Y:S01]  /*29d20*/  LDL R73, [R1+0x460] ;  /* 0x0004600001497983 */ /* 0x000f220000100800 */
[C---:B------:R-:W-:Y:S02]  /*29d30*/  R2UR UR4, R4.reuse ;  /* 0x00000000040472ca */ /* 0x040fe400000e0000 */
[----:B------:R-:W-:Y:S01]  /*29d40*/  R2UR UR5, R5 ;  /* 0x00000000050572ca */ /* 0x000fe200000e0000 */
[----:B------:R-:W4:Y:S04]  /*29d50*/  LDL R72, [R1+0x464] ;  /* 0x0004640001487983 */ /* 0x000f280000100800 */
[----:B------:R-:W4:Y:S04]  /*29d60*/  LDL.LU R74, [R1+0x46c] ;  /* 0x00046c00014a7983 */ /* 0x000f280000300800 */
[----:B--2---:R-:W2:Y:S04]  /*29d70*/  LD.E R15, desc[UR6][R14.64] ;  /* 0x000000060e0f7980 */ /* 0x004ea8000c101900 */
[----:B---3--:R-:W2:Y:S01]  /*29d80*/  LD.E.64 R6, desc[UR4][R12.64] ;  /* 0x000000040c067980 */ /* 0x008ea2000c101b00 */
[----:B------:R-:W-:Y:S05]  /*29d90*/  WARPSYNC.ALL ;  /* 0x0000000000007948 */ /* 0x000fea0003800000 */
[----:B------:R-:W-:-:S02]  /*29da0*/  R2UR UR6, R4 ;  /* 0x00000000040672ca */ /* 0x000fc400000e0000 */
[C---:B------:R-:W-:Y:S02]  /*29db0*/  R2UR UR7, R5.reuse ;  /* 0x00000000050772ca */ /* 0x040fe400000e0000 */
[----:B------:R-:W-:Y:S02]  /*29dc0*/  R2UR UR4, R4 ;  /* 0x00000000040472ca */ /* 0x000fe400000e0000 */
[----:B------:R-:W-:-:S09]  /*29dd0*/  R2UR UR5, R5 ;  /* 0x00000000050572ca */ /* 0x000fd200000e0000 */
[----:B----4-:R-:W3:Y:S04]  /*29de0*/  LD.E R11, desc[UR6][R2.64] ;  /* 0x00000006020b7980 */ /* 0x010ee8000c101900 */
[----:B------:R-:W4:Y:S01]  /*29df0*/  LD.E.64 R20, desc[UR4][R8.64] ;  /* 0x0000000408147980 */ /* 0x000f22000c101b00 */
[----:B------:R-:W-:Y:S01]  /*29e00*/  WARPGROUP.ARRIVE ;  /* 0x00000000000079c5 */ /* 0x000fe20000000000 */
[C---:B------:R-:W-:Y:S02]  /*29e10*/  R2UR UR8, R4.reuse ;  /* 0x00000000040872ca */ /* 0x040fe400000e0000 */
[----:B------:R-:W-:Y:S02]  /*29e20*/  R2UR UR9, R5 ;  /* 0x00000000050972ca */ /* 0x000fe400000e0000 */
[----:B------:R-:W-:-:S02]  /*29e30*/  R2UR UR10, R4 ;  /* 0x00000000040a72ca */ /* 0x000fc400000e0000 */
[----:B------:R-:W-:Y:S01]  /*29e40*/  R2UR UR11, R5 ;  /* 0x00000000050b72ca */ /* 0x000fe200000e0000 */
[----:B--2---:R-:W-:Y:S01]  /*29e50*/  IMAD R6, R15, 0xc00, R6 ;  /* 0x00000c000f067824 */ /* 0x004fe200078e0206 */
[----:B------:R-:W-:-:S04]  /*29e60*/  R2UR UR7, R7 ;  /* 0x00000000070772ca */ /* 0x000fc800000e0000 */
[----:B------:R-:W-:Y:S02]  /*29e70*/  R2UR UR6, R6 ;  /* 0x00000000060672ca */ /* 0x000fe400000e0000 */
[----:B---3--:R-:W-:Y:S02]  /*29e80*/  ISETP.NE.U32.AND P1, PT, R11, RZ, PT ;  /* 0x000000ff0b00720c */ /* 0x008fe40003f25070 */
[----:B----4-:R-:W-:Y:S02]  /*29e90*/  R2UR UR4, R20 ;  /* 0x00000000140472ca */ /* 0x010fe400000e0000 */
[----:B------:R-:W-:-:S09]  /*29ea0*/  R2UR UR5, R21 ;  /* 0x00000000150572ca */ /* 0x000fd200000e0000 */
[----:B------:R-:W-:-:S05]  /*29eb0*/  VOTEU.ANY UP0, P1 ;  /* 0x00000000003f7886 */ /* 0x000fca0000800100 */
[----:B------:R-:W-:Y:S03]  /*29ec0*/  HGMMA.64x96x16.F32.BF16 R24, gdesc[UR4], R24, UP0, gsb0 ;  /* 0x01600000041879f0 */ /* 0x000fe6000b801818 */
[----:B------:R-:W-:Y:S02]  /*29ed0*/  WARPGROUP.DEPBAR.LE gsb0, 0x0 ;  /* 0x00008000000079c5 */ /* 0x000fe40000010000 */
[----:B------:R-:W-:Y:S04]  /*29ee0*/  ST.E desc[UR8][R2.64], R199 ;  /* 0x000000c702007985 */ /* 0x000fe8000c101908 */
[----:B------:R-:W2:Y:S01]  /*29ef0*/  LD.E.64 R12, desc[UR10][R8.64] ;  /* 0x0000000a080c7980 */ /* 0x000ea2000c101b00 */
[----:B------:R-:W-:-:S02]  /*29f00*/  VIADD R14, R6, 0x2 ;  /* 0x00000002060e7836 */ /* 0x000fc40000000000 */
[----:B------:R-:W-:-:S03]  /*29f10*/  IMAD.MOV.U32 R15, RZ, RZ, R7 ;  /* 0x000000ffff0f7224 */ /* 0x000fc600078e0007 */
[----:B------:R-:W-:Y:S02]  /*29f20*/  R2UR UR6, R14 ;  /* 0x000000000e0672ca */ /* 0x000fe400000e0000 */
[----:B------:R-:W-:Y:S01]  /*29f30*/  R2UR UR7, R15 ;  /* 0x000000000f0772ca */ /* 0x000fe200000e0000 */
[----:B------:R-:W-:Y:S01]  /*29f40*/  WARPGROUP.ARRIVE ;  /* 0x00000000000079c5 */ /* 0x000fe20000000000 */
[C---:B------:R-:W-:Y:S02]  /*29f50*/  R2UR UR8, R4.reuse ;  /* 0x00000000040872ca */ /* 0x040fe400000e0000 */
        /* <DEDUP_REMOVED lines=222> */
[----:B------:R-:W-:-:S06]  /*2ad40*/  WARPGROUP.ARRIVE ;  /* 0x00000000000079c5 */ /* 0x000fcc0000000000 */
[----:B------:R-:W0:Y:S01]  /*2ad50*/  S2R R207, SR_TID.X ;  /* 0x0000000000cf7919 */ /* 0x000e220000002100 */
[----:B------:R-:W-:Y:S02]  /*2ad60*/  R2UR UR8, R4 ;  /* 0x00000000040872ca */ /* 0x000fe400000e0000 */
[----:B------:R-:W-:Y:S02]  /*2ad70*/  R2UR UR9, R5 ;  /* 0x00000000050972ca */ /* 0x000fe400000e0000 */
[----:B0-----:R-:W-:Y:S01]  /*2ad80*/  LOP3.LUT P2, RZ, R207, 0x7f, RZ, 0xc0, !PT ;  /* 0x0000007fcfff7812 */ /* 0x001fe2000784c0ff */
[----:B--2---:R-:W-:Y:S02]  /*2ad90*/  VIADD R6, R8, 0xc06 ;  /* 0x00000c0608067836 */ /* 0x004fe40000000000 */
[----:B------:R-:W-:-:S03]  /*2ada0*/  IMAD.MOV.U32 R7, RZ, RZ, R9 ;  /* 0x000000ffff077224 */ /* 0x000fc600078e0009 */
[----:B------:R-:W-:Y:S02]  /*2adb0*/  R2UR UR4, R6 ;  /* 0x00000000060472ca */ /* 0x000fe400000e0000 */
[----:B------:R-:W-:-:S13]  /*2adc0*/  R2UR UR5, R7 ;  /* 0x00000000070572ca */ /* 0x000fda00000e0000 */
[----:B------:R-:W-:Y:S03]  /*2add0*/  HGMMA.64x96x16.F32.BF16 R24, gdesc[UR4], R24, gsb0 ;  /* 0x01600000041879f0 */ /* 0x000fe60008001818 */
[----:B------:R-:W-:Y:S02]  /*2ade0*/  WARPGROUP.DEPBAR.LE gsb0, 0x0 ;  /* 0x00008000000079c5 */ /* 0x000fe40000010000 */
[----:B------:R0:W-:Y:S04]  /*2adf0*/  ST.E desc[UR8][R2.64], R199 ;  /* 0x000000c702007985 */ /* 0x0001e8000c101908 */
[----:B------:R-:W2:Y:S04]  /*2ae00*/  @!P2 LDL.64 R6, [R0+0x18] ;  /* 0x000018000006a983 */ /* 0x000ea80000100a00 */
[----:B------:R-:W3:Y:S01]  /*2ae10*/  @!P2 LDL.64 R8, [R0] ;  /* 0x000000000008a983 */ /* 0x000ee20000100a00 */
[----:B------:R-:W-:-:S02]  /*2ae20*/  @!P2 R2UR UR4, R4 ;  /* 0x000000000404a2ca */ /* 0x000fc400000e0000 */
[C---:B------:R-:W-:Y:S02]  /*2ae30*/  @!P2 R2UR UR5, R5.reuse ;  /* 0x000000000505a2ca */ /* 0x040fe400000e0000 */
[----:B------:R-:W-:Y:S02]  /*2ae40*/  SHF.R.U32.HI R11, RZ, 0x7, R207 ;  /* 0x00000007ff0b7819 */ /* 0x000fe400000116cf */
[----:B------:R-:W-:Y:S02]  /*2ae50*/  @!P2 R2UR UR6, R4 ;  /* 0x000000000406a2ca */ /* 0x000fe400000e0000 */
[----:B------:R-:W-:Y:S02]  /*2ae60*/  @!P2 R2UR UR7, R5 ;  /* 0x000000000507a2ca */ /* 0x000fe400000e0000 */
[----:B------:R-:W-:-:S05]  /*2ae70*/  IADD3 R11, -R11, 0xb, RZ ;  /* 0x0000000b0b0b7810 */ /* 0x000fca0007ffe1ff */
[----:B------:R1:W-:Y:S06]  /*2ae80*/  BAR.ARV R11, 0x100 ;  /* 0x0004000b0000751d */ /* 0x0003ec0000002000 */
[----:B--2---:R-:W0:Y:S04]  /*2ae90*/  @!P2 LD.E.64 R6, desc[UR4][R6.64+0x30] ;  /* 0x000030040606a980 */ /* 0x004e28000c101b00 */
[----:B---3--:R-:W2:Y:S01]  /*2aea0*/  @!P2 LD.E R8, desc[UR6][R8.64] ;  /* 0x000000060808a980 */ /* 0x008ea2000c101900 */
[----:B------:R-:W-:-:S02]  /*2aeb0*/  R2UR UR4, R4 ;  /* 0x00000000040472ca */ /* 0x000fc400000e0000 */
[----:B------:R-:W-:Y:S02]  /*2aec0*/  R2UR UR5, R5 ;  /* 0x00000000050572ca */ /* 0x000fe400000e0000 */
[----:B0-----:R-:W-:-:S05]  /*2aed0*/  @!P2 MOV R3, R6 ;  /* 0x000000060003a202 */ /* 0x001fca0000000f00 */
[----:B--2---:R-:W-:-:S05]  /*2aee0*/  @!P2 IMAD R2, R8, 0x8, R3 ;  /* 0x000000080802a824 */ /* 0x004fca00078e0203 */
[----:B------:R-:W-:-:S04]  /*2aef0*/  @!P2 PRMT R2, RZ, 0x654, R2 ;  /* 0x00000654ff02a816 */ /* 0x000fc80000000002 */
[----:B------:R0:W-:Y:S02]  /*2af00*/  @!P2 SYNCS.ARRIVE.TRANS64.RED.A1T0 RZ, [R2+URZ], RZ ;  /* 0x000000ff02ffa9a7 */ /* 0x0001e4000810043f */
[----:B0-----:R-:W2:Y:S01]  /*2af10*/  LD.E R2, desc[UR4][R18.64+0x24] ;  /* 0x0000240412027980 */ /* 0x001ea2000c101900 */
[----:B------:R-:W-:Y:S02]  /*2af20*/  R2UR UR4, R4 ;  /* 0x00000000040472ca */ /* 0x000fe400000e0000 */
[----:B------:R-:W-:-:S13]  /*2af30*/  R2UR UR5, R5 ;  /* 0x00000000050572ca */ /* 0x000fda00000e0000 */
[----:B------:R-:W3:Y:S01]  /*2af40*/  LD.E R12, desc[UR4][R18.64] ;  /* 0x00000004120c7980 */ /* 0x000ee2000c101900 */
[C---:B------:R-:W-:Y:S02]  /*2af50*/  R2UR UR4, R4.reuse ;  /* 0x00000000040472ca */ /* 0x040fe400000e0000 */
[C---:B------:R-:W-:Y:S01]  /*2af60*/  R2UR UR5, R5.reuse ;  /* 0x00000000050572ca */ /* 0x040fe200000e0000 */
[----:B------:R-:W-:Y:S01]  /*2af70*/  IMAD.MOV.U32 R3, RZ, RZ, R73 ;  /* 0x000000ffff037224 */ /* 0x000fe200078e0049 */
[C---:B------:R-:W-:Y:S02]  /*2af80*/  R2UR UR14, R4.reuse ;  /* 0x00000000040e72ca */ /* 0x040fe400000e0000 */
[C---:B------:R-:W-:Y:S02]  /*2af90*/  R2UR UR15, R5.reuse ;  /* 0x00000000050f72ca */ /* 0x040fe400000e0000 */
[----:B------:R-:W-:Y:S02]  /*2afa0*/  R2UR UR10, R4 ;  /* 0x00000000040a72ca */ /* 0x000fe400000e0000 */
[----:B------:R-:W-:-:S02]  /*2afb0*/  R2UR UR11, R5 ;  /* 0x00000000050b72ca */ /* 0x000fc400000e0000 */
[----:B------:R-:W-:Y:S02]  /*2afc0*/  LOP3.LUT R74, R74, 0xfff7ffff, RZ, 0xc0, !PT ;  /* 0xfff7ffff4a4a7812 */ /* 0x000fe400078ec0ff */
[----:B------:R-:W-:Y:S02]  /*2afd0*/  R2UR UR8, R4 ;  /* 0x00000000040872ca */ /* 0x000fe400000e0000 */
[C---:B------:R-:W-:Y:S02]  /*2afe0*/  R2UR UR9, R5.reuse ;  /* 0x00000000050972ca */ /* 0x040fe400000e0000 */
[----:B------:R-:W-:Y:S01]  /*2aff0*/  @P2 LOP3.LUT R74, R74, 0x80000, RZ, 0xfc, !PT ;  /* 0x000800004a4a2812 */ /* 0x000fe200078efcff */
[----:B------:R-:W4:Y:S01]  /*2b000*/  LD.E R76, desc[UR14][R18.64+0x18] ;  /* 0x0000180e124c7980 */ /* 0x000f22000c101900 */
[----:B------:R-:W-:Y:S02]  /*2b010*/  R2UR UR12, R4 ;  /* 0x00000000040c72ca */ /* 0x000fe400000e0000 */
[----:B------:R-:W-:Y:S01]  /*2b020*/  R2UR UR13, R5 ;  /* 0x00000000050d72ca */ /* 0x000fe200000e0000 */
[----:B------:R0:W-:Y:S06]  /*2b030*/  STL [R1+0x46c], R74 ;  /* 0x00046c4a01007387 */ /* 0x0001ec0000100800 */
[----:B------:R-:W4:Y:S04]  /*2b040*/  LD.E R73, desc[UR8][R18.64+0x10] ;  /* 0x0000100812497980 */ /* 0x000f28000c101900 */
[----:B0-----:R-:W4:Y:S04]  /*2b050*/  LD.E R74, desc[UR10][R18.64+0xc] ;  /* 0x00000c0a124a7980 */ /* 0x001f28000c101900 */
[----:B------:R-:W4:Y:S01]  /*2b060*/  LD.E R75, desc[UR12][R18.64+0x14] ;  /* 0x0000140c124b7980 */ /* 0x000f22000c101900 */
[----:B--2---:R-:W-:Y:S01]  /*2b070*/  ISETP.NE.AND P1, PT, R2, 0x1, PT ;  /* 0x000000010200780c */ /* 0x004fe20003f25270 */
[----:B------:R-:W-:-:S05]  /*2b080*/  IMAD.MOV.U32 R2, RZ, RZ, R72 ;  /* 0x000000ffff027224 */ /* 0x000fca00078e0048 */
[----:B-1----:R3:W2:Y:S07]  /*2b090*/  LD.E R11, desc[UR4][R2.64] ;  /* 0x00000004020b7980 */ /* 0x0026ae000c101900 */
[C---:B------:R-:W-:Y:S02]  /*2b0a0*/  @P1 R2UR UR4, R4.reuse ;  /* 0x00000000040412ca */ /* 0x040fe400000e0000 */
[----:B------:R-:W-:Y:S02]  /*2b0b0*/  @P1 R2UR UR5, R5 ;  /* 0x00000000050512ca */ /* 0x000fe400000e0000 */
[----:B------:R-:W-:-:S02]  /*2b0c0*/  @P1 R2UR UR6, R4 ;  /* 0x00000000040612ca */ /* 0x000fc400000e0000 */
[----:B------:R-:W-:-:S09]  /*2b0d0*/  @P1 R2UR UR7, R5 ;  /* 0x00000000050712ca */ /* 0x000fd200000e0000 */
[----:B------:R-:W2:Y:S04]  /*2b0e0*/  @P1 LD.E R20, desc[UR4][R18.64+0x28] ;  /* 0x0000280412141980 */ /* 0x000ea8000c101900 */
[----:B------:R-:W2:Y:S01]  /*2b0f0*/  @P1 LD.E R15, desc[UR6][R18.64+0x2c] ;  /* 0x00002c06120f1980 */ /* 0x000ea2000c101900 */
[C---:B------:R-:W-:Y:S02]  /*2b100*/  R2UR UR4, R4.reuse ;  /* 0x00000000040472ca */ /* 0x040fe400000e0000 */
[C---:B------:R-:W-:Y:S02]  /*2b110*/  R2UR UR5, R5.reuse ;  /* 0x00000000050572ca */ /* 0x040fe400000e0000 */
[----:B------:R-:W-:Y:S02]  /*2b120*/  R2UR UR6, R4 ;  /* 0x00000000040672ca */ /* 0x000fe400000e0000 */
[----:B------:R-:W-:-:S09]  /*2b130*/  R2UR UR7, R5 ;  /* 0x00000000050772ca */ /* 0x000fd200000e0000 */
[----:B------:R-:W2:Y:S04]  /*2b140*/  LD.E R72, desc[UR4][R18.64+0x8] ;  /* 0x0000080412487980 */ /* 0x000ea8000c101900 */
[----:B------:R-:W2:Y:S01]  /*2b150*/  LD.E R21, desc[UR6][R18.64+0x4] ;  /* 0x0000040612157980 */ /* 0x000ea2000c101900 */
[----:B---3--:R-:W-:-:S04]  /*2b160*/  SHF.R.S32.HI R3, RZ, 0x1f, R12 ;  /* 0x0000001fff037819 */ /* 0x008fc8000001140c */
[----:B------:R-:W-:-:S04]  /*2b170*/  LEA.HI R2, R3, R12, RZ, 0x7 ;  /* 0x0000000c03027211 */ /* 0x000fc800078f38ff */
[----:B------:R-:W-:-:S05]  /*2b180*/  LOP3.LUT R7, R2, 0xffffff80, RZ, 0xc0, !PT ;  /* 0xffffff8002077812 */ /* 0x000fca00078ec0ff */
[----:B------:R-:W-:-:S05]  /*2b190*/  IMAD.IADD R7, R12, 0x1, -R7 ;  /* 0x000000010c077824 */ /* 0x000fca00078e0a07 */
[----:B------:R-:W-:Y:S02]  /*2b1a0*/  SHF.R.S32.HI R6, RZ, 0x1f, R7 ;  /* 0x0000001fff067819 */ /* 0x000fe40000011407 */
[----:B------:R-:W-:Y:S02]  /*2b1b0*/  LEA.HI R13, R3, R12, RZ, 0x2 ;  /* 0x0000000c030d7211 */ /* 0x000fe400078f10ff */
[CC--:B------:R-:W-:Y:S02]  /*2b1c0*/  LEA.HI R8, R6.reuse, R7.reuse, RZ, 0x2 ;  /* 0x0000000706087211 */ /* 0x0c0fe400078f10ff */
[----:B------:R-:W-:Y:S02]  /*2b1d0*/  LEA.HI R6, R6, R7, RZ, 0x5 ;  /* 0x0000000706067211 */ /* 0x000fe400078f28ff */
[--C-:B------:R-:W-:Y:S02]  /*2b1e0*/  SHF.R.S32.HI R9, RZ, 0x2, R8.reuse ;  /* 0x00000002ff097819 */ /* 0x100fe40000011408 */
[----:B------:R-:W-:-:S02]  /*2b1f0*/  SHF.R.S32.HI R14, RZ, 0x1f, R8 ;  /* 0x0000001fff0e7819 */ /* 0x000fc40000011408 */
[----:B------:R-:W-:Y:S02]  /*2b200*/  LOP3.LUT R13, R13, 0xfffffffc, RZ, 0xc0, !PT ;  /* 0xfffffffc0d0d7812 */ /* 0x000fe400078ec0ff */
[----:B------:R-:W-:Y:S02]  /*2b210*/  SHF.R.S32.HI R3, RZ, 0x7, R2 ;  /* 0x00000007ff037819 */ /* 0x000fe40000011402 */
[----:B------:R-:W-:Y:S01]  /*2b220*/  LEA.HI R14, R14, R9, RZ, 0x3 ;  /* 0x000000090e0e7211 */ /* 0x000fe200078f18ff */
[----:B------:R-:W-:Y:S01]  /*2b230*/  IMAD.IADD R13, R12, 0x1, -R13 ;  /* 0x000000010c0d7824 */ /* 0x000fe200078e0a0d */
[----:B------:R-:W-:Y:S02]  /*2b240*/  SHF.R.S32.HI R6, RZ, 0x5, R6 ;  /* 0x00000005ff067819 */ /* 0x000fe40000011406 */
[----:B------:R-:W-:Y:S02]  /*2b250*/  LEA.HI R2, R2, R3, RZ, 0x1 ;  /* 0x0000000302027211 */ /* 0x000fe400078f08ff */
[----:B------:R-:W-:-:S02]  /*2b260*/  LOP3.LUT R14, R14, 0xfffffff8, RZ, 0xc0, !PT ;  /* 0xfffffff80e0e7812 */ /* 0x000fc400078ec0ff */
[----:B------:R-:W-:-:S03]  /*2b270*/  LOP3.LUT R2, R2, 0x3fffffe, RZ, 0xc0, !PT ;  /* 0x03fffffe02027812 */ /* 0x000fc600078ec0ff */
[----:B------:R-:W-:Y:S02]  /*2b280*/  IMAD.IADD R14, R9, 0x1, -R14 ;  /* 0x00000001090e7824 */ /* 0x000fe400078e0a0e */
[----:B------:R-:W-:Y:S01]  /*2b290*/  IMAD.IADD R2, R3, 0x1, -R2 ;  /* 0x0000000103027824 */ /* 0x000fe200078e0a02 */
[----:B------:R-:W-:Y:S01]  /*2b2a0*/  LOP3.LUT R8, R8, 0x7ffffffc, RZ, 0xc0, !PT ;  /* 0x7ffffffc08087812 */ /* 0x000fe200078ec0ff */
[----:B------:R-:W-:-:S04]  /*2b2b0*/  IMAD.MOV.U32 R9, RZ, RZ, -0x60 ;  /* 0xffffffa0ff097424 */ /* 0x000fc800078e00ff */
[----:B------:R-:W-:Y:S02]  /*2b2c0*/  IMAD.IADD R8, R7, 0x1, -R8 ;  /* 0x0000000107087824 */ /* 0x000fe400078e0a08 */
[----:B------:R-:W-:Y:S01]  /*2b2d0*/  IMAD R7, R10, R9, 0x1 ;  /* 0x000000010a077424 */ /* 0x000fe200078e0209 */
[----:B----4-:R-:W-:-:S03]  /*2b2e0*/  ISETP.GE.AND P2, PT, R76, 0x1, PT ;  /* 0x000000014c00780c */ /* 0x010fc60003f46270 */
[----:B------:R-:W-:Y:S01]  /*2b2f0*/  IMAD R7, R8, -0x2, R7 ;  /* 0xfffffffe08077824 */ /* 0x000fe200078e0207 */
[----:B------:R-:W-:Y:S01]  /*2b300*/  LOP3.LUT R9, RZ, R74, RZ, 0x33, !PT ;  /* 0x0000004aff097212 */ /* 0x000fe200078e33ff */
[----:B------:R-:W-:Y:S01]  /*2b310*/  BSSY B3, `(.L_x_11397) ;  /* 0x0000034000037945 */ /* 0x000fe20003800000 */
[----:B------:R-:W-:Y:S02]  /*2b320*/  IMAD R75, R10, -0x60, R75 ;  /* 0xffffffa00a4b7824 */ /* 0x000fe400078e024b */
[----:B------:R-:W-:Y:S02]  /*2b330*/  VIADD R12, R7, 0xffffffff ;  /* 0xffffffff070c7836 */ /* 0x000fe40000000000 */
[----:B--2---:R-:W-:Y:S01]  /*2b340*/  IMAD R11, R11, 0x8, R6 ;  /* 0x000000080b0b7824 */ /* 0x004fe200078e0206 */
[----:B------:R-:W-:-:S03]  /*2b350*/  LEA.HI R6, R13, R13, RZ, 0x1 ;  /* 0x0000000d0d067211 */ /* 0x000fc600078f08ff */
[----:B------:R-:W-:Y:S01]  /*2b360*/  IMAD.U32 R3, R11, 0x10, R14 ;  /* 0x000000100b037824 */ /* 0x000fe200078e000e */
[----:B------:R-:W-:-:S03]  /*2b370*/  LOP3.LUT R6, R6, 0x1ffffffe, RZ, 0xc0, !PT ;  /* 0x1ffffffe06067812 */ /* 0x000fc600078ec0ff */
[----:B------:R-:W-:Y:S02]  /*2b380*/  IMAD R3, R2, 0x40, R3 ;  /* 0x0000004002037824 */ /* 0x000fe400078e0203 */
[----:B------:R-:W-:-:S04]  /*2b390*/  IMAD.IADD R6, R13, 0x1, -R6 ;  /* 0x000000010d067824 */ /* 0x000fc800078e0a06 */
[----:B------:R-:W-:-:S04]  /*2b3a0*/  IMAD R3, R6, 0x8, R3 ;  /* 0x0000000806037824 */ /* 0x000fc800078e0203 */
[----:B------:R-:W-:-:S05]  /*2b3b0*/  @P1 IMAD.HI.U32 R20, R3, R20, RZ ;  /* 0x0000001403141227 */ /* 0x000fca00078e00ff */
[----:B------:R-:W-:-:S05]  /*2b3c0*/  @P1 SHF.R.U32.HI R3, RZ, R15, R20 ;  /* 0x0000000fff031219 */ /* 0x000fca0000011614 */
[----:B------:R-:W0:Y:S01]  /*2b3d0*/  SHFL.IDX PT, R6, R3, RZ, 0x1c1f ;  /* 0x001c1fff03067589 */ /* 0x000e2200000e0000 */
[----:B------:R-:W-:-:S05]  /*2b3e0*/  IADD3 R2, -R21, R7, R72 ;  /* 0x0000000715027210 */ /* 0x000fca0007ffe148 */
[C---:B------:R-:W-:Y:S02]  /*2b3f0*/  IMAD.IADD R73, R2.reuse, 0x1, R73 ;  /* 0x0000000102497824 */ /* 0x040fe400078e0249 */
        /* <DEDUP_REMOVED lines=12> */
[C---:B------:R-:W-:Y:S02]  /*2b4c0*/  R2UR UR4, R4.reuse ;  /* 0x00000000040472ca */ /* 0x040fe400000e0000 */
[C---:B------:R-:W-:Y:S02]  /*2b4d0*/  R2UR UR5, R5.reuse ;  /* 0x00000000050572ca */ /* 0x040fe400000e0000 */
[----:B------:R-:W-:Y:S02]  /*2b4e0*/  R2UR UR6, R4 ;  /* 0x00000000040672ca */ /* 0x000fe400000e0000 */
[----:B------:R-:W-:-:S09]  /*2b4f0*/  R2UR UR7, R5 ;  /* 0x00000000050772ca */ /* 0x000fd200000e0000 */
[----:B------:R-:W2:Y:S04]  /*2b500*/  LD.E R6, desc[UR4][R18.64+0x1c] ;  /* 0x00001c0412067980 */ /* 0x000ea8000c101900 */
[----:B------:R-:W3:Y:S01]  /*2b510*/  LD.E R11, desc[UR6][R18.64+0x20] ;  /* 0x00002006120b7980 */ /* 0x000ee2000c101900 */
[----:B--2---:R-:W-:-:S05]  /*2b520*/  IMAD.HI.U32 R6, R9, R6, RZ ;  /* 0x0000000609067227 */ /* 0x004fca00078e00ff */
[----:B---3--:R-:W-:-:S07]  /*2b530*/  SHF.R.U32.HI R9, RZ, R11, R6 ;  /* 0x0000000bff097219 */ /* 0x008fce0000011606 */
.L_x_11402:
[----:B------:R-:W-:Y:S05]  /*2b540*/  BSYNC B5 ;  /* 0x0000000000057941 */ /* 0x000fea0003800000 */
.L_x_11401:
[----:B------:R-:W-:Y:S01]  /*2b550*/  LOP3.LUT R9, RZ, R9, RZ, 0x33, !PT ;  /* 0x00000009ff097212 */ /* 0x000fe200078e33ff */
[----:B------:R-:W-:Y:S06]  /*2b560*/  BRA `(.L_x_11403) ;  /* 0x0000000000287947 */ /* 0x000fec0003800000 */
.L_x_11400:
[----:B------:R-:W-:-:S13]  /*2b570*/  ISETP.NE.AND P1, PT, R76, 0x1, PT ;  /* 0x000000014c00780c */ /* 0x000fda0003f25270 */
        /* <DEDUP_REMOVED lines=9> */
.L_x_11403:
[----:B------:R-:W-:Y:S05]  /*2b610*/  BSYNC B4 ;  /* 0x0000000000047941 */ /* 0x000fea0003800000 */
.L_x_11399:
[----:B------:R-:W-:-:S05]  /*2b620*/  IMAD R9, R76, R9, R12 ;  /* 0x000000094c097224 */ /* 0x000fca00078e020c */
[----:B------:R-:W-:Y:S02]  /*2b630*/  VIMNMX R2, R2, R9, !PT ;  /* 0x0000000902027248 */ /* 0x000fe40007fe0100 */
[----:B------:R-:W-:-:S07]  /*2b640*/  VIADDMNMX R7, R9, R76, R7, PT ;  /* 0x0000004c09077246 */ /* 0x000fce0003800107 */
.L_x_11398:
[----:B------:R-:W-:Y:S05]  /*2b650*/  BSYNC B3 ;  /* 0x0000000000037941 */ /* 0x000fea0003800000 */
.L_x_11397:
[C---:B------:R-:W-:Y:S01]  /*2b660*/  ISETP.GE.AND P2, PT, R75.reuse, 0x9, PT ;  /* 0x000000094b00780c */ /* 0x040fe20003f46270 */
[----:B------:R-:W0:Y:S01]  /*2b670*/  SHFL.IDX PT, R3, R3, 0x1, 0x1c1f ;  /* 0x003c1f0003037f89 */ /* 0x000e2200000e0000 */
[----:B------:R-:W-:Y:S01]  /*2b680*/  ISETP.GE.AND P1, PT, R75, 0x2, PT ;  /* 0x000000024b00780c */ /* 0x000fe20003f26270 */
[----:B------:R-:W-:Y:S01]  /*2b690*/  BSSY B3, `(.L_x_11404) ;  /* 0x0000097000037945 */ /* 0x000fe20003800000 */
        /* <DEDUP_REMOVED lines=10> */
[----:B------:R-:W-:Y:S01]  /*2b740*/  FSEL R29, R29, -INF , !P3 ;  /* 0xff8000001d1d7808 */ /* 0x000fe20005800000 */
[--C-:B0-----:R-:W-:Y:S01]  /*2b750*/  IMAD.IADD R9, R73, 0x1, R3.reuse ;  /* 0x0000000149097824 */ /* 0x101fe200078e0203 */
[----:B------:R-:W-:Y:S01]  /*2b760*/  ISETP.GT.AND P3, PT, R2, 0x10, !P4 ;  /* 0x000000100200780c */ /* 0x000fe20006764270 */
[----:B------:R-:W-:Y:S01]  /*2b770*/  IMAD.IADD R8, R8, 0x1, R3 ;  /* 0x0000000108087824 */ /* 0x000fe200078e0203 */
        /* <DEDUP_REMOVED lines=119> */
.L_x_11409:
[----:B------:R-:W-:Y:S05]  /*2bef0*/  BSYNC B5 ;  /* 0x0000000000057941 */ /* 0x000fea0003800000 */
.L_x_11408:
[----:B------:R-:W-:Y:S01]  /*2bf00*/  LOP3.LUT R21, RZ, R21, RZ, 0x33, !PT ;  /* 0x00000015ff157212 */ /* 0x000fe200078e33ff */
[----:B------:R-:W-:Y:S06]  /*2bf10*/  BRA `(.L_x_11410) ;  /* 0x0000000000287947 */ /* 0x000fec0003800000 */
.L_x_11407:
        /* <DEDUP_REMOVED lines=10> */
.L_x_11410:
[----:B------:R-:W-:Y:S05]  /*2bfc0*/  BSYNC B4 ;  /* 0x0000000000047941 */ /* 0x000fea0003800000 */
.L_x_11406:
[----:B------:R-:W-:-:S05]  /*2bfd0*/  IMAD R21, R76, R21, R12 ;  /* 0x000000154c157224 */ /* 0x000fca00078e020c */
[----:B------:R-:W-:Y:S02]  /*2bfe0*/  VIADDMNMX R9, R21, R76, R9, PT ;  /* 0x0000004c15097246 */ /* 0x000fe40003800109 */
[----:B------:R-:W-:-:S07]  /*2bff0*/  VIMNMX R8, R8, R21, !PT ;  /* 0x0000001508087248 */ /* 0x000fce0007fe0100 */
.L_x_11405:
[----:B------:R-:W-:Y:S05]  /*2c000*/  BSYNC B3 ;  /* 0x0000000000037941 */ /* 0x000fea0003800000 */
.L_x_11404:
[----:B------:R-:W2:Y:S01]  /*2c010*/  LDL.64 R6, [R0+0x70] ;  /* 0x0000700000067983 */ /* 0x000ea20000100a00 */
[----:B------:R-:W-:Y:S02]  /*2c020*/  R2UR UR4, R4 ;  /* 0x00000000040472ca */ /* 0x000fe400000e0000 */
[----:B------:R-:W-:Y:S02]  /*2c030*/  R2UR UR5, R5 ;  /* 0x00000000050572ca */ /* 0x000fe400000e0000 */
[C---:B------:R-:W-:Y:S02]  /*2c040*/  ISETP.GT.AND P1, PT, R8.reuse, 0x1, !P1 ;  /* 0x000000010800780c */ /* 0x040fe40004f24270 */
[----:B------:R-:W-:Y:S02]  /*2c050*/  ISETP.GT.AND P2, PT, R8, 0x8, !P2 ;  /* 0x000000080800780c */ /* 0x000fe40005744270 */
[C---:B------:R-:W-:Y:S02]  /*2c060*/  ISETP.LT.OR P1, PT, R9.reuse, 0x2, P1 ;  /* 0x000000020900780c */ /* 0x040fe40000f21670 */
[----:B------:R-:W-:-:S02]  /*2c070*/  ISETP.LT.OR P2, PT, R9, 0x9, P2 ;  /* 0x000000090900780c */ /* 0x000fc40001741670 */
[----:B------:R-:W-:Y:S02]  /*2c080*/  FSEL R27, R27, -INF , !P1 ;  /* 0xff8000001b1b7808 */ /* 0x000fe40004800000 */
[----:B------:R-:W-:Y:S02]  /*2c090*/  ISETP.NE.AND P1, PT, R14, RZ, PT ;  /* 0x000000ff0e00720c */ /* 0x000fe40003f25270 */
[----:B------:R-:W-:Y:S02]  /*2c0a0*/  FSEL R30, R30, -INF , !P2 ;  /* 0xff8000001e1e7808 */ /* 0x000fe40005000000 */
[----:B------:R-:W-:Y:S02]  /*2c0b0*/  ISETP.GT.AND P1, PT, R8, 0x9, !P1 ;  /* 0x000000090800780c */ /* 0x000fe40004f24270 */
[----:B------:R-:W-:Y:S02]  /*2c0c0*/  ISETP.NE.AND P2, PT, R77, RZ, PT ;  /* 0x000000ff4d00720c */ /* 0x000fe40003f45270 */
[----:B------:R-:W-:-:S02]  /*2c0d0*/  ISETP.LT.OR P1, PT, R9, 0xa, P1 ;  /* 0x0000000a0900780c */ /* 0x000fc40000f21670 */
[----:B------:R-:W-:Y:S02]  /*2c0e0*/  ISETP.NE.AND P6, PT, R78, RZ, PT ;  /* 0x000000ff4e00720c */ /* 0x000fe40003fc5270 */
        /* <DEDUP_REMOVED lines=63> */
[----:B------:R-:W-:-:S04]  /*2c4e0*/  ISETP.LT.OR P1, PT, R9, 0x1, P1 ;  /* 0x000000010900780c */ /* 0x000fc80000f21670 */
[----:B------:R-:W-:Y:S01]  /*2c4f0*/  FSEL R26, R26, -INF , !P1 ;  /* 0xff8000001a1a7808 */ /* 0x000fe20004800000 */
[----:B--2---:R-:W2:Y:S01]  /*2c500*/  LD.E.64 R2, desc[UR4][R6.64] ;  /* 0x0000000406027980 */ /* 0x004ea2000c101b00 */
[C---:B------:R-:W-:Y:S02]  /*2c510*/  ISETP.GT.AND P1, PT, R8.reuse, 0x49, !P2 ;  /* 0x000000490800780c */ /* 0x040fe40005724270 */
[C---:B------:R-:W-:Y:S01]  /*2c520*/  ISETP.GT.AND P3, PT, R8.reuse, 0x50, !P3 ;  /* 0x000000500800780c */ /* 0x040fe20005f64270 */
[----:B------:R-:W3:Y:S01]  /*2c530*/  LD.E R19, desc[UR4][R6.64+0x10] ;  /* 0x0000100406137980 */ /* 0x000ee2000c101900 */
[C---:B------:R-:W-:Y:S02]  /*2c540*/  ISETP.GT.AND P4, PT, R8.reuse, 0x51, !P4 ;  /* 0x000000510800780c */ /* 0x040fe40006784270 */
[C---:B------:R-:W-:Y:S02]  /*2c550*/  ISETP.GT.AND P5, PT, R8.reuse, 0x58, !P5 ;  /* 0x000000580800780c */ /* 0x040fe40006fa4270 */
[----:B------:R-:W-:-:S02]  /*2c560*/  ISETP.GT.AND P2, PT, R8, 0x59, !P6 ;  /* 0x000000590800780c */ /* 0x000fc40007744270 */
[C---:B------:R-:W-:Y:S02]  /*2c570*/  ISETP.LT.OR P1, PT, R9.reuse, 0x4a, P1 ;  /* 0x0000004a0900780c */ /* 0x040fe40000f21670 */
[----:B------:R-:W-:Y:S02]  /*2c580*/  ISETP.LT.OR P3, PT, R9, 0x51, P3 ;  /* 0x000000510900780c */ /* 0x000fe40001f61670 */
[----:B------:R-:W-:Y:S02]  /*2c590*/  FSEL R63, R63, -INF , !P1 ;  /* 0xff8000003f3f7808 */ /* 0x000fe40004800000 */
[C---:B------:R-:W-:Y:S02]  /*2c5a0*/  ISETP.LT.OR P4, PT, R9.reuse, 0x52, P4 ;  /* 0x000000520900780c */ /* 0x040fe40002781670 */
[----:B------:R-:W-:Y:S02]  /*2c5b0*/  FSEL R66, R66, -INF , !P3 ;  /* 0xff80000042427808 */ /* 0x000fe40005800000 */
[----:B------:R-:W-:-:S02]  /*2c5c0*/  ISETP.LT.OR P5, PT, R9, 0x59, P5 ;  /* 0x000000590900780c */ /* 0x000fc40002fa1670 */
[----:B------:R-:W-:Y:S02]  /*2c5d0*/  ISETP.LT.OR P2, PT, R9, 0x5a, P2 ;  /* 0x0000005a0900780c */ /* 0x000fe40001741670 */
[----:B------:R-:W-:Y:S02]  /*2c5e0*/  FSEL R67, R67, -INF , !P4 ;  /* 0xff80000043437808 */ /* 0x000fe40006000000 */
[----:B------:R-:W-:Y:S02]  /*2c5f0*/  FSEL R70, R70, -INF , !P5 ;  /* 0xff80000046467808 */ /* 0x000fe40006800000 */
[----:B------:R-:W-:Y:S02]  /*2c600*/  R2UR UR6, R4 ;  /* 0x00000000040672ca */ /* 0x000fe400000e0000 */
[----:B------:R-:W-:Y:S02]  /*2c610*/  R2UR UR7, R5 ;  /* 0x00000000050772ca */ /* 0x000fe400000e0000 */
[----:B------:R-:W-:-:S11]  /*2c620*/  FSEL R71, R71, -INF , !P2 ;  /* 0xff80000047477808 */ /* 0x000fd60005000000 */
[----:B------:R-:W4:Y:S01]  /*2c630*/  LD.E R20, desc[UR6][R6.64+0x14] ;  /* 0x0000140606147980 */ /* 0x000f22000c101900 */
[----:B--2---:R-:W-:Y:S02]  /*2c640*/  FMNMX.FTZ R12, R11, R2, !PT ;  /* 0x000000020b0c7209 */ /* 0x004fe40007810000 */
        /* <DEDUP_REMOVED lines=46> */
[----:B------:R-:W-:-:S03]  /*2c930*/  FMNMX.FTZ R9, R71, R12, !PT ;  /* 0x0000000c47097209 */ /* 0x000fc60007810000 */
[----:B------:R-:W0:Y:S04]  /*2c940*/  SHFL.BFLY PT, R13, R8, 0x2, 0x1f ;  /* 0x0c401f00080d7f89 */ /* 0x000e2800000e0000 */
[----:B------:R-:W-:Y:S04]  /*2c950*/  ST.E.64 desc[UR4][R6.64], R8 ;  /* 0x0000000806007985 */ /* 0x000fe8000c101b04 */
[----:B------:R-:W2:Y:S01]  /*2c960*/  LD.E R21, desc[UR6][R6.64+0x4] ;  /* 0x0000040606157980 */ /* 0x000ea2000c101900 */
[----:B0-----:R-:W-:-:S05]  /*2c970*/  FMNMX.FTZ R13, R8, R13, !PT ;  /* 0x0000000d080d7209 */ /* 0x001fca0007810000 */
[----:B------:R-:W0:Y:S02]  /*2c980*/  SHFL.BFLY PT, R12, R13, 0x1, 0x1f ;  /* 0x0c201f000d0c7f89 */ /* 0x000e2400000e0000 */
[----:B0-----:R-:W-:Y:S02]  /*2c990*/  FMNMX.FTZ R15, R13, R12, !PT ;  /* 0x0000000c0d0f7209 */ /* 0x001fe40007810000 */
[----:B------:R-:W5:Y:S04]  /*2c9a0*/  LD.E R12, desc[UR4][R6.64+0x20] ;  /* 0x00002004060c7980 */ /* 0x000f68000c101900 */
[----:B------:R-:W-:Y:S04]  /*2c9b0*/  ST.E desc[UR4][R6.64], R15 ;  /* 0x0000000f06007985 */ /* 0x000fe8000c101904 */
[----:B------:R-:W3:Y:S01]  /*2c9c0*/  LD.E R14, desc[UR6][R6.64] ;  /* 0x00000006060e7980 */ /* 0x000ee2000c101900 */
[----:B------:R-:W-:-:S02]  /*2c9d0*/  R2UR UR8, R4 ;  /* 0x00000000040872ca */ /* 0x000fc400000e0000 */
[----:B------:R-:W-:Y:S01]  /*2c9e0*/  R2UR UR9, R5 ;  /* 0x00000000050972ca */ /* 0x000fe200000e0000 */
[----:B--2---:R-:W0:Y:S02]  /*2c9f0*/  SHFL.BFLY PT, R8, R21, 0x2, 0x1f ;  /* 0x0c401f0015087f89 */ /* 0x004e2400000e0000 */
[----:B0-----:R-:W-:-:S05]  /*2ca00*/  FMNMX.FTZ R9, R8, R21, !PT ;  /* 0x0000001508097209 */ /* 0x001fca0007810000 */
[----:B------:R-:W0:Y:S02]  /*2ca10*/  SHFL.BFLY PT, R8, R9, 0x1, 0x1f ;  /* 0x0c201f0009087f89 */ /* 0x000e2400000e0000 */
[----:B0-----:R-:W-:Y:S02]  /*2ca20*/  FMNMX.FTZ R13, R9, R8, !PT ;  /* 0x00000008090d7209 */ /* 0x001fe40007810000 */
[C---:B---3--:R-:W-:Y:S02]  /*2ca30*/  FSETP.NEU.FTZ.AND P1, PT, R14.reuse, -INF , PT ;  /* 0xff8000000e00780b */ /* 0x048fe40003f3d000 */
[C---:B------:R-:W-:Y:S02]  /*2ca40*/  FSETP.NEU.FTZ.AND P2, PT, R13.reuse, -INF , PT ;  /* 0xff8000000d00780b */ /* 0x040fe40003f5d000 */
[----:B------:R-:W-:Y:S02]  /*2ca50*/  FSEL R15, R14, RZ, P1 ;  /* 0x000000ff0e0f7208 */ /* 0x000fe40000800000 */
[----:B------:R-:W-:-:S03]  /*2ca60*/  FSEL R8, R13, RZ, P2 ;  /* 0x000000ff0d087208 */ /* 0x000fc60001000000 */
[----:B------:R-:W-:Y:S02]  /*2ca70*/  FADD.FTZ R15, R2, -R15 ;  /* 0x8000000f020f7221 */ /* 0x000fe40000010000 */
[----:B------:R-:W-:Y:S02]  /*2ca80*/  FADD.FTZ R3, R3, -R8 ;  /* 0x8000000803037221 */ /* 0x000fe40000010000 */
[----:B-----5:R-:W-:Y:S02]  /*2ca90*/  FMUL.FTZ R8, R15, R12 ;  /* 0x0000000c0f087220 */ /* 0x020fe40000410000 */
[----:B------:R-:W-:-:S04]  /*2caa0*/  FMUL.FTZ R12, R12, R3 ;  /* 0x000000030c0c7220 */ /* 0x000fc80000410000 */
[----:B------:R-:W0:Y:S08]  /*2cab0*/  MUFU.EX2 R8, R8 ;  /* 0x0000000800087308 */ /* 0x000e300000000800 */
[----:B------:R-:W4:Y:S01]  /*2cac0*/  MUFU.EX2 R9, R12 ;  /* 0x0000000c00097308 */ /* 0x000f220000000800 */
[----:B------:R-:W-:Y:S01]  /*2cad0*/  ST.E desc[UR4][R6.64+0x4], R13 ;  /* 0x0000040d06007985 */ /* 0x000fe2000c101904 */
[----:B0-----:R-:W-:Y:S01]  /*2cae0*/  FMUL.FTZ R19, R8, R19 ;  /* 0x0000001308137220 */ /* 0x001fe20000410000 */
[----:B----4-:R-:W-:-:S04]  /*2caf0*/  FMUL.FTZ R15, R9, R20 ;  /* 0x00000014090f7220 */ /* 0x010fc80000410000 */
[----:B------:R-:W-:Y:S04]  /*2cb00*/  ST.E desc[UR6][R6.64+0x10], R19 ;  /* 0x0000101306007985 */ /* 0x000fe8000c101906 */
[----:B------:R0:W-:Y:S04]  /*2cb10*/  ST.E desc[UR8][R6.64+0x14], R15 ;  /* 0x0000140f06007985 */ /* 0x0001e8000c101908 */
[----:B------:R-:W2:Y:S04]  /*2cb20*/  LDL.64 R2, [R0+0x70] ;  /* 0x0000700000027983 */ /* 0x000ea80000100a00 */
[----:B--2---:R-:W0:Y:S04]  /*2cb30*/  LD.E R14, desc[UR6][R2.64+0x20] ;  /* 0x00002006020e7980 */ /* 0x004e28000c101900 */
[----:B------:R-:W0:Y:S04]  /*2cb40*/  LD.E R12, desc[UR4][R2.64] ;  /* 0x00000004020c7980 */ /* 0x000e28000c101900 */
[----:B------:R-:W2:Y:S04]  /*2cb50*/  LD.E R21, desc[UR8][R2.64+0x4] ;  /* 0x0000040802157980 */ /* 0x000ea8000c101900 */
[----:B------:R-:W3:Y:S04]  /*2cb60*/  LD.E R73, desc[UR4][R2.64+0x10] ;  /* 0x0000100402497980 */ /* 0x000ee8000c101900 */
[----:B------:R-:W4:Y:S01]  /*2cb70*/  LD.E R75, desc[UR6][R2.64+0x14] ;  /* 0x00001406024b7980 */ /* 0x000f22000c101900 */
[C---:B0-----:R-:W-:Y:S01]  /*2cb80*/  FMUL.FTZ R6, R12.reuse, R14 ;  /* 0x0000000e0c067220 */ /* 0x041fe20000410000 */
[----:B------:R-:W-:-:S02]  /*2cb90*/  FSETP.NEU.FTZ.AND P1, PT, R12, -INF , PT ;  /* 0xff8000000c00780b */ /* 0x000fc40003f3d000 */
[----:B--2---:R-:W-:Y:S01]  /*2cba0*/  FSETP.NEU.FTZ.AND P2, PT, R21, -INF , PT ;  /* 0xff8000001500780b */ /* 0x004fe20003f5d000 */
[----:B------:R-:W-:Y:S01]  /*2cbb0*/  FMUL.FTZ R21, R14, R21 ;  /* 0x000000150e157220 */ /* 0x000fe20000410000 */
[----:B------:R-:W-:-:S04]  /*2cbc0*/  FSEL R7, R6, RZ, P1 ;  /* 0x000000ff06077208 */ /* 0x000fc80000800000 */
[----:B------:R-:W-:Y:S01]  /*2cbd0*/  FSEL R13, R21, RZ, P2 ;  /* 0x000000ff150d7208 */ /* 0x000fe20001000000 */
[-CC-:B------:R-:W-:Y:S01]  /*2cbe0*/  FFMA.FTZ R152, R11, R14.reuse, -R7.reuse ;  /* 0x0000000e0b987223 */ /* 0x180fe20000010807 */
[----:B------:R-:W-:-:S03]  /*2cbf0*/  FFMA.FTZ R153, R25, R14, -R7 ;  /* 0x0000000e19997223 */ /* 0x000fc60000010807 */
[-CC-:B------:R-:W-:Y:S01]  /*2cc00*/  FFMA.FTZ R158, R26, R14.reuse, -R13.reuse ;  /* 0x0000000e1a9e7223 */ /* 0x180fe2000001080d */
[-C--:B------:R-:W-:Y:S01]  /*2cc10*/  FFMA.FTZ R216, R27, R14.reuse, -R13 ;  /* 0x0000000e1bd87223 */ /* 0x080fe2000001080d */
[----:B------:R-:W3:Y:S01]  /*2cc20*/  MUFU.EX2 R152, R152 ;  /* 0x0000009800987308 */ /* 0x000ee20000000800 */
[-C--:B------:R-:W-:Y:S01]  /*2cc30*/  FFMA.FTZ R217, R28, R14.reuse, -R7 ;  /* 0x0000000e1cd97223 */ /* 0x080fe20000010807 */
[-C--:B------:R-:W-:Y:S01]  /*2cc40*/  FFMA.FTZ R155, R30, R14.reuse, -R13 ;  /* 0x0000000e1e9b7223 */ /* 0x080fe2000001080d */
[----:B------:R-:W-:-:S05]  /*2cc50*/  FFMA.FTZ R154, R29, R14, -R7 ;  /* 0x0000000e1d9a7223 */ /* 0x000fca0000010807 */
[----:B------:R-:W4:Y:S01]  /*2cc60*/  MUFU.EX2 R158, R158 ;  /* 0x0000009e009e7308 */ /* 0x000f220000000800 */
[-C--:B------:R-:W-:Y:S01]  /*2cc70*/  FFMA.FTZ R157, R31, R14.reuse, -R13 ;  /* 0x0000000e1f9d7223 */ /* 0x080fe2000001080d */
[----:B------:R-:W-:-:S06]  /*2cc80*/  FFMA.FTZ R156, R32, R14, -R7 ;  /* 0x0000000e209c7223 */ /* 0x000fcc0000010807 */
[----:B------:R-:W0:Y:S08]  /*2cc90*/  MUFU.EX2 R153, R153 ;  /* 0x0000009900997308 */ /* 0x000e300000000800 */
[----:B------:R-:W1:Y:S01]  /*2cca0*/  MUFU.EX2 R216, R216 ;  /* 0x000000d800d87308 */ /* 0x000e620000000800 */
[-C--:B------:R-:W-:Y:S01]  /*2ccb0*/  FFMA.FTZ R34, R34, R14.reuse, -R13 ;  /* 0x0000000e22227223 */ /* 0x080fe2000001080d */
[----:B------:R-:W-:-:S06]  /*2ccc0*/  FFMA.FTZ R21, R33, R14, -R7 ;  /* 0x0000000e21157223 */ /* 0x000fcc0000010807 */
[----:B------:R-:W2:Y:S01]  /*2ccd0*/  MUFU.EX2 R217, R217 ;  /* 0x000000d900d97308 */ /* 0x000ea20000000800 */
[----:B------:R-:W-:-:S07]  /*2cce0*/  FFMA.FTZ R12, R35, R14, -R13 ;  /* 0x0000000e230c7223 */ /* 0x000fce000001080d */
[----:B------:R-:W5:Y:S01]  /*2ccf0*/  MUFU.EX2 R155, R155 ;  /* 0x0000009b009b7308 */ /* 0x000f620000000800 */
[-CC-:B------:R-:W-:Y:S01]  /*2cd00*/  FFMA.FTZ R160, R38, R14.reuse, -R13.reuse ;  /* 0x0000000e26a07223 */ /* 0x180fe2000001080d */
[-CC-:B------:R-:W-:Y:S01]  /*2cd10*/  FFMA.FTZ R159, R39, R14.reuse, -R13.reuse ;  /* 0x0000000e279f7223 */ /* 0x180fe2000001080d */
[-CC-:B------:R-:W-:Y:S01]  /*2cd20*/  FFMA.FTZ R11, R42, R14.reuse, -R13.reuse ;  /* 0x0000000e2a0b7223 */ /* 0x180fe2000001080d */
[----:B------:R-:W-:-:S04]  /*2cd30*/  FFMA.FTZ R170, R43, R14, -R13 ;  /* 0x0000000e2baa7223 */ /* 0x000fc8000001080d */
[----:B------:R-:W5:Y:S01]  /*2cd40*/  MUFU.EX2 R154, R154 ;  /* 0x0000009a009a7308 */ /* 0x000f620000000800 */
[-CC-:B------:R-:W-:Y:S01]  /*2cd50*/  FFMA.FTZ R172, R46, R14.reuse, -R13.reuse ;  /* 0x0000000e2eac7223 */ /* 0x180fe2000001080d */
[-CC-:B------:R-:W-:Y:S01]  /*2cd60*/  FFMA.FTZ R171, R47, R14.reuse, -R13.reuse ;  /* 0x0000000e2fab7223 */ /* 0x180fe2000001080d */
[-CC-:B------:R-:W-:Y:S01]  /*2cd70*/  FFMA.FTZ R178, R50, R14.reuse, -R13.reuse ;  /* 0x0000000e32b27223 */ /* 0x180fe2000001080d */
[-CC-:B------:R-:W-:Y:S01]  /*2cd80*/  FFMA.FTZ R177, R51, R14.reuse, -R13.reuse ;  /* 0x0000000e33b17223 */ /* 0x180fe2000001080d */
[----:B------:R-:W-:-:S03]  /*2cd90*/  FFMA.FTZ R180, R54, R14, -R13 ;  /* 0x0000000e36b47223 */ /* 0x000fc6000001080d */
[----:B------:R-:W5:Y:S01]  /*2cda0*/  MUFU.EX2 R157, R157 ;  /* 0x0000009d009d7308 */ /* 0x000f620000000800 */
        /* <DEDUP_REMOVED lines=9> */
[----:B------:R-:W5:Y:S01]  /*2ce40*/  MUFU.EX2 R156, R156 ;  /* 0x0000009c009c7308 */ /* 0x000f620000000800 */
[----:B---3--:R-:W-:Y:S01]  /*2ce50*/  FADD.FTZ R6, R152, R73 ;  /* 0x0000004998067221 */ /* 0x008fe20000010000 */
[----:B------:R-:W-:Y:S01]  /*2ce60*/  FFMA.FTZ R20, R36, R14, -R7 ;  /* 0x0000000e24147223 */ /* 0x000fe20000010807 */
[----:B----4-:R-:W-:-:S05]  /*2ce70*/  FADD.FTZ R75, R158, R75 ;  /* 0x0000004b9e4b7221 */ /* 0x010fca0000010000 */
[----:B------:R-:W3:Y:S01]  /*2ce80*/  MUFU.EX2 R13, R34 ;  /* 0x00000022000d7308 */ /* 0x000ee20000000800 */
[----:B0-----:R-:W-:Y:S01]  /*2ce90*/  FADD.FTZ R6, R153, R6 ;  /* 0x0000000699067221 */ /* 0x001fe20000010000 */
[----:B-1----:R-:W-:Y:S01]  /*2cea0*/  FADD.FTZ R24, R216, R75 ;  /* 0x0000004bd8187221 */ /* 0x002fe20000010000 */
[-CC-:B------:R-:W-:Y:S01]  /*2ceb0*/  FFMA.FTZ R37, R37, R14.reuse, -R7.reuse ;  /* 0x0000000e25257223 */ /* 0x180fe20000010807 */
[----:B------:R-:W-:-:S04]  /*2cec0*/  FFMA.FTZ R167, R40, R14, -R7 ;  /* 0x0000000e28a77223 */ /* 0x000fc80000010807 */
[----:B------:R-:W0:Y:S01]  /*2ced0*/  MUFU.EX2 R21, R21 ;  /* 0x0000001500157308 */ /* 0x000e220000000800 */
[-CC-:B------:R-:W-:Y:S01]  /*2cee0*/  FFMA.FTZ R166, R41, R14.reuse, -R7.reuse ;  /* 0x0000000e29a67223 */ /* 0x180fe20000010807 */
[-CC-:B------:R-:W-:Y:S01]  /*2cef0*/  FFMA.FTZ R169, R44, R14.reuse, -R7.reuse ;  /* 0x0000000e2ca97223 */ /* 0x180fe20000010807 */
[-CC-:B------:R-:W-:Y:S01]  /*2cf00*/  FFMA.FTZ R168, R45, R14.reuse, -R7.reuse ;  /* 0x0000000e2da87223 */ /* 0x180fe20000010807 */
[-CC-:B------:R-:W-:Y:S01]  /*2cf10*/  FFMA.FTZ R174, R48, R14.reuse, -R7.reuse ;  /* 0x0000000e30ae7223 */ /* 0x180fe20000010807 */
[----:B------:R-:W-:-:S03]  /*2cf20*/  FFMA.FTZ R173, R49, R14, -R7 ;  /* 0x0000000e31ad7223 */ /* 0x000fc60000010807 */
        /* <DEDUP_REMOVED lines=12> */
[----:B--2---:R-:W-:Y:S01]  /*2cff0*/  FADD.FTZ R7, R217, R6 ;  /* 0x00000006d9077221 */ /* 0x004fe20000010000 */
[----:B-----5:R-:W-:-:S06]  /*2d000*/  FADD.FTZ R24, R155, R24 ;  /* 0x000000189b187221 */ /* 0x020fcc0000010000 */
[----:B------:R-:W2:Y:S01]  /*2d010*/  MUFU.EX2 R160, R160 ;  /* 0x000000a000a07308 */ /* 0x000ea20000000800 */
[----:B------:R-:W-:Y:S01]  /*2d020*/  FADD.FTZ R7, R154, R7 ;  /* 0x000000079a077221 */ /* 0x000fe20000010000 */
[----:B------:R-:W-:-:S06]  /*2d030*/  FADD.FTZ R24, R157, R24 ;  /* 0x000000189d187221 */ /* 0x000fcc0000010000 */
[----:B------:R-:W5:Y:S01]  /*2d040*/  MUFU.EX2 R14, R37 ;  /* 0x00000025000e7308 */ /* 0x000f620000000800 */
[----:B------:R-:W-:Y:S01]  /*2d050*/  FADD.FTZ R6, R156, R7 ;  /* 0x000000079c067221 */ /* 0x000fe20000010000 */
[----:B---3--:R-:W-:-:S06]  /*2d060*/  FADD.FTZ R7, R13, R24 ;  /* 0x000000180d077221 */ /* 0x008fcc0000010000 */
[----:B------:R-:W3:Y:S01]  /*2d070*/  MUFU.EX2 R159, R159 ;  /* 0x0000009f009f7308 */ /* 0x000ee20000000800 */
[----:B0-----:R-:W-:Y:S01]  /*2d080*/  FADD.FTZ R25, R21, R6 ;  /* 0x0000000615197221 */ /* 0x001fe20000010000 */
[----:B-1----:R-:W-:-:S06]  /*2d090*/  FADD.FTZ R7, R12, R7 ;  /* 0x000000070c077221 */ /* 0x002fcc0000010000 */
[----:B------:R-:W0:Y:S08]  /*2d0a0*/  MUFU.EX2 R167, R167 ;  /* 0x000000a700a77308 */ /* 0x000e300000000800 */
[----:B------:R-:W1:Y:S01]  /*2d0b0*/  MUFU.EX2 R11, R11 ;  /* 0x0000000b000b7308 */ /* 0x000e620000000800 */
[----:B----4-:R-:W-:Y:S01]  /*2d0c0*/  FADD.FTZ R25, R20, R25 ;  /* 0x0000001914197221 */ /* 0x010fe20000010000 */
[----:B--2---:R-:W-:-:S06]  /*2d0d0*/  FADD.FTZ R6, R160, R7 ;  /* 0x00000007a0067221 */ /* 0x004fcc0000010000 */
[----:B------:R-:W2:Y:S08]  /*2d0e0*/  MUFU.EX2 R166, R166 ;  /* 0x000000a600a67308 */ /* 0x000eb00000000800 */
[----:B------:R-:W4:Y:S01]  /*2d0f0*/  MUFU.EX2 R170, R170 ;  /* 0x000000aa00aa7308 */ /* 0x000f220000000800 */
[----:B-----5:R-:W-:Y:S01]  /*2d100*/  FADD.FTZ R24, R14, R25 ;  /* 0x000000190e187221 */ /* 0x020fe20000010000 */
[----:B---3--:R-:W-:-:S06]  /*2d110*/  FADD.FTZ R6, R159, R6 ;  /* 0x000000069f067221 */ /* 0x008fcc0000010000 */
[----:B------:R-:W3:Y:S08]  /*2d120*/  MUFU.EX2 R169, R169 ;  /* 0x000000a900a97308 */ /* 0x000ef00000000800 */
[----:B------:R-:W5:Y:S01]  /*2d130*/  MUFU.EX2 R172, R172 ;  /* 0x000000ac00ac7308 */ /* 0x000f620000000800 */
[----:B0-----:R-:W-:Y:S01]  /*2d140*/  FADD.FTZ R7, R167, R24 ;  /* 0x00000018a7077221 */ /* 0x001fe20000010000 */
[----:B-1----:R-:W-:-:S06]  /*2d150*/  FADD.FTZ R25, R11, R6 ;  /* 0x000000060b197221 */ /* 0x002fcc0000010000 */
[----:B------:R-:W0:Y:S08]  /*2d160*/  MUFU.EX2 R168, R168 ;  /* 0x000000a800a87308 */ /* 0x000e300000000800 */
[----:B------:R-:W1:Y:S01]  /*2d170*/  MUFU.EX2 R171, R171 ;  /* 0x000000ab00ab7308 */ /* 0x000e620000000800 */
[----:B--2---:R-:W-:Y:S01]  /*2d180*/  FADD.FTZ R6, R166, R7 ;  /* 0x00000007a6067221 */ /* 0x004fe20000010000 */
[----:B----4-:R-:W-:-:S06]  /*2d190*/  FADD.FTZ R25, R170, R25 ;  /* 0x00000019aa197221 */ /* 0x010fcc0000010000 */
[----:B------:R-:W2:Y:S08]  /*2d1a0*/  MUFU.EX2 R174, R174 ;  /* 0x000000ae00ae7308 */ /* 0x000eb00000000800 */
[----:B------:R-:W4:Y:S01]  /*2d1b0*/  MUFU.EX2 R178, R178 ;  /* 0x000000b200b27308 */ /* 0x000f220000000800 */
[----:B---3--:R-:W-:Y:S01]  /*2d1c0*/  FADD.FTZ R7, R169, R6 ;  /* 0x00000006a9077221 */ /* 0x008fe20000010000 */
[----:B-----5:R-:W-:-:S06]  /*2d1d0*/  FADD.FTZ R6, R172, R25 ;  /* 0x00000019ac067221 */ /* 0x020fcc0000010000 */
        /* <DEDUP_REMOVED lines=43> */
[----:B----4-:R-:W-:-:S03]  /*2d490*/  FADD.FTZ R25, R163, R24 ;  /* 0x00000018a3197221 */ /* 0x010fc60000010000 */
[----:B---3--:R-:W-:Y:S01]  /*2d4a0*/  FADD.FTZ R6, R190, R7 ;  /* 0x00000007be067221 */ /* 0x008fe20000010000 */
[----:B-----5:R-:W-:-:S03]  /*2d4b0*/  FADD.FTZ R24, R162, R25 ;  /* 0x00000019a2187221 */ /* 0x020fc60000010000 */
[----:B0-----:R-:W-:Y:S01]  /*2d4c0*/  FADD.FTZ R25, R187, R6 ;  /* 0x00000006bb197221 */ /* 0x001fe20000010000 */
[----:B-1----:R-:W-:-:S04]  /*2d4d0*/  FADD.FTZ R27, R161, R24 ;  /* 0x00000018a11b7221 */ /* 0x002fc80000010000 */
[----:B------:R0:W-:Y:S04]  /*2d4e0*/  ST.E desc[UR4][R2.64+0x10], R25 ;  /* 0x0000101902007985 */ /* 0x0001e8000c101904 */
[----:B------:R1:W-:Y:S04]  /*2d4f0*/  ST.E desc[UR6][R2.64+0x14], R27 ;  /* 0x0000141b02007985 */ /* 0x0003e8000c101906 */
[----:B------:R-:W0:Y:S01]  /*2d500*/  LDL.64 R6, [R0+0x80] ;  /* 0x0000800000067983 */ /* 0x000e220000100a00 */
[----:B------:R-:W-:Y:S02]  /*2d510*/  R2UR UR10, R4 ;  /* 0x00000000040a72ca */ /* 0x000fe400000e0000 */
[----:B------:R-:W-:-:S02]  /*2d520*/  R2UR UR11, R5 ;  /* 0x00000000050b72ca */ /* 0x000fc400000e0000 */
[C---:B------:R-:W-:Y:S02]  /*2d530*/  R2UR UR12, R4.reuse ;  /* 0x00000000040c72ca */ /* 0x040fe400000e0000 */
[----:B------:R-:W-:Y:S01]  /*2d540*/  R2UR UR13, R5 ;  /* 0x00000000050d72ca */ /* 0x000fe200000e0000 */
[----:B0-----:R-:W2:Y:S08]  /*2d550*/  LD.E R25, desc[UR8][R6.64+0x10] ;  /* 0x0000100806197980 */ /* 0x001eb0000c101900 */
[----:B-1----:R-:W3:Y:S04]  /*2d560*/  LD.E R3, desc[UR10][R6.64+0x14] ;  /* 0x0000140a06037980 */ /* 0x002ee8000c101900 */
[----:B------:R-:W4:Y:S01]  /*2d570*/  LD.E R27, desc[UR12][R6.64+0x20] ;  /* 0x0000200c061b7980 */ /* 0x000f22000c101900 */
[----:B------:R-:W-:-:S02]  /*2d580*/  R2UR UR18, R4 ;  /* 0x00000000041272ca */ /* 0x000fc400000e0000 */
[C---:B------:R-:W-:Y:S01]  /*2d590*/  R2UR UR19, R5.reuse ;  /* 0x00000000051372ca */ /* 0x040fe200000e0000 */
[----:B------:R-:W5:Y:S01]  /*2d5a0*/  LD.E R2, desc[UR6][R6.64+0x8] ;  /* 0x0000080606027980 */ /* 0x000f62000c101900 */
[C---:B------:R-:W-:Y:S02]  /*2d5b0*/  R2UR UR14, R4.reuse ;  /* 0x00000000040e72ca */ /* 0x040fe400000e0000 */
[C---:B------:R-:W-:Y:S01]  /*2d5c0*/  R2UR UR15, R5.reuse ;  /* 0x00000000050f72ca */ /* 0x040fe200000e0000 */
[----:B------:R-:W5:Y:S01]  /*2d5d0*/  LD.E R29, desc[UR4][R6.64] ;  /* 0x00000004061d7980 */ /* 0x000f62000c101900 */
[----:B------:R-:W-:Y:S02]  /*2d5e0*/  R2UR UR16, R4 ;  /* 0x00000000041072ca */ /* 0x000fe400000e0000 */
[----:B------:R-:W-:Y:S01]  /*2d5f0*/  R2UR UR17, R5 ;  /* 0x00000000051172ca */ /* 0x000fe200000e0000 */
        /* <DEDUP_REMOVED lines=38> */
[----:B--2---:R-:W-:-:S05]  /*2d860*/  FMUL.FTZ R25, R8, R25 ;  /* 0x0000001908197220 */ /* 0x004fca0000410000 */
[----:B------:R0:W-:Y:S04]  /*2d870*/  ST.E desc[UR8][R6.64+0x10], R25 ;  /* 0x0000101906007985 */ /* 0x0001e8000c101908 */
[----:B0-----:R-:W2:Y:S01]  /*2d880*/  LD.E R25, desc[UR6][R6.64+0x154] ;  /* 0x0001540606197980 */ /* 0x001ea2000c101900 */
[C---:B---3--:R-:W-:Y:S01]  /*2d890*/  FMUL.FTZ R3, R8.reuse, R3 ;  /* 0x0000000308037220 */ /* 0x048fe20000410000 */
[----:B----4-:R-:W-:-:S04]  /*2d8a0*/  FMUL.FTZ R27, R8, R27 ;  /* 0x0000001b081b7220 */ /* 0x010fc80000410000 */
[----:B------:R0:W-:Y:S04]  /*2d8b0*/  ST.E desc[UR10][R6.64+0x14], R3 ;  /* 0x0000140306007985 */ /* 0x0001e8000c10190a */
[----:B------:R1:W-:Y:S04]  /*2d8c0*/  ST.E desc[UR12][R6.64+0x20], R27 ;  /* 0x0000201b06007985 */ /* 0x0003e8000c10190c */
[----:B0-----:R-:W3:Y:S04]  /*2d8d0*/  LD.E R3, desc[UR18][R6.64+0x150] ;  /* 0x0001501206037980 */ /* 0x001ee8000c101900 */
[----:B-1----:R-:W4:Y:S01]  /*2d8e0*/  LD.E R27, desc[UR6][R6.64+0x160] ;  /* 0x00016006061b7980 */ /* 0x002f22000c101900 */
        /* <DEDUP_REMOVED lines=55> */
[----:B------:R5:W-:Y:S02]  /*2dc60*/  ST.E desc[UR4][R6.64+0x1e4], R25 ;  /* 0x0001e41906007985 */ /* 0x000be4000c101904 */
[----:B-----5:R-:W-:Y:S02]  /*2dc70*/  FMUL.FTZ R25, R9, R2 ;  /* 0x0000000209197220 */ /* 0x020fe40000410000 */
[----:B------:R-:W2:Y:S01]  /*2dc80*/  LD.E R2, desc[UR6][R6.64+0xc] ;  /* 0x00000c0606027980 */ /* 0x000ea2000c101900 */
[C---:B---3--:R-:W-:Y:S01]  /*2dc90*/  FMUL.FTZ R3, R8.reuse, R3 ;  /* 0x0000000308037220 */ /* 0x048fe20000410000 */
[----:B----4-:R-:W-:-:S04]  /*2dca0*/  FMUL.FTZ R27, R8, R27 ;  /* 0x0000001b081b7220 */ /* 0x010fc80000410000 */
[----:B------:R0:W-:Y:S04]  /*2dcb0*/  ST.E desc[UR4][R6.64+0x1e0], R3 ;  /* 0x0001e00306007985 */ /* 0x0001e8000c101904 */
[----:B------:R2:W-:Y:S04]  /*2dcc0*/  ST.E desc[UR4][R6.64+0x1f0], R27 ;  /* 0x0001f01b06007985 */ /* 0x0005e8000c101904 */
[----:B0-----:R-:W3:Y:S01]  /*2dcd0*/  LD.E R3, desc[UR6][R6.64+0x1f4] ;  /* 0x0001f40606037980 */ /* 0x001ee2000c101900 */
[----:B--2---:R-:W-:-:S03]  /*2dce0*/  FMUL.FTZ R27, R9, R2 ;  /* 0x00000002091b7220 */ /* 0x004fc60000410000 */
[----:B------:R-:W2:Y:S01]  /*2dcf0*/  LD.E R2, desc[UR6][R6.64+0x18] ;  /* 0x0000180606027980 */ /* 0x000ea2000c101900 */
[----:B---3--:R-:W-:-:S05]  /*2dd00*/  FMUL.FTZ R3, R8, R3 ;  /* 0x0000000308037220 */ /* 0x008fca0000410000 */
[----:B------:R2:W-:Y:S02]  /*2dd10*/  ST.E desc[UR4][R6.64+0x1f4], R3 ;  /* 0x0001f40306007985 */ /* 0x0005e4000c101904 */
[C---:B--2---:R-:W-:Y:S02]  /*2dd20*/  FMUL.FTZ R3, R9.reuse, R2 ;  /* 0x0000000209037220 */ /* 0x044fe40000410000 */
[----:B------:R-:W2:Y:S04]  /*2dd30*/  LD.E R2, desc[UR6][R6.64+0x1c] ;  /* 0x00001c0606027980 */ /* 0x000ea8000c101900 */
[----:B------:R2:W-:Y:S02]  /*2dd40*/  ST.E desc[UR4][R6.64+0x8], R25 ;  /* 0x0000081906007985 */ /* 0x0005e4000c101904 */
[----:B--2---:R-:W-:-:S02]  /*2dd50*/  FMUL.FTZ R25, R9, R2 ;  /* 0x0000000209197220 */ /* 0x004fc40000410000 */
[----:B------:R-:W2:Y:S04]  /*2dd60*/  LD.E R2, desc[UR6][R6.64+0x28] ;  /* 0x0000280606027980 */ /* 0x000ea8000c101900 */
        /* <DEDUP_REMOVED lines=44> */
[----:B------:R-:W2:Y:S01]  /*2e030*/  LD.E R2, desc[UR6][R6.64+0x9c] ;  /* 0x00009c0606027980 */ /* 0x000ea2000c101900 */
        /* <DEDUP_REMOVED lines=80> */
[----:B------:R1:W-:Y:S01]  /*2e540*/  ST.E desc[UR4][R6.64+0x98], R25 ;  /* 0x0000981906007985 */ /* 0x0003e2000c101904 */
[----:B--2---:R-:W-:-:S05]  /*2e550*/  FMUL.FTZ R27, R9, R2 ;  /* 0x00000002091b7220 */ /* 0x004fca0000410000 */
[----:B------:R2:W-:Y:S04]  /*2e560*/  ST.E desc[UR4][R6.64+0x9c], R27 ;  /* 0x00009c1b06007985 */ /* 0x0005e8000c101904 */
[----:B------:R-:W0:Y:S02]  /*2e570*/  LD.E R2, desc[UR6][R6.64+0xa8] ;  /* 0x0000a80606027980 */ /* 0x000e24000c101900 */
[----:B0-----:R-:W-:-:S05]  /*2e580*/  FMUL.FTZ R3, R9, R2 ;  /* 0x0000000209037220 */ /* 0x001fca0000410000 */
[----:B------:R0:W-:Y:S04]  /*2e590*/  ST.E desc[UR4][R6.64+0xa8], R3 ;  /* 0x0000a80306007985 */ /* 0x0001e8000c101904 */
[----:B------:R-:W1:Y:S02]  /*2e5a0*/  LD.E R2, desc[UR6][R6.64+0xac] ;  /* 0x0000ac0606027980 */ /* 0x000e64000c101900 */
[----:B-1----:R-:W-:-:S05]  /*2e5b0*/  FMUL.FTZ R25, R9, R2 ;  /* 0x0000000209197220 */ /* 0x002fca0000410000 */
[----:B------:R1:W-:Y:S04]  /*2e5c0*/  ST.E desc[UR4][R6.64+0xac], R25 ;  /* 0x0000ac1906007985 */ /* 0x0003e8000c101904 */
[----:B------:R-:W2:Y:S02]  /*2e5d0*/  LD.E R2, desc[UR6][R6.64+0xb8] ;  /* 0x0000b80606027980 */ /* 0x000ea4000c101900 */
        /* <DEDUP_REMOVED lines=115> */
[----:B------:R-:W-:Y:S04]  /*2ed10*/  ST.E desc[UR4][R6.64+0x1e8], R25 ;  /* 0x0001e81906007985 */ /* 0x000fe8000c101904 */
[----:B------:R-:W2:Y:S02]  /*2ed20*/  LD.E R2, desc[UR6][R6.64+0x1ec] ;  /* 0x0001ec0606027980 */ /* 0x000ea4000c101900 */
[----:B--2---:R-:W-:-:S05]  /*2ed30*/  FMUL.FTZ R27, R9, R2 ;  /* 0x00000002091b7220 */ /* 0x004fca0000410000 */
[----:B------:R1:W-:Y:S04]  /*2ed40*/  ST.E desc[UR4][R6.64+0x1ec], R27 ;  /* 0x0001ec1b06007985 */ /* 0x0003e8000c101904 */
[----:B------:R-:W2:Y:S02]  /*2ed50*/  LD.E R2, desc[UR6][R6.64+0x1f8] ;  /* 0x0001f80606027980 */ /* 0x000ea4000c101900 */
[----:B--2---:R-:W-:-:S05]  /*2ed60*/  FMUL.FTZ R29, R9, R2 ;  /* 0x00000002091d7220 */ /* 0x004fca0000410000 */
[----:B------:R-:W-:Y:S04]  /*2ed70*/  ST.E desc[UR4][R6.64+0x1f8], R29 ;  /* 0x0001f81d06007985 */ /* 0x000fe8000c101904 */
[----:B------:R-:W2:Y:S01]  /*2ed80*/  LD.E R2, desc[UR6][R6.64+0x1fc] ;  /* 0x0001fc0606027980 */ /* 0x000ea2000c101900 */
[----:B------:R-:W-:Y:S01]  /*2ed90*/  LEA.HI R28, R207, 0x8, RZ, 0x19 ;  /* 0x00000008cf1c7811 */ /* 0x000fe200078fc8ff */
[----:B--2---:R-:W-:-:S05]  /*2eda0*/  FMUL.FTZ R9, R9, R2 ;  /* 0x0000000209097220 */ /* 0x004fca0000410000 */
[----:B------:R2:W-:Y:S04]  /*2edb0*/  ST.E desc[UR4][R6.64+0x1fc], R9 ;  /* 0x0001fc0906007985 */ /* 0x0005e8000c101904 */
[----:B0-----:R-:W3:Y:S01]  /*2edc0*/  LDL.64 R2, [R0+0x80] ;  /* 0x0000800000027983 */ /* 0x001ee20000100a00 */
[----:B------:R0:W-:Y:S06]  /*2edd0*/  BAR.SYNC.DEFER_BLOCKING R28, 0x100 ;  /* 0x0004001c0000751d */ /* 0x0001ec0000010000 */
[----:B-1----:R-:W4:Y:S04]  /*2ede0*/  LDL.64 R26, [R0] ;  /* 0x00000000001a7983 */ /* 0x002f280000100a00 */
[----:B------:R-:W5:Y:S04]  /*2edf0*/  LDL.64 R24, [R0+0x98] ;  /* 0x0000980000187983 */ /* 0x000f680000100a00 */
[----:B--2---:R-:W2:Y:S04]  /*2ee00*/  LDL.64 R8, [R0+0x88] ;  /* 0x0000880000087983 */ /* 0x004ea80000100a00 */
[----:B---3--:R-:W3:Y:S04]  /*2ee10*/  LD.E R29, desc[UR4][R2.64] ;  /* 0x00000004021d7980 */ /* 0x008ee8000c101900 */
[----:B----4-:R-:W4:Y:S04]  /*2ee20*/  LD.E R219, desc[UR6][R26.64] ;  /* 0x000000061adb7980 */ /* 0x010f28000c101900 */
[----:B-----5:R-:W4:Y:S04]  /*2ee30*/  LD.E.64 R6, desc[UR4][R24.64] ;  /* 0x0000000418067980 */ /* 0x020f28000c101b00 */
[----:B---3--:R1:W-:Y:S04]  /*2ee40*/  ST.E desc[UR8][R2.64], R29 ;  /* 0x0000001d02007985 */ /* 0x0083e8000c101908 */
[----:B------:R-:W3:Y:S04]  /*2ee50*/  LD.E R31, desc[UR10][R2.64+0x4] ;  /* 0x0000040a021f7980 */ /* 0x000ee8000c101900 */
[----:B---3--:R3:W-:Y:S04]  /*2ee60*/  ST.E desc[UR4][R2.64+0x4], R31 ;  /* 0x0000041f02007985 */ /* 0x0087e8000c101904 */
[----:B------:R-:W5:Y:S04]  /*2ee70*/  LD.E R33, desc[UR6][R2.64+0x8] ;  /* 0x0000080602217980 */ /* 0x000f68000c101900 */
[----:B-----5:R-:W-:Y:S04]  /*2ee80*/  ST.E desc[UR4][R2.64+0x8], R33 ;  /* 0x0000082102007985 */ /* 0x020fe8000c101904 */
[----:B------:R-:W5:Y:S04]  /*2ee90*/  LD.E R27, desc[UR6][R2.64+0xc] ;  /* 0x00000c06021b7980 */ /* 0x000f68000c101900 */
[----:B-----5:R5:W-:Y:S04]  /*2eea0*/  ST.E desc[UR4][R2.64+0xc], R27 ;  /* 0x00000c1b02007985 */ /* 0x020be8000c101904 */
[----:B------:R-:W2:Y:S04]  /*2eeb0*/  LD.E R25, desc[UR6][R2.64+0x10] ;  /* 0x0000100602197980 */ /* 0x000ea8000c101900 */
[----:B--2---:R2:W-:Y:S04]  /*2eec0*/  ST.E desc[UR4][R2.64+0x10], R25 ;  /* 0x0000101902007985 */ /* 0x0045e8000c101904 */
[----:B-1----:R-:W4:Y:S04]  /*2eed0*/  LD.E R29, desc[UR6][R2.64+0x14] ;  /* 0x00001406021d7980 */ /* 0x002f28000c101900 */
[----:B----4-:R1:W-:Y:S04]  /*2eee0*/  ST.E desc[UR4][R2.64+0x14], R29 ;  /* 0x0000141d02007985 */ /* 0x0103e8000c101904 */
[----:B---3--:R-:W3:Y:S04]  /*2eef0*/  LD.E R31, desc[UR6][R2.64+0x18] ;  /* 0x00001806021f7980 */ /* 0x008ee8000c101900 */
[----:B---3--:R3:W-:Y:S04]  /*2ef00*/  ST.E desc[UR4][R2.64+0x18], R31 ;  /* 0x0000181f02007985 */ /* 0x0087e8000c101904 */
[----:B-----5:R-:W4:Y:S04]  /*2ef10*/  LD.E R27, desc[UR6][R2.64+0x1c] ;  /* 0x00001c06021b7980 */ /* 0x020f28000c101900 */
[----:B----4-:R4:W-:Y:S04]  /*2ef20*/  ST.E desc[UR4][R2.64+0x1c], R27 ;  /* 0x00001c1b02007985 */ /* 0x0109e8000c101904 */
[----:B--2---:R-:W2:Y:S04]  /*2ef30*/  LD.E R25, desc[UR6][R2.64+0x20] ;  /* 0x0000200602197980 */ /* 0x004ea8000c101900 */
[----:B--2---:R2:W-:Y:S04]  /*2ef40*/  ST.E desc[UR4][R2.64+0x20], R25 ;  /* 0x0000201902007985 */ /* 0x0045e8000c101904 */
[----:B-1----:R-:W5:Y:S04]  /*2ef50*/  LD.E R29, desc[UR6][R2.64+0x24] ;  /* 0x00002406021d7980 */ /* 0x002f68000c101900 */
[----:B-----5:R1:W-:Y:S04]  /*2ef60*/  ST.E desc[UR4][R2.64+0x24], R29 ;  /* 0x0000241d02007985 */ /* 0x0203e8000c101904 */
[----:B---3--:R-:W3:Y:S04]  /*2ef70*/  LD.E R31, desc[UR6][R2.64+0x28] ;  /* 0x00002806021f7980 */ /* 0x008ee8000c101900 */
[----:B---3--:R3:W-:Y:S04]  /*2ef80*/  ST.E desc[UR4][R2.64+0x28], R31 ;  /* 0x0000281f02007985 */ /* 0x0087e8000c101904 */
[----:B----4-:R-:W4:Y:S04]  /*2ef90*/  LD.E R27, desc[UR6][R2.64+0x2c] ;  /* 0x00002c06021b7980 */ /* 0x010f28000c101900 */
        /* <DEDUP_REMOVED lines=228> */
[----:B-----5:R-:W-:Y:S04]  /*2fde0*/  ST.E desc[UR4][R2.64+0x1f4], R29 ;  /* 0x0001f41d02007985 */ /* 0x020fe8000c101904 */
[----:B---3--:R-:W3:Y:S01]  /*2fdf0*/  LD.E R31, desc[UR6][R2.64+0x1f8] ;  /* 0x0001f806021f7980 */ /* 0x008ee2000c101900 */
[----:B------:R-:W-:-:S02]  /*2fe00*/  R2UR UR28, R4 ;  /* 0x00000000041c72ca */ /* 0x000fc400000e0000 */
[C---:B------:R-:W-:Y:S01]  /*2fe10*/  R2UR UR29, R5.reuse ;  /* 0x00000000051d72ca */ /* 0x040fe200000e0000 */
[----:B---3--:R-:W-:Y:S04]  /*2fe20*/  ST.E desc[UR4][R2.64+0x1f8], R31 ;  /* 0x0001f81f02007985 */ /* 0x008fe8000c101904 */
[----:B----4-:R-:W3:Y:S01]  /*2fe30*/  LD.E R27, desc[UR6][R2.64+0x1fc] ;  /* 0x0001fc06021b7980 */ /* 0x010ee2000c101900 */
[C---:B------:R-:W-:Y:S02]  /*2fe40*/  R2UR UR30, R4.reuse ;  /* 0x00000000041e72ca */ /* 0x040fe400000e0000 */
[----:B------:R-:W-:Y:S02]  /*2fe50*/  R2UR UR31, R5 ;  /* 0x00000000051f72ca */ /* 0x000fe400000e0000 */
[----:B------:R-:W-:-:S02]  /*2fe60*/  R2UR UR32, R4 ;  /* 0x00000000042072ca */ /* 0x000fc400000e0000 */
[C---:B------:R-:W-:Y:S02]  /*2fe70*/  R2UR UR33, R5.reuse ;  /* 0x00000000052172ca */ /* 0x040fe400000e0000 */
[C---:B------:R-:W-:Y:S02]  /*2fe80*/  R2UR UR34, R4.reuse ;  /* 0x00000000042272ca */ /* 0x040fe400000e0000 */
[C---:B------:R-:W-:Y:S02]  /*2fe90*/  R2UR UR35, R5.reuse ;  /* 0x00000000052372ca */ /* 0x040fe400000e0000 */
        /* <DEDUP_REMOVED lines=22> */
[----:B------:R-:W-:Y:S02]  /*30000*/  R2UR UR26, R4 ;  /* 0x00000000041a72ca */ /* 0x000fe400000e0000 */
[----:B------:R-:W-:Y:S01]  /*30010*/  R2UR UR27, R5 ;  /* 0x00000000051b72ca */ /* 0x000fe200000e0000 */
[----:B---3--:R1:W-:Y:S04]  /*30020*/  ST.E desc[UR4][R2.64+0x1fc], R27 ;  /* 0x0001fc1b02007985 */ /* 0x0083e8000c101904 */
[----:B------:R-:W3:Y:S04]  /*30030*/  LD.E R218, desc[UR28][R8.64] ;  /* 0x0000001c08da7980 */ /* 0x000ee8000c101900 */
[----:B------:R-:W4:Y:S04]  /*30040*/  LD.E R24, desc[UR30][R2.64] ;  /* 0x0000001e02187980 */ /* 0x000f28000c101900 */
[----:B--2---:R-:W4:Y:S04]  /*30050*/  LD.E R25, desc[UR32][R2.64+0x4] ;  /* 0x0000042002197980 */ /* 0x004f28000c101900 */
[----:B------:R-:W4:Y:S04]  /*30060*/  LD.E R26, desc[UR34][R2.64+0x8] ;  /* 0x00000822021a7980 */ /* 0x000f28000c101900 */
[----:B-1----:R-:W4:Y:S04]  /*30070*/  LD.E R27, desc[UR44][R2.64+0xc] ;  /* 0x00000c2c021b7980 */ /* 0x002f28000c101900 */
[----:B0-----:R-:W4:Y:S04]  /*30080*/  LD.E R28, desc[UR46][R2.64+0x10] ;  /* 0x0000102e021c7980 */ /* 0x001f28000c101900 */
        /* <DEDUP_REMOVED lines=122> */
[----:B------:R-:W4:Y:S01]  /*30830*/  LD.E R151, desc[UR54][R2.64+0x1fc] ;  /* 0x0001fc3602977980 */ /* 0x000f22000c101900 */
[----:B------:R-:W-:Y:S01]  /*30840*/  IMAD R6, R219, 0xc00, R6 ;  /* 0x00000c00db067824 */ /* 0x000fe200078e0206 */
[----:B---3--:R-:W-:-:S02]  /*30850*/  ISETP.NE.U32.AND P1, PT, R218, RZ, PT ;  /* 0x000000ffda00720c */ /* 0x008fc40003f25070 */
[----:B------:R-:W-:Y:S02]  /*30860*/  R2UR UR7, R7 ;  /* 0x00000000070772ca */ /* 0x000fe400000e0000 */
[----:B------:R-:W-:Y:S02]  /*30870*/  R2UR UR6, R6 ;  /* 0x00000000060672ca */ /* 0x000fe400000e0000 */
[----:B------:R-:W-:Y:S02]  /*30880*/  F2FP.BF16.F32.PACK_AB R152, R153, R152 ;  /* 0x000000989998723e */ /* 0x000fe400000010ff */
[----:B------:R-:W-:Y:S02]  /*30890*/  F2FP.BF16.F32.PACK_AB R154, R154, R217 ;  /* 0x000000d99a9a723e */ /* 0x000fe400000010ff */
[----:B------:R-:W-:Y:S02]  /*308a0*/  F2FP.BF16.F32.PACK_AB R153, R216, R158 ;  /* 0x0000009ed899723e */ /* 0x000fe400000010ff */
[----:B------:R-:W-:Y:S01]  /*308b0*/  F2FP.BF16.F32.PACK_AB R155, R157, R155 ;  /* 0x0000009b9d9b723e */ /* 0x000fe200000010ff */
[----:B------:R-:W-:Y:S01]  /*308c0*/  VOTEU.ANY UP0, P1 ;  /* 0x00000000003f7886 */ /* 0x000fe20000800100 */
        /* <DEDUP_REMOVED lines=19> */
[----:B------:R-:W-:Y:S01]  /*30a00*/  R2UR UR25, R5 ;  /* 0x00000000051972ca */ /* 0x000fe200000e0000 */
[----:B----4-:R-:W-:-:S06]  /*30a10*/  WARPGROUP.ARRIVE ;  /* 0x00000000000079c5 */ /* 0x010fcc0000000000 */
[----:B------:R-:W-:Y:S01]  /*30a20*/  HGMMA.64x256x16.F32.BF16 R24, R152, gdesc[UR4].tnspB, R24, UP0, gsb0 ;  /* 0x43e0000498187df0 */ /* 0x000fe2000b801818 */
        /* <DEDUP_REMOVED lines=15> */
[----:B------:R-:W-:Y:S02]  /*30b20*/  R2UR UR51, R5 ;  /* 0x00000000053372ca */ /* 0x000fe400000e0000 */
[C---:B------:R-:W-:Y:S01]  /*30b30*/  R2UR UR52, R4.reuse ;  /* 0x00000000043472ca */ /* 0x040fe200000e0000 */
[----:B------:R-:W-:Y:S02]  /*30b40*/  WARPGROUP.DEPBAR.LE gsb0, 0x0 ;  /* 0x00008000000079c5 */ /* 0x000fe40000010000 */
[----:B------:R0:W-:Y:S01]  /*30b50*/  ST.E desc[UR4][R2.64], R24 ;  /* 0x0000001802007985 */ /* 0x0001e2000c101904 */
[----:B------:R-:W-:-:S02]  /*30b60*/  R2UR UR4, R4 ;  /* 0x00000000040472ca */ /* 0x000fc400000e0000 */
[C---:B------:R-:W-:Y:S01]  /*30b70*/  R2UR UR5, R5.reuse ;  /* 0x00000000050572ca */ /* 0x040fe200000e0000 */
[----:B------:R1:W-:Y:S01]  /*30b80*/  ST.E desc[UR6][R2.64+0x4], R25 ;  /* 0x0000041902007985 */ /* 0x0003e2000c101906 */
[----:B------:R-:W-:Y:S02]  /*30b90*/  R2UR UR6, R4 ;  /* 0x00000000040672ca */ /* 0x000fe400000e0000 */
[----:B------:R-:W-:-:S09]  /*30ba0*/  R2UR UR7, R5 ;  /* 0x00000000050772ca */ /* 0x000fd200000e0000 */
[----:B------:R2:W-:Y:S01]  /*30bb0*/  ST.E desc[UR4][R2.64+0x8], R26 ;  /* 0x0000081a02007985 */ /* 0x0005e2000c101904 */
[C---:B------:R-:W-:Y:S02]  /*30bc0*/  R2UR UR4, R4.reuse ;  /* 0x00000000040472ca */ /* 0x040fe400000e0000 */
[C---:B------:R-:W-:Y:S01]  /*30bd0*/  R2UR UR5, R5.reuse ;  /* 0x00000000050572ca */ /* 0x040fe200000e0000 */
[----:B------:R3:W-:Y:S01]  /*30be0*/  ST.E desc[UR6][R2.64+0xc], R27 ;  /* 0x00000c1b02007985 */ /* 0x0007e2000c101906 */
[C---:B------:R-:W-:Y:S02]  /*30bf0*/  R2UR UR6, R4.reuse ;  /* 0x00000000040672ca */ /* 0x040fe400000e0000 */
[C---:B------:R-:W-:Y:S01]  /*30c00*/  R2UR UR7, R5.reuse ;  /* 0x00000000050772ca */ /* 0x040fe200000e0000 */
[----:B------:R4:W-:Y:S01]  /*30c10*/  ST.E desc[UR8][R2.64+0x10], R28 ;  /* 0x0000101c02007985 */ /* 0x0009e2000c101908 */
[C---:B------:R-:W-:Y:S02]  /*30c20*/  R2UR UR8, R4.reuse ;  /* 0x00000000040872ca */ /* 0x040fe400000e0000 */
[----:B------:R-:W-:Y:S01]  /*30c30*/  R2UR UR9, R5 ;  /* 0x00000000050972ca */ /* 0x000fe200000e0000 */
[----:B------:R5:W-:Y:S01]  /*30c40*/  ST.E desc[UR10][R2.64+0x14], R29 ;  /* 0x0000141d02007985 */ /* 0x000be2000c10190a */
[----:B------:R-:W-:-:S02]  /*30c50*/  R2UR UR10, R4 ;  /* 0x00000000040a72ca */ /* 0x000fc400000e0000 */
        /* <DEDUP_REMOVED lines=21> */
[----:B------:R-:W-:Y:S01]  /*30db0*/  R2UR UR7, R5 ;  /* 0x00000000050772ca */ /* 0x000fe200000e0000 */
[----:B------:R5:W-:Y:S04]  /*30dc0*/  ST.E desc[UR8][R2.64+0x34], R37 ;  /* 0x0000342502007985 */ /* 0x000be8000c101908 */
[----:B------:R5:W-:Y:S04]  /*30dd0*/  ST.E desc[UR10][R2.64+0x38], R38 ;  /* 0x0000382602007985 */ /* 0x000be8000c10190a */
[----:B------:R5:W-:Y:S01]  /*30de0*/  ST.E desc[UR12][R2.64+0x3c], R39 ;  /* 0x00003c2702007985 */ /* 0x000be2000c10190c */
[----:B------:R-:W-:-:S03]  /*30df0*/  R2UR UR8, R4 ;  /* 0x00000000040872ca */ /* 0x000fc600000e0000 */
[----:B------:R5:W-:Y:S01]  /*30e00*/  ST.E desc[UR14][R2.64+0x40], R40 ;  /* 0x0000402802007985 */ /* 0x000be2000c10190e */
[----:B------:R-:W-:-:S03]  /*30e10*/  R2UR UR9, R5 ;  /* 0x00000000050972ca */ /* 0x000fc600000e0000 */
[----:B------:R5:W-:Y:S04]  /*30e20*/  ST.E desc[UR16][R2.64+0x44], R41 ;  /* 0x0000442902007985 */ /* 0x000be8000c101910 */
[----:B------:R5:W-:Y:S04]  /*30e30*/  ST.E desc[UR18][R2.64+0x48], R42 ;  /* 0x0000482a02007985 */ /* 0x000be8000c101912 */
[----:B------:R5:W-:Y:S04]  /*30e40*/  ST.E desc[UR20][R2.64+0x4c], R43 ;  /* 0x00004c2b02007985 */ /* 0x000be8000c101914 */
[----:B------:R5:W-:Y:S04]  /*30e50*/  ST.E desc[UR22][R2.64+0x50], R44 ;  /* 0x0000502c02007985 */ /* 0x000be8000c101916 */
[----:B------:R5:W-:Y:S01]  /*30e60*/  ST.E desc[UR24][R2.64+0x54], R45 ;  /* 0x0000542d02007985 */ /* 0x000be2000c101918 */
[----:B------:R-:W-:-:S03]  /*30e70*/  R2UR UR10, R4 ;  /* 0x00000000040a72ca */ /* 0x000fc600000e0000 */
[----:B------:R5:W-:Y:S01]  /*30e80*/  ST.E desc[UR4][R2.64+0x58], R46 ;  /* 0x0000582e02007985 */ /* 0x000be2000c101904 */
[C---:B------:R-:W-:Y:S02]  /*30e90*/  R2UR UR4, R4.reuse ;  /* 0x00000000040472ca */ /* 0x040fe400000e0000 */
[C---:B------:R-:W-:Y:S01]  /*30ea0*/  R2UR UR5, R5.reuse ;  /* 0x00000000050572ca */ /* 0x040fe200000e0000 */
[----:B------:R5:W-:Y:S01]  /*30eb0*/  ST.E desc[UR6][R2.64+0x5c], R47 ;  /* 0x00005c2f02007985 */ /* 0x000be2000c101906 */
        /* <DEDUP_REMOVED lines=12> */
[C---:B------:R-:W-:Y:S01]  /*30f80*/  R2UR UR21, R5.reuse ;  /* 0x00000000051572ca */ /* 0x040fe200000e0000 */
[----:B------:R5:W-:Y:S01]  /*30f90*/  ST.E desc[UR8][R2.64+0x60], R48 ;  /* 0x0000603002007985 */ /* 0x000be2000c101908 */
        /* <DEDUP_REMOVED lines=8> */
[----:B------:R-:W-:Y:S01]  /*31020*/  R2UR UR5, R5 ;  /* 0x00000000050572ca */ /* 0x000fe200000e0000 */
[----:B------:R5:W-:Y:S04]  /*31030*/  ST.E desc[UR6][R2.64+0x68], R50 ;  /* 0x0000683202007985 */ /* 0x000be8000c101906 */
[----:B------:R5:W-:Y:S04]  /*31040*/  ST.E desc[UR10][R2.64+0x6c], R51 ;  /* 0x00006c3302007985 */ /* 0x000be8000c10190a */
[----:B------:R5:W-:Y:S04]  /*31050*/  ST.E desc[UR12][R2.64+0x70], R52 ;  /* 0x0000703402007985 */ /* 0x000be8000c10190c */
        /* <DEDUP_REMOVED lines=8> */
[----:B------:R5:W-:Y:S01]  /*310e0*/  ST.E desc[UR8][R2.64+0x8c], R59 ;  /* 0x00008c3b02007985 */ /* 0x000be2000c101908 */
[C---:B------:R-:W-:Y:S02]  /*310f0*/  R2UR UR8, R4.reuse ;  /* 0x00000000040872ca */ /* 0x040fe400000e0000 */
[----:B------:R-:W-:Y:S01]  /*31100*/  R2UR UR9, R5 ;  /* 0x00000000050972ca */ /* 0x000fe200000e0000 */
[----:B------:R5:W-:Y:S01]  /*31110*/  ST.E desc[UR4][R2.64+0x90], R60 ;  /* 0x0000903c02007985 */ /* 0x000be2000c101904 */
        /* <DEDUP_REMOVED lines=13> */
[C---:B------:R-:W-:Y:S01]  /*311f0*/  R2UR UR21, R5.reuse ;  /* 0x00000000051572ca */ /* 0x040fe200000e0000 */
[----:B------:R5:W-:Y:S01]  /*31200*/  ST.E desc[UR6][R2.64+0x94], R61 ;  /* 0x0000943d02007985 */ /* 0x000be2000c101906 */
        /* <DEDUP_REMOVED lines=245> */
[C---:B------:R-:W-:Y:S02]  /*32160*/  R2UR UR54, R4.reuse ;  /* 0x00000000043672ca */ /* 0x040fe400000e0000 */
[----:B------:R-:W-:Y:S01]  /*32170*/  R2UR UR55, R5 ;  /* 0x00000000053772ca */ /* 0x000fe200000e0000 */
        /* <DEDUP_REMOVED lines=12> */
[----:B------:R-:W-:Y:S01]  /*32240*/  ST.E desc[UR28][R8.64], R199 ;  /* 0x000000c708007985 */ /* 0x000fe2000c10191c */
[C---:B------:R-:W-:Y:S02]  /*32250*/  R2UR UR58, R4.reuse ;  /* 0x00000000043a72ca */ /* 0x040fe400000e0000 */
[C---:B------:R-:W-:Y:S01]  /*32260*/  R2UR UR59, R5.reuse ;  /* 0x00000000053b72ca */ /* 0x040fe200000e0000 */
[----:B0-----:R-:W5:Y:S01]  /*32270*/  LD.E R24, desc[UR30][R2.64] ;  /* 0x0000001e02187980 */ /* 0x001f62000c101900 */
[C---:B------:R-:W-:Y:S02]  /*32280*/  R2UR UR56, R4.reuse ;  /* 0x00000000043872ca */ /* 0x040fe400000e0000 */
[C---:B------:R-:W-:Y:S01]  /*32290*/  R2UR UR57, R5.reuse ;  /* 0x00000000053972ca */ /* 0x040fe200000e0000 */
[----:B-1----:R-:W5:Y:S01]  /*322a0*/  LD.E R25, desc[UR32][R2.64+0x4] ;  /* 0x0000042002197980 */ /* 0x002f62000c101900 */
[C---:B------:R-:W-:Y:S02]  /*322b0*/  R2UR UR4, R4.reuse ;  /* 0x00000000040472ca */ /* 0x040fe400000e0000 */
[----:B------:R-:W-:Y:S01]  /*322c0*/  R2UR UR5, R5 ;  /* 0x00000000050572ca */ /* 0x000fe200000e0000 */
[----:B--2---:R-:W2:Y:S01]  /*322d0*/  LD.E R26, desc[UR34][R2.64+0x8] ;  /* 0x00000822021a7980 */ /* 0x004ea2000c101900 */
[----:B------:R-:W-:-:S02]  /*322e0*/  R2UR UR6, R4 ;  /* 0x00000000040672ca */ /* 0x000fc400000e0000 */
[C---:B------:R-:W-:Y:S01]  /*322f0*/  R2UR UR7, R5.reuse ;  /* 0x00000000050772ca */ /* 0x040fe200000e0000 */
[----:B---3--:R-:W2:Y:S01]  /*32300*/  LD.E R27, desc[UR44][R2.64+0xc] ;  /* 0x00000c2c021b7980 */ /* 0x008ea2000c101900 */
[C---:B------:R-:W-:Y:S02]  /*32310*/  R2UR UR8, R4.reuse ;  /* 0x00000000040872ca */ /* 0x040fe400000e0000 */
[C---:B------:R-:W-:Y:S01]  /*32320*/  R2UR UR9, R5.reuse ;  /* 0x00000000050972ca */ /* 0x040fe200000e0000 */
[----:B----4-:R-:W2:Y:S01]  /*32330*/  LD.E R28, desc[UR46][R2.64+0x10] ;  /* 0x0000102e021c7980 */ /* 0x010ea2000c101900 */
[C---:B------:R-:W-:Y:S02]  /*32340*/  R2UR UR10, R4.reuse ;  /* 0x00000000040a72ca */ /* 0x040fe400000e0000 */
[----:B------:R-:W-:Y:S01]  /*32350*/  R2UR UR11, R5 ;  /* 0x00000000050b72ca */ /* 0x000fe200000e0000 */
[----:B-----5:R-:W2:Y:S01]  /*32360*/  LD.E R29, desc[UR50][R2.64+0x14] ;  /* 0x00001432021d7980 */ /* 0x020ea2000c101900 */
[----:B------:R-:W-:-:S02]  /*32370*/  R2UR UR12, R4 ;  /* 0x00000000040c72ca */ /* 0x000fc400000e0000 */
[C---:B------:R-:W-:Y:S01]  /*32380*/  R2UR UR13, R5.reuse ;  /* 0x00000000050d72ca */ /* 0x040fe200000e0000 */
[----:B------:R-:W2:Y:S01]  /*32390*/  LD.E R30, desc[UR52][R2.64+0x18] ;  /* 0x00001834021e7980 */ /* 0x000ea2000c101900 */
[C---:B------:R-:W-:Y:S02]  /*323a0*/  R2UR UR14, R4.reuse ;  /* 0x00000000040e72ca */ /* 0x040fe400000e0000 */
[C---:B------:R-:W-:Y:S01]  /*323b0*/  R2UR UR15, R5.reuse ;  /* 0x00000000050f72ca */ /* 0x040fe200000e0000 */
[----:B------:R-:W2:Y:S01]  /*323c0*/  LD.E R31, desc[UR54][R2.64+0x1c] ;  /* 0x00001c36021f7980 */ /* 0x000ea2000c101900 */
[C---:B------:R-:W-:Y:S02]  /*323d0*/  R2UR UR16, R4.reuse ;  /* 0x00000000041072ca */ /* 0x040fe400000e0000 */
[----:B------:R-:W-:Y:S01]  /*323e0*/  R2UR UR17, R5 ;  /* 0x00000000051172ca */ /* 0x000fe200000e0000 */
[----:B------:R-:W2:Y:S01]  /*323f0*/  LD.E R32, desc[UR60][R2.64+0x20] ;  /* 0x0000203c02207980 */ /* 0x000ea2000c101900 */
        /* <DEDUP_REMOVED lines=327> */
[----:B------:R-:W-:Y:S02]  /*33870*/  R2UR UR54, R4 ;  /* 0x00000000043672ca */ /* 0x000fe400000e0000 */
[----:B------:R-:W-:Y:S01]  /*33880*/  R2UR UR55, R5 ;  /* 0x00000000053772ca */ /* 0x000fe200000e0000 */
        /* <DEDUP_REMOVED lines=10> */
[----:B------:R-:W-:-:S02]  /*33930*/  VIADD R152, R6, 0x80 ;  /* 0x0000008006987836 */ /* 0x000fc40000000000 */
[----:B------:R-:W-:-:S03]  /*33940*/  IMAD.MOV.U32 R153, RZ, RZ, R7 ;  /* 0x000000ffff997224 */ /* 0x000fc600078e0007 */
[----:B------:R-:W-:Y:S02]  /*33950*/  R2UR UR6, R152 ;  /* 0x00000000980672ca */ /* 0x000fe400000e0000 */
[----:B------:R-:W-:Y:S02]  /*33960*/  R2UR UR7, R153 ;  /* 0x00000000990772ca */ /* 0x000fe400000e0000 */
[----:B------:R-:W-:Y:S02]  /*33970*/  F2FP.BF16.F32.PACK_AB R156, R21, R156 ;  /* 0x0000009c159c723e */ /* 0x000fe400000010ff */
[----:B------:R-:W-:Y:S02]  /*33980*/  F2FP.BF16.F32.PACK_AB R158, R14, R20 ;  /* 0x000000140e9e723e */ /* 0x000fe400000010ff */
[----:B------:R-:W-:Y:S02]  /*33990*/  F2FP.BF16.F32.PACK_AB R157, R12, R13 ;  /* 0x0000000d0c9d723e */ /* 0x000fe400000010ff */
[----:B------:R-:W-:-:S02]  /*339a0*/  F2FP.BF16.F32.PACK_AB R159, R159, R160 ;  /* 0x000000a09f9f723e */ /* 0x000fc400000010ff */
        /* <DEDUP_REMOVED lines=18> */
[----:B------:R-:W-:Y:S02]  /*33ad0*/  R2UR UR24, R4 ;  /* 0x00000000041872ca */ /* 0x000fe400000e0000 */
[----:B------:R-:W-:Y:S01]  /*33ae0*/  R2UR UR25, R5 ;  /* 0x00000000051972ca */ /* 0x000fe200000e0000 */
[----:B--2---:R-:W-:-:S06]  /*33af0*/  WARPGROUP.ARRIVE ;  /* 0x00000000000079c5 */ /* 0x004fcc0000000000 */
[----:B------:R-:W-:Y:S01]  /*33b00*/  HGMMA.64x256x16.F32.BF16 R24, R156, gdesc[UR4].tnspB, R24, gsb0 ;  /* 0x43e000049c187df0 */ /* 0x000fe20008001818 */
        /* <DEDUP_REMOVED lines=19> */
[C---:B------:R-:W-:Y:S01]  /*33c40*/  R2UR UR55, R5.reuse ;  /* 0x00000000053772ca */ /* 0x040fe200000e0000 */
[----:B------:R-:W-:Y:S02]  /*33c50*/  WARPGROUP.DEPBAR.LE gsb0, 0x0 ;  /* 0x00008000000079c5 */ /* 0x000fe40000010000 */
        /* <DEDUP_REMOVED lines=2670> */
[----:B------:R5:W-:Y:S04]  /*3e340*/  ST.E desc[UR6][R2.64+0x1b4], R133 ;  /* 0x0001b48502007985 */ /* 0x000be8000c101906 */
[----:B------:R5:W-:Y:S04]  /*3e350*/  ST.E desc[UR8][R2.64+0x1b8], R134 ;  /* 0x0001b88602007985 */ /* 0x000be8000c101908 */
[----:B------:R5:W-:Y:S04]  /*3e360*/  ST.E desc[UR4][R2.64+0x1bc], R135 ;  /* 0x0001bc8702007985 */ /* 0x000be8000c101904 */
[----:B------:R5:W-:Y:S01]  /*3e370*/  ST.E desc[UR10][R2.64+0x1c0], R136 ;  /* 0x0001c08802007985 */ /* 0x000be2000c10190a */
[----:B------:R-:W-:-:S03]  /*3e380*/  R2UR UR6, R4 ;  /* 0x00000000040672ca */ /* 0x000fc600000e0000 */
[----:B------:R5:W-:Y:S01]  /*3e390*/  ST.E desc[UR12][R2.64+0x1c4], R137 ;  /* 0x0001c48902007985 */ /* 0x000be2000c10190c */
[----:B------:R-:W-:-:S03]  /*3e3a0*/  R2UR UR7, R5 ;  /* 0x00000000050772ca */ /* 0x000fc600000e0000 */
[----:B------:R5:W-:Y:S01]  /*3e3b0*/  ST.E desc[UR14][R2.64+0x1c8], R138 ;  /* 0x0001c88a02007985 */ /* 0x000be2000c10190e */
[----:B------:R-:W-:-:S03]  /*3e3c0*/  R2UR UR8, R4 ;  /* 0x00000000040872ca */ /* 0x000fc600000e0000 */
[----:B------:R5:W-:Y:S01]  /*3e3d0*/  ST.E desc[UR16][R2.64+0x1cc], R139 ;  /* 0x0001cc8b02007985 */ /* 0x000be2000c101910 */
[----:B------:R-:W-:-:S03]  /*3e3e0*/  R2UR UR9, R5 ;  /* 0x00000000050972ca */ /* 0x000fc600000e0000 */
        /* <DEDUP_REMOVED lines=13> */
[----:B------:R-:W-:-:S03]  /*3e4c0*/  R2UR UR51, R5 ;  /* 0x00000000053372ca */ /* 0x000fc600000e0000 */
[----:B------:R5:W-:Y:S01]  /*3e4d0*/  ST.E desc[UR28][R2.64+0x1e4], R145 ;  /* 0x0001e49102007985 */ /* 0x000be2000c10191c */
[C---:B------:R-:W-:Y:S02]  /*3e4e0*/  R2UR UR28, R4.reuse ;  /* 0x00000000041c72ca */ /* 0x040fe400000e0000 */
[C---:B------:R-:W-:Y:S02]  /*3e4f0*/  R2UR UR29, R5.reuse ;  /* 0x00000000051d72ca */ /* 0x040fe400000e0000 */
[C---:B------:R-:W-:Y:S02]  /*3e500*/  R2UR UR52, R4.reuse ;  /* 0x00000000043472ca */ /* 0x040fe400000e0000 */
[C---:B------:R-:W-:Y:S02]  /*3e510*/  R2UR UR53, R5.reuse ;  /* 0x00000000053572ca */ /* 0x040fe400000e0000 */
[C---:B------:R-:W-:Y:S02]  /*3e520*/  R2UR UR54, R4.reuse ;  /* 0x00000000043672ca */ /* 0x040fe400000e0000 */
[----:B------:R-:W-:Y:S01]  /*3e530*/  R2UR UR55, R5 ;  /* 0x00000000053772ca */ /* 0x000fe200000e0000 */
[----:B------:R-:W-:Y:S04]  /*3e540*/  ST.E desc[UR6][R2.64+0x1ec], R147 ;  /* 0x0001ec9302007985 */ /* 0x000fe8000c101906 */
[----:B------:R-:W-:Y:S04]  /*3e550*/  ST.E desc[UR8][R2.64+0x1f0], R148 ;  /* 0x0001f09402007985 */ /* 0x000fe8000c101908 */
[----:B------:R-:W-:Y:S04]  /*3e560*/  ST.E desc[UR10][R2.64+0x1f4], R149 ;  /* 0x0001f49502007985 */ /* 0x000fe8000c10190a */
[----:B------:R-:W-:Y:S04]  /*3e570*/  ST.E desc[UR12][R2.64+0x1f8], R150 ;  /* 0x0001f89602007985 */ /* 0x000fe8000c10190c */
[----:B------:R-:W-:Y:S01]  /*3e580*/  ST.E desc[UR14][R2.64+0x1fc], R151 ;  /* 0x0001fc9702007985 */ /* 0x000fe2000c10190e */
        /* <DEDUP_REMOVED lines=370> */
[----:B------:R-:W-:Y:S01]  /*3fcb0*/  VIADD R6, R6, 0x280 ;  /* 0x0000028006067836 */ /* 0x000fe20000000000 */
[----:B------:R-:W-:-:S04]  /*3fcc0*/  R2UR UR7, R7 ;  /* 0x00000000070772ca */ /* 0x000fc800000e0000 */
[----:B------:R-:W-:Y:S02]  /*3fcd0*/  R2UR UR6, R6 ;  /* 0x00000000060672ca */ /* 0x000fe400000e0000 */
[----:B------:R-:W-:Y:S02]  /*3fce0*/  F2FP.BF16.F32.PACK_AB R152, R191, R192 ;  /* 0x000000c0bf98723e */ /* 0x000fe400000010ff */
[----:B------:R-:W-:Y:S02]  /*3fcf0*/  F2FP.BF16.F32.PACK_AB R154, R187, R190 ;  /* 0x000000bebb9a723e */ /* 0x000fe400000010ff */
[----:B------:R-:W-:Y:S02]  /*3fd00*/  F2FP.BF16.F32.PACK_AB R153, R163, R165 ;  /* 0x000000a5a399723e */ /* 0x000fe400000010ff */
[----:B------:R-:W-:Y:S02]  /*3fd10*/  F2FP.BF16.F32.PACK_AB R155, R161, R162 ;  /* 0x000000a2a19b723e */ /* 0x000fe400000010ff */
        /* <DEDUP_REMOVED lines=27> */
[----:B------:R-:W-:Y:S01]  /*3fed0*/  R2UR UR29, R5 ;  /* 0x00000000051d72ca */ /* 0x000fe200000e0000 */
[----:B------:R-:W-:-:S02]  /*3fee0*/  WARPGROUP.DEPBAR.LE gsb0, 0x0 ;  /* 0x00008000000079c5 */ /* 0x000fc40000010000 */
[----:B------:R-:W-:Y:S01]  /*3fef0*/  ST.E desc[UR4][R2.64], R24 ;  /* 0x0000001802007985 */ /* 0x000fe2000c101904 */
[C---:B------:R-:W-:Y:S02]  /*3ff00*/  R2UR UR4, R4.reuse ;  /* 0x00000000040472ca */ /* 0x040fe400000e0000 */
[C---:B------:R-:W-:Y:S01]  /*3ff10*/  R2UR UR5, R5.reuse ;  /* 0x00000000050572ca */ /* 0x040fe200000e0000 */
[----:B------:R-:W-:Y:S01]  /*3ff20*/  ST.E desc[UR6][R2.64+0x4], R25 ;  /* 0x0000041902007985 */ /* 0x000fe2000c101906 */
[C---:B------:R-:W-:Y:S02]  /*3ff30*/  R2UR UR6, R4.reuse ;  /* 0x00000000040672ca */ /* 0x040fe400000e0000 */
[----:B------:R-:W-:Y:S01]  /*3ff40*/  R2UR UR7, R5 ;  /* 0x00000000050772ca */ /* 0x000fe200000e0000 */
[----:B------:R-:W-:Y:S04]  /*3ff50*/  ST.E desc[UR8][R2.64+0x8], R26 ;  /* 0x0000081a02007985 */ /* 0x000fe8000c101908 */
[----:B------:R-:W-:Y:S04]  /*3ff60*/  ST.E desc[UR10][R2.64+0xc], R27 ;  /* 0x00000c1b02007985 */ /* 0x000fe8000c10190a */
[----:B------:R-:W-:Y:S01]  /*3ff70*/  ST.E desc[UR12][R2.64+0x10], R28 ;  /* 0x0000101c02007985 */ /* 0x000fe2000c10190c */
[----:B------:R-:W-:-:S03]  /*3ff80*/  R2UR UR8, R4 ;  /* 0x00000000040872ca */ /* 0x000fc600000e0000 */
[----:B------:R-:W-:Y:S01]  /*3ff90*/  ST.E desc[UR14][R2.64+0x14], R29 ;  /* 0x0000141d02007985 */ /* 0x000fe2000c10190e */
[----:B------:R-:W-:-:S03]  /*3ffa0*/  R2UR UR9, R5 ;  /* 0x00000000050972ca */ /* 0x000fc600000e0000 */
[----:B------:R-:W-:Y:S04]  /*3ffb0*/  ST.E desc[UR16][R2.64+0x18], R30 ;  /* 0x0000181e02007985 */ /* 0x000fe8000c101910 */
[----:B------:R-:W-:Y:S04]  /*3ffc0*/  ST.E desc[UR18][R2.64+0x1c], R31 ;  /* 0x00001c1f02007985 */ /* 0x000fe8000c101912 */
[----:B------:R-:W-:Y:S04]  /*3ffd0*/  ST.E desc[UR20][R2.64+0x20], R32 ;  /* 0x0000202002007985 */ /* 0x000fe8000c101914 */
[----:B------:R-:W-:Y:S04]  /*3ffe0*/  ST.E desc[UR22][R2.64+0x24], R33 ;  /* 0x0000242102007985 */ /* 0x000fe8000c101916 */
[----:B------:R-:W-:Y:S01]  /*3fff0*/  ST.E desc[UR24][R2.64+0x28], R34 ;  /* 0x0000282202007985 */ /* 0x000fe2000c101918 */
[----:B------:R-:W-:-:S03]  /*40000*/  R2UR UR10, R4 ;  /* 0x00000000040a72ca */ /* 0x000fc600000e0000 */
[----:B------:R-:W-:Y:S01]  /*40010*/  ST.E desc[UR4][R2.64+0x2c], R35 ;  /* 0x00002c2302007985 */ /* 0x000fe2000c101904 */
[C---:B------:R-:W-:Y:S02]  /*40020*/  R2UR UR4, R4.reuse ;  /* 0x00000000040472ca */ /* 0x040fe400000e0000 */
[C---:B------:R-:W-:Y:S01]  /*40030*/  R2UR UR5, R5.reuse ;  /* 0x00000000050572ca */ /* 0x040fe200000e0000 */
[----:B------:R-:W-:Y:S01]  /*40040*/  ST.E desc[UR6][R2.64+0x30], R36 ;  /* 0x0000302402007985 */ /* 0x000fe2000c101906 */
        /* <DEDUP_REMOVED lines=13> */
[----:B------:R-:W-:Y:S01]  /*40120*/  ST.E desc[UR8][R2.64+0x34], R37 ;  /* 0x0000342502007985 */ /* 0x000fe2000c101908 */
        /* <DEDUP_REMOVED lines=8> */
[----:B------:R-:W-:Y:S01]  /*401b0*/  R2UR UR5, R5 ;  /* 0x00000000050572ca */ /* 0x000fe200000e0000 */
[----:B------:R-:W-:Y:S04]  /*401c0*/  ST.E desc[UR6][R2.64+0x3c], R39 ;  /* 0x00003c2702007985 */ /* 0x000fe8000c101906 */
[----:B------:R-:W-:Y:S04]  /*401d0*/  ST.E desc[UR10][R2.64+0x40], R40 ;  /* 0x0000402802007985 */ /* 0x000fe8000c10190a */
[----:B------:R-:W-:Y:S04]  /*401e0*/  ST.E desc[UR12][R2.64+0x44], R41 ;  /* 0x0000442902007985 */ /* 0x000fe8000c10190c */
        /* <DEDUP_REMOVED lines=8> */
[----:B------:R-:W-:Y:S01]  /*40270*/  ST.E desc[UR8][R2.64+0x60], R48 ;  /* 0x0000603002007985 */ /* 0x000fe2000c101908 */
[C---:B------:R-:W-:Y:S02]  /*40280*/  R2UR UR8, R4.reuse ;  /* 0x00000000040872ca */ /* 0x040fe400000e0000 */
[----:B------:R-:W-:Y:S01]  /*40290*/  R2UR UR9, R5 ;  /* 0x00000000050972ca */ /* 0x000fe200000e0000 */
[----:B------:R-:W-:Y:S01]  /*402a0*/  ST.E desc[UR4][R2.64+0x64], R49 ;  /* 0x0000643102007985 */ /* 0x000fe2000c101904 */
        /* <DEDUP_REMOVED lines=14> */
[----:B------:R-:W-:Y:S01]  /*40390*/  ST.E desc[UR6][R2.64+0x68], R50 ;  /* 0x0000683202007985 */ /* 0x000fe2000c101906 */
        /* <DEDUP_REMOVED lines=288> */
[----:B------:R-:W2:Y:S01]  /*415a0*/  LD.E R7, desc[UR28][R2.64] ;  /* 0x0000001c02077980 */ /* 0x000ea2000c101900 */
[----:B------:R-:W-:-:S02]  /*415b0*/  R2UR UR4, R4 ;  /* 0x00000000040472ca */ /* 0x000fc400000e0000 */
[C---:B------:R-:W-:Y:S02]  /*415c0*/  R2UR UR5, R5.reuse ;  /* 0x00000000050572ca */ /* 0x040fe400000e0000 */
[----:B------:R-:W-:Y:S02]  /*415d0*/  R2UR UR6, R4 ;  /* 0x00000000040672ca */ /* 0x000fe400000e0000 */
[----:B------:R-:W-:-:S09]  /*415e0*/  R2UR UR7, R5 ;  /* 0x00000000050772ca */ /* 0x000fd200000e0000 */
[----:B--2---:R1:W-:Y:S04]  /*415f0*/  ST.E desc[UR4][R2.64], R7 ;  /* 0x0000000702007985 */ /* 0x0043e8000c101904 */
[----:B------:R-:W2:Y:S01]  /*41600*/  LD.E R11, desc[UR6][R2.64+0x4] ;  /* 0x00000406020b7980 */ /* 0x000ea2000c101900 */
[C---:B------:R-:W-:Y:S02]  /*41610*/  R2UR UR4, R4.reuse ;  /* 0x00000000040472ca */ /* 0x040fe400000e0000 */
[C---:B------:R-:W-:Y:S02]  /*41620*/  R2UR UR5, R5.reuse ;  /* 0x00000000050572ca */ /* 0x040fe400000e0000 */
[----:B------:R-:W-:Y:S02]  /*41630*/  R2UR UR6, R4 ;  /* 0x00000000040672ca */ /* 0x000fe400000e0000 */
[----:B------:R-:W-:-:S09]  /*41640*/  R2UR UR7, R5 ;  /* 0x00000000050772ca */ /* 0x000fd200000e0000 */
[----:B--2---:R2:W-:Y:S04]  /*41650*/  ST.E desc[UR4][R2.64+0x4], R11 ;  /* 0x0000040b02007985 */ /* 0x0045e8000c101904 */
[----:B------:R-:W3:Y:S01]  /*41660*/  LD.E R13, desc[UR6][R2.64+0x8] ;  /* 0x00000806020d7980 */ /* 0x000ee2000c101900 */
[C---:B------:R-:W-:Y:S02]  /*41670*/  R2UR UR4, R4.reuse ;  /* 0x00000000040472ca */ /* 0x040fe400000e0000 */
[C---:B------:R-:W-:Y:S02]  /*41680*/  R2UR UR5, R5.reuse ;  /* 0x00000000050572ca */ /* 0x040fe400000e0000 */
[----:B------:R-:W-:Y:S02]  /*41690*/  R2UR UR6, R4 ;  /* 0x00000000040672ca */ /* 0x000fe400000e0000 */
[----:B------:R-:W-:-:S09]  /*416a0*/  R2UR UR7, R5 ;  /* 0x00000000050772ca */ /* 0x000fd200000e0000 */
[----:B---3--:R3:W-:Y:S04]  /*416b0*/  ST.E desc[UR4][R2.64+0x8], R13 ;  /* 0x0000080d02007985 */ /* 0x0087e8000c101904 */
[----:B0-----:R-:W4:Y:S01]  /*416c0*/  LD.E R9, desc[UR6][R2.64+0xc] ;  /* 0x00000c0602097980 */ /* 0x001f22000c101900 */
[C---:B------:R-:W-:Y:S02]  /*416d0*/  R2UR UR4, R4.reuse ;  /* 0x00000000040472ca */ /* 0x040fe400000e0000 */
[C---:B------:R-:W-:Y:S02]  /*416e0*/  R2UR UR5, R5.reuse ;  /* 0x00000000050572ca */ /* 0x040fe400000e0000 */
[----:B------:R-:W-:Y:S02]  /*416f0*/  R2UR UR6, R4 ;  /* 0x00000000040672ca */ /* 0x000fe400000e0000 */
[----:B------:R-:W-:-:S09]  /*41700*/  R2UR UR7, R5 ;  /* 0x00000000050772ca */ /* 0x000fd200000e0000 */
[----:B----4-:R0:W-:Y:S04]  /*41710*/  ST.E desc[UR4][R2.64+0xc], R9 ;  /* 0x00000c0902007985 */ /* 0x0101e8000c101904 */
[----:B-1----:R-:W4:Y:S01]  /*41720*/  LD.E R7, desc[UR6][R2.64+0x10] ;  /* 0x0000100602077980 */ /* 0x002f22000c101900 */
[C---:B------:R-:W-:Y:S02]  /*41730*/  R2UR UR4, R4.reuse ;  /* 0x00000000040472ca */ /* 0x040fe400000e0000 */
[C---:B------:R-:W-:Y:S02]  /*41740*/  R2UR UR5, R5.reuse ;  /* 0x00000000050572ca */ /* 0x040fe400000e0000 */
[----:B------:R-:W-:Y:S02]  /*41750*/  R2UR UR6, R4 ;  /* 0x00000000040672ca */ /* 0x000fe400000e0000 */
[----:B------:R-:W-:-:S09]  /*41760*/  R2UR UR7, R5 ;  /* 0x00000000050772ca */ /* 0x000fd200000e0000 */
[----:B----4-:R1:W-:Y:S04]  /*41770*/  ST.E desc[UR4][R2.64+0x10], R7 ;  /* 0x0000100702007985 */ /* 0x0103e8000c101904 */
[----:B--2---:R-:W2:Y:S01]  /*41780*/  LD.E R11, desc[UR6][R2.64+0x14] ;  /* 0x00001406020b7980 */ /* 0x004ea2000c101900 */
[C---:B------:R-:W-:Y:S02]  /*41790*/  R2UR UR4, R4.reuse ;  /* 0x00000000040472ca */ /* 0x040fe400000e0000 */
[C---:B------:R-:W-:Y:S02]  /*417a0*/  R2UR UR5, R5.reuse ;  /* 0x00000000050572ca */ /* 0x040fe400000e0000 */
[----:B------:R-:W-:Y:S02]  /*417b0*/  R2UR UR6, R4 ;  /* 0x00000000040672ca */ /* 0x000fe400000e0000 */
[----:B------:R-:W-:-:S09]  /*417c0*/  R2UR UR7, R5 ;  /* 0x00000000050772ca */ /* 0x000fd200000e0000 */
[----:B--2---:R2:W-:Y:S04]  /*417d0*/  ST.E desc[UR4][R2.64+0x14], R11 ;  /* 0x0000140b02007985 */ /* 0x0045e8000c101904 */
[----:B---3--:R-:W3:Y:S01]  /*417e0*/  LD.E R13, desc[UR6][R2.64+0x18] ;  /* 0x00001806020d7980 */ /* 0x008ee2000c101900 */
        /* <DEDUP_REMOVED lines=719> */
[----:B---3--:R-:W2:Y:S01]  /*444e0*/  LD.E R13, desc[UR6][R2.64+0x1f8] ;  /* 0x0001f806020d7980 */ /* 0x008ea2000c101900 */
[C---:B------:R-:W-:Y:S02]  /*444f0*/  R2UR UR4, R4.reuse ;  /* 0x00000000040472ca */ /* 0x040fe400000e0000 */
[C---:B------:R-:W-:Y:S02]  /*44500*/  R2UR UR5, R5.reuse ;  /* 0x00000000050572ca */ /* 0x040fe400000e0000 */
[----:B------:R-:W-:Y:S02]  /*44510*/  R2UR UR6, R4 ;  /* 0x00000000040672ca */ /* 0x000fe400000e0000 */
[----:B------:R-:W-:-:S02]  /*44520*/  R2UR UR7, R5 ;  /* 0x00000000050772ca */ /* 0x000fc400000e0000 */
[----:B------:R-:W-:-:S07]  /*44530*/  LOP3.LUT P6, RZ, R207, 0x7f, RZ, 0xc0, !PT ;  /* 0x0000007fcfff7812 */ /* 0x000fce00078cc0ff */
[----:B--2---:R1:W-:Y:S04]  /*44540*/  ST.E desc[UR4][R2.64+0x1f8], R13 ;  /* 0x0001f80d02007985 */ /* 0x0043e8000c101904 */
[----:B0-----:R-:W2:Y:S01]  /*44550*/  LD.E R9, desc[UR6][R2.64+0x1fc] ;  /* 0x0001fc0602097980 */ /* 0x001ea2000c101900 */
[----:B------:R-:W-:Y:S02]  /*44560*/  R2UR UR4, R4 ;  /* 0x00000000040472ca */ /* 0x000fe400000e0000 */
[----:B------:R-:W-:-:S13]  /*44570*/  R2UR UR5, R5 ;  /* 0x00000000050572ca */ /* 0x000fda00000e0000 */
[----:B--2---:R1:W-:Y:S01]  /*44580*/  ST.E desc[UR4][R2.64+0x1fc], R9 ;  /* 0x0001fc0902007985 */ /* 0x0043e2000c101904 */
[----:B------:R-:W-:Y:S05]  /*44590*/  @P6 BRA `(.L_x_11411) ;  /* 0x0000000000306947 */ /* 0x000fea0003800000 */
[----:B-1----:R-:W2:Y:S04]  /*445a0*/  LDL.64 R2, [R0+0x40] ;  /* 0x0000400000027983 */ /* 0x002ea80000100a00 */
[----:B------:R-:W3:Y:S01]  /*445b0*/  LDL.64 R6, [R0] ;  /* 0x0000000000067983 */ /* 0x000ee20000100a00 */
[C---:B------:R-:W-:Y:S02]  /*445c0*/  R2UR UR4, R4.reuse ;  /* 0x00000000040472ca */ /* 0x040fe400000e0000 */
[C---:B------:R-:W-:Y:S02]  /*445d0*/  R2UR UR5, R5.reuse ;  /* 0x00000000050572ca */ /* 0x040fe400000e0000 */
[----:B------:R-:W-:Y:S02]  /*445e0*/  R2UR UR6, R4 ;  /* 0x00000000040672ca */ /* 0x000fe400000e0000 */
[----:B------:R-:W-:-:S09]  /*445f0*/  R2UR UR7, R5 ;  /* 0x00000000050772ca */ /* 0x000fd200000e0000 */
[----:B--2---:R-:W2:Y:S04]  /*44600*/  LD.E.64 R2, desc[UR4][R2.64+0x30] ;  /* 0x0000300402027980 */ /* 0x004ea8000c101b00 */
[----:B---3--:R-:W3:Y:S01]  /*44610*/  LD.E R6, desc[UR6][R6.64] ;  /* 0x0000000606067980 */ /* 0x008ee2000c101900 */
[----:B--2---:R-:W-:-:S05]  /*44620*/  MOV R5, R2 ;  /* 0x0000000200057202 */ /* 0x004fca0000000f00 */
[----:B---3--:R-:W-:-:S05]  /*44630*/  IMAD R4, R6, 0x8, R5 ;  /* 0x0000000806047824 */ /* 0x008fca00078e0205 */
[----:B------:R-:W-:-:S04]  /*44640*/  PRMT R4, RZ, 0x654, R4 ;  /* 0x00000654ff047816 */ /* 0x000fc80000000004 */
[----:B------:R0:W-:Y:S03]  /*44650*/  SYNCS.ARRIVE.TRANS64.RED.A1T0 RZ, [R4+URZ], RZ ;  /* 0x000000ff04ff79a7 */ /* 0x0001e6000810043f */
.L_x_11411:
[----:B-1----:R-:W-:Y:S02]  /*44660*/  IMAD.MOV.U32 R2, RZ, RZ, R215 ;  /* 0x000000ffff027224 */ /* 0x002fe400078e00d7 */
[----:B------:R-:W-:-:S04]  /*44670*/  IMAD.MOV.U32 R3, RZ, RZ, 0x0 ;  /* 0x00000000ff037424 */ /* 0x000fc800078e00ff */
[----:B0-----:R-:W-:Y:S05]  /*44680*/  RET.REL.NODEC R2 `(_ZN7cutlass13device_kernelIN5flash11enable_sm90INS1_16FlashAttnFwdSm90INS1_25CollectiveMainloopFwdSm90ILi2EN4cute5tupleIJNS5_1CILi1EEES8_S8_EEENS6_IJNS7_ILi128EEENS7_ILi96EEENS7_ILi64EEEEEELi256ENS_10bfloat16_tEfNS_4arch4Sm90ELb0ELb1ELb0ELb0ELb0ELb0ELb1ELb1ELb0ELb1ELb0ELb0EEENS1_21CollectiveEpilogueFwdINS6_IJSA_NS7_ILi256EEESB_EEES9_SE_SG_Li256ELb0ELb1ELb0ELb0EEENS1_30DynamicPersistentTileSchedulerILi256ELi128ELb0ELb1ELb1EEEEEEEEEvNT_6ParamsE) ;  /* 0xfffffbb8025c7950 */ /* 0x001fea0003c3ffff */
.L_x_11389:
[----:B0-----:R0:W1:Y:S02]  /*44690*/  SYNCS.PHASECHK.TRANS64.TRYWAIT P1, [R2+URZ], R3 ;  /* 0x00000003020075a7 */ /* 0x001064000802017f */
[----:B-1----:R-:W-:Y:S05]  /*446a0*/  @!P1 NANOSLEEP.SYNCS 0x989680 ;  /* 0x009896800000995d */ /* 0x002fea0003900000 */
[----:B------:R-:W1:Y:S02]  /*446b0*/  @!P1 SYNCS.PHASECHK.TRANS64 P1, [R2+URZ], R3 ;  /* 0x00000003020095a7 */ /* 0x000e64000802007f */
[----:B-1----:R-:W-:Y:S05]  /*446c0*/  @!P1 BRA `(.L_x_11389) ;  /* 0xfffffffc00f09947 */ /* 0x002fea000383ffff */
[----:B------:R-:W-:Y:S05]  /*446d0*/  BRA `(.L_x_11388) ;  /* 0xfffffe4c008c7947 */ /* 0x000fea000383ffff */
.L_x_11396:
[----:B0-----:R0:W1:Y:S02]  /*446e0*/  SYNCS.PHASECHK.TRANS64.TRYWAIT P1, [R8+URZ], R9 ;  /* 0x00000009080075a7 */ /* 0x001064000802017f */
[----:B-1----:R-:W-:Y:S05]  /*446f0*/  @!P1 NANOSLEEP.SYNCS 0x989680 ;  /* 0x009896800000995d */ /* 0x002fea0003900000 */
[----:B------:R-:W1:Y:S02]  /*44700*/  @!P1 SYNCS.PHASECHK.TRANS64 P1, [R8+URZ], R9 ;  /* 0x00000009080095a7 */ /* 0x000e64000802007f */
[----:B-1----:R-:W-:Y:S05]  /*44710*/  @!P1 BRA `(.L_x_11396) ;  /* 0xfffffffc00f09947 */ /* 0x002fea000383ffff */
[----:B------:R-:W-:Y:S05]  /*44720*/  BRA `(.L_x_11395) ;  /* 0xfffffe5400607947 */ /* 0x000fea000383ffff */
.L_x_11412:
        /* <DEDUP_REMOVED lines=13> */
.L_x_15141:


//--------------------- .text._ZN7cutlass13device_kernelIN5flash11enable_sm90INS1_16FlashAttnFwdSm90INS1_25CollectiveMainloopFwdSm90ILi2EN4cute5tupleIJNS5_1CILi1EEES8_S8_EEENS6_IJNS7_ILi128EEENS7_ILi96EEENS7_ILi64EEEEEELi256ENS_10bfloat16_tEfNS_4arch4Sm90ELb0ELb1ELb0ELb1ELb0ELb0ELb0ELb1ELb0ELb1ELb0ELb0EEENS1_21CollectiveEpilogueFwdINS6_IJSA_NS7_ILi256EEESB_EEES9_SE_SG_Li256ELb1ELb1ELb0ELb0EEENS1_36VarlenDynamicPersistentTileSchedulerILi128ELi96ELi256ELi128ELb0ELb1ELb1ELb1ELb0ELb1EEEEEEEEEvNT_6ParamsE --------------------------
	.section	.text._ZN7cutlass13device_kernelIN5flash11enable_sm90INS1_16FlashAttnFwdSm90INS1_25CollectiveMainloopFwdSm90ILi2EN4cute5tupleIJNS5_1CILi1EEES8_S8_EEENS6_IJNS7_ILi128EEENS7_ILi96EEENS7_ILi64EEEEEELi256ENS_10bfloat16_tEfNS_4arch4Sm90ELb0ELb1ELb0ELb1ELb0ELb0ELb0ELb1ELb0ELb1ELb0ELb0EEENS1_21CollectiveEpilogueFwdINS6_IJSA_NS7_ILi256EEESB_EEES9_SE_SG_Li256ELb1ELb1ELb0ELb0EEENS1_36VarlenDynamicPersistentTileSchedulerILi128ELi96ELi256ELi128ELb0ELb1ELb1ELb1ELb0ELb1EEEEEEEEEvNT_6ParamsE,"ax",@progbits
	.align	128
.text._ZN7cutlass13device_kernelIN5flash11enable_sm90INS1_16FlashAttnFwdSm90INS1_25CollectiveMainloopFwdSm90ILi2EN4cute5tupleIJNS5_1CILi1EEES8_S8_EEENS6_IJNS7_ILi128EEENS7_ILi96EEENS7_ILi64EEEEEELi256ENS_10bfloat16_tEfNS_4arch4Sm90ELb0ELb1ELb0ELb1ELb0ELb0ELb0ELb1ELb0ELb1ELb0ELb0EEENS1_21CollectiveEpilogueFwdINS6_IJSA_NS7_ILi256EEESB_EEES9_SE_SG_Li256ELb1ELb1ELb0ELb0EEENS1_36VarlenDynamicPersistentTileSchedulerILi128ELi96ELi256ELi128ELb0ELb1ELb1ELb1ELb0ELb1EEEEEEEEEvNT_6ParamsE:
        .type           _ZN7cutlass13device_kernelIN5flash11enable_sm90INS1_16FlashAttnFwdSm90INS1_25CollectiveMainloopFwdSm90ILi2EN4cute5tupleIJNS5_1CILi1EEES8_S8_EEENS6_IJNS7_ILi128EEENS7_ILi96EEENS7_ILi64EEEEEELi256ENS_10bfloat16_tEfNS_4arch4Sm90ELb0ELb1ELb0ELb1ELb0ELb0ELb0ELb1ELb0ELb1ELb0ELb0EEENS1_21CollectiveEpilogueFwdINS6_IJSA_NS7_ILi256EEESB_EEES9_SE_SG_Li256ELb1ELb1ELb0ELb0EEENS1_36VarlenDynamicPersistentTileSchedulerILi128ELi96ELi256ELi128ELb0ELb1ELb1ELb1ELb0ELb1EEEEEEEEEvNT_6ParamsE,@function
        .size           _ZN7cutlass13device_kernelIN5flash11enable_sm90INS1_16FlashAttnFwdSm90INS1_25CollectiveMainloopFwdSm90ILi2EN4cute5tupleIJNS5_1CILi1EEES8_S8_EEENS6_IJNS7_ILi128EEENS7_ILi96EEENS7_ILi64EEEEEELi256ENS_10bfloat16_tEfNS_4arch4Sm90ELb0ELb1ELb0ELb1ELb0ELb0ELb0ELb1ELb0ELb1ELb0ELb0EEENS1_21CollectiveEpilogueFwdINS6_IJSA_NS7_ILi256EEESB_EEES9_SE_SG_Li256ELb1ELb1ELb0ELb0EEENS1_36VarlenDynamicPersistentTileSchedulerILi128ELi96ELi256ELi128ELb0ELb1ELb1ELb1ELb0ELb1EEEEEEEEEvNT_6ParamsE,(.L_x_15143 - _ZN7cutlass13device_kernelIN5flash11enable_sm90INS1_16FlashAttnFwdSm90INS1_25CollectiveMainloopFwdSm90ILi2EN4cute5tupleIJNS5_1CILi1EEES8_S8_EEENS6_IJNS7_ILi128EEENS7_ILi96EEENS7_ILi64EEEEEELi256ENS_10bfloat16_tEfNS_4arch4Sm90ELb0ELb1ELb0ELb1ELb0ELb0ELb0ELb1ELb0ELb1ELb0ELb0EEENS1_21CollectiveEpilogueFwdINS6_IJSA_NS7_ILi256EEESB_EEES9_SE_SG_Li256ELb1ELb1ELb0ELb0EEENS1_36VarlenDynamicPersistentTileSchedulerILi128ELi96ELi256ELi128ELb0ELb1ELb1ELb1ELb0ELb1EEEEEEEEEvNT_6ParamsE)
        .other          _ZN7cutlass13device_kernelIN5flash11enable_sm90INS1_16FlashAttnFwdSm90INS1_25CollectiveMainloopFwdSm90ILi2EN4cute5tupleIJNS5_1CILi1EEES8_S8_EEENS6_IJNS7_ILi128EEENS7_ILi96EEENS7_ILi64EEEEEELi256ENS_10bfloat16_tEfNS_4arch4Sm90ELb0ELb1ELb0ELb1ELb0ELb0ELb0ELb1ELb0ELb1ELb0ELb0EEENS1_21CollectiveEpilogueFwdINS6_IJSA_NS7_ILi256EEESB_EEES9_SE_SG_Li256ELb1ELb1ELb0ELb0EEENS1_36VarlenDynamicPersistentTileSchedulerILi128ELi96ELi256ELi128ELb0ELb1ELb1ELb1ELb0ELb1EEEEEEEEEvNT_6ParamsE,@"STO_CUDA_ENTRY STV_DEFAULT"
_ZN7cutlass13device_kernelIN5flash11enable_sm90INS1_16FlashAttnFwdSm90INS1_25CollectiveMainloopFwdSm90ILi2EN4cute5tupleIJNS5_1CILi1EEES8_S8_EEENS6_IJNS7_ILi128EEENS7_ILi96EEENS7_ILi64EEEEEELi256ENS_10bfloat16_tEfNS_4arch4Sm90ELb0ELb1ELb0ELb1ELb0ELb0ELb0ELb1ELb0ELb1ELb0ELb0EEENS1_21CollectiveEpilogueFwdINS6_IJSA_NS7_ILi256EEESB_EEES9_SE_SG_Li256ELb1ELb1ELb0ELb0EEENS1_36VarlenDynamicPersistentTileSchedulerILi128ELi96ELi256ELi128ELb0ELb1ELb1ELb1ELb0ELb1EEEEEEEEEvNT_6ParamsE:
        /* <DEDUP_REMOVED lines=18> */
.L_x_11414:
[----:B------:R-:W-:Y:S05]  /*0120*/  BSYNC B0 ;  /* 0x0000000000007941 */ /* 0x000fea0003800000 */
.L_x_11413:
        /* <DEDUP_REMOVED lines=41> */
.L_x_11415:
        /* <DEDUP_REMOVED lines=22> */
.L_x_11416:
        /* <DEDUP_REMOVED lines=18> */
.L_x_11417:
        /* <DEDUP_REMOVED lines=22> */
.L_x_11418:
        /* <DEDUP_REMOVED lines=22> */
.L_x_11419:
[----:B------:R-:W-:Y:S01]  /*0900*/  PLOP3.LUT P0, PT, PT, PT, UP0, 0x80, 0x0 ;  /* 0x000000000000781c */ /* 0x000fe20003f0f008 */
[----:B------:R-:W-:Y:S01]  /*0910*/  UMOV UR36, 0x1 ;  /* 0x0000000100247882 */ /* 0x000fe20000000000 */
[----:B------:R-:W-:Y:S01]  /*0920*/  NOP ;  /* 0x0000000000007918 */ /* 0x000fe20000000000 */
[----:B------:R-:W-:Y:S01]  /*0930*/  USEL UR36, UR36, 0x2, !UP0 ;  /* 0x0000000224247887 */ /* 0x000fe2000c000000 */
[----:B------:R-:W-:Y:S01]  /*0940*/  ULDC.64 UR40, c[0x0][0x208] ;  /* 0x0000820000287ab9 */ /* 0x000fe20000000a00 */
[----:B012-4-:R-:W-:Y:S08]  /*0950*/  BAR.SYNC.DEFER_BLOCKING 0x0 ;  /* 0x0000000000007b1d */ /* 0x017ff00000010000 */
[----:B------:R-:W-:Y:S05]  /*0960*/  @!P0 BRA `(.L_x_11420) ;  /* 0x000000f400648947 */ /* 0x000fea0003800000 */
.L_x_11421:
        /* <DEDUP_REMOVED lines=23> */
[----:B------:R-:W-:Y:S01]  /*0ae0*/  R2UR UR6, R11 ;  /* 0x000000000b0672ca */ /* 0x000fe200000e0000 */
        /* <DEDUP_REMOVED lines=55> */
.L_x_11521:
[----:B------:R-:W-:Y:S01]  /*0e60*/  ULDC.64 UR8, c[0x0][0xa28] ;  /* 0x00028a0000087ab9 */ /* 0x000fe20000000a00 */
[----:B------:R-:W-:Y:S01]  /*0e70*/  IMAD.MOV.U32 R0, RZ, RZ, RZ ;  /* 0x000000ffff007224 */ /* 0x000fe200078e00ff */
        /* <DEDUP_REMOVED lines=10> */
[----:B01--4-:R-:W-:Y:S02]  /*0f20*/  IMAD.U32 R2, RZ, RZ, UR8 ;  /* 0x00000008ff027e24 */ /* 0x013fe4000f8e00ff */
[----:B------:R-:W-:Y:S01]  /*0f30*/  IMAD.U32 R3, RZ, RZ, UR9 ;  /* 0x00000009ff037e24 */ /* 0x000fe2000f8e00ff */
[----:B------:R-:W-:Y:S01]  /*0f40*/  @UP1 UIMAD.WIDE UR8, UR6, 0x4, UR10 ;  /* 0x00000004060818a5 */ /* 0x000fe2000f8e020a */
[----:B------:R-:W-:Y:S02]  /*0f50*/  ULDC UR4, c[0x0][0x288] ;  /* 0x0000a20000047ab9 */ /* 0x000fe40000000800 */
[----:B---3--:R-:W-:Y:S01]  /*0f60*/  IMAD.U32 R16, RZ, RZ, UR4 ;  /* 0x00000004ff107e24 */ /* 0x008fe2000f8e00ff */
[----:B------:R0:W5:Y:S02]  /*0f70*/  @P0 LDG.E R0, desc[UR40][R2.64] ;  /* 0x0000002802000981 */ /* 0x000164000c1e1900 */
[----:B--2---:R-:W-:Y:S01]  /*0f80*/  IMAD.U32 R4, RZ, RZ, UR8 ;  /* 0x00000008ff047e24 */ /* 0x004fe2000f8e00ff */
[----:B------:R-:W-:Y:S01]  /*0f90*/  ULDC UR4, c[0x0][0x424] ;  /* 0x0001090000047ab9 */ /* 0x000fe20000000800 */
[----:B------:R-:W-:Y:S01]  /*0fa0*/  IMAD.U32 R5, RZ, RZ, UR9 ;  /* 0x00000009ff057e24 */ /* 0x000fe2000f8e00ff */
[----:B------:R-:W-:-:S04]  /*0fb0*/  ULDC.64 UR8, c[0x0][0x418] ;  /* 0x0001060000087ab9 */ /* 0x000fc80000000a00 */
[----:B------:R0:W5:Y:S01]  /*0fc0*/  @P2 LDG.E R16, desc[UR40][R4.64] ;  /* 0x0000002804102981 */ /* 0x000162000c1e1900 */
[----:B------:R-:W-:Y:S01]  /*0fd0*/  UISETP.NE.U32.AND UP0, UPT, UR8, URZ, UPT ;  /* 0x0000003f0800728c */ /* 0x000fe2000bf05070 */
[----:B------:R-:W-:-:S03]  /*0fe0*/  UMOV UR45, UR7 ;  /* 0x00000007002d7c82 */ /* 0x000fc60008000000 */
[----:B------:R-:W-:-:S03]  /*0ff0*/  UISETP.NE.AND.EX UP0, UPT, UR9, URZ, UPT, UP0 ;  /* 0x0000003f0900728c */ /* 0x000fc6000bf05300 */
        /* <DEDUP_REMOVED lines=18> */
.L_x_11422:
[----:B------:R-:W-:Y:S01]  /*1120*/  IMAD.U32 R17, RZ, RZ, UR4 ;  /* 0x00000004ff117e24 */ /* 0x000fe2000f8e00ff */
[----:B------:R-:W-:Y:S01]  /*1130*/  UMOV UR44, UR6 ;  /* 0x00000006002c7c82 */ /* 0x000fe20008000000 */
[----:B------:R-:W-:Y:S05]  /*1140*/  @!P1 BRA `(.L_x_11423) ;  /* 0x0000000000189947 */ /* 0x000fea0003800000 */
[----:B------:R-:W-:Y:S02]  /*1150*/  ULDC.64 UR8, c[0x0][0xa20] ;  /* 0x0002880000087ab9 */ /* 0x000fe40000000a00 */
[----:B------:R-:W-:-:S06]  /*1160*/  UIMAD.WIDE UR6, UR6, 0x4, UR8 ;  /* 0x00000004060678a5 */ /* 0x000fcc000f8e0208 */
[----:B------:R-:W-:Y:S02]  /*1170*/  IMAD.U32 R2, RZ, RZ, UR6 ;  /* 0x00000006ff027e24 */ /* 0x000fe4000f8e00ff */
[----:B------:R-:W-:-:S05]  /*1180*/  IMAD.U32 R3, RZ, RZ, UR7 ;  /* 0x00000007ff037e24 */ /* 0x000fca000f8e00ff */
[----:B------:R0:W5:Y:S01]  /*1190*/  LDG.E R17, desc[UR40][R2.64] ;  /* 0x0000002802117981 */ /* 0x000162000c1e1900 */
[----:B------:R-:W-:Y:S05]  /*11a0*/  BRA `(.L_x_11424) ;  /* 0x00000000002c7947 */ /* 0x000fea0003800000 */
.L_x_11423:
        /* <DEDUP_REMOVED lines=11> */
.L_x_11424:
[----:B0-----:R-:W0:Y:S01]  /*1260*/  LDC R2, c[0x0][0x448] ;  /* 0x00011200ff027b82 */ /* 0x001e220000000800 */
[----:B------:R-:W-:Y:S01]  /*1270*/  USHF.L.U32 UR43, UR5, 0x7, URZ ;  /* 0x00000007052b7899 */ /* 0x000fe2000800063f */
[----:B-----5:R-:W-:-:S03]  /*1280*/  IMAD.IADD R17, R17, 0x1, -R0 ;  /* 0x0000000111117824 */ /* 0x020fc600078e0a00 */
[----:B------:R-:W-:Y:S02]  /*1290*/  UIADD3 UR4, UR43, 0x7f, URZ ;  /* 0x0000007f2b047890 */ /* 0x000fe4000fffe03f */
[----:B------:R-:W-:Y:S01]  /*12a0*/  IADD3 R3, R17, 0x1, -R16 ;  /* 0x0000000111037810 */ /* 0x000fe20007ffe810 */
[----:B------:R-:W1:Y:S03]  /*12b0*/  LDC.64 R6, c[0x0][0x9e0] ;  /* 0x00027800ff067b82 */ /* 0x000e660000000a00 */
[----:B------:R-:W-:Y:S01]  /*12c0*/  IMAD.U32 R0, RZ, RZ, UR4 ;  /* 0x00000004ff007e24 */ /* 0x000fe2000f8e00ff */
[----:B0-----:R-:W-:Y:S02]  /*12d0*/  ISETP.NE.AND P1, PT, R2, 0x1, PT ;  /* 0x000000010200780c */ /* 0x001fe40003f25270 */
        /* <DEDUP_REMOVED lines=18> */
.L_x_11426:
[----:B------:R-:W-:-:S13]  /*1400*/  ISETP.NE.AND P0, PT, R7, 0x1, PT ;  /* 0x000000010700780c */ /* 0x000fda0003f05270 */
[----:B------:R-:W0:Y:S02]  /*1410*/  @P0 LDC.64 R4, c[0x0][0x9e8] ;  /* 0x00027a00ff040b82 */ /* 0x000e240000000a00 */
[----:B0-----:R-:W-:-:S05]  /*1420*/  @P0 IMAD.HI.U32 R4, R2, R4, RZ ;  /* 0x0000000402040227 */ /* 0x001fca00078e00ff */
[----:B------:R-:W-:-:S07]  /*1430*/  @P0 SHF.R.U32.HI R2, RZ, R5, R4 ;  /* 0x00000005ff020219 */ /* 0x000fce0000011604 */
.L_x_11427:
[----:B------:R-:W-:-:S05]  /*1440*/  IMAD R3, R2, R7, R7 ;  /* 0x0000000702037224 */ /* 0x000fca00078e0207 */
[----:B------:R-:W-:-:S07]  /*1450*/  VIMNMX R0, R0, R3, PT ;  /* 0x0000000300007248 */ /* 0x000fce0003fe0100 */
.L_x_11425:
[----:B------:R-:W0:Y:S01]  /*1460*/  @P1 LDC R4, c[0x0][0x44c] ;  /* 0x00011300ff041b82 */ /* 0x000e220000000800 */
[----:B------:R-:W-:Y:S01]  /*1470*/  IMAD.U32 R3, RZ, RZ, UR43 ;  /* 0x0000002bff037e24 */ /* 0x000fe2000f8e00ff */
[----:B------:R-:W-:Y:S01]  /*1480*/  ULDC UR4, c[0x0][0x9dc] ;  /* 0x0002770000047ab9 */ /* 0x000fe20000000800 */
[----:B------:R-:W-:Y:S02]  /*1490*/  VIADD R2, R0, 0x5f ;  /* 0x0000005f00027836 */ /* 0x000fe40000000000 */
[----:B------:R-:W-:Y:S02]  /*14a0*/  VIADD R0, R17, 0x5f ;  /* 0x0000005f11007836 */ /* 0x000fe40000000000 */
[----:B------:R-:W-:Y:S01]  /*14b0*/  IMAD.HI R2, R2, 0x2aaaaaab, RZ ;  /* 0x2aaaaaab02027827 */ /* 0x000fe200078e02ff */
[----:B------:R-:W1:Y:S03]  /*14c0*/  @P1 LDC R5, c[0x0][0x450] ;  /* 0x00011400ff051b82 */ /* 0x000e660000000800 */
[----:B------:R-:W-:-:S04]  /*14d0*/  IMAD.HI R0, R0, 0x2aaaaaab, RZ ;  /* 0x2aaaaaab00007827 */ /* 0x000fc800078e02ff */
[----:B0-----:R-:W-:-:S05]  /*14e0*/  @P1 IMAD.HI.U32 R4, R4, UR43, RZ ;  /* 0x0000002b04041c27 */ /* 0x001fca000f8e00ff */
[----:B-1----:R-:W-:Y:S02]  /*14f0*/  @P1 SHF.R.U32.HI R3, RZ, R5, R4 ;  /* 0x00000005ff031219 */ /* 0x002fe40000011604 */
[----:B------:R-:W-:Y:S02]  /*1500*/  SHF.R.U32.HI R5, RZ, 0x1f, R2 ;  /* 0x0000001fff057819 */ /* 0x000fe40000011602 */
[----:B------:R-:W-:Y:S02]  /*1510*/  IADD3 R4, R3, R17, -R16 ;  /* 0x0000001103047210 */ /* 0x000fe40007ffe810 */
        /* <DEDUP_REMOVED lines=16> */
.L_x_11429:
[----:B------:R-:W-:-:S13]  /*1620*/  ISETP.NE.AND P0, PT, R7, 0x1, PT ;  /* 0x000000010700780c */ /* 0x000fda0003f05270 */
[----:B------:R-:W0:Y:S02]  /*1630*/  @P0 LDC.64 R2, c[0x0][0x9e8] ;  /* 0x00027a00ff020b82 */ /* 0x000e240000000a00 */
[----:B0-----:R-:W-:-:S05]  /*1640*/  @P0 IMAD.HI.U32 R0, R4, R2, RZ ;  /* 0x0000000204000227 */ /* 0x001fca00078e00ff */
[----:B------:R-:W-:-:S07]  /*1650*/  @P0 SHF.R.U32.HI R4, RZ, R3, R0 ;  /* 0x00000003ff040219 */ /* 0x000fce0000011600 */
.L_x_11430:
[----:B------:R-:W-:-:S05]  /*1660*/  IMAD R4, R4, R7, RZ ;  /* 0x0000000704047224 */ /* 0x000fca00078e02ff */
[----:B------:R-:W-:-:S13]  /*1670*/  R2UR UR5, R4 ;  /* 0x00000000040572ca */ /* 0x000fda00000e0000 */
[----:B------:R-:W-:-:S04]  /*1680*/  UISETP.LT.AND UP0, UPT, UR4, UR5, UPT ;  /* 0x000000050400728c */ /* 0x000fc8000bf01270 */
[----:B------:R-:W-:-:S12]  /*1690*/  USEL UR4, UR4, UR5, !UP0 ;  /* 0x0000000504047287 */ /* 0x000fd8000c000000 */
.L_x_11428:
[----:B------:R-:W-:Y:S01]  /*16a0*/  UIMAD.WIDE UR4, UR4, 0x2aaaaaab, URZ ;  /* 0x2aaaaaab040478a5 */ /* 0x000fe2000f8e023f */
[----:B------:R-:W-:Y:S01]  /*16b0*/  PLOP3.LUT P0, PT, PT, PT, PT, 0x80, 0x0 ;  /* 0x000000000000781c */ /* 0x000fe20003f0f070 */
[----:B------:R-:W-:Y:S01]  /*16c0*/  IMAD.MOV.U32 R3, RZ, RZ, RZ ;  /* 0x000000ffff037224 */ /* 0x000fe200078e00ff */
[----:B------:R-:W-:Y:S01]  /*16d0*/  CS2R R8, SRZ ;  /* 0x0000000000087805 */ /* 0x000fe2000001ff00 */
[----:B------:R-:W-:Y:S01]  /*16e0*/  USHF.R.U32.HI UR4, URZ, 0x1f, UR5 ;  /* 0x0000001f3f047899 */ /* 0x000fe20008011605 */
[----:B------:R-:W-:Y:S01]  /*16f0*/  IMAD.MOV.U32 R0, RZ, RZ, RZ ;  /* 0x000000ffff007224 */ /* 0x000fe200078e00ff */
[----:B------:R-:W-:Y:S01]  /*1700*/  CS2R R148, SRZ ;  /* 0x0000000000947805 */ /* 0x000fe2000001ff00 */
[----:B------:R-:W-:Y:S01]  /*1710*/  IMAD.MOV.U32 R150, RZ, RZ, RZ ;  /* 0x000000ffff967224 */ /* 0x000fe200078e00ff */
[----:B------:R-:W-:Y:S01]  /*1720*/  ULEA.HI.SX32 UR4, UR5, UR4, 0x1c ;  /* 0x0000000405047291 */ /* 0x000fe2000f8fe23f */
[----:B------:R-:W-:Y:S02]  /*1730*/  CS2R R146, SRZ ;  /* 0x0000000000927805 */ /* 0x000fe4000001ff00 */
        /* <DEDUP_REMOVED lines=96> */
.L_x_11432:
        /* <DEDUP_REMOVED lines=13> */
.L_x_11654:
[----:B------:R-:W-:Y:S01]  /*1e10*/  IMAD.U32 R0, RZ, RZ, UR46 ;  /* 0x0000002eff007e24 */ /* 0x000fe2000f8e00ff */
[----:B------:R-:W-:Y:S05]  /*1e20*/  WARPSYNC.ALL ;  /* 0x0000000000007948 */ /* 0x000fea0003800000 */
[----:B------:R1:W-:Y:S01]  /*1e30*/  BAR.SYNC.DEFER_BLOCKING R9, 0x100 ;  /* 0x000400090000751d */ /* 0x0003e20000010000 */
[----:B------:R-:W-:-:S13]  /*1e40*/  ISETP.NE.AND P0, PT, R0, 0x3, PT ;  /* 0x000000030000780c */ /* 0x000fda0003f05270 */
[----:B-1----:R-:W-:Y:S05]  /*1e50*/  @!P0 BRA `(.L_x_11434) ;  /* 0x0000000000048947 */ /* 0x002fea0003800000 */
[----:B------:R-:W-:Y:S01]  /*1e60*/  BPT.TRAP 0x1 ;  /* 0x000000040000795c */ /* 0x000fe20000300000 */
.L_x_11434:
[----:B------:R-:W-:Y:S02]  /*1e70*/  IMAD.U32 R10, RZ, RZ, UR38 ;  /* 0x00000026ff0a7e24 */ /* 0x000fe4000f8e00ff */
[----:B------:R-:W-:-:S03]  /*1e80*/  IMAD.U32 R5, RZ, RZ, UR37 ;  /* 0x00000025ff057e24 */ /* 0x000fc6000f8e00ff */
[----:B------:R-:W-:Y:S01]  /*1e90*/  SHF.L.U32 R10, R10, 0x1f, RZ ;  /* 0x0000001f0a0a7819 */ /* 0x000fe200000006ff */
[----:B------:R-:W-:-:S04]  /*1ea0*/  IMAD R5, R5, 0x8, R8 ;  /* 0x0000000805057824 */ /* 0x000fc800078e0208 */
[----:B------:R1:W2:Y:S01]  /*1eb0*/  SYNCS.PHASECHK.TRANS64.TRYWAIT P1, [R5+URZ+0x22830], R10 ;  /* 0x0228300a050075a7 */ /* 0x0002a2000802017f */
[----:B------:R-:W-:Y:S05]  /*1ec0*/  @!P0 BRA `(.L_x_11435) ;  /* 0x0000000000048947 */ /* 0x000fea0003800000 */
[----:B------:R-:W-:Y:S01]  /*1ed0*/  BPT.TRAP 0x1 ;  /* 0x000000040000795c */ /* 0x000fe20000300000 */
.L_x_11435:
[----:B--2---:R-:W-:Y:S05]  /*1ee0*/  @P1 BRA `(.L_x_11436) ;  /* 0x0000000000081947 */ /* 0x004fea0003800000 */
[----:B------:R-:W2:Y:S02]  /*1ef0*/  SYNCS.PHASECHK.TRANS64.TRYWAIT P1, [R5+URZ+0x22830], R10 ;  /* 0x0228300a050075a7 */ /* 0x000ea4000802017f */
[----:B--2---:R-:W-:Y:S05]  /*1f00*/  @!P1 BRA `(.L_x_11437) ;  /* 0x00000144005c9947 */ /* 0x004fea0003800000 */
.L_x_11436:
[----:B------:R-:W-:Y:S01]  /*1f10*/  R2UR UR4, R8 ;  /* 0x00000000080472ca */ /* 0x000fe200000e0000 */
[----:B------:R-:W-:Y:S01]  /*1f20*/  ULOP3.LUT UR16, UR47, 0x10000, URZ, 0xfc, !UPT ;  /* 0x000100002f107892 */ /* 0x000fe2000f8efc3f */
[----:B------:R-:W-:Y:S01]  /*1f30*/  WARPGROUP.ARRIVE ;  /* 0x00000000000079c5 */ /* 0x000fe20000000000 */
[----:B------:R-:W-:Y:S01]  /*1f40*/  UMOV UR17, 0x40000040 ;  /* 0x4000004000117882 */ /* 0x000fe20000000000 */
[----:B------:R-:W-:Y:S01]  /*1f50*/  UMOV UR19, 0x40000040 ;  /* 0x4000004000137882 */ /* 0x000fe20000000000 */
[----:B------:R-:W3:Y:S01]  /*1f60*/  LDL.LU R11, [R1] ;  /* 0x00000000010b7983 */ /* 0x000ee20000300800 */
[----:B------:R-:W-:Y:S01]  /*1f70*/  UMOV UR5, 0x40000040 ;  /* 0x4000004000057882 */ /* 0x000fe20000000000 */
[----:B------:R-:W-:Y:S01]  /*1f80*/  UMOV UR7, 0x40000040 ;  /* 0x4000004000077882 */ /* 0x000fe20000000000 */
[----:B------:R-:W-:Y:S01]  /*1f90*/  UIADD3 UR8, UR16, 0x4, URZ ;  /* 0x0000000410087890 */ /* 0x000fe2000fffe03f */
[----:B------:R-:W4:Y:S01]  /*1fa0*/  LDC R7, c[0x0][0x448] ;  /* 0x00011200ff077b82 */ /* 0x000f220000000800 */
[----:B------:R-:W-:Y:S01]  /*1fb0*/  UMOV UR9, 0x40000040 ;  /* 0x4000004000097882 */ /* 0x000fe20000000000 */
[----:B------:R-:W-:Y:S01]  /*1fc0*/  UMOV UR11, 0x40000040 ;  /* 0x40000040000b7882 */ /* 0x000fe20000000000 */
[----:B------:R-:W-:Y:S01]  /*1fd0*/  UIADD3 UR12, UR16, 0x6, URZ ;  /* 0x00000006100c7890 */ /* 0x000fe2000fffe03f */
[----:B------:R-:W5:Y:S01]  /*1fe0*/  S2R R2, SR_TID.X ;  /* 0x0000000000027919 */ /* 0x000f620000002100 */
[----:B------:R-:W-:Y:S01]  /*1ff0*/  UIADD3 UR4, UR4, 0x1c400, URZ ;  /* 0x0001c40004047890 */ /* 0x000fe2000fffe03f */
[----:B------:R-:W-:Y:S01]  /*2000*/  VIADD R0, R22, UR43 ;  /* 0x0000002b16007c36 */ /* 0x000fe20008000000 */
[----:B------:R-:W-:Y:S01]  /*2010*/  UMOV UR13, 0x40000040 ;  /* 0x40000040000d7882 */ /* 0x000fe20000000000 */
[----:B------:R-:W-:Y:S01]  /*2020*/  UMOV UR15, 0x40000040 ;  /* 0x40000040000f7882 */ /* 0x000fe20000000000 */
[----:B------:R-:W-:Y:S01]  /*2030*/  USHF.R.U32.HI UR4, URZ, 0x4, UR4 ;  /* 0x000000043f047899 */ /* 0x000fe20008011604 */
[----:B------:R-:W-:-:S02]  /*2040*/  IMAD.MOV.U32 R6, RZ, RZ, R0 ;  /* 0x000000ffff067224 */ /* 0x000fc400078e0000 */
[----:B------:R-:W-:Y:S01]  /*2050*/  IMAD.MOV.U32 R13, RZ, RZ, -0x60 ;  /* 0xffffffa0ff0d7424 */ /* 0x000fe200078e00ff */
[----:B------:R-:W-:-:S03]  /*2060*/  ULOP3.LUT UR4, UR4, 0x3fff, URZ, 0xc0, !UPT ;  /* 0x00003fff04047892 */ /* 0x000fc6000f8ec03f */
[----:B------:R-:W-:Y:S01]  /*2070*/  IMAD R15, R176, R13, 0x60 ;  /* 0x00000060b00f7424 */ /* 0x000fe200078e020d */
[----:B------:R-:W-:Y:S02]  /*2080*/  ULOP3.LUT UR20, UR4, 0x10000, URZ, 0xfc, !UPT ;  /* 0x0001000004147892 */ /* 0x000fe4000f8efc3f */
[----:B------:R-:W-:Y:S01]  /*2090*/  UIADD3 UR4, UR16, 0x2, URZ ;  /* 0x0000000210047890 */ /* 0x000fe2000fffe03f */
[----:B------:R-:W-:Y:S01]  /*20a0*/  IMAD R14, R18, -0x2, R15 ;  /* 0xfffffffe120e7824 */ /* 0x000fe200078e020f */
[----:B------:R-:W-:Y:S01]  /*20b0*/  UIMAD UR18, UR37, 0x300, UR20 ;  /* 0x00000300251278a4 */ /* 0x000fe2000f8e0214 */
[----:B----4-:R-:W-:-:S03]  /*20c0*/  ISETP.NE.AND P2, PT, R7, 0x1, PT ;  /* 0x000000010700780c */ /* 0x010fc60003f45270 */
[----:B------:R-:W-:Y:S02]  /*20d0*/  UIADD3 UR6, UR18, 0x2, URZ ;  /* 0x0000000212067890 */ /* 0x000fe4000fffe03f */
[----:B------:R-:W-:Y:S02]  /*20e0*/  UIADD3 UR10, UR18, 0x4, URZ ;  /* 0x00000004120a7890 */ /* 0x000fe4000fffe03f */
[----:B------:R-:W-:Y:S02]  /*20f0*/  UIADD3 UR14, UR18, 0x6, URZ ;  /* 0x00000006120e7890 */ /* 0x000fe4000fffe03f */
[----:B------:R-:W-:Y:S01]  /*2100*/  HGMMA.64x96x16.F32.BF16 R24, gdesc[UR16], RZ, !UPT, gsb0 ;  /* 0x01600000101879f0 */ /* 0x000fe2000c0018ff */
[----:B-----5:R-:W-:-:S03]  /*2110*/  LOP3.LUT P1, RZ, R2, 0x7f, RZ, 0xc0, !PT ;  /* 0x0000007f02ff7812 */ /* 0x020fc6000782c0ff */
[----:B0-----:R-:W0:Y:S08]  /*2120*/  @P2 LDC R3, c[0x0][0x44c] ;  /* 0x00011300ff032b82 */ /* 0x001e300000000800 */
[----:B------:R-:W4:Y:S01]  /*2130*/  @P2 LDC R4, c[0x0][0x450] ;  /* 0x00011400ff042b82 */ /* 0x000f220000000800 */
[----:B0-----:R-:W-:-:S04]  /*2140*/  @P2 IMAD.HI.U32 R3, R0, R3, RZ ;  /* 0x0000000300032227 */ /* 0x001fc800078e00ff */
[----:B------:R-:W-:Y:S01]  /*2150*/  @!P1 VIADD R0, R5, 0x22840 ;  /* 0x0002284005009836 */ /* 0x000fe20000000000 */
[----:B----4-:R-:W-:-:S04]  /*2160*/  @P2 SHF.R.U32.HI R6, RZ, R4, R3 ;  /* 0x00000004ff062219 */ /* 0x010fc80000011603 */
[----:B------:R-:W-:Y:S01]  /*2170*/  @!P1 PRMT R0, RZ, 0x654, R0 ;  /* 0x00000654ff009816 */ /* 0x000fe20000000000 */
[----:B------:R-:W0:Y:S01]  /*2180*/  SHFL.IDX PT, R20, R6, RZ, 0x1c1f ;  /* 0x001c1fff06147589 */ /* 0x000e2200000e0000 */
[----:B------:R-:W-:Y:S02]  /*2190*/  WARPGROUP.DEPBAR.LE gsb0, 0x0 ;  /* 0x00008000000079c5 */ /* 0x000fe40000010000 */
[----:B------:R-:W-:-:S06]  /*21a0*/  WARPGROUP.ARRIVE ;  /* 0x00000000000079c5 */ /* 0x000fcc0000000000 */
[----:B------:R-:W-:Y:S01]  /*21b0*/  HGMMA.64x96x16.F32.BF16 R24, gdesc[UR4], R24, gsb0 ;  /* 0x01600000041879f0 */ /* 0x000fe20008001818 */
[----:B------:R-:W-:Y:S02]  /*21c0*/  ULDC UR7, c[0x0][0x9dc] ;  /* 0x0002770000077ab9 */ /* 0x000fe40000000800 */
[----:B------:R-:W-:Y:S01]  /*21d0*/  ULOP3.LUT UR6, URZ, UR7, URZ, 0x33, !UPT ;  /* 0x000000073f067292 */ /* 0x000fe2000f8e333f */
[----:B------:R-:W-:Y:S02]  /*21e0*/  WARPGROUP.DEPBAR.LE gsb0, 0x0 ;  /* 0x00008000000079c5 */ /* 0x000fe40000010000 */
[----:B------:R-:W-:-:S06]  /*21f0*/  WARPGROUP.ARRIVE ;  /* 0x00000000000079c5 */ /* 0x000fcc0000000000 */
[----:B------:R-:W-:Y:S01]  /*2200*/  HGMMA.64x96x16.F32.BF16 R24, gdesc[UR8], R24, gsb0 ;  /* 0x01600000081879f0 */ /* 0x000fe20008001818 */
[----:B---3--:R-:W-:-:S04]  /*2210*/  LOP3.LUT R11, R11, 0xffefffff, RZ, 0xc0, !PT ;  /* 0xffefffff0b0b7812 */ /* 0x008fc800078ec0ff */
[----:B------:R-:W-:-:S04]  /*2220*/  @P2 LOP3.LUT R11, R11, 0x100000, RZ, 0xfc, !PT ;  /* 0x001000000b0b2812 */ /* 0x000fc800078efcff */
[----:B------:R-:W-:-:S04]  /*2230*/  LOP3.LUT R11, R11, 0xfff7ffff, RZ, 0xc0, !PT ;  /* 0xfff7ffff0b0b7812 */ /* 0x000fc800078ec0ff */
[----:B------:R-:W-:-:S05]  /*2240*/  @P1 LOP3.LUT R11, R11, 0x80000, RZ, 0xfc, !PT ;  /* 0x000800000b0b1812 */ /* 0x000fca00078efcff */
[----:B------:R3:W-:Y:S02]  /*2250*/  STL [R1], R11 ;  /* 0x0000000b01007387 */ /* 0x0007e40000100800 */
[----:B---3--:R-:W-:Y:S01]  /*2260*/  SHF.R.U32.HI R11, RZ, 0x7, R2 ;  /* 0x00000007ff0b7819 */ /* 0x008fe20000011602 */
[----:B------:R-:W-:-:S03]  /*2270*/  IMAD R2, R176, -0x60, R17 ;  /* 0xffffffa0b0027824 */ /* 0x000fc600078e0211 */
[----:B------:R-:W-:Y:S01]  /*2280*/  IADD3 R4, -R11, 0xb, RZ ;  /* 0x0000000b0b047810 */ /* 0x000fe20007ffe1ff */
[----:B------:R-:W-:-:S04]  /*2290*/  VIADD R3, R2, 0x61 ;  /* 0x0000006102037836 */ /* 0x000fc80000000000 */
[----:B------:R-:W-:Y:S02]  /*22a0*/  IMAD R11, R18, -0x2, R3 ;  /* 0xfffffffe120b7824 */ /* 0x000fe400078e0203 */
[----:B------:R-:W-:Y:S02]  /*22b0*/  VIADD R3, R2, 0x60 ;  /* 0x0000006002037836 */ /* 0x000fe40000000000 */
[----:B------:R-:W-:Y:S02]  /*22c0*/  IMAD.IADD R11, R11, 0x1, -R16 ;  /* 0x000000010b0b7824 */ /* 0x000fe400078e0a10 */
[----:B------:R-:W-:Y:S01]  /*22d0*/  IMAD R12, R18, -0x2, R3 ;  /* 0xfffffffe120c7824 */ /* 0x000fe200078e0203 */
[----:B------:R-:W-:Y:S02]  /*22e0*/  WARPGROUP.DEPBAR.LE gsb0, 0x0 ;  /* 0x00008000000079c5 */ /* 0x000fe40000010000 */
[----:B------:R-:W-:-:S06]  /*22f0*/  WARPGROUP.ARRIVE ;  /* 0x00000000000079c5 */ /* 0x000fcc0000000000 */
[----:B------:R-:W-:Y:S01]  /*2300*/  HGMMA.64x96x16.F32.BF16 R24, gdesc[UR12], R24, gsb0 ;  /* 0x016000000c1879f0 */ /* 0x000fe20008001818 */
[----:B------:R-:W-:Y:S02]  /*2310*/  ULDC.64 UR14, c[0x0][0x9e0] ;  /* 0x00027800000e7ab9 */ /* 0x000fe40000000a00 */
[----:B------:R-:W-:Y:S01]  /*2320*/  UISETP.GE.AND UP0, UPT, UR15, 0x1, UPT ;  /* 0x000000010f00788c */ /* 0x000fe2000bf06270 */
[C---:B------:R-:W-:Y:S02]  /*2330*/  VIADD R13, R11.reuse, UR14 ;  /* 0x0000000e0b0d7c36 */ /* 0x040fe40008000000 */
[----:B------:R-:W-:-:S04]  /*2340*/  VIADD R11, R11, UR6 ;  /* 0x000000060b0b7c36 */ /* 0x000fc80008000000 */
[----:B0-----:R-:W-:Y:S01]  /*2350*/  IMAD.IADD R2, R11, 0x1, R20 ;  /* 0x000000010b027824 */ /* 0x001fe200078e0214 */
[----:B------:R-:W-:Y:S02]  /*2360*/  WARPGROUP.DEPBAR.LE gsb0, 0x0 ;  /* 0x00008000000079c5 */ /* 0x000fe40000010000 */
[----:B------:R0:W-:Y:S06]  /*2370*/  BAR.ARV R4, 0x100 ;  /* 0x000400040000751d */ /* 0x0001ec0000002000 */
[----:B------:R3:W-:Y:S01]  /*2380*/  @!P1 SYNCS.ARRIVE.TRANS64.RED.A1T0 RZ, [R0+URZ], RZ ;  /* 0x000000ff00ff99a7 */ /* 0x0007e2000810043f */
[----:B------:R-:W-:-:S02]  /*2390*/  PLOP3.LUT P1, PT, PT, PT, UP0, 0x40, 0x0 ;  /* 0x000000000000781c */ /* 0x000fc40003f2e808 */
[----:B---3--:R-:W-:-:S11]  /*23a0*/  VIADDMNMX R0, R20, R13, R12, PT ;  /* 0x0000000d14007246 */ /* 0x008fd6000380010c */
[----:B0-----:R-:W-:Y:S05]  /*23b0*/  @P1 BRA `(.L_x_11438) ;  /* 0x0000000000541947 */ /* 0x001fea0003800000 */
        /* <DEDUP_REMOVED lines=12> */
.L_x_11440:
[----:B------:R-:W-:-:S06]  /*2480*/  UISETP.NE.AND UP1, UPT, UR15, 0x1, UPT ;  /* 0x000000010f00788c */ /* 0x000fcc000bf25270 */
[----:B------:R-:W-:-:S05]  /*2490*/  PLOP3.LUT P1, PT, PT, PT, UP1, 0x80, 0x0 ;  /* 0x000000000000781c */ /* 0x000fca0003f2f018 */
[----:B------:R-:W-:-:S08]  /*24a0*/  @UP1 ULDC.64 UR10, c[0x0][0x9e8] ;  /* 0x00027a00000a1ab9 */ /* 0x000fd00000000a00 */
[----:B------:R-:W-:-:S05]  /*24b0*/  @P1 IMAD.HI.U32 R20, R3, UR10, RZ ;  /* 0x0000000a03141c27 */ /* 0x000fca000f8e00ff */
[----:B------:R-:W-:-:S07]  /*24c0*/  @P1 SHF.R.U32.HI R3, RZ, UR11, R20 ;  /* 0x0000000bff031c19 */ /* 0x000fce0008011614 */
.L_x_11441:
[----:B------:R-:W-:Y:S05]  /*24d0*/  BSYNC B0 ;  /* 0x0000000000007941 */ /* 0x000fea0003800000 */
.L_x_11439:
[----:B------:R-:W-:-:S05]  /*24e0*/  IMAD R3, R3, UR15, R14 ;  /* 0x0000000f03037c24 */ /* 0x000fca000f8e020e */
[----:B------:R-:W-:Y:S02]  /*24f0*/  VIMNMX R2, R2, R3, !PT ;  /* 0x0000000302027248 */ /* 0x000fe40007fe0100 */
[----:B------:R-:W-:-:S07]  /*2500*/  VIADDMNMX R0, R3, UR15, R0, PT ;  /* 0x0000000f03007c46 */ /* 0x000fce000b800100 */
.L_x_11438:
        /* <DEDUP_REMOVED lines=133> */
.L_x_11444:
[----:B------:R-:W-:-:S06]  /*2d60*/  UISETP.NE.AND UP1, UPT, UR15, 0x1, UPT ;  /* 0x000000010f00788c */ /* 0x000fcc000bf25270 */
[----:B------:R-:W-:-:S05]  /*2d70*/  PLOP3.LUT P4, PT, PT, PT, UP1, 0x80, 0x0 ;  /* 0x000000000000781c */ /* 0x000fca0003f8f018 */
[----:B------:R-:W-:-:S08]  /*2d80*/  @UP1 ULDC.64 UR10, c[0x0][0x9e8] ;  /* 0x00027a00000a1ab9 */ /* 0x000fd00000000a00 */
[----:B------:R-:W-:Y:S01]  /*2d90*/  @P4 IMAD.HI.U32 R6, R2, UR10, RZ ;  /* 0x0000000a02064c27 */ /* 0x000fe2000f8e00ff */
[----:B------:R-:W-:-:S13]  /*2da0*/  PLOP3.LUT P4, PT, PT, PT, UP1, 0x80, 0x0 ;  /* 0x000000000000781c */ /* 0x000fda0003f8f018 */
[----:B------:R-:W-:-:S07]  /*2db0*/  @P4 SHF.R.U32.HI R2, RZ, UR11, R6 ;  /* 0x0000000bff024c19 */ /* 0x000fce0008011606 */
.L_x_11445:
[----:B------:R-:W-:Y:S05]  /*2dc0*/  BSYNC B0 ;  /* 0x0000000000007941 */ /* 0x000fea0003800000 */
.L_x_11443:
[----:B------:R-:W-:-:S05]  /*2dd0*/  IMAD R2, R2, UR15, R14 ;  /* 0x0000000f02027c24 */ /* 0x000fca000f8e020e */
[----:B------:R-:W-:Y:S02]  /*2de0*/  VIMNMX R3, R3, R2, !PT ;  /* 0x0000000203037248 */ /* 0x000fe40007fe0100 */
[----:B------:R-:W-:-:S07]  /*2df0*/  VIADDMNMX R0, R2, UR15, R0, PT ;  /* 0x0000000f02007c46 */ /* 0x000fce000b800100 */
.L_x_11442:
[----:B------:R-:W-:Y:S01]  /*2e00*/  ISETP.GT.AND P1, PT, R3, 0x1, !P1 ;  /* 0x000000010300780c */ /* 0x000fe20004f24270 */
[----:B------:R-:W-:Y:S01]  /*2e10*/  ULDC UR6, c[0x0][0x988] ;  /* 0x0002620000067ab9 */ /* 0x000fe20000000800 */
[----:B------:R-:W-:Y:S02]  /*2e20*/  FMNMX.FTZ R2, R24, R20, !PT ;  /* 0x0000001418027209 */ /* 0x000fe40007810000 */
[----:B------:R-:W-:Y:S02]  /*2e30*/  ISETP.LT.OR P1, PT, R0, 0x2, P1 ;  /* 0x000000020000780c */ /* 0x000fe40000f21670 */
        /* <DEDUP_REMOVED lines=11> */
[C---:B------:R-:W-:Y:S02]  /*2ef0*/  ISETP.GT.AND P1, PT, R3.reuse, 0x10, !P1 ;  /* 0x000000100300780c */ /* 0x040fe40004f24270 */
[----:B------:R-:W-:Y:S02]  /*2f00*/  FMNMX.FTZ R2, R76, R2, !PT ;  /* 0x000000024c027209 */ /* 0x000fe40007810000 */
[----:B------:R-:W-:Y:S02]  /*2f10*/  ISETP.LT.OR P1, PT, R0, 0x11, P1 ;  /* 0x000000110000780c */ /* 0x000fe40000f21670 */
[----:B------:R-:W-:-:S02]  /*2f20*/  ISETP.GT.AND P6, PT, R3, 0x8, !P6 ;  /* 0x000000080300780c */ /* 0x000fc400077c4270 */
[----:B------:R-:W-:Y:S02]  /*2f30*/  FSEL R34, R34, -INF , !P1 ;  /* 0xff80000022227808 */ /* 0x000fe40004800000 */
[----:B------:R-:W-:Y:S02]  /*2f40*/  ISETP.NE.AND P1, PT, R29, RZ, PT ;  /* 0x000000ff1d00720c */ /* 0x000fe40003f25270 */
[----:B------:R-:W-:Y:S02]  /*2f50*/  FMNMX.FTZ R2, R40, R2, !PT ;  /* 0x0000000228027209 */ /* 0x000fe40007810000 */
[----:B------:R-:W-:Y:S02]  /*2f60*/  ISETP.LT.OR P6, PT, R0, 0x9, P6 ;  /* 0x000000090000780c */ /* 0x000fe400037c1670 */
[----:B------:R-:W-:Y:S02]  /*2f70*/  ISETP.GT.AND P1, PT, R3, 0x11, !P1 ;  /* 0x000000110300780c */ /* 0x000fe40004f24270 */
[----:B------:R-:W-:-:S02]  /*2f80*/  FMNMX.FTZ R2, R78, R2, !PT ;  /* 0x000000024e027209 */ /* 0x000fc40007810000 */
[----:B------:R-:W-:Y:S02]  /*2f90*/  FSEL R30, R30, -INF , !P6 ;  /* 0xff8000001e1e7808 */ /* 0x000fe40007000000 */
[----:B------:R-:W-:Y:S02]  /*2fa0*/  ISETP.LT.OR P1, PT, R0, 0x12, P1 ;  /* 0x000000120000780c */ /* 0x000fe40000f21670 */
[----:B------:R-:W-:Y:S02]  /*2fb0*/  ISETP.NE.AND P6, PT, R33, RZ, PT ;  /* 0x000000ff2100720c */ /* 0x000fe40003fc5270 */
[----:B------:R-:W-:Y:S02]  /*2fc0*/  FMNMX.FTZ R2, R44, R2, !PT ;  /* 0x000000022c027209 */ /* 0x000fe40007810000 */
[----:B------:R-:W-:Y:S02]  /*2fd0*/  FSEL R35, R35, -INF , !P1 ;  /* 0xff80000023237808 */ /* 0x000fe40004800000 */
[----:B------:R-:W-:-:S02]  /*2fe0*/  ISETP.GT.AND P1, PT, R3, 0x18, !P6 ;  /* 0x000000180300780c */ /* 0x000fc40007724270 */
[----:B------:R-:W-:Y:S02]  /*2ff0*/  FMNMX.FTZ R2, R80, R2, !PT ;  /* 0x0000000250027209 */ /* 0x000fe40007810000 */
[----:B------:R-:W-:Y:S02]  /*3000*/  ISETP.LT.OR P1, PT, R0, 0x19, P1 ;  /* 0x000000190000780c */ /* 0x000fe40000f21670 */
[----:B------:R-:W-:Y:S02]  /*3010*/  FMNMX.FTZ R2, R48, R2, !PT ;  /* 0x0000000230027209 */ /* 0x000fe40007810000 */
[----:B------:R-:W-:Y:S02]  /*3020*/  ISETP.NE.AND P4, PT, R73, RZ, PT ;  /* 0x000000ff4900720c */ /* 0x000fe40003f85270 */
[----:B------:R-:W-:Y:S02]  /*3030*/  FSEL R38, R38, -INF , !P1 ;  /* 0xff80000026267808 */ /* 0x000fe40004800000 */
[----:B------:R-:W-:-:S02]  /*3040*/  FMNMX.FTZ R2, R82, R2, !PT ;  /* 0x0000000252027209 */ /* 0x000fc40007810000 */
[----:B------:R-:W-:Y:S02]  /*3050*/  ISETP.GT.AND P1, PT, R3, 0x19, !P4 ;  /* 0x000000190300780c */ /* 0x000fe40006724270 */
        /* <DEDUP_REMOVED lines=23> */
[----:B------:R-:W-:Y:S01]  /*31d0*/  ISETP.GT.AND P5, PT, R3, RZ, !P5 ;  /* 0x000000ff0300720c */ /* 0x000fe20006fa4270 */
[----:B------:R-:W0:Y:S01]  /*31e0*/  SHFL.BFLY PT, R2, R11, 0x2, 0x1f ;  /* 0x0c401f000b027f89 */ /* 0x000e2200000e0000 */
[----:B------:R-:W-:Y:S02]  /*31f0*/  FSEL R46, R46, -INF , !P1 ;  /* 0xff8000002e2e7808 */ /* 0x000fe40004800000 */
[----:B------:R-:W-:Y:S02]  /*3200*/  ISETP.NE.AND P1, PT, R77, RZ, PT ;  /* 0x000000ff4d00720c */ /* 0x000fe40003f25270 */
[----:B------:R-:W-:Y:S02]  /*3210*/  ISETP.LT.OR P5, PT, R0, 0x1, P5 ;  /* 0x000000010000780c */ /* 0x000fe40002fa1670 */
[----:B------:R-:W-:Y:S02]  /*3220*/  ISETP.GT.AND P1, PT, R3, 0x29, !P1 ;  /* 0x000000290300780c */ /* 0x000fe40004f24270 */
[----:B------:R-:W-:-:S02]  /*3230*/  FSEL R26, R26, -INF , !P5 ;  /* 0xff8000001a1a7808 */ /* 0x000fc40006800000 */
[----:B------:R-:W-:Y:S02]  /*3240*/  ISETP.LT.OR P1, PT, R0, 0x2a, P1 ;  /* 0x0000002a0000780c */ /* 0x000fe40000f21670 */
[----:B------:R-:W-:Y:S02]  /*3250*/  ISETP.NE.AND P6, PT, R83, RZ, PT ;  /* 0x000000ff5300720c */ /* 0x000fe40003fc5270 */
[----:B------:R-:W-:Y:S02]  /*3260*/  FSEL R47, R47, -INF , !P1 ;  /* 0xff8000002f2f7808 */ /* 0x000fe40004800000 */
[----:B------:R-:W-:Y:S02]  /*3270*/  ISETP.NE.AND P1, PT, R45, RZ, PT ;  /* 0x000000ff2d00720c */ /* 0x000fe40003f25270 */
[----:B------:R-:W-:Y:S02]  /*3280*/  ISETP.NE.AND P4, PT, R57, RZ, PT ;  /* 0x000000ff3900720c */ /* 0x000fe40003f85270 */
[----:B------:R-:W-:-:S02]  /*3290*/  ISETP.GT.AND P1, PT, R3, 0x30, !P1 ;  /* 0x000000300300780c */ /* 0x000fc40004f24270 */
[----:B------:R-:W-:Y:S02]  /*32a0*/  ISETP.GT.AND P2, PT, R3, 0x51, !P2 ;  /* 0x000000510300780c */ /* 0x000fe40005744270 */
[----:B0-----:R-:W-:Y:S02]  /*32b0*/  FMNMX.FTZ R6, R11, R2, !PT ;  /* 0x000000020b067209 */ /* 0x001fe40007810000 */
[----:B------:R-:W-:Y:S02]  /*32c0*/  ISETP.LT.OR P1, PT, R0, 0x31, P1 ;  /* 0x000000310000780c */ /* 0x000fe40000f21670 */
[----:B------:R-:W-:Y:S01]  /*32d0*/  FMNMX.FTZ R11, R26, R27, !PT ;  /* 0x0000001b1a0b7209 */ /* 0x000fe20007810000 */
[----:B------:R-:W0:Y:S01]  /*32e0*/  SHFL.BFLY PT, R13, R6, 0x1, 0x1f ;  /* 0x0c201f00060d7f89 */ /* 0x000e2200000e0000 */
[----:B------:R-:W-:Y:S02]  /*32f0*/  FSEL R50, R50, -INF , !P1 ;  /* 0xff80000032327808 */ /* 0x000fe40004800000 */
[----:B------:R-:W-:-:S02]  /*3300*/  ISETP.NE.AND P1, PT, R79, RZ, PT ;  /* 0x000000ff4f00720c */ /* 0x000fc40003f25270 */
[C---:B------:R-:W-:Y:S02]  /*3310*/  ISETP.GT.AND P3, PT, R3.reuse, 0x58, !P3 ;  /* 0x000000580300780c */ /* 0x040fe40005f64270 */
[----:B------:R-:W-:Y:S02]  /*3320*/  ISETP.GT.AND P1, PT, R3, 0x31, !P1 ;  /* 0x000000310300780c */ /* 0x000fe40004f24270 */
[C---:B------:R-:W-:Y:S02]  /*3330*/  ISETP.LT.OR P2, PT, R0.reuse, 0x52, P2 ;  /* 0x000000520000780c */ /* 0x040fe40001741670 */
[C---:B------:R-:W-:Y:S02]  /*3340*/  ISETP.LT.OR P1, PT, R0.reuse, 0x32, P1 ;  /* 0x000000320000780c */ /* 0x040fe40000f21670 */
[----:B------:R-:W-:Y:S02]  /*3350*/  ISETP.LT.OR P3, PT, R0, 0x59, P3 ;  /* 0x000000590000780c */ /* 0x000fe40001f61670 */
[----:B------:R-:W-:-:S02]  /*3360*/  FSEL R51, R51, -INF , !P1 ;  /* 0xff80000033337808 */ /* 0x000fc40004800000 */
[----:B------:R-:W-:Y:S02]  /*3370*/  ISETP.NE.AND P1, PT, R49, RZ, PT ;  /* 0x000000ff3100720c */ /* 0x000fe40003f25270 */
[----:B------:R-:W-:Y:S02]  /*3380*/  FSEL R67, R67, -INF , !P2 ;  /* 0xff80000043437808 */ /* 0x000fe40005000000 */
[----:B------:R-:W-:Y:S02]  /*3390*/  ISETP.GT.AND P1, PT, R3, 0x38, !P1 ;  /* 0x000000380300780c */ /* 0x000fe40004f24270 */
[----:B------:R-:W-:Y:S02]  /*33a0*/  FSEL R70, R70, -INF , !P3 ;  /* 0xff80000046467808 */ /* 0x000fe40005800000 */
[----:B------:R-:W-:Y:S02]  /*33b0*/  ISETP.LT.OR P1, PT, R0, 0x39, P1 ;  /* 0x000000390000780c */ /* 0x000fe40000f21670 */
[----:B0-----:R-:W-:-:S02]  /*33c0*/  FMNMX.FTZ R2, R6, R13, !PT ;  /* 0x0000000d06027209 */ /* 0x001fc40007810000 */
[----:B------:R-:W-:Y:S02]  /*33d0*/  FMNMX.FTZ R6, R30, R11, !PT ;  /* 0x0000000b1e067209 */ /* 0x000fe40007810000 */
[----:B------:R-:W-:Y:S01]  /*33e0*/  FSEL R54, R54, -INF , !P1 ;  /* 0xff80000036367808 */ /* 0x000fe20004800000 */
[----:B------:R-:W-:Y:S01]  /*33f0*/  FMUL.FTZ R12, R2, UR6 ;  /* 0x00000006020c7c20 */ /* 0x000fe20008410000 */
        /* <DEDUP_REMOVED lines=19> */
[----:B------:R-:W-:Y:S02]  /*3530*/  FMNMX.FTZ R11, R47, R6, !PT ;  /* 0x000000062f0b7209 */ /* 0x000fe40007810000 */
[----:B------:R-:W-:Y:S02]  /*3540*/  ISETP.GT.AND P1, PT, R3, 0x48, !P4 ;  /* 0x000000480300780c */ /* 0x000fe40006724270 */
[----:B------:R-:W-:-:S02]  /*3550*/  FMNMX.FTZ R6, R50, R11, !PT ;  /* 0x0000000b32067209 */ /* 0x000fc40007810000 */
[----:B------:R-:W-:Y:S02]  /*3560*/  ISETP.LT.OR P1, PT, R0, 0x49, P1 ;  /* 0x000000490000780c */ /* 0x000fe40000f21670 */
[----:B------:R-:W-:Y:S02]  /*3570*/  FMNMX.FTZ R11, R51, R6, !PT ;  /* 0x00000006330b7209 */ /* 0x000fe40007810000 */
[----:B------:R-:W-:Y:S02]  /*3580*/  FSEL R62, R62, -INF , !P1 ;  /* 0xff8000003e3e7808 */ /* 0x000fe40004800000 */
[----:B------:R-:W-:Y:S02]  /*3590*/  FSETP.NEU.FTZ.AND P1, PT, R2, -INF , PT ;  /* 0xff8000000200780b */ /* 0x000fe40003f3d000 */
[----:B------:R-:W-:Y:S02]  /*35a0*/  ISETP.NE.AND P4, PT, R85, RZ, PT ;  /* 0x000000ff5500720c */ /* 0x000fe40003f85270 */
[----:B------:R-:W-:-:S02]  /*35b0*/  FMNMX.FTZ R6, R54, R11, !PT ;  /* 0x0000000b36067209 */ /* 0x000fc40007810000 */
[----:B------:R-:W-:Y:S02]  /*35c0*/  FSEL R13, R12, RZ, P1 ;  /* 0x000000ff0c0d7208 */ /* 0x000fe40000800000 */
[----:B------:R-:W-:Y:S02]  /*35d0*/  ISETP.GT.AND P1, PT, R3, 0x49, !P4 ;  /* 0x000000490300780c */ /* 0x000fe40006724270 */
[----:B------:R-:W-:Y:S01]  /*35e0*/  FMNMX.FTZ R11, R55, R6, !PT ;  /* 0x00000006370b7209 */ /* 0x000fe20007810000 */
[--C-:B------:R-:W-:Y:S01]  /*35f0*/  FFMA.FTZ R12, R24, UR6, -R13.reuse ;  /* 0x00000006180c7c23 */ /* 0x100fe2000801080d */
[----:B------:R-:W-:Y:S01]  /*3600*/  ISETP.LT.OR P1, PT, R0, 0x4a, P1 ;  /* 0x0000004a0000780c */ /* 0x000fe20000f21670 */
[--C-:B------:R-:W-:Y:S01]  /*3610*/  FFMA.FTZ R14, R20, UR6, -R13.reuse ;  /* 0x00000006140e7c23 */ /* 0x100fe2000801080d */
[----:B------:R-:W-:Y:S01]  /*3620*/  ISETP.NE.AND P6, PT, R61, RZ, PT ;  /* 0x000000ff3d00720c */ /* 0x000fe20003fc5270 */
[--C-:B------:R-:W-:Y:S01]  /*3630*/  FFMA.FTZ R20, R28, UR6, -R13.reuse ;  /* 0x000000061c147c23 */ /* 0x100fe2000801080d */
[----:B------:R-:W-:Y:S01]  /*3640*/  FMNMX.FTZ R6, R58, R11, !PT ;  /* 0x0000000b3a067209 */ /* 0x000fe20007810000 */
[----:B------:R-:W-:Y:S01]  /*3650*/  MUFU.EX2 R12, R12 ;  /* 0x0000000c000c7308 */ /* 0x000fe20000000800 */
[----:B------:R-:W-:Y:S01]  /*3660*/  FSEL R63, R63, -INF , !P1 ;  /* 0xff8000003f3f7808 */ /* 0x000fe20004800000 */
[--C-:B------:R-:W-:Y:S01]  /*3670*/  FFMA.FTZ R21, R72, UR6, -R13.reuse ;  /* 0x0000000648157c23 */ /* 0x100fe2000801080d */
[----:B------:R-:W-:Y:S01]  /*3680*/  ISETP.GT.AND P1, PT, R3, 0x50, !P6 ;  /* 0x000000500300780c */ /* 0x000fe20007724270 */
[--C-:B------:R-:W-:Y:S01]  /*3690*/  FFMA.FTZ R24, R32, UR6, -R13.reuse ;  /* 0x0000000620187c23 */ /* 0x100fe2000801080d */
[----:B------:R-:W-:Y:S01]  /*36a0*/  FMNMX.FTZ R11, R59, R6, !PT ;  /* 0x000000063b0b7209 */ /* 0x000fe20007810000 */
[--C-:B------:R-:W-:Y:S01]  /*36b0*/  FFMA.FTZ R28, R36, UR6, -R13.reuse ;  /* 0x00000006241c7c23 */ /* 0x100fe2000801080d */
[----:B------:R-:W-:Y:S01]  /*36c0*/  ISETP.NE.AND P4, PT, R15, RZ, PT ;  /* 0x000000ff0f00720c */ /* 0x000fe20003f85270 */
[----:B------:R-:W-:Y:S01]  /*36d0*/  MUFU.EX2 R20, R20 ;  /* 0x0000001400147308 */ /* 0x000fe20000000800 */
[----:B------:R-:W-:Y:S01]  /*36e0*/  ISETP.LT.OR P1, PT, R0, 0x51, P1 ;  /* 0x000000510000780c */ /* 0x000fe20000f21670 */
[--C-:B------:R-:W-:Y:S01]  /*36f0*/  FFMA.FTZ R36, R48, UR6, -R13.reuse ;  /* 0x0000000630247c23 */ /* 0x100fe2000801080d */
[----:B------:R-:W-:Y:S01]  /*3700*/  FMNMX.FTZ R6, R62, R11, !PT ;  /* 0x0000000b3e067209 */ /* 0x000fe20007810000 */
[--C-:B------:R-:W-:Y:S01]  /*3710*/  FFMA.FTZ R48, R88, UR6, -R13.reuse ;  /* 0x0000000658307c23 */ /* 0x100fe2000801080d */
[----:B------:R-:W-:Y:S01]  /*3720*/  ISETP.GT.AND P4, PT, R3, 0x59, !P4 ;  /* 0x000000590300780c */ /* 0x000fe20006784270 */
[--C-:B------:R-:W-:Y:S01]  /*3730*/  FFMA.FTZ R29, R76, UR6, -R13.reuse ;  /* 0x000000064c1d7c23 */ /* 0x100fe2000801080d */
[----:B------:R-:W-:Y:S01]  /*3740*/  FSEL R66, R66, -INF , !P1 ;  /* 0xff80000042427808 */ /* 0x000fe20004800000 */
[----:B------:R0:W3:Y:S01]  /*3750*/  MUFU.EX2 R15, R14 ;  /* 0x0000000e000f7308 */ /* 0x0000e20000000800 */
[----:B------:R-:W-:Y:S01]  /*3760*/  FMNMX.FTZ R3, R63, R6, !PT ;  /* 0x000000063f037209 */ /* 0x000fe20007810000 */
[--C-:B------:R-:W-:Y:S01]  /*3770*/  FFMA.FTZ R11, R78, UR6, -R13.reuse ;  /* 0x000000064e0b7c23 */ /* 0x100fe2000801080d */
[----:B------:R-:W-:Y:S01]  /*3780*/  ISETP.LT.OR P4, PT, R0, 0x5a, P4 ;  /* 0x0000005a0000780c */ /* 0x000fe20002781670 */
[--C-:B------:R-:W-:Y:S01]  /*3790*/  FFMA.FTZ R32, R80, UR6, -R13.reuse ;  /* 0x0000000650207c23 */ /* 0x100fe2000801080d */
[----:B------:R-:W-:Y:S01]  /*37a0*/  FMNMX.FTZ R6, R66, R3, !PT ;  /* 0x0000000342067209 */ /* 0x000fe20007810000 */
[--C-:B------:R-:W-:Y:S01]  /*37b0*/  FFMA.FTZ R37, R82, UR6, -R13.reuse ;  /* 0x0000000652257c23 */ /* 0x100fe2000801080d */
[----:B------:R-:W-:Y:S01]  /*37c0*/  FSEL R71, R71, -INF , !P4 ;  /* 0xff80000047477808 */ /* 0x000fe20006000000 */
[----:B------:R-:W4:Y:S01]  /*37d0*/  MUFU.EX2 R21, R21 ;  /* 0x0000001500157308 */ /* 0x000f220000000800 */
[----:B------:R-:W-:Y:S01]  /*37e0*/  FMNMX.FTZ R3, R67, R6, !PT ;  /* 0x0000000643037209 */ /* 0x000fe20007810000 */
[--C-:B------:R-:W-:Y:S01]  /*37f0*/  FFMA.FTZ R6, R44, UR6, -R13.reuse ;  /* 0x000000062c067c23 */ /* 0x100fe2000801080d */
[--C-:B0-----:R-:W-:Y:S01]  /*3800*/  FFMA.FTZ R14, R74, UR6, -R13.reuse ;  /* 0x000000064a0e7c23 */ /* 0x101fe2000801080d */
[--C-:B------:R-:W-:Y:S01]  /*3810*/  FFMA.FTZ R44, R56, UR6, -R13.reuse ;  /* 0x00000006382c7c23 */ /* 0x100fe2000801080d */
[----:B------:R-:W-:Y:S01]  /*3820*/  FMNMX.FTZ R0, R70, R3, !PT ;  /* 0x0000000346007209 */ /* 0x000fe20007810000 */
[--C-:B------:R-:W-:Y:S01]  /*3830*/  FFMA.FTZ R41, R84, UR6, -R13.reuse ;  /* 0x0000000654297c23 */ /* 0x100fe2000801080d */
[--C-:B------:R-:W-:Y:S01]  /*3840*/  FFMA.FTZ R53, R90, UR6, -R13.reuse ;  /* 0x000000065a357c23 */ /* 0x100fe2000801080d */
[----:B------:R-:W-:Y:S01]  /*3850*/  MUFU.EX2 R162, R6 ;  /* 0x0000000600a27308 */ /* 0x000fe20000000800 */
[----:B------:R-:W-:Y:S01]  /*3860*/  FMNMX.FTZ R0, R71, R0, !PT ;  /* 0x0000000047007209 */ /* 0x000fe20007810000 */
[----:B------:R-:W-:Y:S01]  /*3870*/  FFMA.FTZ R68, R68, UR6, -R13 ;  /* 0x0000000644447c23 */ /* 0x000fe2000801080d */
[----:B---3--:R-:W-:-:S03]  /*3880*/  F2FP.BF16.F32.PACK_AB R152, R15, R12 ;  /* 0x0000000c0f98723e */ /* 0x008fc600000010ff */
[----:B------:R-:W0:Y:S02]  /*3890*/  SHFL.BFLY PT, R3, R0, 0x2, 0x1f ;  /* 0x0c401f0000037f89 */ /* 0x000e2400000e0000 */
[----:B------:R-:W-:Y:S01]  /*38a0*/  MUFU.EX2 R24, R24 ;  /* 0x0000001800187308 */ /* 0x000fe20000000800 */
[----:B----4-:R-:W-:-:S07]  /*38b0*/  F2FP.BF16.F32.PACK_AB R154, R21, R20 ;  /* 0x00000014159a723e */ /* 0x010fce00000010ff */
[----:B------:R3:W4:Y:S08]  /*38c0*/  MUFU.EX2 R25, R14 ;  /* 0x0000000e00197308 */ /* 0x0007300000000800 */
[----:B------:R-:W-:Y:S01]  /*38d0*/  MUFU.EX2 R28, R28 ;  /* 0x0000001c001c7308 */ /* 0x000fe20000000800 */
[--C-:B---3--:R-:W-:Y:S01]  /*38e0*/  FFMA.FTZ R14, R40, UR6, -R13.reuse ;  /* 0x00000006280e7c23 */ /* 0x108fe2000801080d */
[--C-:B------:R-:W-:Y:S01]  /*38f0*/  FFMA.FTZ R40, R52, UR6, -R13.reuse ;  /* 0x0000000634287c23 */ /* 0x100fe2000801080d */
[--C-:B------:R-:W-:Y:S01]  /*3900*/  FFMA.FTZ R52, R64, UR6, -R13.reuse ;  /* 0x0000000640347c23 */ /* 0x100fe2000801080d */
[----:B0-----:R-:W-:Y:S01]  /*3910*/  FMNMX.FTZ R3, R0, R3, !PT ;  /* 0x0000000300037209 */ /* 0x001fe20007810000 */
[----:B------:R-:W-:-:S03]  /*3920*/  FFMA.FTZ R0, R86, UR6, -R13 ;  /* 0x0000000656007c23 */ /* 0x000fc6000801080d */
[----:B------:R-:W-:Y:S01]  /*3930*/  MUFU.EX2 R49, R48 ;  /* 0x0000003000317308 */ /* 0x000fe20000000800 */
[----:B----4-:R-:W-:Y:S01]  /*3940*/  F2FP.BF16.F32.PACK_AB R156, R25, R24 ;  /* 0x00000018199c723e */ /* 0x010fe200000010ff */
[----:B------:R-:W0:Y:S06]  /*3950*/  SHFL.BFLY PT, R6, R3, 0x1, 0x1f ;  /* 0x0c201f0003067f89 */ /* 0x000e2c00000e0000 */
[----:B------:R3:W-:Y:S08]  /*3960*/  MUFU.EX2 R45, R0 ;  /* 0x00000000002d7308 */ /* 0x0007f00000000800 */
[----:B------:R-:W4:Y:S08]  /*3970*/  MUFU.EX2 R29, R29 ;  /* 0x0000001d001d7308 */ /* 0x000f300000000800 */
[----:B------:R-:W5:Y:S01]  /*3980*/  MUFU.EX2 R14, R14 ;  /* 0x0000000e000e7308 */ /* 0x000f620000000800 */
[----:B0-----:R-:W-:Y:S01]  /*3990*/  FMNMX.FTZ R6, R3, R6, !PT ;  /* 0x0000000603067209 */ /* 0x001fe20007810000 */
[----:B------:R-:W-:-:S03]  /*39a0*/  FADD.FTZ R3, R12, R15 ;  /* 0x0000000f0c037221 */ /* 0x000fc60000010000 */
[C---:B------:R-:W-:Y:S01]  /*39b0*/  FSETP.NEU.FTZ.AND P1, PT, R6.reuse, -INF , PT ;  /* 0xff8000000600780b */ /* 0x040fe20003f3d000 */
[----:B---3--:R-:W-:Y:S01]  /*39c0*/  FMUL.FTZ R0, R6, UR6 ;  /* 0x0000000606007c20 */ /* 0x008fe20008410000 */
[----:B------:R-:W-:Y:S01]  /*39d0*/  FADD.FTZ R48, R20, R3 ;  /* 0x0000000314307221 */ /* 0x000fe20000010000 */
[----:B------:R-:W0:Y:S01]  /*39e0*/  MUFU.EX2 R11, R11 ;  /* 0x0000000b000b7308 */ /* 0x000e220000000800 */
[----:B----4-:R-:W-:Y:S02]  /*39f0*/  F2FP.BF16.F32.PACK_AB R158, R29, R28 ;  /* 0x0000001c1d9e723e */ /* 0x010fe400000010ff */
        /* <DEDUP_REMOVED lines=17> */
[--C-:B------:R-:W-:Y:S01]  /*3b10*/  FFMA.FTZ R47, R47, UR6, -R0.reuse ;  /* 0x000000062f2f7c23 */ /* 0x100fe20008010800 */
[----:B------:R-:W-:Y:S01]  /*3b20*/  FADD.FTZ R56, R28, R57 ;  /* 0x000000391c387221 */ /* 0x000fe20000010000 */
[--C-:B------:R-:W-:Y:S01]  /*3b30*/  FFMA.FTZ R50, R50, UR6, -R0.reuse ;  /* 0x0000000632327c23 */ /* 0x100fe20008010800 */
[--C-:B------:R-:W-:Y:S01]  /*3b40*/  FFMA.FTZ R51, R51, UR6, -R0.reuse ;  /* 0x0000000633337c23 */ /* 0x100fe20008010800 */
[----:B------:R-:W-:Y:S01]  /*3b50*/  FFMA.FTZ R54, R54, UR6, -R0 ;  /* 0x0000000636367c23 */ /* 0x000fe20008010800 */
[----:B------:R-:W-:Y:S01]  /*3b60*/  FADD.FTZ R57, R29, R56 ;  /* 0x000000381d397221 */ /* 0x000fe20000010000 */
[--C-:B------:R-:W-:Y:S01]  /*3b70*/  FFMA.FTZ R55, R55, UR6, -R0.reuse ;  /* 0x0000000637377c23 */ /* 0x100fe20008010800 */
[----:B------:R-:W4:Y:S01]  /*3b80*/  MUFU.EX2 R30, R30 ;  /* 0x0000001e001e7308 */ /* 0x000f220000000800 */
[--C-:B------:R-:W-:Y:S01]  /*3b90*/  FFMA.FTZ R58, R58, UR6, -R0.reuse ;  /* 0x000000063a3a7c23 */ /* 0x100fe20008010800 */
[----:B-----5:R-:W-:Y:S01]  /*3ba0*/  FADD.FTZ R56, R14, R57 ;  /* 0x000000390e387221 */ /* 0x020fe20000010000 */
[--C-:B------:R-:W-:Y:S01]  /*3bb0*/  FFMA.FTZ R59, R59, UR6, -R0.reuse ;  /* 0x000000063b3b7c23 */ /* 0x100fe20008010800 */
[--C-:B------:R-:W-:Y:S01]  /*3bc0*/  FFMA.FTZ R62, R62, UR6, -R0.reuse ;  /* 0x000000063e3e7c23 */ /* 0x100fe20008010800 */
[----:B------:R-:W-:Y:S01]  /*3bd0*/  FFMA.FTZ R63, R63, UR6, -R0 ;  /* 0x000000063f3f7c23 */ /* 0x000fe20008010800 */
[----:B0-----:R-:W-:Y:S01]  /*3be0*/  FADD.FTZ R57, R11, R56 ;  /* 0x000000380b397221 */ /* 0x001fe20000010000 */
[--C-:B------:R-:W-:Y:S01]  /*3bf0*/  FFMA.FTZ R66, R66, UR6, -R0.reuse ;  /* 0x0000000642427c23 */ /* 0x100fe20008010800 */
[----:B------:R-:W0:Y:S01]  /*3c00*/  MUFU.EX2 R31, R31 ;  /* 0x0000001f001f7308 */ /* 0x000e220000000800 */
[----:B---3--:R-:W-:Y:S01]  /*3c10*/  FADD.FTZ R3, R26, R27 ;  /* 0x0000001b1a037221 */ /* 0x008fe20000010000 */
[----:B------:R-:W-:Y:S01]  /*3c20*/  FADD.FTZ R56, R162, R57 ;  /* 0x00000039a2387221 */ /* 0x000fe20000010000 */
[--C-:B------:R-:W-:Y:S01]  /*3c30*/  FFMA.FTZ R67, R67, UR6, -R0.reuse ;  /* 0x0000000643437c23 */ /* 0x100fe20008010800 */
[----:B------:R-:W-:Y:S01]  /*3c40*/  F2FP.BF16.F32.PACK_AB R160, R11, R14 ;  /* 0x0000000e0ba0723e */ /* 0x000fe200000010ff */
[--C-:B------:R-:W-:Y:S01]  /*3c50*/  FFMA.FTZ R70, R70, UR6, -R0.reuse ;  /* 0x0000000646467c23 */ /* 0x100fe20008010800 */
[----:B------:R-:W-:Y:S01]  /*3c60*/  FFMA.FTZ R0, R71, UR6, -R0 ;  /* 0x0000000647007c23 */ /* 0x000fe20008010800 */
[----:B------:R-:W-:Y:S01]  /*3c70*/  F2FP.BF16.F32.PACK_AB R153, R27, R26 ;  /* 0x0000001a1b99723e */ /* 0x000fe200000010ff */
[----:B------:R-:W3:Y:S01]  /*3c80*/  MUFU.EX2 R34, R34 ;  /* 0x0000002200227308 */ /* 0x000ee20000000800 */
[----:B----4-:R-:W-:-:S07]  /*3c90*/  FADD.FTZ R48, R30, R3 ;  /* 0x000000031e307221 */ /* 0x010fce0000010000 */
[----:B------:R-:W4:Y:S01]  /*3ca0*/  MUFU.EX2 R35, R35 ;  /* 0x0000002300237308 */ /* 0x000f220000000800 */
[C---:B0-----:R-:W-:Y:S01]  /*3cb0*/  FADD.FTZ R3, R31.reuse, R48 ;  /* 0x000000301f037221 */ /* 0x041fe20000010000 */
[----:B------:R-:W-:-:S06]  /*3cc0*/  F2FP.BF16.F32.PACK_AB R155, R31, R30 ;  /* 0x0000001e1f9b723e */ /* 0x000fcc00000010ff */
[----:B------:R-:W0:Y:S01]  /*3cd0*/  MUFU.EX2 R38, R38 ;  /* 0x0000002600267308 */ /* 0x000e220000000800 */
[----:B---3--:R-:W-:-:S07]  /*3ce0*/  FADD.FTZ R48, R34, R3 ;  /* 0x0000000322307221 */ /* 0x008fce0000010000 */
[----:B------:R-:W3:Y:S01]  /*3cf0*/  MUFU.EX2 R39, R39 ;  /* 0x0000002700277308 */ /* 0x000ee20000000800 */
[C---:B----4-:R-:W-:Y:S01]  /*3d00*/  FADD.FTZ R3, R35.reuse, R48 ;  /* 0x0000003023037221 */ /* 0x050fe20000010000 */
[----:B------:R-:W-:-:S06]  /*3d10*/  F2FP.BF16.F32.PACK_AB R157, R35, R34 ;  /* 0x00000022239d723e */ /* 0x000fcc00000010ff */
[----:B------:R4:W5:Y:S01]  /*3d20*/  MUFU.EX2 R33, R32 ;  /* 0x0000002000217308 */ /* 0x0009620000000800 */
[----:B0-----:R-:W-:-:S07]  /*3d30*/  FADD.FTZ R48, R38, R3 ;  /* 0x0000000326307221 */ /* 0x001fce0000010000 */
[----:B------:R-:W0:Y:S01]  /*3d40*/  MUFU.EX2 R42, R42 ;  /* 0x0000002a002a7308 */ /* 0x000e220000000800 */
[C---:B---3--:R-:W-:Y:S01]  /*3d50*/  FADD.FTZ R3, R39.reuse, R48 ;  /* 0x0000003027037221 */ /* 0x048fe20000010000 */
[--C-:B----4-:R-:W-:Y:S01]  /*3d60*/  FFMA.FTZ R32, R60, UR6, -R13.reuse ;  /* 0x000000063c207c23 */ /* 0x110fe2000801080d */
[----:B------:R-:W-:Y:S01]  /*3d70*/  FFMA.FTZ R13, R92, UR6, -R13 ;  /* 0x000000065c0d7c23 */ /* 0x000fe2000801080d */
[----:B------:R-:W-:-:S04]  /*3d80*/  F2FP.BF16.F32.PACK_AB R159, R39, R38 ;  /* 0x00000026279f723e */ /* 0x000fc800000010ff */
[----:B------:R-:W3:Y:S01]  /*3d90*/  MUFU.EX2 R36, R36 ;  /* 0x0000002400247308 */ /* 0x000ee20000000800 */
[C---:B-----5:R-:W-:Y:S01]  /*3da0*/  FADD.FTZ R57, R33.reuse, R56 ;  /* 0x0000003821397221 */ /* 0x060fe20000010000 */
[----:B------:R-:W-:-:S06]  /*3db0*/  F2FP.BF16.F32.PACK_AB R162, R33, R162 ;  /* 0x000000a221a2723e */ /* 0x000fcc00000010ff */
[----:B------:R-:W4:Y:S01]  /*3dc0*/  MUFU.EX2 R43, R43 ;  /* 0x0000002b002b7308 */ /* 0x000f220000000800 */
[----:B0-----:R-:W-:-:S07]  /*3dd0*/  FADD.FTZ R48, R42, R3 ;  /* 0x000000032a307221 */ /* 0x001fce0000010000 */
[----:B------:R-:W0:Y:S01]  /*3de0*/  MUFU.EX2 R37, R37 ;  /* 0x0000002500257308 */ /* 0x000e220000000800 */
[----:B---3--:R-:W-:-:S07]  /*3df0*/  FADD.FTZ R56, R36, R57 ;  /* 0x0000003924387221 */ /* 0x008fce0000010000 */
[----:B------:R-:W3:Y:S01]  /*3e00*/  MUFU.EX2 R46, R46 ;  /* 0x0000002e002e7308 */ /* 0x000ee20000000800 */
[C---:B----4-:R-:W-:Y:S01]  /*3e10*/  FADD.FTZ R3, R43.reuse, R48 ;  /* 0x000000302b037221 */ /* 0x050fe20000010000 */
[----:B------:R-:W-:-:S06]  /*3e20*/  F2FP.BF16.F32.PACK_AB R161, R43, R42 ;  /* 0x0000002a2ba1723e */ /* 0x000fcc00000010ff */
[----:B------:R-:W4:Y:S01]  /*3e30*/  MUFU.EX2 R40, R40 ;  /* 0x0000002800287308 */ /* 0x000f220000000800 */
[C---:B0-----:R-:W-:Y:S01]  /*3e40*/  FADD.FTZ R57, R37.reuse, R56 ;  /* 0x0000003825397221 */ /* 0x041fe20000010000 */
[----:B------:R-:W-:-:S06]  /*3e50*/  F2FP.BF16.F32.PACK_AB R164, R37, R36 ;  /* 0x0000002425a4723e */ /* 0x000fcc00000010ff */
[----:B------:R-:W0:Y:S01]  /*3e60*/  MUFU.EX2 R47, R47 ;  /* 0x0000002f002f7308 */ /* 0x000e220000000800 */
[----:B---3--:R-:W-:-:S07]  /*3e70*/  FADD.FTZ R48, R46, R3 ;  /* 0x000000032e307221 */ /* 0x008fce0000010000 */
[----:B------:R-:W3:Y:S01]  /*3e80*/  MUFU.EX2 R41, R41 ;  /* 0x0000002900297308 */ /* 0x000ee20000000800 */
[----:B----4-:R-:W-:-:S07]  /*3e90*/  FADD.FTZ R56, R40, R57 ;  /* 0x0000003928387221 */ /* 0x010fce0000010000 */
[----:B------:R-:W4:Y:S01]  /*3ea0*/  MUFU.EX2 R50, R50 ;  /* 0x0000003200327308 */ /* 0x000f220000000800 */
[C---:B0-----:R-:W-:Y:S01]  /*3eb0*/  FADD.FTZ R3, R47.reuse, R48 ;  /* 0x000000302f037221 */ /* 0x041fe20000010000 */
[----:B------:R-:W-:-:S06]  /*3ec0*/  F2FP.BF16.F32.PACK_AB R163, R47, R46 ;  /* 0x0000002e2fa3723e */ /* 0x000fcc00000010ff */
[----:B------:R-:W0:Y:S01]  /*3ed0*/  MUFU.EX2 R44, R44 ;  /* 0x0000002c002c7308 */ /* 0x000e220000000800 */
[C---:B---3--:R-:W-:Y:S01]  /*3ee0*/  FADD.FTZ R57, R41.reuse, R56 ;  /* 0x0000003829397221 */ /* 0x048fe20000010000 */
[----:B------:R-:W-:-:S06]  /*3ef0*/  F2FP.BF16.F32.PACK_AB R166, R41, R40 ;  /* 0x0000002829a6723e */ /* 0x000fcc00000010ff */
[----:B------:R-:W3:Y:S01]  /*3f00*/  MUFU.EX2 R51, R51 ;  /* 0x0000003300337308 */ /* 0x000ee20000000800 */
[----:B----4-:R-:W-:-:S07]  /*3f10*/  FADD.FTZ R12, R50, R3 ;  /* 0x00000003320c7221 */ /* 0x010fce0000010000 */
[----:B------:R-:W4:Y:S01]  /*3f20*/  MUFU.EX2 R54, R54 ;  /* 0x0000003600367308 */ /* 0x000f220000000800 */
[----:B0-----:R-:W-:Y:S01]  /*3f30*/  FADD.FTZ R48, R44, R57 ;  /* 0x000000392c307221 */ /* 0x001fe20000010000 */
[----:B------:R-:W-:-:S03]  /*3f40*/  F2FP.BF16.F32.PACK_AB R168, R45, R44 ;  /* 0x0000002c2da8723e */ /* 0x000fc600000010ff */
[----:B------:R-:W-:-:S03]  /*3f50*/  FADD.FTZ R15, R45, R48 ;  /* 0x000000302d0f7221 */ /* 0x000fc60000010000 */
        /* <DEDUP_REMOVED lines=15> */
[----:B0-----:R-:W-:-:S07]  /*4050*/  FADD.FTZ R14, R52, R11 ;  /* 0x0000000b340e7221 */ /* 0x001fce0000010000 */
[----:B------:R-:W0:Y:S01]  /*4060*/  MUFU.EX2 R62, R62 ;  /* 0x0000003e003e7308 */ /* 0x000e220000000800 */
[C---:B---3--:R-:W-:Y:S01]  /*4070*/  FADD.FTZ R3, R59.reuse, R12 ;  /* 0x0000000c3b037221 */ /* 0x048fe20000010000 */
[----:B------:R-:W-:-:S06]  /*4080*/  F2FP.BF16.F32.PACK_AB R169, R59, R58 ;  /* 0x0000003a3ba9723e */ /* 0x000fcc00000010ff */
[----:B------:R-:W3:Y:S01]  /*4090*/  MUFU.EX2 R68, R68 ;  /* 0x0000004400447308 */ /* 0x000ee20000000800 */
[C---:B----4-:R-:W-:Y:S01]  /*40a0*/  FADD.FTZ R11, R53.reuse, R14 ;  /* 0x0000000e350b7221 */ /* 0x050fe20000010000 */
        /* <DEDUP_REMOVED lines=9> */
[----:B0-----:R-:W-:-:S07]  /*4140*/  FADD.FTZ R12, R66, R11 ;  /* 0x0000000b420c7221 */ /* 0x001fce0000010000 */
[----:B------:R4:W0:Y:S01]  /*4150*/  MUFU.EX2 R175, R0 ;  /* 0x0000000000af7308 */ /* 0x0008220000000800 */
[C---:B---3--:R-:W-:Y:S01]  /*4160*/  FADD.FTZ R11, R67.reuse, R12 ;  /* 0x0000000c430b7221 */ /* 0x048fe20000010000 */
[----:B------:R-:W-:-:S06]  /*4170*/  F2FP.BF16.F32.PACK_AB R173, R67, R66 ;  /* 0x0000004243ad723e */ /* 0x000fcc00000010ff */
[----:B------:R-:W3:Y:S01]  /*4180*/  MUFU.EX2 R13, R13 ;  /* 0x0000000d000d7308 */ /* 0x000ee20000000800 */
[----:B----4-:R-:W-:-:S04]  /*4190*/  FADD.FTZ R0, R70, R11 ;  /* 0x0000000b46007221 */ /* 0x010fc80000010000 */
[C---:B0-----:R-:W-:Y:S01]  /*41a0*/  FADD.FTZ R0, R175.reuse, R0 ;  /* 0x00000000af007221 */ /* 0x041fe20000010000 */
[----:B------:R-:W-:Y:S01]  /*41b0*/  F2FP.BF16.F32.PACK_AB R175, R175, R70 ;  /* 0x00000046afaf723e */ /* 0x000fe200000010ff */
[C---:B---3--:R-:W-:Y:S01]  /*41c0*/  FADD.FTZ R3, R13.reuse, R14 ;  /* 0x0000000e0d037221 */ /* 0x048fe20000010000 */
[----:B------:R-:W-:Y:S01]  /*41d0*/  F2FP.BF16.F32.PACK_AB R174, R13, R68 ;  /* 0x000000440dae723e */ /* 0x000fe200000010ff */
[----:B------:R-:W-:Y:S06]  /*41e0*/  @!P0 BRA `(.L_x_11446) ;  /* 0x0000000000048947 */ /* 0x000fec0003800000 */
[----:B------:R-:W-:Y:S01]  /*41f0*/  BPT.TRAP 0x1 ;  /* 0x000000040000795c */ /* 0x000fe20000300000 */
.L_x_11446:
[----:B------:R0:W3:Y:S01]  /*4200*/  SYNCS.PHASECHK.TRANS64.TRYWAIT P1, [R5+URZ+0x22850], R10 ;  /* 0x0228500a050075a7 */ /* 0x0000e2000802017f */
[----:B------:R-:W-:Y:S05]  /*4210*/  @!P0 BRA `(.L_x_11447) ;  /* 0x0000000000048947 */ /* 0x000fea0003800000 */
[----:B------:R-:W-:Y:S01]  /*4220*/  BPT.TRAP 0x1 ;  /* 0x000000040000795c */ /* 0x000fe20000300000 */
.L_x_11447:
[----:B---3--:R-:W-:Y:S05]  /*4230*/  @P1 BRA `(.L_x_11448) ;  /* 0x0000000000081947 */ /* 0x008fea0003800000 */
[----:B------:R-:W3:Y:S02]  /*4240*/  SYNCS.PHASECHK.TRANS64.TRYWAIT P1, [R5+URZ+0x22850], R10 ;  /* 0x0228500a050075a7 */ /* 0x000ee4000802017f */
[----:B---3--:R-:W-:Y:S05]  /*4250*/  @!P1 BRA `(.L_x_11449) ;  /* 0x00000120009c9947 */ /* 0x008fea0003800000 */
.L_x_11448:
[----:B------:R-:W-:Y:S01]  /*4260*/  R2UR UR10, R8 ;  /* 0x00000000080a72ca */ /* 0x000fe200000e0000 */
[----:B------:R4:W-:Y:S01]  /*4270*/  BAR.SYNC.DEFER_BLOCKING R9, 0x100 ;  /* 0x000400090000751d */ /* 0x0009e20000010000 */
[----:B------:R-:W-:-:S05]  /*4280*/  ISETP.NE.AND P2, PT, R7, 0x1, PT ;  /* 0x000000010700780c */ /* 0x000fca0003f45270 */
[----:B------:R-:W-:Y:S01]  /*4290*/  UMOV UR11, 0x40000040 ;  /* 0x40000040000b7882 */ /* 0x000fe20000000000 */
[----:B------:R-:W5:Y:S05]  /*42a0*/  S2R R11, SR_TID.X ;  /* 0x00000000000b7919 */ /* 0x000f6a0000002100 */
[----:B------:R-:W-:Y:S02]  /*42b0*/  UIADD3 UR10, UR10, 0x400, URZ ;  /* 0x000004000a0a7890 */ /* 0x000fe4000fffe03f */
[----:B------:R-:W4:Y:S02]  /*42c0*/  @P2 LDC R8, c[0x0][0x44c] ;  /* 0x00011300ff082b82 */ /* 0x000f240000000800 */
[----:B------:R-:W-:-:S04]  /*42d0*/  USHF.R.U32.HI UR10, URZ, 0x4, UR10 ;  /* 0x000000043f0a7899 */ /* 0x000fc8000801160a */
[----:B------:R-:W-:Y:S02]  /*42e0*/  ULOP3.LUT UR10, UR10, 0x3fff, URZ, 0xc0, !UPT ;  /* 0x00003fff0a0a7892 */ /* 0x000fe4000f8ec03f */
[----:B0123--:R-:W0:Y:S02]  /*42f0*/  @P2 LDC R10, c[0x0][0x450] ;  /* 0x00011400ff0a2b82 */ /* 0x00fe240000000800 */
[----:B------:R-:W-:Y:S01]  /*4300*/  ULOP3.LUT UR21, UR10, 0x3000000, URZ, 0xfc, !UPT ;  /* 0x030000000a157892 */ /* 0x000fe2000f8efc3f */
[----:B------:R-:W-:-:S03]  /*4310*/  WARPGROUP.ARRIVE ;  /* 0x00000000000079c5 */ /* 0x000fc60000000000 */
[----:B------:R-:W-:-:S07]  /*4320*/  UIMAD UR18, UR37, 0xc00, UR21 ;  /* 0x00000c00251278a4 */ /* 0x000fce000f8e0215 */
[----:B------:R-:W-:Y:S02]  /*4330*/  UMOV UR10, UR18 ;  /* 0x00000012000a7c82 */ /* 0x000fe40008000000 */
[----:B------:R-:W-:Y:S01]  /*4340*/  HGMMA.64x256x16.F32.BF16 R24, R152, gdesc[UR8].tnspB, RZ, !UPT, gsb0 ;  /* 0x43e0000898187df0 */ /* 0x000fe2000c0018ff */
[----:B------:R-:W-:Y:S01]  /*4350*/  UIADD3 UR10, UR18, 0x80, URZ ;  /* 0x00000080120a7890 */ /* 0x000fe2000fffe03f */
[----:B----4-:R-:W-:Y:S01]  /*4360*/  @P2 IMAD.HI.U32 R9, R8, UR43, RZ ;  /* 0x0000002b08092c27 */ /* 0x010fe2000f8e00ff */
[----:B------:R-:W-:Y:S01]  /*4370*/  UMOV UR11, 0x40000040 ;  /* 0x40000040000b7882 */ /* 0x000fe20000000000 */
[----:B-----5:R-:W-:Y:S02]  /*4380*/  LOP3.LUT P1, RZ, R11, 0x7f, RZ, 0xc0, !PT ;  /* 0x0000007f0bff7812 */ /* 0x020fe4000782c0ff */
[----:B------:R-:W-:Y:S01]  /*4390*/  IMAD.U32 R8, RZ, RZ, UR43 ;  /* 0x0000002bff087e24 */ /* 0x000fe2000f8e00ff */
[----:B0-----:R-:W-:-:S04]  /*43a0*/  @P2 SHF.R.U32.HI R8, RZ, R10, R9 ;  /* 0x0000000aff082219 */ /* 0x001fc80000011609 */
[----:B------:R-:W-:-:S06]  /*43b0*/  IADD3 R8, R8, R17, -R16 ;  /* 0x0000001108087210 */ /* 0x000fcc0007ffe810 */
        /* <DEDUP_REMOVED lines=47> */
.L_x_11451:
[----:B------:R-:W-:-:S11]  /*46b0*/  UISETP.NE.AND UP1, UPT, UR15, 0x1, UPT ;  /* 0x000000010f00788c */ /* 0x000fd6000bf25270 */
[----:B------:R-:W-:Y:S02]  /*46c0*/  @UP1 ULDC.64 UR22, c[0x0][0x9e8] ;  /* 0x00027a0000161ab9 */ /* 0x000fe40000000a00 */
[----:B------:R-:W-:-:S04]  /*46d0*/  UIMAD.WIDE.U32 UR10, UR18, UR22, URZ ;  /* 0x00000016120a72a5 */ /* 0x000fc8000f8e003f */
[----:B------:R-:W-:-:S12]  /*46e0*/  @UP1 USHF.R.U32.HI UR18, URZ, UR23, UR11 ;  /* 0x000000173f121299 */ /* 0x000fd8000801160b */
.L_x_11452:
[----:B------:R-:W-:-:S04]  /*46f0*/  UIMAD UR15, UR18, UR15, UR15 ;  /* 0x0000000f120f72a4 */ /* 0x000fc8000f8e020f */
[----:B------:R-:W-:-:S04]  /*4700*/  UISETP.LT.AND UP1, UPT, UR14, UR15, UPT ;  /* 0x0000000f0e00728c */ /* 0x000fc8000bf21270 */
[----:B------:R-:W-:-:S12]  /*4710*/  USEL UR14, UR14, UR15, UP1 ;  /* 0x0000000f0e0e7287 */ /* 0x000fd80008800000 */
.L_x_11450:
        /* <DEDUP_REMOVED lines=11> */
.L_x_11470:
[----:B------:R-:W-:-:S04]  /*47d0*/  UIADD3 UR37, UR37, 0x1, URZ ;  /* 0x0000000125257890 */ /* 0x000fc8000fffe03f */
[----:B------:R-:W-:-:S04]  /*47e0*/  UISETP.NE.AND UP1, UPT, UR37, 0x2, UPT ;  /* 0x000000022500788c */ /* 0x000fc8000bf25270 */
[----:B------:R-:W-:Y:S02]  /*47f0*/  USEL UR6, URZ, 0x1, UP1 ;  /* 0x000000013f067887 */ /* 0x000fe40008800000 */
[----:B------:R-:W-:Y:S02]  /*4800*/  USEL UR37, UR37, URZ, UP1 ;  /* 0x0000003f25257287 */ /* 0x000fe40008800000 */
[----:B------:R-:W-:Y:S01]  /*4810*/  ULOP3.LUT UR38, UR38, UR6, URZ, 0x3c, !UPT ;  /* 0x0000000626267292 */ /* 0x000fe2000f8e3c3f */
[----:B01----:R-:W-:Y:S11]  /*4820*/  @!P0 BRA `(.L_x_11454) ;  /* 0x0000000000048947 */ /* 0x003ff60003800000 */
[----:B------:R-:W-:Y:S01]  /*4830*/  BPT.TRAP 0x1 ;  /* 0x000000040000795c */ /* 0x000fe20000300000 */
.L_x_11454:
        /* <DEDUP_REMOVED lines=9> */
.L_x_11455:
[----:B-1----:R-:W-:Y:S05]  /*48d0*/  @P1 BRA `(.L_x_11456) ;  /* 0x0000000000081947 */ /* 0x002fea0003800000 */
[----:B------:R-:W1:Y:S02]  /*48e0*/  SYNCS.PHASECHK.TRANS64.TRYWAIT P1, [UR27+0x22830], R10 ;  /* 0x0228300aff0075a7 */ /* 0x000e64000802015b */
[----:B-1----:R-:W-:Y:S05]  /*48f0*/  @!P1 BRA `(.L_x_11457) ;  /* 0x0000011c00089947 */ /* 0x002fea0003800000 */
.L_x_11456:
        /* <DEDUP_REMOVED lines=13> */
[----:B------:R-:W-:-:S02]  /*49d0*/  IMAD.U32 R11, RZ, RZ, UR27 ;  /* 0x0000001bff0b7e24 */ /* 0x000fc4000f8e00ff */
[----:B------:R-:W-:-:S03]  /*49e0*/  IMAD R13, R5, -0x60, RZ ;  /* 0xffffffa0050d7824 */ /* 0x000fc600078e02ff */
[----:B------:R-:W3:Y:S08]  /*49f0*/  @P2 LDC R4, c[0x0][0x44c] ;  /* 0x00011300ff042b82 */ /* 0x000ef00000000800 */
[----:B-1----:R-:W1:Y:S01]  /*4a00*/  @P2 LDC R9, c[0x0][0x450] ;  /* 0x00011400ff092b82 */ /* 0x002e620000000800 */
[----:B--2---:R-:W-:Y:S02]  /*4a10*/  LOP3.LUT P1, RZ, R8, 0x7f, RZ, 0xc0, !PT ;  /* 0x0000007f08ff7812 */ /* 0x004fe4000782c0ff */
[----:B------:R-:W-:Y:S01]  /*4a20*/  SHF.R.U32.HI R12, RZ, 0x7, R8 ;  /* 0x00000007ff0c7819 */ /* 0x000fe20000011608 */
[----:B---3--:R-:W-:-:S05]  /*4a30*/  @P2 IMAD.HI.U32 R4, R21, R4, RZ ;  /* 0x0000000415042227 */ /* 0x008fca00078e00ff */
[----:B-1----:R-:W-:Y:S01]  /*4a40*/  @P2 SHF.R.U32.HI R21, RZ, R9, R4 ;  /* 0x00000009ff152219 */ /* 0x002fe20000011604 */
[----:B------:R-:W-:Y:S01]  /*4a50*/  VIADD R9, R13, 0x1 ;  /* 0x000000010d097836 */ /* 0x000fe20000000000 */
[----:B------:R-:W-:-:S03]  /*4a60*/  IADD3 R4, -R12, 0xb, RZ ;  /* 0x0000000b0c047810 */ /* 0x000fc60007ffe1ff */
[----:B------:R-:W-:Y:S01]  /*4a70*/  @!P1 VIADD R8, R11, 0x22840 ;  /* 0x000228400b089836 */ /* 0x000fe20000000000 */
[----:B------:R-:W1:Y:S01]  /*4a80*/  SHFL.IDX PT, R213, R21, RZ, 0x1c1f ;  /* 0x001c1fff15d57589 */ /* 0x000e6200000e0000 */
[----:B------:R-:W-:-:S03]  /*4a90*/  IMAD R9, R18, -0x2, R9 ;  /* 0xfffffffe12097824 */ /* 0x000fc600078e0209 */
[----:B------:R-:W-:Y:S02]  /*4aa0*/  @!P1 PRMT R8, RZ, 0x654, R8 ;  /* 0x00000654ff089816 */ /* 0x000fe40000000008 */
[----:B------:R-:W-:-:S05]  /*4ab0*/  IADD3 R9, -R16, R9, R17 ;  /* 0x0000000910097210 */ /* 0x000fca0007ffe111 */
        /* <DEDUP_REMOVED lines=20> */
[----:B------:R-:W-:Y:S01]  /*4c00*/  IADD3 R213, -R16, R17, R213 ;  /* 0x0000001110d57210 */ /* 0x000fe20007ffe1d5 */
        /* <DEDUP_REMOVED lines=11> */
.L_x_11460:
[----:B------:R-:W-:-:S05]  /*4cc0*/  IMAD.U32 R214, RZ, RZ, UR25 ;  /* 0x00000019ffd67e24 */ /* 0x000fca000f8e00ff */
[----:B------:R-:W-:-:S13]  /*4cd0*/  ISETP.NE.AND P1, PT, R214, 0x1, PT ;  /* 0x00000001d600780c */ /* 0x000fda0003f25270 */
[----:B------:R-:W1:Y:S02]  /*4ce0*/  @P1 LDC.64 R8, c[0x0][0x9e8] ;  /* 0x00027a00ff081b82 */ /* 0x000e640000000a00 */
[----:B-1----:R-:W-:-:S05]  /*4cf0*/  @P1 IMAD.HI.U32 R8, R213, R8, RZ ;  /* 0x00000008d5081227 */ /* 0x002fca00078e00ff */
[----:B------:R-:W-:-:S07]  /*4d00*/  @P1 SHF.R.U32.HI R213, RZ, R9, R8 ;  /* 0x00000009ffd51219 */ /* 0x000fce0000011608 */
.L_x_11461:
[----:B------:R-:W-:Y:S05]  /*4d10*/  BSYNC B0 ;  /* 0x0000000000007941 */ /* 0x000fea0003800000 */
.L_x_11459:
[----:B------:R-:W-:-:S04]  /*4d20*/  IMAD R8, R18, -0x2, R13 ;  /* 0xfffffffe12087824 */ /* 0x000fc800078e020d */
[----:B------:R-:W-:-:S05]  /*4d30*/  IMAD R213, R213, R214, R8 ;  /* 0x000000d6d5d57224 */ /* 0x000fca00078e0208 */
[----:B------:R-:W-:Y:S02]  /*4d40*/  VIADDMNMX R14, R213, R214, R14, PT ;  /* 0x000000d6d50e7246 */ /* 0x000fe4000380010e */
[----:B------:R-:W-:-:S07]  /*4d50*/  VIMNMX R12, R12, R213, !PT ;  /* 0x000000d50c0c7248 */ /* 0x000fce0007fe0100 */
.L_x_11458:
[----:B------:R-:W2:Y:S01]  /*4d60*/  LDL.LU R214, [R1] ;  /* 0x0000000001d67983 */ /* 0x000ea20000300800 */
[C---:B------:R-:W-:Y:S02]  /*4d70*/  ISETP.GE.AND P2, PT, R13.reuse, 0x1, PT ;  /* 0x000000010d00780c */ /* 0x040fe40003f46270 */
[C---:B------:R-:W-:Y:S01]  /*4d80*/  ISETP.GE.AND P1, PT, R13.reuse, 0x2, PT ;  /* 0x000000020d00780c */ /* 0x040fe20003f26270 */
[----:B------:R-:W1:Y:S01]  /*4d90*/  SHFL.IDX PT, R21, R21, 0x1, 0x1c1f ;  /* 0x003c1f0015157f89 */ /* 0x000e6200000e0000 */
[----:B------:R-:W-:Y:S02]  /*4da0*/  ISETP.GT.AND P3, PT, R12, RZ, !P2 ;  /* 0x000000ff0c00720c */ /* 0x000fe40005764270 */
[----:B------:R-:W-:Y:S02]  /*4db0*/  ISETP.GE.AND P4, PT, R13, 0x9, PT ;  /* 0x000000090d00780c */ /* 0x000fe40003f86270 */
[----:B------:R-:W-:-:S04]  /*4dc0*/  ISETP.LT.OR P3, PT, R14, 0x1, P3 ;  /* 0x000000010e00780c */ /* 0x000fc80001f61670 */
[----:B------:R-:W-:Y:S02]  /*4dd0*/  FSEL R213, R152, -INF , !P3 ;  /* 0xff80000098d57808 */ /* 0x000fe40005800000 */
[----:B------:R-:W-:Y:S01]  /*4de0*/  ISETP.GE.AND P3, PT, R13, 0xa, PT ;  /* 0x0000000a0d00780c */ /* 0x000fe20003f66270 */
[--C-:B-1----:R-:W-:Y:S02]  /*4df0*/  IMAD.IADD R20, R20, 0x1, R21.reuse ;  /* 0x0000000114147824 */ /* 0x102fe400078e0215 */
[----:B------:R-:W-:Y:S01]  /*4e00*/  IMAD.IADD R15, R15, 0x1, R21 ;  /* 0x000000010f0f7824 */ /* 0x000fe200078e0215 */
[----:B--2---:R-:W-:-:S04]  /*4e10*/  LOP3.LUT R214, R214, 0xfffbffff, RZ, 0xc0, !PT ;  /* 0xfffbffffd6d67812 */ /* 0x004fc800078ec0ff */
[----:B------:R-:W-:Y:S02]  /*4e20*/  @P2 LOP3.LUT R214, R214, 0x40000, RZ, 0xfc, !PT ;  /* 0x00040000d6d62812 */ /* 0x000fe400078efcff */
[----:B------:R-:W-:Y:S02]  /*4e30*/  ISETP.GT.AND P2, PT, R12, 0x1, !P1 ;  /* 0x000000010c00780c */ /* 0x000fe40004f44270 */
[----:B------:R-:W-:Y:S02]  /*4e40*/  LOP3.LUT R214, R214, 0xfffffffd, RZ, 0xc0, !PT ;  /* 0xfffffffdd6d67812 */ /* 0x000fe400078ec0ff */
[----:B------:R-:W-:Y:S02]  /*4e50*/  ISETP.LT.OR P2, PT, R14, 0x2, P2 ;  /* 0x000000020e00780c */ /* 0x000fe40001741670 */
[----:B------:R-:W-:Y:S02]  /*4e60*/  @P4 LOP3.LUT R214, R214, 0x2, RZ, 0xfc, !PT ;  /* 0x00000002d6d64812 */ /* 0x000fe400078efcff */
[----:B------:R-:W-:-:S02]  /*4e70*/  FSEL R153, R153, -INF , !P2 ;  /* 0xff80000099997808 */ /* 0x000fc40005000000 */
[----:B------:R-:W-:Y:S02]  /*4e80*/  ISETP.GT.AND P2, PT, R12, 0x8, !P4 ;  /* 0x000000080c00780c */ /* 0x000fe40006744270 */
[----:B------:R-:W-:Y:S02]  /*4e90*/  LOP3.LUT R214, R214, 0xfffffffb, RZ, 0xc0, !PT ;  /* 0xfffffffbd6d67812 */ /* 0x000fe400078ec0ff */
[----:B------:R-:W-:Y:S02]  /*4ea0*/  ISETP.LT.OR P2, PT, R14, 0x9, P2 ;  /* 0x000000090e00780c */ /* 0x000fe40001741670 */
[----:B------:R-:W-:Y:S02]  /*4eb0*/  @P3 LOP3.LUT R214, R214, 0x4, RZ, 0xfc, !PT ;  /* 0x00000004d6d63812 */ /* 0x000fe400078efcff */
[----:B------:R-:W-:Y:S02]  /*4ec0*/  FSEL R156, R156, -INF , !P2 ;  /* 0xff8000009c9c7808 */ /* 0x000fe40005000000 */
[----:B------:R-:W-:-:S02]  /*4ed0*/  ISETP.GT.AND P2, PT, R12, 0x9, !P3 ;  /* 0x000000090c00780c */ /* 0x000fc40005f44270 */
[----:B------:R-:W-:Y:S02]  /*4ee0*/  ISETP.GE.AND P3, PT, R13, 0x11, PT ;  /* 0x000000110d00780c */ /* 0x000fe40003f66270 */
[----:B------:R-:W-:Y:S02]  /*4ef0*/  ISETP.LT.OR P2, PT, R14, 0xa, P2 ;  /* 0x0000000a0e00780c */ /* 0x000fe40001741670 */
[----:B------:R-:W-:Y:S02]  /*4f00*/  LOP3.LUT R214, R214, 0xfffffff7, RZ, 0xc0, !PT ;  /* 0xfffffff7d6d67812 */ /* 0x000fe400078ec0ff */
        /* <DEDUP_REMOVED lines=108> */
[----:B------:R-:W-:-:S03]  /*55d0*/  ISETP.GT.AND P6, PT, R12, 0x59, !P6 ;  /* 0x000000590c00780c */ /* 0x000fc600077c4270 */
[----:B------:R1:W-:Y:S01]  /*55e0*/  STL [R1], R214 ;  /* 0x000000d601007387 */ /* 0x0003e20000100800 */
[----:B------:R-:W-:-:S04]  /*55f0*/  ISETP.LT.OR P6, PT, R14, 0x5a, P6 ;  /* 0x0000005a0e00780c */ /* 0x000fc800037c1670 */
[----:B------:R-:W-:Y:S02]  /*5600*/  FSEL R197, R197, -INF , !P6 ;  /* 0xff800000c5c57808 */ /* 0x000fe40007000000 */
        /* <DEDUP_REMOVED lines=14> */
.L_x_11464:
[----:B------:R-:W-:-:S05]  /*56f0*/  IMAD.U32 R12, RZ, RZ, UR25 ;  /* 0x00000019ff0c7e24 */ /* 0x000fca000f8e00ff */
[----:B------:R-:W-:-:S13]  /*5700*/  ISETP.NE.AND P6, PT, R12, 0x1, PT ;  /* 0x000000010c00780c */ /* 0x000fda0003fc5270 */
[----:B------:R-:W1:Y:S02]  /*5710*/  @P6 LDC.64 R8, c[0x0][0x9e8] ;  /* 0x00027a00ff086b82 */ /* 0x000e640000000a00 */
[----:B-1----:R-:W-:-:S05]  /*5720*/  @P6 IMAD.HI.U32 R8, R21, R8, RZ ;  /* 0x0000000815086227 */ /* 0x002fca00078e00ff */
[----:B------:R-:W-:-:S07]  /*5730*/  @P6 SHF.R.U32.HI R21, RZ, R9, R8 ;  /* 0x00000009ff156219 */ /* 0x000fce0000011608 */
.L_x_11465:
[----:B------:R-:W-:Y:S05]  /*5740*/  BSYNC B0 ;  /* 0x0000000000007941 */ /* 0x000fea0003800000 */
.L_x_11463:
[----:B------:R-:W-:-:S04]  /*5750*/  IMAD R13, R18, -0x2, R13 ;  /* 0xfffffffe120d7824 */ /* 0x000fc800078e020d */
[----:B------:R-:W-:-:S05]  /*5760*/  IMAD R21, R21, R12, R13 ;  /* 0x0000000c15157224 */ /* 0x000fca00078e020d */
[----:B------:R-:W-:Y:S02]  /*5770*/  VIADDMNMX R20, R21, R12, R20, PT ;  /* 0x0000000c15147246 */ /* 0x000fe40003800114 */
[----:B------:R-:W-:-:S07]  /*5780*/  VIMNMX R15, R15, R21, !PT ;  /* 0x000000150f0f7248 */ /* 0x000fce0007fe0100 */
.L_x_11462:
        /* <DEDUP_REMOVED lines=128> */
[--C-:B------:R-:W-:Y:S01]  /*5f90*/  FFMA.FTZ R160, R165, UR6, -R12.reuse ;  /* 0x00000006a5a07c23 */ /* 0x100fe2000801080c */
[----:B------:R-:W-:Y:S01]  /*5fa0*/  FMNMX.FTZ R21, R159, R14, !PT ;  /* 0x0000000e9f157209 */ /* 0x000fe20007810000 */
[--C-:B------:R-:W-:Y:S01]  /*5fb0*/  FFMA.FTZ R152, R213, UR6, -R12.reuse ;  /* 0x00000006d5987c23 */ /* 0x100fe2000801080c */
[----:B------:R-:W-:Y:S01]  /*5fc0*/  FSEL R199, R199, -INF , !P2 ;  /* 0xff800000c7c77808 */ /* 0x000fe20005000000 */
        /* <DEDUP_REMOVED lines=11> */
[----:B------:R-:W-:-:S02]  /*6080*/  FFMA.FTZ R184, R193, UR6, -R12 ;  /* 0x00000006c1b87c23 */ /* 0x000fc4000801080c */
[----:B------:R-:W-:-:S03]  /*6090*/  FMNMX.FTZ R153, R167, R14, !PT ;  /* 0x0000000ea7997209 */ /* 0x000fc60007810000 */
[----:B------:R-:W-:Y:S01]  /*60a0*/  MUFU.EX2 R154, R154 ;  /* 0x0000009a009a7308 */ /* 0x000fe20000000800 */
[----:B------:R-:W-:Y:S01]  /*60b0*/  FMNMX.FTZ R14, R170, R153, !PT ;  /* 0x00000099aa0e7209 */ /* 0x000fe20007810000 */
[----:B------:R-:W-:-:S03]  /*60c0*/  FFMA.FTZ R153, R161, UR6, -R12 ;  /* 0x00000006a1997c23 */ /* 0x000fc6000801080c */
[----:B------:R-:W-:-:S03]  /*60d0*/  FMNMX.FTZ R157, R171, R14, !PT ;  /* 0x0000000eab9d7209 */ /* 0x000fc60007810000 */
[----:B------:R-:W-:Y:S01]  /*60e0*/  MUFU.EX2 R21, R21 ;  /* 0x0000001500157308 */ /* 0x000fe20000000800 */
[----:B------:R-:W-:Y:S01]  /*60f0*/  FMNMX.FTZ R14, R174, R157, !PT ;  /* 0x0000009dae0e7209 */ /* 0x000fe20007810000 */
[--C-:B------:R-:W-:Y:S01]  /*6100*/  FFMA.FTZ R157, R164, UR6, -R12.reuse ;  /* 0x00000006a49d7c23 */ /* 0x100fe2000801080c */
[--C-:B------:R-:W-:Y:S01]  /*6110*/  FFMA.FTZ R164, R169, UR6, -R12.reuse ;  /* 0x00000006a9a47c23 */ /* 0x100fe2000801080c */
[--C-:B------:R-:W-:Y:S01]  /*6120*/  FFMA.FTZ R169, R180, UR6, -R12.reuse ;  /* 0x00000006b4a97c23 */ /* 0x100fe2000801080c */
[----:B------:R-:W-:Y:S01]  /*6130*/  FMNMX.FTZ R161, R175, R14, !PT ;  /* 0x0000000eafa17209 */ /* 0x000fe20007810000 */
[----:B------:R-:W-:Y:S01]  /*6140*/  FFMA.FTZ R180, R189, UR6, -R12 ;  /* 0x00000006bdb47c23 */ /* 0x000fe2000801080c */
[----:B------:R-:W-:Y:S01]  /*6150*/  FSEL R189, R8, RZ, P1 ;  /* 0x000000ff08bd7208 */ /* 0x000fe20000800000 */
[----:B------:R-:W-:Y:S01]  /*6160*/  MUFU.EX2 R156, R156 ;  /* 0x0000009c009c7308 */ /* 0x000fe20000000800 */
[----:B------:R-:W-:-:S03]  /*6170*/  FMNMX.FTZ R14, R178, R161, !PT ;  /* 0x000000a1b20e7209 */ /* 0x000fc60007810000 */
[----:B------:R-:W-:Y:S01]  /*6180*/  FADD.FTZ R189, -R189, R2 ;  /* 0x00000002bdbd7221 */ /* 0x000fe20000010100 */
[----:B------:R-:W-:-:S03]  /*6190*/  FMNMX.FTZ R161, R179, R14, !PT ;  /* 0x0000000eb3a17209 */ /* 0x000fc60007810000 */
[----:B------:R-:W-:Y:S01]  /*61a0*/  MUFU.EX2 R153, R153 ;  /* 0x0000009900997308 */ /* 0x000fe20000000800 */
[----:B------:R-:W-:Y:S01]  /*61b0*/  FMNMX.FTZ R14, R182, R161, !PT ;  /* 0x000000a1b60e7209 */ /* 0x000fe20007810000 */
[--C-:B------:R-:W-:Y:S01]  /*61c0*/  FFMA.FTZ R161, R168, UR6, -R12.reuse ;  /* 0x00000006a8a17c23 */ /* 0x100fe2000801080c */
[----:B------:R-:W-:Y:S02]  /*61d0*/  FFMA.FTZ R168, R177, UR6, -R12 ;  /* 0x00000006b1a87c23 */ /* 0x000fe4000801080c */
        /* <DEDUP_REMOVED lines=12> */
[--C-:B------:R-:W-:Y:S01]  /*62a0*/  FFMA.FTZ R165, R176, UR6, -R12.reuse ;  /* 0x00000006b0a57c23 */ /* 0x100fe2000801080c */
[----:B------:R-:W-:Y:S02]  /*62b0*/  FFMA.FTZ R176, R185, UR6, -R12 ;  /* 0x00000006b9b07c23 */ /* 0x000fe4000801080c */
[----:B------:R-:W-:-:S03]  /*62c0*/  FMNMX.FTZ R14, R199, R14, !PT ;  /* 0x0000000ec70e7209 */ /* 0x000fc60007810000 */
[----:B------:R-:W-:Y:S02]  /*62d0*/  MUFU.EX2 R15, R15 ;  /* 0x0000000f000f7308 */ /* 0x000fe40000000800 */
[----:B------:R-:W1:Y:S06]  /*62e0*/  SHFL.BFLY PT, R177, R14, 0x2, 0x1f ;  /* 0x0c401f000eb17f89 */ /* 0x000e6c00000e0000 */
[----:B------:R-:W-:Y:S08]  /*62f0*/  MUFU.EX2 R20, R20 ;  /* 0x0000001400147308 */ /* 0x000ff00000000800 */
[----:B------:R-:W-:Y:S08]  /*6300*/  MUFU.EX2 R165, R165 ;  /* 0x000000a500a57308 */ /* 0x000ff00000000800 */
[----:B------:R-:W-:Y:S01]  /*6310*/  MUFU.EX2 R168, R168 ;  /* 0x000000a800a87308 */ /* 0x000fe20000000800 */
[----:B-1----:R-:W-:Y:S01]  /*6320*/  FMNMX.FTZ R185, R14, R177, !PT ;  /* 0x000000b10eb97209 */ /* 0x002fe20007810000 */
[--C-:B------:R-:W-:Y:S01]  /*6330*/  FFMA.FTZ R177, R188, UR6, -R12.reuse ;  /* 0x00000006bcb17c23 */ /* 0x100fe2000801080c */
[----:B------:R-:W-:-:S03]  /*6340*/  FFMA.FTZ R188, R196, UR6, -R12 ;  /* 0x00000006c4bc7c23 */ /* 0x000fc6000801080c */
[----:B------:R-:W1:Y:S02]  /*6350*/  SHFL.BFLY PT, R14, R185, 0x1, 0x1f ;  /* 0x0c201f00b90e7f89 */ /* 0x000e6400000e0000 */
[----:B------:R-:W-:Y:S08]  /*6360*/  MUFU.EX2 R2, R188 ;  /* 0x000000bc00027308 */ /* 0x000ff00000000800 */
[----:B------:R-:W-:Y:S08]  /*6370*/  MUFU.EX2 R169, R169 ;  /* 0x000000a900a97308 */ /* 0x000ff00000000800 */
[----:B------:R-:W-:Y:S01]  /*6380*/  MUFU.EX2 R172, R172 ;  /* 0x000000ac00ac7308 */ /* 0x000fe20000000800 */
[----:B-1----:R-:W-:Y:S01]  /*6390*/  FMNMX.FTZ R14, R185, R14, !PT ;  /* 0x0000000eb90e7209 */ /* 0x002fe20007810000 */
[----:B------:R-:W-:Y:S01]  /*63a0*/  FMUL.FTZ R185, R189, UR6 ;  /* 0x00000006bdb97c20 */ /* 0x000fe20008410000 */
[----:B------:R-:W-:-:S05]  /*63b0*/  FFMA.FTZ R189, R197, UR6, -R12 ;  /* 0x00000006c5bd7c23 */ /* 0x000fca000801080c */
[----:B------:R-:W-:Y:S01]  /*63c0*/  MUFU.EX2 R173, R173 ;  /* 0x000000ad00ad7308 */ /* 0x000fe20000000800 */
[C---:B------:R-:W-:Y:S01]  /*63d0*/  FSETP.NEU.FTZ.AND P1, PT, R14.reuse, -INF , PT ;  /* 0xff8000000e00780b */ /* 0x040fe20003f3d000 */
[----:B------:R-:W-:-:S05]  /*63e0*/  FMUL.FTZ R196, R14, UR6 ;  /* 0x000000060ec47c20 */ /* 0x000fca0008410000 */
[----:B------:R-:W-:Y:S01]  /*63f0*/  FSEL R196, R196, RZ, P1 ;  /* 0x000000ffc4c47208 */ /* 0x000fe20000800000 */
[----:B------:R-:W1:Y:S04]  /*6400*/  MUFU.EX2 R185, R185 ;  /* 0x000000b900b97308 */ /* 0x000e680000000800 */
        /* <DEDUP_REMOVED lines=13> */
[----:B-1----:R-:W-:Y:S01]  /*64e0*/  FFMA.FTZ R188, R185, R3, R152 ;  /* 0x00000003b9bc7223 */ /* 0x002fe20000010098 */
[C---:B------:R-:W-:Y:S01]  /*64f0*/  F2FP.BF16.F32.PACK_AB R152, R13.reuse, R152 ;  /* 0x000000980d98723e */ /* 0x040fe200000010ff */
[----:B------:R-:W-:Y:S01]  /*6500*/  FFMA.FTZ R186, R186, UR6, -R196 ;  /* 0x00000006baba7c23 */ /* 0x000fe200080108c4 */
[----:B------:R-:W-:Y:S01]  /*6510*/  F2FP.BF16.F32.PACK_AB R166, R172, R169 ;  /* 0x000000a9aca6723e */ /* 0x000fe200000010ff */
[----:B------:R-:W-:Y:S01]  /*6520*/  FADD.FTZ R3, R13, R188 ;  /* 0x000000bc0d037221 */ /* 0x000fe20000010000 */
[--C-:B------:R-:W-:Y:S01]  /*6530*/  FFMA.FTZ R188, R159, UR6, -R196.reuse ;  /* 0x000000069fbc7c23 */ /* 0x100fe200080108c4 */
[--C-:B------:R-:W-:Y:S01]  /*6540*/  FFMA.FTZ R159, R162, UR6, -R196.reuse ;  /* 0x00000006a29f7c23 */ /* 0x100fe200080108c4 */
[----:B------:R-:W1:Y:S01]  /*6550*/  MUFU.EX2 R180, R180 ;  /* 0x000000b400b47308 */ /* 0x000e620000000800 */
[----:B------:R-:W-:Y:S01]  /*6560*/  FADD.FTZ R158, R154, R3 ;  /* 0x000000039a9e7221 */ /* 0x000fe20000010000 */
[----:B------:R-:W-:Y:S01]  /*6570*/  F2FP.BF16.F32.PACK_AB R154, R21, R154 ;  /* 0x0000009a159a723e */ /* 0x000fe200000010ff */
[--C-:B------:R-:W-:Y:S01]  /*6580*/  FFMA.FTZ R187, R187, UR6, -R196.reuse ;  /* 0x00000006bbbb7c23 */ /* 0x100fe200080108c4 */
[----:B------:R-:W-:Y:S01]  /*6590*/  FFMA.FTZ R191, R191, UR6, -R196 ;  /* 0x00000006bfbf7c23 */ /* 0x000fe200080108c4 */
[----:B------:R-:W-:Y:S01]  /*65a0*/  FADD.FTZ R3, R21, R158 ;  /* 0x0000009e15037221 */ /* 0x000fe20000010000 */
[--C-:B------:R-:W-:Y:S01]  /*65b0*/  FFMA.FTZ R194, R194, UR6, -R196.reuse ;  /* 0x00000006c2c27c23 */ /* 0x100fe200080108c4 */
[--C-:B------:R-:W-:Y:S01]  /*65c0*/  FFMA.FTZ R195, R195, UR6, -R196.reuse ;  /* 0x00000006c3c37c23 */ /* 0x100fe200080108c4 */
[----:B------:R-:W-:Y:S01]  /*65d0*/  MUFU.EX2 R181, R181 ;  /* 0x000000b500b57308 */ /* 0x000fe20000000800 */
[----:B------:R-:W-:Y:S01]  /*65e0*/  FADD.FTZ R158, R156, R3 ;  /* 0x000000039c9e7221 */ /* 0x000fe20000010000 */
[----:B------:R-:W-:Y:S01]  /*65f0*/  FFMA.FTZ R198, R198, UR6, -R196 ;  /* 0x00000006c6c67c23 */ /* 0x000fe200080108c4 */
[C---:B------:R-:W-:Y:S01]  /*6600*/  F2FP.BF16.F32.PACK_AB R156, R153.reuse, R156 ;  /* 0x0000009c999c723e */ /* 0x040fe200000010ff */
[-C--:B------:R-:W-:Y:S01]  /*6610*/  FMUL.FTZ R24, R24, R185.reuse ;  /* 0x000000b918187220 */ /* 0x080fe20000410000 */
[----:B------:R-:W-:Y:S01]  /*6620*/  FADD.FTZ R158, R153, R158 ;  /* 0x0000009e999e7221 */ /* 0x000fe20000010000 */
[-C--:B------:R-:W-:Y:S01]  /*6630*/  FMUL.FTZ R25, R25, R185.reuse ;  /* 0x000000b919197220 */ /* 0x080fe20000410000 */
[-C--:B------:R-:W-:Y:S01]  /*6640*/  FMUL.FTZ R28, R28, R185.reuse ;  /* 0x000000b91c1c7220 */ /* 0x080fe20000410000 */
[----:B------:R-:W-:Y:S01]  /*6650*/  MUFU.EX2 R9, R9 ;  /* 0x0000000900097308 */ /* 0x000fe20000000800 */
[----:B------:R-:W-:Y:S01]  /*6660*/  FADD.FTZ R3, R157, R158 ;  /* 0x0000009e9d037221 */ /* 0x000fe20000010000 */
[-C--:B------:R-:W-:Y:S01]  /*6670*/  FMUL.FTZ R29, R29, R185.reuse ;  /* 0x000000b91d1d7220 */ /* 0x080fe20000410000 */
[-C--:B------:R-:W-:Y:S01]  /*6680*/  FMUL.FTZ R32, R32, R185.reuse ;  /* 0x000000b920207220 */ /* 0x080fe20000410000 */
[-C--:B------:R-:W-:Y:S01]  /*6690*/  FMUL.FTZ R33, R33, R185.reuse ;  /* 0x000000b921217220 */ /* 0x080fe20000410000 */
[----:B------:R-:W-:Y:S01]  /*66a0*/  FADD.FTZ R158, R160, R3 ;  /* 0x00000003a09e7221 */ /* 0x000fe20000010000 */
[-C--:B------:R-:W-:Y:S01]  /*66b0*/  FMUL.FTZ R36, R36, R185.reuse ;  /* 0x000000b924247220 */ /* 0x080fe20000410000 */
[-C--:B------:R-:W-:Y:S01]  /*66c0*/  FMUL.FTZ R37, R37, R185.reuse ;  /* 0x000000b925257220 */ /* 0x080fe20000410000 */
[----:B------:R-:W2:Y:S01]  /*66d0*/  MUFU.EX2 R12, R12 ;  /* 0x0000000c000c7308 */ /* 0x000ea20000000800 */
[----:B------:R-:W-:Y:S01]  /*66e0*/  FADD.FTZ R3, R161, R158 ;  /* 0x0000009ea1037221 */ /* 0x000fe20000010000 */
[-C--:B------:R-:W-:Y:S01]  /*66f0*/  FMUL.FTZ R40, R40, R185.reuse ;  /* 0x000000b928287220 */ /* 0x080fe20000410000 */
[-C--:B------:R-:W-:Y:S01]  /*6700*/  FMUL.FTZ R41, R41, R185.reuse ;  /* 0x000000b929297220 */ /* 0x080fe20000410000 */
[-C--:B------:R-:W-:Y:S01]  /*6710*/  FMUL.FTZ R44, R44, R185.reuse ;  /* 0x000000b92c2c7220 */ /* 0x080fe20000410000 */
[----:B------:R-:W-:Y:S01]  /*6720*/  FADD.FTZ R158, R164, R3 ;  /* 0x00000003a49e7221 */ /* 0x000fe20000010000 */
[----:B------:R-:W-:Y:S01]  /*6730*/  FSEL R3, R14, RZ, P1 ;  /* 0x000000ff0e037208 */ /* 0x000fe20000800000 */
[-C--:B------:R-:W-:Y:S01]  /*6740*/  FMUL.FTZ R45, R45, R185.reuse ;  /* 0x000000b92d2d7220 */ /* 0x080fe20000410000 */
[----:B------:R-:W-:Y:S01]  /*6750*/  MUFU.EX2 R155, R155 ;  /* 0x0000009b009b7308 */ /* 0x000fe20000000800 */
[----:B------:R-:W-:Y:S01]  /*6760*/  FADD.FTZ R193, R15, R158 ;  /* 0x0000009e0fc17221 */ /* 0x000fe20000010000 */
[----:B------:R-:W-:Y:S01]  /*6770*/  FMUL.FTZ R48, R48, R185 ;  /* 0x000000b930307220 */ /* 0x000fe20000410000 */
[----:B------:R-:W-:Y:S01]  /*6780*/  FADD.FTZ R3, -R3, R6 ;  /* 0x0000000603037221 */ /* 0x000fe20000010100 */
[--C-:B------:R-:W-:Y:S01]  /*6790*/  FFMA.FTZ R6, R167, UR6, -R196.reuse ;  /* 0x00000006a7067c23 */ /* 0x100fe200080108c4 */
[----:B------:R-:W-:Y:S01]  /*67a0*/  FADD.FTZ R158, R20, R193 ;  /* 0x000000c1149e7221 */ /* 0x000fe20000010000 */
[----:B------:R-:W-:Y:S01]  /*67b0*/  FFMA.FTZ R167, R170, UR6, -R196 ;  /* 0x00000006aaa77c23 */ /* 0x000fe200080108c4 */
[----:B-1----:R-:W-:Y:S01]  /*67c0*/  F2FP.BF16.F32.PACK_AB R170, R180, R177 ;  /* 0x000000b1b4aa723e */ /* 0x002fe200000010ff */
[----:B------:R-:W-:Y:S01]  /*67d0*/  MUFU.EX2 R188, R188 ;  /* 0x000000bc00bc7308 */ /* 0x000fe20000000800 */
[----:B------:R-:W-:Y:S01]  /*67e0*/  FADD.FTZ R193, R165, R158 ;  /* 0x0000009ea5c17221 */ /* 0x000fe20000010000 */
[----:B------:R-:W-:Y:S01]  /*67f0*/  FFMA.FTZ R158, R171, UR6, -R196 ;  /* 0x00000006ab9e7c23 */ /* 0x000fe200080108c4 */
[----:B--2---:R-:W-:Y:S01]  /*6800*/  F2FP.BF16.F32.PACK_AB R153, R12, R9 ;  /* 0x000000090c99723e */ /* 0x004fe200000010ff */
        /* <DEDUP_REMOVED lines=10> */
[--C-:B------:R-:W-:Y:S01]  /*68b0*/  FFMA.FTZ R171, R190, UR6, -R196.reuse ;  /* 0x00000006beab7c23 */ /* 0x100fe200080108c4 */
[----:B------:R-:W-:Y:S01]  /*68c0*/  FFMA.FTZ R196, R199, UR6, -R196 ;  /* 0x00000006c7c47c23 */ /* 0x000fe200080108c4 */
[----:B------:R1:W-:Y:S01]  /*68d0*/  MUFU.EX2 R190, R158 ;  /* 0x0000009e00be7308 */ /* 0x0003e20000000800 */
[----:B------:R-:W-:Y:S01]  /*68e0*/  FADD.FTZ R193, R173, R162 ;  /* 0x000000a2adc17221 */ /* 0x000fe20000010000 */
[-C--:B------:R-:W-:Y:S01]  /*68f0*/  FMUL.FTZ R61, R61, R185.reuse ;  /* 0x000000b93d3d7220 */ /* 0x080fe20000410000 */
[-C--:B------:R-:W-:Y:S01]  /*6900*/  FMUL.FTZ R64, R64, R185.reuse ;  /* 0x000000b940407220 */ /* 0x080fe20000410000 */
[-C--:B------:R-:W-:Y:S01]  /*6910*/  FMUL.FTZ R65, R65, R185.reuse ;  /* 0x000000b941417220 */ /* 0x080fe20000410000 */
[----:B------:R-:W-:Y:S01]  /*6920*/  FADD.FTZ R162, R176, R193 ;  /* 0x000000c1b0a27221 */ /* 0x000fe20000010000 */
[-C--:B------:R-:W-:Y:S01]  /*6930*/  FMUL.FTZ R68, R68, R185.reuse ;  /* 0x000000b944447220 */ /* 0x080fe20000410000 */
[----:B------:R-:W-:Y:S01]  /*6940*/  FMUL.FTZ R69, R69, R185 ;  /* 0x000000b945457220 */ /* 0x000fe20000410000 */
[----:B------:R-:W2:Y:S01]  /*6950*/  MUFU.EX2 R192, R192 ;  /* 0x000000c000c07308 */ /* 0x000ea20000000800 */
[----:B-1----:R-:W-:Y:S01]  /*6960*/  F2FP.BF16.F32.PACK_AB R158, R160, R157 ;  /* 0x0000009da09e723e */ /* 0x002fe200000010ff */
[----:B------:R-:W-:Y:S01]  /*6970*/  FADD.FTZ R193, R177, R162 ;  /* 0x000000a2b1c17221 */ /* 0x000fe20000010000 */
[----:B------:R-:W-:Y:S01]  /*6980*/  F2FP.BF16.F32.PACK_AB R160, R164, R161 ;  /* 0x000000a1a4a0723e */ /* 0x000fe200000010ff */
[----:B------:R-:W-:Y:S01]  /*6990*/  FMUL.FTZ R72, R72, R185 ;  /* 0x000000b948487220 */ /* 0x000fe20000410000 */
[----:B------:R-:W-:Y:S01]  /*69a0*/  F2FP.BF16.F32.PACK_AB R164, R168, R165 ;  /* 0x000000a5a8a4723e */ /* 0x000fe200000010ff */
[----:B------:R-:W-:Y:S01]  /*69b0*/  FADD.FTZ R162, R180, R193 ;  /* 0x000000c1b4a27221 */ /* 0x000fe20000010000 */
[----:B------:R-:W-:Y:S01]  /*69c0*/  F2FP.BF16.F32.PACK_AB R168, R176, R173 ;  /* 0x000000adb0a8723e */ /* 0x000fe200000010ff */
[----:B------:R-:W-:Y:S01]  /*69d0*/  FMUL.FTZ R176, R3, UR6 ;  /* 0x0000000603b07c20 */ /* 0x000fe20008410000 */
[----:B------:R-:W-:Y:S01]  /*69e0*/  MUFU.EX2 R163, R163 ;  /* 0x000000a300a37308 */ /* 0x000fe20000000800 */
[----:B------:R-:W-:Y:S01]  /*69f0*/  FADD.FTZ R21, R181, R162 ;  /* 0x000000a2b5157221 */ /* 0x000fe20000010000 */
[----:B------:R-:W-:Y:S01]  /*6a00*/  F2FP.BF16.F32.PACK_AB R162, R20, R15 ;  /* 0x0000000f14a2723e */ /* 0x000fe200000010ff */
[-C--:B------:R-:W-:Y:S01]  /*6a10*/  FMUL.FTZ R73, R73, R185.reuse ;  /* 0x000000b949497220 */ /* 0x080fe20000410000 */
[-C--:B------:R-:W-:Y:S01]  /*6a20*/  FMUL.FTZ R76, R76, R185.reuse ;  /* 0x000000b94c4c7220 */ /* 0x080fe20000410000 */
[-C--:B------:R-:W-:Y:S01]  /*6a30*/  FMUL.FTZ R77, R77, R185.reuse ;  /* 0x000000b94d4d7220 */ /* 0x080fe20000410000 */
[-C--:B------:R-:W-:Y:S01]  /*6a40*/  FMUL.FTZ R80, R80, R185.reuse ;  /* 0x000000b950507220 */ /* 0x080fe20000410000 */
[----:B------:R-:W-:Y:S01]  /*6a50*/  FMUL.FTZ R81, R81, R185 ;  /* 0x000000b951517220 */ /* 0x000fe20000410000 */
[----:B------:R-:W1:Y:S01]  /*6a60*/  MUFU.EX2 R176, R176 ;  /* 0x000000b000b07308 */ /* 0x000e620000000800 */
[----:B--2---:R-:W-:Y:S01]  /*6a70*/  F2FP.BF16.F32.PACK_AB R157, R192, R159 ;  /* 0x0000009fc09d723e */ /* 0x004fe200000010ff */
        /* <DEDUP_REMOVED lines=15> */
[----:B-1----:R-:W-:Y:S01]  /*6b70*/  FFMA.FTZ R15, R176, R0, R9 ;  /* 0x00000000b00f7223 */ /* 0x002fe20000010009 */
[-C--:B------:R-:W-:Y:S01]  /*6b80*/  FMUL.FTZ R109, R109, R185.reuse ;  /* 0x000000b96d6d7220 */ /* 0x080fe20000410000 */
[-C--:B------:R-:W-:Y:S01]  /*6b90*/  FMUL.FTZ R112, R112, R185.reuse ;  /* 0x000000b970707220 */ /* 0x080fe20000410000 */
[-C--:B------:R-:W-:Y:S01]  /*6ba0*/  FMUL.FTZ R113, R113, R185.reuse ;  /* 0x000000b971717220 */ /* 0x080fe20000410000 */
[----:B------:R-:W-:Y:S01]  /*6bb0*/  FADD.FTZ R0, R12, R15 ;  /* 0x0000000f0c007221 */ /* 0x000fe20000010000 */
[-C--:B------:R-:W-:Y:S01]  /*6bc0*/  FMUL.FTZ R116, R116, R185.reuse ;  /* 0x000000b974747220 */ /* 0x080fe20000410000 */
[----:B------:R-:W-:Y:S01]  /*6bd0*/  FMUL.FTZ R117, R117, R185 ;  /* 0x000000b975757220 */ /* 0x000fe20000410000 */
[----:B------:R-:W1:Y:S01]  /*6be0*/  MUFU.EX2 R167, R167 ;  /* 0x000000a700a77308 */ /* 0x000e620000000800 */
[----:B------:R-:W-:Y:S01]  /*6bf0*/  FADD.FTZ R15, R155, R0 ;  /* 0x000000009b0f7221 */ /* 0x000fe20000010000 */
[C---:B--2---:R-:W-:Y:S01]  /*6c00*/  FADD.FTZ R21, R184.reuse, R21 ;  /* 0x00000015b8157221 */ /* 0x044fe20000010000 */
[----:B------:R-:W-:Y:S01]  /*6c10*/  F2FP.BF16.F32.PACK_AB R172, R184, R181 ;  /* 0x000000b5b8ac723e */ /* 0x000fe200000010ff */
[-C--:B------:R-:W-:Y:S01]  /*6c20*/  FMUL.FTZ R120, R120, R185.reuse ;  /* 0x000000b978787220 */ /* 0x080fe20000410000 */
[----:B------:R-:W-:Y:S01]  /*6c30*/  FADD.FTZ R0, R188, R15 ;  /* 0x0000000fbc007221 */ /* 0x000fe20000010000 */
[-C--:B------:R-:W-:Y:S01]  /*6c40*/  FMUL.FTZ R121, R121, R185.reuse ;  /* 0x000000b979797220 */ /* 0x080fe20000410000 */
[----:B------:R-:W-:Y:S01]  /*6c50*/  FMUL.FTZ R124, R124, R185 ;  /* 0x000000b97c7c7220 */ /* 0x000fe20000410000 */
[----:B------:R-:W2:Y:S01]  /*6c60*/  MUFU.EX2 R189, R189 ;  /* 0x000000bd00bd7308 */ /* 0x000ea20000000800 */
[----:B------:R-:W-:Y:S01]  /*6c70*/  FADD.FTZ R15, R159, R0 ;  /* 0x000000009f0f7221 */ /* 0x000fe20000010000 */
[----:B---3--:R-:W-:Y:S01]  /*6c80*/  F2FP.BF16.F32.PACK_AB R159, R6, R163 ;  /* 0x000000a3069f723e */ /* 0x008fe200000010ff */
[-C--:B------:R-:W-:Y:S01]  /*6c90*/  FMUL.FTZ R125, R125, R185.reuse ;  /* 0x000000b97d7d7220 */ /* 0x080fe20000410000 */
[-C--:B------:R-:W-:Y:S01]  /*6ca0*/  FMUL.FTZ R128, R128, R185.reuse ;  /* 0x000000b980807220 */ /* 0x080fe20000410000 */
[----:B------:R-:W-:Y:S01]  /*6cb0*/  FADD.FTZ R0, R192, R15 ;  /* 0x0000000fc0007221 */ /* 0x000fe20000010000 */
[-C--:B------:R-:W-:Y:S01]  /*6cc0*/  FMUL.FTZ R129, R129, R185.reuse ;  /* 0x000000b981817220 */ /* 0x080fe20000410000 */
[----:B------:R-:W-:Y:S01]  /*6cd0*/  FMUL.FTZ R132, R132, R185 ;  /* 0x000000b984847220 */ /* 0x000fe20000410000 */
[----:B------:R3:W-:Y:S01]  /*6ce0*/  MUFU.EX2 R13, R174 ;  /* 0x000000ae000d7308 */ /* 0x0007e20000000800 */
[----:B------:R-:W-:Y:S01]  /*6cf0*/  FADD.FTZ R15, R163, R0 ;  /* 0x00000000a30f7221 */ /* 0x000fe20000010000 */
        /* <DEDUP_REMOVED lines=11> */
[C---:B--2---:R-:W-:Y:S01]  /*6db0*/  FADD.FTZ R3, R189.reuse, R174 ;  /* 0x000000aebd037221 */ /* 0x044fe20000010000 */
[----:B------:R-:W-:Y:S01]  /*6dc0*/  F2FP.BF16.F32.PACK_AB R174, R189, R2 ;  /* 0x00000002bdae723e */ /* 0x000fe200000010ff */
        /* <DEDUP_REMOVED lines=11> */
[----:B-1----:R-:W-:Y:S01]  /*6e80*/  F2FP.BF16.F32.PACK_AB R163, R20, R13 ;  /* 0x0000000d14a3723e */ /* 0x002fe200000010ff */
[-C--:B------:R-:W-:Y:S01]  /*6e90*/  FMUL.FTZ R38, R38, R176.reuse ;  /* 0x000000b026267220 */ /* 0x080fe20000410000 */
[-C--:B------:R-:W-:Y:S01]  /*6ea0*/  FMUL.FTZ R39, R39, R176.reuse ;  /* 0x000000b027277220 */ /* 0x080fe20000410000 */
        /* <DEDUP_REMOVED lines=16> */
[----:B---3--:R-:W-:Y:S01]  /*6fb0*/  FADD.FTZ R15, R165, R180 ;  /* 0x000000b4a50f7221 */ /* 0x008fe20000010000 */
[----:B----4-:R-:W-:Y:S01]  /*6fc0*/  F2FP.BF16.F32.PACK_AB R165, R2, R165 ;  /* 0x000000a502a5723e */ /* 0x010fe200000010ff */
[-C--:B------:R-:W-:Y:S01]  /*6fd0*/  FMUL.FTZ R62, R62, R176.reuse ;  /* 0x000000b03e3e7220 */ /* 0x080fe20000410000 */
[----:B------:R-:W3:Y:S01]  /*6fe0*/  MUFU.EX2 R169, R186 ;  /* 0x000000ba00a97308 */ /* 0x000ee20000000800 */
        /* <DEDUP_REMOVED lines=65> */
[----:B------:R-:W-:-:S03]  /*7400*/  FMUL.FTZ R151, R151, R176 ;  /* 0x000000b097977220 */ /* 0x000fc60000410000 */
[C---:B-1----:R-:W-:Y:S01]  /*7410*/  FADD.FTZ R0, R196.reuse, R9 ;  /* 0x00000009c4007221 */ /* 0x042fe20000010000 */
[----:B------:R-:W-:Y:S01]  /*7420*/  F2FP.BF16.F32.PACK_AB R175, R196, R175 ;  /* 0x000000afc4af723e */ /* 0x000fe200000010ff */
[----:B------:R-:W-:Y:S06]  /*7430*/  @!P0 BRA `(.L_x_11466) ;  /* 0x0000000000048947 */ /* 0x000fec0003800000 */
[----:B------:R-:W-:Y:S01]  /*7440*/  BPT.TRAP 0x1 ;  /* 0x000000040000795c */ /* 0x000fe20000300000 */
.L_x_11466:
[----:B------:R1:W2:Y:S01]  /*7450*/  SYNCS.PHASECHK.TRANS64.TRYWAIT P1, [UR27+0x22850], R10 ;  /* 0x0228500aff0075a7 */ /* 0x0002a2000802015b */
[----:B------:R-:W-:Y:S05]  /*7460*/  @!P0 BRA `(.L_x_11467) ;  /* 0x0000000000048947 */ /* 0x000fea0003800000 */
[----:B------:R-:W-:Y:S01]  /*7470*/  BPT.TRAP 0x1 ;  /* 0x000000040000795c */ /* 0x000fe20000300000 */
.L_x_11467:
[----:B--2---:R-:W-:Y:S05]  /*7480*/  @P1 BRA `(.L_x_11468) ;  /* 0x0000000000081947 */ /* 0x004fea0003800000 */
[----:B------:R-:W2:Y:S02]  /*7490*/  SYNCS.PHASECHK.TRANS64.TRYWAIT P1, [UR27+0x22850], R10 ;  /* 0x0228500aff0075a7 */ /* 0x000ea4000802015b */
[----:B--2---:R-:W-:Y:S05]  /*74a0*/  @!P1 BRA `(.L_x_11469) ;  /* 0x000000f000349947 */ /* 0x004fea0003800000 */
.L_x_11468:
        /* <DEDUP_REMOVED lines=52> */
.L_x_11453:
        /* <DEDUP_REMOVED lines=25> */
.L_x_11472:
[----:B------:R-:W-:-:S11]  /*7980*/  UISETP.NE.AND UP2, UPT, UR15, 0x1, UPT ;  /* 0x000000010f00788c */ /* 0x000fd6000bf45270 */
[----:B------:R-:W-:Y:S02]  /*7990*/  @UP2 ULDC.64 UR18, c[0x0][0x9e8] ;  /* 0x00027a0000122ab9 */ /* 0x000fe40000000a00 */
[----:B------:R-:W-:-:S04]  /*79a0*/  UIMAD.WIDE.U32 UR10, UR14, UR18, URZ ;  /* 0x000000120e0a72a5 */ /* 0x000fc8000f8e003f */
[----:B------:R-:W-:-:S12]  /*79b0*/  @UP2 USHF.R.U32.HI UR14, URZ, UR19, UR11 ;  /* 0x000000133f0e2299 */ /* 0x000fd8000801160b */
.L_x_11473:
[----:B------:R-:W-:-:S04]  /*79c0*/  UIMAD UR14, UR14, UR15, URZ ;  /* 0x0000000f0e0e72a4 */ /* 0x000fc8000f8e023f */
[----:B------:R-:W-:-:S04]  /*79d0*/  UISETP.LT.AND UP2, UPT, UR7, UR14, UPT ;  /* 0x0000000e0700728c */ /* 0x000fc8000bf41270 */
[----:B------:R-:W-:-:S12]  /*79e0*/  USEL UR7, UR7, UR14, !UP2 ;  /* 0x0000000e07077287 */ /* 0x000fd8000d000000 */
.L_x_11471:
        /* <DEDUP_REMOVED lines=10> */
[----:B------:R-:W-:Y:S02]  /*7a90*/  IMAD.MOV.U32 R9, RZ, RZ, R2 ;  /* 0x000000ffff097224 */ /* 0x000fe400078e0002 */
[----:B------:R-:W-:-:S07]  /*7aa0*/  IMAD.MOV.U32 R7, RZ, RZ, R5 ;  /* 0x000000ffff077224 */ /* 0x000fce00078e0005 */
.L_x_11483:
[----:B------:R-:W-:Y:S01]  /*7ab0*/  UIADD3 UR37, UR37, 0x1, URZ ;  /* 0x0000000125257890 */ /* 0x000fe2000fffe03f */
[C---:B------:R-:W-:Y:S01]  /*7ac0*/  ISETP.GT.AND P1, PT, R7.reuse, UR22, PT ;  /* 0x0000001607007c0c */ /* 0x040fe2000bf24270 */
[----:B------:R-:W-:Y:S02]  /*7ad0*/  VIADD R7, R7, 0xffffffff ;  /* 0xffffffff07077836 */ /* 0x000fe40000000000 */
[----:B------:R-:W-:-:S04]  /*7ae0*/  UISETP.NE.AND UP2, UPT, UR37, 0x2, UPT ;  /* 0x000000022500788c */ /* 0x000fc8000bf45270 */
[----:B------:R-:W-:Y:S02]  /*7af0*/  USEL UR6, URZ, 0x1, UP2 ;  /* 0x000000013f067887 */ /* 0x000fe40009000000 */
[----:B------:R-:W-:Y:S02]  /*7b00*/  USEL UR37, UR37, URZ, UP2 ;  /* 0x0000003f25257287 */ /* 0x000fe40009000000 */
[----:B------:R-:W-:Y:S01]  /*7b10*/  ULOP3.LUT UR38, UR38, UR6, URZ, 0x3c, !UPT ;  /* 0x0000000626267292 */ /* 0x000fe2000f8e3c3f */
[----:B--2---:R-:W-:Y:S11]  /*7b20*/  @!P0 BRA `(.L_x_11475) ;  /* 0x0000000000048947 */ /* 0x004ff60003800000 */
[----:B------:R-:W-:Y:S01]  /*7b30*/  BPT.TRAP 0x1 ;  /* 0x000000040000795c */ /* 0x000fe20000300000 */
.L_x_11475:
[----:B------:R-:W2:Y:S01]  /*7b40*/  S2UR UR7, SR_CgaCtaId ;  /* 0x00000000000779c3 */ /* 0x000ea20000008800 */
[----:B------:R-:W-:Y:S01]  /*7b50*/  UMOV UR6, 0x400 ;  /* 0x0000040000067882 */ /* 0x000fe20000000000 */
[----:B------:R-:W-:-:S05]  /*7b60*/  IMAD.U32 R5, RZ, RZ, UR38 ;  /* 0x00000026ff057e24 */ /* 0x000fca000f8e00ff */
[----:B------:R-:W-:Y:S01]  /*7b70*/  SHF.L.U32 R5, R5, 0x1f, RZ ;  /* 0x0000001f05057819 */ /* 0x000fe200000006ff */
[----:B--2---:R-:W-:-:S04]  /*7b80*/  ULEA UR6, UR7, UR6, 0x18 ;  /* 0x0000000607067291 */ /* 0x004fc8000f8ec03f */
[----:B------:R-:W-:-:S09]  /*7b90*/  ULEA UR24, UR37, UR6, 0x3 ;  /* 0x0000000625187291 */ /* 0x000fd2000f8e183f */
[----:B------:R2:W3:Y:S01]  /*7ba0*/  SYNCS.PHASECHK.TRANS64.TRYWAIT P2, [UR24+0x22830], R5 ;  /* 0x02283005ff0075a7 */ /* 0x0004e20008040158 */
[----:B------:R-:W-:Y:S05]  /*7bb0*/  @!P0 BRA `(.L_x_11476) ;  /* 0x0000000000048947 */ /* 0x000fea0003800000 */
[----:B------:R-:W-:Y:S01]  /*7bc0*/  BPT.TRAP 0x1 ;  /* 0x000000040000795c */ /* 0x000fe20000300000 */
.L_x_11476:
[----:B---3--:R-:W-:Y:S05]  /*7bd0*/  @P2 BRA `(.L_x_11477) ;  /* 0x0000000000082947 */ /* 0x008fea0003800000 */
[----:B------:R-:W3:Y:S02]  /*7be0*/  SYNCS.PHASECHK.TRANS64.TRYWAIT P2, [UR24+0x22830], R5 ;  /* 0x02283005ff0075a7 */ /* 0x000ee40008040158 */
[----:B---3--:R-:W-:Y:S05]  /*7bf0*/  @!P2 BRA `(.L_x_11478) ;  /* 0x000000e80074a947 */ /* 0x008fea0003800000 */
.L_x_11477:
[----:B------:R-:W-:Y:S01]  /*7c00*/  UIMAD UR18, UR37, 0x300, UR20 ;  /* 0x00000300251278a4 */ /* 0x000fe2000f8e0214 */
[----:B------:R-:W-:Y:S01]  /*7c10*/  WARPGROUP.ARRIVE ;  /* 0x00000000000079c5 */ /* 0x000fe20000000000 */
[----:B------:R-:W-:Y:S01]  /*7c20*/  UMOV UR19, 0x40000040 ;  /* 0x4000004000137882 */ /* 0x000fe20000000000 */
[----:B------:R-:W-:Y:S01]  /*7c30*/  UMOV UR7, 0x40000040 ;  /* 0x4000004000077882 */ /* 0x000fe20000000000 */
[----:B------:R-:W-:-:S03]  /*7c40*/  UIADD3 UR6, UR18, 0x2, URZ ;  /* 0x0000000212067890 */ /* 0x000fc6000fffe03f */
[----:B------:R-:W4:Y:S01]  /*7c50*/  S2R R215, SR_TID.X ;  /* 0x0000000000d77919 */ /* 0x000f220000002100 */
[----:B------:R-:W-:Y:S01]  /*7c60*/  UIADD3 UR10, UR18, 0x4, URZ ;  /* 0x00000004120a7890 */ /* 0x000fe2000fffe03f */
[----:B------:R-:W-:Y:S01]  /*7c70*/  UMOV UR11, 0x40000040 ;  /* 0x40000040000b7882 */ /* 0x000fe20000000000 */
[----:B------:R-:W-:Y:S01]  /*7c80*/  HGMMA.64x96x16.F32.BF16 R152, gdesc[UR16], RZ, !UPT, gsb0 ;  /* 0x01600000109879f0 */ /* 0x000fe2000c0018ff */
[----:B------:R-:W-:Y:S01]  /*7c90*/  UIADD3 UR14, UR18, 0x6, URZ ;  /* 0x00000006120e7890 */ /* 0x000fe2000fffe03f */
[----:B------:R-:W-:Y:S01]  /*7ca0*/  UMOV UR15, 0x40000040 ;  /* 0x40000040000f7882 */ /* 0x000fe20000000000 */
[----:B----4-:R-:W-:Y:S02]  /*7cb0*/  LOP3.LUT P2, RZ, R215, 0x7f, RZ, 0xc0, !PT ;  /* 0x0000007fd7ff7812 */ /* 0x010fe4000784c0ff */
        /* <DEDUP_REMOVED lines=12> */
[----:B---3--:R-:W-:Y:S02]  /*7d80*/  FMNMX.FTZ R2, R152, R9, !PT ;  /* 0x0000000998027209 */ /* 0x008fe40007810000 */
        /* <DEDUP_REMOVED lines=23> */
[----:B01----:R-:W-:-:S05]  /*7f00*/  FMNMX.FTZ R10, R197, R2, !PT ;  /* 0x00000002c50a7209 */ /* 0x003fca0007810000 */
[----:B------:R-:W0:Y:S02]  /*7f10*/  SHFL.BFLY PT, R11, R10, 0x2, 0x1f ;  /* 0x0c401f000a0b7f89 */ /* 0x000e2400000e0000 */
[----:B0-----:R-:W-:-:S05]  /*7f20*/  FMNMX.FTZ R12, R10, R11, !PT ;  /* 0x0000000b0a0c7209 */ /* 0x001fca0007810000 */
[----:B------:R-:W0:Y:S02]  /*7f30*/  SHFL.BFLY PT, R11, R12, 0x1, 0x1f ;  /* 0x0c201f000c0b7f89 */ /* 0x000e2400000e0000 */
[----:B0-----:R-:W-:Y:S02]  /*7f40*/  FMNMX.FTZ R2, R12, R11, !PT ;  /* 0x0000000b0c027209 */ /* 0x001fe40007810000 */
        /* <DEDUP_REMOVED lines=27> */
[----:B------:R-:W0:Y:S03]  /*8100*/  MUFU.EX2 R8, R8 ;  /* 0x0000000800087308 */ /* 0x000e260000000800 */
[----:B------:R-:W-:Y:S01]  /*8110*/  FMNMX.FTZ R6, R174, R13, !PT ;  /* 0x0000000dae067209 */ /* 0x000fe20007810000 */
[--C-:B------:R-:W-:Y:S01]  /*8120*/  FFMA.FTZ R13, R161, UR6, -R4.reuse ;  /* 0x00000006a10d7c23 */ /* 0x100fe20008010804 */
[--C-:B------:R-:W-:Y:S01]  /*8130*/  FFMA.FTZ R161, R181, UR6, -R4.reuse ;  /* 0x00000006b5a17c23 */ /* 0x100fe20008010804 */
[----:B------:R-:W-:Y:S01]  /*8140*/  FFMA.FTZ R181, R197, UR6, -R4 ;  /* 0x00000006c5b57c23 */ /* 0x000fe20008010804 */
[----:B------:R-:W-:Y:S01]  /*8150*/  FMNMX.FTZ R15, R175, R6, !PT ;  /* 0x00000006af0f7209 */ /* 0x000fe20007810000 */
[----:B------:R-:W1:Y:S03]  /*8160*/  MUFU.EX2 R9, R9 ;  /* 0x0000000900097308 */ /* 0x000e660000000800 */
[----:B------:R-:W-:-:S04]  /*8170*/  FMNMX.FTZ R6, R178, R15, !PT ;  /* 0x0000000fb2067209 */ /* 0x000fc80007810000 */
[----:B------:R-:W-:Y:S01]  /*8180*/  FMNMX.FTZ R15, R179, R6, !PT ;  /* 0x00000006b30f7209 */ /* 0x000fe20007810000 */
[----:B------:R-:W3:Y:S01]  /*8190*/  MUFU.EX2 R152, R152 ;  /* 0x0000009800987308 */ /* 0x000ee20000000800 */
[-C--:B0-----:R-:W-:Y:S01]  /*81a0*/  FMUL.FTZ R24, R24, R8.reuse ;  /* 0x0000000818187220 */ /* 0x081fe20000410000 */
[-C--:B------:R-:W-:Y:S01]  /*81b0*/  FMUL.FTZ R25, R25, R8.reuse ;  /* 0x0000000819197220 */ /* 0x080fe20000410000 */
[----:B------:R-:W-:Y:S01]  /*81c0*/  FMNMX.FTZ R6, R182, R15, !PT ;  /* 0x0000000fb6067209 */ /* 0x000fe20007810000 */
[--C-:B------:R-:W-:Y:S01]  /*81d0*/  FFMA.FTZ R15, R165, UR6, -R4.reuse ;  /* 0x00000006a50f7c23 */ /* 0x100fe20008010804 */
[-C--:B------:R-:W-:Y:S01]  /*81e0*/  FMUL.FTZ R28, R28, R8.reuse ;  /* 0x000000081c1c7220 */ /* 0x080fe20000410000 */
[----:B------:R-:W-:Y:S01]  /*81f0*/  FMUL.FTZ R29, R29, R8 ;  /* 0x000000081d1d7220 */ /* 0x000fe20000410000 */
[----:B------:R-:W-:Y:S01]  /*8200*/  FMNMX.FTZ R21, R183, R6, !PT ;  /* 0x00000006b7157209 */ /* 0x000fe20007810000 */
[----:B------:R-:W-:Y:S01]  /*8210*/  MUFU.EX2 R10, R10 ;  /* 0x0000000a000a7308 */ /* 0x000fe20000000800 */
[----:B-1----:R-:W-:Y:S01]  /*8220*/  FFMA.FTZ R3, R8, R3, R9 ;  /* 0x0000000308037223 */ /* 0x002fe20000010009 */
        /* <DEDUP_REMOVED lines=59> */
[----:B0-----:R-:W-:Y:S01]  /*85e0*/  FMNMX.FTZ R177, R6, R165, !PT ;  /* 0x000000a506b17209 */ /* 0x001fe20007810000 */
[----:B------:R-:W-:Y:S01]  /*85f0*/  FFMA.FTZ R165, R185, UR6, -R4 ;  /* 0x00000006b9a57c23 */ /* 0x000fe20008010804 */
        /* <DEDUP_REMOVED lines=46> */
[----:B------:R-:W1:Y:S01]  /*88e0*/  MUFU.EX2 R184, R184 ;  /* 0x000000b800b87308 */ /* 0x000e620000000800 */
[----:B0-----:R-:W-:Y:S01]  /*88f0*/  IADD3 R4, -R215, 0xb, RZ ;  /* 0x0000000bd7047810 */ /* 0x001fe20007ffe1ff */
        /* <DEDUP_REMOVED lines=10> */
[----:B-1----:R-:W-:Y:S01]  /*89a0*/  FFMA.FTZ R0, R177, R0, R184 ;  /* 0x00000000b1007223 */ /* 0x002fe200000100b8 */
[--C-:B------:R-:W-:Y:S01]  /*89b0*/  FFMA.FTZ R183, R186, UR6, -R189.reuse ;  /* 0x00000006bab77c23 */ /* 0x100fe200080108bd */
[----:B------:R-:W-:Y:S01]  /*89c0*/  FFMA.FTZ R186, R187, UR6, -R189 ;  /* 0x00000006bbba7c23 */ /* 0x000fe200080108bd */
[----:B------:R-:W1:Y:S01]  /*89d0*/  MUFU.EX2 R185, R185 ;  /* 0x000000b900b97308 */ /* 0x000e620000000800 */
        /* <DEDUP_REMOVED lines=16> */
[----:B-1----:R-:W-:Y:S01]  /*8ae0*/  FADD.FTZ R9, R185, R0 ;  /* 0x00000000b9097221 */ /* 0x002fe20000010000 */
[----:B------:R-:W-:Y:S01]  /*8af0*/  FADD.FTZ R154, R12, R3 ;  /* 0x000000030c9a7221 */ /* 0x000fe20000010000 */
[-C--:B------:R-:W-:Y:S01]  /*8b00*/  FMUL.FTZ R27, R27, R177.reuse ;  /* 0x000000b11b1b7220 */ /* 0x080fe20000410000 */
[-C--:B------:R-:W-:Y:S01]  /*8b10*/  FMUL.FTZ R30, R30, R177.reuse ;  /* 0x000000b11e1e7220 */ /* 0x080fe20000410000 */
[-C--:B------:R-:W-:Y:S01]  /*8b20*/  FMUL.FTZ R31, R31, R177.reuse ;  /* 0x000000b11f1f7220 */ /* 0x080fe20000410000 */
[----:B------:R-:W-:Y:S01]  /*8b30*/  FADD.FTZ R3, R15, R154 ;  /* 0x0000009a0f037221 */ /* 0x000fe20000010000 */
[-C--:B------:R-:W-:Y:S01]  /*8b40*/  FMUL.FTZ R34, R34, R177.reuse ;  /* 0x000000b122227220 */ /* 0x080fe20000410000 */
[----:B------:R-:W1:Y:S01]  /*8b50*/  MUFU.EX2 R192, R192 ;  /* 0x000000c000c07308 */ /* 0x000e620000000800 */
        /* <DEDUP_REMOVED lines=16> */
[----:B-1----:R-:W-:Y:S01]  /*8c60*/  FADD.FTZ R0, R192, R9 ;  /* 0x00000009c0007221 */ /* 0x002fe20000010000 */
[----:B------:R-:W-:Y:S01]  /*8c70*/  FADD.FTZ R154, R164, R3 ;  /* 0x00000003a49a7221 */ /* 0x000fe20000010000 */
[----:B------:R-:W-:Y:S01]  /*8c80*/  F2FP.BF16.F32.PACK_AB R164, R157, R164 ;  /* 0x000000a49da4723e */ /* 0x000fe200000010ff */
[-C--:B------:R-:W-:Y:S01]  /*8c90*/  FMUL.FTZ R47, R47, R177.reuse ;  /* 0x000000b12f2f7220 */ /* 0x080fe20000410000 */
[----:B------:R-:W-:Y:S01]  /*8ca0*/  FMUL.FTZ R50, R50, R177 ;  /* 0x000000b132327220 */ /* 0x000fe20000410000 */
[----:B------:R-:W-:Y:S01]  /*8cb0*/  FADD.FTZ R3, R157, R154 ;  /* 0x0000009a9d037221 */ /* 0x000fe20000010000 */
[----:B------:R-:W-:Y:S01]  /*8cc0*/  F2FP.BF16.F32.PACK_AB R157, R192, R159 ;  /* 0x0000009fc09d723e */ /* 0x000fe200000010ff */
[----:B------:R-:W1:Y:S01]  /*8cd0*/  MUFU.EX2 R167, R167 ;  /* 0x000000a700a77308 */ /* 0x000e620000000800 */
        /* <DEDUP_REMOVED lines=80> */
[----:B-1----:R-:W-:-:S07]  /*91e0*/  FADD.FTZ R154, R168, R3 ;  /* 0x00000003a89a7221 */ /* 0x002fce0000010000 */
[----:B------:R-:W1:Y:S01]  /*91f0*/  MUFU.EX2 R186, R186 ;  /* 0x000000ba00ba7308 */ /* 0x000e620000000800 */
[----:B----4-:R-:W-:-:S07]  /*9200*/  FADD.FTZ R9, R183, R0 ;  /* 0x00000000b7097221 */ /* 0x010fce0000010000 */
[----:B------:R-:W4:Y:S01]  /*9210*/  MUFU.EX2 R169, R169 ;  /* 0x000000a900a97308 */ /* 0x000f220000000800 */
[C---:B---3--:R-:W-:Y:S01]  /*9220*/  FADD.FTZ R154, R165.reuse, R154 ;  /* 0x0000009aa59a7221 */ /* 0x048fe20000010000 */
[----:B------:R-:W-:Y:S02]  /*9230*/  F2FP.BF16.F32.PACK_AB R168, R165, R168 ;  /* 0x000000a8a5a8723e */ /* 0x000fe400000010ff */
[----:B------:R-:W-:-:S04]  /*9240*/  F2FP.BF16.F32.PACK_AB R165, R218, R175 ;  /* 0x000000afdaa5723e */ /* 0x000fc800000010ff */
[----:B------:R-:W3:Y:S01]  /*9250*/  MUFU.EX2 R187, R187 ;  /* 0x000000bb00bb7308 */ /* 0x000ee20000000800 */
[----:B-1----:R-:W-:-:S07]  /*9260*/  FADD.FTZ R0, R186, R9 ;  /* 0x00000009ba007221 */ /* 0x002fce0000010000 */
[----:B------:R-:W1:Y:S01]  /*9270*/  MUFU.EX2 R172, R172 ;  /* 0x000000ac00ac7308 */ /* 0x000e620000000800 */
[----:B----4-:R-:W-:Y:S01]  /*9280*/  FADD.FTZ R3, R169, R154 ;  /* 0x0000009aa9037221 */ /* 0x010fe20000010000 */
[----:B------:R-:W-:-:S06]  /*9290*/  F2FP.BF16.F32.PACK_AB R154, R11, R10 ;  /* 0x0000000a0b9a723e */ /* 0x000fcc00000010ff */
[----:B------:R-:W4:Y:S01]  /*92a0*/  MUFU.EX2 R190, R190 ;  /* 0x000000be00be7308 */ /* 0x000f220000000800 */
[----:B---3--:R-:W-:-:S07]  /*92b0*/  FADD.FTZ R9, R187, R0 ;  /* 0x00000000bb097221 */ /* 0x008fce0000010000 */
[----:B------:R-:W3:Y:S01]  /*92c0*/  MUFU.EX2 R173, R173 ;  /* 0x000000ad00ad7308 */ /* 0x000ee20000000800 */
[C---:B-1----:R-:W-:Y:S01]  /*92d0*/  FADD.FTZ R158, R172.reuse, R3 ;  /* 0x00000003ac9e7221 */ /* 0x042fe20000010000 */
[----:B------:R-:W-:Y:S02]  /*92e0*/  F2FP.BF16.F32.PACK_AB R170, R172, R169 ;  /* 0x000000a9acaa723e */ /* 0x000fe400000010ff */
[----:B------:R-:W-:-:S04]  /*92f0*/  F2FP.BF16.F32.PACK_AB R169, R186, R183 ;  /* 0x000000b7baa9723e */ /* 0x000fc800000010ff */
[----:B------:R-:W1:Y:S01]  /*9300*/  MUFU.EX2 R189, R194 ;  /* 0x000000c200bd7308 */ /* 0x000e620000000800 */
[C---:B----4-:R-:W-:Y:S01]  /*9310*/  FADD.FTZ R0, R190.reuse, R9 ;  /* 0x00000009be007221 */ /* 0x050fe20000010000 */
[----:B------:R-:W-:-:S06]  /*9320*/  F2FP.BF16.F32.PACK_AB R171, R190, R187 ;  /* 0x000000bbbeab723e */ /* 0x000fcc00000010ff */
[----:B------:R-:W4:Y:S01]  /*9330*/  MUFU.EX2 R176, R176 ;  /* 0x000000b000b07308 */ /* 0x000f220000000800 */
[----:B---3--:R-:W-:Y:S01]  /*9340*/  FADD.FTZ R3, R173, R158 ;  /* 0x0000009ead037221 */ /* 0x008fe20000010000 */
[----:B------:R-:W-:-:S06]  /*9350*/  F2FP.BF16.F32.PACK_AB R158, R15, R12 ;  /* 0x0000000c0f9e723e */ /* 0x000fcc00000010ff */
[----:B------:R-:W3:Y:S01]  /*9360*/  MUFU.EX2 R8, R195 ;  /* 0x000000c300087308 */ /* 0x000ee20000000800 */
[----:B-1----:R-:W-:-:S07]  /*9370*/  FADD.FTZ R9, R189, R0 ;  /* 0x00000000bd097221 */ /* 0x002fce0000010000 */
[----:B------:R-:W1:Y:S01]  /*9380*/  MUFU.EX2 R180, R180 ;  /* 0x000000b400b47308 */ /* 0x000e620000000800 */
[C---:B----4-:R-:W-:Y:S01]  /*9390*/  FADD.FTZ R3, R176.reuse, R3 ;  /* 0x00000003b0037221 */ /* 0x050fe20000010000 */
[----:B------:R-:W-:-:S06]  /*93a0*/  F2FP.BF16.F32.PACK_AB R172, R176, R173 ;  /* 0x000000adb0ac723e */ /* 0x000fcc00000010ff */
[----:B------:R-:W4:Y:S01]  /*93b0*/  MUFU.EX2 R198, R198 ;  /* 0x000000c600c67308 */ /* 0x000f220000000800 */
[C---:B---3--:R-:W-:Y:S01]  /*93c0*/  FADD.FTZ R9, R8.reuse, R9 ;  /* 0x0000000908097221 */ /* 0x048fe20000010000 */
[----:B------:R-:W-:-:S06]  /*93d0*/  F2FP.BF16.F32.PACK_AB R173, R8, R189 ;  /* 0x000000bd08ad723e */ /* 0x000fcc00000010ff */
[----:B------:R-:W3:Y:S01]  /*93e0*/  MUFU.EX2 R181, R181 ;  /* 0x000000b500b57308 */ /* 0x000ee20000000800 */
[----:B-1----:R-:W-:-:S07]  /*93f0*/  FADD.FTZ R10, R180, R3 ;  /* 0x00000003b40a7221 */ /* 0x002fce0000010000 */
[----:B------:R-:W1:Y:S01]  /*9400*/  MUFU.EX2 R199, R199 ;  /* 0x000000c700c77308 */ /* 0x000e620000000800 */
[----:B----4-:R-:W-:Y:S01]  /*9410*/  FADD.FTZ R0, R198, R9 ;  /* 0x00000009c6007221 */ /* 0x010fe20000010000 */
[C---:B---3--:R-:W-:Y:S01]  /*9420*/  FADD.FTZ R3, R181.reuse, R10 ;  /* 0x0000000ab5037221 */ /* 0x048fe20000010000 */
[----:B------:R-:W-:Y:S02]  /*9430*/  F2FP.BF16.F32.PACK_AB R174, R181, R180 ;  /* 0x000000b4b5ae723e */ /* 0x000fe400000010ff */
[C---:B-1----:R-:W-:Y:S01]  /*9440*/  FADD.FTZ R0, R199.reuse, R0 ;  /* 0x00000000c7007221 */ /* 0x042fe20000010000 */
[----:B------:R-:W-:Y:S01]  /*9450*/  F2FP.BF16.F32.PACK_AB R175, R199, R198 ;  /* 0x000000c6c7af723e */ /* 0x000fe200000010ff */
[----:B0-----:R-:W-:Y:S06]  /*9460*/  @!P0 BRA `(.L_x_11479) ;  /* 0x0000000000048947 */ /* 0x001fec0003800000 */
[----:B------:R-:W-:Y:S01]  /*9470*/  BPT.TRAP 0x1 ;  /* 0x000000040000795c */ /* 0x000fe20000300000 */
.L_x_11479:
[----:B------:R0:W1:Y:S01]  /*9480*/  SYNCS.PHASECHK.TRANS64.TRYWAIT P2, [UR24+0x22850], R5 ;  /* 0x02285005ff0075a7 */ /* 0x0000620008040158 */
[----:B------:R-:W-:Y:S05]  /*9490*/  @!P0 BRA `(.L_x_11480) ;  /* 0x0000000000048947 */ /* 0x000fea0003800000 */
[----:B------:R-:W-:Y:S01]  /*94a0*/  BPT.TRAP 0x1 ;  /* 0x000000040000795c */ /* 0x000fe20000300000 */
.L_x_11480:
[----:B-1----:R-:W-:Y:S05]  /*94b0*/  @P2 BRA `(.L_x_11481) ;  /* 0x0000000000082947 */ /* 0x002fea0003800000 */
[----:B------:R-:W1:Y:S02]  /*94c0*/  SYNCS.PHASECHK.TRANS64.TRYWAIT P2, [UR24+0x22850], R5 ;  /* 0x02285005ff0075a7 */ /* 0x000e640008040158 */
[----:B-1----:R-:W-:Y:S05]  /*94d0*/  @!P2 BRA `(.L_x_11482) ;  /* 0x000000d00054a947 */ /* 0x002fea0003800000 */
.L_x_11481:
        /* <DEDUP_REMOVED lines=47> */
[----:B--2---:R-:W-:-:S07]  /*97d0*/  IMAD.MOV.U32 R5, RZ, RZ, R7 ;  /* 0x000000ffff057224 */ /* 0x004fce00078e0007 */
.L_x_11474:
[----:B------:R-:W-:-:S13]  /*97e0*/  ISETP.GE.AND P1, PT, R5, UR42, PT ;  /* 0x0000002a05007c0c */ /* 0x000fda000bf26270 */
[----:B------:R-:W-:Y:S05]  /*97f0*/  @!P1 BRA `(.L_x_11484) ;  /* 0x0000002c00c09947 */ /* 0x000fea0003800000 */
[----:B------:R-:W-:Y:S01]  /*9800*/  IMAD.MOV.U32 R12, RZ, RZ, R6 ;  /* 0x000000ffff0c7224 */ /* 0x000fe200078e0006 */
[----:B------:R-:W-:Y:S01]  /*9810*/  ULDC UR25, c[0x0][0x9e4] ;  /* 0x0002790000197ab9 */ /* 0x000fe20000000800 */
[----:B------:R-:W-:Y:S01]  /*9820*/  IMAD.MOV.U32 R9, RZ, RZ, R2 ;  /* 0x000000ffff097224 */ /* 0x000fe200078e0002 */
[----:B------:R-:W-:Y:S01]  /*9830*/  ULDC UR24, c[0x0][0x9dc] ;  /* 0x0002770000187ab9 */ /* 0x000fe20000000800 */
[----:B------:R-:W-:Y:S01]  /*9840*/  ULDC UR22, c[0x0][0x988] ;  /* 0x0002620000167ab9 */ /* 0x000fe20000000800 */
[----:B------:R-:W-:-:S05]  /*9850*/  ULDC UR23, c[0x0][0x9e0] ;  /* 0x0002780000177ab9 */ /* 0x000fca0000000800 */
.L_x_11501:
[----:B------:R-:W-:-:S04]  /*9860*/  UIADD3 UR37, UR37, 0x1, URZ ;  /* 0x0000000125257890 */ /* 0x000fc8000fffe03f */
[----:B------:R-:W-:-:S04]  /*9870*/  UISETP.NE.AND UP2, UPT, UR37, 0x2, UPT ;  /* 0x000000022500788c */ /* 0x000fc8000bf45270 */
[----:B------:R-:W-:Y:S02]  /*9880*/  USEL UR6, URZ, 0x1, UP2 ;  /* 0x000000013f067887 */ /* 0x000fe40009000000 */
[----:B------:R-:W-:Y:S02]  /*9890*/  USEL UR37, UR37, URZ, UP2 ;  /* 0x0000003f25257287 */ /* 0x000fe40009000000 */
[----:B------:R-:W-:Y:S01]  /*98a0*/  ULOP3.LUT UR38, UR38, UR6, URZ, 0x3c, !UPT ;  /* 0x0000000626267292 */ /* 0x000fe2000f8e3c3f */
[----:B------:R-:W-:Y:S11]  /*98b0*/  @!P0 BRA `(.L_x_11485) ;  /* 0x0000000000048947 */ /* 0x000ff60003800000 */
[----:B------:R-:W-:Y:S01]  /*98c0*/  BPT.TRAP 0x1 ;  /* 0x000000040000795c */ /* 0x000fe20000300000 */
.L_x_11485:
        /* <DEDUP_REMOVED lines=9> */
.L_x_11486:
[----:B---3--:R-:W-:Y:S05]  /*9960*/  @P1 BRA `(.L_x_11487) ;  /* 0x0000000000081947 */ /* 0x008fea0003800000 */
[----:B------:R-:W3:Y:S02]  /*9970*/  SYNCS.PHASECHK.TRANS64.TRYWAIT P1, [UR26+0x22830], R7 ;  /* 0x02283007ff0075a7 */ /* 0x000ee4000802015a */
[----:B---3--:R-:W-:Y:S05]  /*9980*/  @!P1 BRA `(.L_x_11488) ;  /* 0x000000cc003c9947 */ /* 0x008fea0003800000 */
.L_x_11487:
[----:B------:R-:W-:Y:S01]  /*9990*/  UIMAD UR18, UR37, 0x300, UR20 ;  /* 0x00000300251278a4 */ /* 0x000fe2000f8e0214 */
[----:B------:R-:W-:Y:S01]  /*99a0*/  WARPGROUP.ARRIVE ;  /* 0x00000000000079c5 */ /* 0x000fe20000000000 */
[----:B------:R-:W-:Y:S01]  /*99b0*/  UMOV UR19, 0x40000040 ;  /* 0x4000004000137882 */ /* 0x000fe20000000000 */
[----:B------:R-:W-:Y:S01]  /*99c0*/  UMOV UR7, 0x40000040 ;  /* 0x4000004000077882 */ /* 0x000fe20000000000 */
[----:B------:R-:W-:-:S03]  /*99d0*/  UIADD3 UR6, UR18, 0x2, URZ ;  /* 0x0000000212067890 */ /* 0x000fc6000fffe03f */
[----:B------:R-:W4:Y:S01]  /*99e0*/  S2R R4, SR_TID.X ;  /* 0x0000000000047919 */ /* 0x000f220000002100 */
        /* <DEDUP_REMOVED lines=12> */
[----:B------:R-:W-:-:S05]  /*9ab0*/  IADD3 R11, -R16, R11, R17 ;  /* 0x0000000b100b7210 */ /* 0x000fca0007ffe111 */
[----:B------:R-:W-:Y:S01]  /*9ac0*/  VIADD R15, R11, UR23 ;  /* 0x000000170b0f7c36 */ /* 0x000fe20008000000 */
[----:B----4-:R-:W-:Y:S02]  /*9ad0*/  LOP3.LUT P3, RZ, R4, 0x7f, RZ, 0xc0, !PT ;  /* 0x0000007f04ff7812 */ /* 0x010fe4000786c0ff */
[----:B------:R-:W-:-:S04]  /*9ae0*/  SHF.R.U32.HI R4, RZ, 0x7, R4 ;  /* 0x00000007ff047819 */ /* 0x000fc80000011604 */
[----:B------:R-:W-:Y:S01]  /*9af0*/  IADD3 R4, -R4, 0xb, RZ ;  /* 0x0000000b04047810 */ /* 0x000fe20007ffe1ff */
[----:B------:R-:W-:Y:S02]  /*9b00*/  WARPGROUP.DEPBAR.LE gsb0, 0x0 ;  /* 0x00008000000079c5 */ /* 0x000fe40000010000 */
[----:B------:R-:W-:-:S06]  /*9b10*/  WARPGROUP.ARRIVE ;  /* 0x00000000000079c5 */ /* 0x000fcc0000000000 */
[----:B------:R-:W-:Y:S01]  /*9b20*/  HGMMA.64x96x16.F32.BF16 R152, gdesc[UR4], R152, gsb0 ;  /* 0x01600000049879f0 */ /* 0x000fe20008001898 */
[----:B------:R-:W-:Y:S02]  /*9b30*/  @UP0 ULDC UR6, c[0x0][0x44c] ;  /* 0x0001130000060ab9 */ /* 0x000fe40000000800 */
[----:B---3--:R-:W-:Y:S01]  /*9b40*/  @P1 IMAD.HI.U32 R2, R20, UR6, RZ ;  /* 0x0000000614021c27 */ /* 0x008fe2000f8e00ff */
[----:B------:R-:W-:Y:S01]  /*9b50*/  @UP0 ULDC UR6, c[0x0][0x450] ;  /* 0x0001140000060ab9 */ /* 0x000fe20000000800 */
[----:B------:R-:W-:-:S03]  /*9b60*/  PLOP3.LUT P1, PT, PT, PT, UP1, 0x40, 0x0 ;  /* 0x000000000000781c */ /* 0x000fc60003f2e818 */
[----:B------:R-:W-:Y:S01]  /*9b70*/  @P2 SHF.R.U32.HI R20, RZ, UR6, R2 ;  /* 0x00000006ff142c19 */ /* 0x000fe20008011602 */
[----:B------:R-:W-:Y:S01]  /*9b80*/  @!P3 VIADD R2, R8, 0x22840 ;  /* 0x000228400802b836 */ /* 0x000fe20000000000 */
[----:B------:R-:W-:-:S03]  /*9b90*/  ULOP3.LUT UR6, URZ, UR24, URZ, 0x33, !UPT ;  /* 0x000000183f067292 */ /* 0x000fc6000f8e333f */
[----:B------:R-:W3:Y:S01]  /*9ba0*/  SHFL.IDX PT, R21, R20, RZ, 0x1c1f ;  /* 0x001c1fff14157589 */ /* 0x000ee200000e0000 */
[----:B------:R-:W-:Y:S02]  /*9bb0*/  @!P3 PRMT R2, RZ, 0x654, R2 ;  /* 0x00000654ff02b816 */ /* 0x000fe40000000002 */
[----:B------:R-:W-:Y:S02]  /*9bc0*/  VIADD R14, R11, UR6 ;  /* 0x000000060b0e7c36 */ /* 0x000fe40008000000 */
[----:B---3--:R-:W-:Y:S01]  /*9bd0*/  IMAD.IADD R6, R21, 0x1, R15 ;  /* 0x0000000115067824 */ /* 0x008fe200078e020f */
        /* <DEDUP_REMOVED lines=9> */
[----:B----4-:R-:W-:Y:S01]  /*9c70*/  IMAD.IADD R2, R21, 0x1, R14 ;  /* 0x0000000115027824 */ /* 0x010fe200078e020e */
[----:B---3--:R-:W-:Y:S06]  /*9c80*/  @P1 BRA `(.L_x_11489) ;  /* 0x0000000000581947 */ /* 0x008fec0003800000 */
[----:B------:R-:W-:Y:S01]  /*9c90*/  IADD3 R21, -R16, R17, R21 ;  /* 0x0000001110157210 */ /* 0x000fe20007ffe115 */
[----:B------:R-:W-:Y:S03]  /*9ca0*/  BSSY B0, `(.L_x_11490) ;  /* 0x0000010000007945 */ /* 0x000fe60003800000 */
[----:B------:R-:W-:-:S13]  /*9cb0*/  ISETP.GT.AND P1, PT, R21, -0x1, PT ;  /* 0xffffffff1500780c */ /* 0x000fda0003f24270 */
[----:B------:R-:W-:Y:S05]  /*9cc0*/  @P1 BRA `(.L_x_11491) ;  /* 0x0000000000201947 */ /* 0x000fea0003800000 */
[----:B------:R-:W-:Y:S01]  /*9cd0*/  IMAD.U32 R213, RZ, RZ, UR25 ;  /* 0x00000019ffd57e24 */ /* 0x000fe2000f8e00ff */
[----:B------:R-:W-:-:S04]  /*9ce0*/  LOP3.LUT R21, RZ, R21, RZ, 0x33, !PT ;  /* 0x00000015ff157212 */ /* 0x000fc800078e33ff */
[----:B------:R-:W-:-:S13]  /*9cf0*/  ISETP.NE.AND P1, PT, R213, 0x1, PT ;  /* 0x00000001d500780c */ /* 0x000fda0003f25270 */
[----:B01----:R-:W0:Y:S02]  /*9d00*/  @P1 LDC.64 R10, c[0x0][0x9e8] ;  /* 0x00027a00ff0a1b82 */ /* 0x003e240000000a00 */
[----:B0-----:R-:W-:-:S05]  /*9d10*/  @P1 IMAD.HI.U32 R10, R21, R10, RZ ;  /* 0x0000000a150a1227 */ /* 0x001fca00078e00ff */
[----:B------:R-:W-:-:S04]  /*9d20*/  @P1 SHF.R.U32.HI R21, RZ, R11, R10 ;  /* 0x0000000bff151219 */ /* 0x000fc8000001160a */
[----:B------:R-:W-:Y:S01]  /*9d30*/  LOP3.LUT R21, RZ, R21, RZ, 0x33, !PT ;  /* 0x00000015ff157212 */ /* 0x000fe200078e33ff */
[----:B------:R-:W-:Y:S06]  /*9d40*/  BRA `(.L_x_11492) ;  /* 0x0000000000147947 */ /* 0x000fec0003800000 */
.L_x_11491:
[----:B------:R-:W-:-:S05]  /*9d50*/  IMAD.U32 R213, RZ, RZ, UR25 ;  /* 0x00000019ffd57e24 */ /* 0x000fca000f8e00ff */
[----:B------:R-:W-:-:S13]  /*9d60*/  ISETP.NE.AND P1, PT, R213, 0x1, PT ;  /* 0x00000001d500780c */ /* 0x000fda0003f25270 */
[----:B01----:R-:W0:Y:S02]  /*9d70*/  @P1 LDC.64 R10, c[0x0][0x9e8] ;  /* 0x00027a00ff0a1b82 */ /* 0x003e240000000a00 */
[----:B0-----:R-:W-:-:S05]  /*9d80*/  @P1 IMAD.HI.U32 R10, R21, R10, RZ ;  /* 0x0000000a150a1227 */ /* 0x001fca00078e00ff */
[----:B------:R-:W-:-:S07]  /*9d90*/  @P1 SHF.R.U32.HI R21, RZ, R11, R10 ;  /* 0x0000000bff151219 */ /* 0x000fce000001160a */
.L_x_11492:
[----:B------:R-:W-:Y:S05]  /*9da0*/  BSYNC B0 ;  /* 0x0000000000007941 */ /* 0x000fea0003800000 */
.L_x_11490:
[----:B------:R-:W-:-:S04]  /*9db0*/  IMAD R10, R18, -0x2, R13 ;  /* 0xfffffffe120a7824 */ /* 0x000fc800078e020d */
[----:B------:R-:W-:-:S05]  /*9dc0*/  IMAD R21, R21, R213, R10 ;  /* 0x000000d515157224 */ /* 0x000fca00078e020a */
[----:B------:R-:W-:Y:S02]  /*9dd0*/  VIADDMNMX R6, R21, R213, R6, PT ;  /* 0x000000d515067246 */ /* 0x000fe40003800106 */
[----:B------:R-:W-:-:S07]  /*9de0*/  VIMNMX R2, R2, R21, !PT ;  /* 0x0000001502027248 */ /* 0x000fce0007fe0100 */
.L_x_11489:
[C---:B------:R-:W-:Y:S01]  /*9df0*/  ISETP.GE.AND P1, PT, R13.reuse, 0x1, PT ;  /* 0x000000010d00780c */ /* 0x040fe20003f26270 */
[----:B------:R-:W3:Y:S01]  /*9e00*/  SHFL.IDX PT, R20, R20, 0x1, 0x1c1f ;  /* 0x003c1f0014147f89 */ /* 0x000ee200000e0000 */
[C---:B------:R-:W-:Y:S02]  /*9e10*/  ISETP.GE.AND P4, PT, R13.reuse, 0x9, PT ;  /* 0x000000090d00780c */ /* 0x040fe40003f86270 */
[----:B------:R-:W-:Y:S02]  /*9e20*/  ISETP.GT.AND P2, PT, R2, RZ, !P1 ;  /* 0x000000ff0200720c */ /* 0x000fe40004f44270 */
[----:B------:R-:W-:Y:S02]  /*9e30*/  P2R R21, PR, RZ, 0x2 ;  /* 0x00000002ff157803 */ /* 0x000fe40000000000 */
[----:B------:R-:W-:Y:S02]  /*9e40*/  ISETP.LT.OR P2, PT, R6, 0x1, P2 ;  /* 0x000000010600780c */ /* 0x000fe40001741670 */
[----:B------:R-:W-:-:S02]  /*9e50*/  ISETP.GE.AND P1, PT, R13, 0x2, PT ;  /* 0x000000020d00780c */ /* 0x000fc40003f26270 */
[----:B------:R-:W-:Y:S02]  /*9e60*/  FSEL R152, R152, -INF , !P2 ;  /* 0xff80000098987808 */ /* 0x000fe40005000000 */
[----:B------:R-:W-:Y:S02]  /*9e70*/  ISETP.GT.AND P2, PT, R2, 0x8, !P4 ;  /* 0x000000080200780c */ /* 0x000fe40006744270 */
[----:B------:R-:W-:Y:S02]  /*9e80*/  P2R R213, PR, RZ, 0x10 ;  /* 0x00000010ffd57803 */ /* 0x000fe40000000000 */
[----:B------:R-:W-:Y:S02]  /*9e90*/  ISETP.LT.OR P2, PT, R6, 0x9, P2 ;  /* 0x000000090600780c */ /* 0x000fe40001741670 */
[----:B------:R-:W-:Y:S02]  /*9ea0*/  ISETP.GT.AND P3, PT, R2, 0x1, !P1 ;  /* 0x000000010200780c */ /* 0x000fe40004f64270 */
[----:B------:R-:W-:-:S02]  /*9eb0*/  ISETP.GE.AND P4, PT, R13, 0xa, PT ;  /* 0x0000000a0d00780c */ /* 0x000fc40003f86270 */
[----:B------:R-:W-:Y:S01]  /*9ec0*/  FSEL R156, R156, -INF , !P2 ;  /* 0xff8000009c9c7808 */ /* 0x000fe20005000000 */
[--C-:B---3--:R-:W-:Y:S01]  /*9ed0*/  IMAD.IADD R15, R15, 0x1, R20.reuse ;  /* 0x000000010f0f7824 */ /* 0x108fe200078e0214 */
[----:B------:R-:W-:Y:S01]  /*9ee0*/  ISETP.LT.OR P3, PT, R6, 0x2, P3 ;  /* 0x000000020600780c */ /* 0x000fe20001f61670 */
[----:B------:R-:W-:Y:S01]  /*9ef0*/  IMAD.IADD R14, R14, 0x1, R20 ;  /* 0x000000010e0e7824 */ /* 0x000fe200078e0214 */
        /* <DEDUP_REMOVED lines=98> */
[----:B------:R-:W-:-:S04]  /*a520*/  ISETP.GT.AND P6, PT, R2, 0x59, !P6 ;  /* 0x000000590200780c */ /* 0x000fc800077c4270 */
[----:B------:R-:W-:-:S04]  /*a530*/  ISETP.LT.OR P6, PT, R6, 0x5a, P6 ;  /* 0x0000005a0600780c */ /* 0x000fc800037c1670 */
[----:B------:R-:W-:Y:S02]  /*a540*/  FSEL R197, R197, -INF , !P6 ;  /* 0xff800000c5c57808 */ /* 0x000fe40007000000 */
[----:B------:R-:W-:-:S13]  /*a550*/  PLOP3.LUT P6, PT, PT, PT, UP1, 0x40, 0x0 ;  /* 0x000000000000781c */ /* 0x000fda0003fce818 */
[----:B------:R-:W-:Y:S05]  /*a560*/  @P6 BRA `(.L_x_11493) ;  /* 0x0000000000586947 */ /* 0x000fea0003800000 */
        /* <DEDUP_REMOVED lines=12> */
.L_x_11495:
[----:B------:R-:W-:-:S05]  /*a630*/  IMAD.U32 R2, RZ, RZ, UR25 ;  /* 0x00000019ff027e24 */ /* 0x000fca000f8e00ff */
[----:B------:R-:W-:-:S13]  /*a640*/  ISETP.NE.AND P6, PT, R2, 0x1, PT ;  /* 0x000000010200780c */ /* 0x000fda0003fc5270 */
[----:B01----:R-:W0:Y:S02]  /*a650*/  @P6 LDC.64 R10, c[0x0][0x9e8] ;  /* 0x00027a00ff0a6b82 */ /* 0x003e240000000a00 */
[----:B0-----:R-:W-:-:S05]  /*a660*/  @P6 IMAD.HI.U32 R10, R231, R10, RZ ;  /* 0x0000000ae70a6227 */ /* 0x001fca00078e00ff */
[----:B------:R-:W-:-:S07]  /*a670*/  @P6 SHF.R.U32.HI R231, RZ, R11, R10 ;  /* 0x0000000bffe76219 */ /* 0x000fce000001160a */
.L_x_11496:
[----:B------:R-:W-:Y:S05]  /*a680*/  BSYNC B0 ;  /* 0x0000000000007941 */ /* 0x000fea0003800000 */
.L_x_11494:
[----:B------:R-:W-:-:S04]  /*a690*/  IMAD R13, R18, -0x2, R13 ;  /* 0xfffffffe120d7824 */ /* 0x000fc800078e020d */
[----:B------:R-:W-:-:S05]  /*a6a0*/  IMAD R231, R231, R2, R13 ;  /* 0x00000002e7e77224 */ /* 0x000fca00078e020d */
[----:B------:R-:W-:Y:S02]  /*a6b0*/  VIADDMNMX R15, R231, R2, R15, PT ;  /* 0x00000002e70f7246 */ /* 0x000fe4000380010f */
[----:B------:R-:W-:-:S07]  /*a6c0*/  VIMNMX R14, R14, R231, !PT ;  /* 0x000000e70e0e7248 */ /* 0x000fce0007fe0100 */
.L_x_11493:
[----:B------:R-:W-:Y:S01]  /*a6d0*/  ISETP.GT.AND P1, PT, R14, 0x1, !P1 ;  /* 0x000000010e00780c */ /* 0x000fe20004f24270 */
[----:B------:R-:W-:Y:S01]  /*a6e0*/  UMOV UR6, UR22 ;  /* 0x0000001600067c82 */ /* 0x000fe20008000000 */
[----:B------:R-:W-:Y:S02]  /*a6f0*/  ISETP.NE.AND P6, PT, R218, RZ, PT ;  /* 0x000000ffda00720c */ /* 0x000fe40003fc5270 */
        /* <DEDUP_REMOVED lines=58> */
[----:B------:R-:W3:Y:S01]  /*aaa0*/  SHFL.BFLY PT, R11, R6, 0x2, 0x1f ;  /* 0x0c401f00060b7f89 */ /* 0x000ee200000e0000 */
        /* <DEDUP_REMOVED lines=8> */
[C---:B------:R-:W-:Y:S02]  /*ab30*/  ISETP.GT.AND P1, PT, R14.reuse, 0x29, !P1 ;  /* 0x000000290e00780c */ /* 0x040fe40004f24270 */
[----:B------:R-:W-:Y:S02]  /*ab40*/  FSEL R191, R191, -INF , !P2 ;  /* 0xff800000bfbf7808 */ /* 0x000fe40005000000 */
[----:B------:R-:W-:Y:S02]  /*ab50*/  ISETP.LT.OR P1, PT, R15, 0x2a, P1 ;  /* 0x0000002a0f00780c */ /* 0x000fe40000f21670 */
[----:B------:R-:W-:Y:S02]  /*ab60*/  ISETP.GT.AND P4, PT, R14, 0x51, !P4 ;  /* 0x000000510e00780c */ /* 0x000fe40006784270 */
[----:B------:R-:W-:-:S02]  /*ab70*/  FSEL R175, R175, -INF , !P1 ;  /* 0xff800000afaf7808 */ /* 0x000fc40004800000 */
[----:B------:R-:W-:Y:S02]  /*ab80*/  ISETP.NE.AND P1, PT, R223, RZ, PT ;  /* 0x000000ffdf00720c */ /* 0x000fe40003f25270 */
[----:B---3--:R-:W-:Y:S02]  /*ab90*/  FMNMX.FTZ R13, R6, R11, !PT ;  /* 0x0000000b060d7209 */ /* 0x008fe40007810000 */
[C---:B------:R-:W-:Y:S02]  /*aba0*/  ISETP.GT.AND P1, PT, R14.reuse, 0x30, !P1 ;  /* 0x000000300e00780c */ /* 0x040fe40004f24270 */
[C---:B------:R-:W-:Y:S01]  /*abb0*/  ISETP.LT.OR P3, PT, R15.reuse, 0x51, P3 ;  /* 0x000000510f00780c */ /* 0x040fe20001f61670 */
[----:B------:R-:W3:Y:S01]  /*abc0*/  SHFL.BFLY PT, R2, R13, 0x1, 0x1f ;  /* 0x0c201f000d027f89 */ /* 0x000ee200000e0000 */
[----:B------:R-:W-:Y:S02]  /*abd0*/  ISETP.LT.OR P1, PT, R15, 0x31, P1 ;  /* 0x000000310f00780c */ /* 0x000fe40000f21670 */
[----:B------:R-:W-:-:S02]  /*abe0*/  ISETP.GT.AND P5, PT, R14, 0x58, !P5 ;  /* 0x000000580e00780c */ /* 0x000fc40006fa4270 */
[----:B------:R-:W-:Y:S02]  /*abf0*/  FSEL R178, R178, -INF , !P1 ;  /* 0xff800000b2b27808 */ /* 0x000fe40004800000 */
[----:B------:R-:W-:Y:S02]  /*ac00*/  ISETP.NE.AND P1, PT, R224, RZ, PT ;  /* 0x000000ffe000720c */ /* 0x000fe40003f25270 */
[C---:B------:R-:W-:Y:S02]  /*ac10*/  ISETP.LT.OR P4, PT, R15.reuse, 0x52, P4 ;  /* 0x000000520f00780c */ /* 0x040fe40002781670 */
[----:B------:R-:W-:Y:S02]  /*ac20*/  ISETP.GT.AND P1, PT, R14, 0x31, !P1 ;  /* 0x000000310e00780c */ /* 0x000fe40004f24270 */
[----:B------:R-:W-:Y:S02]  /*ac30*/  FSEL R194, R194, -INF , !P3 ;  /* 0xff800000c2c27808 */ /* 0x000fe40005800000 */
[----:B------:R-:W-:-:S02]  /*ac40*/  ISETP.LT.OR P1, PT, R15, 0x32, P1 ;  /* 0x000000320f00780c */ /* 0x000fc40000f21670 */
[----:B------:R-:W-:Y:S02]  /*ac50*/  ISETP.LT.OR P5, PT, R15, 0x59, P5 ;  /* 0x000000590f00780c */ /* 0x000fe40002fa1670 */
[----:B------:R-:W-:Y:S02]  /*ac60*/  FSEL R179, R179, -INF , !P1 ;  /* 0xff800000b3b37808 */ /* 0x000fe40004800000 */
[----:B------:R-:W-:Y:S02]  /*ac70*/  ISETP.NE.AND P1, PT, R225, RZ, PT ;  /* 0x000000ffe100720c */ /* 0x000fe40003f25270 */
[----:B------:R-:W-:Y:S02]  /*ac80*/  FSEL R195, R195, -INF , !P4 ;  /* 0xff800000c3c37808 */ /* 0x000fe40006000000 */
[----:B------:R-:W-:Y:S02]  /*ac90*/  ISETP.GT.AND P1, PT, R14, 0x38, !P1 ;  /* 0x000000380e00780c */ /* 0x000fe40004f24270 */
[----:B---3--:R-:W-:-:S02]  /*aca0*/  FMNMX.FTZ R2, R13, R2, !PT ;  /* 0x000000020d027209 */ /* 0x008fc40007810000 */
[----:B------:R-:W-:Y:S02]  /*acb0*/  ISETP.LT.OR P1, PT, R15, 0x39, P1 ;  /* 0x000000390f00780c */ /* 0x000fe40000f21670 */
[----:B------:R-:W-:Y:S01]  /*acc0*/  FSEL R198, R198, -INF , !P5 ;  /* 0xff800000c6c67808 */ /* 0x000fe20006800000 */
[----:B01----:R-:W-:Y:S01]  /*acd0*/  FMUL.FTZ R10, R2, UR6 ;  /* 0x00000006020a7c20 */ /* 0x003fe20008410000 */
        /* <DEDUP_REMOVED lines=63> */
[----:B------:R-:W-:Y:S01]  /*b0d0*/  FMUL.FTZ R25, R25, R9 ;  /* 0x0000000919197220 */ /* 0x000fe20000410000 */
[----:B------:R-:W-:Y:S01]  /*b0e0*/  FMNMX.FTZ R6, R178, R157, !PT ;  /* 0x0000009db2067209 */ /* 0x000fe20007810000 */
[--C-:B------:R-:W-:Y:S01]  /*b0f0*/  FFMA.FTZ R157, R165, UR6, -R10.reuse ;  /* 0x00000006a59d7c23 */ /* 0x100fe2000801080a */
[-C--:B------:R-:W-:Y:S01]  /*b100*/  FMUL.FTZ R28, R28, R9.reuse ;  /* 0x000000091c1c7220 */ /* 0x080fe20000410000 */
[-C--:B------:R-:W-:Y:S01]  /*b110*/  FMUL.FTZ R29, R29, R9.reuse ;  /* 0x000000091d1d7220 */ /* 0x080fe20000410000 */
[----:B------:R-:W-:Y:S01]  /*b120*/  FMNMX.FTZ R161, R179, R6, !PT ;  /* 0x00000006b3a17209 */ /* 0x000fe20007810000 */
[----:B------:R-:W0:Y:S01]  /*b130*/  MUFU.EX2 R21, R21 ;  /* 0x0000001500157308 */ /* 0x000e220000000800 */
        /* <DEDUP_REMOVED lines=23> */
[----:B------:R-:W2:Y:S01]  /*b2b0*/  MUFU.EX2 R153, R153 ;  /* 0x0000009900997308 */ /* 0x000ea20000000800 */
[----:B-----5:R-:W-:Y:S01]  /*b2c0*/  FFMA.FTZ R188, R9, R3, R152 ;  /* 0x0000000309bc7223 */ /* 0x020fe20000010098 */
[C---:B-1----:R-:W-:Y:S01]  /*b2d0*/  F2FP.BF16.F32.PACK_AB R152, R13.reuse, R152 ;  /* 0x000000980d98723e */ /* 0x042fe200000010ff */
[----:B------:R-:W-:Y:S01]  /*b2e0*/  FMUL.FTZ R56, R56, R9 ;  /* 0x0000000938387220 */ /* 0x000fe20000410000 */
[----:B------:R-:W-:Y:S01]  /*b2f0*/  FMNMX.FTZ R6, R194, R165, !PT ;  /* 0x000000a5c2067209 */ /* 0x000fe20007810000 */
[----:B------:R-:W-:Y:S01]  /*b300*/  FADD.FTZ R3, R13, R188 ;  /* 0x000000bc0d037221 */ /* 0x000fe20000010000 */
[-C--:B------:R-:W-:Y:S01]  /*b310*/  FMUL.FTZ R57, R57, R9.reuse ;  /* 0x0000000939397220 */ /* 0x080fe20000410000 */
[-C--:B------:R-:W-:Y:S01]  /*b320*/  FMUL.FTZ R60, R60, R9.reuse ;  /* 0x000000093c3c7220 */ /* 0x080fe20000410000 */
[----:B------:R-:W-:Y:S01]  /*b330*/  FMNMX.FTZ R165, R195, R6, !PT ;  /* 0x00000006c3a57209 */ /* 0x000fe20007810000 */
[----:B------:R-:W1:Y:S01]  /*b340*/  MUFU.EX2 R20, R20 ;  /* 0x0000001400147308 */ /* 0x000e620000000800 */
[-C--:B------:R-:W-:Y:S01]  /*b350*/  FMUL.FTZ R61, R61, R9.reuse ;  /* 0x000000093d3d7220 */ /* 0x080fe20000410000 */
[----:B------:R-:W-:Y:S01]  /*b360*/  FMUL.FTZ R64, R64, R9 ;  /* 0x0000000940407220 */ /* 0x000fe20000410000 */
[----:B------:R-:W-:Y:S01]  /*b370*/  FMNMX.FTZ R6, R198, R165, !PT ;  /* 0x000000a5c6067209 */ /* 0x000fe20007810000 */
[--C-:B------:R-:W-:Y:S01]  /*b380*/  FFMA.FTZ R165, R177, UR6, -R10.reuse ;  /* 0x00000006b1a57c23 */ /* 0x100fe2000801080a */
[-C--:B------:R-:W-:Y:S01]  /*b390*/  FMUL.FTZ R65, R65, R9.reuse ;  /* 0x0000000941417220 */ /* 0x080fe20000410000 */
[-C--:B------:R-:W-:Y:S01]  /*b3a0*/  FMUL.FTZ R68, R68, R9.reuse ;  /* 0x0000000944447220 */ /* 0x080fe20000410000 */
[----:B------:R-:W-:Y:S01]  /*b3b0*/  FMNMX.FTZ R6, R199, R6, !PT ;  /* 0x00000006c7067209 */ /* 0x000fe20007810000 */
[----:B------:R-:W5:Y:S01]  /*b3c0*/  MUFU.EX2 R157, R157 ;  /* 0x0000009d009d7308 */ /* 0x000f620000000800 */
        /* <DEDUP_REMOVED lines=28> */
[----:B------:R-:W-:Y:S01]  /*b590*/  FFMA.FTZ R177, R189, UR6, -R10 ;  /* 0x00000006bdb17c23 */ /* 0x000fe2000801080a */
[-C--:B------:R-:W-:Y:S01]  /*b5a0*/  FMUL.FTZ R116, R116, R9.reuse ;  /* 0x0000000974747220 */ /* 0x080fe20000410000 */
[-C--:B------:R-:W-:Y:S01]  /*b5b0*/  FMUL.FTZ R117, R117, R9.reuse ;  /* 0x0000000975757220 */ /* 0x080fe20000410000 */
[----:B------:R-:W-:Y:S01]  /*b5c0*/  MUFU.EX2 R15, R15 ;  /* 0x0000000f000f7308 */ /* 0x000fe20000000800 */
        /* <DEDUP_REMOVED lines=20> */
[----:B---3--:R-:W-:Y:S01]  /*b710*/  FMNMX.FTZ R6, R185, R6, !PT ;  /* 0x00000006b9067209 */ /* 0x008fe20007810000 */
[----:B------:R-:W-:-:S03]  /*b720*/  FFMA.FTZ R185, R197, UR6, -R10 ;  /* 0x00000006c5b97c23 */ /* 0x000fc6000801080a */
[C---:B------:R-:W-:Y:S01]  /*b730*/  FSETP.NEU.FTZ.AND P1, PT, R6.reuse, -INF , PT ;  /* 0xff8000000600780b */ /* 0x040fe20003f3d000 */
[----:B------:R-:W-:Y:S02]  /*b740*/  FMUL.FTZ R196, R6, UR6 ;  /* 0x0000000606c47c20 */ /* 0x000fe40008410000 */
[----:B------:R-:W3:Y:S03]  /*b750*/  MUFU.EX2 R169, R169 ;  /* 0x000000a900a97308 */ /* 0x000ee60000000800 */
[----:B------:R-:W-:-:S05]  /*b760*/  FSEL R196, R196, RZ, P1 ;  /* 0x000000ffc4c47208 */ /* 0x000fca0000800000 */
[--C-:B------:R-:W-:Y:S01]  /*b770*/  FFMA.FTZ R10, R155, UR6, -R196.reuse ;  /* 0x000000069b0a7c23 */ /* 0x100fe200080108c4 */
[--C-:B------:R-:W-:Y:S01]  /*b780*/  FFMA.FTZ R155, R158, UR6, -R196.reuse ;  /* 0x000000069e9b7c23 */ /* 0x100fe200080108c4 */
[----:B------:R-:W-:Y:S01]  /*b790*/  FADD.FTZ R158, R154, R3 ;  /* 0x000000039a9e7221 */ /* 0x000fe20000010000 */
[--C-:B------:R-:W-:Y:S01]  /*b7a0*/  FFMA.FTZ R188, R159, UR6, -R196.reuse ;  /* 0x000000069fbc7c23 */ /* 0x100fe200080108c4 */
[----:B------:R-:W-:Y:S01]  /*b7b0*/  MUFU.EX2 R172, R172 ;  /* 0x000000ac00ac7308 */ /* 0x000fe20000000800 */
[----:B------:R-:W-:Y:S01]  /*b7c0*/  FFMA.FTZ R159, R162, UR6, -R196 ;  /* 0x00000006a29f7c23 */ /* 0x000fe200080108c4 */
[C---:B0-----:R-:W-:Y:S01]  /*b7d0*/  FADD.FTZ R3, R21.reuse, R158 ;  /* 0x0000009e15037221 */ /* 0x041fe20000010000 */
[----:B------:R-:W-:Y:S01]  /*b7e0*/  F2FP.BF16.F32.PACK_AB R154, R21, R154 ;  /* 0x0000009a159a723e */ /* 0x000fe200000010ff */
[--C-:B------:R-:W-:Y:S01]  /*b7f0*/  FFMA.FTZ R11, R11, UR6, -R196.reuse ;  /* 0x000000060b0b7c23 */ /* 0x100fe200080108c4 */
[--C-:B------:R-:W-:Y:S01]  /*b800*/  FFMA.FTZ R174, R174, UR6, -R196.reuse ;  /* 0x00000006aeae7c23 */ /* 0x100fe200080108c4 */
[----:B----4-:R-:W-:Y:S01]  /*b810*/  FADD.FTZ R158, R156, R3 ;  /* 0x000000039c9e7221 */ /* 0x010fe20000010000 */
[--C-:B------:R-:W-:Y:S01]  /*b820*/  FFMA.FTZ R192, R163, UR6, -R196.reuse ;  /* 0x00000006a3c07c23 */ /* 0x100fe200080108c4 */
[----:B------:R-:W-:Y:S01]  /*b830*/  MUFU.EX2 R173, R173 ;  /* 0x000000ad00ad7308 */ /* 0x000fe20000000800 */
[----:B------:R-:W-:Y:S01]  /*b840*/  FFMA.FTZ R163, R166, UR6, -R196 ;  /* 0x00000006a6a37c23 */ /* 0x000fe200080108c4 */
[----:B--2---:R-:W-:Y:S01]  /*b850*/  FADD.FTZ R3, R153, R158 ;  /* 0x0000009e99037221 */ /* 0x004fe20000010000 */
[--C-:B------:R-:W-:Y:S01]  /*b860*/  FFMA.FTZ R175, R175, UR6, -R196.reuse ;  /* 0x00000006afaf7c23 */ /* 0x100fe200080108c4 */
[--C-:B------:R-:W-:Y:S01]  /*b870*/  FFMA.FTZ R178, R178, UR6, -R196.reuse ;  /* 0x00000006b2b27c23 */ /* 0x100fe200080108c4 */
[--C-:B------:R-:W-:Y:S01]  /*b880*/  FFMA.FTZ R179, R179, UR6, -R196.reuse ;  /* 0x00000006b3b37c23 */ /* 0x100fe200080108c4 */
[----:B-1----:R-:W-:Y:S01]  /*b890*/  FADD.FTZ R158, R20, R3 ;  /* 0x00000003149e7221 */ /* 0x002fe20000010000 */
[--C-:B------:R-:W-:Y:S01]  /*b8a0*/  FFMA.FTZ R182, R182, UR6, -R196.reuse ;  /* 0x00000006b6b67c23 */ /* 0x100fe200080108c4 */
[----:B------:R-:W-:Y:S01]  /*b8b0*/  MUFU.EX2 R176, R176 ;  /* 0x000000b000b07308 */ /* 0x000fe20000000800 */
[----:B------:R-:W-:Y:S01]  /*b8c0*/  FFMA.FTZ R183, R183, UR6, -R196 ;  /* 0x00000006b7b77c23 */ /* 0x000fe200080108c4 */
[----:B-----5:R-:W-:Y:S01]  /*b8d0*/  FADD.FTZ R3, R157, R158 ;  /* 0x0000009e9d037221 */ /* 0x020fe20000010000 */
[----:B---3--:R-:W-:Y:S01]  /*b8e0*/  F2FP.BF16.F32.PACK_AB R166, R169, R168 ;  /* 0x000000a8a9a6723e */ /* 0x008fe200000010ff */
        /* <DEDUP_REMOVED lines=16> */
[----:B------:R-:W-:Y:S01]  /*b9f0*/  FFMA.FTZ R198, R198, UR6, -R196 ;  /* 0x00000006c6c67c23 */ /* 0x000fe200080108c4 */
[----:B------:R-:W-:Y:S01]  /*ba00*/  F2FP.BF16.F32.PACK_AB R156, R153, R156 ;  /* 0x0000009c999c723e */ /* 0x000fe200000010ff */
[----:B------:R-:W-:Y:S01]  /*ba10*/  FADD.FTZ R162, R164, R189 ;  /* 0x000000bda4a27221 */ /* 0x000fe20000010000 */
[----:B------:R-:W-:Y:S01]  /*ba20*/  F2FP.BF16.F32.PACK_AB R164, R165, R164 ;  /* 0x000000a4a5a4723e */ /* 0x000fe200000010ff */
[----:B------:R-:W1:Y:S01]  /*ba30*/  MUFU.EX2 R181, R181 ;  /* 0x000000b500b57308 */ /* 0x000e620000000800 */
[----:B0-----:R-:W-:Y:S01]  /*ba40*/  F2FP.BF16.F32.PACK_AB R170, R177, R176 ;  /* 0x000000b0b1aa723e */ /* 0x001fe200000010ff */
[----:B------:R-:W-:Y:S01]  /*ba50*/  FADD.FTZ R171, R165, R162 ;  /* 0x000000a2a5ab7221 */ /* 0x000fe20000010000 */
[----:B------:R-:W-:-:S03]  /*ba60*/  F2FP.BF16.F32.PACK_AB R160, R161, R160 ;  /* 0x000000a0a1a0723e */ /* 0x000fc600000010ff */
[----:B------:R-:W-:Y:S01]  /*ba70*/  FADD.FTZ R162, R168, R171 ;  /* 0x000000aba8a27221 */ /* 0x000fe20000010000 */
[----:B------:R-:W-:Y:S01]  /*ba80*/  FFMA.FTZ R171, R186, UR6, -R196 ;  /* 0x00000006baab7c23 */ /* 0x000fe200080108c4 */
[----:B------:R-:W-:Y:S01]  /*ba90*/  MUFU.EX2 R11, R11 ;  /* 0x0000000b000b7308 */ /* 0x000fe20000000800 */
[----:B------:R-:W-:Y:S01]  /*baa0*/  F2FP.BF16.F32.PACK_AB R168, R173, R172 ;  /* 0x000000acada8723e */ /* 0x000fe200000010ff */
[----:B------:R-:W-:Y:S01]  /*bab0*/  FADD.FTZ R189, R169, R162 ;  /* 0x000000a2a9bd7221 */ /* 0x000fe20000010000 */
[----:B------:R-:W-:-:S03]  /*bac0*/  FFMA.FTZ R196, R199, UR6, -R196 ;  /* 0x00000006c7c47c23 */ /* 0x000fc600080108c4 */
[----:B------:R-:W-:Y:S02]  /*bad0*/  FADD.FTZ R162, R172, R189 ;  /* 0x000000bdaca27221 */ /* 0x000fe40000010000 */
[----:B------:R0:W-:Y:S01]  /*bae0*/  MUFU.EX2 R186, R158 ;  /* 0x0000009e00ba7308 */ /* 0x0001e20000000800 */
[----:B-1----:R-:W-:Y:S01]  /*baf0*/  F2FP.BF16.F32.PACK_AB R172, R181, R180 ;  /* 0x000000b4b5ac723e */ /* 0x002fe200000010ff */
[----:B------:R-:W-:-:S04]  /*bb00*/  FADD.FTZ R189, R173, R162 ;  /* 0x000000a2adbd7221 */ /* 0x000fc80000010000 */
[----:B------:R-:W-:Y:S02]  /*bb10*/  FADD.FTZ R162, R176, R189 ;  /* 0x000000bdb0a27221 */ /* 0x000fe40000010000 */
[----:B------:R-:W1:Y:S01]  /*bb20*/  MUFU.EX2 R10, R10 ;  /* 0x0000000a000a7308 */ /* 0x000e620000000800 */
[----:B0-----:R-:W-:Y:S01]  /*bb30*/  F2FP.BF16.F32.PACK_AB R158, R157, R20 ;  /* 0x000000149d9e723e */ /* 0x001fe200000010ff */
[----:B------:R-:W-:Y:S01]  /*bb40*/  FADD.FTZ R21, R177, R162 ;  /* 0x000000a2b1157221 */ /* 0x000fe20000010000 */
[----:B------:R-:W-:-:S03]  /*bb50*/  F2FP.BF16.F32.PACK_AB R162, R15, R14 ;  /* 0x0000000e0fa2723e */ /* 0x000fc600000010ff */
[----:B------:R-:W-:Y:S02]  /*bb60*/  FADD.FTZ R20, R180, R21 ;  /* 0x00000015b4147221 */ /* 0x000fe40000010000 */
[----:B------:R-:W-:Y:S02]  /*bb70*/  MUFU.EX2 R155, R155 ;  /* 0x0000009b009b7308 */ /* 0x000fe40000000800 */
[----:B------:R-:W-:Y:S01]  /*bb80*/  FADD.FTZ R15, R181, R20 ;  /* 0x00000014b50f7221 */ /* 0x000fe20000010000 */
[----:B------:R-:W-:-:S05]  /*bb90*/  FMUL.FTZ R20, R3, UR6 ;  /* 0x0000000603147c20 */ /* 0x000fca0008410000 */
[----:B------:R-:W-:Y:S01]  /*bba0*/  MUFU.EX2 R188, R188 ;  /* 0x000000bc00bc7308 */ /* 0x000fe20000000800 */
[----:B-1----:R-:W-:-:S07]  /*bbb0*/  F2FP.BF16.F32.PACK_AB R153, R10, R11 ;  /* 0x0000000b0a99723e */ /* 0x002fce00000010ff */
        /* <DEDUP_REMOVED lines=50> */
[----:B------:R2:W3:Y:S01]  /*bee0*/  MUFU.EX2 R165, R178 ;  /* 0x000000b200a57308 */ /* 0x0004e20000000800 */
        /* <DEDUP_REMOVED lines=29> */
[C---:B0-----:R-:W-:Y:S01]  /*c0c0*/  F2FP.BF16.F32.PACK_AB R165, R176.reuse, R165 ;  /* 0x000000a5b0a5723e */ /* 0x041fe200000010ff */
        /* <DEDUP_REMOVED lines=23> */
[----:B------:R-:W-:-:S02]  /*c240*/  FMUL.FTZ R151, R151, R20 ;  /* 0x0000001497977220 */ /* 0x000fc40000410000 */
        /* <DEDUP_REMOVED lines=20> */
.L_x_11497:
[----:B------:R0:W1:Y:S01]  /*c390*/  SYNCS.PHASECHK.TRANS64.TRYWAIT P1, [UR26+0x22850], R7 ;  /* 0x02285007ff0075a7 */ /* 0x000062000802015a */
[----:B------:R-:W-:Y:S05]  /*c3a0*/  @!P0 BRA `(.L_x_11498) ;  /* 0x0000000000048947 */ /* 0x000fea0003800000 */
[----:B------:R-:W-:Y:S01]  /*c3b0*/  BPT.TRAP 0x1 ;  /* 0x000000040000795c */ /* 0x000fe20000300000 */
.L_x_11498:
[----:B-1----:R-:W-:Y:S05]  /*c3c0*/  @P1 BRA `(.L_x_11499) ;  /* 0x0000000000081947 */ /* 0x002fea0003800000 */
[----:B------:R-:W1:Y:S02]  /*c3d0*/  SYNCS.PHASECHK.TRANS64.TRYWAIT P1, [UR26+0x22850], R7 ;  /* 0x02285007ff0075a7 */ /* 0x000e64000802015a */
[----:B-1----:R-:W-:Y:S05]  /*c3e0*/  @!P1 BRA `(.L_x_11500) ;  /* 0x000000a000bc9947 */ /* 0x002fea0003800000 */
.L_x_11499:
        /* <DEDUP_REMOVED lines=49> */
.L_x_11484:
[----:B------:R-:W2:Y:S01]  /*c700*/  SHFL.BFLY PT, R8, R3, 0x2, 0x1f ;  /* 0x0c401f0003087f89 */ /* 0x000ea200000e0000 */
[----:B------:R-:W-:Y:S01]  /*c710*/  UIADD3 UR37, UR37, 0x1, URZ ;  /* 0x0000000125257890 */ /* 0x000fe2000fffe03f */
[----:B------:R-:W-:Y:S01]  /*c720*/  IMAD.U32 R12, RZ, RZ, UR6 ;  /* 0x00000006ff0c7e24 */ /* 0x000fe2000f8e00ff */
[----:B------:R3:W-:Y:S06]  /*c730*/  BAR.ARV R4, 0x100 ;  /* 0x000400040000751d */ /* 0x0007ec0000002000 */
[----:B------:R-:W-:Y:S02]  /*c740*/  UISETP.NE.AND UP0, UPT, UR37, 0x2, UPT ;  /* 0x000000022500788c */ /* 0x000fe4000bf05270 */
[----:B------:R-:W-:Y:S06]  /*c750*/  BAR.ARV 0x8, 0x180 ;  /* 0x0206000000007b1d */ /* 0x000fec0000002000 */
[----:B------:R-:W-:Y:S01]  /*c760*/  USEL UR4, URZ, 0x1, UP0 ;  /* 0x000000013f047887 */ /* 0x000fe20008000000 */
[----:B------:R-:W-:Y:S01]  /*c770*/  PLOP3.LUT P0, PT, PT, PT, PT, 0x8, 0x0 ;  /* 0x000000000000781c */ /* 0x000fe20003f0e170 */
[----:B------:R-:W4:Y:S01]  /*c780*/  SHFL.BFLY PT, R7, R0, 0x2, 0x1f ;  /* 0x0c401f0000077f89 */ /* 0x000f2200000e0000 */
[----:B------:R-:W-:-:S02]  /*c790*/  UIADD3 UR39, UR39, 0x1, URZ ;  /* 0x0000000127277890 */ /* 0x000fc4000fffe03f */
[----:B------:R-:W-:Y:S01]  /*c7a0*/  USEL UR37, UR37, URZ, UP0 ;  /* 0x0000003f25257287 */ /* 0x000fe20008000000 */
[----:B--2---:R-:W-:Y:S01]  /*c7b0*/  FADD.FTZ R8, R8, R3 ;  /* 0x0000000308087221 */ /* 0x004fe20000010000 */
[----:B------:R-:W-:Y:S01]  /*c7c0*/  IMAD.MOV.U32 R3, RZ, RZ, -0x800000 ;  /* 0xff800000ff037424 */ /* 0x000fe200078e00ff */
[----:B------:R-:W-:-:S03]  /*c7d0*/  ULOP3.LUT UR38, UR38, UR4, URZ, 0x3c, !UPT ;  /* 0x0000000426267292 */ /* 0x000fc6000f8e3c3f */
[----:B------:R-:W2:Y:S01]  /*c7e0*/  SHFL.BFLY PT, R5, R8, 0x1, 0x1f ;  /* 0x0c201f0008057f89 */ /* 0x000ea200000e0000 */
[----:B----4-:R-:W-:Y:S01]  /*c7f0*/  FADD.FTZ R7, R7, R0 ;  /* 0x0000000007077221 */ /* 0x010fe20000010000 */
[----:B------:R-:W-:-:S04]  /*c800*/  IMAD.MOV.U32 R0, RZ, RZ, RZ ;  /* 0x000000ffff007224 */ /* 0x000fc800078e00ff */
[----:B01----:R-:W0:Y:S01]  /*c810*/  SHFL.BFLY PT, R10, R7, 0x1, 0x1f ;  /* 0x0c201f00070a7f89 */ /* 0x003e2200000e0000 */
[----:B--2---:R-:W-:Y:S01]  /*c820*/  FADD.FTZ R9, R8, R5 ;  /* 0x0000000508097221 */ /* 0x004fe20000010000 */
[----:B------:R-:W-:Y:S02]  /*c830*/  IMAD.MOV.U32 R5, RZ, RZ, RZ ;  /* 0x000000ffff057224 */ /* 0x000fe400078e00ff */
[----:B------:R-:W-:Y:S02]  /*c840*/  IMAD.MOV.U32 R8, RZ, RZ, -0x800000 ;  /* 0xff800000ff087424 */ /* 0x000fe400078e00ff */
[----:B------:R-:W-:-:S13]  /*c850*/  FSETP.NE.FTZ.AND P1, PT, R9, RZ, PT ;  /* 0x000000ff0900720b */ /* 0x000fda0003f35000 */
[----:B------:R-:W1:Y:S01]  /*c860*/  @P1 MUFU.RCP R5, R9 ;  /* 0x0000000900051308 */ /* 0x000e620000001000 */
[----:B0-----:R-:W-:-:S05]  /*c870*/  FADD.FTZ R11, R7, R10 ;  /* 0x0000000a070b7221 */ /* 0x001fca0000010000 */
[----:B------:R-:W-:Y:S02]  /*c880*/  FSETP.NE.FTZ.AND P2, PT, R11, RZ, PT ;  /* 0x000000ff0b00720b */ /* 0x000fe40003f55000 */
[----:B---3--:R-:W0:Y:S01]  /*c890*/  @P1 MUFU.LG2 R4, R9 ;  /* 0x0000000900041308 */ /* 0x008e220000000c00 */
[-C--:B-1----:R-:W-:Y:S01]  /*c8a0*/  FMUL.FTZ R24, R24, R5.reuse ;  /* 0x0000000518187220 */ /* 0x082fe20000410000 */
[-C--:B------:R-:W-:Y:S01]  /*c8b0*/  FMUL.FTZ R25, R25, R5.reuse ;  /* 0x0000000519197220 */ /* 0x080fe20000410000 */
[----:B------:R-:W-:-:S08]  /*c8c0*/  FMUL.FTZ R28, R28, R5 ;  /* 0x000000051c1c7220 */ /* 0x000fd00000410000 */
        /* <DEDUP_REMOVED lines=8> */
[----:B------:R-:W2:Y:S01]  /*c950*/  @P2 MUFU.RCP R0, R11 ;  /* 0x0000000b00002308 */ /* 0x000ea20000001000 */
        /* <DEDUP_REMOVED lines=55> */
[----:B------:R-:W-:Y:S01]  /*ccd0*/  @P2 FMUL.FTZ R12, R12, 0.69314718246459960938 ;  /* 0x3f3172180c0c2820 */ /* 0x000fe20000410000 */
[----:B0-----:R-:W-:Y:S01]  /*cce0*/  @P1 FMUL.FTZ R4, R4, 0.69314718246459960938 ;  /* 0x3f31721804041820 */ /* 0x001fe20000410000 */
[----:B-1----:R-:W-:Y:S01]  /*ccf0*/  @P2 FMUL.FTZ R7, R7, 0.69314718246459960938 ;  /* 0x3f31721807072820 */ /* 0x002fe20000410000 */
[----:B------:R-:W-:Y:S01]  /*cd00*/  @P1 FMUL.FTZ R5, R5, 0.69314718246459960938 ;  /* 0x3f31721805051820 */ /* 0x000fe20000410000 */
        /* <DEDUP_REMOVED lines=66> */
.L_x_11431:
[----:B------:R-:W0:Y:S01]  /*d130*/  S2R R5, SR_CgaCtaId ;  /* 0x0000000000057919 */ /* 0x000e220000008800 */
[----:B------:R-:W-:Y:S01]  /*d140*/  MOV R2, 0x400 ;  /* 0x0000040000027802 */ /* 0x000fe20000000f00 */
[----:B------:R-:W-:Y:S01]  /*d150*/  BSSY B0, `(.L_x_11502) ;  /* 0x00002d5000007945 */ /* 0x000fe20003800000 */
[----:B------:R-:W-:Y:S02]  /*d160*/  BAR.SYNC.DEFER_BLOCKING 0x5, 0x180 ;  /* 0x0146000000007b1d */ /* 0x000fe40000010000 */
[----:B0-----:R-:W-:-:S05]  /*d170*/  LEA R2, R5, R2, 0x18 ;  /* 0x0000000205027211 */ /* 0x001fca00078ec0ff */
[----:B------:R-:W0:Y:S02]  /*d180*/  LDS.128 R4, [R2+0x228d0] ;  /* 0x0228d00002047984 */ /* 0x000e240000000c00 */
[----:B0-----:R-:W-:Y:S02]  /*d190*/  R2UR UR5, R5 ;  /* 0x00000000050572ca */ /* 0x001fe400000e0000 */
[----:B------:R-:W-:Y:S02]  /*d1a0*/  R2UR UR7, R6 ;  /* 0x00000000060772ca */ /* 0x000fe400000e0000 */
        /* <DEDUP_REMOVED lines=53> */
[----:B------:R-:W-:Y:S02]  /*d500*/  LOP3.LUT R16, R175, 0x380, RZ, 0xc0, !PT ;  /* 0x00000380af107812 */ /* 0x000fe400078ec0ff */
[----:B------:R-:W-:-:S02]  /*d510*/  IADD3 R193, P6, R106, 0xc000, RZ ;  /* 0x0000c0006ac17810 */ /* 0x000fc40007fde0ff */
[----:B------:R-:W-:Y:S02]  /*d520*/  SHF.R.U64 R7, R7, 0x3, RZ ;  /* 0x0000000307077819 */ /* 0x000fe400000012ff */
[----:B------:R-:W-:Y:S01]  /*d530*/  LOP3.LUT R20, R177, 0x380, RZ, 0xc0, !PT ;  /* 0x00000380b1147812 */ /* 0x000fe200078ec0ff */
[--C-:B------:R-:W-:Y:S01]  /*d540*/  IMAD.X R99, RZ, RZ, R107.reuse, P6 ;  /* 0x000000ffff637224 */ /* 0x100fe200030e066b */
        /* <DEDUP_REMOVED lines=11> */
[----:B------:R-:W-:Y:S01]  /*d600*/  IADD3 R170, P2, R106, 0xc040, RZ ;  /* 0x0000c0406aaa7810 */ /* 0x000fe20007f5e0ff */
[--C-:B------:R-:W-:Y:S01]  /*d610*/  IMAD.X R95, RZ, RZ, R107.reuse, P3 ;  /* 0x000000ffff5f7224 */ /* 0x100fe200018e066b */
[----:B------:R-:W-:Y:S01]  /*d620*/  SHF.R.U64 R16, R16, 0x3, RZ ;  /* 0x0000000310107819 */ /* 0x000fe200000012ff */
[----:B------:R-:W-:Y:S01]  /*d630*/  IMAD.X R103, RZ, RZ, R107, P5 ;  /* 0x000000ffff677224 */ /* 0x000fe200028e066b */
[----:B------:R-:W-:-:S02]  /*d640*/  LOP3.LUT R46, R183, 0x380, RZ, 0xc0, !PT ;  /* 0x00000380b72e7812 */ /* 0x000fc400078ec0ff */
[----:B------:R-:W-:Y:S01]  /*d650*/  LOP3.LUT R106, R7, R106, RZ, 0x3c, !PT ;  /* 0x0000006a076a7212 */ /* 0x000fe200078e3cff */
[----:B------:R-:W-:Y:S01]  /*d660*/  IMAD.X R7, RZ, RZ, R107, P2 ;  /* 0x000000ffff077224 */ /* 0x000fe200010e066b */
[----:B------:R-:W-:Y:S02]  /*d670*/  SHF.R.U64 R20, R20, 0x3, RZ ;  /* 0x0000000314147819 */ /* 0x000fe400000012ff */
[----:B------:R-:W-:Y:S02]  /*d680*/  LOP3.LUT R54, R185, 0x380, RZ, 0xc0, !PT ;  /* 0x00000380b9367812 */ /* 0x000fe400078ec0ff */
[----:B------:R-:W-:Y:S02]  /*d690*/  LOP3.LUT R98, R193, 0x380, RZ, 0xc0, !PT ;  /* 0x00000380c1627812 */ /* 0x000fe400078ec0ff */
[----:B------:R-:W-:Y:S02]  /*d6a0*/  SHF.R.U64 R28, R163, 0x3, RZ ;  /* 0x00000003a31c7819 */ /* 0x000fe400000012ff */
[----:B------:R-:W-:-:S02]  /*d6b0*/  LOP3.LUT R12, R12, R171, RZ, 0x3c, !PT ;  /* 0x000000ab0c0c7212 */ /* 0x000fc400078e3cff */
[----:B------:R-:W-:Y:S02]  /*d6c0*/  SHF.R.U64 R30, R30, 0x3, RZ ;  /* 0x000000031e1e7819 */ /* 0x000fe400000012ff */
[----:B------:R-:W-:Y:S02]  /*d6d0*/  LOP3.LUT R62, R187, 0x380, RZ, 0xc0, !PT ;  /* 0x00000380bb3e7812 */ /* 0x000fe400078ec0ff */
[----:B------:R-:W-:Y:S02]  /*d6e0*/  LOP3.LUT R14, R14, R173, RZ, 0x3c, !PT ;  /* 0x000000ad0e0e7212 */ /* 0x000fe400078e3cff */
[----:B------:R-:W-:Y:S02]  /*d6f0*/  SHF.R.U64 R38, R38, 0x3, RZ ;  /* 0x0000000326267819 */ /* 0x000fe400000012ff */
[----:B------:R-:W-:Y:S02]  /*d700*/  LOP3.LUT R70, R189, 0x380, RZ, 0xc0, !PT ;  /* 0x00000380bd467812 */ /* 0x000fe400078ec0ff */
[----:B------:R-:W-:-:S02]  /*d710*/  LOP3.LUT R16, R16, R175, RZ, 0x3c, !PT ;  /* 0x000000af10107212 */ /* 0x000fc400078e3cff */
[----:B------:R-:W-:Y:S02]  /*d720*/  SHF.R.U64 R46, R46, 0x3, RZ ;  /* 0x000000032e2e7819 */ /* 0x000fe400000012ff */
[----:B------:R-:W-:Y:S02]  /*d730*/  LOP3.LUT R94, R191, 0x380, RZ, 0xc0, !PT ;  /* 0x00000380bf5e7812 */ /* 0x000fe400078ec0ff */
[----:B------:R-:W-:Y:S02]  /*d740*/  LOP3.LUT R20, R20, R177, RZ, 0x3c, !PT ;  /* 0x000000b114147212 */ /* 0x000fe400078e3cff */
[----:B------:R-:W-:Y:S02]  /*d750*/  SHF.R.U64 R54, R54, 0x3, RZ ;  /* 0x0000000336367819 */ /* 0x000fe400000012ff */
[----:B------:R-:W-:Y:S02]  /*d760*/  SHF.R.U64 R98, R98, 0x3, RZ ;  /* 0x0000000362627819 */ /* 0x000fe400000012ff */
[----:B------:R-:W-:Y:S01]  /*d770*/  MOV R106, R106 ;  /* 0x0000006a006a7202 */ /* 0x000fe20000000f00 */
[----:B------:R-:W-:Y:S01]  /*d780*/  BAR.SYNC.DEFER_BLOCKING 0x1, 0x100 ;  /* 0x0044000000007b1d */ /* 0x000fe20000010000 */
[----:B------:R-:W-:-:S02]  /*d790*/  LOP3.LUT R102, R6, 0x380, RZ, 0xc0, !PT ;  /* 0x0000038006667812 */ /* 0x000fc400078ec0ff */
[----:B------:R-:W-:Y:S02]  /*d7a0*/  LOP3.LUT R10, R28, R151, RZ, 0x3c, !PT ;  /* 0x000000971c0a7212 */ /* 0x000fe400078e3cff */
[----:B------:R-:W-:Y:S02]  /*d7b0*/  LOP3.LUT R30, R30, R179, RZ, 0x3c, !PT ;  /* 0x000000b31e1e7212 */ /* 0x000fe400078e3cff */
[----:B------:R-:W-:Y:S02]  /*d7c0*/  SHF.R.U64 R62, R62, 0x3, RZ ;  /* 0x000000033e3e7819 */ /* 0x000fe400000012ff */
[----:B------:R-:W-:Y:S02]  /*d7d0*/  LOP3.LUT R107, R170, 0x380, RZ, 0xc0, !PT ;  /* 0x00000380aa6b7812 */ /* 0x000fe400078ec0ff */
[----:B------:R-:W-:Y:S02]  /*d7e0*/  MOV R28, R12 ;  /* 0x0000000c001c7202 */ /* 0x000fe40000000f00 */
[----:B------:R-:W-:-:S02]  /*d7f0*/  LOP3.LUT R38, R38, R181, RZ, 0x3c, !PT ;  /* 0x000000b526267212 */ /* 0x000fc400078e3cff */
[----:B------:R-:W-:Y:S02]  /*d800*/  SHF.R.U64 R70, R70, 0x3, RZ ;  /* 0x0000000346467819 */ /* 0x000fe400000012ff */
[----:B------:R-:W-:Y:S02]  /*d810*/  MOV R14, R14 ;  /* 0x0000000e000e7202 */ /* 0x000fe40000000f00 */
[----:B------:R-:W-:Y:S02]  /*d820*/  LOP3.LUT R46, R46, R183, RZ, 0x3c, !PT ;  /* 0x000000b72e2e7212 */ /* 0x000fe400078e3cff */
[----:B------:R-:W-:Y:S02]  /*d830*/  SHF.R.U64 R94, R94, 0x3, RZ ;  /* 0x000000035e5e7819 */ /* 0x000fe400000012ff */
[----:B------:R-:W-:Y:S01]  /*d840*/  MOV R16, R16 ;  /* 0x0000001000107202 */ /* 0x000fe20000000f00 */
[----:B------:R0:W-:Y:S01]  /*d850*/  STSM.16.M88.4 [R106], R24 ;  /* 0x000000186a007844 */ /* 0x0001e20000000200 */
[----:B------:R-:W-:-:S02]  /*d860*/  LOP3.LUT R54, R54, R185, RZ, 0x3c, !PT ;  /* 0x000000b936367212 */ /* 0x000fc400078e3cff */
[----:B------:R-:W-:Y:S01]  /*d870*/  LOP3.LUT R98, R98, R193, RZ, 0x3c, !PT ;  /* 0x000000c162627212 */ /* 0x000fe200078e3cff */
[----:B------:R-:W-:Y:S01]  /*d880*/  STSM.16.M88.4 [R28], R32 ;  /* 0x000000201c007844 */ /* 0x000fe20000000200 */
[----:B------:R-:W-:Y:S02]  /*d890*/  SHF.R.U64 R29, R102, 0x3, RZ ;  /* 0x00000003661d7819 */ /* 0x000fe400000012ff */
[----:B------:R-:W-:Y:S01]  /*d8a0*/  MOV R20, R20 ;  /* 0x0000001400147202 */ /* 0x000fe20000000f00 */
[----:B------:R1:W-:Y:S01]  /*d8b0*/  STSM.16.M88.4 [R14], R40 ;  /* 0x000000280e007844 */ /* 0x0003e20000000200 */
[----:B------:R-:W-:Y:S02]  /*d8c0*/  F2FP.BF16.F32.PACK_AB R59, R155, R59 ;  /* 0x0000003b9b3b723e */ /* 0x000fe400000010ff */
[----:B------:R-:W-:Y:S01]  /*d8d0*/  F2FP.BF16.F32.PACK_AB R65, R154, R66 ;  /* 0x000000429a41723e */ /* 0x000fe200000010ff */
[----:B------:R-:W-:Y:S01]  /*d8e0*/  STSM.16.M88.4 [R16], R48 ;  /* 0x0000003010007844 */ /* 0x000fe20000000200 */
[----:B------:R-:W-:-:S02]  /*d8f0*/  F2FP.BF16.F32.PACK_AB R72, R73, R72 ;  /* 0x000000484948723e */ /* 0x000fc400000010ff */
[----:B------:R-:W-:Y:S01]  /*d900*/  LOP3.LUT R62, R62, R187, RZ, 0x3c, !PT ;  /* 0x000000bb3e3e7212 */ /* 0x000fe200078e3cff */
[----:B------:R-:W-:Y:S01]  /*d910*/  STSM.16.M88.4 [R20], R56 ;  /* 0x0000003814007844 */ /* 0x000fe20000000200 */
[----:B------:R-:W-:Y:S02]  /*d920*/  SHF.R.U64 R107, R107, 0x3, RZ ;  /* 0x000000036b6b7819 */ /* 0x000fe400000012ff */
[----:B------:R-:W-:Y:S02]  /*d930*/  MOV R30, R30 ;  /* 0x0000001e001e7202 */ /* 0x000fe40000000f00 */
        /* <DEDUP_REMOVED lines=20> */
[----:B------:R-:W-:Y:S01]  /*da80*/  ULDC UR10, c[0x0][0xa88] ;  /* 0x0002a200000a7ab9 */ /* 0x000fe20000000800 */
[----:B------:R-:W-:Y:S01]  /*da90*/  LOP3.LUT R94, R94, R191, RZ, 0x3c, !PT ;  /* 0x000000bf5e5e7212 */ /* 0x000fe200078e3cff */
[----:B------:R-:W-:Y:S01]  /*daa0*/  UMOV UR4, URZ ;  /* 0x0000003f00047c82 */ /* 0x000fe20008000000 */
[----:B------:R-:W-:Y:S01]  /*dab0*/  MOV R46, R46 ;  /* 0x0000002e002e7202 */ /* 0x000fe20000000f00 */
[----:B------:R-:W2:Y:S01]  /*dac0*/  LDC R77, c[0x0][0xbe8] ;  /* 0x0002fa00ff4d7b82 */ /* 0x000ea20000000800 */
[----:B------:R-:W-:-:S02]  /*dad0*/  F2FP.BF16.F32.PACK_AB R82, R85, R84 ;  /* 0x000000545552723e */ /* 0x000fc400000010ff */
[----:B------:R-:W-:Y:S02]  /*dae0*/  LOP3.LUT R102, R29, R6, RZ, 0x3c, !PT ;  /* 0x000000061d667212 */ /* 0x000fe400078e3cff */
[----:B------:R-:W-:Y:S01]  /*daf0*/  MOV R54, R54 ;  /* 0x0000003600367202 */ /* 0x000fe20000000f00 */
[----:B------:R-:W-:Y:S01]  /*db00*/  STSM.16.M88.4 [R46], R80 ;  /* 0x000000502e007844 */ /* 0x000fe20000000200 */
[----:B------:R-:W-:Y:S02]  /*db10*/  MOV R13, R98 ;  /* 0x00000062000d7202 */ /* 0x000fe40000000f00 */
[----:B------:R-:W-:Y:S02]  /*db20*/  F2FP.BF16.F32.PACK_AB R84, R89, R88 ;  /* 0x000000585954723e */ /* 0x000fe400000010ff */
[----:B------:R-:W-:Y:S02]  /*db30*/  F2FP.BF16.F32.PACK_AB R85, R91, R90 ;  /* 0x0000005a5b55723e */ /* 0x000fe400000010ff */
[----:B------:R-:W-:-:S02]  /*db40*/  F2FP.BF16.F32.PACK_AB R86, R93, R92 ;  /* 0x0000005c5d56723e */ /* 0x000fc400000010ff */
[----:B------:R-:W-:Y:S02]  /*db50*/  LOP3.LUT R6, R107, R170, RZ, 0x3c, !PT ;  /* 0x000000aa6b067212 */ /* 0x000fe400078e3cff */
[----:B------:R-:W-:Y:S01]  /*db60*/  MOV R62, R62 ;  /* 0x0000003e003e7202 */ /* 0x000fe20000000f00 */
[----:B------:R-:W-:Y:S01]  /*db70*/  STSM.16.M88.4 [R54], R84 ;  /* 0x0000005436007844 */ /* 0x000fe20000000200 */
[----:B------:R-:W-:Y:S02]  /*db80*/  F2FP.BF16.F32.PACK_AB R97, R165, R164 ;  /* 0x000000a4a561723e */ /* 0x000fe400000010ff */
[----:B------:R-:W-:Y:S02]  /*db90*/  F2FP.BF16.F32.PACK_AB R98, R101, R100 ;  /* 0x000000646562723e */ /* 0x000fe400000010ff */
[----:B------:R-:W-:Y:S02]  /*dba0*/  F2FP.BF16.F32.PACK_AB R99, R167, R166 ;  /* 0x000000a6a763723e */ /* 0x000fe400000010ff */
[----:B------:R-:W-:-:S02]  /*dbb0*/  MOV R70, R70 ;  /* 0x0000004600467202 */ /* 0x000fc40000000f00 */
[----:B------:R-:W-:Y:S01]  /*dbc0*/  F2FP.BF16.F32.PACK_AB R105, R169, R168 ;  /* 0x000000a8a969723e */ /* 0x000fe200000010ff */
[----:B------:R-:W-:Y:S01]  /*dbd0*/  STSM.16.M88.4 [R62], R96 ;  /* 0x000000603e007844 */ /* 0x000fe20000000200 */
[----:B0-----:R-:W-:Y:S02]  /*dbe0*/  F2FP.BF16.F32.PACK_AB R106, R109, R108 ;  /* 0x0000006c6d6a723e */ /* 0x001fe400000010ff */
[----:B------:R-:W-:Y:S02]  /*dbf0*/  F2FP.BF16.F32.PACK_AB R107, R111, R110 ;  /* 0x0000006e6f6b723e */ /* 0x000fe400000010ff */
[----:B------:R-:W-:Y:S02]  /*dc00*/  F2FP.BF16.F32.PACK_AB R113, R115, R114 ;  /* 0x000000727371723e */ /* 0x000fe400000010ff */
[----:B------:R-:W-:Y:S01]  /*dc10*/  MOV R94, R94 ;  /* 0x0000005e005e7202 */ /* 0x000fe20000000f00 */
[----:B------:R-:W-:Y:S01]  /*dc20*/  STSM.16.M88.4 [R70], R104 ;  /* 0x0000006846007844 */ /* 0x000fe20000000200 */
[----:B------:R-:W-:-:S02]  /*dc30*/  F2FP.BF16.F32.PACK_AB R114, R117, R116 ;  /* 0x000000747572723e */ /* 0x000fc400000010ff */
[----:B------:R-:W-:Y:S02]  /*dc40*/  F2FP.BF16.F32.PACK_AB R115, R119, R118 ;  /* 0x000000767773723e */ /* 0x000fe400000010ff */
        /* <DEDUP_REMOVED lines=12> */
[----:B------:R-:W-:Y:S01]  /*dd10*/  F2FP.BF16.F32.PACK_AB R138, R141, R140 ;  /* 0x0000008c8d8a723e */ /* 0x000fe200000010ff */
[----:B------:R-:W-:Y:S01]  /*dd20*/  IMAD.U32 R6, RZ, RZ, UR8 ;  /* 0x00000008ff067e24 */ /* 0x000fe2000f8e00ff */
[----:B------:R-:W-:Y:S01]  /*dd30*/  F2FP.BF16.F32.PACK_AB R139, R143, R142 ;  /* 0x0000008e8f8b723e */ /* 0x000fe200000010ff */
[----:B------:R-:W-:Y:S01]  /*dd40*/  IMAD.U32 R7, RZ, RZ, UR9 ;  /* 0x00000009ff077e24 */ /* 0x000fe2000f8e00ff */
[----:B------:R-:W-:Y:S01]  /*dd50*/  F2FP.BF16.F32.PACK_AB R145, R147, R146 ;  /* 0x000000929391723e */ /* 0x000fe200000010ff */
[----:B------:R-:W-:Y:S01]  /*dd60*/  ULDC.64 UR8, c[0x0][0xc08] ;  /* 0x0003020000087ab9 */ /* 0x000fe20000000a00 */
[----:B------:R-:W-:Y:S01]  /*dd70*/  MOV R10, R10 ;  /* 0x0000000a000a7202 */ /* 0x000fe20000000f00 */
[----:B------:R-:W-:Y:S01]  /*dd80*/  STSM.16.M88.4 [R12], R136 ;  /* 0x000000880c007844 */ /* 0x000fe20000000200 */
[----:B------:R-:W-:-:S02]  /*dd90*/  F2FP.BF16.F32.PACK_AB R146, R149, R148 ;  /* 0x000000949592723e */ /* 0x000fc400000010ff */
[----:B------:R-:W-:Y:S02]  /*dda0*/  F2FP.BF16.F32.PACK_AB R147, R0, R150 ;  /* 0x000000960093723e */ /* 0x000fe400000010ff */
[----:B------:R-:W-:-:S03]  /*ddb0*/  PLOP3.LUT P0, PT, PT, PT, UP0, 0x80, 0x0 ;  /* 0x000000000000781c */ /* 0x000fc60003f0f008 */
[----:B------:R0:W-:Y:S01]  /*ddc0*/  STSM.16.M88.4 [R10], R144 ;  /* 0x000000900a007844 */ /* 0x0001e20000000200 */
[----:B------:R-:W-:Y:S09]  /*ddd0*/  BAR.SYNC.DEFER_BLOCKING 0x1, 0x100 ;  /* 0x0044000000007b1d */ /* 0x000ff20000010000 */
[----:B------:R-:W3:Y:S01]  /*dde0*/  @P0 LDG.E R0, desc[UR40][R6.64] ;  /* 0x0000002806000981 */ /* 0x000ee2000c1e1900 */
[----:B------:R-:W-:Y:S01]  /*ddf0*/  UISETP.NE.U32.AND UP1, UPT, UR8, URZ, UPT ;  /* 0x0000003f0800728c */ /* 0x000fe2000bf25070 */
[----:B--2---:R-:W-:-:S03]  /*de00*/  ISETP.NE.AND P1, PT, R77, 0x1, PT ;  /* 0x000000014d00780c */ /* 0x004fc60003f25270 */
[----:B------:R-:W-:-:S06]  /*de10*/  UISETP.NE.AND.EX UP1, UPT, UR9, URZ, UPT, UP1 ;  /* 0x0000003f0900728c */ /* 0x000fcc000bf25310 */
[----:B------:R-:W-:-:S04]  /*de20*/  PLOP3.LUT P2, PT, PT, PT, UP1, 0x80, 0x0 ;  /* 0x000000000000781c */ /* 0x000fc80003f4f018 */
[----:B------:R-:W2:Y:S01]  /*de30*/  @P1 LDC R9, c[0x0][0xbec] ;  /* 0x0002fb00ff091b82 */ /* 0x000ea20000000800 */
[----:B------:R-:W-:Y:S02]  /*de40*/  @UP1 ULDC.64 UR8, c[0x0][0xc08] ;  /* 0x0003020000081ab9 */ /* 0x000fe40000000a00 */
[----:B------:R-:W-:-:S05]  /*de50*/  @UP1 UIMAD.WIDE UR8, UR44, 0x4, UR8 ;  /* 0x000000042c0818a5 */ /* 0x000fca000f8e0208 */
[----:B-1----:R-:W1:Y:S01]  /*de60*/  @P1 LDC R14, c[0x0][0xbf0] ;  /* 0x0002fc00ff0e1b82 */ /* 0x002e620000000800 */
[----:B0-----:R-:W-:Y:S02]  /*de70*/  IMAD.U32 R10, RZ, RZ, UR8 ;  /* 0x00000008ff0a7e24 */ /* 0x001fe4000f8e00ff */
[----:B------:R-:W-:Y:S01]  /*de80*/  IMAD.U32 R11, RZ, RZ, UR9 ;  /* 0x00000009ff0b7e24 */ /* 0x000fe2000f8e00ff */
[----:B---3--:R-:W-:Y:S01]  /*de90*/  @P0 R2UR UR4, R0 ;  /* 0x00000000000402ca */ /* 0x008fe200000e0000 */
[----:B------:R-:W-:-:S06]  /*dea0*/  IMAD.U32 R0, RZ, RZ, UR10 ;  /* 0x0000000aff007e24 */ /* 0x000fcc000f8e00ff */
[----:B------:R0:W5:Y:S01]  /*deb0*/  @P2 LDG.E R0, desc[UR40][R10.64] ;  /* 0x000000280a002981 */ /* 0x000162000c1e1900 */
[----:B-12---:R-:W-:Y:S07]  /*dec0*/  @P2 BRA `(.L_x_11504) ;  /* 0x0000000000102947 */ /* 0x006fee0003800000 */
[----:B------:R-:W-:Y:S05]  /*ded0*/  @!P0 BRA `(.L_x_11504) ;  /* 0x00000000000c8947 */ /* 0x000fea0003800000 */
[----:B0-----:R-:W2:Y:S04]  /*dee0*/  LDG.E R11, desc[UR40][R6.64] ;  /* 0x00000028060b7981 */ /* 0x001ea8000c1e1900 */
[----:B-----5:R-:W2:Y:S02]  /*def0*/  LDG.E R0, desc[UR40][R6.64+0x4] ;  /* 0x0000042806007981 */ /* 0x020ea4000c1e1900 */
[----:B--2---:R-:W-:-:S07]  /*df00*/  IMAD.IADD R0, R0, 0x1, -R11 ;  /* 0x0000000100007824 */ /* 0x004fce00078e0a0b */
.L_x_11504:
[----:B------:R-:W-:Y:S01]  /*df10*/  USHF.R.S32.HI UR9, URZ, 0x1f, UR4 ;  /* 0x0000001f3f097899 */ /* 0x000fe20008011404 */
[----:B------:R-:W-:Y:S01]  /*df20*/  VIADD R12, R22, UR43 ;  /* 0x0000002b160c7c36 */ /* 0x000fe20008000000 */
[----:B------:R-:W-:Y:S01]  /*df30*/  USHF.R.S32.HI UR16, URZ, 0x1f, UR45 ;  /* 0x0000001f3f107899 */ /* 0x000fe2000801142d */
[----:B------:R-:W-:Y:S01]  /*df40*/  VIADD R26, R206, UR43 ;  /* 0x0000002bce1a7c36 */ /* 0x000fe20008000000 */
[----:B------:R-:W-:Y:S01]  /*df50*/  ULDC.64 UR14, c[0x0][0xb90] ;  /* 0x0002e400000e7ab9 */ /* 0x000fe20000000a00 */
[----:B------:R-:W-:Y:S01]  /*df60*/  UMOV UR8, UR4 ;  /* 0x0000000400087c82 */ /* 0x000fe20008000000 */
[----:B------:R-:W-:Y:S01]  /*df70*/  UIMAD UR12, UR16, UR14, URZ ;  /* 0x0000000e100c72a4 */ /* 0x000fe2000f8e023f */
[----:B------:R-:W-:Y:S01]  /*df80*/  @P1 IMAD.HI.U32 R7, R12, R9, RZ ;  /* 0x000000090c071227 */ /* 0x000fe200078e00ff */
[----:B------:R-:W-:Y:S02]  /*df90*/  UIMAD.WIDE.U32 UR10, UR45, UR14, UR8 ;  /* 0x0000000e2d0a72a5 */ /* 0x000fe4000f8e0008 */
[----:B------:R-:W-:Y:S01]  /*dfa0*/  USHF.R.S32.HI UR8, URZ, 0x1f, UR44 ;  /* 0x0000001f3f087899 */ /* 0x000fe2000801142c */
[----:B------:R-:W-:Y:S01]  /*dfb0*/  IMAD.MOV.U32 R6, RZ, RZ, R12 ;  /* 0x000000ffff067224 */ /* 0x000fe200078e000c */
[----:B------:R-:W-:Y:S01]  /*dfc0*/  UIMAD UR12, UR45, UR15, UR12 ;  /* 0x0000000f2d0c72a4 */ /* 0x000fe2000f8e020c */
[----:B------:R-:W-:Y:S01]  /*dfd0*/  @P1 SHF.R.U32.HI R6, RZ, R14, R7 ;  /* 0x0000000eff061219 */ /* 0x000fe20000011607 */
[----:B------:R-:W-:Y:S01]  /*dfe0*/  USEL UR18, UR8, URZ, !UP0 ;  /* 0x0000003f08127287 */ /* 0x000fe2000c000000 */
[----:B------:R-:W-:Y:S01]  /*dff0*/  IMAD R7, R203, 0x40, R19 ;  /* 0x00000040cb077824 */ /* 0x000fe200078e0213 */
[----:B------:R-:W-:Y:S01]  /*e000*/  ULDC.64 UR14, c[0x0][0xb98] ;  /* 0x0002e600000e7ab9 */ /* 0x000fe20000000a00 */
[----:B------:R-:W-:Y:S01]  /*e010*/  USEL UR17, UR44, URZ, !UP0 ;  /* 0x0000003f2c117287 */ /* 0x000fe2000c000000 */
[----:B0-----:R-:W-:Y:S01]  /*e020*/  IMAD.MOV R10, RZ, RZ, -R6 ;  /* 0x000000ffff0a7224 */ /* 0x001fe200078e0a06 */
[----:B------:R-:W-:Y:S01]  /*e030*/  UIMAD UR8, UR18, UR14, URZ ;  /* 0x0000000e120872a4 */ /* 0x000fe2000f8e023f */
[----:B------:R-:W-:Y:S01]  /*e040*/  IMAD.WIDE R4, R7, 0x2, R4 ;  /* 0x0000000207047825 */ /* 0x000fe200078e0204 */
[----:B------:R-:W-:Y:S01]  /*e050*/  UIADD3 UR11, UR11, UR12, URZ ;  /* 0x0000000c0b0b7290 */ /* 0x000fe2000fffe03f */
[----:B------:R-:W-:Y:S01]  /*e060*/  SHF.R.S32.HI R7, RZ, 0x1f, R6 ;  /* 0x0000001fff077819 */ /* 0x000fe20000011406 */
[----:B------:R-:W-:Y:S01]  /*e070*/  UIMAD UR8, UR17, UR15, UR8 ;  /* 0x0000000f110872a4 */ /* 0x000fe2000f8e0208 */
[----:B------:R-:W-:Y:S01]  /*e080*/  IMAD R9, R77, R10, R12 ;  /* 0x0000000a4d097224 */ /* 0x000fe200078e020c */
[----:B------:R-:W-:Y:S01]  /*e090*/  UIMAD.WIDE.U32 UR10, UR17, UR14, UR10 ;  /* 0x0000000e110a72a5 */ /* 0x000fe2000f8e000a */
[----:B------:R-:W-:Y:S01]  /*e0a0*/  IADD3 R33, P2, R4, 0x5000, RZ ;  /* 0x0000500004217810 */ /* 0x000fe20007f5e0ff */
[----:B-----5:R-:W-:Y:S01]  /*e0b0*/  IMAD R79, R0, R77, RZ ;  /* 0x0000004d004f7224 */ /* 0x020fe200078e02ff */
[----:B------:R-:W-:Y:S01]  /*e0c0*/  IADD3 R53, P3, R4, 0x4000, RZ ;  /* 0x0000400004357810 */ /* 0x000fe20007f7e0ff */
[----:B------:R-:W-:Y:S01]  /*e0d0*/  IMAD.U32 R12, RZ, RZ, UR8 ;  /* 0x00000008ff0c7e24 */ /* 0x000fe2000f8e00ff */
[----:B------:R-:W-:Y:S01]  /*e0e0*/  SHF.R.S32.HI R10, RZ, 0x1f, R9 ;  /* 0x0000001fff0a7819 */ /* 0x000fe20000011409 */
[----:B------:R-:W-:Y:S01]  /*e0f0*/  ULDC.64 UR12, c[0x0][0xaa0] ;  /* 0x0002a800000c7ab9 */ /* 0x000fe20000000a00 */
[----:B------:R-:W-:-:S02]  /*e100*/  IADD3 R6, P0, R6, UR10, RZ ;  /* 0x0000000a06067c10 */ /* 0x000fc4000ff1e0ff */
[----:B------:R-:W-:Y:S02]  /*e110*/  LOP3.LUT R32, R33, 0x380, RZ, 0xc0, !PT ;  /* 0x0000038021207812 */ /* 0x000fe400078ec0ff */
[----:B------:R-:W-:Y:S01]  /*e120*/  IADD3.X R7, R7, UR11, R12, P0, !PT ;  /* 0x0000000b07077c10 */ /* 0x000fe200087fe40c */
[----:B------:R-:W-:Y:S01]  /*e130*/  ULDC.64 UR10, c[0x0][0xb88] ;  /* 0x0002e200000a7ab9 */ /* 0x000fe20000000a00 */
[----:B------:R-:W-:Y:S01]  /*e140*/  SHF.R.U64 R32, R32, 0x3, RZ ;  /* 0x0000000320207819 */ /* 0x000fe200000012ff */
[----:B------:R-:W-:Y:S01]  /*e150*/  IMAD R10, R10, UR10, RZ ;  /* 0x0000000a0a0a7c24 */ /* 0x000fe2000f8e02ff */
[----:B------:R-:W-:Y:S01]  /*e160*/  LOP3.LUT R52, R53, 0x380, RZ, 0xc0, !PT ;  /* 0x0000038035347812 */ /* 0x000fe200078ec0ff */
[C---:B------:R-:W-:Y:S01]  /*e170*/  IMAD.WIDE.U32 R6, R9.reuse, UR10, R6 ;  /* 0x0000000a09067c25 */ /* 0x040fe2000f8e0006 */
[----:B------:R-:W-:Y:S02]  /*e180*/  LOP3.LUT R32, R32, R33, RZ, 0x3c, !PT ;  /* 0x0000002120207212 */ /* 0x000fe400078e3cff */
[----:B------:R-:W-:Y:S01]  /*e190*/  SHF.R.U64 R52, R52, 0x3, RZ ;  /* 0x0000000334347819 */ /* 0x000fe200000012ff */
[----:B------:R-:W-:Y:S01]  /*e1a0*/  IMAD R11, R9, UR11, R10 ;  /* 0x0000000b090b7c24 */ /* 0x000fe2000f8e020a */
[----:B------:R-:W-:Y:S01]  /*e1b0*/  ULDC.64 UR10, c[0x0][0xb50] ;  /* 0x0002d400000a7ab9 */ /* 0x000fe20000000a00 */
[----:B------:R-:W-:Y:S01]  /*e1c0*/  IMAD.X R33, RZ, RZ, R5, P2 ;  /* 0x000000ffff217224 */ /* 0x000fe200010e0605 */
[----:B------:R-:W-:Y:S01]  /*e1d0*/  LEA R14, P0, R6, UR10, 0x2 ;  /* 0x0000000a060e7c11 */ /* 0x000fe2000f8010ff */
[----:B------:R-:W-:Y:S01]  /*e1e0*/  IMAD.IADD R7, R7, 0x1, R11 ;  /* 0x0000000107077824 */ /* 0x000fe200078e020b */
[----:B------:R-:W-:-:S02]  /*e1f0*/  IADD3 R11, P2, R4, 0xb000, RZ ;  /* 0x0000b000040b7810 */ /* 0x000fc40007f5e0ff */
[----:B------:R-:W-:Y:S01]  /*e200*/  LOP3.LUT R52, R52, R53, RZ, 0x3c, !PT ;  /* 0x0000003534347212 */ /* 0x000fe200078e3cff */
[----:B------:R-:W-:Y:S01]  /*e210*/  SHFL.IDX PT, R16, R14, RZ, 0x1c1f ;  /* 0x001c1fff0e107589 */ /* 0x000fe200000e0000 */
[----:B------:R-:W-:Y:S01]  /*e220*/  LEA.HI.X R15, R6, UR11, R7, 0x2, P0 ;  /* 0x0000000b060f7c11 */ /* 0x000fe200080f1407 */
[----:B------:R-:W-:Y:S01]  /*e230*/  IMAD.X R53, RZ, RZ, R5, P3 ;  /* 0x000000ffff357224 */ /* 0x000fe200018e0605 */
[----:B------:R-:W-:Y:S01]  /*e240*/  IADD3 R29, P0, R4, 0x3000, RZ ;  /* 0x00003000041d7810 */ /* 0x000fe20007f1e0ff */
[----:B------:R-:W-:Y:S01]  /*e250*/  SHFL.IDX PT, R20, R14, 0x1, 0x1c1f ;  /* 0x003c1f000e147f89 */ /* 0x000fe200000e0000 */
[----:B------:R-:W-:Y:S01]  /*e260*/  LOP3.LUT R10, R11, 0x380, RZ, 0xc0, !PT ;  /* 0x000003800b0a7812 */ /* 0x000fe200078ec0ff */
[----:B------:R-:W-:Y:S01]  /*e270*/  VIADD R6, R26, 0x8 ;  /* 0x000000081a067836 */ /* 0x000fe20000000000 */
[----:B------:R-:W-:Y:S01]  /*e280*/  LOP3.LUT R28, R29, 0x380, RZ, 0xc0, !PT ;  /* 0x000003801d1c7812 */ /* 0x000fe200078ec0ff */
[----:B------:R-:W0:Y:S01]  /*e290*/  SHFL.IDX PT, R17, R15, RZ, 0x1c1f ;  /* 0x001c1fff0f117589 */ /* 0x000e2200000e0000 */
[----:B------:R-:W-:-:S02]  /*e2a0*/  SHF.R.U64 R10, R10, 0x3, RZ ;  /* 0x000000030a0a7819 */ /* 0x000fc400000012ff */
[----:B------:R-:W-:Y:S01]  /*e2b0*/  SHF.R.U64 R28, R28, 0x3, RZ ;  /* 0x000000031c1c7819 */ /* 0x000fe200000012ff */
[----:B------:R-:W1:Y:S01]  /*e2c0*/  SHFL.IDX PT, R21, R15, 0x1, 0x1c1f ;  /* 0x003c1f000f157f89 */ /* 0x000e6200000e0000 */
[----:B------:R-:W-:Y:S01]  /*e2d0*/  LOP3.LUT R10, R10, R11, RZ, 0x3c, !PT ;  /* 0x0000000b0a0a7212 */ /* 0x000fe200078e3cff */
[--C-:B------:R-:W-:Y:S01]  /*e2e0*/  IMAD.X R11, RZ, RZ, R5.reuse, P2 ;  /* 0x000000ffff0b7224 */ /* 0x100fe200010e0605 */
[----:B------:R-:W-:Y:S01]  /*e2f0*/  LOP3.LUT R28, R28, R29, RZ, 0x3c, !PT ;  /* 0x0000001d1c1c7212 */ /* 0x000fe200078e3cff */
[----:B------:R-:W-:Y:S01]  /*e300*/  IMAD.X R29, RZ, RZ, R5, P0 ;  /* 0x000000ffff1d7224 */ /* 0x000fe200000e0605 */
[C---:B------:R-:W-:Y:S02]  /*e310*/  IADD3 R57, P0, R4.reuse, 0x9000, RZ ;  /* 0x0000900004397810 */ /* 0x040fe40007f1e0ff */
[----:B------:R-:W-:Y:S02]  /*e320*/  IADD3 R45, P3, R4, 0xa000, RZ ;  /* 0x0000a000042d7810 */ /* 0x000fe40007f7e0ff */
[----:B------:R-:W-:-:S02]  /*e330*/  LOP3.LUT R56, R57, 0x380, RZ, 0xc0, !PT ;  /* 0x0000038039387812 */ /* 0x000fc400078ec0ff */
[----:B------:R-:W-:Y:S02]  /*e340*/  LOP3.LUT R44, R45, 0x380, RZ, 0xc0, !PT ;  /* 0x000003802d2c7812 */ /* 0x000fe400078ec0ff */
[----:B------:R-:W-:Y:S02]  /*e350*/  SHF.R.U64 R56, R56, 0x3, RZ ;  /* 0x0000000338387819 */ /* 0x000fe400000012ff */
[----:B------:R-:W-:Y:S02]  /*e360*/  IADD3 R13, P5, R4, 0x1000, RZ ;  /* 0x00001000040d7810 */ /* 0x000fe40007fbe0ff */
[----:B------:R-:W-:Y:S01]  /*e370*/  LOP3.LUT R56, R56, R57, RZ, 0x3c, !PT ;  /* 0x0000003938387212 */ /* 0x000fe200078e3cff */
[----:B------:R-:W-:Y:S01]  /*e380*/  IMAD.X R57, RZ, RZ, R5, P0 ;  /* 0x000000ffff397224 */ /* 0x000fe200000e0605 */
[----:B------:R-:W-:Y:S02]  /*e390*/  LOP3.LUT P0, RZ, R204, 0x3, RZ, 0xc0, !PT ;  /* 0x00000003ccff7812 */ /* 0x000fe4000780c0ff */
[----:B------:R-:W-:-:S02]  /*e3a0*/  IADD3 R25, P4, R4, 0x2000, RZ ;  /* 0x0000200004197810 */ /* 0x000fc40007f9e0ff */
[----:B------:R-:W-:Y:S02]  /*e3b0*/  ISETP.GE.OR P2, PT, R26, R79, P0 ;  /* 0x0000004f1a00720c */ /* 0x000fe40000746670 */
[----:B------:R-:W-:Y:S02]  /*e3c0*/  SHF.R.U64 R44, R44, 0x3, RZ ;  /* 0x000000032c2c7819 */ /* 0x000fe400000012ff */
[----:B------:R-:W-:Y:S02]  /*e3d0*/  LOP3.LUT R12, R13, 0x380, RZ, 0xc0, !PT ;  /* 0x000003800d0c7812 */ /* 0x000fe400078ec0ff */
[----:B------:R-:W-:Y:S02]  /*e3e0*/  LOP3.LUT R24, R25, 0x380, RZ, 0xc0, !PT ;  /* 0x0000038019187812 */ /* 0x000fe400078ec0ff */
[----:B------:R-:W-:Y:S01]  /*e3f0*/  LOP3.LUT R44, R44, R45, RZ, 0x3c, !PT ;  /* 0x0000002d2c2c7212 */ /* 0x000fe200078e3cff */
[----:B------:R-:W-:Y:S01]  /*e400*/  IMAD.X R45, RZ, RZ, R5, P3 ;  /* 0x000000ffff2d7224 */ /* 0x000fe200018e0605 */
[----:B------:R-:W-:-:S02]  /*e410*/  SHF.R.U64 R12, R12, 0x3, RZ ;  /* 0x000000030c0c7819 */ /* 0x000fc400000012ff */
[----:B------:R-:W-:Y:S01]  /*e420*/  SHF.R.U64 R24, R24, 0x3, RZ ;  /* 0x0000000318187819 */ /* 0x000fe200000012ff */
[----:B0-----:R0:W-:Y:S01]  /*e430*/  @!P2 ST.E desc[UR40][R16.64], R8 ;  /* 0x000000081000a985 */ /* 0x0011e2000c101928 */
[----:B------:R-:W-:Y:S02]  /*e440*/  IADD3 R7, P3, R4, 0xf000, RZ ;  /* 0x0000f00004077810 */ /* 0x000fe40007f7e0ff */
[----:B------:R-:W-:Y:S01]  /*e450*/  LOP3.LUT R12, R12, R13, RZ, 0x3c, !PT ;  /* 0x0000000d0c0c7212 */ /* 0x000fe200078e3cff */
[--C-:B------:R-:W-:Y:S01]  /*e460*/  IMAD.X R13, RZ, RZ, R5.reuse, P5 ;  /* 0x000000ffff0d7224 */ /* 0x100fe200028e0605 */
[----:B------:R-:W-:Y:S01]  /*e470*/  LOP3.LUT R24, R24, R25, RZ, 0x3c, !PT ;  /* 0x0000001918187212 */ /* 0x000fe200078e3cff */
[--C-:B------:R-:W-:Y:S01]  /*e480*/  IMAD.X R25, RZ, RZ, R5.reuse, P4 ;  /* 0x000000ffff197224 */ /* 0x100fe200020e0605 */
[----:B------:R-:W-:Y:S01]  /*e490*/  ISETP.GE.OR P0, PT, R6, R79, P0 ;  /* 0x0000004f0600720c */ /* 0x000fe20000706670 */
[----:B------:R-:W-:Y:S01]  /*e4a0*/  UIMAD UR10, UR9, UR12, URZ ;  /* 0x0000000c090a72a4 */ /* 0x000fe2000f8e023f */
[----:B------:R-:W-:Y:S01]  /*e4b0*/  LOP3.LUT R0, R7, 0x380, RZ, 0xc0, !PT ;  /* 0x0000038007007812 */ /* 0x000fe200078ec0ff */
[----:B------:R-:W-:Y:S01]  /*e4c0*/  IMAD.X R49, RZ, RZ, R5, P3 ;  /* 0x000000ffff317224 */ /* 0x000fe200018e0605 */
[C---:B------:R-:W-:Y:S01]  /*e4d0*/  IADD3 R37, P6, R4.reuse, 0x6000, RZ ;  /* 0x0000600004257810 */ /* 0x040fe20007fde0ff */
[----:B0-----:R-:W0:Y:S01]  /*e4e0*/  @P1 LDC R16, c[0x0][0xbec] ;  /* 0x0002fb00ff101b82 */ /* 0x001e220000000800 */
[----:B------:R-:W-:-:S02]  /*e4f0*/  IADD3 R41, P5, R4, 0x7000, RZ ;  /* 0x0000700004297810 */ /* 0x000fc40007fbe0ff */
[----:B------:R-:W-:Y:S02]  /*e500*/  IADD3 R65, P4, R4, 0x8000, RZ ;  /* 0x0000800004417810 */ /* 0x000fe40007f9e0ff */
[----:B------:R-:W-:Y:S02]  /*e510*/  SHF.R.U64 R0, R0, 0x3, RZ ;  /* 0x0000000300007819 */ /* 0x000fe400000012ff */
[----:B------:R-:W-:Y:S01]  /*e520*/  LOP3.LUT R9, R4, 0x380, RZ, 0xc0, !PT ;  /* 0x0000038004097812 */ /* 0x000fe200078ec0ff */
[----:B------:R-:W2:Y:S01]  /*e530*/  @P1 LDC R17, c[0x0][0xbf0] ;  /* 0x0002fc00ff111b82 */ /* 0x000ea20000000800 */
[----:B------:R-:W-:Y:S01]  /*e540*/  LOP3.LUT R36, R37, 0x380, RZ, 0xc0, !PT ;  /* 0x0000038025247812 */ /* 0x000fe200078ec0ff */
[----:B------:R-:W-:Y:S01]  /*e550*/  UIMAD.WIDE.U32 UR8, UR4, UR12, URZ ;  /* 0x0000000c040872a5 */ /* 0x000fe2000f8e003f */
[----:B------:R-:W-:Y:S01]  /*e560*/  LOP3.LUT R40, R41, 0x380, RZ, 0xc0, !PT ;  /* 0x0000038029287812 */ /* 0x000fe200078ec0ff */
[----:B------:R-:W-:Y:S01]  /*e570*/  UIMAD UR10, UR4, UR13, UR10 ;  /* 0x0000000d040a72a4 */ /* 0x000fe2000f8e020a */
[----:B------:R-:W-:Y:S01]  /*e580*/  LOP3.LUT R64, R65, 0x380, RZ, 0xc0, !PT ;  /* 0x0000038041407812 */ /* 0x000fe200078ec0ff */
[----:B-1----:R1:W-:Y:S01]  /*e590*/  @!P0 ST.E desc[UR40][R20.64], R3 ;  /* 0x0000000314008985 */ /* 0x0023e2000c101928 */
[----:B------:R-:W-:Y:S01]  /*e5a0*/  LOP3.LUT R48, R0, R7, RZ, 0x3c, !PT ;  /* 0x0000000700307212 */ /* 0x000fe200078e3cff */
[----:B------:R-:W-:Y:S01]  /*e5b0*/  ULDC.64 UR12, c[0x0][0xae8] ;  /* 0x0002ba00000c7ab9 */ /* 0x000fe20000000a00 */
[----:B------:R-:W-:Y:S01]  /*e5c0*/  SHF.R.U64 R36, R36, 0x3, RZ ;  /* 0x0000000324247819 */ /* 0x000fe200000012ff */
[----:B------:R-:W-:Y:S01]  /*e5d0*/  IMAD R0, R202, 0x20, R203 ;  /* 0x00000020ca007824 */ /* 0x000fe200078e02cb */
[----:B------:R-:W-:Y:S01]  /*e5e0*/  SHF.R.U64 R40, R40, 0x3, RZ ;  /* 0x0000000328287819 */ /* 0x000fe200000012ff */
[----:B------:R-:W-:Y:S01]  /*e5f0*/  UIADD3 UR9, UR9, UR10, URZ ;  /* 0x0000000a09097290 */ /* 0x000fe2000fffe03f */
[----:B------:R-:W-:Y:S01]  /*e600*/  SHF.R.U64 R64, R64, 0x3, RZ ;  /* 0x0000000340407819 */ /* 0x000fe200000012ff */
[----:B------:R-:W-:Y:S01]  /*e610*/  UIMAD UR4, UR16, UR12, URZ ;  /* 0x0000000c100472a4 */ /* 0x000fe2000f8e023f */
[----:B------:R-:W-:Y:S01]  /*e620*/  LOP3.LUT R36, R36, R37, RZ, 0x3c, !PT ;  /* 0x0000002524247212 */ /* 0x000fe200078e3cff */
[--C-:B------:R-:W-:Y:S01]  /*e630*/  IMAD.X R37, RZ, RZ, R5.reuse, P6 ;  /* 0x000000ffff257224 */ /* 0x100fe200030e0605 */
[----:B------:R-:W-:Y:S01]  /*e640*/  LOP3.LUT R40, R40, R41, RZ, 0x3c, !PT ;  /* 0x0000002928287212 */ /* 0x000fe200078e3cff */
[----:B-1----:R-:W-:Y:S01]  /*e650*/  VIADD R21, R0, UR43 ;  /* 0x0000002b00157c36 */ /* 0x002fe20008000000 */
[----:B------:R-:W-:Y:S01]  /*e660*/  LOP3.LUT R64, R64, R65, RZ, 0x3c, !PT ;  /* 0x0000004140407212 */ /* 0x000fe200078e3cff */
[--C-:B------:R-:W-:Y:S01]  /*e670*/  IMAD.X R41, RZ, RZ, R5.reuse, P5 ;  /* 0x000000ffff297224 */ /* 0x100fe200028e0605 */
[----:B------:R-:W-:Y:S01]  /*e680*/  UIMAD UR4, UR45, UR13, UR4 ;  /* 0x0000000d2d0472a4 */ /* 0x000fe2000f8e0204 */
[----:B------:R-:W-:Y:S01]  /*e690*/  IMAD.X R65, RZ, RZ, R5, P4 ;  /* 0x000000ffff417224 */ /* 0x000fe200020e0605 */
[----:B------:R-:W-:Y:S01]  /*e6a0*/  UIMAD.WIDE.U32 UR8, UR45, UR12, UR8 ;  /* 0x0000000c2d0872a5 */ /* 0x000fe2000f8e0008 */
[C---:B------:R-:W-:Y:S01]  /*e6b0*/  IADD3 R73, P6, R4.reuse, 0xc000, RZ ;  /* 0x0000c00004497810 */ /* 0x040fe20007fde0ff */
[----:B------:R-:W-:Y:S01]  /*e6c0*/  ULDC.64 UR10, c[0x0][0xaf0] ;  /* 0x0002bc00000a7ab9 */ /* 0x000fe20000000a00 */
[C---:B------:R-:W-:Y:S01]  /*e6d0*/  IADD3 R69, P5, R4.reuse, 0xd000, RZ ;  /* 0x0000d00004457810 */ /* 0x040fe20007fbe0ff */
[----:B0-----:R-:W-:Y:S01]  /*e6e0*/  @P1 IMAD.HI.U32 R0, R21, R16, RZ ;  /* 0x0000001015001227 */ /* 0x001fe200078e00ff */
[----:B------:R-:W-:Y:S01]  /*e6f0*/  IADD3 R61, P4, R4, 0xe000, RZ ;  /* 0x0000e000043d7810 */ /* 0x000fe20007f9e0ff */
[----:B------:R-:W-:Y:S01]  /*e700*/  UIADD3 UR9, UR9, UR4, URZ ;  /* 0x0000000409097290 */ /* 0x000fe2000fffe03f */
[----:B------:R-:W-:Y:S01]  /*e710*/  LOP3.LUT R72, R73, 0x380, RZ, 0xc0, !PT ;  /* 0x0000038049487812 */ /* 0x000fe200078ec0ff */
[----:B------:R-:W-:Y:S01]  /*e720*/  UIMAD UR4, UR18, UR10, URZ ;  /* 0x0000000a120472a4 */ /* 0x000fe2000f8e023f */
[----:B------:R-:W-:Y:S01]  /*e730*/  LOP3.LUT R68, R69, 0x380, RZ, 0xc0, !PT ;  /* 0x0000038045447812 */ /* 0x000fe200078ec0ff */
[----:B------:R-:W-:Y:S01]  /*e740*/  IMAD.MOV.U32 R3, RZ, RZ, R21 ;  /* 0x000000ffff037224 */ /* 0x000fe200078e0015 */
[----:B------:R-:W-:Y:S01]  /*e750*/  LOP3.LUT R60, R61, 0x380, RZ, 0xc0, !PT ;  /* 0x000003803d3c7812 */ /* 0x000fe200078ec0ff */
[----:B------:R-:W-:Y:S01]  /*e760*/  UIMAD UR4, UR17, UR11, UR4 ;  /* 0x0000000b110472a4 */ /* 0x000fe2000f8e0204 */
[----:B--2---:R-:W-:Y:S01]  /*e770*/  @P1 SHF.R.U32.HI R3, RZ, R17, R0 ;  /* 0x00000011ff031219 */ /* 0x004fe20000011600 */
[----:B------:R-:W-:Y:S01]  /*e780*/  UIMAD.WIDE.U32 UR8, UR17, UR10, UR8 ;  /* 0x0000000a110872a5 */ /* 0x000fe2000f8e0008 */
[----:B------:R-:W-:Y:S01]  /*e790*/  SHF.R.U64 R72, R72, 0x3, RZ ;  /* 0x0000000348487819 */ /* 0x000fe200000012ff */
[----:B------:R-:W5:Y:S01]  /*e7a0*/  LD.E.128 R12, desc[UR40][R12.64] ;  /* 0x000000280c0c7980 */ /* 0x000f62000c101d00 */
[----:B------:R-:W-:-:S02]  /*e7b0*/  SHF.R.U64 R68, R68, 0x3, RZ ;  /* 0x0000000344447819 */ /* 0x000fc400000012ff */
[----:B------:R-:W-:Y:S02]  /*e7c0*/  SHF.R.U64 R60, R60, 0x3, RZ ;  /* 0x000000033c3c7819 */ /* 0x000fe400000012ff */
[----:B------:R-:W-:Y:S01]  /*e7d0*/  SHF.R.U64 R9, R9, 0x3, RZ ;  /* 0x0000000309097819 */ /* 0x000fe200000012ff */
[----:B------:R-:W-:Y:S01]  /*e7e0*/  UIADD3 UR4, UR9, UR4, URZ ;  /* 0x0000000409047290 */ /* 0x000fe2000fffe03f */
[--C-:B------:R-:W-:Y:S01]  /*e7f0*/  SHF.R.S32.HI R0, RZ, 0x1f, R3.reuse ;  /* 0x0000001fff007819 */ /* 0x100fe20000011403 */
[----:B------:R-:W-:Y:S01]  /*e800*/  IMAD.MOV R20, RZ, RZ, -R3 ;  /* 0x000000ffff147224 */ /* 0x000fe200078e0a03 */
[----:B------:R-:W-:Y:S01]  /*e810*/  LOP3.LUT R72, R72, R73, RZ, 0x3c, !PT ;  /* 0x0000004948487212 */ /* 0x000fe200078e3cff */
[--C-:B------:R-:W-:Y:S01]  /*e820*/  IMAD.X R73, RZ, RZ, R5.reuse, P6 ;  /* 0x000000ffff497224 */ /* 0x100fe200030e0605 */
[----:B------:R-:W-:Y:S01]  /*e830*/  LOP3.LUT R68, R68, R69, RZ, 0x3c, !PT ;  /* 0x0000004544447212 */ /* 0x000fe200078e3cff */
[--C-:B------:R-:W-:Y:S01]  /*e840*/  IMAD.X R69, RZ, RZ, R5.reuse, P5 ;  /* 0x000000ffff457224 */ /* 0x100fe200028e0605 */
[----:B------:R-:W-:Y:S01]  /*e850*/  LOP3.LUT R60, R60, R61, RZ, 0x3c, !PT ;  /* 0x0000003d3c3c7212 */ /* 0x000fe200078e3cff */
[----:B------:R-:W-:Y:S01]  /*e860*/  IMAD.X R61, RZ, RZ, R5, P4 ;  /* 0x000000ffff3d7224 */ /* 0x000fe200020e0605 */
[----:B------:R-:W-:Y:S01]  /*e870*/  LOP3.LUT R4, R9, R4, RZ, 0x3c, !PT ;  /* 0x0000000409047212 */ /* 0x000fe200078e3cff */
[----:B------:R-:W-:Y:S01]  /*e880*/  ULDC.64 UR10, c[0x0][0xae0] ;  /* 0x0002b800000a7ab9 */ /* 0x000fe20000000a00 */
[----:B------:R-:W-:Y:S01]  /*e890*/  IMAD R21, R77, R20, R21 ;  /* 0x000000144d157224 */ /* 0x000fe200078e0215 */
[----:B------:R-:W5:Y:S01]  /*e8a0*/  LD.E.128 R24, desc[UR40][R24.64] ;  /* 0x0000002818187980 */ /* 0x000f62000c101d00 */
[----:B------:R-:W-:-:S02]  /*e8b0*/  IMAD R0, R0, UR10, RZ ;  /* 0x0000000a00007c24 */ /* 0x000fc4000f8e02ff */
[----:B------:R-:W-:Y:S01]  /*e8c0*/  IMAD.U32 R17, RZ, RZ, UR9 ;  /* 0x00000009ff117e24 */ /* 0x000fe2000f8e00ff */
[----:B------:R-:W5:Y:S01]  /*e8d0*/  LD.E.128 R4, desc[UR40][R4.64] ;  /* 0x0000002804047980 */ /* 0x000f62000c101d00 */
[----:B------:R-:W-:Y:S01]  /*e8e0*/  IMAD.U32 R16, RZ, RZ, UR8 ;  /* 0x00000008ff107e24 */ /* 0x000fe2000f8e00ff */
[----:B------:R-:W-:Y:S01]  /*e8f0*/  ULDC.64 UR8, c[0x0][0xad8] ;  /* 0x0002b60000087ab9 */ /* 0x000fe20000000a00 */
        /* <DEDUP_REMOVED lines=46> */
[----:B------:R-:W-:Y:S02]  /*ebe0*/  ISETP.GE.AND P4, PT, R200, UR4, PT ;  /* 0x00000004c8007c0c */ /* 0x000fe4000bf86270 */
[----:B------:R-:W-:Y:S02]  /*ebf0*/  ISETP.GE.AND P3, PT, R23, UR4, PT ;  /* 0x0000000417007c0c */ /* 0x000fe4000bf66270 */
[----:B------:R-:W-:-:S07]  /*ec00*/  ISETP.GE.AND P2, PT, R201, UR4, PT ;  /* 0x00000004c9007c0c */ /* 0x000fce000bf46270 */
[----:B01----:R-:W-:-:S04]  /*ec10*/  @!P5 LEA R2, P6, R19, R76, 0x1 ;  /* 0x0000004c1302d211 */ /* 0x003fc800078c08ff */
        /* <DEDUP_REMOVED lines=11> */
.L_x_11506:
[----:B------:R-:W-:Y:S05]  /*ecd0*/  BSYNC B1 ;  /* 0x0000000000017941 */ /* 0x000fea0003800000 */
.L_x_11505:
[----:B--2---:R2:W4:Y:S01]  /*ece0*/  SHFL.IDX PT, R0, R80, 0x1, 0x181f ;  /* 0x00381f0050007f89 */ /* 0x00452200000e0000 */
        /* <DEDUP_REMOVED lines=8> */
[CC--:B0--3--:R-:W-:Y:S02]  /*ed70*/  @!P4 LEA R2, P6, R19.reuse, R16.reuse, 0x1 ;  /* 0x000000101302c211 */ /* 0x0c9fe400078c08ff */
[C---:B-----5:R-:W-:Y:S02]  /*ed80*/  @!P3 LEA R4, P5, R200.reuse, R16, 0x1 ;  /* 0x00000010c804b211 */ /* 0x060fe400078a08ff */
        /* <DEDUP_REMOVED lines=10> */
.L_x_11508:
[----:B------:R-:W-:Y:S05]  /*ee30*/  BSYNC B1 ;  /* 0x0000000000017941 */ /* 0x000fea0003800000 */
.L_x_11507:
[----:B----4-:R4:W1:Y:S01]  /*ee40*/  SHFL.IDX PT, R0, R80, 0x2, 0x181f ;  /* 0x00581f0050007f89 */ /* 0x01086200000e0000 */
[----:B------:R-:W-:Y:S03]  /*ee50*/  BSSY B1, `(.L_x_11509) ;  /* 0x0000014000017945 */ /* 0x000fe60003800000 */
[----:B0----5:R4:W0:Y:S01]  /*ee60*/  SHFL.IDX PT, R12, R78, 0x2, 0x181f ;  /* 0x00581f004e0c7f89 */ /* 0x02182200000e0000 */
        /* <DEDUP_REMOVED lines=18> */
.L_x_11510:
[----:B------:R-:W-:Y:S05]  /*ef90*/  BSYNC B1 ;  /* 0x0000000000017941 */ /* 0x000fea0003800000 */
.L_x_11509:
[----:B-1----:R-:W-:Y:S01]  /*efa0*/  VIADD R0, R82, 0x60 ;  /* 0x0000006052007836 */ /* 0x002fe20000000000 */
[----:B--2-4-:R-:W1:Y:S04]  /*efb0*/  SHFL.IDX PT, R80, R80, 0x3, 0x181f ;  /* 0x00781f0050507f89 */ /* 0x014e6800000e0000 */
[----:B------:R-:W-:Y:S01]  /*efc0*/  ISETP.GE.AND P0, PT, R0, R79, PT ;  /* 0x0000004f0000720c */ /* 0x000fe20003f06270 */
[----:B------:R-:W2:-:S12]  /*efd0*/  SHFL.IDX PT, R78, R78, 0x3, 0x181f ;  /* 0x00781f004e4e7f89 */ /* 0x000e9800000e0000 */
[----:B------:R-:W-:Y:S05]  /*efe0*/  @P0 BRA `(.L_x_11511) ;  /* 0x0000000c00ac0947 */ /* 0x000fea0003800000 */
[----:B------:R-:W-:Y:S02]  /*eff0*/  ULDC UR4, c[0x0][0xac8] ;  /* 0x0002b20000047ab9 */ /* 0x000fe40000000800 */
[----:B------:R-:W-:Y:S02]  /*f000*/  ISETP.GE.AND P3, PT, R19, UR4, PT ;  /* 0x0000000413007c0c */ /* 0x000fe4000bf66270 */
[----:B------:R-:W-:Y:S02]  /*f010*/  ISETP.GE.AND P4, PT, R200, UR4, PT ;  /* 0x00000004c8007c0c */ /* 0x000fe4000bf86270 */
[----:B------:R-:W-:-:S09]  /*f020*/  ISETP.GE.AND P5, PT, R23, UR4, PT ;  /* 0x0000000417007c0c */ /* 0x000fd2000bfa6270 */
[-C--:B0-2---:R-:W-:Y:S02]  /*f030*/  @!P3 LEA R2, P0, R19, R78.reuse, 0x1 ;  /* 0x0000004e1302b211 */ /* 0x085fe400078008ff */
[CC--:B------:R-:W-:Y:S02]  /*f040*/  @!P4 LEA R4, P1, R200.reuse, R78.reuse, 0x1 ;  /* 0x0000004ec804c211 */ /* 0x0c0fe400078208ff */
[----:B------:R-:W-:Y:S02]  /*f050*/  @!P5 LEA R6, P2, R23, R78, 0x1 ;  /* 0x0000004e1706d211 */ /* 0x000fe400078408ff */
[-C--:B-1----:R-:W-:Y:S02]  /*f060*/  @!P3 LEA.HI.X R3, R19, R80.reuse, R211, 0x1, P0 ;  /* 0x000000501303b211 */ /* 0x082fe400000f0cd3 */
        /* <DEDUP_REMOVED lines=11> */
.L_x_11503:
        /* <DEDUP_REMOVED lines=21> */
[----:B0-----:R-:W-:Y:S01]  /*f270*/  ISETP.NE.AND P0, PT, R11, 0x1, PT ;  /* 0x000000010b00780c */ /* 0x001fe20003f05270 */
[----:B------:R-:W-:Y:S01]  /*f280*/  UMOV UR4, URZ ;  /* 0x0000003f00047c82 */ /* 0x000fe20008000000 */
[----:B------:R-:W-:Y:S01]  /*f290*/  USHF.R.S32.HI UR12, URZ, 0x1f, UR45 ;  /* 0x0000001f3f0c7899 */ /* 0x000fe2000801142d */
[----:B------:R-:W-:-:S10]  /*f2a0*/  ISETP.GE.AND P1, PT, R212, 0x80, PT ;  /* 0x00000080d400780c */ /* 0x000fd40003f26270 */
[----:B------:R-:W0:Y:S01]  /*f2b0*/  @P0 LDC R9, c[0x0][0xbec] ;  /* 0x0002fb00ff090b82 */ /* 0x000e220000000800 */
[----:B--2---:R-:W-:Y:S01]  /*f2c0*/  @P2 R2UR UR4, R6 ;  /* 0x00000000060422ca */ /* 0x004fe200000e0000 */
[----:B01----:R-:W-:-:S14]  /*f2d0*/  @P3 BRA `(.L_x_11512) ;  /* 0x0000000000103947 */ /* 0x003fdc0003800000 */
[----:B------:R-:W-:Y:S05]  /*f2e0*/  @!P2 BRA `(.L_x_11512) ;  /* 0x00000000000ca947 */ /* 0x000fea0003800000 */
[----:B------:R-:W2:Y:S04]  /*f2f0*/  LDG.E R5, desc[UR40][R2.64] ;  /* 0x0000002802057981 */ /* 0x000ea8000c1e1900 */
[----:B-----5:R-:W2:Y:S02]  /*f300*/  LDG.E R0, desc[UR40][R2.64+0x4] ;  /* 0x0000042802007981 */ /* 0x020ea4000c1e1900 */
[----:B--2---:R-:W-:-:S07]  /*f310*/  IMAD.IADD R0, R0, 0x1, -R5 ;  /* 0x0000000100007824 */ /* 0x004fce00078e0a05 */
.L_x_11512:
        /* <DEDUP_REMOVED lines=31> */
[----:B------:R-:W-:-:S03]  /*f510*/  IMAD.U32 R6, RZ, RZ, UR10 ;  /* 0x0000000aff067e24 */ /* 0x000fc6000f8e00ff */
[--C-:B------:R-:W-:Y:S01]  /*f520*/  SHF.R.S32.HI R3, RZ, 0x1f, R2.reuse ;  /* 0x0000001fff037819 */ /* 0x100fe20000011402 */
[----:B------:R-:W-:Y:S01]  /*f530*/  IMAD.MOV R5, RZ, RZ, -R2 ;  /* 0x000000ffff057224 */ /* 0x000fe200078e0a02 */
[----:B------:R-:W-:-:S03]  /*f540*/  IADD3 R2, P1, R2, UR8, RZ ;  /* 0x0000000802027c10 */ /* 0x000fc6000ff3e0ff */
[----:B------:R-:W-:Y:S01]  /*f550*/  IMAD R5, R7, R5, R4 ;  /* 0x0000000507057224 */ /* 0x000fe200078e0204 */
[----:B------:R-:W-:Y:S01]  /*f560*/  IADD3.X R3, R3, UR9, R6, P1, !PT ;  /* 0x0000000903037c10 */ /* 0x000fe20008ffe406 */
[----:B------:R-:W-:-:S03]  /*f570*/  ULDC.64 UR8, c[0x0][0xb50] ;  /* 0x0002d40000087ab9 */ /* 0x000fc60000000a00 */
[----:B------:R-:W-:Y:S01]  /*f580*/  SHF.R.S32.HI R4, RZ, 0x1f, R5 ;  /* 0x0000001fff047819 */ /* 0x000fe20000011405 */
[----:B------:R-:W-:-:S04]  /*f590*/  IMAD.WIDE.U32 R2, R5, UR16, R2 ;  /* 0x0000001005027c25 */ /* 0x000fc8000f8e0002 */
[----:B------:R-:W-:-:S04]  /*f5a0*/  IMAD R4, R4, UR16, RZ ;  /* 0x0000001004047c24 */ /* 0x000fc8000f8e02ff */
[----:B------:R-:W-:Y:S01]  /*f5b0*/  IMAD R7, R5, UR17, R4 ;  /* 0x0000001105077c24 */ /* 0x000fe2000f8e0204 */
[----:B------:R-:W-:-:S03]  /*f5c0*/  LEA R4, P1, R2, UR8, 0x2 ;  /* 0x0000000802047c11 */ /* 0x000fc6000f8210ff */
[----:B------:R-:W-:-:S05]  /*f5d0*/  IMAD.IADD R3, R3, 0x1, R7 ;  /* 0x0000000103037824 */ /* 0x000fca00078e0207 */
[----:B------:R-:W-:Y:S01]  /*f5e0*/  LEA.HI.X R5, R2, UR9, R3, 0x2, P1 ;  /* 0x0000000902057c11 */ /* 0x000fe200088f1403 */
[----:B------:R-:W-:-:S05]  /*f5f0*/  IMAD.MOV.U32 R3, RZ, RZ, -0x800000 ;  /* 0xff800000ff037424 */ /* 0x000fca00078e00ff */
[----:B------:R0:W-:Y:S02]  /*f600*/  STG.E desc[UR40][R4.64], R3 ;  /* 0x0000000304007986 */ /* 0x0001e4000c101928 */
.L_x_11514:
[----:B------:R-:W-:Y:S05]  /*f610*/  BSYNC B1 ;  /* 0x0000000000017941 */ /* 0x000fea0003800000 */
.L_x_11513:
[----:B0-----:R-:W0:Y:S01]  /*f620*/  @P0 LDC R3, c[0x0][0xbf0] ;  /* 0x0002fc00ff030b82 */ /* 0x001e220000000800 */
[----:B------:R-:W-:Y:S01]  /*f630*/  ULDC.64 UR16, c[0x0][0xaa0] ;  /* 0x0002a80000107ab9 */ /* 0x000fe20000000a00 */
[----:B------:R-:W-:Y:S01]  /*f640*/  IMAD R2, R202, 0x20, R203 ;  /* 0x00000020ca027824 */ /* 0x000fe200078e02cb */
[----:B------:R-:W-:Y:S01]  /*f650*/  UIMAD UR10, UR11, UR16, URZ ;  /* 0x000000100b0a72a4 */ /* 0x000fe2000f8e023f */
[----:B------:R-:W-:Y:S01]  /*f660*/  VIADD R8, R203, UR43 ;  /* 0x0000002bcb087c36 */ /* 0x000fe20008000000 */
[----:B------:R-:W-:Y:S01]  /*f670*/  UIMAD.WIDE.U32 UR8, UR4, UR16, URZ ;  /* 0x00000010040872a5 */ /* 0x000fe2000f8e003f */
[----:B------:R-:W-:Y:S01]  /*f680*/  VIADD R6, R2, UR43 ;  /* 0x0000002b02067c36 */ /* 0x000fe20008000000 */
[----:B------:R-:W-:Y:S01]  /*f690*/  UIMAD UR10, UR4, UR17, UR10 ;  /* 0x00000011040a72a4 */ /* 0x000fe2000f8e020a */
[----:B------:R-:W-:Y:S02]  /*f6a0*/  BSSY B1, `(.L_x_11515) ;  /* 0x000003d000017945 */ /* 0x000fe40003800000 */
        /* <DEDUP_REMOVED lines=10> */
[----:B0-----:R-:W-:Y:S01]  /*f750*/  @P0 SHF.R.U32.HI R5, RZ, R3, R2 ;  /* 0x00000003ff050219 */ /* 0x001fe20000011602 */
        /* <DEDUP_REMOVED lines=49> */
.L_x_11516:
[----:B------:R-:W-:Y:S05]  /*fa70*/  BSYNC B1 ;  /* 0x0000000000017941 */ /* 0x000fea0003800000 */
.L_x_11515:
        /* <DEDUP_REMOVED lines=21> */
.L_x_11518:
[----:B------:R-:W-:Y:S05]  /*fbd0*/  BSYNC B1 ;  /* 0x0000000000017941 */ /* 0x000fea0003800000 */
.L_x_11517:
        /* <DEDUP_REMOVED lines=21> */
.L_x_11520:
[----:B------:R-:W-:Y:S05]  /*fd30*/  BSYNC B1 ;  /* 0x0000000000017941 */ /* 0x000fea0003800000 */
.L_x_11519:
[----:B0-----:R-:W-:Y:S01]  /*fd40*/  VIADD R0, R8, 0x60 ;  /* 0x0000006008007836 */ /* 0x001fe20000000000 */
[----:B---3--:R0:W3:Y:S04]  /*fd50*/  SHFL.IDX PT, R6, R5, 0x3, 0x181f ;  /* 0x00781f0005067f89 */ /* 0x0080e800000e0000 */
        /* <DEDUP_REMOVED lines=20> */
.L_x_11511:
[----:B------:R-:W-:Y:S05]  /*fea0*/  BSYNC B0 ;  /* 0x0000000000007941 */ /* 0x000fea0003800000 */
.L_x_11502:
[----:B------:R-:W-:Y:S02]  /*feb0*/  ULDC UR4, c[0x0][0xc3c] ;  /* 0x00030f0000047ab9 */ /* 0x000fe40000000800 */
[----:B------:R-:W-:-:S06]  /*fec0*/  UISETP.GE.AND UP0, UPT, UR6, UR4, UPT ;  /* 0x000000040600728c */ /* 0x000fcc000bf06270 */
[----:B------:R-:W-:-:S13]  /*fed0*/  PLOP3.LUT P0, PT, PT, PT, UP0, 0x80, 0x0 ;  /* 0x000000000000781c */ /* 0x000fda0003f0f008 */
[----:B------:R-:W-:Y:S05]  /*fee0*/  @!P0 BRA `(.L_x_11521) ;  /* 0xffffff0c00dc8947 */ /* 0x000fea000383ffff */
[----:B------:R-:W-:Y:S05]  /*fef0*/  EXIT ;  /* 0x000000000000794d */ /* 0x000fea0003800000 */
.L_x_11420:
[----:B------:R-:W-:-:S08]  /*ff00*/  NOP ;  /* 0x0000000000007918 */ /* 0x000fd00000000000 */
[----:B------:R-:W0:-:S00]  /*ff10*/  USETMAXREG.DEALLOC.CTAPOOL 0x18 ;  /* 0x00000018000079c8 */ /* 0x000e0000080e0500 */
[----:B0-----:R-:W2:Y:S01]  /*ff20*/  LDL.LU R2, [R1] ;  /* 0x0000000001027983 */ /* 0x001ea20000300800 */
[----:B------:R-:W-:Y:S01]  /*ff30*/  LOP3.LUT R0, R0, 0x3, RZ, 0xc0, !PT ;  /* 0x0000000300007812 */ /* 0x000fe200078ec0ff */
[----:B------:R-:W-:-:S05]  /*ff40*/  IMAD.MOV.U32 R4, RZ, RZ, RZ ;  /* 0x000000ffff047224 */ /* 0x000fca00078e00ff */
[----:B------:R-:W0:Y:S02]  /*ff50*/  SHFL.IDX PT, R0, R0, RZ, 0x1f ;  /* 0x00001fff00007589 */ /* 0x000e2400000e0000 */
[----:B0-----:R-:W-:Y:S02]  /*ff60*/  ISETP.NE.AND P0, PT, R0, RZ, PT ;  /* 0x000000ff0000720c */ /* 0x001fe40003f05270 */
[----:B--2---:R-:W-:-:S11]  /*ff70*/  LOP3.LUT R2, R2, 0xfffffffd, RZ, 0xc0, !PT ;  /* 0xfffffffd02027812 */ /* 0x004fd600078ec0ff */
[----:B------:R-:W-:-:S05]  /*ff80*/  @P0 LOP3.LUT R2, R2, 0x2, RZ, 0xfc, !PT ;  /* 0x0000000202020812 */ /* 0x000fca00078efcff */
[----:B------:R0:W-:Y:S01]  /*ff90*/  STL [R1], R2 ;  /* 0x0000000201007387 */ /* 0x0001e20000100800 */
        /* <DEDUP_REMOVED lines=8> */
.L_x_11522:
        /* <DEDUP_REMOVED lines=42> */
.L_x_11528:
        /* <DEDUP_REMOVED lines=12> */
.L_x_11527:
[----:B------:R-:W-:Y:S05]  /*10380*/  BSYNC B0 ;  /* 0x0000000000007941 */ /* 0x000fea0003800000 */
.L_x_11526:
        /* <DEDUP_REMOVED lines=21> */
.L_x_11524:
        /* <DEDUP_REMOVED lines=20> */
.L_x_11529:
        /* <DEDUP_REMOVED lines=56> */
.L_x_11525:
[----:B------:R-:W-:Y:S02]  /*109a0*/  IMAD.MOV.U32 R17, RZ, RZ, RZ ;  /* 0x000000ffff117224 */ /* 0x000fe400078e00ff */
[----:B------:R-:W-:Y:S02]  /*109b0*/  IMAD.U32 R16, RZ, RZ, UR6 ;  /* 0x00000006ff107e24 */ /* 0x000fe4000f8e00ff */
[----:B------:R-:W-:-:S07]  /*109c0*/  IMAD.MOV.U32 R18, RZ, RZ, RZ ;  /* 0x000000ffff127224 */ /* 0x000fce00078e00ff */
.L_x_11530:
[----:B------:R-:W-:-:S13]  /*109d0*/  ISETP.NE.AND P0, PT, R0, RZ, PT ;  /* 0x000000ff0000720c */ /* 0x000fda0003f05270 */
[----:B------:R-:W1:Y:S01]  /*109e0*/  @!P0 S2R R3, SR_CgaCtaId ;  /* 0x0000000000038919 */ /* 0x000e620000008800 */
[----:B------:R-:W-:-:S04]  /*109f0*/  @!P0 MOV R0, 0x400 ;  /* 0x0000040000008802 */ /* 0x000fc80000000f00 */
[----:B-1----:R-:W-:-:S05]  /*10a00*/  @!P0 LEA R0, R3, R0, 0x18 ;  /* 0x0000000003008211 */ /* 0x002fca00078ec0ff */
[----:B------:R1:W-:Y:S01]  /*10a10*/  @!P0 STS.128 [R0+0x228d0], R16 ;  /* 0x0228d01000008388 */ /* 0x0003e20000000c00 */
[----:B------:R-:W-:Y:S06]  /*10a20*/  BAR.ARV 0x5, 0x180 ;  /* 0x0146000000007b1d */ /* 0x000fec0000002000 */
.L_x_11523:
        /* <DEDUP_REMOVED lines=31> */
.L_x_11641:
        /* <DEDUP_REMOVED lines=45> */
.L_x_11532:
        /* <DEDUP_REMOVED lines=10> */
.L_x_11533:
[----:B------:R-:W-:Y:S05]  /*10f90*/  @!P1 BRA `(.L_x_11534) ;  /* 0x00000000000c9947 */ /* 0x000fea0003800000 */
[----:B------:R-:W2:Y:S04]  /*10fa0*/  LDG.E R6, desc[UR40][R2.64] ;  /* 0x0000002802067981 */ /* 0x000ea8000c1e1900 */
[----:B------:R-:W2:Y:S02]  /*10fb0*/  LDG.E R2, desc[UR40][R2.64+0x4] ;  /* 0x0000042802027981 */ /* 0x000ea4000c1e1900 */
[----:B--2---:R-:W-:-:S07]  /*10fc0*/  IMAD.IADD R6, R2, 0x1, -R6 ;  /* 0x0000000102067824 */ /* 0x004fce00078e0a06 */
.L_x_11534:
        /* <DEDUP_REMOVED lines=28> */
.L_x_11537:
[----:B------:R-:W-:-:S13]  /*11190*/  ISETP.NE.AND P0, PT, R3, 0x1, PT ;  /* 0x000000010300780c */ /* 0x000fda0003f05270 */
[----:B------:R-:W2:Y:S02]  /*111a0*/  @P0 LDC.64 R4, c[0x0][0x9e8] ;  /* 0x00027a00ff040b82 */ /* 0x000ea40000000a00 */
[----:B--2---:R-:W-:-:S05]  /*111b0*/  @P0 IMAD.HI.U32 R4, R7, R4, RZ ;  /* 0x0000000407040227 */ /* 0x004fca00078e00ff */
[----:B------:R-:W-:-:S07]  /*111c0*/  @P0 SHF.R.U32.HI R7, RZ, R5, R4 ;  /* 0x00000005ff070219 */ /* 0x000fce0000011604 */
.L_x_11538:
[----:B------:R-:W-:Y:S05]  /*111d0*/  BSYNC B0 ;  /* 0x0000000000007941 */ /* 0x000fea0003800000 */
.L_x_11536:
[----:B------:R-:W-:-:S05]  /*111e0*/  IMAD R7, R7, R3, R3 ;  /* 0x0000000307077224 */ /* 0x000fca00078e0203 */
[----:B------:R-:W-:-:S07]  /*111f0*/  VIMNMX R2, R2, R7, PT ;  /* 0x0000000702027248 */ /* 0x000fce0003fe0100 */
.L_x_11535:
        /* <DEDUP_REMOVED lines=29> */
.L_x_11541:
[----:B------:R-:W-:-:S13]  /*113d0*/  ISETP.NE.AND P0, PT, R3, 0x1, PT ;  /* 0x000000010300780c */ /* 0x000fda0003f05270 */
[----:B------:R-:W3:Y:S02]  /*113e0*/  @P0 LDC.64 R4, c[0x0][0x9e8] ;  /* 0x00027a00ff040b82 */ /* 0x000ee40000000a00 */
[----:B---3--:R-:W-:-:S05]  /*113f0*/  @P0 IMAD.HI.U32 R4, R2, R4, RZ ;  /* 0x0000000402040227 */ /* 0x008fca00078e00ff */
[----:B------:R-:W-:-:S07]  /*11400*/  @P0 SHF.R.U32.HI R2, RZ, R5, R4 ;  /* 0x00000005ff020219 */ /* 0x000fce0000011604 */
.L_x_11542:
[----:B------:R-:W-:Y:S05]  /*11410*/  BSYNC B0 ;  /* 0x0000000000007941 */ /* 0x000fea0003800000 */
.L_x_11540:
[----:B------:R-:W-:-:S05]  /*11420*/  IMAD R2, R2, R3, RZ ;  /* 0x0000000302027224 */ /* 0x000fca00078e02ff */
[----:B------:R-:W-:-:S07]  /*11430*/  VIMNMX R0, R0, R2, !PT ;  /* 0x0000000200007248 */ /* 0x000fce0007fe0100 */
.L_x_11539:
        /* <DEDUP_REMOVED lines=25> */
.L_x_11544:
        /* <DEDUP_REMOVED lines=21> */
.L_x_11547:
[----:B------:R-:W-:Y:S05]  /*11720*/  BSYNC B6 ;  /* 0x0000000000067941 */ /* 0x000fea0003800000 */
.L_x_11546:
        /* <DEDUP_REMOVED lines=20> */
.L_x_11550:
        /* <DEDUP_REMOVED lines=15> */
.L_x_11549:
[----:B------:R-:W-:Y:S05]  /*11960*/  BSYNC B6 ;  /* 0x0000000000067941 */ /* 0x000fea0003800000 */
.L_x_11548:
        /* <DEDUP_REMOVED lines=23> */
.L_x_11657:
[----:B---3--:R-:W3:Y:S01]  /*11ae0*/  LDL.LU R4, [R1] ;  /* 0x0000000001047983 */ /* 0x008ee20000300800 */
[----:B------:R-:W-:Y:S02]  /*11af0*/  PLOP3.LUT P1, PT, PT, PT, PT, 0x8, 0x0 ;  /* 0x000000000000781c */ /* 0x000fe40003f2e170 */
[----:B----4-:R-:W-:Y:S01]  /*11b00*/  ISETP.NE.AND P0, PT, R14, RZ, PT ;  /* 0x000000ff0e00720c */ /* 0x010fe20003f05270 */
[----:B------:R4:W-:Y:S01]  /*11b10*/  STL [R1+0x28], R0 ;  /* 0x0000280001007387 */ /* 0x0009e20000100800 */
[----:B---3--:R-:W-:-:S09]  /*11b20*/  LOP3.LUT R4, R4, 0xfffffffe, RZ, 0xc0, !PT ;  /* 0xfffffffe04047812 */ /* 0x008fd200078ec0ff */
[----:B------:R-:W-:-:S05]  /*11b30*/  @P1 LOP3.LUT R4, R4, 0x1, RZ, 0xfc, !PT ;  /* 0x0000000104041812 */ /* 0x000fca00078efcff */
[----:B------:R4:W-:Y:S01]  /*11b40*/  STL [R1], R4 ;  /* 0x0000000401007387 */ /* 0x0009e20000100800 */
[----:B------:R-:W-:Y:S05]  /*11b50*/  @P0 BRA `(.L_x_11552) ;  /* 0x00000004001c0947 */ /* 0x000fea0003800000 */
[----:B------:R-:W-:-:S03]  /*11b60*/  UMOV UR4, 0xffffffff ;  /* 0xffffffff00047882 */ /* 0x000fc60000000000 */
[----:B------:R-:W-:Y:S05]  /*11b70*/  BRA.DIV UR4, `(.L_x_11553) ;  /* 0x0000004e04207947 */ /* 0x000fea000b800000 */
[----:B------:R-:W-:-:S13]  /*11b80*/  ELECT P6, URZ, PT ;  /* 0x00000000003f782f */ /* 0x000fda00038c0000 */
.L_x_11660:
        /* <DEDUP_REMOVED lines=24> */
.L_x_11554:
[----:B--2---:R-:W2:Y:S04]  /*11d10*/  LDL R7, [R1+0x4] ;  /* 0x0000040001077983 */ /* 0x004ea80000100800 */
[----:B----4-:R-:W2:Y:S04]  /*11d20*/  LDL R0, [R1+0x8] ;  /* 0x0000080001007983 */ /* 0x010ea80000100800 */
[----:B---3--:R-:W3:Y:S01]  /*11d30*/  LDL R2, [R1+0x10] ;  /* 0x0000100001027983 */ /* 0x008ee20000100800 */
[----:B--2---:R-:W-:Y:S01]  /*11d40*/  IMAD R0, R0, 0x8, R7 ;  /* 0x0000000800007824 */ /* 0x004fe200078e0207 */
[----:B---3--:R-:W-:-:S04]  /*11d50*/  SHF.L.U32 R2, R2, 0x1f, RZ ;  /* 0x0000001f02027819 */ /* 0x008fc800000006ff */
[----:B------:R-:W2:Y:S02]  /*11d60*/  SYNCS.PHASECHK.TRANS64.TRYWAIT P0, [R0+URZ+0x22840], R2 ;  /* 0x02284002000075a7 */ /* 0x000ea4000800017f */
[----:B--2---:R-:W-:Y:S05]  /*11d70*/  @!P0 BRA `(.L_x_11555) ;  /* 0x0000004800c08947 */ /* 0x004fea0003800000 */
.L_x_11661:
        /* <DEDUP_REMOVED lines=11> */
.L_x_11556:
[----:B------:R-:W3:Y:S04]  /*11e30*/  LDL R6, [R1+0x4] ;  /* 0x0000040001067983 */ /* 0x000ee80000100800 */
[----:B------:R-:W3:Y:S04]  /*11e40*/  LDL R5, [R1+0x8] ;  /* 0x0000080001057983 */ /* 0x000ee80000100800 */
[----:B------:R-:W4:Y:S04]  /*11e50*/  LDL R4, [R1+0x28] ;  /* 0x0000280001047983 */ /* 0x000f280000100800 */
[----:B------:R-:W4:Y:S04]  /*11e60*/  LDL R3, [R1+0x18] ;  /* 0x0000180001037983 */ /* 0x000f280000100800 */
[----:B--2---:R-:W2:Y:S01]  /*11e70*/  LDL.LU R2, [R1] ;  /* 0x0000000001027983 */ /* 0x004ea20000300800 */
[----:B------:R-:W-:Y:S01]  /*11e80*/  R2UR UR9, R0 ;  /* 0x00000000000972ca */ /* 0x000fe200000e0000 */
[----:B------:R-:W-:Y:S01]  /*11e90*/  UIADD3 UR6, UP0, UR38, 0x370, URZ ;  /* 0x0000037026067890 */ /* 0x000fe2000ff1e03f */
[----:B------:R-:W-:Y:S01]  /*11ea0*/  PLOP3.LUT P0, PT, PT, PT, PT, 0x80, 0x0 ;  /* 0x000000000000781c */ /* 0x000fe20003f0f070 */
[----:B------:R-:W-:Y:S01]  /*11eb0*/  UMOV UR5, 0x14f00000 ;  /* 0x14f0000000057882 */ /* 0x000fe20000000000 */
[----:B------:R-:W-:Y:S01]  /*11ec0*/  R2UR UR12, R18 ;  /* 0x00000000120c72ca */ /* 0x000fe200000e0000 */
[----:B------:R-:W-:Y:S01]  /*11ed0*/  UIADD3.X UR7, URZ, UR39, URZ, UP0, !UPT ;  /* 0x000000273f077290 */ /* 0x000fe200087fe43f */
[----:B-----5:R-:W-:Y:S01]  /*11ee0*/  R2UR UR13, R17 ;  /* 0x00000000110d72ca */ /* 0x020fe200000e0000 */
[----:B------:R-:W-:-:S06]  /*11ef0*/  UMOV UR10, URZ ;  /* 0x0000003f000a7c82 */ /* 0x000fcc0008000000 */
        /* <DEDUP_REMOVED lines=9> */
[----:B------:R3:W-:Y:S02]  /*11f90*/  STL [R1], R2 ;  /* 0x0000000201007387 */ /* 0x0007e40000100800 */
[----:B------:R-:W-:-:S06]  /*11fa0*/  UMOV UR4, 0x0 ;  /* 0x0000000000047882 */ /* 0x000fcc0000000000 */
[----:B------:R3:W-:Y:S01]  /*11fb0*/  UTMALDG.4D [UR8], [UR6], desc[UR4] ;  /* 0x00000408060075b4 */ /* 0x0007e20008019000 */
[----:B------:R-:W-:Y:S02]  /*11fc0*/  NOP ;  /* 0x0000000000007918 */ /* 0x000fe40000000000 */
.L_x_11552:
[----:B----4-:R-:W4:Y:S04]  /*11fd0*/  LDL R0, [R1+0x4] ;  /* 0x0000040001007983 */ /* 0x010f280000100800 */
        /* <DEDUP_REMOVED lines=31> */
.L_x_11558:
[----:B------:R-:W-:Y:S05]  /*121d0*/  BSYNC B6 ;  /* 0x0000000000067941 */ /* 0x000fea0003800000 */
.L_x_11557:
        /* <DEDUP_REMOVED lines=26> */
[----:B--2---:R-:W-:-:S13]  /*12380*/  ISETP.NE.AND P0, PT, R7, 0x1, PT ;  /* 0x000000010700780c */ /* 0x004fda0003f05270 */
[----:B------:R-:W0:Y:S08]  /*12390*/  @P0 LDC R5, c[0x0][0x44c] ;  /* 0x00011300ff050b82 */ /* 0x000e300000000800 */
[----:B------:R-:W1:Y:S01]  /*123a0*/  @P0 LDC R6, c[0x0][0x450] ;  /* 0x00011400ff060b82 */ /* 0x000e620000000800 */
[----:B------:R-:W-:Y:S02]  /*123b0*/  IMAD R4, R4, UR4, RZ ;  /* 0x0000000404047c24 */ /* 0x000fe4000f8e02ff */
[----:B------:R-:W-:-:S04]  /*123c0*/  IMAD.WIDE.U32 R2, R0, UR4, R2 ;  /* 0x0000000400027c25 */ /* 0x000fc8000f8e0002 */
[----:B------:R-:W-:Y:S01]  /*123d0*/  IMAD R0, R0, UR5, R4 ;  /* 0x0000000500007c24 */ /* 0x000fe2000f8e0204 */
[----:B------:R-:W-:Y:S01]  /*123e0*/  ULDC.64 UR4, c[0x0][0x2d0] ;  /* 0x0000b40000047ab9 */ /* 0x000fe20000000a00 */
[----:B----4-:R-:W-:Y:S02]  /*123f0*/  IMAD.IADD R4, R8, 0x1, R12 ;  /* 0x0000000108047824 */ /* 0x010fe400078e020c */
[----:B------:R-:W-:Y:S02]  /*12400*/  IMAD.IADD R3, R3, 0x1, R0 ;  /* 0x0000000103037824 */ /* 0x000fe400078e0200 */
[----:B0-----:R-:W-:Y:S01]  /*12410*/  @P0 IMAD.HI.U32 R5, R4, R5, RZ ;  /* 0x0000000504050227 */ /* 0x001fe200078e00ff */
[----:B------:R-:W0:Y:S03]  /*12420*/  S2R R8, SR_TID.X ;  /* 0x0000000000087919 */ /* 0x000e260000002100 */
        /* <DEDUP_REMOVED lines=95> */
.L_x_11678:
        /* <DEDUP_REMOVED lines=11> */
.L_x_11560:
        /* <DEDUP_REMOVED lines=19> */
.L_x_11679:
[----:B------:R-:W-:Y:S05]  /*12c00*/  BSYNC B0 ;  /* 0x0000000000007941 */ /* 0x000fea0003800000 */
.L_x_11561:
[----:B0-----:R-:W2:Y:S01]  /*12c10*/  LDL R2, [R1] ;  /* 0x0000000001027983 */ /* 0x001ea20000100800 */
        /* <DEDUP_REMOVED lines=15> */
.L_x_11680:
[----:B------:R-:W-:Y:S05]  /*12d10*/  BSYNC B1 ;  /* 0x0000000000017941 */ /* 0x000fea0003800000 */
.L_x_11565:
        /* <DEDUP_REMOVED lines=9> */
.L_x_11568:
[----:B------:R-:W-:Y:S05]  /*12db0*/  BSYNC B1 ;  /* 0x0000000000017941 */ /* 0x000fea0003800000 */
.L_x_11567:
[----:B------:R-:W2:Y:S04]  /*12dc0*/  LDL R5, [R1+0x4] ;  /* 0x0000040001057983 */ /* 0x000ea80000100800 */
[----:B0-----:R-:W2:Y:S04]  /*12dd0*/  LDL R0, [R1+0x8] ;  /* 0x0000080001007983 */ /* 0x001ea80000100800 */
[----:B------:R-:W3:Y:S04]  /*12de0*/  LDL R4, [R1+0x18] ;  /* 0x0000180001047983 */ /* 0x000ee80000100800 */
[----:B------:R-:W3:Y:S01]  /*12df0*/  LDL.LU R3, [R1+0x28] ;  /* 0x0000280001037983 */ /* 0x000ee20000300800 */
        /* <DEDUP_REMOVED lines=10> */
.L_x_11569:
        /* <DEDUP_REMOVED lines=15> */
.L_x_11570:
        /* <DEDUP_REMOVED lines=15> */
.L_x_11571:
        /* <DEDUP_REMOVED lines=15> */
.L_x_11572:
        /* <DEDUP_REMOVED lines=10> */
.L_x_11564:
[----:B------:R-:W-:Y:S05]  /*13210*/  BSYNC B0 ;  /* 0x0000000000007941 */ /* 0x000fea0003800000 */
.L_x_11563:
        /* <DEDUP_REMOVED lines=14> */
[----:B------:R-:W2:Y:S04]  /*13300*/  LDL R5, [R1] ;  /* 0x0000000001057983 */ /* 0x000ea80000100800 */
        /* <DEDUP_REMOVED lines=35> */
.L_x_11579:
[----:B------:R-:W2:Y:S01]  /*13540*/  LDL R2, [R1+0x4] ;  /* 0x0000040001027983 */ /* 0x000ea20000100800 */
        /* <DEDUP_REMOVED lines=8> */
.L_x_11681:
[----:B------:R-:W-:Y:S05]  /*135d0*/  BSYNC B3 ;  /* 0x0000000000037941 */ /* 0x000fea0003800000 */
.L_x_11580:
        /* <DEDUP_REMOVED lines=9> */
.L_x_11583:
[----:B------:R-:W-:Y:S05]  /*13670*/  BSYNC B3 ;  /* 0x0000000000037941 */ /* 0x000fea0003800000 */
.L_x_11582:
        /* <DEDUP_REMOVED lines=14> */
.L_x_11584:
        /* <DEDUP_REMOVED lines=13> */
.L_x_11682:
[----:B------:R-:W-:Y:S05]  /*13830*/  BSYNC B3 ;  /* 0x0000000000037941 */ /* 0x000fea0003800000 */
.L_x_11585:
        /* <DEDUP_REMOVED lines=11> */
.L_x_11588:
[----:B------:R-:W-:Y:S05]  /*138f0*/  BSYNC B3 ;  /* 0x0000000000037941 */ /* 0x000fea0003800000 */
.L_x_11587:
        /* <DEDUP_REMOVED lines=11> */
.L_x_11589:
        /* <DEDUP_REMOVED lines=15> */
.L_x_11590:
        /* <DEDUP_REMOVED lines=15> */
.L_x_11591:
        /* <DEDUP_REMOVED lines=15> */
.L_x_11592:
        /* <DEDUP_REMOVED lines=10> */
.L_x_11578:
[----:B------:R-:W-:Y:S05]  /*13d20*/  BSYNC B1 ;  /* 0x0000000000017941 */ /* 0x000fea0003800000 */
.L_x_11577:
[----:B------:R-:W2:Y:S02]  /*13d30*/  LDL R4, [R1+0x20] ;  /* 0x0000200001047983 */ /* 0x000ea40000100800 */
[----:B--2---:R-:W-:-:S07]  /*13d40*/  VIADD R0, R4, 0xfffffffd ;  /* 0xfffffffd04007836 */ /* 0x004fce0000000000 */
.L_x_11576:
[----:B------:R-:W-:Y:S05]  /*13d50*/  BSYNC B2 ;  /* 0x0000000000027941 */ /* 0x000fea0003800000 */
.L_x_11575:
[----:B------:R-:W2:Y:S01]  /*13d60*/  LDL.LU R2, [R1+0x20] ;  /* 0x0000200001027983 */ /* 0x000ea20000300800 */
[----:B------:R-:W-:Y:S01]  /*13d70*/  VIADD R6, R6, 0xfffffffe ;  /* 0xfffffffe06067836 */ /* 0x000fe20000000000 */
[----:B--2---:R-:W-:-:S04]  /*13d80*/  LOP3.LUT R2, RZ, R2, RZ, 0x33, !PT ;  /* 0x00000002ff027212 */ /* 0x004fc800078e33ff */
[----:B------:R-:W-:-:S13]  /*13d90*/  ISETP.NE.AND P0, PT, R6, R2, PT ;  /* 0x000000020600720c */ /* 0x000fda0003f05270 */
[----:B------:R-:W-:Y:S05]  /*13da0*/  @!P0 BRA `(.L_x_11574) ;  /* 0x0000001400208947 */ /* 0x000fea0003800000 */
.L_x_11625:
[----:B------:R-:W2:Y:S04]  /*13db0*/  LDL R4, [R1] ;  /* 0x0000000001047983 */ /* 0x000ea80000100800 */
        /* <DEDUP_REMOVED lines=35> */
.L_x_11595:
[----:B------:R-:W2:Y:S01]  /*13ff0*/  LDL R2, [R1+0x4] ;  /* 0x0000040001027983 */ /* 0x000ea20000100800 */
        /* <DEDUP_REMOVED lines=8> */
.L_x_11683:
[----:B------:R-:W-:Y:S05]  /*14080*/  BSYNC B2 ;  /* 0x0000000000027941 */ /* 0x000fea0003800000 */
.L_x_11596:
        /* <DEDUP_REMOVED lines=9> */
.L_x_11599:
[----:B------:R-:W-:Y:S05]  /*14120*/  BSYNC B2 ;  /* 0x0000000000027941 */ /* 0x000fea0003800000 */
.L_x_11598:
        /* <DEDUP_REMOVED lines=13> */
.L_x_11600:
        /* <DEDUP_REMOVED lines=13> */
.L_x_11684:
[----:B------:R-:W-:Y:S05]  /*142d0*/  BSYNC B2 ;  /* 0x0000000000027941 */ /* 0x000fea0003800000 */
.L_x_11601:
        /* <DEDUP_REMOVED lines=11> */
.L_x_11604:
[----:B------:R-:W-:Y:S05]  /*14390*/  BSYNC B2 ;  /* 0x0000000000027941 */ /* 0x000fea0003800000 */
.L_x_11603:
        /* <DEDUP_REMOVED lines=10> */
.L_x_11605:
        /* <DEDUP_REMOVED lines=15> */
.L_x_11606:
        /* <DEDUP_REMOVED lines=15> */
.L_x_11607:
        /* <DEDUP_REMOVED lines=15> */
.L_x_11608:
        /* <DEDUP_REMOVED lines=10> */
.L_x_11594:
[----:B------:R-:W-:Y:S05]  /*147b0*/  BSYNC B1 ;  /* 0x0000000000017941 */ /* 0x000fea0003800000 */
.L_x_11593:
[----:B------:R-:W2:Y:S01]  /*147c0*/  LDL R5, [R1] ;  /* 0x0000000001057983 */ /* 0x000ea20000100800 */
        /* <DEDUP_REMOVED lines=35> */
.L_x_11611:
[----:B------:R-:W2:Y:S01]  /*14a00*/  LDL R2, [R1+0x4] ;  /* 0x0000040001027983 */ /* 0x000ea20000100800 */
        /* <DEDUP_REMOVED lines=8> */
.L_x_11685:
[----:B------:R-:W-:Y:S05]  /*14a90*/  BSYNC B2 ;  /* 0x0000000000027941 */ /* 0x000fea0003800000 */
.L_x_11612:
        /* <DEDUP_REMOVED lines=9> */
.L_x_11615:
[----:B------:R-:W-:Y:S05]  /*14b30*/  BSYNC B2 ;  /* 0x0000000000027941 */ /* 0x000fea0003800000 */
.L_x_11614:
        /* <DEDUP_REMOVED lines=14> */
.L_x_11616:
        /* <DEDUP_REMOVED lines=13> */
.L_x_11686:
[----:B------:R-:W-:Y:S05]  /*14cf0*/  BSYNC B2 ;  /* 0x0000000000027941 */ /* 0x000fea0003800000 */
.L_x_11617:
        /* <DEDUP_REMOVED lines=11> */
.L_x_11620:
[----:B------:R-:W-:Y:S05]  /*14db0*/  BSYNC B2 ;  /* 0x0000000000027941 */ /* 0x000fea0003800000 */
.L_x_11619:
        /* <DEDUP_REMOVED lines=11> */
.L_x_11621:
        /* <DEDUP_REMOVED lines=15> */
.L_x_11622:
        /* <DEDUP_REMOVED lines=15> */
.L_x_11623:
        /* <DEDUP_REMOVED lines=15> */
.L_x_11624:
        /* <DEDUP_REMOVED lines=10> */
.L_x_11610:
[----:B------:R-:W-:Y:S05]  /*151e0*/  BSYNC B1 ;  /* 0x0000000000017941 */ /* 0x000fea0003800000 */
.L_x_11609:
[----:B------:R-:W2:Y:S01]  /*151f0*/  LDL R5, [R1+0x1c] ;  /* 0x00001c0001057983 */ /* 0x000ea20000100800 */
[----:B------:R-:W-:Y:S01]  /*15200*/  VIADD R0, R0, 0xfffffffe ;  /* 0xfffffffe00007836 */ /* 0x000fe20000000000 */
[----:B--2---:R-:W-:-:S13]  /*15210*/  ISETP.GT.AND P0, PT, R6, R5, PT ;  /* 0x000000050600720c */ /* 0x004fda0003f04270 */
[----:B------:R-:W-:Y:S05]  /*15220*/  @P0 BRA `(.L_x_11625) ;  /* 0xffffffe800e00947 */ /* 0x000fea000383ffff */
.L_x_11574:
[----:B------:R-:W-:Y:S05]  /*15230*/  BSYNC B0 ;  /* 0x0000000000007941 */ /* 0x000fea0003800000 */
.L_x_11573:
        /* <DEDUP_REMOVED lines=24> */
.L_x_11627:
[----:B------:R-:W-:Y:S05]  /*153c0*/  BSYNC B0 ;  /* 0x0000000000007941 */ /* 0x000fea0003800000 */
.L_x_11626:
[----:B------:R-:W-:-:S05]  /*153d0*/  SEL R0, R0, RZ, P0 ;  /* 0x000000ff00007207 */ /* 0x000fca0000000000 */
[----:B------:R3:W-:Y:S02]  /*153e0*/  STL [R1+0x8], R0 ;  /* 0x0000080001007387 */ /* 0x0007e40000100800 */
.L_x_11545:
[----:B------:R-:W-:Y:S05]  /*153f0*/  BSYNC B7 ;  /* 0x0000000000077941 */ /* 0x000fea0003800000 */
.L_x_11543:
[----:B---3--:R-:W3:Y:S02]  /*15400*/  LDL R0, [R1] ;  /* 0x0000000001007983 */ /* 0x008ee40000100800 */
        /* <DEDUP_REMOVED lines=12> */
.L_x_11628:
        /* <DEDUP_REMOVED lines=16> */
[----:B-1----:R-:W-:Y:S02]  /*155d0*/  IMAD.MOV.U32 R2, RZ, RZ, RZ ;  /* 0x000000ffff027224 */ /* 0x002fe400078e00ff */
[----:B---3--:R-:W-:Y:S01]  /*155e0*/  @!P1 IMAD.MOV.U32 R2, RZ, RZ, R3 ;  /* 0x000000ffff029224 */ /* 0x008fe200078e0003 */
[----:B------:R-:W-:-:S04]  /*155f0*/  ISETP.NE.AND P1, PT, R4, RZ, PT ;  /* 0x000000ff0400720c */ /* 0x000fc80003f25270 */
[----:B------:R-:W1:Y:S02]  /*15600*/  SHFL.UP PT, R14, R2, 0x1, RZ ;  /* 0x04200000020e7989 */ /* 0x000e6400000e00ff */
[----:B-1----:R-:W-:-:S05]  /*15610*/  SEL R5, R14, RZ, P1 ;  /* 0x000000ff0e057207 */ /* 0x002fca0000800000 */
[----:B------:R-:W-:Y:S02]  /*15620*/  IMAD.IADD R3, R2, 0x1, R5 ;  /* 0x0000000102037824 */ /* 0x000fe400078e0205 */
[----:B------:R-:W-:Y:S04]  /*15630*/  SHFL.IDX PT, R5, R16, 0x1, 0x1f ;  /* 0x00201f0010057f89 */ /* 0x000fe800000e0000 */
        /* <DEDUP_REMOVED lines=13> */
.L_x_11696:
[----:B------:R-:W-:Y:S02]  /*15710*/  ULDC UR4, c[0x0][0xc38] ;  /* 0x00030e0000047ab9 */ /* 0x000fe40000000800 */
[----:B------:R-:W-:-:S04]  /*15720*/  IMAD.U32 R4, RZ, RZ, UR4 ;  /* 0x00000004ff047e24 */ /* 0x000fc8000f8e00ff */
[----:B---3--:R-:W-:-:S04]  /*15730*/  IMAD R14, R14, R4, RZ ;  /* 0x000000040e0e7224 */ /* 0x008fc800078e02ff */
[----:B------:R-:W-:-:S05]  /*15740*/  IMAD.IADD R5, R5, 0x1, R14 ;  /* 0x0000000105057824 */ /* 0x000fca00078e020e */
[----:B------:R-:W-:-:S13]  /*15750*/  ISETP.GT.AND P6, PT, R5, R0, PT ;  /* 0x000000000500720c */ /* 0x000fda0003fc4270 */
[----:B------:R-:W-:Y:S05]  /*15760*/  @P6 BRA `(.L_x_11631) ;  /* 0x00000000009c6947 */ /* 0x000fea0003800000 */
.L_x_11636:
[----:B------:R-:W3:Y:S01]  /*15770*/  LDC R4, c[0x0][0xc3c] ;  /* 0x00030f00ff047b82 */ /* 0x000ee20000000800 */
[----:B------:R-:W-:-:S05]  /*15780*/  VIADD R19, R19, 0x1f ;  /* 0x0000001f13137836 */ /* 0x000fca0000000000 */
[----:B---3--:R-:W-:-:S13]  /*15790*/  ISETP.GE.AND P6, PT, R19, R4, PT ;  /* 0x000000041300720c */ /* 0x008fda0003fc6270 */
[----:B0-----:R-:W-:Y:S05]  /*157a0*/  @P6 BRA `(.L_x_11632) ;  /* 0x0000000400d06947 */ /* 0x001fea0003800000 */
[----:B------:R-:W3:Y:S01]  /*157b0*/  S2R R2, SR_TID.X ;  /* 0x0000000000027919 */ /* 0x000ee20000002100 */
[----:B------:R-:W-:Y:S01]  /*157c0*/  BSSY B0, `(.L_x_11633) ;  /* 0x0000009000007945 */ /* 0x000fe20003800000 */
[----:B---3--:R-:W-:-:S05]  /*157d0*/  LOP3.LUT R2, R2, 0x1f, RZ, 0xc0, !PT ;  /* 0x0000001f02027812 */ /* 0x008fca00078ec0ff */
[----:B0-2---:R-:W-:Y:S02]  /*157e0*/  IMAD.IADD R7, R19, 0x1, R2 ;  /* 0x0000000113077824 */ /* 0x005fe400078e0202 */
[----:B------:R-:W-:-:S03]  /*157f0*/  IMAD.MOV.U32 R2, RZ, RZ, RZ ;  /* 0x000000ffff027224 */ /* 0x000fc600078e00ff */
[----:B------:R-:W-:-:S13]  /*15800*/  ISETP.GE.OR P6, PT, R7, R4, !P0 ;  /* 0x000000040700720c */ /* 0x000fda00047c6670 */
[----:B------:R-:W-:Y:S05]  /*15810*/  @P6 BRA `(.L_x_11634) ;  /* 0x00000000000c6947 */ /* 0x000fea0003800000 */
[----:B-1----:R-:W0:Y:S02]  /*15820*/  LDC.64 R2, c[0x0][0xc80] ;  /* 0x00032000ff027b82 */ /* 0x002e240000000a00 */
[----:B0-----:R-:W-:-:S06]  /*15830*/  IMAD.WIDE R2, R7, 0x4, R2 ;  /* 0x0000000407027825 */ /* 0x001fcc00078e0202 */
[----:B------:R0:W5:Y:S02]  /*15840*/  LDG.E R2, desc[UR40][R2.64] ;  /* 0x0000002802027981 */ /* 0x000164000c1e1900 */
.L_x_11634:
[----:B------:R-:W-:Y:S05]  /*15850*/  BSYNC B0 ;  /* 0x0000000000007941 */ /* 0x000fea0003800000 */
.L_x_11633:
[----:B------:R-:W-:-:S03]  /*15860*/  UMOV UR4, 0xffffffff ;  /* 0xffffffff00047882 */ /* 0x000fc60000000000 */
[----:B------:R-:W-:Y:S05]  /*15870*/  BRA.DIV UR4, `(.L_x_11635) ;  /* 0x0000002204707947 */ /* 0x000fea000b800000 */
[----:B-----5:R-:W2:Y:S02]  /*15880*/  SHFL.UP PT, R14, R2, 0x1, RZ ;  /* 0x04200000020e7989 */ /* 0x020ea400000e00ff */
[----:B--2---:R-:W-:-:S05]  /*15890*/  SEL R13, R14, RZ, P1 ;  /* 0x000000ff0e0d7207 */ /* 0x004fca0000800000 */
[----:B------:R-:W-:-:S05]  /*158a0*/  IMAD.IADD R13, R2, 0x1, R13 ;  /* 0x00000001020d7824 */ /* 0x000fca00078e020d */
[----:B------:R-:W2:Y:S02]  /*158b0*/  SHFL.UP PT, R14, R13, 0x2, RZ ;  /* 0x044000000d0e7989 */ /* 0x000ea400000e00ff */
[----:B--2---:R-:W-:-:S05]  /*158c0*/  SEL R4, R14, RZ, P2 ;  /* 0x000000ff0e047207 */ /* 0x004fca0001000000 */
[----:B------:R-:W-:-:S05]  /*158d0*/  IMAD.IADD R4, R13, 0x1, R4 ;  /* 0x000000010d047824 */ /* 0x000fca00078e0204 */
[----:B------:R-:W0:Y:S02]  /*158e0*/  SHFL.UP PT, R14, R4, 0x4, RZ ;  /* 0x04800000040e7989 */ /* 0x000e2400000e00ff */
[----:B01----:R-:W-:-:S05]  /*158f0*/  SEL R3, R14, RZ, P3 ;  /* 0x000000ff0e037207 */ /* 0x003fca0001800000 */
        /* <DEDUP_REMOVED lines=8> */
.L_x_11704:
[----:B------:R-:W-:Y:S02]  /*15980*/  ULDC UR4, c[0x0][0xc38] ;  /* 0x00030e0000047ab9 */ /* 0x000fe40000000800 */
[----:B------:R-:W-:-:S04]  /*15990*/  IMAD.U32 R4, RZ, RZ, UR4 ;  /* 0x00000004ff047e24 */ /* 0x000fc8000f8e00ff */
[----:B-1----:R-:W-:-:S04]  /*159a0*/  IMAD R14, R14, R4, RZ ;  /* 0x000000040e0e7224 */ /* 0x002fc800078e02ff */
[----:B------:R-:W-:-:S05]  /*159b0*/  IMAD.IADD R5, R14, 0x1, R5 ;  /* 0x000000010e057824 */ /* 0x000fca00078e0205 */
[----:B------:R-:W-:-:S13]  /*159c0*/  ISETP.GT.AND P6, PT, R5, R0, PT ;  /* 0x000000000500720c */ /* 0x000fda0003fc4270 */
[----:B------:R-:W-:Y:S05]  /*159d0*/  @!P6 BRA `(.L_x_11636) ;  /* 0xfffffffc0064e947 */ /* 0x000fea000383ffff */
.L_x_11631:
        /* <DEDUP_REMOVED lines=8> */
.L_x_11708:
[----:B------:R-:W-:Y:S01]  /*15a60*/  ISETP.NE.AND P0, PT, R5, RZ, PT ;  /* 0x000000ff0500720c */ /* 0x000fe20003f05270 */
[----:B------:R-:W-:-:S12]  /*15a70*/  IMAD.MOV.U32 R5, RZ, RZ, RZ ;  /* 0x000000ffff057224 */ /* 0x000fd800078e00ff */
[----:B------:R-:W-:Y:S05]  /*15a80*/  @!P0 BRA `(.L_x_11638) ;  /* 0x0000000000108947 */ /* 0x000fea0003800000 */
[----:B------:R-:W-:Y:S01]  /*15a90*/  UMOV UR4, 0xffffffff ;  /* 0xffffffff00047882 */ /* 0x000fe20000000000 */
[----:B------:R-:W-:Y:S02]  /*15aa0*/  VIADD R12, R6, 0xffffffff ;  /* 0xffffffff060c7836 */ /* 0x000fe40000000000 */
[----:B------:R-:W-:Y:S05]  /*15ab0*/  BRA.DIV UR4, `(.L_x_11639) ;  /* 0x0000002204e47947 */ /* 0x000fea000b800000 */
[----:B------:R0:W0:Y:S02]  /*15ac0*/  SHFL.IDX PT, R5, R3, R12, 0x1f ;  /* 0x00001f0c03057589 */ /* 0x00002400000e0000 */
.L_x_11638:
[----:B01-3--:R-:W0:Y:S01]  /*15ad0*/  LDC.64 R2, c[0x0][0xc90] ;  /* 0x00032400ff027b82 */ /* 0x00be220000000a00 */
[----:B------:R-:W-:-:S04]  /*15ae0*/  IMAD.IADD R19, R6, 0x1, R19 ;  /* 0x0000000106137824 */ /* 0x000fc800078e0213 */
[----:B0-----:R-:W-:-:S05]  /*15af0*/  IMAD.WIDE R2, R19, 0x4, R2 ;  /* 0x0000000413027825 */ /* 0x001fca00078e0202 */
[----:B--2---:R-:W4:Y:S01]  /*15b00*/  LDG.E R7, desc[UR40][R2.64] ;  /* 0x0000002802077981 */ /* 0x004f22000c1e1900 */
[----:B------:R-:W-:-:S04]  /*15b10*/  IMAD R16, R5, R4, R16 ;  /* 0x0000000405107224 */ /* 0x000fc800078e0210 */
[----:B------:R-:W-:Y:S02]  /*15b20*/  IMAD.IADD R0, R0, 0x1, -R16 ;  /* 0x0000000100007824 */ /* 0x000fe400078e0a10 */
[----:B----4-:R-:W-:-:S05]  /*15b30*/  IMAD R6, R17, R7, RZ ;  /* 0x0000000711067224 */ /* 0x010fca00078e02ff */
        /* <DEDUP_REMOVED lines=59> */
.L_x_11632:
[----:B------:R-:W-:Y:S01]  /*15ef0*/  UMOV UR4, URZ ;  /* 0x0000003f00047c82 */ /* 0x000fe20008000000 */
[----:B------:R-:W-:Y:S01]  /*15f00*/  UMOV UR5, URZ ;  /* 0x0000003f00057c82 */ /* 0x000fe20008000000 */
[----:B------:R-:W-:Y:S01]  /*15f10*/  ULDC UR6, c[0x0][0xc3c] ;  /* 0x00030f0000067ab9 */ /* 0x000fe20000000800 */
[----:B------:R-:W-:Y:S02]  /*15f20*/  IMAD.MOV.U32 R16, RZ, RZ, R0 ;  /* 0x000000ffff107224 */ /* 0x000fe400078e0000 */
[----:B------:R-:W-:Y:S02]  /*15f30*/  IMAD.U32 R17, RZ, RZ, UR4 ;  /* 0x00000004ff117e24 */ /* 0x000fe4000f8e00ff */
[----:B------:R-:W-:Y:S02]  /*15f40*/  IMAD.U32 R18, RZ, RZ, UR5 ;  /* 0x00000005ff127e24 */ /* 0x000fe4000f8e00ff */
[----:B------:R-:W-:-:S07]  /*15f50*/  IMAD.U32 R19, RZ, RZ, UR6 ;  /* 0x00000006ff137e24 */ /* 0x000fce000f8e00ff */
.L_x_11640:
[----:B------:R3:W4:Y:S01]  /*15f60*/  LDL R2, [R1+0x4] ;  /* 0x0000040001027983 */ /* 0x0007220000100800 */
[----:B------:R-:W0:Y:S01]  /*15f70*/  S2R R0, SR_TID.X ;  /* 0x0000000000007919 */ /* 0x000e220000002100 */
[----:B------:R-:W-:Y:S05]  /*15f80*/  WARPSYNC.ALL ;  /* 0x0000000000007948 */ /* 0x000fea0003800000 */
[----:B0-----:R-:W-:Y:S01]  /*15f90*/  LOP3.LUT R0, R0, 0x1f, RZ, 0xc0, !PT ;  /* 0x0000001f00007812 */ /* 0x001fe200078ec0ff */
[----:B------:R-:W-:Y:S03]  /*15fa0*/  BAR.SYNC.DEFER_BLOCKING 0x4, 0x180 ;  /* 0x0106000000007b1d */ /* 0x000fe60000010000 */
[----:B------:R-:W-:-:S13]  /*15fb0*/  ISETP.NE.AND P0, PT, R0, RZ, PT ;  /* 0x000000ff0000720c */ /* 0x000fda0003f05270 */
[----:B-1----:R-:W4:Y:S01]  /*15fc0*/  @!P0 S2R R3, SR_CgaCtaId ;  /* 0x0000000000038919 */ /* 0x002f220000008800 */
[----:B------:R-:W-:-:S04]  /*15fd0*/  @!P0 MOV R0, 0x400 ;  /* 0x0000040000008802 */ /* 0x000fc80000000f00 */
[----:B----4-:R-:W-:-:S05]  /*15fe0*/  @!P0 LEA R2, R3, R0, 0x18 ;  /* 0x0000000003028211 */ /* 0x010fca00078ec0ff */
[----:B------:R3:W-:Y:S04]  /*15ff0*/  @!P0 STS.128 [R2+0x228d0], R16 ;  /* 0x0228d01002008388 */ /* 0x0007e80000000c00 */
[----:B------:R3:W-:Y:S01]  /*16000*/  @!P0 STL [R1+0x4], R2 ;  /* 0x0000040201008387 */ /* 0x0007e20000100800 */
[----:B------:R-:W-:Y:S06]  /*16010*/  BAR.ARV 0x5, 0x180 ;  /* 0x0146000000007b1d */ /* 0x000fec0000002000 */
.L_x_11629:
[----:B------:R-:W-:Y:S02]  /*16020*/  ULDC UR4, c[0x0][0xc3c] ;  /* 0x00030f0000047ab9 */ /* 0x000fe40000000800 */
[----:B----4-:R-:W-:-:S13]  /*16030*/  ISETP.GE.AND P0, PT, R19, UR4, PT ;  /* 0x0000000413007c0c */ /* 0x010fda000bf06270 */
[----:B------:R-:W-:Y:S05]  /*16040*/  @!P0 BRA `(.L_x_11641) ;  /* 0xffffffa800f48947 */ /* 0x000fea000383ffff */
[----:B------:R-:W-:Y:S05]  /*16050*/  BSYNC B8 ;  /* 0x0000000000087941 */ /* 0x000fea0003800000 */
.L_x_11531:
        /* <DEDUP_REMOVED lines=12> */
.L_x_11711:
[----:B------:R-:W-:Y:S05]  /*16120*/  BSYNC B0 ;  /* 0x0000000000007941 */ /* 0x000fea0003800000 */
.L_x_11642:
[----:B------:R-:W-:-:S03]  /*16130*/  UMOV UR4, 0xffffffff ;  /* 0xffffffff00047882 */ /* 0x000fc60000000000 */
[----:B------:R-:W-:Y:S05]  /*16140*/  BRA.DIV UR4, `(.L_x_11644) ;  /* 0x0000001e047c7947 */ /* 0x000fea000b800000 */
[----:B------:R-:W1:Y:S02]  /*16150*/  S2R R2, SR_TID.X ;  /* 0x0000000000027919 */ /* 0x000e640000002100 */
[----:B-1----:R-:W-:-:S04]  /*16160*/  SHF.R.U32.HI R2, RZ, 0x5, R2 ;  /* 0x00000005ff027819 */ /* 0x002fc80000011602 */
[----:B------:R-:W-:-:S05]  /*16170*/  LOP3.LUT R2, R2, 0x3, RZ, 0xc0, !PT ;  /* 0x0000000302027812 */ /* 0x000fca00078ec0ff */
[----:B------:R1:W3:Y:S02]  /*16180*/  SHFL.IDX PT, R14, R2, RZ, 0x1f ;  /* 0x00001fff020e7589 */ /* 0x0002e400000e0000 */
.L_x_11714:
[----:B---3--:R-:W-:Y:S01]  /*16190*/  ISETP.NE.AND P0, PT, R14, RZ, PT ;  /* 0x000000ff0e00720c */ /* 0x008fe20003f05270 */
[----:B------:R-:W-:-:S12]  /*161a0*/  BSSY B0, `(.L_x_11645) ;  /* 0x0000027000007945 */ /* 0x000fd80003800000 */
[----:B------:R-:W-:Y:S05]  /*161b0*/  @P0 BRA `(.L_x_11646) ;  /* 0x0000000000940947 */ /* 0x000fea0003800000 */
[----:B------:R-:W-:-:S03]  /*161c0*/  UMOV UR4, 0xffffffff ;  /* 0xffffffff00047882 */ /* 0x000fc60000000000 */
[----:B------:R-:W-:Y:S05]  /*161d0*/  BRA.DIV UR4, `(.L_x_11647) ;  /* 0x0000001e048c7947 */ /* 0x000fea000b800000 */
[----:B------:R-:W-:-:S13]  /*161e0*/  ELECT P6, URZ, PT ;  /* 0x00000000003f782f */ /* 0x000fda00038c0000 */
.L_x_11717:
[----:B------:R-:W-:Y:S05]  /*161f0*/  @!P6 BRA `(.L_x_11646) ;  /* 0x000000000084e947 */ /* 0x000fea0003800000 */
[----:B------:R-:W-:-:S06]  /*16200*/  ULOP3.LUT UR4, UR36, 0x2, URZ, 0xfc, !UPT ;  /* 0x0000000224047892 */ /* 0x000fcc000f8efc3f */
[----:B-1----:R-:W-:-:S05]  /*16210*/  IMAD.U32 R2, RZ, RZ, UR4 ;  /* 0x00000004ff027e24 */ /* 0x002fca000f8e00ff */
[----:B------:R-:W-:-:S13]  /*16220*/  ISETP.NE.AND P2, PT, R2, 0x3, PT ;  /* 0x000000030200780c */ /* 0x000fda0003f45270 */
[----:B------:R-:W-:Y:S05]  /*16230*/  @!P2 BRA `(.L_x_11648) ;  /* 0x000000000004a947 */ /* 0x000fea0003800000 */
[----:B------:R-:W-:Y:S01]  /*16240*/  BPT.TRAP 0x1 ;  /* 0x000000040000795c */ /* 0x000fe20000300000 */
.L_x_11648:
        /* <DEDUP_REMOVED lines=14> */
.L_x_11718:
[----:B------:R-:W1:Y:S02]  /*16330*/  SYNCS.PHASECHK.TRANS64.TRYWAIT P0, [R7+URZ], R2 ;  /* 0x00000002070075a7 */ /* 0x000e64000800017f */
[----:B-1----:R-:W-:Y:S05]  /*16340*/  @!P0 BRA `(.L_x_11650) ;  /* 0x0000001c00648947 */ /* 0x002fea0003800000 */
.L_x_11719:
[----:B------:R-:W-:Y:S05]  /*16350*/  @!P2 BRA `(.L_x_11651) ;  /* 0x000000000004a947 */ /* 0x000fea0003800000 */
[----:B------:R-:W-:Y:S01]  /*16360*/  BPT.TRAP 0x1 ;  /* 0x000000040000795c */ /* 0x000fe20000300000 */
.L_x_11651:
[----:B------:R-:W2:Y:S01]  /*16370*/  LDL.LU R4, [R1+0x8] ;  /* 0x0000080001047983 */ /* 0x000ea20000300800 */
[----:B------:R-:W-:-:S04]  /*16380*/  VIADD R0, R0, 0x22860 ;  /* 0x0002286000007836 */ /* 0x000fc80000000000 */
[----:B--2---:R-:W-:-:S04]  /*16390*/  IMAD R4, R4, 0x8, R0 ;  /* 0x0000000804047824 */ /* 0x004fc800078e0200 */
[----:B------:R-:W2:Y:S02]  /*163a0*/  SYNCS.PHASECHK.TRANS64.TRYWAIT P0, [R4+URZ], R5 ;  /* 0x00000005040075a7 */ /* 0x000ea4000800017f */
[----:B--2---:R-:W-:Y:S05]  /*163b0*/  @!P0 BRA `(.L_x_11652) ;  /* 0x0000001c005c8947 */ /* 0x004fea0003800000 */
.L_x_11720:
[----:B------:R-:W-:-:S07]  /*163c0*/  IMAD R3, R3, 0x8, R0 ;  /* 0x0000000803037824 */ /* 0x000fce00078e0200 */
.L_x_11653:
[----:B---3--:R3:W4:Y:S02]  /*163d0*/  SYNCS.PHASECHK.TRANS64.TRYWAIT P0, [R3+URZ], R2 ;  /* 0x00000002030075a7 */ /* 0x008724000800017f */
[----:B----4-:R-:W-:Y:S05]  /*163e0*/  @!P0 NANOSLEEP.SYNCS 0x989680 ;  /* 0x009896800000895d */ /* 0x010fea0003900000 */
[----:B------:R-:W4:Y:S02]  /*163f0*/  @!P0 SYNCS.PHASECHK.TRANS64 P0, [R3+URZ], R2 ;  /* 0x00000002030085a7 */ /* 0x000f24000800007f */
[----:B----4-:R-:W-:Y:S05]  /*16400*/  @!P0 BRA `(.L_x_11653) ;  /* 0xfffffffc00f08947 */ /* 0x010fea000383ffff */
.L_x_11646:
[----:B------:R-:W-:Y:S05]  /*16410*/  BSYNC B0 ;  /* 0x0000000000007941 */ /* 0x000fea0003800000 */
.L_x_11645:
[----:B------:R-:W-:Y:S05]  /*16420*/  EXIT ;  /* 0x000000000000794d */ /* 0x000fea0003800000 */
.L_x_11433:
[----:B0-----:R0:W1:Y:S02]  /*16430*/  SYNCS.PHASECHK.TRANS64.TRYWAIT P0, [R8+URZ+0x22800], R3 ;  /* 0x02280003080075a7 */ /* 0x001064000800017f */
[----:B-1----:R-:W-:Y:S05]  /*16440*/  @!P0 NANOSLEEP.SYNCS 0x989680 ;  /* 0x009896800000895d */ /* 0x002fea0003900000 */
[----:B------:R-:W1:Y:S02]  /*16450*/  @!P0 SYNCS.PHASECHK.TRANS64 P0, [R8+URZ+0x22800], R3 ;  /* 0x02280003080085a7 */ /* 0x000e64000800007f */
[----:B-1----:R-:W-:Y:S05]  /*16460*/  @!P0 BRA `(.L_x_11433) ;  /* 0xfffffffc00f08947 */ /* 0x002fea000383ffff */
[----:B------:R-:W-:Y:S05]  /*16470*/  BRA `(.L_x_11654) ;  /* 0xfffffeb800647947 */ /* 0x000fea000383ffff */
.L_x_11437:
[----:B--2---:R2:W3:Y:S02]  /*16480*/  SYNCS.PHASECHK.TRANS64.TRYWAIT P1, [R5+URZ+0x22830], R10 ;  /* 0x0228300a050075a7 */ /* 0x0044e4000802017f */
[----:B---3--:R-:W-:Y:S05]  /*16490*/  @!P1 NANOSLEEP.SYNCS 0x989680 ;  /* 0x009896800000995d */ /* 0x008fea0003900000 */
[----:B------:R-:W3:Y:S02]  /*164a0*/  @!P1 SYNCS.PHASECHK.TRANS64 P1, [R5+URZ+0x22830], R10 ;  /* 0x0228300a050095a7 */ /* 0x000ee4000802007f */
[----:B---3--:R-:W-:Y:S05]  /*164b0*/  @!P1 BRA `(.L_x_11437) ;  /* 0xfffffffc00f09947 */ /* 0x008fea000383ffff */
[----:B------:R-:W-:Y:S05]  /*164c0*/  BRA `(.L_x_11436) ;  /* 0xfffffeb800907947 */ /* 0x000fea000383ffff */
.L_x_11449:
[----:B---3--:R3:W4:Y:S02]  /*164d0*/  SYNCS.PHASECHK.TRANS64.TRYWAIT P1, [R5+URZ+0x22850], R10 ;  /* 0x0228500a050075a7 */ /* 0x008724000802017f */
[----:B----4-:R-:W-:Y:S05]  /*164e0*/  @!P1 NANOSLEEP.SYNCS 0x989680 ;  /* 0x009896800000995d */ /* 0x010fea0003900000 */
[----:B------:R-:W4:Y:S02]  /*164f0*/  @!P1 SYNCS.PHASECHK.TRANS64 P1, [R5+URZ+0x22850], R10 ;  /* 0x0228500a050095a7 */ /* 0x000f24000802007f */
[----:B----4-:R-:W-:Y:S05]  /*16500*/  @!P1 BRA `(.L_x_11449) ;  /* 0xfffffffc00f09947 */ /* 0x010fea000383ffff */
[----:B------:R-:W-:Y:S05]  /*16510*/  BRA `(.L_x_11448) ;  /* 0xfffffedc00507947 */ /* 0x000fea000383ffff */
.L_x_11457:
[----:B-1----:R-:W-:-:S04]  /*16520*/  IMAD.U32 R9, RZ, RZ, UR27 ;  /* 0x0000001bff097e24 */ /* 0x002fc8000f8e00ff */
[----:B------:R1:W2:Y:S03]  /*16530*/  SYNCS.PHASECHK.TRANS64.TRYWAIT P1, [R9+URZ+0x22830], R10 ;  /* 0x0228300a090075a7 */ /* 0x0002a6000802017f */
[----:B--2---:R-:W-:Y:S05]  /*16540*/  @!P1 NANOSLEEP.SYNCS 0x989680 ;  /* 0x009896800000995d */ /* 0x004fea0003900000 */
[----:B------:R-:W2:Y:S02]  /*16550*/  @!P1 SYNCS.PHASECHK.TRANS64 P1, [R9+URZ+0x22830], R10 ;  /* 0x0228300a090095a7 */ /* 0x000ea4000802007f */
[----:B--2---:R-:W-:Y:S05]  /*16560*/  @!P1 BRA `(.L_x_11457) ;  /* 0xfffffffc00ec9947 */ /* 0x004fea000383ffff */
[----:B------:R-:W-:Y:S05]  /*16570*/  BRA `(.L_x_11456) ;  /* 0xfffffee000e07947 */ /* 0x000fea000383ffff */
.L_x_11469:
[----:B--2---:R2:W3:Y:S02]  /*16580*/  SYNCS.PHASECHK.TRANS64.TRYWAIT P1, [R11+URZ+0x22850], R10 ;  /* 0x0228500a0b0075a7 */ /* 0x0044e4000802017f */
[----:B---3--:R-:W-:Y:S05]  /*16590*/  @!P1 NANOSLEEP.SYNCS 0x989680 ;  /* 0x009896800000995d */ /* 0x008fea0003900000 */
[----:B------:R-:W3:Y:S02]  /*165a0*/  @!P1 SYNCS.PHASECHK.TRANS64 P1, [R11+URZ+0x22850], R10 ;  /* 0x0228500a0b0095a7 */ /* 0x000ee4000802007f */
[----:B---3--:R-:W-:Y:S05]  /*165b0*/  @!P1 BRA `(.L_x_11469) ;  /* 0xfffffffc00f09947 */ /* 0x008fea000383ffff */
[----:B------:R-:W-:Y:S05]  /*165c0*/  BRA `(.L_x_11468) ;  /* 0xffffff0c00b87947 */ /* 0x000fea000383ffff */
.L_x_11478:
[----:B---3--:R-:W-:-:S04]  /*165d0*/  IMAD.U32 R2, RZ, RZ, UR24 ;  /* 0x00000018ff027e24 */ /* 0x008fc8000f8e00ff */
[----:B------:R3:W4:Y:S03]  /*165e0*/  SYNCS.PHASECHK.TRANS64.TRYWAIT P2, [R2+URZ+0x22830], R5 ;  /* 0x02283005020075a7 */ /* 0x000726000804017f */
[----:B----4-:R-:W-:Y:S05]  /*165f0*/  @!P2 NANOSLEEP.SYNCS 0x989680 ;  /* 0x009896800000a95d */ /* 0x010fea0003900000 */
[----:B------:R-:W4:Y:S02]  /*16600*/  @!P2 SYNCS.PHASECHK.TRANS64 P2, [R2+URZ+0x22830], R5 ;  /* 0x022830050200a5a7 */ /* 0x000f24000804007f */
[----:B----4-:R-:W-:Y:S05]  /*16610*/  @!P2 BRA `(.L_x_11478) ;  /* 0xfffffffc00eca947 */ /* 0x010fea000383ffff */
[----:B------:R-:W-:Y:S05]  /*16620*/  BRA `(.L_x_11477) ;  /* 0xffffff1400747947 */ /* 0x000fea000383ffff */
.L_x_11482:
[----:B-1----:R1:W3:Y:S02]  /*16630*/  SYNCS.PHASECHK.TRANS64.TRYWAIT P2, [R178+URZ+0x22850], R5 ;  /* 0x02285005b20075a7 */ /* 0x0022e4000804017f */
[----:B---3--:R-:W-:Y:S05]  /*16640*/  @!P2 NANOSLEEP.SYNCS 0x989680 ;  /* 0x009896800000a95d */ /* 0x008fea0003900000 */
[----:B------:R-:W3:Y:S02]  /*16650*/  @!P2 SYNCS.PHASECHK.TRANS64 P2, [R178+URZ+0x22850], R5 ;  /* 0x02285005b200a5a7 */ /* 0x000ee4000804007f */
[----:B---3--:R-:W-:Y:S05]  /*16660*/  @!P2 BRA `(.L_x_11482) ;  /* 0xfffffffc00f0a947 */ /* 0x008fea000383ffff */
[----:B------:R-:W-:Y:S05]  /*16670*/  BRA `(.L_x_11481) ;  /* 0xffffff2c00987947 */ /* 0x000fea000383ffff */
.L_x_11488:
[----:B---3--:R-:W-:-:S04]  /*16680*/  IMAD.U32 R2, RZ, RZ, UR26 ;  /* 0x0000001aff027e24 */ /* 0x008fc8000f8e00ff */
[----:B------:R3:W4:Y:S03]  /*16690*/  SYNCS.PHASECHK.TRANS64.TRYWAIT P1, [R2+URZ+0x22830], R7 ;  /* 0x02283007020075a7 */ /* 0x000726000802017f */
[----:B----4-:R-:W-:Y:S05]  /*166a0*/  @!P1 NANOSLEEP.SYNCS 0x989680 ;  /* 0x009896800000995d */ /* 0x010fea0003900000 */
[----:B------:R-:W4:Y:S02]  /*166b0*/  @!P1 SYNCS.PHASECHK.TRANS64 P1, [R2+URZ+0x22830], R7 ;  /* 0x02283007020095a7 */ /* 0x000f24000802007f */
[----:B----4-:R-:W-:Y:S05]  /*166c0*/  @!P1 BRA `(.L_x_11488) ;  /* 0xfffffffc00ec9947 */ /* 0x010fea000383ffff */
[----:B------:R-:W-:Y:S05]  /*166d0*/  BRA `(.L_x_11487) ;  /* 0xffffff3000ac7947 */ /* 0x000fea000383ffff */
.L_x_11500:
[----:B-1----:R1:W2:Y:S02]  /*166e0*/  SYNCS.PHASECHK.TRANS64.TRYWAIT P1, [R8+URZ+0x22850], R7 ;  /* 0x02285007080075a7 */ /* 0x0022a4000802017f */
[----:B--2---:R-:W-:Y:S05]  /*166f0*/  @!P1 NANOSLEEP.SYNCS 0x989680 ;  /* 0x009896800000995d */ /* 0x004fea0003900000 */
[----:B------:R-:W2:Y:S02]  /*16700*/  @!P1 SYNCS.PHASECHK.TRANS64 P1, [R8+URZ+0x22850], R7 ;  /* 0x02285007080095a7 */ /* 0x000ea4000802007f */
[----:B--2---:R-:W-:Y:S05]  /*16710*/  @!P1 BRA `(.L_x_11500) ;  /* 0xfffffffc00f09947 */ /* 0x004fea000383ffff */
[----:B------:R-:W-:Y:S05]  /*16720*/  BRA `(.L_x_11499) ;  /* 0xffffff5c00307947 */ /* 0x000fea000383ffff */
.L_x_11551:
        /* <DEDUP_REMOVED lines=11> */
.L_x_11656:
[----:B------:R-:W-:Y:S05]  /*167e0*/  BSYNC B0 ;  /* 0x0000000000007941 */ /* 0x000fea0003800000 */
.L_x_11655:
[----:B------:R-:W-:Y:S05]  /*167f0*/  BRA `(.L_x_11657) ;  /* 0xffffffb000b87947 */ /* 0x000fea000383ffff */
.L_x_11553:
[----:B------:R-:W-:Y:S01]  /*16800*/  BSSY B0, `(.L_x_11658) ;  /* 0x0000006000007945 */ /* 0x000fe20003800000 */
[----:B------:R-:W-:-:S07]  /*16810*/  IMAD.MOV.U32 R15, RZ, RZ, -0x1 ;  /* 0xffffffffff0f7424 */ /* 0x000fce00078e00ff */
[----:B012-4-:R-:W-:Y:S05]  /*16820*/  WARPSYNC.COLLECTIVE R15, `(.L_x_11659) ;  /* 0x000000000f0c7348 */ /* 0x017fea0003c00000 */
[----:B------:R-:W-:Y:S02]  /*16830*/  ELECT P6, UR62, PT ;  /* 0x00000000003e782f */ /* 0x000fe400038c0000 */
[----:B------:R-:W-:Y:S01]  /*16840*/  MOV R14, UR62 ;  /* 0x0000003e000e7c02 */ /* 0x000fe20008000f00 */
[----:B012-4-:R-:W-:Y:S10]  /*16850*/  ENDCOLLECTIVE ;  /* 0x000000000000791b */ /* 0x017ff40003800000 */
.L_x_11659:
[----:B------:R-:W-:Y:S05]  /*16860*/  BSYNC B0 ;  /* 0x0000000000007941 */ /* 0x000fea0003800000 */
.L_x_11658:
[----:B------:R-:W-:Y:S05]  /*16870*/  BRA `(.L_x_11660) ;  /* 0xffffffb000c47947 */ /* 0x000fea000383ffff */
.L_x_11555:
[----:B--2---:R2:W3:Y:S02]  /*16880*/  SYNCS.PHASECHK.TRANS64.TRYWAIT P0, [R0+URZ+0x22840], R2 ;  /* 0x02284002000075a7 */ /* 0x0044e4000800017f */
[----:B---3--:R-:W-:Y:S05]  /*16890*/  @!P0 NANOSLEEP.SYNCS 0x989680 ;  /* 0x009896800000895d */ /* 0x008fea0003900000 */
[----:B------:R-:W3:Y:S02]  /*168a0*/  @!P0 SYNCS.PHASECHK.TRANS64 P0, [R0+URZ+0x22840], R2 ;  /* 0x02284002000085a7 */ /* 0x000ee4000800007f */
[----:B---3--:R-:W-:Y:S05]  /*168b0*/  @!P0 BRA `(.L_x_11555) ;  /* 0xfffffffc00f08947 */ /* 0x008fea000383ffff */
[----:B------:R-:W-:Y:S05]  /*168c0*/  BRA `(.L_x_11661) ;  /* 0xffffffb4002c7947 */ /* 0x000fea000383ffff */
.L_x_11559:
        /* <DEDUP_REMOVED lines=13> */
.L_x_11662:
[----:B------:R-:W-:Y:S02]  /*169a0*/  IMAD.MOV.U32 R13, RZ, RZ, R0 ;  /* 0x000000ffff0d7224 */ /* 0x000fe400078e0000 */
[----:B------:R-:W-:-:S07]  /*169b0*/  IMAD.MOV.U32 R6, RZ, RZ, R14 ;  /* 0x000000ffff067224 */ /* 0x000fce00078e000e */
[----:B------:R-:W-:Y:S05]  /*169c0*/  WARPSYNC.COLLECTIVE R15, `(.L_x_11663) ;  /* 0x000000000f087348 */ /* 0x000fea0003c00000 */
[----:B------:R0:W1:Y:S02]  /*169d0*/  SHFL.IDX P6, R14, R13, R12, R11 ;  /* 0x0000000c0d0e7389 */ /* 0x00006400000c000b */
[----:B01----:R-:W-:Y:S01]  /*169e0*/  ENDCOLLECTIVE ;  /* 0x000000000000791b */ /* 0x003fe20003800000 */
.L_x_11663:
[----:B------:R-:W-:Y:S02]  /*169f0*/  IMAD.MOV.U32 R13, RZ, RZ, R2 ;  /* 0x000000ffff0d7224 */ /* 0x000fe400078e0002 */
[----:B------:R-:W-:Y:S02]  /*16a00*/  IMAD.MOV.U32 R12, RZ, RZ, 0x1 ;  /* 0x00000001ff0c7424 */ /* 0x000fe400078e00ff */
[----:B------:R-:W-:-:S07]  /*16a10*/  IMAD.MOV.U32 R7, RZ, RZ, R14 ;  /* 0x000000ffff077224 */ /* 0x000fce00078e000e */
[----:B------:R-:W-:Y:S05]  /*16a20*/  WARPSYNC.COLLECTIVE R15, `(.L_x_11664) ;  /* 0x000000000f087348 */ /* 0x000fea0003c00000 */
[----:B------:R0:W1:Y:S02]  /*16a30*/  SHFL.IDX P6, R14, R13, R12, R11 ;  /* 0x0000000c0d0e7389 */ /* 0x00006400000c000b */
[----:B01----:R-:W-:Y:S01]  /*16a40*/  ENDCOLLECTIVE ;  /* 0x000000000000791b */ /* 0x003fe20003800000 */
.L_x_11664:
        /* <DEDUP_REMOVED lines=15> */
.L_x_11665:
[----:B------:R-:W-:Y:S02]  /*16b40*/  IMAD.MOV.U32 R13, RZ, RZ, R2 ;  /* 0x000000ffff0d7224 */ /* 0x000fe400078e0002 */
[----:B------:R-:W-:Y:S02]  /*16b50*/  IMAD.MOV.U32 R12, RZ, RZ, 0x2 ;  /* 0x00000002ff0c7424 */ /* 0x000fe400078e00ff */
[----:B------:R-:W-:-:S07]  /*16b60*/  IMAD.MOV.U32 R5, RZ, RZ, R14 ;  /* 0x000000ffff057224 */ /* 0x000fce00078e000e */
[----:B------:R-:W-:Y:S05]  /*16b70*/  WARPSYNC.COLLECTIVE R15, `(.L_x_11666) ;  /* 0x000000000f087348 */ /* 0x000fea0003c00000 */
[----:B------:R0:W1:Y:S02]  /*16b80*/  SHFL.IDX P6, R14, R13, R12, R11 ;  /* 0x0000000c0d0e7389 */ /* 0x00006400000c000b */
[----:B01----:R-:W-:Y:S01]  /*16b90*/  ENDCOLLECTIVE ;  /* 0x000000000000791b */ /* 0x003fe20003800000 */
.L_x_11666:
        /* <DEDUP_REMOVED lines=15> */
.L_x_11667:
[----:B------:R-:W-:Y:S02]  /*16c90*/  IMAD.MOV.U32 R13, RZ, RZ, R2 ;  /* 0x000000ffff0d7224 */ /* 0x000fe400078e0002 */
[----:B------:R-:W-:Y:S02]  /*16ca0*/  IMAD.MOV.U32 R12, RZ, RZ, 0x3 ;  /* 0x00000003ff0c7424 */ /* 0x000fe400078e00ff */
[----:B------:R-:W-:-:S07]  /*16cb0*/  IMAD.MOV.U32 R5, RZ, RZ, R14 ;  /* 0x000000ffff057224 */ /* 0x000fce00078e000e */
[----:B------:R-:W-:Y:S05]  /*16cc0*/  WARPSYNC.COLLECTIVE R15, `(.L_x_11668) ;  /* 0x000000000f087348 */ /* 0x000fea0003c00000 */
[----:B------:R0:W1:Y:S02]  /*16cd0*/  SHFL.IDX P6, R14, R13, R12, R11 ;  /* 0x0000000c0d0e7389 */ /* 0x00006400000c000b */
[----:B01----:R-:W-:Y:S01]  /*16ce0*/  ENDCOLLECTIVE ;  /* 0x000000000000791b */ /* 0x003fe20003800000 */
.L_x_11668:
        /* <DEDUP_REMOVED lines=15> */
.L_x_11669:
[----:B------:R-:W-:Y:S02]  /*16de0*/  IMAD.MOV.U32 R13, RZ, RZ, R2 ;  /* 0x000000ffff0d7224 */ /* 0x000fe400078e0002 */
[----:B------:R-:W-:Y:S02]  /*16df0*/  IMAD.MOV.U32 R12, RZ, RZ, 0x4 ;  /* 0x00000004ff0c7424 */ /* 0x000fe400078e00ff */
[----:B------:R-:W-:-:S07]  /*16e00*/  IMAD.MOV.U32 R5, RZ, RZ, R14 ;  /* 0x000000ffff057224 */ /* 0x000fce00078e000e */
[----:B------:R-:W-:Y:S05]  /*16e10*/  WARPSYNC.COLLECTIVE R15, `(.L_x_11670) ;  /* 0x000000000f087348 */ /* 0x000fea0003c00000 */
[----:B------:R0:W1:Y:S02]  /*16e20*/  SHFL.IDX P6, R14, R13, R12, R11 ;  /* 0x0000000c0d0e7389 */ /* 0x00006400000c000b */
[----:B01----:R-:W-:Y:S01]  /*16e30*/  ENDCOLLECTIVE ;  /* 0x000000000000791b */ /* 0x003fe20003800000 */
.L_x_11670:
        /* <DEDUP_REMOVED lines=15> */
.L_x_11671:
[----:B------:R-:W-:Y:S02]  /*16f30*/  IMAD.MOV.U32 R13, RZ, RZ, R2 ;  /* 0x000000ffff0d7224 */ /* 0x000fe400078e0002 */
[----:B------:R-:W-:Y:S02]  /*16f40*/  IMAD.MOV.U32 R12, RZ, RZ, 0x5 ;  /* 0x00000005ff0c7424 */ /* 0x000fe400078e00ff */
[----:B------:R-:W-:-:S07]  /*16f50*/  IMAD.MOV.U32 R5, RZ, RZ, R14 ;  /* 0x000000ffff057224 */ /* 0x000fce00078e000e */
[----:B------:R-:W-:Y:S05]  /*16f60*/  WARPSYNC.COLLECTIVE R15, `(.L_x_11672) ;  /* 0x000000000f087348 */ /* 0x000fea0003c00000 */
[----:B------:R0:W1:Y:S02]  /*16f70*/  SHFL.IDX P6, R14, R13, R12, R11 ;  /* 0x0000000c0d0e7389 */ /* 0x00006400000c000b */
[----:B01----:R-:W-:Y:S01]  /*16f80*/  ENDCOLLECTIVE ;  /* 0x000000000000791b */ /* 0x003fe20003800000 */
.L_x_11672:
        /* <DEDUP_REMOVED lines=15> */
.L_x_11673:
[----:B------:R-:W-:Y:S02]  /*17080*/  IMAD.MOV.U32 R13, RZ, RZ, R2 ;  /* 0x000000ffff0d7224 */ /* 0x000fe400078e0002 */
[----:B------:R-:W-:Y:S02]  /*17090*/  IMAD.MOV.U32 R12, RZ, RZ, 0x6 ;  /* 0x00000006ff0c7424 */ /* 0x000fe400078e00ff */
[----:B------:R-:W-:-:S07]  /*170a0*/  IMAD.MOV.U32 R5, RZ, RZ, R14 ;  /* 0x000000ffff057224 */ /* 0x000fce00078e000e */
[----:B------:R-:W-:Y:S05]  /*170b0*/  WARPSYNC.COLLECTIVE R15, `(.L_x_11674) ;  /* 0x000000000f087348 */ /* 0x000fea0003c00000 */
[----:B------:R0:W1:Y:S02]  /*170c0*/  SHFL.IDX P6, R14, R13, R12, R11 ;  /* 0x0000000c0d0e7389 */ /* 0x00006400000c000b */
[----:B01----:R-:W-:Y:S01]  /*170d0*/  ENDCOLLECTIVE ;  /* 0x000000000000791b */ /* 0x003fe20003800000 */
.L_x_11674:
        /* <DEDUP_REMOVED lines=13> */
.L_x_11675:
        /* <DEDUP_REMOVED lines=8> */
.L_x_11676:
        /* <DEDUP_REMOVED lines=13> */
.L_x_11677:
[----:B------:R-:W-:Y:S01]  /*17300*/  IMAD.MOV.U32 R0, RZ, RZ, R14 ;  /* 0x000000ffff007224 */ /* 0x000fe200078e000e */
[----:B------:R-:W-:Y:S06]  /*17310*/  BRA `(.L_x_11678) ;  /* 0xffffffb400c07947 */ /* 0x000fec000383ffff */
.L_x_11562:
[----:B0-----:R-:W2:Y:S02]  /*17320*/  LDL R2, [R1+0x4] ;  /* 0x0000040001027983 */ /* 0x001ea40000100800 */
[----:B--2---:R0:W1:Y:S02]  /*17330*/  SYNCS.PHASECHK.TRANS64.TRYWAIT P0, [R2+URZ+0x22820], R0 ;  /* 0x02282000020075a7 */ /* 0x004064000800017f */
[----:B-1----:R-:W-:Y:S05]  /*17340*/  @!P0 NANOSLEEP.SYNCS 0x989680 ;  /* 0x009896800000895d */ /* 0x002fea0003900000 */
[----:B------:R-:W1:Y:S02]  /*17350*/  @!P0 SYNCS.PHASECHK.TRANS64 P0, [R2+URZ+0x22820], R0 ;  /* 0x02282000020085a7 */ /* 0x000e64000800007f */
[----:B-1----:R-:W-:Y:S05]  /*17360*/  @!P0 BRA `(.L_x_11562) ;  /* 0xfffffffc00ec8947 */ /* 0x002fea000383ffff */
[----:B------:R-:W-:Y:S05]  /*17370*/  BRA `(.L_x_11679) ;  /* 0xffffffb800207947 */ /* 0x000fea000383ffff */
.L_x_11566:
[----:B0-----:R0:W1:Y:S02]  /*17380*/  SYNCS.PHASECHK.TRANS64.TRYWAIT P0, [R2+URZ+0x22860], R0 ;  /* 0x02286000020075a7 */ /* 0x001064000800017f */
[----:B-1----:R-:W-:Y:S05]  /*17390*/  @!P0 NANOSLEEP.SYNCS 0x989680 ;  /* 0x009896800000895d */ /* 0x002fea0003900000 */
[----:B------:R-:W1:Y:S02]  /*173a0*/  @!P0 SYNCS.PHASECHK.TRANS64 P0, [R2+URZ+0x22860], R0 ;  /* 0x02286000020085a7 */ /* 0x000e64000800007f */
[----:B-1----:R-:W-:Y:S05]  /*173b0*/  @!P0 BRA `(.L_x_11566) ;  /* 0xfffffffc00f08947 */ /* 0x002fea000383ffff */
[----:B------:R-:W-:Y:S05]  /*173c0*/  BRA `(.L_x_11680) ;  /* 0xffffffb800507947 */ /* 0x000fea000383ffff */
.L_x_11581:
[----:B-1----:R1:W2:Y:S02]  /*173d0*/  SYNCS.PHASECHK.TRANS64.TRYWAIT P0, [R3+URZ+0x22840], R2 ;  /* 0x02284002030075a7 */ /* 0x0022a4000800017f */
[----:B--2---:R-:W-:Y:S05]  /*173e0*/  @!P0 NANOSLEEP.SYNCS 0x989680 ;  /* 0x009896800000895d */ /* 0x004fea0003900000 */
[----:B------:R-:W2:Y:S02]  /*173f0*/  @!P0 SYNCS.PHASECHK.TRANS64 P0, [R3+URZ+0x22840], R2 ;  /* 0x02284002030085a7 */ /* 0x000ea4000800007f */
[----:B--2---:R-:W-:Y:S05]  /*17400*/  @!P0 BRA `(.L_x_11581) ;  /* 0xfffffffc00f08947 */ /* 0x004fea000383ffff */
[----:B------:R-:W-:Y:S05]  /*17410*/  BRA `(.L_x_11681) ;  /* 0xffffffc0006c7947 */ /* 0x000fea000383ffff */
.L_x_11586:
[----:B0-----:R0:W2:Y:S02]  /*17420*/  SYNCS.PHASECHK.TRANS64.TRYWAIT P0, [R3+URZ+0x22860], R2 ;  /* 0x02286002030075a7 */ /* 0x0010a4000800017f */
[----:B--2---:R-:W-:Y:S05]  /*17430*/  @!P0 NANOSLEEP.SYNCS 0x989680 ;  /* 0x009896800000895d */ /* 0x004fea0003900000 */
[----:B------:R-:W2:Y:S02]  /*17440*/  @!P0 SYNCS.PHASECHK.TRANS64 P0, [R3+URZ+0x22860], R2 ;  /* 0x02286002030085a7 */ /* 0x000ea4000800007f */
[----:B--2---:R-:W-:Y:S05]  /*17450*/  @!P0 BRA `(.L_x_11586) ;  /* 0xfffffffc00f08947 */ /* 0x004fea000383ffff */
[----:B------:R-:W-:Y:S05]  /*17460*/  BRA `(.L_x_11682) ;  /* 0xffffffc000f07947 */ /* 0x000fea000383ffff */
.L_x_11597:
[----:B0-----:R0:W1:Y:S02]  /*17470*/  SYNCS.PHASECHK.TRANS64.TRYWAIT P0, [R2+URZ+0x22840], R3 ;  /* 0x02284003020075a7 */ /* 0x001064000800017f */
[----:B-1----:R-:W-:Y:S05]  /*17480*/  @!P0 NANOSLEEP.SYNCS 0x989680 ;  /* 0x009896800000895d */ /* 0x002fea0003900000 */
[----:B------:R-:W1:Y:S02]  /*17490*/  @!P0 SYNCS.PHASECHK.TRANS64 P0, [R2+URZ+0x22840], R3 ;  /* 0x02284003020085a7 */ /* 0x000e64000800007f */
[----:B-1----:R-:W-:Y:S05]  /*174a0*/  @!P0 BRA `(.L_x_11597) ;  /* 0xfffffffc00f08947 */ /* 0x002fea000383ffff */
[----:B------:R-:W-:Y:S05]  /*174b0*/  BRA `(.L_x_11683) ;  /* 0xffffffc800f07947 */ /* 0x000fea000383ffff */
.L_x_11602:
[----:B-1----:R1:W2:Y:S02]  /*174c0*/  SYNCS.PHASECHK.TRANS64.TRYWAIT P0, [R2+URZ+0x22860], R3 ;  /* 0x02286003020075a7 */ /* 0x0022a4000800017f */
[----:B--2---:R-:W-:Y:S05]  /*174d0*/  @!P0 NANOSLEEP.SYNCS 0x989680 ;  /* 0x009896800000895d */ /* 0x004fea0003900000 */
[----:B------:R-:W2:Y:S02]  /*174e0*/  @!P0 SYNCS.PHASECHK.TRANS64 P0, [R2+URZ+0x22860], R3 ;  /* 0x02286003020085a7 */ /* 0x000ea4000800007f */
[----:B--2---:R-:W-:Y:S05]  /*174f0*/  @!P0 BRA `(.L_x_11602) ;  /* 0xfffffffc00f08947 */ /* 0x004fea000383ffff */
[----:B------:R-:W-:Y:S05]  /*17500*/  BRA `(.L_x_11684) ;  /* 0xffffffcc00707947 */ /* 0x000fea000383ffff */
.L_x_11613:
[----:B0-----:R0:W1:Y:S02]  /*17510*/  SYNCS.PHASECHK.TRANS64.TRYWAIT P0, [R3+URZ+0x22840], R2 ;  /* 0x02284002030075a7 */ /* 0x001064000800017f */
[----:B-1----:R-:W-:Y:S05]  /*17520*/  @!P0 NANOSLEEP.SYNCS 0x989680 ;  /* 0x009896800000895d */ /* 0x002fea0003900000 */
[----:B------:R-:W1:Y:S02]  /*17530*/  @!P0 SYNCS.PHASECHK.TRANS64 P0, [R3+URZ+0x22840], R2 ;  /* 0x02284002030085a7 */ /* 0x000e64000800007f */
[----:B-1----:R-:W-:Y:S05]  /*17540*/  @!P0 BRA `(.L_x_11613) ;  /* 0xfffffffc00f08947 */ /* 0x002fea000383ffff */
[----:B------:R-:W-:Y:S05]  /*17550*/  BRA `(.L_x_11685) ;  /* 0xffffffd4004c7947 */ /* 0x000fea000383ffff */
.L_x_11618:
[----:B-1----:R1:W2:Y:S02]  /*17560*/  SYNCS.PHASECHK.TRANS64.TRYWAIT P0, [R3+URZ+0x22860], R2 ;  /* 0x02286002030075a7 */ /* 0x0022a4000800017f */
[----:B--2---:R-:W-:Y:S05]  /*17570*/  @!P0 NANOSLEEP.SYNCS 0x989680 ;  /* 0x009896800000895d */ /* 0x004fea0003900000 */
[----:B------:R-:W2:Y:S02]  /*17580*/  @!P0 SYNCS.PHASECHK.TRANS64 P0, [R3+URZ+0x22860], R2 ;  /* 0x02286002030085a7 */ /* 0x000ea4000800007f */
[----:B--2---:R-:W-:Y:S05]  /*17590*/  @!P0 BRA `(.L_x_11618) ;  /* 0xfffffffc00f08947 */ /* 0x004fea000383ffff */
[----:B------:R-:W-:Y:S05]  /*175a0*/  BRA `(.L_x_11686) ;  /* 0xffffffd400d07947 */ /* 0x000fea000383ffff */
.L_x_11630:
[----:B------:R-:W-:Y:S01]  /*175b0*/  BSSY B0, `(.L_x_11687) ;  /* 0x0000008000007945 */ /* 0x000fe20003800000 */
[----:B------:R-:W-:Y:S02]  /*175c0*/  IMAD.MOV.U32 R13, RZ, RZ, R16 ;  /* 0x000000ffff0d7224 */ /* 0x000fe400078e0010 */
[----:B------:R-:W-:Y:S02]  /*175d0*/  IMAD.MOV.U32 R12, RZ, RZ, RZ ;  /* 0x000000ffff0c7224 */ /* 0x000fe400078e00ff */
[----:B------:R-:W-:Y:S02]  /*175e0*/  IMAD.MOV.U32 R11, RZ, RZ, 0x1f ;  /* 0x0000001fff0b7424 */ /* 0x000fe400078e00ff */
[----:B------:R-:W-:-:S07]  /*175f0*/  IMAD.MOV.U32 R15, RZ, RZ, -0x1 ;  /* 0xffffffffff0f7424 */ /* 0x000fce00078e00ff */
[----:B012--5:R-:W-:Y:S05]  /*17600*/  WARPSYNC.COLLECTIVE R15, `(.L_x_11688) ;  /* 0x000000000f087348 */ /* 0x027fea0003c00000 */
[----:B------:R3:W4:Y:S02]  /*17610*/  SHFL.IDX P6, R14, R13, R12, R11 ;  /* 0x0000000c0d0e7389 */ /* 0x00072400000c000b */
[----:B012345:R-:W-:Y:S01]  /*17620*/  ENDCOLLECTIVE ;  /* 0x000000000000791b */ /* 0x03ffe20003800000 */
.L_x_11688:
[----:B------:R-:W-:Y:S05]  /*17630*/  BSYNC B0 ;  /* 0x0000000000007941 */ /* 0x000fea0003800000 */
.L_x_11687:
        /* <DEDUP_REMOVED lines=9> */
.L_x_11689:
        /* <DEDUP_REMOVED lines=18> */
.L_x_11690:
[----:B------:R-:W-:Y:S01]  /*177f0*/  IMAD.MOV.U32 R12, RZ, RZ, 0x2 ;  /* 0x00000002ff0c7424 */ /* 0x000fe200078e00ff */
[----:B------:R-:W-:-:S05]  /*17800*/  SEL R7, R14, RZ, P1 ;  /* 0x000000ff0e077207 */ /* 0x000fca0000800000 */
[----:B------:R-:W-:-:S04]  /*17810*/  IMAD.IADD R3, R2, 0x1, R7 ;  /* 0x0000000102037824 */ /* 0x000fc800078e0207 */
[----:B------:R-:W-:-:S07]  /*17820*/  IMAD.MOV.U32 R13, RZ, RZ, R3 ;  /* 0x000000ffff0d7224 */ /* 0x000fce00078e0003 */
[----:B------:R-:W-:Y:S05]  /*17830*/  WARPSYNC.COLLECTIVE R15, `(.L_x_11691) ;  /* 0x000000000f087348 */ /* 0x000fea0003c00000 */
[----:B------:R0:W1:Y:S02]  /*17840*/  SHFL.UP P6, R14, R13, R12, R11 ;  /* 0x0400000c0d0e7389 */ /* 0x00006400000c000b */
[----:B01----:R-:W-:Y:S01]  /*17850*/  ENDCOLLECTIVE ;  /* 0x000000000000791b */ /* 0x003fe20003800000 */
.L_x_11691:
[----:B------:R-:W-:Y:S01]  /*17860*/  IMAD.MOV.U32 R12, RZ, RZ, 0x4 ;  /* 0x00000004ff0c7424 */ /* 0x000fe200078e00ff */
[----:B------:R-:W-:-:S05]  /*17870*/  SEL R14, R14, RZ, P2 ;  /* 0x000000ff0e0e7207 */ /* 0x000fca0001000000 */
[----:B------:R-:W-:-:S04]  /*17880*/  IMAD.IADD R3, R3, 0x1, R14 ;  /* 0x0000000103037824 */ /* 0x000fc800078e020e */
[----:B------:R-:W-:-:S07]  /*17890*/  IMAD.MOV.U32 R13, RZ, RZ, R3 ;  /* 0x000000ffff0d7224 */ /* 0x000fce00078e0003 */
[----:B------:R-:W-:Y:S05]  /*178a0*/  WARPSYNC.COLLECTIVE R15, `(.L_x_11692) ;  /* 0x000000000f087348 */ /* 0x000fea0003c00000 */
[----:B------:R0:W1:Y:S02]  /*178b0*/  SHFL.UP P6, R14, R13, R12, R11 ;  /* 0x0400000c0d0e7389 */ /* 0x00006400000c000b */
[----:B01----:R-:W-:Y:S01]  /*178c0*/  ENDCOLLECTIVE ;  /* 0x000000000000791b */ /* 0x003fe20003800000 */
.L_x_11692:
[----:B------:R-:W-:Y:S01]  /*178d0*/  IMAD.MOV.U32 R12, RZ, RZ, 0x8 ;  /* 0x00000008ff0c7424 */ /* 0x000fe200078e00ff */
[----:B------:R-:W-:-:S05]  /*178e0*/  SEL R14, R14, RZ, P3 ;  /* 0x000000ff0e0e7207 */ /* 0x000fca0001800000 */
[----:B------:R-:W-:-:S04]  /*178f0*/  IMAD.IADD R3, R3, 0x1, R14 ;  /* 0x0000000103037824 */ /* 0x000fc800078e020e */
[----:B------:R-:W-:-:S07]  /*17900*/  IMAD.MOV.U32 R13, RZ, RZ, R3 ;  /* 0x000000ffff0d7224 */ /* 0x000fce00078e0003 */
[----:B------:R-:W-:Y:S05]  /*17910*/  WARPSYNC.COLLECTIVE R15, `(.L_x_11693) ;  /* 0x000000000f087348 */ /* 0x000fea0003c00000 */
[----:B------:R0:W1:Y:S02]  /*17920*/  SHFL.UP P6, R14, R13, R12, R11 ;  /* 0x0400000c0d0e7389 */ /* 0x00006400000c000b */
[----:B01----:R-:W-:Y:S01]  /*17930*/  ENDCOLLECTIVE ;  /* 0x000000000000791b */ /* 0x003fe20003800000 */
.L_x_11693:
[----:B------:R-:W-:Y:S01]  /*17940*/  IMAD.MOV.U32 R12, RZ, RZ, 0x10 ;  /* 0x00000010ff0c7424 */ /* 0x000fe200078e00ff */
[----:B------:R-:W-:-:S05]  /*17950*/  SEL R14, R14, RZ, P4 ;  /* 0x000000ff0e0e7207 */ /* 0x000fca0002000000 */
[----:B------:R-:W-:-:S04]  /*17960*/  IMAD.IADD R3, R3, 0x1, R14 ;  /* 0x0000000103037824 */ /* 0x000fc800078e020e */
[----:B------:R-:W-:-:S07]  /*17970*/  IMAD.MOV.U32 R13, RZ, RZ, R3 ;  /* 0x000000ffff0d7224 */ /* 0x000fce00078e0003 */
[----:B------:R-:W-:Y:S05]  /*17980*/  WARPSYNC.COLLECTIVE R15, `(.L_x_11694) ;  /* 0x000000000f087348 */ /* 0x000fea0003c00000 */
[----:B------:R0:W1:Y:S02]  /*17990*/  SHFL.UP P6, R14, R13, R12, R11 ;  /* 0x0400000c0d0e7389 */ /* 0x00006400000c000b */
[----:B01----:R-:W-:Y:S01]  /*179a0*/  ENDCOLLECTIVE ;  /* 0x000000000000791b */ /* 0x003fe20003800000 */
.L_x_11694:
        /* <DEDUP_REMOVED lines=8> */
.L_x_11695:
[----:B------:R-:W-:Y:S05]  /*17a30*/  BRA `(.L_x_11696) ;  /* 0xffffffdc00347947 */ /* 0x000fea000383ffff */
.L_x_11635:
        /* <DEDUP_REMOVED lines=8> */
.L_x_11698:
[----:B------:R-:W-:Y:S05]  /*17ac0*/  BSYNC B0 ;  /* 0x0000000000007941 */ /* 0x000fea0003800000 */
.L_x_11697:
        /* <DEDUP_REMOVED lines=8> */
.L_x_11699:
[----:B------:R-:W-:Y:S01]  /*17b50*/  IMAD.MOV.U32 R12, RZ, RZ, 0x4 ;  /* 0x00000004ff0c7424 */ /* 0x000fe200078e00ff */
[----:B------:R-:W-:-:S05]  /*17b60*/  SEL R4, R14, RZ, P2 ;  /* 0x000000ff0e047207 */ /* 0x000fca0001000000 */
[----:B------:R-:W-:-:S04]  /*17b70*/  IMAD.IADD R4, R13, 0x1, R4 ;  /* 0x000000010d047824 */ /* 0x000fc800078e0204 */
[----:B------:R-:W-:-:S07]  /*17b80*/  IMAD.MOV.U32 R13, RZ, RZ, R4 ;  /* 0x000000ffff0d7224 */ /* 0x000fce00078e0004 */
[----:B------:R-:W-:Y:S05]  /*17b90*/  WARPSYNC.COLLECTIVE R15, `(.L_x_11700) ;  /* 0x000000000f087348 */ /* 0x000fea0003c00000 */
[----:B------:R0:W1:Y:S02]  /*17ba0*/  SHFL.UP P6, R14, R13, R12, R11 ;  /* 0x0400000c0d0e7389 */ /* 0x00006400000c000b */
[----:B01----:R-:W-:Y:S01]  /*17bb0*/  ENDCOLLECTIVE ;  /* 0x000000000000791b */ /* 0x003fe20003800000 */
.L_x_11700:
[----:B------:R-:W-:Y:S01]  /*17bc0*/  IMAD.MOV.U32 R12, RZ, RZ, 0x8 ;  /* 0x00000008ff0c7424 */ /* 0x000fe200078e00ff */
[----:B------:R-:W-:-:S05]  /*17bd0*/  SEL R3, R14, RZ, P3 ;  /* 0x000000ff0e037207 */ /* 0x000fca0001800000 */
[----:B------:R-:W-:-:S04]  /*17be0*/  IMAD.IADD R6, R4, 0x1, R3 ;  /* 0x0000000104067824 */ /* 0x000fc800078e0203 */
[----:B------:R-:W-:-:S07]  /*17bf0*/  IMAD.MOV.U32 R13, RZ, RZ, R6 ;  /* 0x000000ffff0d7224 */ /* 0x000fce00078e0006 */
[----:B------:R-:W-:Y:S05]  /*17c00*/  WARPSYNC.COLLECTIVE R15, `(.L_x_11701) ;  /* 0x000000000f087348 */ /* 0x000fea0003c00000 */
[----:B------:R0:W1:Y:S02]  /*17c10*/  SHFL.UP P6, R14, R13, R12, R11 ;  /* 0x0400000c0d0e7389 */ /* 0x00006400000c000b */
[----:B01----:R-:W-:Y:S01]  /*17c20*/  ENDCOLLECTIVE ;  /* 0x000000000000791b */ /* 0x003fe20003800000 */
.L_x_11701:
[----:B------:R-:W-:Y:S01]  /*17c30*/  IMAD.MOV.U32 R12, RZ, RZ, 0x10 ;  /* 0x00000010ff0c7424 */ /* 0x000fe200078e00ff */
[----:B------:R-:W-:-:S05]  /*17c40*/  SEL R7, R14, RZ, P4 ;  /* 0x000000ff0e077207 */ /* 0x000fca0002000000 */
[----:B------:R-:W-:-:S04]  /*17c50*/  IMAD.IADD R7, R6, 0x1, R7 ;  /* 0x0000000106077824 */ /* 0x000fc800078e0207 */
[----:B------:R-:W-:-:S07]  /*17c60*/  IMAD.MOV.U32 R13, RZ, RZ, R7 ;  /* 0x000000ffff0d7224 */ /* 0x000fce00078e0007 */
[----:B------:R-:W-:Y:S05]  /*17c70*/  WARPSYNC.COLLECTIVE R15, `(.L_x_11702) ;  /* 0x000000000f087348 */ /* 0x000fea0003c00000 */
[----:B------:R0:W1:Y:S02]  /*17c80*/  SHFL.UP P6, R14, R13, R12, R11 ;  /* 0x0400000c0d0e7389 */ /* 0x00006400000c000b */
[----:B01----:R-:W-:Y:S01]  /*17c90*/  ENDCOLLECTIVE ;  /* 0x000000000000791b */ /* 0x003fe20003800000 */
.L_x_11702:
        /* <DEDUP_REMOVED lines=8> */
.L_x_11703:
[----:B------:R-:W-:Y:S05]  /*17d20*/  BRA `(.L_x_11704) ;  /* 0xffffffdc00147947 */ /* 0x000fea000383ffff */
.L_x_11637:
[----:B------:R-:W-:Y:S01]  /*17d30*/  BSSY B0, `(.L_x_11705) ;  /* 0x0000006000007945 */ /* 0x000fe20003800000 */
[----:B------:R-:W-:Y:S01]  /*17d40*/  PLOP3.LUT P6, PT, P6, PT, PT, 0x8, 0x0 ;  /* 0x000000000000781c */ /* 0x000fe200037ce170 */
[----:B------:R-:W-:-:S12]  /*17d50*/  IMAD.MOV.U32 R15, RZ, RZ, -0x1 ;  /* 0xffffffffff0f7424 */ /* 0x000fd800078e00ff */
[----:B012--5:R-:W-:Y:S05]  /*17d60*/  WARPSYNC.COLLECTIVE R15, `(.L_x_11706) ;  /* 0x000000000f087348 */ /* 0x027fea0003c00000 */
[----:B------:R-:W-:Y:S01]  /*17d70*/  VOTE.ANY R14, PT, P6 ;  /* 0x00000000000e7806 */ /* 0x000fe200030e0100 */
[----:B012--5:R-:W-:Y:S06]  /*17d80*/  ENDCOLLECTIVE ;  /* 0x000000000000791b */ /* 0x027fec0003800000 */
.L_x_11706:
[----:B------:R-:W-:Y:S05]  /*17d90*/  BSYNC B0 ;  /* 0x0000000000007941 */ /* 0x000fea0003800000 */
.L_x_11705:
        /* <DEDUP_REMOVED lines=9> */
.L_x_11707:
[----:B------:R-:W-:Y:S01]  /*17e30*/  IMAD.MOV.U32 R17, RZ, RZ, R14 ;  /* 0x000000ffff117224 */ /* 0x000fe200078e000e */
[----:B------:R-:W-:Y:S06]  /*17e40*/  BRA `(.L_x_11708) ;  /* 0xffffffdc00047947 */ /* 0x000fec000383ffff */
.L_x_11639:
[----:B------:R-:W-:Y:S01]  /*17e50*/  BSSY B0, `(.L_x_11709) ;  /* 0x0000007000007945 */ /* 0x000fe20003800000 */
[----:B------:R-:W-:Y:S02]  /*17e60*/  IMAD.MOV.U32 R13, RZ, RZ, R3 ;  /* 0x000000ffff0d7224 */ /* 0x000fe400078e0003 */
[----:B------:R-:W-:Y:S02]  /*17e70*/  IMAD.MOV.U32 R11, RZ, RZ, 0x1f ;  /* 0x0000001fff0b7424 */ /* 0x000fe400078e00ff */
[----:B------:R-:W-:-:S07]  /*17e80*/  IMAD.MOV.U32 R15, RZ, RZ, -0x1 ;  /* 0xffffffffff0f7424 */ /* 0x000fce00078e00ff */
[----:B012345:R-:W-:Y:S05]  /*17e90*/  WARPSYNC.COLLECTIVE R15, `(.L_x_11710) ;  /* 0x000000000f087348 */ /* 0x03ffea0003c00000 */
[----:B------:R0:W0:Y:S02]  /*17ea0*/  SHFL.IDX P6, R14, R13, R12, R11 ;  /* 0x0000000c0d0e7389 */ /* 0x00002400000c000b */
[----:B012345:R-:W-:Y:S01]  /*17eb0*/  ENDCOLLECTIVE ;  /* 0x000000000000791b */ /* 0x03ffe20003800000 */
.L_x_11710:
[----:B------:R-:W-:Y:S05]  /*17ec0*/  BSYNC B0 ;  /* 0x0000000000007941 */ /* 0x000fea0003800000 */
.L_x_11709:
[----:B------:R-:W-:Y:S01]  /*17ed0*/  IMAD.MOV.U32 R5, RZ, RZ, R14 ;  /* 0x000000ffff057224 */ /* 0x000fe200078e000e */
[----:B------:R-:W-:Y:S06]  /*17ee0*/  BRA `(.L_x_11638) ;  /* 0xffffffd800f87947 */ /* 0x000fec000383ffff */
.L_x_11643:
[----:B0-----:R0:W1:Y:S02]  /*17ef0*/  SYNCS.PHASECHK.TRANS64.TRYWAIT P0, [R0+URZ+0x22820], R3 ;  /* 0x02282003000075a7 */ /* 0x001064000800017f */
[----:B-1----:R-:W-:Y:S05]  /*17f00*/  @!P0 NANOSLEEP.SYNCS 0x989680 ;  /* 0x009896800000895d */ /* 0x002fea0003900000 */
[----:B------:R-:W1:Y:S02]  /*17f10*/  @!P0 SYNCS.PHASECHK.TRANS64 P0, [R0+URZ+0x22820], R3 ;  /* 0x02282003000085a7 */ /* 0x000e64000800007f */
[----:B-1----:R-:W-:Y:S05]  /*17f20*/  @!P0 BRA `(.L_x_11643) ;  /* 0xfffffffc00f08947 */ /* 0x002fea000383ffff */
[----:B------:R-:W-:Y:S05]  /*17f30*/  BRA `(.L_x_11711) ;  /* 0xffffffe000787947 */ /* 0x000fea000383ffff */
.L_x_11644:
        /* <DEDUP_REMOVED lines=8> */
[----:B0-2--5:R-:W-:Y:S05]  /*17fc0*/  WARPSYNC.COLLECTIVE R15, `(.L_x_11713) ;  /* 0x000000000f087348 */ /* 0x025fea0003c00000 */
[----:B------:R1:W3:Y:S02]  /*17fd0*/  SHFL.IDX P6, R14, R13, R12, R11 ;  /* 0x0000000c0d0e7389 */ /* 0x0002e400000c000b */
[----:B0123-5:R-:W-:Y:S01]  /*17fe0*/  ENDCOLLECTIVE ;  /* 0x000000000000791b */ /* 0x02ffe20003800000 */
.L_x_11713:
[----:B------:R-:W-:Y:S05]  /*17ff0*/  BSYNC B0 ;  /* 0x0000000000007941 */ /* 0x000fea0003800000 */
.L_x_11712:
[----:B------:R-:W-:Y:S05]  /*18000*/  BRA `(.L_x_11714) ;  /* 0xffffffe000607947 */ /* 0x000fea000383ffff */
.L_x_11647:
[----:B------:R-:W-:Y:S01]  /*18010*/  BSSY B1, `(.L_x_11715) ;  /* 0x0000006000017945 */ /* 0x000fe20003800000 */
[----:B------:R-:W-:-:S07]  /*18020*/  IMAD.MOV.U32 R15, RZ, RZ, -0x1 ;  /* 0xffffffffff0f7424 */ /* 0x000fce00078e00ff */
[----:B012--5:R-:W-:Y:S05]  /*18030*/  WARPSYNC.COLLECTIVE R15, `(.L_x_11716) ;  /* 0x000000000f0c7348 */ /* 0x027fea0003c00000 */
[----:B------:R-:W-:Y:S02]  /*18040*/  ELECT P6, UR62, PT ;  /* 0x00000000003e782f */ /* 0x000fe400038c0000 */
[----:B------:R-:W-:Y:S01]  /*18050*/  MOV R14, UR62 ;  /* 0x0000003e000e7c02 */ /* 0x000fe20008000f00 */
[----:B012--5:R-:W-:Y:S10]  /*18060*/  ENDCOLLECTIVE ;  /* 0x000000000000791b */ /* 0x027ff40003800000 */
.L_x_11716:
[----:B------:R-:W-:Y:S05]  /*18070*/  BSYNC B1 ;  /* 0x0000000000017941 */ /* 0x000fea0003800000 */
.L_x_11715:
[----:B------:R-:W-:Y:S05]  /*18080*/  BRA `(.L_x_11717) ;  /* 0xffffffe000587947 */ /* 0x000fea000383ffff */
.L_x_11649:
[----:B0-----:R0:W1:Y:S02]  /*18090*/  SYNCS.PHASECHK.TRANS64.TRYWAIT P0, [R6+URZ], R5 ;  /* 0x00000005060075a7 */ /* 0x001064000800017f */
[----:B-1----:R-:W-:Y:S05]  /*180a0*/  @!P0 NANOSLEEP.SYNCS 0x989680 ;  /* 0x009896800000895d */ /* 0x002fea0003900000 */
[----:B------:R-:W1:Y:S02]  /*180b0*/  @!P0 SYNCS.PHASECHK.TRANS64 P0, [R6+URZ], R5 ;  /* 0x00000005060085a7 */ /* 0x000e64000800007f */
[----:B-1----:R-:W-:Y:S05]  /*180c0*/  @!P0 BRA `(.L_x_11649) ;  /* 0xfffffffc00f08947 */ /* 0x002fea000383ffff */
[----:B------:R-:W-:Y:S05]  /*180d0*/  BRA `(.L_x_11718) ;  /* 0xffffffe000947947 */ /* 0x000fea000383ffff */
.L_x_11650:
[----:B-1----:R1:W2:Y:S02]  /*180e0*/  SYNCS.PHASECHK.TRANS64.TRYWAIT P0, [R7+URZ], R2 ;  /* 0x00000002070075a7 */ /* 0x0022a4000800017f */
[----:B--2---:R-:W-:Y:S05]  /*180f0*/  @!P0 NANOSLEEP.SYNCS 0x989680 ;  /* 0x009896800000895d */ /* 0x004fea0003900000 */
[----:B------:R-:W2:Y:S02]  /*18100*/  @!P0 SYNCS.PHASECHK.TRANS64 P0, [R7+URZ], R2 ;  /* 0x00000002070085a7 */ /* 0x000ea4000800007f */
[----:B--2---:R-:W-:Y:S05]  /*18110*/  @!P0 BRA `(.L_x_11650) ;  /* 0xfffffffc00f08947 */ /* 0x004fea000383ffff */
[----:B------:R-:W-:Y:S05]  /*18120*/  BRA `(.L_x_11719) ;  /* 0xffffffe000887947 */ /* 0x000fea000383ffff */
.L_x_11652:
[----:B--2---:R2:W3:Y:S02]  /*18130*/  SYNCS.PHASECHK.TRANS64.TRYWAIT P0, [R4+URZ], R5 ;  /* 0x00000005040075a7 */ /* 0x0044e4000800017f */
[----:B---3--:R-:W-:Y:S05]  /*18140*/  @!P0 NANOSLEEP.SYNCS 0x989680 ;  /* 0x009896800000895d */ /* 0x008fea0003900000 */
[----:B------:R-:W3:Y:S02]  /*18150*/  @!P0 SYNCS.PHASECHK.TRANS64 P0, [R4+URZ], R5 ;  /* 0x00000005040085a7 */ /* 0x000ee4000800007f */
[----:B---3--:R-:W-:Y:S05]  /*18160*/  @!P0 BRA `(.L_x_11652) ;  /* 0xfffffffc00f08947 */ /* 0x008fea000383ffff */
[----:B------:R-:W-:Y:S05]  /*18170*/  BRA `(.L_x_11720) ;  /* 0xffffffe000907947 */ /* 0x000fea000383ffff */
.L_x_11721:
        /* <DEDUP_REMOVED lines=16> */
.L_x_15143:


//--------------------- .text._ZN7cutlass13device_kernelIN5flash11enable_sm90INS1_16FlashAttnFwdSm90INS1_25CollectiveMainloopFwdSm90ILi2EN4cute5tupleIJNS5_1CILi1EEES8_S8_EEENS6_IJNS7_ILi128EEENS7_ILi96EEENS7_ILi64EEEEEELi256ENS_10bfloat16_tEfNS_4arch4Sm90ELb0ELb1ELb0ELb1ELb0ELb1ELb0ELb1ELb0ELb1ELb0ELb0EEENS1_21CollectiveEpilogueFwdINS6_IJSA_NS7_ILi256EEESB_EEES9_SE_SG_Li256ELb1ELb1ELb0ELb0EEENS1_36VarlenDynamicPersistentTileSchedulerILi128ELi96ELi256ELi128ELb0ELb1ELb1ELb1ELb0ELb1EEEEEEEEEvNT_6ParamsE --------------------------
	.section	.text._ZN7cutlass13device_kernelIN5flash11enable_sm90INS1_16FlashAttnFwdSm90INS1_25CollectiveMainloopFwdSm90ILi2EN4cute5tupleIJNS5_1CILi1EEES8_S8_EEENS6_IJNS7_ILi128EEENS7_ILi96EEENS7_ILi64EEEEEELi256ENS_10bfloat16_tEfNS_4arch4Sm90ELb0ELb1ELb0ELb1ELb0ELb1ELb0ELb1ELb0ELb1ELb0ELb0EEENS1_21CollectiveEpilogueFwdINS6_IJSA_NS7_ILi256EEESB_EEES9_SE_SG_Li256ELb1ELb1ELb0ELb0EEENS1_36VarlenDynamicPersistentTileSchedulerILi128ELi96ELi256ELi128ELb0ELb1ELb1ELb1ELb0ELb1EEEEEEEEEvNT_6ParamsE,"ax",@progbits
	.align	128
.text._ZN7cutlass13device_kernelIN5flash11enable_sm90INS1_16FlashAttnFwdSm90INS1_25CollectiveMainloopFwdSm90ILi2EN4cute5tupleIJNS5_1CILi1EEES8_S8_EEENS6_IJNS7_ILi128EEENS7_ILi96EEENS7_ILi64EEEEEELi256ENS_10bfloat16_tEfNS_4arch4Sm90ELb0ELb1ELb0ELb1ELb0ELb1ELb0ELb1ELb0ELb1ELb0ELb0EEENS1_21CollectiveEpilogueFwdINS6_IJSA_NS7_ILi256EEESB_EEES9_SE_SG_Li256ELb1ELb1ELb0ELb0EEENS1_36VarlenDynamicPersistentTileSchedulerILi128ELi96ELi256ELi128ELb0ELb1ELb1ELb1ELb0ELb1EEEEEEEEEvNT_6ParamsE:
        .type           _ZN7cutlass13device_kernelIN5flash11enable_sm90INS1_16FlashAttnFwdSm90INS1_25CollectiveMainloopFwdSm90ILi2EN4cute5tupleIJNS5_1CILi1EEES8_S8_EEENS6_IJNS7_ILi128EEENS7_ILi96EEENS7_ILi64EEEEEELi256ENS_10bfloat16_tEfNS_4arch4Sm90ELb0ELb1ELb0ELb1ELb0ELb1ELb0ELb1ELb0ELb1ELb0ELb0EEENS1_21CollectiveEpilogueFwdINS6_IJSA_NS7_ILi256EEESB_EEES9_SE_SG_Li256ELb1ELb1ELb0ELb0EEENS1_36VarlenDynamicPersistentTileSchedulerILi128ELi96ELi256ELi128ELb0ELb1ELb1ELb1ELb0ELb1EEEEEEEEEvNT_6ParamsE,@function
        .size           _ZN7cutlass13device_kernelIN5flash11enable_sm90INS1_16FlashAttnFwdSm90INS1_25CollectiveMainloopFwdSm90ILi2EN4cute5tupleIJNS5_1CILi1EEES8_S8_EEENS6_IJNS7_ILi128EEENS7_ILi96EEENS7_ILi64EEEEEELi256ENS_10bfloat16_tEfNS_4arch4Sm90ELb0ELb1ELb0ELb1ELb0ELb1ELb0ELb1ELb0ELb1ELb0ELb0EEENS1_21CollectiveEpilogueFwdINS6_IJSA_NS7_ILi256EEESB_EEES9_SE_SG_Li256ELb1ELb1ELb0ELb0EEENS1_36VarlenDynamicPersistentTileSchedulerILi128ELi96ELi256ELi128ELb0ELb1ELb1ELb1ELb0ELb1EEEEEEEEEvNT_6ParamsE,(.L_x_15144 - _ZN7cutlass13device_kernelIN5flash11enable_sm90INS1_16FlashAttnFwdSm90INS1_25CollectiveMainloopFwdSm90ILi2EN4cute5tupleIJNS5_1CILi1EEES8_S8_EEENS6_IJNS7_ILi128EEENS7_ILi96EEENS7_ILi64EEEEEELi256ENS_10bfloat16_tEfNS_4arch4Sm90ELb0ELb1ELb0ELb1ELb0ELb1ELb0ELb1ELb0ELb1ELb0ELb0EEENS1_21CollectiveEpilogueFwdINS6_IJSA_NS7_ILi256EEESB_EEES9_SE_SG_Li256ELb1ELb1ELb0ELb0EEENS1_36VarlenDynamicPersistentTileSchedulerILi128ELi96ELi256ELi128ELb0ELb1ELb1ELb1ELb0ELb1EEEEEEEEEvNT_6ParamsE)
        .other          _ZN7cutlass13device_kernelIN5flash11enable_sm90INS1_16FlashAttnFwdSm90INS1_25CollectiveMainloopFwdSm90ILi2EN4cute5tupleIJNS5_1CILi1EEES8_S8_EEENS6_IJNS7_ILi128EEENS7_ILi96EEENS7_ILi64EEEEEELi256ENS_10bfloat16_tEfNS_4arch4Sm90ELb0ELb1ELb0ELb1ELb0ELb1ELb0ELb1ELb0ELb1ELb0ELb0EEENS1_21CollectiveEpilogueFwdINS6_IJSA_NS7_ILi256EEESB_EEES9_SE_SG_Li256ELb1ELb1ELb0ELb0EEENS1_36VarlenDynamicPersistentTileSchedulerILi128ELi96ELi256ELi128ELb0ELb1ELb1ELb1ELb0ELb1EEEEEEEEEvNT_6ParamsE,@"STO_CUDA_ENTRY STV_DEFAULT"
_ZN7cutlass13device_kernelIN5flash11enable_sm90INS1_16FlashAttnFwdSm90INS1_25CollectiveMainloopFwdSm90ILi2EN4cute5tupleIJNS5_1CILi1EEES8_S8_EEENS6_IJNS7_ILi128EEENS7_ILi96EEENS7_ILi64EEEEEELi256ENS_10bfloat16_tEfNS_4arch4Sm90ELb0ELb1ELb0ELb1ELb0ELb1ELb0ELb1ELb0ELb1ELb0ELb0EEENS1_21CollectiveEpilogueFwdINS6_IJSA_NS7_ILi256EEESB_EEES9_SE_SG_Li256ELb1ELb1ELb0ELb0EEENS1_36VarlenDynamicPersistentTileSchedulerILi128ELi96ELi256ELi128ELb0ELb1ELb1ELb1ELb0ELb1EEEEEEEEEvNT_6ParamsE:
        /* <DEDUP_REMOVED lines=23> */
.L_x_11723:
[----:B------:R-:W-:Y:S05]  /*0170*/  BSYNC B0 ;  /* 0x0000000000007941 */ /* 0x000fea0003800000 */
.L_x_11722:
        /* <DEDUP_REMOVED lines=40> */
.L_x_11724:
        /* <DEDUP_REMOVED lines=22> */
.L_x_11725:
        /* <DEDUP_REMOVED lines=18> */
.L_x_11726:
        /* <DEDUP_REMOVED lines=22> */
.L_x_11727:
        /* <DEDUP_REMOVED lines=22> */
.L_x_11728:
        /* <DEDUP_REMOVED lines=9> */
.L_x_11731:
[----:B------:R-:W-:-:S08]  /*09d0*/  NOP ;  /* 0x0000000000007918 */ /* 0x000fd00000000000 */
[----:B------:R-:W0:Y:S02]  /*09e0*/  USETMAXREG.TRY_ALLOC.CTAPOOL UP0, 0xf0 ;  /* 0x000000f0000079c8 */ /* 0x000e240008000600 */
[----:B0-----:R-:W-:-:S13]  /*09f0*/  PLOP3.LUT P0, PT, PT, PT, UP0, 0x80, 0x0 ;  /* 0x000000000000781c */ /* 0x001fda0003f0f008 */
[----:B------:R-:W-:Y:S05]  /*0a00*/  @!P0 BRA `(.L_x_11731) ;  /* 0xfffffffc00f08947 */ /* 0x000fea000383ffff */
[----:B------:R-:W3:Y:S01]  /*0a10*/  LDL.LU R0, [R1] ;  /* 0x0000000001007983 */ /* 0x000ee20000300800 */
[----:B--2---:R-:W-:Y:S01]  /*0a20*/  SHF.R.U32.HI R2, RZ, 0x7, R4 ;  /* 0x00000007ff027819 */ /* 0x004fe20000011604 */
[----:B------:R-:W0:Y:S01]  /*0a30*/  S2UR UR5, SR_CgaCtaId ;  /* 0x00000000000579c3 */ /* 0x000e220000008800 */
[----:B------:R-:W-:-:S07]  /*0a40*/  UMOV UR4, 0x400 ;  /* 0x0000040000047882 */ /* 0x000fce0000000000 */
[----:B------:R-:W-:Y:S06]  /*0a50*/  BAR.ARV 0x8, 0x180 ;  /* 0x0206000000007b1d */ /* 0x000fec0000002000 */
[----:B------:R-:W-:-:S13]  /*0a60*/  ISETP.NE.AND P0, PT, R2, 0x1, PT ;  /* 0x000000010200780c */ /* 0x000fda0003f05270 */
[----:B------:R-:W-:Y:S06]  /*0a70*/  @!P0 BAR.ARV 0x9, 0x100 ;  /* 0x0244000000008b1d */ /* 0x000fec0000002000 */
[----:B0-----:R-:W-:Y:S02]  /*0a80*/  ULEA UR4, UR5, UR4, 0x18 ;  /* 0x0000000405047291 */ /* 0x001fe4000f8ec03f */
[----:B------:R-:W-:Y:S04]  /*0a90*/  BAR.SYNC.DEFER_BLOCKING 0x5, 0x180 ;  /* 0x0146000000007b1d */ /* 0x000fe80000010000 */
[----:B------:R-:W-:-:S02]  /*0aa0*/  IMAD.U32 R16, RZ, RZ, UR4 ;  /* 0x00000004ff107e24 */ /* 0x000fc4000f8e00ff */
[----:B------:R-:W-:-:S03]  /*0ab0*/  ULDC UR4, c[0x0][0xc3c] ;  /* 0x00030f0000047ab9 */ /* 0x000fc60000000800 */
[----:B------:R-:W0:Y:S01]  /*0ac0*/  LDS.128 R88, [R16+0x228d0] ;  /* 0x0228d00010587984 */ /* 0x000e220000000c00 */
[----:B------:R-:W-:Y:S06]  /*0ad0*/  BAR.ARV 0x4, 0x180 ;  /* 0x0106000000007b1d */ /* 0x000fec0000002000 */
[----:B---3--:R-:W-:-:S04]  /*0ae0*/  LOP3.LUT R0, R0, 0xffbfffff, RZ, 0xc0, !PT ;  /* 0xffbfffff00007812 */ /* 0x008fc800078ec0ff */
[----:B------:R-:W-:Y:S02]  /*0af0*/  @P0 LOP3.LUT R0, R0, 0x400000, RZ, 0xfc, !PT ;  /* 0x0040000000000812 */ /* 0x000fe400078efcff */
[----:B0-----:R-:W-:-:S03]  /*0b00*/  ISETP.GE.AND P0, PT, R91, UR4, PT ;  /* 0x000000045b007c0c */ /* 0x001fc6000bf06270 */
[----:B------:R0:W-:Y:S10]  /*0b10*/  STL [R1], R0 ;  /* 0x0000000001007387 */ /* 0x0001f40000100800 */
[----:B0-----:R-:W-:Y:S05]  /*0b20*/  @P0 BRA `(.L_x_11732) ;  /* 0x000001f400040947 */ /* 0x001fea0003800000 */
[----:B------:R-:W2:Y:S01]  /*0b30*/  LDL.LU R12, [R1+0x50] ;  /* 0x00005000010c7983 */ /* 0x000ea20000300800 */
[----:B------:R-:W-:Y:S02]  /*0b40*/  VIADD R11, R4, 0xffffff80 ;  /* 0xffffff80040b7836 */ /* 0x000fe40000000000 */
[----:B------:R-:W-:Y:S02]  /*0b50*/  IMAD.MOV.U32 R235, RZ, RZ, RZ ;  /* 0x000000ffffeb7224 */ /* 0x000fe400078e00ff */
[----:B------:R-:W-:Y:S01]  /*0b60*/  IMAD.MOV.U32 R17, RZ, RZ, RZ ;  /* 0x000000ffff117224 */ /* 0x000fe200078e00ff */
[----:B------:R-:W-:Y:S01]  /*0b70*/  SHF.R.S32.HI R0, RZ, 0x1f, R11 ;  /* 0x0000001fff007819 */ /* 0x000fe2000001140b */
[----:B------:R-:W-:Y:S02]  /*0b80*/  IMAD.MOV.U32 R208, RZ, RZ, RZ ;  /* 0x000000ffffd07224 */ /* 0x000fe400078e00ff */
[----:B------:R-:W-:Y:S01]  /*0b90*/  IMAD.MOV.U32 R19, RZ, RZ, RZ ;  /* 0x000000ffff137224 */ /* 0x000fe200078e00ff */
[----:B------:R-:W-:-:S02]  /*0ba0*/  LEA.HI R2, R0, R11, RZ, 0x7 ;  /* 0x0000000b00027211 */ /* 0x000fc400078f38ff */
[----:B------:R-:W-:Y:S02]  /*0bb0*/  LEA.HI R220, R0, R11, RZ, 0x5 ;  /* 0x0000000b00dc7211 */ /* 0x000fe400078f28ff */
[----:B------:R-:W-:Y:S02]  /*0bc0*/  LOP3.LUT R3, R2, 0xffffff80, RZ, 0xc0, !PT ;  /* 0xffffff8002037812 */ /* 0x000fe400078ec0ff */
[----:B------:R-:W-:Y:S02]  /*0bd0*/  SHF.R.S32.HI R220, RZ, 0x5, R220 ;  /* 0x00000005ffdc7819 */ /* 0x000fe400000114dc */
[----:B------:R-:W-:Y:S01]  /*0be0*/  SHF.R.S32.HI R13, RZ, 0x7, R2 ;  /* 0x00000007ff0d7819 */ /* 0x000fe20000011402 */
[----:B------:R-:W-:-:S03]  /*0bf0*/  IMAD.IADD R10, R11, 0x1, -R3 ;  /* 0x000000010b0a7824 */ /* 0x000fc600078e0a03 */
[----:B------:R-:W-:Y:S02]  /*0c00*/  LEA.HI R2, R2, R13, RZ, 0x1 ;  /* 0x0000000d02027211 */ /* 0x000fe400078f08ff */
[----:B------:R-:W-:Y:S02]  /*0c10*/  SHF.R.S32.HI R5, RZ, 0x1f, R10 ;  /* 0x0000001fff057819 */ /* 0x000fe4000001140a */
[----:B------:R-:W-:Y:S02]  /*0c20*/  LOP3.LUT R2, R2, 0x3fffffe, RZ, 0xc0, !PT ;  /* 0x03fffffe02027812 */ /* 0x000fe400078ec0ff */
[CC--:B------:R-:W-:Y:S02]  /*0c30*/  LEA.HI R7, R5.reuse, R10.reuse, RZ, 0x2 ;  /* 0x0000000a05077211 */ /* 0x0c0fe400078f10ff */
[----:B------:R-:W-:Y:S01]  /*0c40*/  LEA.HI R8, R5, R10, RZ, 0x5 ;  /* 0x0000000a05087211 */ /* 0x000fe200078f28ff */
[----:B------:R-:W-:Y:S01]  /*0c50*/  IMAD.IADD R2, R13, 0x1, -R2 ;  /* 0x000000010d027824 */ /* 0x000fe200078e0a02 */
[----:B------:R-:W-:-:S02]  /*0c60*/  SHF.R.S32.HI R4, RZ, 0x2, R7 ;  /* 0x00000002ff047819 */ /* 0x000fc40000011407 */
[----:B------:R-:W-:Y:S02]  /*0c70*/  SHF.R.S32.HI R3, RZ, 0x1f, R7 ;  /* 0x0000001fff037819 */ /* 0x000fe40000011407 */
[----:B------:R-:W-:Y:S02]  /*0c80*/  SHF.R.S32.HI R8, RZ, 0x5, R8 ;  /* 0x00000005ff087819 */ /* 0x000fe40000011408 */
[----:B------:R-:W-:Y:S02]  /*0c90*/  LEA.HI R6, R3, R4, RZ, 0x3 ;  /* 0x0000000403067211 */ /* 0x000fe400078f18ff */
[----:B------:R-:W-:Y:S02]  /*0ca0*/  LEA.HI R3, R0, R11, RZ, 0x4 ;  /* 0x0000000b00037211 */ /* 0x000fe400078f20ff */
[----:B------:R-:W-:Y:S02]  /*0cb0*/  LOP3.LUT R9, R6, 0xfffffff8, RZ, 0xc0, !PT ;  /* 0xfffffff806097812 */ /* 0x000fe400078ec0ff */
[----:B------:R-:W-:-:S02]  /*0cc0*/  SHF.R.S32.HI R6, RZ, 0x4, R3 ;  /* 0x00000004ff067819 */ /* 0x000fc40000011403 */
[----:B------:R-:W-:Y:S01]  /*0cd0*/  LOP3.LUT R206, R7, 0x7ffffffc, RZ, 0xc0, !PT ;  /* 0x7ffffffc07ce7812 */ /* 0x000fe200078ec0ff */
[----:B------:R-:W-:Y:S01]  /*0ce0*/  IMAD.IADD R9, R4, 0x1, -R9 ;  /* 0x0000000104097824 */ /* 0x000fe200078e0a09 */
[C---:B------:R-:W-:Y:S02]  /*0cf0*/  LOP3.LUT R4, R3.reuse, 0x3fffff0, RZ, 0xc0, !PT ;  /* 0x03fffff003047812 */ /* 0x040fe400078ec0ff */
[----:B------:R-:W-:Y:S01]  /*0d00*/  LEA.HI R3, R3, R6, RZ, 0x1 ;  /* 0x0000000603037211 */ /* 0x000fe200078f08ff */
[----:B------:R-:W-:Y:S02]  /*0d10*/  IMAD R9, R8, 0x10, R9 ;  /* 0x0000001008097824 */ /* 0x000fe400078e0209 */
[----:B------:R-:W-:Y:S01]  /*0d20*/  IMAD.IADD R206, R10, 0x1, -R206 ;  /* 0x000000010ace7824 */ /* 0x000fe200078e0ace */
[----:B------:R-:W-:Y:S01]  /*0d30*/  LOP3.LUT R5, R3, 0x1ffffffe, RZ, 0xc0, !PT ;  /* 0x1ffffffe03057812 */ /* 0x000fe200078ec0ff */
[----:B------:R-:W-:Y:S02]  /*0d40*/  IMAD.IADD R3, R11, 0x1, -R4 ;  /* 0x000000010b037824 */ /* 0x000fe400078e0a04 */
[----:B------:R-:W-:-:S02]  /*0d50*/  IMAD R9, R2, 0x40, R9 ;  /* 0x0000004002097824 */ /* 0x000fc400078e0209 */
[----:B------:R-:W-:Y:S01]  /*0d60*/  IMAD R4, R220, 0x10, R3 ;  /* 0x00000010dc047824 */ /* 0x000fe200078e0203 */
[-C--:B------:R-:W-:Y:S01]  /*0d70*/  LEA.HI R3, R0, R11.reuse, RZ, 0x2 ;  /* 0x0000000b00037211 */ /* 0x080fe200078f10ff */
[----:B------:R-:W-:Y:S01]  /*0d80*/  IMAD.IADD R5, R6, 0x1, -R5 ;  /* 0x0000000106057824 */ /* 0x000fe200078e0a05 */
[----:B------:R-:W-:Y:S01]  /*0d90*/  LEA.HI R0, R0, R11, RZ, 0x3 ;  /* 0x0000000b00007211 */ /* 0x000fe200078f18ff */
[----:B------:R0:W-:Y:S01]  /*0da0*/  STL [R1+0x18], R9 ;  /* 0x0000180901007387 */ /* 0x0001e20000100800 */
[----:B------:R-:W-:Y:S01]  /*0db0*/  SHF.R.S32.HI R18, RZ, 0x2, R3 ;  /* 0x00000002ff127819 */ /* 0x000fe20000011403 */
[----:B------:R-:W-:Y:S01]  /*0dc0*/  IMAD R8, R4, 0x8, R5 ;  /* 0x0000000804087824 */ /* 0x000fe200078e0205 */
[----:B------:R-:W-:Y:S01]  /*0dd0*/  SHF.R.S32.HI R5, RZ, 0x1f, R3 ;  /* 0x0000001fff057819 */ /* 0x000fe20000011403 */
[----:B------:R-:W-:Y:S01]  /*0de0*/  IMAD.MOV.U32 R2, RZ, RZ, RZ ;  /* 0x000000ffff027224 */ /* 0x000fe200078e00ff */
[----:B------:R-:W-:Y:S01]  /*0df0*/  LOP3.LUT R225, R0, 0xfffffff8, RZ, 0xc0, !PT ;  /* 0xfffffff800e17812 */ /* 0x000fe200078ec0ff */
[----:B------:R-:W-:Y:S01]  /*0e00*/  VIADD R233, R18, 0x40 ;  /* 0x0000004012e97836 */ /* 0x000fe20000000000 */
[----:B------:R-:W-:-:S02]  /*0e10*/  LOP3.LUT R231, R3, 0xfffffffc, RZ, 0xc0, !PT ;  /* 0xfffffffc03e77812 */ /* 0x000fc400078ec0ff */
[----:B------:R-:W-:Y:S01]  /*0e20*/  LEA.HI R5, R5, R18, RZ, 0x3 ;  /* 0x0000001205057211 */ /* 0x000fe200078f18ff */
[C---:B------:R-:W-:Y:S01]  /*0e30*/  IMAD.IADD R225, R11.reuse, 0x1, -R225 ;  /* 0x000000010be17824 */ /* 0x040fe200078e0ae1 */
[----:B------:R-:W-:Y:S01]  /*0e40*/  SHF.R.S32.HI R4, RZ, 0x1f, R233 ;  /* 0x0000001fff047819 */ /* 0x000fe200000114e9 */
[----:B------:R-:W-:Y:S01]  /*0e50*/  IMAD.IADD R231, R11, 0x1, -R231 ;  /* 0x000000010be77824 */ /* 0x000fe200078e0ae7 */
[----:B------:R-:W-:Y:S01]  /*0e60*/  LOP3.LUT R5, R5, 0xfffffff8, RZ, 0xc0, !PT ;  /* 0xfffffff805057812 */ /* 0x000fe200078ec0ff */
[----:B------:R-:W-:Y:S01]  /*0e70*/  IMAD.SHL.U32 R218, R233, 0x40, RZ ;  /* 0x00000040e9da7824 */ /* 0x000fe200078e00ff */
[----:B------:R-:W-:Y:S01]  /*0e80*/  LEA.HI R4, R4, R233, RZ, 0x3 ;  /* 0x000000e904047211 */ /* 0x000fe200078f18ff */
[----:B------:R-:W-:Y:S01]  /*0e90*/  IMAD.SHL.U32 R214, R225, 0x8, RZ ;  /* 0x00000008e1d67824 */ /* 0x000fe200078e00ff */
[----:B------:R-:W-:Y:S01]  /*0ea0*/  SHF.R.S32.HI R236, RZ, 0x3, R0 ;  /* 0x00000003ffec7819 */ /* 0x000fe20000011400 */
[C---:B------:R-:W-:Y:S01]  /*0eb0*/  IMAD.SHL.U32 R3, R231.reuse, 0x8, RZ ;  /* 0x00000008e7037824 */ /* 0x040fe200078e00ff */
[----:B------:R-:W-:Y:S01]  /*0ec0*/  LOP3.LUT R218, R218, 0x1c0, RZ, 0xc0, !PT ;  /* 0x000001c0dada7812 */ /* 0x000fe200078ec0ff */
[----:B------:R-:W-:Y:S01]  /*0ed0*/  IMAD.SHL.U32 R4, R4, 0x40, RZ ;  /* 0x0000004004047824 */ /* 0x000fe200078e00ff */
[C---:B------:R-:W-:Y:S01]  /*0ee0*/  LEA.HI R0, R231.reuse, R231, RZ, 0x1 ;  /* 0x000000e7e7007211 */ /* 0x040fe200078f08ff */
[----:B------:R-:W-:Y:S01]  /*0ef0*/  IMAD.IADD R237, R18, 0x1, -R5 ;  /* 0x0000000112ed7824 */ /* 0x000fe200078e0a05 */
[----:B------:R-:W-:Y:S01]  /*0f00*/  SHF.R.S32.HI R5, RZ, 0x1f, R214 ;  /* 0x0000001fff057819 */ /* 0x000fe200000114d6 */
[----:B------:R-:W-:Y:S01]  /*0f10*/  VIADD R223, R214, 0x40 ;  /* 0x00000040d6df7836 */ /* 0x000fe20000000000 */
[----:B------:R-:W-:Y:S01]  /*0f20*/  LOP3.LUT R6, R218, 0x38, R3, 0xf8, !PT ;  /* 0x00000038da067812 */ /* 0x000fe200078ef803 */
[C---:B------:R-:W-:Y:S01]  /*0f30*/  VIADD R222, R214.reuse, 0x80 ;  /* 0x00000080d6de7836 */ /* 0x040fe20000000000 */
[----:B------:R-:W-:Y:S01]  /*0f40*/  SHF.R.U32.HI R5, RZ, 0x3, R218 ;  /* 0x00000003ff057819 */ /* 0x000fe200000116da */
[----:B------:R-:W-:Y:S01]  /*0f50*/  VIADD R224, R214, 0xc0 ;  /* 0x000000c0d6e07836 */ /* 0x000fe20000000000 */
[----:B------:R-:W-:Y:S01]  /*0f60*/  LOP3.LUT R221, R4, 0xfffffe00, RZ, 0xc0, !PT ;  /* 0xfffffe0004dd7812 */ /* 0x000fe200078ec0ff */
[----:B------:R-:W-:Y:S01]  /*0f70*/  IMAD.SHL.U32 R22, R231, 0x4, RZ ;  /* 0x00000004e7167824 */ /* 0x000fe200078e00ff */
[----:B------:R-:W-:-:S02]  /*0f80*/  SHF.R.S32.HI R3, RZ, 0x1f, R223 ;  /* 0x0000001fff037819 */ /* 0x000fc400000114df */
[----:B------:R-:W-:Y:S01]  /*0f90*/  LOP3.LUT R3, R221, R6, R5, 0xf6, !PT ;  /* 0x00000006dd037212 */ /* 0x000fe200078ef605 */
[----:B------:R-:W-:Y:S01]  /*0fa0*/  VIADD R209, R22, 0x10 ;  /* 0x0000001016d17836 */ /* 0x000fe20000000000 */
[----:B------:R-:W-:Y:S01]  /*0fb0*/  SHF.R.S32.HI R4, RZ, 0x1f, R222 ;  /* 0x0000001fff047819 */ /* 0x000fe200000114de */
[----:B------:R-:W-:Y:S01]  /*0fc0*/  IMAD.SHL.U32 R4, R8, 0x8, RZ ;  /* 0x0000000808047824 */ /* 0x000fe200078e00ff */
[----:B------:R-:W-:Y:S01]  /*0fd0*/  LOP3.LUT R0, R0, 0x1ffffffe, RZ, 0xc0, !PT ;  /* 0x1ffffffe00007812 */ /* 0x000fe200078ec0ff */
[----:B------:R-:W-:Y:S01]  /*0fe0*/  IMAD R3, R3, 0x2, R16 ;  /* 0x0000000203037824 */ /* 0x000fe200078e0210 */
[----:B------:R-:W-:Y:S02]  /*0ff0*/  SHF.R.S32.HI R5, RZ, 0x1f, R224 ;  /* 0x0000001fff057819 */ /* 0x000fe400000114e0 */
[----:B------:R0:W-:Y:S01]  /*1000*/  STL [R1+0x1c], R4 ;  /* 0x00001c0401007387 */ /* 0x0001e20000100800 */
[----:B------:R-:W-:-:S03]  /*1010*/  IMAD.IADD R0, R231, 0x1, -R0 ;  /* 0x00000001e7007824 */ /* 0x000fc600078e0a00 */
[----:B------:R0:W-:Y:S01]  /*1020*/  STL [R1+0xc], R3 ;  /* 0x00000c0301007387 */ /* 0x0001e20000100800 */
[----:B------:R-:W-:Y:S01]  /*1030*/  IMAD R215, R0, 0x8, R9 ;  /* 0x0000000800d77824 */ /* 0x000fe200078e0209 */
[----:B0-2---:R-:W-:-:S07]  /*1040*/  LOP3.LUT R207, R12, 0x1, RZ, 0xfc, !PT ;  /* 0x000000010ccf7812 */ /* 0x005fce00078efcff */
.L_x_11938:
[----:B------:R-:W-:Y:S05]  /*1050*/  YIELD ;  /* 0x0000000000007946 */ /* 0x000fea0003800000 */
[----:B------:R-:W-:Y:S01]  /*1060*/  ULDC.64 UR4, c[0x0][0xa28] ;  /* 0x00028a0000047ab9 */ /* 0x000fe20000000a00 */
[----:B0-----:R-:W0:Y:S01]  /*1070*/  LDC.64 R6, c[0x0][0xa08] ;  /* 0x00028200ff067b82 */ /* 0x001e220000000a00 */
[----:B------:R-:W-:Y:S01]  /*1080*/  ISETP.NE.U32.AND P1, PT, RZ, UR4, PT ;  /* 0x00000004ff007c0c */ /* 0x000fe2000bf25070 */
[----:B------:R-:W-:Y:S02]  /*1090*/  IMAD.MOV.U32 R0, RZ, RZ, RZ ;  /* 0x000000ffff007224 */ /* 0x000fe400078e00ff */
[----:B------:R-:W-:Y:S01]  /*10a0*/  IMAD.MOV.U32 R32, RZ, RZ, RZ ;  /* 0x000000ffff207224 */ /* 0x000fe200078e00ff */
[----:B------:R-:W-:Y:S01]  /*10b0*/  ISETP.NE.AND.EX P1, PT, RZ, UR5, PT, P1 ;  /* 0x00000005ff007c0c */ /* 0x000fe2000bf25310 */
[----:B------:R-:W-:-:S02]  /*10c0*/  ULDC.64 UR4, c[0x0][0xa18] ;  /* 0x0002860000047ab9 */ /* 0x000fc40000000a00 */
[----:B------:R-:W-:-:S04]  /*10d0*/  ISETP.NE.U32.AND P2, PT, RZ, UR4, PT ;  /* 0x00000004ff007c0c */ /* 0x000fc8000bf45070 */
[----:B------:R-:W-:Y:S01]  /*10e0*/  ISETP.NE.AND.EX P2, PT, RZ, UR5, PT, P2 ;  /* 0x00000005ff007c0c */ /* 0x000fe2000bf45320 */
[----:B------:R-:W-:Y:S02]  /*10f0*/  ULDC.64 UR4, c[0x0][0xa08] ;  /* 0x0002820000047ab9 */ /* 0x000fe40000000a00 */
[----:B------:R-:W-:-:S03]  /*1100*/  ISETP.NE.U32.AND P0, PT, RZ, UR4, PT ;  /* 0x00000004ff007c0c */ /* 0x000fc6000bf05070 */
[----:B-1----:R-:W1:Y:S01]  /*1110*/  @P1 LDC.64 R4, c[0x0][0xa28] ;  /* 0x00028a00ff041b82 */ /* 0x002e620000000a00 */
        /* <DEDUP_REMOVED lines=19> */
[----:B------:R-:W-:Y:S01]  /*1250*/  IMAD.U32 R31, RZ, RZ, UR4 ;  /* 0x00000004ff1f7e24 */ /* 0x000fe2000f8e00ff */
[----:B--2-4-:R-:W-:Y:S06]  /*1260*/  @P2 BRA `(.L_x_11733) ;  /* 0x0000000000242947 */ /* 0x014fec0003800000 */
        /* <DEDUP_REMOVED lines=9> */
.L_x_11733:
[----:B------:R-:W-:Y:S01]  /*1300*/  ULDC.64 UR4, c[0x0][0xa20] ;  /* 0x0002880000047ab9 */ /* 0x000fe20000000a00 */
[----:B------:R-:W-:Y:S01]  /*1310*/  IMAD.MOV.U32 R230, RZ, RZ, R90 ;  /* 0x000000ffffe67224 */ /* 0x000fe200078e005a */
[----:B------:R-:W-:Y:S01]  /*1320*/  ISETP.NE.U32.AND P1, PT, RZ, UR4, PT ;  /* 0x00000004ff007c0c */ /* 0x000fe2000bf25070 */
[----:B------:R-:W-:-:S03]  /*1330*/  IMAD.MOV.U32 R232, RZ, RZ, R91 ;  /* 0x000000ffffe87224 */ /* 0x000fc600078e005b */
[----:B------:R-:W-:-:S13]  /*1340*/  ISETP.NE.AND.EX P1, PT, RZ, UR5, PT, P1 ;  /* 0x00000005ff007c0c */ /* 0x000fda000bf25310 */
[----:B------:R-:W-:Y:S05]  /*1350*/  @!P1 BRA `(.L_x_11734) ;  /* 0x0000000000109947 */ /* 0x000fea0003800000 */
[----:B------:R-:W0:Y:S02]  /*1360*/  LDC.64 R4, c[0x0][0xa20] ;  /* 0x00028800ff047b82 */ /* 0x000e240000000a00 */
[----:B0-----:R-:W-:-:S05]  /*1370*/  IMAD.WIDE R4, R91, 0x4, R4 ;  /* 0x000000045b047825 */ /* 0x001fca00078e0204 */
[----:B------:R0:W5:Y:S01]  /*1380*/  LDG.E R31, desc[UR40][R4.64] ;  /* 0x00000028041f7981 */ /* 0x000162000c1e1900 */
[----:B------:R-:W-:Y:S05]  /*1390*/  BRA `(.L_x_11735) ;  /* 0x0000000000107947 */ /* 0x000fea0003800000 */
.L_x_11734:
[----:B------:R-:W-:Y:S05]  /*13a0*/  @!P0 BRA `(.L_x_11735) ;  /* 0x00000000000c8947 */ /* 0x000fea0003800000 */
[----:B------:R-:W2:Y:S04]  /*13b0*/  LDG.E R4, desc[UR40][R10.64] ;  /* 0x000000280a047981 */ /* 0x000ea8000c1e1900 */
[----:B------:R-:W2:Y:S02]  /*13c0*/  LDG.E R31, desc[UR40][R10.64+0x4] ;  /* 0x000004280a1f7981 */ /* 0x000ea4000c1e1900 */
[----:B--2---:R-:W-:-:S07]  /*13d0*/  IMAD.IADD R31, R31, 0x1, -R4 ;  /* 0x000000011f1f7824 */ /* 0x004fce00078e0a04 */
.L_x_11735:
        /* <DEDUP_REMOVED lines=18> */
[----:B--2---:R-:W-:-:S11]  /*1500*/  ISETP.GE.AND P2, PT, R15, 0x1, PT ;  /* 0x000000010f00780c */ /* 0x004fd60003f46270 */
[----:B------:R-:W1:Y:S08]  /*1510*/  @P1 LDC R10, c[0x0][0x44c] ;  /* 0x00011300ff0a1b82 */ /* 0x000e700000000800 */
[----:B------:R-:W2:Y:S01]  /*1520*/  @P1 LDC R12, c[0x0][0x450] ;  /* 0x00011400ff0c1b82 */ /* 0x000ea20000000800 */
[----:B----4-:R-:W-:Y:S02]  /*1530*/  @P0 IMAD.IADD R24, R8, 0x1, -R3 ;  /* 0x0000000108180824 */ /* 0x010fe400078e0a03 */
[----:B------:R-:W-:-:S02]  /*1540*/  IMAD.IADD R8, R31, 0x1, -R0 ;  /* 0x000000011f087824 */ /* 0x000fc400078e0a00 */
[----:B------:R-:W-:Y:S02]  /*1550*/  VIADD R3, R210, 0x7f ;  /* 0x0000007fd2037836 */ /* 0x000fe40000000000 */
[----:B------:R-:W-:Y:S02]  /*1560*/  IMAD.IADD R205, R8, 0x1, R24 ;  /* 0x0000000108cd7824 */ /* 0x000fe400078e0218 */
[----:B-1----:R-:W-:-:S04]  /*1570*/  @P1 IMAD.HI.U32 R5, R3, R10, RZ ;  /* 0x0000000a03051227 */ /* 0x002fc800078e00ff */
[C---:B------:R-:W-:Y:S02]  /*1580*/  VIADD R0, R205.reuse, 0x5f ;  /* 0x0000005fcd007836 */ /* 0x040fe40000000000 */
[----:B------:R-:W-:Y:S01]  /*1590*/  IMAD.MOV.U32 R4, RZ, RZ, R3 ;  /* 0x000000ffff047224 */ /* 0x000fe200078e0003 */
[----:B--2---:R-:W-:Y:S01]  /*15a0*/  @P1 SHF.R.U32.HI R4, RZ, R12, R5 ;  /* 0x0000000cff041219 */ /* 0x004fe20000011605 */
[----:B------:R-:W-:Y:S01]  /*15b0*/  IMAD.HI R0, R0, 0x2aaaaaab, RZ ;  /* 0x2aaaaaab00007827 */ /* 0x000fe200078e02ff */
[----:B------:R-:W-:-:S04]  /*15c0*/  IADD3 R5, R205, 0x1, -R204 ;  /* 0x00000001cd057810 */ /* 0x000fc80007ffe8cc */
[----:B------:R-:W-:Y:S01]  /*15d0*/  SHF.R.U32.HI R3, RZ, 0x1f, R0 ;  /* 0x0000001fff037819 */ /* 0x000fe20000011600 */
[----:B0-----:R-:W-:-:S03]  /*15e0*/  IMAD.IADD R7, R5, 0x1, R4 ;  /* 0x0000000105077824 */ /* 0x001fc600078e0204 */
[----:B------:R-:W-:Y:S01]  /*15f0*/  LEA.HI.SX32 R178, R0, R3, 0x1c ;  /* 0x0000000300b27211 */ /* 0x000fe200078fe2ff */
        /* <DEDUP_REMOVED lines=13> */
.L_x_11738:
[----:B------:R-:W-:-:S13]  /*16d0*/  ISETP.NE.AND P0, PT, R15, 0x1, PT ;  /* 0x000000010f00780c */ /* 0x000fda0003f05270 */
[----:B------:R-:W0:Y:S02]  /*16e0*/  @P0 LDC.64 R4, c[0x0][0x9e8] ;  /* 0x00027a00ff040b82 */ /* 0x000e240000000a00 */
[----:B0-----:R-:W-:-:S05]  /*16f0*/  @P0 IMAD.HI.U32 R4, R3, R4, RZ ;  /* 0x0000000403040227 */ /* 0x001fca00078e00ff */
[----:B------:R-:W-:-:S07]  /*1700*/  @P0 SHF.R.U32.HI R3, RZ, R5, R4 ;  /* 0x00000005ff030219 */ /* 0x000fce0000011604 */
.L_x_11739:
[----:B------:R-:W-:Y:S05]  /*1710*/  BSYNC B0 ;  /* 0x0000000000007941 */ /* 0x000fea0003800000 */
.L_x_11737:
[----:B------:R-:W-:-:S05]  /*1720*/  IMAD R3, R3, R15, R15 ;  /* 0x0000000f03037224 */ /* 0x000fca00078e020f */
[----:B------:R-:W-:-:S07]  /*1730*/  VIMNMX R0, R0, R3, PT ;  /* 0x0000000300007248 */ /* 0x000fce0003fe0100 */
.L_x_11736:
        /* <DEDUP_REMOVED lines=19> */
.L_x_11742:
[----:B------:R-:W-:-:S13]  /*1870*/  ISETP.NE.AND P0, PT, R15, 0x1, PT ;  /* 0x000000010f00780c */ /* 0x000fda0003f05270 */
[----:B------:R-:W0:Y:S02]  /*1880*/  @P0 LDC.64 R6, c[0x0][0x9e8] ;  /* 0x00027a00ff060b82 */ /* 0x000e240000000a00 */
[----:B0-----:R-:W-:-:S05]  /*1890*/  @P0 IMAD.HI.U32 R6, R3, R6, RZ ;  /* 0x0000000603060227 */ /* 0x001fca00078e00ff */
[----:B------:R-:W-:-:S07]  /*18a0*/  @P0 SHF.R.U32.HI R3, RZ, R7, R6 ;  /* 0x00000007ff030219 */ /* 0x000fce0000011606 */
.L_x_11743:
[----:B------:R-:W-:Y:S05]  /*18b0*/  BSYNC B0 ;  /* 0x0000000000007941 */ /* 0x000fea0003800000 */
.L_x_11741:
[----:B------:R-:W-:-:S05]  /*18c0*/  IMAD R3, R3, R15, RZ ;  /* 0x0000000f03037224 */ /* 0x000fca00078e02ff */
[----:B------:R-:W-:-:S07]  /*18d0*/  VIMNMX R4, R4, R3, !PT ;  /* 0x0000000304047248 */ /* 0x000fce0007fe0100 */
.L_x_11740:
[----:B------:R-:W-:Y:S02]  /*18e0*/  VIADD R0, R0, 0x5f ;  /* 0x0000005f00007836 */ /* 0x000fe40000000000 */
        /* <DEDUP_REMOVED lines=19> */
[----:B------:R-:W-:Y:S02]  /*1a20*/  @P0 LEA.HI.SX32 R27, R0, R3, 0x1c ;  /* 0x00000003001b0211 */ /* 0x000fe400078fe2ff */
        /* <DEDUP_REMOVED lines=23> */
.L_x_11746:
[----:B------:R-:W-:Y:S05]  /*1ba0*/  BSYNC B6 ;  /* 0x0000000000067941 */ /* 0x000fea0003800000 */
.L_x_11745:
        /* <DEDUP_REMOVED lines=20> */
.L_x_11748:
[----:B------:R-:W-:Y:S05]  /*1cf0*/  BSYNC B6 ;  /* 0x0000000000067941 */ /* 0x000fea0003800000 */
.L_x_11747:
[----:B------:R-:W-:Y:S01]  /*1d00*/  ULDC.64 UR4, c[0x0][0x9f8] ;  /* 0x00027e0000047ab9 */ /* 0x000fe20000000a00 */
[----:B------:R-:W0:Y:S01]  /*1d10*/  S2R R38, SR_TID.X ;  /* 0x0000000000267919 */ /* 0x000e220000002100 */
[----:B------:R-:W-:Y:S01]  /*1d20*/  ISETP.NE.U32.AND P0, PT, RZ, UR4, PT ;  /* 0x00000004ff007c0c */ /* 0x000fe2000bf05070 */
[----:B------:R-:W1:Y:S01]  /*1d30*/  LDC.64 R10, c[0x0][0x300] ;  /* 0x0000c000ff0a7b82 */ /* 0x000e620000000a00 */
[----:B------:R-:W-:Y:S01]  /*1d40*/  IMAD.IADD R63, R32, 0x1, R31 ;  /* 0x00000001203f7824 */ /* 0x000fe200078e021f */
[----:B------:R-:W-:Y:S01]  /*1d50*/  ULDC.64 UR6, c[0x0][0xa08] ;  /* 0x0002820000067ab9 */ /* 0x000fe20000000a00 */
[----:B------:R-:W-:Y:S01]  /*1d60*/  ISETP.NE.AND.EX P0, PT, RZ, UR5, PT, P0 ;  /* 0x00000005ff007c0c */ /* 0x000fe2000bf05300 */
[----:B------:R-:W-:Y:S01]  /*1d70*/  ULDC.64 UR4, c[0x0][0x308] ;  /* 0x0000c20000047ab9 */ /* 0x000fe20000000a00 */
[----:B------:R-:W-:Y:S02]  /*1d80*/  SHF.R.S32.HI R12, RZ, 0x1f, R90 ;  /* 0x0000001fff0c7819 */ /* 0x000fe4000001145a */
[----:B------:R-:W-:Y:S01]  /*1d90*/  SHF.R.S32.HI R64, RZ, 0x1f, R18 ;  /* 0x0000001fff407819 */ /* 0x000fe20000011412 */
[----:B------:R-:W2:Y:S08]  /*1da0*/  LDC.64 R82, c[0x0][0x408] ;  /* 0x00010200ff527b82 */ /* 0x000eb00000000a00 */
[----:B------:R-:W3:Y:S08]  /*1db0*/  @P0 LDC.64 R4, c[0x0][0x9f8] ;  /* 0x00027e00ff040b82 */ /* 0x000ef00000000a00 */
[----:B------:R-:W4:Y:S08]  /*1dc0*/  LDC.64 R60, c[0x0][0x3f8] ;  /* 0x0000fe00ff3c7b82 */ /* 0x000f300000000a00 */
[----:B------:R-:W4:Y:S01]  /*1dd0*/  LDC R41, c[0x0][0x3f4] ;  /* 0x0000fd00ff297b82 */ /* 0x000f220000000800 */
[----:B---3--:R-:W-:-:S05]  /*1de0*/  @P0 IMAD.WIDE R4, R91, 0x4, R4 ;  /* 0x000000045b040825 */ /* 0x008fca00078e0204 */
[----:B------:R3:W4:Y:S01]  /*1df0*/  @P0 LDG.E R91, desc[UR40][R4.64] ;  /* 0x00000028045b0981 */ /* 0x000722000c1e1900 */
[----:B------:R-:W-:Y:S01]  /*1e00*/  SHF.R.S32.HI R43, RZ, 0x1f, R63 ;  /* 0x0000001fff2b7819 */ /* 0x000fe2000001143f */
[-C--:B-1----:R-:W-:Y:S01]  /*1e10*/  IMAD.WIDE.U32 R6, R63, R10.reuse, RZ ;  /* 0x0000000a3f067225 */ /* 0x082fe200078e00ff */
[----:B------:R-:W-:Y:S02]  /*1e20*/  ISETP.NE.U32.AND P0, PT, RZ, UR6, PT ;  /* 0x00000006ff007c0c */ /* 0x000fe4000bf05070 */
[----:B0-----:R-:W-:Y:S01]  /*1e30*/  SHF.R.U32.HI R38, RZ, 0x7, R38 ;  /* 0x00000007ff267819 */ /* 0x001fe20000011626 */
[----:B------:R-:W-:Y:S01]  /*1e40*/  IMAD R0, R43, R10, RZ ;  /* 0x0000000a2b007224 */ /* 0x000fe200078e02ff */
[----:B------:R-:W-:Y:S01]  /*1e50*/  ISETP.NE.AND.EX P0, PT, RZ, UR7, PT, P0 ;  /* 0x00000007ff007c0c */ /* 0x000fe2000bf05300 */
[----:B------:R-:W-:Y:S01]  /*1e60*/  IMAD.SHL.U32 R73, R237, 0x40, RZ ;  /* 0x00000040ed497824 */ /* 0x000fe200078e00ff */
[----:B------:R-:W-:Y:S01]  /*1e70*/  ISETP.NE.AND P6, PT, R38, 0x1, PT ;  /* 0x000000012600780c */ /* 0x000fe20003fc5270 */
[----:B------:R-:W-:Y:S01]  /*1e80*/  IMAD R3, R63, R11, R0 ;  /* 0x0000000b3f037224 */ /* 0x000fe200078e0200 */
[----:B------:R-:W-:Y:S01]  /*1e90*/  SHF.R.S32.HI R23, RZ, 0x1f, R22 ;  /* 0x0000001fff177819 */ /* 0x000fe20000011416 */
[----:B---3--:R-:W-:Y:S01]  /*1ea0*/  IMAD.SHL.U32 R4, R231, 0x8, RZ ;  /* 0x00000008e7047824 */ /* 0x008fe200078e00ff */
[----:B------:R-:W-:Y:S01]  /*1eb0*/  LOP3.LUT R73, R73, 0x1c0, RZ, 0xc0, !PT ;  /* 0x000001c049497812 */ /* 0x000fe200078ec0ff */
[----:B------:R-:W-:Y:S01]  /*1ec0*/  IMAD.IADD R7, R7, 0x1, R3 ;  /* 0x0000000107077824 */ /* 0x000fe200078e0203 */
[----:B------:R-:W-:Y:S01]  /*1ed0*/  SHF.L.U64.HI R69, R10, 0x6, R11 ;  /* 0x000000060a457819 */ /* 0x000fe2000001020b */
[----:B------:R-:W-:Y:S01]  /*1ee0*/  IMAD R3, R12, UR4, RZ ;  /* 0x000000040c037c24 */ /* 0x000fe2000f8e02ff */
[----:B------:R-:W-:Y:S01]  /*1ef0*/  SHF.R.S32.HI R5, RZ, 0x1f, R4 ;  /* 0x0000001fff057819 */ /* 0x000fe20000011404 */
[----:B------:R-:W-:Y:S01]  /*1f00*/  IMAD.WIDE.U32 R6, R90, UR4, R6 ;  /* 0x000000045a067c25 */ /* 0x000fe2000f8e0006 */
[----:B------:R-:W-:-:S02]  /*1f10*/  SHF.R.U32.HI R76, RZ, 0x3, R73 ;  /* 0x00000003ff4c7819 */ /* 0x000fc40000011649 */
[----:B--2---:R-:W-:Y:S01]  /*1f20*/  SHF.L.U64.HI R71, R82, 0x6, R83 ;  /* 0x0000000652477819 */ /* 0x004fe20000010253 */
[----:B------:R-:W-:Y:S01]  /*1f30*/  IMAD R3, R90, UR5, R3 ;  /* 0x000000055a037c24 */ /* 0x000fe2000f8e0203 */
[----:B------:R-:W-:Y:S01]  /*1f40*/  ULDC.64 UR4, c[0x0][0x310] ;  /* 0x0000c40000047ab9 */ /* 0x000fe20000000a00 */
[----:B------:R-:W-:Y:S01]  /*1f50*/  VIADD R31, R4, 0x20 ;  /* 0x00000020041f7836 */ /* 0x000fe20000000000 */
[----:B----4-:R-:W-:Y:S01]  /*1f60*/  SHF.L.U64.HI R74, R60, 0x6, R61 ;  /* 0x000000063c4a7819 */ /* 0x010fe2000001023d */
[----:B------:R-:W-:Y:S01]  /*1f70*/  IMAD.IADD R7, R7, 0x1, R3 ;  /* 0x0000000107077824 */ /* 0x000fe200078e0203 */
[----:B------:R-:W-:Y:S01]  /*1f80*/  SHF.R.S32.HI R77, RZ, 0x1f, R233 ;  /* 0x0000001fff4d7819 */ /* 0x000fe200000114e9 */
[----:B------:R-:W-:-:S04]  /*1f90*/  IMAD.WIDE.U32 R8, R18, R10, R4 ;  /* 0x0000000a12087225 */ /* 0x000fc800078e0004 */
[C---:B------:R-:W-:Y:S02]  /*1fa0*/  VIADD R13, R4.reuse, 0xc0 ;  /* 0x000000c0040d7836 */ /* 0x040fe40000000000 */
[C---:B------:R-:W-:Y:S02]  /*1fb0*/  VIADD R65, R4.reuse, 0x40 ;  /* 0x0000004004417836 */ /* 0x040fe40000000000 */
[C---:B------:R-:W-:Y:S02]  /*1fc0*/  VIADD R66, R4.reuse, 0x60 ;  /* 0x0000006004427836 */ /* 0x040fe40000000000 */
[C---:B------:R-:W-:Y:S02]  /*1fd0*/  VIADD R14, R4.reuse, 0xe0 ;  /* 0x000000e0040e7836 */ /* 0x040fe40000000000 */
[C---:B------:R-:W-:Y:S02]  /*1fe0*/  VIADD R67, R4.reuse, 0x80 ;  /* 0x0000008004437836 */ /* 0x040fe40000000000 */
[----:B------:R-:W-:-:S02]  /*1ff0*/  VIADD R68, R4, 0xa0 ;  /* 0x000000a004447836 */ /* 0x000fc40000000000 */
[----:B------:R-:W-:-:S04]  /*2000*/  IMAD.WIDE.U32 R32, R18, R82, R4 ;  /* 0x0000005212207225 */ /* 0x000fc800078e0004 */
[----:B------:R-:W-:Y:S02]  /*2010*/  IMAD.MOV.U32 R79, RZ, RZ, 0x20 ;  /* 0x00000020ff4f7424 */ /* 0x000fe400078e00ff */
[----:B------:R-:W-:Y:S01]  /*2020*/  VIADD R78, R38, 0x8 ;  /* 0x00000008264e7836 */ /* 0x000fe20000000000 */
[----:B------:R-:W-:Y:S01]  /*2030*/  SHF.R.U32.HI R38, RZ, 0x3, R218 ;  /* 0x00000003ff267819 */ /* 0x000fe200000116da */
[----:B------:R-:W-:Y:S02]  /*2040*/  IMAD.SHL.U32 R70, R10, 0x40, RZ ;  /* 0x000000400a467824 */ /* 0x000fe400078e00ff */
[----:B------:R-:W-:Y:S02]  /*2050*/  IMAD R39, R61, 0x60, RZ ;  /* 0x000000603d277824 */ /* 0x000fe400078e02ff */
[----:B------:R-:W-:Y:S02]  /*2060*/  IMAD.SHL.U32 R75, R60, 0x40, RZ ;  /* 0x000000403c4b7824 */ /* 0x000fe400078e00ff */
[----:B------:R-:W-:-:S02]  /*2070*/  IMAD.SHL.U32 R72, R82, 0x40, RZ ;  /* 0x0000004052487824 */ /* 0x000fc400078e00ff */
[----:B------:R-:W-:Y:S01]  /*2080*/  IMAD.SHL.U32 R80, R41, 0x2, RZ ;  /* 0x0000000229507824 */ /* 0x000fe200078e00ff */
[----:B------:R-:W-:Y:S02]  /*2090*/  SHF.R.S32.HI R0, RZ, 0x1f, R91 ;  /* 0x0000001fff007819 */ /* 0x000fe4000001145b */
[----:B------:R-:W-:Y:S02]  /*20a0*/  SEL R91, R91, RZ, !P0 ;  /* 0x000000ff5b5b7207 */ /* 0x000fe40004000000 */
[----:B------:R-:W-:-:S03]  /*20b0*/  SEL R20, R0, RZ, !P0 ;  /* 0x000000ff00147207 */ /* 0x000fc60004000000 */
[----:B------:R-:W-:-:S04]  /*20c0*/  IMAD.WIDE.U32 R6, R91, UR4, R6 ;  /* 0x000000045b067c25 */ /* 0x000fc8000f8e0006 */
[----:B------:R-:W-:Y:S01]  /*20d0*/  IMAD R0, R20, UR4, RZ ;  /* 0x0000000414007c24 */ /* 0x000fe2000f8e02ff */
[----:B------:R-:W-:-:S03]  /*20e0*/  IADD3 R3, P0, R6, R8, RZ ;  /* 0x0000000806037210 */ /* 0x000fc60007f1e0ff */
[----:B------:R-:W-:Y:S01]  /*20f0*/  IMAD R29, R91, UR5, R0 ;  /* 0x000000055b1d7c24 */ /* 0x000fe2000f8e0200 */
[----:B------:R-:W-:Y:S05]  /*2100*/  @!P6 WARPSYNC.ALL ;  /* 0x000000000000e948 */ /* 0x000fea0003800000 */
[----:B------:R-:W-:Y:S01]  /*2110*/  IMAD R0, R64, R10, RZ ;  /* 0x0000000a40007224 */ /* 0x000fe200078e02ff */
[----:B------:R-:W-:Y:S01]  /*2120*/  ULDC UR4, c[0x0][0x320] ;  /* 0x0000c80000047ab9 */ /* 0x000fe20000000800 */
[----:B------:R-:W-:Y:S01]  /*2130*/  IMAD.IADD R29, R7, 0x1, R29 ;  /* 0x00000001071d7824 */ /* 0x000fe200078e021d */
[----:B------:R-:W-:Y:S01]  /*2140*/  @!P6 BAR.SYNC.DEFER_BLOCKING 0x9, 0x100 ;  /* 0x024400000000eb1d */ /* 0x000fe20000010000 */
[----:B------:R-:W-:Y:S01]  /*2150*/  ISETP.GE.AND P2, PT, R31, UR4, PT ;  /* 0x000000041f007c0c */ /* 0x000fe2000bf46270 */
[----:B------:R-:W-:Y:S01]  /*2160*/  IMAD R0, R18, R11, R0 ;  /* 0x0000000b12007224 */ /* 0x000fe200078e0200 */
[----:B------:R-:W-:-:S02]  /*2170*/  ISETP.GE.AND P1, PT, R4, UR4, PT ;  /* 0x0000000404007c0c */ /* 0x000fc4000bf26270 */
[----:B------:R-:W-:Y:S01]  /*2180*/  SEL R8, RZ, 0xffffffff, P2 ;  /* 0xffffffffff087807 */ /* 0x000fe20001000000 */
[----:B------:R-:W-:Y:S01]  /*2190*/  ULDC.64 UR6, c[0x0][0x330] ;  /* 0x0000cc0000067ab9 */ /* 0x000fe20000000a00 */
[----:B------:R-:W-:Y:S01]  /*21a0*/  IADD3.X R0, R29, R9, R0, P0, !PT ;  /* 0x000000091d007210 */ /* 0x000fe200007fe400 */
[----:B------:R-:W-:Y:S01]  /*21b0*/  IMAD R9, R12, UR6, RZ ;  /* 0x000000060c097c24 */ /* 0x000fe2000f8e02ff */
[----:B------:R-:W-:Y:S01]  /*21c0*/  ISETP.GE.AND P0, PT, R13, UR4, PT ;  /* 0x000000040d007c0c */ /* 0x000fe2000bf06270 */
[----:B------:R-:W-:Y:S01]  /*21d0*/  IMAD.SHL.U32 R13, R8, 0x2, RZ ;  /* 0x00000002080d7824 */ /* 0x000fe200078e00ff */
[----:B------:R-:W-:Y:S01]  /*21e0*/  SEL R12, RZ, 0x1, P1 ;  /* 0x00000001ff0c7807 */ /* 0x000fe20000800000 */
[C---:B------:R-:W-:Y:S01]  /*21f0*/  IMAD R15, R90.reuse, UR7, R9 ;  /* 0x000000075a0f7c24 */ /* 0x040fe2000f8e0209 */
[----:B------:R-:W-:Y:S01]  /*2200*/  ISETP.GE.AND P1, PT, R65, UR4, PT ;  /* 0x0000000441007c0c */ /* 0x000fe2000bf26270 */
[----:B------:R-:W-:Y:S01]  /*2210*/  IMAD.WIDE.U32 R8, R90, UR6, R4 ;  /* 0x000000065a087c25 */ /* 0x000fe2000f8e0004 */
[----:B------:R-:W-:-:S02]  /*2220*/  ISETP.GE.AND P2, PT, R66, UR4, PT ;  /* 0x0000000442007c0c */ /* 0x000fc4000bf46270 */
[----:B------:R-:W-:Y:S01]  /*2230*/  ISETP.GE.AND P3, PT, R14, UR4, PT ;  /* 0x000000040e007c0c */ /* 0x000fe2000bf66270 */
[----:B------:R-:W-:Y:S01]  /*2240*/  IMAD.IADD R9, R9, 0x1, R15 ;  /* 0x0000000109097824 */ /* 0x000fe200078e020f */
[----:B------:R-:W-:Y:S02]  /*2250*/  LOP3.LUT R12, R13, 0x2, R12, 0xe2, !PT ;  /* 0x000000020d0c7812 */ /* 0x000fe400078ee20c */
[----:B------:R-:W-:Y:S02]  /*2260*/  SEL R13, RZ, 0x4, P1 ;  /* 0x00000004ff0d7807 */ /* 0x000fe40000800000 */
[----:B------:R-:W-:Y:S02]  /*2270*/  SEL R14, RZ, 0x8, P2 ;  /* 0x00000008ff0e7807 */ /* 0x000fe40001000000 */
[----:B------:R-:W-:Y:S02]  /*2280*/  ISETP.GE.AND P1, PT, R67, UR4, PT ;  /* 0x0000000443007c0c */ /* 0x000fe4000bf26270 */
[----:B------:R-:W-:Y:S01]  /*2290*/  ISETP.GE.AND P2, PT, R68, UR4, PT ;  /* 0x0000000444007c0c */ /* 0x000fe2000bf46270 */
[----:B------:R-:W-:Y:S01]  /*22a0*/  ULDC.64 UR4, c[0x0][0x338] ;  /* 0x0000ce0000047ab9 */ /* 0x000fe20000000a00 */
[----:B------:R-:W-:Y:S01]  /*22b0*/  LOP3.LUT R12, R14, R12, R13, 0xfe, !PT ;  /* 0x0000000c0e0c7212 */ /* 0x000fe200078efe0d */
[----:B------:R-:W-:Y:S01]  /*22c0*/  IMAD R15, R20, UR4, RZ ;  /* 0x00000004140f7c24 */ /* 0x000fe2000f8e02ff */
[----:B------:R-:W-:Y:S01]  /*22d0*/  SEL R13, RZ, 0x10, P1 ;  /* 0x00000010ff0d7807 */ /* 0x000fe20000800000 */
[----:B------:R-:W-:Y:S01]  /*22e0*/  IMAD R20, R64, R60, RZ ;  /* 0x0000003c40147224 */ /* 0x000fe200078e02ff */
[----:B------:R-:W-:Y:S01]  /*22f0*/  SEL R14, RZ, 0x20, P2 ;  /* 0x00000020ff0e7807 */ /* 0x000fe20001000000 */
[----:B------:R-:W-:Y:S01]  /*2300*/  IMAD R95, R91, UR5, R15 ;  /* 0x000000055b5f7c24 */ /* 0x000fe2000f8e020f */
[----:B------:R-:W-:Y:S01]  /*2310*/  LOP3.LUT P1, RZ, R237, 0x4, RZ, 0xc0, !PT ;  /* 0x00000004edff7812 */ /* 0x000fe2000782c0ff */
[----:B------:R-:W-:Y:S01]  /*2320*/  IMAD R59, R18, R61, R20 ;  /* 0x0000003d123b7224 */ /* 0x000fe200078e0214 */
[----:B------:R-:W-:Y:S01]  /*2330*/  LOP3.LUT R13, R14, R12, R13, 0xfe, !PT ;  /* 0x0000000c0e0d7212 */ /* 0x000fe200078efe0d */
[----:B------:R-:W-:Y:S01]  /*2340*/  IMAD.WIDE.U32 R14, R18, R82, R22 ;  /* 0x00000052120e7225 */ /* 0x000fe200078e0016 */
[----:B------:R-:W-:-:S02]  /*2350*/  SEL R12, RZ, 0x40, P0 ;  /* 0x00000040ff0c7807 */ /* 0x000fc40000000000 */
[----:B------:R-:W-:Y:S01]  /*2360*/  ISETP.GE.AND P0, PT, R4, R41, PT ;  /* 0x000000290400720c */ /* 0x000fe20003f06270 */
[----:B------:R-:W-:Y:S01]  /*2370*/  IMAD.WIDE.U32 R20, R18, R60, R4 ;  /* 0x0000003c12147225 */ /* 0x000fe200078e0004 */
[----:B------:R-:W-:Y:S02]  /*2380*/  LOP3.LUT R97, R13, R12, RZ, 0xfc, !PT ;  /* 0x0000000c0d617212 */ /* 0x000fe400078efcff */
[----:B------:R-:W-:Y:S01]  /*2390*/  SEL R35, R41, RZ, P0 ;  /* 0x000000ff29237207 */ /* 0x000fe20000000000 */
[----:B------:R-:W-:Y:S01]  /*23a0*/  IMAD R12, R64, R82, RZ ;  /* 0x00000052400c7224 */ /* 0x000fe200078e02ff */
[C---:B------:R-:W-:Y:S01]  /*23b0*/  IADD3 R62, P2, R18.reuse, R63, RZ ;  /* 0x0000003f123e7210 */ /* 0x040fe20007f5e0ff */
[----:B------:R-:W-:Y:S01]  /*23c0*/  IMAD.MOV.U32 R58, RZ, RZ, R20 ;  /* 0x000000ffff3a7224 */ /* 0x000fe200078e0014 */
[----:B------:R-:W-:Y:S01]  /*23d0*/  SEL R79, R79, 0xffffffe0, !P1 ;  /* 0xffffffe04f4f7807 */ /* 0x000fe20004800000 */
[C---:B------:R-:W-:Y:S01]  /*23e0*/  IMAD R37, R18.reuse, R83, R12 ;  /* 0x0000005312257224 */ /* 0x040fe200078e020c */
[----:B------:R-:W-:Y:S01]  /*23f0*/  SEL R96, RZ, 0xffffff80, P3 ;  /* 0xffffff80ff607807 */ /* 0x000fe20001800000 */
[----:B------:R-:W-:-:S03]  /*2400*/  IMAD.WIDE.U32 R12, R18, R60, R22 ;  /* 0x0000003c120c7225 */ /* 0x000fc600078e0016 */
[----:B------:R-:W-:Y:S01]  /*2410*/  LOP3.LUT R96, R97, 0x80, R96, 0xc8, !PT ;  /* 0x0000008061607812 */ /* 0x000fe200078ec860 */
[----:B------:R-:W-:Y:S01]  /*2420*/  IMAD.IADD R57, R13, 0x1, R59 ;  /* 0x000000010d397824 */ /* 0x000fe200078e023b */
[----:B-----5:R-:W-:Y:S01]  /*2430*/  SHF.R.S32.HI R13, RZ, 0x1f, R30 ;  /* 0x0000001fff0d7819 */ /* 0x020fe2000001141e */
[----:B------:R-:W-:Y:S01]  /*2440*/  IMAD.MOV.U32 R56, RZ, RZ, R12 ;  /* 0x000000ffff387224 */ /* 0x000fe200078e000c */
[----:B------:R-:W-:Y:S01]  /*2450*/  LOP3.LUT R97, R97, 0x40, RZ, 0xc0, !PT ;  /* 0x0000004061617812 */ /* 0x000fe200078ec0ff */
[----:B------:R-:W-:Y:S02]  /*2460*/  IMAD.IADD R15, R15, 0x1, R37 ;  /* 0x000000010f0f7824 */ /* 0x000fe400078e0225 */
[----:B------:R-:W-:Y:S02]  /*2470*/  IMAD R12, R13, R82, RZ ;  /* 0x000000520d0c7224 */ /* 0x000fe400078e02ff */
[----:B------:R-:W-:Y:S02]  /*2480*/  IMAD.IADD R33, R37, 0x1, R33 ;  /* 0x0000000125217824 */ /* 0x000fe400078e0221 */
[----:B------:R-:W-:-:S02]  /*2490*/  IMAD.IADD R35, R4, 0x1, R35 ;  /* 0x0000000104237824 */ /* 0x000fc400078e0223 */
[C---:B------:R-:W-:Y:S02]  /*24a0*/  IMAD R37, R30.reuse, R83, R12 ;  /* 0x000000531e257224 */ /* 0x040fe400078e020c */
[----:B------:R-:W-:Y:S01]  /*24b0*/  IMAD R36, R13, R60, RZ ;  /* 0x0000003c0d247224 */ /* 0x000fe200078e02ff */
[----:B------:R-:W-:Y:S01]  /*24c0*/  SHF.R.S32.HI R34, RZ, 0x1f, R35 ;  /* 0x0000001fff227819 */ /* 0x000fe20000011423 */
[----:B------:R-:W-:-:S03]  /*24d0*/  IMAD.WIDE.U32 R12, R30, R82, R14 ;  /* 0x000000521e0c7225 */ /* 0x000fc600078e000e */
[----:B------:R-:W-:Y:S01]  /*24e0*/  LEA.HI R34, R34, R35, RZ, 0x3 ;  /* 0x0000002322227211 */ /* 0x000fe200078f18ff */
[----:B------:R-:W-:Y:S01]  /*24f0*/  IMAD.WIDE.U32 R14, R30, R82, R32 ;  /* 0x000000521e0e7225 */ /* 0x000fe200078e0020 */
[----:B------:R-:W-:Y:S02]  /*2500*/  LOP3.LUT R33, R73, 0x18, R4, 0xf8, !PT ;  /* 0x0000001849217812 */ /* 0x000fe400078ef804 */
[----:B------:R-:W-:Y:S01]  /*2510*/  SHF.R.S32.HI R88, RZ, 0x3, R34 ;  /* 0x00000003ff587819 */ /* 0x000fe20000011422 */
[----:B------:R-:W-:Y:S01]  /*2520*/  IMAD.IADD R59, R59, 0x1, R21 ;  /* 0x000000013b3b7824 */ /* 0x000fe200078e0215 */
[-C--:B------:R-:W-:Y:S01]  /*2530*/  LOP3.LUT R33, R33, R76.reuse, RZ, 0x3c, !PT ;  /* 0x0000004c21217212 */ /* 0x080fe200078e3cff */
[----:B------:R-:W-:Y:S01]  /*2540*/  IMAD.WIDE.U32 R8, R91, UR4, R8 ;  /* 0x000000045b087c25 */ /* 0x000fe2000f8e0008 */
[----:B------:R-:W-:Y:S01]  /*2550*/  LOP3.LUT R89, R34, 0xfffffff8, RZ, 0xc0, !PT ;  /* 0xfffffff822597812 */ /* 0x000fe200078ec0ff */
[----:B------:R-:W-:Y:S02]  /*2560*/  ULDC UR4, c[0x0][0x2f4] ;  /* 0x0000bd0000047ab9 */ /* 0x000fe40000000800 */
[----:B------:R-:W-:Y:S01]  /*2570*/  IMAD R81, R220, 0x200, R33 ;  /* 0x00000200dc517824 */ /* 0x000fe200078e0221 */
[--C-:B------:R-:W-:Y:S01]  /*2580*/  LOP3.LUT R33, R73, 0x38, R34.reuse, 0xf8, !PT ;  /* 0x0000003849217812 */ /* 0x100fe200078ef822 */
[----:B------:R-:W-:Y:S01]  /*2590*/  IMAD R35, R11, 0x60, RZ ;  /* 0x000000600b237824 */ /* 0x000fe200078e02ff */
[----:B------:R-:W-:Y:S01]  /*25a0*/  LOP3.LUT R34, R218, 0x38, R34, 0xf8, !PT ;  /* 0x00000038da227812 */ /* 0x000fe200078ef822 */
[C---:B------:R-:W-:Y:S01]  /*25b0*/  IMAD R91, R30.reuse, R61, R36 ;  /* 0x0000003d1e5b7224 */ /* 0x040fe200078e0224 */
[----:B------:R-:W-:Y:S01]  /*25c0*/  LOP3.LUT R33, R33, R76, RZ, 0x3c, !PT ;  /* 0x0000004c21217212 */ /* 0x000fe200078e3cff */
[----:B------:R-:W-:Y:S01]  /*25d0*/  IMAD.WIDE.U32 R56, R30, R60, R56 ;  /* 0x0000003c1e387225 */ /* 0x000fe200078e0038 */
[----:B------:R-:W-:-:S02]  /*25e0*/  LOP3.LUT R34, R34, R38, RZ, 0x3c, !PT ;  /* 0x0000002622227212 */ /* 0x000fc400078e3cff */
[----:B------:R-:W-:Y:S01]  /*25f0*/  SHF.R.S32.HI R92, RZ, 0x1f, R89 ;  /* 0x0000001fff5c7819 */ /* 0x000fe20000011459 */
[----:B------:R-:W-:Y:S01]  /*2600*/  IMAD.WIDE.U32 R58, R30, R60, R58 ;  /* 0x0000003c1e3a7225 */ /* 0x000fe200078e003a */
[----:B------:R-:W-:-:S03]  /*2610*/  ISETP.GE.AND P1, PT, R4, UR4, PT ;  /* 0x0000000404007c0c */ /* 0x000fc6000bf26270 */
[----:B------:R-:W-:-:S04]  /*2620*/  IMAD.WIDE.U32 R10, R10, 0x60, RZ ;  /* 0x000000600a0a7825 */ /* 0x000fc800078e00ff */
[----:B------:R-:W-:Y:S02]  /*2630*/  IMAD R83, R83, 0x60, RZ ;  /* 0x0000006053537824 */ /* 0x000fe400078e02ff */
        /* <DEDUP_REMOVED lines=15> */
.L_x_11796:
        /* <DEDUP_REMOVED lines=9> */
[----:B------:R-:W-:-:S03]  /*27c0*/  IADD3 R33, P5, R3, R104, RZ ;  /* 0x0000006803217210 */ /* 0x000fc60007fbe0ff */
[----:B------:R-:W-:Y:S01]  /*27d0*/  IMAD.IADD R109, R105, 0x1, R27 ;  /* 0x00000001696d7824 */ /* 0x000fe200078e021b */
[----:B------:R-:W-:-:S03]  /*27e0*/  IADD3 R27, P3, P4, R3, R104, R70 ;  /* 0x00000068031b7210 */ /* 0x000fc60007c7e046 */
[----:B------:R-:W-:Y:S01]  /*27f0*/  IMAD.X R34, R109, 0x1, R0, P5 ;  /* 0x000000016d227824 */ /* 0x000fe200028e0600 */
[----:B------:R-:W-:Y:S02]  /*2800*/  IADD3.X R32, R0, R109, R69, P3, P4 ;  /* 0x0000006d00207210 */ /* 0x000fe40001fe8445 */
[-C--:B0-----:R-:W-:Y:S02]  /*2810*/  LEA R40, P3, R27, R100.reuse, 0x1 ;  /* 0x000000641b287211 */ /* 0x081fe400078608ff */
[----:B------:R-:W-:Y:S02]  /*2820*/  LEA R42, P5, R33, R100, 0x1 ;  /* 0x00000064212a7211 */ /* 0x000fe400078a08ff */
[-C--:B------:R-:W-:Y:S01]  /*2830*/  LEA.HI.X R41, R27, R101.reuse, R32, 0x1, P3 ;  /* 0x000000651b297211 */ /* 0x080fe200018f0c20 */
[----:B------:R-:W-:Y:S01]  /*2840*/  IMAD R27, R17, 0x1800, R81 ;  /* 0x00001800111b7824 */ /* 0x000fe200078e0251 */
[----:B-1----:R-:W-:Y:S02]  /*2850*/  ISETP.GE.AND P3, PT, R107, 0x1, PT ;  /* 0x000000016b00780c */ /* 0x002fe40003f66270 */
[----:B------:R-:W-:Y:S01]  /*2860*/  LEA.HI.X R43, R33, R101, R34, 0x1, P5 ;  /* 0x00000065212b7211 */ /* 0x000fe200028f0c22 */
[----:B------:R-:W-:Y:S01]  /*2870*/  IMAD R33, R17, 0x1800, R85 ;  /* 0x0000180011217824 */ /* 0x000fe200078e0255 */
[----:B------:R-:W-:Y:S01]  /*2880*/  ISETP.GT.AND P4, PT, R45, R28, PT ;  /* 0x0000001c2d00720c */ /* 0x000fe20003f84270 */
[----:B------:R-:W-:-:S02]  /*2890*/  IMAD R108, R27, 0x2, R26 ;  /* 0x000000021b6c7824 */ /* 0x000fc400078e021a */
[----:B------:R-:W-:Y:S01]  /*28a0*/  IMAD R106, R33, 0x2, R26 ;  /* 0x00000002216a7824 */ /* 0x000fe200078e021a */
[----:B------:R-:W-:Y:S01]  /*28b0*/  P2R R99, PR, RZ, 0x10 ;  /* 0x00000010ff637803 */ /* 0x000fe20000000000 */
[----:B------:R-:W-:-:S04]  /*28c0*/  IMAD.MOV.U32 R27, RZ, RZ, R45 ;  /* 0x000000ffff1b7224 */ /* 0x000fc800078e002d */
        /* <DEDUP_REMOVED lines=42> */
.L_x_11753:
[----:B------:R-:W-:Y:S05]  /*2b70*/  BSYNC B1 ;  /* 0x0000000000017941 */ /* 0x000fea0003800000 */
.L_x_11752:
[----:B------:R-:W-:Y:S01]  /*2b80*/  ISETP.GE.AND P5, PT, R233, R102, PT ;  /* 0x00000066e900720c */ /* 0x000fe20003fa6270 */
[----:B------:R-:W-:Y:S01]  /*2b90*/  BSSY B1, `(.L_x_11754) ;  /* 0x000001b000017945 */ /* 0x000fe20003800000 */
[----:B------:R-:W-:Y:S02]  /*2ba0*/  CS2R R46, SRZ ;  /* 0x00000000002e7805 */ /* 0x000fe4000001ff00 */
[----:B0-----:R-:W-:Y:S01]  /*2bb0*/  CS2R R38, SRZ ;  /* 0x0000000000267805 */ /* 0x001fe2000001ff00 */
        /* <DEDUP_REMOVED lines=24> */
.L_x_11755:
[----:B------:R-:W-:Y:S05]  /*2d40*/  BSYNC B1 ;  /* 0x0000000000017941 */ /* 0x000fea0003800000 */
.L_x_11754:
        /* <DEDUP_REMOVED lines=33> */
.L_x_11756:
[----:B------:R-:W-:Y:S01]  /*2f60*/  IMAD R98, R17, 0x8, R16 ;  /* 0x0000000811627824 */ /* 0x000fe200078e0210 */
[----:B------:R-:W-:Y:S01]  /*2f70*/  SHF.L.U32 R103, R208, 0x1f, RZ ;  /* 0x0000001fd0677819 */ /* 0x000fe200000006ff */
[----:B------:R-:W-:Y:S03]  /*2f80*/  BSSY B1, `(.L_x_11757) ;  /* 0x0000003000017945 */ /* 0x000fe60003800000 */
[----:B------:R-:W0:Y:S02]  /*2f90*/  SYNCS.PHASECHK.TRANS64.TRYWAIT P6, [R98+URZ+0x22890], R103 ;  /* 0x02289067620075a7 */ /* 0x000e2400080c017f */
[----:B0-----:R-:W-:Y:S05]  /*2fa0*/  @!P6 BRA `(.L_x_11758) ;  /* 0x000001cc00ece947 */ /* 0x001fea0003800000 */
.L_x_12115:
[----:B------:R-:W-:Y:S05]  /*2fb0*/  BSYNC B1 ;  /* 0x0000000000017941 */ /* 0x000fea0003800000 */
.L_x_11757:
        /* <DEDUP_REMOVED lines=29> */
[----:B------:R-:W-:Y:S01]  /*3190*/  FMUL.FTZ R35, R35, R114 ;  /* 0x0000007223237220 */ /* 0x000fe20000410000 */
        /* <DEDUP_REMOVED lines=24> */
.L_x_11764:
[----:B------:R-:W-:Y:S05]  /*3320*/  BSYNC B3 ;  /* 0x0000000000037941 */ /* 0x000fea0003800000 */
.L_x_11763:
[----:B--2---:R1:W-:Y:S02]  /*3330*/  STG.E.128 desc[UR40][R42.64], R32 ;  /* 0x000000202a007986 */ /* 0x0043e4000c101d28 */
.L_x_11762:
[----:B------:R-:W-:Y:S05]  /*3340*/  BSYNC B2 ;  /* 0x0000000000027941 */ /* 0x000fea0003800000 */
.L_x_11761:
[----:B------:R-:W-:Y:S05]  /*3350*/  @P2 BRA `(.L_x_11760) ;  /* 0x0000000000d02947 */ /* 0x000fea0003800000 */
[----:B-1----:R1:W2:Y:S01]  /*3360*/  LDS.128 R32, [R106] ;  /* 0x000000006a207984 */ /* 0x0022a20000000c00 */
        /* <DEDUP_REMOVED lines=49> */
.L_x_11766:
[----:B------:R-:W-:Y:S05]  /*3680*/  BSYNC B2 ;  /* 0x0000000000027941 */ /* 0x000fea0003800000 */
.L_x_11765:
[----:B--2---:R2:W-:Y:S02]  /*3690*/  STG.E.128 desc[UR40][R42.64+0x40], R32 ;  /* 0x000040202a007986 */ /* 0x0045e4000c101d28 */
.L_x_11760:
[----:B------:R-:W-:Y:S05]  /*36a0*/  BSYNC B1 ;  /* 0x0000000000017941 */ /* 0x000fea0003800000 */
.L_x_11759:
[----:B------:R-:W-:Y:S05]  /*36b0*/  @P5 BRA `(.L_x_11767) ;  /* 0x0000001c00705947 */ /* 0x000fea0003800000 */
[----:B------:R-:W-:Y:S04]  /*36c0*/  BSSY B1, `(.L_x_11768) ;  /* 0x0000036000017945 */ /* 0x000fe80003800000 */
[----:B------:R-:W-:Y:S05]  /*36d0*/  @P1 BRA `(.L_x_11769) ;  /* 0x0000000000d01947 */ /* 0x000fea0003800000 */
[----:B-12---:R1:W2:Y:S01]  /*36e0*/  LDS.128 R32, [R108+0x2000] ;  /* 0x002000006c207984 */ /* 0x0062a20000000c00 */
[----:B------:R-:W-:Y:S01]  /*36f0*/  ISETP.GE.AND P4, PT, R22, R107, PT ;  /* 0x0000006b1600720c */ /* 0x000fe20003f86270 */
[----:B------:R-:W-:-:S12]  /*3700*/  BSSY B2, `(.L_x_11770) ;  /* 0x0000030000027945 */ /* 0x000fd80003800000 */
[----:B-1----:R-:W-:Y:S05]  /*3710*/  @P4 BRA `(.L_x_11771) ;  /* 0x0000000000b84947 */ /* 0x002fea0003800000 */
        /* <DEDUP_REMOVED lines=46> */
.L_x_11771:
[----:B------:R-:W-:Y:S05]  /*3a00*/  BSYNC B2 ;  /* 0x0000000000027941 */ /* 0x000fea0003800000 */
.L_x_11770:
[----:B--2---:R3:W-:Y:S02]  /*3a10*/  STG.E.128 desc[UR40][R40.64], R32 ;  /* 0x0000002028007986 */ /* 0x0047e4000c101d28 */
.L_x_11769:
[----:B------:R-:W-:Y:S05]  /*3a20*/  BSYNC B1 ;  /* 0x0000000000017941 */ /* 0x000fea0003800000 */
.L_x_11768:
        /* <DEDUP_REMOVED lines=51> */
.L_x_11773:
[----:B------:R-:W-:Y:S05]  /*3d60*/  BSYNC B1 ;  /* 0x0000000000017941 */ /* 0x000fea0003800000 */
.L_x_11772:
[----:B--2---:R4:W-:Y:S01]  /*3d70*/  STG.E.128 desc[UR40][R40.64+0x40], R32 ;  /* 0x0000402028007986 */ /* 0x0049e2000c101d28 */
[----:B------:R-:W-:Y:S05]  /*3d80*/  BRA `(.L_x_11767) ;  /* 0x0000001400bc7947 */ /* 0x000fea0003800000 */
.L_x_11751:
        /* <DEDUP_REMOVED lines=18> */
[----:B------:R-:W-:Y:S02]  /*3eb0*/  CS2R R34, SRZ ;  /* 0x0000000000227805 */ /* 0x000fe4000001ff00 */
[----:B------:R-:W-:-:S05]  /*3ec0*/  @!P4 IADD3 R32, P5, R14, R32, RZ ;  /* 0x000000200e20c210 */ /* 0x000fca0007fbe0ff */
[----:B------:R-:W-:Y:S01]  /*3ed0*/  @!P4 IMAD.X R33, R103, 0x1, R90, P5 ;  /* 0x000000016721c824 */ /* 0x000fe200028e065a */
[----:B---3--:R-:W-:-:S04]  /*3ee0*/  @!P4 LEA R50, P5, R32, R50, 0x1 ;  /* 0x000000322032c211 */ /* 0x008fc800078a08ff */
[----:B------:R-:W-:Y:S02]  /*3ef0*/  @!P4 LEA.HI.X R51, R32, R51, R33, 0x1, P5 ;  /* 0x000000332033c211 */ /* 0x000fe400028f0c21 */
[----:B------:R-:W-:-:S03]  /*3f00*/  CS2R R32, SRZ ;  /* 0x0000000000207805 */ /* 0x000fc6000001ff00 */
[----:B------:R2:W3:Y:S04]  /*3f10*/  @!P4 LDG.E.128 R36, desc[UR40][R50.64] ;  /* 0x000000283224c981 */ /* 0x0004e8000c1e1d00 */
[----:B------:R-:W4:Y:S01]  /*3f20*/  @!P4 LDG.E.128 R32, desc[UR40][R48.64] ;  /* 0x000000283020c981 */ /* 0x000f22000c1e1d00 */
[C---:B0-----:R-:W-:Y:S02]  /*3f30*/  @!P3 LEA R52, P4, R40.reuse, R52, 0x1 ;  /* 0x000000342834b211 */ /* 0x041fe400078808ff */
[----:B------:R-:W-:Y:S02]  /*3f40*/  CS2R R42, SRZ ;  /* 0x00000000002a7805 */ /* 0x000fe4000001ff00 */
[----:B------:R-:W-:Y:S02]  /*3f50*/  @!P3 LEA.HI.X R53, R40, R53, R41, 0x1, P4 ;  /* 0x000000352835b211 */ /* 0x000fe400020f0c29 */
[----:B------:R-:W-:-:S02]  /*3f60*/  CS2R R40, SRZ ;  /* 0x0000000000287805 */ /* 0x000fc4000001ff00 */
[----:B-1----:R-:W-:-:S04]  /*3f70*/  @!P3 LEA R54, P4, R46, R44, 0x1 ;  /* 0x0000002c2e36b211 */ /* 0x002fc800078808ff */
[----:B------:R-:W-:Y:S01]  /*3f80*/  @!P3 LEA.HI.X R55, R46, R45, R47, 0x1, P4 ;  /* 0x0000002d2e37b211 */ /* 0x000fe200020f0c2f */
[----:B------:R-:W5:Y:S01]  /*3f90*/  @!P3 LDG.E.128 R40, desc[UR40][R52.64] ;  /* 0x000000283428b981 */ /* 0x000f62000c1e1d00 */
[----:B------:R-:W-:Y:S02]  /*3fa0*/  CS2R R46, SRZ ;  /* 0x00000000002e7805 */ /* 0x000fe4000001ff00 */
[----:B------:R-:W-:-:S06]  /*3fb0*/  CS2R R44, SRZ ;  /* 0x00000000002c7805 */ /* 0x000fcc000001ff00 */
[----:B------:R-:W5:Y:S01]  /*3fc0*/  @!P3 LDG.E.128 R44, desc[UR40][R54.64] ;  /* 0x00000028362cb981 */ /* 0x000f62000c1e1d00 */
[----:B------:R-:W-:Y:S02]  /*3fd0*/  ISETP.NE.AND P3, PT, R207, 0x3, PT ;  /* 0x00000003cf00780c */ /* 0x000fe40003f65270 */
[----:B------:R-:W-:Y:S01]  /*3fe0*/  ISETP.GE.AND P4, PT, R4, R107, PT ;  /* 0x0000006b0400720c */ /* 0x000fe20003f86270 */
[----:B----4-:R-:W-:Y:S02]  /*3ff0*/  IMAD.MOV.U32 R48, RZ, RZ, R34 ;  /* 0x000000ffff307224 */ /* 0x010fe400078e0022 */
[----:B------:R-:W-:Y:S02]  /*4000*/  IMAD.MOV.U32 R49, RZ, RZ, R35 ;  /* 0x000000ffff317224 */ /* 0x000fe400078e0023 */
[----:B--2---:R-:W-:Y:S02]  /*4010*/  IMAD.MOV.U32 R50, RZ, RZ, R32 ;  /* 0x000000ffff327224 */ /* 0x004fe400078e0020 */
[----:B------:R-:W-:Y:S01]  /*4020*/  IMAD.MOV.U32 R51, RZ, RZ, R33 ;  /* 0x000000ffff337224 */ /* 0x000fe200078e0021 */
[----:B------:R-:W-:Y:S01]  /*4030*/  PRMT R126, R48, 0x7610, R126 ;  /* 0x00007610307e7816 */ /* 0x000fe2000000007e */
        /* <DEDUP_REMOVED lines=29> */
.L_x_11774:
        /* <DEDUP_REMOVED lines=9> */
.L_x_12116:
[----:B------:R-:W-:Y:S05]  /*42a0*/  BSYNC B1 ;  /* 0x0000000000017941 */ /* 0x000fea0003800000 */
.L_x_11775:
        /* <DEDUP_REMOVED lines=16> */
[----:B------:R-:W-:-:S05]  /*43b0*/  LOP3.LUT R49, R49, R76, RZ, 0x3c, !PT ;  /* 0x0000004c31317212 */ /* 0x000fca00078e3cff */
[----:B------:R-:W-:Y:S02]  /*43c0*/  IMAD R48, R220, 0x200, R49 ;  /* 0x00000200dc307824 */ /* 0x000fe400078e0231 */
        /* <DEDUP_REMOVED lines=11> */
[----:B------:R-:W-:Y:S02]  /*4480*/  PRMT R130, R117, 0x5432, R130 ;  /* 0x0000543275827816 */ /* 0x000fe40000000082 */
[----:B------:R-:W-:-:S02]  /*4490*/  SHF.R.U32.HI R133, RZ, 0x10, R39 ;  /* 0x00000010ff857819 */ /* 0x000fc40000011627 */
[----:B------:R-:W-:Y:S01]  /*44a0*/  SHF.R.U64 R129, R36, 0x10, R37 ;  /* 0x0000001024817819 */ /* 0x000fe20000001225 */
[----:B------:R-:W-:Y:S01]  /*44b0*/  IMAD.U32 R132, R130, 0x10000, RZ ;  /* 0x0001000082847824 */ /* 0x000fe200078e00ff */
[----:B------:R-:W-:Y:S01]  /*44c0*/  SHF.R.U64 R131, R38, 0x10, R39 ;  /* 0x0000001026837819 */ /* 0x000fe20000001227 */
[----:B--2---:R-:W-:Y:S01]  /*44d0*/  IMAD.U32 R39, R53, 0x10000, RZ ;  /* 0x0001000035277824 */ /* 0x004fe200078e00ff */
[----:B------:R-:W-:Y:S01]  /*44e0*/  PRMT R127, R126, 0x5410, R127 ;  /* 0x000054107e7f7816 */ /* 0x000fe2000000007f */
[----:B------:R-:W-:Y:S01]  /*44f0*/  IMAD.U32 R126, R125, 0x10000, RZ ;  /* 0x000100007d7e7824 */ /* 0x000fe200078e00ff */
[----:B------:R-:W-:Y:S01]  /*4500*/  SHF.R.U64 R124, R32, 0x10, R33 ;  /* 0x00000010207c7819 */ /* 0x000fe20000001221 */
[----:B-1----:R-:W-:Y:S01]  /*4510*/  IMAD.U32 R33, R49, 0x10000, RZ ;  /* 0x0001000031217824 */ /* 0x002fe200078e00ff */
[----:B------:R-:W-:Y:S01]  /*4520*/  SHF.R.U32.HI R128, RZ, 0x10, R35 ;  /* 0x00000010ff807819 */ /* 0x000fe20000011623 */
[----:B------:R-:W-:Y:S01]  /*4530*/  IMAD.U32 R36, R51, 0x10000, RZ ;  /* 0x0001000033247824 */ /* 0x000fe200078e00ff */
[----:B------:R-:W-:Y:S01]  /*4540*/  PRMT R133, R135, 0x5410, R133 ;  /* 0x0000541087857816 */ /* 0x000fe20000000085 */
[----:B------:R-:W-:Y:S01]  /*4550*/  IMAD.U32 R38, R52, 0x10000, RZ ;  /* 0x0001000034267824 */ /* 0x000fe200078e00ff */
[----:B------:R-:W-:Y:S01]  /*4560*/  LOP3.LUT R34, R49, 0xffff0000, RZ, 0xc0, !PT ;  /* 0xffff000031227812 */ /* 0x000fe200078ec0ff */
[----:B------:R-:W-:Y:S01]  /*4570*/  IMAD.U32 R32, R48, 0x10000, RZ ;  /* 0x0001000030207824 */ /* 0x000fe200078e00ff */
[----:B------:R-:W-:Y:S01]  /*4580*/  LOP3.LUT R49, R53, 0xffff0000, RZ, 0xc0, !PT ;  /* 0xffff000035317812 */ /* 0x000fe200078ec0ff */
[----:B------:R-:W-:Y:S01]  /*4590*/  IMAD.U32 R53, R55, 0x10000, RZ ;  /* 0x0001000037357824 */ /* 0x000fe200078e00ff */
[----:B------:R-:W-:Y:S01]  /*45a0*/  LOP3.LUT R130, R130, 0xffff0000, RZ, 0xc0, !PT ;  /* 0xffff000082827812 */ /* 0x000fe200078ec0ff */
[----:B------:R-:W-:Y:S01]  /*45b0*/  IMAD.U32 R35, R50, 0x10000, RZ ;  /* 0x0001000032237824 */ /* 0x000fe200078e00ff */
[----:B------:R-:W-:Y:S01]  /*45c0*/  PRMT R129, R136, 0x5410, R129 ;  /* 0x0000541088817816 */ /* 0x000fe20000000081 */
[C---:B------:R-:W-:Y:S01]  /*45d0*/  FMUL.FTZ R136, R39.reuse, R126 ;  /* 0x0000007e27887220 */ /* 0x040fe20000410000 */
[----:B------:R-:W-:Y:S01]  /*45e0*/  PRMT R131, R134, 0x5410, R131 ;  /* 0x0000541086837816 */ /* 0x000fe20000000083 */
[----:B------:R-:W-:Y:S01]  /*45f0*/  FMUL.FTZ R134, R39, R132 ;  /* 0x0000008427867220 */ /* 0x000fe20000410000 */
[----:B------:R-:W-:Y:S01]  /*4600*/  LOP3.LUT R125, R125, 0xffff0000, RZ, 0xc0, !PT ;  /* 0xffff00007d7d7812 */ /* 0x000fe200078ec0ff */
[----:B------:R-:W-:Y:S01]  /*4610*/  IMAD.U32 R39, R133, 0x10000, RZ ;  /* 0x0001000085277824 */ /* 0x000fe200078e00ff */
[----:B------:R-:W-:Y:S01]  /*4620*/  PRMT R128, R115, 0x5432, R128 ;  /* 0x0000543273807816 */ /* 0x000fe20000000080 */
[----:B------:R-:W-:Y:S01]  /*4630*/  FMUL.FTZ R135, R49, R130 ;  /* 0x0000008231877220 */ /* 0x000fe20000410000 */
[C---:B------:R-:W-:Y:S01]  /*4640*/  FFMA.FTZ R134, R33.reuse, R126, -R134 ;  /* 0x0000007e21867223 */ /* 0x040fe20000010886 */
[----:B------:R-:W-:Y:S01]  /*4650*/  FFMA.FTZ R136, R33, R132, R136 ;  /* 0x0000008421887223 */ /* 0x000fe20000010088 */
[----:B------:R-:W-:Y:S01]  /*4660*/  FMUL.FTZ R49, R49, R125 ;  /* 0x0000007d31317220 */ /* 0x000fe20000410000 */
[----:B------:R-:W-:Y:S01]  /*4670*/  PRMT R124, R116, 0x5432, R124 ;  /* 0x00005432747c7816 */ /* 0x000fe2000000007c */
[----:B------:R-:W-:-:S02]  /*4680*/  IMAD.U32 R33, R128, 0x10000, RZ ;  /* 0x0001000080217824 */ /* 0x000fc400078e00ff */
        /* <DEDUP_REMOVED lines=54> */
.L_x_11780:
[----:B------:R-:W-:Y:S05]  /*49f0*/  BSYNC B2 ;  /* 0x0000000000027941 */ /* 0x000fea0003800000 */
.L_x_11779:
        /* <DEDUP_REMOVED lines=12> */
.L_x_11778:
[----:B------:R-:W-:Y:S05]  /*4ac0*/  BSYNC B1 ;  /* 0x0000000000017941 */ /* 0x000fea0003800000 */
.L_x_11777:
[----:B------:R-:W-:Y:S01]  /*4ad0*/  ISETP.GE.OR P5, PT, R233, R102, P1 ;  /* 0x00000066e900720c */ /* 0x000fe20000fa6670 */
        /* <DEDUP_REMOVED lines=11> */
[----:B------:R-:W-:Y:S01]  /*4b90*/  LEA.HI.X R49, R32, R101, R33, 0x1, P5 ;  /* 0x0000006520317211 */ /* 0x000fe200028f0c21 */
[----:B------:R-:W-:Y:S01]  /*4ba0*/  IMAD R33, R17, 0x1800, R94 ;  /* 0x0000180011217824 */ /* 0x000fe200078e025e */
[----:B------:R-:W-:-:S03]  /*4bb0*/  SHF.R.S32.HI R32, RZ, 0x1f, R113 ;  /* 0x0000001fff207819 */ /* 0x000fc60000011471 */
[----:B------:R-:W-:Y:S01]  /*4bc0*/  IMAD R33, R33, 0x2, R16 ;  /* 0x0000000221217824 */ /* 0x000fe200078e0210 */
[----:B------:R-:W-:-:S04]  /*4bd0*/  LEA.HI R113, R32, R113, RZ, 0x4 ;  /* 0x0000007120717211 */ /* 0x000fc800078f20ff */
[----:B------:R-:W-:-:S05]  /*4be0*/  LEA.HI.SX32 R51, R113, R88, 0x1c ;  /* 0x0000005871337211 */ /* 0x000fca00078fe2ff */
[----:B------:R-:W-:-:S05]  /*4bf0*/  IMAD.SHL.U32 R51, R51, 0x8, RZ ;  /* 0x0000000833337824 */ /* 0x000fca00078e00ff */
[----:B------:R-:W-:-:S04]  /*4c00*/  LOP3.LUT R32, R218, 0x38, R51, 0xf8, !PT ;  /* 0x00000038da207812 */ /* 0x000fc800078ef833 */
[----:B------:R-:W-:-:S05]  /*4c10*/  LOP3.LUT R32, R32, R34, RZ, 0x3c, !PT ;  /* 0x0000002220207212 */ /* 0x000fca00078e3cff */
[----:B------:R-:W-:-:S04]  /*4c20*/  IMAD.IADD R32, R221, 0x1, R32 ;  /* 0x00000001dd207824 */ /* 0x000fc800078e0220 */
[----:B------:R-:W-:-:S04]  /*4c30*/  IMAD R35, R17, 0x1800, R32 ;  /* 0x0000180011237824 */ /* 0x000fc800078e0220 */
[----:B------:R-:W-:Y:S02]  /*4c40*/  IMAD R36, R35, 0x2, R16 ;  /* 0x0000000223247824 */ /* 0x000fe400078e0210 */
        /* <DEDUP_REMOVED lines=95> */
.L_x_11782:
[----:B------:R-:W-:Y:S05]  /*5240*/  BSYNC B1 ;  /* 0x0000000000017941 */ /* 0x000fea0003800000 */
.L_x_11781:
[----:B-1----:R1:W-:Y:S01]  /*5250*/  STG.E.128 desc[UR40][R48.64], R32 ;  /* 0x0000002030007986 */ /* 0x0023e2000c101d28 */
[----:B------:R-:W-:-:S13]  /*5260*/  ISETP.GE.AND P4, PT, R51, R111, PT ;  /* 0x0000006f3300720c */ /* 0x000fda0003f86270 */
[----:B------:R-:W-:Y:S05]  /*5270*/  @P4 BRA `(.L_x_11767) ;  /* 0x0000000000804947 */ /* 0x000fea0003800000 */
[--C-:B-1----:R-:W-:Y:S02]  /*5280*/  SHF.R.S32.HI R32, RZ, 0x1f, R51.reuse ;  /* 0x0000001fff207819 */ /* 0x102fe40000011433 */
[----:B------:R-:W-:-:S04]  /*5290*/  IADD3 R51, P4, P5, R6, R104, R51 ;  /* 0x0000006806337210 */ /* 0x000fc80007d9e033 */
[----:B------:R-:W-:Y:S02]  /*52a0*/  IADD3.X R50, R29, R50, R32, P4, P5 ;  /* 0x000000321d327210 */ /* 0x000fe400027ea420 */
[----:B------:R-:W-:-:S04]  /*52b0*/  LEA R100, P4, R51, R100, 0x1 ;  /* 0x0000006433647211 */ /* 0x000fc800078808ff */
[----:B------:R-:W-:-:S05]  /*52c0*/  LEA.HI.X R101, R51, R101, R50, 0x1, P4 ;  /* 0x0000006533657211 */ /* 0x000fca00020f0c32 */
[----:B--2---:R1:W-:Y:S01]  /*52d0*/  STG.E.128 desc[UR40][R100.64], R36 ;  /* 0x0000002464007986 */ /* 0x0043e2000c101d28 */
[----:B------:R-:W-:Y:S05]  /*52e0*/  BRA `(.L_x_11767) ;  /* 0x0000000000647947 */ /* 0x000fea0003800000 */
.L_x_11750:
[----:B------:R-:W-:-:S13]  /*52f0*/  ISETP.NE.AND P3, PT, R207, 0x3, PT ;  /* 0x00000003cf00780c */ /* 0x000fda0003f65270 */
[----:B------:R-:W-:Y:S05]  /*5300*/  @!P3 BRA `(.L_x_11783) ;  /* 0x000000000004b947 */ /* 0x000fea0003800000 */
[----:B------:R-:W-:Y:S01]  /*5310*/  BPT.TRAP 0x1 ;  /* 0x000000040000795c */ /* 0x000fe20000300000 */
.L_x_11783:
[----:B------:R-:W-:Y:S01]  /*5320*/  IMAD R98, R17, 0x8, R16 ;  /* 0x0000000811627824 */ /* 0x000fe200078e0210 */
[----:B------:R-:W-:Y:S01]  /*5330*/  SHF.L.U32 R103, R208, 0x1f, RZ ;  /* 0x0000001fd0677819 */ /* 0x000fe200000006ff */
[----:B------:R-:W-:Y:S01]  /*5340*/  IMAD R102, R27, -0x60, R24 ;  /* 0xffffffa01b667824 */ /* 0x000fe200078e0218 */
[----:B------:R-:W-:Y:S02]  /*5350*/  BSSY B1, `(.L_x_11784) ;  /* 0x0000004000017945 */ /* 0x000fe40003800000 */
[----:B------:R-:W0:Y:S02]  /*5360*/  SYNCS.PHASECHK.TRANS64.TRYWAIT P4, [R98+URZ+0x22890], R103 ;  /* 0x02289067620075a7 */ /* 0x000e24000808017f */
[----:B------:R-:W-:Y:S01]  /*5370*/  VIMNMX R102, R102, 0x60, PT ;  /* 0x0000006066667848 */ /* 0x000fe20003fe0100 */
[----:B0-----:R-:W-:Y:S06]  /*5380*/  @!P4 BRA `(.L_x_11785) ;  /* 0x000001ac001cc947 */ /* 0x001fec0003800000 */
.L_x_12117:
[----:B------:R-:W-:Y:S05]  /*5390*/  BSYNC B1 ;  /* 0x0000000000017941 */ /* 0x000fea0003800000 */
.L_x_11784:
        /* <DEDUP_REMOVED lines=8> */
.L_x_11787:
[----:B------:R-:W-:Y:S05]  /*5420*/  BSYNC B1 ;  /* 0x0000000000017941 */ /* 0x000fea0003800000 */
.L_x_11786:
[----:B------:R-:W-:Y:S05]  /*5430*/  @P4 BRA `(.L_x_11767) ;  /* 0x0000000000104947 */ /* 0x000fea0003800000 */
[----:B-1----:R-:W1:Y:S04]  /*5440*/  @!P1 LDS.128 R32, [R108+0x2000] ;  /* 0x002000006c209984 */ /* 0x002e680000000c00 */
[----:B------:R-:W2:Y:S04]  /*5450*/  @!P2 LDS.128 R36, [R106+0x2000] ;  /* 0x002000006a24a984 */ /* 0x000ea80000000c00 */
[----:B-1----:R1:W-:Y:S04]  /*5460*/  @!P1 STG.E.128 desc[UR40][R40.64], R32 ;  /* 0x0000002028009986 */ /* 0x0023e8000c101d28 */
[----:B--2---:R1:W-:Y:S02]  /*5470*/  @!P2 STG.E.128 desc[UR40][R40.64+0x40], R36 ;  /* 0x000040242800a986 */ /* 0x0043e4000c101d28 */
.L_x_11767:
[----:B------:R-:W-:Y:S05]  /*5480*/  BSYNC B0 ;  /* 0x0000000000007941 */ /* 0x000fea0003800000 */
.L_x_11749:
        /* <DEDUP_REMOVED lines=17> */
.L_x_11789:
[----:B------:R-:W-:Y:S05]  /*55a0*/  BSYNC B0 ;  /* 0x0000000000007941 */ /* 0x000fea0003800000 */
.L_x_11788:
[----:B------:R-:W2:Y:S01]  /*55b0*/  SYNCS.PHASECHK.TRANS64.TRYWAIT P3, [R98+URZ+0x228b0], R103 ;  /* 0x0228b067620075a7 */ /* 0x000ea2000806017f */
[----:B------:R-:W-:Y:S01]  /*55c0*/  ULDC UR51, c[0x0][0x320] ;  /* 0x0000c80000337ab9 */ /* 0x000fe20000000800 */
[----:B------:R-:W-:Y:S01]  /*55d0*/  ULDC.64 UR48, c[0x0][0x328] ;  /* 0x0000ca0000307ab9 */ /* 0x000fe20000000a00 */
[----:B------:R-:W-:Y:S01]  /*55e0*/  ULDC.64 UR46, c[0x0][0x318] ;  /* 0x0000c600002e7ab9 */ /* 0x000fe20000000a00 */
[----:B------:R-:W-:Y:S01]  /*55f0*/  BSSY B0, `(.L_x_11790) ;  /* 0x0000003000007945 */ /* 0x000fe20003800000 */
[----:B-1----:R-:W-:-:S03]  /*5600*/  IMAD R32, R17, 0x6000, R81 ;  /* 0x0000600011207824 */ /* 0x002fc600078e0251 */
[----:B--2---:R-:W-:Y:S05]  /*5610*/  @!P3 BRA `(.L_x_11791) ;  /* 0x000001a8008cb947 */ /* 0x004fea0003800000 */
.L_x_12118:
[----:B------:R-:W-:Y:S05]  /*5620*/  BSYNC B0 ;  /* 0x0000000000007941 */ /* 0x000fea0003800000 */
.L_x_11790:
        /* <DEDUP_REMOVED lines=39> */
.L_x_11793:
[----:B------:R-:W-:Y:S05]  /*58a0*/  BSYNC B0 ;  /* 0x0000000000007941 */ /* 0x000fea0003800000 */
.L_x_11792:
        /* <DEDUP_REMOVED lines=37> */
.L_x_11795:
[----:B------:R-:W-:Y:S05]  /*5b00*/  BSYNC B0 ;  /* 0x0000000000007941 */ /* 0x000fea0003800000 */
.L_x_11794:
        /* <DEDUP_REMOVED lines=22> */
.L_x_11744:
[----:B------:R-:W0:Y:S01]  /*5c70*/  LDC R0, c[0x0][0x448] ;  /* 0x00011200ff007b82 */ /* 0x000e220000000800 */
[----:B------:R-:W-:-:S07]  /*5c80*/  IADD3 R5, R205, 0x1, -R204 ;  /* 0x00000001cd057810 */ /* 0x000fce0007ffe8cc */
        /* <DEDUP_REMOVED lines=8> */
[----:B------:R-:W-:Y:S01]  /*5d10*/  IMAD.IADD R5, R5, 0x1, R0 ;  /* 0x0000000105057824 */ /* 0x000fe200078e0200 */
[----:B------:R-:W-:Y:S06]  /*5d20*/  @P0 BRA `(.L_x_11797) ;  /* 0x00000000000c0947 */ /* 0x000fec0003800000 */
[----:B------:R-:W0:Y:S01]  /*5d30*/  FENCE.VIEW.ASYNC.G ;  /* 0x00000000000073c6 */ /* 0x000e220000000100 */
[----:B------:R-:W-:Y:S05]  /*5d40*/  WARPSYNC.ALL ;  /* 0x0000000000007948 */ /* 0x000fea0003800000 */
[----:B0-----:R-:W-:Y:S06]  /*5d50*/  BAR.ARV 0xc, 0x180 ;  /* 0x0306000000007b1d */ /* 0x001fec0000002000 */
.L_x_11797:
        /* <DEDUP_REMOVED lines=13> */
.L_x_11800:
[----:B------:R-:W-:-:S13]  /*5e30*/  ISETP.NE.AND P0, PT, R7, 0x1, PT ;  /* 0x000000010700780c */ /* 0x000fda0003f05270 */
[----:B------:R-:W0:Y:S02]  /*5e40*/  @P0 LDC.64 R4, c[0x0][0x9e8] ;  /* 0x00027a00ff040b82 */ /* 0x000e240000000a00 */
[----:B0-----:R-:W-:-:S05]  /*5e50*/  @P0 IMAD.HI.U32 R4, R3, R4, RZ ;  /* 0x0000000403040227 */ /* 0x001fca00078e00ff */
[----:B------:R-:W-:-:S07]  /*5e60*/  @P0 SHF.R.U32.HI R3, RZ, R5, R4 ;  /* 0x00000005ff030219 */ /* 0x000fce0000011604 */
.L_x_11801:
[----:B------:R-:W-:Y:S05]  /*5e70*/  BSYNC B0 ;  /* 0x0000000000007941 */ /* 0x000fea0003800000 */
.L_x_11799:
[----:B------:R-:W-:-:S05]  /*5e80*/  IMAD R3, R3, R7, R7 ;  /* 0x0000000703037224 */ /* 0x000fca00078e0207 */
[----:B------:R-:W-:-:S07]  /*5e90*/  VIMNMX R0, R0, R3, PT ;  /* 0x0000000300007248 */ /* 0x000fce0003fe0100 */
.L_x_11798:
[----:B------:R-:W0:Y:S01]  /*5ea0*/  @P1 LDC R3, c[0x0][0x44c] ;  /* 0x00011300ff031b82 */ /* 0x000e220000000800 */
[----:B------:R-:W-:Y:S01]  /*5eb0*/  VIADD R0, R0, 0x5f ;  /* 0x0000005f00007836 */ /* 0x000fe20000000000 */
[----:B------:R-:W-:Y:S01]  /*5ec0*/  ULDC UR4, c[0x0][0x9dc] ;  /* 0x0002770000047ab9 */ /* 0x000fe20000000800 */
[----:B------:R-:W-:Y:S02]  /*5ed0*/  IMAD.MOV.U32 R4, RZ, RZ, R210 ;  /* 0x000000ffff047224 */ /* 0x000fe400078e00d2 */
[----:B------:R-:W-:-:S03]  /*5ee0*/  IMAD.HI R0, R0, 0x2aaaaaab, RZ ;  /* 0x2aaaaaab00007827 */ /* 0x000fc600078e02ff */
[----:B------:R-:W1:Y:S01]  /*5ef0*/  @P1 LDC R6, c[0x0][0x450] ;  /* 0x00011400ff061b82 */ /* 0x000e620000000800 */
[----:B0-----:R-:W-:Y:S01]  /*5f00*/  @P1 IMAD.HI.U32 R5, R210, R3, RZ ;  /* 0x00000003d2051227 */ /* 0x001fe200078e00ff */
[----:B------:R-:W-:-:S04]  /*5f10*/  SHF.R.U32.HI R3, RZ, 0x1f, R0 ;  /* 0x0000001fff037819 */ /* 0x000fc80000011600 */
[----:B------:R-:W-:Y:S02]  /*5f20*/  LEA.HI.SX32 R3, R0, R3, 0x1c ;  /* 0x0000000300037211 */ /* 0x000fe400078fe2ff */
[----:B-1----:R-:W-:Y:S02]  /*5f30*/  @P1 SHF.R.U32.HI R4, RZ, R6, R5 ;  /* 0x00000006ff041219 */ /* 0x002fe40000011605 */
[----:B------:R-:W-:Y:S02]  /*5f40*/  VIMNMX R178, R178, R3, PT ;  /* 0x00000003b2b27248 */ /* 0x000fe40003fe0100 */
        /* <DEDUP_REMOVED lines=13> */
.L_x_11804:
[----:B------:R-:W-:-:S13]  /*6020*/  ISETP.NE.AND P0, PT, R7, 0x1, PT ;  /* 0x000000010700780c */ /* 0x000fda0003f05270 */
[----:B------:R-:W0:Y:S02]  /*6030*/  @P0 LDC.64 R4, c[0x0][0x9e8] ;  /* 0x00027a00ff040b82 */ /* 0x000e240000000a00 */
[----:B0-----:R-:W-:-:S05]  /*6040*/  @P0 IMAD.HI.U32 R4, R0, R4, RZ ;  /* 0x0000000400040227 */ /* 0x001fca00078e00ff */
[----:B------:R-:W-:-:S07]  /*6050*/  @P0 SHF.R.U32.HI R0, RZ, R5, R4 ;  /* 0x00000005ff000219 */ /* 0x000fce0000011604 */
.L_x_11805:
[----:B------:R-:W-:Y:S05]  /*6060*/  BSYNC B0 ;  /* 0x0000000000007941 */ /* 0x000fea0003800000 */
.L_x_11803:
[----:B------:R-:W-:-:S05]  /*6070*/  IMAD R0, R0, R7, RZ ;  /* 0x0000000700007224 */ /* 0x000fca00078e02ff */
[----:B------:R-:W-:-:S07]  /*6080*/  VIMNMX R3, R3, R0, !PT ;  /* 0x0000000003037248 */ /* 0x000fce0007fe0100 */
.L_x_11802:
[----:B------:R-:W-:Y:S01]  /*6090*/  IMAD.HI R3, R3, 0x2aaaaaab, RZ ;  /* 0x2aaaaaab03037827 */ /* 0x000fe200078e02ff */
[----:B------:R-:W-:Y:S02]  /*60a0*/  PLOP3.LUT P0, PT, PT, PT, PT, 0x80, 0x0 ;  /* 0x000000000000781c */ /* 0x000fe40003f0f070 */
[----:B------:R-:W-:Y:S02]  /*60b0*/  CS2R R4, SRZ ;  /* 0x0000000000047805 */ /* 0x000fe4000001ff00 */
[----:B------:R-:W-:Y:S01]  /*60c0*/  CS2R R148, SRZ ;  /* 0x0000000000947805 */ /* 0x000fe2000001ff00 */
[----:B------:R-:W-:Y:S01]  /*60d0*/  IMAD.MOV.U32 R6, RZ, RZ, RZ ;  /* 0x000000ffff067224 */ /* 0x000fe200078e00ff */
[----:B------:R-:W-:Y:S01]  /*60e0*/  SHF.R.U32.HI R0, RZ, 0x1f, R3 ;  /* 0x0000001fff007819 */ /* 0x000fe20000011603 */
[----:B------:R-:W-:Y:S01]  /*60f0*/  IMAD.MOV.U32 R150, RZ, RZ, RZ ;  /* 0x000000ffff967224 */ /* 0x000fe200078e00ff */
[----:B------:R-:W-:Y:S02]  /*6100*/  CS2R R146, SRZ ;  /* 0x0000000000927805 */ /* 0x000fe4000001ff00 */
[----:B------:R-:W-:-:S02]  /*6110*/  CS2R R144, SRZ ;  /* 0x0000000000907805 */ /* 0x000fc4000001ff00 */
[----:B------:R-:W-:Y:S01]  /*6120*/  LEA.HI.SX32 R0, R3, R0, 0x1c ;  /* 0x0000000003007211 */ /* 0x000fe200078fe2ff */
[----:B------:R-:W-:Y:S01]  /*6130*/  IMAD.MOV.U32 R3, RZ, RZ, RZ ;  /* 0x000000ffff037224 */ /* 0x000fe200078e00ff */
[----:B------:R-:W-:Y:S02]  /*6140*/  CS2R R142, SRZ ;  /* 0x00000000008e7805 */ /* 0x000fe4000001ff00 */
[----:B------:R-:W-:Y:S02]  /*6150*/  CS2R R140, SRZ ;  /* 0x00000000008c7805 */ /* 0x000fe4000001ff00 */
[----:B------:R-:W-:Y:S02]  /*6160*/  VIMNMX R219, RZ, R0, !PT ;  /* 0x00000000ffdb7248 */ /* 0x000fe40007fe0100 */
[----:B------:R-:W-:Y:S02]  /*6170*/  CS2R R138, SRZ ;  /* 0x00000000008a7805 */ /* 0x000fe4000001ff00 */
[----:B------:R-:W-:-:S02]  /*6180*/  CS2R R136, SRZ ;  /* 0x0000000000887805 */ /* 0x000fc4000001ff00 */
[----:B------:R-:W-:Y:S02]  /*6190*/  CS2R R162, SRZ ;  /* 0x0000000000a27805 */ /* 0x000fe4000001ff00 */
[----:B------:R-:W-:Y:S02]  /*61a0*/  ISETP.GT.AND P1, PT, R178, R219, PT ;  /* 0x000000dbb200720c */ /* 0x000fe40003f24270 */
        /* <DEDUP_REMOVED lines=56> */
[----:B------:R-:W-:-:S03]  /*6530*/  UMOV UR4, 0xffffffff ;  /* 0xffffffff00047882 */ /* 0x000fc60000000000 */
[----:B------:R-:W-:Y:S05]  /*6540*/  BRA.DIV UR4, `(.L_x_11807) ;  /* 0x0000019a04d47947 */ /* 0x000fea000b800000 */
[----:B------:R-:W0:Y:S02]  /*6550*/  S2R R3, SR_TID.X ;  /* 0x0000000000037919 */ /* 0x000e240000002100 */
[----:B0-----:R-:W-:-:S05]  /*6560*/  VIADD R3, R3, 0xffffff80 ;  /* 0xffffff8003037836 */ /* 0x001fca0000000000 */
[----:B------:R-:W-:-:S04]  /*6570*/  SHF.R.S32.HI R0, RZ, 0x1f, R3 ;  /* 0x0000001fff007819 */ /* 0x000fc80000011403 */
[----:B------:R-:W-:-:S04]  /*6580*/  LEA.HI R0, R0, R3, RZ, 0x7 ;  /* 0x0000000300007211 */ /* 0x000fc800078f38ff */
[----:B------:R-:W-:-:S05]  /*6590*/  SHF.R.S32.HI R0, RZ, 0x7, R0 ;  /* 0x00000007ff007819 */ /* 0x000fca0000011400 */
[----:B------:R0:W1:Y:S02]  /*65a0*/  SHFL.IDX PT, R14, R0, RZ, 0x1f ;  /* 0x00001fff000e7589 */ /* 0x00006400000e0000 */
.L_x_12121:
[----:B01----:R-:W-:Y:S01]  /*65b0*/  LEA.HI R0, R14, R14, RZ, 0x1 ;  /* 0x0000000e0e007211 */ /* 0x003fe200078f08ff */
        /* <DEDUP_REMOVED lines=25> */
.L_x_11809:
[----:B------:R-:W-:Y:S05]  /*6750*/  BSYNC B6 ;  /* 0x0000000000067941 */ /* 0x000fea0003800000 */
.L_x_11808:
        /* <DEDUP_REMOVED lines=12> */
.L_x_11813:
[----:B-1----:R1:W2:Y:S02]  /*6820*/  SYNCS.PHASECHK.TRANS64.TRYWAIT P0, [R16+URZ+0x22800], R3 ;  /* 0x02280003100075a7 */ /* 0x0022a4000800017f */
[----:B--2---:R-:W-:Y:S05]  /*6830*/  @!P0 NANOSLEEP.SYNCS 0x989680 ;  /* 0x009896800000895d */ /* 0x004fea0003900000 */
[----:B------:R-:W2:Y:S02]  /*6840*/  @!P0 SYNCS.PHASECHK.TRANS64 P0, [R16+URZ+0x22800], R3 ;  /* 0x02280003100085a7 */ /* 0x000ea4000800007f */
[----:B--2---:R-:W-:Y:S05]  /*6850*/  @!P0 BRA `(.L_x_11813) ;  /* 0xfffffffc00f08947 */ /* 0x004fea000383ffff */
.L_x_11812:
[----:B------:R-:W-:Y:S05]  /*6860*/  BSYNC B0 ;  /* 0x0000000000007941 */ /* 0x000fea0003800000 */
.L_x_11811:
[----:B------:R-:W-:Y:S05]  /*6870*/  BRA `(.L_x_11814) ;  /* 0x0000002c008c7947 */ /* 0x000fea0003800000 */
.L_x_11810:
[----:B------:R-:W-:Y:S01]  /*6880*/  LOP3.LUT P0, RZ, R24, 0x3ff, RZ, 0xc0, !PT ;  /* 0x000003ff18ff7812 */ /* 0x000fe2000780c0ff */
[----:B------:R-:W-:Y:S01]  /*6890*/  ULDC.64 UR4, c[0x0][0x3f8] ;  /* 0x0000fe0000047ab9 */ /* 0x000fe20000000a00 */
[----:B-----5:R-:W-:Y:S01]  /*68a0*/  SHF.R.S32.HI R0, RZ, 0x1f, R30 ;  /* 0x0000001fff007819 */ /* 0x020fe2000001141e */
[----:B------:R-:W-:Y:S01]  /*68b0*/  ULDC.64 UR6, c[0x0][0x408] ;  /* 0x0001020000067ab9 */ /* 0x000fe20000000a00 */
[----:B------:R-:W-:Y:S01]  /*68c0*/  IMAD.WIDE.U32 R24, R30, UR4, RZ ;  /* 0x000000041e187c25 */ /* 0x000fe2000f8e00ff */
[----:B------:R-:W-:Y:S03]  /*68d0*/  BSSY B6, `(.L_x_11815) ;  /* 0x0000019000067945 */ /* 0x000fe60003800000 */
        /* <DEDUP_REMOVED lines=24> */
.L_x_11816:
[----:B------:R-:W-:Y:S05]  /*6a60*/  BSYNC B6 ;  /* 0x0000000000067941 */ /* 0x000fea0003800000 */
.L_x_11815:
[----:B------:R-:W-:Y:S01]  /*6a70*/  ULDC.U8 UR4, c[0x0][0x410] ;  /* 0x0001040000047ab9 */ /* 0x000fe20000000000 */
[----:B------:R-:W-:Y:S01]  /*6a80*/  BSSY B0, `(.L_x_11817) ;  /* 0x00002ba000007945 */ /* 0x000fe20003800000 */
[----:B------:R-:W-:Y:S01]  /*6a90*/  ISETP.NE.AND P0, PT, RZ, UR4, PT ;  /* 0x00000004ff007c0c */ /* 0x000fe2000bf05270 */
[----:B------:R-:W-:Y:S02]  /*6aa0*/  IMAD.SHL.U32 R37, R231, 0x8, RZ ;  /* 0x00000008e7257824 */ /* 0x000fe400078e00ff */
[----:B------:R-:W-:-:S10]  /*6ab0*/  IMAD.IADD R34, R18, 0x1, R210 ;  /* 0x0000000112227824 */ /* 0x000fd400078e02d2 */
[----:B------:R-:W-:Y:S05]  /*6ac0*/  @!P0 BRA `(.L_x_11818) ;  /* 0x0000001400a08947 */ /* 0x000fea0003800000 */
[----:B------:R-:W0:Y:S01]  /*6ad0*/  LDC R39, c[0x0][0x448] ;  /* 0x00011200ff277b82 */ /* 0x000e220000000800 */
[----:B------:R-:W-:Y:S01]  /*6ae0*/  IMAD R3, R231, 0x40, R34 ;  /* 0x00000040e7037824 */ /* 0x000fe200078e0222 */
[----:B------:R-:W-:Y:S01]  /*6af0*/  ULDC.64 UR4, c[0x0][0x3f8] ;  /* 0x0000fe0000047ab9 */ /* 0x000fe20000000a00 */
[----:B------:R-:W-:Y:S01]  /*6b00*/  ULDC.64 UR6, c[0x0][0x408] ;  /* 0x0001020000067ab9 */ /* 0x000fe20000000a00 */
[----:B------:R-:W-:Y:S01]  /*6b10*/  IMAD.MOV.U32 R6, RZ, RZ, R24 ;  /* 0x000000ffff067224 */ /* 0x000fe200078e0018 */
[----:B------:R-:W-:Y:S01]  /*6b20*/  SHF.R.S32.HI R38, RZ, 0x1f, R209 ;  /* 0x0000001fff267819 */ /* 0x000fe200000114d1 */
        /* <DEDUP_REMOVED lines=29> */
.L_x_12127:
        /* <DEDUP_REMOVED lines=15> */
[C---:B------:R-:W-:Y:S01]  /*6df0*/  @!P3 IMAD.SHL.U32 R33, R209.reuse, 0x2, RZ ;  /* 0x00000002d121b824 */ /* 0x040fe200078e00ff */
[----:B------:R-:W-:Y:S02]  /*6e00*/  @!P3 SHF.L.U64.HI R24, R209, 0x1, R38 ;  /* 0x00000001d118b819 */ /* 0x000fe40000010226 */
[----:B------:R-:W-:Y:S02]  /*6e10*/  CS2R R30, SRZ ;  /* 0x00000000001e7805 */ /* 0x000fe4000001ff00 */
[----:B------:R-:W-:Y:S01]  /*6e20*/  CS2R R20, SRZ ;  /* 0x0000000000147805 */ /* 0x000fe2000001ff00 */
[----:B------:R-:W-:Y:S01]  /*6e30*/  @!P2 IMAD.WIDE R10, R22, 0x2, R10 ;  /* 0x00000002160aa825 */ /* 0x000fe200078e020a */
[-C--:B------:R-:W-:Y:S02]  /*6e40*/  @!P3 IADD3 R26, P0, R0, R33.reuse, RZ ;  /* 0x00000021001ab210 */ /* 0x080fe40007f1e0ff */
[----:B----4-:R-:W-:Y:S01]  /*6e50*/  @!P3 IADD3 R32, P1, R14, R33, RZ ;  /* 0x000000210e20b210 */ /* 0x010fe20007f3e0ff */
        /* <DEDUP_REMOVED lines=8> */
.L_x_11821:
[----:B------:R-:W-:Y:S05]  /*6ee0*/  BSYNC B1 ;  /* 0x0000000000017941 */ /* 0x000fea0003800000 */
.L_x_11820:
        /* <DEDUP_REMOVED lines=21> */
[----:B------:R1:W0:Y:S04]  /*7040*/  SHFL.IDX PT, R5, R8, 0x1, 0x1c1f ;  /* 0x003c1f0008057f89 */ /* 0x00022800000e0000 */
[----:B----4-:R1:W4:Y:S02]  /*7050*/  SHFL.IDX PT, R14, R7, 0x1, 0x1c1f ;  /* 0x003c1f00070e7f89 */ /* 0x01032400000e0000 */
.L_x_12133:
        /* <DEDUP_REMOVED lines=17> */
[----:B------:R-:W-:Y:S01]  /*7170*/  IMAD.MOV.U32 R15, RZ, RZ, R5 ;  /* 0x000000ffff0f7224 */ /* 0x000fe200078e0005 */
        /* <DEDUP_REMOVED lines=16> */
.L_x_11824:
[----:B------:R-:W-:Y:S05]  /*7280*/  BSYNC B1 ;  /* 0x0000000000017941 */ /* 0x000fea0003800000 */
.L_x_11823:
[----:B------:R-:W1:Y:S01]  /*7290*/  SYNCS.PHASECHK.TRANS64.TRYWAIT P0, [R16+URZ+0x22800], R35 ;  /* 0x02280023100075a7 */ /* 0x000e62000800017f */
[----:B------:R-:W-:Y:S01]  /*72a0*/  LOP3.LUT R34, R34, 0x1c0, RZ, 0xc0, !PT ;  /* 0x000001c022227812 */ /* 0x000fe200078ec0ff */
[----:B---3-5:R-:W-:Y:S01]  /*72b0*/  IMAD.MOV.U32 R0, RZ, RZ, R26 ;  /* 0x000000ffff007224 */ /* 0x028fe200078e001a */
[----:B------:R-:W-:Y:S01]  /*72c0*/  VIADDMNMX R40, R39, -R210, 0x80, PT ;  /* 0x0000008027287446 */ /* 0x000fe200038009d2 */
[----:B--2---:R-:W-:Y:S01]  /*72d0*/  IMAD.MOV.U32 R3, RZ, RZ, R10 ;  /* 0x000000ffff037224 */ /* 0x004fe200078e000a */
[----:B------:R-:W-:Y:S01]  /*72e0*/  LOP3.LUT R37, R34, 0x18, R37, 0xf8, !PT ;  /* 0x0000001822257812 */ /* 0x000fe200078ef825 */
[----:B0-----:R-:W-:Y:S01]  /*72f0*/  IMAD.MOV.U32 R4, RZ, RZ, R11 ;  /* 0x000000ffff047224 */ /* 0x001fe200078e000b */
[----:B------:R-:W-:Y:S01]  /*7300*/  SHF.R.U32.HI R34, RZ, 0x3, R34 ;  /* 0x00000003ff227819 */ /* 0x000fe20000011622 */
[----:B------:R-:W-:Y:S01]  /*7310*/  IMAD.MOV.U32 R5, RZ, RZ, R8 ;  /* 0x000000ffff057224 */ /* 0x000fe200078e0008 */
[----:B------:R-:W-:Y:S01]  /*7320*/  PRMT R43, R0, 0x7610, R43 ;  /* 0x00007610002b7816 */ /* 0x000fe2000000002b */
[----:B------:R-:W-:Y:S01]  /*7330*/  IMAD.MOV.U32 R0, RZ, RZ, R27 ;  /* 0x000000ffff007224 */ /* 0x000fe200078e001b */
[----:B------:R-:W-:Y:S01]  /*7340*/  LOP3.LUT R37, R37, R34, RZ, 0x3c, !PT ;  /* 0x0000002225257212 */ /* 0x000fe200078e3cff */
[----:B------:R-:W-:Y:S01]  /*7350*/  BSSY B1, `(.L_x_11825) ;  /* 0x0000011000017945 */ /* 0x000fe20003800000 */
[----:B------:R-:W-:-:S02]  /*7360*/  PRMT R48, R48, 0x5410, R3 ;  /* 0x0000541030307816 */ /* 0x000fc40000000003 */
        /* <DEDUP_REMOVED lines=8> */
[----:B------:R-:W-:Y:S01]  /*73f0*/  PRMT R45, R0, 0x7610, R45 ;  /* 0x00007610002d7816 */ /* 0x000fe2000000002d */
[----:B------:R-:W-:Y:S01]  /*7400*/  IMAD.MOV.U32 R5, RZ, RZ, R13 ;  /* 0x000000ffff057224 */ /* 0x000fe200078e000d */
[----:B------:R-:W-:Y:S01]  /*7410*/  PRMT R46, R4, 0x7610, R46 ;  /* 0x00007610042e7816 */ /* 0x000fe2000000002e */
[C---:B------:R-:W-:Y:S01]  /*7420*/  VIADD R4, R3.reuse, 0x18400 ;  /* 0x0001840003047836 */ /* 0x040fe20000000000 */
[----:B------:R-:W-:Y:S01]  /*7430*/  ISETP.GE.AND P1, PT, R18, R40, PT ;  /* 0x000000281200720c */ /* 0x000fe20003f26270 */
[----:B------:R-:W-:Y:S01]  /*7440*/  VIADD R0, R3, 0x18440 ;  /* 0x0001844003007836 */ /* 0x000fe20000000000 */
[----:B-1----:R-:W-:Y:S11]  /*7450*/  @!P0 BRA `(.L_x_11826) ;  /* 0x00000190002c8947 */ /* 0x002ff60003800000 */
.L_x_12134:
[----:B------:R-:W-:Y:S05]  /*7460*/  BSYNC B1 ;  /* 0x0000000000017941 */ /* 0x000fea0003800000 */
.L_x_11825:
        /* <DEDUP_REMOVED lines=10> */
[----:B----4-:R-:W-:Y:S02]  /*7510*/  SHF.R.U64 R14, R28, 0x10, R29 ;  /* 0x000000101c0e7819 */ /* 0x010fe4000000121d */
        /* <DEDUP_REMOVED lines=44> */
.L_x_11830:
[----:B------:R-:W-:Y:S05]  /*77e0*/  BSYNC B2 ;  /* 0x0000000000027941 */ /* 0x000fea0003800000 */
.L_x_11829:
[----:B------:R-:W-:Y:S05]  /*77f0*/  @P1 BRA `(.L_x_11828) ;  /* 0x0000000000b81947 */ /* 0x000fea0003800000 */
[----:B-1----:R-:W1:Y:S01]  /*7800*/  LDS.128 R4, [R0] ;  /* 0x0000000000047984 */ /* 0x002e620000000c00 */
[----:B----4-:R-:W-:Y:S02]  /*7810*/  SHF.R.U64 R14, R20, 0x10, R21 ;  /* 0x00000010140e7819 */ /* 0x010fe40000001215 */
        /* <DEDUP_REMOVED lines=44> */
.L_x_11828:
[----:B------:R-:W-:Y:S05]  /*7ae0*/  BSYNC B1 ;  /* 0x0000000000017941 */ /* 0x000fea0003800000 */
.L_x_11827:
        /* <DEDUP_REMOVED lines=12> */
[----:B----4-:R-:W-:Y:S01]  /*7bb0*/  SHF.R.U64 R14, R10, 0x10, R11 ;  /* 0x000000100a0e7819 */ /* 0x010fe2000000120b */
        /* <DEDUP_REMOVED lines=40> */
.L_x_11833:
[----:B------:R-:W-:Y:S05]  /*7e40*/  BSYNC B1 ;  /* 0x0000000000017941 */ /* 0x000fea0003800000 */
.L_x_11832:
[----:B------:R-:W-:Y:S05]  /*7e50*/  @P1 BRA `(.L_x_11831) ;  /* 0x0000001400f01947 */ /* 0x000fea0003800000 */
[----:B-1----:R-:W1:Y:S01]  /*7e60*/  LDS.128 R4, [R0+0x2000] ;  /* 0x0020000000047984 */ /* 0x002e620000000c00 */
        /* <DEDUP_REMOVED lines=18> */
[----:B------:R-:W-:-:S02]  /*7f90*/  IMAD.U32 R6, R5, 0x10000, RZ ;  /* 0x0001000005067824 */ /* 0x000fc400078e00ff */
[C---:B------:R-:W-:Y:S01]  /*7fa0*/  FMUL.FTZ R25, R7.reuse, R15 ;  /* 0x0000000f07197220 */ /* 0x040fe20000410000 */
        /* <DEDUP_REMOVED lines=26> */
.L_x_11818:
[----:B------:R-:W0:Y:S01]  /*8150*/  LDC R31, c[0x0][0x448] ;  /* 0x00011200ff1f7b82 */ /* 0x000e220000000800 */
[----:B------:R-:W-:Y:S01]  /*8160*/  IMAD R3, R231, 0x40, R34 ;  /* 0x00000040e7037824 */ /* 0x000fe200078e0222 */
[----:B------:R-:W-:Y:S01]  /*8170*/  ULDC.64 UR4, c[0x0][0x3f8] ;  /* 0x0000fe0000047ab9 */ /* 0x000fe20000000a00 */
[----:B------:R-:W-:Y:S01]  /*8180*/  ULDC.64 UR6, c[0x0][0x408] ;  /* 0x0001020000067ab9 */ /* 0x000fe20000000a00 */
[----:B------:R-:W-:Y:S02]  /*8190*/  IMAD.MOV.U32 R20, RZ, RZ, R24 ;  /* 0x000000ffff147224 */ /* 0x000fe400078e0018 */
[----:B------:R-:W-:Y:S02]  /*81a0*/  IMAD.MOV.U32 R21, RZ, RZ, R27 ;  /* 0x000000ffff157224 */ /* 0x000fe400078e001b */
[----:B------:R-:W-:Y:S01]  /*81b0*/  IMAD.MOV.U32 R4, RZ, RZ, R30 ;  /* 0x000000ffff047224 */ /* 0x000fe200078e001e */
[----:B------:R-:W-:Y:S02]  /*81c0*/  SHF.R.S32.HI R30, RZ, 0x1f, R37 ;  /* 0x0000001fff1e7819 */ /* 0x000fe40000011425 */
        /* <DEDUP_REMOVED lines=23> */
[----:B------:R-:W0:Y:S01]  /*8340*/  LDC R38, c[0x0][0x3f4] ;  /* 0x0000fd00ff267b82 */ /* 0x000e220000000800 */
[----:B------:R-:W1:Y:S01]  /*8350*/  SHFL.IDX PT, R3, R10, RZ, 0x1c1f ;  /* 0x001c1fff0a037589 */ /* 0x000e6200000e0000 */
[----:B------:R-:W-:-:S03]  /*8360*/  IMAD R31, R204, R31, RZ ;  /* 0x0000001fcc1f7224 */ /* 0x000fc600078e02ff */
[----:B------:R-:W2:Y:S04]  /*8370*/  SHFL.IDX PT, R0, R20, RZ, 0x1c1f ;  /* 0x001c1fff14007589 */ /* 0x000ea800000e0000 */
[----:B------:R-:W3:Y:S04]  /*8380*/  SHFL.IDX PT, R14, R28, RZ, 0x1c1f ;  /* 0x001c1fff1c0e7589 */ /* 0x000ee800000e0000 */
[----:B------:R-:W4:Y:S01]  /*8390*/  SHFL.IDX PT, R8, R29, RZ, 0x1c1f ;  /* 0x001c1fff1d087589 */ /* 0x000f2200000e0000 */
[----:B0-----:R-:W-:-:S04]  /*83a0*/  ISETP.GE.AND P0, PT, R37, R38, PT ;  /* 0x000000262500720c */ /* 0x001fc80003f06270 */
[----:B------:R-:W-:-:S13]  /*83b0*/  ISETP.GE.OR P1, PT, R34, R31, P0 ;  /* 0x0000001f2200720c */ /* 0x000fda0000726670 */
[C---:B------:R-:W-:Y:S01]  /*83c0*/  @!P1 IMAD.SHL.U32 R9, R37.reuse, 0x2, RZ ;  /* 0x0000000225099824 */ /* 0x040fe200078e00ff */
[----:B------:R-:W-:-:S04]  /*83d0*/  @!P1 SHF.L.U64.HI R21, R37, 0x1, R30 ;  /* 0x0000000125159819 */ /* 0x000fc8000001021e */
[----:B-1----:R-:W-:-:S05]  /*83e0*/  @!P1 IADD3 R4, P2, R3, R9, RZ ;  /* 0x0000000903049210 */ /* 0x002fca0007f5e0ff */
[----:B--2---:R-:W-:-:S06]  /*83f0*/  @!P1 IMAD.X R5, R0, 0x1, R21, P2 ;  /* 0x0000000100059824 */ /* 0x004fcc00010e0615 */
[----:B------:R-:W2:Y:S01]  /*8400*/  @!P1 LD.E.128 R4, desc[UR40][R4.64] ;  /* 0x0000002804049980 */ /* 0x000ea2000c101d00 */
[----:B---3--:R-:W-:-:S05]  /*8410*/  @!P1 IADD3 R14, P2, R14, R9, RZ ;  /* 0x000000090e0e9210 */ /* 0x008fca0007f5e0ff */
[----:B----4-:R-:W-:-:S04]  /*8420*/  @!P1 IMAD.X R3, R8, 0x1, R21, P2 ;  /* 0x0000000108039824 */ /* 0x010fc800010e0615 */
[----:B------:R-:W-:-:S05]  /*8430*/  @!P1 IMAD.MOV.U32 R15, RZ, RZ, R3 ;  /* 0x000000ffff0f9224 */ /* 0x000fca00078e0003 */
[----:B------:R0:W3:Y:S01]  /*8440*/  @!P1 LD.E.128 R24, desc[UR40][R14.64] ;  /* 0x000000280e189980 */ /* 0x0000e2000c101d00 */
[----:B------:R-:W-:Y:S02]  /*8450*/  CS2R R42, SRZ ;  /* 0x00000000002a7805 */ /* 0x000fe4000001ff00 */
[----:B------:R-:W-:Y:S01]  /*8460*/  CS2R R40, SRZ ;  /* 0x0000000000287805 */ /* 0x000fe2000001ff00 */
[----:B------:R-:W1:Y:S04]  /*8470*/  SHFL.IDX PT, R8, R29, 0x1, 0x1c1f ;  /* 0x003c1f001d087f89 */ /* 0x000e6800000e0000 */
[----:B0-----:R-:W0:Y:S01]  /*8480*/  SHFL.IDX PT, R14, R28, 0x1, 0x1c1f ;  /* 0x003c1f001c0e7f89 */ /* 0x001e2200000e0000 */
[----:B--2---:R-:W-:Y:S02]  /*8490*/  @!P1 IMAD.MOV.U32 R42, RZ, RZ, R4 ;  /* 0x000000ffff2a9224 */ /* 0x004fe400078e0004 */
[----:B------:R-:W-:Y:S01]  /*84a0*/  @!P1 IMAD.MOV.U32 R43, RZ, RZ, R5 ;  /* 0x000000ffff2b9224 */ /* 0x000fe200078e0005 */
[----:B------:R-:W-:Y:S01]  /*84b0*/  CS2R R4, SRZ ;  /* 0x0000000000047805 */ /* 0x000fe2000001ff00 */
[----:B------:R-:W-:-:S02]  /*84c0*/  IMAD.MOV.U32 R0, RZ, RZ, R42 ;  /* 0x000000ffff007224 */ /* 0x000fc400078e002a */
[----:B------:R-:W-:Y:S02]  /*84d0*/  @!P1 IMAD.MOV.U32 R41, RZ, RZ, R7 ;  /* 0x000000ffff299224 */ /* 0x000fe400078e0007 */
[----:B------:R-:W-:Y:S01]  /*84e0*/  IMAD.MOV.U32 R3, RZ, RZ, R43 ;  /* 0x000000ffff037224 */ /* 0x000fe200078e002b */
[----:B------:R-:W-:Y:S01]  /*84f0*/  PRMT R46, R46, 0x5410, R0 ;  /* 0x000054102e2e7816 */ /* 0x000fe20000000000 */
[----:B------:R-:W-:Y:S01]  /*8500*/  @!P1 IMAD.MOV.U32 R40, RZ, RZ, R6 ;  /* 0x000000ffff289224 */ /* 0x000fe200078e0006 */
[----:B------:R-:W2:Y:S01]  /*8510*/  SHFL.IDX PT, R0, R20, 0x1, 0x1c1f ;  /* 0x003c1f0014007f89 */ /* 0x000ea200000e0000 */
[----:B------:R-:W-:Y:S01]  /*8520*/  CS2R R6, SRZ ;  /* 0x0000000000067805 */ /* 0x000fe2000001ff00 */
[----:B------:R-:W-:Y:S01]  /*8530*/  IMAD.MOV.U32 R11, RZ, RZ, R41 ;  /* 0x000000ffff0b7224 */ /* 0x000fe200078e0029 */
[----:B------:R-:W-:Y:S01]  /*8540*/  PRMT R47, R3, 0x7610, R47 ;  /* 0x00007610032f7816 */ /* 0x000fe2000000002f */
[----:B---3--:R-:W-:Y:S01]  /*8550*/  @!P1 IMAD.MOV.U32 R6, RZ, RZ, R24 ;  /* 0x000000ffff069224 */ /* 0x008fe200078e0018 */
[----:B------:R3:W4:Y:S01]  /*8560*/  SHFL.IDX PT, R3, R10, 0x1, 0x1c1f ;  /* 0x003c1f000a037f89 */ /* 0x00072200000e0000 */
[----:B------:R-:W-:Y:S01]  /*8570*/  @!P1 IMAD.MOV.U32 R7, RZ, RZ, R25 ;  /* 0x000000ffff079224 */ /* 0x000fe200078e0019 */
[----:B------:R-:W-:Y:S01]  /*8580*/  CS2R R24, SRZ ;  /* 0x0000000000187805 */ /* 0x000fe2000001ff00 */
[----:B------:R-:W-:-:S02]  /*8590*/  @!P1 IMAD.MOV.U32 R4, RZ, RZ, R26 ;  /* 0x000000ffff049224 */ /* 0x000fc400078e001a */
[----:B------:R-:W-:Y:S02]  /*85a0*/  @!P1 IMAD.MOV.U32 R5, RZ, RZ, R27 ;  /* 0x000000ffff059224 */ /* 0x000fe400078e001b */
[----:B------:R-:W-:Y:S01]  /*85b0*/  IMAD.MOV.U32 R9, RZ, RZ, R40 ;  /* 0x000000ffff097224 */ /* 0x000fe200078e0028 */
[----:B---3--:R-:W-:Y:S01]  /*85c0*/  PRMT R10, R11, 0x7610, R10 ;  /* 0x000076100b0a7816 */ /* 0x008fe2000000000a */
[----:B------:R-:W-:Y:S02]  /*85d0*/  IMAD.MOV.U32 R11, RZ, RZ, R6 ;  /* 0x000000ffff0b7224 */ /* 0x000fe400078e0006 */
[----:B------:R-:W-:Y:S02]  /*85e0*/  IMAD.MOV.U32 R12, RZ, RZ, R7 ;  /* 0x000000ffff0c7224 */ /* 0x000fe400078e0007 */
[----:B------:R-:W-:Y:S01]  /*85f0*/  IMAD.MOV.U32 R13, RZ, RZ, R4 ;  /* 0x000000ffff0d7224 */ /* 0x000fe200078e0004 */
[----:B------:R-:W-:Y:S01]  /*8600*/  PRMT R9, R9, 0x5410, R11 ;  /* 0x0000541009097816 */ /* 0x000fe2000000000b */
[----:B------:R-:W-:Y:S01]  /*8610*/  IMAD.MOV.U32 R15, RZ, RZ, R5 ;  /* 0x000000ffff0f7224 */ /* 0x000fe200078e0005 */
[----:B------:R-:W-:-:S02]  /*8620*/  PRMT R21, R12, 0x7610, R21 ;  /* 0x000076100c157816 */ /* 0x000fc40000000015 */
[----:B------:R-:W-:Y:S02]  /*8630*/  PRMT R10, R10, 0x5410, R13 ;  /* 0x000054100a0a7816 */ /* 0x000fe4000000000d */
[----:B012---:R-:W-:-:S07]  /*8640*/  PRMT R46, R15, 0x7610, R46 ;  /* 0x000076100f2e7816 */ /* 0x007fce000000002e */
.L_x_12144:
[----:B------:R-:W-:Y:S01]  /*8650*/  VIADD R34, R34, 0x40 ;  /* 0x0000004022227836 */ /* 0x000fe20000000000 */
[----:B------:R-:W-:Y:S01]  /*8660*/  LEA.HI R11, R235, R235, RZ, 0x1 ;  /* 0x000000ebeb0b7211 */ /* 0x000fe200078f08ff */
[----:B------:R-:W-:Y:S01]  /*8670*/  BSSY B1, `(.L_x_11835) ;  /* 0x0000015000017945 */ /* 0x000fe20003800000 */
[----:B------:R-:W-:Y:S02]  /*8680*/  CS2R R26, SRZ ;  /* 0x00000000001a7805 */ /* 0x000fe4000001ff00 */
[----:B------:R-:W-:Y:S02]  /*8690*/  CS2R R32, SRZ ;  /* 0x0000000000207805 */ /* 0x000fe4000001ff00 */
[----:B------:R-:W-:Y:S02]  /*86a0*/  ISETP.GE.AND P1, PT, R34, R31, PT ;  /* 0x0000001f2200720c */ /* 0x000fe40003f26270 */
[----:B------:R-:W-:Y:S02]  /*86b0*/  CS2R R34, SRZ ;  /* 0x0000000000227805 */ /* 0x000fe4000001ff00 */
[----:B------:R-:W-:-:S05]  /*86c0*/  LOP3.LUT R12, R11, 0xfffffffe, RZ, 0xc0, !PT ;  /* 0xfffffffe0b0c7812 */ /* 0x000fca00078ec0ff */
[----:B------:R-:W-:-:S05]  /*86d0*/  IMAD.IADD R11, R235, 0x1, -R12 ;  /* 0x00000001eb0b7824 */ /* 0x000fca00078e0a0c */
[----:B------:R-:W-:Y:S01]  /*86e0*/  SHF.L.U32 R11, R11, 0x1f, RZ ;  /* 0x0000001f0b0b7819 */ /* 0x000fe200000006ff */
[----:B------:R-:W-:Y:S06]  /*86f0*/  @P1 BRA `(.L_x_11836) ;  /* 0x0000000000301947 */ /* 0x000fec0003800000 */
[----:B------:R-:W-:Y:S02]  /*8700*/  CS2R R26, SRZ ;  /* 0x00000000001a7805 */ /* 0x000fe4000001ff00 */
[----:B------:R-:W-:Y:S02]  /*8710*/  CS2R R32, SRZ ;  /* 0x0000000000207805 */ /* 0x000fe4000001ff00 */
[----:B------:R-:W-:Y:S01]  /*8720*/  CS2R R34, SRZ ;  /* 0x0000000000227805 */ /* 0x000fe2000001ff00 */
[----:B------:R-:W-:Y:S06]  /*8730*/  @P0 BRA `(.L_x_11836) ;  /* 0x0000000000200947 */ /* 0x000fec0003800000 */
[C---:B------:R-:W-:Y:S01]  /*8740*/  IMAD.SHL.U32 R15, R37.reuse, 0x2, RZ ;  /* 0x00000002250f7824 */ /* 0x040fe200078e00ff */
[----:B------:R-:W-:-:S04]  /*8750*/  SHF.L.U64.HI R13, R37, 0x1, R30 ;  /* 0x00000001250d7819 */ /* 0x000fc8000001021e */
[-C--:B----4-:R-:W-:Y:S02]  /*8760*/  IADD3 R32, P1, R3, R15.reuse, RZ ;  /* 0x0000000f03207210 */ /* 0x090fe40007f3e0ff */
[----:B------:R-:W-:-:S03]  /*8770*/  IADD3 R14, P2, R14, R15, RZ ;  /* 0x0000000f0e0e7210 */ /* 0x000fc60007f5e0ff */
[--C-:B------:R-:W-:Y:S02]  /*8780*/  IMAD.X R33, R0, 0x1, R13.reuse, P1 ;  /* 0x0000000100217824 */ /* 0x100fe400008e060d */
[----:B------:R-:W-:-:S04]  /*8790*/  IMAD.X R15, R8, 0x1, R13, P2 ;  /* 0x00000001080f7824 */ /* 0x000fc800010e060d */
[----:B------:R-:W5:Y:S04]  /*87a0*/  LD.E.128 R32, desc[UR40][R32.64] ;  /* 0x0000002820207980 */ /* 0x000f68000c101d00 */
[----:B------:R0:W5:Y:S02]  /*87b0*/  LD.E.128 R24, desc[UR40][R14.64] ;  /* 0x000000280e187980 */ /* 0x000164000c101d00 */
.L_x_11836:
[----:B------:R-:W-:Y:S05]  /*87c0*/  BSYNC B1 ;  /* 0x0000000000017941 */ /* 0x000fea0003800000 */
.L_x_11835:
[----:B------:R-:W1:Y:S01]  /*87d0*/  SYNCS.PHASECHK.TRANS64.TRYWAIT P1, [R16+URZ+0x22800], R11 ;  /* 0x0228000b100075a7 */ /* 0x000e62000802017f */
[----:B-----5:R-:W-:Y:S01]  /*87e0*/  IMAD.MOV.U32 R0, RZ, RZ, R24 ;  /* 0x000000ffff007224 */ /* 0x020fe200078e0018 */
[----:B------:R-:W-:Y:S01]  /*87f0*/  VIADDMNMX R31, R31, -R210, 0x80, PT ;  /* 0x000000801f1f7446 */ /* 0x000fe200038009d2 */
[----:B----4-:R-:W-:Y:S01]  /*8800*/  IMAD.MOV.U32 R3, RZ, RZ, R25 ;  /* 0x000000ffff037224 */ /* 0x010fe200078e0019 */
[----:B------:R-:W-:Y:S01]  /*8810*/  BSSY B1, `(.L_x_11837) ;  /* 0x0000010000017945 */ /* 0x000fe20003800000 */
[----:B------:R-:W-:Y:S01]  /*8820*/  IMAD.MOV.U32 R8, RZ, RZ, R32 ;  /* 0x000000ffff087224 */ /* 0x000fe200078e0020 */
[----:B------:R-:W-:Y:S01]  /*8830*/  PRMT R52, R52, 0x5410, R0 ;  /* 0x0000541034347816 */ /* 0x000fe20000000000 */
[----:B------:R-:W-:Y:S01]  /*8840*/  IMAD.MOV.U32 R0, RZ, RZ, R26 ;  /* 0x000000ffff007224 */ /* 0x000fe200078e001a */
[----:B------:R-:W-:Y:S01]  /*8850*/  PRMT R53, R53, 0x5410, R3 ;  /* 0x0000541035357816 */ /* 0x000fe20000000003 */
[----:B------:R-:W-:Y:S01]  /*8860*/  IMAD.MOV.U32 R3, RZ, RZ, R27 ;  /* 0x000000ffff037224 */ /* 0x000fe200078e001b */
[-C--:B------:R-:W-:Y:S01]  /*8870*/  ISETP.GE.OR P2, PT, R18, R31.reuse, P0 ;  /* 0x0000001f1200720c */ /* 0x080fe20000746670 */
        /* <DEDUP_REMOVED lines=8> */
[----:B-1----:R-:W-:Y:S06]  /*8900*/  @!P1 BRA `(.L_x_11838) ;  /* 0x0000018000809947 */ /* 0x002fec0003800000 */
.L_x_12145:
[----:B------:R-:W-:Y:S05]  /*8910*/  BSYNC B1 ;  /* 0x0000000000017941 */ /* 0x000fea0003800000 */
.L_x_11837:
[----:B------:R-:W-:Y:S04]  /*8920*/  BSSY B1, `(.L_x_11839) ;  /* 0x000006a000017945 */ /* 0x000fe80003800000 */
[----:B------:R-:W-:Y:S05]  /*8930*/  @P2 BRA `(.L_x_11840) ;  /* 0x0000000400a02947 */ /* 0x000fea0003800000 */
[----:B------:R-:W-:Y:S01]  /*8940*/  IMAD.SHL.U32 R0, R237, 0x40, RZ ;  /* 0x00000040ed007824 */ /* 0x000fe200078e00ff */
[----:B------:R-:W-:Y:S01]  /*8950*/  SHF.R.U64 R20, R42, 0x10, R43 ;  /* 0x000000102a147819 */ /* 0x000fe2000000122b */
[----:B------:R-:W-:Y:S01]  /*8960*/  IMAD.IADD R8, R37, 0x1, R38 ;  /* 0x0000000125087824 */ /* 0x000fe200078e0226 */
[----:B------:R-:W-:Y:S02]  /*8970*/  SHF.R.U64 R42, R6, 0x10, R7 ;  /* 0x00000010062a7819 */ /* 0x000fe40000001207 */
[----:B-1----:R-:W-:Y:S02]  /*8980*/  LOP3.LUT R11, R0, 0x1c0, RZ, 0xc0, !PT ;  /* 0x000001c0000b7812 */ /* 0x002fe400078ec0ff */
[----:B------:R-:W-:Y:S02]  /*8990*/  SHF.R.U64 R40, R40, 0x10, R41 ;  /* 0x0000001028287819 */ /* 0x000fe40000001229 */
[----:B------:R-:W-:Y:S02]  /*89a0*/  SHF.R.U32.HI R13, RZ, 0x3, R11 ;  /* 0x00000003ff0d7819 */ /* 0x000fe4000001160b */
[----:B------:R-:W-:-:S02]  /*89b0*/  LOP3.LUT R8, R11, 0x38, R8, 0xf8, !PT ;  /* 0x000000380b087812 */ /* 0x000fc400078ef808 */
[----:B------:R-:W-:Y:S02]  /*89c0*/  LOP3.LUT R0, R11, 0x38, R37, 0xf8, !PT ;  /* 0x000000380b007812 */ /* 0x000fe400078ef825 */
[-C--:B------:R-:W-:Y:S02]  /*89d0*/  LOP3.LUT R11, R8, R13.reuse, RZ, 0x3c, !PT ;  /* 0x0000000d080b7212 */ /* 0x080fe400078e3cff */
[----:B------:R-:W-:Y:S02]  /*89e0*/  LOP3.LUT R3, R0, R13, RZ, 0x3c, !PT ;  /* 0x0000000d00037212 */ /* 0x000fe400078e3cff */
[----:B------:R-:W-:Y:S01]  /*89f0*/  SHF.R.U32.HI R41, RZ, 0x10, R41 ;  /* 0x00000010ff297819 */ /* 0x000fe20000011629 */
[----:B------:R-:W-:Y:S01]  /*8a00*/  IMAD R11, R220, 0x200, R11 ;  /* 0x00000200dc0b7824 */ /* 0x000fe200078e020b */
[----:B------:R-:W-:Y:S01]  /*8a10*/  SHF.R.U64 R44, R4, 0x10, R5 ;  /* 0x00000010042c7819 */ /* 0x000fe20000001205 */
[----:B------:R-:W-:Y:S01]  /*8a20*/  IMAD R3, R220, 0x200, R3 ;  /* 0x00000200dc037824 */ /* 0x000fe200078e0203 */
[----:B------:R-:W-:Y:S01]  /*8a30*/  SHF.R.U32.HI R39, RZ, 0x10, R43 ;  /* 0x00000010ff277819 */ /* 0x000fe2000001162b */
[----:B------:R-:W-:Y:S01]  /*8a40*/  IMAD R51, R11, 0x2, R16 ;  /* 0x000000020b337824 */ /* 0x000fe200078e0210 */
[----:B------:R-:W-:Y:S01]  /*8a50*/  PRMT R42, R9, 0x5432, R42 ;  /* 0x00005432092a7816 */ /* 0x000fe2000000002a */
[----:B------:R-:W-:Y:S01]  /*8a60*/  IMAD R50, R3, 0x2, R16 ;  /* 0x0000000203327824 */ /* 0x000fe200078e0210 */
[----:B------:R-:W-:-:S02]  /*8a70*/  SHF.R.U32.HI R43, RZ, 0x10, R7 ;  /* 0x00000010ff2b7819 */ /* 0x000fc40000011607 */
[----:B------:R-:W1:Y:S01]  /*8a80*/  LDS.128 R28, [R51+0x18400] ;  /* 0x01840000331c7984 */ /* 0x000e620000000c00 */
[----:B------:R-:W-:Y:S02]  /*8a90*/  PRMT R20, R46, 0x5432, R20 ;  /* 0x000054322e147816 */ /* 0x000fe40000000014 */
[----:B------:R-:W-:Y:S01]  /*8aa0*/  PRMT R40, R9, 0x5410, R40 ;  /* 0x0000541009287816 */ /* 0x000fe20000000028 */
[----:B0-----:R-:W0:Y:S01]  /*8ab0*/  LDS.128 R12, [R50+0x18400] ;  /* 0x01840000320c7984 */ /* 0x001e220000000c00 */
[C---:B------:R-:W-:Y:S02]  /*8ac0*/  PRMT R41, R10.reuse, 0x5410, R41 ;  /* 0x000054100a297816 */ /* 0x040fe40000000029 */
[----:B------:R-:W-:Y:S02]  /*8ad0*/  PRMT R44, R10, 0x5432, R44 ;  /* 0x000054320a2c7816 */ /* 0x000fe4000000002c */
[----:B------:R-:W-:Y:S01]  /*8ae0*/  PRMT R43, R21, 0x5410, R43 ;  /* 0x00005410152b7816 */ /* 0x000fe2000000002b */
[----:B------:R-:W-:Y:S01]  /*8af0*/  IMAD.U32 R21, R20, 0x10000, RZ ;  /* 0x0001000014157824 */ /* 0x000fe200078e00ff */
[----:B------:R-:W-:-:S02]  /*8b00*/  PRMT R39, R47, 0x5410, R39 ;  /* 0x000054102f277816 */ /* 0x000fc40000000027 */
[----:B------:R-:W-:Y:S02]  /*8b10*/  SHF.R.U32.HI R45, RZ, 0x10, R5 ;  /* 0x00000010ff2d7819 */ /* 0x000fe40000011605 */
[----:B------:R-:W-:Y:S02]  /*8b20*/  LOP3.LUT R20, R20, 0xffff0000, RZ, 0xc0, !PT ;  /* 0xffff000014147812 */ /* 0x000fe400078ec0ff */
[----:B------:R-:W-:Y:S01]  /*8b30*/  PRMT R45, R46, 0x5410, R45 ;  /* 0x000054102e2d7816 */ /* 0x000fe2000000002d */
[C---:B-1----:R-:W-:Y:S01]  /*8b40*/  IMAD.U32 R8, R28.reuse, 0x10000, RZ ;  /* 0x000100001c087824 */ /* 0x042fe200078e00ff */
[----:B------:R-:W-:Y:S01]  /*8b50*/  LOP3.LUT R9, R28, 0xffff0000, RZ, 0xc0, !PT ;  /* 0xffff00001c097812 */ /* 0x000fe200078ec0ff */
[C---:B------:R-:W-:Y:S01]  /*8b60*/  IMAD.U32 R10, R29.reuse, 0x10000, RZ ;  /* 0x000100001d0a7824 */ /* 0x040fe200078e00ff */
[----:B------:R-:W-:Y:S01]  /*8b70*/  LOP3.LUT R28, R29, 0xffff0000, RZ, 0xc0, !PT ;  /* 0xffff00001d1c7812 */ /* 0x000fe200078ec0ff */
[----:B------:R-:W-:Y:S01]  /*8b80*/  IMAD.U32 R29, R42, 0x10000, RZ ;  /* 0x000100002a1d7824 */ /* 0x000fe200078e00ff */
[C---:B0-----:R-:W-:Y:S01]  /*8b90*/  LOP3.LUT R3, R12.reuse, 0xffff0000, RZ, 0xc0, !PT ;  /* 0xffff00000c037812 */ /* 0x041fe200078ec0ff */
[----:B------:R-:W-:Y:S01]  /*8ba0*/  IMAD.U32 R0, R12, 0x10000, RZ ;  /* 0x000100000c007824 */ /* 0x000fe200078e00ff */
[----:B------:R-:W-:Y:S01]  /*8bb0*/  LOP3.LUT R42, R42, 0xffff0000, RZ, 0xc0, !PT ;  /* 0xffff00002a2a7812 */ /* 0x000fe200078ec0ff */
[----:B------:R-:W-:Y:S01]  /*8bc0*/  FMUL.FTZ R47, R8, R29 ;  /* 0x0000001d082f7220 */ /* 0x000fe20000410000 */
[C---:B------:R-:W-:Y:S01]  /*8bd0*/  IMAD.U32 R4, R13.reuse, 0x10000, RZ ;  /* 0x000100000d047824 */ /* 0x040fe200078e00ff */
[----:B------:R-:W-:Y:S01]  /*8be0*/  LOP3.LUT R12, R13, 0xffff0000, RZ, 0xc0, !PT ;  /* 0xffff00000d0c7812 */ /* 0x000fe200078ec0ff */
[C---:B------:R-:W-:Y:S01]  /*8bf0*/  IMAD.U32 R5, R14.reuse, 0x10000, RZ ;  /* 0x000100000e057824 */ /* 0x040fe200078e00ff */
[----:B------:R-:W-:Y:S01]  /*8c00*/  LOP3.LUT R6, R14, 0xffff0000, RZ, 0xc0, !PT ;  /* 0xffff00000e067812 */ /* 0x000fe200078ec0ff */
[-C--:B------:R-:W-:Y:S01]  /*8c10*/  FMUL.FTZ R49, R8, R21.reuse ;  /* 0x0000001508317220 */ /* 0x080fe20000410000 */
[C---:B------:R-:W-:Y:S01]  /*8c20*/  IMAD.U32 R7, R15.reuse, 0x10000, RZ ;  /* 0x000100000f077824 */ /* 0x040fe200078e00ff */
[----:B------:R-:W-:Y:S01]  /*8c30*/  LOP3.LUT R14, R15, 0xffff0000, RZ, 0xc0, !PT ;  /* 0xffff00000f0e7812 */ /* 0x000fe200078ec0ff */
[C---:B------:R-:W-:Y:S01]  /*8c40*/  IMAD.U32 R11, R30.reuse, 0x10000, RZ ;  /* 0x000100001e0b7824 */ /* 0x040fe200078e00ff */
[----:B------:R-:W-:Y:S01]  /*8c50*/  LOP3.LUT R13, R30, 0xffff0000, RZ, 0xc0, !PT ;  /* 0xffff00001e0d7812 */ /* 0x000fe200078ec0ff */
[C---:B------:R-:W-:Y:S01]  /*8c60*/  IMAD.U32 R15, R31.reuse, 0x10000, RZ ;  /* 0x000100001f0f7824 */ /* 0x040fe200078e00ff */
[----:B------:R-:W-:Y:S01]  /*8c70*/  LOP3.LUT R30, R31, 0xffff0000, RZ, 0xc0, !PT ;  /* 0xffff00001f1e7812 */ /* 0x000fe200078ec0ff */
[----:B------:R-:W-:Y:S01]  /*8c80*/  FFMA.FTZ R47, R0, R21, -R47 ;  /* 0x00000015002f7223 */ /* 0x000fe2000001082f */
[----:B------:R-:W-:-:S02]  /*8c90*/  IMAD.U32 R31, R43, 0x10000, RZ ;  /* 0x000100002b1f7824 */ /* 0x000fc400078e00ff */
[----:B------:R-:W-:Y:S01]  /*8ca0*/  FMUL.FTZ R8, R9, R42 ;  /* 0x0000002a09087220 */ /* 0x000fe20000410000 */
[----:B------:R-:W-:Y:S01]  /*8cb0*/  FFMA.FTZ R49, R0, R29, R49 ;  /* 0x0000001d00317223 */ /* 0x000fe20000010031 */
[----:B------:R-:W-:Y:S02]  /*8cc0*/  IMAD.U32 R21, R39, 0x10000, RZ ;  /* 0x0001000027157824 */ /* 0x000fe400078e00ff */
[-C--:B------:R-:W-:Y:S01]  /*8cd0*/  FMUL.FTZ R0, R9, R20.reuse ;  /* 0x0000001409007220 */ /* 0x080fe20000410000 */
[C---:B------:R-:W-:Y:S01]  /*8ce0*/  FMUL.FTZ R9, R10.reuse, R31 ;  /* 0x0000001f0a097220 */ /* 0x040fe20000410000 */
[----:B------:R-:W-:Y:S01]  /*8cf0*/  FFMA.FTZ R20, R3, R20, -R8 ;  /* 0x0000001403147223 */ /* 0x000fe20000010808 */
[----:B------:R-:W-:Y:S01]  /*8d00*/  LOP3.LUT R43, R43, 0xffff0000, RZ, 0xc0, !PT ;  /* 0xffff00002b2b7812 */ /* 0x000fe200078ec0ff */
[----:B------:R-:W-:Y:S01]  /*8d10*/  FMUL.FTZ R10, R10, R21 ;  /* 0x000000150a0a7220 */ /* 0x000fe20000410000 */
[----:B------:R-:W-:Y:S01]  /*8d20*/  FFMA.FTZ R42, R3, R42, R0 ;  /* 0x0000002a032a7223 */ /* 0x000fe20000010000 */
[----:B------:R-:W-:Y:S01]  /*8d30*/  IMAD.U32 R8, R44, 0x10000, RZ ;  /* 0x000100002c087824 */ /* 0x000fe200078e00ff */
[----:B------:R-:W-:Y:S01]  /*8d40*/  LOP3.LUT R39, R39, 0xffff0000, RZ, 0xc0, !PT ;  /* 0xffff000027277812 */ /* 0x000fe200078ec0ff */
[----:B------:R-:W-:-:S02]  /*8d50*/  IMAD.U32 R0, R40, 0x10000, RZ ;  /* 0x0001000028007824 */ /* 0x000fc400078e00ff */
[C---:B------:R-:W-:Y:S01]  /*8d60*/  FFMA.FTZ R31, R4.reuse, R31, R10 ;  /* 0x0000001f041f7223 */ /* 0x040fe2000001000a */
[----:B------:R-:W-:Y:S01]  /*8d70*/  FFMA.FTZ R9, R4, R21, -R9 ;  /* 0x0000001504097223 */ /* 0x000fe20000010809 */
[----:B------:R-:W-:Y:S01]  /*8d80*/  FMUL.FTZ R3, R28, R43 ;  /* 0x0000002b1c037220 */ /* 0x000fe20000410000 */
[----:B------:R-:W-:Y:S02]  /*8d90*/  IMAD.U32 R10, R45, 0x10000, RZ ;  /* 0x000100002d0a7824 */ /* 0x000fe400078e00ff */
[----:B------:R-:W-:Y:S01]  /*8da0*/  FMUL.FTZ R46, R11, R8 ;  /* 0x000000080b2e7220 */ /* 0x000fe20000410000 */
[----:B------:R-:W-:Y:S01]  /*8db0*/  LOP3.LUT R44, R44, 0xffff0000, RZ, 0xc0, !PT ;  /* 0xffff00002c2c7812 */ /* 0x000fe200078ec0ff */
[----:B------:R-:W-:Y:S02]  /*8dc0*/  IMAD.U32 R4, R41, 0x10000, RZ ;  /* 0x0001000029047824 */ /* 0x000fe400078e00ff */
[-C--:B------:R-:W-:Y:S01]  /*8dd0*/  FMUL.FTZ R11, R11, R0.reuse ;  /* 0x000000000b0b7220 */ /* 0x080fe20000410000 */
[----:B------:R-:W-:Y:S01]  /*8de0*/  LOP3.LUT R40, R40, 0xffff0000, RZ, 0xc0, !PT ;  /* 0xffff000028287812 */ /* 0x000fe200078ec0ff */
[-C--:B------:R-:W-:Y:S01]  /*8df0*/  FMUL.FTZ R21, R28, R39.reuse ;  /* 0x000000271c157220 */ /* 0x080fe20000410000 */
[----:B------:R-:W-:Y:S01]  /*8e00*/  LOP3.LUT R45, R45, 0xffff0000, RZ, 0xc0, !PT ;  /* 0xffff00002d2d7812 */ /* 0x000fe200078ec0ff */
[----:B------:R-:W-:Y:S01]  /*8e10*/  FFMA.FTZ R28, R12, R39, -R3 ;  /* 0x000000270c1c7223 */ /* 0x000fe20000010803 */
[----:B------:R-:W-:Y:S01]  /*8e20*/  LOP3.LUT R41, R41, 0xffff0000, RZ, 0xc0, !PT ;  /* 0xffff000029297812 */ /* 0x000fe200078ec0ff */
[----:B------:R-:W-:Y:S01]  /*8e30*/  FFMA.FTZ R46, R5, R0, -R46 ;  /* 0x00000000052e7223 */ /* 0x000fe2000001082e */
[----:B------:R-:W-:Y:S01]  /*8e40*/  FMUL.FTZ R48, R15, R10 ;  /* 0x0000000a0f307220 */ /* 0x000fe20000410000 */
[----:B------:R-:W-:Y:S01]  /*8e50*/  FFMA.FTZ R11, R5, R8, R11 ;  /* 0x00000008050b7223 */ /* 0x000fe2000001000b */
[----:B------:R-:W-:Y:S01]  /*8e60*/  FMUL.FTZ R0, R15, R4 ;  /* 0x000000040f007220 */ /* 0x000fe20000410000 */
[C---:B------:R-:W-:Y:S01]  /*8e70*/  FMUL.FTZ R3, R13.reuse, R44 ;  /* 0x0000002c0d037220 */ /* 0x040fe20000410000 */
[----:B------:R-:W-:Y:S01]  /*8e80*/  FMUL.FTZ R13, R13, R40 ;  /* 0x000000280d0d7220 */ /* 0x000fe20000410000 */
[C---:B------:R-:W-:Y:S01]  /*8e90*/  FMUL.FTZ R5, R30.reuse, R45 ;  /* 0x0000002d1e057220 */ /* 0x040fe20000410000 */
[-C--:B------:R-:W-:Y:S01]  /*8ea0*/  FMUL.FTZ R30, R30, R41.reuse ;  /* 0x000000291e1e7220 */ /* 0x080fe20000410000 */
[C---:B------:R-:W-:Y:S01]  /*8eb0*/  FFMA.FTZ R48, R7.reuse, R4, -R48 ;  /* 0x0000000407307223 */ /* 0x040fe20000010830 */
[----:B------:R-:W-:Y:S01]  /*8ec0*/  FFMA.FTZ R0, R7, R10, R0 ;  /* 0x0000000a07007223 */ /* 0x000fe20000010000 */
        /* <DEDUP_REMOVED lines=15> */
.L_x_11840:
[----:B------:R-:W-:Y:S05]  /*8fc0*/  BSYNC B1 ;  /* 0x0000000000017941 */ /* 0x000fea0003800000 */
.L_x_11839:
[----:B------:R-:W-:Y:S01]  /*8fd0*/  PRMT R12, R57, 0x5410, R56 ;  /* 0x00005410390c7816 */ /* 0x000fe20000000038 */
[----:B------:R-:W-:Y:S06]  /*8fe0*/  @P0 BRA `(.L_x_11831) ;  /* 0x00000004008c0947 */ /* 0x000fec0003800000 */
[----:B------:R-:W3:Y:S01]  /*8ff0*/  LDL R40, [R1+0xc] ;  /* 0x00000c0001287983 */ /* 0x000ee20000100800 */
[----:B------:R-:W-:Y:S01]  /*9000*/  IMAD.IADD R37, R37, 0x1, R38 ;  /* 0x0000000125257824 */ /* 0x000fe200078e0226 */
[----:B------:R-:W-:-:S04]  /*9010*/  SHF.R.U32.HI R3, RZ, 0x3, R218 ;  /* 0x00000003ff037819 */ /* 0x000fc800000116da */
[----:B------:R-:W-:-:S04]  /*9020*/  LOP3.LUT R0, R218, 0x38, R37, 0xf8, !PT ;  /* 0x00000038da007812 */ /* 0x000fc800078ef825 */
[----:B------:R-:W-:-:S05]  /*9030*/  LOP3.LUT R0, R0, R3, RZ, 0x3c, !PT ;  /* 0x0000000300007212 */ /* 0x000fca00078e3cff */
[----:B------:R-:W-:-:S04]  /*9040*/  IMAD.IADD R3, R221, 0x1, R0 ;  /* 0x00000001dd037824 */ /* 0x000fc800078e0200 */
[----:B------:R-:W-:-:S05]  /*9050*/  IMAD R3, R3, 0x2, R16 ;  /* 0x0000000203037824 */ /* 0x000fca00078e0210 */
[----:B-12---:R-:W0:Y:S01]  /*9060*/  LDS.128 R8, [R3+0x18400] ;  /* 0x0184000003087984 */ /* 0x006e220000000c00 */
[----:B------:R-:W-:Y:S02]  /*9070*/  SHF.R.U64 R30, R24, 0x10, R25 ;  /* 0x00000010181e7819 */ /* 0x000fe40000001219 */
[----:B------:R-:W-:Y:S02]  /*9080*/  SHF.R.U64 R0, R32, 0x10, R33 ;  /* 0x0000001020007819 */ /* 0x000fe40000001221 */
[----:B------:R-:W-:Y:S02]  /*9090*/  SHF.R.U32.HI R32, RZ, 0x10, R25 ;  /* 0x00000010ff207819 */ /* 0x000fe40000011619 */
[----:B------:R-:W-:Y:S02]  /*90a0*/  PRMT R30, R52, 0x5432, R30 ;  /* 0x00005432341e7816 */ /* 0x000fe4000000001e */
[----:B------:R-:W-:Y:S02]  /*90b0*/  PRMT R25, R55, 0x5432, R0 ;  /* 0x0000543237197816 */ /* 0x000fe40000000000 */
[----:B------:R-:W-:Y:S01]  /*90c0*/  SHF.R.U32.HI R33, RZ, 0x10, R33 ;  /* 0x00000010ff217819 */ /* 0x000fe20000011621 */
[----:B------:R-:W-:Y:S01]  /*90d0*/  IMAD.U32 R31, R30, 0x10000, RZ ;  /* 0x000100001e1f7824 */ /* 0x000fe200078e00ff */
[----:B------:R-:W-:-:S02]  /*90e0*/  SHF.R.U64 R28, R34, 0x10, R35 ;  /* 0x00000010221c7819 */ /* 0x000fc40000001223 */
[----:B------:R-:W-:Y:S02]  /*90f0*/  SHF.R.U32.HI R29, RZ, 0x10, R35 ;  /* 0x00000010ff1d7819 */ /* 0x000fe40000011623 */
[----:B------:R-:W-:Y:S02]  /*9100*/  PRMT R32, R53, 0x5432, R32 ;  /* 0x0000543235207816 */ /* 0x000fe40000000020 */
[--C-:B------:R-:W-:Y:S02]  /*9110*/  SHF.R.U32.HI R35, RZ, 0x10, R27.reuse ;  /* 0x00000010ff237819 */ /* 0x100fe4000001161b */
[----:B------:R-:W-:Y:S01]  /*9120*/  SHF.R.U64 R34, R26, 0x10, R27 ;  /* 0x000000101a227819 */ /* 0x000fe2000000121b */
[----:B------:R-:W-:Y:S01]  /*9130*/  IMAD.U32 R26, R25, 0x10000, RZ ;  /* 0x00010000191a7824 */ /* 0x000fe200078e00ff */
[----:B------:R-:W-:Y:S01]  /*9140*/  PRMT R27, R53, 0x5410, R33 ;  /* 0x00005410351b7816 */ /* 0x000fe20000000021 */
[----:B------:R-:W-:Y:S01]  /*9150*/  IMAD.U32 R33, R32, 0x10000, RZ ;  /* 0x0001000020217824 */ /* 0x000fe200078e00ff */
[----:B------:R-:W-:-:S02]  /*9160*/  PRMT R35, R52, 0x5410, R35 ;  /* 0x0000541034237816 */ /* 0x000fc40000000023 */
[C---:B------:R-:W-:Y:S02]  /*9170*/  PRMT R28, R12.reuse, 0x5432, R28 ;  /* 0x000054320c1c7816 */ /* 0x040fe4000000001c */
[----:B------:R-:W-:Y:S01]  /*9180*/  PRMT R29, R12, 0x5410, R29 ;  /* 0x000054100c1d7816 */ /* 0x000fe2000000001d */
[----:B0-----:R-:W-:Y:S02]  /*9190*/  IMAD.U32 R15, R8, 0x10000, RZ ;  /* 0x00010000080f7824 */ /* 0x001fe400078e00ff */
[----:B------:R-:W-:Y:S02]  /*91a0*/  IMAD.U32 R20, R9, 0x10000, RZ ;  /* 0x0001000009147824 */ /* 0x000fe400078e00ff */
[C---:B------:R-:W-:Y:S01]  /*91b0*/  FMUL.FTZ R37, R15.reuse, R31 ;  /* 0x0000001f0f257220 */ /* 0x040fe20000410000 */
[----:B------:R-:W-:Y:S01]  /*91c0*/  FMUL.FTZ R39, R15, R26 ;  /* 0x0000001a0f277220 */ /* 0x000fe20000410000 */
[----:B------:R-:W-:Y:S02]  /*91d0*/  IMAD.U32 R15, R27, 0x10000, RZ ;  /* 0x000100001b0f7824 */ /* 0x000fe400078e00ff */
[----:B------:R-:W-:Y:S01]  /*91e0*/  FMUL.FTZ R41, R20, R33 ;  /* 0x0000002114297220 */ /* 0x000fe20000410000 */
[----:B------:R-:W-:Y:S01]  /*91f0*/  IMAD.U32 R24, R11, 0x10000, RZ ;  /* 0x000100000b187824 */ /* 0x000fe200078e00ff */
[----:B------:R-:W-:Y:S01]  /*9200*/  LOP3.LUT R8, R8, 0xffff0000, RZ, 0xc0, !PT ;  /* 0xffff000008087812 */ /* 0x000fe200078ec0ff */
[----:B------:R-:W-:Y:S01]  /*9210*/  FMUL.FTZ R43, R20, R15 ;  /* 0x0000000f142b7220 */ /* 0x000fe20000410000 */
[----:B------:R-:W-:-:S02]  /*9220*/  LOP3.LUT R25, R25, 0xffff0000, RZ, 0xc0, !PT ;  /* 0xffff000019197812 */ /* 0x000fc400078ec0ff */
[----:B------:R-:W-:Y:S02]  /*9230*/  PRMT R34, R54, 0x5432, R34 ;  /* 0x0000543236227816 */ /* 0x000fe40000000022 */
[----:B------:R-:W-:Y:S02]  /*9240*/  LOP3.LUT R9, R9, 0xffff0000, RZ, 0xc0, !PT ;  /* 0xffff000009097812 */ /* 0x000fe400078ec0ff */
[----:B------:R-:W-:Y:S01]  /*9250*/  LOP3.LUT R32, R32, 0xffff0000, RZ, 0xc0, !PT ;  /* 0xffff000020207812 */ /* 0x000fe200078ec0ff */
[----:B------:R-:W-:-:S04]  /*9260*/  IMAD.U32 R21, R10, 0x10000, RZ ;  /* 0x000100000a157824 */ /* 0x000fc800078e00ff */
[----:B------:R-:W-:Y:S01]  /*9270*/  FMUL.FTZ R20, R9, R32 ;  /* 0x0000002009147220 */ /* 0x000fe20000410000 */
[----:B------:R-:W-:Y:S02]  /*9280*/  LOP3.LUT R10, R10, 0xffff0000, RZ, 0xc0, !PT ;  /* 0xffff00000a0a7812 */ /* 0x000fe400078ec0ff */
[----:B------:R-:W-:Y:S01]  /*9290*/  LOP3.LUT R11, R11, 0xffff0000, RZ, 0xc0, !PT ;  /* 0xffff00000b0b7812 */ /* 0x000fe200078ec0ff */
[----:B---3--:R-:W0:Y:S02]  /*92a0*/  LDS.128 R4, [R40+0x18400] ;  /* 0x0184000028047984 */ /* 0x008e240000000c00 */
[----:B0-----:R-:W-:Y:S02]  /*92b0*/  IMAD.U32 R0, R4, 0x10000, RZ ;  /* 0x0001000004007824 */ /* 0x001fe400078e00ff */
[----:B------:R-:W-:Y:S02]  /*92c0*/  IMAD.U32 R12, R5, 0x10000, RZ ;  /* 0x00010000050c7824 */ /* 0x000fe400078e00ff */
[----:B------:R-:W-:Y:S01]  /*92d0*/  FFMA.FTZ R26, R0, R26, -R37 ;  /* 0x0000001a001a7223 */ /* 0x000fe20000010825 */
[----:B------:R-:W-:-:S02]  /*92e0*/  IMAD.U32 R37, R35, 0x10000, RZ ;  /* 0x0001000023257824 */ /* 0x000fc400078e00ff */
[----:B------:R-:W-:Y:S01]  /*92f0*/  FFMA.FTZ R39, R0, R31, R39 ;  /* 0x0000001f00277223 */ /* 0x000fe20000010027 */
[----:B------:R-:W-:Y:S01]  /*9300*/  FFMA.FTZ R41, R12, R15, -R41 ;  /* 0x0000000f0c297223 */ /* 0x000fe20000010829 */
[----:B------:R-:W-:Y:S02]  /*9310*/  IMAD.U32 R14, R7, 0x10000, RZ ;  /* 0x00010000070e7824 */ /* 0x000fe400078e00ff */
[----:B------:R-:W-:Y:S01]  /*9320*/  FMUL.FTZ R45, R24, R37 ;  /* 0x00000025182d7220 */ /* 0x000fe20000410000 */
[----:B------:R-:W-:Y:S01]  /*9330*/  IMAD.U32 R31, R29, 0x10000, RZ ;  /* 0x000100001d1f7824 */ /* 0x000fe200078e00ff */
[----:B------:R-:W-:Y:S01]  /*9340*/  LOP3.LUT R15, R30, 0xffff0000, RZ, 0xc0, !PT ;  /* 0xffff00001e0f7812 */ /* 0x000fe200078ec0ff */
[----:B------:R-:W-:Y:S01]  /*9350*/  FFMA.FTZ R43, R12, R33, R43 ;  /* 0x000000210c2b7223 */ /* 0x000fe2000001002b */
[----:B------:R-:W-:Y:S01]  /*9360*/  LOP3.LUT R4, R4, 0xffff0000, RZ, 0xc0, !PT ;  /* 0xffff000004047812 */ /* 0x000fe200078ec0ff */
[-C--:B------:R-:W-:Y:S01]  /*9370*/  FMUL.FTZ R24, R24, R31.reuse ;  /* 0x0000001f18187220 */ /* 0x080fe20000410000 */
[----:B------:R-:W-:Y:S01]  /*9380*/  FFMA.FTZ R45, R14, R31, -R45 ;  /* 0x0000001f0e2d7223 */ /* 0x000fe2000001082d */
[----:B------:R-:W-:Y:S01]  /*9390*/  LOP3.LUT R0, R27, 0xffff0000, RZ, 0xc0, !PT ;  /* 0xffff00001b007812 */ /* 0x000fe200078ec0ff */
[C---:B------:R-:W-:Y:S01]  /*93a0*/  FMUL.FTZ R31, R8.reuse, R15 ;  /* 0x0000000f081f7220 */ /* 0x040fe20000410000 */
[----:B------:R-:W-:Y:S01]  /*93b0*/  FMUL.FTZ R27, R8, R25 ;  /* 0x00000019081b7220 */ /* 0x000fe20000410000 */
[----:B------:R-:W-:Y:S01]  /*93c0*/  IMAD.U32 R12, R34, 0x10000, RZ ;  /* 0x00010000220c7824 */ /* 0x000fe200078e00ff */
[----:B------:R-:W-:Y:S01]  /*93d0*/  LOP3.LUT R5, R5, 0xffff0000, RZ, 0xc0, !PT ;  /* 0xffff000005057812 */ /* 0x000fe200078ec0ff */
[----:B------:R-:W-:Y:S01]  /*93e0*/  FFMA.FTZ R37, R14, R37, R24 ;  /* 0x000000250e257223 */ /* 0x000fe20000010018 */
[C---:B------:R-:W-:Y:S01]  /*93f0*/  FFMA.FTZ R31, R4.reuse, R25, -R31 ;  /* 0x00000019041f7223 */ /* 0x040fe2000001081f */
[----:B------:R-:W-:Y:S01]  /*9400*/  FMUL.FTZ R9, R9, R0 ;  /* 0x0000000009097220 */ /* 0x000fe20000410000 */
[----:B------:R-:W-:Y:S01]  /*9410*/  FFMA.FTZ R14, R4, R15, R27 ;  /* 0x0000000f040e7223 */ /* 0x000fe2000001001b */
[----:B------:R-:W-:-:S02]  /*9420*/  IMAD.U32 R13, R6, 0x10000, RZ ;  /* 0x00010000060d7824 */ /* 0x000fc400078e00ff */
[----:B------:R-:W-:Y:S01]  /*9430*/  FMUL.FTZ R4, R21, R12 ;  /* 0x0000000c15047220 */ /* 0x000fe20000410000 */
[----:B------:R-:W-:Y:S02]  /*9440*/  IMAD.U32 R8, R28, 0x10000, RZ ;  /* 0x000100001c087824 */ /* 0x000fe400078e00ff */
[C---:B------:R-:W-:Y:S01]  /*9450*/  FFMA.FTZ R32, R5.reuse, R32, R9 ;  /* 0x0000002005207223 */ /* 0x040fe20000010009 */
[----:B------:R-:W-:Y:S01]  /*9460*/  FFMA.FTZ R20, R5, R0, -R20 ;  /* 0x0000000005147223 */ /* 0x000fe20000010814 */
[----:B------:R-:W-:Y:S01]  /*9470*/  LOP3.LUT R9, R34, 0xffff0000, RZ, 0xc0, !PT ;  /* 0xffff000022097812 */ /* 0x000fe200078ec0ff */
[-C--:B------:R-:W-:Y:S01]  /*9480*/  FMUL.FTZ R24, R21, R8.reuse ;  /* 0x0000000815187220 */ /* 0x080fe20000410000 */
[----:B------:R-:W-:Y:S01]  /*9490*/  FFMA.FTZ R15, R13, R8, -R4 ;  /* 0x000000080d0f7223 */ /* 0x000fe20000010804 */
[----:B------:R-:W-:Y:S02]  /*94a0*/  LOP3.LUT R5, R28, 0xffff0000, RZ, 0xc0, !PT ;  /* 0xffff00001c057812 */ /* 0x000fe400078ec0ff */
[----:B------:R-:W-:-:S02]  /*94b0*/  LOP3.LUT R4, R35, 0xffff0000, RZ, 0xc0, !PT ;  /* 0xffff000023047812 */ /* 0x000fc400078ec0ff */
[----:B------:R-:W-:Y:S01]  /*94c0*/  LOP3.LUT R0, R29, 0xffff0000, RZ, 0xc0, !PT ;  /* 0xffff00001d007812 */ /* 0x000fe200078ec0ff */
[----:B------:R-:W-:Y:S01]  /*94d0*/  FFMA.FTZ R24, R13, R12, R24 ;  /* 0x0000000c0d187223 */ /* 0x000fe20000010018 */
[----:B------:R-:W-:Y:S01]  /*94e0*/  LOP3.LUT R6, R6, 0xffff0000, RZ, 0xc0, !PT ;  /* 0xffff000006067812 */ /* 0x000fe200078ec0ff */
[C---:B------:R-:W-:Y:S01]  /*94f0*/  FMUL.FTZ R13, R10.reuse, R9 ;  /* 0x000000090a0d7220 */ /* 0x040fe20000410000 */
[----:B------:R-:W-:Y:S01]  /*9500*/  LOP3.LUT R7, R7, 0xffff0000, RZ, 0xc0, !PT ;  /* 0xffff000007077812 */ /* 0x000fe200078ec0ff */
        /* <DEDUP_REMOVED lines=17> */
.L_x_11831:
[----:B------:R-:W-:Y:S05]  /*9620*/  BSYNC B0 ;  /* 0x0000000000007941 */ /* 0x000fea0003800000 */
.L_x_11817:
        /* <DEDUP_REMOVED lines=8> */
.L_x_11814:
[----:B-12---:R-:W1:Y:S01]  /*96b0*/  S2R R0, SR_TID.X ;  /* 0x0000000000007919 */ /* 0x006e620000002100 */
[----:B------:R-:W-:Y:S01]  /*96c0*/  ISETP.NE.AND P0, PT, R207, 0x3, PT ;  /* 0x00000003cf00780c */ /* 0x000fe20003f05270 */
[----:B------:R-:W-:Y:S05]  /*96d0*/  WARPSYNC.ALL ;  /* 0x0000000000007948 */ /* 0x000fea0003800000 */
[----:B-1----:R-:W-:-:S05]  /*96e0*/  SHF.R.U32.HI R0, RZ, 0x7, R0 ;  /* 0x00000007ff007819 */ /* 0x002fca0000011600 */
[----:B------:R-:W-:-:S05]  /*96f0*/  VIADD R179, R0, 0x8 ;  /* 0x0000000800b37836 */ /* 0x000fca0000000000 */
[----:B------:R1:W-:Y:S06]  /*9700*/  BAR.SYNC.DEFER_BLOCKING R179, 0x100 ;  /* 0x000400b30000751d */ /* 0x0003ec0000010000 */
[----:B------:R-:W-:Y:S05]  /*9710*/  @!P0 BRA `(.L_x_11841) ;  /* 0x0000000000048947 */ /* 0x000fea0003800000 */
[----:B------:R-:W-:Y:S01]  /*9720*/  BPT.TRAP 0x1 ;  /* 0x000000040000795c */ /* 0x000fe20000300000 */
.L_x_11841:
[----:B---3--:R-:W-:Y:S01]  /*9730*/  IMAD R6, R2, 0x8, R16 ;  /* 0x0000000802067824 */ /* 0x008fe200078e0210 */
[----:B------:R-:W-:-:S04]  /*9740*/  SHF.L.U32 R11, R19, 0x1f, RZ ;  /* 0x0000001f130b7819 */ /* 0x000fc800000006ff */
[----:B------:R2:W3:Y:S01]  /*9750*/  SYNCS.PHASECHK.TRANS64.TRYWAIT P2, [R6+URZ+0x22830], R11 ;  /* 0x0228300b060075a7 */ /* 0x0004e2000804017f */
[----:B------:R-:W-:Y:S05]  /*9760*/  @!P0 BRA `(.L_x_11842) ;  /* 0x0000000000048947 */ /* 0x000fea0003800000 */
[----:B------:R-:W-:Y:S01]  /*9770*/  BPT.TRAP 0x1 ;  /* 0x000000040000795c */ /* 0x000fe20000300000 */
.L_x_11842:
[----:B0-----:R-:W0:Y:S01]  /*9780*/  S2R R3, SR_TID.X ;  /* 0x0000000000037919 */ /* 0x001e220000002100 */
[----:B------:R-:W-:-:S05]  /*9790*/  VIADD R0, R16, 0x1c400 ;  /* 0x0001c40010007836 */ /* 0x000fca0000000000 */
[----:B------:R-:W-:-:S04]  /*97a0*/  SHF.R.U32.HI R0, RZ, 0x4, R0 ;  /* 0x00000004ff007819 */ /* 0x000fc80000011600 */
[----:B------:R-:W-:Y:S02]  /*97b0*/  LOP3.LUT R0, R0, 0x3fff, RZ, 0xc0, !PT ;  /* 0x00003fff00007812 */ /* 0x000fe400078ec0ff */
[----:B0-----:R-:W-:-:S04]  /*97c0*/  LOP3.LUT R3, R3, 0x7f, RZ, 0xc0, !PT ;  /* 0x0000007f03037812 */ /* 0x001fc800078ec0ff */
[----:B------:R-:W-:Y:S01]  /*97d0*/  ISETP.NE.AND P1, PT, R3, RZ, PT ;  /* 0x000000ff0300720c */ /* 0x000fe20003f25270 */
[----:B---3--:R-:W-:-:S12]  /*97e0*/  @P2 BRA `(.L_x_11843) ;  /* 0x0000000000082947 */ /* 0x008fd80003800000 */
[----:B------:R-:W0:Y:S02]  /*97f0*/  SYNCS.PHASECHK.TRANS64.TRYWAIT P2, [R6+URZ+0x22830], R11 ;  /* 0x0228300b060075a7 */ /* 0x000e24000804017f */
[----:B0-----:R-:W-:Y:S05]  /*9800*/  @!P2 BRA `(.L_x_11844) ;  /* 0x0000017000d4a947 */ /* 0x001fea0003800000 */
.L_x_11843:
[----:B------:R-:W-:Y:S05]  /*9810*/  WARPSYNC.ALL ;  /* 0x0000000000007948 */ /* 0x000fea0003800000 */
[----:B------:R-:W-:-:S05]  /*9820*/  LOP3.LUT R211, R0, 0x10000, RZ, 0xfc, !PT ;  /* 0x0001000000d37812 */ /* 0x000fca00078efcff */
[----:B------:R-:W-:Y:S01]  /*9830*/  IMAD R4, R2, 0x300, R211 ;  /* 0x0000030002047824 */ /* 0x000fe200078e02d3 */
[----:B------:R-:W-:Y:S01]  /*9840*/  LOP3.LUT R8, R36, 0x10000, RZ, 0xfc, !PT ;  /* 0x0001000024087812 */ /* 0x000fe200078efcff */
[----:B------:R-:W-:Y:S01]  /*9850*/  IMAD.MOV.U32 R5, RZ, RZ, 0x40000040 ;  /* 0x40000040ff057424 */ /* 0x000fe200078e00ff */
[----:B------:R-:W3:Y:S01]  /*9860*/  LDL.LU R76, [R1] ;  /* 0x00000000014c7983 */ /* 0x000ee20000300800 */
[----:B------:R-:W-:Y:S01]  /*9870*/  IMAD.MOV.U32 R9, RZ, RZ, 0x40000040 ;  /* 0x40000040ff097424 */ /* 0x000fe200078e00ff */
[C---:B------:R-:W-:Y:S01]  /*9880*/  R2UR UR6, R4.reuse ;  /* 0x00000000040672ca */ /* 0x040fe200000e0000 */
[----:B-----5:R-:W-:Y:S01]  /*9890*/  WARPGROUP.ARRIVE ;  /* 0x00000000000079c5 */ /* 0x020fe20000000000 */
[----:B------:R-:W-:Y:S01]  /*98a0*/  R2UR UR7, R5 ;  /* 0x00000000050772ca */ /* 0x000fe200000e0000 */
[----:B------:R-:W-:Y:S01]  /*98b0*/  VIADD R12, R4, 0x2 ;  /* 0x00000002040c7836 */ /* 0x000fe20000000000 */
[C---:B------:R-:W-:Y:S01]  /*98c0*/  R2UR UR4, R8.reuse ;  /* 0x00000000080472ca */ /* 0x040fe200000e0000 */
[C---:B------:R-:W-:Y:S01]  /*98d0*/  VIADD R20, R8.reuse, 0x2 ;  /* 0x0000000208147836 */ /* 0x040fe20000000000 */
[----:B------:R-:W-:Y:S01]  /*98e0*/  R2UR UR5, R9 ;  /* 0x00000000090572ca */ /* 0x000fe200000e0000 */
[----:B------:R-:W-:Y:S01]  /*98f0*/  IMAD.MOV.U32 R13, RZ, RZ, 0x40000040 ;  /* 0x40000040ff0d7424 */ /* 0x000fe200078e00ff */
[----:B------:R-:W0:Y:S01]  /*9900*/  LDC R0, c[0x0][0x448] ;  /* 0x00011200ff007b82 */ /* 0x000e220000000800 */
[----:B------:R-:W-:Y:S01]  /*9910*/  IMAD.MOV.U32 R21, RZ, RZ, 0x40000040 ;  /* 0x40000040ff157424 */ /* 0x000fe200078e00ff */
[----:B------:R-:W1:Y:S01]  /*9920*/  S2R R7, SR_TID.X ;  /* 0x0000000000077919 */ /* 0x000e620000002100 */
[----:B----4-:R-:W-:-:S02]  /*9930*/  VIADD R14, R8, 0x4 ;  /* 0x00000004080e7836 */ /* 0x010fc40000000000 */
[----:B------:R-:W-:Y:S02]  /*9940*/  IMAD.MOV.U32 R15, RZ, RZ, 0x40000040 ;  /* 0x40000040ff0f7424 */ /* 0x000fe400078e00ff */
[----:B------:R-:W-:Y:S01]  /*9950*/  IMAD.MOV.U32 R5, RZ, RZ, 0x40000040 ;  /* 0x40000040ff057424 */ /* 0x000fe200078e00ff */
[----:B------:R-:W4:Y:S01]  /*9960*/  LDC.64 R176, c[0x0][0x9e0] ;  /* 0x00027800ffb07b82 */ /* 0x000f220000000a00 */
[----:B------:R-:W-:Y:S02]  /*9970*/  IMAD R3, R178, -0x60, R205 ;  /* 0xffffffa0b2037824 */ /* 0x000fe400078e02cd */
[----:B------:R-:W-:Y:S01]  /*9980*/  HGMMA.64x96x16.F32.BF16 R24, gdesc[UR4], RZ, !UPT, gsb0 ;  /* 0x01600000041879f0 */ /* 0x000fe2000c0018ff */
[----:B------:R-:W-:Y:S01]  /*9990*/  R2UR UR6, R12 ;  /* 0x000000000c0672ca */ /* 0x000fe200000e0000 */
[----:B------:R-:W-:Y:S01]  /*99a0*/  VIADD R12, R4, 0x4 ;  /* 0x00000004040c7836 */ /* 0x000fe20000000000 */
[----:B------:R-:W-:Y:S01]  /*99b0*/  R2UR UR7, R13 ;  /* 0x000000000d0772ca */ /* 0x000fe200000e0000 */
[----:B------:R-:W-:Y:S01]  /*99c0*/  IMAD.MOV.U32 R13, RZ, RZ, 0x40000040 ;  /* 0x40000040ff0d7424 */ /* 0x000fe200078e00ff */
[----:B------:R-:W-:Y:S01]  /*99d0*/  R2UR UR4, R20 ;  /* 0x00000000140472ca */ /* 0x000fe200000e0000 */
[----:B------:R-:W-:Y:S01]  /*99e0*/  VIADD R4, R4, 0x6 ;  /* 0x0000000604047836 */ /* 0x000fe20000000000 */
[----:B------:R-:W-:Y:S01]  /*99f0*/  R2UR UR5, R21 ;  /* 0x00000000150572ca */ /* 0x000fe200000e0000 */
[----:B------:R-:W-:-:S04]  /*9a00*/  IMAD.MOV.U32 R73, RZ, RZ, -0x60 ;  /* 0xffffffa0ff497424 */ /* 0x000fc800078e00ff */
[----:B------:R-:W-:Y:S01]  /*9a10*/  IMAD R77, R178, R73, 0x60 ;  /* 0x00000060b24d7424 */ /* 0x000fe200078e0249 */
[----:B0-----:R-:W-:Y:S01]  /*9a20*/  ISETP.NE.AND P2, PT, R0, 0x1, PT ;  /* 0x000000010000780c */ /* 0x001fe20003f45270 */
[----:B------:R-:W-:Y:S01]  /*9a30*/  IMAD.IADD R0, R215, 0x1, R210 ;  /* 0x00000001d7007824 */ /* 0x000fe200078e02d2 */
[----:B-1----:R-:W-:-:S11]  /*9a40*/  SHF.R.U32.HI R7, RZ, 0x7, R7 ;  /* 0x00000007ff077819 */ /* 0x002fd60000011607 */
[----:B------:R-:W0:Y:S01]  /*9a50*/  @P2 LDC R10, c[0x0][0x450] ;  /* 0x00011400ff0a2b82 */ /* 0x000e220000000800 */
[----:B------:R-:W-:Y:S02]  /*9a60*/  WARPGROUP.DEPBAR.LE gsb0, 0x0 ;  /* 0x00008000000079c5 */ /* 0x000fe40000010000 */
[----:B------:R-:W-:-:S06]  /*9a70*/  WARPGROUP.ARRIVE ;  /* 0x00000000000079c5 */ /* 0x000fcc0000000000 */
[----:B------:R-:W-:Y:S01]  /*9a80*/  HGMMA.64x96x16.F32.BF16 R24, gdesc[UR4], R24, gsb0 ;  /* 0x01600000041879f0 */ /* 0x000fe20008001818 */
        /* <DEDUP_REMOVED lines=8> */
[----:B------:R-:W-:Y:S01]  /*9b10*/  HGMMA.64x96x16.F32.BF16 R24, gdesc[UR4], R24, gsb0 ;  /* 0x01600000041879f0 */ /* 0x000fe20008001818 */
[----:B------:R-:W-:Y:S01]  /*9b20*/  R2UR UR6, R4 ;  /* 0x00000000040672ca */ /* 0x000fe200000e0000 */
[----:B------:R-:W-:Y:S01]  /*9b30*/  IMAD.MOV.U32 R4, RZ, RZ, R0 ;  /* 0x000000ffff047224 */ /* 0x000fe200078e0000 */
[----:B------:R-:W-:Y:S02]  /*9b40*/  R2UR UR7, R5 ;  /* 0x00000000050772ca */ /* 0x000fe400000e0000 */
[----:B------:R-:W-:Y:S01]  /*9b50*/  R2UR UR4, R12 ;  /* 0x000000000c0472ca */ /* 0x000fe200000e0000 */
[----:B------:R-:W1:Y:S01]  /*9b60*/  @P2 LDC R5, c[0x0][0x44c] ;  /* 0x00011300ff052b82 */ /* 0x000e620000000800 */
[----:B------:R-:W-:Y:S01]  /*9b70*/  R2UR UR5, R13 ;  /* 0x000000000d0572ca */ /* 0x000fe200000e0000 */
[----:B-1----:R-:W-:-:S04]  /*9b80*/  @P2 IMAD.HI.U32 R5, R0, R5, RZ ;  /* 0x0000000500052227 */ /* 0x002fc800078e00ff */
[----:B------:R-:W-:Y:S01]  /*9b90*/  @!P1 VIADD R0, R6, 0x22840 ;  /* 0x0002284006009836 */ /* 0x000fe20000000000 */
[----:B0-----:R-:W-:Y:S02]  /*9ba0*/  @P2 SHF.R.U32.HI R4, RZ, R10, R5 ;  /* 0x0000000aff042219 */ /* 0x001fe40000011605 */
[----:B------:R-:W-:Y:S01]  /*9bb0*/  IADD3 R5, -R7, 0xb, RZ ;  /* 0x0000000b07057810 */ /* 0x000fe20007ffe1ff */
[C---:B------:R-:W-:Y:S01]  /*9bc0*/  VIADD R7, R3.reuse, 0x61 ;  /* 0x0000006103077836 */ /* 0x040fe20000000000 */
[----:B------:R-:W-:Y:S01]  /*9bd0*/  @!P1 PRMT R0, RZ, 0x654, R0 ;  /* 0x00000654ff009816 */ /* 0x000fe20000000000 */
[----:B------:R-:W0:Y:S01]  /*9be0*/  SHFL.IDX PT, R72, R4, RZ, 0x1c1f ;  /* 0x001c1fff04487589 */ /* 0x000e2200000e0000 */
[----:B------:R-:W-:Y:S02]  /*9bf0*/  VIADD R3, R3, 0x60 ;  /* 0x0000006003037836 */ /* 0x000fe40000000000 */
[C---:B------:R-:W-:Y:S02]  /*9c00*/  IMAD R7, R206.reuse, -0x2, R7 ;  /* 0xfffffffece077824 */ /* 0x040fe400078e0207 */
[----:B------:R-:W-:-:S02]  /*9c10*/  IMAD R73, R206, -0x2, R3 ;  /* 0xfffffffece497824 */ /* 0x000fc400078e0203 */
[----:B------:R-:W-:-:S04]  /*9c20*/  IMAD.IADD R7, R7, 0x1, -R204 ;  /* 0x0000000107077824 */ /* 0x000fc800078e0acc */
[----:B----4-:R-:W-:Y:S01]  /*9c30*/  IMAD.IADD R74, R7, 0x1, R176 ;  /* 0x00000001074a7824 */ /* 0x010fe200078e02b0 */
[----:B---3--:R-:W-:-:S04]  /*9c40*/  LOP3.LUT R76, R76, 0xffdfffff, RZ, 0xc0, !PT ;  /* 0xffdfffff4c4c7812 */ /* 0x008fc800078ec0ff */
[----:B------:R-:W-:Y:S02]  /*9c50*/  @P2 LOP3.LUT R76, R76, 0x200000, RZ, 0xfc, !PT ;  /* 0x002000004c4c2812 */ /* 0x000fe400078efcff */
[----:B------:R-:W-:Y:S02]  /*9c60*/  ISETP.GE.AND P2, PT, R177, 0x1, PT ;  /* 0x00000001b100780c */ /* 0x000fe40003f46270 */
[----:B------:R-:W-:-:S11]  /*9c70*/  LOP3.LUT R76, R76, 0xffefffff, RZ, 0xc0, !PT ;  /* 0xffefffff4c4c7812 */ /* 0x000fd600078ec0ff */
[----:B------:R-:W-:-:S05]  /*9c80*/  @P2 LOP3.LUT R76, R76, 0x100000, RZ, 0xfc, !PT ;  /* 0x001000004c4c2812 */ /* 0x000fca00078efcff */
[----:B------:R1:W-:Y:S02]  /*9c90*/  STL [R1], R76 ;  /* 0x0000004c01007387 */ /* 0x0003e40000100800 */
[----:B-1----:R-:W-:Y:S01]  /*9ca0*/  IMAD R76, R206, -0x2, R77 ;  /* 0xfffffffece4c7824 */ /* 0x002fe200078e024d */
[----:B------:R-:W-:Y:S02]  /*9cb0*/  WARPGROUP.DEPBAR.LE gsb0, 0x0 ;  /* 0x00008000000079c5 */ /* 0x000fe40000010000 */
[----:B------:R-:W-:-:S06]  /*9cc0*/  WARPGROUP.ARRIVE ;  /* 0x00000000000079c5 */ /* 0x000fcc0000000000 */
[----:B------:R-:W-:Y:S01]  /*9cd0*/  HGMMA.64x96x16.F32.BF16 R24, gdesc[UR4], R24, gsb0 ;  /* 0x01600000041879f0 */ /* 0x000fe20008001818 */
[----:B------:R-:W-:Y:S02]  /*9ce0*/  ULDC UR4, c[0x0][0x9dc] ;  /* 0x0002770000047ab9 */ /* 0x000fe40000000800 */
[----:B------:R-:W-:Y:S01]  /*9cf0*/  IMAD.U32 R200, RZ, RZ, UR4 ;  /* 0x00000004ffc87e24 */ /* 0x000fe2000f8e00ff */
[----:B------:R-:W-:Y:S02]  /*9d00*/  WARPGROUP.DEPBAR.LE gsb0, 0x0 ;  /* 0x00008000000079c5 */ /* 0x000fe40000010000 */
[----:B------:R1:W-:Y:S06]  /*9d10*/  BAR.ARV R5, 0x100 ;  /* 0x000400050000751d */ /* 0x0003ec0000002000 */
[----:B------:R3:W-:Y:S02]  /*9d20*/  @!P1 SYNCS.ARRIVE.TRANS64.RED.A1T0 RZ, [R0+URZ], RZ ;  /* 0x000000ff00ff99a7 */ /* 0x0007e4000810043f */
[----:B---3--:R-:W-:-:S05]  /*9d30*/  LOP3.LUT R0, RZ, R200, RZ, 0x33, !PT ;  /* 0x000000c8ff007212 */ /* 0x008fca00078e33ff */
[----:B------:R-:W-:Y:S01]  /*9d40*/  IMAD.IADD R75, R7, 0x1, R0 ;  /* 0x00000001074b7824 */ /* 0x000fe200078e0200 */
[----:B0-----:R-:W-:-:S03]  /*9d50*/  VIADDMNMX R0, R72, R74, R73, PT ;  /* 0x0000004a48007246 */ /* 0x001fc60003800149 */
[----:B------:R-:W-:Y:S01]  /*9d60*/  IMAD.IADD R10, R75, 0x1, R72 ;  /* 0x000000014b0a7824 */ /* 0x000fe200078e0248 */
        /* <DEDUP_REMOVED lines=12> */
.L_x_11847:
[----:B------:R-:W-:-:S13]  /*9e30*/  ISETP.NE.AND P2, PT, R177, 0x1, PT ;  /* 0x00000001b100780c */ /* 0x000fda0003f45270 */
[----:B------:R-:W0:Y:S02]  /*9e40*/  @P2 LDC.64 R78, c[0x0][0x9e8] ;  /* 0x00027a00ff4e2b82 */ /* 0x000e240000000a00 */
[----:B0-----:R-:W-:-:S05]  /*9e50*/  @P2 IMAD.HI.U32 R72, R3, R78, RZ ;  /* 0x0000004e03482227 */ /* 0x001fca00078e00ff */
[----:B------:R-:W-:-:S07]  /*9e60*/  @P2 SHF.R.U32.HI R3, RZ, R79, R72 ;  /* 0x0000004fff032219 */ /* 0x000fce0000011648 */
.L_x_11848:
[----:B------:R-:W-:Y:S05]  /*9e70*/  BSYNC B0 ;  /* 0x0000000000007941 */ /* 0x000fea0003800000 */
.L_x_11846:
[----:B------:R-:W-:-:S05]  /*9e80*/  IMAD R3, R3, R177, R76 ;  /* 0x000000b103037224 */ /* 0x000fca00078e024c */
[----:B------:R-:W-:Y:S02]  /*9e90*/  VIMNMX R10, R10, R3, !PT ;  /* 0x000000030a0a7248 */ /* 0x000fe40007fe0100 */
[----:B------:R-:W-:-:S07]  /*9ea0*/  VIADDMNMX R0, R3, R177, R0, PT ;  /* 0x000000b103007246 */ /* 0x000fce0003800100 */
.L_x_11845:
[C---:B------:R-:W-:Y:S02]  /*9eb0*/  ISETP.GE.AND P2, PT, R77.reuse, 0x2, PT ;  /* 0x000000024d00780c */ /* 0x040fe40003f46270 */
[C---:B------:R-:W-:Y:S02]  /*9ec0*/  ISETP.GE.AND P6, PT, R77.reuse, 0x9, PT ;  /* 0x000000094d00780c */ /* 0x040fe40003fc6270 */
        /* <DEDUP_REMOVED lines=130> */
.L_x_11851:
[----:B------:R-:W-:-:S13]  /*a6f0*/  ISETP.NE.AND P5, PT, R177, 0x1, PT ;  /* 0x00000001b100780c */ /* 0x000fda0003fa5270 */
[----:B------:R-:W0:Y:S02]  /*a700*/  @P5 LDC.64 R32, c[0x0][0x9e8] ;  /* 0x00027a00ff205b82 */ /* 0x000e240000000a00 */
[----:B0-----:R-:W-:-:S05]  /*a710*/  @P5 IMAD.HI.U32 R32, R0, R32, RZ ;  /* 0x0000002000205227 */ /* 0x001fca00078e00ff */
[----:B------:R-:W-:-:S07]  /*a720*/  @P5 SHF.R.U32.HI R0, RZ, R33, R32 ;  /* 0x00000021ff005219 */ /* 0x000fce0000011620 */
.L_x_11852:
[----:B------:R-:W-:Y:S05]  /*a730*/  BSYNC B0 ;  /* 0x0000000000007941 */ /* 0x000fea0003800000 */
.L_x_11850:
[----:B------:R-:W-:-:S05]  /*a740*/  IMAD R33, R0, R177, R76 ;  /* 0x000000b100217224 */ /* 0x000fca00078e024c */
[----:B------:R-:W-:Y:S02]  /*a750*/  VIMNMX R28, R28, R33, !PT ;  /* 0x000000211c1c7248 */ /* 0x000fe40007fe0100 */
[----:B------:R-:W-:-:S07]  /*a760*/  VIADDMNMX R24, R33, R177, R24, PT ;  /* 0x000000b121187246 */ /* 0x000fce0003800118 */
.L_x_11849:
[----:B------:R-:W-:Y:S01]  /*a770*/  ISETP.GT.AND P2, PT, R28, 0x1, !P2 ;  /* 0x000000011c00780c */ /* 0x000fe20005744270 */
[----:B------:R-:W-:Y:S01]  /*a780*/  ULDC UR4, c[0x0][0x988] ;  /* 0x0002620000047ab9 */ /* 0x000fe20000000800 */
[----:B------:R-:W-:Y:S01]  /*a790*/  FMNMX.FTZ R0, R85, R109, !PT ;  /* 0x0000006d55007209 */ /* 0x000fe20007810000 */
[----:B------:R-:W-:Y:S01]  /*a7a0*/  IMAD.U32 R10, RZ, RZ, UR4 ;  /* 0x00000004ff0a7e24 */ /* 0x000fe2000f8e00ff */
        /* <DEDUP_REMOVED lines=8> */
[----:B------:R-:W-:Y:S02]  /*a830*/  ISETP.GT.AND P6, PT, R28, 0x8, !P6 ;  /* 0x000000081c00780c */ /* 0x000fe400077c4270 */
[----:B------:R-:W-:-:S02]  /*a840*/  FSEL R31, R31, -INF , !P2 ;  /* 0xff8000001f1f7808 */ /* 0x000fc40005000000 */
[----:B------:R-:W-:Y:S02]  /*a850*/  ISETP.NE.AND P2, PT, R78, RZ, PT ;  /* 0x000000ff4e00720c */ /* 0x000fe40003f45270 */
[----:B------:R-:W-:Y:S02]  /*a860*/  FMNMX.FTZ R0, R87, R0, !PT ;  /* 0x0000000057007209 */ /* 0x000fe40007810000 */
[----:B------:R-:W-:Y:S02]  /*a870*/  ISETP.GT.AND P2, PT, R28, 0x10, !P2 ;  /* 0x000000101c00780c */ /* 0x000fe40005744270 */
[C---:B------:R-:W-:Y:S02]  /*a880*/  ISETP.LT.OR P6, PT, R24.reuse, 0x9, P6 ;  /* 0x000000091800780c */ /* 0x040fe400037c1670 */
[----:B------:R-:W-:Y:S02]  /*a890*/  ISETP.LT.OR P2, PT, R24, 0x11, P2 ;  /* 0x000000111800780c */ /* 0x000fe40001741670 */
[----:B------:R-:W-:-:S02]  /*a8a0*/  FMNMX.FTZ R0, R105, R0, !PT ;  /* 0x0000000069007209 */ /* 0x000fc40007810000 */
[----:B------:R-:W-:Y:S02]  /*a8b0*/  FSEL R37, R34, -INF , !P2 ;  /* 0xff80000022257808 */ /* 0x000fe40005000000 */
[----:B------:R-:W-:Y:S02]  /*a8c0*/  ISETP.NE.AND P2, PT, R79, RZ, PT ;  /* 0x000000ff4f00720c */ /* 0x000fe40003f45270 */
[----:B------:R-:W-:Y:S02]  /*a8d0*/  FSEL R33, R30, -INF , !P6 ;  /* 0xff8000001e217808 */ /* 0x000fe40007000000 */
        /* <DEDUP_REMOVED lines=8> */
[----:B------:R-:W-:-:S02]  /*a960*/  ISETP.NE.AND P5, PT, R40, RZ, PT ;  /* 0x000000ff2800720c */ /* 0x000fc40003fa5270 */
        /* <DEDUP_REMOVED lines=39> */
[----:B------:R-:W-:Y:S01]  /*abe0*/  ISETP.GT.AND P4, PT, R28, RZ, !P4 ;  /* 0x000000ff1c00720c */ /* 0x000fe20006784270 */
[----:B------:R-:W0:Y:S01]  /*abf0*/  SHFL.BFLY PT, R83, R4, 0x2, 0x1f ;  /* 0x0c401f0004537f89 */ /* 0x000e2200000e0000 */
        /* <DEDUP_REMOVED lines=10> */
[----:B------:R-:W-:Y:S02]  /*aca0*/  ISETP.GT.AND P2, PT, R28, 0x38, !P2 ;  /* 0x000000381c00780c */ /* 0x000fe40005744270 */
[C---:B------:R-:W-:Y:S02]  /*acb0*/  ISETP.LT.OR P3, PT, R24.reuse, 0x59, P3 ;  /* 0x000000591800780c */ /* 0x040fe40001f61670 */
[----:B------:R-:W-:Y:S02]  /*acc0*/  ISETP.LT.OR P2, PT, R24, 0x39, P2 ;  /* 0x000000391800780c */ /* 0x000fe40001741670 */
[----:B0-----:R-:W-:-:S02]  /*acd0*/  FMNMX.FTZ R83, R4, R83, !PT ;  /* 0x0000005304537209 */ /* 0x001fc40007810000 */
[----:B------:R-:W-:Y:S02]  /*ace0*/  FSEL R75, R54, -INF , !P2 ;  /* 0xff800000364b7808 */ /* 0x000fe40005000000 */
[----:B------:R-:W-:Y:S01]  /*acf0*/  ISETP.NE.AND P2, PT, R52, RZ, PT ;  /* 0x000000ff3400720c */ /* 0x000fe20003f45270 */
[----:B------:R-:W0:Y:S01]  /*ad00*/  SHFL.BFLY PT, R0, R83, 0x1, 0x1f ;  /* 0x0c201f0053007f89 */ /* 0x000e2200000e0000 */
        /* <DEDUP_REMOVED lines=27> */
[----:B------:R-:W-:-:S02]  /*aec0*/  ISETP.GT.AND P2, PT, R28, 0x49, !P6 ;  /* 0x000000491c00780c */ /* 0x000fc40007744270 */
[----:B------:R-:W-:Y:S02]  /*aed0*/  FMNMX.FTZ R4, R51, R4, !PT ;  /* 0x0000000433047209 */ /* 0x000fe40007810000 */
[----:B------:R-:W-:Y:S02]  /*aee0*/  ISETP.LT.OR P2, PT, R24, 0x4a, P2 ;  /* 0x0000004a1800780c */ /* 0x000fe40001741670 */
[----:B------:R-:W-:Y:S02]  /*aef0*/  FMNMX.FTZ R4, R75, R4, !PT ;  /* 0x000000044b047209 */ /* 0x000fe40007810000 */
[----:B------:R-:W-:Y:S02]  /*af00*/  FSEL R63, R63, -INF , !P2 ;  /* 0xff8000003f3f7808 */ /* 0x000fe40005000000 */
[----:B------:R-:W-:Y:S02]  /*af10*/  ISETP.GT.AND P2, PT, R28, 0x50, !P5 ;  /* 0x000000501c00780c */ /* 0x000fe40006f44270 */
[----:B0-----:R-:W-:-:S02]  /*af20*/  FMNMX.FTZ R0, R83, R0, !PT ;  /* 0x0000000053007209 */ /* 0x001fc40007810000 */
[----:B------:R-:W-:Y:S02]  /*af30*/  FMNMX.FTZ R4, R55, R4, !PT ;  /* 0x0000000437047209 */ /* 0x000fe40007810000 */
[----:B------:R-:W-:Y:S01]  /*af40*/  ISETP.LT.OR P2, PT, R24, 0x51, P2 ;  /* 0x000000511800780c */ /* 0x000fe20001741670 */
[----:B------:R-:W-:Y:S01]  /*af50*/  FMUL.FTZ R30, R0, R10 ;  /* 0x0000000a001e7220 */ /* 0x000fe20000410000 */
[----:B------:R-:W-:Y:S02]  /*af60*/  FMNMX.FTZ R4, R77, R4, !PT ;  /* 0x000000044d047209 */ /* 0x000fe40007810000 */
[----:B------:R-:W-:Y:S02]  /*af70*/  FSEL R81, R66, -INF , !P2 ;  /* 0xff80000042517808 */ /* 0x000fe40005000000 */
[----:B------:R-:W-:Y:S02]  /*af80*/  FSETP.NEU.FTZ.AND P2, PT, R0, -INF , PT ;  /* 0xff8000000000780b */ /* 0x000fe40003f5d000 */
[----:B------:R-:W-:-:S02]  /*af90*/  ISETP.NE.AND P5, PT, R64, RZ, PT ;  /* 0x000000ff4000720c */ /* 0x000fc40003fa5270 */
[----:B------:R-:W-:Y:S02]  /*afa0*/  FMNMX.FTZ R4, R59, R4, !PT ;  /* 0x000000043b047209 */ /* 0x000fe40007810000 */
[----:B------:R-:W-:Y:S02]  /*afb0*/  FSEL R30, R30, RZ, P2 ;  /* 0x000000ff1e1e7208 */ /* 0x000fe40001000000 */
[----:B------:R-:W-:Y:S02]  /*afc0*/  ISETP.GT.AND P2, PT, R28, 0x51, !P5 ;  /* 0x000000511c00780c */ /* 0x000fe40006f44270 */
[----:B------:R-:W-:Y:S01]  /*afd0*/  FMNMX.FTZ R4, R79, R4, !PT ;  /* 0x000000044f047209 */ /* 0x000fe20007810000 */
[-CC-:B------:R-:W-:Y:S01]  /*afe0*/  FFMA.FTZ R160, R103, R10.reuse, -R30.reuse ;  /* 0x0000000a67a07223 */ /* 0x180fe2000001081e */
[----:B------:R-:W-:Y:S01]  /*aff0*/  ISETP.LT.OR P2, PT, R24, 0x52, P2 ;  /* 0x000000521800780c */ /* 0x000fe20001741670 */
[-CC-:B------:R-:W-:Y:S01]  /*b000*/  FFMA.FTZ R152, R85, R10.reuse, -R30.reuse ;  /* 0x0000000a55987223 */ /* 0x180fe2000001081e */
[----:B------:R-:W-:Y:S01]  /*b010*/  ISETP.NE.AND P5, PT, R68, RZ, PT ;  /* 0x000000ff4400720c */ /* 0x000fe20003fa5270 */
[--C-:B------:R-:W-:Y:S01]  /*b020*/  FFMA.FTZ R83, R109, R10, -R30.reuse ;  /* 0x0000000a6d537223 */ /* 0x100fe2000001081e */
[----:B------:R-:W-:Y:S01]  /*b030*/  FMNMX.FTZ R4, R63, R4, !PT ;  /* 0x000000043f047209 */ /* 0x000fe20007810000 */
[-CC-:B------:R-:W-:Y:S01]  /*b040*/  FFMA.FTZ R154, R111, R10.reuse, -R30.reuse ;  /* 0x0000000a6f9a7223 */ /* 0x180fe2000001081e */
[----:B------:R-:W-:Y:S01]  /*b050*/  FSEL R67, R67, -INF , !P2 ;  /* 0xff80000043437808 */ /* 0x000fe20005000000 */
[----:B------:R-:W-:Y:S01]  /*b060*/  MUFU.EX2 R152, R152 ;  /* 0x0000009800987308 */ /* 0x000fe20000000800 */
[----:B------:R-:W-:Y:S01]  /*b070*/  ISETP.GT.AND P2, PT, R28, 0x59, !P5 ;  /* 0x000000591c00780c */ /* 0x000fe20006f44270 */
[--C-:B------:R-:W-:Y:S01]  /*b080*/  FFMA.FTZ R28, R101, R10, -R30.reuse ;  /* 0x0000000a651c7223 */ /* 0x100fe2000001081e */
[----:B------:R-:W-:Y:S01]  /*b090*/  FMNMX.FTZ R4, R81, R4, !PT ;  /* 0x0000000451047209 */ /* 0x000fe20007810000 */
[-CC-:B------:R-:W-:Y:S01]  /*b0a0*/  FFMA.FTZ R85, R113, R10.reuse, -R30.reuse ;  /* 0x0000000a71557223 */ /* 0x180fe2000001081e */
[----:B------:R-:W-:Y:S01]  /*b0b0*/  ISETP.LT.OR P2, PT, R24, 0x5a, P2 ;  /* 0x0000005a1800780c */ /* 0x000fe20001741670 */
[--C-:B------:R-:W-:Y:S01]  /*b0c0*/  FFMA.FTZ R24, R97, R10, -R30.reuse ;  /* 0x0000000a61187223 */ /* 0x100fe2000001081e */
[----:B------:R-:W-:Y:S01]  /*b0d0*/  FSEL R101, R70, -INF , !P3 ;  /* 0xff80000046657808 */ /* 0x000fe20005800000 */
[----:B------:R0:W-:Y:S01]  /*b0e0*/  MUFU.EX2 R103, R28 ;  /* 0x0000001c00677308 */ /* 0x0001e20000000800 */
[----:B------:R-:W-:Y:S01]  /*b0f0*/  FMNMX.FTZ R4, R67, R4, !PT ;  /* 0x0000000443047209 */ /* 0x000fe20007810000 */
[-CC-:B------:R-:W-:Y:S01]  /*b100*/  FFMA.FTZ R156, R107, R10.reuse, -R30.reuse ;  /* 0x0000000a6b9c7223 */ /* 0x180fe2000001081e */
[----:B------:R-:W-:Y:S01]  /*b110*/  FSEL R71, R71, -INF , !P2 ;  /* 0xff80000047477808 */ /* 0x000fe20005000000 */
[--C-:B------:R-:W-:Y:S01]  /*b120*/  FFMA.FTZ R87, R87, R10, -R30.reuse ;  /* 0x0000000a57577223 */ /* 0x100fe2000001081e */
[----:B------:R-:W-:Y:S01]  /*b130*/  FMNMX.FTZ R4, R101, R4, !PT ;  /* 0x0000000465047209 */ /* 0x000fe20007810000 */
[-CC-:B------:R-:W-:Y:S01]  /*b140*/  FFMA.FTZ R158, R105, R10.reuse, -R30.reuse ;  /* 0x0000000a699e7223 */ /* 0x180fe2000001081e */
[--C-:B------:R-:W-:Y:S01]  /*b150*/  FFMA.FTZ R89, R89, R10, -R30.reuse ;  /* 0x0000000a59597223 */ /* 0x100fe2000001081e */
[----:B------:R-:W-:Y:S01]  /*b160*/  MUFU.EX2 R83, R83 ;  /* 0x0000005300537308 */ /* 0x000fe20000000800 */
[----:B------:R-:W-:Y:S01]  /*b170*/  FMNMX.FTZ R4, R71, R4, !PT ;  /* 0x0000000447047209 */ /* 0x000fe20007810000 */
[-CC-:B0-----:R-:W-:Y:S01]  /*b180*/  FFMA.FTZ R28, R7, R10.reuse, -R30.reuse ;  /* 0x0000000a071c7223 */ /* 0x181fe2000001081e */
[-CC-:B------:R-:W-:Y:S01]  /*b190*/  FFMA.FTZ R99, R99, R10.reuse, -R30.reuse ;  /* 0x0000000a63637223 */ /* 0x180fe2000001081e */
[-CC-:B------:R-:W-:Y:S01]  /*b1a0*/  FFMA.FTZ R95, R95, R10.reuse, -R30.reuse ;  /* 0x0000000a5f5f7223 */ /* 0x180fe2000001081e */
[-CC-:B------:R-:W-:Y:S01]  /*b1b0*/  FFMA.FTZ R93, R93, R10.reuse, -R30.reuse ;  /* 0x0000000a5d5d7223 */ /* 0x180fe2000001081e */
[----:B------:R-:W0:Y:S01]  /*b1c0*/  SHFL.BFLY PT, R97, R4, 0x2, 0x1f ;  /* 0x0c401f0004617f89 */ /* 0x000e2200000e0000 */
        /* <DEDUP_REMOVED lines=10> */
[----:B------:R-:W-:-:S07]  /*b270*/  FFMA.FTZ R30, R69, R10, -R30 ;  /* 0x0000000a451e7223 */ /* 0x000fce000001081e */
[----:B------:R-:W-:Y:S01]  /*b280*/  MUFU.EX2 R156, R156 ;  /* 0x0000009c009c7308 */ /* 0x000fe20000000800 */
[----:B0-----:R-:W-:-:S07]  /*b290*/  FMNMX.FTZ R97, R4, R97, !PT ;  /* 0x0000006104617209 */ /* 0x001fce0007810000 */
[----:B------:R-:W-:Y:S01]  /*b2a0*/  MUFU.EX2 R87, R87 ;  /* 0x0000005700577308 */ /* 0x000fe20000000800 */
[----:B------:R-:W0:Y:S07]  /*b2b0*/  SHFL.BFLY PT, R4, R97, 0x1, 0x1f ;  /* 0x0c201f0061047f89 */ /* 0x000e2e00000e0000 */
[----:B------:R-:W-:Y:S08]  /*b2c0*/  MUFU.EX2 R158, R158 ;  /* 0x0000009e009e7308 */ /* 0x000ff00000000800 */
[----:B------:R-:W-:Y:S08]  /*b2d0*/  MUFU.EX2 R89, R89 ;  /* 0x0000005900597308 */ /* 0x000ff00000000800 */
[----:B------:R-:W-:Y:S01]  /*b2e0*/  MUFU.EX2 R160, R160 ;  /* 0x000000a000a07308 */ /* 0x000fe20000000800 */
[----:B0-----:R-:W-:-:S04]  /*b2f0*/  FMNMX.FTZ R7, R97, R4, !PT ;  /* 0x0000000461077209 */ /* 0x001fc80007810000 */
[C---:B------:R-:W-:Y:S01]  /*b300*/  FSETP.NEU.FTZ.AND P2, PT, R7.reuse, -INF , PT ;  /* 0xff8000000700780b */ /* 0x040fe20003f5d000 */
[----:B------:R-:W-:Y:S02]  /*b310*/  FMUL.FTZ R4, R7, R10 ;  /* 0x0000000a07047220 */ /* 0x000fe40000410000 */
[----:B------:R-:W-:Y:S03]  /*b320*/  MUFU.EX2 R99, R99 ;  /* 0x0000006300637308 */ /* 0x000fe60000000800 */
[----:B------:R-:W-:-:S05]  /*b330*/  FSEL R4, R4, RZ, P2 ;  /* 0x000000ff04047208 */ /* 0x000fca0001000000 */
        /* <DEDUP_REMOVED lines=27> */
[----:B------:R-:W-:Y:S01]  /*b4f0*/  FFMA.FTZ R71, R71, R10, -R4 ;  /* 0x0000000a47477223 */ /* 0x000fe20000010804 */
[----:B0-----:R-:W-:-:S04]  /*b500*/  F2FP.BF16.F32.PACK_AB R162, R24, R99 ;  /* 0x0000006318a2723e */ /* 0x001fc800000010ff */
[----:B------:R-:W0:Y:S01]  /*b510*/  MUFU.EX2 R33, R33 ;  /* 0x0000002100217308 */ /* 0x000e220000000800 */
[----:B---3--:R-:W-:Y:S01]  /*b520*/  FADD.FTZ R31, R152, R83 ;  /* 0x00000053981f7221 */ /* 0x008fe20000010000 */
[----:B-1----:R-:W-:Y:S02]  /*b530*/  F2FP.BF16.F32.PACK_AB R153, R27, R26 ;  /* 0x0000001a1b99723e */ /* 0x002fe400000010ff */
[----:B------:R-:W-:Y:S01]  /*b540*/  F2FP.BF16.F32.PACK_AB R152, R83, R152 ;  /* 0x000000985398723e */ /* 0x000fe200000010ff */
[----:B------:R-:W-:Y:S01]  /*b550*/  FADD.FTZ R44, R154, R31 ;  /* 0x0000001f9a2c7221 */ /* 0x000fe20000010000 */
[C---:B------:R-:W-:Y:S02]  /*b560*/  F2FP.BF16.F32.PACK_AB R154, R85.reuse, R154 ;  /* 0x0000009a559a723e */ /* 0x040fe400000010ff */
[----:B------:R-:W1:Y:S01]  /*b570*/  MUFU.EX2 R37, R37 ;  /* 0x0000002500257308 */ /* 0x000e620000000800 */
[----:B------:R-:W-:Y:S01]  /*b580*/  FADD.FTZ R31, R85, R44 ;  /* 0x0000002c551f7221 */ /* 0x000fe20000010000 */
[----:B------:R-:W-:-:S03]  /*b590*/  FADD.FTZ R44, R26, R27 ;  /* 0x0000001b1a2c7221 */ /* 0x000fc60000010000 */
[----:B------:R-:W-:Y:S01]  /*b5a0*/  FADD.FTZ R46, R156, R31 ;  /* 0x0000001f9c2e7221 */ /* 0x000fe20000010000 */
[----:B------:R-:W-:Y:S02]  /*b5b0*/  F2FP.BF16.F32.PACK_AB R156, R87, R156 ;  /* 0x0000009c579c723e */ /* 0x000fe400000010ff */
[----:B------:R3:W4:Y:S01]  /*b5c0*/  MUFU.EX2 R34, R35 ;  /* 0x0000002300227308 */ /* 0x0007220000000800 */
[----:B0-----:R-:W-:Y:S01]  /*b5d0*/  FADD.FTZ R31, R33, R44 ;  /* 0x0000002c211f7221 */ /* 0x001fe20000010000 */
[----:B------:R-:W-:-:S06]  /*b5e0*/  F2FP.BF16.F32.PACK_AB R155, R32, R33 ;  /* 0x00000021209b723e */ /* 0x000fcc00000010ff */
[----:B------:R-:W0:Y:S01]  /*b5f0*/  MUFU.EX2 R41, R41 ;  /* 0x0000002900297308 */ /* 0x000e220000000800 */
[----:B---3--:R-:W-:Y:S01]  /*b600*/  FADD.FTZ R35, R87, R46 ;  /* 0x0000002e57237221 */ /* 0x008fe20000010000 */
[----:B------:R-:W-:-:S03]  /*b610*/  FADD.FTZ R46, R32, R31 ;  /* 0x0000001f202e7221 */ /* 0x000fc60000010000 */
[----:B------:R-:W-:Y:S01]  /*b620*/  FADD.FTZ R48, R158, R35 ;  /* 0x000000239e307221 */ /* 0x000fe20000010000 */
[----:B-1----:R-:W-:Y:S01]  /*b630*/  FADD.FTZ R31, R37, R46 ;  /* 0x0000002e251f7221 */ /* 0x002fe20000010000 */
[C---:B------:R-:W-:Y:S01]  /*b640*/  F2FP.BF16.F32.PACK_AB R158, R89.reuse, R158 ;  /* 0x0000009e599e723e */ /* 0x040fe200000010ff */
[----:B------:R-:W1:Y:S01]  /*b650*/  MUFU.EX2 R36, R39 ;  /* 0x0000002700247308 */ /* 0x000e620000000800 */
[----:B------:R-:W-:Y:S01]  /*b660*/  FADD.FTZ R35, R89, R48 ;  /* 0x0000003059237221 */ /* 0x000fe20000010000 */
[C---:B----4-:R-:W-:Y:S01]  /*b670*/  FADD.FTZ R46, R34.reuse, R31 ;  /* 0x0000001f222e7221 */ /* 0x050fe20000010000 */
[----:B------:R-:W-:Y:S02]  /*b680*/  F2FP.BF16.F32.PACK_AB R157, R34, R37 ;  /* 0x00000025229d723e */ /* 0x000fe400000010ff */
[----:B------:R-:W-:Y:S01]  /*b690*/  FADD.FTZ R48, R160, R35 ;  /* 0x00000023a0307221 */ /* 0x000fe20000010000 */
[C---:B------:R-:W-:Y:S02]  /*b6a0*/  F2FP.BF16.F32.PACK_AB R160, R103.reuse, R160 ;  /* 0x000000a067a0723e */ /* 0x040fe400000010ff */
[----:B------:R-:W3:Y:S01]  /*b6b0*/  MUFU.EX2 R45, R45 ;  /* 0x0000002d002d7308 */ /* 0x000ee20000000800 */
[----:B------:R-:W-:Y:S01]  /*b6c0*/  FADD.FTZ R48, R103, R48 ;  /* 0x0000003067307221 */ /* 0x000fe20000010000 */
[----:B0-----:R-:W-:-:S03]  /*b6d0*/  FADD.FTZ R31, R41, R46 ;  /* 0x0000002e291f7221 */ /* 0x001fc60000010000 */
[----:B------:R-:W-:-:S03]  /*b6e0*/  FADD.FTZ R35, R99, R48 ;  /* 0x0000003063237221 */ /* 0x000fc60000010000 */
[----:B------:R-:W0:Y:S01]  /*b6f0*/  MUFU.EX2 R95, R95 ;  /* 0x0000005f005f7308 */ /* 0x000e220000000800 */
[----:B-1----:R-:W-:Y:S01]  /*b700*/  FADD.FTZ R48, R36, R31 ;  /* 0x0000001f24307221 */ /* 0x002fe20000010000 */
[----:B------:R-:W-:Y:S01]  /*b710*/  FADD.FTZ R50, R24, R35 ;  /* 0x0000002318327221 */ /* 0x000fe20000010000 */
[----:B------:R-:W-:-:S05]  /*b720*/  F2FP.BF16.F32.PACK_AB R159, R36, R41 ;  /* 0x00000029249f723e */ /* 0x000fca00000010ff */
[----:B------:R-:W1:Y:S01]  /*b730*/  MUFU.EX2 R38, R43 ;  /* 0x0000002b00267308 */ /* 0x000e620000000800 */
[----:B---3--:R-:W-:-:S07]  /*b740*/  FADD.FTZ R31, R45, R48 ;  /* 0x000000302d1f7221 */ /* 0x008fce0000010000 */
[----:B------:R-:W3:Y:S01]  /*b750*/  MUFU.EX2 R164, R93 ;  /* 0x0000005d00a47308 */ /* 0x000ee20000000800 */
[----:B0-----:R-:W-:-:S07]  /*b760*/  FADD.FTZ R35, R95, R50 ;  /* 0x000000325f237221 */ /* 0x001fce0000010000 */
[----:B------:R-:W0:Y:S01]  /*b770*/  MUFU.EX2 R49, R49 ;  /* 0x0000003100317308 */ /* 0x000e220000000800 */
[C---:B-1----:R-:W-:Y:S01]  /*b780*/  FADD.FTZ R48, R38.reuse, R31 ;  /* 0x0000001f26307221 */ /* 0x042fe20000010000 */
[----:B------:R-:W-:-:S06]  /*b790*/  F2FP.BF16.F32.PACK_AB R161, R38, R45 ;  /* 0x0000002d26a1723e */ /* 0x000fcc00000010ff */
[----:B------:R-:W1:Y:S01]  /*b7a0*/  MUFU.EX2 R91, R91 ;  /* 0x0000005b005b7308 */ /* 0x000e620000000800 */
[C---:B---3--:R-:W-:Y:S01]  /*b7b0*/  FADD.FTZ R50, R164.reuse, R35 ;  /* 0x00000023a4327221 */ /* 0x048fe20000010000 */
[----:B------:R-:W-:-:S06]  /*b7c0*/  F2FP.BF16.F32.PACK_AB R164, R164, R95 ;  /* 0x0000005fa4a4723e */ /* 0x000fcc00000010ff */
[----:B------:R-:W3:Y:S01]  /*b7d0*/  MUFU.EX2 R40, R47 ;  /* 0x0000002f00287308 */ /* 0x000ee20000000800 */
[----:B0-----:R-:W-:-:S07]  /*b7e0*/  FADD.FTZ R31, R49, R48 ;  /* 0x00000030311f7221 */ /* 0x001fce0000010000 */
[----:B------:R-:W0:Y:S01]  /*b7f0*/  MUFU.EX2 R166, R53 ;  /* 0x0000003500a67308 */ /* 0x000e220000000800 */
[----:B-1----:R-:W-:-:S07]  /*b800*/  FADD.FTZ R35, R91, R50 ;  /* 0x000000325b237221 */ /* 0x002fce0000010000 */
[----:B------:R-:W1:Y:S01]  /*b810*/  MUFU.EX2 R73, R73 ;  /* 0x0000004900497308 */ /* 0x000e620000000800 */
[C---:B---3--:R-:W-:Y:S01]  /*b820*/  FADD.FTZ R50, R40.reuse, R31 ;  /* 0x0000001f28327221 */ /* 0x048fe20000010000 */
[----:B------:R-:W-:-:S06]  /*b830*/  F2FP.BF16.F32.PACK_AB R163, R40, R49 ;  /* 0x0000003128a3723e */ /* 0x000fcc00000010ff */
[----:B------:R-:W3:Y:S01]  /*b840*/  MUFU.EX2 R3, R3 ;  /* 0x0000000300037308 */ /* 0x000ee20000000800 */
[C---:B0-----:R-:W-:Y:S01]  /*b850*/  FADD.FTZ R52, R166.reuse, R35 ;  /* 0x00000023a6347221 */ /* 0x041fe20000010000 */
[----:B------:R-:W-:-:S06]  /*b860*/  F2FP.BF16.F32.PACK_AB R166, R166, R91 ;  /* 0x0000005ba6a6723e */ /* 0x000fcc00000010ff */
[----:B------:R-:W0:Y:S01]  /*b870*/  MUFU.EX2 R42, R51 ;  /* 0x00000033002a7308 */ /* 0x000e220000000800 */
[----:B-1----:R-:W-:-:S07]  /*b880*/  FADD.FTZ R31, R73, R50 ;  /* 0x00000032491f7221 */ /* 0x002fce0000010000 */
[----:B------:R-:W1:Y:S01]  /*b890*/  MUFU.EX2 R168, R57 ;  /* 0x0000003900a87308 */ /* 0x000e620000000800 */
[----:B---3--:R-:W-:-:S07]  /*b8a0*/  FADD.FTZ R35, R3, R52 ;  /* 0x0000003403237221 */ /* 0x008fce0000010000 */
[----:B------:R-:W3:Y:S01]  /*b8b0*/  MUFU.EX2 R75, R75 ;  /* 0x0000004b004b7308 */ /* 0x000ee20000000800 */
[C---:B0-----:R-:W-:Y:S01]  /*b8c0*/  FADD.FTZ R4, R42.reuse, R31 ;  /* 0x0000001f2a047221 */ /* 0x041fe20000010000 */
[----:B------:R-:W-:-:S06]  /*b8d0*/  F2FP.BF16.F32.PACK_AB R165, R42, R73 ;  /* 0x000000492aa5723e */ /* 0x000fcc00000010ff */
[----:B------:R-:W0:Y:S01]  /*b8e0*/  MUFU.EX2 R28, R28 ;  /* 0x0000001c001c7308 */ /* 0x000e220000000800 */
[C---:B-1----:R-:W-:Y:S01]  /*b8f0*/  FADD.FTZ R35, R168.reuse, R35 ;  /* 0x00000023a8237221 */ /* 0x042fe20000010000 */
[----:B------:R-:W-:-:S06]  /*b900*/  F2FP.BF16.F32.PACK_AB R168, R168, R3 ;  /* 0x00000003a8a8723e */ /* 0x000fcc00000010ff */
        /* <DEDUP_REMOVED lines=28> */
[----:B-1----:R-:W-:-:S07]  /*bad0*/  FADD.FTZ R3, R81, R28 ;  /* 0x0000001c51037221 */ /* 0x002fce0000010000 */
[----:B------:R-:W1:Y:S01]  /*bae0*/  MUFU.EX2 R30, R30 ;  /* 0x0000001e001e7308 */ /* 0x000e620000000800 */
[C---:B---3--:R-:W-:Y:S01]  /*baf0*/  FADD.FTZ R26, R50.reuse, R3 ;  /* 0x00000003321a7221 */ /* 0x048fe20000010000 */
[----:B------:R-:W-:-:S06]  /*bb00*/  F2FP.BF16.F32.PACK_AB R173, R50, R81 ;  /* 0x0000005132ad723e */ /* 0x000fcc00000010ff */
[----:B------:R-:W3:Y:S01]  /*bb10*/  MUFU.EX2 R24, R71 ;  /* 0x0000004700187308 */ /* 0x000ee20000000800 */
[----:B0-----:R-:W-:Y:S01]  /*bb20*/  FADD.FTZ R3, R101, R26 ;  /* 0x0000001a65037221 */ /* 0x001fe20000010000 */
[C---:B-1----:R-:W-:Y:S01]  /*bb30*/  FADD.FTZ R4, R30.reuse, R31 ;  /* 0x0000001f1e047221 */ /* 0x042fe20000010000 */
[----:B------:R-:W-:Y:S02]  /*bb40*/  F2FP.BF16.F32.PACK_AB R174, R30, R29 ;  /* 0x0000001d1eae723e */ /* 0x000fe400000010ff */
[C---:B---3--:R-:W-:Y:S01]  /*bb50*/  FADD.FTZ R3, R24.reuse, R3 ;  /* 0x0000000318037221 */ /* 0x048fe20000010000 */
[----:B------:R-:W-:Y:S01]  /*bb60*/  F2FP.BF16.F32.PACK_AB R175, R24, R101 ;  /* 0x0000006518af723e */ /* 0x000fe200000010ff */
[----:B------:R-:W-:Y:S06]  /*bb70*/  @!P0 BRA `(.L_x_11853) ;  /* 0x0000000000048947 */ /* 0x000fec0003800000 */
[----:B------:R-:W-:Y:S01]  /*bb80*/  BPT.TRAP 0x1 ;  /* 0x000000040000795c */ /* 0x000fe20000300000 */
.L_x_11853:
[----:B------:R0:W1:Y:S01]  /*bb90*/  SYNCS.PHASECHK.TRANS64.TRYWAIT P2, [R6+URZ+0x22850], R11 ;  /* 0x0228500b060075a7 */ /* 0x000062000804017f */
[----:B------:R-:W-:Y:S05]  /*bba0*/  @!P0 BRA `(.L_x_11854) ;  /* 0x0000000000048947 */ /* 0x000fea0003800000 */
[----:B------:R-:W-:Y:S01]  /*bbb0*/  BPT.TRAP 0x1 ;  /* 0x000000040000795c */ /* 0x000fe20000300000 */
.L_x_11854:
[----:B------:R-:W-:Y:S04]  /*bbc0*/  BSSY B0, `(.L_x_11855) ;  /* 0x0000004000007945 */ /* 0x000fe80003800000 */
[----:B-1----:R-:W-:Y:S05]  /*bbd0*/  @P2 BRA `(.L_x_11856) ;  /* 0x0000000000082947 */ /* 0x002fea0003800000 */
[----:B------:R-:W1:Y:S02]  /*bbe0*/  SYNCS.PHASECHK.TRANS64.TRYWAIT P2, [R6+URZ+0x22850], R11 ;  /* 0x0228500b060075a7 */ /* 0x000e64000804017f */
[----:B-1----:R-:W-:Y:S05]  /*bbf0*/  @!P2 BRA `(.L_x_11857) ;  /* 0x0000014c00eca947 */ /* 0x002fea0003800000 */
.L_x_11856:
[----:B------:R-:W-:Y:S05]  /*bc00*/  BSYNC B0 ;  /* 0x0000000000007941 */ /* 0x000fea0003800000 */
.L_x_11855:
[----:B------:R-:W-:Y:S05]  /*bc10*/  WARPSYNC.ALL ;  /* 0x0000000000007948 */ /* 0x000fea0003800000 */
[----:B012---:R-:W-:Y:S01]  /*bc20*/  VIADD R11, R16, 0x400 ;  /* 0x00000400100b7836 */ /* 0x007fe20000000000 */
[----:B------:R0:W-:Y:S01]  /*bc30*/  BAR.SYNC.DEFER_BLOCKING R179, 0x100 ;  /* 0x000400b30000751d */ /* 0x0001e20000010000 */
[----:B------:R-:W-:Y:S02]  /*bc40*/  IMAD.MOV.U32 R181, RZ, RZ, 0x40000040 ;  /* 0x40000040ffb57424 */ /* 0x000fe400078e00ff */
[----:B------:R-:W-:Y:S01]  /*bc50*/  @!P1 VIADD R6, R6, 0x22860 ;  /* 0x0002286006069836 */ /* 0x000fe20000000000 */
[----:B------:R-:W-:-:S02]  /*bc60*/  SHF.R.U32.HI R11, RZ, 0x4, R11 ;  /* 0x00000004ff0b7819 */ /* 0x000fc4000001160b */
[----:B------:R-:W-:Y:S01]  /*bc70*/  R2UR UR7, R181 ;  /* 0x00000000b50772ca */ /* 0x000fe200000e0000 */
[----:B------:R-:W-:Y:S01]  /*bc80*/  IMAD.MOV.U32 R181, RZ, RZ, 0x40000040 ;  /* 0x40000040ffb57424 */ /* 0x000fe200078e00ff */
[----:B------:R-:W-:Y:S01]  /*bc90*/  LOP3.LUT R11, R11, 0x3fff, RZ, 0xc0, !PT ;  /* 0x00003fff0b0b7812 */ /* 0x000fe200078ec0ff */
[----:B------:R-:W1:Y:S01]  /*bca0*/  LDC R182, c[0x0][0x448] ;  /* 0x00011200ffb67b82 */ /* 0x000e620000000800 */
[----:B------:R-:W-:Y:S02]  /*bcb0*/  @!P1 PRMT R6, RZ, 0x654, R6 ;  /* 0x00000654ff069816 */ /* 0x000fe40000000006 */
[----:B------:R-:W-:-:S05]  /*bcc0*/  LOP3.LUT R11, R11, 0x3000000, RZ, 0xfc, !PT ;  /* 0x030000000b0b7812 */ /* 0x000fca00078efcff */
[----:B------:R-:W-:-:S05]  /*bcd0*/  IMAD R180, R2, 0xc00, R11 ;  /* 0x00000c0002b47824 */ /* 0x000fca00078e020b */
[----:B------:R-:W-:Y:S01]  /*bce0*/  R2UR UR6, R180 ;  /* 0x00000000b40672ca */ /* 0x000fe200000e0000 */
[----:B------:R-:W-:Y:S01]  /*bcf0*/  WARPGROUP.ARRIVE ;  /* 0x00000000000079c5 */ /* 0x000fe20000000000 */
[----:B-1----:R-:W-:-:S11]  /*bd00*/  ISETP.NE.AND P2, PT, R182, 0x1, PT ;  /* 0x00000001b600780c */ /* 0x002fd60003f45270 */
[----:B------:R-:W-:Y:S03]  /*bd10*/  HGMMA.64x256x16.F32.BF16 R24, R152, gdesc[UR4].tnspB, RZ, !UPT, gsb0 ;  /* 0x43e0000498187df0 */ /* 0x000fe6000c0018ff */
        /* <DEDUP_REMOVED lines=28> */
[----:B------:R-:W1:Y:S08]  /*bee0*/  @P2 LDC R152, c[0x0][0x450] ;  /* 0x00011400ff982b82 */ /* 0x000e700000000800 */
[----:B------:R-:W2:Y:S02]  /*bef0*/  @P2 LDC R153, c[0x0][0x44c] ;  /* 0x00011300ff992b82 */ /* 0x000ea40000000800 */
[----:B--2---:R-:W-:Y:S01]  /*bf00*/  @P2 IMAD.HI.U32 R153, R210, R153, RZ ;  /* 0x00000099d2992227 */ /* 0x004fe200078e00ff */
[----:B------:R-:W-:-:S02]  /*bf10*/  WARPGROUP.DEPBAR.LE gsb0, 0x0 ;  /* 0x00008000000079c5 */ /* 0x000fc40000010000 */
[----:B------:R-:W-:-:S11]  /*bf20*/  WARPGROUP.ARRIVE ;  /* 0x00000000000079c5 */ /* 0x000fd60000000000 */
        /* <DEDUP_REMOVED lines=8> */
[----:B------:R2:W-:Y:S02]  /*bfb0*/  @!P1 SYNCS.ARRIVE.TRANS64.RED.A1T0 RZ, [R6+URZ], RZ ;  /* 0x000000ff06ff99a7 */ /* 0x0005e4000810043f */
[----:B--2---:R-:W-:Y:S01]  /*bfc0*/  IMAD.MOV.U32 R6, RZ, RZ, R210 ;  /* 0x000000ffff067224 */ /* 0x004fe200078e00d2 */
[----:B-1----:R-:W-:Y:S02]  /*bfd0*/  @P2 SHF.R.U32.HI R6, RZ, R152, R153 ;  /* 0x00000098ff062219 */ /* 0x002fe40000011699 */
[----:B------:R-:W-:-:S02]  /*bfe0*/  ISETP.GE.AND P2, PT, R177, 0x1, PT ;  /* 0x00000001b100780c */ /* 0x000fc40003f46270 */
[----:B------:R-:W-:Y:S01]  /*bff0*/  IADD3 R155, R6, R205, -R204 ;  /* 0x000000cd069b7210 */ /* 0x000fe20007ffe8cc */
[----:B------:R-:W-:-:S04]  /*c000*/  VIADD R6, R178, 0xfffffffe ;  /* 0xfffffffeb2067836 */ /* 0x000fc80000000000 */
[----:B------:R-:W-:-:S06]  /*c010*/  IMAD.IADD R176, R155, 0x1, R176 ;  /* 0x000000019bb07824 */ /* 0x000fcc00078e02b0 */
[----:B0-----:R-:W-:Y:S05]  /*c020*/  @!P2 BRA `(.L_x_11858) ;  /* 0x000000000048a947 */ /* 0x001fea0003800000 */
        /* <DEDUP_REMOVED lines=11> */
.L_x_11860:
[----:B------:R-:W-:-:S13]  /*c0e0*/  ISETP.NE.AND P2, PT, R177, 0x1, PT ;  /* 0x00000001b100780c */ /* 0x000fda0003f45270 */
[----:B------:R-:W0:Y:S02]  /*c0f0*/  @P2 LDC.64 R152, c[0x0][0x9e8] ;  /* 0x00027a00ff982b82 */ /* 0x000e240000000a00 */
[----:B0-----:R-:W-:-:S05]  /*c100*/  @P2 IMAD.HI.U32 R152, R154, R152, RZ ;  /* 0x000000989a982227 */ /* 0x001fca00078e00ff */
[----:B------:R-:W-:-:S07]  /*c110*/  @P2 SHF.R.U32.HI R154, RZ, R153, R152 ;  /* 0x00000099ff9a2219 */ /* 0x000fce0000011698 */
.L_x_11861:
[----:B------:R-:W-:Y:S05]  /*c120*/  BSYNC B0 ;  /* 0x0000000000007941 */ /* 0x000fea0003800000 */
.L_x_11859:
[----:B------:R-:W-:-:S05]  /*c130*/  IMAD R177, R154, R177, R177 ;  /* 0x000000b19ab17224 */ /* 0x000fca00078e02b1 */
[----:B------:R-:W-:-:S07]  /*c140*/  VIMNMX R176, R176, R177, PT ;  /* 0x000000b1b0b07248 */ /* 0x000fce0003fe0100 */
.L_x_11858:
        /* <DEDUP_REMOVED lines=11> */
[----:B------:R-:W-:-:S02]  /*c200*/  ULDC UR44, c[0x0][0x9e0] ;  /* 0x00027800002c7ab9 */ /* 0x000fc40000000800 */
[----:B------:R-:W-:-:S04]  /*c210*/  VIMNMX R203, R219, R176, !PT ;  /* 0x000000b0dbcb7248 */ /* 0x000fc80007fe0100 */
[----:B------:R-:W-:-:S13]  /*c220*/  ISETP.GE.AND P2, PT, R6, R203, PT ;  /* 0x000000cb0600720c */ /* 0x000fda0003f46270 */
[----:B------:R-:W-:Y:S05]  /*c230*/  @!P2 BRA `(.L_x_11862) ;  /* 0x000000300078a947 */ /* 0x000fea0003800000 */
.L_x_11880:
[----:B------:R-:W-:Y:S01]  /*c240*/  VIADD R2, R2, 0x1 ;  /* 0x0000000102027836 */ /* 0x000fe20000000000 */
[----:B------:R-:W-:Y:S05]  /*c250*/  YIELD ;  /* 0x0000000000007946 */ /* 0x000fea0003800000 */
[----:B------:R-:W-:-:S04]  /*c260*/  ISETP.NE.AND P2, PT, R2, 0x2, PT ;  /* 0x000000020200780c */ /* 0x000fc80003f45270 */
[----:B------:R-:W-:Y:S02]  /*c270*/  SEL R10, RZ, 0x1, P2 ;  /* 0x00000001ff0a7807 */ /* 0x000fe40001000000 */
[----:B------:R-:W-:Y:S02]  /*c280*/  SEL R2, R2, RZ, P2 ;  /* 0x000000ff02027207 */ /* 0x000fe40001000000 */
[----:B------:R-:W-:Y:S01]  /*c290*/  LOP3.LUT R19, R19, R10, RZ, 0x3c, !PT ;  /* 0x0000000a13137212 */ /* 0x000fe200078e3cff */
[----:B0-----:R-:W-:Y:S06]  /*c2a0*/  @!P0 BRA `(.L_x_11863) ;  /* 0x0000000000048947 */ /* 0x001fec0003800000 */
[----:B------:R-:W-:Y:S01]  /*c2b0*/  BPT.TRAP 0x1 ;  /* 0x000000040000795c */ /* 0x000fe20000300000 */
.L_x_11863:
[----:B------:R-:W-:Y:S01]  /*c2c0*/  IMAD R201, R2, 0x8, R16 ;  /* 0x0000000802c97824 */ /* 0x000fe200078e0210 */
[----:B------:R-:W-:-:S04]  /*c2d0*/  SHF.L.U32 R202, R19, 0x1f, RZ ;  /* 0x0000001f13ca7819 */ /* 0x000fc800000006ff */
[----:B------:R0:W1:Y:S01]  /*c2e0*/  SYNCS.PHASECHK.TRANS64.TRYWAIT P2, [R201+URZ+0x22830], R202 ;  /* 0x022830cac90075a7 */ /* 0x000062000804017f */
[----:B------:R-:W-:Y:S05]  /*c2f0*/  @!P0 BRA `(.L_x_11864) ;  /* 0x0000000000048947 */ /* 0x000fea0003800000 */
[----:B------:R-:W-:Y:S01]  /*c300*/  BPT.TRAP 0x1 ;  /* 0x000000040000795c */ /* 0x000fe20000300000 */
.L_x_11864:
[----:B------:R-:W-:Y:S02]  /*c310*/  IMAD R212, R2, 0x300, R211 ;  /* 0x0000030002d47824 */ /* 0x000fe400078e02d3 */
[----:B------:R-:W-:Y:S01]  /*c320*/  IMAD.MOV.U32 R213, RZ, RZ, 0x40000040 ;  /* 0x40000040ffd57424 */ /* 0x000fe200078e00ff */
[----:B-1----:R-:W-:Y:S06]  /*c330*/  @P2 BRA `(.L_x_11865) ;  /* 0x0000000000082947 */ /* 0x002fec0003800000 */
[----:B------:R-:W1:Y:S02]  /*c340*/  SYNCS.PHASECHK.TRANS64.TRYWAIT P2, [R201+URZ+0x22830], R202 ;  /* 0x022830cac90075a7 */ /* 0x000e64000804017f */
[----:B-1----:R-:W-:Y:S05]  /*c350*/  @!P2 BRA `(.L_x_11866) ;  /* 0x000001480028a947 */ /* 0x002fea0003800000 */
.L_x_11865:
[----:B------:R-:W-:Y:S05]  /*c360*/  WARPSYNC.ALL ;  /* 0x0000000000007948 */ /* 0x000fea0003800000 */
[----:B------:R-:W-:Y:S01]  /*c370*/  R2UR UR6, R212 ;  /* 0x00000000d40672ca */ /* 0x000fe200000e0000 */
[----:B------:R-:W2:Y:S01]  /*c380*/  LDL R5, [R1] ;  /* 0x0000000001057983 */ /* 0x000ea20000100800 */
[----:B------:R-:W-:Y:S01]  /*c390*/  R2UR UR7, R213 ;  /* 0x00000000d50772ca */ /* 0x000fe200000e0000 */
[----:B------:R-:W-:Y:S01]  /*c3a0*/  WARPGROUP.ARRIVE ;  /* 0x00000000000079c5 */ /* 0x000fe20000000000 */
[----:B------:R-:W-:Y:S01]  /*c3b0*/  R2UR UR4, R8 ;  /* 0x00000000080472ca */ /* 0x000fe200000e0000 */
[----:B------:R-:W-:Y:S01]  /*c3c0*/  VIADD R216, R212, 0x2 ;  /* 0x00000002d4d87836 */ /* 0x000fe20000000000 */
[----:B------:R-:W-:Y:S01]  /*c3d0*/  R2UR UR5, R9 ;  /* 0x00000000090572ca */ /* 0x000fe200000e0000 */
[----:B------:R-:W-:-:S02]  /*c3e0*/  IMAD.MOV.U32 R217, RZ, RZ, 0x40000040 ;  /* 0x40000040ffd97424 */ /* 0x000fc400078e00ff */
[----:B------:R-:W3:Y:S01]  /*c3f0*/  S2R R200, SR_TID.X ;  /* 0x0000000000c87919 */ /* 0x000ee20000002100 */
[----:B------:R-:W-:Y:S02]  /*c400*/  IMAD.MOV.U32 R213, RZ, RZ, 0x40000040 ;  /* 0x40000040ffd57424 */ /* 0x000fe400078e00ff */
[----:B------:R-:W-:-:S07]  /*c410*/  IMAD.IADD R228, R215, 0x1, R210 ;  /* 0x00000001d7e47824 */ /* 0x000fce00078e02d2 */
[----:B------:R-:W-:Y:S01]  /*c420*/  HGMMA.64x96x16.F32.BF16 R152, gdesc[UR4], RZ, !UPT, gsb0 ;  /* 0x01600000049879f0 */ /* 0x000fe2000c0018ff */
[----:B------:R-:W-:Y:S01]  /*c430*/  R2UR UR6, R216 ;  /* 0x00000000d80672ca */ /* 0x000fe200000e0000 */
[----:B------:R-:W-:Y:S01]  /*c440*/  VIADD R216, R212, 0x4 ;  /* 0x00000004d4d87836 */ /* 0x000fe20000000000 */
[----:B------:R-:W-:Y:S01]  /*c450*/  R2UR UR7, R217 ;  /* 0x00000000d90772ca */ /* 0x000fe200000e0000 */
[----:B------:R-:W-:Y:S01]  /*c460*/  IMAD.MOV.U32 R217, RZ, RZ, 0x40000040 ;  /* 0x40000040ffd97424 */ /* 0x000fe200078e00ff */
[----:B------:R-:W-:Y:S01]  /*c470*/  R2UR UR4, R20 ;  /* 0x00000000140472ca */ /* 0x000fe200000e0000 */
[----:B------:R-:W-:Y:S01]  /*c480*/  VIADD R212, R212, 0x6 ;  /* 0x00000006d4d47836 */ /* 0x000fe20000000000 */
[----:B------:R-:W-:Y:S02]  /*c490*/  R2UR UR5, R21 ;  /* 0x00000000150572ca */ /* 0x000fe400000e0000 */
[----:B---3--:R-:W-:Y:S01]  /*c4a0*/  SHF.R.U32.HI R200, RZ, 0x7, R200 ;  /* 0x00000007ffc87819 */ /* 0x008fe200000116c8 */
[----:B------:R-:W-:-:S02]  /*c4b0*/  WARPGROUP.DEPBAR.LE gsb0, 0x0 ;  /* 0x00008000000079c5 */ /* 0x000fc40000010000 */
[----:B------:R-:W-:-:S08]  /*c4c0*/  WARPGROUP.ARRIVE ;  /* 0x00000000000079c5 */ /* 0x000fd00000000000 */
        /* <DEDUP_REMOVED lines=12> */
[----:B--2---:R-:W-:Y:S02]  /*c590*/  LOP3.LUT P2, RZ, R5, 0x100000, RZ, 0xc0, !PT ;  /* 0x0010000005ff7812 */ /* 0x004fe4000784c0ff */
[----:B------:R-:W2:Y:S02]  /*c5a0*/  LDC R5, c[0x0][0x448] ;  /* 0x00011200ff057b82 */ /* 0x000ea40000000800 */
[----:B--2---:R-:W-:-:S13]  /*c5b0*/  ISETP.NE.AND P3, PT, R5, 0x1, PT ;  /* 0x000000010500780c */ /* 0x004fda0003f65270 */
[----:B------:R-:W2:Y:S01]  /*c5c0*/  @P3 LDC R10, c[0x0][0x44c] ;  /* 0x00011300ff0a3b82 */ /* 0x000ea20000000800 */
[----:B------:R-:W-:Y:S02]  /*c5d0*/  WARPGROUP.DEPBAR.LE gsb0, 0x0 ;  /* 0x00008000000079c5 */ /* 0x000fe40000010000 */
[----:B------:R-:W-:-:S05]  /*c5e0*/  WARPGROUP.ARRIVE ;  /* 0x00000000000079c5 */ /* 0x000fca0000000000 */
[----:B------:R-:W3:Y:S01]  /*c5f0*/  @P3 LDC R5, c[0x0][0x450] ;  /* 0x00011400ff053b82 */ /* 0x000ee20000000800 */
[----:B------:R-:W-:Y:S01]  /*c600*/  HGMMA.64x96x16.F32.BF16 R152, gdesc[UR4], R152, gsb0 ;  /* 0x01600000049879f0 */ /* 0x000fe20008001898 */
[----:B--2---:R-:W-:-:S05]  /*c610*/  @P3 IMAD.HI.U32 R10, R228, R10, RZ ;  /* 0x0000000ae40a3227 */ /* 0x004fca00078e00ff */
[----:B---3--:R-:W-:Y:S01]  /*c620*/  @P3 SHF.R.U32.HI R228, RZ, R5, R10 ;  /* 0x00000005ffe43219 */ /* 0x008fe2000001160a */
[----:B------:R-:W-:Y:S01]  /*c630*/  @!P1 VIADD R10, R201, 0x22840 ;  /* 0x00022840c90a9836 */ /* 0x000fe20000000000 */
[----:B------:R-:W-:Y:S01]  /*c640*/  IADD3 R5, -R200, 0xb, RZ ;  /* 0x0000000bc8057810 */ /* 0x000fe20007ffe1ff */
[----:B------:R-:W-:Y:S02]  /*c650*/  IMAD.U32 R200, RZ, RZ, UR43 ;  /* 0x0000002bffc87e24 */ /* 0x000fe4000f8e00ff */
[----:B------:R-:W2:Y:S01]  /*c660*/  SHFL.IDX PT, R229, R228, RZ, 0x1c1f ;  /* 0x001c1fffe4e57589 */ /* 0x000ea200000e0000 */
[----:B------:R-:W-:Y:S02]  /*c670*/  @!P1 PRMT R10, RZ, 0x654, R10 ;  /* 0x00000654ff0a9816 */ /* 0x000fe4000000000a */
[----:B------:R-:W-:Y:S01]  /*c680*/  LOP3.LUT R227, RZ, R200, RZ, 0x33, !PT ;  /* 0x000000c8ffe37212 */ /* 0x000fe200078e33ff */
[----:B------:R-:W-:Y:S02]  /*c690*/  WARPGROUP.DEPBAR.LE gsb0, 0x0 ;  /* 0x00008000000079c5 */ /* 0x000fe40000010000 */
[----:B------:R3:W-:Y:S06]  /*c6a0*/  BAR.ARV R5, 0x100 ;  /* 0x000400050000751d */ /* 0x0007ec0000002000 */
[----:B------:R4:W-:Y:S02]  /*c6b0*/  @!P1 SYNCS.ARRIVE.TRANS64.RED.A1T0 RZ, [R10+URZ], RZ ;  /* 0x000000ff0aff99a7 */ /* 0x0009e4000810043f */
[----:B----4-:R-:W-:-:S04]  /*c6c0*/  IMAD R10, R6, -0x60, RZ ;  /* 0xffffffa0060a7824 */ /* 0x010fc800078e02ff */
[----:B------:R-:W-:-:S04]  /*c6d0*/  VIADD R226, R10, 0x1 ;  /* 0x000000010ae27836 */ /* 0x000fc80000000000 */
[----:B------:R-:W-:-:S05]  /*c6e0*/  IMAD R226, R206, -0x2, R226 ;  /* 0xfffffffecee27824 */ /* 0x000fca00078e02e2 */
[----:B------:R-:W-:-:S05]  /*c6f0*/  IADD3 R226, -R204, R226, R205 ;  /* 0x000000e2cce27210 */ /* 0x000fca0007ffe1cd */
[----:B------:R-:W-:Y:S02]  /*c700*/  IMAD.IADD R227, R227, 0x1, R226 ;  /* 0x00000001e3e37824 */ /* 0x000fe400078e02e2 */
[----:B------:R-:W-:Y:S02]  /*c710*/  VIADD R226, R226, UR50 ;  /* 0x00000032e2e27c36 */ /* 0x000fe40008000000 */
[C---:B--2---:R-:W-:Y:S02]  /*c720*/  IMAD.IADD R216, R229.reuse, 0x1, R227 ;  /* 0x00000001e5d87824 */ /* 0x044fe400078e02e3 */
[----:B------:R-:W-:Y:S01]  /*c730*/  IMAD.IADD R217, R229, 0x1, R226 ;  /* 0x00000001e5d97824 */ /* 0x000fe200078e02e2 */
[----:B---3--:R-:W-:Y:S06]  /*c740*/  @!P2 BRA `(.L_x_11867) ;  /* 0x000000000058a947 */ /* 0x008fec0003800000 */
        /* <DEDUP_REMOVED lines=12> */
.L_x_11869:
[----:B------:R-:W-:-:S05]  /*c810*/  IMAD.U32 R234, RZ, RZ, UR42 ;  /* 0x0000002affea7e24 */ /* 0x000fca000f8e00ff */
[----:B------:R-:W-:-:S13]  /*c820*/  ISETP.NE.AND P2, PT, R234, 0x1, PT ;  /* 0x00000001ea00780c */ /* 0x000fda0003f45270 */
[----:B------:R-:W2:Y:S02]  /*c830*/  @P2 LDC.64 R212, c[0x0][0x9e8] ;  /* 0x00027a00ffd42b82 */ /* 0x000ea40000000a00 */
[----:B--2---:R-:W-:-:S05]  /*c840*/  @P2 IMAD.HI.U32 R212, R229, R212, RZ ;  /* 0x000000d4e5d42227 */ /* 0x004fca00078e00ff */
[----:B------:R-:W-:-:S07]  /*c850*/  @P2 SHF.R.U32.HI R229, RZ, R213, R212 ;  /* 0x000000d5ffe52219 */ /* 0x000fce00000116d4 */
.L_x_11870:
[----:B------:R-:W-:Y:S05]  /*c860*/  BSYNC B0 ;  /* 0x0000000000007941 */ /* 0x000fea0003800000 */
.L_x_11868:
[----:B------:R-:W-:-:S04]  /*c870*/  IMAD R212, R206, -0x2, R10 ;  /* 0xfffffffeced47824 */ /* 0x000fc800078e020a */
[----:B------:R-:W-:-:S05]  /*c880*/  IMAD R212, R229, R234, R212 ;  /* 0x000000eae5d47224 */ /* 0x000fca00078e02d4 */
[----:B------:R-:W-:Y:S02]  /*c890*/  VIMNMX R216, R216, R212, !PT ;  /* 0x000000d4d8d87248 */ /* 0x000fe40007fe0100 */
[----:B------:R-:W-:-:S07]  /*c8a0*/  VIADDMNMX R217, R212, R234, R217, PT ;  /* 0x000000ead4d97246 */ /* 0x000fce00038001d9 */
.L_x_11867:
[----:B------:R-:W2:Y:S01]  /*c8b0*/  LDL.LU R229, [R1] ;  /* 0x0000000001e57983 */ /* 0x000ea20000300800 */
[C---:B------:R-:W-:Y:S02]  /*c8c0*/  ISETP.GE.AND P2, PT, R10.reuse, 0x1, PT ;  /* 0x000000010a00780c */ /* 0x040fe40003f46270 */
[----:B------:R-:W-:Y:S02]  /*c8d0*/  ISETP.GE.AND P4, PT, R10, 0x9, PT ;  /* 0x000000090a00780c */ /* 0x000fe40003f86270 */
[----:B--2---:R-:W-:-:S09]  /*c8e0*/  LOP3.LUT R229, R229, 0xfff7ffff, RZ, 0xc0, !PT ;  /* 0xfff7ffffe5e57812 */ /* 0x004fd200078ec0ff */
[----:B------:R-:W-:Y:S02]  /*c8f0*/  @P2 LOP3.LUT R229, R229, 0x80000, RZ, 0xfc, !PT ;  /* 0x00080000e5e52812 */ /* 0x000fe400078efcff */
[----:B------:R-:W-:Y:S02]  /*c900*/  ISETP.GT.AND P2, PT, R216, RZ, !P2 ;  /* 0x000000ffd800720c */ /* 0x000fe40005744270 */
[----:B------:R-:W-:Y:S02]  /*c910*/  LOP3.LUT R229, R229, 0xfffffffd, RZ, 0xc0, !PT ;  /* 0xfffffffde5e57812 */ /* 0x000fe400078ec0ff */
[----:B------:R-:W-:Y:S02]  /*c920*/  ISETP.LT.OR P2, PT, R217, 0x1, P2 ;  /* 0x00000001d900780c */ /* 0x000fe40001741670 */
[----:B------:R-:W-:Y:S02]  /*c930*/  @P4 LOP3.LUT R229, R229, 0x2, RZ, 0xfc, !PT ;  /* 0x00000002e5e54812 */ /* 0x000fe400078efcff */
[----:B------:R-:W-:-:S02]  /*c940*/  FSEL R212, R152, -INF , !P2 ;  /* 0xff80000098d47808 */ /* 0x000fc40005000000 */
[----:B------:R-:W-:Y:S02]  /*c950*/  ISETP.GE.AND P2, PT, R10, 0x2, PT ;  /* 0x000000020a00780c */ /* 0x000fe40003f46270 */
[----:B------:R-:W-:Y:S02]  /*c960*/  LOP3.LUT R229, R229, 0xfffffffb, RZ, 0xc0, !PT ;  /* 0xfffffffbe5e57812 */ /* 0x000fe400078ec0ff */
[----:B------:R-:W-:-:S04]  /*c970*/  ISETP.GT.AND P3, PT, R216, 0x1, !P2 ;  /* 0x00000001d800780c */ /* 0x000fc80005764270 */
[----:B------:R-:W-:-:S04]  /*c980*/  ISETP.LT.OR P3, PT, R217, 0x2, P3 ;  /* 0x00000002d900780c */ /* 0x000fc80001f61670 */
[----:B------:R-:W-:Y:S02]  /*c990*/  FSEL R213, R153, -INF , !P3 ;  /* 0xff80000099d57808 */ /* 0x000fe40005800000 */
[----:B------:R-:W-:Y:S02]  /*c9a0*/  ISETP.GT.AND P3, PT, R216, 0x8, !P4 ;  /* 0x00000008d800780c */ /* 0x000fe40006764270 */
[----:B------:R-:W-:Y:S02]  /*c9b0*/  ISETP.GE.AND P4, PT, R10, 0xa, PT ;  /* 0x0000000a0a00780c */ /* 0x000fe40003f86270 */
[----:B------:R-:W-:-:S04]  /*c9c0*/  ISETP.LT.OR P3, PT, R217, 0x9, P3 ;  /* 0x00000009d900780c */ /* 0x000fc80001f61670 */
        /* <DEDUP_REMOVED lines=116> */
[----:B------:R-:W-:Y:S02]  /*d110*/  ISETP.GT.AND P6, PT, R216, 0x59, !P6 ;  /* 0x00000059d800780c */ /* 0x000fe400077c4270 */
[----:B------:R-:W2:Y:S02]  /*d120*/  SHFL.IDX PT, R216, R228, 0x1, 0x1c1f ;  /* 0x003c1f00e4d87f89 */ /* 0x000ea400000e0000 */
[----:B------:R-:W-:Y:S02]  /*d130*/  ISETP.LT.OR P6, PT, R217, 0x5a, P6 ;  /* 0x0000005ad900780c */ /* 0x000fe400037c1670 */
[----:B------:R3:W-:Y:S02]  /*d140*/  STL [R1], R229 ;  /* 0x000000e501007387 */ /* 0x0007e40000100800 */
[----:B------:R-:W-:-:S02]  /*d150*/  FSEL R197, R197, -INF , !P6 ;  /* 0xff800000c5c57808 */ /* 0x000fc40007000000 */
[----:B------:R-:W-:Y:S01]  /*d160*/  LOP3.LUT P6, RZ, R229, 0x100000, RZ, 0xc0, !PT ;  /* 0x00100000e5ff7812 */ /* 0x000fe200078cc0ff */
[--C-:B--2---:R-:W-:Y:S02]  /*d170*/  IMAD.IADD R226, R226, 0x1, R216.reuse ;  /* 0x00000001e2e27824 */ /* 0x104fe400078e02d8 */
[----:B------:R-:W-:-:S10]  /*d180*/  IMAD.IADD R227, R227, 0x1, R216 ;  /* 0x00000001e3e37824 */ /* 0x000fd400078e02d8 */
[----:B---3--:R-:W-:Y:S05]  /*d190*/  @!P6 BRA `(.L_x_11871) ;  /* 0x000000000058e947 */ /* 0x008fea0003800000 */
        /* <DEDUP_REMOVED lines=12> */
.L_x_11873:
[----:B------:R-:W-:-:S05]  /*d260*/  IMAD.U32 R217, RZ, RZ, UR42 ;  /* 0x0000002affd97e24 */ /* 0x000fca000f8e00ff */
[----:B------:R-:W-:-:S13]  /*d270*/  ISETP.NE.AND P6, PT, R217, 0x1, PT ;  /* 0x00000001d900780c */ /* 0x000fda0003fc5270 */
[----:B------:R-:W2:Y:S02]  /*d280*/  @P6 LDC.64 R152, c[0x0][0x9e8] ;  /* 0x00027a00ff986b82 */ /* 0x000ea40000000a00 */
[----:B--2---:R-:W-:-:S05]  /*d290*/  @P6 IMAD.HI.U32 R152, R216, R152, RZ ;  /* 0x00000098d8986227 */ /* 0x004fca00078e00ff */
[----:B------:R-:W-:-:S07]  /*d2a0*/  @P6 SHF.R.U32.HI R216, RZ, R153, R152 ;  /* 0x00000099ffd86219 */ /* 0x000fce0000011698 */
.L_x_11874:
[----:B------:R-:W-:Y:S05]  /*d2b0*/  BSYNC B0 ;  /* 0x0000000000007941 */ /* 0x000fea0003800000 */
.L_x_11872:
[----:B------:R-:W-:-:S04]  /*d2c0*/  IMAD R10, R206, -0x2, R10 ;  /* 0xfffffffece0a7824 */ /* 0x000fc800078e020a */
[----:B------:R-:W-:-:S05]  /*d2d0*/  IMAD R10, R216, R217, R10 ;  /* 0x000000d9d80a7224 */ /* 0x000fca00078e020a */
[----:B------:R-:W-:Y:S02]  /*d2e0*/  VIMNMX R227, R227, R10, !PT ;  /* 0x0000000ae3e37248 */ /* 0x000fe40007fe0100 */
[----:B------:R-:W-:-:S07]  /*d2f0*/  VIADDMNMX R226, R10, R217, R226, PT ;  /* 0x000000d90ae27246 */ /* 0x000fce00038001e2 */
.L_x_11871:
[----:B------:R-:W-:Y:S02]  /*d300*/  ISETP.GT.AND P2, PT, R227, 0x1, !P2 ;  /* 0x00000001e300780c */ /* 0x000fe40005744270 */
[----:B------:R-:W-:Y:S02]  /*d310*/  FMNMX.FTZ R10, R212, R0, !PT ;  /* 0x00000000d40a7209 */ /* 0x000fe40007810000 */
[----:B------:R-:W-:Y:S02]  /*d320*/  ISETP.LT.OR P2, PT, R226, 0x2, P2 ;  /* 0x00000002e200780c */ /* 0x000fe40001741670 */
[----:B------:R-:W-:Y:S02]  /*d330*/  LOP3.LUT P6, RZ, R229, 0x8000, RZ, 0xc0, !PT ;  /* 0x00008000e5ff7812 */ /* 0x000fe400078cc0ff */
        /* <DEDUP_REMOVED lines=56> */
[----:B------:R-:W2:Y:S01]  /*d6c0*/  SHFL.BFLY PT, R152, R10, 0x2, 0x1f ;  /* 0x0c401f000a987f89 */ /* 0x000ea200000e0000 */
[----:B------:R-:W-:-:S02]  /*d6d0*/  LOP3.LUT P6, RZ, R229, 0x10, RZ, 0xc0, !PT ;  /* 0x00000010e5ff7812 */ /* 0x000fc400078cc0ff */
[C---:B------:R-:W-:Y:S02]  /*d6e0*/  ISETP.GT.AND P2, PT, R227.reuse, 0x28, !P2 ;  /* 0x00000028e300780c */ /* 0x040fe40005744270 */
[----:B------:R-:W-:Y:S02]  /*d6f0*/  ISETP.GT.AND P3, PT, R227, 0x50, !P3 ;  /* 0x00000050e300780c */ /* 0x000fe40005f64270 */
[C---:B------:R-:W-:Y:S02]  /*d700*/  ISETP.LT.OR P2, PT, R226.reuse, 0x29, P2 ;  /* 0x00000029e200780c */ /* 0x040fe40001741670 */
[----:B------:R-:W-:Y:S02]  /*d710*/  ISETP.LT.OR P3, PT, R226, 0x51, P3 ;  /* 0x00000051e200780c */ /* 0x000fe40001f61670 */
[----:B------:R-:W-:Y:S02]  /*d720*/  FSEL R174, R174, -INF , !P2 ;  /* 0xff800000aeae7808 */ /* 0x000fe40005000000 */
[----:B------:R-:W-:-:S02]  /*d730*/  LOP3.LUT P2, RZ, R229, 0x1000, RZ, 0xc0, !PT ;  /* 0x00001000e5ff7812 */ /* 0x000fc4000784c0ff */
[----:B------:R-:W-:Y:S02]  /*d740*/  FSEL R194, R194, -INF , !P3 ;  /* 0xff800000c2c27808 */ /* 0x000fe40005800000 */
[----:B------:R-:W-:Y:S02]  /*d750*/  ISETP.GT.AND P2, PT, R227, 0x29, !P2 ;  /* 0x00000029e300780c */ /* 0x000fe40005744270 */
[----:B------:R-:W-:Y:S02]  /*d760*/  LOP3.LUT P3, RZ, R229, 0x80000, RZ, 0xc0, !PT ;  /* 0x00080000e5ff7812 */ /* 0x000fe4000786c0ff */
[----:B------:R-:W-:Y:S02]  /*d770*/  ISETP.LT.OR P2, PT, R226, 0x2a, P2 ;  /* 0x0000002ae200780c */ /* 0x000fe40001741670 */
[----:B------:R-:W-:Y:S02]  /*d780*/  ISETP.GT.AND P4, PT, R227, 0x51, !P4 ;  /* 0x00000051e300780c */ /* 0x000fe40006784270 */
[----:B------:R-:W-:-:S02]  /*d790*/  FSEL R175, R175, -INF , !P2 ;  /* 0xff800000afaf7808 */ /* 0x000fc40005000000 */
[----:B------:R-:W-:Y:S02]  /*d7a0*/  LOP3.LUT P2, RZ, R229, 0x800, RZ, 0xc0, !PT ;  /* 0x00000800e5ff7812 */ /* 0x000fe4000784c0ff */
[----:B--2---:R-:W-:Y:S02]  /*d7b0*/  FMNMX.FTZ R152, R10, R152, !PT ;  /* 0x000000980a987209 */ /* 0x004fe40007810000 */
[C---:B------:R-:W-:Y:S02]  /*d7c0*/  ISETP.GT.AND P2, PT, R227.reuse, 0x30, !P2 ;  /* 0x00000030e300780c */ /* 0x040fe40005744270 */
[C---:B------:R-:W-:Y:S02]  /*d7d0*/  ISETP.LT.OR P4, PT, R226.reuse, 0x52, P4 ;  /* 0x00000052e200780c */ /* 0x040fe40002781670 */
[----:B------:R-:W-:Y:S02]  /*d7e0*/  ISETP.LT.OR P2, PT, R226, 0x31, P2 ;  /* 0x00000031e200780c */ /* 0x000fe40001741670 */
[----:B------:R-:W-:-:S02]  /*d7f0*/  ISETP.GT.AND P5, PT, R227, 0x58, !P5 ;  /* 0x00000058e300780c */ /* 0x000fc40006fa4270 */
[----:B------:R-:W-:Y:S02]  /*d800*/  FSEL R153, R178, -INF , !P2 ;  /* 0xff800000b2997808 */ /* 0x000fe40005000000 */
[----:B------:R-:W-:Y:S01]  /*d810*/  LOP3.LUT P2, RZ, R229, 0x400, RZ, 0xc0, !PT ;  /* 0x00000400e5ff7812 */ /* 0x000fe2000784c0ff */
[----:B------:R-:W2:Y:S01]  /*d820*/  SHFL.BFLY PT, R178, R152, 0x1, 0x1f ;  /* 0x0c201f0098b27f89 */ /* 0x000ea200000e0000 */
[----:B------:R-:W-:Y:S02]  /*d830*/  FSEL R195, R195, -INF , !P4 ;  /* 0xff800000c3c37808 */ /* 0x000fe40006000000 */
[----:B------:R-:W-:Y:S02]  /*d840*/  ISETP.GT.AND P2, PT, R227, 0x31, !P2 ;  /* 0x00000031e300780c */ /* 0x000fe40005744270 */
[C---:B------:R-:W-:Y:S02]  /*d850*/  ISETP.LT.OR P5, PT, R226.reuse, 0x59, P5 ;  /* 0x00000059e200780c */ /* 0x040fe40002fa1670 */
[----:B------:R-:W-:-:S02]  /*d860*/  ISETP.LT.OR P2, PT, R226, 0x32, P2 ;  /* 0x00000032e200780c */ /* 0x000fc40001741670 */
[----:B------:R-:W-:Y:S02]  /*d870*/  FSEL R198, R198, -INF , !P5 ;  /* 0xff800000c6c67808 */ /* 0x000fe40006800000 */
[----:B------:R-:W-:Y:S02]  /*d880*/  FSEL R179, R179, -INF , !P2 ;  /* 0xff800000b3b37808 */ /* 0x000fe40005000000 */
[----:B------:R-:W-:-:S04]  /*d890*/  LOP3.LUT P2, RZ, R229, 0x200, RZ, 0xc0, !PT ;  /* 0x00000200e5ff7812 */ /* 0x000fc8000784c0ff */
[----:B------:R-:W-:-:S04]  /*d8a0*/  ISETP.GT.AND P2, PT, R227, 0x38, !P2 ;  /* 0x00000038e300780c */ /* 0x000fc80005744270 */
[----:B------:R-:W-:Y:S02]  /*d8b0*/  ISETP.LT.OR P2, PT, R226, 0x39, P2 ;  /* 0x00000039e200780c */ /* 0x000fe40001741670 */
[----:B--2---:R-:W-:Y:S02]  /*d8c0*/  FMNMX.FTZ R178, R152, R178, !PT ;  /* 0x000000b298b27209 */ /* 0x004fe40007810000 */
        /* <DEDUP_REMOVED lines=21> */
[----:B------:R-:W-:-:S04]  /*da20*/  FSETP.NEU.FTZ.AND P2, PT, R178, -INF , PT ;  /* 0xff800000b200780b */ /* 0x000fc80003f5d000 */
[----:B------:R-:W-:-:S05]  /*da30*/  FSEL R10, R178, RZ, P2 ;  /* 0x000000ffb20a7208 */ /* 0x000fca0001000000 */
[----:B------:R-:W-:Y:S01]  /*da40*/  FADD.FTZ R0, -R10, R0 ;  /* 0x000000000a007221 */ /* 0x000fe20000010100 */
[----:B------:R-:W-:-:S04]  /*da50*/  IMAD.U32 R10, RZ, RZ, UR39 ;  /* 0x00000027ff0a7e24 */ /* 0x000fc8000f8e00ff */
[-C--:B------:R-:W-:Y:S01]  /*da60*/  FMUL.FTZ R217, R178, R10.reuse ;  /* 0x0000000ab2d97220 */ /* 0x080fe20000410000 */
[----:B------:R-:W-:-:S04]  /*da70*/  FMUL.FTZ R0, R0, R10 ;  /* 0x0000000a00007220 */ /* 0x000fc80000410000 */
[----:B------:R-:W-:Y:S02]  /*da80*/  FSEL R217, R217, RZ, P2 ;  /* 0x000000ffd9d97208 */ /* 0x000fe40001000000 */
[----:B------:R-:W-:Y:S01]  /*da90*/  ISETP.GT.AND P2, PT, R227, RZ, !P3 ;  /* 0x000000ffe300720c */ /* 0x000fe20005f44270 */
[----:B------:R-:W-:Y:S02]  /*daa0*/  MUFU.EX2 R0, R0 ;  /* 0x0000000000007308 */ /* 0x000fe40000000800 */
[-CC-:B------:R-:W-:Y:S01]  /*dab0*/  FFMA.FTZ R212, R212, R10.reuse, -R217.reuse ;  /* 0x0000000ad4d47223 */ /* 0x180fe200000108d9 */
[----:B------:R-:W-:Y:S01]  /*dac0*/  ISETP.LT.OR P2, PT, R226, 0x1, P2 ;  /* 0x00000001e200780c */ /* 0x000fe20001741670 */
[-CC-:B------:R-:W-:Y:S01]  /*dad0*/  FFMA.FTZ R213, R213, R10.reuse, -R217.reuse ;  /* 0x0000000ad5d57223 */ /* 0x180fe200000108d9 */
[-CC-:B------:R-:W-:Y:S01]  /*dae0*/  FFMA.FTZ R156, R156, R10.reuse, -R217.reuse ;  /* 0x0000000a9c9c7223 */ /* 0x180fe200000108d9 */
[-CC-:B------:R-:W-:Y:S01]  /*daf0*/  FFMA.FTZ R157, R157, R10.reuse, -R217.reuse ;  /* 0x0000000a9d9d7223 */ /* 0x180fe200000108d9 */
[----:B------:R-:W-:Y:S01]  /*db00*/  FSEL R154, R154, -INF , !P2 ;  /* 0xff8000009a9a7808 */ /* 0x000fe20005000000 */
[----:B------:R2:W3:Y:S01]  /*db10*/  MUFU.EX2 R152, R212 ;  /* 0x000000d400987308 */ /* 0x0004e20000000800 */
[----:B------:R-:W-:Y:S01]  /*db20*/  ISETP.GT.AND P2, PT, R227, 0x59, !P6 ;  /* 0x00000059e300780c */ /* 0x000fe20007744270 */
[-CC-:B------:R-:W-:Y:S01]  /*db30*/  FFMA.FTZ R160, R160, R10.reuse, -R217.reuse ;  /* 0x0000000aa0a07223 */ /* 0x180fe200000108d9 */
[-CC-:B------:R-:W-:Y:S01]  /*db40*/  FFMA.FTZ R161, R161, R10.reuse, -R217.reuse ;  /* 0x0000000aa1a17223 */ /* 0x180fe200000108d9 */
[-CC-:B------:R-:W-:Y:S01]  /*db50*/  FFMA.FTZ R164, R164, R10.reuse, -R217.reuse ;  /* 0x0000000aa4a47223 */ /* 0x180fe200000108d9 */
[----:B------:R-:W-:Y:S01]  /*db60*/  ISETP.LT.OR P2, PT, R226, 0x5a, P2 ;  /* 0x0000005ae200780c */ /* 0x000fe20001741670 */
[-CC-:B------:R-:W-:Y:S01]  /*db70*/  FFMA.FTZ R165, R165, R10.reuse, -R217.reuse ;  /* 0x0000000aa5a57223 */ /* 0x180fe200000108d9 */
[-CC-:B------:R-:W-:Y:S01]  /*db80*/  FFMA.FTZ R168, R168, R10.reuse, -R217.reuse ;  /* 0x0000000aa8a87223 */ /* 0x180fe200000108d9 */
[----:B------:R-:W4:Y:S01]  /*db90*/  MUFU.EX2 R213, R213 ;  /* 0x000000d500d57308 */ /* 0x000f220000000800 */
[----:B--2---:R-:W-:Y:S01]  /*dba0*/  FMNMX.FTZ R212, R154, R7, !PT ;  /* 0x000000079ad47209 */ /* 0x004fe20007810000 */
[-CC-:B------:R-:W-:Y:S01]  /*dbb0*/  FFMA.FTZ R169, R169, R10.reuse, -R217.reuse ;  /* 0x0000000aa9a97223 */ /* 0x180fe200000108d9 */
[----:B------:R-:W-:Y:S01]  /*dbc0*/  FSEL R199, R199, -INF , !P2 ;  /* 0xff800000c7c77808 */ /* 0x000fe20005000000 */
[--C-:B------:R-:W-:Y:S01]  /*dbd0*/  FFMA.FTZ R172, R172, R10, -R217.reuse ;  /* 0x0000000aacac7223 */ /* 0x100fe200000108d9 */
[----:B------:R-:W-:Y:S01]  /*dbe0*/  FMNMX.FTZ R212, R155, R212, !PT ;  /* 0x000000d49bd47209 */ /* 0x000fe20007810000 */
[-CC-:B------:R-:W-:Y:S01]  /*dbf0*/  FFMA.FTZ R173, R173, R10.reuse, -R217.reuse ;  /* 0x0000000aadad7223 */ /* 0x180fe200000108d9 */
[--C-:B------:R-:W-:Y:S01]  /*dc00*/  FFMA.FTZ R176, R176, R10, -R217.reuse ;  /* 0x0000000ab0b07223 */ /* 0x100fe200000108d9 */
[----:B------:R-:W2:Y:S01]  /*dc10*/  MUFU.EX2 R156, R156 ;  /* 0x0000009c009c7308 */ /* 0x000ea20000000800 */
[----:B------:R-:W-:Y:S01]  /*dc20*/  FMNMX.FTZ R212, R158, R212, !PT ;  /* 0x000000d49ed47209 */ /* 0x000fe20007810000 */
[----:B---3--:R-:W-:Y:S01]  /*dc30*/  FFMA.FTZ R4, R0, R4, R152 ;  /* 0x0000000400047223 */ /* 0x008fe20000010098 */
[-CC-:B------:R-:W-:Y:S01]  /*dc40*/  FFMA.FTZ R177, R177, R10.reuse, -R217.reuse ;  /* 0x0000000ab1b17223 */ /* 0x180fe200000108d9 */
[--C-:B------:R-:W-:Y:S01]  /*dc50*/  FFMA.FTZ R180, R180, R10, -R217.reuse ;  /* 0x0000000ab4b47223 */ /* 0x100fe200000108d9 */
[----:B------:R-:W-:Y:S01]  /*dc60*/  FMNMX.FTZ R212, R159, R212, !PT ;  /* 0x000000d49fd47209 */ /* 0x000fe20007810000 */
[-CC-:B------:R-:W-:Y:S01]  /*dc70*/  FFMA.FTZ R181, R181, R10.reuse, -R217.reuse ;  /* 0x0000000ab5b57223 */ /* 0x180fe200000108d9 */
[--C-:B------:R-:W-:Y:S01]  /*dc80*/  FFMA.FTZ R184, R184, R10, -R217.reuse ;  /* 0x0000000ab8b87223 */ /* 0x100fe200000108d9 */
[----:B------:R-:W3:Y:S01]  /*dc90*/  MUFU.EX2 R157, R157 ;  /* 0x0000009d009d7308 */ /* 0x000ee20000000800 */
[----:B------:R-:W-:Y:S01]  /*dca0*/  FMNMX.FTZ R212, R162, R212, !PT ;  /* 0x000000d4a2d47209 */ /* 0x000fe20007810000 */
[C---:B----4-:R-:W-:Y:S01]  /*dcb0*/  FADD.FTZ R4, R213.reuse, R4 ;  /* 0x00000004d5047221 */ /* 0x050fe20000010000 */
[----:B------:R-:W-:Y:S01]  /*dcc0*/  F2FP.BF16.F32.PACK_AB R152, R213, R152 ;  /* 0x00000098d598723e */ /* 0x000fe200000010ff */
[--C-:B------:R-:W-:Y:S01]  /*dcd0*/  FFMA.FTZ R185, R185, R10, -R217.reuse ;  /* 0x0000000ab9b97223 */ /* 0x100fe200000108d9 */
[----:B------:R-:W-:Y:S01]  /*dce0*/  FMNMX.FTZ R212, R163, R212, !PT ;  /* 0x000000d4a3d47209 */ /* 0x000fe20007810000 */
[-CC-:B------:R-:W-:Y:S01]  /*dcf0*/  FFMA.FTZ R188, R188, R10.reuse, -R217.reuse ;  /* 0x0000000abcbc7223 */ /* 0x180fe200000108d9 */
[--C-:B------:R-:W-:Y:S01]  /*dd00*/  FFMA.FTZ R189, R189, R10, -R217.reuse ;  /* 0x0000000abdbd7223 */ /* 0x100fe200000108d9 */
[----:B------:R-:W4:Y:S01]  /*dd10*/  MUFU.EX2 R160, R160 ;  /* 0x000000a000a07308 */ /* 0x000f220000000800 */
[----:B------:R-:W-:Y:S01]  /*dd20*/  FMNMX.FTZ R212, R166, R212, !PT ;  /* 0x000000d4a6d47209 */ /* 0x000fe20007810000 */
[----:B--2---:R-:W-:Y:S01]  /*dd30*/  FADD.FTZ R4, R156, R4 ;  /* 0x000000049c047221 */ /* 0x004fe20000010000 */
[-CC-:B------:R-:W-:Y:S01]  /*dd40*/  FFMA.FTZ R192, R192, R10.reuse, -R217.reuse ;  /* 0x0000000ac0c07223 */ /* 0x180fe200000108d9 */
[--C-:B------:R-:W-:Y:S01]  /*dd50*/  FFMA.FTZ R193, R193, R10, -R217.reuse ;  /* 0x0000000ac1c17223 */ /* 0x100fe200000108d9 */
[----:B------:R-:W-:Y:S01]  /*dd60*/  FMNMX.FTZ R212, R167, R212, !PT ;  /* 0x000000d4a7d47209 */ /* 0x000fe20007810000 */
[-CC-:B------:R-:W-:Y:S01]  /*dd70*/  FFMA.FTZ R196, R196, R10.reuse, -R217.reuse ;  /* 0x0000000ac4c47223 */ /* 0x180fe200000108d9 */
[----:B------:R-:W-:Y:S01]  /*dd80*/  FFMA.FTZ R197, R197, R10, -R217 ;  /* 0x0000000ac5c57223 */ /* 0x000fe200000108d9 */
[----:B------:R-:W2:Y:S01]  /*dd90*/  MUFU.EX2 R161, R161 ;  /* 0x000000a100a17308 */ /* 0x000ea20000000800 */
[----:B------:R-:W-:Y:S01]  /*dda0*/  FMNMX.FTZ R212, R170, R212, !PT ;  /* 0x000000d4aad47209 */ /* 0x000fe20007810000 */
[----:B---3--:R-:W-:Y:S01]  /*ddb0*/  FADD.FTZ R4, R157, R4 ;  /* 0x000000049d047221 */ /* 0x008fe20000010000 */
[-C--:B------:R-:W-:Y:S01]  /*ddc0*/  FMUL.FTZ R24, R24, R0.reuse ;  /* 0x0000000018187220 */ /* 0x080fe20000410000 */
[----:B------:R-:W-:Y:S01]  /*ddd0*/  FMUL.FTZ R25, R25, R0 ;  /* 0x0000000019197220 */ /* 0x000fe20000410000 */
[----:B------:R-:W-:Y:S01]  /*dde0*/  FMNMX.FTZ R212, R171, R212, !PT ;  /* 0x000000d4abd47209 */ /* 0x000fe20007810000 */
[-C--:B------:R-:W-:Y:S01]  /*ddf0*/  FMUL.FTZ R28, R28, R0.reuse ;  /* 0x000000001c1c7220 */ /* 0x080fe20000410000 */
[----:B------:R-:W-:Y:S01]  /*de00*/  FMUL.FTZ R29, R29, R0 ;  /* 0x000000001d1d7220 */ /* 0x000fe20000410000 */
[----:B------:R-:W3:Y:S01]  /*de10*/  MUFU.EX2 R164, R164 ;  /* 0x000000a400a47308 */ /* 0x000ee20000000800 */
[----:B------:R-:W-:Y:S01]  /*de20*/  FMNMX.FTZ R212, R174, R212, !PT ;  /* 0x000000d4aed47209 */ /* 0x000fe20007810000 */
[----:B----4-:R-:W-:Y:S01]  /*de30*/  FADD.FTZ R4, R160, R4 ;  /* 0x00000004a0047221 */ /* 0x010fe20000010000 */
[-C--:B------:R-:W-:Y:S01]  /*de40*/  FMUL.FTZ R32, R32, R0.reuse ;  /* 0x0000000020207220 */ /* 0x080fe20000410000 */
[----:B------:R-:W-:Y:S01]  /*de50*/  FMUL.FTZ R33, R33, R0 ;  /* 0x0000000021217220 */ /* 0x000fe20000410000 */
[----:B------:R-:W-:Y:S01]  /*de60*/  FMNMX.FTZ R212, R175, R212, !PT ;  /* 0x000000d4afd47209 */ /* 0x000fe20007810000 */
[-C--:B------:R-:W-:Y:S01]  /*de70*/  FMUL.FTZ R36, R36, R0.reuse ;  /* 0x0000000024247220 */ /* 0x080fe20000410000 */
[----:B------:R-:W-:Y:S01]  /*de80*/  FMUL.FTZ R37, R37, R0 ;  /* 0x0000000025257220 */ /* 0x000fe20000410000 */
[----:B------:R-:W4:Y:S01]  /*de90*/  MUFU.EX2 R165, R165 ;  /* 0x000000a500a57308 */ /* 0x000f220000000800 */
[----:B------:R-:W-:Y:S01]  /*dea0*/  FMNMX.FTZ R212, R153, R212, !PT ;  /* 0x000000d499d47209 */ /* 0x000fe20007810000 */
[----:B--2---:R-:W-:Y:S01]  /*deb0*/  FADD.FTZ R4, R161, R4 ;  /* 0x00000004a1047221 */ /* 0x004fe20000010000 */
[-C--:B------:R-:W-:Y:S01]  /*dec0*/  FMUL.FTZ R40, R40, R0.reuse ;  /* 0x0000000028287220 */ /* 0x080fe20000410000 */
[----:B------:R-:W-:Y:S01]  /*ded0*/  FMUL.FTZ R41, R41, R0 ;  /* 0x0000000029297220 */ /* 0x000fe20000410000 */
[----:B------:R-:W-:Y:S01]  /*dee0*/  FMNMX.FTZ R212, R179, R212, !PT ;  /* 0x000000d4b3d47209 */ /* 0x000fe20007810000 */
[-C--:B------:R-:W-:Y:S01]  /*def0*/  FMUL.FTZ R44, R44, R0.reuse ;  /* 0x000000002c2c7220 */ /* 0x080fe20000410000 */
[----:B------:R-:W-:Y:S01]  /*df00*/  FMUL.FTZ R45, R45, R0 ;  /* 0x000000002d2d7220 */ /* 0x000fe20000410000 */
        /* <DEDUP_REMOVED lines=39> */
[-C--:B------:R-:W-:Y:S01]  /*e180*/  FMUL.FTZ R85, R85, R0.reuse ;  /* 0x0000000055557220 */ /* 0x080fe20000410000 */
[----:B------:R-:W4:Y:S01]  /*e190*/  MUFU.EX2 R177, R177 ;  /* 0x000000b100b17308 */ /* 0x000f220000000800 */
[----:B--2---:R-:W-:Y:S01]  /*e1a0*/  FADD.FTZ R4, R173, R4 ;  /* 0x00000004ad047221 */ /* 0x004fe20000010000 */
[----:B------:R-:W2:Y:S01]  /*e1b0*/  SHFL.BFLY PT, R213, R212, 0x2, 0x1f ;  /* 0x0c401f00d4d57f89 */ /* 0x000ea200000e0000 */
[-C--:B------:R-:W-:Y:S01]  /*e1c0*/  FMUL.FTZ R88, R88, R0.reuse ;  /* 0x0000000058587220 */ /* 0x080fe20000410000 */
[-C--:B------:R-:W-:Y:S01]  /*e1d0*/  FMUL.FTZ R89, R89, R0.reuse ;  /* 0x0000000059597220 */ /* 0x080fe20000410000 */
        /* <DEDUP_REMOVED lines=20> */
[----:B-----5:R-:W-:Y:S01]  /*e320*/  FADD.FTZ R4, R180, R4 ;  /* 0x00000004b4047221 */ /* 0x020fe20000010000 */
[----:B--2---:R-:W-:Y:S01]  /*e330*/  FMNMX.FTZ R212, R212, R213, !PT ;  /* 0x000000d5d4d47209 */ /* 0x004fe20007810000 */
[-C--:B------:R-:W-:Y:S01]  /*e340*/  FMUL.FTZ R121, R121, R0.reuse ;  /* 0x0000000079797220 */ /* 0x080fe20000410000 */
[-C--:B------:R-:W-:Y:S01]  /*e350*/  FMUL.FTZ R124, R124, R0.reuse ;  /* 0x000000007c7c7220 */ /* 0x080fe20000410000 */
[-C--:B------:R-:W-:Y:S01]  /*e360*/  FMUL.FTZ R125, R125, R0.reuse ;  /* 0x000000007d7d7220 */ /* 0x080fe20000410000 */
[-C--:B------:R-:W-:Y:S01]  /*e370*/  FMUL.FTZ R128, R128, R0.reuse ;  /* 0x0000000080807220 */ /* 0x080fe20000410000 */
[----:B------:R-:W2:Y:S01]  /*e380*/  SHFL.BFLY PT, R213, R212, 0x1, 0x1f ;  /* 0x0c201f00d4d57f89 */ /* 0x000ea200000e0000 */
        /* <DEDUP_REMOVED lines=14> */
[----:B------:R-:W-:-:S02]  /*e470*/  FMUL.FTZ R149, R149, R0 ;  /* 0x0000000095957220 */ /* 0x000fc40000410000 */
[----:B------:R-:W4:Y:S01]  /*e480*/  MUFU.EX2 R189, R189 ;  /* 0x000000bd00bd7308 */ /* 0x000f220000000800 */
[----:B-----5:R-:W-:Y:S01]  /*e490*/  FADD.FTZ R4, R185, R4 ;  /* 0x00000004b9047221 */ /* 0x020fe20000010000 */
[----:B--2---:R-:W-:-:S06]  /*e4a0*/  FMNMX.FTZ R176, R212, R213, !PT ;  /* 0x000000d5d4b07209 */ /* 0x004fcc0007810000 */
[----:B------:R-:W2:Y:S01]  /*e4b0*/  MUFU.EX2 R192, R192 ;  /* 0x000000c000c07308 */ /* 0x000ea20000000800 */
[----:B---3--:R-:W-:Y:S01]  /*e4c0*/  FADD.FTZ R4, R188, R4 ;  /* 0x00000004bc047221 */ /* 0x008fe20000010000 */
[C---:B------:R-:W-:Y:S01]  /*e4d0*/  FSETP.NEU.FTZ.AND P2, PT, R176.reuse, -INF , PT ;  /* 0xff800000b000780b */ /* 0x040fe20003f5d000 */
[----:B------:R-:W-:-:S05]  /*e4e0*/  FMUL.FTZ R213, R176, R10 ;  /* 0x0000000ab0d57220 */ /* 0x000fca0000410000 */
[----:B------:R-:W3:Y:S01]  /*e4f0*/  MUFU.EX2 R193, R193 ;  /* 0x000000c100c17308 */ /* 0x000ee20000000800 */
[----:B------:R-:W-:-:S05]  /*e500*/  FSEL R213, R213, RZ, P2 ;  /* 0x000000ffd5d57208 */ /* 0x000fca0001000000 */
[--C-:B------:R-:W-:Y:S01]  /*e510*/  FFMA.FTZ R226, R166, R10, -R213.reuse ;  /* 0x0000000aa6e27223 */ /* 0x100fe200000108d5 */
[----:B------:R-:W-:Y:S01]  /*e520*/  F2FP.BF16.F32.PACK_AB R166, R181, R180 ;  /* 0x000000b4b5a6723e */ /* 0x000fe200000010ff */
        /* <DEDUP_REMOVED lines=8> */
[--C-:B------:R-:W-:Y:S01]  /*e5b0*/  FFMA.FTZ R163, R163, R10, -R213.reuse ;  /* 0x0000000aa3a37223 */ /* 0x100fe200000108d5 */
[----:B------:R-:W-:Y:S01]  /*e5c0*/  F2FP.BF16.F32.PACK_AB R154, R157, R156 ;  /* 0x0000009c9d9a723e */ /* 0x000fe200000010ff */
[-C--:B------:R-:W-:Y:S01]  /*e5d0*/  FMUL.FTZ R7, R7, R10.reuse ;  /* 0x0000000a07077220 */ /* 0x080fe20000410000 */
[--C-:B------:R-:W-:Y:S01]  /*e5e0*/  FFMA.FTZ R155, R174, R10, -R213.reuse ;  /* 0x0000000aae9b7223 */ /* 0x100fe200000108d5 */
[----:B------:R-:W-:Y:S01]  /*e5f0*/  F2FP.BF16.F32.PACK_AB R156, R161, R160 ;  /* 0x000000a0a19c723e */ /* 0x000fe200000010ff */
[-CC-:B------:R-:W-:Y:S01]  /*e600*/  FFMA.FTZ R167, R167, R10.reuse, -R213.reuse ;  /* 0x0000000aa7a77223 */ /* 0x180fe200000108d5 */
[----:B----4-:R-:W-:Y:S01]  /*e610*/  FADD.FTZ R161, R189, R4 ;  /* 0x00000004bda17221 */ /* 0x010fe20000010000 */
[----:B------:R-:W-:Y:S01]  /*e620*/  MUFU.EX2 R212, R212 ;  /* 0x000000d400d47308 */ /* 0x000fe20000000800 */
[----:B------:R-:W-:Y:S01]  /*e630*/  FFMA.FTZ R217, R170, R10, -R213 ;  /* 0x0000000aaad97223 */ /* 0x000fe200000108d5 */
[----:B------:R-:W-:Y:S01]  /*e640*/  F2FP.BF16.F32.PACK_AB R158, R165, R164 ;  /* 0x000000a4a59e723e */ /* 0x000fe200000010ff */
[----:B--2---:R-:W-:Y:S01]  /*e650*/  FADD.FTZ R4, R192, R161 ;  /* 0x000000a1c0047221 */ /* 0x004fe20000010000 */
[-CC-:B------:R-:W-:Y:S01]  /*e660*/  FFMA.FTZ R171, R171, R10.reuse, -R213.reuse ;  /* 0x0000000aabab7223 */ /* 0x180fe200000108d5 */
[-CC-:B------:R-:W-:Y:S01]  /*e670*/  FFMA.FTZ R175, R175, R10.reuse, -R213.reuse ;  /* 0x0000000aafaf7223 */ /* 0x180fe200000108d5 */
[-CC-:B------:R-:W-:Y:S01]  /*e680*/  FFMA.FTZ R153, R153, R10.reuse, -R213.reuse ;  /* 0x0000000a99997223 */ /* 0x180fe200000108d5 */
[----:B---3--:R-:W-:Y:S01]  /*e690*/  FADD.FTZ R165, R193, R4 ;  /* 0x00000004c1a57221 */ /* 0x008fe20000010000 */
[----:B------:R-:W2:Y:S01]  /*e6a0*/  MUFU.EX2 R7, R7 ;  /* 0x0000000700077308 */ /* 0x000ea20000000800 */
[--C-:B------:R-:W-:Y:S01]  /*e6b0*/  FFMA.FTZ R179, R179, R10, -R213.reuse ;  /* 0x0000000ab3b37223 */ /* 0x100fe200000108d5 */
[----:B------:R-:W-:Y:S01]  /*e6c0*/  F2FP.BF16.F32.PACK_AB R160, R169, R168 ;  /* 0x000000a8a9a0723e */ /* 0x000fe200000010ff */
        /* <DEDUP_REMOVED lines=8> */
[--C-:B------:R-:W-:Y:S01]  /*e750*/  FFMA.FTZ R195, R195, R10, -R213.reuse ;  /* 0x0000000ac3c37223 */ /* 0x100fe200000108d5 */
[----:B------:R-:W-:Y:S01]  /*e760*/  F2FP.BF16.F32.PACK_AB R162, R173, R172 ;  /* 0x000000acada2723e */ /* 0x000fe200000010ff */
[-CC-:B------:R-:W-:Y:S01]  /*e770*/  FFMA.FTZ R198, R198, R10.reuse, -R213.reuse ;  /* 0x0000000ac6c67223 */ /* 0x180fe200000108d5 */
[----:B------:R-:W-:Y:S01]  /*e780*/  FFMA.FTZ R199, R199, R10, -R213 ;  /* 0x0000000ac7c77223 */ /* 0x000fe200000108d5 */
[----:B------:R-:W-:Y:S01]  /*e790*/  F2FP.BF16.F32.PACK_AB R164, R177, R216 ;  /* 0x000000d8b1a4723e */ /* 0x000fe200000010ff */
[----:B------:R-:W4:Y:S01]  /*e7a0*/  MUFU.EX2 R159, R159 ;  /* 0x0000009f009f7308 */ /* 0x000f220000000800 */
[----:B--2---:R-:W-:Y:S01]  /*e7b0*/  FFMA.FTZ R3, R7, R3, R229 ;  /* 0x0000000307037223 */ /* 0x004fe200000100e5 */
[----:B------:R-:W-:Y:S01]  /*e7c0*/  F2FP.BF16.F32.PACK_AB R168, R185, R184 ;  /* 0x000000b8b9a8723e */ /* 0x000fe200000010ff */
[-C--:B------:R-:W-:Y:S01]  /*e7d0*/  FMUL.FTZ R26, R26, R7.reuse ;  /* 0x000000071a1a7220 */ /* 0x080fe20000410000 */
[----:B------:R-:W-:Y:S01]  /*e7e0*/  F2FP.BF16.F32.PACK_AB R170, R189, R188 ;  /* 0x000000bcbdaa723e */ /* 0x000fe200000010ff */
[----:B------:R-:W-:Y:S01]  /*e7f0*/  FADD.FTZ R3, R212, R3 ;  /* 0x00000003d4037221 */ /* 0x000fe20000010000 */
        /* <DEDUP_REMOVED lines=37> */
[-C--:B------:R-:W-:Y:S01]  /*ea50*/  FMUL.FTZ R78, R78, R7.reuse ;  /* 0x000000074e4e7220 */ /* 0x080fe20000410000 */
[-C--:B------:R-:W-:Y:S01]  /*ea60*/  FMUL.FTZ R79, R79, R7.reuse ;  /* 0x000000074f4f7220 */ /* 0x080fe20000410000 */
[-C--:B------:R-:W-:Y:S01]  /*ea70*/  FMUL.FTZ R82, R82, R7.reuse ;  /* 0x0000000752527220 */ /* 0x080fe20000410000 */
[-C--:B------:R-:W-:Y:S01]  /*ea80*/  FMUL.FTZ R83, R83, R7.reuse ;  /* 0x0000000753537220 */ /* 0x080fe20000410000 */
[-C--:B------:R-:W-:Y:S01]  /*ea90*/  FMUL.FTZ R86, R86, R7.reuse ;  /* 0x0000000756567220 */ /* 0x080fe20000410000 */
[----:B------:R-:W4:Y:S01]  /*eaa0*/  MUFU.EX2 R167, R167 ;  /* 0x000000a700a77308 */ /* 0x000f220000000800 */
        /* <DEDUP_REMOVED lines=33> */
[----:B----4-:R-:W-:Y:S01]  /*ecc0*/  F2FP.BF16.F32.PACK_AB R155, R159, R228 ;  /* 0x000000e49f9b723e */ /* 0x010fe200000010ff */
[-C--:B------:R-:W-:Y:S01]  /*ecd0*/  FMUL.FTZ R134, R134, R7.reuse ;  /* 0x0000000786867220 */ /* 0x080fe20000410000 */
[----:B------:R-:W-:Y:S01]  /*ece0*/  F2FP.BF16.F32.PACK_AB R159, R167, R226 ;  /* 0x000000e2a79f723e */ /* 0x000fe200000010ff */
[----:B------:R-:W-:Y:S01]  /*ecf0*/  FMUL.FTZ R135, R135, R7 ;  /* 0x0000000787877220 */ /* 0x000fe20000410000 */
[----:B------:R-:W-:Y:S01]  /*ed00*/  F2FP.BF16.F32.PACK_AB R161, R171, R161 ;  /* 0x000000a1aba1723e */ /* 0x000fe200000010ff */
[-C--:B------:R-:W-:Y:S01]  /*ed10*/  FMUL.FTZ R138, R138, R7.reuse ;  /* 0x000000078a8a7220 */ /* 0x080fe20000410000 */
[----:B------:R3:W4:Y:S01]  /*ed20*/  MUFU.EX2 R169, R153 ;  /* 0x0000009900a97308 */ /* 0x0007220000000800 */
[----:B-----5:R-:W-:Y:S01]  /*ed30*/  FADD.FTZ R180, R165, R180 ;  /* 0x000000b4a5b47221 */ /* 0x020fe20000010000 */
[-C--:B------:R-:W-:Y:S01]  /*ed40*/  FMUL.FTZ R139, R139, R7.reuse ;  /* 0x000000078b8b7220 */ /* 0x080fe20000410000 */
[-C--:B------:R-:W-:Y:S01]  /*ed50*/  FMUL.FTZ R142, R142, R7.reuse ;  /* 0x000000078e8e7220 */ /* 0x080fe20000410000 */
[-C--:B------:R-:W-:Y:S01]  /*ed60*/  FMUL.FTZ R143, R143, R7.reuse ;  /* 0x000000078f8f7220 */ /* 0x080fe20000410000 */
[-C--:B------:R-:W-:Y:S01]  /*ed70*/  FMUL.FTZ R146, R146, R7.reuse ;  /* 0x0000000792927220 */ /* 0x080fe20000410000 */
[-C--:B------:R-:W-:Y:S01]  /*ed80*/  FMUL.FTZ R147, R147, R7.reuse ;  /* 0x0000000793937220 */ /* 0x080fe20000410000 */
[----:B------:R-:W-:Y:S01]  /*ed90*/  FMUL.FTZ R150, R150, R7 ;  /* 0x0000000796967220 */ /* 0x000fe20000410000 */
[----:B------:R-:W5:Y:S01]  /*eda0*/  MUFU.EX2 R179, R179 ;  /* 0x000000b300b37308 */ /* 0x000f620000000800 */
[C---:B--2---:R-:W-:Y:S01]  /*edb0*/  FADD.FTZ R180, R175.reuse, R180 ;  /* 0x000000b4afb47221 */ /* 0x044fe20000010000 */
[----:B------:R-:W-:Y:S01]  /*edc0*/  F2FP.BF16.F32.PACK_AB R163, R175, R165 ;  /* 0x000000a5afa3723e */ /* 0x000fe200000010ff */
[----:B------:R-:W-:Y:S01]  /*edd0*/  FMUL.FTZ R151, R151, R7 ;  /* 0x0000000797977220 */ /* 0x000fe20000410000 */
[----:B---3--:R-:W-:-:S04]  /*ede0*/  F2FP.BF16.F32.PACK_AB R153, R212, R229 ;  /* 0x000000e5d499723e */ /* 0x008fc800000010ff */
[----:B------:R-:W2:Y:S01]  /*edf0*/  MUFU.EX2 R182, R182 ;  /* 0x000000b600b67308 */ /* 0x000ea20000000800 */
[----:B----4-:R-:W-:-:S07]  /*ee00*/  FADD.FTZ R180, R169, R180 ;  /* 0x000000b4a9b47221 */ /* 0x010fce0000010000 */
[----:B------:R-:W3:Y:S01]  /*ee10*/  MUFU.EX2 R183, R183 ;  /* 0x000000b700b77308 */ /* 0x000ee20000000800 */
[C---:B-----5:R-:W-:Y:S01]  /*ee20*/  FADD.FTZ R3, R179.reuse, R180 ;  /* 0x000000b4b3037221 */ /* 0x060fe20000010000 */
[----:B------:R-:W-:-:S06]  /*ee30*/  F2FP.BF16.F32.PACK_AB R165, R179, R169 ;  /* 0x000000a9b3a5723e */ /* 0x000fcc00000010ff */
[----:B------:R-:W4:Y:S01]  /*ee40*/  MUFU.EX2 R186, R186 ;  /* 0x000000ba00ba7308 */ /* 0x000f220000000800 */
[----:B--2---:R-:W-:-:S07]  /*ee50*/  FADD.FTZ R0, R182, R3 ;  /* 0x00000003b6007221 */ /* 0x004fce0000010000 */
[----:B------:R-:W2:Y:S01]  /*ee60*/  MUFU.EX2 R187, R187 ;  /* 0x000000bb00bb7308 */ /* 0x000ea20000000800 */
[C---:B---3--:R-:W-:Y:S01]  /*ee70*/  FADD.FTZ R3, R183.reuse, R0 ;  /* 0x00000000b7037221 */ /* 0x048fe20000010000 */
[----:B------:R-:W-:-:S06]  /*ee80*/  F2FP.BF16.F32.PACK_AB R167, R183, R182 ;  /* 0x000000b6b7a7723e */ /* 0x000fcc00000010ff */
        /* <DEDUP_REMOVED lines=11> */
[----:B--2---:R-:W-:-:S07]  /*ef40*/  FADD.FTZ R0, R173, R0 ;  /* 0x00000000ad007221 */ /* 0x004fce0000010000 */
[----:B------:R-:W2:Y:S01]  /*ef50*/  MUFU.EX2 R199, R199 ;  /* 0x000000c700c77308 */ /* 0x000ea20000000800 */
[C---:B---3--:R-:W-:Y:S01]  /*ef60*/  FADD.FTZ R3, R195.reuse, R0 ;  /* 0x00000000c3037221 */ /* 0x048fe20000010000 */
[----:B------:R-:W-:-:S03]  /*ef70*/  F2FP.BF16.F32.PACK_AB R173, R195, R173 ;  /* 0x000000adc3ad723e */ /* 0x000fc600000010ff */
[----:B----4-:R-:W-:-:S04]  /*ef80*/  FADD.FTZ R0, R198, R3 ;  /* 0x00000003c6007221 */ /* 0x010fc80000010000 */
[C---:B--2---:R-:W-:Y:S01]  /*ef90*/  FADD.FTZ R3, R199.reuse, R0 ;  /* 0x00000000c7037221 */ /* 0x044fe20000010000 */
[----:B------:R-:W-:Y:S01]  /*efa0*/  F2FP.BF16.F32.PACK_AB R175, R199, R198 ;  /* 0x000000c6c7af723e */ /* 0x000fe200000010ff */
[----:B------:R-:W-:Y:S06]  /*efb0*/  @!P0 BRA `(.L_x_11875) ;  /* 0x0000000000048947 */ /* 0x000fec0003800000 */
[----:B------:R-:W-:Y:S01]  /*efc0*/  BPT.TRAP 0x1 ;  /* 0x000000040000795c */ /* 0x000fe20000300000 */
.L_x_11875:
[----:B------:R2:W3:Y:S01]  /*efd0*/  SYNCS.PHASECHK.TRANS64.TRYWAIT P2, [R201+URZ+0x22850], R202 ;  /* 0x022850cac90075a7 */ /* 0x0004e2000804017f */
[----:B------:R-:W-:Y:S05]  /*efe0*/  @!P0 BRA `(.L_x_11876) ;  /* 0x0000000000048947 */ /* 0x000fea0003800000 */
[----:B------:R-:W-:Y:S01]  /*eff0*/  BPT.TRAP 0x1 ;  /* 0x000000040000795c */ /* 0x000fe20000300000 */
.L_x_11876:
[----:B------:R-:W-:Y:S04]  /*f000*/  BSSY B0, `(.L_x_11877) ;  /* 0x0000004000007945 */ /* 0x000fe80003800000 */
[----:B---3--:R-:W-:Y:S05]  /*f010*/  @P2 BRA `(.L_x_11878) ;  /* 0x0000000000082947 */ /* 0x008fea0003800000 */
[----:B------:R-:W3:Y:S02]  /*f020*/  SYNCS.PHASECHK.TRANS64.TRYWAIT P2, [R201+URZ+0x22850], R202 ;  /* 0x022850cac90075a7 */ /* 0x000ee4000804017f */
[----:B---3--:R-:W-:Y:S05]  /*f030*/  @!P2 BRA `(.L_x_11879) ;  /* 0x0000011c0004a947 */ /* 0x008fea0003800000 */
.L_x_11878:
[----:B------:R-:W-:Y:S05]  /*f040*/  BSYNC B0 ;  /* 0x0000000000007941 */ /* 0x000fea0003800000 */
.L_x_11877:
[----:B------:R-:W4:Y:S01]  /*f050*/  S2R R0, SR_TID.X ;  /* 0x0000000000007919 */ /* 0x000f220000002100 */
[----:B------:R-:W-:Y:S05]  /*f060*/  WARPSYNC.ALL ;  /* 0x0000000000007948 */ /* 0x000fea0003800000 */
[----:B------:R-:W-:Y:S01]  /*f070*/  IMAD R180, R2, 0xc00, R11 ;  /* 0x00000c0002b47824 */ /* 0x000fe200078e020b */
[----:B------:R-:W-:Y:S01]  /*f080*/  ISETP.GT.AND P2, PT, R6, R203, PT ;  /* 0x000000cb0600720c */ /* 0x000fe20003f44270 */
[----:B------:R-:W-:Y:S02]  /*f090*/  IMAD.MOV.U32 R181, RZ, RZ, 0x40000040 ;  /* 0x40000040ffb57424 */ /* 0x000fe400078e00ff */
[----:B0123--:R-:W-:Y:S01]  /*f0a0*/  @!P1 VIADD R201, R201, 0x22860 ;  /* 0x00022860c9c99836 */ /* 0x00ffe20000000000 */
[----:B------:R-:W-:Y:S01]  /*f0b0*/  R2UR UR6, R180 ;  /* 0x00000000b40672ca */ /* 0x000fe200000e0000 */
[----:B------:R-:W-:Y:S01]  /*f0c0*/  VIADD R6, R6, 0xffffffff ;  /* 0xffffffff06067836 */ /* 0x000fe20000000000 */
[----:B------:R-:W-:Y:S01]  /*f0d0*/  R2UR UR7, R181 ;  /* 0x00000000b50772ca */ /* 0x000fe200000e0000 */
[----:B------:R-:W-:Y:S01]  /*f0e0*/  IMAD.MOV.U32 R181, RZ, RZ, 0x40000040 ;  /* 0x40000040ffb57424 */ /* 0x000fe200078e00ff */
[----:B------:R-:W-:Y:S01]  /*f0f0*/  @!P1 PRMT R201, RZ, 0x654, R201 ;  /* 0x00000654ffc99816 */ /* 0x000fe200000000c9 */
[----:B------:R-:W-:Y:S01]  /*f100*/  IMAD.MOV.U32 R7, RZ, RZ, R176 ;  /* 0x000000ffff077224 */ /* 0x000fe200078e00b0 */
[----:B----4-:R-:W-:-:S05]  /*f110*/  SHF.R.U32.HI R0, RZ, 0x7, R0 ;  /* 0x00000007ff007819 */ /* 0x010fca0000011600 */
[----:B------:R-:W-:-:S05]  /*f120*/  VIADD R0, R0, 0x8 ;  /* 0x0000000800007836 */ /* 0x000fca0000000000 */
[----:B------:R0:W-:Y:S02]  /*f130*/  BAR.SYNC.DEFER_BLOCKING R0, 0x100 ;  /* 0x000400000000751d */ /* 0x0001e40000010000 */
[----:B0-----:R-:W-:-:S04]  /*f140*/  IMAD.MOV.U32 R0, RZ, RZ, R178 ;  /* 0x000000ffff007224 */ /* 0x001fc800078e00b2 */
[----:B------:R-:W-:-:S06]  /*f150*/  WARPGROUP.ARRIVE ;  /* 0x00000000000079c5 */ /* 0x000fcc0000000000 */
        /* <DEDUP_REMOVED lines=42> */
[----:B------:R-:W-:Y:S02]  /*f400*/  IMAD.MOV.U32 R7, RZ, RZ, R176 ;  /* 0x000000ffff077224 */ /* 0x000fe400078e00b0 */
[----:B------:R-:W-:-:S07]  /*f410*/  IMAD.MOV.U32 R0, RZ, RZ, R178 ;  /* 0x000000ffff007224 */ /* 0x000fce00078e00b2 */
.L_x_11862:
[----:B------:R-:W2:Y:S01]  /*f420*/  LDL.LU R156, [R1] ;  /* 0x00000000019c7983 */ /* 0x000ea20000300800 */
[----:B------:R-:W1:Y:S01]  /*f430*/  LDC R234, c[0x0][0x448] ;  /* 0x00011200ffea7b82 */ /* 0x000e620000000800 */
[----:B------:R-:W-:Y:S01]  /*f440*/  VIADD R152, R210, 0x7f ;  /* 0x0000007fd2987836 */ /* 0x000fe20000000000 */
[----:B------:R-:W-:-:S06]  /*f450*/  IADD3 R155, R205, 0x1, -R204 ;  /* 0x00000001cd9b7810 */ /* 0x000fcc0007ffe8cc */
[----:B------:R-:W3:Y:S01]  /*f460*/  LDC R229, c[0x0][0x9e4] ;  /* 0x00027900ffe57b82 */ /* 0x000ee20000000800 */
[----:B-1----:R-:W-:-:S13]  /*f470*/  ISETP.NE.AND P2, PT, R234, 0x1, PT ;  /* 0x00000001ea00780c */ /* 0x002fda0003f45270 */
[----:B------:R-:W1:Y:S08]  /*f480*/  @P2 LDC R153, c[0x0][0x44c] ;  /* 0x00011300ff992b82 */ /* 0x000e700000000800 */
[----:B------:R-:W4:Y:S01]  /*f490*/  @P2 LDC R154, c[0x0][0x450] ;  /* 0x00011400ff9a2b82 */ /* 0x000f220000000800 */
[----:B-1----:R-:W-:-:S05]  /*f4a0*/  @P2 IMAD.HI.U32 R153, R152, R153, RZ ;  /* 0x0000009998992227 */ /* 0x002fca00078e00ff */
[----:B----4-:R-:W-:-:S05]  /*f4b0*/  @P2 SHF.R.U32.HI R152, RZ, R154, R153 ;  /* 0x0000009aff982219 */ /* 0x010fca0000011699 */
[----:B------:R-:W-:-:S04]  /*f4c0*/  IMAD.IADD R153, R155, 0x1, R152 ;  /* 0x000000019b997824 */ /* 0x000fc800078e0298 */
[----:B------:R-:W-:Y:S01]  /*f4d0*/  IMAD.IADD R200, R153, 0x1, -R200 ;  /* 0x0000000199c87824 */ /* 0x000fe200078e0ac8 */
[----:B--2---:R-:W-:-:S04]  /*f4e0*/  LOP3.LUT R156, R156, 0xffefffff, RZ, 0xc0, !PT ;  /* 0xffefffff9c9c7812 */ /* 0x004fc800078ec0ff */
[----:B------:R-:W-:Y:S02]  /*f4f0*/  @P2 LOP3.LUT R156, R156, 0x100000, RZ, 0xfc, !PT ;  /* 0x001000009c9c2812 */ /* 0x000fe400078efcff */
[----:B---3--:R-:W-:Y:S02]  /*f500*/  ISETP.GE.AND P2, PT, R229, 0x1, PT ;  /* 0x00000001e500780c */ /* 0x008fe40003f46270 */
[----:B------:R-:W-:-:S11]  /*f510*/  LOP3.LUT R156, R156, 0xffdfffff, RZ, 0xc0, !PT ;  /* 0xffdfffff9c9c7812 */ /* 0x000fd600078ec0ff */
[----:B------:R-:W-:-:S05]  /*f520*/  @P2 LOP3.LUT R156, R156, 0x200000, RZ, 0xfc, !PT ;  /* 0x002000009c9c2812 */ /* 0x000fca00078efcff */
[----:B------:R1:W-:Y:S01]  /*f530*/  STL [R1], R156 ;  /* 0x0000009c01007387 */ /* 0x0003e20000100800 */
[----:B------:R-:W-:Y:S05]  /*f540*/  @!P2 BRA `(.L_x_11881) ;  /* 0x000000000048a947 */ /* 0x000fea0003800000 */
[----:B------:R-:W-:Y:S01]  /*f550*/  IMAD.MOV.U32 R154, RZ, RZ, R153 ;  /* 0x000000ffff9a7224 */ /* 0x000fe200078e0099 */
[----:B------:R-:W-:Y:S04]  /*f560*/  BSSY B0, `(.L_x_11882) ;  /* 0x000000e000007945 */ /* 0x000fe80003800000 */
[----:B------:R-:W-:-:S13]  /*f570*/  ISETP.GT.AND P2, PT, R154, -0x1, PT ;  /* 0xffffffff9a00780c */ /* 0x000fda0003f44270 */
[----:B------:R-:W-:Y:S05]  /*f580*/  @P2 BRA `(.L_x_11883) ;  /* 0x00000000001c2947 */ /* 0x000fea0003800000 */
[----:B------:R-:W-:Y:S02]  /*f590*/  ISETP.NE.AND P2, PT, R229, 0x1, PT ;  /* 0x00000001e500780c */ /* 0x000fe40003f45270 */
[----:B------:R-:W-:-:S11]  /*f5a0*/  LOP3.LUT R155, RZ, R154, RZ, 0x33, !PT ;  /* 0x0000009aff9b7212 */ /* 0x000fd600078e33ff */
[----:B------:R-:W2:Y:S02]  /*f5b0*/  @P2 LDC.64 R152, c[0x0][0x9e8] ;  /* 0x00027a00ff982b82 */ /* 0x000ea40000000a00 */
[----:B--2---:R-:W-:-:S05]  /*f5c0*/  @P2 IMAD.HI.U32 R152, R155, R152, RZ ;  /* 0x000000989b982227 */ /* 0x004fca00078e00ff */
[----:B------:R-:W-:-:S04]  /*f5d0*/  @P2 SHF.R.U32.HI R155, RZ, R153, R152 ;  /* 0x00000099ff9b2219 */ /* 0x000fc80000011698 */
[----:B------:R-:W-:Y:S01]  /*f5e0*/  LOP3.LUT R154, RZ, R155, RZ, 0x33, !PT ;  /* 0x0000009bff9a7212 */ /* 0x000fe200078e33ff */
[----:B------:R-:W-:Y:S06]  /*f5f0*/  BRA `(.L_x_11884) ;  /* 0x0000000000107947 */ /* 0x000fec0003800000 */
.L_x_11883:
[----:B------:R-:W-:-:S13]  /*f600*/  ISETP.NE.AND P2, PT, R229, 0x1, PT ;  /* 0x00000001e500780c */ /* 0x000fda0003f45270 */
[----:B------:R-:W2:Y:S02]  /*f610*/  @P2 LDC.64 R152, c[0x0][0x9e8] ;  /* 0x00027a00ff982b82 */ /* 0x000ea40000000a00 */
[----:B--2---:R-:W-:-:S05]  /*f620*/  @P2 IMAD.HI.U32 R152, R154, R152, RZ ;  /* 0x000000989a982227 */ /* 0x004fca00078e00ff */
[----:B------:R-:W-:-:S07]  /*f630*/  @P2 SHF.R.U32.HI R154, RZ, R153, R152 ;  /* 0x00000099ff9a2219 */ /* 0x000fce0000011698 */
.L_x_11884:
[----:B------:R-:W-:Y:S05]  /*f640*/  BSYNC B0 ;  /* 0x0000000000007941 */ /* 0x000fea0003800000 */
.L_x_11882:
[----:B------:R-:W-:-:S05]  /*f650*/  IMAD R153, R154, R229, RZ ;  /* 0x000000e59a997224 */ /* 0x000fca00078e02ff */
[----:B------:R-:W-:-:S07]  /*f660*/  VIMNMX R200, R200, R153, !PT ;  /* 0x00000099c8c87248 */ /* 0x000fce0007fe0100 */
.L_x_11881:
[----:B------:R-:W-:-:S04]  /*f670*/  VIADD R200, R200, 0x5f ;  /* 0x0000005fc8c87836 */ /* 0x000fc80000000000 */
[----:B------:R-:W-:-:S05]  /*f680*/  IMAD.HI R200, R200, 0x2aaaaaab, RZ ;  /* 0x2aaaaaabc8c87827 */ /* 0x000fca00078e02ff */
[----:B------:R-:W-:-:S04]  /*f690*/  SHF.R.U32.HI R153, RZ, 0x1f, R200 ;  /* 0x0000001fff997819 */ /* 0x000fc800000116c8 */
[----:B------:R-:W-:-:S04]  /*f6a0*/  LEA.HI.SX32 R212, R200, R153, 0x1c ;  /* 0x00000099c8d47211 */ /* 0x000fc800078fe2ff */
[----:B------:R-:W-:-:S04]  /*f6b0*/  VIMNMX R212, R219, R212, !PT ;  /* 0x000000d4dbd47248 */ /* 0x000fc80007fe0100 */
[----:B------:R-:W-:-:S13]  /*f6c0*/  ISETP.GE.AND P2, PT, R6, R212, PT ;  /* 0x000000d40600720c */ /* 0x000fda0003f46270 */
[----:B------:R-:W-:Y:S05]  /*f6d0*/  @!P2 BRA `(.L_x_11885) ;  /* 0x0000001c00bca947 */ /* 0x000fea0003800000 */
[----:B0-----:R-:W-:Y:S02]  /*f6e0*/  IMAD.MOV.U32 R201, RZ, RZ, R7 ;  /* 0x000000ffffc97224 */ /* 0x001fe400078e0007 */
[----:B------:R-:W-:Y:S02]  /*f6f0*/  IMAD.MOV.U32 R200, RZ, RZ, R0 ;  /* 0x000000ffffc87224 */ /* 0x000fe400078e0000 */
[----:B------:R-:W-:-:S07]  /*f700*/  IMAD.MOV.U32 R216, RZ, RZ, R6 ;  /* 0x000000ffffd87224 */ /* 0x000fce00078e0006 */
.L_x_11895:
[----:B------:R-:W-:Y:S01]  /*f710*/  VIADD R2, R2, 0x1 ;  /* 0x0000000102027836 */ /* 0x000fe20000000000 */
[----:B------:R-:W-:Y:S05]  /*f720*/  YIELD ;  /* 0x0000000000007946 */ /* 0x000fea0003800000 */
[----:B------:R-:W-:Y:S01]  /*f730*/  ISETP.NE.AND P3, PT, R2, 0x2, PT ;  /* 0x000000020200780c */ /* 0x000fe20003f65270 */
[----:B------:R-:W-:Y:S02]  /*f740*/  IMAD.MOV.U32 R5, RZ, RZ, R216 ;  /* 0x000000ffff057224 */ /* 0x000fe400078e00d8 */
[----:B------:R-:W-:Y:S01]  /*f750*/  VIADD R216, R216, 0xffffffff ;  /* 0xffffffffd8d87836 */ /* 0x000fe20000000000 */
[----:B------:R-:W-:-:S02]  /*f760*/  SEL R0, RZ, 0x1, P3 ;  /* 0x00000001ff007807 */ /* 0x000fc40001800000 */
[----:B------:R-:W-:Y:S02]  /*f770*/  ISETP.GT.AND P2, PT, R5, R212, PT ;  /* 0x000000d40500720c */ /* 0x000fe40003f44270 */
[----:B------:R-:W-:Y:S02]  /*f780*/  LOP3.LUT R19, R19, R0, RZ, 0x3c, !PT ;  /* 0x0000000013137212 */ /* 0x000fe400078e3cff */
[----:B------:R-:W-:Y:S01]  /*f790*/  SEL R2, R2, RZ, P3 ;  /* 0x000000ff02027207 */ /* 0x000fe20001800000 */
[----:B0-----:R-:W-:Y:S08]  /*f7a0*/  @!P0 BRA `(.L_x_11886) ;  /* 0x0000000000048947 */ /* 0x001ff00003800000 */
[----:B------:R-:W-:Y:S01]  /*f7b0*/  BPT.TRAP 0x1 ;  /* 0x000000040000795c */ /* 0x000fe20000300000 */
.L_x_11886:
[----:B------:R-:W-:Y:S01]  /*f7c0*/  IMAD R6, R2, 0x8, R16 ;  /* 0x0000000802067824 */ /* 0x000fe200078e0210 */
[----:B------:R-:W-:-:S04]  /*f7d0*/  SHF.L.U32 R213, R19, 0x1f, RZ ;  /* 0x0000001f13d57819 */ /* 0x000fc800000006ff */
[----:B------:R0:W2:Y:S01]  /*f7e0*/  SYNCS.PHASECHK.TRANS64.TRYWAIT P3, [R6+URZ+0x22830], R213 ;  /* 0x022830d5060075a7 */ /* 0x0000a2000806017f */
[----:B------:R-:W-:Y:S05]  /*f7f0*/  @!P0 BRA `(.L_x_11887) ;  /* 0x0000000000048947 */ /* 0x000fea0003800000 */
[----:B------:R-:W-:Y:S01]  /*f800*/  BPT.TRAP 0x1 ;  /* 0x000000040000795c */ /* 0x000fe20000300000 */
.L_x_11887:
[----:B-1----:R-:W-:Y:S02]  /*f810*/  IMAD R156, R2, 0x300, R211 ;  /* 0x00000300029c7824 */ /* 0x002fe400078e02d3 */
[----:B------:R-:W-:Y:S01]  /*f820*/  IMAD.MOV.U32 R157, RZ, RZ, 0x40000040 ;  /* 0x40000040ff9d7424 */ /* 0x000fe200078e00ff */
[----:B--2---:R-:W-:Y:S06]  /*f830*/  @P3 BRA `(.L_x_11888) ;  /* 0x0000000000083947 */ /* 0x004fec0003800000 */
[----:B------:R-:W1:Y:S02]  /*f840*/  SYNCS.PHASECHK.TRANS64.TRYWAIT P3, [R6+URZ+0x22830], R213 ;  /* 0x022830d5060075a7 */ /* 0x000e64000806017f */
[----:B-1----:R-:W-:Y:S05]  /*f850*/  @!P3 BRA `(.L_x_11889) ;  /* 0x000001140010b947 */ /* 0x002fea0003800000 */
.L_x_11888:
        /* <DEDUP_REMOVED lines=14> */
[----:B------:R-:W-:Y:S01]  /*f940*/  IMAD.U32 R10, RZ, RZ, UR38 ;  /* 0x00000026ff0a7e24 */ /* 0x000fe2000f8e00ff */
[----:B------:R-:W-:Y:S01]  /*f950*/  R2UR UR15, R153 ;  /* 0x00000000990f72ca */ /* 0x000fe200000e0000 */
[----:B------:R-:W2:Y:S01]  /*f960*/  S2R R217, SR_TID.X ;  /* 0x0000000000d97919 */ /* 0x000ea20000002100 */
[----:B------:R-:W-:-:S02]  /*f970*/  R2UR UR18, R156 ;  /* 0x000000009c1272ca */ /* 0x000fc400000e0000 */
[----:B------:R-:W-:Y:S02]  /*f980*/  R2UR UR19, R157 ;  /* 0x000000009d1372ca */ /* 0x000fe400000e0000 */
[----:B------:R-:W-:Y:S01]  /*f990*/  WARPGROUP.ARRIVE ;  /* 0x00000000000079c5 */ /* 0x000fe20000000000 */
[----:B------:R-:W-:Y:S02]  /*f9a0*/  R2UR UR8, R20 ;  /* 0x00000000140872ca */ /* 0x000fe400000e0000 */
[----:B------:R-:W-:Y:S02]  /*f9b0*/  R2UR UR9, R21 ;  /* 0x00000000150972ca */ /* 0x000fe400000e0000 */
[----:B------:R-:W-:Y:S01]  /*f9c0*/  R2UR UR12, R14 ;  /* 0x000000000e0c72ca */ /* 0x000fe200000e0000 */
[----:B------:R-:W-:Y:S01]  /*f9d0*/  HGMMA.64x96x16.F32.BF16 R152, gdesc[UR4], RZ, !UPT, gsb0 ;  /* 0x01600000049879f0 */ /* 0x000fe2000c0018ff */
[----:B------:R-:W-:Y:S02]  /*f9e0*/  R2UR UR13, R15 ;  /* 0x000000000f0d72ca */ /* 0x000fe400000e0000 */
[----:B------:R-:W-:-:S02]  /*f9f0*/  R2UR UR16, R12 ;  /* 0x000000000c1072ca */ /* 0x000fc400000e0000 */
[----:B------:R-:W-:Y:S02]  /*fa00*/  R2UR UR17, R13 ;  /* 0x000000000d1172ca */ /* 0x000fe400000e0000 */
[----:B--2---:R-:W-:Y:S01]  /*fa10*/  SHF.R.U32.HI R217, RZ, 0x7, R217 ;  /* 0x00000007ffd97819 */ /* 0x004fe200000116d9 */
        /* <DEDUP_REMOVED lines=37> */
[----:B--2---:R-:W-:-:S05]  /*fc70*/  FMNMX.FTZ R0, R0, R5, !PT ;  /* 0x0000000500007209 */ /* 0x004fca0007810000 */
[C---:B------:R-:W-:Y:S01]  /*fc80*/  FMUL.FTZ R5, R0.reuse, R10 ;  /* 0x0000000a00057220 */ /* 0x040fe20000410000 */
[----:B------:R-:W-:-:S03]  /*fc90*/  FADD.FTZ R7, -R0, R200 ;  /* 0x000000c800077221 */ /* 0x000fc60000010100 */
[-CC-:B------:R-:W-:Y:S01]  /*fca0*/  FFMA.FTZ R152, R152, R10.reuse, -R5.reuse ;  /* 0x0000000a98987223 */ /* 0x180fe20000010805 */
        /* <DEDUP_REMOVED lines=92> */
[----:B------:R-:W-:Y:S01]  /*10270*/  FFMA.FTZ R4, R7, R4, R152 ;  /* 0x0000000407047223 */ /* 0x000fe20000010098 */
[----:B------:R-:W-:Y:S01]  /*10280*/  FMNMX.FTZ R7, R154, R201, !PT ;  /* 0x000000c99a077209 */ /* 0x000fe20007810000 */
[----:B------:R-:W2:Y:S01]  /*10290*/  MUFU.EX2 R157, R157 ;  /* 0x0000009d009d7308 */ /* 0x000ea20000000800 */
[C---:B---3--:R-:W-:Y:S01]  /*102a0*/  F2FP.BF16.F32.PACK_AB R200, R153.reuse, R152 ;  /* 0x0000009899c8723e */ /* 0x048fe200000010ff */
[----:B------:R-:W-:Y:S01]  /*102b0*/  FADD.FTZ R4, R153, R4 ;  /* 0x0000000499047221 */ /* 0x000fe20000010000 */
[----:B------:R-:W-:-:S03]  /*102c0*/  FMNMX.FTZ R7, R155, R7, !PT ;  /* 0x000000079b077209 */ /* 0x000fc60007810000 */
[----:B----4-:R-:W-:Y:S01]  /*102d0*/  FADD.FTZ R4, R156, R4 ;  /* 0x000000049c047221 */ /* 0x010fe20000010000 */
[----:B------:R-:W-:Y:S01]  /*102e0*/  FMNMX.FTZ R7, R158, R7, !PT ;  /* 0x000000079e077209 */ /* 0x000fe20007810000 */
[----:B------:R-:W3:Y:S03]  /*102f0*/  MUFU.EX2 R152, R160 ;  /* 0x000000a000987308 */ /* 0x000ee60000000800 */
[----:B------:R-:W-:-:S04]  /*10300*/  FMNMX.FTZ R7, R159, R7, !PT ;  /* 0x000000079f077209 */ /* 0x000fc80007810000 */
[----:B------:R-:W-:Y:S01]  /*10310*/  FMNMX.FTZ R7, R162, R7, !PT ;  /* 0x00000007a2077209 */ /* 0x000fe20007810000 */
[----:B------:R-:W4:Y:S01]  /*10320*/  MUFU.EX2 R161, R161 ;  /* 0x000000a100a17308 */ /* 0x000f220000000800 */
[C---:B--2---:R-:W-:Y:S01]  /*10330*/  FADD.FTZ R4, R157.reuse, R4 ;  /* 0x000000049d047221 */ /* 0x044fe20000010000 */
[----:B------:R-:W-:Y:S02]  /*10340*/  F2FP.BF16.F32.PACK_AB R202, R157, R156 ;  /* 0x0000009c9dca723e */ /* 0x000fe400000010ff */
[----:B------:R-:W-:-:S04]  /*10350*/  FMNMX.FTZ R7, R163, R7, !PT ;  /* 0x00000007a3077209 */ /* 0x000fc80007810000 */
[----:B------:R-:W-:Y:S01]  /*10360*/  FMNMX.FTZ R7, R166, R7, !PT ;  /* 0x00000007a6077209 */ /* 0x000fe20007810000 */
[----:B------:R-:W2:Y:S01]  /*10370*/  MUFU.EX2 R164, R164 ;  /* 0x000000a400a47308 */ /* 0x000ea20000000800 */
[----:B---3--:R-:W-:Y:S02]  /*10380*/  FADD.FTZ R4, R152, R4 ;  /* 0x0000000498047221 */ /* 0x008fe40000010000 */
[----:B------:R-:W-:-:S04]  /*10390*/  FMNMX.FTZ R7, R167, R7, !PT ;  /* 0x00000007a7077209 */ /* 0x000fc80007810000 */
[----:B------:R-:W-:Y:S01]  /*103a0*/  FMNMX.FTZ R7, R170, R7, !PT ;  /* 0x00000007aa077209 */ /* 0x000fe20007810000 */
[----:B------:R-:W3:Y:S01]  /*103b0*/  MUFU.EX2 R165, R165 ;  /* 0x000000a500a57308 */ /* 0x000ee20000000800 */
[C---:B----4-:R-:W-:Y:S01]  /*103c0*/  FADD.FTZ R4, R161.reuse, R4 ;  /* 0x00000004a1047221 */ /* 0x050fe20000010000 */
[----:B------:R-:W-:Y:S02]  /*103d0*/  F2FP.BF16.F32.PACK_AB R152, R161, R152 ;  /* 0x00000098a198723e */ /* 0x000fe400000010ff */
[----:B------:R-:W-:-:S04]  /*103e0*/  FMNMX.FTZ R7, R171, R7, !PT ;  /* 0x00000007ab077209 */ /* 0x000fc80007810000 */
[----:B------:R-:W-:Y:S01]  /*103f0*/  FMNMX.FTZ R7, R174, R7, !PT ;  /* 0x00000007ae077209 */ /* 0x000fe20007810000 */
[----:B------:R-:W4:Y:S01]  /*10400*/  MUFU.EX2 R156, R168 ;  /* 0x000000a8009c7308 */ /* 0x000f220000000800 */
[----:B--2---:R-:W-:Y:S02]  /*10410*/  FADD.FTZ R4, R164, R4 ;  /* 0x00000004a4047221 */ /* 0x004fe40000010000 */
[----:B------:R-:W-:-:S04]  /*10420*/  FMNMX.FTZ R7, R175, R7, !PT ;  /* 0x00000007af077209 */ /* 0x000fc80007810000 */
[----:B------:R-:W-:Y:S01]  /*10430*/  FMNMX.FTZ R7, R178, R7, !PT ;  /* 0x00000007b2077209 */ /* 0x000fe20007810000 */
[----:B------:R-:W2:Y:S01]  /*10440*/  MUFU.EX2 R169, R169 ;  /* 0x000000a900a97308 */ /* 0x000ea20000000800 */
[----:B---3--:R-:W-:Y:S02]  /*10450*/  FADD.FTZ R4, R165, R4 ;  /* 0x00000004a5047221 */ /* 0x008fe40000010000 */
[----:B------:R-:W-:-:S04]  /*10460*/  FMNMX.FTZ R7, R179, R7, !PT ;  /* 0x00000007b3077209 */ /* 0x000fc80007810000 */
[----:B------:R-:W-:Y:S01]  /*10470*/  FMNMX.FTZ R7, R182, R7, !PT ;  /* 0x00000007b6077209 */ /* 0x000fe20007810000 */
[----:B------:R-:W3:Y:S01]  /*10480*/  MUFU.EX2 R172, R172 ;  /* 0x000000ac00ac7308 */ /* 0x000ee20000000800 */
[----:B----4-:R-:W-:Y:S02]  /*10490*/  FADD.FTZ R4, R156, R4 ;  /* 0x000000049c047221 */ /* 0x010fe40000010000 */
        /* <DEDUP_REMOVED lines=15> */
[----:B------:R-:W-:Y:S01]  /*10590*/  MUFU.EX2 R168, R192 ;  /* 0x000000c000a87308 */ /* 0x000fe20000000800 */
[----:B--2---:R-:W-:Y:S02]  /*105a0*/  FADD.FTZ R4, R160, R4 ;  /* 0x00000004a0047221 */ /* 0x004fe40000010000 */
[----:B------:R-:W-:-:S05]  /*105b0*/  FMNMX.FTZ R7, R199, R7, !PT ;  /* 0x00000007c7077209 */ /* 0x000fca0007810000 */
[----:B------:R-:W2:Y:S01]  /*105c0*/  SHFL.BFLY PT, R153, R7, 0x2, 0x1f ;  /* 0x0c401f0007997f89 */ /* 0x000ea200000e0000 */
[----:B------:R-:W4:Y:S01]  /*105d0*/  MUFU.EX2 R180, R180 ;  /* 0x000000b400b47308 */ /* 0x000f220000000800 */
[C---:B---3--:R-:W-:Y:S01]  /*105e0*/  FADD.FTZ R4, R177.reuse, R4 ;  /* 0x00000004b1047221 */ /* 0x048fe20000010000 */
[----:B------:R-:W-:-:S06]  /*105f0*/  F2FP.BF16.F32.PACK_AB R160, R177, R160 ;  /* 0x000000a0b1a0723e */ /* 0x000fcc00000010ff */
[----:B------:R-:W3:Y:S08]  /*10600*/  MUFU.EX2 R181, R181 ;  /* 0x000000b500b57308 */ /* 0x000ef00000000800 */
[----:B------:R-:W5:Y:S01]  /*10610*/  MUFU.EX2 R184, R184 ;  /* 0x000000b800b87308 */ /* 0x000f620000000800 */
[----:B----4-:R-:W-:Y:S01]  /*10620*/  FADD.FTZ R4, R180, R4 ;  /* 0x00000004b4047221 */ /* 0x010fe20000010000 */
[----:B--2---:R-:W-:-:S06]  /*10630*/  FMNMX.FTZ R7, R7, R153, !PT ;  /* 0x0000009907077209 */ /* 0x004fcc0007810000 */
[----:B------:R-:W2:Y:S01]  /*10640*/  MUFU.EX2 R185, R185 ;  /* 0x000000b900b97308 */ /* 0x000ea20000000800 */
[----:B---3--:R-:W-:Y:S01]  /*10650*/  FADD.FTZ R4, R181, R4 ;  /* 0x00000004b5047221 */ /* 0x008fe20000010000 */
[----:B------:R-:W3:Y:S06]  /*10660*/  SHFL.BFLY PT, R153, R7, 0x1, 0x1f ;  /* 0x0c201f0007997f89 */ /* 0x000eec00000e0000 */
[----:B------:R-:W4:Y:S01]  /*10670*/  MUFU.EX2 R188, R188 ;  /* 0x000000bc00bc7308 */ /* 0x000f220000000800 */
[----:B-----5:R-:W-:-:S07]  /*10680*/  FADD.FTZ R4, R184, R4 ;  /* 0x00000004b8047221 */ /* 0x020fce0000010000 */
[----:B------:R-:W5:Y:S01]  /*10690*/  MUFU.EX2 R189, R189 ;  /* 0x000000bd00bd7308 */ /* 0x000f620000000800 */
[----:B--2---:R-:W-:-:S07]  /*106a0*/  FADD.FTZ R4, R185, R4 ;  /* 0x00000004b9047221 */ /* 0x004fce0000010000 */
[----:B------:R-:W-:Y:S01]  /*106b0*/  MUFU.EX2 R193, R193 ;  /* 0x000000c100c17308 */ /* 0x000fe20000000800 */
[----:B----4-:R-:W-:Y:S01]  /*106c0*/  FADD.FTZ R4, R188, R4 ;  /* 0x00000004bc047221 */ /* 0x010fe20000010000 */
[----:B---3--:R-:W-:-:S06]  /*106d0*/  FMNMX.FTZ R7, R7, R153, !PT ;  /* 0x0000009907077209 */ /* 0x008fcc0007810000 */
[----:B------:R-:W-:Y:S01]  /*106e0*/  MUFU.EX2 R196, R196 ;  /* 0x000000c400c47308 */ /* 0x000fe20000000800 */
[C---:B------:R-:W-:Y:S01]  /*106f0*/  FADD.FTZ R157, -R7.reuse, R201 ;  /* 0x000000c9079d7221 */ /* 0x040fe20000010100 */
[-C--:B------:R-:W-:Y:S01]  /*10700*/  FMUL.FTZ R153, R7, R10.reuse ;  /* 0x0000000a07997220 */ /* 0x080fe20000410000 */
[----:B-----5:R-:W-:Y:S02]  /*10710*/  FADD.FTZ R169, R189, R4 ;  /* 0x00000004bda97221 */ /* 0x020fe40000010000 */
[-C--:B------:R-:W-:Y:S01]  /*10720*/  FMUL.FTZ R157, R157, R10.reuse ;  /* 0x0000000a9d9d7220 */ /* 0x080fe20000410000 */
        /* <DEDUP_REMOVED lines=26> */
[----:B------:R-:W-:Y:S01]  /*108d0*/  FFMA.FTZ R199, R199, R10, -R153 ;  /* 0x0000000ac7c77223 */ /* 0x000fe20000010899 */
[----:B--2---:R-:W-:Y:S01]  /*108e0*/  @!P1 VIADD R154, R6, 0x22840 ;  /* 0x00022840069a9836 */ /* 0x004fe20000000000 */
[----:B------:R2:W5:Y:S01]  /*108f0*/  MUFU.EX2 R203, R158 ;  /* 0x0000009e00cb7308 */ /* 0x0005620000000800 */
[----:B------:R-:W-:Y:S01]  /*10900*/  FADD.FTZ R4, R168, R169 ;  /* 0x000000a9a8047221 */ /* 0x000fe20000010000 */
[-C--:B---3--:R-:W-:Y:S01]  /*10910*/  FMUL.FTZ R26, R26, R157.reuse ;  /* 0x0000009d1a1a7220 */ /* 0x088fe20000410000 */
[-C--:B------:R-:W-:Y:S01]  /*10920*/  FMUL.FTZ R27, R27, R157.reuse ;  /* 0x0000009d1b1b7220 */ /* 0x080fe20000410000 */
[----:B------:R-:W-:Y:S01]  /*10930*/  @!P1 PRMT R154, RZ, 0x654, R154 ;  /* 0x00000654ff9a9816 */ /* 0x000fe2000000009a */
[----:B------:R-:W-:Y:S01]  /*10940*/  FADD.FTZ R169, R193, R4 ;  /* 0x00000004c1a97221 */ /* 0x000fe20000010000 */
[-C--:B------:R-:W-:Y:S01]  /*10950*/  FMUL.FTZ R30, R30, R157.reuse ;  /* 0x0000009d1e1e7220 */ /* 0x080fe20000410000 */
[----:B------:R-:W-:Y:S01]  /*10960*/  FMUL.FTZ R31, R31, R157 ;  /* 0x0000009d1f1f7220 */ /* 0x000fe20000410000 */
[----:B------:R-:W3:Y:S01]  /*10970*/  MUFU.EX2 R159, R159 ;  /* 0x0000009f009f7308 */ /* 0x000ee20000000800 */
[----:B--2---:R-:W-:Y:S01]  /*10980*/  F2FP.BF16.F32.PACK_AB R158, R173, R172 ;  /* 0x000000acad9e723e */ /* 0x004fe200000010ff */
[----:B------:R-:W-:Y:S01]  /*10990*/  FFMA.FTZ R172, R157, R3, R201 ;  /* 0x000000039dac7223 */ /* 0x000fe200000100c9 */
[----:B------:R-:W-:Y:S01]  /*109a0*/  FADD.FTZ R169, R196, R169 ;  /* 0x000000a9c4a97221 */ /* 0x000fe20000010000 */
[C---:B----4-:R-:W-:Y:S01]  /*109b0*/  F2FP.BF16.F32.PACK_AB R201, R155.reuse, R201 ;  /* 0x000000c99bc9723e */ /* 0x050fe200000010ff */
[-C--:B------:R-:W-:Y:S01]  /*109c0*/  FMUL.FTZ R34, R34, R157.reuse ;  /* 0x0000009d22227220 */ /* 0x080fe20000410000 */
[----:B------:R-:W-:Y:S01]  /*109d0*/  FADD.FTZ R172, R155, R172 ;  /* 0x000000ac9bac7221 */ /* 0x000fe20000010000 */
[-C--:B------:R-:W-:Y:S01]  /*109e0*/  FMUL.FTZ R35, R35, R157.reuse ;  /* 0x0000009d23237220 */ /* 0x080fe20000410000 */
[----:B------:R-:W2:Y:S01]  /*109f0*/  MUFU.EX2 R153, R162 ;  /* 0x000000a200997308 */ /* 0x000ea20000000800 */
[-C--:B------:R-:W-:Y:S01]  /*10a00*/  FMUL.FTZ R38, R38, R157.reuse ;  /* 0x0000009d26267220 */ /* 0x080fe20000410000 */
[----:B-----5:R-:W-:Y:S01]  /*10a10*/  FADD.FTZ R172, R203, R172 ;  /* 0x000000accbac7221 */ /* 0x020fe20000010000 */
        /* <DEDUP_REMOVED lines=76> */
[-C--:B------:R-:W-:Y:S01]  /*10ee0*/  FMUL.FTZ R150, R150, R157.reuse ;  /* 0x0000009d96967220 */ /* 0x080fe20000410000 */
[----:B------:R4:W5:Y:S01]  /*10ef0*/  MUFU.EX2 R170, R5 ;  /* 0x0000000500aa7308 */ /* 0x0009620000000800 */
[----:B---3--:R-:W-:Y:S01]  /*10f00*/  FADD.FTZ R172, R161, R172 ;  /* 0x000000aca1ac7221 */ /* 0x008fe20000010000 */
[----:B------:R-:W-:Y:S01]  /*10f10*/  FMUL.FTZ R151, R151, R157 ;  /* 0x0000009d97977220 */ /* 0x000fe20000410000 */
[----:B------:R-:W-:-:S02]  /*10f20*/  F2FP.BF16.F32.PACK_AB R153, R163, R153 ;  /* 0x00000099a399723e */ /* 0x000fc400000010ff */
[----:B------:R-:W-:Y:S02]  /*10f30*/  F2FP.BF16.F32.PACK_AB R157, R171, R167 ;  /* 0x000000a7ab9d723e */ /* 0x000fe400000010ff */
[----:B------:R-:W-:Y:S01]  /*10f40*/  F2FP.BF16.F32.PACK_AB R162, R181, R180 ;  /* 0x000000b4b5a2723e */ /* 0x000fe200000010ff */
[----:B------:R-:W3:Y:S01]  /*10f50*/  MUFU.EX2 R182, R182 ;  /* 0x000000b600b67308 */ /* 0x000ee20000000800 */
[----:B----4-:R-:W-:Y:S01]  /*10f60*/  IADD3 R5, -R217, 0xb, RZ ;  /* 0x0000000bd9057810 */ /* 0x010fe20007ffe1ff */
[----:B--2---:R-:W-:Y:S01]  /*10f70*/  FADD.FTZ R3, R179, R172 ;  /* 0x000000acb3037221 */ /* 0x004fe20000010000 */
[----:B------:R-:W-:Y:S02]  /*10f80*/  F2FP.BF16.F32.PACK_AB R166, R189, R188 ;  /* 0x000000bcbda6723e */ /* 0x000fe400000010ff */
[----:B------:R-:W-:Y:S01]  /*10f90*/  F2FP.BF16.F32.PACK_AB R168, R193, R168 ;  /* 0x000000a8c1a8723e */ /* 0x000fe200000010ff */
[----:B------:R2:W-:Y:S06]  /*10fa0*/  BAR.ARV R5, 0x100 ;  /* 0x000400050000751d */ /* 0x0005ec0000002000 */
[----:B------:R-:W4:Y:S01]  /*10fb0*/  MUFU.EX2 R183, R183 ;  /* 0x000000b700b77308 */ /* 0x000f220000000800 */
[----:B------:R0:W-:Y:S01]  /*10fc0*/  @!P1 SYNCS.ARRIVE.TRANS64.RED.A1T0 RZ, [R154+URZ], RZ ;  /* 0x000000ff9aff99a7 */ /* 0x0001e2000810043f */
[C---:B-----5:R-:W-:Y:S01]  /*10fd0*/  FADD.FTZ R4, R170.reuse, R169 ;  /* 0x000000a9aa047221 */ /* 0x060fe20000010000 */
[----:B------:R-:W-:Y:S01]  /*10fe0*/  F2FP.BF16.F32.PACK_AB R170, R170, R196 ;  /* 0x000000c4aaaa723e */ /* 0x000fe200000010ff */
[----:B---3--:R-:W-:Y:S01]  /*10ff0*/  FADD.FTZ R178, R182, R3 ;  /* 0x00000003b6b27221 */ /* 0x008fe20000010000 */
[----:B------:R-:W-:-:S03]  /*11000*/  F2FP.BF16.F32.PACK_AB R161, R179, R161 ;  /* 0x000000a1b3a1723e */ /* 0x000fc600000010ff */
[----:B------:R-:W-:Y:S01]  /*11010*/  MUFU.EX2 R187, R187 ;  /* 0x000000bb00bb7308 */ /* 0x000fe20000000800 */
[----:B0-----:R-:W-:Y:S02]  /*11020*/  F2FP.BF16.F32.PACK_AB R154, R165, R164 ;  /* 0x000000a4a59a723e */ /* 0x001fe400000010ff */
[----:B------:R-:W-:-:S05]  /*11030*/  F2FP.BF16.F32.PACK_AB R164, R185, R184 ;  /* 0x000000b8b9a4723e */ /* 0x000fca00000010ff */
[----:B------:R-:W0:Y:S01]  /*11040*/  MUFU.EX2 R165, R186 ;  /* 0x000000ba00a57308 */ /* 0x000e220000000800 */
[C---:B----4-:R-:W-:Y:S01]  /*11050*/  FADD.FTZ R178, R183.reuse, R178 ;  /* 0x000000b2b7b27221 */ /* 0x050fe20000010000 */
[----:B------:R-:W-:-:S06]  /*11060*/  F2FP.BF16.F32.PACK_AB R163, R183, R182 ;  /* 0x000000b6b7a3723e */ /* 0x000fcc00000010ff */
[----:B------:R-:W3:Y:S08]  /*11070*/  MUFU.EX2 R190, R190 ;  /* 0x000000be00be7308 */ /* 0x000ef00000000800 */
[----:B------:R-:W4:Y:S01]  /*11080*/  MUFU.EX2 R191, R191 ;  /* 0x000000bf00bf7308 */ /* 0x000f220000000800 */
[----:B0-----:R-:W-:Y:S01]  /*11090*/  FADD.FTZ R178, R165, R178 ;  /* 0x000000b2a5b27221 */ /* 0x001fe20000010000 */
[----:B------:R-:W-:-:S03]  /*110a0*/  F2FP.BF16.F32.PACK_AB R165, R187, R165 ;  /* 0x000000a5bba5723e */ /* 0x000fc600000010ff */
[----:B------:R-:W-:-:S03]  /*110b0*/  FADD.FTZ R3, R187, R178 ;  /* 0x000000b2bb037221 */ /* 0x000fc60000010000 */
[----:B------:R-:W0:Y:S01]  /*110c0*/  MUFU.EX2 R169, R194 ;  /* 0x000000c200a97308 */ /* 0x000e220000000800 */
[----:B---3--:R-:W-:-:S07]  /*110d0*/  FADD.FTZ R176, R190, R3 ;  /* 0x00000003beb07221 */ /* 0x008fce0000010000 */
[----:B------:R-:W3:Y:S01]  /*110e0*/  MUFU.EX2 R172, R195 ;  /* 0x000000c300ac7308 */ /* 0x000ee20000000800 */
[C---:B----4-:R-:W-:Y:S01]  /*110f0*/  FADD.FTZ R176, R191.reuse, R176 ;  /* 0x000000b0bfb07221 */ /* 0x050fe20000010000 */
[----:B------:R-:W-:-:S06]  /*11100*/  F2FP.BF16.F32.PACK_AB R167, R191, R190 ;  /* 0x000000bebfa7723e */ /* 0x000fcc00000010ff */
[----:B------:R-:W4:Y:S01]  /*11110*/  MUFU.EX2 R198, R198 ;  /* 0x000000c600c67308 */ /* 0x000f220000000800 */
[----:B0-----:R-:W-:-:S07]  /*11120*/  FADD.FTZ R3, R169, R176 ;  /* 0x000000b0a9037221 */ /* 0x001fce0000010000 */
[----:B------:R-:W0:Y:S01]  /*11130*/  MUFU.EX2 R199, R199 ;  /* 0x000000c700c77308 */ /* 0x000e220000000800 */
[C---:B---3--:R-:W-:Y:S01]  /*11140*/  FADD.FTZ R3, R172.reuse, R3 ;  /* 0x00000003ac037221 */ /* 0x048fe20000010000 */
[----:B------:R-:W-:-:S03]  /*11150*/  F2FP.BF16.F32.PACK_AB R169, R172, R169 ;  /* 0x000000a9aca9723e */ /* 0x000fc600000010ff */
[----:B----4-:R-:W-:-:S04]  /*11160*/  FADD.FTZ R174, R198, R3 ;  /* 0x00000003c6ae7221 */ /* 0x010fc80000010000 */
[C---:B0-----:R-:W-:Y:S01]  /*11170*/  FADD.FTZ R3, R199.reuse, R174 ;  /* 0x000000aec7037221 */ /* 0x041fe20000010000 */
[----:B------:R-:W-:Y:S01]  /*11180*/  F2FP.BF16.F32.PACK_AB R171, R199, R198 ;  /* 0x000000c6c7ab723e */ /* 0x000fe200000010ff */
[----:B--2---:R-:W-:Y:S06]  /*11190*/  @!P0 BRA `(.L_x_11890) ;  /* 0x0000000000048947 */ /* 0x004fec0003800000 */
[----:B------:R-:W-:Y:S01]  /*111a0*/  BPT.TRAP 0x1 ;  /* 0x000000040000795c */ /* 0x000fe20000300000 */
.L_x_11890:
[----:B------:R0:W2:Y:S01]  /*111b0*/  SYNCS.PHASECHK.TRANS64.TRYWAIT P3, [R6+URZ+0x22850], R213 ;  /* 0x022850d5060075a7 */ /* 0x0000a2000806017f */
[----:B------:R-:W-:Y:S05]  /*111c0*/  @!P0 BRA `(.L_x_11891) ;  /* 0x0000000000048947 */ /* 0x000fea0003800000 */
[----:B------:R-:W-:Y:S01]  /*111d0*/  BPT.TRAP 0x1 ;  /* 0x000000040000795c */ /* 0x000fe20000300000 */
.L_x_11891:
[----:B------:R-:W-:Y:S04]  /*111e0*/  BSSY B0, `(.L_x_11892) ;  /* 0x0000004000007945 */ /* 0x000fe80003800000 */
[----:B--2---:R-:W-:Y:S05]  /*111f0*/  @P3 BRA `(.L_x_11893) ;  /* 0x0000000000083947 */ /* 0x004fea0003800000 */
[----:B------:R-:W2:Y:S02]  /*11200*/  SYNCS.PHASECHK.TRANS64.TRYWAIT P3, [R6+URZ+0x22850], R213 ;  /* 0x022850d5060075a7 */ /* 0x000ea4000806017f */
[----:B--2---:R-:W-:Y:S05]  /*11210*/  @!P3 BRA `(.L_x_11894) ;  /* 0x000000f800b4b947 */ /* 0x004fea0003800000 */
.L_x_11893:
[----:B------:R-:W-:Y:S05]  /*11220*/  BSYNC B0 ;  /* 0x0000000000007941 */ /* 0x000fea0003800000 */
.L_x_11892:
[----:B------:R-:W3:Y:S01]  /*11230*/  S2R R174, SR_TID.X ;  /* 0x0000000000ae7919 */ /* 0x000ee20000002100 */
[----:B------:R-:W-:Y:S01]  /*11240*/  IMAD.MOV.U32 R173, RZ, RZ, 0x40000040 ;  /* 0x40000040ffad7424 */ /* 0x000fe200078e00ff */
[----:B------:R-:W-:Y:S05]  /*11250*/  WARPSYNC.ALL ;  /* 0x0000000000007948 */ /* 0x000fea0003800000 */
[----:B------:R-:W-:Y:S01]  /*11260*/  R2UR UR7, R173 ;  /* 0x00000000ad0772ca */ /* 0x000fe200000e0000 */
[----:B------:R-:W-:Y:S02]  /*11270*/  IMAD R172, R2, 0xc00, R11 ;  /* 0x00000c0002ac7824 */ /* 0x000fe400078e020b */
[----:B------:R-:W-:-:S02]  /*11280*/  IMAD.MOV.U32 R175, RZ, RZ, 0x40000040 ;  /* 0x40000040ffaf7424 */ /* 0x000fc400078e00ff */
[----:B012---:R-:W-:Y:S01]  /*11290*/  @!P1 VIADD R6, R6, 0x22860 ;  /* 0x0002286006069836 */ /* 0x007fe20000000000 */
[----:B------:R-:W-:-:S04]  /*112a0*/  R2UR UR6, R172 ;  /* 0x00000000ac0672ca */ /* 0x000fc800000e0000 */
[----:B------:R-:W-:Y:S02]  /*112b0*/  @!P1 PRMT R6, RZ, 0x654, R6 ;  /* 0x00000654ff069816 */ /* 0x000fe40000000006 */
[----:B---3--:R-:W-:-:S05]  /*112c0*/  SHF.R.U32.HI R174, RZ, 0x7, R174 ;  /* 0x00000007ffae7819 */ /* 0x008fca00000116ae */
[----:B------:R-:W-:Y:S02]  /*112d0*/  VIADD R173, R174, 0x8 ;  /* 0x00000008aead7836 */ /* 0x000fe40000000000 */
[----:B------:R-:W-:-:S03]  /*112e0*/  VIADD R174, R172, 0x80 ;  /* 0x00000080acae7836 */ /* 0x000fc60000000000 */
        /* <DEDUP_REMOVED lines=45> */
[----:B0-----:R-:W-:-:S07]  /*115c0*/  IMAD.MOV.U32 R6, RZ, RZ, R216 ;  /* 0x000000ffff067224 */ /* 0x001fce00078e00d8 */
.L_x_11885:
[----:B------:R-:W-:-:S13]  /*115d0*/  ISETP.GE.AND P2, PT, R6, R219, PT ;  /* 0x000000db0600720c */ /* 0x000fda0003f46270 */
[----:B------:R-:W-:Y:S05]  /*115e0*/  @!P2 BRA `(.L_x_11896) ;  /* 0x00000030006ca947 */ /* 0x000fea0003800000 */
[----:B------:R-:W-:Y:S02]  /*115f0*/  IMAD.MOV.U32 R216, RZ, RZ, R7 ;  /* 0x000000ffffd87224 */ /* 0x000fe400078e0007 */
[----:B------:R-:W-:-:S07]  /*11600*/  IMAD.MOV.U32 R217, RZ, RZ, R0 ;  /* 0x000000ffffd97224 */ /* 0x000fce00078e0000 */
.L_x_11914:
[----:B------:R-:W-:Y:S01]  /*11610*/  VIADD R2, R2, 0x1 ;  /* 0x0000000102027836 */ /* 0x000fe20000000000 */
[----:B------:R-:W-:Y:S05]  /*11620*/  YIELD ;  /* 0x0000000000007946 */ /* 0x000fea0003800000 */
[----:B------:R-:W-:-:S04]  /*11630*/  ISETP.NE.AND P2, PT, R2, 0x2, PT ;  /* 0x000000020200780c */ /* 0x000fc80003f45270 */
[----:B------:R-:W-:Y:S02]  /*11640*/  SEL R0, RZ, 0x1, P2 ;  /* 0x00000001ff007807 */ /* 0x000fe40001000000 */
[----:B------:R-:W-:Y:S02]  /*11650*/  SEL R2, R2, RZ, P2 ;  /* 0x000000ff02027207 */ /* 0x000fe40001000000 */
[----:B------:R-:W-:Y:S01]  /*11660*/  LOP3.LUT R19, R19, R0, RZ, 0x3c, !PT ;  /* 0x0000000013137212 */ /* 0x000fe200078e3cff */
[----:B--2---:R-:W-:Y:S06]  /*11670*/  @!P0 BRA `(.L_x_11897) ;  /* 0x0000000000048947 */ /* 0x004fec0003800000 */
[----:B------:R-:W-:Y:S01]  /*11680*/  BPT.TRAP 0x1 ;  /* 0x000000040000795c */ /* 0x000fe20000300000 */
.L_x_11897:
[----:B0-----:R-:W-:Y:S01]  /*11690*/  IMAD R201, R2, 0x8, R16 ;  /* 0x0000000802c97824 */ /* 0x001fe200078e0210 */
[----:B------:R-:W-:-:S04]  /*116a0*/  SHF.L.U32 R200, R19, 0x1f, RZ ;  /* 0x0000001f13c87819 */ /* 0x000fc800000006ff */
[----:B------:R0:W2:Y:S01]  /*116b0*/  SYNCS.PHASECHK.TRANS64.TRYWAIT P2, [R201+URZ+0x22830], R200 ;  /* 0x022830c8c90075a7 */ /* 0x0000a2000804017f */
[----:B------:R-:W-:Y:S05]  /*116c0*/  @!P0 BRA `(.L_x_11898) ;  /* 0x0000000000048947 */ /* 0x000fea0003800000 */
[----:B------:R-:W-:Y:S01]  /*116d0*/  BPT.TRAP 0x1 ;  /* 0x000000040000795c */ /* 0x000fe20000300000 */
.L_x_11898:
[----:B------:R-:W-:Y:S02]  /*116e0*/  IMAD R202, R2, 0x300, R211 ;  /* 0x0000030002ca7824 */ /* 0x000fe400078e02d3 */
[----:B------:R-:W-:Y:S01]  /*116f0*/  IMAD.MOV.U32 R203, RZ, RZ, 0x40000040 ;  /* 0x40000040ffcb7424 */ /* 0x000fe200078e00ff */
[----:B--2---:R-:W-:Y:S06]  /*11700*/  @P2 BRA `(.L_x_11899) ;  /* 0x0000000000082947 */ /* 0x004fec0003800000 */
[----:B------:R-:W2:Y:S02]  /*11710*/  SYNCS.PHASECHK.TRANS64.TRYWAIT P2, [R201+URZ+0x22830], R200 ;  /* 0x022830c8c90075a7 */ /* 0x000ea4000804017f */
[----:B--2---:R-:W-:Y:S05]  /*11720*/  @!P2 BRA `(.L_x_11900) ;  /* 0x000000f40084a947 */ /* 0x004fea0003800000 */
.L_x_11899:
[----:B------:R-:W-:Y:S05]  /*11730*/  WARPSYNC.ALL ;  /* 0x0000000000007948 */ /* 0x000fea0003800000 */
[C---:B------:R-:W-:Y:S01]  /*11740*/  R2UR UR6, R202.reuse ;  /* 0x00000000ca0672ca */ /* 0x040fe200000e0000 */
[----:B-1----:R-:W-:Y:S01]  /*11750*/  WARPGROUP.ARRIVE ;  /* 0x00000000000079c5 */ /* 0x002fe20000000000 */
[----:B------:R-:W-:Y:S01]  /*11760*/  R2UR UR7, R203 ;  /* 0x00000000cb0772ca */ /* 0x000fe200000e0000 */
[----:B------:R-:W-:Y:S01]  /*11770*/  VIADD R212, R202, 0x2 ;  /* 0x00000002cad47836 */ /* 0x000fe20000000000 */
[----:B------:R-:W-:Y:S01]  /*11780*/  R2UR UR4, R8 ;  /* 0x00000000080472ca */ /* 0x000fe200000e0000 */
[----:B------:R-:W-:Y:S01]  /*11790*/  IMAD.MOV.U32 R213, RZ, RZ, 0x40000040 ;  /* 0x40000040ffd57424 */ /* 0x000fe200078e00ff */
[----:B------:R-:W-:Y:S01]  /*117a0*/  R2UR UR5, R9 ;  /* 0x00000000090572ca */ /* 0x000fe200000e0000 */
[----:B------:R-:W-:Y:S01]  /*117b0*/  IMAD.MOV.U32 R203, RZ, RZ, 0x40000040 ;  /* 0x40000040ffcb7424 */ /* 0x000fe200078e00ff */
[----:B------:R-:W-:Y:S01]  /*117c0*/  ISETP.NE.AND P2, PT, R234, 0x1, PT ;  /* 0x00000001ea00780c */ /* 0x000fe20003f45270 */
[----:B------:R-:W1:Y:S01]  /*117d0*/  S2R R7, SR_TID.X ;  /* 0x0000000000077919 */ /* 0x000e620000002100 */
[----:B------:R-:W-:-:S09]  /*117e0*/  IMAD.IADD R227, R215, 0x1, R210 ;  /* 0x00000001d7e37824 */ /* 0x000fd200078e02d2 */
        /* <DEDUP_REMOVED lines=8> */
[----:B------:R-:W3:Y:S08]  /*11870*/  @P2 LDC R5, c[0x0][0x44c] ;  /* 0x00011300ff052b82 */ /* 0x000ef00000000800 */
[----:B------:R-:W4:Y:S01]  /*11880*/  @P2 LDC R0, c[0x0][0x450] ;  /* 0x00011400ff002b82 */ /* 0x000f220000000800 */
[----:B-1----:R-:W-:Y:S01]  /*11890*/  SHF.R.U32.HI R7, RZ, 0x7, R7 ;  /* 0x00000007ff077819 */ /* 0x002fe20000011607 */
[----:B---3--:R-:W-:-:S05]  /*118a0*/  @P2 IMAD.HI.U32 R5, R227, R5, RZ ;  /* 0x00000005e3052227 */ /* 0x008fca00078e00ff */
[----:B----4-:R-:W-:Y:S01]  /*118b0*/  @P2 SHF.R.U32.HI R227, RZ, R0, R5 ;  /* 0x00000000ffe32219 */ /* 0x010fe20000011605 */
[----:B------:R-:W-:Y:S01]  /*118c0*/  @!P1 VIADD R0, R201, 0x22840 ;  /* 0x00022840c9009836 */ /* 0x000fe20000000000 */
[----:B------:R-:W-:Y:S02]  /*118d0*/  IADD3 R5, -R7, 0xb, RZ ;  /* 0x0000000b07057810 */ /* 0x000fe40007ffe1ff */
[----:B------:R-:W-:Y:S01]  /*118e0*/  ISETP.GE.AND P2, PT, R229, 0x1, PT ;  /* 0x00000001e500780c */ /* 0x000fe20003f46270 */
[----:B------:R-:W1:Y:S01]  /*118f0*/  SHFL.IDX PT, R7, R227, RZ, 0x1c1f ;  /* 0x001c1fffe3077589 */ /* 0x000e6200000e0000 */
[----:B------:R-:W-:Y:S01]  /*11900*/  @!P1 PRMT R0, RZ, 0x654, R0 ;  /* 0x00000654ff009816 */ /* 0x000fe20000000000 */
[----:B------:R-:W-:Y:S02]  /*11910*/  WARPGROUP.DEPBAR.LE gsb0, 0x0 ;  /* 0x00008000000079c5 */ /* 0x000fe40000010000 */
[----:B------:R-:W-:-:S06]  /*11920*/  WARPGROUP.ARRIVE ;  /* 0x00000000000079c5 */ /* 0x000fcc0000000000 */
        /* <DEDUP_REMOVED lines=15> */
[----:B------:R-:W-:Y:S02]  /*11a20*/  ULOP3.LUT UR4, URZ, UR45, URZ, 0x33, !UPT ;  /* 0x0000002d3f047292 */ /* 0x000fe4000f8e333f */
[----:B------:R-:W-:Y:S02]  /*11a30*/  WARPGROUP.DEPBAR.LE gsb0, 0x0 ;  /* 0x00008000000079c5 */ /* 0x000fe40000010000 */
[----:B------:R3:W-:Y:S06]  /*11a40*/  BAR.ARV R5, 0x100 ;  /* 0x000400050000751d */ /* 0x0007ec0000002000 */
[----:B------:R4:W-:Y:S02]  /*11a50*/  @!P1 SYNCS.ARRIVE.TRANS64.RED.A1T0 RZ, [R0+URZ], RZ ;  /* 0x000000ff00ff99a7 */ /* 0x0009e4000810043f */
[----:B----4-:R-:W-:-:S04]  /*11a60*/  IMAD R0, R6, -0x60, RZ ;  /* 0xffffffa006007824 */ /* 0x010fc800078e02ff */
[----:B------:R-:W-:-:S04]  /*11a70*/  VIADD R10, R0, 0x1 ;  /* 0x00000001000a7836 */ /* 0x000fc80000000000 */
[----:B------:R-:W-:-:S05]  /*11a80*/  IMAD R10, R206, -0x2, R10 ;  /* 0xfffffffece0a7824 */ /* 0x000fca00078e020a */
[----:B------:R-:W-:-:S05]  /*11a90*/  IADD3 R213, -R204, R10, R205 ;  /* 0x0000000accd57210 */ /* 0x000fca0007ffe1cd */
[C---:B------:R-:W-:Y:S02]  /*11aa0*/  VIADD R226, R213.reuse, UR44 ;  /* 0x0000002cd5e27c36 */ /* 0x040fe40008000000 */
[----:B------:R-:W-:Y:S02]  /*11ab0*/  VIADD R213, R213, UR4 ;  /* 0x00000004d5d57c36 */ /* 0x000fe40008000000 */
[C---:B-1----:R-:W-:Y:S02]  /*11ac0*/  IMAD.IADD R212, R7.reuse, 0x1, R226 ;  /* 0x0000000107d47824 */ /* 0x042fe400078e02e2 */
        /* <DEDUP_REMOVED lines=14> */
.L_x_11903:
[----:B------:R-:W-:-:S05]  /*11bb0*/  IMAD.U32 R228, RZ, RZ, UR37 ;  /* 0x00000025ffe47e24 */ /* 0x000fca000f8e00ff */
[----:B------:R-:W-:-:S13]  /*11bc0*/  ISETP.NE.AND P2, PT, R228, 0x1, PT ;  /* 0x00000001e400780c */ /* 0x000fda0003f45270 */
[----:B------:R-:W1:Y:S02]  /*11bd0*/  @P2 LDC.64 R202, c[0x0][0x9e8] ;  /* 0x00027a00ffca2b82 */ /* 0x000e640000000a00 */
[----:B-1----:R-:W-:-:S05]  /*11be0*/  @P2 IMAD.HI.U32 R202, R7, R202, RZ ;  /* 0x000000ca07ca2227 */ /* 0x002fca00078e00ff */
[----:B------:R-:W-:-:S07]  /*11bf0*/  @P2 SHF.R.U32.HI R7, RZ, R203, R202 ;  /* 0x000000cbff072219 */ /* 0x000fce00000116ca */
.L_x_11904:
[----:B------:R-:W-:Y:S05]  /*11c00*/  BSYNC B0 ;  /* 0x0000000000007941 */ /* 0x000fea0003800000 */
.L_x_11902:
[----:B------:R-:W-:-:S04]  /*11c10*/  IMAD R202, R206, -0x2, R0 ;  /* 0xfffffffececa7824 */ /* 0x000fc800078e0200 */
[----:B------:R-:W-:-:S05]  /*11c20*/  IMAD R202, R7, R228, R202 ;  /* 0x000000e407ca7224 */ /* 0x000fca00078e02ca */
[----:B------:R-:W-:Y:S02]  /*11c30*/  VIMNMX R10, R10, R202, !PT ;  /* 0x000000ca0a0a7248 */ /* 0x000fe40007fe0100 */
[----:B------:R-:W-:-:S07]  /*11c40*/  VIADDMNMX R212, R202, R228, R212, PT ;  /* 0x000000e4cad47246 */ /* 0x000fce00038001d4 */
.L_x_11901:
[----:B------:R-:W3:Y:S01]  /*11c50*/  LDL.LU R228, [R1] ;  /* 0x0000000001e47983 */ /* 0x000ee20000300800 */
[C---:B------:R-:W-:Y:S02]  /*11c60*/  ISETP.GE.AND P2, PT, R0.reuse, 0x1, PT ;  /* 0x000000010000780c */ /* 0x040fe40003f46270 */
[----:B------:R-:W-:Y:S02]  /*11c70*/  ISETP.GE.AND P4, PT, R0, 0x9, PT ;  /* 0x000000090000780c */ /* 0x000fe40003f86270 */
[----:B---3--:R-:W-:-:S09]  /*11c80*/  LOP3.LUT R228, R228, 0xfff7ffff, RZ, 0xc0, !PT ;  /* 0xfff7ffffe4e47812 */ /* 0x008fd200078ec0ff */
        /* <DEDUP_REMOVED lines=131> */
[----:B------:R-:W1:Y:S02]  /*124c0*/  SHFL.IDX PT, R10, R227, 0x1, 0x1c1f ;  /* 0x003c1f00e30a7f89 */ /* 0x000e6400000e0000 */
[----:B------:R-:W-:Y:S02]  /*124d0*/  ISETP.LT.OR P6, PT, R212, 0x5a, P6 ;  /* 0x0000005ad400780c */ /* 0x000fe400037c1670 */
[----:B------:R3:W-:Y:S02]  /*124e0*/  STL [R1], R228 ;  /* 0x000000e401007387 */ /* 0x0007e40000100800 */
[----:B------:R-:W-:-:S02]  /*124f0*/  FSEL R197, R197, -INF , !P6 ;  /* 0xff800000c5c57808 */ /* 0x000fc40007000000 */
[----:B------:R-:W-:Y:S01]  /*12500*/  ISETP.GE.AND P6, PT, R229, 0x1, PT ;  /* 0x00000001e500780c */ /* 0x000fe20003fc6270 */
[--C-:B-1----:R-:W-:Y:S02]  /*12510*/  IMAD.IADD R226, R226, 0x1, R10.reuse ;  /* 0x00000001e2e27824 */ /* 0x102fe400078e020a */
        /* <DEDUP_REMOVED lines=14> */
.L_x_11907:
[----:B------:R-:W-:-:S05]  /*12600*/  IMAD.U32 R203, RZ, RZ, UR37 ;  /* 0x00000025ffcb7e24 */ /* 0x000fca000f8e00ff */
[----:B------:R-:W-:-:S13]  /*12610*/  ISETP.NE.AND P6, PT, R203, 0x1, PT ;  /* 0x00000001cb00780c */ /* 0x000fda0003fc5270 */
[----:B------:R-:W1:Y:S02]  /*12620*/  @P6 LDC.64 R152, c[0x0][0x9e8] ;  /* 0x00027a00ff986b82 */ /* 0x000e640000000a00 */
[----:B-1----:R-:W-:-:S05]  /*12630*/  @P6 IMAD.HI.U32 R152, R10, R152, RZ ;  /* 0x000000980a986227 */ /* 0x002fca00078e00ff */
[----:B------:R-:W-:-:S07]  /*12640*/  @P6 SHF.R.U32.HI R10, RZ, R153, R152 ;  /* 0x00000099ff0a6219 */ /* 0x000fce0000011698 */
.L_x_11908:
[----:B------:R-:W-:Y:S05]  /*12650*/  BSYNC B0 ;  /* 0x0000000000007941 */ /* 0x000fea0003800000 */
.L_x_11906:
[----:B------:R-:W-:-:S04]  /*12660*/  IMAD R0, R206, -0x2, R0 ;  /* 0xfffffffece007824 */ /* 0x000fc800078e0200 */
[----:B------:R-:W-:-:S05]  /*12670*/  IMAD R0, R10, R203, R0 ;  /* 0x000000cb0a007224 */ /* 0x000fca00078e0200 */
[----:B------:R-:W-:Y:S02]  /*12680*/  VIMNMX R213, R213, R0, !PT ;  /* 0x00000000d5d57248 */ /* 0x000fe40007fe0100 */
[----:B------:R-:W-:-:S07]  /*12690*/  VIADDMNMX R226, R0, R203, R226, PT ;  /* 0x000000cb00e27246 */ /* 0x000fce00038001e2 */
.L_x_11905:
[----:B------:R-:W-:Y:S02]  /*126a0*/  ISETP.GT.AND P2, PT, R213, 0x1, !P2 ;  /* 0x00000001d500780c */ /* 0x000fe40005744270 */
[----:B------:R-:W-:Y:S02]  /*126b0*/  FMNMX.FTZ R0, R7, R217, !PT ;  /* 0x000000d907007209 */ /* 0x000fe40007810000 */
[----:B------:R-:W-:Y:S02]  /*126c0*/  ISETP.LT.OR P2, PT, R226, 0x2, P2 ;  /* 0x00000002e200780c */ /* 0x000fe40001741670 */
[C---:B------:R-:W-:Y:S02]  /*126d0*/  LOP3.LUT P6, RZ, R228.reuse, 0x8000, RZ, 0xc0, !PT ;  /* 0x00008000e4ff7812 */ /* 0x040fe400078cc0ff */
        /* <DEDUP_REMOVED lines=65> */
[C---:B------:R-:W-:Y:S02]  /*12af0*/  ISETP.GT.AND P2, PT, R213.reuse, 0x29, !P2 ;  /* 0x00000029d500780c */ /* 0x040fe40005744270 */
[----:B------:R-:W-:Y:S02]  /*12b00*/  LOP3.LUT P3, RZ, R228, 0x80000, RZ, 0xc0, !PT ;  /* 0x00080000e4ff7812 */ /* 0x000fe4000786c0ff */
        /* <DEDUP_REMOVED lines=12> */
[----:B------:R-:W-:Y:S02]  /*12bd0*/  FSEL R195, R195, -INF , !P4 ;  /* 0xff800000c3c37808 */ /* 0x000fe40006000000 */
[----:B------:R-:W-:Y:S02]  /*12be0*/  ISETP.GT.AND P2, PT, R213, 0x31, !P2 ;  /* 0x00000031d500780c */ /* 0x000fe40005744270 */
[C---:B------:R-:W-:Y:S02]  /*12bf0*/  ISETP.LT.OR P5, PT, R226.reuse, 0x59, P5 ;  /* 0x00000059e200780c */ /* 0x040fe40002fa1670 */
[----:B------:R-:W-:-:S02]  /*12c00*/  ISETP.LT.OR P2, PT, R226, 0x32, P2 ;  /* 0x00000032e200780c */ /* 0x000fc40001741670 */
[----:B------:R-:W-:Y:S02]  /*12c10*/  FSEL R198, R198, -INF , !P5 ;  /* 0xff800000c6c67808 */ /* 0x000fe40006800000 */
[----:B------:R-:W-:Y:S02]  /*12c20*/  FSEL R179, R179, -INF , !P2 ;  /* 0xff800000b3b37808 */ /* 0x000fe40005000000 */
[----:B------:R-:W-:Y:S02]  /*12c30*/  LOP3.LUT P2, RZ, R228, 0x200, RZ, 0xc0, !PT ;  /* 0x00000200e4ff7812 */ /* 0x000fe4000784c0ff */
[----:B-1----:R-:W-:Y:S01]  /*12c40*/  FMNMX.FTZ R0, R0, R10, !PT ;  /* 0x0000000a00007209 */ /* 0x002fe20007810000 */
[----:B------:R-:W-:Y:S01]  /*12c50*/  IMAD.U32 R10, RZ, RZ, UR36 ;  /* 0x00000024ff0a7e24 */ /* 0x000fe2000f8e00ff */
[----:B------:R-:W-:-:S03]  /*12c60*/  ISETP.GT.AND P2, PT, R213, 0x38, !P2 ;  /* 0x00000038d500780c */ /* 0x000fc60005744270 */
[----:B------:R-:W-:Y:S01]  /*12c70*/  FMUL.FTZ R153, R0, R10 ;  /* 0x0000000a00997220 */ /* 0x000fe20000410000 */
        /* <DEDUP_REMOVED lines=23> */
[----:B------:R-:W-:Y:S02]  /*12df0*/  FSEL R152, R0, RZ, P2 ;  /* 0x000000ff00987208 */ /* 0x000fe40001000000 */
[----:B------:R-:W-:Y:S02]  /*12e00*/  FSEL R153, R153, RZ, P2 ;  /* 0x000000ff99997208 */ /* 0x000fe40001000000 */
[----:B------:R-:W-:Y:S01]  /*12e10*/  ISETP.GT.AND P2, PT, R213, RZ, !P3 ;  /* 0x000000ffd500720c */ /* 0x000fe20005f44270 */
[----:B------:R-:W-:Y:S02]  /*12e20*/  FADD.FTZ R152, -R152, R217 ;  /* 0x000000d998987221 */ /* 0x000fe40000010100 */
[-CC-:B------:R-:W-:Y:S01]  /*12e30*/  FFMA.FTZ R7, R7, R10.reuse, -R153.reuse ;  /* 0x0000000a07077223 */ /* 0x180fe20000010899 */
[-CC-:B------:R-:W-:Y:S01]  /*12e40*/  FFMA.FTZ R202, R202, R10.reuse, -R153.reuse ;  /* 0x0000000acaca7223 */ /* 0x180fe20000010899 */
        /* <DEDUP_REMOVED lines=24> */
[----:B------:R-:W-:-:S04]  /*12fd0*/  ISETP.LT.OR P2, PT, R226, 0x1, P2 ;  /* 0x00000001e200780c */ /* 0x000fc80001741670 */
[----:B------:R-:W-:Y:S02]  /*12fe0*/  FSEL R154, R154, -INF , !P2 ;  /* 0xff8000009a9a7808 */ /* 0x000fe40005000000 */
[----:B------:R-:W-:Y:S01]  /*12ff0*/  ISETP.GT.AND P2, PT, R213, 0x59, !P6 ;  /* 0x00000059d500780c */ /* 0x000fe20007744270 */
[----:B------:R-:W1:Y:S03]  /*13000*/  MUFU.EX2 R153, R152 ;  /* 0x0000009800997308 */ /* 0x000e660000000800 */
[----:B------:R-:W-:-:S04]  /*13010*/  ISETP.LT.OR P2, PT, R226, 0x5a, P2 ;  /* 0x0000005ae200780c */ /* 0x000fc80001741670 */
[----:B------:R-:W-:Y:S01]  /*13020*/  FSEL R199, R199, -INF , !P2 ;  /* 0xff800000c7c77808 */ /* 0x000fe20005000000 */
[----:B------:R-:W3:Y:S08]  /*13030*/  MUFU.EX2 R152, R202 ;  /* 0x000000ca00987308 */ /* 0x000ef00000000800 */
[----:B------:R-:W4:Y:S01]  /*13040*/  MUFU.EX2 R156, R156 ;  /* 0x0000009c009c7308 */ /* 0x000f220000000800 */
[----:B-1----:R-:W-:Y:S01]  /*13050*/  FFMA.FTZ R4, R153, R4, R7 ;  /* 0x0000000499047223 */ /* 0x002fe20000010007 */
[-C--:B------:R-:W-:Y:S01]  /*13060*/  FMUL.FTZ R24, R24, R153.reuse ;  /* 0x0000009918187220 */ /* 0x080fe20000410000 */
[-C--:B------:R-:W-:Y:S01]  /*13070*/  FMUL.FTZ R25, R25, R153.reuse ;  /* 0x0000009919197220 */ /* 0x080fe20000410000 */
[-C--:B------:R-:W-:Y:S01]  /*13080*/  FMUL.FTZ R28, R28, R153.reuse ;  /* 0x000000991c1c7220 */ /* 0x080fe20000410000 */
[-C--:B------:R-:W-:Y:S01]  /*13090*/  FMUL.FTZ R29, R29, R153.reuse ;  /* 0x000000991d1d7220 */ /* 0x080fe20000410000 */
[-C--:B------:R-:W-:Y:S01]  /*130a0*/  FMUL.FTZ R32, R32, R153.reuse ;  /* 0x0000009920207220 */ /* 0x080fe20000410000 */
[----:B------:R-:W-:Y:S01]  /*130b0*/  FMUL.FTZ R33, R33, R153 ;  /* 0x0000009921217220 */ /* 0x000fe20000410000 */
[----:B------:R-:W1:Y:S01]  /*130c0*/  MUFU.EX2 R157, R157 ;  /* 0x0000009d009d7308 */ /* 0x000e620000000800 */
[C---:B---3--:R-:W-:Y:S01]  /*130d0*/  FADD.FTZ R4, R152.reuse, R4 ;  /* 0x0000000498047221 */ /* 0x048fe20000010000 */
[----:B------:R-:W-:Y:S01]  /*130e0*/  F2FP.BF16.F32.PACK_AB R152, R152, R7 ;  /* 0x000000079898723e */ /* 0x000fe200000010ff */
[-C--:B------:R-:W-:Y:S01]  /*130f0*/  FMUL.FTZ R36, R36, R153.reuse ;  /* 0x0000009924247220 */ /* 0x080fe20000410000 */
[----:B------:R-:W-:Y:S01]  /*13100*/  FMNMX.FTZ R7, R154, R216, !PT ;  /* 0x000000d89a077209 */ /* 0x000fe20007810000 */
[-C--:B------:R-:W-:Y:S01]  /*13110*/  FMUL.FTZ R37, R37, R153.reuse ;  /* 0x0000009925257220 */ /* 0x080fe20000410000 */
[-C--:B------:R-:W-:Y:S01]  /*13120*/  FMUL.FTZ R40, R40, R153.reuse ;  /* 0x0000009928287220 */ /* 0x080fe20000410000 */
[----:B------:R-:W-:Y:S01]  /*13130*/  FMUL.FTZ R41, R41, R153 ;  /* 0x0000009929297220 */ /* 0x000fe20000410000 */
[----:B------:R-:W-:Y:S01]  /*13140*/  FMNMX.FTZ R7, R155, R7, !PT ;  /* 0x000000079b077209 */ /* 0x000fe20007810000 */
[----:B------:R-:W3:Y:S01]  /*13150*/  MUFU.EX2 R160, R160 ;  /* 0x000000a000a07308 */ /* 0x000ee20000000800 */
[----:B----4-:R-:W-:Y:S01]  /*13160*/  FADD.FTZ R4, R156, R4 ;  /* 0x000000049c047221 */ /* 0x010fe20000010000 */
[----:B------:R-:W-:Y:S01]  /*13170*/  FMUL.FTZ R44, R44, R153 ;  /* 0x000000992c2c7220 */ /* 0x000fe20000410000 */
[----:B------:R-:W-:Y:S01]  /*13180*/  FMNMX.FTZ R7, R158, R7, !PT ;  /* 0x000000079e077209 */ /* 0x000fe20007810000 */
[-C--:B------:R-:W-:Y:S01]  /*13190*/  FMUL.FTZ R45, R45, R153.reuse ;  /* 0x000000992d2d7220 */ /* 0x080fe20000410000 */
[-C--:B------:R-:W-:Y:S01]  /*131a0*/  FMUL.FTZ R48, R48, R153.reuse ;  /* 0x0000009930307220 */ /* 0x080fe20000410000 */
[----:B------:R-:W-:Y:S01]  /*131b0*/  FMUL.FTZ R49, R49, R153 ;  /* 0x0000009931317220 */ /* 0x000fe20000410000 */
[----:B------:R-:W-:Y:S01]  /*131c0*/  FMNMX.FTZ R7, R159, R7, !PT ;  /* 0x000000079f077209 */ /* 0x000fe20007810000 */
[----:B------:R-:W4:Y:S01]  /*131d0*/  MUFU.EX2 R161, R161 ;  /* 0x000000a100a17308 */ /* 0x000f220000000800 */
[----:B-1----:R-:W-:Y:S01]  /*131e0*/  FADD.FTZ R4, R157, R4 ;  /* 0x000000049d047221 */ /* 0x002fe20000010000 */
[----:B------:R-:W-:Y:S01]  /*131f0*/  FMUL.FTZ R52, R52, R153 ;  /* 0x0000009934347220 */ /* 0x000fe20000410000 */
[----:B------:R-:W-:Y:S01]  /*13200*/  FMNMX.FTZ R7, R162, R7, !PT ;  /* 0x00000007a2077209 */ /* 0x000fe20007810000 */
[-C--:B------:R-:W-:Y:S01]  /*13210*/  FMUL.FTZ R53, R53, R153.reuse ;  /* 0x0000009935357220 */ /* 0x080fe20000410000 */
[-C--:B------:R-:W-:Y:S01]  /*13220*/  FMUL.FTZ R56, R56, R153.reuse ;  /* 0x0000009938387220 */ /* 0x080fe20000410000 */
[----:B------:R-:W-:Y:S01]  /*13230*/  FMUL.FTZ R57, R57, R153 ;  /* 0x0000009939397220 */ /* 0x000fe20000410000 */
[----:B------:R-:W-:Y:S01]  /*13240*/  FMNMX.FTZ R7, R163, R7, !PT ;  /* 0x00000007a3077209 */ /* 0x000fe20007810000 */
[----:B------:R-:W1:Y:S01]  /*13250*/  MUFU.EX2 R164, R164 ;  /* 0x000000a400a47308 */ /* 0x000e620000000800 */
[----:B---3--:R-:W-:Y:S01]  /*13260*/  FADD.FTZ R4, R160, R4 ;  /* 0x00000004a0047221 */ /* 0x008fe20000010000 */
[----:B------:R-:W-:Y:S01]  /*13270*/  FMUL.FTZ R60, R60, R153 ;  /* 0x000000993c3c7220 */ /* 0x000fe20000410000 */
        /* <DEDUP_REMOVED lines=71> */
[-C--:B------:R-:W-:Y:S01]  /*136f0*/  FMUL.FTZ R132, R132, R153.reuse ;  /* 0x0000009984847220 */ /* 0x080fe20000410000 */
[-C--:B------:R-:W-:Y:S01]  /*13700*/  FMUL.FTZ R133, R133, R153.reuse ;  /* 0x0000009985857220 */ /* 0x080fe20000410000 */
[----:B------:R-:W3:Y:S01]  /*13710*/  SHFL.BFLY PT, R202, R7, 0x2, 0x1f ;  /* 0x0c401f0007ca7f89 */ /* 0x000ee200000e0000 */
[-C--:B------:R-:W-:Y:S01]  /*13720*/  FMUL.FTZ R136, R136, R153.reuse ;  /* 0x0000009988887220 */ /* 0x080fe20000410000 */
[-C--:B------:R-:W-:Y:S01]  /*13730*/  FMUL.FTZ R137, R137, R153.reuse ;  /* 0x0000009989897220 */ /* 0x080fe20000410000 */
[-C--:B------:R-:W-:Y:S01]  /*13740*/  FMUL.FTZ R140, R140, R153.reuse ;  /* 0x000000998c8c7220 */ /* 0x080fe20000410000 */
[----:B------:R-:W5:Y:S01]  /*13750*/  MUFU.EX2 R184, R184 ;  /* 0x000000b800b87308 */ /* 0x000f620000000800 */
[----:B----4-:R-:W-:Y:S01]  /*13760*/  FADD.FTZ R4, R180, R4 ;  /* 0x00000004b4047221 */ /* 0x010fe20000010000 */
[-C--:B------:R-:W-:Y:S01]  /*13770*/  FMUL.FTZ R141, R141, R153.reuse ;  /* 0x000000998d8d7220 */ /* 0x080fe20000410000 */
[-C--:B------:R-:W-:Y:S01]  /*13780*/  FMUL.FTZ R144, R144, R153.reuse ;  /* 0x0000009990907220 */ /* 0x080fe20000410000 */
[-C--:B------:R-:W-:Y:S01]  /*13790*/  FMUL.FTZ R145, R145, R153.reuse ;  /* 0x0000009991917220 */ /* 0x080fe20000410000 */
[-C--:B------:R-:W-:Y:S01]  /*137a0*/  FMUL.FTZ R148, R148, R153.reuse ;  /* 0x0000009994947220 */ /* 0x080fe20000410000 */
[----:B------:R-:W-:-:S02]  /*137b0*/  FMUL.FTZ R149, R149, R153 ;  /* 0x0000009995957220 */ /* 0x000fc40000410000 */
[----:B------:R-:W4:Y:S01]  /*137c0*/  MUFU.EX2 R185, R185 ;  /* 0x000000b900b97308 */ /* 0x000f220000000800 */
[----:B-1----:R-:W-:-:S07]  /*137d0*/  FADD.FTZ R4, R181, R4 ;  /* 0x00000004b5047221 */ /* 0x002fce0000010000 */
[----:B------:R-:W1:Y:S01]  /*137e0*/  MUFU.EX2 R188, R188 ;  /* 0x000000bc00bc7308 */ /* 0x000e620000000800 */
[----:B-----5:R-:W-:Y:S01]  /*137f0*/  FADD.FTZ R4, R184, R4 ;  /* 0x00000004b8047221 */ /* 0x020fe20000010000 */
[----:B---3--:R-:W-:-:S06]  /*13800*/  FMNMX.FTZ R7, R7, R202, !PT ;  /* 0x000000ca07077209 */ /* 0x008fcc0007810000 */
[----:B------:R-:W3:Y:S01]  /*13810*/  MUFU.EX2 R189, R189 ;  /* 0x000000bd00bd7308 */ /* 0x000ee20000000800 */
[----:B------:R-:W5:Y:S07]  /*13820*/  SHFL.BFLY PT, R202, R7, 0x1, 0x1f ;  /* 0x0c201f0007ca7f89 */ /* 0x000f6e00000e0000 */
[----:B------:R-:W0:Y:S08]  /*13830*/  MUFU.EX2 R192, R192 ;  /* 0x000000c000c07308 */ /* 0x000e300000000800 */
[----:B------:R-:W2:Y:S08]  /*13840*/  MUFU.EX2 R193, R193 ;  /* 0x000000c100c17308 */ /* 0x000eb00000000800 */
[----:B------:R-:W2:Y:S01]  /*13850*/  MUFU.EX2 R196, R196 ;  /* 0x000000c400c47308 */ /* 0x000ea20000000800 */
[----:B-----5:R-:W-:-:S04]  /*13860*/  FMNMX.FTZ R7, R7, R202, !PT ;  /* 0x000000ca07077209 */ /* 0x020fc80007810000 */
[C---:B------:R-:W-:Y:S01]  /*13870*/  FSETP.NEU.FTZ.AND P2, PT, R7.reuse, -INF , PT ;  /* 0xff8000000700780b */ /* 0x040fe20003f5d000 */
[----:B------:R-:W-:-:S05]  /*13880*/  FMUL.FTZ R203, R7, R10 ;  /* 0x0000000a07cb7220 */ /* 0x000fca0000410000 */
[----:B------:R-:W-:-:S05]  /*13890*/  FSEL R203, R203, RZ, P2 ;  /* 0x000000ffcbcb7208 */ /* 0x000fca0001000000 */
[--C-:B------:R-:W-:Y:S01]  /*138a0*/  FFMA.FTZ R227, R154, R10, -R203.reuse ;  /* 0x0000000a9ae37223 */ /* 0x100fe200000108cb */
[----:B------:R-:W-:Y:S01]  /*138b0*/  F2FP.BF16.F32.PACK_AB R154, R157, R156 ;  /* 0x0000009c9d9a723e */ /* 0x000fe200000010ff */
[--C-:B------:R-:W-:Y:S01]  /*138c0*/  FFMA.FTZ R226, R158, R10, -R203.reuse ;  /* 0x0000000a9ee27223 */ /* 0x100fe200000108cb */
[----:B------:R-:W-:Y:S01]  /*138d0*/  F2FP.BF16.F32.PACK_AB R156, R161, R160 ;  /* 0x000000a0a19c723e */ /* 0x000fe200000010ff */
[--C-:B------:R-:W-:Y:S01]  /*138e0*/  FFMA.FTZ R202, R155, R10, -R203.reuse ;  /* 0x0000000a9bca7223 */ /* 0x100fe200000108cb */
[----:B------:R-:W-:Y:S01]  /*138f0*/  F2FP.BF16.F32.PACK_AB R160, R169, R168 ;  /* 0x000000a8a9a0723e */ /* 0x000fe200000010ff */
[----:B------:R-:W-:Y:S01]  /*13900*/  MUFU.EX2 R227, R227 ;  /* 0x000000e300e37308 */ /* 0x000fe20000000800 */
[----:B------:R-:W-:Y:S01]  /*13910*/  FSEL R169, R7, RZ, P2 ;  /* 0x000000ff07a97208 */ /* 0x000fe20001000000 */
[--C-:B------:R-:W-:Y:S01]  /*13920*/  FFMA.FTZ R159, R159, R10, -R203.reuse ;  /* 0x0000000a9f9f7223 */ /* 0x100fe200000108cb */
[----:B------:R-:W-:Y:S01]  /*13930*/  F2FP.BF16.F32.PACK_AB R158, R165, R164 ;  /* 0x000000a4a59e723e */ /* 0x000fe200000010ff */
[--C-:B------:R-:W-:Y:S01]  /*13940*/  FFMA.FTZ R217, R162, R10, -R203.reuse ;  /* 0x0000000aa2d97223 */ /* 0x100fe200000108cb */
[----:B------:R-:W-:Y:S01]  /*13950*/  F2FP.BF16.F32.PACK_AB R164, R177, R176 ;  /* 0x000000b0b1a4723e */ /* 0x000fe200000010ff */
[----:B------:R-:W-:Y:S01]  /*13960*/  FADD.FTZ R169, -R169, R216 ;  /* 0x000000d8a9a97221 */ /* 0x000fe20000010100 */
[-CC-:B------:R-:W-:Y:S01]  /*13970*/  FFMA.FTZ R163, R163, R10.reuse, -R203.reuse ;  /* 0x0000000aa3a37223 */ /* 0x180fe200000108cb */
[----:B------:R-:W-:Y:S01]  /*13980*/  MUFU.EX2 R202, R202 ;  /* 0x000000ca00ca7308 */ /* 0x000fe20000000800 */
[----:B----4-:R-:W-:Y:S01]  /*13990*/  FADD.FTZ R161, R185, R4 ;  /* 0x00000004b9a17221 */ /* 0x010fe20000010000 */
[-C--:B------:R-:W-:Y:S01]  /*139a0*/  FMUL.FTZ R169, R169, R10.reuse ;  /* 0x0000000aa9a97220 */ /* 0x080fe20000410000 */
[-CC-:B------:R-:W-:Y:S01]  /*139b0*/  FFMA.FTZ R213, R166, R10.reuse, -R203.reuse ;  /* 0x0000000aa6d57223 */ /* 0x180fe200000108cb */
[-C--:B------:R-:W-:Y:S01]  /*139c0*/  FFMA.FTZ R155, R174, R10.reuse, -R203 ;  /* 0x0000000aae9b7223 */ /* 0x080fe200000108cb */
[----:B-1----:R-:W-:Y:S01]  /*139d0*/  FADD.FTZ R4, R188, R161 ;  /* 0x000000a1bc047221 */ /* 0x002fe20000010000 */
[--C-:B------:R-:W-:Y:S01]  /*139e0*/  FFMA.FTZ R167, R167, R10, -R203.reuse ;  /* 0x0000000aa7a77223 */ /* 0x100fe200000108cb */
[----:B------:R-:W-:Y:S01]  /*139f0*/  F2FP.BF16.F32.PACK_AB R166, R181, R180 ;  /* 0x000000b4b5a6723e */ /* 0x000fe200000010ff */
[----:B------:R-:W1:Y:S01]  /*13a00*/  MUFU.EX2 R176, R169 ;  /* 0x000000a900b07308 */ /* 0x000e620000000800 */
[----:B---3--:R-:W-:Y:S01]  /*13a10*/  FADD.FTZ R161, R189, R4 ;  /* 0x00000004bda17221 */ /* 0x008fe20000010000 */
[-CC-:B------:R-:W-:Y:S01]  /*13a20*/  FFMA.FTZ R212, R170, R10.reuse, -R203.reuse ;  /* 0x0000000aaad47223 */ /* 0x180fe200000108cb */
[-CC-:B------:R-:W-:Y:S01]  /*13a30*/  FFMA.FTZ R171, R171, R10.reuse, -R203.reuse ;  /* 0x0000000aabab7223 */ /* 0x180fe200000108cb */
[-C--:B------:R-:W-:Y:S01]  /*13a40*/  FFMA.FTZ R175, R175, R10.reuse, -R203 ;  /* 0x0000000aafaf7223 */ /* 0x080fe200000108cb */
[----:B0-----:R-:W-:Y:S01]  /*13a50*/  FADD.FTZ R4, R192, R161 ;  /* 0x000000a1c0047221 */ /* 0x001fe20000010000 */
[-CC-:B------:R-:W-:Y:S01]  /*13a60*/  FFMA.FTZ R178, R178, R10.reuse, -R203.reuse ;  /* 0x0000000ab2b27223 */ /* 0x180fe200000108cb */
[-CC-:B------:R-:W-:Y:S01]  /*13a70*/  FFMA.FTZ R179, R179, R10.reuse, -R203.reuse ;  /* 0x0000000ab3b37223 */ /* 0x180fe200000108cb */
[----:B------:R-:W0:Y:S01]  /*13a80*/  MUFU.EX2 R226, R226 ;  /* 0x000000e200e27308 */ /* 0x000e220000000800 */
[----:B--2---:R-:W-:Y:S01]  /*13a90*/  FADD.FTZ R165, R193, R4 ;  /* 0x00000004c1a57221 */ /* 0x004fe20000010000 */
[-CC-:B------:R-:W-:Y:S01]  /*13aa0*/  FFMA.FTZ R182, R182, R10.reuse, -R203.reuse ;  /* 0x0000000ab6b67223 */ /* 0x180fe200000108cb */
[-CC-:B------:R-:W-:Y:S01]  /*13ab0*/  FFMA.FTZ R183, R183, R10.reuse, -R203.reuse ;  /* 0x0000000ab7b77223 */ /* 0x180fe200000108cb */
[-C--:B------:R-:W-:Y:S01]  /*13ac0*/  FFMA.FTZ R186, R186, R10.reuse, -R203 ;  /* 0x0000000ababa7223 */ /* 0x080fe200000108cb */
[----:B------:R-:W-:Y:S01]  /*13ad0*/  FADD.FTZ R165, R196, R165 ;  /* 0x000000a5c4a57221 */ /* 0x000fe20000010000 */
[-CC-:B------:R-:W-:Y:S01]  /*13ae0*/  FFMA.FTZ R187, R187, R10.reuse, -R203.reuse ;  /* 0x0000000abbbb7223 */ /* 0x180fe200000108cb */
[-C--:B------:R-:W-:Y:S01]  /*13af0*/  FFMA.FTZ R190, R190, R10.reuse, -R203 ;  /* 0x0000000abebe7223 */ /* 0x080fe200000108cb */
[----:B------:R-:W2:Y:S01]  /*13b00*/  MUFU.EX2 R159, R159 ;  /* 0x0000009f009f7308 */ /* 0x000ea20000000800 */
[----:B-1----:R-:W-:Y:S01]  /*13b10*/  FFMA.FTZ R3, R176, R3, R227 ;  /* 0x00000003b0037223 */ /* 0x002fe200000100e3 */
[-CC-:B------:R-:W-:Y:S01]  /*13b20*/  FFMA.FTZ R191, R191, R10.reuse, -R203.reuse ;  /* 0x0000000abfbf7223 */ /* 0x180fe200000108cb */
[-CC-:B------:R-:W-:Y:S01]  /*13b30*/  FFMA.FTZ R194, R194, R10.reuse, -R203.reuse ;  /* 0x0000000ac2c27223 */ /* 0x180fe200000108cb */
[----:B------:R-:W-:Y:S01]  /*13b40*/  FFMA.FTZ R195, R195, R10, -R203 ;  /* 0x0000000ac3c37223 */ /* 0x000fe200000108cb */
[----:B------:R-:W-:Y:S01]  /*13b50*/  FADD.FTZ R3, R202, R3 ;  /* 0x00000003ca037221 */ /* 0x000fe20000010000 */
[----:B------:R-:W-:Y:S01]  /*13b60*/  F2FP.BF16.F32.PACK_AB R162, R173, R172 ;  /* 0x000000acada2723e */ /* 0x000fe200000010ff */
[-C--:B------:R-:W-:Y:S01]  /*13b70*/  FFMA.FTZ R198, R198, R10.reuse, -R203 ;  /* 0x0000000ac6c67223 */ /* 0x080fe200000108cb */
[----:B------:R-:W1:Y:S01]  /*13b80*/  MUFU.EX2 R157, R217 ;  /* 0x000000d9009d7308 */ /* 0x000e620000000800 */
[----:B0-----:R-:W-:Y:S01]  /*13b90*/  FADD.FTZ R180, R226, R3 ;  /* 0x00000003e2b47221 */ /* 0x001fe20000010000 */
[----:B------:R-:W-:Y:S01]  /*13ba0*/  FFMA.FTZ R199, R199, R10, -R203 ;  /* 0x0000000ac7c77223 */ /* 0x000fe200000108cb */
[----:B------:R-:W-:Y:S01]  /*13bb0*/  F2FP.BF16.F32.PACK_AB R168, R185, R184 ;  /* 0x000000b8b9a8723e */ /* 0x000fe200000010ff */
[----:B------:R-:W-:Y:S01]  /*13bc0*/  FMUL.FTZ R26, R26, R176 ;  /* 0x000000b01a1a7220 */ /* 0x000fe20000410000 */
[----:B------:R-:W-:Y:S01]  /*13bd0*/  F2FP.BF16.F32.PACK_AB R170, R189, R188 ;  /* 0x000000bcbdaa723e */ /* 0x000fe200000010ff */
[----:B------:R-:W-:Y:S01]  /*13be0*/  FMUL.FTZ R27, R27, R176 ;  /* 0x000000b01b1b7220 */ /* 0x000fe20000410000 */
[----:B------:R-:W-:Y:S01]  /*13bf0*/  F2FP.BF16.F32.PACK_AB R172, R193, R192 ;  /* 0x000000c0c1ac723e */ /* 0x000fe200000010ff */
[----:B------:R-:W0:Y:S01]  /*13c00*/  MUFU.EX2 R163, R163 ;  /* 0x000000a300a37308 */ /* 0x000e220000000800 */
        /* <DEDUP_REMOVED lines=16> */
[C---:B0-----:R-:W-:Y:S01]  /*13d10*/  FADD.FTZ R180, R163.reuse, R180 ;  /* 0x000000b4a3b47221 */ /* 0x041fe20000010000 */
[----:B------:R-:W-:Y:S01]  /*13d20*/  F2FP.BF16.F32.PACK_AB R157, R163, R157 ;  /* 0x0000009da39d723e */ /* 0x000fe200000010ff */
        /* <DEDUP_REMOVED lines=29> */
[----:B------:R0:W3:Y:S01]  /*13f00*/  MUFU.EX2 R165, R155 ;  /* 0x0000009b00a57308 */ /* 0x0000e20000000800 */
        /* <DEDUP_REMOVED lines=8> */
[----:B-1----:R-:W-:Y:S01]  /*13f90*/  FADD.FTZ R180, R171, R180 ;  /* 0x000000b4abb47221 */ /* 0x002fe20000010000 */
[----:B0-----:R-:W-:Y:S01]  /*13fa0*/  F2FP.BF16.F32.PACK_AB R155, R159, R226 ;  /* 0x000000e29f9b723e */ /* 0x001fe200000010ff */
[-C--:B------:R-:W-:Y:S01]  /*13fb0*/  FMUL.FTZ R107, R107, R176.reuse ;  /* 0x000000b06b6b7220 */ /* 0x080fe20000410000 */
[----:B------:R-:W-:Y:S01]  /*13fc0*/  F2FP.BF16.F32.PACK_AB R159, R167, R213 ;  /* 0x000000d5a79f723e */ /* 0x000fe200000010ff */
[-C--:B------:R-:W-:Y:S01]  /*13fd0*/  FMUL.FTZ R110, R110, R176.reuse ;  /* 0x000000b06e6e7220 */ /* 0x080fe20000410000 */
[----:B------:R-:W-:Y:S01]  /*13fe0*/  F2FP.BF16.F32.PACK_AB R161, R171, R161 ;  /* 0x000000a1aba1723e */ /* 0x000fe200000010ff */
        /* <DEDUP_REMOVED lines=26> */
[C---:B-1----:R-:W-:Y:S01]  /*14190*/  FADD.FTZ R3, R179.reuse, R180 ;  /* 0x000000b4b3037221 */ /* 0x042fe20000010000 */
[----:B------:R-:W-:Y:S01]  /*141a0*/  F2FP.BF16.F32.PACK_AB R165, R179, R178 ;  /* 0x000000b2b3a5723e */ /* 0x000fe200000010ff */
[-C--:B------:R-:W-:Y:S01]  /*141b0*/  FMUL.FTZ R147, R147, R176.reuse ;  /* 0x000000b093937220 */ /* 0x080fe20000410000 */
[-C--:B------:R-:W-:Y:S01]  /*141c0*/  FMUL.FTZ R150, R150, R176.reuse ;  /* 0x000000b096967220 */ /* 0x080fe20000410000 */
[----:B------:R-:W-:-:S03]  /*141d0*/  FMUL.FTZ R151, R151, R176 ;  /* 0x000000b097977220 */ /* 0x000fc60000410000 */
        /* <DEDUP_REMOVED lines=25> */
.L_x_11909:
[----:B------:R0:W1:Y:S01]  /*14370*/  SYNCS.PHASECHK.TRANS64.TRYWAIT P2, [R201+URZ+0x22850], R200 ;  /* 0x022850c8c90075a7 */ /* 0x000062000804017f */
[----:B------:R-:W-:Y:S05]  /*14380*/  @!P0 BRA `(.L_x_11910) ;  /* 0x0000000000048947 */ /* 0x000fea0003800000 */
[----:B------:R-:W-:Y:S01]  /*14390*/  BPT.TRAP 0x1 ;  /* 0x000000040000795c */ /* 0x000fe20000300000 */
.L_x_11910:
[----:B------:R-:W-:Y:S04]  /*143a0*/  BSSY B0, `(.L_x_11911) ;  /* 0x0000004000007945 */ /* 0x000fe80003800000 */
[----:B-1----:R-:W-:Y:S05]  /*143b0*/  @P2 BRA `(.L_x_11912) ;  /* 0x0000000000082947 */ /* 0x002fea0003800000 */
[----:B------:R-:W1:Y:S02]  /*143c0*/  SYNCS.PHASECHK.TRANS64.TRYWAIT P2, [R201+URZ+0x22850], R200 ;  /* 0x022850c8c90075a7 */ /* 0x000e64000804017f */
[----:B-1----:R-:W-:Y:S05]  /*143d0*/  @!P2 BRA `(.L_x_11913) ;  /* 0x000000c8006ca947 */ /* 0x002fea0003800000 */
.L_x_11912:
[----:B------:R-:W-:Y:S05]  /*143e0*/  BSYNC B0 ;  /* 0x0000000000007941 */ /* 0x000fea0003800000 */
.L_x_11911:
[----:B------:R-:W2:Y:S01]  /*143f0*/  S2R R178, SR_TID.X ;  /* 0x0000000000b27919 */ /* 0x000ea20000002100 */
[----:B------:R-:W-:Y:S01]  /*14400*/  IMAD.MOV.U32 R177, RZ, RZ, 0x40000040 ;  /* 0x40000040ffb17424 */ /* 0x000fe200078e00ff */
[----:B------:R-:W-:Y:S05]  /*14410*/  WARPSYNC.ALL ;  /* 0x0000000000007948 */ /* 0x000fea0003800000 */
[----:B------:R-:W-:Y:S01]  /*14420*/  R2UR UR7, R177 ;  /* 0x00000000b10772ca */ /* 0x000fe200000e0000 */
[----:B------:R-:W-:Y:S01]  /*14430*/  IMAD R176, R2, 0xc00, R11 ;  /* 0x00000c0002b07824 */ /* 0x000fe200078e020b */
[----:B------:R-:W-:Y:S01]  /*14440*/  ISETP.GT.AND P2, PT, R6, R219, PT ;  /* 0x000000db0600720c */ /* 0x000fe20003f44270 */
[----:B01----:R-:W-:-:S02]  /*14450*/  @!P1 VIADD R201, R201, 0x22860 ;  /* 0x00022860c9c99836 */ /* 0x003fc40000000000 */
[----:B------:R-:W-:Y:S01]  /*14460*/  VIADD R6, R6, 0xffffffff ;  /* 0xffffffff06067836 */ /* 0x000fe20000000000 */
[----:B------:R-:W-:Y:S01]  /*14470*/  R2UR UR6, R176 ;  /* 0x00000000b00672ca */ /* 0x000fe200000e0000 */
[----:B------:R-:W-:Y:S01]  /*14480*/  IMAD.MOV.U32 R216, RZ, RZ, R7 ;  /* 0x000000ffffd87224 */ /* 0x000fe200078e0007 */
[----:B------:R-:W-:Y:S01]  /*14490*/  @!P1 PRMT R201, RZ, 0x654, R201 ;  /* 0x00000654ffc99816 */ /* 0x000fe200000000c9 */
[----:B------:R-:W-:Y:S01]  /*144a0*/  IMAD.MOV.U32 R217, RZ, RZ, R0 ;  /* 0x000000ffffd97224 */ /* 0x000fe200078e0000 */
[----:B--2---:R-:W-:-:S05]  /*144b0*/  SHF.R.U32.HI R178, RZ, 0x7, R178 ;  /* 0x00000007ffb27819 */ /* 0x004fca00000116b2 */
[----:B------:R-:W-:-:S05]  /*144c0*/  VIADD R177, R178, 0x8 ;  /* 0x00000008b2b17836 */ /* 0x000fca0000000000 */
[----:B------:R0:W-:Y:S02]  /*144d0*/  BAR.SYNC.DEFER_BLOCKING R177, 0x100 ;  /* 0x000400b10000751d */ /* 0x0001e40000010000 */
[----:B0-----:R-:W-:-:S04]  /*144e0*/  IMAD.MOV.U32 R177, RZ, RZ, 0x40000040 ;  /* 0x40000040ffb17424 */ /* 0x001fc800078e00ff */
        /* <DEDUP_REMOVED lines=43> */
.L_x_11896:
[----:B------:R-:W-:Y:S05]  /*147a0*/  WARPSYNC.ALL ;  /* 0x0000000000007948 */ /* 0x000fea0003800000 */
[----:B------:R-:W3:Y:S01]  /*147b0*/  SHFL.BFLY PT, R9, R4, 0x2, 0x1f ;  /* 0x0c401f0004097f89 */ /* 0x000ee200000e0000 */
[----:B------:R-:W-:Y:S01]  /*147c0*/  VIADD R2, R2, 0x1 ;  /* 0x0000000102027836 */ /* 0x000fe20000000000 */
[----:B------:R4:W-:Y:S08]  /*147d0*/  BAR.ARV R5, 0x100 ;  /* 0x000400050000751d */ /* 0x0009f00000002000 */
[----:B------:R-:W-:Y:S06]  /*147e0*/  BAR.ARV 0x8, 0x180 ;  /* 0x0206000000007b1d */ /* 0x000fec0000002000 */
[C---:B------:R-:W-:Y:S01]  /*147f0*/  ISETP.NE.AND P1, PT, R2.reuse, 0x2, PT ;  /* 0x000000020200780c */ /* 0x040fe20003f25270 */
[----:B----4-:R-:W-:Y:S01]  /*14800*/  IMAD.MOV.U32 R5, RZ, RZ, -0x800000 ;  /* 0xff800000ff057424 */ /* 0x010fe200078e00ff */
[----:B------:R-:W4:Y:S01]  /*14810*/  SHFL.BFLY PT, R6, R3, 0x2, 0x1f ;  /* 0x0c401f0003067f89 */ /* 0x000f2200000e0000 */
[----:B------:R-:W-:Y:S01]  /*14820*/  PLOP3.LUT P0, PT, PT, PT, PT, 0x8, 0x0 ;  /* 0x000000000000781c */ /* 0x000fe20003f0e170 */
[----:B------:R-:W-:Y:S01]  /*14830*/  VIADD R235, R235, 0x1 ;  /* 0x00000001ebeb7836 */ /* 0x000fe20000000000 */
[----:B------:R-:W-:Y:S01]  /*14840*/  SEL R2, R2, RZ, P1 ;  /* 0x000000ff02027207 */ /* 0x000fe20000800000 */
[----:B---3--:R-:W-:Y:S01]  /*14850*/  FADD.FTZ R11, R9, R4 ;  /* 0x00000004090b7221 */ /* 0x008fe20000010000 */
[----:B------:R-:W-:-:S04]  /*14860*/  SEL R4, RZ, 0x1, P1 ;  /* 0x00000001ff047807 */ /* 0x000fc80000800000 */
[----:B------:R-:W3:Y:S01]  /*14870*/  SHFL.BFLY PT, R8, R11, 0x1, 0x1f ;  /* 0x0c201f000b087f89 */ /* 0x000ee200000e0000 */
[----:B------:R-:W-:Y:S01]  /*14880*/  LOP3.LUT R19, R19, R4, RZ, 0x3c, !PT ;  /* 0x0000000413137212 */ /* 0x000fe200078e3cff */
[----:B----4-:R-:W-:Y:S01]  /*14890*/  FADD.FTZ R12, R6, R3 ;  /* 0x00000003060c7221 */ /* 0x010fe20000010000 */
[----:B------:R-:W-:Y:S02]  /*148a0*/  IMAD.MOV.U32 R6, RZ, RZ, RZ ;  /* 0x000000ffff067224 */ /* 0x000fe400078e00ff */
[----:B------:R-:W-:Y:S02]  /*148b0*/  IMAD.MOV.U32 R3, RZ, RZ, RZ ;  /* 0x000000ffff037224 */ /* 0x000fe400078e00ff */
[----:B------:R-:W4:Y:S01]  /*148c0*/  SHFL.BFLY PT, R9, R12, 0x1, 0x1f ;  /* 0x0c201f000c097f89 */ /* 0x000f2200000e0000 */
[----:B---3--:R-:W-:-:S05]  /*148d0*/  FADD.FTZ R8, R11, R8 ;  /* 0x000000080b087221 */ /* 0x008fca0000010000 */
[----:B------:R-:W-:-:S13]  /*148e0*/  FSETP.NE.FTZ.AND P2, PT, R8, RZ, PT ;  /* 0x000000ff0800720b */ /* 0x000fda0003f55000 */
[----:B------:R-:W3:Y:S01]  /*148f0*/  @P2 MUFU.LG2 R14, R8 ;  /* 0x00000008000e2308 */ /* 0x000ee20000000c00 */
[----:B----4-:R-:W-:Y:S01]  /*14900*/  FADD.FTZ R9, R12, R9 ;  /* 0x000000090c097221 */ /* 0x010fe20000010000 */
[----:B------:R-:W-:-:S04]  /*14910*/  @P2 FMUL.FTZ R12, R10, 0.69314718246459960938 ;  /* 0x3f3172180a0c2820 */ /* 0x000fc80000410000 */
[----:B------:R-:W-:Y:S02]  /*14920*/  FSETP.NE.FTZ.AND P3, PT, R9, RZ, PT ;  /* 0x000000ff0900720b */ /* 0x000fe40003f75000 */
[----:B------:R-:W4:Y:S01]  /*14930*/  @P2 MUFU.RCP R6, R8 ;  /* 0x0000000800062308 */ /* 0x000f220000001000 */
[----:B---3--:R-:W-:-:S10]  /*14940*/  @P2 FMUL.FTZ R21, R14, 0.69314718246459960938 ;  /* 0x3f3172180e152820 */ /* 0x008fd40000410000 */
[----:B------:R-:W3:Y:S01]  /*14950*/  @P3 MUFU.LG2 R15, R9 ;  /* 0x00000009000f3308 */ /* 0x000ee20000000c00 */
[----:B------:R-:W-:Y:S01]  /*14960*/  @P3 FMUL.FTZ R13, R10, 0.69314718246459960938 ;  /* 0x3f3172180a0d3820 */ /* 0x000fe20000410000 */
[-C--:B----4-:R-:W-:Y:S01]  /*14970*/  FMUL.FTZ R163, R68, R6.reuse ;  /* 0x0000000644a37220 */ /* 0x090fe20000410000 */
[-C--:B------:R-:W-:Y:S01]  /*14980*/  FMUL.FTZ R165, R76, R6.reuse ;  /* 0x000000064ca57220 */ /* 0x080fe20000410000 */
[----:B------:R-:W-:-:S04]  /*14990*/  FMUL.FTZ R24, R24, R6 ;  /* 0x0000000618187220 */ /* 0x000fc80000410000 */
[----:B------:R-:W4:Y:S01]  /*149a0*/  @P3 MUFU.RCP R3, R9 ;  /* 0x0000000900033308 */ /* 0x000f220000001000 */
        /* <DEDUP_REMOVED lines=129> */
.L_x_11806:
[----:B------:R-:W-:Y:S05]  /*151c0*/  WARPSYNC.ALL ;  /* 0x0000000000007948 */ /* 0x000fea0003800000 */
        /* <DEDUP_REMOVED lines=9> */
[----:B------:R-:W4:Y:S01]  /*15260*/  LDL R0, [R1+0x1c] ;  /* 0x00001c0001007983 */ /* 0x000f220000100800 */
[----:B------:R-:W-:Y:S05]  /*15270*/  WARPSYNC.ALL ;  /* 0x0000000000007948 */ /* 0x000fea0003800000 */
[----:B------:R-:W0:Y:S01]  /*15280*/  S2R R7, SR_SWINHI ;  /* 0x0000000000077919 */ /* 0x000e220000002f00 */
        /* <DEDUP_REMOVED lines=17> */
[----:B0-----:R-:W-:Y:S02]  /*153a0*/  MOV R13, R7 ;  /* 0x00000007000d7202 */ /* 0x001fe40000000f00 */
        /* <DEDUP_REMOVED lines=24> */
[----:B------:R-:W-:Y:S01]  /*15530*/  F2FP.BF16.F32.PACK_AB R147, R3, R150 ;  /* 0x000000960393723e */ /* 0x000fe200000010ff */
[----:B------:R-:W-:Y:S01]  /*15540*/  BAR.SYNC.DEFER_BLOCKING 0x1, 0x100 ;  /* 0x0044000000007b1d */ /* 0x000fe20000010000 */
[----:B----4-:R-:W-:-:S03]  /*15550*/  IMAD.WIDE R134, R0, 0x2, R12 ;  /* 0x0000000200867825 */ /* 0x010fc600078e020c */
[C---:B------:R-:W-:Y:S02]  /*15560*/  IADD3 R151, P1, R134.reuse, 0x20, RZ ;  /* 0x0000002086977810 */ /* 0x040fe40007f3e0ff */
[C---:B------:R-:W-:Y:S02]  /*15570*/  IADD3 R181, P2, R134.reuse, 0x40, RZ ;  /* 0x0000004086b57810 */ /* 0x040fe40007f5e0ff */
[----:B------:R-:W-:Y:S01]  /*15580*/  IADD3 R183, P3, R134, 0x60, RZ ;  /* 0x0000006086b77810 */ /* 0x000fe20007f7e0ff */
[--C-:B------:R-:W-:Y:S01]  /*15590*/  IMAD.X R21, RZ, RZ, R135.reuse, P1 ;  /* 0x000000ffff157224 */ /* 0x100fe200008e0687 */
[----:B------:R-:W-:Y:S01]  /*155a0*/  LOP3.LUT R20, R151, 0x380, RZ, 0xc0, !PT ;  /* 0x0000038097147812 */ /* 0x000fe200078ec0ff */
[--C-:B------:R-:W-:Y:S01]  /*155b0*/  IMAD.X R31, RZ, RZ, R135.reuse, P2 ;  /* 0x000000ffff1f7224 */ /* 0x100fe200010e0687 */
[----:B-----5:R-:W-:Y:S01]  /*155c0*/  LOP3.LUT R30, R181, 0x380, RZ, 0xc0, !PT ;  /* 0x00000380b51e7812 */ /* 0x020fe200078ec0ff */
[----:B------:R-:W-:Y:S01]  /*155d0*/  IMAD.X R39, RZ, RZ, R135, P3 ;  /* 0x000000ffff277224 */ /* 0x000fe200018e0687 */
[----:B------:R-:W-:-:S02]  /*155e0*/  LOP3.LUT R38, R183, 0x380, RZ, 0xc0, !PT ;  /* 0x00000380b7267812 */ /* 0x000fc400078ec0ff */
[----:B------:R-:W-:Y:S02]  /*155f0*/  SHF.R.U64 R20, R20, 0x3, RZ ;  /* 0x0000000314147819 */ /* 0x000fe400000012ff */
[----:B------:R-:W-:Y:S02]  /*15600*/  IADD3 R86, P4, R134, 0x4000, RZ ;  /* 0x0000400086567810 */ /* 0x000fe40007f9e0ff */
[----:B------:R-:W-:Y:S02]  /*15610*/  SHF.R.U64 R30, R30, 0x3, RZ ;  /* 0x000000031e1e7819 */ /* 0x000fe400000012ff */
[----:B------:R-:W-:Y:S01]  /*15620*/  IADD3 R94, P5, R134, 0x4020, RZ ;  /* 0x00004020865e7810 */ /* 0x000fe20007fbe0ff */
[--C-:B------:R-:W-:Y:S01]  /*15630*/  IMAD.X R87, RZ, RZ, R135.reuse, P4 ;  /* 0x000000ffff577224 */ /* 0x100fe200020e0687 */
[----:B------:R-:W-:Y:S02]  /*15640*/  SHF.R.U64 R38, R38, 0x3, RZ ;  /* 0x0000000326267819 */ /* 0x000fe400000012ff */
[----:B------:R-:W-:Y:S01]  /*15650*/  IADD3 R98, P0, R134, 0x4040, RZ ;  /* 0x0000404086627810 */ /* 0x000fe20007f1e0ff */
[----:B------:R-:W-:Y:S01]  /*15660*/  IMAD.X R95, RZ, RZ, R135, P5 ;  /* 0x000000ffff5f7224 */ /* 0x000fe200028e0687 */
[----:B------:R-:W-:-:S02]  /*15670*/  LOP3.LUT R20, R20, R151, RZ, 0x3c, !PT ;  /* 0x0000009714147212 */ /* 0x000fc400078e3cff */
[----:B------:R-:W-:Y:S01]  /*15680*/  LOP3.LUT R30, R30, R181, RZ, 0x3c, !PT ;  /* 0x000000b51e1e7212 */ /* 0x000fe200078e3cff */
[----:B------:R-:W-:Y:S01]  /*15690*/  IMAD.X R99, RZ, RZ, R135, P0 ;  /* 0x000000ffff637224 */ /* 0x000fe200000e0687 */
[----:B------:R-:W-:Y:S02]  /*156a0*/  LOP3.LUT R151, R86, 0x380, RZ, 0xc0, !PT ;  /* 0x0000038056977812 */ /* 0x000fe400078ec0ff */
[----:B------:R-:W-:Y:S02]  /*156b0*/  LOP3.LUT R38, R38, R183, RZ, 0x3c, !PT ;  /* 0x000000b726267212 */ /* 0x000fe400078e3cff */
[----:B------:R-:W-:Y:S02]  /*156c0*/  LOP3.LUT R181, R94, 0x380, RZ, 0xc0, !PT ;  /* 0x000003805eb57812 */ /* 0x000fe400078ec0ff */
[----:B------:R-:W-:Y:S02]  /*156d0*/  LOP3.LUT R183, R98, 0x380, RZ, 0xc0, !PT ;  /* 0x0000038062b77812 */ /* 0x000fe400078ec0ff */
[----:B------:R-:W-:-:S02]  /*156e0*/  IADD3 R102, P1, R134, 0x4060, RZ ;  /* 0x0000406086667810 */ /* 0x000fc40007f3e0ff */
[C---:B------:R-:W-:Y:S02]  /*156f0*/  LOP3.LUT R15, R134.reuse, 0x380, RZ, 0xc0, !PT ;  /* 0x00000380860f7812 */ /* 0x040fe400078ec0ff */
[C---:B------:R-:W-:Y:S01]  /*15700*/  IADD3 R0, P0, R134.reuse, 0xc000, RZ ;  /* 0x0000c00086007810 */ /* 0x040fe20007f1e0ff */
[--C-:B------:R-:W-:Y:S01]  /*15710*/  IMAD.X R103, RZ, RZ, R135.reuse, P1 ;  /* 0x000000ffff677224 */ /* 0x100fe200008e0687 */
[----:B------:R-:W-:Y:S02]  /*15720*/  SHF.R.U64 R151, R151, 0x3, RZ ;  /* 0x0000000397977819 */ /* 0x000fe400000012ff */
[C---:B------:R-:W-:Y:S01]  /*15730*/  IADD3 R106, P2, R134.reuse, 0x8000, RZ ;  /* 0x00008000866a7810 */ /* 0x040fe20007f5e0ff */
[--C-:B------:R-:W-:Y:S01]  /*15740*/  IMAD.X R123, RZ, RZ, R135.reuse, P0 ;  /* 0x000000ffff7b7224 */ /* 0x100fe200000e0687 */
[C---:B------:R-:W-:Y:S02]  /*15750*/  IADD3 R110, P3, R134.reuse, 0x8020, RZ ;  /* 0x00008020866e7810 */ /* 0x040fe40007f7e0ff */
[----:B------:R-:W-:Y:S01]  /*15760*/  SHF.R.U64 R181, R181, 0x3, RZ ;  /* 0x00000003b5b57819 */ /* 0x000fe200000012ff */
[--C-:B------:R-:W-:Y:S01]  /*15770*/  IMAD.X R107, RZ, RZ, R135.reuse, P2 ;  /* 0x000000ffff6b7224 */ /* 0x100fe200010e0687 */
[----:B------:R-:W-:Y:S01]  /*15780*/  SHF.R.U64 R183, R183, 0x3, RZ ;  /* 0x00000003b7b77819 */ /* 0x000fe200000012ff */
[----:B------:R-:W-:Y:S01]  /*15790*/  IMAD.X R111, RZ, RZ, R135, P3 ;  /* 0x000000ffff6f7224 */ /* 0x000fe200018e0687 */
[----:B------:R-:W-:-:S02]  /*157a0*/  IADD3 R114, P4, R134, 0x8040, RZ ;  /* 0x0000804086727810 */ /* 0x000fc40007f9e0ff */
[----:B------:R-:W-:Y:S02]  /*157b0*/  LOP3.LUT R185, R102, 0x380, RZ, 0xc0, !PT ;  /* 0x0000038066b97812 */ /* 0x000fe400078ec0ff */
[----:B------:R-:W-:Y:S01]  /*157c0*/  SHF.R.U64 R15, R15, 0x3, RZ ;  /* 0x000000030f0f7819 */ /* 0x000fe200000012ff */
[----:B------:R-:W-:Y:S01]  /*157d0*/  IMAD.X R115, RZ, RZ, R135, P4 ;  /* 0x000000ffff737224 */ /* 0x000fe200020e0687 */
[----:B------:R-:W-:Y:S02]  /*157e0*/  LOP3.LUT R86, R151, R86, RZ, 0x3c, !PT ;  /* 0x0000005697567212 */ /* 0x000fe400078e3cff */
[----:B------:R-:W-:Y:S02]  /*157f0*/  LOP3.LUT R94, R181, R94, RZ, 0x3c, !PT ;  /* 0x0000005eb55e7212 */ /* 0x000fe400078e3cff */
[----:B------:R-:W-:Y:S02]  /*15800*/  LOP3.LUT R151, R106, 0x380, RZ, 0xc0, !PT ;  /* 0x000003806a977812 */ /* 0x000fe400078ec0ff */
[----:B------:R-:W-:-:S02]  /*15810*/  LOP3.LUT R98, R183, R98, RZ, 0x3c, !PT ;  /* 0x00000062b7627212 */ /* 0x000fc400078e3cff */
[----:B------:R-:W-:Y:S02]  /*15820*/  LOP3.LUT R181, R110, 0x380, RZ, 0xc0, !PT ;  /* 0x000003806eb57812 */ /* 0x000fe400078ec0ff */
[----:B------:R-:W-:Y:S02]  /*15830*/  ISETP.NE.U32.AND P0, PT, RZ, UR4, PT ;  /* 0x00000004ff007c0c */ /* 0x000fe4000bf05070 */
[C---:B------:R-:W-:Y:S02]  /*15840*/  IADD3 R118, P5, R134.reuse, 0x8060, RZ ;  /* 0x0000806086767810 */ /* 0x040fe40007fbe0ff */
[C---:B------:R-:W-:Y:S02]  /*15850*/  IADD3 R14, P1, R134.reuse, 0xc020, RZ ;  /* 0x0000c020860e7810 */ /* 0x040fe40007f3e0ff */
[C---:B---3--:R-:W-:Y:S01]  /*15860*/  IADD3 R88, P2, R134.reuse, 0xc040, RZ ;  /* 0x0000c04086587810 */ /* 0x048fe20007f5e0ff */
[--C-:B------:R-:W-:Y:S01]  /*15870*/  IMAD.X R119, RZ, RZ, R135.reuse, P5 ;  /* 0x000000ffff777224 */ /* 0x100fe200028e0687 */
        /* <DEDUP_REMOVED lines=8> */
[----:B------:R-:W-:Y:S02]  /*15900*/  SHF.R.U64 R181, R181, 0x3, RZ ;  /* 0x00000003b5b57819 */ /* 0x000fe400000012ff */
[----:B------:R-:W-:Y:S01]  /*15910*/  ISETP.NE.AND.EX P0, PT, RZ, UR5, PT, P0 ;  /* 0x00000005ff007c0c */ /* 0x000fe2000bf05300 */
[----:B------:R-:W-:Y:S01]  /*15920*/  ULDC.64 UR4, c[0x0][0xc08] ;  /* 0x0003020000047ab9 */ /* 0x000fe20000000a00 */
[----:B------:R-:W-:Y:S02]  /*15930*/  LOP3.LUT R102, R185, R102, RZ, 0x3c, !PT ;  /* 0x00000066b9667212 */ /* 0x000fe400078e3cff */
[----:B------:R-:W-:-:S02]  /*15940*/  SHF.R.U64 R183, R183, 0x3, RZ ;  /* 0x00000003b7b77819 */ /* 0x000fc400000012ff */
[----:B------:R-:W-:Y:S02]  /*15950*/  LOP3.LUT R185, R118, 0x380, RZ, 0xc0, !PT ;  /* 0x0000038076b97812 */ /* 0x000fe400078ec0ff */
[----:B------:R-:W-:Y:S02]  /*15960*/  MOV R134, R134 ;  /* 0x0000008600867202 */ /* 0x000fe40000000f00 */
[----:B------:R-:W-:Y:S02]  /*15970*/  LOP3.LUT R106, R151, R106, RZ, 0x3c, !PT ;  /* 0x0000006a976a7212 */ /* 0x000fe400078e3cff */
[----:B------:R-:W-:Y:S01]  /*15980*/  MOV R20, R20 ;  /* 0x0000001400147202 */ /* 0x000fe20000000f00 */
[----:B------:R0:W-:Y:S01]  /*15990*/  STSM.16.M88.4 [R134], R24 ;  /* 0x0000001886007844 */ /* 0x0001e20000000200 */
[----:B------:R-:W-:Y:S02]  /*159a0*/  ISETP.NE.U32.AND P2, PT, RZ, UR4, PT ;  /* 0x00000004ff007c0c */ /* 0x000fe4000bf45070 */
[----:B------:R-:W-:Y:S01]  /*159b0*/  LOP3.LUT R110, R181, R110, RZ, 0x3c, !PT ;  /* 0x0000006eb56e7212 */ /* 0x000fe200078e3cff */
[----:B------:R3:W-:Y:S01]  /*159c0*/  STSM.16.M88.4 [R20], R32 ;  /* 0x0000002014007844 */ /* 0x0007e20000000200 */
[----:B------:R-:W-:-:S02]  /*159d0*/  LOP3.LUT R151, R0, 0x380, RZ, 0xc0, !PT ;  /* 0x0000038000977812 */ /* 0x000fc400078ec0ff */
[----:B------:R-:W-:Y:S02]  /*159e0*/  MOV R30, R30 ;  /* 0x0000001e001e7202 */ /* 0x000fe40000000f00 */
[----:B------:R-:W-:Y:S02]  /*159f0*/  LOP3.LUT R114, R183, R114, RZ, 0x3c, !PT ;  /* 0x00000072b7727212 */ /* 0x000fe400078e3cff */
[----:B------:R-:W-:Y:S01]  /*15a00*/  LOP3.LUT R181, R14, 0x380, RZ, 0xc0, !PT ;  /* 0x000003800eb57812 */ /* 0x000fe200078ec0ff */
[----:B------:R4:W-:Y:S01]  /*15a10*/  STSM.16.M88.4 [R30], R40 ;  /* 0x000000281e007844 */ /* 0x0009e20000000200 */
[----:B------:R-:W-:Y:S02]  /*15a20*/  MOV R38, R38 ;  /* 0x0000002600267202 */ /* 0x000fe40000000f00 */
[----:B------:R-:W-:Y:S02]  /*15a30*/  SHF.R.U64 R185, R185, 0x3, RZ ;  /* 0x00000003b9b97819 */ /* 0x000fe400000012ff */
[----:B------:R-:W-:Y:S01]  /*15a40*/  LOP3.LUT R183, R88, 0x380, RZ, 0xc0, !PT ;  /* 0x0000038058b77812 */ /* 0x000fe200078ec0ff */
[----:B------:R2:W-:Y:S01]  /*15a50*/  STSM.16.M88.4 [R38], R48 ;  /* 0x0000003026007844 */ /* 0x0005e20000000200 */
[----:B------:R-:W-:-:S02]  /*15a60*/  LOP3.LUT R178, R7, 0x380, RZ, 0xc0, !PT ;  /* 0x0000038007b27812 */ /* 0x000fc400078ec0ff */
[----:B------:R-:W-:Y:S02]  /*15a70*/  MOV R86, R86 ;  /* 0x0000005600567202 */ /* 0x000fe40000000f00 */
[----:B------:R-:W-:Y:S02]  /*15a80*/  MOV R94, R94 ;  /* 0x0000005e005e7202 */ /* 0x000fe40000000f00 */
[----:B------:R-:W-:Y:S01]  /*15a90*/  MOV R98, R98 ;  /* 0x0000006200627202 */ /* 0x000fe20000000f00 */
[----:B------:R-:W-:Y:S01]  /*15aa0*/  STSM.16.M88.4 [R86], R56 ;  /* 0x0000003856007844 */ /* 0x000fe20000000200 */
[----:B------:R-:W-:Y:S02]  /*15ab0*/  ISETP.NE.AND.EX P2, PT, RZ, UR5, PT, P2 ;  /* 0x00000005ff007c0c */ /* 0x000fe4000bf45320 */
[----:B------:R-:W-:Y:S01]  /*15ac0*/  MOV R102, R102 ;  /* 0x0000006600667202 */ /* 0x000fe20000000f00 */
[----:B------:R-:W-:Y:S01]  /*15ad0*/  STSM.16.M88.4 [R94], R64 ;  /* 0x000000405e007844 */ /* 0x000fe20000000200 */
[----:B------:R-:W-:-:S02]  /*15ae0*/  SHF.R.U64 R151, R151, 0x3, RZ ;  /* 0x0000000397977819 */ /* 0x000fc400000012ff */
[----:B0-----:R-:W-:Y:S01]  /*15af0*/  F2FP.BF16.F32.PACK_AB R24, R81, R166 ;  /* 0x000000a65118723e */ /* 0x001fe200000010ff */
[----:B------:R0:W-:Y:S01]  /*15b00*/  STSM.16.M88.4 [R98], R8 ;  /* 0x0000000862007844 */ /* 0x0001e20000000200 */
[----:B------:R-:W-:Y:S02]  /*15b10*/  SHF.R.U64 R181, R181, 0x3, RZ ;  /* 0x00000003b5b57819 */ /* 0x000fe400000012ff */
[----:B------:R-:W-:Y:S02]  /*15b20*/  F2FP.BF16.F32.PACK_AB R25, R83, R82 ;  /* 0x000000525319723e */ /* 0x000fe400000010ff */
[----:B------:R-:W-:Y:S02]  /*15b30*/  F2FP.BF16.F32.PACK_AB R26, R85, R167 ;  /* 0x000000a7551a723e */ /* 0x000fe400000010ff */
[----:B------:R-:W-:Y:S02]  /*15b40*/  F2FP.BF16.F32.PACK_AB R27, R54, R46 ;  /* 0x0000002e361b723e */ /* 0x000fe400000010ff */
[----:B------:R-:W-:Y:S01]  /*15b50*/  MOV R106, R106 ;  /* 0x0000006a006a7202 */ /* 0x000fe20000000f00 */
[----:B------:R-:W-:Y:S01]  /*15b60*/  ULDC UR4, c[0x0][0xa88] ;  /* 0x0002a20000047ab9 */ /* 0x000fe20000000800 */
[----:B------:R-:W-:Y:S01]  /*15b70*/  LOP3.LUT R118, R185, R118, RZ, 0x3c, !PT ;  /* 0x00000076b9767212 */ /* 0x000fe200078e3cff */
[----:B------:R1:W-:Y:S01]  /*15b80*/  STSM.16.M88.4 [R102], R24 ;  /* 0x0000001866007844 */ /* 0x0003e20000000200 */
[----:B------:R-:W-:Y:S01]  /*15b90*/  SHF.R.U64 R183, R183, 0x3, RZ ;  /* 0x00000003b7b77819 */ /* 0x000fe200000012ff */
[----:B---3--:R-:W-:Y:S01]  /*15ba0*/  IMAD.MOV.U32 R20, RZ, RZ, RZ ;  /* 0x000000ffff147224 */ /* 0x008fe200078e00ff */
[----:B------:R-:W-:-:S02]  /*15bb0*/  SHF.R.U64 R178, R178, 0x3, RZ ;  /* 0x00000003b2b27819 */ /* 0x000fc400000012ff */
[----:B----4-:R-:W-:Y:S02]  /*15bc0*/  F2FP.BF16.F32.PACK_AB R30, R93, R169 ;  /* 0x000000a95d1e723e */ /* 0x010fe400000010ff */
[----:B------:R-:W-:Y:S02]  /*15bd0*/  F2FP.BF16.F32.PACK_AB R31, R92, R84 ;  /* 0x000000545c1f723e */ /* 0x000fe400000010ff */
[----:B------:R-:W-:Y:S02]  /*15be0*/  LOP3.LUT R122, R151, R0, RZ, 0x3c, !PT ;  /* 0x00000000977a7212 */ /* 0x000fe400078e3cff */
[----:B------:R-:W-:Y:S01]  /*15bf0*/  MOV R110, R110 ;  /* 0x0000006e006e7202 */ /* 0x000fe20000000f00 */
[----:B------:R3:W-:Y:S01]  /*15c00*/  STSM.16.M88.4 [R106], R28 ;  /* 0x0000001c6a007844 */ /* 0x0007e20000000200 */
[----:B------:R-:W-:Y:S01]  /*15c10*/  F2FP.BF16.F32.PACK_AB R32, R97, R170 ;  /* 0x000000aa6120723e */ /* 0x000fe200000010ff */
[----:B------:R-:W4:Y:S01]  /*15c20*/  LDC R0, c[0x0][0xbe8] ;  /* 0x0002fa00ff007b82 */ /* 0x000f220000000800 */
[----:B------:R-:W-:-:S02]  /*15c30*/  F2FP.BF16.F32.PACK_AB R33, R100, R96 ;  /* 0x000000606421723e */ /* 0x000fc400000010ff */
[----:B------:R-:W-:Y:S02]  /*15c40*/  F2FP.BF16.F32.PACK_AB R34, R101, R171 ;  /* 0x000000ab6522723e */ /* 0x000fe400000010ff */
[----:B------:R-:W-:Y:S02]  /*15c50*/  F2FP.BF16.F32.PACK_AB R35, R108, R104 ;  /* 0x000000686c23723e */ /* 0x000fe400000010ff */
[----:B------:R-:W-:Y:S02]  /*15c60*/  LOP3.LUT R126, R181, R14, RZ, 0x3c, !PT ;  /* 0x0000000eb57e7212 */ /* 0x000fe400078e3cff */
[----:B------:R-:W-:Y:S01]  /*15c70*/  MOV R114, R114 ;  /* 0x0000007200727202 */ /* 0x000fe20000000f00 */
[----:B------:R-:W-:Y:S01]  /*15c80*/  STSM.16.M88.4 [R110], R32 ;  /* 0x000000206e007844 */ /* 0x000fe20000000200 */
[----:B--2---:R-:W-:Y:S02]  /*15c90*/  F2FP.BF16.F32.PACK_AB R38, R109, R173 ;  /* 0x000000ad6d26723e */ /* 0x004fe400000010ff */
[----:B------:R-:W-:-:S02]  /*15ca0*/  F2FP.BF16.F32.PACK_AB R39, R124, R120 ;  /* 0x000000787c27723e */ /* 0x000fc400000010ff */
[----:B------:R-:W-:Y:S02]  /*15cb0*/  LOP3.LUT R130, R183, R88, RZ, 0x3c, !PT ;  /* 0x00000058b7827212 */ /* 0x000fe400078e3cff */
[----:B------:R-:W-:Y:S01]  /*15cc0*/  LOP3.LUT R14, R178, R7, RZ, 0x3c, !PT ;  /* 0x00000007b20e7212 */ /* 0x000fe200078e3cff */
[----:B------:R-:W-:Y:S01]  /*15cd0*/  STSM.16.M88.4 [R114], R36 ;  /* 0x0000002472007844 */ /* 0x000fe20000000200 */
[----:B------:R-:W-:Y:S02]  /*15ce0*/  MOV R118, R118 ;  /* 0x0000007600767202 */ /* 0x000fe40000000f00 */
[----:B0-----:R-:W-:Y:S02]  /*15cf0*/  F2FP.BF16.F32.PACK_AB R8, R113, R174 ;  /* 0x000000ae7108723e */ /* 0x001fe400000010ff */
[----:B------:R-:W-:Y:S02]  /*15d00*/  F2FP.BF16.F32.PACK_AB R9, R152, R128 ;  /* 0x000000809809723e */ /* 0x000fe400000010ff */
[----:B------:R-:W-:-:S02]  /*15d10*/  F2FP.BF16.F32.PACK_AB R10, R117, R175 ;  /* 0x000000af750a723e */ /* 0x000fc400000010ff */
[----:B------:R-:W-:Y:S02]  /*15d20*/  F2FP.BF16.F32.PACK_AB R11, R154, R153 ;  /* 0x000000999a0b723e */ /* 0x000fe400000010ff */
[----:B------:R-:W-:Y:S02]  /*15d30*/  MOV R122, R122 ;  /* 0x0000007a007a7202 */ /* 0x000fe40000000f00 */
[----:B-1----:R-:W-:Y:S01]  /*15d40*/  F2FP.BF16.F32.PACK_AB R24, R121, R176 ;  /* 0x000000b07918723e */ /* 0x002fe200000010ff */
[----:B------:R0:W-:Y:S01]  /*15d50*/  STSM.16.M88.4 [R118], R8 ;  /* 0x0000000876007844 */ /* 0x0001e20000000200 */
[----:B------:R-:W-:Y:S02]  /*15d60*/  F2FP.BF16.F32.PACK_AB R25, R156, R155 ;  /* 0x0000009b9c19723e */ /* 0x000fe400000010ff */
[----:B------:R-:W-:Y:S02]  /*15d70*/  F2FP.BF16.F32.PACK_AB R26, R125, R177 ;  /* 0x000000b17d1a723e */ /* 0x000fe400000010ff */
[----:B------:R-:W-:-:S02]  /*15d80*/  F2FP.BF16.F32.PACK_AB R27, R158, R157 ;  /* 0x0000009d9e1b723e */ /* 0x000fc400000010ff */
[----:B------:R-:W-:Y:S02]  /*15d90*/  MOV R126, R126 ;  /* 0x0000007e007e7202 */ /* 0x000fe40000000f00 */
[----:B---3--:R-:W-:Y:S01]  /*15da0*/  F2FP.BF16.F32.PACK_AB R28, R129, R179 ;  /* 0x000000b3811c723e */ /* 0x008fe200000010ff */
[----:B------:R-:W-:Y:S01]  /*15db0*/  STSM.16.M88.4 [R122], R24 ;  /* 0x000000187a007844 */ /* 0x000fe20000000200 */
[----:B------:R-:W-:Y:S02]  /*15dc0*/  F2FP.BF16.F32.PACK_AB R29, R160, R159 ;  /* 0x0000009fa01d723e */ /* 0x000fe400000010ff */
[----:B------:R-:W-:Y:S02]  /*15dd0*/  F2FP.BF16.F32.PACK_AB R30, R133, R132 ;  /* 0x00000084851e723e */ /* 0x000fe400000010ff */
[----:B------:R-:W-:Y:S01]  /*15de0*/  F2FP.BF16.F32.PACK_AB R31, R162, R161 ;  /* 0x000000a1a21f723e */ /* 0x000fe200000010ff */
[----:B0-----:R-:W0:Y:S01]  /*15df0*/  @P2 LDC.64 R8, c[0x0][0xc08] ;  /* 0x00030200ff082b82 */ /* 0x001e220000000a00 */
[----:B------:R-:W-:-:S02]  /*15e00*/  MOV R130, R130 ;  /* 0x0000008200827202 */ /* 0x000fc40000000f00 */
[----:B------:R-:W-:Y:S01]  /*15e10*/  MOV R7, R14 ;  /* 0x0000000e00077202 */ /* 0x000fe20000000f00 */
[----:B------:R-:W-:Y:S04]  /*15e20*/  STSM.16.M88.4 [R126], R28 ;  /* 0x0000001c7e007844 */ /* 0x000fe80000000200 */
[----:B------:R-:W1:Y:S01]  /*15e30*/  LDC.64 R14, c[0x0][0xc00] ;  /* 0x00030000ff0e7b82 */ /* 0x000e620000000a00 */
[----:B------:R-:W-:Y:S04]  /*15e40*/  STSM.16.M88.4 [R130], R136 ;  /* 0x0000008882007844 */ /* 0x000fe80000000200 */
[----:B------:R2:W-:Y:S01]  /*15e50*/  STSM.16.M88.4 [R7], R144 ;  /* 0x0000009007007844 */ /* 0x0005e20000000200 */
[----:B0-----:R-:W-:-:S04]  /*15e60*/  @P2 IMAD.WIDE R8, R232, 0x4, R8 ;  /* 0x00000004e8082825 */ /* 0x001fc800078e0208 */
[----:B--2---:R-:W-:Y:S01]  /*15e70*/  IMAD.U32 R7, RZ, RZ, UR4 ;  /* 0x00000004ff077e24 */ /* 0x004fe2000f8e00ff */
[----:B------:R-:W-:Y:S01]  /*15e80*/  BAR.SYNC.DEFER_BLOCKING 0x1, 0x100 ;  /* 0x0044000000007b1d */ /* 0x000fe20000010000 */
[----:B-1----:R-:W-:-:S05]  /*15e90*/  IMAD.WIDE R14, R232, 0x4, R14 ;  /* 0x00000004e80e7825 */ /* 0x002fca00078e020e */
[----:B------:R0:W5:Y:S01]  /*15ea0*/  @P0 LDG.E R20, desc[UR40][R14.64] ;  /* 0x000000280e140981 */ /* 0x000162000c1e1900 */
[----:B----4-:R-:W-:Y:S01]  /*15eb0*/  ISETP.NE.AND P1, PT, R0, 0x1, PT ;  /* 0x000000010000780c */ /* 0x010fe20003f25270 */
[----:B------:R-:W-:Y:S02]  /*15ec0*/  IMAD.IADD R10, R215, 0x1, R210 ;  /* 0x00000001d70a7824 */ /* 0x000fe400078e02d2 */
[----:B------:R0:W5:Y:S10]  /*15ed0*/  @P2 LDG.E R7, desc[UR40][R8.64] ;  /* 0x0000002808072981 */ /* 0x000174000c1e1900 */
[----:B------:R-:W1:Y:S08]  /*15ee0*/  @P1 LDC R3, c[0x0][0xbec] ;  /* 0x0002fb00ff031b82 */ /* 0x000e700000000800 */
[----:B------:R-:W2:Y:S01]  /*15ef0*/  @P1 LDC R4, c[0x0][0xbf0] ;  /* 0x0002fc00ff041b82 */ /* 0x000ea20000000800 */
[----:B0-----:R-:W-:Y:S05]  /*15f00*/  @P2 BRA `(.L_x_11917) ;  /* 0x0000000000102947 */ /* 0x001fea0003800000 */
[----:B------:R-:W-:Y:S05]  /*15f10*/  @!P0 BRA `(.L_x_11917) ;  /* 0x00000000000c8947 */ /* 0x000fea0003800000 */
[----:B------:R-:W3:Y:S04]  /*15f20*/  LDG.E R8, desc[UR40][R14.64] ;  /* 0x000000280e087981 */ /* 0x000ee8000c1e1900 */
[----:B-----5:R-:W3:Y:S02]  /*15f30*/  LDG.E R7, desc[UR40][R14.64+0x4] ;  /* 0x000004280e077981 */ /* 0x020ee4000c1e1900 */
[----:B---3--:R-:W-:-:S07]  /*15f40*/  IMAD.IADD R7, R7, 0x1, -R8 ;  /* 0x0000000107077824 */ /* 0x008fce00078e0a08 */
.L_x_11917:
[----:B------:R-:W3:Y:S01]  /*15f50*/  LDL R26, [R1+0x18] ;  /* 0x00001800011a7983 */ /* 0x000ee20000100800 */
[----:B------:R-:W-:Y:S01]  /*15f60*/  SHF.R.S32.HI R77, RZ, 0x1f, R230 ;  /* 0x0000001fff4d7819 */ /* 0x000fe200000114e6 */
[----:B-1----:R-:W-:Y:S01]  /*15f70*/  @P1 IMAD.HI.U32 R3, R10, R3, RZ ;  /* 0x000000030a031227 */ /* 0x002fe200078e00ff */
[----:B------:R-:W-:Y:S01]  /*15f80*/  ULDC.64 UR4, c[0x0][0xb90] ;  /* 0x0002e40000047ab9 */ /* 0x000fe20000000a00 */
[----:B-----5:R-:W-:Y:S01]  /*15f90*/  SHF.R.S32.HI R21, RZ, 0x1f, R20 ;  /* 0x0000001fff157819 */ /* 0x020fe20000011414 */
[----:B------:R-:W0:Y:S01]  /*15fa0*/  S2R R31, SR_TID.X ;  /* 0x00000000001f7919 */ /* 0x000e220000002100 */
[----:B------:R-:W-:Y:S01]  /*15fb0*/  IMAD R15, R77, UR4, RZ ;  /* 0x000000044d0f7c24 */ /* 0x000fe2000f8e02ff */
[----:B------:R-:W-:Y:S01]  /*15fc0*/  SEL R76, R232, RZ, !P0 ;  /* 0x000000ffe84c7207 */ /* 0x000fe20004000000 */
[----:B------:R-:W-:Y:S01]  /*15fd0*/  IMAD.MOV.U32 R11, RZ, RZ, R10 ;  /* 0x000000ffff0b7224 */ /* 0x000fe200078e000a */
[----:B--2---:R-:W-:Y:S01]  /*15fe0*/  @P1 SHF.R.U32.HI R11, RZ, R4, R3 ;  /* 0x00000004ff0b1219 */ /* 0x004fe20000011603 */
[C---:B------:R-:W-:Y:S01]  /*15ff0*/  IMAD.WIDE.U32 R8, R230.reuse, UR4, R20 ;  /* 0x00000004e6087c25 */ /* 0x040fe2000f8e0014 */
[----:B------:R-:W-:Y:S01]  /*16000*/  SHF.R.S32.HI R3, RZ, 0x1f, R232 ;  /* 0x0000001fff037819 */ /* 0x000fe200000114e8 */
[----:B------:R-:W1:Y:S02]  /*16010*/  @P1 LDC R85, c[0x0][0xbec] ;  /* 0x0002fb00ff551b82 */ /* 0x000e640000000800 */
[----:B------:R-:W-:Y:S01]  /*16020*/  IMAD R15, R230, UR5, R15 ;  /* 0x00000005e60f7c24 */ /* 0x000fe2000f8e020f */
[----:B------:R-:W-:Y:S01]  /*16030*/  SEL R3, R3, RZ, !P0 ;  /* 0x000000ff03037207 */ /* 0x000fe20004000000 */
[----:B------:R-:W-:Y:S01]  /*16040*/  IMAD.MOV R27, RZ, RZ, -R11 ;  /* 0x000000ffff1b7224 */ /* 0x000fe200078e0a0b */
[----:B------:R-:W-:Y:S01]  /*16050*/  ULDC.64 UR4, c[0x0][0xb98] ;  /* 0x0002e60000047ab9 */ /* 0x000fe20000000a00 */
[----:B------:R-:W-:-:S02]  /*16060*/  IMAD.IADD R9, R9, 0x1, R15 ;  /* 0x0000000109097824 */ /* 0x000fc400078e020f */
[----:B------:R-:W-:Y:S01]  /*16070*/  IMAD R15, R0, R27, R10 ;  /* 0x0000001b000f7224 */ /* 0x000fe200078e020a */
[----:B------:R-:W2:Y:S01]  /*16080*/  @P1 LDC R87, c[0x0][0xbf0] ;  /* 0x0002fc00ff571b82 */ /* 0x000ea20000000800 */
        /* <DEDUP_REMOVED lines=12> */
[----:B0-----:R-:W-:Y:S01]  /*16150*/  VIADD R31, R31, 0xffffff80 ;  /* 0xffffff801f1f7836 */ /* 0x001fe20000000000 */
[----:B------:R-:W-:Y:S01]  /*16160*/  IADD3.X R9, R25, R9, R27, P0, !PT ;  /* 0x0000000919097210 */ /* 0x000fe200007fe41b */
[----:B------:R-:W-:Y:S01]  /*16170*/  IMAD R25, R15, UR5, R4 ;  /* 0x000000050f197c24 */ /* 0x000fe2000f8e0204 */
[----:B------:R-:W-:Y:S01]  /*16180*/  LOP3.LUT R36, R37, 0x380, RZ, 0xc0, !PT ;  /* 0x0000038025247812 */ /* 0x000fe200078ec0ff */
[----:B------:R-:W-:Y:S01]  /*16190*/  IMAD R83, R7, R0, RZ ;  /* 0x0000000007537224 */ /* 0x000fe200078e02ff */
[----:B------:R-:W-:Y:S01]  /*161a0*/  SHF.R.S32.HI R30, RZ, 0x1f, R31 ;  /* 0x0000001fff1e7819 */ /* 0x000fe2000001141f */
[----:B------:R-:W-:Y:S01]  /*161b0*/  IMAD.WIDE.U32 R8, R15, UR4, R8 ;  /* 0x000000040f087c25 */ /* 0x000fe2000f8e0008 */
[----:B------:R-:W-:Y:S01]  /*161c0*/  ULDC.64 UR4, c[0x0][0xb50] ;  /* 0x0002d40000047ab9 */ /* 0x000fe20000000a00 */
[----:B------:R-:W-:-:S02]  /*161d0*/  SHF.R.U64 R36, R36, 0x3, RZ ;  /* 0x0000000324247819 */ /* 0x000fc400000012ff */
[----:B------:R-:W-:Y:S01]  /*161e0*/  IMAD.IADD R9, R9, 0x1, R25 ;  /* 0x0000000109097824 */ /* 0x000fe200078e0219 */
[----:B------:R-:W-:Y:S01]  /*161f0*/  LEA R10, P0, R8, UR4, 0x2 ;  /* 0x00000004080a7c11 */ /* 0x000fe2000f8010ff */
[----:B------:R-:W-:Y:S01]  /*16200*/  IMAD.X R15, RZ, RZ, R13, P2 ;  /* 0x000000ffff0f7224 */ /* 0x000fe200010e060d */
[----:B------:R-:W-:Y:S02]  /*16210*/  IADD3 R25, P3, R12, 0x2000, RZ ;  /* 0x000020000c197810 */ /* 0x000fe40007f7e0ff */
[----:B------:R-:W-:Y:S01]  /*16220*/  LEA.HI.X R8, R8, UR5, R9, 0x2, P0 ;  /* 0x0000000508087c11 */ /* 0x000fe200080f1409 */
[----:B------:R-:W-:Y:S01]  /*16230*/  SHFL.IDX PT, R54, R10, RZ, 0x1c1f ;  /* 0x001c1fff0a367589 */ /* 0x000fe200000e0000 */
[----:B------:R-:W-:Y:S01]  /*16240*/  IADD3 R33, P0, R12, 0x4000, RZ ;  /* 0x000040000c217810 */ /* 0x000fe20007f1e0ff */
[----:B------:R-:W-:Y:S01]  /*16250*/  ULDC.64 UR4, c[0x0][0xaa0] ;  /* 0x0002a80000047ab9 */ /* 0x000fe20000000a00 */
[----:B------:R-:W-:Y:S01]  /*16260*/  LOP3.LUT R24, R25, 0x380, RZ, 0xc0, !PT ;  /* 0x0000038019187812 */ /* 0x000fe200078ec0ff */
[----:B------:R-:W0:Y:S01]  /*16270*/  SHFL.IDX PT, R55, R8, RZ, 0x1c1f ;  /* 0x001c1fff08377589 */ /* 0x000e2200000e0000 */
[----:B------:R-:W-:-:S02]  /*16280*/  LOP3.LUT R32, R33, 0x380, RZ, 0xc0, !PT ;  /* 0x0000038021207812 */ /* 0x000fc400078ec0ff */
[----:B------:R-:W-:Y:S01]  /*16290*/  SHF.R.U64 R24, R24, 0x3, RZ ;  /* 0x0000000318187819 */ /* 0x000fe200000012ff */
[----:B------:R-:W-:Y:S01]  /*162a0*/  SHFL.IDX PT, R58, R10, 0x1, 0x1c1f ;  /* 0x003c1f000a3a7f89 */ /* 0x000fe200000e0000 */
[----:B------:R-:W-:Y:S02]  /*162b0*/  IADD3 R41, P2, R12, 0x6000, RZ ;  /* 0x000060000c297810 */ /* 0x000fe40007f5e0ff */
[----:B------:R-:W-:Y:S01]  /*162c0*/  SHF.R.U64 R32, R32, 0x3, RZ ;  /* 0x0000000320207819 */ /* 0x000fe200000012ff */
[----:B------:R4:W1:Y:S01]  /*162d0*/  SHFL.IDX PT, R59, R8, 0x1, 0x1c1f ;  /* 0x003c1f00083b7f89 */ /* 0x00086200000e0000 */
[----:B------:R-:W-:Y:S01]  /*162e0*/  LOP3.LUT R24, R24, R25, RZ, 0x3c, !PT ;  /* 0x0000001918187212 */ /* 0x000fe200078e3cff */
[----:B------:R-:W-:Y:S01]  /*162f0*/  IMAD.X R25, RZ, RZ, R13, P3 ;  /* 0x000000ffff197224 */ /* 0x000fe200018e060d */
[----:B------:R-:W-:Y:S02]  /*16300*/  LOP3.LUT R40, R41, 0x380, RZ, 0xc0, !PT ;  /* 0x0000038029287812 */ /* 0x000fe400078ec0ff */
[----:B------:R-:W-:-:S02]  /*16310*/  IADD3 R45, P3, R12, 0x7000, RZ ;  /* 0x000070000c2d7810 */ /* 0x000fc40007f7e0ff */
[----:B------:R-:W-:Y:S01]  /*16320*/  LOP3.LUT R32, R32, R33, RZ, 0x3c, !PT ;  /* 0x0000002120207212 */ /* 0x000fe200078e3cff */
[--C-:B------:R-:W-:Y:S01]  /*16330*/  IMAD.X R33, RZ, RZ, R13.reuse, P0 ;  /* 0x000000ffff217224 */ /* 0x100fe200000e060d */
[----:B------:R-:W-:Y:S02]  /*16340*/  SHF.R.U64 R40, R40, 0x3, RZ ;  /* 0x0000000328287819 */ /* 0x000fe400000012ff */
[----:B------:R-:W-:Y:S02]  /*16350*/  IADD3 R53, P0, R12, 0x9000, RZ ;  /* 0x000090000c357810 */ /* 0x000fe40007f1e0ff */
[----:B------:R-:W-:Y:S02]  /*16360*/  LOP3.LUT R44, R45, 0x380, RZ, 0xc0, !PT ;  /* 0x000003802d2c7812 */ /* 0x000fe400078ec0ff */
[----:B------:R-:W-:Y:S02]  /*16370*/  LEA.HI R30, R30, R31, RZ, 0x7 ;  /* 0x0000001f1e1e7211 */ /* 0x000fe400078f38ff */
[----:B------:R-:W-:Y:S01]  /*16380*/  LOP3.LUT R40, R40, R41, RZ, 0x3c, !PT ;  /* 0x0000002928287212 */ /* 0x000fe200078e3cff */
[----:B------:R-:W-:Y:S01]  /*16390*/  IMAD.X R41, RZ, RZ, R13, P2 ;  /* 0x000000ffff297224 */ /* 0x000fe200010e060d */
[----:B------:R-:W-:-:S02]  /*163a0*/  LOP3.LUT R52, R53, 0x380, RZ, 0xc0, !PT ;  /* 0x0000038035347812 */ /* 0x000fc400078ec0ff */
[----:B------:R-:W-:Y:S02]  /*163b0*/  SHF.R.U64 R44, R44, 0x3, RZ ;  /* 0x000000032c2c7819 */ /* 0x000fe400000012ff */
[----:B------:R-:W-:Y:S02]  /*163c0*/  IADD3 R57, P2, R12, 0xb000, RZ ;  /* 0x0000b0000c397810 */ /* 0x000fe40007f5e0ff */
[----:B------:R-:W-:Y:S02]  /*163d0*/  LOP3.LUT R30, R30, 0xffffff80, RZ, 0xc0, !PT ;  /* 0xffffff801e1e7812 */ /* 0x000fe400078ec0ff */
[----:B------:R-:W-:Y:S02]  /*163e0*/  SHF.R.U64 R52, R52, 0x3, RZ ;  /* 0x0000000334347819 */ /* 0x000fe400000012ff */
[----:B------:R-:W-:Y:S01]  /*163f0*/  LOP3.LUT R44, R44, R45, RZ, 0x3c, !PT ;  /* 0x0000002d2c2c7212 */ /* 0x000fe200078e3cff */
[----:B------:R-:W-:Y:S01]  /*16400*/  IMAD.X R45, RZ, RZ, R13, P3 ;  /* 0x000000ffff2d7224 */ /* 0x000fe200018e060d */
[----:B------:R-:W-:Y:S01]  /*16410*/  LOP3.LUT R56, R57, 0x380, RZ, 0xc0, !PT ;  /* 0x0000038039387812 */ /* 0x000fe200078ec0ff */
[----:B------:R-:W-:Y:S01]  /*16420*/  IMAD.IADD R30, R31, 0x1, -R30 ;  /* 0x000000011f1e7824 */ /* 0x000fe200078e0a1e */
[----:B------:R-:W-:-:S02]  /*16430*/  IADD3 R61, P3, R12, 0xc000, RZ ;  /* 0x0000c0000c3d7810 */ /* 0x000fc40007f7e0ff */
[----:B------:R-:W-:Y:S01]  /*16440*/  LOP3.LUT R52, R52, R53, RZ, 0x3c, !PT ;  /* 0x0000003534347212 */ /* 0x000fe200078e3cff */
[--C-:B------:R-:W-:Y:S01]  /*16450*/  IMAD.X R53, RZ, RZ, R13.reuse, P0 ;  /* 0x000000ffff357224 */ /* 0x100fe200000e060d */
[----:B------:R-:W-:Y:S02]  /*16460*/  SHF.R.U64 R56, R56, 0x3, RZ ;  /* 0x0000000338387819 */ /* 0x000fe400000012ff */
[----:B------:R-:W-:Y:S02]  /*16470*/  LOP3.LUT R60, R61, 0x380, RZ, 0xc0, !PT ;  /* 0x000003803d3c7812 */ /* 0x000fe400078ec0ff */
[----:B------:R-:W-:Y:S02]  /*16480*/  LOP3.LUT P0, RZ, R30, 0x3, RZ, 0xc0, !PT ;  /* 0x000000031eff7812 */ /* 0x000fe4000780c0ff */
[----:B------:R-:W-:Y:S01]  /*16490*/  LOP3.LUT R56, R56, R57, RZ, 0x3c, !PT ;  /* 0x0000003938387212 */ /* 0x000fe200078e3cff */
[--C-:B------:R-:W-:Y:S01]  /*164a0*/  IMAD.X R57, RZ, RZ, R13.reuse, P2 ;  /* 0x000000ffff397224 */ /* 0x100fe200010e060d */
[----:B------:R-:W-:Y:S01]  /*164b0*/  LOP3.LUT R36, R36, R37, RZ, 0x3c, !PT ;  /* 0x0000002524247212 */ /* 0x000fe200078e3cff */
[----:B------:R-:W-:Y:S01]  /*164c0*/  IMAD.X R37, RZ, RZ, R13, P4 ;  /* 0x000000ffff257224 */ /* 0x000fe200020e060d */
[----:B------:R-:W-:-:S02]  /*164d0*/  SHF.R.U64 R60, R60, 0x3, RZ ;  /* 0x000000033c3c7819 */ /* 0x000fc400000012ff */
[C---:B------:R-:W-:Y:S02]  /*164e0*/  IADD3 R29, P5, R12.reuse, 0x3000, RZ ;  /* 0x000030000c1d7810 */ /* 0x040fe40007fbe0ff */
[----:B------:R-:W-:Y:S02]  /*164f0*/  IADD3 R79, P4, R12, 0xa000, RZ ;  /* 0x0000a0000c4f7810 */ /* 0x000fe40007f9e0ff */
[----:B------:R-:W-:Y:S01]  /*16500*/  LOP3.LUT R60, R60, R61, RZ, 0x3c, !PT ;  /* 0x0000003d3c3c7212 */ /* 0x000fe200078e3cff */
[----:B------:R-:W-:Y:S01]  /*16510*/  IMAD.X R61, RZ, RZ, R13, P3 ;  /* 0x000000ffff3d7224 */ /* 0x000fe200018e060d */
[----:B------:R-:W-:Y:S02]  /*16520*/  LOP3.LUT R28, R29, 0x380, RZ, 0xc0, !PT ;  /* 0x000003801d1c7812 */ /* 0x000fe400078ec0ff */
[----:B------:R-:W-:Y:S02]  /*16530*/  LOP3.LUT R78, R79, 0x380, RZ, 0xc0, !PT ;  /* 0x000003804f4e7812 */ /* 0x000fe400078ec0ff */
[----:B------:R-:W-:-:S02]  /*16540*/  IADD3 R7, P3, R12, 0xf000, RZ ;  /* 0x0000f0000c077810 */ /* 0x000fc40007f7e0ff */
[----:B------:R-:W-:Y:S02]  /*16550*/  SHF.R.U64 R28, R28, 0x3, RZ ;  /* 0x000000031c1c7819 */ /* 0x000fe400000012ff */
[----:B------:R-:W-:Y:S01]  /*16560*/  SHF.R.U64 R78, R78, 0x3, RZ ;  /* 0x000000034e4e7819 */ /* 0x000fe200000012ff */
[----:B------:R-:W-:Y:S01]  /*16570*/  IMAD R21, R21, UR4, RZ ;  /* 0x0000000415157c24 */ /* 0x000fe2000f8e02ff */
[----:B------:R-:W-:Y:S01]  /*16580*/  LOP3.LUT R28, R28, R29, RZ, 0x3c, !PT ;  /* 0x0000001d1c1c7212 */ /* 0x000fe200078e3cff */
[--C-:B------:R-:W-:Y:S01]  /*16590*/  IMAD.X R29, RZ, RZ, R13.reuse, P5 ;  /* 0x000000ffff1d7224 */ /* 0x100fe200028e060d */
[----:B------:R-:W-:Y:S01]  /*165a0*/  LOP3.LUT R78, R78, R79, RZ, 0x3c, !PT ;  /* 0x0000004f4e4e7212 */ /* 0x000fe200078e3cff */
[----:B------:R-:W-:Y:S01]  /*165b0*/  IMAD.X R79, RZ, RZ, R13, P4 ;  /* 0x000000ffff4f7224 */ /* 0x000fe200020e060d */
[----:B------:R-:W-:Y:S01]  /*165c0*/  IADD3 R49, P5, R12, 0x8000, RZ ;  /* 0x000080000c317810 */ /* 0x000fe20007fbe0ff */
[----:B------:R-:W-:Y:S01]  /*165d0*/  IMAD R81, R20, UR5, R21 ;  /* 0x0000000514517c24 */ /* 0x000fe2000f8e0215 */
[----:B------:R-:W-:Y:S01]  /*165e0*/  IADD3 R69, P4, R12, 0xe000, RZ ;  /* 0x0000e0000c457810 */ /* 0x000fe20007f9e0ff */
[----:B------:R-:W-:Y:S01]  /*165f0*/  IMAD.WIDE.U32 R20, R20, UR4, RZ ;  /* 0x0000000414147c25 */ /* 0x000fe2000f8e00ff */
[----:B------:R-:W-:Y:S01]  /*16600*/  LOP3.LUT R48, R49, 0x380, RZ, 0xc0, !PT ;  /* 0x0000038031307812 */ /* 0x000fe200078ec0ff */
[----:B------:R-:W-:Y:S01]  /*16610*/  ULDC.64 UR4, c[0x0][0xae8] ;  /* 0x0002ba0000047ab9 */ /* 0x000fe20000000a00 */
[----:B------:R-:W-:Y:S01]  /*16620*/  LOP3.LUT R68, R69, 0x380, RZ, 0xc0, !PT ;  /* 0x0000038045447812 */ /* 0x000fe200078ec0ff */
[----:B------:R-:W-:Y:S01]  /*16630*/  IMAD.IADD R21, R21, 0x1, R81 ;  /* 0x0000000115157824 */ /* 0x000fe200078e0251 */
[----:B------:R-:W-:Y:S01]  /*16640*/  SHF.R.U64 R48, R48, 0x3, RZ ;  /* 0x0000000330307819 */ /* 0x000fe200000012ff */
[----:B------:R-:W-:Y:S01]  /*16650*/  IMAD.X R73, RZ, RZ, R13, P3 ;  /* 0x000000ffff497224 */ /* 0x000fe200018e060d */
[----:B------:R-:W-:Y:S01]  /*16660*/  LOP3.LUT R9, R12, 0x380, RZ, 0xc0, !PT ;  /* 0x000003800c097812 */ /* 0x000fe200078ec0ff */
[----:B------:R-:W-:Y:S01]  /*16670*/  IMAD.WIDE.U32 R20, R230, UR4, R20 ;  /* 0x00000004e6147c25 */ /* 0x000fe2000f8e0014 */
[----:B------:R-:W-:-:S02]  /*16680*/  LOP3.LUT R48, R48, R49, RZ, 0x3c, !PT ;  /* 0x0000003130307212 */ /* 0x000fc400078e3cff */
[----:B------:R-:W-:Y:S01]  /*16690*/  LOP3.LUT R14, R11, 0x380, RZ, 0xc0, !PT ;  /* 0x000003800b0e7812 */ /* 0x000fe200078ec0ff */
[----:B------:R-:W-:Y:S01]  /*166a0*/  IMAD.X R49, RZ, RZ, R13, P5 ;  /* 0x000000ffff317224 */ /* 0x000fe200028e060d */
[----:B------:R-:W-:Y:S02]  /*166b0*/  IADD3 R65, P5, R12, 0xd000, RZ ;  /* 0x0000d0000c417810 */ /* 0x000fe40007fbe0ff */
[----:B------:R-:W-:Y:S02]  /*166c0*/  SHF.R.U64 R68, R68, 0x3, RZ ;  /* 0x0000000344447819 */ /* 0x000fe400000012ff */
        /* <DEDUP_REMOVED lines=8> */
[----:B----4-:R-:W-:Y:S01]  /*16750*/  LOP3.LUT R8, R9, R12, RZ, 0x3c, !PT ;  /* 0x0000000c09087212 */ /* 0x010fe200078e3cff */
[----:B------:R-:W-:Y:S01]  /*16760*/  IMAD.MOV.U32 R9, RZ, RZ, R13 ;  /* 0x000000ffff097224 */ /* 0x000fe200078e000d */
[----:B------:R-:W-:Y:S01]  /*16770*/  LOP3.LUT R14, R14, R11, RZ, 0x3c, !PT ;  /* 0x0000000b0e0e7212 */ /* 0x000fe200078e3cff */
[----:B------:R-:W-:Y:S01]  /*16780*/  BSSY B1, `(.L_x_11918) ;  /* 0x0000062000017945 */ /* 0x000fe20003800000 */
[----:B------:R-:W-:-:S02]  /*16790*/  SHF.R.S32.HI R86, RZ, 0x1f, R224 ;  /* 0x0000001fff567819 */ /* 0x000fc400000114e0 */
[----:B------:R-:W-:Y:S02]  /*167a0*/  SHF.R.S32.HI R88, RZ, 0x1f, R222 ;  /* 0x0000001fff587819 */ /* 0x000fe400000114de */
[----:B------:R-:W-:Y:S02]  /*167b0*/  SHF.R.S32.HI R92, RZ, 0x1f, R223 ;  /* 0x0000001fff5c7819 */ /* 0x000fe400000114df */
[----:B------:R-:W-:Y:S01]  /*167c0*/  SHF.R.S32.HI R93, RZ, 0x1f, R214 ;  /* 0x0000001fff5d7819 */ /* 0x000fe200000114d6 */
[----:B---3--:R-:W-:-:S05]  /*167d0*/  IMAD.IADD R4, R26, 0x1, R210 ;  /* 0x000000011a047824 */ /* 0x008fca00078e02d2 */
[C---:B------:R-:W-:Y:S01]  /*167e0*/  ISETP.GE.OR P2, PT, R4.reuse, R83, P0 ;  /* 0x000000530400720c */ /* 0x040fe20000746670 */
[----:B------:R-:W-:-:S05]  /*167f0*/  VIADD R4, R4, 0x8 ;  /* 0x0000000804047836 */ /* 0x000fca0000000000 */
[----:B------:R-:W-:Y:S02]  /*16800*/  ISETP.GE.OR P0, PT, R4, R83, P0 ;  /* 0x000000530400720c */ /* 0x000fe40000706670 */
[----:B------:R-:W-:-:S04]  /*16810*/  LOP3.LUT R4, R7, 0x380, RZ, 0xc0, !PT ;  /* 0x0000038007047812 */ /* 0x000fc800078ec0ff */
[----:B------:R-:W-:Y:S01]  /*16820*/  SHF.R.U64 R4, R4, 0x3, RZ ;  /* 0x0000000304047819 */ /* 0x000fe200000012ff */
[----:B0-----:R-:W-:Y:S03]  /*16830*/  @!P2 ST.E desc[UR40][R54.64], R6 ;  /* 0x000000063600a985 */ /* 0x001fe6000c101928 */
[----:B------:R-:W-:-:S03]  /*16840*/  LOP3.LUT R72, R4, R7, RZ, 0x3c, !PT ;  /* 0x0000000704487212 */ /* 0x000fc600078e3cff */
[----:B-1----:R0:W-:Y:S04]  /*16850*/  @!P0 ST.E desc[UR40][R58.64], R5 ;  /* 0x000000053a008985 */ /* 0x0021e8000c101928 */
[----:B------:R-:W5:Y:S04]  /*16860*/  LD.E.128 R8, desc[UR40][R8.64] ;  /* 0x0000002808087980 */ /* 0x000f68000c101d00 */
[----:B------:R-:W5:Y:S04]  /*16870*/  LD.E.128 R12, desc[UR40][R14.64] ;  /* 0x000000280e0c7980 */ /* 0x000f68000c101d00 */
[----:B0-----:R0:W5:Y:S04]  /*16880*/  LD.E.128 R4, desc[UR40][R78.64] ;  /* 0x000000284e047980 */ /* 0x001168000c101d00 */
[----:B------:R-:W5:Y:S04]  /*16890*/  LD.E.128 R24, desc[UR40][R24.64] ;  /* 0x0000002818187980 */ /* 0x000f68000c101d00 */
[----:B------:R-:W5:Y:S01]  /*168a0*/  LD.E.128 R28, desc[UR40][R28.64] ;  /* 0x000000281c1c7980 */ /* 0x000f62000c101d00 */
[----:B0-----:R-:W-:-:S02]  /*168b0*/  IMAD R79, R77, UR4, RZ ;  /* 0x000000044d4f7c24 */ /* 0x001fc4000f8e02ff */
[----:B------:R-:W-:Y:S01]  /*168c0*/  IMAD R77, R225, 0x20, R236 ;  /* 0x00000020e14d7824 */ /* 0x000fe200078e02ec */
[----:B------:R-:W5:Y:S01]  /*168d0*/  LD.E.128 R32, desc[UR40][R32.64] ;  /* 0x0000002820207980 */ /* 0x000f62000c101d00 */
[----:B------:R-:W-:Y:S01]  /*168e0*/  IMAD R79, R230, UR5, R79 ;  /* 0x00000005e64f7c24 */ /* 0x000fe2000f8e024f */
[----:B------:R-:W-:Y:S01]  /*168f0*/  ULDC.64 UR4, c[0x0][0xaf0] ;  /* 0x0002bc0000047ab9 */ /* 0x000fe20000000a00 */
[----:B------:R-:W-:Y:S01]  /*16900*/  IMAD.IADD R80, R210, 0x1, R77 ;  /* 0x00000001d2507824 */ /* 0x000fe200078e024d */
[----:B------:R-:W5:Y:S01]  /*16910*/  LD.E.128 R36, desc[UR40][R36.64] ;  /* 0x0000002824247980 */ /* 0x000f62000c101d00 */
[----:B------:R-:W-:Y:S02]  /*16920*/  IMAD R77, R3, UR4, RZ ;  /* 0x00000004034d7c24 */ /* 0x000fe4000f8e02ff */
[----:B------:R-:W-:Y:S01]  /*16930*/  @P1 IMAD.HI.U32 R78, R80, R85, RZ ;  /* 0x00000055504e1227 */ /* 0x000fe200078e00ff */
[----:B------:R-:W5:Y:S03]  /*16940*/  LD.E.128 R40, desc[UR40][R40.64] ;  /* 0x0000002828287980 */ /* 0x000f66000c101d00 */
[----:B------:R-:W-:Y:S01]  /*16950*/  IMAD.IADD R21, R21, 0x1, R79 ;  /* 0x0000000115157824 */ /* 0x000fe200078e024f */
[----:B------:R-:W5:Y:S01]  /*16960*/  LD.E.128 R44, desc[UR40][R44.64] ;  /* 0x000000282c2c7980 */ /* 0x000f62000c101d00 */
[----:B------:R-:W-:Y:S01]  /*16970*/  IMAD.MOV.U32 R3, RZ, RZ, R80 ;  /* 0x000000ffff037224 */ /* 0x000fe200078e0050 */
[----:B--2---:R-:W-:Y:S01]  /*16980*/  @P1 SHF.R.U32.HI R3, RZ, R87, R78 ;  /* 0x00000057ff031219 */ /* 0x004fe2000001164e */
[C---:B------:R-:W-:Y:S01]  /*16990*/  IMAD R79, R76.reuse, UR5, R77 ;  /* 0x000000054c4f7c24 */ /* 0x040fe2000f8e024d */
[----:B------:R-:W5:Y:S01]  /*169a0*/  LD.E.128 R48, desc[UR40][R48.64] ;  /* 0x0000002830307980 */ /* 0x000f62000c101d00 */
[----:B------:R-:W-:Y:S01]  /*169b0*/  IMAD.WIDE.U32 R76, R76, UR4, R20 ;  /* 0x000000044c4c7c25 */ /* 0x000fe2000f8e0014 */
[----:B------:R-:W-:Y:S01]  /*169c0*/  SHF.R.S32.HI R20, RZ, 0x1f, R3 ;  /* 0x0000001fff147819 */ /* 0x000fe20000011403 */
[----:B------:R-:W-:Y:S01]  /*169d0*/  ULDC.64 UR4, c[0x0][0xae0] ;  /* 0x0002b80000047ab9 */ /* 0x000fe20000000a00 */
[----:B------:R-:W5:Y:S01]  /*169e0*/  LD.E.128 R52, desc[UR40][R52.64] ;  /* 0x0000002834347980 */ /* 0x000f62000c101d00 */
[----:B------:R-:W-:-:S02]  /*169f0*/  IMAD.IADD R77, R77, 0x1, R79 ;  /* 0x000000014d4d7824 */ /* 0x000fc400078e024f */
[----:B------:R-:W-:Y:S01]  /*16a00*/  IMAD.MOV R79, RZ, RZ, -R3 ;  /* 0x000000ffff4f7224 */ /* 0x000fe200078e0a03 */
[----:B------:R-:W5:Y:S01]  /*16a10*/  LD.E.128 R56, desc[UR40][R56.64] ;  /* 0x0000002838387980 */ /* 0x000f62000c101d00 */
[----:B------:R-:W-:Y:S02]  /*16a20*/  IMAD R20, R20, UR4, RZ ;  /* 0x0000000414147c24 */ /* 0x000fe4000f8e02ff */
[----:B------:R-:W-:Y:S01]  /*16a30*/  IMAD R79, R0, R79, R80 ;  /* 0x0000004f004f7224 */ /* 0x000fe200078e0250 */
[----:B------:R-:W5:Y:S01]  /*16a40*/  LD.E.128 R60, desc[UR40][R60.64] ;  /* 0x000000283c3c7980 */ /* 0x000f62000c101d00 */
[C---:B------:R-:W-:Y:S02]  /*16a50*/  IMAD R81, R3.reuse, UR5, R20 ;  /* 0x0000000503517c24 */ /* 0x040fe4000f8e0214 */
[----:B------:R-:W-:Y:S01]  /*16a60*/  IMAD.WIDE.U32 R20, R3, UR4, R76 ;  /* 0x0000000403147c25 */ /* 0x000fe2000f8e004c */
[----:B------:R-:W5:Y:S01]  /*16a70*/  LD.E.128 R64, desc[UR40][R64.64] ;  /* 0x0000002840407980 */ /* 0x000f62000c101d00 */
[----:B------:R-:W-:Y:S01]  /*16a80*/  SHF.R.S32.HI R3, RZ, 0x1f, R79 ;  /* 0x0000001fff037819 */ /* 0x000fe2000001144f */
[----:B------:R-:W-:-:S02]  /*16a90*/  ULDC.64 UR4, c[0x0][0xad8] ;  /* 0x0002b60000047ab9 */ /* 0x000fc40000000a00 */
        /* <DEDUP_REMOVED lines=9> */
[----:B------:R-:W-:Y:S02]  /*16b30*/  IMAD.IADD R21, R21, 0x1, R81 ;  /* 0x0000000115157824 */ /* 0x000fe400078e0251 */
[----:B------:R-:W-:Y:S02]  /*16b40*/  IMAD R76, R3, UR4, RZ ;  /* 0x00000004034c7c24 */ /* 0x000fe4000f8e02ff */
[C---:B------:R-:W-:Y:S02]  /*16b50*/  VIADD R0, R210.reuse, 0x20 ;  /* 0x00000020d2007836 */ /* 0x040fe40000000000 */
[C---:B------:R-:W-:Y:S02]  /*16b60*/  IMAD R77, R79.reuse, UR5, R76 ;  /* 0x000000054f4d7c24 */ /* 0x040fe4000f8e024c */
[----:B------:R-:W-:Y:S01]  /*16b70*/  IMAD.WIDE.U32 R20, R79, UR4, R20 ;  /* 0x000000044f147c25 */ /* 0x000fe2000f8e0014 */
[-C--:B------:R-:W-:Y:S01]  /*16b80*/  ISETP.GE.AND P2, PT, R210, R83.reuse, PT ;  /* 0x00000053d200720c */ /* 0x080fe20003f46270 */
[----:B------:R-:W-:Y:S01]  /*16b90*/  ULDC.64 UR4, c[0x0][0xa80] ;  /* 0x0002a00000047ab9 */ /* 0x000fe20000000a00 */
[----:B------:R-:W-:Y:S01]  /*16ba0*/  ISETP.GE.AND P0, PT, R0, R83, PT ;  /* 0x000000530000720c */ /* 0x000fe20003f06270 */
[----:B------:R-:W-:Y:S01]  /*16bb0*/  VIADD R3, R210, 0x40 ;  /* 0x00000040d2037836 */ /* 0x000fe20000000000 */
[----:B------:R-:W-:Y:S01]  /*16bc0*/  LEA R82, P3, R20, UR4, 0x1 ;  /* 0x0000000414527c11 */ /* 0x000fe2000f8608ff */
[----:B------:R-:W-:-:S02]  /*16bd0*/  IMAD.IADD R21, R21, 0x1, R77 ;  /* 0x0000000115157824 */ /* 0x000fc400078e024d */
[----:B------:R-:W-:Y:S01]  /*16be0*/  VIADD R0, R16, 0x22820 ;  /* 0x0002282010007836 */ /* 0x000fe20000000000 */
[----:B------:R-:W-:Y:S01]  /*16bf0*/  P2R R84, PR, RZ, 0x1 ;  /* 0x00000001ff547803 */ /* 0x000fe20000000000 */
[----:B------:R-:W-:Y:S01]  /*16c00*/  VIADD R76, R210, 0x60 ;  /* 0x00000060d24c7836 */ /* 0x000fe20000000000 */
[-C--:B------:R-:W-:Y:S02]  /*16c10*/  ISETP.GE.AND P0, PT, R3, R83.reuse, PT ;  /* 0x000000530300720c */ /* 0x080fe40003f06270 */
[----:B------:R-:W-:Y:S02]  /*16c20*/  LEA.HI.X R3, R20, UR5, R21, 0x1, P3 ;  /* 0x0000000514037c11 */ /* 0x000fe400098f0c15 */
[----:B------:R-:W-:Y:S02]  /*16c30*/  PRMT R0, RZ, 0x654, R0 ;  /* 0x00000654ff007816 */ /* 0x000fe40000000000 */
[----:B------:R-:W-:Y:S01]  /*16c40*/  ISETP.GE.AND P1, PT, R76, R83, PT ;  /* 0x000000534c00720c */ /* 0x000fe20003f26270 */
[----:B0-----:R0:W1:Y:S01]  /*16c50*/  SHFL.IDX PT, R81, R3, RZ, 0x181f ;  /* 0x00181fff03517589 */ /* 0x00106200000e0000 */
[----:B------:R0:W-:Y:S03]  /*16c60*/  SYNCS.ARRIVE.TRANS64.RED.A1T0 RZ, [R0+URZ], RZ ;  /* 0x000000ff00ff79a7 */ /* 0x0001e6000810043f */
[----:B------:R0:W2:Y:S01]  /*16c70*/  SHFL.IDX PT, R83, R82, RZ, 0x181f ;  /* 0x00181fff52537589 */ /* 0x0000a200000e0000 */
[----:B------:R-:W-:Y:S07]  /*16c80*/  @P2 BRA `(.L_x_11919) ;  /* 0x0000000000442947 */ /* 0x000fee0003800000 */
[----:B------:R-:W-:Y:S02]  /*16c90*/  ULDC UR4, c[0x0][0xac8] ;  /* 0x0002b20000047ab9 */ /* 0x000fe40000000800 */
[----:B------:R-:W-:Y:S02]  /*16ca0*/  ISETP.GE.AND P2, PT, R214, UR4, PT ;  /* 0x00000004d6007c0c */ /* 0x000fe4000bf46270 */
[----:B------:R-:W-:-:S11]  /*16cb0*/  ISETP.GE.AND P3, PT, R223, UR4, PT ;  /* 0x00000004df007c0c */ /* 0x000fd6000bf66270 */
[----:B--2---:R-:W-:-:S04]  /*16cc0*/  @!P2 LEA R20, P4, R214, R83, 0x1 ;  /* 0x00000053d614a211 */ /* 0x004fc800078808ff */
[----:B-1----:R-:W-:Y:S02]  /*16cd0*/  @!P2 LEA.HI.X R21, R214, R81, R93, 0x1, P4 ;  /* 0x00000051d615a211 */ /* 0x002fe400020f0c5d */
        /* <DEDUP_REMOVED lines=12> */
.L_x_11919:
[----:B------:R-:W-:Y:S05]  /*16da0*/  BSYNC B1 ;  /* 0x0000000000017941 */ /* 0x000fea0003800000 */
.L_x_11918:
[----:B------:R-:W-:Y:S01]  /*16db0*/  ISETP.NE.AND P2, PT, R84, RZ, PT ;  /* 0x000000ff5400720c */ /* 0x000fe20003f45270 */
[----:B---3-5:R3:W4:Y:S01]  /*16dc0*/  SHFL.IDX PT, R33, R3, 0x1, 0x181f ;  /* 0x00381f0003217f89 */ /* 0x02872200000e0000 */
[----:B------:R-:W-:Y:S03]  /*16dd0*/  BSSY B1, `(.L_x_11920) ;  /* 0x0000014000017945 */ /* 0x000fe60003800000 */
[----:B------:R3:W0:Y:S08]  /*16de0*/  SHFL.IDX PT, R35, R82, 0x1, 0x181f ;  /* 0x00381f0052237f89 */ /* 0x00063000000e0000 */
[----:B---3--:R-:W-:Y:S05]  /*16df0*/  @P2 BRA `(.L_x_11921) ;  /* 0x0000000000442947 */ /* 0x008fea0003800000 */
[----:B------:R-:W-:Y:S02]  /*16e00*/  ULDC UR4, c[0x0][0xac8] ;  /* 0x0002b20000047ab9 */ /* 0x000fe40000000800 */
[----:B------:R-:W-:Y:S02]  /*16e10*/  ISETP.GE.AND P2, PT, R214, UR4, PT ;  /* 0x00000004d6007c0c */ /* 0x000fe4000bf46270 */
[----:B------:R-:W-:Y:S02]  /*16e20*/  ISETP.GE.AND P3, PT, R223, UR4, PT ;  /* 0x00000004df007c0c */ /* 0x000fe4000bf66270 */
[----:B------:R-:W-:-:S09]  /*16e30*/  ISETP.GE.AND P4, PT, R222, UR4, PT ;  /* 0x00000004de007c0c */ /* 0x000fd2000bf86270 */
[----:B0-----:R-:W-:-:S04]  /*16e40*/  @!P2 LEA R8, P5, R214, R35, 0x1 ;  /* 0x00000023d608a211 */ /* 0x001fc800078a08ff */
        /* <DEDUP_REMOVED lines=12> */
.L_x_11921:
[----:B------:R-:W-:Y:S05]  /*16f10*/  BSYNC B1 ;  /* 0x0000000000017941 */ /* 0x000fea0003800000 */
.L_x_11920:
[----:B---3--:R3:W0:Y:S01]  /*16f20*/  SHFL.IDX PT, R15, R3, 0x2, 0x181f ;  /* 0x00581f00030f7f89 */ /* 0x00862200000e0000 */
        /* <DEDUP_REMOVED lines=8> */
[----:B0-----:R-:W-:-:S04]  /*16fb0*/  @!P4 LEA R8, P5, R214, R21, 0x1 ;  /* 0x00000015d608c211 */ /* 0x001fc800078a08ff */
[----:B------:R-:W-:Y:S02]  /*16fc0*/  @!P4 LEA.HI.X R9, R214, R15, R93, 0x1, P5 ;  /* 0x0000000fd609c211 */ /* 0x000fe400028f0c5d */
        /* <DEDUP_REMOVED lines=10> */
.L_x_11923:
[----:B------:R-:W-:Y:S05]  /*17070*/  BSYNC B1 ;  /* 0x0000000000017941 */ /* 0x000fea0003800000 */
.L_x_11922:
[----:B0--3--:R-:W0:Y:S04]  /*17080*/  SHFL.IDX PT, R3, R3, 0x3, 0x181f ;  /* 0x00781f0003037f89 */ /* 0x009e2800000e0000 */
[----:B------:R3:W0:Y:S01]  /*17090*/  SHFL.IDX PT, R11, R82, 0x3, 0x181f ;  /* 0x00781f00520b7f89 */ /* 0x00062200000e0000 */
[----:B------:R-:W-:Y:S05]  /*170a0*/  @P1 BRA `(.L_x_11924) ;  /* 0x0000000c00e41947 */ /* 0x000fea0003800000 */
        /* <DEDUP_REMOVED lines=19> */
.L_x_11916:
[----:B------:R-:W-:Y:S01]  /*171e0*/  ULDC.64 UR4, c[0x0][0xc00] ;  /* 0x0003000000047ab9 */ /* 0x000fe20000000a00 */
[----:B------:R-:W4:Y:S01]  /*171f0*/  LDC.64 R4, c[0x0][0xc00] ;  /* 0x00030000ff047b82 */ /* 0x000f220000000a00 */
[----:B------:R-:W-:Y:S01]  /*17200*/  ISETP.NE.U32.AND P0, PT, RZ, UR4, PT ;  /* 0x00000004ff007c0c */ /* 0x000fe2000bf05070 */
[----:B------:R-:W-:-:S03]  /*17210*/  IMAD.MOV.U32 R0, RZ, RZ, RZ ;  /* 0x000000ffff007224 */ /* 0x000fc600078e00ff */
[----:B------:R-:W-:Y:S01]  /*17220*/  ISETP.NE.AND.EX P0, PT, RZ, UR5, PT, P0 ;  /* 0x00000005ff007c0c */ /* 0x000fe2000bf05300 */
[----:B------:R-:W-:Y:S02]  /*17230*/  ULDC.64 UR4, c[0x0][0xc08] ;  /* 0x0003020000047ab9 */ /* 0x000fe40000000a00 */
[----:B------:R-:W-:Y:S01]  /*17240*/  ISETP.NE.U32.AND P1, PT, RZ, UR4, PT ;  /* 0x00000004ff007c0c */ /* 0x000fe2000bf25070 */
[----:B------:R-:W0:Y:S03]  /*17250*/  LDC R25, c[0x0][0xbe8] ;  /* 0x0002fa00ff197b82 */ /* 0x000e260000000800 */
[----:B------:R-:W-:Y:S01]  /*17260*/  ISETP.NE.AND.EX P1, PT, RZ, UR5, PT, P1 ;  /* 0x00000005ff007c0c */ /* 0x000fe2000bf25310 */
[----:B----4-:R-:W-:-:S12]  /*17270*/  IMAD.WIDE R4, R232, 0x4, R4 ;  /* 0x00000004e8047825 */ /* 0x010fd800078e0204 */
[----:B------:R-:W4:Y:S01]  /*17280*/  @P1 LDC.64 R6, c[0x0][0xc08] ;  /* 0x00030200ff061b82 */ /* 0x000f220000000a00 */
[----:B------:R-:W-:Y:S02]  /*17290*/  ULDC UR4, c[0x0][0xa88] ;  /* 0x0002a20000047ab9 */ /* 0x000fe40000000800 */
[----:B------:R-:W-:Y:S01]  /*172a0*/  IMAD.U32 R8, RZ, RZ, UR4 ;  /* 0x00000004ff087e24 */ /* 0x000fe2000f8e00ff */
[----:B------:R0:W5:Y:S01]  /*172b0*/  @P0 LDG.E R0, desc[UR40][R4.64] ;  /* 0x0000002804000981 */ /* 0x000162000c1e1900 */
[----:B----4-:R-:W-:-:S05]  /*172c0*/  @P1 IMAD.WIDE R6, R232, 0x4, R6 ;  /* 0x00000004e8061825 */ /* 0x010fca00078e0206 */
[----:B------:R4:W5:Y:S01]  /*172d0*/  @P1 LDG.E R8, desc[UR40][R6.64] ;  /* 0x0000002806081981 */ /* 0x000962000c1e1900 */
[----:B0-----:R-:W-:Y:S02]  /*172e0*/  ISETP.NE.AND P2, PT, R25, 0x1, PT ;  /* 0x000000011900780c */ /* 0x001fe40003f45270 */
[----:B------:R-:W-:Y:S01]  /*172f0*/  SHF.R.S32.HI R9, RZ, 0x1f, R232 ;  /* 0x0000001fff097819 */ /* 0x000fe200000114e8 */
[----:B------:R-:W0:Y:S10]  /*17300*/  S2R R3, SR_TID.X ;  /* 0x0000000000037919 */ /* 0x000e340000002100 */
[----:B------:R-:W1:Y:S01]  /*17310*/  @P2 LDC R27, c[0x0][0xbec] ;  /* 0x0002fb00ff1b2b82 */ /* 0x000e620000000800 */
[----:B0-----:R-:W-:-:S05]  /*17320*/  VIADD R3, R3, 0xffffff80 ;  /* 0xffffff8003037836 */ /* 0x001fca0000000000 */
[----:B------:R-:W-:Y:S01]  /*17330*/  ISETP.GE.AND P3, PT, R3, 0x80, PT ;  /* 0x000000800300780c */ /* 0x000fe20003f66270 */
[----:B----4-:R-:W-:-:S12]  /*17340*/  @P1 BRA `(.L_x_11925) ;  /* 0x0000000000101947 */ /* 0x010fd80003800000 */
[----:B------:R-:W-:Y:S05]  /*17350*/  @!P0 BRA `(.L_x_11925) ;  /* 0x00000000000c8947 */ /* 0x000fea0003800000 */
[----:B------:R-:W4:Y:S04]  /*17360*/  LDG.E R3, desc[UR40][R4.64] ;  /* 0x0000002804037981 */ /* 0x000f28000c1e1900 */
[----:B-----5:R-:W4:Y:S02]  /*17370*/  LDG.E R8, desc[UR40][R4.64+0x4] ;  /* 0x0000042804087981 */ /* 0x020f24000c1e1900 */
[----:B----4-:R-:W-:-:S07]  /*17380*/  IMAD.IADD R8, R8, 0x1, -R3 ;  /* 0x0000000108087824 */ /* 0x010fce00078e0a03 */
.L_x_11925:
        /* <DEDUP_REMOVED lines=29> */
[--C-:B------:R-:W-:Y:S02]  /*17560*/  IMAD.MOV R7, RZ, RZ, -R3.reuse ;  /* 0x000000ffff077224 */ /* 0x100fe400078e0a03 */
        /* <DEDUP_REMOVED lines=15> */
.L_x_11927:
[----:B------:R-:W-:Y:S05]  /*17660*/  BSYNC B1 ;  /* 0x0000000000017941 */ /* 0x000fea0003800000 */
.L_x_11926:
[----:B------:R-:W4:Y:S01]  /*17670*/  @P2 LDC R9, c[0x0][0xbf0] ;  /* 0x0002fc00ff092b82 */ /* 0x000f220000000800 */
[----:B------:R-:W-:Y:S01]  /*17680*/  ULDC.64 UR4, c[0x0][0xaa0] ;  /* 0x0002a80000047ab9 */ /* 0x000fe20000000a00 */
[----:B0-----:R-:W-:Y:S02]  /*17690*/  IMAD R7, R225, 0x20, R236 ;  /* 0x00000020e1077824 */ /* 0x001fe400078e02ec */
[----:B------:R-:W-:Y:S02]  /*176a0*/  IMAD R3, R11, UR4, RZ ;  /* 0x000000040b037c24 */ /* 0x000fe4000f8e02ff */
[----:B------:R-:W-:-:S04]  /*176b0*/  IMAD.WIDE.U32 R4, R0, UR4, RZ ;  /* 0x0000000400047c25 */ /* 0x000fc8000f8e00ff */
[----:B------:R-:W-:Y:S01]  /*176c0*/  IMAD R3, R0, UR5, R3 ;  /* 0x0000000500037c24 */ /* 0x000fe2000f8e0203 */
[----:B------:R-:W-:Y:S01]  /*176d0*/  ULDC.64 UR4, c[0x0][0xae8] ;  /* 0x0002ba0000047ab9 */ /* 0x000fe20000000a00 */
[----:B------:R-:W-:Y:S02]  /*176e0*/  IMAD.IADD R10, R210, 0x1, R7 ;  /* 0x00000001d20a7824 */ /* 0x000fe400078e0207 */
[----:B------:R-:W-:Y:S02]  /*176f0*/  IMAD.IADD R5, R5, 0x1, R3 ;  /* 0x0000000105057824 */ /* 0x000fe400078e0203 */
[----:B------:R-:W-:Y:S02]  /*17700*/  IMAD R3, R12, UR4, RZ ;  /* 0x000000040c037c24 */ /* 0x000fe4000f8e02ff */
[----:B-1----:R-:W-:-:S04]  /*17710*/  @P2 IMAD.HI.U32 R0, R10, R27, RZ ;  /* 0x0000001b0a002227 */ /* 0x002fc800078e00ff */
[C---:B------:R-:W-:Y:S02]  /*17720*/  IMAD R7, R230.reuse, UR5, R3 ;  /* 0x00000005e6077c24 */ /* 0x040fe4000f8e0203 */
        /* <DEDUP_REMOVED lines=28> */
[----:B------:R0:W1:Y:S04]  /*178f0*/  SHFL.IDX PT, R3, R4, RZ, 0x181f ;  /* 0x00181fff04037589 */ /* 0x00006800000e0000 */
[----:B------:R0:W4:Y:S02]  /*17900*/  SHFL.IDX PT, R14, R0, RZ, 0x181f ;  /* 0x00181fff000e7589 */ /* 0x00012400000e0000 */
.L_x_12148:
[----:B------:R-:W-:Y:S01]  /*17910*/  IMAD R8, R8, R25, RZ ;  /* 0x0000001908087224 */ /* 0x000fe200078e02ff */
[----:B------:R-:W-:Y:S01]  /*17920*/  BSSY B1, `(.L_x_11929) ;  /* 0x0000019000017945 */ /* 0x000fe20003800000 */
[----:B------:R-:W-:-:S05]  /*17930*/  IMAD.IADD R7, R236, 0x1, R210 ;  /* 0x00000001ec077824 */ /* 0x000fca00078e02d2 */
        /* <DEDUP_REMOVED lines=11> */
[CC--:B------:R-:W-:Y:S02]  /*179f0*/  @!P2 LEA R12, P4, R223.reuse, R14.reuse, 0x1 ;  /* 0x0000000edf0ca211 */ /* 0x0c0fe400078808ff */
[-C--:B-1----:R-:W-:Y:S02]  /*17a00*/  @!P3 LEA.HI.X R11, R214, R3.reuse, R5, 0x1, P5 ;  /* 0x00000003d60bb211 */ /* 0x082fe400028f0c05 */
        /* <DEDUP_REMOVED lines=10> */
.L_x_11930:
[----:B------:R-:W-:Y:S05]  /*17ab0*/  BSYNC B1 ;  /* 0x0000000000017941 */ /* 0x000fea0003800000 */
.L_x_11929:
[----:B------:R-:W-:-:S03]  /*17ac0*/  UMOV UR4, 0xffffffff ;  /* 0xffffffff00047882 */ /* 0x000fc60000000000 */
[----:B------:R-:W-:Y:S05]  /*17ad0*/  BRA.DIV UR4, `(.L_x_11931) ;  /* 0x0000009204f47947 */ /* 0x000fea000b800000 */
[----:B-1----:R1:W0:Y:S04]  /*17ae0*/  SHFL.IDX PT, R3, R4, 0x1, 0x181f ;  /* 0x00381f0004037f89 */ /* 0x00222800000e0000 */
[----:B----4-:R1:W4:Y:S02]  /*17af0*/  SHFL.IDX PT, R14, R0, 0x1, 0x181f ;  /* 0x00381f00000e7f89 */ /* 0x01032400000e0000 */
.L_x_12152:
        /* <DEDUP_REMOVED lines=14> */
[-C--:B0-----:R-:W-:Y:S02]  /*17be0*/  @!P3 LEA.HI.X R11, R214, R3.reuse, R6, 0x1, P5 ;  /* 0x00000003d60bb211 */ /* 0x081fe400028f0c06 */
        /* <DEDUP_REMOVED lines=10> */
.L_x_11933:
[----:B------:R-:W-:Y:S05]  /*17c90*/  BSYNC B1 ;  /* 0x0000000000017941 */ /* 0x000fea0003800000 */
.L_x_11932:
[----:B------:R-:W-:-:S03]  /*17ca0*/  UMOV UR4, 0xffffffff ;  /* 0xffffffff00047882 */ /* 0x000fc60000000000 */
[----:B------:R-:W-:Y:S05]  /*17cb0*/  BRA.DIV UR4, `(.L_x_11934) ;  /* 0x0000009204c47947 */ /* 0x000fea000b800000 */
[----:B0-----:R0:W0:Y:S04]  /*17cc0*/  SHFL.IDX PT, R3, R4, 0x2, 0x181f ;  /* 0x00581f0004037f89 */ /* 0x00102800000e0000 */
[----:B----4-:R4:W0:Y:S02]  /*17cd0*/  SHFL.IDX PT, R14, R0, 0x2, 0x181f ;  /* 0x00581f00000e7f89 */ /* 0x01082400000e0000 */
.L_x_12156:
        /* <DEDUP_REMOVED lines=13> */
[CC--:B------:R-:W-:Y:S02]  /*17db0*/  @!P2 LEA R12, P4, R223.reuse, R14.reuse, 0x1 ;  /* 0x0000000edf0ca211 */ /* 0x0c0fe400078808ff */
[-C--:B------:R-:W-:Y:S02]  /*17dc0*/  @!P3 LEA.HI.X R11, R214, R3.reuse, R6, 0x1, P5 ;  /* 0x00000003d60bb211 */ /* 0x080fe400028f0c06 */
        /* <DEDUP_REMOVED lines=10> */
.L_x_11936:
[----:B------:R-:W-:Y:S05]  /*17e70*/  BSYNC B1 ;  /* 0x0000000000017941 */ /* 0x000fea0003800000 */
.L_x_11935:
[----:B------:R-:W-:-:S03]  /*17e80*/  UMOV UR4, 0xffffffff ;  /* 0xffffffff00047882 */ /* 0x000fc60000000000 */
[----:B------:R-:W-:Y:S05]  /*17e90*/  BRA.DIV UR4, `(.L_x_11937) ;  /* 0x0000009204947947 */ /* 0x000fea000b800000 */
[----:B0-----:R0:W0:Y:S04]  /*17ea0*/  SHFL.IDX PT, R3, R4, 0x3, 0x181f ;  /* 0x00781f0004037f89 */ /* 0x00102800000e0000 */
[----:B------:R0:W0:Y:S02]  /*17eb0*/  SHFL.IDX PT, R14, R0, 0x3, 0x181f ;  /* 0x00781f00000e7f89 */ /* 0x00002400000e0000 */
.L_x_12160:
[----:B01--4-:R-:W-:-:S05]  /*17ec0*/  VIADD R0, R7, 0x60 ;  /* 0x0000006007007836 */ /* 0x013fca0000000000 */
        /* <DEDUP_REMOVED lines=12> */
[-C--:B------:R-:W-:Y:S02]  /*17f90*/  @!P2 LEA R6, P4, R223, R14.reuse, 0x1 ;  /* 0x0000000edf06a211 */ /* 0x080fe400078808ff */
[----:B------:R-:W-:Y:S02]  /*17fa0*/  @!P3 LEA.HI.X R5, R214, R3, R9, 0x1, P5 ;  /* 0x00000003d605b211 */ /* 0x000fe400028f0c09 */
[----:B------:R-:W-:-:S02]  /*17fb0*/  @!P1 LEA R8, P5, R222, R14, 0x1 ;  /* 0x0000000ede089211 */ /* 0x000fc400078a08ff */
[-C--:B------:R-:W-:Y:S01]  /*17fc0*/  @!P2 LEA.HI.X R7, R223, R3.reuse, R12, 0x1, P4 ;  /* 0x00000003df07a211 */ /* 0x080fe200020f0c0c */
[----:B------:R0:W-:Y:S01]  /*17fd0*/  @!P3 ST.E.128 desc[UR40][R4.64], RZ ;  /* 0x000000ff0400b985 */ /* 0x0001e2000c101d28 */
[----:B------:R-:W-:Y:S02]  /*17fe0*/  @!P0 LEA R14, P4, R224, R14, 0x1 ;  /* 0x0000000ee00e8211 */ /* 0x000fe400078808ff */
[-C--:B------:R-:W-:Y:S01]  /*17ff0*/  @!P1 LEA.HI.X R9, R222, R3.reuse, R11, 0x1, P5 ;  /* 0x00000003de099211 */ /* 0x080fe200028f0c0b */
[----:B------:R0:W-:Y:S01]  /*18000*/  @!P2 ST.E.128 desc[UR40][R6.64], RZ ;  /* 0x000000ff0600a985 */ /* 0x0001e2000c101d28 */
[----:B------:R-:W-:-:S03]  /*18010*/  @!P0 LEA.HI.X R15, R224, R3, R10, 0x1, P4 ;  /* 0x00000003e00f8211 */ /* 0x000fc600020f0c0a */
[----:B------:R0:W-:Y:S04]  /*18020*/  @!P1 ST.E.128 desc[UR40][R8.64], RZ ;  /* 0x000000ff08009985 */ /* 0x0001e8000c101d28 */
[----:B------:R0:W-:Y:S02]  /*18030*/  @!P0 ST.E.128 desc[UR40][R14.64], RZ ;  /* 0x000000ff0e008985 */ /* 0x0001e4000c101d28 */
.L_x_11924:
[----:B------:R-:W-:Y:S05]  /*18040*/  BSYNC B0 ;  /* 0x0000000000007941 */ /* 0x000fea0003800000 */
.L_x_11915:
[----:B------:R-:W-:Y:S02]  /*18050*/  ULDC UR4, c[0x0][0xc3c] ;  /* 0x00030f0000047ab9 */ /* 0x000fe40000000800 */
[----:B---3--:R-:W-:-:S13]  /*18060*/  ISETP.GE.AND P0, PT, R91, UR4, PT ;  /* 0x000000045b007c0c */ /* 0x008fda000bf06270 */
[----:B------:R-:W-:Y:S05]  /*18070*/  @!P0 BRA `(.L_x_11938) ;  /* 0xfffffe8c00f48947 */ /* 0x000fea000383ffff */
[----:B------:R-:W-:Y:S05]  /*18080*/  BRA `(.L_x_11732) ;  /* 0x0000007c00ac7947 */ /* 0x000fea0003800000 */
.L_x_11730:
[----:B------:R-:W-:-:S08]  /*18090*/  NOP ;  /* 0x0000000000007918 */ /* 0x000fd00000000000 */
[----:B--2---:R-:W0:-:S00]  /*180a0*/  USETMAXREG.DEALLOC.CTAPOOL 0x18 ;  /* 0x00000018000079c8 */ /* 0x004e0000080e0500 */
        /* <DEDUP_REMOVED lines=16> */
.L_x_11939:
        /* <DEDUP_REMOVED lines=41> */
.L_x_11945:
        /* <DEDUP_REMOVED lines=12> */
.L_x_11944:
[----:B------:R-:W-:Y:S05]  /*18500*/  BSYNC B0 ;  /* 0x0000000000007941 */ /* 0x000fea0003800000 */
.L_x_11943:
        /* <DEDUP_REMOVED lines=21> */
.L_x_11941:
        /* <DEDUP_REMOVED lines=20> */
.L_x_11946:
        /* <DEDUP_REMOVED lines=56> */
.L_x_11942:
[----:B------:R-:W-:Y:S02]  /*18b20*/  IMAD.MOV.U32 R17, RZ, RZ, RZ ;  /* 0x000000ffff117224 */ /* 0x000fe400078e00ff */
[----:B------:R-:W-:Y:S02]  /*18b30*/  IMAD.U32 R16, RZ, RZ, UR6 ;  /* 0x00000006ff107e24 */ /* 0x000fe4000f8e00ff */
[----:B------:R-:W-:-:S07]  /*18b40*/  IMAD.MOV.U32 R18, RZ, RZ, RZ ;  /* 0x000000ffff127224 */ /* 0x000fce00078e00ff */
.L_x_11947:
[----:B------:R-:W-:-:S13]  /*18b50*/  ISETP.NE.AND P0, PT, R0, RZ, PT ;  /* 0x000000ff0000720c */ /* 0x000fda0003f05270 */
[----:B------:R-:W1:Y:S01]  /*18b60*/  @!P0 S2R R3, SR_CgaCtaId ;  /* 0x0000000000038919 */ /* 0x000e620000008800 */
[----:B------:R-:W-:-:S04]  /*18b70*/  @!P0 MOV R0, 0x400 ;  /* 0x0000040000008802 */ /* 0x000fc80000000f00 */
[----:B-1----:R-:W-:-:S05]  /*18b80*/  @!P0 LEA R0, R3, R0, 0x18 ;  /* 0x0000000003008211 */ /* 0x002fca00078ec0ff */
[----:B------:R2:W-:Y:S01]  /*18b90*/  @!P0 STS.128 [R0+0x228d0], R16 ;  /* 0x0228d01000008388 */ /* 0x0005e20000000c00 */
[----:B------:R-:W-:Y:S06]  /*18ba0*/  BAR.ARV 0x5, 0x180 ;  /* 0x0146000000007b1d */ /* 0x000fec0000002000 */
.L_x_11940:
        /* <DEDUP_REMOVED lines=32> */
.L_x_12104:
[----:B------:R-:W-:Y:S05]  /*18db0*/  YIELD ;  /* 0x0000000000007946 */ /* 0x000fea0003800000 */
[----:B------:R-:W-:Y:S01]  /*18dc0*/  ULDC.64 UR4, c[0x0][0xa28] ;  /* 0x00028a0000047ab9 */ /* 0x000fe20000000a00 */
[----:B0-----:R-:W-:Y:S02]  /*18dd0*/  CS2R R6, SRZ ;  /* 0x0000000000067805 */ /* 0x001fe4000001ff00 */
[----:B------:R-:W-:Y:S01]  /*18de0*/  ISETP.NE.U32.AND P0, PT, RZ, UR4, PT ;  /* 0x00000004ff007c0c */ /* 0x000fe2000bf05070 */
[----:B-1----:R-:W1:Y:S01]  /*18df0*/  LDC.64 R12, c[0x0][0xa00] ;  /* 0x00028000ff0c7b82 */ /* 0x002e620000000a00 */
[----:B------:R-:W-:Y:S01]  /*18e00*/  ULDC.64 UR6, c[0x0][0xa08] ;  /* 0x0002820000067ab9 */ /* 0x000fe20000000a00 */
[----:B------:R-:W-:Y:S01]  /*18e10*/  ULDC.64 UR8, c[0x0][0xa10] ;  /* 0x0002840000087ab9 */ /* 0x000fe20000000a00 */
[----:B------:R-:W-:Y:S01]  /*18e20*/  ISETP.NE.AND.EX P0, PT, RZ, UR5, PT, P0 ;  /* 0x00000005ff007c0c */ /* 0x000fe2000bf05300 */
[----:B------:R-:W-:-:S04]  /*18e30*/  ULDC.64 UR4, c[0x0][0xa18] ;  /* 0x0002860000047ab9 */ /* 0x000fc80000000a00 */
[----:B--2---:R-:W2:Y:S08]  /*18e40*/  LDC.64 R4, c[0x0][0xa08] ;  /* 0x00028200ff047b82 */ /* 0x004eb00000000a00 */
[----:B0-----:R-:W0:Y:S02]  /*18e50*/  @P0 LDC.64 R2, c[0x0][0xa28] ;  /* 0x00028a00ff020b82 */ /* 0x001e240000000a00 */
[----:B0-----:R-:W-:-:S05]  /*18e60*/  @P0 IMAD.WIDE R2, R19, 0x4, R2 ;  /* 0x0000000413020825 */ /* 0x001fca00078e0202 */
[----:B-----5:R0:W5:Y:S01]  /*18e70*/  @P0 LDG.E R6, desc[UR40][R2.64] ;  /* 0x0000002802060981 */ /* 0x020162000c1e1900 */
[----:B------:R-:W-:Y:S01]  /*18e80*/  ISETP.NE.U32.AND P0, PT, RZ, UR4, PT ;  /* 0x00000004ff007c0c */ /* 0x000fe2000bf05070 */
[----:B-1----:R-:W-:Y:S01]  /*18e90*/  IMAD.WIDE R12, R19, 0x4, R12 ;  /* 0x00000004130c7825 */ /* 0x002fe200078e020c */
[----:B------:R-:W-:Y:S02]  /*18ea0*/  ISETP.NE.U32.AND P2, PT, RZ, UR6, PT ;  /* 0x00000006ff007c0c */ /* 0x000fe4000bf45070 */
[----:B------:R-:W-:Y:S01]  /*18eb0*/  ISETP.NE.AND.EX P0, PT, RZ, UR5, PT, P0 ;  /* 0x00000005ff007c0c */ /* 0x000fe2000bf05300 */
[----:B------:R-:W-:Y:S01]  /*18ec0*/  ULDC.64 UR4, c[0x0][0xa00] ;  /* 0x0002800000047ab9 */ /* 0x000fe20000000a00 */
[----:B------:R-:W-:Y:S01]  /*18ed0*/  ISETP.NE.U32.AND P4, PT, RZ, UR8, PT ;  /* 0x00000008ff007c0c */ /* 0x000fe2000bf85070 */
[----:B------:R-:W-:Y:S01]  /*18ee0*/  IMAD.MOV.U32 R8, RZ, RZ, RZ ;  /* 0x000000ffff087224 */ /* 0x000fe200078e00ff */
[----:B------:R-:W-:Y:S01]  /*18ef0*/  ISETP.NE.U32.AND P1, PT, RZ, UR4, PT ;  /* 0x00000004ff007c0c */ /* 0x000fe2000bf25070 */
[----:B0-----:R-:W0:Y:S01]  /*18f00*/  LDC.64 R2, c[0x0][0xa10] ;  /* 0x00028400ff027b82 */ /* 0x001e220000000a00 */
[----:B------:R-:W-:-:S02]  /*18f10*/  IMAD.MOV.U32 R0, RZ, RZ, RZ ;  /* 0x000000ffff007224 */ /* 0x000fc400078e00ff */
[----:B------:R-:W-:Y:S01]  /*18f20*/  ISETP.NE.AND.EX P3, PT, RZ, UR5, PT, P1 ;  /* 0x00000005ff007c0c */ /* 0x000fe2000bf65310 */
[----:B--2---:R-:W-:-:S04]  /*18f30*/  IMAD.WIDE R4, R19, 0x4, R4 ;  /* 0x0000000413047825 */ /* 0x004fc800078e0204 */
        /* <DEDUP_REMOVED lines=30> */
.L_x_11949:
        /* <DEDUP_REMOVED lines=10> */
.L_x_11950:
[----:B------:R-:W-:Y:S05]  /*191c0*/  @!P1 BRA `(.L_x_11951) ;  /* 0x00000000000c9947 */ /* 0x000fea0003800000 */
[----:B------:R-:W2:Y:S04]  /*191d0*/  LDG.E R7, desc[UR40][R4.64] ;  /* 0x0000002804077981 */ /* 0x000ea8000c1e1900 */
[----:B------:R-:W2:Y:S02]  /*191e0*/  LDG.E R4, desc[UR40][R4.64+0x4] ;  /* 0x0000042804047981 */ /* 0x000ea4000c1e1900 */
[----:B--2---:R-:W-:-:S07]  /*191f0*/  IMAD.IADD R7, R4, 0x1, -R7 ;  /* 0x0000000104077824 */ /* 0x004fce00078e0a07 */
.L_x_11951:
        /* <DEDUP_REMOVED lines=35> */
.L_x_11954:
[----:B------:R-:W-:-:S13]  /*19430*/  ISETP.NE.AND P0, PT, R3, 0x1, PT ;  /* 0x000000010300780c */ /* 0x000fda0003f05270 */
[----:B------:R-:W1:Y:S02]  /*19440*/  @P0 LDC.64 R4, c[0x0][0x9e8] ;  /* 0x00027a00ff040b82 */ /* 0x000e640000000a00 */
[----:B-1----:R-:W-:-:S05]  /*19450*/  @P0 IMAD.HI.U32 R4, R2, R4, RZ ;  /* 0x0000000402040227 */ /* 0x002fca00078e00ff */
[----:B------:R-:W-:-:S07]  /*19460*/  @P0 SHF.R.U32.HI R2, RZ, R5, R4 ;  /* 0x00000005ff020219 */ /* 0x000fce0000011604 */
.L_x_11955:
[----:B------:R-:W-:Y:S05]  /*19470*/  BSYNC B0 ;  /* 0x0000000000007941 */ /* 0x000fea0003800000 */
.L_x_11953:
[----:B------:R-:W-:-:S05]  /*19480*/  IMAD R2, R2, R3, R3 ;  /* 0x0000000302027224 */ /* 0x000fca00078e0203 */
[----:B------:R-:W-:-:S07]  /*19490*/  VIMNMX R8, R8, R2, PT ;  /* 0x0000000208087248 */ /* 0x000fce0003fe0100 */
.L_x_11952:
        /* <DEDUP_REMOVED lines=20> */
.L_x_11958:
[----:B------:R-:W-:-:S13]  /*195e0*/  ISETP.NE.AND P0, PT, R3, 0x1, PT ;  /* 0x000000010300780c */ /* 0x000fda0003f05270 */
[----:B------:R-:W1:Y:S02]  /*195f0*/  @P0 LDC.64 R4, c[0x0][0x9e8] ;  /* 0x00027a00ff040b82 */ /* 0x000e640000000a00 */
[----:B-1----:R-:W-:-:S05]  /*19600*/  @P0 IMAD.HI.U32 R4, R2, R4, RZ ;  /* 0x0000000402040227 */ /* 0x002fca00078e00ff */
[----:B------:R-:W-:-:S07]  /*19610*/  @P0 SHF.R.U32.HI R2, RZ, R5, R4 ;  /* 0x00000005ff020219 */ /* 0x000fce0000011604 */
.L_x_11959:
[----:B------:R-:W-:Y:S05]  /*19620*/  BSYNC B0 ;  /* 0x0000000000007941 */ /* 0x000fea0003800000 */
.L_x_11957:
[----:B------:R-:W-:-:S05]  /*19630*/  IMAD R2, R2, R3, RZ ;  /* 0x0000000302027224 */ /* 0x000fca00078e02ff */
[----:B------:R-:W-:-:S07]  /*19640*/  VIMNMX R6, R6, R2, !PT ;  /* 0x0000000206067248 */ /* 0x000fce0007fe0100 */
.L_x_11956:
[----:B------:R-:W-:Y:S01]  /*19650*/  VIADD R8, R8, 0x5f ;  /* 0x0000005f08087836 */ /* 0x000fe20000000000 */
[----:B------:R-:W-:Y:S01]  /*19660*/  BSSY B0, `(.L_x_11960) ;  /* 0x000014f000007945 */ /* 0x000fe20003800000 */
        /* <DEDUP_REMOVED lines=30> */
.L_x_12163:
[----:B--2---:R-:W-:Y:S02]  /*19850*/  ISETP.NE.AND P0, PT, R14, RZ, PT ;  /* 0x000000ff0e00720c */ /* 0x004fe40003f05270 */
[----:B------:R-:W-:-:S11]  /*19860*/  PLOP3.LUT P6, PT, PT, PT, PT, 0x8, 0x0 ;  /* 0x000000000000781c */ /* 0x000fd60003fce170 */
[----:B------:R-:W-:Y:S05]  /*19870*/  @P0 BRA `(.L_x_11963) ;  /* 0x00000000000c0947 */ /* 0x000fea0003800000 */
[----:B------:R-:W-:-:S03]  /*19880*/  UMOV UR4, 0xffffffff ;  /* 0xffffffff00047882 */ /* 0x000fc60000000000 */
[----:B------:R-:W-:Y:S05]  /*19890*/  BRA.DIV UR4, `(.L_x_11964) ;  /* 0x0000007a04907947 */ /* 0x000fea000b800000 */
[----:B------:R-:W-:-:S13]  /*198a0*/  ELECT P6, URZ, PT ;  /* 0x00000000003f782f */ /* 0x000fda00038c0000 */
.L_x_11963:
        /* <DEDUP_REMOVED lines=10> */
.L_x_12166:
[----:B------:R-:W-:Y:S05]  /*19950*/  BSYNC B1 ;  /* 0x0000000000017941 */ /* 0x000fea0003800000 */
.L_x_11965:
[----:B------:R-:W-:Y:S04]  /*19960*/  BSSY B1, `(.L_x_11967) ;  /* 0x0000082000017945 */ /* 0x000fe80003800000 */
[----:B------:R-:W-:Y:S05]  /*19970*/  @!P6 BRA `(.L_x_11968) ;  /* 0x000000080000e947 */ /* 0x000fea0003800000 */
[----:B------:R-:W2:Y:S04]  /*19980*/  LDL R9, [R1+0x4] ;  /* 0x0000040001097983 */ /* 0x000ea80000100800 */
        /* <DEDUP_REMOVED lines=10> */
.L_x_12167:
[----:B------:R-:W-:Y:S05]  /*19a30*/  BSYNC B2 ;  /* 0x0000000000027941 */ /* 0x000fea0003800000 */
.L_x_11969:
        /* <DEDUP_REMOVED lines=9> */
.L_x_11972:
[----:B------:R-:W-:Y:S05]  /*19ad0*/  BSYNC B2 ;  /* 0x0000000000027941 */ /* 0x000fea0003800000 */
.L_x_11971:
        /* <DEDUP_REMOVED lines=14> */
.L_x_11973:
        /* <DEDUP_REMOVED lines=13> */
.L_x_12168:
[----:B------:R-:W-:Y:S05]  /*19c90*/  BSYNC B2 ;  /* 0x0000000000027941 */ /* 0x000fea0003800000 */
.L_x_11974:
        /* <DEDUP_REMOVED lines=11> */
.L_x_11977:
[----:B------:R-:W-:Y:S05]  /*19d50*/  BSYNC B2 ;  /* 0x0000000000027941 */ /* 0x000fea0003800000 */
.L_x_11976:
        /* <DEDUP_REMOVED lines=11> */
.L_x_11978:
        /* <DEDUP_REMOVED lines=15> */
.L_x_11979:
        /* <DEDUP_REMOVED lines=15> */
.L_x_11980:
        /* <DEDUP_REMOVED lines=15> */
.L_x_11981:
        /* <DEDUP_REMOVED lines=10> */
.L_x_11968:
[----:B------:R-:W-:Y:S05]  /*1a180*/  BSYNC B1 ;  /* 0x0000000000017941 */ /* 0x000fea0003800000 */
.L_x_11967:
[----:B------:R-:W1:Y:S04]  /*1a190*/  LDL.LU R9, [R1+0xc] ;  /* 0x00000c0001097983 */ /* 0x000e680000300800 */
[----:B------:R-:W2:Y:S01]  /*1a1a0*/  LDL.LU R8, [R1+0x18] ;  /* 0x0000180001087983 */ /* 0x000ea20000300800 */
[----:B------:R-:W-:Y:S01]  /*1a1b0*/  VIADD R4, R4, 0xfffffffe ;  /* 0xfffffffe04047836 */ /* 0x000fe20000000000 */
[----:B------:R-:W-:-:S04]  /*1a1c0*/  PLOP3.LUT P0, PT, PT, PT, PT, 0x8, 0x0 ;  /* 0x000000000000781c */ /* 0x000fc80003f0e170 */
[----:B------:R-:W-:Y:S01]  /*1a1d0*/  ISETP.GE.AND P2, PT, R4, R3, PT ;  /* 0x000000030400720c */ /* 0x000fe20003f46270 */
[----:B-1----:R-:W-:-:S05]  /*1a1e0*/  VIADD R5, R9, 0x1 ;  /* 0x0000000109057836 */ /* 0x002fca0000000000 */
[----:B------:R-:W-:-:S04]  /*1a1f0*/  ISETP.NE.AND P1, PT, R5, 0x2, PT ;  /* 0x000000020500780c */ /* 0x000fc80003f25270 */
[----:B------:R-:W-:Y:S02]  /*1a200*/  SEL R6, RZ, 0x1, P1 ;  /* 0x00000001ff067807 */ /* 0x000fe40000800000 */
[----:B------:R-:W-:Y:S02]  /*1a210*/  SEL R5, R5, RZ, P1 ;  /* 0x000000ff05057207 */ /* 0x000fe40000800000 */
[----:B--2---:R-:W-:-:S03]  /*1a220*/  LOP3.LUT R8, R8, R6, RZ, 0x3c, !PT ;  /* 0x0000000608087212 */ /* 0x004fc600078e3cff */
[----:B------:R1:W-:Y:S04]  /*1a230*/  STL [R1+0xc], R5 ;  /* 0x00000c0501007387 */ /* 0x0003e80000100800 */
[----:B------:R1:W-:Y:S01]  /*1a240*/  STL [R1+0x18], R8 ;  /* 0x0000180801007387 */ /* 0x0003e20000100800 */
[----:B------:R-:W-:Y:S05]  /*1a250*/  @!P2 BRA `(.L_x_11961) ;  /* 0x00000008003ca947 */ /* 0x000fea0003800000 */
.L_x_11997:
        /* <DEDUP_REMOVED lines=14> */
.L_x_12169:
[----:B------:R-:W-:Y:S05]  /*1a340*/  BSYNC B2 ;  /* 0x0000000000027941 */ /* 0x000fea0003800000 */
.L_x_11984:
        /* <DEDUP_REMOVED lines=9> */
.L_x_11987:
[----:B------:R-:W-:Y:S05]  /*1a3e0*/  BSYNC B2 ;  /* 0x0000000000027941 */ /* 0x000fea0003800000 */
.L_x_11986:
        /* <DEDUP_REMOVED lines=13> */
.L_x_11988:
        /* <DEDUP_REMOVED lines=13> */
.L_x_12170:
[----:B------:R-:W-:Y:S05]  /*1a590*/  BSYNC B2 ;  /* 0x0000000000027941 */ /* 0x000fea0003800000 */
.L_x_11989:
        /* <DEDUP_REMOVED lines=11> */
.L_x_11992:
[----:B------:R-:W-:Y:S05]  /*1a650*/  BSYNC B2 ;  /* 0x0000000000027941 */ /* 0x000fea0003800000 */
.L_x_11991:
        /* <DEDUP_REMOVED lines=11> */
.L_x_11993:
        /* <DEDUP_REMOVED lines=15> */
.L_x_11994:
        /* <DEDUP_REMOVED lines=15> */
.L_x_11995:
        /* <DEDUP_REMOVED lines=15> */
.L_x_11996:
        /* <DEDUP_REMOVED lines=10> */
.L_x_11983:
[----:B------:R-:W-:Y:S05]  /*1aa80*/  BSYNC B1 ;  /* 0x0000000000017941 */ /* 0x000fea0003800000 */
.L_x_11982:
[----:B------:R-:W1:Y:S04]  /*1aa90*/  LDL.LU R9, [R1+0xc] ;  /* 0x00000c0001097983 */ /* 0x000e680000300800 */
[----:B------:R-:W2:Y:S01]  /*1aaa0*/  LDL.LU R7, [R1+0x18] ;  /* 0x0000180001077983 */ /* 0x000ea20000300800 */
[C---:B------:R-:W-:Y:S01]  /*1aab0*/  ISETP.GT.AND P2, PT, R4.reuse, R3, PT ;  /* 0x000000030400720c */ /* 0x040fe20003f44270 */
[----:B------:R-:W-:Y:S02]  /*1aac0*/  VIADD R4, R4, 0xffffffff ;  /* 0xffffffff04047836 */ /* 0x000fe40000000000 */
[----:B-1----:R-:W-:-:S05]  /*1aad0*/  VIADD R5, R9, 0x1 ;  /* 0x0000000109057836 */ /* 0x002fca0000000000 */
[----:B------:R-:W-:-:S04]  /*1aae0*/  ISETP.NE.AND P1, PT, R5, 0x2, PT ;  /* 0x000000020500780c */ /* 0x000fc80003f25270 */
[----:B------:R-:W-:Y:S02]  /*1aaf0*/  SEL R6, RZ, 0x1, P1 ;  /* 0x00000001ff067807 */ /* 0x000fe40000800000 */
[----:B------:R-:W-:Y:S02]  /*1ab00*/  SEL R5, R5, RZ, P1 ;  /* 0x000000ff05057207 */ /* 0x000fe40000800000 */
[----:B--2---:R-:W-:-:S05]  /*1ab10*/  LOP3.LUT R7, R7, R6, RZ, 0x3c, !PT ;  /* 0x0000000607077212 */ /* 0x004fca00078e3cff */
[----:B------:R2:W-:Y:S04]  /*1ab20*/  STL [R1+0x18], R7 ;  /* 0x0000180701007387 */ /* 0x0005e80000100800 */
[----:B------:R2:W-:Y:S01]  /*1ab30*/  STL [R1+0xc], R5 ;  /* 0x00000c0501007387 */ /* 0x0005e20000100800 */
[----:B------:R-:W-:Y:S05]  /*1ab40*/  @P2 BRA `(.L_x_11997) ;  /* 0xfffffff400c42947 */ /* 0x000fea000383ffff */
.L_x_11961:
[----:B------:R-:W-:Y:S05]  /*1ab50*/  BSYNC B0 ;  /* 0x0000000000007941 */ /* 0x000fea0003800000 */
.L_x_11960:
[----:B--2---:R-:W2:Y:S01]  /*1ab60*/  LDL R7, [R1+0x28] ;  /* 0x0000280001077983 */ /* 0x004ea20000100800 */
[----:B------:R-:W3:Y:S01]  /*1ab70*/  LDC R0, c[0x0][0x448] ;  /* 0x00011200ff007b82 */ /* 0x000ee20000000800 */
[----:B------:R-:W-:Y:S07]  /*1ab80*/  @!P0 WARPSYNC.ALL ;  /* 0x0000000000008948 */ /* 0x000fee0003800000 */
[----:B------:R-:W-:Y:S01]  /*1ab90*/  @!P0 BAR.SYNC.DEFER_BLOCKING 0xc, 0x180 ;  /* 0x0306000000008b1d */ /* 0x000fe20000010000 */
[----:B---3--:R-:W-:-:S13]  /*1aba0*/  ISETP.NE.AND P1, PT, R0, 0x1, PT ;  /* 0x000000010000780c */ /* 0x008fda0003f25270 */
[----:B------:R-:W3:Y:S08]  /*1abb0*/  @P1 LDC R2, c[0x0][0x44c] ;  /* 0x00011300ff021b82 */ /* 0x000ef00000000800 */
[----:B------:R-:W4:Y:S01]  /*1abc0*/  @P1 LDC R3, c[0x0][0x450] ;  /* 0x00011400ff031b82 */ /* 0x000f220000000800 */
[----:B--2---:R-:W-:-:S04]  /*1abd0*/  VIADD R0, R7, 0x7f ;  /* 0x0000007f07007836 */ /* 0x004fc80000000000 */
[----:B---3--:R-:W-:-:S05]  /*1abe0*/  @P1 IMAD.HI.U32 R2, R0, R2, RZ ;  /* 0x0000000200021227 */ /* 0x008fca00078e00ff */
[----:B----4-:R-:W-:Y:S02]  /*1abf0*/  @P1 SHF.R.U32.HI R0, RZ, R3, R2 ;  /* 0x00000003ff001219 */ /* 0x010fe40000011602 */
[----:B------:R-:W2:Y:S03]  /*1ac00*/  LDC.64 R2, c[0x0][0x9e0] ;  /* 0x00027800ff027b82 */ /* 0x000ea60000000a00 */
[----:B------:R-:W-:Y:S01]  /*1ac10*/  IMAD.IADD R0, R17, 0x1, R0 ;  /* 0x0000000111007824 */ /* 0x000fe200078e0200 */
[----:B--2---:R-:W-:-:S03]  /*1ac20*/  ISETP.GE.AND P2, PT, R3, 0x1, PT ;  /* 0x000000010300780c */ /* 0x004fc60003f46270 */
        /* <DEDUP_REMOVED lines=13> */
.L_x_12000:
[----:B------:R-:W-:-:S13]  /*1ad00*/  ISETP.NE.AND P0, PT, R3, 0x1, PT ;  /* 0x000000010300780c */ /* 0x000fda0003f05270 */
[----:B-1----:R-:W1:Y:S02]  /*1ad10*/  @P0 LDC.64 R4, c[0x0][0x9e8] ;  /* 0x00027a00ff040b82 */ /* 0x002e640000000a00 */
[----:B-1----:R-:W-:-:S05]  /*1ad20*/  @P0 IMAD.HI.U32 R4, R6, R4, RZ ;  /* 0x0000000406040227 */ /* 0x002fca00078e00ff */
[----:B------:R-:W-:-:S07]  /*1ad30*/  @P0 SHF.R.U32.HI R6, RZ, R5, R4 ;  /* 0x00000005ff060219 */ /* 0x000fce0000011604 */
.L_x_12001:
[----:B------:R-:W-:Y:S05]  /*1ad40*/  BSYNC B0 ;  /* 0x0000000000007941 */ /* 0x000fea0003800000 */
.L_x_11999:
[----:B------:R-:W-:-:S05]  /*1ad50*/  IMAD R6, R6, R3, R3 ;  /* 0x0000000306067224 */ /* 0x000fca00078e0203 */
[----:B------:R-:W-:-:S07]  /*1ad60*/  VIMNMX R2, R2, R6, PT ;  /* 0x0000000602027248 */ /* 0x000fce0003fe0100 */
.L_x_11998:
[----:B------:R-:W-:Y:S01]  /*1ad70*/  VIADD R0, R2, 0x5f ;  /* 0x0000005f02007836 */ /* 0x000fe20000000000 */
[----:B------:R-:W2:Y:S01]  /*1ad80*/  @P1 LDC R4, c[0x0][0x450] ;  /* 0x00011400ff041b82 */ /* 0x000ea20000000800 */
[----:B------:R-:W-:Y:S02]  /*1ad90*/  ULDC UR4, c[0x0][0x9dc] ;  /* 0x0002770000047ab9 */ /* 0x000fe40000000800 */
[----:B------:R-:W-:-:S05]  /*1ada0*/  IMAD.HI R0, R0, 0x2aaaaaab, RZ ;  /* 0x2aaaaaab00007827 */ /* 0x000fca00078e02ff */
[----:B------:R-:W-:-:S04]  /*1adb0*/  SHF.R.U32.HI R2, RZ, 0x1f, R0 ;  /* 0x0000001fff027819 */ /* 0x000fc80000011600 */
[----:B------:R-:W-:Y:S02]  /*1adc0*/  LEA.HI.SX32 R2, R0, R2, 0x1c ;  /* 0x0000000200027211 */ /* 0x000fe400078fe2ff */
[----:B------:R-:W3:Y:S02]  /*1add0*/  @P1 LDC R0, c[0x0][0x44c] ;  /* 0x00011300ff001b82 */ /* 0x000ee40000000800 */
[----:B------:R-:W-:Y:S01]  /*1ade0*/  VIMNMX R6, R21, R2, PT ;  /* 0x0000000215067248 */ /* 0x000fe20003fe0100 */
[----:B------:R-:W-:-:S04]  /*1adf0*/  IMAD.MOV.U32 R2, RZ, RZ, R7 ;  /* 0x000000ffff027224 */ /* 0x000fc800078e0007 */
[----:B------:R4:W-:Y:S01]  /*1ae00*/  STL [R1+0x2c], R6 ;  /* 0x00002c0601007387 */ /* 0x0009e20000100800 */
[----:B---3--:R-:W-:-:S05]  /*1ae10*/  @P1 IMAD.HI.U32 R0, R7, R0, RZ ;  /* 0x0000000007001227 */ /* 0x008fca00078e00ff */
[----:B--2---:R-:W-:-:S05]  /*1ae20*/  @P1 SHF.R.U32.HI R2, RZ, R4, R0 ;  /* 0x00000004ff021219 */ /* 0x004fca0000011600 */
[----:B------:R-:W-:-:S04]  /*1ae30*/  IMAD.IADD R0, R20, 0x1, R2 ;  /* 0x0000000114007824 */ /* 0x000fc800078e0202 */
[----:B------:R-:W-:Y:S01]  /*1ae40*/  VIADD R2, R0, -UR4 ;  /* 0x8000000400027c36 */ /* 0x000fe20008000000 */
[----:B----4-:R-:W-:Y:S06]  /*1ae50*/  @!P2 BRA `(.L_x_12002) ;  /* 0x000000000044a947 */ /* 0x010fec0003800000 */
[----:B------:R-:W-:Y:S01]  /*1ae60*/  ISETP.GT.AND P0, PT, R0, -0x1, PT ;  /* 0xffffffff0000780c */ /* 0x000fe20003f04270 */
[----:B------:R-:W-:-:S12]  /*1ae70*/  BSSY B0, `(.L_x_12003) ;  /* 0x000000d000007945 */ /* 0x000fd80003800000 */
[----:B------:R-:W-:Y:S05]  /*1ae80*/  @P0 BRA `(.L_x_12004) ;  /* 0x00000000001c0947 */ /* 0x000fea0003800000 */
[----:B------:R-:W-:Y:S02]  /*1ae90*/  ISETP.NE.AND P0, PT, R3, 0x1, PT ;  /* 0x000000010300780c */ /* 0x000fe40003f05270 */
[----:B------:R-:W-:-:S11]  /*1aea0*/  LOP3.LUT R0, RZ, R0, RZ, 0x33, !PT ;  /* 0x00000000ff007212 */ /* 0x000fd600078e33ff */
[----:B-1----:R-:W1:Y:S02]  /*1aeb0*/  @P0 LDC.64 R4, c[0x0][0x9e8] ;  /* 0x00027a00ff040b82 */ /* 0x002e640000000a00 */
[----:B-1----:R-:W-:-:S05]  /*1aec0*/  @P0 IMAD.HI.U32 R4, R0, R4, RZ ;  /* 0x0000000400040227 */ /* 0x002fca00078e00ff */
[----:B------:R-:W-:-:S04]  /*1aed0*/  @P0 SHF.R.U32.HI R0, RZ, R5, R4 ;  /* 0x00000005ff000219 */ /* 0x000fc80000011604 */
[----:B------:R-:W-:Y:S01]  /*1aee0*/  LOP3.LUT R0, RZ, R0, RZ, 0x33, !PT ;  /* 0x00000000ff007212 */ /* 0x000fe200078e33ff */
[----:B------:R-:W-:Y:S06]  /*1aef0*/  BRA `(.L_x_12005) ;  /* 0x0000000000107947 */ /* 0x000fec0003800000 */
.L_x_12004:
[----:B------:R-:W-:-:S13]  /*1af00*/  ISETP.NE.AND P0, PT, R3, 0x1, PT ;  /* 0x000000010300780c */ /* 0x000fda0003f05270 */
[----:B-1----:R-:W1:Y:S02]  /*1af10*/  @P0 LDC.64 R4, c[0x0][0x9e8] ;  /* 0x00027a00ff040b82 */ /* 0x002e640000000a00 */
[----:B-1----:R-:W-:-:S05]  /*1af20*/  @P0 IMAD.HI.U32 R4, R0, R4, RZ ;  /* 0x0000000400040227 */ /* 0x002fca00078e00ff */
[----:B------:R-:W-:-:S07]  /*1af30*/  @P0 SHF.R.U32.HI R0, RZ, R5, R4 ;  /* 0x00000005ff000219 */ /* 0x000fce0000011604 */
.L_x_12005:
[----:B------:R-:W-:Y:S05]  /*1af40*/  BSYNC B0 ;  /* 0x0000000000007941 */ /* 0x000fea0003800000 */
.L_x_12003:
[----:B------:R-:W-:-:S05]  /*1af50*/  IMAD R0, R0, R3, RZ ;  /* 0x0000000300007224 */ /* 0x000fca00078e02ff */
[----:B------:R-:W-:-:S07]  /*1af60*/  VIMNMX R2, R2, R0, !PT ;  /* 0x0000000002027248 */ /* 0x000fce0007fe0100 */
.L_x_12002:
[----:B------:R-:W-:Y:S01]  /*1af70*/  IMAD.HI R2, R2, 0x2aaaaaab, RZ ;  /* 0x2aaaaaab02027827 */ /* 0x000fe200078e02ff */
[----:B------:R-:W-:Y:S04]  /*1af80*/  BSSY B7, `(.L_x_12006) ;  /* 0x00003fa000077945 */ /* 0x000fe80003800000 */
[----:B------:R-:W-:-:S04]  /*1af90*/  SHF.R.U32.HI R0, RZ, 0x1f, R2 ;  /* 0x0000001fff007819 */ /* 0x000fc80000011602 */
[----:B------:R-:W-:-:S04]  /*1afa0*/  LEA.HI.SX32 R0, R2, R0, 0x1c ;  /* 0x0000000002007211 */ /* 0x000fc800078fe2ff */
[----:B------:R-:W-:-:S04]  /*1afb0*/  VIMNMX R3, RZ, R0, !PT ;  /* 0x00000000ff037248 */ /* 0x000fc80007fe0100 */
[----:B------:R-:W-:Y:S01]  /*1afc0*/  ISETP.GT.AND P0, PT, R6, R3, PT ;  /* 0x000000030600720c */ /* 0x000fe20003f04270 */
[----:B------:R2:W-:-:S12]  /*1afd0*/  STL [R1+0x24], R3 ;  /* 0x0000240301007387 */ /* 0x0005d80000100800 */
[----:B--2---:R-:W-:Y:S05]  /*1afe0*/  @P0 BRA `(.L_x_12007) ;  /* 0x0000000000440947 */ /* 0x004fea0003800000 */
[----:B------:R-:W2:Y:S02]  /*1aff0*/  S2R R3, SR_TID.X ;  /* 0x0000000000037919 */ /* 0x000ea40000002100 */
[----:B--2---:R-:W-:-:S04]  /*1b000*/  LOP3.LUT R3, R3, 0x7f, RZ, 0xc0, !PT ;  /* 0x0000007f03037812 */ /* 0x004fc800078ec0ff */
[----:B------:R-:W-:-:S13]  /*1b010*/  ISETP.NE.AND P0, PT, R3, RZ, PT ;  /* 0x000000ff0300720c */ /* 0x000fda0003f05270 */
[----:B------:R-:W-:Y:S05]  /*1b020*/  @P0 BRA `(.L_x_12008) ;  /* 0x0000003c00bc0947 */ /* 0x000fea0003800000 */
[----:B------:R-:W2:Y:S01]  /*1b030*/  S2R R3, SR_LANEID ;  /* 0x0000000000037919 */ /* 0x000ea20000000000 */
[----:B------:R-:W-:Y:S02]  /*1b040*/  VOTEU.ANY UR4, UPT, PT ;  /* 0x0000000000047886 */ /* 0x000fe400038e0100 */
[----:B------:R-:W2:Y:S08]  /*1b050*/  FLO.U32 R0, UR4 ;  /* 0x0000000400007d00 */ /* 0x000eb000080e0000 */
[----:B-1----:R-:W1:Y:S01]  /*1b060*/  POPC R5, UR4 ;  /* 0x0000000400057d09 */ /* 0x002e620008000000 */
[----:B--2---:R-:W-:-:S02]  /*1b070*/  ISETP.EQ.U32.AND P0, PT, R0, R3, PT ;  /* 0x000000030000720c */ /* 0x004fc40003f02070 */
[----:B------:R-:W1:Y:S11]  /*1b080*/  LDC.64 R2, c[0x0][0xc60] ;  /* 0x00031800ff027b82 */ /* 0x000e760000000a00 */
[----:B-1----:R-:W2:Y:S01]  /*1b090*/  @P0 ATOMG.E.ADD.STRONG.GPU PT, R3, desc[UR40][R2.64], R5 ;  /* 0x00000005020309a8 */ /* 0x002ea200081ee1e8 */
[----:B------:R-:W1:Y:S02]  /*1b0a0*/  S2R R4, SR_LTMASK ;  /* 0x0000000000047919 */ /* 0x000e640000003900 */
[----:B-1----:R-:W-:-:S04]  /*1b0b0*/  LOP3.LUT R4, R4, UR4, RZ, 0xc0, !PT ;  /* 0x0000000404047c12 */ /* 0x002fc8000f8ec0ff */
[----:B------:R-:W1:Y:S01]  /*1b0c0*/  POPC R7, R4 ;  /* 0x0000000400077309 */ /* 0x000e620000000000 */
[----:B--2---:R-:W1:Y:S02]  /*1b0d0*/  SHFL.IDX PT, R0, R3, R0, 0x1f ;  /* 0x00001f0003007589 */ /* 0x004e6400000e0000 */
[----:B-1----:R-:W-:Y:S01]  /*1b0e0*/  IADD3 R16, R0, UR36, R7 ;  /* 0x0000002400107c10 */ /* 0x002fe2000fffe007 */
[----:B------:R-:W-:Y:S06]  /*1b0f0*/  BRA `(.L_x_12008) ;  /* 0x0000003c00887947 */ /* 0x000fec0003800000 */
.L_x_12007:
        /* <DEDUP_REMOVED lines=11> */
[----:B-1----:R-:W-:Y:S02]  /*1b1b0*/  IMAD.U32 R5, RZ, RZ, UR7 ;  /* 0x00000007ff057e24 */ /* 0x002fe4000f8e00ff */
        /* <DEDUP_REMOVED lines=8> */
[----:B--2---:R-:W-:Y:S05]  /*1b240*/  CALL.ABS.NOINC R2 ;  /* 0x0000000002007343 */ /* 0x004fea0003c00000 */
.L_x_12010:
[----:B------:R-:W-:Y:S05]  /*1b250*/  BSYNC B6 ;  /* 0x0000000000067941 */ /* 0x000fea0003800000 */
.L_x_12009:
        /* <DEDUP_REMOVED lines=10> */
[----:B-1----:R-:W-:Y:S02]  /*1b300*/  IMAD.U32 R5, RZ, RZ, UR7 ;  /* 0x00000007ff057e24 */ /* 0x002fe4000f8e00ff */
[----:B------:R-:W-:Y:S02]  /*1b310*/  IMAD.U32 R6, RZ, RZ, UR8 ;  /* 0x00000008ff067e24 */ /* 0x000fe4000f8e00ff */
[----:B------:R-:W-:-:S02]  /*1b320*/  IMAD.U32 R7, RZ, RZ, UR9 ;  /* 0x00000009ff077e24 */ /* 0x000fc4000f8e00ff */
[----:B------:R-:W-:Y:S02]  /*1b330*/  IMAD.U32 R10, RZ, RZ, UR4 ;  /* 0x00000004ff0a7e24 */ /* 0x000fe4000f8e00ff */
[----:B0-----:R-:W-:Y:S02]  /*1b340*/  IMAD.U32 R11, RZ, RZ, UR5 ;  /* 0x00000005ff0b7e24 */ /* 0x001fe4000f8e00ff */
[----:B------:R-:W-:Y:S02]  /*1b350*/  IMAD.MOV.U32 R8, RZ, RZ, 0x70 ;  /* 0x00000070ff087424 */ /* 0x000fe400078e00ff */
[----:B------:R-:W-:Y:S02]  /*1b360*/  IMAD.MOV.U32 R12, RZ, RZ, 0x1 ;  /* 0x00000001ff0c7424 */ /* 0x000fe400078e00ff */
[----:B--2---:R-:W-:-:S07]  /*1b370*/  IMAD.MOV.U32 R13, RZ, RZ, RZ ;  /* 0x000000ffff0d7224 */ /* 0x004fce00078e00ff */
[----:B------:R-:W-:-:S07]  /*1b380*/  LEPC R20, `(.L_x_12013) ;  /* 0x000000001014794e */ /* 0x000fce0000000000 */
[----:B---3--:R-:W-:Y:S05]  /*1b390*/  CALL.ABS.NOINC R2 ;  /* 0x0000000002007343 */ /* 0x008fea0003c00000 */
.L_x_12013:
        /* <DEDUP_REMOVED lines=15> */
.L_x_12012:
[----:B------:R-:W-:Y:S05]  /*1b490*/  BSYNC B6 ;  /* 0x0000000000067941 */ /* 0x000fea0003800000 */
.L_x_12011:
[----:B------:R-:W-:Y:S01]  /*1b4a0*/  ULDC.64 UR4, c[0x0][0x9f8] ;  /* 0x00027e0000047ab9 */ /* 0x000fe20000000a00 */
[----:B------:R-:W2:Y:S01]  /*1b4b0*/  LDL R17, [R1+0x2c] ;  /* 0x00002c0001117983 */ /* 0x000ea20000100800 */
[----:B------:R-:W-:Y:S01]  /*1b4c0*/  ISETP.NE.U32.AND P0, PT, RZ, UR4, PT ;  /* 0x00000004ff007c0c */ /* 0x000fe2000bf05070 */
[----:B------:R-:W-:-:S03]  /*1b4d0*/  IMAD.MOV.U32 R7, RZ, RZ, R19 ;  /* 0x000000ffff077224 */ /* 0x000fc600078e0013 */
[----:B------:R-:W-:Y:S01]  /*1b4e0*/  ISETP.NE.AND.EX P0, PT, RZ, UR5, PT, P0 ;  /* 0x00000005ff007c0c */ /* 0x000fe2000bf05300 */
[----:B------:R-:W-:-:S12]  /*1b4f0*/  ULDC.64 UR4, c[0x0][0xa08] ;  /* 0x0002820000047ab9 */ /* 0x000fd80000000a00 */
[----:B------:R-:W3:Y:S02]  /*1b500*/  @P0 LDC.64 R2, c[0x0][0x9f8] ;  /* 0x00027e00ff020b82 */ /* 0x000ee40000000a00 */
[----:B---3--:R-:W-:-:S05]  /*1b510*/  @P0 IMAD.WIDE R2, R19, 0x4, R2 ;  /* 0x0000000413020825 */ /* 0x008fca00078e0202 */
[----:B------:R3:W1:Y:S02]  /*1b520*/  @P0 LDG.E R7, desc[UR40][R2.64] ;  /* 0x0000002802070981 */ /* 0x000664000c1e1900 */
[----:B---3--:R-:W3:Y:S02]  /*1b530*/  LDC.64 R2, c[0x0][0x418] ;  /* 0x00010600ff027b82 */ /* 0x008ee40000000a00 */
[----:B---3--:R-:W-:Y:S01]  /*1b540*/  LOP3.LUT P0, RZ, R2, UR4, RZ, 0xfc, !PT ;  /* 0x0000000402ff7c12 */ /* 0x008fe2000f80fcff */
[----:B------:R-:W-:-:S03]  /*1b550*/  UMOV UR4, 0xffffffff ;  /* 0xffffffff00047882 */ /* 0x000fc60000000000 */
[----:B------:R-:W-:Y:S01]  /*1b560*/  LOP3.LUT P0, RZ, R3, UR5, RZ, 0xfc, P0 ;  /* 0x0000000503ff7c12 */ /* 0x000fe2000800fcff */
[----:B--2---:R-:W-:Y:S01]  /*1b570*/  VIADD R0, R17, 0xffffffff ;  /* 0xffffffff11007836 */ /* 0x004fe20000000000 */
[----:B-1----:R-:W-:Y:S01]  /*1b580*/  SHF.R.S32.HI R8, RZ, 0x1f, R7 ;  /* 0x0000001fff087819 */ /* 0x002fe20000011407 */
        /* <DEDUP_REMOVED lines=8> */
.L_x_12173:
[----:B--2---:R-:W2:Y:S01]  /*1b610*/  LDL.LU R4, [R1] ;  /* 0x0000000001047983 */ /* 0x004ea20000300800 */
[----:B------:R-:W-:Y:S02]  /*1b620*/  PLOP3.LUT P1, PT, PT, PT, PT, 0x8, 0x0 ;  /* 0x000000000000781c */ /* 0x000fe40003f2e170 */
[----:B---3--:R-:W-:Y:S01]  /*1b630*/  ISETP.NE.AND P0, PT, R14, RZ, PT ;  /* 0x000000ff0e00720c */ /* 0x008fe20003f05270 */
[----:B------:R3:W-:Y:S01]  /*1b640*/  STL [R1+0x30], R0 ;  /* 0x0000300001007387 */ /* 0x0007e20000100800 */
[----:B--2---:R-:W-:-:S09]  /*1b650*/  LOP3.LUT R4, R4, 0xfffffffe, RZ, 0xc0, !PT ;  /* 0xfffffffe04047812 */ /* 0x004fd200078ec0ff */
[----:B------:R-:W-:-:S05]  /*1b660*/  @P1 LOP3.LUT R4, R4, 0x1, RZ, 0xfc, !PT ;  /* 0x0000000104041812 */ /* 0x000fca00078efcff */
[----:B------:R3:W-:Y:S01]  /*1b670*/  STL [R1], R4 ;  /* 0x0000000401007387 */ /* 0x0007e20000100800 */
[----:B------:R-:W-:Y:S05]  /*1b680*/  @P0 BRA `(.L_x_12015) ;  /* 0x00000004001c0947 */ /* 0x000fea0003800000 */
[----:B------:R-:W-:-:S03]  /*1b690*/  UMOV UR4, 0xffffffff ;  /* 0xffffffff00047882 */ /* 0x000fc60000000000 */
[----:B------:R-:W-:Y:S05]  /*1b6a0*/  BRA.DIV UR4, `(.L_x_12016) ;  /* 0x0000005e04c87947 */ /* 0x000fea000b800000 */
[----:B------:R-:W-:-:S13]  /*1b6b0*/  ELECT P6, URZ, PT ;  /* 0x00000000003f782f */ /* 0x000fda00038c0000 */
.L_x_12176:
        /* <DEDUP_REMOVED lines=24> */
.L_x_12017:
[----:B-1----:R-:W4:Y:S04]  /*1b840*/  LDL R7, [R1+0x4] ;  /* 0x0000040001077983 */ /* 0x002f280000100800 */
[----:B---3--:R-:W4:Y:S04]  /*1b850*/  LDL R0, [R1+0x8] ;  /* 0x0000080001007983 */ /* 0x008f280000100800 */
[----:B--2---:R-:W2:Y:S01]  /*1b860*/  LDL R2, [R1+0x14] ;  /* 0x0000140001027983 */ /* 0x004ea20000100800 */
[----:B----4-:R-:W-:Y:S01]  /*1b870*/  IMAD R0, R0, 0x8, R7 ;  /* 0x0000000800007824 */ /* 0x010fe200078e0207 */
[----:B--2---:R-:W-:-:S04]  /*1b880*/  SHF.L.U32 R2, R2, 0x1f, RZ ;  /* 0x0000001f02027819 */ /* 0x004fc800000006ff */
[----:B------:R-:W1:Y:S02]  /*1b890*/  SYNCS.PHASECHK.TRANS64.TRYWAIT P0, [R0+URZ+0x22840], R2 ;  /* 0x02284002000075a7 */ /* 0x000e64000800017f */
[----:B-1----:R-:W-:Y:S05]  /*1b8a0*/  @!P0 BRA `(.L_x_12018) ;  /* 0x0000005c00688947 */ /* 0x002fea0003800000 */
.L_x_12177:
        /* <DEDUP_REMOVED lines=11> */
.L_x_12019:
[----:B------:R-:W2:Y:S04]  /*1b960*/  LDL R6, [R1+0x4] ;  /* 0x0000040001067983 */ /* 0x000ea80000100800 */
[----:B------:R-:W2:Y:S04]  /*1b970*/  LDL R5, [R1+0x8] ;  /* 0x0000080001057983 */ /* 0x000ea80000100800 */
[----:B------:R-:W3:Y:S04]  /*1b980*/  LDL R4, [R1+0x30] ;  /* 0x0000300001047983 */ /* 0x000ee80000100800 */
[----:B------:R-:W4:Y:S04]  /*1b990*/  LDL R3, [R1+0x20] ;  /* 0x0000200001037983 */ /* 0x000f280000100800 */
[----:B-1----:R-:W4:Y:S01]  /*1b9a0*/  LDL.LU R2, [R1] ;  /* 0x0000000001027983 */ /* 0x002f220000300800 */
        /* <DEDUP_REMOVED lines=9> */
[----:B--2---:R-:W-:Y:S01]  /*1ba40*/  IMAD R0, R5, 0x3000, R6 ;  /* 0x0000300005007824 */ /* 0x004fe200078e0206 */
[----:B---3--:R-:W-:-:S04]  /*1ba50*/  R2UR UR11, R4 ;  /* 0x00000000040b72ca */ /* 0x008fc800000e0000 */
[----:B------:R-:W-:Y:S02]  /*1ba60*/  R2UR UR8, R0 ;  /* 0x00000000000872ca */ /* 0x000fe400000e0000 */
[----:B----4-:R-:W-:Y:S02]  /*1ba70*/  R2UR UR4, R3 ;  /* 0x00000000030472ca */ /* 0x010fe400000e0000 */
[----:B------:R-:W-:-:S04]  /*1ba80*/  LOP3.LUT R2, R2, 0xfffffffe, RZ, 0xc0, !PT ;  /* 0xfffffffe02027812 */ /* 0x000fc800078ec0ff */
[----:B------:R-:W-:-:S05]  /*1ba90*/  @P0 LOP3.LUT R2, R2, 0x1, RZ, 0xfc, !PT ;  /* 0x0000000102020812 */ /* 0x000fca00078efcff */
[----:B------:R-:W-:Y:S02]  /*1baa0*/  UIADD3 UR8, UR8, 0x1c400, URZ ;  /* 0x0001c40008087890 */ /* 0x000fe4000fffe03f */
[----:B------:R-:W-:Y:S01]  /*1bab0*/  UIMAD UR11, UR11, 0x60, UR4 ;  /* 0x000000600b0b78a4 */ /* 0x000fe2000f8e0204 */
[----:B------:R2:W-:Y:S02]  /*1bac0*/  STL [R1], R2 ;  /* 0x0000000201007387 */ /* 0x0005e40000100800 */
[----:B------:R-:W-:-:S06]  /*1bad0*/  UMOV UR4, 0x0 ;  /* 0x0000000000047882 */ /* 0x000fcc0000000000 */
[----:B------:R2:W-:Y:S01]  /*1bae0*/  UTMALDG.4D [UR8], [UR6], desc[UR4] ;  /* 0x00000408060075b4 */ /* 0x0005e20008019000 */
[----:B------:R-:W-:Y:S02]  /*1baf0*/  NOP ;  /* 0x0000000000007918 */ /* 0x000fe40000000000 */
.L_x_12015:
[----:B---3--:R-:W3:Y:S04]  /*1bb00*/  LDL R4, [R1+0x4] ;  /* 0x0000040001047983 */ /* 0x008ee80000100800 */
        /* <DEDUP_REMOVED lines=31> */
.L_x_12021:
[----:B------:R-:W-:Y:S05]  /*1bd00*/  BSYNC B6 ;  /* 0x0000000000067941 */ /* 0x000fea0003800000 */
.L_x_12020:
[----:B--2---:R-:W2:Y:S01]  /*1bd10*/  LDL.LU R0, [R1+0x4c] ;  /* 0x00004c0001007983 */ /* 0x004ea20000300800 */
[----:B-1----:R-:W1:Y:S01]  /*1bd20*/  LDC R7, c[0x0][0x448] ;  /* 0x00011200ff077b82 */ /* 0x002e620000000800 */
[----:B------:R-:W-:Y:S01]  /*1bd30*/  ULDC.64 UR4, c[0x0][0x2d8] ;  /* 0x0000b60000047ab9 */ /* 0x000fe20000000a00 */
[----:B------:R-:W-:Y:S01]  /*1bd40*/  ULDC UR6, c[0x0][0x2b8] ;  /* 0x0000ae0000067ab9 */ /* 0x000fe20000000800 */
[----:B------:R-:W2:Y:S04]  /*1bd50*/  LDL.LU.64 R2, [R1+0x40] ;  /* 0x0000400001027983 */ /* 0x000ea80000300a00 */
[----:B------:R-:W3:Y:S04]  /*1bd60*/  LDL R12, [R1+0x28] ;  /* 0x00002800010c7983 */ /* 0x000ee80000100800 */
[----:B------:R4:W5:Y:S01]  /*1bd70*/  LDL R9, [R1+0x34] ;  /* 0x0000340001097983 */ /* 0x0009620000100800 */
[----:B------:R-:W0:Y:S01]  /*1bd80*/  S2R R5, SR_TID.X ;  /* 0x0000000000057919 */ /* 0x000e220000002100 */
[----:B------:R-:W4:Y:S01]  /*1bd90*/  S2R R8, SR_TID.X ;  /* 0x0000000000087919 */ /* 0x000f220000002100 */
[----:B0-----:R-:W-:-:S04]  /*1bda0*/  LOP3.LUT R5, R5, 0x7f, RZ, 0xc0, !PT ;  /* 0x0000007f05057812 */ /* 0x001fc800078ec0ff */
[----:B------:R-:W-:Y:S01]  /*1bdb0*/  SHF.R.U32.HI R5, RZ, 0x3, R5 ;  /* 0x00000003ff057819 */ /* 0x000fe20000011605 */
[----:B----4-:R-:W-:-:S05]  /*1bdc0*/  IMAD.SHL.U32 R8, R8, 0x10, RZ ;  /* 0x0000001008087824 */ /* 0x010fca00078e00ff */
[----:B------:R-:W-:Y:S01]  /*1bdd0*/  LOP3.LUT R8, R5, 0x70, R8, 0xf8, !PT ;  /* 0x0000007005087812 */ /* 0x000fe200078ef808 */
[----:B------:R-:W0:Y:S02]  /*1bde0*/  S2R R10, SR_TID.X ;  /* 0x00000000000a7919 */ /* 0x000e240000002100 */
[----:B0-----:R-:W-:-:S05]  /*1bdf0*/  IMAD.SHL.U32 R10, R10, 0x8, RZ ;  /* 0x000000080a0a7824 */ /* 0x001fca00078e00ff */
        /* <DEDUP_REMOVED lines=118> */
.L_x_12194:
[----:B------:R3:W5:Y:S01]  /*1c560*/  LDL R8, [R1+0x4] ;  /* 0x0000040001087983 */ /* 0x0007620000100800 */
        /* <DEDUP_REMOVED lines=10> */
.L_x_12023:
        /* <DEDUP_REMOVED lines=19> */
.L_x_12195:
[----:B------:R-:W-:Y:S05]  /*1c740*/  BSYNC B0 ;  /* 0x0000000000007941 */ /* 0x000fea0003800000 */
.L_x_12024:
[----:B0-----:R-:W2:Y:S01]  /*1c750*/  LDL R2, [R1] ;  /* 0x0000000001027983 */ /* 0x001ea20000100800 */
        /* <DEDUP_REMOVED lines=14> */
.L_x_12196:
[----:B------:R-:W-:Y:S05]  /*1c840*/  BSYNC B1 ;  /* 0x0000000000017941 */ /* 0x000fea0003800000 */
.L_x_12028:
        /* <DEDUP_REMOVED lines=9> */
.L_x_12031:
[----:B------:R-:W-:Y:S05]  /*1c8e0*/  BSYNC B1 ;  /* 0x0000000000017941 */ /* 0x000fea0003800000 */
.L_x_12030:
        /* <DEDUP_REMOVED lines=14> */
.L_x_12032:
        /* <DEDUP_REMOVED lines=15> */
.L_x_12033:
        /* <DEDUP_REMOVED lines=15> */
.L_x_12034:
        /* <DEDUP_REMOVED lines=15> */
.L_x_12035:
        /* <DEDUP_REMOVED lines=10> */
.L_x_12027:
[----:B------:R-:W-:Y:S05]  /*1cd40*/  BSYNC B0 ;  /* 0x0000000000007941 */ /* 0x000fea0003800000 */
.L_x_12026:
        /* <DEDUP_REMOVED lines=50> */
.L_x_12042:
[----:B------:R-:W2:Y:S01]  /*1d070*/  LDL R2, [R1+0x4] ;  /* 0x0000040001027983 */ /* 0x000ea20000100800 */
[----:B-1----:R-:W-:Y:S01]  /*1d080*/  SHF.L.U32 R5, R7, 0x1f, RZ ;  /* 0x0000001f07057819 */ /* 0x002fe200000006ff */
[----:B------:R-:W-:Y:S01]  /*1d090*/  BSSY B3, `(.L_x_12043) ;  /* 0x0000007000037945 */ /* 0x000fe20003800000 */
[----:B------:R-:W1:Y:S02]  /*1d0a0*/  S2R R3, SR_TID.X ;  /* 0x0000000000037919 */ /* 0x000e640000002100 */
[----:B-1----:R-:W-:-:S04]  /*1d0b0*/  LOP3.LUT R3, R3, 0x7f, RZ, 0xc0, !PT ;  /* 0x0000007f03037812 */ /* 0x002fc800078ec0ff */
[----:B------:R-:W-:Y:S01]  /*1d0c0*/  ISETP.NE.AND P1, PT, R3, RZ, PT ;  /* 0x000000ff0300720c */ /* 0x000fe20003f25270 */
[----:B--2---:R-:W-:-:S04]  /*1d0d0*/  IMAD R2, R8, 0x8, R2 ;  /* 0x0000000808027824 */ /* 0x004fc800078e0202 */
[----:B------:R-:W1:Y:S02]  /*1d0e0*/  SYNCS.PHASECHK.TRANS64.TRYWAIT P0, [R2+URZ+0x22840], R5 ;  /* 0x02284005020075a7 */ /* 0x000e64000800017f */
[----:B-1----:R-:W-:Y:S06]  /*1d0f0*/  @!P0 BRA `(.L_x_12044) ;  /* 0x0000005000288947 */ /* 0x002fec0003800000 */
.L_x_12197:
[----:B------:R-:W-:Y:S05]  /*1d100*/  BSYNC B3 ;  /* 0x0000000000037941 */ /* 0x000fea0003800000 */
.L_x_12043:
        /* <DEDUP_REMOVED lines=9> */
.L_x_12046:
[----:B------:R-:W-:Y:S05]  /*1d1a0*/  BSYNC B3 ;  /* 0x0000000000037941 */ /* 0x000fea0003800000 */
.L_x_12045:
        /* <DEDUP_REMOVED lines=14> */
.L_x_12047:
        /* <DEDUP_REMOVED lines=13> */
.L_x_12198:
[----:B------:R-:W-:Y:S05]  /*1d360*/  BSYNC B3 ;  /* 0x0000000000037941 */ /* 0x000fea0003800000 */
.L_x_12048:
        /* <DEDUP_REMOVED lines=11> */
.L_x_12051:
[----:B------:R-:W-:Y:S05]  /*1d420*/  BSYNC B3 ;  /* 0x0000000000037941 */ /* 0x000fea0003800000 */
.L_x_12050:
        /* <DEDUP_REMOVED lines=11> */
.L_x_12052:
        /* <DEDUP_REMOVED lines=15> */
.L_x_12053:
        /* <DEDUP_REMOVED lines=15> */
.L_x_12054:
        /* <DEDUP_REMOVED lines=15> */
.L_x_12055:
        /* <DEDUP_REMOVED lines=10> */
.L_x_12041:
[----:B------:R-:W-:Y:S05]  /*1d850*/  BSYNC B1 ;  /* 0x0000000000017941 */ /* 0x000fea0003800000 */
.L_x_12040:
[----:B------:R-:W2:Y:S02]  /*1d860*/  LDL R4, [R1+0x2c] ;  /* 0x00002c0001047983 */ /* 0x000ea40000100800 */
[----:B--2---:R-:W-:-:S07]  /*1d870*/  VIADD R0, R4, 0xfffffffd ;  /* 0xfffffffd04007836 */ /* 0x004fce0000000000 */
.L_x_12039:
[----:B------:R-:W-:Y:S05]  /*1d880*/  BSYNC B2 ;  /* 0x0000000000027941 */ /* 0x000fea0003800000 */
.L_x_12038:
[----:B------:R-:W2:Y:S01]  /*1d890*/  LDL.LU R2, [R1+0x2c] ;  /* 0x00002c0001027983 */ /* 0x000ea20000300800 */
[----:B------:R-:W-:Y:S01]  /*1d8a0*/  VIADD R6, R6, 0xfffffffe ;  /* 0xfffffffe06067836 */ /* 0x000fe20000000000 */
[----:B--2---:R-:W-:-:S04]  /*1d8b0*/  LOP3.LUT R2, RZ, R2, RZ, 0x33, !PT ;  /* 0x00000002ff027212 */ /* 0x004fc800078e33ff */
[----:B------:R-:W-:-:S13]  /*1d8c0*/  ISETP.NE.AND P0, PT, R6, R2, PT ;  /* 0x000000020600720c */ /* 0x000fda0003f05270 */
[----:B------:R-:W-:Y:S05]  /*1d8d0*/  @!P0 BRA `(.L_x_12037) ;  /* 0x0000001400208947 */ /* 0x000fea0003800000 */
.L_x_12088:
        /* <DEDUP_REMOVED lines=36> */
.L_x_12058:
[----:B------:R-:W2:Y:S01]  /*1db20*/  LDL R2, [R1+0x4] ;  /* 0x0000040001027983 */ /* 0x000ea20000100800 */
        /* <DEDUP_REMOVED lines=8> */
.L_x_12199:
[----:B------:R-:W-:Y:S05]  /*1dbb0*/  BSYNC B2 ;  /* 0x0000000000027941 */ /* 0x000fea0003800000 */
.L_x_12059:
        /* <DEDUP_REMOVED lines=9> */
.L_x_12062:
[----:B------:R-:W-:Y:S05]  /*1dc50*/  BSYNC B2 ;  /* 0x0000000000027941 */ /* 0x000fea0003800000 */
.L_x_12061:
        /* <DEDUP_REMOVED lines=13> */
.L_x_12063:
        /* <DEDUP_REMOVED lines=13> */
.L_x_12200:
[----:B------:R-:W-:Y:S05]  /*1de00*/  BSYNC B2 ;  /* 0x0000000000027941 */ /* 0x000fea0003800000 */
.L_x_12064:
        /* <DEDUP_REMOVED lines=11> */
.L_x_12067:
[----:B------:R-:W-:Y:S05]  /*1dec0*/  BSYNC B2 ;  /* 0x0000000000027941 */ /* 0x000fea0003800000 */
.L_x_12066:
        /* <DEDUP_REMOVED lines=10> */
.L_x_12068:
        /* <DEDUP_REMOVED lines=15> */
.L_x_12069:
        /* <DEDUP_REMOVED lines=15> */
.L_x_12070:
        /* <DEDUP_REMOVED lines=15> */
.L_x_12071:
        /* <DEDUP_REMOVED lines=10> */
.L_x_12057:
[----:B------:R-:W-:Y:S05]  /*1e2e0*/  BSYNC B1 ;  /* 0x0000000000017941 */ /* 0x000fea0003800000 */
.L_x_12056:
        /* <DEDUP_REMOVED lines=36> */
.L_x_12074:
        /* <DEDUP_REMOVED lines=9> */
.L_x_12201:
[----:B------:R-:W-:Y:S05]  /*1e5c0*/  BSYNC B2 ;  /* 0x0000000000027941 */ /* 0x000fea0003800000 */
.L_x_12075:
        /* <DEDUP_REMOVED lines=9> */
.L_x_12078:
[----:B------:R-:W-:Y:S05]  /*1e660*/  BSYNC B2 ;  /* 0x0000000000027941 */ /* 0x000fea0003800000 */
.L_x_12077:
        /* <DEDUP_REMOVED lines=14> */
.L_x_12079:
        /* <DEDUP_REMOVED lines=13> */
.L_x_12202:
[----:B------:R-:W-:Y:S05]  /*1e820*/  BSYNC B2 ;  /* 0x0000000000027941 */ /* 0x000fea0003800000 */
.L_x_12080:
        /* <DEDUP_REMOVED lines=11> */
.L_x_12083:
[----:B------:R-:W-:Y:S05]  /*1e8e0*/  BSYNC B2 ;  /* 0x0000000000027941 */ /* 0x000fea0003800000 */
.L_x_12082:
        /* <DEDUP_REMOVED lines=11> */
.L_x_12084:
        /* <DEDUP_REMOVED lines=15> */
.L_x_12085:
        /* <DEDUP_REMOVED lines=15> */
.L_x_12086:
        /* <DEDUP_REMOVED lines=15> */
.L_x_12087:
        /* <DEDUP_REMOVED lines=10> */
.L_x_12073:
[----:B------:R-:W-:Y:S05]  /*1ed10*/  BSYNC B1 ;  /* 0x0000000000017941 */ /* 0x000fea0003800000 */
.L_x_12072:
[----:B------:R-:W2:Y:S01]  /*1ed20*/  LDL R5, [R1+0x24] ;  /* 0x0000240001057983 */ /* 0x000ea20000100800 */
[----:B------:R-:W-:Y:S01]  /*1ed30*/  VIADD R0, R0, 0xfffffffe ;  /* 0xfffffffe00007836 */ /* 0x000fe20000000000 */
[----:B--2---:R-:W-:-:S13]  /*1ed40*/  ISETP.GT.AND P0, PT, R6, R5, PT ;  /* 0x000000050600720c */ /* 0x004fda0003f04270 */
[----:B------:R-:W-:Y:S05]  /*1ed50*/  @P0 BRA `(.L_x_12088) ;  /* 0xffffffe800e00947 */ /* 0x000fea000383ffff */
.L_x_12037:
[----:B------:R-:W-:Y:S05]  /*1ed60*/  BSYNC B0 ;  /* 0x0000000000007941 */ /* 0x000fea0003800000 */
.L_x_12036:
        /* <DEDUP_REMOVED lines=24> */
.L_x_12090:
[----:B------:R-:W-:Y:S05]  /*1eef0*/  BSYNC B0 ;  /* 0x0000000000007941 */ /* 0x000fea0003800000 */
.L_x_12089:
[----:B------:R-:W-:-:S05]  /*1ef00*/  SEL R0, R0, RZ, P0 ;  /* 0x000000ff00007207 */ /* 0x000fca0000000000 */
[----:B------:R2:W-:Y:S02]  /*1ef10*/  STL [R1+0x8], R0 ;  /* 0x0000080001007387 */ /* 0x0005e40000100800 */
.L_x_12008:
[----:B------:R-:W-:Y:S05]  /*1ef20*/  BSYNC B7 ;  /* 0x0000000000077941 */ /* 0x000fea0003800000 */
.L_x_12006:
[----:B--2---:R-:W2:Y:S02]  /*1ef30*/  LDL R0, [R1] ;  /* 0x0000000001007983 */ /* 0x004ea40000100800 */
        /* <DEDUP_REMOVED lines=12> */
.L_x_12091:
[----:B------:R-:W2:Y:S01]  /*1f000*/  S2R R6, SR_TID.X ;  /* 0x0000000000067919 */ /* 0x000ea20000002100 */
[----:B------:R-:W-:Y:S01]  /*1f010*/  UMOV UR4, 0xffffffff ;  /* 0xffffffff00047882 */ /* 0x000fe20000000000 */
[----:B--2---:R-:W-:-:S04]  /*1f020*/  LOP3.LUT R6, R6, 0x1f, RZ, 0xc0, !PT ;  /* 0x0000001f06067812 */ /* 0x004fc800078ec0ff */
[----:B------:R-:W-:Y:S01]  /*1f030*/  ISETP.NE.AND P0, PT, R6, 0x1f, PT ;  /* 0x0000001f0600780c */ /* 0x000fe20003f05270 */
[----:B------:R-:W-:-:S12]  /*1f040*/  BRA.DIV UR4, `(.L_x_12093) ;  /* 0x0000003204cc7947 */ /* 0x000fd8000b800000 */
[----:B-1----:R-:W-:Y:S01]  /*1f050*/  IMAD.IADD R5, R19, 0x1, R6 ;  /* 0x0000000113057824 */ /* 0x002fe200078e0206 */
[----:B------:R-:W-:-:S04]  /*1f060*/  ULDC UR4, c[0x0][0xc3c] ;  /* 0x00030f0000047ab9 */ /* 0x000fc80000000800 */
[----:B------:R-:W-:-:S13]  /*1f070*/  ISETP.GE.OR P1, PT, R5, UR4, !P0 ;  /* 0x0000000405007c0c */ /* 0x000fda000c726670 */
[----:B------:R-:W1:Y:S02]  /*1f080*/  @!P1 LDC.64 R2, c[0x0][0xc80] ;  /* 0x00032000ff029b82 */ /* 0x000e640000000a00 */
[----:B-1----:R-:W-:-:S06]  /*1f090*/  @!P1 IMAD.WIDE R2, R5, 0x4, R2 ;  /* 0x0000000405029825 */ /* 0x002fcc00078e0202 */
[----:B------:R1:W2:Y:S01]  /*1f0a0*/  @!P1 LDG.E R2, desc[UR40][R2.64] ;  /* 0x0000002802029981 */ /* 0x0002a2000c1e1900 */
[C---:B------:R-:W-:Y:S02]  /*1f0b0*/  ISETP.GE.U32.AND P2, PT, R6.reuse, 0x2, PT ;  /* 0x000000020600780c */ /* 0x040fe40003f46070 */
[C---:B------:R-:W-:Y:S01]  /*1f0c0*/  ISETP.GE.U32.AND P3, PT, R6.reuse, 0x4, PT ;  /* 0x000000040600780c */ /* 0x040fe20003f66070 */
[----:B------:R-:W-:Y:S01]  /*1f0d0*/  SHFL.IDX PT, R0, R16, RZ, 0x1f ;  /* 0x00001fff10007589 */ /* 0x000fe200000e0000 */
[C---:B------:R-:W-:Y:S02]  /*1f0e0*/  ISETP.GE.U32.AND P4, PT, R6.reuse, 0x8, PT ;  /* 0x000000080600780c */ /* 0x040fe40003f86070 */
[C---:B------:R-:W-:Y:S01]  /*1f0f0*/  ISETP.GE.U32.AND P5, PT, R6.reuse, 0x10, PT ;  /* 0x000000100600780c */ /* 0x040fe20003fa6070 */
        /* <DEDUP_REMOVED lines=20> */
.L_x_12212:
[----:B------:R-:W-:Y:S02]  /*1f240*/  ULDC UR4, c[0x0][0xc38] ;  /* 0x00030e0000047ab9 */ /* 0x000fe40000000800 */
[----:B------:R-:W-:-:S04]  /*1f250*/  IMAD.U32 R4, RZ, RZ, UR4 ;  /* 0x00000004ff047e24 */ /* 0x000fc8000f8e00ff */
[----:B-1-3--:R-:W-:-:S04]  /*1f260*/  IMAD R16, R16, R4, RZ ;  /* 0x0000000410107224 */ /* 0x00afc800078e02ff */
[----:B--2---:R-:W-:-:S05]  /*1f270*/  IMAD.IADD R5, R5, 0x1, R16 ;  /* 0x0000000105057824 */ /* 0x004fca00078e0210 */
[----:B------:R-:W-:-:S13]  /*1f280*/  ISETP.GT.AND P6, PT, R5, R0, PT ;  /* 0x000000000500720c */ /* 0x000fda0003fc4270 */
[----:B------:R-:W-:Y:S05]  /*1f290*/  @P6 BRA `(.L_x_12094) ;  /* 0x00000000009c6947 */ /* 0x000fea0003800000 */
.L_x_12099:
[----:B0-----:R-:W1:Y:S01]  /*1f2a0*/  LDC R2, c[0x0][0xc3c] ;  /* 0x00030f00ff027b82 */ /* 0x001e620000000800 */
        /* <DEDUP_REMOVED lines=13> */
.L_x_12097:
[----:B------:R-:W-:Y:S05]  /*1f380*/  BSYNC B0 ;  /* 0x0000000000007941 */ /* 0x000fea0003800000 */
.L_x_12096:
[----:B------:R-:W-:-:S03]  /*1f390*/  UMOV UR4, 0xffffffff ;  /* 0xffffffff00047882 */ /* 0x000fc60000000000 */
[----:B------:R-:W-:Y:S05]  /*1f3a0*/  BRA.DIV UR4, `(.L_x_12098) ;  /* 0x00000036042c7947 */ /* 0x000fea000b800000 */
[----:B-----5:R-:W1:Y:S02]  /*1f3b0*/  SHFL.UP PT, R14, R3, 0x1, RZ ;  /* 0x04200000030e7989 */ /* 0x020e6400000e00ff */
[----:B-1----:R-:W-:-:S05]  /*1f3c0*/  SEL R2, R14, RZ, P1 ;  /* 0x000000ff0e027207 */ /* 0x002fca0000800000 */
        /* <DEDUP_REMOVED lines=14> */
.L_x_12220:
[----:B------:R-:W-:Y:S02]  /*1f4b0*/  ULDC UR4, c[0x0][0xc38] ;  /* 0x00030e0000047ab9 */ /* 0x000fe40000000800 */
[----:B------:R-:W-:-:S04]  /*1f4c0*/  IMAD.U32 R4, RZ, RZ, UR4 ;  /* 0x00000004ff047e24 */ /* 0x000fc8000f8e00ff */
[----:B-1----:R-:W-:-:S04]  /*1f4d0*/  IMAD R16, R16, R4, RZ ;  /* 0x0000000410107224 */ /* 0x002fc800078e02ff */
[----:B------:R-:W-:-:S05]  /*1f4e0*/  IMAD.IADD R5, R16, 0x1, R5 ;  /* 0x0000000110057824 */ /* 0x000fca00078e0205 */
[----:B------:R-:W-:-:S13]  /*1f4f0*/  ISETP.GT.AND P6, PT, R5, R0, PT ;  /* 0x000000000500720c */ /* 0x000fda0003fc4270 */
[----:B------:R-:W-:Y:S05]  /*1f500*/  @!P6 BRA `(.L_x_12099) ;  /* 0xfffffffc0064e947 */ /* 0x000fea000383ffff */
.L_x_12094:
        /* <DEDUP_REMOVED lines=8> */
.L_x_12224:
[----:B------:R-:W-:Y:S01]  /*1f590*/  ISETP.NE.AND P0, PT, R5, RZ, PT ;  /* 0x000000ff0500720c */ /* 0x000fe20003f05270 */
[----:B------:R-:W-:-:S12]  /*1f5a0*/  IMAD.MOV.U32 R5, RZ, RZ, RZ ;  /* 0x000000ffff057224 */ /* 0x000fd800078e00ff */
[----:B------:R-:W-:Y:S05]  /*1f5b0*/  @!P0 BRA `(.L_x_12101) ;  /* 0x0000000000148947 */ /* 0x000fea0003800000 */
[----:B------:R-:W-:Y:S01]  /*1f5c0*/  UMOV UR4, 0xffffffff ;  /* 0xffffffff00047882 */ /* 0x000fe20000000000 */
[----:B------:R-:W-:Y:S02]  /*1f5d0*/  VIADD R12, R6, 0xffffffff ;  /* 0xffffffff060c7836 */ /* 0x000fe40000000000 */
[----:B------:R-:W-:Y:S05]  /*1f5e0*/  BRA.DIV UR4, `(.L_x_12102) ;  /* 0x0000003604a87947 */ /* 0x000fea000b800000 */
[----:B0-----:R0:W3:Y:S02]  /*1f5f0*/  SHFL.IDX PT, R2, R2, R12, 0x1f ;  /* 0x00001f0c02027589 */ /* 0x0010e400000e0000 */
.L_x_12227:
[----:B---3--:R-:W-:-:S07]  /*1f600*/  IMAD.MOV.U32 R5, RZ, RZ, R2 ;  /* 0x000000ffff057224 */ /* 0x008fce00078e0002 */
.L_x_12101:
        /* <DEDUP_REMOVED lines=66> */
.L_x_12095:
[----:B------:R-:W-:Y:S01]  /*1fa30*/  UMOV UR4, URZ ;  /* 0x0000003f00047c82 */ /* 0x000fe20008000000 */
[----:B------:R-:W-:Y:S01]  /*1fa40*/  UMOV UR5, URZ ;  /* 0x0000003f00057c82 */ /* 0x000fe20008000000 */
[----:B------:R-:W-:Y:S01]  /*1fa50*/  ULDC UR6, c[0x0][0xc3c] ;  /* 0x00030f0000067ab9 */ /* 0x000fe20000000800 */
[----:B------:R-:W-:Y:S02]  /*1fa60*/  IMAD.MOV.U32 R16, RZ, RZ, R0 ;  /* 0x000000ffff107224 */ /* 0x000fe400078e0000 */
[----:B------:R-:W-:Y:S02]  /*1fa70*/  IMAD.U32 R17, RZ, RZ, UR4 ;  /* 0x00000004ff117e24 */ /* 0x000fe4000f8e00ff */
[----:B------:R-:W-:Y:S02]  /*1fa80*/  IMAD.U32 R18, RZ, RZ, UR5 ;  /* 0x00000005ff127e24 */ /* 0x000fe4000f8e00ff */
[----:B------:R-:W-:-:S07]  /*1fa90*/  IMAD.U32 R19, RZ, RZ, UR6 ;  /* 0x00000006ff137e24 */ /* 0x000fce000f8e00ff */
.L_x_12103:
[----:B------:R1:W2:Y:S01]  /*1faa0*/  LDL R2, [R1+0x4] ;  /* 0x0000040001027983 */ /* 0x0002a20000100800 */
[----:B------:R-:W3:Y:S01]  /*1fab0*/  S2R R0, SR_TID.X ;  /* 0x0000000000007919 */ /* 0x000ee20000002100 */
[----:B------:R-:W-:Y:S05]  /*1fac0*/  WARPSYNC.ALL ;  /* 0x0000000000007948 */ /* 0x000fea0003800000 */
[----:B---3--:R-:W-:Y:S01]  /*1fad0*/  LOP3.LUT R0, R0, 0x1f, RZ, 0xc0, !PT ;  /* 0x0000001f00007812 */ /* 0x008fe200078ec0ff */
        /* <DEDUP_REMOVED lines=8> */
.L_x_12092:
[----:B------:R-:W-:Y:S02]  /*1fb60*/  ULDC UR4, c[0x0][0xc3c] ;  /* 0x00030f0000047ab9 */ /* 0x000fe40000000800 */
[----:B---3--:R-:W-:-:S13]  /*1fb70*/  ISETP.GE.AND P0, PT, R19, UR4, PT ;  /* 0x0000000413007c0c */ /* 0x008fda000bf06270 */
[----:B------:R-:W-:Y:S05]  /*1fb80*/  @!P0 BRA `(.L_x_12104) ;  /* 0xffffff9000888947 */ /* 0x000fea000383ffff */
[----:B------:R-:W-:Y:S05]  /*1fb90*/  BSYNC B8 ;  /* 0x0000000000087941 */ /* 0x000fea0003800000 */
.L_x_11948:
[----:B--2---:R-:W2:Y:S01]  /*1fba0*/  LDL.LU R0, [R1+0x48] ;  /* 0x0000480001007983 */ /* 0x004ea20000300800 */
[----:B------:R-:W-:Y:S01]  /*1fbb0*/  BSSY B0, `(.L_x_12105) ;  /* 0x000000b000007945 */ /* 0x000fe20003800000 */
[----:B-1----:R-:W1:Y:S01]  /*1fbc0*/  S2R R5, SR_CgaCtaId ;  /* 0x0000000000057919 */ /* 0x002e620000008800 */
[----:B--2---:R-:W-:-:S05]  /*1fbd0*/  VIADD R0, R0, 0x1 ;  /* 0x0000000100007836 */ /* 0x004fca0000000000 */
[----:B0-----:R-:W-:-:S04]  /*1fbe0*/  LEA.HI R2, R0, R0, RZ, 0x1 ;  /* 0x0000000000027211 */ /* 0x001fc800078f08ff */
[----:B------:R-:W-:-:S05]  /*1fbf0*/  LOP3.LUT R3, R2, 0xfffffffe, RZ, 0xc0, !PT ;  /* 0xfffffffe02037812 */ /* 0x000fca00078ec0ff */
[----:B------:R-:W-:Y:S01]  /*1fc00*/  IMAD.IADD R3, R0, 0x1, -R3 ;  /* 0x0000000100037824 */ /* 0x000fe200078e0a03 */
[----:B------:R-:W-:-:S04]  /*1fc10*/  MOV R0, 0x400 ;  /* 0x0000040000007802 */ /* 0x000fc80000000f00 */
[----:B-1----:R-:W-:Y:S02]  /*1fc20*/  LEA R0, R5, R0, 0x18 ;  /* 0x0000000005007211 */ /* 0x002fe400078ec0ff */
[----:B------:R-:W-:-:S04]  /*1fc30*/  SHF.L.U32 R3, R3, 0x1f, RZ ;  /* 0x0000001f03037819 */ /* 0x000fc800000006ff */
[----:B------:R-:W0:Y:S02]  /*1fc40*/  SYNCS.PHASECHK.TRANS64.TRYWAIT P0, [R0+URZ+0x22820], R3 ;  /* 0x02282003000075a7 */ /* 0x000e24000800017f */
[----:B0-----:R-:W-:Y:S05]  /*1fc50*/  @!P0 BRA `(.L_x_12106) ;  /* 0x0000003000348947 */ /* 0x001fea0003800000 */
.L_x_12228:
[----:B------:R-:W-:Y:S05]  /*1fc60*/  BSYNC B0 ;  /* 0x0000000000007941 */ /* 0x000fea0003800000 */
.L_x_12105:
[----:B------:R-:W-:-:S03]  /*1fc70*/  UMOV UR4, 0xffffffff ;  /* 0xffffffff00047882 */ /* 0x000fc60000000000 */
[----:B------:R-:W-:Y:S05]  /*1fc80*/  BRA.DIV UR4, `(.L_x_12107) ;  /* 0x00000032043c7947 */ /* 0x000fea000b800000 */
[----:B------:R-:W1:Y:S02]  /*1fc90*/  S2R R2, SR_TID.X ;  /* 0x0000000000027919 */ /* 0x000e640000002100 */
[----:B-1----:R-:W-:-:S04]  /*1fca0*/  SHF.R.U32.HI R2, RZ, 0x5, R2 ;  /* 0x00000005ff027819 */ /* 0x002fc80000011602 */
[----:B------:R-:W-:-:S05]  /*1fcb0*/  LOP3.LUT R2, R2, 0x3, RZ, 0xc0, !PT ;  /* 0x0000000302027812 */ /* 0x000fca00078ec0ff */
[----:B------:R1:W2:Y:S02]  /*1fcc0*/  SHFL.IDX PT, R14, R2, RZ, 0x1f ;  /* 0x00001fff020e7589 */ /* 0x0002a400000e0000 */
.L_x_12231:
[----:B--2---:R-:W-:-:S13]  /*1fcd0*/  ISETP.NE.AND P0, PT, R14, RZ, PT ;  /* 0x000000ff0e00720c */ /* 0x004fda0003f05270 */
[----:B------:R-:W-:Y:S05]  /*1fce0*/  @P0 BRA `(.L_x_11732) ;  /* 0x0000000000940947 */ /* 0x000fea0003800000 */
[----:B------:R-:W-:-:S03]  /*1fcf0*/  UMOV UR4, 0xffffffff ;  /* 0xffffffff00047882 */ /* 0x000fc60000000000 */
[----:B------:R-:W-:Y:S05]  /*1fd00*/  BRA.DIV UR4, `(.L_x_12108) ;  /* 0x0000003204507947 */ /* 0x000fea000b800000 */
[----:B------:R-:W-:-:S13]  /*1fd10*/  ELECT P6, URZ, PT ;  /* 0x00000000003f782f */ /* 0x000fda00038c0000 */
.L_x_12234:
[----:B------:R-:W-:Y:S05]  /*1fd20*/  @!P6 BRA `(.L_x_11732) ;  /* 0x000000000084e947 */ /* 0x000fea0003800000 */
[----:B-1----:R-:W2:Y:S02]  /*1fd30*/  LDL.LU R2, [R1+0x50] ;  /* 0x0000500001027983 */ /* 0x002ea40000300800 */
[----:B--2---:R-:W-:-:S04]  /*1fd40*/  LOP3.LUT R2, R2, 0x2, RZ, 0xfc, !PT ;  /* 0x0000000202027812 */ /* 0x004fc800078efcff */
[----:B------:R-:W-:-:S13]  /*1fd50*/  ISETP.NE.AND P2, PT, R2, 0x3, PT ;  /* 0x000000030200780c */ /* 0x000fda0003f45270 */
[----:B------:R-:W-:Y:S05]  /*1fd60*/  @!P2 BRA `(.L_x_12109) ;  /* 0x000000000004a947 */ /* 0x000fea0003800000 */
[----:B------:R-:W-:Y:S01]  /*1fd70*/  BPT.TRAP 0x1 ;  /* 0x000000040000795c */ /* 0x000fe20000300000 */
.L_x_12109:
        /* <DEDUP_REMOVED lines=14> */
.L_x_12235:
[----:B------:R-:W1:Y:S02]  /*1fe60*/  SYNCS.PHASECHK.TRANS64.TRYWAIT P0, [R7+URZ], R2 ;  /* 0x00000002070075a7 */ /* 0x000e64000800017f */
[----:B-1----:R-:W-:Y:S05]  /*1fe70*/  @!P0 BRA `(.L_x_12111) ;  /* 0x0000003000288947 */ /* 0x002fea0003800000 */
.L_x_12236:
[----:B------:R-:W-:Y:S05]  /*1fe80*/  @!P2 BRA `(.L_x_12112) ;  /* 0x000000000004a947 */ /* 0x000fea0003800000 */
[----:B------:R-:W-:Y:S01]  /*1fe90*/  BPT.TRAP 0x1 ;  /* 0x000000040000795c */ /* 0x000fe20000300000 */
.L_x_12112:
[----:B------:R-:W2:Y:S01]  /*1fea0*/  LDL.LU R4, [R1+0x8] ;  /* 0x0000080001047983 */ /* 0x000ea20000300800 */
[----:B------:R-:W-:-:S04]  /*1feb0*/  VIADD R0, R0, 0x22860 ;  /* 0x0002286000007836 */ /* 0x000fc80000000000 */
[----:B--2---:R-:W-:-:S04]  /*1fec0*/  IMAD R4, R4, 0x8, R0 ;  /* 0x0000000804047824 */ /* 0x004fc800078e0200 */
[----:B------:R-:W2:Y:S02]  /*1fed0*/  SYNCS.PHASECHK.TRANS64.TRYWAIT P0, [R4+URZ], R5 ;  /* 0x00000005040075a7 */ /* 0x000ea4000800017f */
[----:B--2---:R-:W-:Y:S05]  /*1fee0*/  @!P0 BRA `(.L_x_12113) ;  /* 0x0000003000208947 */ /* 0x004fea0003800000 */
.L_x_12237:
[----:B------:R-:W-:-:S07]  /*1fef0*/  IMAD R3, R3, 0x8, R0 ;  /* 0x0000000803037824 */ /* 0x000fce00078e0200 */
.L_x_12114:
[----:B---3--:R3:W4:Y:S02]  /*1ff00*/  SYNCS.PHASECHK.TRANS64.TRYWAIT P0, [R3+URZ], R2 ;  /* 0x00000002030075a7 */ /* 0x008724000800017f */
[----:B----4-:R-:W-:Y:S05]  /*1ff10*/  @!P0 NANOSLEEP.SYNCS 0x989680 ;  /* 0x009896800000895d */ /* 0x010fea0003900000 */
[----:B------:R-:W4:Y:S02]  /*1ff20*/  @!P0 SYNCS.PHASECHK.TRANS64 P0, [R3+URZ], R2 ;  /* 0x00000002030085a7 */ /* 0x000f24000800007f */
[----:B----4-:R-:W-:Y:S05]  /*1ff30*/  @!P0 BRA `(.L_x_12114) ;  /* 0xfffffffc00f08947 */ /* 0x010fea000383ffff */
.L_x_11732:
[----:B------:R-:W-:Y:S05]  /*1ff40*/  BSYNC B9 ;  /* 0x0000000000097941 */ /* 0x000fea0003800000 */
.L_x_11729:
[----:B------:R-:W-:Y:S05]  /*1ff50*/  EXIT ;  /* 0x000000000000794d */ /* 0x000fea0003800000 */
.L_x_11758:
[----:B0-----:R0:W1:Y:S02]  /*1ff60*/  SYNCS.PHASECHK.TRANS64.TRYWAIT P6, [R98+URZ+0x22890], R103 ;  /* 0x02289067620075a7 */ /* 0x00106400080c017f */
[----:B-1----:R-:W-:Y:S05]  /*1ff70*/  @!P6 NANOSLEEP.SYNCS 0x989680 ;  /* 0x009896800000e95d */ /* 0x002fea0003900000 */
[----:B------:R-:W1:Y:S02]  /*1ff80*/  @!P6 SYNCS.PHASECHK.TRANS64 P6, [R98+URZ+0x22890], R103 ;  /* 0x022890676200e5a7 */ /* 0x000e6400080c007f */
[----:B-1----:R-:W-:Y:S05]  /*1ff90*/  @!P6 BRA `(.L_x_11758) ;  /* 0xfffffffc00f0e947 */ /* 0x002fea000383ffff */
[----:B------:R-:W-:Y:S05]  /*1ffa0*/  BRA `(.L_x_12115) ;  /* 0xfffffe3000007947 */ /* 0x000fea000383ffff */
.L_x_11776:
[----:B0-----:R0:W1:Y:S02]  /*1ffb0*/  SYNCS.PHASECHK.TRANS64.TRYWAIT P5, [R98+URZ+0x22890], R103 ;  /* 0x02289067620075a7 */ /* 0x00106400080a017f */
[----:B-1----:R-:W-:Y:S05]  /*1ffc0*/  @!P5 NANOSLEEP.SYNCS 0x989680 ;  /* 0x009896800000d95d */ /* 0x002fea0003900000 */
[----:B------:R-:W1:Y:S02]  /*1ffd0*/  @!P5 SYNCS.PHASECHK.TRANS64 P5, [R98+URZ+0x22890], R103 ;  /* 0x022890676200d5a7 */ /* 0x000e6400080a007f */
[----:B-1----:R-:W-:Y:S05]  /*1ffe0*/  @!P5 BRA `(.L_x_11776) ;  /* 0xfffffffc00f0d947 */ /* 0x002fea000383ffff */
[----:B------:R-:W-:Y:S05]  /*1fff0*/  BRA `(.L_x_12116) ;  /* 0xfffffe4000a87947 */ /* 0x000fea000383ffff */
.L_x_11785:
[----:B0-----:R0:W1:Y:S02]  /*20000*/  SYNCS.PHASECHK.TRANS64.TRYWAIT P4, [R98+URZ+0x22890], R103 ;  /* 0x02289067620075a7 */ /* 0x001064000808017f */
[----:B-1----:R-:W-:Y:S05]  /*20010*/  @!P4 NANOSLEEP.SYNCS 0x989680 ;  /* 0x009896800000c95d */ /* 0x002fea0003900000 */
[----:B------:R-:W1:Y:S02]  /*20020*/  @!P4 SYNCS.PHASECHK.TRANS64 P4, [R98+URZ+0x22890], R103 ;  /* 0x022890676200c5a7 */ /* 0x000e64000808007f */
[----:B-1----:R-:W-:Y:S05]  /*20030*/  @!P4 BRA `(.L_x_11785) ;  /* 0xfffffffc00f0c947 */ /* 0x002fea000383ffff */
[----:B------:R-:W-:Y:S05]  /*20040*/  BRA `(.L_x_12117) ;  /* 0xfffffe5000d07947 */ /* 0x000fea000383ffff */
.L_x_11791:
[----:B-1----:R1:W2:Y:S02]  /*20050*/  SYNCS.PHASECHK.TRANS64.TRYWAIT P3, [R98+URZ+0x228b0], R103 ;  /* 0x0228b067620075a7 */ /* 0x0022a4000806017f */
[----:B--2---:R-:W-:Y:S05]  /*20060*/  @!P3 NANOSLEEP.SYNCS 0x989680 ;  /* 0x009896800000b95d */ /* 0x004fea0003900000 */
[----:B------:R-:W2:Y:S02]  /*20070*/  @!P3 SYNCS.PHASECHK.TRANS64 P3, [R98+URZ+0x228b0], R103 ;  /* 0x0228b0676200b5a7 */ /* 0x000ea4000806007f */
[----:B--2---:R-:W-:Y:S05]  /*20080*/  @!P3 BRA `(.L_x_11791) ;  /* 0xfffffffc00f0b947 */ /* 0x004fea000383ffff */
[----:B------:R-:W-:Y:S05]  /*20090*/  BRA `(.L_x_12118) ;  /* 0xfffffe5400607947 */ /* 0x000fea000383ffff */
.L_x_11807:
[----:B------:R-:W0:Y:S01]  /*200a0*/  S2R R12, SR_TID.X ;  /* 0x00000000000c7919 */ /* 0x000e220000002100 */
[----:B------:R-:W-:Y:S01]  /*200b0*/  BSSY B0, `(.L_x_12119) ;  /* 0x000000c000007945 */ /* 0x000fe20003800000 */
[----:B------:R-:W-:Y:S02]  /*200c0*/  IMAD.MOV.U32 R11, RZ, RZ, 0x1f ;  /* 0x0000001fff0b7424 */ /* 0x000fe400078e00ff */
[----:B------:R-:W-:Y:S02]  /*200d0*/  IMAD.MOV.U32 R15, RZ, RZ, -0x1 ;  /* 0xffffffffff0f7424 */ /* 0x000fe400078e00ff */
[----:B0-----:R-:W-:-:S05]  /*200e0*/  VIADD R12, R12, 0xffffff80 ;  /* 0xffffff800c0c7836 */ /* 0x001fca0000000000 */
[----:B------:R-:W-:-:S04]  /*200f0*/  SHF.R.S32.HI R7, RZ, 0x1f, R12 ;  /* 0x0000001fff077819 */ /* 0x000fc8000001140c */
[----:B------:R-:W-:Y:S01]  /*20100*/  LEA.HI R7, R7, R12, RZ, 0x7 ;  /* 0x0000000c07077211 */ /* 0x000fe200078f38ff */
[----:B------:R-:W-:-:S03]  /*20110*/  IMAD.MOV.U32 R12, RZ, RZ, RZ ;  /* 0x000000ffff0c7224 */ /* 0x000fc600078e00ff */
[----:B------:R-:W-:-:S05]  /*20120*/  SHF.R.S32.HI R7, RZ, 0x7, R7 ;  /* 0x00000007ff077819 */ /* 0x000fca0000011407 */
[----:B------:R-:W-:-:S07]  /*20130*/  IMAD.MOV.U32 R13, RZ, RZ, R7 ;  /* 0x000000ffff0d7224 */ /* 0x000fce00078e0007 */
[----:B-----5:R-:W-:Y:S05]  /*20140*/  WARPSYNC.COLLECTIVE R15, `(.L_x_12120) ;  /* 0x000000000f087348 */ /* 0x020fea0003c00000 */
[----:B------:R0:W1:Y:S02]  /*20150*/  SHFL.IDX P6, R14, R13, R12, R11 ;  /* 0x0000000c0d0e7389 */ /* 0x00006400000c000b */
[----:B01---5:R-:W-:Y:S01]  /*20160*/  ENDCOLLECTIVE ;  /* 0x000000000000791b */ /* 0x023fe20003800000 */
.L_x_12120:
[----:B------:R-:W-:Y:S05]  /*20170*/  BSYNC B0 ;  /* 0x0000000000007941 */ /* 0x000fea0003800000 */
.L_x_12119:
[----:B------:R-:W-:Y:S05]  /*20180*/  BRA `(.L_x_12121) ;  /* 0xfffffe6400087947 */ /* 0x000fea000383ffff */
.L_x_11819:
        /* <DEDUP_REMOVED lines=8> */
.L_x_12123:
[----:B------:R-:W-:Y:S05]  /*20210*/  BSYNC B1 ;  /* 0x0000000000017941 */ /* 0x000fea0003800000 */
.L_x_12122:
        /* <DEDUP_REMOVED lines=8> */
.L_x_12124:
[----:B------:R-:W-:Y:S02]  /*202a0*/  IMAD.MOV.U32 R13, RZ, RZ, R8 ;  /* 0x000000ffff0d7224 */ /* 0x000fe400078e0008 */
[----:B------:R-:W-:-:S07]  /*202b0*/  IMAD.MOV.U32 R0, RZ, RZ, R14 ;  /* 0x000000ffff007224 */ /* 0x000fce00078e000e */
[----:B------:R-:W-:Y:S05]  /*202c0*/  WARPSYNC.COLLECTIVE R15, `(.L_x_12125) ;  /* 0x000000000f087348 */ /* 0x000fea0003c00000 */
[----:B------:R0:W1:Y:S02]  /*202d0*/  SHFL.IDX P6, R14, R13, R12, R11 ;  /* 0x0000000c0d0e7389 */ /* 0x00006400000c000b */
[----:B01----:R-:W-:Y:S01]  /*202e0*/  ENDCOLLECTIVE ;  /* 0x000000000000791b */ /* 0x003fe20003800000 */
.L_x_12125:
[----:B------:R-:W-:Y:S02]  /*202f0*/  IMAD.MOV.U32 R13, RZ, RZ, R7 ;  /* 0x000000ffff0d7224 */ /* 0x000fe400078e0007 */
[----:B------:R-:W-:-:S07]  /*20300*/  IMAD.MOV.U32 R5, RZ, RZ, R14 ;  /* 0x000000ffff057224 */ /* 0x000fce00078e000e */
[----:B------:R-:W-:Y:S05]  /*20310*/  WARPSYNC.COLLECTIVE R15, `(.L_x_12126) ;  /* 0x000000000f087348 */ /* 0x000fea0003c00000 */
[----:B------:R0:W1:Y:S02]  /*20320*/  SHFL.IDX P6, R14, R13, R12, R11 ;  /* 0x0000000c0d0e7389 */ /* 0x00006400000c000b */
[----:B01----:R-:W-:Y:S01]  /*20330*/  ENDCOLLECTIVE ;  /* 0x000000000000791b */ /* 0x003fe20003800000 */
.L_x_12126:
[----:B------:R-:W-:Y:S05]  /*20340*/  BRA `(.L_x_12127) ;  /* 0xfffffe68006c7947 */ /* 0x000fea000383ffff */
.L_x_11822:
        /* <DEDUP_REMOVED lines=8> */
.L_x_12129:
[----:B------:R-:W-:Y:S05]  /*203d0*/  BSYNC B1 ;  /* 0x0000000000017941 */ /* 0x000fea0003800000 */
.L_x_12128:
        /* <DEDUP_REMOVED lines=8> */
.L_x_12130:
[----:B------:R-:W-:Y:S02]  /*20460*/  IMAD.MOV.U32 R13, RZ, RZ, R8 ;  /* 0x000000ffff0d7224 */ /* 0x000fe400078e0008 */
[----:B------:R-:W-:-:S07]  /*20470*/  IMAD.MOV.U32 R0, RZ, RZ, R14 ;  /* 0x000000ffff007224 */ /* 0x000fce00078e000e */
[----:B------:R-:W-:Y:S05]  /*20480*/  WARPSYNC.COLLECTIVE R15, `(.L_x_12131) ;  /* 0x000000000f087348 */ /* 0x000fea0003c00000 */
[----:B------:R0:W1:Y:S02]  /*20490*/  SHFL.IDX P6, R14, R13, R12, R11 ;  /* 0x0000000c0d0e7389 */ /* 0x00006400000c000b */
[----:B01----:R-:W-:Y:S01]  /*204a0*/  ENDCOLLECTIVE ;  /* 0x000000000000791b */ /* 0x003fe20003800000 */
.L_x_12131:
[----:B------:R-:W-:Y:S02]  /*204b0*/  IMAD.MOV.U32 R13, RZ, RZ, R7 ;  /* 0x000000ffff0d7224 */ /* 0x000fe400078e0007 */
[----:B------:R-:W-:-:S07]  /*204c0*/  IMAD.MOV.U32 R5, RZ, RZ, R14 ;  /* 0x000000ffff057224 */ /* 0x000fce00078e000e */
[----:B------:R-:W-:Y:S05]  /*204d0*/  WARPSYNC.COLLECTIVE R15, `(.L_x_12132) ;  /* 0x000000000f087348 */ /* 0x000fea0003c00000 */
[----:B------:R0:W1:Y:S02]  /*204e0*/  SHFL.IDX P6, R14, R13, R12, R11 ;  /* 0x0000000c0d0e7389 */ /* 0x00006400000c000b */
[----:B01----:R-:W-:Y:S01]  /*204f0*/  ENDCOLLECTIVE ;  /* 0x000000000000791b */ /* 0x003fe20003800000 */
.L_x_12132:
[----:B------:R-:W-:Y:S05]  /*20500*/  BRA `(.L_x_12133) ;  /* 0xfffffe6800d47947 */ /* 0x000fea000383ffff */
.L_x_11826:
[----:B0-----:R0:W1:Y:S02]  /*20510*/  SYNCS.PHASECHK.TRANS64.TRYWAIT P0, [R16+URZ+0x22800], R35 ;  /* 0x02280023100075a7 */ /* 0x001064000800017f */
[----:B-1----:R-:W-:Y:S05]  /*20520*/  @!P0 NANOSLEEP.SYNCS 0x989680 ;  /* 0x009896800000895d */ /* 0x002fea0003900000 */
[----:B------:R-:W1:Y:S02]  /*20530*/  @!P0 SYNCS.PHASECHK.TRANS64 P0, [R16+URZ+0x22800], R35 ;  /* 0x02280023100085a7 */ /* 0x000e64000800007f */
[----:B-1----:R-:W-:Y:S05]  /*20540*/  @!P0 BRA `(.L_x_11826) ;  /* 0xfffffffc00f08947 */ /* 0x002fea000383ffff */
[----:B------:R-:W-:Y:S05]  /*20550*/  BRA `(.L_x_12134) ;  /* 0xfffffe6c00c07947 */ /* 0x000fea000383ffff */
.L_x_11834:
[----:B------:R-:W0:Y:S01]  /*20560*/  LDC R38, c[0x0][0x3f4] ;  /* 0x0000fd00ff267b82 */ /* 0x000e220000000800 */
        /* <DEDUP_REMOVED lines=8> */
.L_x_12136:
[----:B------:R-:W-:Y:S05]  /*205f0*/  BSYNC B1 ;  /* 0x0000000000017941 */ /* 0x000fea0003800000 */
.L_x_12135:
[----:B------:R-:W-:Y:S01]  /*20600*/  IMAD.MOV.U32 R13, RZ, RZ, R10 ;  /* 0x000000ffff0d7224 */ /* 0x000fe200078e000a */
[----:B------:R-:W-:Y:S01]  /*20610*/  ISETP.GE.AND P0, PT, R37, R38, PT ;  /* 0x000000262500720c */ /* 0x000fe20003f06270 */
[----:B------:R-:W-:Y:S02]  /*20620*/  IMAD.MOV.U32 R12, RZ, RZ, RZ ;  /* 0x000000ffff0c7224 */ /* 0x000fe400078e00ff */
[----:B------:R-:W-:Y:S02]  /*20630*/  IMAD.MOV.U32 R11, RZ, RZ, 0x1c1f ;  /* 0x00001c1fff0b7424 */ /* 0x000fe400078e00ff */
[----:B------:R-:W-:Y:S02]  /*20640*/  IMAD.MOV.U32 R15, RZ, RZ, -0x1 ;  /* 0xffffffffff0f7424 */ /* 0x000fe400078e00ff */
[----:B------:R-:W-:Y:S02]  /*20650*/  IMAD.MOV.U32 R0, RZ, RZ, R14 ;  /* 0x000000ffff007224 */ /* 0x000fe400078e000e */
[----:B------:R-:W-:-:S07]  /*20660*/  IMAD R31, R204, R31, RZ ;  /* 0x0000001fcc1f7224 */ /* 0x000fce00078e02ff */
[----:B------:R-:W-:Y:S05]  /*20670*/  WARPSYNC.COLLECTIVE R15, `(.L_x_12137) ;  /* 0x000000000f087348 */ /* 0x000fea0003c00000 */
[----:B------:R0:W1:Y:S02]  /*20680*/  SHFL.IDX P6, R14, R13, R12, R11 ;  /* 0x0000000c0d0e7389 */ /* 0x00006400000c000b */
[----:B01----:R-:W-:Y:S01]  /*20690*/  ENDCOLLECTIVE ;  /* 0x000000000000791b */ /* 0x003fe20003800000 */
.L_x_12137:
[----:B------:R-:W-:Y:S01]  /*206a0*/  ISETP.GE.OR P1, PT, R34, R31, P0 ;  /* 0x0000001f2200720c */ /* 0x000fe20000726670 */
[----:B------:R-:W-:-:S12]  /*206b0*/  IMAD.MOV.U32 R13, RZ, RZ, R29 ;  /* 0x000000ffff0d7224 */ /* 0x000fd800078e001d */
[C---:B------:R-:W-:Y:S01]  /*206c0*/  @!P1 IMAD.SHL.U32 R9, R37.reuse, 0x2, RZ ;  /* 0x0000000225099824 */ /* 0x040fe200078e00ff */
[----:B------:R-:W-:Y:S01]  /*206d0*/  @!P1 SHF.L.U64.HI R21, R37, 0x1, R30 ;  /* 0x0000000125159819 */ /* 0x000fe2000001021e */
[----:B------:R-:W-:-:S07]  /*206e0*/  IMAD.MOV.U32 R3, RZ, RZ, R14 ;  /* 0x000000ffff037224 */ /* 0x000fce00078e000e */
[----:B------:R-:W-:Y:S05]  /*206f0*/  WARPSYNC.COLLECTIVE R15, `(.L_x_12138) ;  /* 0x000000000f087348 */ /* 0x000fea0003c00000 */
[----:B------:R0:W1:Y:S02]  /*20700*/  SHFL.IDX P6, R14, R13, R12, R11 ;  /* 0x0000000c0d0e7389 */ /* 0x00006400000c000b */
[----:B01----:R-:W-:Y:S01]  /*20710*/  ENDCOLLECTIVE ;  /* 0x000000000000791b */ /* 0x003fe20003800000 */
.L_x_12138:
[----:B------:R-:W-:-:S05]  /*20720*/  @!P1 IADD3 R4, P2, R3, R9, RZ ;  /* 0x0000000903049210 */ /* 0x000fca0007f5e0ff */
[----:B------:R-:W-:-:S06]  /*20730*/  @!P1 IMAD.X R5, R0, 0x1, R21, P2 ;  /* 0x0000000100059824 */ /* 0x000fcc00010e0615 */
[----:B------:R-:W5:Y:S01]  /*20740*/  @!P1 LD.E.128 R4, desc[UR40][R4.64] ;  /* 0x0000002804049980 */ /* 0x000f62000c101d00 */
[----:B------:R-:W-:Y:S02]  /*20750*/  IMAD.MOV.U32 R13, RZ, RZ, R28 ;  /* 0x000000ffff0d7224 */ /* 0x000fe400078e001c */
[----:B------:R-:W-:-:S07]  /*20760*/  IMAD.MOV.U32 R8, RZ, RZ, R14 ;  /* 0x000000ffff087224 */ /* 0x000fce00078e000e */
[----:B-----5:R-:W-:Y:S05]  /*20770*/  WARPSYNC.COLLECTIVE R15, `(.L_x_12139) ;  /* 0x000000000f087348 */ /* 0x020fea0003c00000 */
[----:B------:R0:W1:Y:S02]  /*20780*/  SHFL.IDX P6, R14, R13, R12, R11 ;  /* 0x0000000c0d0e7389 */ /* 0x00006400000c000b */
[----:B01---5:R-:W-:Y:S01]  /*20790*/  ENDCOLLECTIVE ;  /* 0x000000000000791b */ /* 0x023fe20003800000 */
.L_x_12139:
[----:B------:R-:W-:-:S05]  /*207a0*/  @!P1 IADD3 R14, P2, R14, R9, RZ ;  /* 0x000000090e0e9210 */ /* 0x000fca0007f5e0ff */
[----:B------:R-:W-:-:S04]  /*207b0*/  @!P1 IMAD.X R3, R8, 0x1, R21, P2 ;  /* 0x0000000108039824 */ /* 0x000fc800010e0615 */
[----:B------:R-:W-:-:S05]  /*207c0*/  @!P1 IMAD.MOV.U32 R15, RZ, RZ, R3 ;  /* 0x000000ffff0f9224 */ /* 0x000fca00078e0003 */
[----:B------:R0:W5:Y:S01]  /*207d0*/  @!P1 LD.E.128 R24, desc[UR40][R14.64] ;  /* 0x000000280e189980 */ /* 0x000162000c101d00 */
[----:B------:R-:W-:Y:S02]  /*207e0*/  IMAD.MOV.U32 R13, RZ, RZ, R20 ;  /* 0x000000ffff0d7224 */ /* 0x000fe400078e0014 */
[----:B------:R-:W-:Y:S02]  /*207f0*/  IMAD.MOV.U32 R12, RZ, RZ, 0x1 ;  /* 0x00000001ff0c7424 */ /* 0x000fe400078e00ff */
[----:B0-----:R-:W-:-:S07]  /*20800*/  IMAD.MOV.U32 R15, RZ, RZ, -0x1 ;  /* 0xffffffffff0f7424 */ /* 0x001fce00078e00ff */
[----:B-----5:R-:W-:Y:S05]  /*20810*/  WARPSYNC.COLLECTIVE R15, `(.L_x_12140) ;  /* 0x000000000f087348 */ /* 0x020fea0003c00000 */
[----:B------:R0:W1:Y:S02]  /*20820*/  SHFL.IDX P6, R14, R13, R12, R11 ;  /* 0x0000000c0d0e7389 */ /* 0x00006400000c000b */
[----:B01---5:R-:W-:Y:S01]  /*20830*/  ENDCOLLECTIVE ;  /* 0x000000000000791b */ /* 0x023fe20003800000 */
.L_x_12140:
[----:B------:R-:W-:Y:S01]  /*20840*/  CS2R R42, SRZ ;  /* 0x00000000002a7805 */ /* 0x000fe2000001ff00 */
[----:B------:R-:W-:Y:S01]  /*20850*/  IMAD.MOV.U32 R13, RZ, RZ, R10 ;  /* 0x000000ffff0d7224 */ /* 0x000fe200078e000a */
[----:B------:R-:W-:Y:S01]  /*20860*/  CS2R R40, SRZ ;  /* 0x0000000000287805 */ /* 0x000fe2000001ff00 */
[----:B------:R-:W-:-:S04]  /*20870*/  @!P1 IMAD.MOV.U32 R42, RZ, RZ, R4 ;  /* 0x000000ffff2a9224 */ /* 0x000fc800078e0004 */
[----:B------:R-:W-:-:S05]  /*20880*/  IMAD.MOV.U32 R0, RZ, RZ, R42 ;  /* 0x000000ffff007224 */ /* 0x000fca00078e002a */
[----:B------:R-:W-:Y:S01]  /*20890*/  PRMT R46, R46, 0x5410, R0 ;  /* 0x000054102e2e7816 */ /* 0x000fe20000000000 */
[----:B------:R-:W-:-:S07]  /*208a0*/  IMAD.MOV.U32 R0, RZ, RZ, R14 ;  /* 0x000000ffff007224 */ /* 0x000fce00078e000e */
[----:B------:R-:W-:Y:S05]  /*208b0*/  WARPSYNC.COLLECTIVE R15, `(.L_x_12141) ;  /* 0x000000000f087348 */ /* 0x000fea0003c00000 */
[----:B------:R0:W1:Y:S02]  /*208c0*/  SHFL.IDX P6, R14, R13, R12, R11 ;  /* 0x0000000c0d0e7389 */ /* 0x00006400000c000b */
[----:B01----:R-:W-:Y:S01]  /*208d0*/  ENDCOLLECTIVE ;  /* 0x000000000000791b */ /* 0x003fe20003800000 */
.L_x_12141:
[----:B------:R-:W-:-:S04]  /*208e0*/  @!P1 IMAD.MOV.U32 R43, RZ, RZ, R5 ;  /* 0x000000ffff2b9224 */ /* 0x000fc800078e0005 */
[----:B------:R-:W-:-:S05]  /*208f0*/  IMAD.MOV.U32 R3, RZ, RZ, R43 ;  /* 0x000000ffff037224 */ /* 0x000fca00078e002b */
[----:B------:R-:W-:Y:S01]  /*20900*/  PRMT R47, R3, 0x7610, R47 ;  /* 0x00007610032f7816 */ /* 0x000fe2000000002f */
[----:B------:R-:W-:Y:S02]  /*20910*/  IMAD.MOV.U32 R13, RZ, RZ, R29 ;  /* 0x000000ffff0d7224 */ /* 0x000fe400078e001d */
[----:B------:R-:W-:-:S07]  /*20920*/  IMAD.MOV.U32 R3, RZ, RZ, R14 ;  /* 0x000000ffff037224 */ /* 0x000fce00078e000e */
[----:B------:R-:W-:Y:S05]  /*20930*/  WARPSYNC.COLLECTIVE R15, `(.L_x_12142) ;  /* 0x000000000f087348 */ /* 0x000fea0003c00000 */
[----:B------:R0:W1:Y:S02]  /*20940*/  SHFL.IDX P6, R14, R13, R12, R11 ;  /* 0x0000000c0d0e7389 */ /* 0x00006400000c000b */
[----:B01----:R-:W-:Y:S01]  /*20950*/  ENDCOLLECTIVE ;  /* 0x000000000000791b */ /* 0x003fe20003800000 */
.L_x_12142:
[----:B------:R-:W-:Y:S02]  /*20960*/  @!P1 IMAD.MOV.U32 R40, RZ, RZ, R6 ;  /* 0x000000ffff289224 */ /* 0x000fe400078e0006 */
[----:B------:R-:W-:Y:S01]  /*20970*/  @!P1 IMAD.MOV.U32 R41, RZ, RZ, R7 ;  /* 0x000000ffff299224 */ /* 0x000fe200078e0007 */
[----:B------:R-:W-:Y:S02]  /*20980*/  CS2R R6, SRZ ;  /* 0x0000000000067805 */ /* 0x000fe4000001ff00 */
[----:B------:R-:W-:Y:S01]  /*20990*/  CS2R R4, SRZ ;  /* 0x0000000000047805 */ /* 0x000fe2000001ff00 */
[----:B------:R-:W-:Y:S02]  /*209a0*/  IMAD.MOV.U32 R10, RZ, RZ, R40 ;  /* 0x000000ffff0a7224 */ /* 0x000fe400078e0028 */
[----:B------:R-:W-:Y:S02]  /*209b0*/  IMAD.MOV.U32 R21, RZ, RZ, R41 ;  /* 0x000000ffff157224 */ /* 0x000fe400078e0029 */
[----:B------:R-:W-:-:S02]  /*209c0*/  @!P1 IMAD.MOV.U32 R6, RZ, RZ, R24 ;  /* 0x000000ffff069224 */ /* 0x000fc400078e0018 */
[----:B------:R-:W-:Y:S02]  /*209d0*/  IMAD.MOV.U32 R13, RZ, RZ, R28 ;  /* 0x000000ffff0d7224 */ /* 0x000fe400078e001c */
[----:B------:R-:W-:Y:S02]  /*209e0*/  @!P1 IMAD.MOV.U32 R7, RZ, RZ, R25 ;  /* 0x000000ffff079224 */ /* 0x000fe400078e0019 */
[----:B------:R-:W-:Y:S02]  /*209f0*/  @!P1 IMAD.MOV.U32 R4, RZ, RZ, R26 ;  /* 0x000000ffff049224 */ /* 0x000fe400078e001a */
[----:B------:R-:W-:Y:S01]  /*20a00*/  @!P1 IMAD.MOV.U32 R5, RZ, RZ, R27 ;  /* 0x000000ffff059224 */ /* 0x000fe200078e001b */
[----:B------:R-:W-:Y:S01]  /*20a10*/  PRMT R9, R10, 0x7610, R9 ;  /* 0x000076100a097816 */ /* 0x000fe20000000009 */
[----:B------:R-:W-:Y:S02]  /*20a20*/  IMAD.MOV.U32 R20, RZ, RZ, R6 ;  /* 0x000000ffff147224 */ /* 0x000fe400078e0006 */
[----:B------:R-:W-:-:S07]  /*20a30*/  IMAD.MOV.U32 R8, RZ, RZ, R14 ;  /* 0x000000ffff087224 */ /* 0x000fce00078e000e */
[----:B------:R-:W-:Y:S05]  /*20a40*/  WARPSYNC.COLLECTIVE R15, `(.L_x_12143) ;  /* 0x000000000f087348 */ /* 0x000fea0003c00000 */
[----:B------:R0:W1:Y:S02]  /*20a50*/  SHFL.IDX P6, R14, R13, R12, R11 ;  /* 0x0000000c0d0e7389 */ /* 0x00006400000c000b */
[----:B01----:R-:W-:Y:S01]  /*20a60*/  ENDCOLLECTIVE ;  /* 0x000000000000791b */ /* 0x003fe20003800000 */
.L_x_12143:
[----:B------:R-:W-:Y:S02]  /*20a70*/  PRMT R10, R21, 0x7610, R10 ;  /* 0x00007610150a7816 */ /* 0x000fe4000000000a */
[----:B------:R-:W-:Y:S02]  /*20a80*/  CS2R R24, SRZ ;  /* 0x0000000000187805 */ /* 0x000fe4000001ff00 */
[----:B------:R-:W-:Y:S01]  /*20a90*/  PRMT R9, R9, 0x5410, R20 ;  /* 0x0000541009097816 */ /* 0x000fe20000000014 */
[----:B------:R-:W-:Y:S02]  /*20aa0*/  IMAD.MOV.U32 R11, RZ, RZ, R7 ;  /* 0x000000ffff0b7224 */ /* 0x000fe400078e0007 */
[----:B------:R-:W-:Y:S02]  /*20ab0*/  IMAD.MOV.U32 R12, RZ, RZ, R4 ;  /* 0x000000ffff0c7224 */ /* 0x000fe400078e0004 */
[----:B------:R-:W-:Y:S01]  /*20ac0*/  IMAD.MOV.U32 R13, RZ, RZ, R5 ;  /* 0x000000ffff0d7224 */ /* 0x000fe200078e0005 */
[----:B------:R-:W-:-:S02]  /*20ad0*/  PRMT R21, R11, 0x7610, R21 ;  /* 0x000076100b157816 */ /* 0x000fc40000000015 */
[----:B------:R-:W-:Y:S02]  /*20ae0*/  PRMT R10, R10, 0x5410, R12 ;  /* 0x000054100a0a7816 */ /* 0x000fe4000000000c */
[----:B------:R-:W-:Y:S01]  /*20af0*/  PRMT R46, R13, 0x7610, R46 ;  /* 0x000076100d2e7816 */ /* 0x000fe2000000002e */
[----:B------:R-:W-:Y:S06]  /*20b00*/  BRA `(.L_x_12144) ;  /* 0xfffffe7800d07947 */ /* 0x000fec000383ffff */
.L_x_11838:
[----:B-1----:R1:W2:Y:S02]  /*20b10*/  SYNCS.PHASECHK.TRANS64.TRYWAIT P1, [R16+URZ+0x22800], R11 ;  /* 0x0228000b100075a7 */ /* 0x0022a4000802017f */
[----:B--2---:R-:W-:Y:S05]  /*20b20*/  @!P1 NANOSLEEP.SYNCS 0x989680 ;  /* 0x009896800000995d */ /* 0x004fea0003900000 */
[----:B------:R-:W2:Y:S02]  /*20b30*/  @!P1 SYNCS.PHASECHK.TRANS64 P1, [R16+URZ+0x22800], R11 ;  /* 0x0228000b100095a7 */ /* 0x000ea4000802007f */
[----:B--2---:R-:W-:Y:S05]  /*20b40*/  @!P1 BRA `(.L_x_11838) ;  /* 0xfffffffc00f09947 */ /* 0x004fea000383ffff */
[----:B------:R-:W-:Y:S05]  /*20b50*/  BRA `(.L_x_12145) ;  /* 0xfffffe7c006c7947 */ /* 0x000fea000383ffff */
.L_x_11844:
[----:B0-----:R0:W3:Y:S02]  /*20b60*/  SYNCS.PHASECHK.TRANS64.TRYWAIT P2, [R6+URZ+0x22830], R11 ;  /* 0x0228300b060075a7 */ /* 0x0010e4000804017f */
[----:B---3--:R-:W-:Y:S05]  /*20b70*/  @!P2 NANOSLEEP.SYNCS 0x989680 ;  /* 0x009896800000a95d */ /* 0x008fea0003900000 */
[----:B------:R-:W3:Y:S02]  /*20b80*/  @!P2 SYNCS.PHASECHK.TRANS64 P2, [R6+URZ+0x22830], R11 ;  /* 0x0228300b0600a5a7 */ /* 0x000ee4000804007f */
[----:B---3--:R-:W-:Y:S05]  /*20b90*/  @!P2 BRA `(.L_x_11844) ;  /* 0xfffffffc00f0a947 */ /* 0x008fea000383ffff */
[----:B------:R-:W-:Y:S05]  /*20ba0*/  BRA `(.L_x_11843) ;  /* 0xfffffe8c00187947 */ /* 0x000fea000383ffff */
.L_x_11857:
[----:B-1----:R1:W3:Y:S02]  /*20bb0*/  SYNCS.PHASECHK.TRANS64.TRYWAIT P2, [R6+URZ+0x22850], R11 ;  /* 0x0228500b060075a7 */ /* 0x0022e4000804017f */
[----:B---3--:R-:W-:Y:S05]  /*20bc0*/  @!P2 NANOSLEEP.SYNCS 0x989680 ;  /* 0x009896800000a95d */ /* 0x008fea0003900000 */
[----:B------:R-:W3:Y:S02]  /*20bd0*/  @!P2 SYNCS.PHASECHK.TRANS64 P2, [R6+URZ+0x22850], R11 ;  /* 0x0228500b0600a5a7 */ /* 0x000ee4000804007f */
[----:B---3--:R-:W-:Y:S05]  /*20be0*/  @!P2 BRA `(.L_x_11857) ;  /* 0xfffffffc00f0a947 */ /* 0x008fea000383ffff */
[----:B------:R-:W-:Y:S05]  /*20bf0*/  BRA `(.L_x_11856) ;  /* 0xfffffeb000007947 */ /* 0x000fea000383ffff */
.L_x_11866:
[----:B-1----:R1:W2:Y:S02]  /*20c00*/  SYNCS.PHASECHK.TRANS64.TRYWAIT P2, [R201+URZ+0x22830], R202 ;  /* 0x022830cac90075a7 */ /* 0x0022a4000804017f */
[----:B--2---:R-:W-:Y:S05]  /*20c10*/  @!P2 NANOSLEEP.SYNCS 0x989680 ;  /* 0x009896800000a95d */ /* 0x004fea0003900000 */
[----:B------:R-:W2:Y:S02]  /*20c20*/  @!P2 SYNCS.PHASECHK.TRANS64 P2, [R201+URZ+0x22830], R202 ;  /* 0x022830cac900a5a7 */ /* 0x000ea4000804007f */
[----:B--2---:R-:W-:Y:S05]  /*20c30*/  @!P2 BRA `(.L_x_11866) ;  /* 0xfffffffc00f0a947 */ /* 0x004fea000383ffff */
[----:B------:R-:W-:Y:S05]  /*20c40*/  BRA `(.L_x_11865) ;  /* 0xfffffeb400c47947 */ /* 0x000fea000383ffff */
.L_x_11879:
[----:B---3--:R3:W4:Y:S02]  /*20c50*/  SYNCS.PHASECHK.TRANS64.TRYWAIT P2, [R201+URZ+0x22850], R202 ;  /* 0x022850cac90075a7 */ /* 0x008724000804017f */
[----:B----4-:R-:W-:Y:S05]  /*20c60*/  @!P2 NANOSLEEP.SYNCS 0x989680 ;  /* 0x009896800000a95d */ /* 0x010fea0003900000 */
[----:B------:R-:W4:Y:S02]  /*20c70*/  @!P2 SYNCS.PHASECHK.TRANS64 P2, [R201+URZ+0x22850], R202 ;  /* 0x022850cac900a5a7 */ /* 0x000f24000804007f */
[----:B----4-:R-:W-:Y:S05]  /*20c80*/  @!P2 BRA `(.L_x_11879) ;  /* 0xfffffffc00f0a947 */ /* 0x010fea000383ffff */
[----:B------:R-:W-:Y:S05]  /*20c90*/  BRA `(.L_x_11878) ;  /* 0xfffffee000e87947 */ /* 0x000fea000383ffff */
.L_x_11889:
[----:B-1----:R1:W2:Y:S02]  /*20ca0*/  SYNCS.PHASECHK.TRANS64.TRYWAIT P3, [R6+URZ+0x22830], R213 ;  /* 0x022830d5060075a7 */ /* 0x0022a4000806017f */
[----:B--2---:R-:W-:Y:S05]  /*20cb0*/  @!P3 NANOSLEEP.SYNCS 0x989680 ;  /* 0x009896800000b95d */ /* 0x004fea0003900000 */
[----:B------:R-:W2:Y:S02]  /*20cc0*/  @!P3 SYNCS.PHASECHK.TRANS64 P3, [R6+URZ+0x22830], R213 ;  /* 0x022830d50600b5a7 */ /* 0x000ea4000806007f */
[----:B--2---:R-:W-:Y:S05]  /*20cd0*/  @!P3 BRA `(.L_x_11889) ;  /* 0xfffffffc00f0b947 */ /* 0x004fea000383ffff */
[----:B------:R-:W-:Y:S05]  /*20ce0*/  BRA `(.L_x_11888) ;  /* 0xfffffee800dc7947 */ /* 0x000fea000383ffff */
.L_x_11894:
[----:B--2---:R2:W3:Y:S02]  /*20cf0*/  SYNCS.PHASECHK.TRANS64.TRYWAIT P3, [R6+URZ+0x22850], R213 ;  /* 0x022850d5060075a7 */ /* 0x0044e4000806017f */
[----:B---3--:R-:W-:Y:S05]  /*20d00*/  @!P3 NANOSLEEP.SYNCS 0x989680 ;  /* 0x009896800000b95d */ /* 0x008fea0003900000 */
[----:B------:R-:W3:Y:S02]  /*20d10*/  @!P3 SYNCS.PHASECHK.TRANS64 P3, [R6+URZ+0x22850], R213 ;  /* 0x022850d50600b5a7 */ /* 0x000ee4000806007f */
[----:B---3--:R-:W-:Y:S05]  /*20d20*/  @!P3 BRA `(.L_x_11894) ;  /* 0xfffffffc00f0b947 */ /* 0x008fea000383ffff */
[----:B------:R-:W-:Y:S05]  /*20d30*/  BRA `(.L_x_11893) ;  /* 0xffffff0400387947 */ /* 0x000fea000383ffff */
.L_x_11900:
[----:B--2---:R2:W3:Y:S02]  /*20d40*/  SYNCS.PHASECHK.TRANS64.TRYWAIT P2, [R201+URZ+0x22830], R200 ;  /* 0x022830c8c90075a7 */ /* 0x0044e4000804017f */
[----:B---3--:R-:W-:Y:S05]  /*20d50*/  @!P2 NANOSLEEP.SYNCS 0x989680 ;  /* 0x009896800000a95d */ /* 0x008fea0003900000 */
[----:B------:R-:W3:Y:S02]  /*20d60*/  @!P2 SYNCS.PHASECHK.TRANS64 P2, [R201+URZ+0x22830], R200 ;  /* 0x022830c8c900a5a7 */ /* 0x000ee4000804007f */
[----:B---3--:R-:W-:Y:S05]  /*20d70*/  @!P2 BRA `(.L_x_11900) ;  /* 0xfffffffc00f0a947 */ /* 0x008fea000383ffff */
[----:B------:R-:W-:Y:S05]  /*20d80*/  BRA `(.L_x_11899) ;  /* 0xffffff0800687947 */ /* 0x000fea000383ffff */
.L_x_11913:
[----:B-1----:R1:W2:Y:S02]  /*20d90*/  SYNCS.PHASECHK.TRANS64.TRYWAIT P2, [R201+URZ+0x22850], R200 ;  /* 0x022850c8c90075a7 */ /* 0x0022a4000804017f */
[----:B--2---:R-:W-:Y:S05]  /*20da0*/  @!P2 NANOSLEEP.SYNCS 0x989680 ;  /* 0x009896800000a95d */ /* 0x004fea0003900000 */
[----:B------:R-:W2:Y:S02]  /*20db0*/  @!P2 SYNCS.PHASECHK.TRANS64 P2, [R201+URZ+0x22850], R200 ;  /* 0x022850c8c900a5a7 */ /* 0x000ea4000804007f */
[----:B--2---:R-:W-:Y:S05]  /*20dc0*/  @!P2 BRA `(.L_x_11913) ;  /* 0xfffffffc00f0a947 */ /* 0x004fea000383ffff */
[----:B------:R-:W-:Y:S05]  /*20dd0*/  BRA `(.L_x_11912) ;  /* 0xffffff3400807947 */ /* 0x000fea000383ffff */
.L_x_11928:
[----:B------:R-:W-:Y:S02]  /*20de0*/  IMAD.MOV.U32 R13, RZ, RZ, R4 ;  /* 0x000000ffff0d7224 */ /* 0x000fe400078e0004 */
[----:B------:R-:W-:Y:S02]  /*20df0*/  IMAD.MOV.U32 R12, RZ, RZ, RZ ;  /* 0x000000ffff0c7224 */ /* 0x000fe400078e00ff */
[----:B------:R-:W-:Y:S02]  /*20e00*/  IMAD.MOV.U32 R11, RZ, RZ, 0x181f ;  /* 0x0000181fff0b7424 */ /* 0x000fe400078e00ff */
[----:B------:R-:W-:-:S07]  /*20e10*/  IMAD.MOV.U32 R15, RZ, RZ, -0x1 ;  /* 0xffffffffff0f7424 */ /* 0x000fce00078e00ff */
[----:B--23--:R-:W-:Y:S05]  /*20e20*/  WARPSYNC.COLLECTIVE R15, `(.L_x_12146) ;  /* 0x000000000f087348 */ /* 0x00cfea0003c00000 */
[----:B------:R0:W1:Y:S02]  /*20e30*/  SHFL.IDX P6, R14, R13, R12, R11 ;  /* 0x0000000c0d0e7389 */ /* 0x00006400000c000b */
[----:B0123--:R-:W-:Y:S01]  /*20e40*/  ENDCOLLECTIVE ;  /* 0x000000000000791b */ /* 0x00ffe20003800000 */
.L_x_12146:
[----:B------:R-:W-:Y:S02]  /*20e50*/  IMAD.MOV.U32 R13, RZ, RZ, R0 ;  /* 0x000000ffff0d7224 */ /* 0x000fe400078e0000 */
[----:B------:R-:W-:-:S07]  /*20e60*/  IMAD.MOV.U32 R3, RZ, RZ, R14 ;  /* 0x000000ffff037224 */ /* 0x000fce00078e000e */
[----:B------:R-:W-:Y:S05]  /*20e70*/  WARPSYNC.COLLECTIVE R15, `(.L_x_12147) ;  /* 0x000000000f087348 */ /* 0x000fea0003c00000 */
[----:B------:R0:W1:Y:S02]  /*20e80*/  SHFL.IDX P6, R14, R13, R12, R11 ;  /* 0x0000000c0d0e7389 */ /* 0x00006400000c000b */
[----:B01----:R-:W-:Y:S01]  /*20e90*/  ENDCOLLECTIVE ;  /* 0x000000000000791b */ /* 0x003fe20003800000 */
.L_x_12147:
[----:B------:R-:W-:Y:S05]  /*20ea0*/  BRA `(.L_x_12148) ;  /* 0xffffff6800987947 */ /* 0x000fea000383ffff */
.L_x_11931:
[----:B------:R-:W-:Y:S01]  /*20eb0*/  BSSY B1, `(.L_x_12149) ;  /* 0x0000008000017945 */ /* 0x000fe20003800000 */
[----:B-1----:R-:W-:Y:S02]  /*20ec0*/  IMAD.MOV.U32 R13, RZ, RZ, R4 ;  /* 0x000000ffff0d7224 */ /* 0x002fe400078e0004 */
[----:B------:R-:W-:Y:S02]  /*20ed0*/  IMAD.MOV.U32 R12, RZ, RZ, 0x1 ;  /* 0x00000001ff0c7424 */ /* 0x000fe400078e00ff */
[----:B------:R-:W-:Y:S02]  /*20ee0*/  IMAD.MOV.U32 R11, RZ, RZ, 0x181f ;  /* 0x0000181fff0b7424 */ /* 0x000fe400078e00ff */
[----:B------:R-:W-:-:S07]  /*20ef0*/  IMAD.MOV.U32 R15, RZ, RZ, -0x1 ;  /* 0xffffffffff0f7424 */ /* 0x000fce00078e00ff */
[----:B0-234-:R-:W-:Y:S05]  /*20f00*/  WARPSYNC.COLLECTIVE R15, `(.L_x_12150) ;  /* 0x000000000f087348 */ /* 0x01dfea0003c00000 */
[----:B----4-:R1:W4:Y:S02]  /*20f10*/  SHFL.IDX P6, R14, R13, R12, R11 ;  /* 0x0000000c0d0e7389 */ /* 0x01032400000c000b */
[----:B01234-:R-:W-:Y:S01]  /*20f20*/  ENDCOLLECTIVE ;  /* 0x000000000000791b */ /* 0x01ffe20003800000 */
.L_x_12150:
[----:B------:R-:W-:Y:S05]  /*20f30*/  BSYNC B1 ;  /* 0x0000000000017941 */ /* 0x000fea0003800000 */
.L_x_12149:
        /* <DEDUP_REMOVED lines=8> */
.L_x_12151:
[----:B------:R-:W-:Y:S05]  /*20fc0*/  BRA `(.L_x_12152) ;  /* 0xffffff6800cc7947 */ /* 0x000fea000383ffff */
.L_x_11934:
        /* <DEDUP_REMOVED lines=8> */
.L_x_12154:
[----:B------:R-:W-:Y:S05]  /*21050*/  BSYNC B1 ;  /* 0x0000000000017941 */ /* 0x000fea0003800000 */
.L_x_12153:
        /* <DEDUP_REMOVED lines=8> */
.L_x_12155:
[----:B------:R-:W-:Y:S05]  /*210e0*/  BRA `(.L_x_12156) ;  /* 0xffffff6800fc7947 */ /* 0x000fea000383ffff */
.L_x_11937:
        /* <DEDUP_REMOVED lines=8> */
.L_x_12158:
[----:B------:R-:W-:Y:S05]  /*21170*/  BSYNC B1 ;  /* 0x0000000000017941 */ /* 0x000fea0003800000 */
.L_x_12157:
        /* <DEDUP_REMOVED lines=8> */
.L_x_12159:
[----:B------:R-:W-:Y:S05]  /*21200*/  BRA `(.L_x_12160) ;  /* 0xffffff6c002c7947 */ /* 0x000fea000383ffff */
.L_x_11962:
        /* <DEDUP_REMOVED lines=11> */
.L_x_12162:
[----:B------:R-:W-:Y:S05]  /*212c0*/  BSYNC B1 ;  /* 0x0000000000017941 */ /* 0x000fea0003800000 */
.L_x_12161:
[----:B------:R-:W-:Y:S05]  /*212d0*/  BRA `(.L_x_12163) ;  /* 0xffffff84005c7947 */ /* 0x000fea000383ffff */
.L_x_11964:
[----:B------:R-:W-:Y:S01]  /*212e0*/  BSSY B1, `(.L_x_12164) ;  /* 0x0000006000017945 */ /* 0x000fe20003800000 */
[----:B------:R-:W-:-:S07]  /*212f0*/  IMAD.MOV.U32 R15, RZ, RZ, -0x1 ;  /* 0xffffffffff0f7424 */ /* 0x000fce00078e00ff */
[----:B01----:R-:W-:Y:S05]  /*21300*/  WARPSYNC.COLLECTIVE R15, `(.L_x_12165) ;  /* 0x000000000f0c7348 */ /* 0x003fea0003c00000 */
[----:B------:R-:W-:Y:S02]  /*21310*/  ELECT P6, UR62, PT ;  /* 0x00000000003e782f */ /* 0x000fe400038c0000 */
[----:B------:R-:W-:Y:S01]  /*21320*/  MOV R14, UR62 ;  /* 0x0000003e000e7c02 */ /* 0x000fe20008000f00 */
[----:B01----:R-:W-:Y:S10]  /*21330*/  ENDCOLLECTIVE ;  /* 0x000000000000791b */ /* 0x003ff40003800000 */
.L_x_12165:
[----:B------:R-:W-:Y:S05]  /*21340*/  BSYNC B1 ;  /* 0x0000000000017941 */ /* 0x000fea0003800000 */
.L_x_12164:
[----:B------:R-:W-:Y:S05]  /*21350*/  BRA `(.L_x_11963) ;  /* 0xffffff8400547947 */ /* 0x000fea000383ffff */
.L_x_11966:
[----:B-1----:R-:W2:Y:S02]  /*21360*/  LDL R6, [R1+0x4] ;  /* 0x0000040001067983 */ /* 0x002ea40000100800 */
[----:B--2---:R1:W2:Y:S02]  /*21370*/  SYNCS.PHASECHK.TRANS64.TRYWAIT P0, [R6+URZ+0x22820], R5 ;  /* 0x02282005060075a7 */ /* 0x0042a4000800017f */
[----:B--2---:R-:W-:Y:S05]  /*21380*/  @!P0 NANOSLEEP.SYNCS 0x989680 ;  /* 0x009896800000895d */ /* 0x004fea0003900000 */
[----:B------:R-:W2:Y:S02]  /*21390*/  @!P0 SYNCS.PHASECHK.TRANS64 P0, [R6+URZ+0x22820], R5 ;  /* 0x02282005060085a7 */ /* 0x000ea4000800007f */
[----:B--2---:R-:W-:Y:S05]  /*213a0*/  @!P0 BRA `(.L_x_11966) ;  /* 0xfffffffc00ec8947 */ /* 0x004fea000383ffff */
[----:B------:R-:W-:Y:S05]  /*213b0*/  BRA `(.L_x_12166) ;  /* 0xffffff8400647947 */ /* 0x000fea000383ffff */
.L_x_11970:
[----:B-1----:R1:W2:Y:S02]  /*213c0*/  SYNCS.PHASECHK.TRANS64.TRYWAIT P0, [R6+URZ+0x228a0], R9 ;  /* 0x0228a009060075a7 */ /* 0x0022a4000800017f */
[----:B--2---:R-:W-:Y:S05]  /*213d0*/  @!P0 NANOSLEEP.SYNCS 0x989680 ;  /* 0x009896800000895d */ /* 0x004fea0003900000 */
[----:B------:R-:W2:Y:S02]  /*213e0*/  @!P0 SYNCS.PHASECHK.TRANS64 P0, [R6+URZ+0x228a0], R9 ;  /* 0x0228a009060085a7 */ /* 0x000ea4000800007f */
[----:B--2---:R-:W-:Y:S05]  /*213f0*/  @!P0 BRA `(.L_x_11970) ;  /* 0xfffffffc00f08947 */ /* 0x004fea000383ffff */
[----:B------:R-:W-:Y:S05]  /*21400*/  BRA `(.L_x_12167) ;  /* 0xffffff8400887947 */ /* 0x000fea000383ffff */
.L_x_11975:
[----:B--2---:R2:W3:Y:S02]  /*21410*/  SYNCS.PHASECHK.TRANS64.TRYWAIT P0, [R6+URZ+0x228c0], R9 ;  /* 0x0228c009060075a7 */ /* 0x0044e4000800017f */
[----:B---3--:R-:W-:Y:S05]  /*21420*/  @!P0 NANOSLEEP.SYNCS 0x989680 ;  /* 0x009896800000895d */ /* 0x008fea0003900000 */
[----:B------:R-:W3:Y:S02]  /*21430*/  @!P0 SYNCS.PHASECHK.TRANS64 P0, [R6+URZ+0x228c0], R9 ;  /* 0x0228c009060085a7 */ /* 0x000ee4000800007f */
[----:B---3--:R-:W-:Y:S05]  /*21440*/  @!P0 BRA `(.L_x_11975) ;  /* 0xfffffffc00f08947 */ /* 0x008fea000383ffff */
[----:B------:R-:W-:Y:S05]  /*21450*/  BRA `(.L_x_12168) ;  /* 0xffffff88000c7947 */ /* 0x000fea000383ffff */
.L_x_11985:
[----:B-1----:R1:W2:Y:S02]  /*21460*/  SYNCS.PHASECHK.TRANS64.TRYWAIT P1, [R5+URZ+0x228a0], R6 ;  /* 0x0228a006050075a7 */ /* 0x0022a4000802017f */
[----:B--2---:R-:W-:Y:S05]  /*21470*/  @!P1 NANOSLEEP.SYNCS 0x989680 ;  /* 0x009896800000995d */ /* 0x004fea0003900000 */
[----:B------:R-:W2:Y:S02]  /*21480*/  @!P1 SYNCS.PHASECHK.TRANS64 P1, [R5+URZ+0x228a0], R6 ;  /* 0x0228a006050095a7 */ /* 0x000ea4000802007f */
[----:B--2---:R-:W-:Y:S05]  /*21490*/  @!P1 BRA `(.L_x_11985) ;  /* 0xfffffffc00f09947 */ /* 0x004fea000383ffff */
[----:B------:R-:W-:Y:S05]  /*214a0*/  BRA `(.L_x_12169) ;  /* 0xffffff8c00a47947 */ /* 0x000fea000383ffff */
.L_x_11990:
[----:B--2---:R2:W3:Y:S02]  /*214b0*/  SYNCS.PHASECHK.TRANS64.TRYWAIT P1, [R5+URZ+0x228c0], R6 ;  /* 0x0228c006050075a7 */ /* 0x0044e4000802017f */
[----:B---3--:R-:W-:Y:S05]  /*214c0*/  @!P1 NANOSLEEP.SYNCS 0x989680 ;  /* 0x009896800000995d */ /* 0x008fea0003900000 */
[----:B------:R-:W3:Y:S02]  /*214d0*/  @!P1 SYNCS.PHASECHK.TRANS64 P1, [R5+URZ+0x228c0], R6 ;  /* 0x0228c006050095a7 */ /* 0x000ee4000802007f */
[----:B---3--:R-:W-:Y:S05]  /*214e0*/  @!P1 BRA `(.L_x_11990) ;  /* 0xfffffffc00f09947 */ /* 0x008fea000383ffff */
[----:B------:R-:W-:Y:S05]  /*214f0*/  BRA `(.L_x_12170) ;  /* 0xffffff9000247947 */ /* 0x000fea000383ffff */
.L_x_12014:
        /* <DEDUP_REMOVED lines=11> */
.L_x_12172:
[----:B------:R-:W-:Y:S05]  /*215b0*/  BSYNC B0 ;  /* 0x0000000000007941 */ /* 0x000fea0003800000 */
.L_x_12171:
[----:B------:R-:W-:Y:S05]  /*215c0*/  BRA `(.L_x_12173) ;  /* 0xffffffa000107947 */ /* 0x000fea000383ffff */
.L_x_12016:
[----:B------:R-:W-:Y:S01]  /*215d0*/  BSSY B0, `(.L_x_12174) ;  /* 0x0000006000007945 */ /* 0x000fe20003800000 */
[----:B------:R-:W-:-:S07]  /*215e0*/  IMAD.MOV.U32 R15, RZ, RZ, -0x1 ;  /* 0xffffffffff0f7424 */ /* 0x000fce00078e00ff */
[----:B01-3--:R-:W-:Y:S05]  /*215f0*/  WARPSYNC.COLLECTIVE R15, `(.L_x_12175) ;  /* 0x000000000f0c7348 */ /* 0x00bfea0003c00000 */
[----:B------:R-:W-:Y:S02]  /*21600*/  ELECT P6, UR62, PT ;  /* 0x00000000003e782f */ /* 0x000fe400038c0000 */
[----:B------:R-:W-:Y:S01]  /*21610*/  MOV R14, UR62 ;  /* 0x0000003e000e7c02 */ /* 0x000fe20008000f00 */
[----:B01-3--:R-:W-:Y:S10]  /*21620*/  ENDCOLLECTIVE ;  /* 0x000000000000791b */ /* 0x00bff40003800000 */
.L_x_12175:
[----:B------:R-:W-:Y:S05]  /*21630*/  BSYNC B0 ;  /* 0x0000000000007941 */ /* 0x000fea0003800000 */
.L_x_12174:
[----:B------:R-:W-:Y:S05]  /*21640*/  BRA `(.L_x_12176) ;  /* 0xffffffa0001c7947 */ /* 0x000fea000383ffff */
.L_x_12018:
[----:B-1----:R1:W2:Y:S02]  /*21650*/  SYNCS.PHASECHK.TRANS64.TRYWAIT P0, [R0+URZ+0x22840], R2 ;  /* 0x02284002000075a7 */ /* 0x0022a4000800017f */
[----:B--2---:R-:W-:Y:S05]  /*21660*/  @!P0 NANOSLEEP.SYNCS 0x989680 ;  /* 0x009896800000895d */ /* 0x004fea0003900000 */
[----:B------:R-:W2:Y:S02]  /*21670*/  @!P0 SYNCS.PHASECHK.TRANS64 P0, [R0+URZ+0x22840], R2 ;  /* 0x02284002000085a7 */ /* 0x000ea4000800007f */
[----:B--2---:R-:W-:Y:S05]  /*21680*/  @!P0 BRA `(.L_x_12018) ;  /* 0xfffffffc00f08947 */ /* 0x004fea000383ffff */
[----:B------:R-:W-:Y:S05]  /*21690*/  BRA `(.L_x_12177) ;  /* 0xffffffa000847947 */ /* 0x000fea000383ffff */
.L_x_12022:
        /* <DEDUP_REMOVED lines=13> */
.L_x_12178:
[----:B------:R-:W-:Y:S02]  /*21770*/  IMAD.MOV.U32 R13, RZ, RZ, R4 ;  /* 0x000000ffff0d7224 */ /* 0x000fe400078e0004 */
[----:B------:R-:W-:-:S07]  /*21780*/  IMAD.MOV.U32 R6, RZ, RZ, R14 ;  /* 0x000000ffff067224 */ /* 0x000fce00078e000e */
[----:B------:R-:W-:Y:S05]  /*21790*/  WARPSYNC.COLLECTIVE R15, `(.L_x_12179) ;  /* 0x000000000f087348 */ /* 0x000fea0003c00000 */
[----:B------:R0:W1:Y:S02]  /*217a0*/  SHFL.IDX P6, R14, R13, R12, R11 ;  /* 0x0000000c0d0e7389 */ /* 0x00006400000c000b */
[----:B01----:R-:W-:Y:S01]  /*217b0*/  ENDCOLLECTIVE ;  /* 0x000000000000791b */ /* 0x003fe20003800000 */
.L_x_12179:
[----:B------:R-:W-:Y:S02]  /*217c0*/  IMAD.MOV.U32 R13, RZ, RZ, R3 ;  /* 0x000000ffff0d7224 */ /* 0x000fe400078e0003 */
[----:B------:R-:W-:Y:S02]  /*217d0*/  IMAD.MOV.U32 R12, RZ, RZ, 0x1 ;  /* 0x00000001ff0c7424 */ /* 0x000fe400078e00ff */
[----:B------:R-:W-:-:S07]  /*217e0*/  IMAD.MOV.U32 R7, RZ, RZ, R14 ;  /* 0x000000ffff077224 */ /* 0x000fce00078e000e */
[----:B------:R-:W-:Y:S05]  /*217f0*/  WARPSYNC.COLLECTIVE R15, `(.L_x_12180) ;  /* 0x000000000f087348 */ /* 0x000fea0003c00000 */
[----:B------:R0:W1:Y:S02]  /*21800*/  SHFL.IDX P6, R14, R13, R12, R11 ;  /* 0x0000000c0d0e7389 */ /* 0x00006400000c000b */
[----:B01----:R-:W-:Y:S01]  /*21810*/  ENDCOLLECTIVE ;  /* 0x000000000000791b */ /* 0x003fe20003800000 */
.L_x_12180:
        /* <DEDUP_REMOVED lines=15> */
.L_x_12181:
[----:B------:R-:W-:Y:S02]  /*21910*/  IMAD.MOV.U32 R13, RZ, RZ, R3 ;  /* 0x000000ffff0d7224 */ /* 0x000fe400078e0003 */
[----:B------:R-:W-:Y:S02]  /*21920*/  IMAD.MOV.U32 R12, RZ, RZ, 0x2 ;  /* 0x00000002ff0c7424 */ /* 0x000fe400078e00ff */
[----:B------:R-:W-:-:S07]  /*21930*/  IMAD.MOV.U32 R5, RZ, RZ, R14 ;  /* 0x000000ffff057224 */ /* 0x000fce00078e000e */
[----:B------:R-:W-:Y:S05]  /*21940*/  WARPSYNC.COLLECTIVE R15, `(.L_x_12182) ;  /* 0x000000000f087348 */ /* 0x000fea0003c00000 */
[----:B------:R0:W1:Y:S02]  /*21950*/  SHFL.IDX P6, R14, R13, R12, R11 ;  /* 0x0000000c0d0e7389 */ /* 0x00006400000c000b */
[----:B01----:R-:W-:Y:S01]  /*21960*/  ENDCOLLECTIVE ;  /* 0x000000000000791b */ /* 0x003fe20003800000 */
.L_x_12182:
        /* <DEDUP_REMOVED lines=15> */
.L_x_12183:
[----:B------:R-:W-:Y:S02]  /*21a60*/  IMAD.MOV.U32 R13, RZ, RZ, R3 ;  /* 0x000000ffff0d7224 */ /* 0x000fe400078e0003 */
[----:B------:R-:W-:Y:S02]  /*21a70*/  IMAD.MOV.U32 R12, RZ, RZ, 0x3 ;  /* 0x00000003ff0c7424 */ /* 0x000fe400078e00ff */
[----:B------:R-:W-:-:S07]  /*21a80*/  IMAD.MOV.U32 R5, RZ, RZ, R14 ;  /* 0x000000ffff057224 */ /* 0x000fce00078e000e */
[----:B------:R-:W-:Y:S05]  /*21a90*/  WARPSYNC.COLLECTIVE R15, `(.L_x_12184) ;  /* 0x000000000f087348 */ /* 0x000fea0003c00000 */
[----:B------:R0:W1:Y:S02]  /*21aa0*/  SHFL.IDX P6, R14, R13, R12, R11 ;  /* 0x0000000c0d0e7389 */ /* 0x00006400000c000b */
[----:B01----:R-:W-:Y:S01]  /*21ab0*/  ENDCOLLECTIVE ;  /* 0x000000000000791b */ /* 0x003fe20003800000 */
.L_x_12184:
        /* <DEDUP_REMOVED lines=15> */
.L_x_12185:
[----:B------:R-:W-:Y:S02]  /*21bb0*/  IMAD.MOV.U32 R13, RZ, RZ, R3 ;  /* 0x000000ffff0d7224 */ /* 0x000fe400078e0003 */
[----:B------:R-:W-:Y:S02]  /*21bc0*/  IMAD.MOV.U32 R12, RZ, RZ, 0x4 ;  /* 0x00000004ff0c7424 */ /* 0x000fe400078e00ff */
[----:B------:R-:W-:-:S07]  /*21bd0*/  IMAD.MOV.U32 R5, RZ, RZ, R14 ;  /* 0x000000ffff057224 */ /* 0x000fce00078e000e */
[----:B------:R-:W-:Y:S05]  /*21be0*/  WARPSYNC.COLLECTIVE R15, `(.L_x_12186) ;  /* 0x000000000f087348 */ /* 0x000fea0003c00000 */
[----:B------:R0:W1:Y:S02]  /*21bf0*/  SHFL.IDX P6, R14, R13, R12, R11 ;  /* 0x0000000c0d0e7389 */ /* 0x00006400000c000b */
[----:B01----:R-:W-:Y:S01]  /*21c00*/  ENDCOLLECTIVE ;  /* 0x000000000000791b */ /* 0x003fe20003800000 */
.L_x_12186:
        /* <DEDUP_REMOVED lines=15> */
.L_x_12187:
[----:B------:R-:W-:Y:S02]  /*21d00*/  IMAD.MOV.U32 R13, RZ, RZ, R3 ;  /* 0x000000ffff0d7224 */ /* 0x000fe400078e0003 */
[----:B------:R-:W-:Y:S02]  /*21d10*/  IMAD.MOV.U32 R12, RZ, RZ, 0x5 ;  /* 0x00000005ff0c7424 */ /* 0x000fe400078e00ff */
[----:B------:R-:W-:-:S07]  /*21d20*/  IMAD.MOV.U32 R5, RZ, RZ, R14 ;  /* 0x000000ffff057224 */ /* 0x000fce00078e000e */
[----:B------:R-:W-:Y:S05]  /*21d30*/  WARPSYNC.COLLECTIVE R15, `(.L_x_12188) ;  /* 0x000000000f087348 */ /* 0x000fea0003c00000 */
[----:B------:R0:W1:Y:S02]  /*21d40*/  SHFL.IDX P6, R14, R13, R12, R11 ;  /* 0x0000000c0d0e7389 */ /* 0x00006400000c000b */
[----:B01----:R-:W-:Y:S01]  /*21d50*/  ENDCOLLECTIVE ;  /* 0x000000000000791b */ /* 0x003fe20003800000 */
.L_x_12188:
        /* <DEDUP_REMOVED lines=15> */
.L_x_12189:
[----:B------:R-:W-:Y:S02]  /*21e50*/  IMAD.MOV.U32 R13, RZ, RZ, R3 ;  /* 0x000000ffff0d7224 */ /* 0x000fe400078e0003 */
[----:B------:R-:W-:Y:S02]  /*21e60*/  IMAD.MOV.U32 R12, RZ, RZ, 0x6 ;  /* 0x00000006ff0c7424 */ /* 0x000fe400078e00ff */
[----:B------:R-:W-:-:S07]  /*21e70*/  IMAD.MOV.U32 R5, RZ, RZ, R14 ;  /* 0x000000ffff057224 */ /* 0x000fce00078e000e */
[----:B------:R-:W-:Y:S05]  /*21e80*/  WARPSYNC.COLLECTIVE R15, `(.L_x_12190) ;  /* 0x000000000f087348 */ /* 0x000fea0003c00000 */
[----:B------:R0:W1:Y:S02]  /*21e90*/  SHFL.IDX P6, R14, R13, R12, R11 ;  /* 0x0000000c0d0e7389 */ /* 0x00006400000c000b */
[----:B01----:R-:W-:Y:S01]  /*21ea0*/  ENDCOLLECTIVE ;  /* 0x000000000000791b */ /* 0x003fe20003800000 */
.L_x_12190:
        /* <DEDUP_REMOVED lines=13> */
.L_x_12191:
        /* <DEDUP_REMOVED lines=8> */
.L_x_12192:
        /* <DEDUP_REMOVED lines=13> */
.L_x_12193:
[----:B------:R-:W-:Y:S01]  /*220d0*/  IMAD.MOV.U32 R3, RZ, RZ, R14 ;  /* 0x000000ffff037224 */ /* 0x000fe200078e000e */
[----:B------:R-:W-:Y:S06]  /*220e0*/  BRA `(.L_x_12194) ;  /* 0xffffffa4001c7947 */ /* 0x000fec000383ffff */
.L_x_12025:
[----:B0-----:R-:W2:Y:S02]  /*220f0*/  LDL R2, [R1+0x4] ;  /* 0x0000040001027983 */ /* 0x001ea40000100800 */
[----:B--2---:R0:W1:Y:S02]  /*22100*/  SYNCS.PHASECHK.TRANS64.TRYWAIT P0, [R2+URZ+0x22820], R0 ;  /* 0x02282000020075a7 */ /* 0x004064000800017f */
[----:B-1----:R-:W-:Y:S05]  /*22110*/  @!P0 NANOSLEEP.SYNCS 0x989680 ;  /* 0x009896800000895d */ /* 0x002fea0003900000 */
[----:B------:R-:W1:Y:S02]  /*22120*/  @!P0 SYNCS.PHASECHK.TRANS64 P0, [R2+URZ+0x22820], R0 ;  /* 0x02282000020085a7 */ /* 0x000e64000800007f */
[----:B-1----:R-:W-:Y:S05]  /*22130*/  @!P0 BRA `(.L_x_12025) ;  /* 0xfffffffc00ec8947 */ /* 0x002fea000383ffff */
[----:B------:R-:W-:Y:S05]  /*22140*/  BRA `(.L_x_12195) ;  /* 0xffffffa4007c7947 */ /* 0x000fea000383ffff */
.L_x_12029:
[----:B0-----:R0:W1:Y:S02]  /*22150*/  SYNCS.PHASECHK.TRANS64.TRYWAIT P0, [R2+URZ+0x22860], R0 ;  /* 0x02286000020075a7 */ /* 0x001064000800017f */
[----:B-1----:R-:W-:Y:S05]  /*22160*/  @!P0 NANOSLEEP.SYNCS 0x989680 ;  /* 0x009896800000895d */ /* 0x002fea0003900000 */
[----:B------:R-:W1:Y:S02]  /*22170*/  @!P0 SYNCS.PHASECHK.TRANS64 P0, [R2+URZ+0x22860], R0 ;  /* 0x02286000020085a7 */ /* 0x000e64000800007f */
[----:B-1----:R-:W-:Y:S05]  /*22180*/  @!P0 BRA `(.L_x_12029) ;  /* 0xfffffffc00f08947 */ /* 0x002fea000383ffff */
[----:B------:R-:W-:Y:S05]  /*22190*/  BRA `(.L_x_12196) ;  /* 0xffffffa400a87947 */ /* 0x000fea000383ffff */
.L_x_12044:
[----:B-1----:R1:W2:Y:S02]  /*221a0*/  SYNCS.PHASECHK.TRANS64.TRYWAIT P0, [R2+URZ+0x22840], R5 ;  /* 0x02284005020075a7 */ /* 0x0022a4000800017f */
[----:B--2---:R-:W-:Y:S05]  /*221b0*/  @!P0 NANOSLEEP.SYNCS 0x989680 ;  /* 0x009896800000895d */ /* 0x004fea0003900000 */
[----:B------:R-:W2:Y:S02]  /*221c0*/  @!P0 SYNCS.PHASECHK.TRANS64 P0, [R2+URZ+0x22840], R5 ;  /* 0x02284005020085a7 */ /* 0x000ea4000800007f */
[----:B--2---:R-:W-:Y:S05]  /*221d0*/  @!P0 BRA `(.L_x_12044) ;  /* 0xfffffffc00f08947 */ /* 0x004fea000383ffff */
[----:B------:R-:W-:Y:S05]  /*221e0*/  BRA `(.L_x_12197) ;  /* 0xffffffac00c47947 */ /* 0x000fea000383ffff */
.L_x_12049:
[----:B0-----:R0:W2:Y:S02]  /*221f0*/  SYNCS.PHASECHK.TRANS64.TRYWAIT P0, [R2+URZ+0x22860], R5 ;  /* 0x02286005020075a7 */ /* 0x0010a4000800017f */
[----:B--2---:R-:W-:Y:S05]  /*22200*/  @!P0 NANOSLEEP.SYNCS 0x989680 ;  /* 0x009896800000895d */ /* 0x004fea0003900000 */
[----:B------:R-:W2:Y:S02]  /*22210*/  @!P0 SYNCS.PHASECHK.TRANS64 P0, [R2+URZ+0x22860], R5 ;  /* 0x02286005020085a7 */ /* 0x000ea4000800007f */
[----:B--2---:R-:W-:Y:S05]  /*22220*/  @!P0 BRA `(.L_x_12049) ;  /* 0xfffffffc00f08947 */ /* 0x004fea000383ffff */
[----:B------:R-:W-:Y:S05]  /*22230*/  BRA `(.L_x_12198) ;  /* 0xffffffb000487947 */ /* 0x000fea000383ffff */
.L_x_12060:
[----:B0-----:R0:W1:Y:S02]  /*22240*/  SYNCS.PHASECHK.TRANS64.TRYWAIT P0, [R3+URZ+0x22840], R2 ;  /* 0x02284002030075a7 */ /* 0x001064000800017f */
[----:B-1----:R-:W-:Y:S05]  /*22250*/  @!P0 NANOSLEEP.SYNCS 0x989680 ;  /* 0x009896800000895d */ /* 0x002fea0003900000 */
[----:B------:R-:W1:Y:S02]  /*22260*/  @!P0 SYNCS.PHASECHK.TRANS64 P0, [R3+URZ+0x22840], R2 ;  /* 0x02284002030085a7 */ /* 0x000e64000800007f */
[----:B-1----:R-:W-:Y:S05]  /*22270*/  @!P0 BRA `(.L_x_12060) ;  /* 0xfffffffc00f08947 */ /* 0x002fea000383ffff */
[----:B------:R-:W-:Y:S05]  /*22280*/  BRA `(.L_x_12199) ;  /* 0xffffffb800487947 */ /* 0x000fea000383ffff */
.L_x_12065:
[----:B-1----:R1:W2:Y:S02]  /*22290*/  SYNCS.PHASECHK.TRANS64.TRYWAIT P0, [R3+URZ+0x22860], R2 ;  /* 0x02286002030075a7 */ /* 0x0022a4000800017f */
[----:B--2---:R-:W-:Y:S05]  /*222a0*/  @!P0 NANOSLEEP.SYNCS 0x989680 ;  /* 0x009896800000895d */ /* 0x004fea0003900000 */
[----:B------:R-:W2:Y:S02]  /*222b0*/  @!P0 SYNCS.PHASECHK.TRANS64 P0, [R3+URZ+0x22860], R2 ;  /* 0x02286002030085a7 */ /* 0x000ea4000800007f */
[----:B--2---:R-:W-:Y:S05]  /*222c0*/  @!P0 BRA `(.L_x_12065) ;  /* 0xfffffffc00f08947 */ /* 0x004fea000383ffff */
[----:B------:R-:W-:Y:S05]  /*222d0*/  BRA `(.L_x_12200) ;  /* 0xffffffb800c87947 */ /* 0x000fea000383ffff */
.L_x_12076:
[----:B0-----:R0:W1:Y:S02]  /*222e0*/  SYNCS.PHASECHK.TRANS64.TRYWAIT P0, [R3+URZ+0x22840], R2 ;  /* 0x02284002030075a7 */ /* 0x001064000800017f */
[----:B-1----:R-:W-:Y:S05]  /*222f0*/  @!P0 NANOSLEEP.SYNCS 0x989680 ;  /* 0x009896800000895d */ /* 0x002fea0003900000 */
[----:B------:R-:W1:Y:S02]  /*22300*/  @!P0 SYNCS.PHASECHK.TRANS64 P0, [R3+URZ+0x22840], R2 ;  /* 0x02284002030085a7 */ /* 0x000e64000800007f */
[----:B-1----:R-:W-:Y:S05]  /*22310*/  @!P0 BRA `(.L_x_12076) ;  /* 0xfffffffc00f08947 */ /* 0x002fea000383ffff */
[----:B------:R-:W-:Y:S05]  /*22320*/  BRA `(.L_x_12201) ;  /* 0xffffffc000a47947 */ /* 0x000fea000383ffff */
.L_x_12081:
[----:B-1----:R1:W2:Y:S02]  /*22330*/  SYNCS.PHASECHK.TRANS64.TRYWAIT P0, [R3+URZ+0x22860], R2 ;  /* 0x02286002030075a7 */ /* 0x0022a4000800017f */
[----:B--2---:R-:W-:Y:S05]  /*22340*/  @!P0 NANOSLEEP.SYNCS 0x989680 ;  /* 0x009896800000895d */ /* 0x004fea0003900000 */
[----:B------:R-:W2:Y:S02]  /*22350*/  @!P0 SYNCS.PHASECHK.TRANS64 P0, [R3+URZ+0x22860], R2 ;  /* 0x02286002030085a7 */ /* 0x000ea4000800007f */
[----:B--2---:R-:W-:Y:S05]  /*22360*/  @!P0 BRA `(.L_x_12081) ;  /* 0xfffffffc00f08947 */ /* 0x004fea000383ffff */
[----:B------:R-:W-:Y:S05]  /*22370*/  BRA `(.L_x_12202) ;  /* 0xffffffc400287947 */ /* 0x000fea000383ffff */
.L_x_12093:
[----:B------:R-:W-:Y:S01]  /*22380*/  BSSY B0, `(.L_x_12203) ;  /* 0x0000008000007945 */ /* 0x000fe20003800000 */
[----:B------:R-:W-:Y:S02]  /*22390*/  IMAD.MOV.U32 R13, RZ, RZ, R16 ;  /* 0x000000ffff0d7224 */ /* 0x000fe400078e0010 */
[----:B------:R-:W-:Y:S02]  /*223a0*/  IMAD.MOV.U32 R12, RZ, RZ, RZ ;  /* 0x000000ffff0c7224 */ /* 0x000fe400078e00ff */
[----:B0-----:R-:W-:Y:S02]  /*223b0*/  IMAD.MOV.U32 R11, RZ, RZ, 0x1f ;  /* 0x0000001fff0b7424 */ /* 0x001fe400078e00ff */
[----:B------:R-:W-:-:S07]  /*223c0*/  IMAD.MOV.U32 R15, RZ, RZ, -0x1 ;  /* 0xffffffffff0f7424 */ /* 0x000fce00078e00ff */
[----:B-1---5:R-:W-:Y:S05]  /*223d0*/  WARPSYNC.COLLECTIVE R15, `(.L_x_12204) ;  /* 0x000000000f087348 */ /* 0x022fea0003c00000 */
[----:B------:R0:W2:Y:S02]  /*223e0*/  SHFL.IDX P6, R14, R13, R12, R11 ;  /* 0x0000000c0d0e7389 */ /* 0x0000a400000c000b */
[----:B012--5:R-:W-:Y:S01]  /*223f0*/  ENDCOLLECTIVE ;  /* 0x000000000000791b */ /* 0x027fe20003800000 */
.L_x_12204:
[----:B------:R-:W-:Y:S05]  /*22400*/  BSYNC B0 ;  /* 0x0000000000007941 */ /* 0x000fea0003800000 */
.L_x_12203:
        /* <DEDUP_REMOVED lines=9> */
.L_x_12205:
        /* <DEDUP_REMOVED lines=18> */
.L_x_12206:
[----:B------:R-:W-:Y:S01]  /*225c0*/  IMAD.MOV.U32 R12, RZ, RZ, 0x2 ;  /* 0x00000002ff0c7424 */ /* 0x000fe200078e00ff */
[----:B------:R-:W-:-:S05]  /*225d0*/  SEL R14, R14, RZ, P1 ;  /* 0x000000ff0e0e7207 */ /* 0x000fca0000800000 */
[----:B------:R-:W-:-:S04]  /*225e0*/  IMAD.IADD R2, R3, 0x1, R14 ;  /* 0x0000000103027824 */ /* 0x000fc800078e020e */
[----:B------:R-:W-:-:S07]  /*225f0*/  IMAD.MOV.U32 R13, RZ, RZ, R2 ;  /* 0x000000ffff0d7224 */ /* 0x000fce00078e0002 */
[----:B------:R-:W-:Y:S05]  /*22600*/  WARPSYNC.COLLECTIVE R15, `(.L_x_12207) ;  /* 0x000000000f087348 */ /* 0x000fea0003c00000 */
[----:B------:R0:W1:Y:S02]  /*22610*/  SHFL.UP P6, R14, R13, R12, R11 ;  /* 0x0400000c0d0e7389 */ /* 0x00006400000c000b */
[----:B01----:R-:W-:Y:S01]  /*22620*/  ENDCOLLECTIVE ;  /* 0x000000000000791b */ /* 0x003fe20003800000 */
.L_x_12207:
        /* <DEDUP_REMOVED lines=8> */
.L_x_12208:
        /* <DEDUP_REMOVED lines=8> */
.L_x_12209:
        /* <DEDUP_REMOVED lines=8> */
.L_x_12210:
        /* <DEDUP_REMOVED lines=9> */
.L_x_12211:
[----:B------:R-:W-:Y:S01]  /*22840*/  IMAD.MOV.U32 R16, RZ, RZ, R14 ;  /* 0x000000ffff107224 */ /* 0x000fe200078e000e */
[----:B------:R-:W-:Y:S06]  /*22850*/  BRA `(.L_x_12212) ;  /* 0xffffffc800787947 */ /* 0x000fec000383ffff */
.L_x_12098:
[----:B------:R-:W-:Y:S01]  /*22860*/  BSSY B0, `(.L_x_12213) ;  /* 0x0000008000007945 */ /* 0x000fe20003800000 */
[----:B-----5:R-:W-:Y:S02]  /*22870*/  IMAD.MOV.U32 R13, RZ, RZ, R3 ;  /* 0x000000ffff0d7224 */ /* 0x020fe400078e0003 */
[----:B------:R-:W-:Y:S02]  /*22880*/  IMAD.MOV.U32 R12, RZ, RZ, 0x1 ;  /* 0x00000001ff0c7424 */ /* 0x000fe400078e00ff */
[----:B0-----:R-:W-:Y:S02]  /*22890*/  IMAD.MOV.U32 R11, RZ, RZ, RZ ;  /* 0x000000ffff0b7224 */ /* 0x001fe400078e00ff */
[----:B------:R-:W-:-:S07]  /*228a0*/  IMAD.MOV.U32 R15, RZ, RZ, -0x1 ;  /* 0xffffffffff0f7424 */ /* 0x000fce00078e00ff */
[----:B-1----:R-:W-:Y:S05]  /*228b0*/  WARPSYNC.COLLECTIVE R15, `(.L_x_12214) ;  /* 0x000000000f087348 */ /* 0x002fea0003c00000 */
[----:B------:R0:W2:Y:S02]  /*228c0*/  SHFL.UP P6, R14, R13, R12, R11 ;  /* 0x0400000c0d0e7389 */ /* 0x0000a400000c000b */
[----:B012---:R-:W-:Y:S01]  /*228d0*/  ENDCOLLECTIVE ;  /* 0x000000000000791b */ /* 0x007fe20003800000 */
.L_x_12214:
[----:B------:R-:W-:Y:S05]  /*228e0*/  BSYNC B0 ;  /* 0x0000000000007941 */ /* 0x000fea0003800000 */
.L_x_12213:
        /* <DEDUP_REMOVED lines=9> */
.L_x_12215:
[----:B------:R-:W-:Y:S01]  /*22980*/  IMAD.MOV.U32 R12, RZ, RZ, 0x4 ;  /* 0x00000004ff0c7424 */ /* 0x000fe200078e00ff */
[----:B------:R-:W-:-:S05]  /*22990*/  SEL R7, R14, RZ, P2 ;  /* 0x000000ff0e077207 */ /* 0x000fca0001000000 */
[----:B------:R-:W-:-:S04]  /*229a0*/  IMAD.IADD R2, R2, 0x1, R7 ;  /* 0x0000000102027824 */ /* 0x000fc800078e0207 */
[----:B------:R-:W-:-:S07]  /*229b0*/  IMAD.MOV.U32 R13, RZ, RZ, R2 ;  /* 0x000000ffff0d7224 */ /* 0x000fce00078e0002 */
[----:B------:R-:W-:Y:S05]  /*229c0*/  WARPSYNC.COLLECTIVE R15, `(.L_x_12216) ;  /* 0x000000000f087348 */ /* 0x000fea0003c00000 */
[----:B------:R0:W1:Y:S02]  /*229d0*/  SHFL.UP P6, R14, R13, R12, R11 ;  /* 0x0400000c0d0e7389 */ /* 0x00006400000c000b */
[----:B01----:R-:W-:Y:S01]  /*229e0*/  ENDCOLLECTIVE ;  /* 0x000000000000791b */ /* 0x003fe20003800000 */
.L_x_12216:
[----:B------:R-:W-:Y:S01]  /*229f0*/  IMAD.MOV.U32 R12, RZ, RZ, 0x8 ;  /* 0x00000008ff0c7424 */ /* 0x000fe200078e00ff */
[----:B------:R-:W-:-:S05]  /*22a00*/  SEL R7, R14, RZ, P3 ;  /* 0x000000ff0e077207 */ /* 0x000fca0001800000 */
[----:B------:R-:W-:-:S04]  /*22a10*/  IMAD.IADD R2, R2, 0x1, R7 ;  /* 0x0000000102027824 */ /* 0x000fc800078e0207 */
[----:B------:R-:W-:-:S07]  /*22a20*/  IMAD.MOV.U32 R13, RZ, RZ, R2 ;  /* 0x000000ffff0d7224 */ /* 0x000fce00078e0002 */
[----:B------:R-:W-:Y:S05]  /*22a30*/  WARPSYNC.COLLECTIVE R15, `(.L_x_12217) ;  /* 0x000000000f087348 */ /* 0x000fea0003c00000 */
[----:B------:R0:W1:Y:S02]  /*22a40*/  SHFL.UP P6, R14, R13, R12, R11 ;  /* 0x0400000c0d0e7389 */ /* 0x00006400000c000b */
[----:B01----:R-:W-:Y:S01]  /*22a50*/  ENDCOLLECTIVE ;  /* 0x000000000000791b */ /* 0x003fe20003800000 */
.L_x_12217:
[----:B------:R-:W-:Y:S01]  /*22a60*/  IMAD.MOV.U32 R12, RZ, RZ, 0x10 ;  /* 0x00000010ff0c7424 */ /* 0x000fe200078e00ff */
[----:B------:R-:W-:-:S05]  /*22a70*/  SEL R7, R14, RZ, P4 ;  /* 0x000000ff0e077207 */ /* 0x000fca0002000000 */
[----:B------:R-:W-:-:S04]  /*22a80*/  IMAD.IADD R2, R2, 0x1, R7 ;  /* 0x0000000102027824 */ /* 0x000fc800078e0207 */
[----:B------:R-:W-:-:S07]  /*22a90*/  IMAD.MOV.U32 R13, RZ, RZ, R2 ;  /* 0x000000ffff0d7224 */ /* 0x000fce00078e0002 */
[----:B------:R-:W-:Y:S05]  /*22aa0*/  WARPSYNC.COLLECTIVE R15, `(.L_x_12218) ;  /* 0x000000000f087348 */ /* 0x000fea0003c00000 */
[----:B------:R0:W1:Y:S02]  /*22ab0*/  SHFL.UP P6, R14, R13, R12, R11 ;  /* 0x0400000c0d0e7389 */ /* 0x00006400000c000b */
[----:B01----:R-:W-:Y:S01]  /*22ac0*/  ENDCOLLECTIVE ;  /* 0x000000000000791b */ /* 0x003fe20003800000 */
.L_x_12218:
        /* <DEDUP_REMOVED lines=8> */
.L_x_12219:
[----:B------:R-:W-:Y:S01]  /*22b50*/  IMAD.MOV.U32 R16, RZ, RZ, R14 ;  /* 0x000000ffff107224 */ /* 0x000fe200078e000e */
[----:B------:R-:W-:Y:S06]  /*22b60*/  BRA `(.L_x_12220) ;  /* 0xffffffc800507947 */ /* 0x000fec000383ffff */
.L_x_12100:
[----:B------:R-:W-:Y:S01]  /*22b70*/  BSSY B0, `(.L_x_12221) ;  /* 0x0000006000007945 */ /* 0x000fe20003800000 */
[----:B------:R-:W-:Y:S01]  /*22b80*/  PLOP3.LUT P6, PT, P6, PT, PT, 0x8, 0x0 ;  /* 0x000000000000781c */ /* 0x000fe200037ce170 */
[----:B------:R-:W-:-:S12]  /*22b90*/  IMAD.MOV.U32 R15, RZ, RZ, -0x1 ;  /* 0xffffffffff0f7424 */ /* 0x000fd800078e00ff */
[----:B0----5:R-:W-:Y:S05]  /*22ba0*/  WARPSYNC.COLLECTIVE R15, `(.L_x_12222) ;  /* 0x000000000f087348 */ /* 0x021fea0003c00000 */
[----:B------:R-:W-:Y:S01]  /*22bb0*/  VOTE.ANY R14, PT, P6 ;  /* 0x00000000000e7806 */ /* 0x000fe200030e0100 */
[----:B0----5:R-:W-:Y:S06]  /*22bc0*/  ENDCOLLECTIVE ;  /* 0x000000000000791b */ /* 0x021fec0003800000 */
.L_x_12222:
[----:B------:R-:W-:Y:S05]  /*22bd0*/  BSYNC B0 ;  /* 0x0000000000007941 */ /* 0x000fea0003800000 */
.L_x_12221:
        /* <DEDUP_REMOVED lines=9> */
.L_x_12223:
[----:B------:R-:W-:Y:S01]  /*22c70*/  IMAD.MOV.U32 R17, RZ, RZ, R14 ;  /* 0x000000ffff117224 */ /* 0x000fe200078e000e */
[----:B------:R-:W-:Y:S06]  /*22c80*/  BRA `(.L_x_12224) ;  /* 0xffffffc800407947 */ /* 0x000fec000383ffff */
.L_x_12102:
[----:B------:R-:W-:Y:S01]  /*22c90*/  BSSY B0, `(.L_x_12225) ;  /* 0x0000007000007945 */ /* 0x000fe20003800000 */
[----:B------:R-:W-:Y:S02]  /*22ca0*/  IMAD.MOV.U32 R13, RZ, RZ, R2 ;  /* 0x000000ffff0d7224 */ /* 0x000fe400078e0002 */
[----:B0-----:R-:W-:Y:S02]  /*22cb0*/  IMAD.MOV.U32 R11, RZ, RZ, 0x1f ;  /* 0x0000001fff0b7424 */ /* 0x001fe400078e00ff */
[----:B------:R-:W-:-:S07]  /*22cc0*/  IMAD.MOV.U32 R15, RZ, RZ, -0x1 ;  /* 0xffffffffff0f7424 */ /* 0x000fce00078e00ff */
[----:B-12--5:R-:W-:Y:S05]  /*22cd0*/  WARPSYNC.COLLECTIVE R15, `(.L_x_12226) ;  /* 0x000000000f087348 */ /* 0x026fea0003c00000 */
[----:B------:R0:W3:Y:S02]  /*22ce0*/  SHFL.IDX P6, R14, R13, R12, R11 ;  /* 0x0000000c0d0e7389 */ /* 0x0000e400000c000b */
[----:B0123-5:R-:W-:Y:S01]  /*22cf0*/  ENDCOLLECTIVE ;  /* 0x000000000000791b */ /* 0x02ffe20003800000 */
.L_x_12226:
[----:B------:R-:W-:Y:S05]  /*22d00*/  BSYNC B0 ;  /* 0x0000000000007941 */ /* 0x000fea0003800000 */
.L_x_12225:
[----:B------:R-:W-:Y:S01]  /*22d10*/  IMAD.MOV.U32 R2, RZ, RZ, R14 ;  /* 0x000000ffff027224 */ /* 0x000fe200078e000e */
[----:B------:R-:W-:Y:S06]  /*22d20*/  BRA `(.L_x_12227) ;  /* 0xffffffc800347947 */ /* 0x000fec000383ffff */
.L_x_12106:
[----:B0-----:R0:W1:Y:S02]  /*22d30*/  SYNCS.PHASECHK.TRANS64.TRYWAIT P0, [R0+URZ+0x22820], R3 ;  /* 0x02282003000075a7 */ /* 0x001064000800017f */
[----:B-1----:R-:W-:Y:S05]  /*22d40*/  @!P0 NANOSLEEP.SYNCS 0x989680 ;  /* 0x009896800000895d */ /* 0x002fea0003900000 */
[----:B------:R-:W1:Y:S02]  /*22d50*/  @!P0 SYNCS.PHASECHK.TRANS64 P0, [R0+URZ+0x22820], R3 ;  /* 0x02282003000085a7 */ /* 0x000e64000800007f */
[----:B-1----:R-:W-:Y:S05]  /*22d60*/  @!P0 BRA `(.L_x_12106) ;  /* 0xfffffffc00f08947 */ /* 0x002fea000383ffff */
[----:B------:R-:W-:Y:S05]  /*22d70*/  BRA `(.L_x_12228) ;  /* 0xffffffcc00b87947 */ /* 0x000fea000383ffff */
.L_x_12107:
        /* <DEDUP_REMOVED lines=11> */
.L_x_12230:
[----:B------:R-:W-:Y:S05]  /*22e30*/  BSYNC B0 ;  /* 0x0000000000007941 */ /* 0x000fea0003800000 */
.L_x_12229:
[----:B------:R-:W-:Y:S05]  /*22e40*/  BRA `(.L_x_12231) ;  /* 0xffffffcc00a07947 */ /* 0x000fea000383ffff */
.L_x_12108:
[----:B------:R-:W-:Y:S01]  /*22e50*/  BSSY B0, `(.L_x_12232) ;  /* 0x0000006000007945 */ /* 0x000fe20003800000 */
[----:B------:R-:W-:-:S07]  /*22e60*/  IMAD.MOV.U32 R15, RZ, RZ, -0x1 ;  /* 0xffffffffff0f7424 */ /* 0x000fce00078e00ff */
[----:B01---5:R-:W-:Y:S05]  /*22e70*/  WARPSYNC.COLLECTIVE R15, `(.L_x_12233) ;  /* 0x000000000f0c7348 */ /* 0x023fea0003c00000 */
[----:B------:R-:W-:Y:S02]  /*22e80*/  ELECT P6, UR62, PT ;  /* 0x00000000003e782f */ /* 0x000fe400038c0000 */
[----:B------:R-:W-:Y:S01]  /*22e90*/  MOV R14, UR62 ;  /* 0x0000003e000e7c02 */ /* 0x000fe20008000f00 */
[----:B01---5:R-:W-:Y:S10]  /*22ea0*/  ENDCOLLECTIVE ;  /* 0x000000000000791b */ /* 0x023ff40003800000 */
.L_x_12233:
[----:B------:R-:W-:Y:S05]  /*22eb0*/  BSYNC B0 ;  /* 0x0000000000007941 */ /* 0x000fea0003800000 */
.L_x_12232:
[----:B------:R-:W-:Y:S05]  /*22ec0*/  BRA `(.L_x_12234) ;  /* 0xffffffcc00947947 */ /* 0x000fea000383ffff */
.L_x_12110:
[----:B0-----:R0:W1:Y:S02]  /*22ed0*/  SYNCS.PHASECHK.TRANS64.TRYWAIT P0, [R6+URZ], R5 ;  /* 0x00000005060075a7 */ /* 0x001064000800017f */
[----:B-1----:R-:W-:Y:S05]  /*22ee0*/  @!P0 NANOSLEEP.SYNCS 0x989680 ;  /* 0x009896800000895d */ /* 0x002fea0003900000 */
[----:B------:R-:W1:Y:S02]  /*22ef0*/  @!P0 SYNCS.PHASECHK.TRANS64 P0, [R6+URZ], R5 ;  /* 0x00000005060085a7 */ /* 0x000e64000800007f */
[----:B-1----:R-:W-:Y:S05]  /*22f00*/  @!P0 BRA `(.L_x_12110) ;  /* 0xfffffffc00f08947 */ /* 0x002fea000383ffff */
[----:B------:R-:W-:Y:S05]  /*22f10*/  BRA `(.L_x_12235) ;  /* 0xffffffcc00d07947 */ /* 0x000fea000383ffff */
.L_x_12111:
[----:B-1----:R1:W2:Y:S02]  /*22f20*/  SYNCS.PHASECHK.TRANS64.TRYWAIT P0, [R7+URZ], R2 ;  /* 0x00000002070075a7 */ /* 0x0022a4000800017f */
[----:B--2---:R-:W-:Y:S05]  /*22f30*/  @!P0 NANOSLEEP.SYNCS 0x989680 ;  /* 0x009896800000895d */ /* 0x004fea0003900000 */
[----:B------:R-:W2:Y:S02]  /*22f40*/  @!P0 SYNCS.PHASECHK.TRANS64 P0, [R7+URZ], R2 ;  /* 0x00000002070085a7 */ /* 0x000ea4000800007f */
[----:B--2---:R-:W-:Y:S05]  /*22f50*/  @!P0 BRA `(.L_x_12111) ;  /* 0xfffffffc00f08947 */ /* 0x004fea000383ffff */
[----:B------:R-:W-:Y:S05]  /*22f60*/  BRA `(.L_x_12236) ;  /* 0xffffffcc00c47947 */ /* 0x000fea000383ffff */
.L_x_12113:
[----:B--2---:R2:W3:Y:S02]  /*22f70*/  SYNCS.PHASECHK.TRANS64.TRYWAIT P0, [R4+URZ], R5 ;  /* 0x00000005040075a7 */ /* 0x0044e4000800017f */
[----:B---3--:R-:W-:Y:S05]  /*22f80*/  @!P0 NANOSLEEP.SYNCS 0x989680 ;  /* 0x009896800000895d */ /* 0x008fea0003900000 */
[----:B------:R-:W3:Y:S02]  /*22f90*/  @!P0 SYNCS.PHASECHK.TRANS64 P0, [R4+URZ], R5 ;  /* 0x00000005040085a7 */ /* 0x000ee4000800007f */
[----:B---3--:R-:W-:Y:S05]  /*22fa0*/  @!P0 BRA `(.L_x_12113) ;  /* 0xfffffffc00f08947 */ /* 0x008fea000383ffff */
[----:B------:R-:W-:Y:S05]  /*22fb0*/  BRA `(.L_x_12237) ;  /* 0xffffffcc00cc7947 */ /* 0x000fea000383ffff */
.L_x_12238:
        /* <DEDUP_REMOVED lines=12> */
.L_x_15144:


//--------------------- .text._ZN7cutlass13device_kernelIN5flash11enable_sm90INS1_16FlashAttnFwdSm90INS1_25CollectiveMainloopFwdSm90ILi2EN4cute5tupleIJNS5_1CILi1EEES8_S8_EEENS6_IJNS7_ILi128EEENS7_ILi96EEENS7_ILi64EEEEEELi256ENS_10bfloat16_tEfNS_4arch4Sm90ELb0ELb1ELb0ELb1ELb0ELb0ELb1ELb1ELb0ELb1ELb0ELb0EEENS1_21CollectiveEpilogueFwdINS6_IJSA_NS7_ILi256EEESB_EEES9_SE_SG_Li256ELb1ELb1ELb0ELb0EEENS1_36VarlenDynamicPersistentTileSchedulerILi128ELi96ELi256ELi128ELb0ELb1ELb1ELb1ELb0ELb1EEEEEEEEEvNT_6ParamsE --------------------------
	.section	.text._ZN7cutlass13device_kernelIN5flash11enable_sm90INS1_16FlashAttnFwdSm90INS1_25CollectiveMainloopFwdSm90ILi2EN4cute5tupleIJNS5_1CILi1EEES8_S8_EEENS6_IJNS7_ILi128EEENS7_ILi96EEENS7_ILi64EEEEEELi256ENS_10bfloat16_tEfNS_4arch4Sm90ELb0ELb1ELb0ELb1ELb0ELb0ELb1ELb1ELb0ELb1ELb0ELb0EEENS1_21CollectiveEpilogueFwdINS6_IJSA_NS7_ILi256EEESB_EEES9_SE_SG_Li256ELb1ELb1ELb0ELb0EEENS1_36VarlenDynamicPersistentTileSchedulerILi128ELi96ELi256ELi128ELb0ELb1ELb1ELb1ELb0ELb1EEEEEEEEEvNT_6ParamsE,"ax",@progbits
	.align	128
.text._ZN7cutlass13device_kernelIN5flash11enable_sm90INS1_16FlashAttnFwdSm90INS1_25CollectiveMainloopFwdSm90ILi2EN4cute5tupleIJNS5_1CILi1EEES8_S8_EEENS6_IJNS7_ILi128EEENS7_ILi96EEENS7_ILi64EEEEEELi256ENS_10bfloat16_tEfNS_4arch4Sm90ELb0ELb1ELb0ELb1ELb0ELb0ELb1ELb1ELb0ELb1ELb0ELb0EEENS1_21CollectiveEpilogueFwdINS6_IJSA_NS7_ILi256EEESB_EEES9_SE_SG_Li256ELb1ELb1ELb0ELb0EEENS1_36VarlenDynamicPersistentTileSchedulerILi128ELi96ELi256ELi128ELb0ELb1ELb1ELb1ELb0ELb1EEEEEEEEEvNT_6ParamsE:
        .type           _ZN7cutlass13device_kernelIN5flash11enable_sm90INS1_16FlashAttnFwdSm90INS1_25CollectiveMainloopFwdSm90ILi2EN4cute5tupleIJNS5_1CILi1EEES8_S8_EEENS6_IJNS7_ILi128EEENS7_ILi96EEENS7_ILi64EEEEEELi256ENS_10bfloat16_tEfNS_4arch4Sm90ELb0ELb1ELb0ELb1ELb0ELb0ELb1ELb1ELb0ELb1ELb0ELb0EEENS1_21CollectiveEpilogueFwdINS6_IJSA_NS7_ILi256EEESB_EEES9_SE_SG_Li256ELb1ELb1ELb0ELb0EEENS1_36VarlenDynamicPersistentTileSchedulerILi128ELi96ELi256ELi128ELb0ELb1ELb1ELb1ELb0ELb1EEEEEEEEEvNT_6ParamsE,@function
        .size           _ZN7cutlass13device_kernelIN5flash11enable_sm90INS1_16FlashAttnFwdSm90INS1_25CollectiveMainloopFwdSm90ILi2EN4cute5tupleIJNS5_1CILi1EEES8_S8_EEENS6_IJNS7_ILi128EEENS7_ILi96EEENS7_ILi64EEEEEELi256ENS_10bfloat16_tEfNS_4arch4Sm90ELb0ELb1ELb0ELb1ELb0ELb0ELb1ELb1ELb0ELb1ELb0ELb0EEENS1_21CollectiveEpilogueFwdINS6_IJSA_NS7_ILi256EEESB_EEES9_SE_SG_Li256ELb1ELb1ELb0ELb0EEENS1_36VarlenDynamicPersistentTileSchedulerILi128ELi96ELi256ELi128ELb0ELb1ELb1ELb1ELb0ELb1EEEEEEEEEvNT_6ParamsE,(.L_x_15145 - _ZN7cutlass13device_kernelIN5flash11enable_sm90INS1_16FlashAttnFwdSm90INS1_25CollectiveMainloopFwdSm90ILi2EN4cute5tupleIJNS5_1CILi1EEES8_S8_EEENS6_IJNS7_ILi128EEENS7_ILi96EEENS7_ILi64EEEEEELi256ENS_10bfloat16_tEfNS_4arch4Sm90ELb0ELb1ELb0ELb1ELb0ELb0ELb1ELb1ELb0ELb1ELb0ELb0EEENS1_21CollectiveEpilogueFwdINS6_IJSA_NS7_ILi256EEESB_EEES9_SE_SG_Li256ELb1ELb1ELb0ELb0EEENS1_36VarlenDynamicPersistentTileSchedulerILi128ELi96ELi256ELi128ELb0ELb1ELb1ELb1ELb0ELb1EEEEEEEEEvNT_6ParamsE)
        .other          _ZN7cutlass13device_kernelIN5flash11enable_sm90INS1_16FlashAttnFwdSm90INS1_25CollectiveMainloopFwdSm90ILi2EN4cute5tupleIJNS5_1CILi1EEES8_S8_EEENS6_IJNS7_ILi128EEENS7_ILi96EEENS7_ILi64EEEEEELi256ENS_10bfloat16_tEfNS_4arch4Sm90ELb0ELb1ELb0ELb1ELb0ELb0ELb1ELb1ELb0ELb1ELb0ELb0EEENS1_21CollectiveEpilogueFwdINS6_IJSA_NS7_ILi256EEESB_EEES9_SE_SG_Li256ELb1ELb1ELb0ELb0EEENS1_36VarlenDynamicPersistentTileSchedulerILi128ELi96ELi256ELi128ELb0ELb1ELb1ELb1ELb0ELb1EEEEEEEEEvNT_6ParamsE,@"STO_CUDA_ENTRY STV_DEFAULT"
_ZN7cutlass13device_kernelIN5flash11enable_sm90INS1_16FlashAttnFwdSm90INS1_25CollectiveMainloopFwdSm90ILi2EN4cute5tupleIJNS5_1CILi1EEES8_S8_EEENS6_IJNS7_ILi128EEENS7_ILi96EEENS7_ILi64EEEEEELi256ENS_10bfloat16_tEfNS_4arch4Sm90ELb0ELb1ELb0ELb1ELb0ELb0ELb1ELb1ELb0ELb1ELb0ELb0EEENS1_21CollectiveEpilogueFwdINS6_IJSA_NS7_ILi256EEESB_EEES9_SE_SG_Li256ELb1ELb1ELb0ELb0EEENS1_36VarlenDynamicPersistentTileSchedulerILi128ELi96ELi256ELi128ELb0ELb1ELb1ELb1ELb0ELb1EEEEEEEEEvNT_6ParamsE:
        /* <DEDUP_REMOVED lines=22> */
.L_x_12240:
[----:B------:R-:W-:Y:S05]  /*0160*/  BSYNC B0 ;  /* 0x0000000000007941 */ /* 0x000fea0003800000 */
.L_x_12239:
        /* <DEDUP_REMOVED lines=43> */
.L_x_12241:
        /* <DEDUP_REMOVED lines=22> */
.L_x_12242:
        /* <DEDUP_REMOVED lines=18> */
.L_x_12243:
        /* <DEDUP_REMOVED lines=22> */
.L_x_12244:
        /* <DEDUP_REMOVED lines=22> */
.L_x_12245:
        /* <DEDUP_REMOVED lines=13> */
.L_x_12247:
[----:B------:R-:W-:-:S08]  /*0a30*/  NOP ;  /* 0x0000000000007918 */ /* 0x000fd00000000000 */
[----:B------:R-:W0:Y:S02]  /*0a40*/  USETMAXREG.TRY_ALLOC.CTAPOOL UP0, 0xf0 ;  /* 0x000000f0000079c8 */ /* 0x000e240008000600 */
[----:B0-----:R-:W-:-:S13]  /*0a50*/  PLOP3.LUT P0, PT, PT, PT, UP0, 0x80, 0x0 ;  /* 0x000000000000781c */ /* 0x001fda0003f0f008 */
[----:B------:R-:W-:Y:S05]  /*0a60*/  @!P0 BRA `(.L_x_12247) ;  /* 0xfffffffc00f08947 */ /* 0x000fea000383ffff */
[----:B------:R-:W-:Y:S01]  /*0a70*/  ISETP.NE.AND P0, PT, R26, 0x1, PT ;  /* 0x000000011a00780c */ /* 0x000fe20003f05270 */
[----:B------:R-:W0:Y:S08]  /*0a80*/  S2UR UR4, SR_CgaCtaId ;  /* 0x00000000000479c3 */ /* 0x000e300000008800 */
[----:B------:R-:W-:Y:S06]  /*0a90*/  BAR.ARV 0x8, 0x180 ;  /* 0x0206000000007b1d */ /* 0x000fec0000002000 */
[----:B------:R-:W-:-:S02]  /*0aa0*/  UMOV UR46, 0x400 ;  /* 0x00000400002e7882 */ /* 0x000fc40000000000 */
[----:B------:R-:W-:Y:S08]  /*0ab0*/  @!P0 BAR.ARV 0x9, 0x100 ;  /* 0x0244000000008b1d */ /* 0x000ff00000002000 */
[----:B------:R-:W-:Y:S01]  /*0ac0*/  BAR.SYNC.DEFER_BLOCKING 0x5, 0x180 ;  /* 0x0146000000007b1d */ /* 0x000fe20000010000 */
[C---:B------:R-:W-:Y:S02]  /*0ad0*/  IADD3 R218, P1, R16.reuse, 0x210, RZ ;  /* 0x0000021010da7810 */ /* 0x040fe40007f3e0ff */
[----:B------:R-:W-:Y:S01]  /*0ae0*/  IADD3 R221, P2, R16, 0x21c, RZ ;  /* 0x0000021c10dd7810 */ /* 0x000fe20007f5e0ff */
[----:B0-----:R-:W-:-:S02]  /*0af0*/  ULEA UR46, UR4, UR46, 0x18 ;  /* 0x0000002e042e7291 */ /* 0x001fc4000f8ec03f */
[--C-:B------:R-:W-:Y:S01]  /*0b00*/  IMAD.X R217, RZ, RZ, R17.reuse, P1 ;  /* 0x000000ffffd97224 */ /* 0x100fe200008e0611 */
[----:B------:R-:W-:Y:S01]  /*0b10*/  ULDC UR4, c[0x0][0xd3c] ;  /* 0x00034f0000047ab9 */ /* 0x000fe20000000800 */
[----:B------:R-:W-:Y:S01]  /*0b20*/  STL.64 [R1+0x210], RZ ;  /* 0x000210ff01007387 */ /* 0x000fe20000100a00 */
[----:B------:R-:W-:-:S03]  /*0b30*/  IMAD.X R220, RZ, RZ, R17, P2 ;  /* 0x000000ffffdc7224 */ /* 0x000fc600010e0611 */
[----:B------:R-:W-:Y:S04]  /*0b40*/  STL [R1+0x218], RZ ;  /* 0x000218ff01007387 */ /* 0x000fe80000100800 */
[----:B------:R-:W-:Y:S04]  /*0b50*/  STL [R1+0x21c], RZ ;  /* 0x00021cff01007387 */ /* 0x000fe80000100800 */
[----:B------:R-:W0:Y:S01]  /*0b60*/  LDS.128 R8, [UR46+0x324d0] ;  /* 0x0324d02eff087984 */ /* 0x000e220008000c00 */
[----:B------:R-:W-:Y:S06]  /*0b70*/  BAR.ARV 0x4, 0x180 ;  /* 0x0106000000007b1d */ /* 0x000fec0000002000 */
[----:B0-----:R-:W-:-:S13]  /*0b80*/  ISETP.GE.AND P0, PT, R11, UR4, PT ;  /* 0x000000040b007c0c */ /* 0x001fda000bf06270 */
[----:B------:R-:W-:Y:S05]  /*0b90*/  @P0 EXIT ;  /* 0x000000000000094d */ /* 0x000fea0003800000 */
[----:B------:R-:W0:Y:S01]  /*0ba0*/  S2R R0, SR_TID.X ;  /* 0x0000000000007919 */ /* 0x000e220000002100 */
[----:B------:R-:W1:Y:S01]  /*0bb0*/  S2UR UR4, SR_SWINHI ;  /* 0x00000000000479c3 */ /* 0x000e620000002f00 */
[----:B------:R-:W-:Y:S01]  /*0bc0*/  IMAD.MOV.U32 R193, RZ, RZ, 0x2 ;  /* 0x00000002ffc17424 */ /* 0x000fe200078e00ff */
[----:B------:R-:W-:Y:S01]  /*0bd0*/  R2UR UR5, R9 ;  /* 0x00000000090572ca */ /* 0x000fe200000e0000 */
[----:B------:R-:W-:Y:S01]  /*0be0*/  VIADD R209, R26, 0x8 ;  /* 0x000000081ad17836 */ /* 0x000fe20000000000 */
[----:B------:R-:W-:Y:S02]  /*0bf0*/  R2UR UR6, R11 ;  /* 0x000000000b0672ca */ /* 0x000fe400000e0000 */
[----:B------:R-:W-:Y:S02]  /*0c00*/  R2UR UR7, R10 ;  /* 0x000000000a0772ca */ /* 0x000fe400000e0000 */
[----:B------:R-:W-:Y:S01]  /*0c10*/  IADD3 R208, -R26, 0xb, RZ ;  /* 0x0000000b1ad07810 */ /* 0x000fe20007ffe1ff */
[----:B------:R-:W-:Y:S01]  /*0c20*/  UMOV UR38, UR46 ;  /* 0x0000002e00267c82 */ /* 0x000fe20008000000 */
[----:B-1----:R-:W-:Y:S01]  /*0c30*/  UMOV UR39, UR4 ;  /* 0x0000000400277c82 */ /* 0x002fe20008000000 */
[----:B0-----:R-:W-:-:S05]  /*0c40*/  VIADD R206, R0, 0xffffff80 ;  /* 0xffffff8000ce7836 */ /* 0x001fca0000000000 */
[----:B------:R-:W-:-:S04]  /*0c50*/  SHF.R.S32.HI R27, RZ, 0x1f, R206 ;  /* 0x0000001fff1b7819 */ /* 0x000fc800000114ce */
[CC--:B----4-:R-:W-:Y:S02]  /*0c60*/  LEA.HI R2, R27.reuse, R206.reuse, RZ, 0x4 ;  /* 0x000000ce1b027211 */ /* 0x0d0fe400078f20ff */
[CC--:B------:R-:W-:Y:S02]  /*0c70*/  LEA.HI R0, R27.reuse, R206.reuse, RZ, 0x7 ;  /* 0x000000ce1b007211 */ /* 0x0c0fe400078f38ff */
[----:B------:R-:W-:Y:S02]  /*0c80*/  LEA.HI R4, R27, R206, RZ, 0x5 ;  /* 0x000000ce1b047211 */ /* 0x000fe400078f28ff */
[----:B------:R-:W-:Y:S02]  /*0c90*/  SHF.R.S32.HI R7, RZ, 0x4, R2 ;  /* 0x00000004ff077819 */ /* 0x000fe40000011402 */
[----:B------:R-:W-:Y:S01]  /*0ca0*/  LOP3.LUT R3, R0, 0xffffff80, RZ, 0xc0, !PT ;  /* 0xffffff8000037812 */ /* 0x000fe200078ec0ff */
[----:B------:R-:W-:Y:S01]  /*0cb0*/  IMAD.SHL.U32 R4, R4, 0x20, RZ ;  /* 0x0000002004047824 */ /* 0x000fe200078e00ff */
[----:B------:R-:W-:-:S02]  /*0cc0*/  LOP3.LUT R5, R2, 0x3fffff0, RZ, 0xc0, !PT ;  /* 0x03fffff002057812 */ /* 0x000fc400078ec0ff */
[----:B------:R-:W-:Y:S01]  /*0cd0*/  LEA.HI R2, R2, R7, RZ, 0x1 ;  /* 0x0000000702027211 */ /* 0x000fe200078f08ff */
[----:B------:R-:W-:Y:S01]  /*0ce0*/  IMAD.IADD R216, R206, 0x1, -R3 ;  /* 0x00000001ced87824 */ /* 0x000fe200078e0a03 */
[----:B------:R-:W-:Y:S01]  /*0cf0*/  LOP3.LUT R4, R4, 0xfffffc00, RZ, 0xc0, !PT ;  /* 0xfffffc0004047812 */ /* 0x000fe200078ec0ff */
[----:B------:R-:W-:Y:S01]  /*0d00*/  IMAD.IADD R5, R206, 0x1, -R5 ;  /* 0x00000001ce057824 */ /* 0x000fe200078e0a05 */
[----:B------:R-:W-:Y:S02]  /*0d10*/  LOP3.LUT R2, R2, 0x1ffffffe, RZ, 0xc0, !PT ;  /* 0x1ffffffe02027812 */ /* 0x000fe400078ec0ff */
[----:B------:R-:W-:Y:S01]  /*0d20*/  SHF.R.S32.HI R3, RZ, 0x1f, R216 ;  /* 0x0000001fff037819 */ /* 0x000fe200000114d8 */
[----:B------:R-:W-:Y:S01]  /*0d30*/  IMAD R5, R5, 0x40, R4 ;  /* 0x0000004005057824 */ /* 0x000fe200078e0204 */
[----:B------:R-:W-:Y:S01]  /*0d40*/  LEA.HI R4, R27, R206, RZ, 0x2 ;  /* 0x000000ce1b047211 */ /* 0x000fe200078f10ff */
[----:B------:R-:W-:Y:S01]  /*0d50*/  IMAD.IADD R2, R7, 0x1, -R2 ;  /* 0x0000000107027824 */ /* 0x000fe200078e0a02 */
[----:B------:R-:W-:-:S02]  /*0d60*/  LEA.HI R28, R3, R216, RZ, 0x2 ;  /* 0x000000d8031c7211 */ /* 0x000fc400078f10ff */
[----:B------:R-:W-:Y:S01]  /*0d70*/  LOP3.LUT R7, R4, 0xfffffffc, RZ, 0xc0, !PT ;  /* 0xfffffffc04077812 */ /* 0x000fe200078ec0ff */
[----:B------:R-:W-:Y:S01]  /*0d80*/  IMAD R192, R2, 0x8, R5 ;  /* 0x0000000802c07824 */ /* 0x000fe200078e0205 */
[--C-:B------:R-:W-:Y:S02]  /*0d90*/  SHF.R.S32.HI R2, RZ, 0x2, R28.reuse ;  /* 0x00000002ff027819 */ /* 0x100fe4000001141c */
[----:B------:R-:W-:Y:S01]  /*0da0*/  SHF.R.S32.HI R5, RZ, 0x1f, R28 ;  /* 0x0000001fff057819 */ /* 0x000fe2000001141c */
[----:B------:R-:W-:Y:S01]  /*0db0*/  IMAD.IADD R7, R206, 0x1, -R7 ;  /* 0x00000001ce077824 */ /* 0x000fe200078e0a07 */
[----:B------:R-:W-:Y:S01]  /*0dc0*/  LEA.HI R3, R3, R216, RZ, 0x5 ;  /* 0x000000d803037211 */ /* 0x000fe200078f28ff */
[----:B------:R-:W-:Y:S01]  /*0dd0*/  IMAD.WIDE R192, R192, R193, UR38 ;  /* 0x00000026c0c07e25 */ /* 0x000fe2000f8e02c1 */
[----:B------:R-:W-:Y:S02]  /*0de0*/  LEA.HI R5, R5, R2, RZ, 0x3 ;  /* 0x0000000205057211 */ /* 0x000fe400078f18ff */
[----:B------:R-:W-:-:S02]  /*0df0*/  LEA.HI R4, R7, R7, RZ, 0x1 ;  /* 0x0000000707047211 */ /* 0x000fc400078f08ff */
[----:B------:R-:W-:Y:S02]  /*0e00*/  LOP3.LUT R5, R5, 0xfffffff8, RZ, 0xc0, !PT ;  /* 0xfffffff805057812 */ /* 0x000fe400078ec0ff */
[----:B------:R-:W-:Y:S02]  /*0e10*/  IADD3 R6, P6, R192, 0x40, RZ ;  /* 0x00000040c0067810 */ /* 0x000fe40007fde0ff */
[----:B------:R-:W-:Y:S01]  /*0e20*/  LOP3.LUT R4, R4, 0x1ffffffe, RZ, 0xc0, !PT ;  /* 0x1ffffffe04047812 */ /* 0x000fe200078ec0ff */
[----:B------:R-:W-:Y:S01]  /*0e30*/  IMAD.IADD R2, R2, 0x1, -R5 ;  /* 0x0000000102027824 */ /* 0x000fe200078e0a05 */
[----:B------:R-:W-:Y:S02]  /*0e40*/  LOP3.LUT R5, R6, 0x380, RZ, 0xc0, !PT ;  /* 0x0000038006057812 */ /* 0x000fe400078ec0ff */
[----:B------:R-:W-:Y:S01]  /*0e50*/  IADD3 R9, P1, R192, 0x20, RZ ;  /* 0x00000020c0097810 */ /* 0x000fe20007f3e0ff */
[----:B------:R-:W-:Y:S01]  /*0e60*/  IMAD.IADD R31, R7, 0x1, -R4 ;  /* 0x00000001071f7824 */ /* 0x000fe200078e0a04 */
[----:B------:R-:W-:-:S02]  /*0e70*/  SHF.R.U64 R5, R5, 0x3, RZ ;  /* 0x0000000305057819 */ /* 0x000fc400000012ff */
[----:B------:R-:W-:Y:S02]  /*0e80*/  LOP3.LUT R8, R9, 0x380, RZ, 0xc0, !PT ;  /* 0x0000038009087812 */ /* 0x000fe400078ec0ff */
[----:B------:R-:W-:Y:S02]  /*0e90*/  IADD3 R7, P5, R192, 0x60, RZ ;  /* 0x00000060c0077810 */ /* 0x000fe40007fbe0ff */
[----:B------:R-:W-:Y:S02]  /*0ea0*/  SHF.R.S32.HI R3, RZ, 0x5, R3 ;  /* 0x00000005ff037819 */ /* 0x000fe40000011403 */
[----:B------:R-:W-:Y:S01]  /*0eb0*/  LOP3.LUT R4, R5, R6, RZ, 0x3c, !PT ;  /* 0x0000000605047212 */ /* 0x000fe200078e3cff */
[--C-:B------:R-:W-:Y:S01]  /*0ec0*/  IMAD.X R5, RZ, RZ, R193.reuse, P6 ;  /* 0x000000ffff057224 */ /* 0x100fe200030e06c1 */
[----:B------:R-:W-:Y:S01]  /*0ed0*/  SHF.R.U64 R8, R8, 0x3, RZ ;  /* 0x0000000308087819 */ /* 0x000fe200000012ff */
[----:B------:R-:W-:Y:S01]  /*0ee0*/  IMAD R29, R3, 0x10, R2 ;  /* 0x00000010031d7824 */ /* 0x000fe200078e0202 */
[----:B------:R-:W-:Y:S01]  /*0ef0*/  LOP3.LUT R6, R7, 0x380, RZ, 0xc0, !PT ;  /* 0x0000038007067812 */ /* 0x000fe200078ec0ff */
[----:B------:R-:W-:Y:S01]  /*0f00*/  IMAD.X R3, RZ, RZ, R193, P1 ;  /* 0x000000ffff037224 */ /* 0x000fe200008e06c1 */
[----:B------:R-:W-:-:S02]  /*0f10*/  LOP3.LUT R2, R8, R9, RZ, 0x3c, !PT ;  /* 0x0000000908027212 */ /* 0x000fc400078e3cff */
[----:B------:R-:W-:Y:S02]  /*0f20*/  SHF.R.U64 R6, R6, 0x3, RZ ;  /* 0x0000000306067819 */ /* 0x000fe400000012ff */
[----:B------:R-:W-:Y:S02]  /*0f30*/  IADD3 R19, P1, R192, 0x8000, RZ ;  /* 0x00008000c0137810 */ /* 0x000fe40007f3e0ff */
[----:B------:R-:W-:Y:S02]  /*0f40*/  LEA.HI R27, R27, R206, RZ, 0x3 ;  /* 0x000000ce1b1b7211 */ /* 0x000fe400078f18ff */
[----:B------:R-:W-:Y:S02]  /*0f50*/  SHF.R.S32.HI R225, RZ, 0x7, R0 ;  /* 0x00000007ffe17819 */ /* 0x000fe40000011400 */
[----:B------:R-:W-:Y:S01]  /*0f60*/  LOP3.LUT R6, R6, R7, RZ, 0x3c, !PT ;  /* 0x0000000706067212 */ /* 0x000fe200078e3cff */
[----:B------:R-:W-:Y:S01]  /*0f70*/  IMAD.X R7, RZ, RZ, R193, P5 ;  /* 0x000000ffff077224 */ /* 0x000fe200028e06c1 */
[----:B------:R-:W-:-:S02]  /*0f80*/  LOP3.LUT R18, R19, 0x380, RZ, 0xc0, !PT ;  /* 0x0000038013127812 */ /* 0x000fc400078ec0ff */
[----:B------:R-:W-:Y:S02]  /*0f90*/  MOV R235, R2 ;  /* 0x0000000200eb7202 */ /* 0x000fe40000000f00 */
[C---:B------:R-:W-:Y:S02]  /*0fa0*/  IADD3 R9, P0, R192.reuse, 0x4000, RZ ;  /* 0x00004000c0097810 */ /* 0x040fe40007f1e0ff */
[----:B------:R-:W-:Y:S02]  /*0fb0*/  LOP3.LUT R3, R27, 0xfffffff8, RZ, 0xc0, !PT ;  /* 0xfffffff81b037812 */ /* 0x000fe400078ec0ff */
[C---:B------:R-:W-:Y:S02]  /*0fc0*/  IADD3 R11, P4, R192.reuse, 0x4020, RZ ;  /* 0x00004020c00b7810 */ /* 0x040fe40007f9e0ff */
[----:B------:R-:W-:Y:S01]  /*0fd0*/  IADD3 R13, P3, R192, 0x4040, RZ ;  /* 0x00004040c00d7810 */ /* 0x000fe20007f7e0ff */
[----:B------:R-:W-:Y:S01]  /*0fe0*/  IMAD.IADD R3, R206, 0x1, -R3 ;  /* 0x00000001ce037824 */ /* 0x000fe200078e0a03 */
[----:B------:R-:W-:-:S02]  /*0ff0*/  IADD3 R15, P2, R192, 0x4060, RZ ;  /* 0x00004060c00f7810 */ /* 0x000fc40007f5e0ff */
[C---:B------:R-:W-:Y:S01]  /*1000*/  IADD3 R21, P6, R192.reuse, 0x8020, RZ ;  /* 0x00008020c0157810 */ /* 0x040fe20007fde0ff */
[----:B------:R-:W-:Y:S01]  /*1010*/  IMAD.SHL.U32 R194, R3, 0x8, RZ ;  /* 0x0000000803c27824 */ /* 0x000fe200078e00ff */
[----:B------:R-:W-:Y:S02]  /*1020*/  IADD3 R25, P5, R192, 0xc060, RZ ;  /* 0x0000c060c0197810 */ /* 0x000fe40007fbe0ff */
[----:B------:R-:W-:Y:S01]  /*1030*/  LEA.HI R0, R0, R225, RZ, 0x1 ;  /* 0x000000e100007211 */ /* 0x000fe200078f08ff */
[----:B------:R-:W-:Y:S01]  /*1040*/  VIADD R196, R194, 0x40 ;  /* 0x00000040c2c47836 */ /* 0x000fe20000000000 */
[----:B------:R-:W-:Y:S01]  /*1050*/  SHF.R.U64 R18, R18, 0x3, RZ ;  /* 0x0000000312127819 */ /* 0x000fe200000012ff */
[C---:B------:R-:W-:Y:S01]  /*1060*/  VIADD R195, R194.reuse, 0x80 ;  /* 0x00000080c2c37836 */ /* 0x040fe20000000000 */
[----:B------:R-:W-:Y:S01]  /*1070*/  LOP3.LUT R8, R9, 0x380, RZ, 0xc0, !PT ;  /* 0x0000038009087812 */ /* 0x000fe200078ec0ff */
[----:B------:R-:W-:Y:S01]  /*1080*/  VIADD R197, R194, 0xc0 ;  /* 0x000000c0c2c57836 */ /* 0x000fe20000000000 */
[----:B------:R-:W-:-:S02]  /*1090*/  SHF.R.S32.HI R210, RZ, 0x3, R27 ;  /* 0x00000003ffd27819 */ /* 0x000fc4000001141b */
[----:B------:R-:W-:Y:S02]  /*10a0*/  LOP3.LUT R10, R11, 0x380, RZ, 0xc0, !PT ;  /* 0x000003800b0a7812 */ /* 0x000fe400078ec0ff */
[----:B------:R-:W-:Y:S01]  /*10b0*/  LOP3.LUT R12, R13, 0x380, RZ, 0xc0, !PT ;  /* 0x000003800d0c7812 */ /* 0x000fe200078ec0ff */
[----:B------:R-:W-:Y:S01]  /*10c0*/  IMAD R211, R3, 0x20, R210 ;  /* 0x0000002003d37824 */ /* 0x000fe200078e02d2 */
[----:B------:R-:W-:Y:S02]  /*10d0*/  LOP3.LUT R14, R15, 0x380, RZ, 0xc0, !PT ;  /* 0x000003800f0e7812 */ /* 0x000fe400078ec0ff */
[----:B------:R-:W-:Y:S02]  /*10e0*/  LOP3.LUT R20, R21, 0x380, RZ, 0xc0, !PT ;  /* 0x0000038015147812 */ /* 0x000fe400078ec0ff */
[----:B------:R-:W-:Y:S02]  /*10f0*/  LOP3.LUT R24, R25, 0x380, RZ, 0xc0, !PT ;  /* 0x0000038019187812 */ /* 0x000fe400078ec0ff */
[----:B------:R-:W-:-:S02]  /*1100*/  LOP3.LUT R0, R0, 0x3fffffe, RZ, 0xc0, !PT ;  /* 0x03fffffe00007812 */ /* 0x000fc400078ec0ff */
[----:B------:R-:W-:Y:S01]  /*1110*/  LOP3.LUT R18, R18, R19, RZ, 0x3c, !PT ;  /* 0x0000001312127212 */ /* 0x000fe200078e3cff */
[----:B------:R-:W-:Y:S01]  /*1120*/  IMAD.X R19, RZ, RZ, R193, P1 ;  /* 0x000000ffff137224 */ /* 0x000fe200008e06c1 */
[----:B------:R-:W-:Y:S01]  /*1130*/  SHF.R.U64 R8, R8, 0x3, RZ ;  /* 0x0000000308087819 */ /* 0x000fe200000012ff */
[----:B------:R-:W-:Y:S01]  /*1140*/  IMAD.IADD R0, R225, 0x1, -R0 ;  /* 0x00000001e1007824 */ /* 0x000fe200078e0a00 */
[----:B------:R-:W-:Y:S02]  /*1150*/  SHF.R.U64 R10, R10, 0x3, RZ ;  /* 0x000000030a0a7819 */ /* 0x000fe400000012ff */
[----:B------:R-:W-:Y:S01]  /*1160*/  SHF.R.U64 R12, R12, 0x3, RZ ;  /* 0x000000030c0c7819 */ /* 0x000fe200000012ff */
[----:B------:R-:W-:Y:S01]  /*1170*/  IMAD R204, R0, 0x40, R29 ;  /* 0x0000004000cc7824 */ /* 0x000fe200078e021d */
[----:B------:R-:W-:Y:S02]  /*1180*/  SHF.R.U64 R14, R14, 0x3, RZ ;  /* 0x000000030e0e7819 */ /* 0x000fe400000012ff */
[----:B------:R-:W-:Y:S01]  /*1190*/  SHF.R.U64 R20, R20, 0x3, RZ ;  /* 0x0000000314147819 */ /* 0x000fe200000012ff */
[----:B------:R-:W-:Y:S01]  /*11a0*/  IMAD R236, R31, 0x8, R204 ;  /* 0x000000081fec7824 */ /* 0x000fe200078e02cc */
[----:B------:R-:W-:-:S02]  /*11b0*/  SHF.R.U64 R24, R24, 0x3, RZ ;  /* 0x0000000318187819 */ /* 0x000fc400000012ff */
        /* <DEDUP_REMOVED lines=14> */
[----:B------:R-:W-:Y:S01]  /*12a0*/  IMAD.IADD R3, R216, 0x1, -R3 ;  /* 0x00000001d8037824 */ /* 0x000fe200078e0a03 */
[----:B------:R-:W-:-:S02]  /*12b0*/  IADD3 R18, P0, R16, 0x13c, RZ ;  /* 0x0000013c10127810 */ /* 0x000fc40007f1e0ff */
[----:B------:R-:W-:Y:S01]  /*12c0*/  IADD3 R224, P1, R16, 0x220, RZ ;  /* 0x0000022010e07810 */ /* 0x000fe20007f3e0ff */
[----:B------:R-:W-:Y:S01]  /*12d0*/  IMAD.SHL.U32 R205, R3, 0x2, RZ ;  /* 0x0000000203cd7824 */ /* 0x000fe200078e00ff */
[----:B------:R-:W-:Y:S01]  /*12e0*/  MOV R234, R4 ;  /* 0x0000000400ea7202 */ /* 0x000fe20000000f00 */
[--C-:B------:R-:W-:Y:S01]  /*12f0*/  IMAD.X R164, RZ, RZ, R17.reuse, P0 ;  /* 0x000000ffffa47224 */ /* 0x100fe200000e0611 */
[----:B------:R-:W-:Y:S01]  /*1300*/  MOV R233, R6 ;  /* 0x0000000600e97202 */ /* 0x000fe20000000f00 */
[----:B------:R-:W-:Y:S01]  /*1310*/  IMAD.X R222, RZ, RZ, R17, P1 ;  /* 0x000000ffffde7224 */ /* 0x000fe200008e0611 */
[----:B------:R-:W-:Y:S02]  /*1320*/  MOV R232, R8 ;  /* 0x0000000800e87202 */ /* 0x000fe40000000f00 */
[----:B------:R-:W-:Y:S02]  /*1330*/  MOV R231, R10 ;  /* 0x0000000a00e77202 */ /* 0x000fe40000000f00 */
[----:B------:R-:W-:-:S02]  /*1340*/  MOV R230, R12 ;  /* 0x0000000c00e67202 */ /* 0x000fc40000000f00 */
[----:B------:R-:W-:Y:S02]  /*1350*/  MOV R229, R14 ;  /* 0x0000000e00e57202 */ /* 0x000fe40000000f00 */
[----:B------:R-:W-:Y:S02]  /*1360*/  MOV R227, R20 ;  /* 0x0000001400e37202 */ /* 0x000fe40000000f00 */
[----:B------:R-:W-:Y:S02]  /*1370*/  MOV R226, R24 ;  /* 0x0000001800e27202 */ /* 0x000fe40000000f00 */
[----:B------:R-:W-:Y:S02]  /*1380*/  SHF.R.S32.HI R203, RZ, 0x1f, R194 ;  /* 0x0000001fffcb7819 */ /* 0x000fe400000114c2 */
[----:B------:R-:W-:Y:S02]  /*1390*/  SHF.R.S32.HI R202, RZ, 0x1f, R196 ;  /* 0x0000001fffca7819 */ /* 0x000fe400000114c4 */
[----:B------:R-:W-:-:S02]  /*13a0*/  SHF.R.S32.HI R201, RZ, 0x1f, R195 ;  /* 0x0000001fffc97819 */ /* 0x000fc400000114c3 */
[----:B------:R-:W-:-:S07]  /*13b0*/  SHF.R.S32.HI R200, RZ, 0x1f, R197 ;  /* 0x0000001fffc87819 */ /* 0x000fce00000114c5 */
.L_x_12373:
        /* <DEDUP_REMOVED lines=12> */
[----:B012---:R-:W-:Y:S02]  /*1480*/  IMAD.U32 R2, RZ, RZ, UR8 ;  /* 0x00000008ff027e24 */ /* 0x007fe4000f8e00ff */
[----:B------:R-:W-:Y:S01]  /*1490*/  IMAD.U32 R3, RZ, RZ, UR9 ;  /* 0x00000009ff037e24 */ /* 0x000fe2000f8e00ff */
[----:B------:R-:W-:-:S03]  /*14a0*/  @UP1 UIMAD.WIDE UR8, UR6, 0x4, UR10 ;  /* 0x00000004060818a5 */ /* 0x000fc6000f8e020a */
[----:B------:R-:W-:Y:S01]  /*14b0*/  ULDC.64 UR10, c[0x0][0xb18] ;  /* 0x0002c600000a7ab9 */ /* 0x000fe20000000a00 */
[----:B------:R-:W2:Y:S02]  /*14c0*/  @P0 LDG.E R2, desc[UR40][R2.64] ;  /* 0x0000002802020981 */ /* 0x000ea4000c1e1900 */
[----:B------:R-:W-:Y:S02]  /*14d0*/  IMAD.U32 R4, RZ, RZ, UR8 ;  /* 0x00000008ff047e24 */ /* 0x000fe4000f8e00ff */
[----:B------:R-:W-:Y:S01]  /*14e0*/  IMAD.U32 R5, RZ, RZ, UR9 ;  /* 0x00000009ff057e24 */ /* 0x000fe2000f8e00ff */
[----:B------:R-:W-:-:S04]  /*14f0*/  ULDC.64 UR8, c[0x0][0x418] ;  /* 0x0001060000087ab9 */ /* 0x000fc80000000a00 */
[----:B---3--:R-:W3:Y:S01]  /*1500*/  @P2 LDG.E R4, desc[UR40][R4.64] ;  /* 0x0000002804042981 */ /* 0x008ee2000c1e1900 */
[----:B------:R-:W-:Y:S01]  /*1510*/  UISETP.NE.U32.AND UP0, UPT, UR8, URZ, UPT ;  /* 0x0000003f0800728c */ /* 0x000fe2000bf05070 */
[----:B------:R-:W-:Y:S01]  /*1520*/  ISETP.NE.U32.AND P1, PT, RZ, UR10, PT ;  /* 0x0000000aff007c0c */ /* 0x000fe2000bf25070 */
[----:B------:R-:W-:Y:S01]  /*1530*/  UMOV UR4, URZ ;  /* 0x0000003f00047c82 */ /* 0x000fe20008000000 */
[----:B------:R-:W-:Y:S01]  /*1540*/  ULDC UR8, c[0x0][0x424] ;  /* 0x0001090000087ab9 */ /* 0x000fe20000000800 */
[----:B------:R-:W-:Y:S01]  /*1550*/  UISETP.NE.AND.EX UP0, UPT, UR9, URZ, UPT, UP0 ;  /* 0x0000003f0900728c */ /* 0x000fe2000bf05300 */
[----:B------:R-:W-:Y:S01]  /*1560*/  ISETP.NE.AND.EX P1, PT, RZ, UR11, PT, P1 ;  /* 0x0000000bff007c0c */ /* 0x000fe2000bf25310 */
[----:B------:R-:W-:Y:S01]  /*1570*/  ULDC UR47, c[0x0][0x288] ;  /* 0x0000a200002f7ab9 */ /* 0x000fe20000000800 */
[----:B------:R-:W-:Y:S01]  /*1580*/  UMOV UR37, UR7 ;  /* 0x0000000700257c82 */ /* 0x000fe20008000000 */
[----:B------:R-:W-:-:S04]  /*1590*/  USEL UR8, UR8, 0x1, UP0 ;  /* 0x0000000108087887 */ /* 0x000fc80008000000 */
[----:B------:R-:W-:Y:S01]  /*15a0*/  UIMAD UR48, UR8, UR48, URZ ;  /* 0x00000030083072a4 */ /* 0x000fe2000f8e023f */
[----:B--2---:R-:W-:Y:S02]  /*15b0*/  @P0 R2UR UR4, R2 ;  /* 0x00000000020402ca */ /* 0x004fe400000e0000 */
[----:B---3--:R-:W-:Y:S01]  /*15c0*/  @P2 R2UR UR47, R4 ;  /* 0x00000000042f22ca */ /* 0x008fe200000e0000 */
[----:B----4-:R-:W-:-:S14]  /*15d0*/  @P2 BRA `(.L_x_12248) ;  /* 0x0000000000342947 */ /* 0x010fdc0003800000 */
        /* <DEDUP_REMOVED lines=13> */
.L_x_12248:
        /* <DEDUP_REMOVED lines=9> */
.L_x_12249:
        /* <DEDUP_REMOVED lines=13> */
.L_x_12250:
[----:B------:R-:W0:Y:S01]  /*1810*/  S2R R0, SR_TID.X ;  /* 0x0000000000007919 */ /* 0x000e220000002100 */
[----:B------:R-:W-:Y:S01]  /*1820*/  UIADD3 UR6, UP2, UR38, 0x32450, URZ ;  /* 0x0003245026067890 */ /* 0x000fe2000ff5e03f */
[----:B------:R-:W-:Y:S01]  /*1830*/  IMAD.MOV.U32 R2, RZ, RZ, 0x3000 ;  /* 0x00003000ff027424 */ /* 0x000fe200078e00ff */
[----:B------:R-:W-:Y:S01]  /*1840*/  UIADD3 UR12, UP3, UR38, 0x32460, URZ ;  /* 0x00032460260c7890 */ /* 0x000fe2000ff7e03f */
[----:B------:R-:W-:Y:S01]  /*1850*/  IMAD.U32 R3, RZ, RZ, UR36 ;  /* 0x00000024ff037e24 */ /* 0x000fe2000f8e00ff */
[----:B------:R-:W-:Y:S01]  /*1860*/  UIADD3 UR8, UP0, UR38, 0x32430, URZ ;  /* 0x0003243026087890 */ /* 0x000fe2000ff1e03f */
[----:B------:R-:W-:Y:S01]  /*1870*/  IMAD.MOV.U32 R8, RZ, RZ, 0x1 ;  /* 0x00000001ff087424 */ /* 0x000fe200078e00ff */
[----:B------:R-:W-:Y:S01]  /*1880*/  UIADD3 UR10, UP1, UR38, 0x32440, URZ ;  /* 0x00032440260a7890 */ /* 0x000fe2000ff3e03f */
[----:B------:R-:W-:Y:S01]  /*1890*/  IMAD.MOV.U32 R9, RZ, RZ, RZ ;  /* 0x000000ffff097224 */ /* 0x000fe200078e00ff */
[----:B------:R-:W-:Y:S01]  /*18a0*/  UIADD3.X UR7, URZ, UR39, URZ, UP2, !UPT ;  /* 0x000000273f077290 */ /* 0x000fe200097fe43f */
[----:B------:R-:W-:Y:S01]  /*18b0*/  IMAD.MOV.U32 R5, RZ, RZ, 0x100 ;  /* 0x00000100ff057424 */ /* 0x000fe200078e00ff */
[----:B------:R-:W-:Y:S01]  /*18c0*/  UIADD3.X UR13, URZ, UR39, URZ, UP3, !UPT ;  /* 0x000000273f0d7290 */ /* 0x000fe20009ffe43f */
[----:B------:R-:W-:Y:S01]  /*18d0*/  IMAD.MOV.U32 R6, RZ, RZ, 0x1 ;  /* 0x00000001ff067424 */ /* 0x000fe200078e00ff */
[----:B------:R-:W-:Y:S01]  /*18e0*/  UIADD3.X UR9, URZ, UR39, URZ, UP0, !UPT ;  /* 0x000000273f097290 */ /* 0x000fe200087fe43f */
[----:B------:R-:W-:Y:S01]  /*18f0*/  IMAD.MOV.U32 R7, RZ, RZ, RZ ;  /* 0x000000ffff077224 */ /* 0x000fe200078e00ff */
[----:B------:R-:W-:Y:S01]  /*1900*/  UIADD3.X UR11, URZ, UR39, URZ, UP1, !UPT ;  /* 0x000000273f0b7290 */ /* 0x000fe20008ffe43f */
[----:B------:R-:W-:Y:S01]  /*1910*/  IMAD.U32 R10, RZ, RZ, UR6 ;  /* 0x00000006ff0a7e24 */ /* 0x000fe2000f8e00ff */
[----:B------:R-:W-:Y:S01]  /*1920*/  UIADD3 UR48, -UR4, UR48, URZ ;  /* 0x0000003004307290 */ /* 0x000fe2000fffe13f */
[----:B------:R-:W-:Y:S01]  /*1930*/  IMAD.U32 R19, RZ, RZ, UR12 ;  /* 0x0000000cff137e24 */ /* 0x000fe2000f8e00ff */
[----:B------:R1:W-:Y:S01]  /*1940*/  STL.64 [R1+0x18], R2 ;  /* 0x0000180201007387 */ /* 0x0003e20000100a00 */
[----:B------:R-:W-:Y:S01]  /*1950*/  ULDC UR4, c[0x0][0x448] ;  /* 0x0001120000047ab9 */ /* 0x000fe20000000800 */
[----:B------:R-:W-:Y:S01]  /*1960*/  IMAD.U32 R11, RZ, RZ, UR7 ;  /* 0x00000007ff0b7e24 */ /* 0x000fe2000f8e00ff */
[----:B------:R-:W-:Y:S01]  /*1970*/  UISETP.NE.AND UP0, UPT, UR4, 0x1, UPT ;  /* 0x000000010400788c */ /* 0x000fe2000bf05270 */
[----:B------:R-:W-:Y:S01]  /*1980*/  IMAD.U32 R20, RZ, RZ, UR13 ;  /* 0x0000000dff147e24 */ /* 0x000fe2000f8e00ff */
[----:B------:R2:W-:Y:S01]  /*1990*/  STL.64 [R1+0x60], R8 ;  /* 0x0000600801007387 */ /* 0x0005e20000100a00 */
[----:B------:R-:W-:Y:S01]  /*19a0*/  IMAD.U32 R24, RZ, RZ, UR5 ;  /* 0x00000005ff187e24 */ /* 0x000fe2000f8e00ff */
[----:B------:R-:W-:Y:S01]  /*19b0*/  USHF.L.U32 UR43, UR5, 0x7, URZ ;  /* 0x00000007052b7899 */ /* 0x000fe2000800063f */
[----:B------:R-:W-:Y:S01]  /*19c0*/  IMAD.MOV.U32 R12, RZ, RZ, 0xc000 ;  /* 0x0000c000ff0c7424 */ /* 0x000fe200078e00ff */
[----:B------:R-:W-:Y:S01]  /*19d0*/  STL.128 [R1+0x430], RZ ;  /* 0x000430ff01007387 */ /* 0x000fe20000100c00 */
[----:B------:R-:W-:Y:S01]  /*19e0*/  IMAD.U32 R13, RZ, RZ, UR36 ;  /* 0x00000024ff0d7e24 */ /* 0x000fe2000f8e00ff */
[----:B------:R-:W-:Y:S01]  /*19f0*/  ULDC.64 UR4, c[0x0][0xad8] ;  /* 0x0002b60000047ab9 */ /* 0x000fe20000000a00 */
[----:B------:R-:W-:Y:S01]  /*1a00*/  IMAD.MOV.U32 R15, RZ, RZ, 0x100 ;  /* 0x00000100ff0f7424 */ /* 0x000fe200078e00ff */
[----:B0-----:R-:W-:Y:S01]  /*1a10*/  LOP3.LUT R0, R0, 0x7f, RZ, 0xc0, !PT ;  /* 0x0000007f00007812 */ /* 0x001fe200078ec0ff */
[----:B-1----:R-:W-:Y:S01]  /*1a20*/  IMAD.U32 R2, RZ, RZ, UR10 ;  /* 0x0000000aff027e24 */ /* 0x002fe2000f8e00ff */
[----:B------:R-:W-:Y:S01]  /*1a30*/  UISETP.GE.AND UP1, UPT, UR5, 0x1, UPT ;  /* 0x000000010500788c */ /* 0x000fe2000bf26270 */
[----:B------:R-:W-:Y:S01]  /*1a40*/  IMAD.U32 R3, RZ, RZ, UR11 ;  /* 0x0000000bff037e24 */ /* 0x000fe2000f8e00ff */
[----:B------:R-:W-:Y:S01]  /*1a50*/  ISETP.NE.AND P0, PT, R0, RZ, PT ;  /* 0x000000ff0000720c */ /* 0x000fe20003f05270 */
[----:B--2---:R-:W-:Y:S01]  /*1a60*/  IMAD.U32 R8, RZ, RZ, UR8 ;  /* 0x00000008ff087e24 */ /* 0x004fe2000f8e00ff */
[----:B------:R-:W0:Y:S01]  /*1a70*/  LDC R0, c[0x0][0xa80] ;  /* 0x0002a000ff007b82 */ /* 0x000e220000000800 */
[----:B------:R-:W-:Y:S01]  /*1a80*/  IMAD.U32 R9, RZ, RZ, UR9 ;  /* 0x00000009ff097e24 */ /* 0x000fe2000f8e00ff */
[----:B------:R-:W-:Y:S01]  /*1a90*/  SEL R4, RZ, 0x1, P0 ;  /* 0x00000001ff047807 */ /* 0x000fe20000000000 */
[----:B------:R-:W-:Y:S01]  /*1aa0*/  STL [R1+0x70], R24 ;  /* 0x0000701801007387 */ /* 0x000fe20000100800 */
[----:B------:R-:W-:Y:S01]  /*1ab0*/  UIADD3 UR8, UR43, 0x7f, URZ ;  /* 0x0000007f2b087890 */ /* 0x000fe2000fffe03f */
[----:B------:R-:W-:Y:S01]  /*1ac0*/  PLOP3.LUT P2, PT, PT, PT, UP1, 0x80, 0x0 ;  /* 0x000000000000781c */ /* 0x000fe20003f4f018 */
[----:B------:R-:W-:Y:S01]  /*1ad0*/  @UP0 ULDC UR6, c[0x0][0x44c] ;  /* 0x0001130000060ab9 */ /* 0x000fe20000000800 */
[----:B------:R-:W-:Y:S01]  /*1ae0*/  IMAD.MOV.U32 R14, RZ, RZ, R4 ;  /* 0x000000ffff0e7224 */ /* 0x000fe200078e0004 */
[----:B------:R1:W-:Y:S01]  /*1af0*/  STL.128 [R1+0x20], R4 ;  /* 0x0000200401007387 */ /* 0x0003e20000100c00 */
[----:B------:R-:W-:Y:S01]  /*1b00*/  UIMAD.WIDE.U32 UR6, UR8, UR6, URZ ;  /* 0x00000006080672a5 */ /* 0x000fe2000f8e003f */
[C---:B------:R-:W-:Y:S01]  /*1b10*/  IADD3 R35, P0, R16.reuse, 0x430, RZ ;  /* 0x0000043010237810 */ /* 0x040fe20007f1e0ff */
[----:B------:R-:W-:Y:S01]  /*1b20*/  @UP0 ULDC UR9, c[0x0][0x450] ;  /* 0x0001140000090ab9 */ /* 0x000fe20000000800 */
[----:B------:R2:W-:Y:S01]  /*1b30*/  STL.128 [R1+0x50], R12 ;  /* 0x0000500c01007387 */ /* 0x0005e20000100c00 */
[----:B------:R-:W-:Y:S01]  /*1b40*/  UIADD3 UR44, UR48, 0x1, -UR47 ;  /* 0x00000001302c7890 */ /* 0x000fe2000fffe82f */
[----:B------:R-:W-:Y:S01]  /*1b50*/  IADD3 R34, P1, R16, 0x38, RZ ;  /* 0x0000003810227810 */ /* 0x000fe20007f3e0ff */
[----:B------:R-:W-:Y:S01]  /*1b60*/  @UP0 USHF.R.U32.HI UR8, URZ, UR9, UR7 ;  /* 0x000000093f080299 */ /* 0x000fe20008011607 */
[----:B------:R2:W-:Y:S01]  /*1b70*/  STL.64 [R1+0x8], R8 ;  /* 0x0000080801007387 */ /* 0x0005e20000100a00 */
[----:B------:R-:W-:-:S02]  /*1b80*/  IMAD.X R48, RZ, RZ, R17, P0 ;  /* 0x000000ffff307224 */ /* 0x000fc400000e0611 */
[----:B------:R-:W-:Y:S01]  /*1b90*/  UIADD3 UR6, UR44, UR8, URZ ;  /* 0x000000082c067290 */ /* 0x000fe2000fffe03f */
[----:B------:R2:W-:Y:S01]  /*1ba0*/  STL.64 [R1+0x10], R2 ;  /* 0x0000100201007387 */ /* 0x0005e20000100a00 */
[----:B------:R-:W-:Y:S02]  /*1bb0*/  IMAD.X R45, RZ, RZ, R17, P1 ;  /* 0x000000ffff2d7224 */ /* 0x000fe400008e0611 */
[----:B------:R-:W-:Y:S01]  /*1bc0*/  UIADD3 UR4, UR6, UR4, URZ ;  /* 0x0000000406047290 */ /* 0x000fe2000fffe03f */
[----:B-1----:R-:W-:Y:S01]  /*1bd0*/  IMAD.MOV.U32 R4, RZ, RZ, R10 ;  /* 0x000000ffff047224 */ /* 0x002fe200078e000a */
[----:B------:R2:W-:Y:S01]  /*1be0*/  STL.64 [R1+0x30], R2 ;  /* 0x0000300201007387 */ /* 0x0005e20000100a00 */
[----:B------:R-:W-:Y:S02]  /*1bf0*/  IMAD.MOV.U32 R5, RZ, RZ, R11 ;  /* 0x000000ffff057224 */ /* 0x000fe400078e000b */
[----:B------:R-:W-:Y:S01]  /*1c00*/  IMAD.MOV.U32 R6, RZ, RZ, R19 ;  /* 0x000000ffff067224 */ /* 0x000fe200078e0013 */
[----:B0-----:R2:W-:Y:S01]  /*1c10*/  STL [R1+0x450], R0 ;  /* 0x0004500001007387 */ /* 0x0015e20000100800 */
[----:B------:R-:W-:-:S03]  /*1c20*/  IMAD.MOV.U32 R7, RZ, RZ, R20 ;  /* 0x000000ffff077224 */ /* 0x000fc600078e0014 */
[----:B------:R2:W-:Y:S04]  /*1c30*/  STL.128 [R1+0x440], RZ ;  /* 0x000440ff01007387 */ /* 0x0005e80000100c00 */
[----:B------:R2:W-:Y:S04]  /*1c40*/  STL.128 [R1+0x40], R4 ;  /* 0x0000400401007387 */ /* 0x0005e80000100c00 */
[----:B------:R2:W-:Y:S04]  /*1c50*/  STL.64 [R1+0x68], R6 ;  /* 0x0000680601007387 */ /* 0x0005e80000100a00 */
        /* <DEDUP_REMOVED lines=45> */
.L_x_12252:
[----:B------:R-:W-:-:S11]  /*1f30*/  UISETP.NE.AND UP1, UPT, UR5, 0x1, UPT ;  /* 0x000000010500788c */ /* 0x000fd6000bf25270 */
[----:B------:R-:W-:Y:S02]  /*1f40*/  @UP1 ULDC.64 UR10, c[0x0][0xae0] ;  /* 0x0002b800000a1ab9 */ /* 0x000fe40000000a00 */
[----:B------:R-:W-:-:S04]  /*1f50*/  UIMAD.WIDE.U32 UR6, UR8, UR10, URZ ;  /* 0x0000000a080672a5 */ /* 0x000fc8000f8e003f */
[----:B------:R-:W-:-:S12]  /*1f60*/  @UP1 USHF.R.U32.HI UR8, URZ, UR11, UR7 ;  /* 0x0000000b3f081299 */ /* 0x000fd80008011607 */
.L_x_12253:
[----:B------:R-:W-:-:S04]  /*1f70*/  UIMAD UR8, UR8, UR5, UR5 ;  /* 0x00000005080872a4 */ /* 0x000fc8000f8e0205 */
[----:B------:R-:W-:-:S04]  /*1f80*/  UISETP.LT.AND UP1, UPT, UR4, UR8, UPT ;  /* 0x000000080400728c */ /* 0x000fc8000bf21270 */
[----:B------:R-:W-:-:S12]  /*1f90*/  USEL UR4, UR4, UR8, UP1 ;  /* 0x0000000804047287 */ /* 0x000fd80008800000 */
.L_x_12251:
        /* <DEDUP_REMOVED lines=31> */
.L_x_12255:
[----:B------:R-:W-:-:S11]  /*2190*/  UISETP.NE.AND UP0, UPT, UR5, 0x1, UPT ;  /* 0x000000010500788c */ /* 0x000fd6000bf05270 */
[----:B------:R-:W-:Y:S02]  /*21a0*/  @UP0 ULDC.64 UR10, c[0x0][0xae0] ;  /* 0x0002b800000a0ab9 */ /* 0x000fe40000000a00 */
[----:B------:R-:W-:-:S04]  /*21b0*/  UIMAD.WIDE.U32 UR6, UR4, UR10, URZ ;  /* 0x0000000a040672a5 */ /* 0x000fc8000f8e003f */
[----:B------:R-:W-:-:S12]  /*21c0*/  @UP0 USHF.R.U32.HI UR4, URZ, UR11, UR7 ;  /* 0x0000000b3f040299 */ /* 0x000fd80008011607 */
.L_x_12256:
[----:B------:R-:W-:-:S04]  /*21d0*/  UIMAD UR4, UR4, UR5, URZ ;  /* 0x00000005040472a4 */ /* 0x000fc8000f8e023f */
[----:B------:R-:W-:-:S04]  /*21e0*/  UISETP.LT.AND UP0, UPT, UR8, UR4, UPT ;  /* 0x000000040800728c */ /* 0x000fc8000bf01270 */
[----:B------:R-:W-:-:S12]  /*21f0*/  USEL UR8, UR8, UR4, !UP0 ;  /* 0x0000000408087287 */ /* 0x000fd8000c000000 */
.L_x_12254:
        /* <DEDUP_REMOVED lines=9> */
[----:B--2---:R-:W0:Y:S01]  /*2290*/  SHFL.IDX PT, R0, R225, RZ, 0x1f ;  /* 0x00001fffe1007589 */ /* 0x004e2200000e0000 */
        /* <DEDUP_REMOVED lines=87> */
.L_x_12258:
        /* <DEDUP_REMOVED lines=8> */
[----:B------:R-:W2:Y:S01]  /*2890*/  LDC.64 R4, c[0x0][0xad8] ;  /* 0x0002b600ff047b82 */ /* 0x000ea20000000a00 */
[----:B------:R-:W-:Y:S01]  /*28a0*/  IMAD.U32 R13, RZ, RZ, UR48 ;  /* 0x00000030ff0d7e24 */ /* 0x000fe2000f8e00ff */
[----:B------:R-:W-:Y:S04]  /*28b0*/  STL.64 [R1+0x120], R204 ;  /* 0x000120cc01007387 */ /* 0x000fe80000100a00 */
[----:B------:R3:W-:Y:S02]  /*28c0*/  STL.64 [R1+0x128], R8 ;  /* 0x0001280801007387 */ /* 0x0007e40000100a00 */
[----:B------:R-:W4:Y:S02]  /*28d0*/  LDC.64 R2, c[0x0][0xae0] ;  /* 0x0002b800ff027b82 */ /* 0x000f240000000a00 */
[----:B------:R0:W-:Y:S04]  /*28e0*/  STL.U8 [R1+0x138], RZ ;  /* 0x000138ff01007387 */ /* 0x0001e80000100000 */
[----:B------:R0:W-:Y:S02]  /*28f0*/  STL [R198+0x4], R11 ;  /* 0x0000040bc6007387 */ /* 0x0001e40000100800 */
[----:B------:R-:W5:Y:S02]  /*2900*/  LDC.64 R6, c[0x0][0x448] ;  /* 0x00011200ff067b82 */ /* 0x000f640000000a00 */
[----:B------:R0:W-:Y:S04]  /*2910*/  STL [R198+0x8], R13 ;  /* 0x0000080dc6007387 */ /* 0x0001e80000100800 */
[----:B0-----:R0:W-:Y:S01]  /*2920*/  STL [R198+0xc], R15 ;  /* 0x00000c0fc6007387 */ /* 0x0011e20000100800 */
[----:B-1----:R-:W-:Y:S01]  /*2930*/  VIADD R206, R20, 0xffffff80 ;  /* 0xffffff8014ce7836 */ /* 0x002fe20000000000 */
[----:B------:R-:W1:Y:S02]  /*2940*/  LDC R237, c[0x0][0x450] ;  /* 0x00011400ffed7b82 */ /* 0x000e640000000800 */
[----:B------:R0:W-:Y:S04]  /*2950*/  STL [R198+0x14], RZ ;  /* 0x000014ffc6007387 */ /* 0x0001e80000100800 */
[----:B------:R0:W-:Y:S04]  /*2960*/  STL [R198], R206 ;  /* 0x000000cec6007387 */ /* 0x0001e80000100800 */
[----:B--2---:R0:W-:Y:S04]  /*2970*/  STL [R198+0x10], R4 ;  /* 0x00001004c6007387 */ /* 0x0041e80000100800 */
[----:B------:R0:W-:Y:S04]  /*2980*/  STL [R198+0x18], R5 ;  /* 0x00001805c6007387 */ /* 0x0001e80000100800 */
[----:B----4-:R0:W-:Y:S04]  /*2990*/  STL [R198+0x1c], R2 ;  /* 0x00001c02c6007387 */ /* 0x0101e80000100800 */
[----:B------:R0:W-:Y:S04]  /*29a0*/  STL [R198+0x20], R3 ;  /* 0x00002003c6007387 */ /* 0x0001e80000100800 */
[----:B-----5:R0:W-:Y:S04]  /*29b0*/  STL [R198+0x24], R6 ;  /* 0x00002406c6007387 */ /* 0x0201e80000100800 */
[----:B------:R0:W-:Y:S04]  /*29c0*/  STL [R198+0x28], R7 ;  /* 0x00002807c6007387 */ /* 0x0001e80000100800 */
[----:B-1----:R0:W-:Y:S04]  /*29d0*/  STL [R198+0x2c], R237 ;  /* 0x00002cedc6007387 */ /* 0x0021e80000100800 */
        /* <DEDUP_REMOVED lines=9> */
.L_x_12512:
[----:B------:R-:W-:Y:S05]  /*2a70*/  BSYNC B0 ;  /* 0x0000000000007941 */ /* 0x000fea0003800000 */
.L_x_12259:
[----:B------:R-:W2:Y:S04]  /*2a80*/  LDL R36, [R1+0x1c] ;  /* 0x00001c0001247983 */ /* 0x000ea80000100800 */
[----:B------:R1:W5:Y:S01]  /*2a90*/  LDL.64 R24, [R1+0x210] ;  /* 0x0002100001187983 */ /* 0x0003620000100a00 */
[----:B------:R-:W-:Y:S01]  /*2aa0*/  IMAD.U32 R8, RZ, RZ, UR38 ;  /* 0x00000026ff087e24 */ /* 0x000fe2000f8e00ff */
[C---:B------:R-:W-:Y:S01]  /*2ab0*/  IADD3 R20, P0, R16.reuse, 0x16c, RZ ;  /* 0x0000016c10147810 */ /* 0x040fe20007f1e0ff */
[----:B0-----:R-:W-:Y:S01]  /*2ac0*/  IMAD.U32 R9, RZ, RZ, UR39 ;  /* 0x00000027ff097e24 */ /* 0x001fe2000f8e00ff */
[C---:B------:R-:W-:Y:S01]  /*2ad0*/  IADD3 R0, P2, R16.reuse, 0x420, RZ ;  /* 0x0000042010007810 */ /* 0x040fe20007f5e0ff */
[----:B------:R-:W-:Y:S01]  /*2ae0*/  IMAD.MOV.U32 R10, RZ, RZ, R221 ;  /* 0x000000ffff0a7224 */ /* 0x000fe200078e00dd */
[----:B------:R-:W-:Y:S05]  /*2af0*/  WARPSYNC.ALL ;  /* 0x0000000000007948 */ /* 0x000fea0003800000 */
[----:B------:R-:W-:Y:S01]  /*2b00*/  IMAD.MOV.U32 R11, RZ, RZ, R220 ;  /* 0x000000ffff0b7224 */ /* 0x000fe200078e00dc */
[----:B------:R-:W-:Y:S01]  /*2b10*/  BSSY B0, `(.L_x_12261) ;  /* 0x0000035000007945 */ /* 0x000fe20003800000 */
[----:B------:R-:W-:Y:S01]  /*2b20*/  IMAD.MOV.U32 R14, RZ, RZ, R19 ;  /* 0x000000ffff0e7224 */ /* 0x000fe200078e0013 */
[----:B------:R1:W-:Y:S01]  /*2b30*/  BAR.SYNC.DEFER_BLOCKING R209, 0x100 ;  /* 0x000400d10000751d */ /* 0x0003e20000010000 */
[----:B------:R-:W-:Y:S01]  /*2b40*/  IMAD.MOV.U32 R15, RZ, RZ, R40 ;  /* 0x000000ffff0f7224 */ /* 0x000fe200078e0028 */
[----:B------:R-:W-:Y:S01]  /*2b50*/  IADD3 R19, P1, R16, 0x128, RZ ;  /* 0x0000012810137810 */ /* 0x000fe20007f3e0ff */
[----:B------:R-:W-:-:S02]  /*2b60*/  IMAD.MOV.U32 R12, RZ, RZ, R218 ;  /* 0x000000ffff0c7224 */ /* 0x000fc400078e00da */
[----:B------:R-:W-:Y:S02]  /*2b70*/  IMAD.MOV.U32 R13, RZ, RZ, R217 ;  /* 0x000000ffff0d7224 */ /* 0x000fe400078e00d9 */
[----:B------:R-:W-:Y:S01]  /*2b80*/  IMAD.X R21, RZ, RZ, R17, P0 ;  /* 0x000000ffff157224 */ /* 0x000fe200000e0611 */
[----:B------:R0:W-:Y:S04]  /*2b90*/  STL.128 [R1+0x1a0], R8 ;  /* 0x0001a00801007387 */ /* 0x0001e80000100c00 */
[----:B------:R3:W-:Y:S01]  /*2ba0*/  STL.128 [R1+0x170], R12 ;  /* 0x0001700c01007387 */ /* 0x0007e20000100c00 */
[----:B0-----:R-:W-:Y:S02]  /*2bb0*/  IMAD.MOV.U32 R8, RZ, RZ, R34 ;  /* 0x000000ffff087224 */ /* 0x001fe400078e0022 */
[----:B------:R-:W-:-:S02]  /*2bc0*/  IMAD.MOV.U32 R9, RZ, RZ, R45 ;  /* 0x000000ffff097224 */ /* 0x000fc400078e002d */
[----:B------:R-:W-:Y:S02]  /*2bd0*/  IMAD.MOV.U32 R10, RZ, RZ, R27 ;  /* 0x000000ffff0a7224 */ /* 0x000fe400078e001b */
[----:B------:R-:W-:Y:S02]  /*2be0*/  IMAD.MOV.U32 R11, RZ, RZ, R42 ;  /* 0x000000ffff0b7224 */ /* 0x000fe400078e002a */
[----:B---3--:R-:W-:Y:S02]  /*2bf0*/  IMAD.MOV.U32 R12, RZ, RZ, R28 ;  /* 0x000000ffff0c7224 */ /* 0x008fe400078e001c */
[----:B------:R-:W-:Y:S01]  /*2c00*/  IMAD.MOV.U32 R13, RZ, RZ, R41 ;  /* 0x000000ffff0d7224 */ /* 0x000fe200078e0029 */
[----:B------:R0:W-:Y:S01]  /*2c10*/  STL.128 [R1+0x1b0], R8 ;  /* 0x0001b00801007387 */ /* 0x0001e20000100c00 */
[----:B------:R-:W-:Y:S02]  /*2c20*/  IMAD.MOV.U32 R14, RZ, RZ, R29 ;  /* 0x000000ffff0e7224 */ /* 0x000fe400078e001d */
[----:B------:R-:W-:-:S02]  /*2c30*/  IMAD.MOV.U32 R15, RZ, RZ, R44 ;  /* 0x000000ffff0f7224 */ /* 0x000fc400078e002c */
[----:B------:R-:W-:Y:S02]  /*2c40*/  IMAD.MOV.U32 R28, RZ, RZ, R37 ;  /* 0x000000ffff1c7224 */ /* 0x000fe400078e0025 */
[----:B------:R-:W-:Y:S01]  /*2c50*/  IMAD.MOV.U32 R29, RZ, RZ, R38 ;  /* 0x000000ffff1d7224 */ /* 0x000fe200078e0026 */
[----:B------:R3:W-:Y:S01]  /*2c60*/  STL.128 [R1+0x190], R12 ;  /* 0x0001900c01007387 */ /* 0x0007e20000100c00 */
[----:B0-----:R-:W-:Y:S02]  /*2c70*/  IMAD.MOV.U32 R8, RZ, RZ, R31 ;  /* 0x000000ffff087224 */ /* 0x001fe400078e001f */
[----:B------:R-:W-:Y:S02]  /*2c80*/  IMAD.MOV.U32 R9, RZ, RZ, R46 ;  /* 0x000000ffff097224 */ /* 0x000fe400078e002e */
[----:B------:R-:W-:Y:S02]  /*2c90*/  IMAD.MOV.U32 R10, RZ, RZ, R32 ;  /* 0x000000ffff0a7224 */ /* 0x000fe400078e0020 */
[----:B------:R-:W-:-:S02]  /*2ca0*/  IMAD.MOV.U32 R11, RZ, RZ, R33 ;  /* 0x000000ffff0b7224 */ /* 0x000fc400078e0021 */
[--C-:B---3--:R-:W-:Y:S02]  /*2cb0*/  IMAD.X R13, RZ, RZ, R17.reuse, P2 ;  /* 0x000000ffff0d7224 */ /* 0x108fe400010e0611 */
[----:B------:R-:W-:Y:S01]  /*2cc0*/  IMAD.X R12, RZ, RZ, R17, P1 ;  /* 0x000000ffff0c7224 */ /* 0x000fe200008e0611 */
[----:B------:R0:W-:Y:S01]  /*2cd0*/  STL.128 [R1+0x1c0], R8 ;  /* 0x0001c00801007387 */ /* 0x0001e20000100c00 */
[----:B------:R-:W-:-:S05]  /*2ce0*/  IMAD.MOV.U32 R31, RZ, RZ, R43 ;  /* 0x000000ffff1f7224 */ /* 0x000fca00078e002b */
[----:B------:R-:W-:Y:S01]  /*2cf0*/  STL.128 [R1+0x200], R28 ;  /* 0x0002001c01007387 */ /* 0x000fe20000100c00 */
[----:B0-----:R-:W-:Y:S01]  /*2d00*/  IMAD.MOV.U32 R10, RZ, RZ, R20 ;  /* 0x000000ffff0a7224 */ /* 0x001fe200078e0014 */
[----:B------:R-:W-:Y:S01]  /*2d10*/  IADD3 R20, P0, R16, 0x138, RZ ;  /* 0x0000013810147810 */ /* 0x000fe20007f1e0ff */
[----:B------:R-:W-:Y:S02]  /*2d20*/  IMAD.MOV.U32 R11, RZ, RZ, R21 ;  /* 0x000000ffff0b7224 */ /* 0x000fe400078e0015 */
        /* <DEDUP_REMOVED lines=19> */
.L_x_12262:
[----:B------:R-:W-:Y:S05]  /*2e60*/  BSYNC B0 ;  /* 0x0000000000007941 */ /* 0x000fea0003800000 */
.L_x_12261:
        /* <DEDUP_REMOVED lines=8> */
.L_x_12264:
[----:B------:R-:W-:Y:S05]  /*2ef0*/  BSYNC B0 ;  /* 0x0000000000007941 */ /* 0x000fea0003800000 */
.L_x_12263:
[----:B------:R-:W-:Y:S04]  /*2f00*/  BSSY B0, `(.L_x_12265) ;  /* 0x0000004000007945 */ /* 0x000fe80003800000 */
[----:B-1----:R-:W-:Y:S05]  /*2f10*/  @P0 BRA `(.L_x_12266) ;  /* 0x0000000000080947 */ /* 0x002fea0003800000 */
[----:B------:R-:W1:Y:S02]  /*2f20*/  SYNCS.PHASECHK.TRANS64.TRYWAIT P0, [R24+URZ], R25 ;  /* 0x00000019180075a7 */ /* 0x000e64000800017f */
[----:B-1----:R-:W-:Y:S05]  /*2f30*/  @!P0 BRA `(.L_x_12267) ;  /* 0x0000025c00e88947 */ /* 0x002fea0003800000 */
.L_x_12266:
[----:B------:R-:W-:Y:S05]  /*2f40*/  BSYNC B0 ;  /* 0x0000000000007941 */ /* 0x000fea0003800000 */
.L_x_12265:
[----:B------:R-:W2:Y:S04]  /*2f50*/  LDL R13, [R1+0x210] ;  /* 0x00021000010d7983 */ /* 0x000ea80000100800 */
[----:B------:R-:W2:Y:S01]  /*2f60*/  LDL.64 R8, [R1+0xa0] ;  /* 0x0000a00001087983 */ /* 0x000ea20000100a00 */
[----:B------:R-:W-:Y:S05]  /*2f70*/  WARPSYNC.ALL ;  /* 0x0000000000007948 */ /* 0x000fea0003800000 */
[----:B01----:R-:W3:Y:S04]  /*2f80*/  LDL.64 R24, [R1+0x98] ;  /* 0x0000980001187983 */ /* 0x003ee80000100a00 */
        /* <DEDUP_REMOVED lines=54> */
.L_x_12513:
[----:B------:R-:W-:Y:S05]  /*32f0*/  BSYNC B0 ;  /* 0x0000000000007941 */ /* 0x000fea0003800000 */
.L_x_12268:
[----:B------:R-:W2:Y:S04]  /*3300*/  LDL R10, [R1+0x54] ;  /* 0x00005400010a7983 */ /* 0x000ea80000100800 */
[----:B0-----:R0:W5:Y:S01]  /*3310*/  LDL.64 R8, [R1+0x210] ;  /* 0x0002100001087983 */ /* 0x0011620000100a00 */
[----:B------:R-:W-:Y:S01]  /*3320*/  BSSY B0, `(.L_x_12270) ;  /* 0x0000005000007945 */ /* 0x000fe20003800000 */
[----:B--2---:R-:W-:-:S04]  /*3330*/  LOP3.LUT R10, R10, 0x1, RZ, 0xfc, !PT ;  /* 0x000000010a0a7812 */ /* 0x004fc800078efcff */
[----:B------:R-:W-:-:S13]  /*3340*/  ISETP.NE.AND P1, PT, R10, 0x3, PT ;  /* 0x000000030a00780c */ /* 0x000fda0003f25270 */
[----:B0-----:R-:W-:Y:S05]  /*3350*/  @!P1 BRA `(.L_x_12271) ;  /* 0x0000000000049947 */ /* 0x001fea0003800000 */
[----:B------:R-:W-:Y:S01]  /*3360*/  BPT.TRAP 0x1 ;  /* 0x000000040000795c */ /* 0x000fe20000300000 */
.L_x_12271:
[----:B------:R-:W-:Y:S05]  /*3370*/  BSYNC B0 ;  /* 0x0000000000007941 */ /* 0x000fea0003800000 */
.L_x_12270:
        /* <DEDUP_REMOVED lines=8> */
.L_x_12273:
[----:B------:R-:W-:Y:S05]  /*3400*/  BSYNC B0 ;  /* 0x0000000000007941 */ /* 0x000fea0003800000 */
.L_x_12272:
[----:B------:R-:W-:Y:S04]  /*3410*/  BSSY B0, `(.L_x_12274) ;  /* 0x0000004000007945 */ /* 0x000fe80003800000 */
[----:B-1----:R-:W-:Y:S05]  /*3420*/  @P0 BRA `(.L_x_12275) ;  /* 0x0000000000080947 */ /* 0x002fea0003800000 */
[----:B------:R-:W1:Y:S02]  /*3430*/  SYNCS.PHASECHK.TRANS64.TRYWAIT P0, [R8+URZ], R9 ;  /* 0x00000009080075a7 */ /* 0x000e64000800017f */
[----:B-1----:R-:W-:Y:S05]  /*3440*/  @!P0 BRA `(.L_x_12276) ;  /* 0x0000025800d08947 */ /* 0x002fea0003800000 */
.L_x_12275:
[----:B------:R-:W-:Y:S05]  /*3450*/  BSYNC B0 ;  /* 0x0000000000007941 */ /* 0x000fea0003800000 */
.L_x_12274:
        /* <DEDUP_REMOVED lines=244> */
[----:B------:R-:W-:-:S04]  /*43a0*/  IMAD.U32 R8, RZ, RZ, UR49 ;  /* 0x00000031ff087e24 */ /* 0x000fc8000f8e00ff */
[----:B-----5:R-:W-:Y:S01]  /*43b0*/  IMAD R9, R8, -0x60, R11 ;  /* 0xffffffa008097824 */ /* 0x020fe200078e020b */
[----:B------:R-:W-:Y:S01]  /*43c0*/  LOP3.LUT R8, R75, 0x7ffffffc, RZ, 0xc0, !PT ;  /* 0x7ffffffc4b087812 */ /* 0x000fe200078ec0ff */
[----:B------:R-:W-:Y:S01]  /*43d0*/  UMOV UR4, 0xffffffa0 ;  /* 0xffffffa000047882 */ /* 0x000fe20000000000 */
[----:B------:R-:W-:-:S03]  /*43e0*/  ISETP.GE.AND P2, PT, R72, 0x1, PT ;  /* 0x000000014800780c */ /* 0x000fc60003f46270 */
[----:B------:R-:W-:Y:S01]  /*43f0*/  IMAD.IADD R8, R73, 0x1, -R8 ;  /* 0x0000000149087824 */ /* 0x000fe200078e0a08 */
[----:B------:R-:W-:Y:S01]  /*4400*/  UIMAD UR4, UR49, UR4, 0x60 ;  /* 0x00000060310474a4 */ /* 0x000fe2000f8e0204 */
[----:B------:R-:W-:-:S05]  /*4410*/  LOP3.LUT R19, RZ, R19, RZ, 0x33, !PT ;  /* 0x00000013ff137212 */ /* 0x000fca00078e33ff */
[----:B------:R-:W-:Y:S01]  /*4420*/  IMAD.U32 R75, RZ, RZ, UR4 ;  /* 0x00000004ff4b7e24 */ /* 0x000fe2000f8e00ff */
[----:B------:R-:W-:Y:S03]  /*4430*/  BSSY B0, `(.L_x_12277) ;  /* 0x0000029000007945 */ /* 0x000fe60003800000 */
[----:B------:R-:W-:Y:S02]  /*4440*/  IMAD R76, R8, -0x2, R75 ;  /* 0xfffffffe084c7824 */ /* 0x000fe400078e024b */
[----:B------:R-:W-:Y:S02]  /*4450*/  VIADD R75, R20, UR4 ;  /* 0x00000004144b7c36 */ /* 0x000fe40008000000 */
[----:B--2---:R-:W-:-:S05]  /*4460*/  @P1 IMAD.HI.U32 R12, R77, R12, RZ ;  /* 0x0000000c4d0c1227 */ /* 0x004fca00078e00ff */
[----:B------:R-:W-:-:S05]  /*4470*/  @P1 SHF.R.U32.HI R77, RZ, R13, R12 ;  /* 0x0000000dff4d1219 */ /* 0x000fca000001160c */
[----:B------:R-:W1:Y:S01]  /*4480*/  SHFL.IDX PT, R21, R77, RZ, 0x1c1f ;  /* 0x001c1fff4d157589 */ /* 0x000e6200000e0000 */
[----:B------:R-:W-:-:S04]  /*4490*/  VIADD R13, R9, 0x61 ;  /* 0x00000061090d7836 */ /* 0x000fc80000000000 */
[C---:B------:R-:W-:Y:S02]  /*44a0*/  IMAD R13, R8.reuse, -0x2, R13 ;  /* 0xfffffffe080d7824 */ /* 0x040fe400078e020d */
[----:B------:R-:W-:Y:S02]  /*44b0*/  VIADD R9, R9, 0x60 ;  /* 0x0000006009097836 */ /* 0x000fe40000000000 */
[----:B------:R-:W-:Y:S02]  /*44c0*/  IMAD.IADD R10, R13, 0x1, -R14 ;  /* 0x000000010d0a7824 */ /* 0x000fe400078e0a0e */
        /* <DEDUP_REMOVED lines=18> */
.L_x_12282:
[----:B------:R-:W-:Y:S05]  /*45f0*/  BSYNC B2 ;  /* 0x0000000000027941 */ /* 0x000fea0003800000 */
.L_x_12281:
[----:B------:R-:W-:Y:S01]  /*4600*/  LOP3.LUT R13, RZ, R13, RZ, 0x33, !PT ;  /* 0x0000000dff0d7212 */ /* 0x000fe200078e33ff */
[----:B------:R-:W-:Y:S06]  /*4610*/  BRA `(.L_x_12283) ;  /* 0x0000000000187947 */ /* 0x000fec0003800000 */
.L_x_12280:
[----:B------:R-:W-:-:S13]  /*4620*/  ISETP.NE.AND P1, PT, R72, 0x1, PT ;  /* 0x000000014800780c */ /* 0x000fda0003f25270 */
[----:B------:R-:W-:Y:S05]  /*4630*/  @!P1 BRA `(.L_x_12283) ;  /* 0x0000000000109947 */ /* 0x000fea0003800000 */
[----:B------:R-:W2:Y:S04]  /*4640*/  LDL R10, [R198+0x1c] ;  /* 0x00001c00c60a7983 */ /* 0x000ea80000100800 */
[----:B------:R-:W3:Y:S01]  /*4650*/  LDL R20, [R198+0x20] ;  /* 0x00002000c6147983 */ /* 0x000ee20000100800 */
[----:B--2---:R-:W-:-:S05]  /*4660*/  IMAD.HI.U32 R13, R13, R10, RZ ;  /* 0x0000000a0d0d7227 */ /* 0x004fca00078e00ff */
[----:B---3--:R-:W-:-:S07]  /*4670*/  SHF.R.U32.HI R13, RZ, R20, R13 ;  /* 0x00000014ff0d7219 */ /* 0x008fce000001160d */
.L_x_12283:
[----:B------:R-:W-:Y:S05]  /*4680*/  BSYNC B1 ;  /* 0x0000000000017941 */ /* 0x000fea0003800000 */
.L_x_12279:
[----:B------:R-:W-:-:S05]  /*4690*/  IMAD R13, R72, R13, R76 ;  /* 0x0000000d480d7224 */ /* 0x000fca00078e024c */
[----:B------:R-:W-:Y:S02]  /*46a0*/  VIMNMX R8, R8, R13, !PT ;  /* 0x0000000d08087248 */ /* 0x000fe40007fe0100 */
[----:B------:R-:W-:-:S07]  /*46b0*/  VIADDMNMX R9, R13, R72, R9, PT ;  /* 0x000000480d097246 */ /* 0x000fce0003800109 */
.L_x_12278:
[----:B------:R-:W-:Y:S05]  /*46c0*/  BSYNC B0 ;  /* 0x0000000000007941 */ /* 0x000fea0003800000 */
.L_x_12277:
        /* <DEDUP_REMOVED lines=14> */
[C---:B------:R-:W-:Y:S02]  /*47b0*/  ISETP.LT.OR P4, PT, R9.reuse, 0x9, P4 ;  /* 0x000000090900780c */ /* 0x040fe40002781670 */
        /* <DEDUP_REMOVED lines=118> */
.L_x_12289:
[----:B------:R-:W-:Y:S05]  /*4f20*/  BSYNC B2 ;  /* 0x0000000000027941 */ /* 0x000fea0003800000 */
.L_x_12288:
[----:B------:R-:W-:Y:S01]  /*4f30*/  LOP3.LUT R11, RZ, R11, RZ, 0x33, !PT ;  /* 0x0000000bff0b7212 */ /* 0x000fe200078e33ff */
[----:B------:R-:W-:Y:S06]  /*4f40*/  BRA `(.L_x_12290) ;  /* 0x0000000000187947 */ /* 0x000fec0003800000 */
.L_x_12287:
[----:B------:R-:W-:-:S13]  /*4f50*/  ISETP.NE.AND P6, PT, R72, 0x1, PT ;  /* 0x000000014800780c */ /* 0x000fda0003fc5270 */
[----:B------:R-:W-:Y:S05]  /*4f60*/  @!P6 BRA `(.L_x_12290) ;  /* 0x000000000010e947 */ /* 0x000fea0003800000 */
[----:B------:R-:W2:Y:S04]  /*4f70*/  LDL R12, [R198+0x1c] ;  /* 0x00001c00c60c7983 */ /* 0x000ea80000100800 */
[----:B------:R-:W3:Y:S01]  /*4f80*/  LDL R14, [R198+0x20] ;  /* 0x00002000c60e7983 */ /* 0x000ee20000100800 */
[----:B--2---:R-:W-:-:S05]  /*4f90*/  IMAD.HI.U32 R11, R11, R12, RZ ;  /* 0x0000000c0b0b7227 */ /* 0x004fca00078e00ff */
[----:B---3--:R-:W-:-:S07]  /*4fa0*/  SHF.R.U32.HI R11, RZ, R14, R11 ;  /* 0x0000000eff0b7219 */ /* 0x008fce000001160b */
.L_x_12290:
[----:B------:R-:W-:Y:S05]  /*4fb0*/  BSYNC B1 ;  /* 0x0000000000017941 */ /* 0x000fea0003800000 */
.L_x_12286:
[----:B------:R-:W-:-:S05]  /*4fc0*/  IMAD R11, R72, R11, R76 ;  /* 0x0000000b480b7224 */ /* 0x000fca00078e024c */
[----:B------:R-:W-:Y:S02]  /*4fd0*/  VIADDMNMX R9, R11, R72, R9, PT ;  /* 0x000000480b097246 */ /* 0x000fe40003800109 */
[----:B------:R-:W-:-:S07]  /*4fe0*/  VIMNMX R8, R8, R11, !PT ;  /* 0x0000000b08087248 */ /* 0x000fce0007fe0100 */
.L_x_12285:
[----:B------:R-:W-:Y:S05]  /*4ff0*/  BSYNC B0 ;  /* 0x0000000000007941 */ /* 0x000fea0003800000 */
.L_x_12284:
        /* <DEDUP_REMOVED lines=13> */
[----:B------:R-:W3:Y:S01]  /*50d0*/  LDL R27, [R1+0x3f4] ;  /* 0x0003f400011b7983 */ /* 0x000ee20000100800 */
[----:B------:R-:W-:Y:S02]  /*50e0*/  ISETP.LT.OR P1, PT, R9, 0xa, P1 ;  /* 0x0000000a0900780c */ /* 0x000fe40000f21670 */
[----:B------:R-:W-:Y:S01]  /*50f0*/  ISETP.NE.AND P6, PT, R33, RZ, PT ;  /* 0x000000ff2100720c */ /* 0x000fe20003fc5270 */
[----:B------:R-:W4:Y:S01]  /*5100*/  LDL R149, [R1+0x234] ;  /* 0x0002340001957983 */ /* 0x000f220000100800 */
[----:B------:R-:W-:-:S02]  /*5110*/  FSEL R133, R31, -INF , !P1 ;  /* 0xff8000001f857808 */ /* 0x000fc40004800000 */
[----:B------:R-:W-:Y:S01]  /*5120*/  ISETP.NE.AND P1, PT, R28, RZ, PT ;  /* 0x000000ff1c00720c */ /* 0x000fe20003f25270 */
[----:B------:R-:W4:Y:S01]  /*5130*/  LDL R148, [R1+0x238] ;  /* 0x0002380001947983 */ /* 0x000f220000100800 */
[----:B------:R-:W-:Y:S02]  /*5140*/  FMNMX.FTZ R12, R65, R10, !PT ;  /* 0x0000000a410c7209 */ /* 0x000fe40007810000 */
[C---:B------:R-:W-:Y:S01]  /*5150*/  ISETP.GT.AND P1, PT, R8.reuse, 0x10, !P1 ;  /* 0x000000100800780c */ /* 0x040fe20004f24270 */
[----:B------:R-:W4:Y:S01]  /*5160*/  LDL R28, [R1+0x3f8] ;  /* 0x0003f800011c7983 */ /* 0x000f220000100800 */
[----:B------:R-:W-:Y:S02]  /*5170*/  FMNMX.FTZ R12, R15, R12, !PT ;  /* 0x0000000c0f0c7209 */ /* 0x000fe40007810000 */
[----:B------:R-:W-:Y:S01]  /*5180*/  ISETP.LT.OR P1, PT, R9, 0x11, P1 ;  /* 0x000000110900780c */ /* 0x000fe20000f21670 */
[----:B------:R-:W4:Y:S01]  /*5190*/  LDL R147, [R1+0x23c] ;  /* 0x00023c0001937983 */ /* 0x000f220000100800 */
[----:B------:R-:W-:-:S02]  /*51a0*/  ISETP.GT.AND P3, PT, R8, 0x50, !P3 ;  /* 0x000000500800780c */ /* 0x000fc40005f64270 */
[----:B------:R-:W-:Y:S01]  /*51b0*/  FSEL R163, R34, -INF , !P1 ;  /* 0xff80000022a37808 */ /* 0x000fe20004800000 */
[----:B------:R-:W4:Y:S01]  /*51c0*/  LDL R146, [R1+0x240] ;  /* 0x0002400001927983 */ /* 0x000f220000100800 */
[----:B------:R-:W-:Y:S02]  /*51d0*/  ISETP.NE.AND P1, PT, R29, RZ, PT ;  /* 0x000000ff1d00720c */ /* 0x000fe40003f25270 */
[C---:B------:R-:W-:Y:S01]  /*51e0*/  ISETP.GT.AND P4, PT, R8.reuse, 0x51, !P4 ;  /* 0x000000510800780c */ /* 0x040fe20006784270 */
[----:B------:R-:W4:Y:S01]  /*51f0*/  LDL R29, [R1+0x3fc] ;  /* 0x0003fc00011d7983 */ /* 0x000f220000100800 */
[C---:B------:R-:W-:Y:S02]  /*5200*/  ISETP.GT.AND P1, PT, R8.reuse, 0x11, !P1 ;  /* 0x000000110800780c */ /* 0x040fe40004f24270 */
[----:B------:R-:W-:Y:S01]  /*5210*/  ISETP.GT.AND P5, PT, R8, 0x58, !P5 ;  /* 0x000000580800780c */ /* 0x000fe20006fa4270 */
[----:B------:R-:W4:Y:S01]  /*5220*/  LDL R145, [R1+0x244] ;  /* 0x0002440001917983 */ /* 0x000f220000100800 */
[----:B------:R-:W-:-:S02]  /*5230*/  ISETP.LT.OR P1, PT, R9, 0x12, P1 ;  /* 0x000000120900780c */ /* 0x000fc40000f21670 */
[----:B------:R-:W-:Y:S01]  /*5240*/  ISETP.LT.OR P3, PT, R9, 0x51, P3 ;  /* 0x000000510900780c */ /* 0x000fe20001f61670 */
[----:B------:R-:W4:Y:S01]  /*5250*/  LDL R144, [R1+0x248] ;  /* 0x0002480001907983 */ /* 0x000f220000100800 */
[----:B------:R-:W-:Y:S02]  /*5260*/  FSEL R167, R35, -INF , !P1 ;  /* 0xff80000023a77808 */ /* 0x000fe40004800000 */
[----:B------:R-:W-:Y:S01]  /*5270*/  ISETP.GT.AND P1, PT, R8, 0x18, !P2 ;  /* 0x000000180800780c */ /* 0x000fe20005724270 */
[----:B------:R-:W4:Y:S01]  /*5280*/  LDL R143, [R1+0x24c] ;  /* 0x00024c00018f7983 */ /* 0x000f220000100800 */
[----:B------:R-:W-:Y:S02]  /*5290*/  ISETP.NE.AND P2, PT, R13, RZ, PT ;  /* 0x000000ff0d00720c */ /* 0x000fe40003f45270 */
[C---:B------:R-:W-:Y:S01]  /*52a0*/  ISETP.LT.OR P1, PT, R9.reuse, 0x19, P1 ;  /* 0x000000190900780c */ /* 0x040fe20000f21670 */
[----:B------:R-:W4:Y:S01]  /*52b0*/  LDL R141, [R1+0x250] ;  /* 0x00025000018d7983 */ /* 0x000f220000100800 */
[----:B------:R-:W-:-:S02]  /*52c0*/  ISETP.LT.OR P4, PT, R9, 0x52, P4 ;  /* 0x000000520900780c */ /* 0x000fc40002781670 */
[----:B------:R-:W-:Y:S01]  /*52d0*/  FSEL R171, R38, -INF , !P1 ;  /* 0xff80000026ab7808 */ /* 0x000fe20004800000 */
[----:B------:R-:W4:Y:S01]  /*52e0*/  LDL R140, [R1+0x254] ;  /* 0x00025400018c7983 */ /* 0x000f220000100800 */
[----:B------:R-:W-:Y:S02]  /*52f0*/  ISETP.GT.AND P1, PT, R8, 0x19, !P6 ;  /* 0x000000190800780c */ /* 0x000fe40007724270 */
[----:B------:R-:W-:Y:S01]  /*5300*/  ISETP.NE.AND P6, PT, R53, RZ, PT ;  /* 0x000000ff3500720c */ /* 0x000fe20003fc5270 */
[----:B------:R-:W4:Y:S01]  /*5310*/  LDL R139, [R1+0x258] ;  /* 0x00025800018b7983 */ /* 0x000f220000100800 */
[----:B------:R-:W-:Y:S02]  /*5320*/  ISETP.LT.OR P1, PT, R9, 0x1a, P1 ;  /* 0x0000001a0900780c */ /* 0x000fe40000f21670 */
[----:B------:R-:W-:Y:S01]  /*5330*/  FSEL R181, R66, -INF , !P3 ;  /* 0xff80000042b57808 */ /* 0x000fe20005800000 */
[----:B------:R-:W4:Y:S01]  /*5340*/  LDL R138, [R1+0x25c] ;  /* 0x00025c00018a7983 */ /* 0x000f220000100800 */
[----:B------:R-:W-:-:S02]  /*5350*/  FSEL R174, R39, -INF , !P1 ;  /* 0xff80000027ae7808 */ /* 0x000fc40004800000 */
[----:B------:R-:W-:Y:S01]  /*5360*/  ISETP.NE.AND P1, PT, R36, RZ, PT ;  /* 0x000000ff2400720c */ /* 0x000fe20003f25270 */
[----:B------:R-:W4:Y:S01]  /*5370*/  LDL R137, [R1+0x260] ;  /* 0x0002600001897983 */ /* 0x000f220000100800 */
[----:B------:R-:W-:Y:S02]  /*5380*/  ISETP.LT.OR P5, PT, R9, 0x59, P5 ;  /* 0x000000590900780c */ /* 0x000fe40002fa1670 */
[----:B------:R-:W-:Y:S01]  /*5390*/  ISETP.GT.AND P1, PT, R8, 0x20, !P1 ;  /* 0x000000200800780c */ /* 0x000fe20004f24270 */
[----:B------:R-:W4:Y:S01]  /*53a0*/  LDL R136, [R1+0x264] ;  /* 0x0002640001887983 */ /* 0x000f220000100800 */
[----:B------:R-:W-:Y:S02]  /*53b0*/  FSEL R182, R67, -INF , !P4 ;  /* 0xff80000043b67808 */ /* 0x000fe40006000000 */
[----:B------:R-:W-:Y:S01]  /*53c0*/  ISETP.LT.OR P1, PT, R9, 0x21, P1 ;  /* 0x000000210900780c */ /* 0x000fe20000f21670 */
[----:B------:R-:W4:Y:S01]  /*53d0*/  LDL R135, [R1+0x268] ;  /* 0x0002680001877983 */ /* 0x000f220000100800 */
[----:B------:R-:W-:-:S02]  /*53e0*/  FSEL R183, R70, -INF , !P5 ;  /* 0xff80000046b77808 */ /* 0x000fc40006800000 */
[----:B------:R-:W-:Y:S01]  /*53f0*/  FSEL R160, R42, -INF , !P1 ;  /* 0xff8000002aa07808 */ /* 0x000fe20004800000 */
[----:B------:R-:W4:Y:S01]  /*5400*/  LDL R130, [R1+0x26c] ;  /* 0x00026c0001827983 */ /* 0x000f220000100800 */
[----:B------:R-:W-:-:S03]  /*5410*/  ISETP.NE.AND P1, PT, R37, RZ, PT ;  /* 0x000000ff2500720c */ /* 0x000fc60003f25270 */
[----:B------:R-:W4:Y:S01]  /*5420*/  LDL R129, [R1+0x270] ;  /* 0x0002700001817983 */ /* 0x000f220000100800 */
[----:B------:R-:W-:-:S03]  /*5430*/  ISETP.GT.AND P1, PT, R8, 0x21, !P1 ;  /* 0x000000210800780c */ /* 0x000fc60004f24270 */
[----:B------:R-:W4:Y:S01]  /*5440*/  LDL R128, [R1+0x274] ;  /* 0x0002740001807983 */ /* 0x000f220000100800 */
[----:B------:R-:W-:-:S03]  /*5450*/  ISETP.LT.OR P1, PT, R9, 0x22, P1 ;  /* 0x000000220900780c */ /* 0x000fc60000f21670 */
[----:B------:R-:W4:Y:S01]  /*5460*/  LDL R127, [R1+0x278] ;  /* 0x00027800017f7983 */ /* 0x000f220000100800 */
[----:B------:R-:W-:Y:S02]  /*5470*/  FSEL R166, R43, -INF , !P1 ;  /* 0xff8000002ba67808 */ /* 0x000fe40004800000 */
[----:B------:R-:W-:Y:S01]  /*5480*/  ISETP.NE.AND P1, PT, R40, RZ, PT ;  /* 0x000000ff2800720c */ /* 0x000fe20003f25270 */
[----:B------:R-:W4:Y:S03]  /*5490*/  LDL R126, [R1+0x27c] ;  /* 0x00027c00017e7983 */ /* 0x000f260000100800 */
[----:B------:R-:W-:Y:S01]  /*54a0*/  ISETP.GT.AND P1, PT, R8, 0x28, !P1 ;  /* 0x000000280800780c */ /* 0x000fe20004f24270 */
[----:B------:R-:W4:Y:S03]  /*54b0*/  LDL R125, [R1+0x280] ;  /* 0x00028000017d7983 */ /* 0x000f260000100800 */
[----:B------:R-:W-:Y:S01]  /*54c0*/  ISETP.LT.OR P1, PT, R9, 0x29, P1 ;  /* 0x000000290900780c */ /* 0x000fe20000f21670 */
[----:B------:R-:W4:Y:S03]  /*54d0*/  LDL R124, [R1+0x284] ;  /* 0x00028400017c7983 */ /* 0x000f260000100800 */
[----:B------:R-:W-:Y:S01]  /*54e0*/  FSEL R170, R46, -INF , !P1 ;  /* 0xff8000002eaa7808 */ /* 0x000fe20004800000 */
[----:B------:R-:W4:Y:S01]  /*54f0*/  LDL R123, [R1+0x288] ;  /* 0x00028800017b7983 */ /* 0x000f220000100800 */
[----:B------:R-:W-:-:S03]  /*5500*/  ISETP.NE.AND P1, PT, R41, RZ, PT ;  /* 0x000000ff2900720c */ /* 0x000fc60003f25270 */
[----:B------:R-:W5:Y:S01]  /*5510*/  LDL R46, [R1+0x22c] ;  /* 0x00022c00012e7983 */ /* 0x000f620000100800 */
        /* <DEDUP_REMOVED lines=14> */
[----:B------:R-:W3:Y:S01]  /*5600*/  LDL R45, [R1+0x224] ;  /* 0x00022400012d7983 */ /* 0x000ee20000100800 */
        /* <DEDUP_REMOVED lines=28> */
[----:B------:R-:W-:-:S02]  /*57d0*/  ISETP.GT.AND P1, PT, R8, RZ, !P2 ;  /* 0x000000ff0800720c */ /* 0x000fc40005724270 */
[----:B------:R-:W-:Y:S01]  /*57e0*/  ISETP.NE.AND P2, PT, R57, RZ, PT ;  /* 0x000000ff3900720c */ /* 0x000fe20003f45270 */
[----:B------:R-:W4:Y:S01]  /*57f0*/  LDL R104, [R1+0x2d4] ;  /* 0x0002d40001687983 */ /* 0x000f220000100800 */
[----:B------:R-:W-:Y:S02]  /*5800*/  ISETP.LT.OR P1, PT, R9, 0x1, P1 ;  /* 0x000000010900780c */ /* 0x000fe40000f21670 */
[----:B------:R-:W-:Y:S01]  /*5810*/  ISETP.GT.AND P2, PT, R8, 0x49, !P2 ;  /* 0x000000490800780c */ /* 0x000fe20005744270 */
[----:B------:R-:W4:Y:S01]  /*5820*/  LDL R103, [R1+0x2d8] ;  /* 0x0002d80001677983 */ /* 0x000f220000100800 */
[----:B------:R-:W-:Y:S02]  /*5830*/  FSEL R142, R26, -INF , !P1 ;  /* 0xff8000001a8e7808 */ /* 0x000fe40004800000 */
[----:B------:R-:W-:Y:S01]  /*5840*/  ISETP.GT.AND P1, PT, R8, 0x41, !P6 ;  /* 0x000000410800780c */ /* 0x000fe20007724270 */
[----:B------:R-:W4:Y:S01]  /*5850*/  LDL R102, [R1+0x2dc] ;  /* 0x0002dc0001667983 */ /* 0x000f220000100800 */
[----:B------:R-:W-:-:S02]  /*5860*/  FMNMX.FTZ R11, R142, R131, !PT ;  /* 0x000000838e0b7209 */ /* 0x000fc40007810000 */
[----:B------:R-:W-:Y:S01]  /*5870*/  ISETP.LT.OR P1, PT, R9, 0x42, P1 ;  /* 0x000000420900780c */ /* 0x000fe20000f21670 */
[----:B------:R-:W4:Y:S01]  /*5880*/  LDL R101, [R1+0x2e0] ;  /* 0x0002e00001657983 */ /* 0x000f220000100800 */
[----:B------:R-:W-:Y:S02]  /*5890*/  FMNMX.FTZ R14, R132, R11, !PT ;  /* 0x0000000b840e7209 */ /* 0x000fe40007810000 */
[----:B------:R-:W-:Y:S01]  /*58a0*/  FMNMX.FTZ R11, R19, R12, !PT ;  /* 0x0000000c130b7209 */ /* 0x000fe20007810000 */
[----:B------:R-:W4:Y:S01]  /*58b0*/  LDL R100, [R1+0x2e4] ;  /* 0x0002e40001647983 */ /* 0x000f220000100800 */
[----:B------:R-:W-:Y:S02]  /*58c0*/  FMNMX.FTZ R14, R133, R14, !PT ;  /* 0x0000000e850e7209 */ /* 0x000fe40007810000 */
[----:B------:R-:W-:Y:S01]  /*58d0*/  FMNMX.FTZ R12, R134, R11, !PT ;  /* 0x0000000b860c7209 */ /* 0x000fe20007810000 */
[----:B------:R-:W4:Y:S01]  /*58e0*/  LDL R99, [R1+0x2e8] ;  /* 0x0002e80001637983 */ /* 0x000f220000100800 */
[----:B------:R-:W-:-:S02]  /*58f0*/  FMNMX.FTZ R14, R163, R14, !PT ;  /* 0x0000000ea30e7209 */ /* 0x000fc40007810000 */
[----:B------:R-:W-:Y:S01]  /*5900*/  FMNMX.FTZ R11, R21, R12, !PT ;  /* 0x0000000c150b7209 */ /* 0x000fe20007810000 */
        /* <DEDUP_REMOVED lines=26> */
[----:B------:R-:W-:Y:S01]  /*5ab0*/  FSEL R169, R59, -INF , !P1 ;  /* 0xff8000003ba97808 */ /* 0x000fe20004800000 */
[----:B------:R-:W4:Y:S01]  /*5ac0*/  LDL R89, [R1+0x310] ;  /* 0x0003100001597983 */ /* 0x000f220000100800 */
[----:B------:R-:W-:Y:S02]  /*5ad0*/  ISETP.NE.AND P1, PT, R56, RZ, PT ;  /* 0x000000ff3800720c */ /* 0x000fe40003f25270 */
[----:B------:R-:W-:Y:S01]  /*5ae0*/  FMNMX.FTZ R12, R191, R12, !PT ;  /* 0x0000000cbf0c7209 */ /* 0x000fe20007810000 */
[----:B------:R-:W4:Y:S01]  /*5af0*/  LDL R88, [R1+0x314] ;  /* 0x0003140001587983 */ /* 0x000f220000100800 */
[----:B------:R-:W-:Y:S02]  /*5b00*/  FMNMX.FTZ R14, R168, R11, !PT ;  /* 0x0000000ba80e7209 */ /* 0x000fe40007810000 */
[----:B------:R-:W-:Y:S01]  /*5b10*/  ISETP.NE.AND P6, PT, R24, RZ, PT ;  /* 0x000000ff1800720c */ /* 0x000fe20003fc5270 */
[----:B------:R-:W4:Y:S01]  /*5b20*/  LDL R87, [R1+0x318] ;  /* 0x0003180001577983 */ /* 0x000f220000100800 */
[----:B------:R-:W-:-:S02]  /*5b30*/  ISETP.GT.AND P1, PT, R8, 0x48, !P1 ;  /* 0x000000480800780c */ /* 0x000fc40004f24270 */
[----:B------:R-:W-:Y:S01]  /*5b40*/  FMNMX.FTZ R12, R199, R12, !PT ;  /* 0x0000000cc70c7209 */ /* 0x000fe20007810000 */
[----:B------:R-:W4:Y:S01]  /*5b50*/  LDL R86, [R1+0x31c] ;  /* 0x00031c0001567983 */ /* 0x000f220000100800 */
[----:B------:R-:W-:Y:S02]  /*5b60*/  FMNMX.FTZ R11, R173, R14, !PT ;  /* 0x0000000ead0b7209 */ /* 0x000fe40007810000 */
[----:B------:R-:W-:Y:S01]  /*5b70*/  ISETP.GT.AND P6, PT, R8, 0x59, !P6 ;  /* 0x000000590800780c */ /* 0x000fe200077c4270 */
[----:B------:R-:W4:Y:S01]  /*5b80*/  LDL R85, [R1+0x320] ;  /* 0x0003200001557983 */ /* 0x000f220000100800 */
[----:B------:R-:W-:Y:S02]  /*5b90*/  ISETP.LT.OR P1, PT, R9, 0x49, P1 ;  /* 0x000000490900780c */ /* 0x000fe40000f21670 */
[----:B------:R-:W-:Y:S01]  /*5ba0*/  FMNMX.FTZ R13, R185, R12, !PT ;  /* 0x0000000cb90d7209 */ /* 0x000fe20007810000 */
[----:B------:R-:W4:Y:S01]  /*5bb0*/  LDL R84, [R1+0x324] ;  /* 0x0003240001547983 */ /* 0x000f220000100800 */
[----:B------:R-:W-:-:S02]  /*5bc0*/  FMNMX.FTZ R8, R162, R11, !PT ;  /* 0x0000000ba2087209 */ /* 0x000fc40007810000 */
[----:B------:R-:W-:Y:S01]  /*5bd0*/  ISETP.LT.OR P2, PT, R9, 0x4a, P2 ;  /* 0x0000004a0900780c */ /* 0x000fe20001741670 */
[----:B------:R-:W4:Y:S01]  /*5be0*/  LDL R83, [R1+0x328] ;  /* 0x0003280001537983 */ /* 0x000f220000100800 */
[----:B------:R-:W-:Y:S02]  /*5bf0*/  FSEL R175, R62, -INF , !P1 ;  /* 0xff8000003eaf7808 */ /* 0x000fe40004800000 */
[----:B------:R-:W-:Y:S01]  /*5c00*/  FMNMX.FTZ R12, R186, R13, !PT ;  /* 0x0000000dba0c7209 */ /* 0x000fe20007810000 */
[----:B------:R-:W4:Y:S01]  /*5c10*/  LDL R82, [R1+0x32c] ;  /* 0x00032c0001527983 */ /* 0x000f220000100800 */
[----:B------:R-:W-:Y:S02]  /*5c20*/  FMNMX.FTZ R8, R169, R8, !PT ;  /* 0x00000008a9087209 */ /* 0x000fe40007810000 */
[----:B------:R-:W-:Y:S01]  /*5c30*/  FSEL R176, R63, -INF , !P2 ;  /* 0xff8000003fb07808 */ /* 0x000fe20005000000 */
        /* <DEDUP_REMOVED lines=10> */
[----:B------:R-:W-:-:S02]  /*5ce0*/  ISETP.LT.OR P6, PT, R9, 0x5a, P6 ;  /* 0x0000005a0900780c */ /* 0x000fc400037c1670 */
[----:B------:R-:W-:Y:S01]  /*5cf0*/  FMNMX.FTZ R8, R178, R11, !PT ;  /* 0x0000000bb2087209 */ /* 0x000fe20007810000 */
[----:B------:R-:W4:Y:S01]  /*5d00*/  LDL R77, [R1+0x340] ;  /* 0x00034000014d7983 */ /* 0x000f220000100800 */
[----:B------:R-:W-:Y:S02]  /*5d10*/  FMNMX.FTZ R12, R182, R13, !PT ;  /* 0x0000000db60c7209 */ /* 0x000fe40007810000 */
[----:B------:R-:W-:Y:S01]  /*5d20*/  FSEL R184, R71, -INF , !P6 ;  /* 0xff80000047b87808 */ /* 0x000fe20007000000 */
[----:B------:R-:W2:Y:S01]  /*5d30*/  LDL R11, [R1+0x450] ;  /* 0x00045000010b7983 */ /* 0x000ea20000100800 */
[----:B------:R-:W-:Y:S02]  /*5d40*/  FMNMX.FTZ R9, R179, R8, !PT ;  /* 0x00000008b3097209 */ /* 0x000fe40007810000 */
[----:B------:R-:W-:Y:S01]  /*5d50*/  FMNMX.FTZ R13, R183, R12, !PT ;  /* 0x0000000cb70d7209 */ /* 0x000fe20007810000 */
[----:B------:R-:W4:Y:S01]  /*5d60*/  LDL R76, [R1+0x344] ;  /* 0x00034400014c7983 */ /* 0x000f220000100800 */
[----:B------:R-:W-:-:S02]  /*5d70*/  FMNMX.FTZ R12, R180, R9, !PT ;  /* 0x00000009b40c7209 */ /* 0x000fc40007810000 */
[----:B------:R-:W-:Y:S01]  /*5d80*/  FMNMX.FTZ R13, R184, R13, !PT ;  /* 0x0000000db80d7209 */ /* 0x000fe20007810000 */
[----:B------:R-:W4:Y:S04]  /*5d90*/  LDL R75, [R1+0x348] ;  /* 0x00034800014b7983 */ /* 0x000f280000100800 */
[----:B------:R0:W-:Y:S04]  /*5da0*/  STL.64 [R1+0x430], R12 ;  /* 0x0004300c01007387 */ /* 0x0001e80000100a00 */
[----:B------:R-:W5:Y:S04]  /*5db0*/  LDL R26, [R1+0x434] ;  /* 0x00043400011a7983 */ /* 0x000f680000100800 */
[----:B------:R-:W1:Y:S04]  /*5dc0*/  SHFL.BFLY PT, R9, R12, 0x2, 0x1f ;  /* 0x0c401f000c097f89 */ /* 0x000e6800000e0000 */
[----:B0-----:R-:W4:Y:S04]  /*5dd0*/  LDL R13, [R1+0x3b8] ;  /* 0x0003b800010d7983 */ /* 0x001f280000100800 */
[----:B------:R-:W4:Y:S04]  /*5de0*/  LDL R74, [R1+0x34c] ;  /* 0x00034c00014a7983 */ /* 0x000f280000100800 */
[----:B------:R-:W4:Y:S04]  /*5df0*/  LDL R73, [R1+0x350] ;  /* 0x0003500001497983 */ /* 0x000f280000100800 */
[----:B------:R-:W4:Y:S04]  /*5e00*/  LDL R72, [R1+0x354] ;  /* 0x0003540001487983 */ /* 0x000f280000100800 */
[----:B------:R-:W4:Y:S01]  /*5e10*/  LDL R71, [R1+0x358] ;  /* 0x0003580001477983 */ /* 0x000f220000100800 */
[----:B-1----:R-:W-:-:S03]  /*5e20*/  FMNMX.FTZ R14, R12, R9, !PT ;  /* 0x000000090c0e7209 */ /* 0x002fc60007810000 */
[----:B------:R-:W4:Y:S04]  /*5e30*/  LDL R70, [R1+0x35c] ;  /* 0x00035c0001467983 */ /* 0x000f280000100800 */
[----:B------:R-:W0:Y:S04]  /*5e40*/  SHFL.BFLY PT, R9, R14, 0x1, 0x1f ;  /* 0x0c201f000e097f89 */ /* 0x000e2800000e0000 */
[----:B------:R-:W4:Y:S04]  /*5e50*/  LDL R12, [R1+0x3a8] ;  /* 0x0003a800010c7983 */ /* 0x000f280000100800 */
[----:B------:R-:W4:Y:S04]  /*5e60*/  LDL R69, [R1+0x360] ;  /* 0x0003600001457983 */ /* 0x000f280000100800 */
[----:B------:R-:W4:Y:S04]  /*5e70*/  LDL R68, [R1+0x364] ;  /* 0x0003640001447983 */ /* 0x000f280000100800 */
[----:B------:R-:W4:Y:S04]  /*5e80*/  LDL R67, [R1+0x368] ;  /* 0x0003680001437983 */ /* 0x000f280000100800 */
[----:B------:R-:W4:Y:S01]  /*5e90*/  LDL R66, [R1+0x36c] ;  /* 0x00036c0001427983 */ /* 0x000f220000100800 */
[----:B0-----:R-:W-:-:S03]  /*5ea0*/  FMNMX.FTZ R24, R14, R9, !PT ;  /* 0x000000090e187209 */ /* 0x001fc60007810000 */
[----:B------:R-:W4:Y:S04]  /*5eb0*/  LDL R49, [R1+0x370] ;  /* 0x0003700001317983 */ /* 0x000f280000100800 */
[----:B------:R0:W-:Y:S04]  /*5ec0*/  STL [R1+0x430], R24 ;  /* 0x0004301801007387 */ /* 0x0001e80000100800 */
[----:B------:R-:W3:Y:S04]  /*5ed0*/  LDL R156, [R1+0x430] ;  /* 0x00043000019c7983 */ /* 0x000ee80000100800 */
[----:B------:R-:W4:Y:S04]  /*5ee0*/  LDL.64 R8, [R1+0xa8] ;  /* 0x0000a80001087983 */ /* 0x000f280000100a00 */
[----:B------:R-:W4:Y:S04]  /*5ef0*/  LDL R14, [R1+0x3d0] ;  /* 0x0003d000010e7983 */ /* 0x000f280000100800 */
[----:B0-----:R-:W4:Y:S04]  /*5f00*/  LDL R24, [R1+0x3e8] ;  /* 0x0003e80001187983 */ /* 0x001f280000100800 */
[----:B------:R-:W4:Y:S04]  /*5f10*/  LDL R64, [R1+0x374] ;  /* 0x0003740001407983 */ /* 0x000f280000100800 */
        /* <DEDUP_REMOVED lines=31> */
[----:B-----5:R-:W0:Y:S02]  /*6110*/  SHFL.BFLY PT, R155, R26, 0x2, 0x1f ;  /* 0x0c401f001a9b7f89 */ /* 0x020e2400000e0000 */
[----:B0-----:R-:W-:-:S02]  /*6120*/  FMNMX.FTZ R155, R155, R26, !PT ;  /* 0x0000001a9b9b7209 */ /* 0x001fc40007810000 */
[----:B------:R-:W5:Y:S01]  /*6130*/  LDL R26, [R1+0x3f0] ;  /* 0x0003f000011a7983 */ /* 0x000f620000100800 */
[----:B---3--:R-:W-:Y:S01]  /*6140*/  FSETP.NEU.FTZ.AND P1, PT, R156, -INF , PT ;  /* 0xff8000009c00780b */ /* 0x008fe20003f3d000 */
[----:B--2---:R-:W-:-:S05]  /*6150*/  FMUL.FTZ R156, R11, R156 ;  /* 0x0000009c0b9c7220 */ /* 0x004fca0000410000 */
        /* <DEDUP_REMOVED lines=25> */
[----:B------:R-:W2:Y:S04]  /*62f0*/  LDL R21, [R1+0x414] ;  /* 0x0004140001157983 */ /* 0x000ea80000100800 */
[----:B------:R-:W3:Y:S04]  /*6300*/  LDL R156, [R1+0x418] ;  /* 0x00041800019c7983 */ /* 0x000ee80000100800 */
[----:B------:R-:W0:Y:S01]  /*6310*/  SHFL.BFLY PT, R10, R155, 0x1, 0x1f ;  /* 0x0c201f009b0a7f89 */ /* 0x000e2200000e0000 */
[----:B----4-:R-:W-:Y:S01]  /*6320*/  IMAD R158, R158, 0xc00, R8 ;  /* 0x00000c009e9e7824 */ /* 0x010fe200078e0208 */
[----:B------:R-:W-:Y:S02]  /*6330*/  MUFU.EX2 R65, R65 ;  /* 0x0000004100417308 */ /* 0x000fe40000000800 */
[----:B------:R1:W-:Y:S01]  /*6340*/  STL [R1+0x22c], R46 ;  /* 0x00022c2e01007387 */ /* 0x0003e20000100800 */
[----:B0-----:R-:W-:-:S04]  /*6350*/  FMNMX.FTZ R10, R155, R10, !PT ;  /* 0x0000000a9b0a7209 */ /* 0x001fc80007810000 */
[C---:B------:R-:W-:Y:S01]  /*6360*/  FSETP.NEU.FTZ.AND P1, PT, R10.reuse, -INF , PT ;  /* 0xff8000000a00780b */ /* 0x040fe20003f3d000 */
[----:B------:R-:W-:-:S05]  /*6370*/  FMUL.FTZ R8, R10, R11 ;  /* 0x0000000b0a087220 */ /* 0x000fca0000410000 */
[----:B------:R-:W-:Y:S01]  /*6380*/  FSEL R8, R8, RZ, P1 ;  /* 0x000000ff08087208 */ /* 0x000fe20000800000 */
[----:B-1----:R-:W0:Y:S04]  /*6390*/  MUFU.EX2 R46, R151 ;  /* 0x00000097002e7308 */ /* 0x002e280000000800 */
[-CC-:B------:R-:W-:Y:S01]  /*63a0*/  FFMA.FTZ R219, R132, R11.reuse, -R8.reuse ;  /* 0x0000000b84db7223 */ /* 0x180fe20000010808 */
[-CC-:B------:R-:W-:Y:S01]  /*63b0*/  FFMA.FTZ R223, R133, R11.reuse, -R8.reuse ;  /* 0x0000000b85df7223 */ /* 0x180fe20000010808 */
[-CC-:B------:R-:W-:Y:S01]  /*63c0*/  FFMA.FTZ R142, R142, R11.reuse, -R8.reuse ;  /* 0x0000000b8e8e7223 */ /* 0x180fe20000010808 */
[----:B------:R-:W-:Y:S01]  /*63d0*/  FFMA.FTZ R131, R131, R11, -R8 ;  /* 0x0000000b83837223 */ /* 0x000fe20000010808 */
[----:B------:R1:W-:Y:S02]  /*63e0*/  STL [R1+0x224], R45 ;  /* 0x0002242d01007387 */ /* 0x0003e40000100800 */
[----:B------:R-:W-:Y:S02]  /*63f0*/  MUFU.EX2 R219, R219 ;  /* 0x000000db00db7308 */ /* 0x000fe40000000800 */
[----:B------:R4:W-:Y:S04]  /*6400*/  STL [R1+0x3a8], R12 ;  /* 0x0003a80c01007387 */ /* 0x0009e80000100800 */
[----:B------:R0:W-:Y:S02]  /*6410*/  STL [R1+0x3b8], R13 ;  /* 0x0003b80d01007387 */ /* 0x0001e40000100800 */
[----:B-1----:R1:W-:Y:S02]  /*6420*/  MUFU.EX2 R45, R152 ;  /* 0x00000098002d7308 */ /* 0x0023e40000000800 */
[----:B------:R1:W-:Y:S06]  /*6430*/  STL [R1+0x3d0], R14 ;  /* 0x0003d00e01007387 */ /* 0x0003ec0000100800 */
[----:B----4-:R-:W-:Y:S08]  /*6440*/  MUFU.EX2 R12, R153 ;  /* 0x00000099000c7308 */ /* 0x010ff00000000800 */
[----:B0-----:R-:W-:Y:S08]  /*6450*/  MUFU.EX2 R13, R142 ;  /* 0x0000008e000d7308 */ /* 0x001ff00000000800 */
[----:B-1----:R-:W0:Y:S08]  /*6460*/  MUFU.EX2 R14, R131 ;  /* 0x00000083000e7308 */ /* 0x002e300000000800 */
[----:B------:R-:W1:Y:S01]  /*6470*/  MUFU.EX2 R223, R223 ;  /* 0x000000df00df7308 */ /* 0x000e620000000800 */
[----:B------:R4:W-:Y:S01]  /*6480*/  STL [R1+0x3e8], R24 ;  /* 0x0003e81801007387 */ /* 0x0009e20000100800 */
[----:B------:R-:W-:Y:S01]  /*6490*/  IMAD.MOV.U32 R159, RZ, RZ, R9 ;  /* 0x000000ffff9f7224 */ /* 0x000fe200078e0009 */
[----:B------:R-:W-:-:S02]  /*64a0*/  R2UR UR6, R158 ;  /* 0x000000009e0672ca */ /* 0x000fc400000e0000 */
[----:B------:R0:W-:Y:S01]  /*64b0*/  STL [R1+0x3ec], R25 ;  /* 0x0003ec1901007387 */ /* 0x0001e20000100800 */
[----:B----4-:R-:W-:-:S03]  /*64c0*/  VIADD R24, R158, 0x80 ;  /* 0x000000809e187836 */ /* 0x010fc60000000000 */
[----:B------:R4:W-:Y:S01]  /*64d0*/  STL [R1+0x3f4], R27 ;  /* 0x0003f41b01007387 */ /* 0x0009e20000100800 */
[----:B------:R-:W-:Y:S01]  /*64e0*/  R2UR UR7, R159 ;  /* 0x000000009f0772ca */ /* 0x000fe200000e0000 */
[--C-:B0-----:R-:W-:Y:S02]  /*64f0*/  IMAD.MOV.U32 R25, RZ, RZ, R9.reuse ;  /* 0x000000ffff197224 */ /* 0x101fe400078e0009 */
[----:B------:R0:W-:Y:S01]  /*6500*/  STL [R1+0x3f8], R28 ;  /* 0x0003f81c01007387 */ /* 0x0001e20000100800 */
[----:B------:R-:W-:Y:S01]  /*6510*/  R2UR UR10, R24 ;  /* 0x00000000180a72ca */ /* 0x000fe200000e0000 */
[----:B------:R-:W-:Y:S02]  /*6520*/  FADD.FTZ R24, R65, R46 ;  /* 0x0000002e41187221 */ /* 0x000fe40000010000 */
[----:B------:R1:W-:Y:S01]  /*6530*/  STL [R1+0x3fc], R29 ;  /* 0x0003fc1d01007387 */ /* 0x0003e20000100800 */
[----:B----4-:R-:W-:Y:S01]  /*6540*/  IMAD.MOV.U32 R27, RZ, RZ, R9 ;  /* 0x000000ffff1b7224 */ /* 0x010fe200078e0009 */
[----:B------:R-:W-:-:S02]  /*6550*/  F2FP.BF16.F32.PACK_AB R152, R46, R65 ;  /* 0x000000412e98723e */ /* 0x000fc400000010ff */
[----:B------:R4:W-:Y:S01]  /*6560*/  STL [R1+0x220], R154 ;  /* 0x0002209a01007387 */ /* 0x0009e20000100800 */
[----:B0-----:R-:W-:Y:S01]  /*6570*/  VIADD R28, R158, 0x180 ;  /* 0x000001809e1c7836 */ /* 0x001fe20000000000 */
[----:B------:R-:W-:Y:S01]  /*6580*/  F2FP.BF16.F32.PACK_AB R153, R14, R13 ;  /* 0x0000000d0e99723e */ /* 0x000fe200000010ff */
[----:B-1----:R-:W-:Y:S01]  /*6590*/  IMAD.MOV.U32 R29, RZ, RZ, R9 ;  /* 0x000000ffff1d7224 */ /* 0x002fe200078e0009 */
[----:B------:R-:W-:Y:S02]  /*65a0*/  F2FP.BF16.F32.PACK_AB R155, R223, R219 ;  /* 0x000000dbdf9b723e */ /* 0x000fe400000010ff */
[----:B----4-:R-:W-:Y:S01]  /*65b0*/  F2FP.BF16.F32.PACK_AB R154, R12, R45 ;  /* 0x0000002d0c9a723e */ /* 0x010fe200000010ff */
[----:B------:R-:W-:Y:S01]  /*65c0*/  STL [R1+0x228], R47 ;  /* 0x0002282f01007387 */ /* 0x000fe20000100800 */
[----:B------:R-:W-:Y:S01]  /*65d0*/  R2UR UR11, R25 ;  /* 0x00000000190b72ca */ /* 0x000fe200000e0000 */
[----:B------:R-:W-:Y:S01]  /*65e0*/  FADD.FTZ R159, R45, R24 ;  /* 0x000000182d9f7221 */ /* 0x000fe20000010000 */
[----:B------:R-:W-:Y:S01]  /*65f0*/  R2UR UR15, R27 ;  /* 0x000000001b0f72ca */ /* 0x000fe200000e0000 */
[----:B------:R-:W-:Y:S01]  /*6600*/  STL [R1+0x230], R150 ;  /* 0x0002309601007387 */ /* 0x000fe20000100800 */
[----:B------:R-:W-:-:S02]  /*6610*/  R2UR UR18, R28 ;  /* 0x000000001c1272ca */ /* 0x000fc400000e0000 */
[----:B------:R-:W-:Y:S01]  /*6620*/  R2UR UR19, R29 ;  /* 0x000000001d1372ca */ /* 0x000fe200000e0000 */
        /* <DEDUP_REMOVED lines=21> */
[----:B-----5:R0:W-:Y:S04]  /*6780*/  STL [R1+0x3f0], R26 ;  /* 0x0003f01a01007387 */ /* 0x0201e80000100800 */
[----:B------:R-:W-:Y:S01]  /*6790*/  STL [R1+0x288], R123 ;  /* 0x0002887b01007387 */ /* 0x000fe20000100800 */
[----:B0-----:R-:W-:-:S03]  /*67a0*/  VIADD R26, R158, 0x100 ;  /* 0x000001009e1a7836 */ /* 0x001fc60000000000 */
[----:B------:R-:W-:Y:S04]  /*67b0*/  STL [R1+0x28c], R122 ;  /* 0x00028c7a01007387 */ /* 0x000fe80000100800 */
        /* <DEDUP_REMOVED lines=92> */
[-CC-:B------:R-:W-:Y:S01]  /*6d80*/  FFMA.FTZ R167, R167, R11.reuse, -R8.reuse ;  /* 0x0000000ba7a77223 */ /* 0x180fe20000010808 */
[-CC-:B------:R-:W-:Y:S01]  /*6d90*/  FFMA.FTZ R171, R171, R11.reuse, -R8.reuse ;  /* 0x0000000babab7223 */ /* 0x180fe20000010808 */
[----:B--2---:R-:W-:Y:S01]  /*6da0*/  STL [R1+0x414], R21 ;  /* 0x0004141501007387 */ /* 0x004fe20000100800 */
[----:B------:R-:W-:Y:S03]  /*6db0*/  MUFU.EX2 R15, R15 ;  /* 0x0000000f000f7308 */ /* 0x000fe60000000800 */
[----:B---3--:R0:W-:Y:S04]  /*6dc0*/  STL [R1+0x418], R156 ;  /* 0x0004189c01007387 */ /* 0x0081e80000100800 */
[----:B------:R2:W-:Y:S01]  /*6dd0*/  STL [R1+0x41c], R157 ;  /* 0x00041c9d01007387 */ /* 0x0005e20000100800 */
[----:B------:R-:W3:Y:S08]  /*6de0*/  MUFU.EX2 R19, R19 ;  /* 0x0000001300137308 */ /* 0x000ef00000000800 */
[----:B------:R-:W-:Y:S08]  /*6df0*/  MUFU.EX2 R20, R20 ;  /* 0x0000001400147308 */ /* 0x000ff00000000800 */
[----:B------:R-:W4:Y:S08]  /*6e00*/  MUFU.EX2 R215, R215 ;  /* 0x000000d700d77308 */ /* 0x000f300000000800 */
[----:B0-----:R0:W-:Y:S08]  /*6e10*/  MUFU.EX2 R156, R167 ;  /* 0x000000a7009c7308 */ /* 0x0011f00000000800 */
[----:B--2---:R2:W-:Y:S01]  /*6e20*/  MUFU.EX2 R157, R171 ;  /* 0x000000ab009d7308 */ /* 0x0045e20000000800 */
[-CC-:B0-----:R-:W-:Y:S01]  /*6e30*/  FFMA.FTZ R167, R160, R11.reuse, -R8.reuse ;  /* 0x0000000ba0a77223 */ /* 0x181fe20000010808 */
[-CC-:B------:R-:W-:Y:S01]  /*6e40*/  FFMA.FTZ R160, R170, R11.reuse, -R8.reuse ;  /* 0x0000000baaa07223 */ /* 0x180fe20000010808 */
[-CC-:B--2---:R-:W-:Y:S01]  /*6e50*/  FFMA.FTZ R171, R166, R11.reuse, -R8.reuse ;  /* 0x0000000ba6ab7223 */ /* 0x184fe20000010808 */
[----:B------:R-:W-:-:S04]  /*6e60*/  FFMA.FTZ R166, R172, R11, -R8 ;  /* 0x0000000baca67223 */ /* 0x000fc80000010808 */
[----:B------:R-:W-:Y:S08]  /*6e70*/  MUFU.EX2 R207, R207 ;  /* 0x000000cf00cf7308 */ /* 0x000ff00000000800 */
[----:B------:R-:W-:Y:S08]  /*6e80*/  MUFU.EX2 R212, R212 ;  /* 0x000000d400d47308 */ /* 0x000ff00000000800 */
[----:B------:R-:W-:Y:S08]  /*6e90*/  MUFU.EX2 R213, R213 ;  /* 0x000000d500d57308 */ /* 0x000ff00000000800 */
[----:B------:R-:W-:Y:S08]  /*6ea0*/  MUFU.EX2 R214, R214 ;  /* 0x000000d600d67308 */ /* 0x000ff00000000800 */
[----:B------:R-:W-:Y:S01]  /*6eb0*/  MUFU.EX2 R167, R167 ;  /* 0x000000a700a77308 */ /* 0x000fe20000000800 */
[----:B------:R-:W-:-:S02]  /*6ec0*/  WARPGROUP.DEPBAR.LE gsb0, 0x0 ;  /* 0x00008000000079c5 */ /* 0x000fc40000010000 */
[-CC-:B------:R-:W-:Y:S01]  /*6ed0*/  FFMA.FTZ R152, R163, R11.reuse, -R8.reuse ;  /* 0x0000000ba3987223 */ /* 0x180fe20000010808 */
[----:B------:R-:W-:-:S04]  /*6ee0*/  FFMA.FTZ R163, R174, R11, -R8 ;  /* 0x0000000baea37223 */ /* 0x000fc80000010808 */
[----:B------:R3:W0:Y:S08]  /*6ef0*/  MUFU.EX2 R21, R152 ;  /* 0x0000009800157308 */ /* 0x0006300000000800 */
[----:B------:R-:W2:Y:S01]  /*6f00*/  MUFU.EX2 R163, R163 ;  /* 0x000000a300a37308 */ /* 0x000ea20000000800 */
[----:B---3--:R-:W-:Y:S02]  /*6f10*/  F2FP.BF16.F32.PACK_AB R152, R19, R15 ;  /* 0x0000000f1398723e */ /* 0x008fe400000010ff */
[----:B----4-:R-:W-:Y:S01]  /*6f20*/  F2FP.BF16.F32.PACK_AB R154, R215, R20 ;  /* 0x00000014d79a723e */ /* 0x010fe200000010ff */
[----:B------:R-:W-:Y:S01]  /*6f30*/  STL.128 [R1+0x220], R24 ;  /* 0x0002201801007387 */ /* 0x000fe20000100c00 */
[----:B0-----:R-:W-:-:S03]  /*6f40*/  F2FP.BF16.F32.PACK_AB R153, R156, R21 ;  /* 0x000000159c99723e */ /* 0x001fc600000010ff */
[----:B------:R-:W-:Y:S04]  /*6f50*/  STL.128 [R1+0x230], R28 ;  /* 0x0002301c01007387 */ /* 0x000fe80000100c00 */
[----:B------:R-:W-:Y:S01]  /*6f60*/  STL.128 [R1+0x240], R32 ;  /* 0x0002402001007387 */ /* 0x000fe20000100c00 */
[----:B--2---:R-:W-:-:S03]  /*6f70*/  F2FP.BF16.F32.PACK_AB R155, R163, R157 ;  /* 0x0000009da39b723e */ /* 0x004fc600000010ff */
        /* <DEDUP_REMOVED lines=31> */
[----:B------:R-:W0:Y:S08]  /*7170*/  MUFU.EX2 R171, R171 ;  /* 0x000000ab00ab7308 */ /* 0x000e300000000800 */
[----:B------:R-:W-:Y:S08]  /*7180*/  MUFU.EX2 R160, R160 ;  /* 0x000000a000a07308 */ /* 0x000ff00000000800 */
[----:B------:R-:W2:Y:S01]  /*7190*/  MUFU.EX2 R166, R166 ;  /* 0x000000a600a67308 */ /* 0x000ea20000000800 */
[----:B------:R-:W-:Y:S01]  /*71a0*/  FADD.FTZ R14, R13, R14 ;  /* 0x0000000e0d0e7221 */ /* 0x000fe20000010000 */
[-CC-:B------:R-:W-:Y:S01]  /*71b0*/  FFMA.FTZ R161, R161, R11.reuse, -R8.reuse ;  /* 0x0000000ba1a17223 */ /* 0x180fe20000010808 */
[-CC-:B------:R-:W-:Y:S01]  /*71c0*/  FFMA.FTZ R165, R165, R11.reuse, -R8.reuse ;  /* 0x0000000ba5a57223 */ /* 0x180fe20000010808 */
[-CC-:B------:R-:W-:Y:S01]  /*71d0*/  FFMA.FTZ R13, R173, R11.reuse, -R8.reuse ;  /* 0x0000000bad0d7223 */ /* 0x180fe20000010808 */
[----:B------:R-:W-:Y:S01]  /*71e0*/  FFMA.FTZ R168, R168, R11, -R8 ;  /* 0x0000000ba8a87223 */ /* 0x000fe20000010808 */
[----:B------:R-:W-:-:S02]  /*71f0*/  FADD.FTZ R159, R12, R159 ;  /* 0x0000009f0c9f7221 */ /* 0x000fc40000010000 */
[----:B------:R-:W-:Y:S08]  /*7200*/  MUFU.EX2 R189, R189 ;  /* 0x000000bd00bd7308 */ /* 0x000ff00000000800 */
[----:B------:R-:W3:Y:S08]  /*7210*/  MUFU.EX2 R190, R190 ;  /* 0x000000be00be7308 */ /* 0x000ef00000000800 */
[----:B------:R-:W-:Y:S08]  /*7220*/  MUFU.EX2 R191, R191 ;  /* 0x000000bf00bf7308 */ /* 0x000ff00000000800 */
[----:B------:R-:W4:Y:S08]  /*7230*/  MUFU.EX2 R199, R199 ;  /* 0x000000c700c77308 */ /* 0x000f300000000800 */
[----:B------:R-:W-:Y:S08]  /*7240*/  MUFU.EX2 R161, R161 ;  /* 0x000000a100a17308 */ /* 0x000ff00000000800 */
[----:B------:R-:W5:Y:S08]  /*7250*/  MUFU.EX2 R165, R165 ;  /* 0x000000a500a57308 */ /* 0x000f700000000800 */
[----:B------:R-:W-:Y:S08]  /*7260*/  MUFU.EX2 R12, R168 ;  /* 0x000000a8000c7308 */ /* 0x000ff00000000800 */
[----:B------:R-:W1:Y:S01]  /*7270*/  MUFU.EX2 R13, R13 ;  /* 0x0000000d000d7308 */ /* 0x000e620000000800 */
[----:B------:R-:W-:-:S02]  /*7280*/  WARPGROUP.DEPBAR.LE gsb0, 0x0 ;  /* 0x00008000000079c5 */ /* 0x000fc40000010000 */
[----:B------:R-:W-:Y:S02]  /*7290*/  F2FP.BF16.F32.PACK_AB R152, R212, R207 ;  /* 0x000000cfd498723e */ /* 0x000fe400000010ff */
[----:B------:R-:W-:Y:S02]  /*72a0*/  F2FP.BF16.F32.PACK_AB R154, R214, R213 ;  /* 0x000000d5d69a723e */ /* 0x000fe400000010ff */
[----:B0-----:R-:W-:Y:S02]  /*72b0*/  F2FP.BF16.F32.PACK_AB R153, R171, R167 ;  /* 0x000000a7ab99723e */ /* 0x001fe400000010ff */
        /* <DEDUP_REMOVED lines=36> */
[-CC-:B------:R-:W-:Y:S01]  /*7500*/  FFMA.FTZ R175, R175, R11.reuse, -R8.reuse ;  /* 0x0000000bafaf7223 */ /* 0x180fe20000010808 */
[-CC-:B------:R-:W-:Y:S01]  /*7510*/  FFMA.FTZ R176, R176, R11.reuse, -R8.reuse ;  /* 0x0000000bb0b07223 */ /* 0x180fe20000010808 */
[-C--:B------:R-:W-:Y:S01]  /*7520*/  FFMA.FTZ R181, R181, R11.reuse, -R8 ;  /* 0x0000000bb5b57223 */ /* 0x080fe20000010808 */
[----:B------:R-:W-:Y:S01]  /*7530*/  FADD.FTZ R223, R223, R14 ;  /* 0x0000000edfdf7221 */ /* 0x000fe20000010000 */
[-CC-:B------:R-:W-:Y:S01]  /*7540*/  FFMA.FTZ R14, R162, R11.reuse, -R8.reuse ;  /* 0x0000000ba20e7223 */ /* 0x180fe20000010808 */
[-CC-:B------:R-:W-:Y:S01]  /*7550*/  FFMA.FTZ R182, R182, R11.reuse, -R8.reuse ;  /* 0x0000000bb6b67223 */ /* 0x180fe20000010808 */
[-CC-:B------:R-:W-:Y:S01]  /*7560*/  FFMA.FTZ R183, R183, R11.reuse, -R8.reuse ;  /* 0x0000000bb7b77223 */ /* 0x180fe20000010808 */
[----:B------:R-:W-:Y:S01]  /*7570*/  FFMA.FTZ R184, R184, R11, -R8 ;  /* 0x0000000bb8b87223 */ /* 0x000fe20000010808 */
[----:B------:R-:W-:Y:S08]  /*7580*/  MUFU.EX2 R185, R185 ;  /* 0x000000b900b97308 */ /* 0x000ff00000000800 */
[----:B------:R-:W0:Y:S08]  /*7590*/  MUFU.EX2 R186, R186 ;  /* 0x000000ba00ba7308 */ /* 0x000e300000000800 */
[----:B------:R-:W-:Y:S08]  /*75a0*/  MUFU.EX2 R187, R187 ;  /* 0x000000bb00bb7308 */ /* 0x000ff00000000800 */
[----:B------:R-:W2:Y:S08]  /*75b0*/  MUFU.EX2 R188, R188 ;  /* 0x000000bc00bc7308 */ /* 0x000eb00000000800 */
[----:B------:R-:W-:Y:S01]  /*75c0*/  MUFU.EX2 R14, R14 ;  /* 0x0000000e000e7308 */ /* 0x000fe20000000800 */
[----:B------:R-:W-:Y:S01]  /*75d0*/  R2UR UR7, R9 ;  /* 0x00000000090772ca */ /* 0x000fe200000e0000 */
[----:B------:R-:W-:-:S02]  /*75e0*/  WARPGROUP.DEPBAR.LE gsb0, 0x0 ;  /* 0x00008000000079c5 */ /* 0x000fc40000010000 */
[----:B---3--:R-:W-:Y:S02]  /*75f0*/  F2FP.BF16.F32.PACK_AB R152, R190, R189 ;  /* 0x000000bdbe98723e */ /* 0x008fe400000010ff */
[----:B----4-:R-:W-:Y:S02]  /*7600*/  F2FP.BF16.F32.PACK_AB R154, R199, R191 ;  /* 0x000000bfc79a723e */ /* 0x010fe400000010ff */
[----:B-----5:R-:W-:Y:S02]  /*7610*/  F2FP.BF16.F32.PACK_AB R153, R165, R161 ;  /* 0x000000a1a599723e */ /* 0x020fe400000010ff */
[----:B-1----:R-:W-:Y:S01]  /*7620*/  F2FP.BF16.F32.PACK_AB R155, R13, R12 ;  /* 0x0000000c0d9b723e */ /* 0x002fe200000010ff */
        /* <DEDUP_REMOVED lines=32> */
[----:B-1----:R-:W-:-:S06]  /*7830*/  WARPGROUP.ARRIVE ;  /* 0x00000000000079c5 */ /* 0x002fcc0000000000 */
[----:B------:R-:W-:Y:S01]  /*7840*/  HGMMA.64x256x16.F32.BF16 R24, R152, gdesc[UR16].tnspB, R24, gsb0 ;  /* 0x43e0001098187df0 */ /* 0x000fe20008001818 */
        /* <DEDUP_REMOVED lines=9> */
[----:B------:R-:W-:Y:S01]  /*78e0*/  FADD.FTZ R152, R15, R159 ;  /* 0x0000009f0f987221 */ /* 0x000fe20000010000 */
[----:B------:R-:W-:Y:S01]  /*78f0*/  FFMA.FTZ R15, R169, R11, -R8 ;  /* 0x0000000ba90f7223 */ /* 0x000fe20000010808 */
[----:B------:R-:W-:Y:S02]  /*7900*/  VIADD R8, R158, 0x200 ;  /* 0x000002009e087836 */ /* 0x000fe40000000000 */
[----:B------:R-:W-:Y:S01]  /*7910*/  FADD.FTZ R19, R19, R152 ;  /* 0x0000009813137221 */ /* 0x000fe20000010000 */
[----:B------:R-:W-:Y:S02]  /*7920*/  MUFU.EX2 R11, R175 ;  /* 0x000000af000b7308 */ /* 0x000fe40000000800 */
[----:B------:R-:W-:Y:S01]  /*7930*/  R2UR UR6, R8 ;  /* 0x00000000080672ca */ /* 0x000fe200000e0000 */
[----:B------:R-:W-:-:S05]  /*7940*/  FADD.FTZ R8, R20, R19 ;  /* 0x0000001314087221 */ /* 0x000fca0000010000 */
[----:B------:R-:W1:Y:S01]  /*7950*/  MUFU.EX2 R15, R15 ;  /* 0x0000000f000f7308 */ /* 0x000e620000000800 */
[----:B0-----:R-:W-:Y:S02]  /*7960*/  F2FP.BF16.F32.PACK_AB R152, R186, R185 ;  /* 0x000000b9ba98723e */ /* 0x001fe400000010ff */
[----:B--2---:R-:W-:Y:S01]  /*7970*/  F2FP.BF16.F32.PACK_AB R154, R188, R187 ;  /* 0x000000bbbc9a723e */ /* 0x004fe200000010ff */
[----:B------:R-:W-:Y:S04]  /*7980*/  STL.128 [R1+0x220], R24 ;  /* 0x0002201801007387 */ /* 0x000fe80000100c00 */
[----:B------:R-:W0:Y:S01]  /*7990*/  MUFU.EX2 R20, R176 ;  /* 0x000000b000147308 */ /* 0x000e220000000800 */
[----:B------:R-:W-:Y:S04]  /*79a0*/  STL.128 [R1+0x230], R28 ;  /* 0x0002301c01007387 */ /* 0x000fe80000100c00 */
[----:B------:R-:W-:Y:S01]  /*79b0*/  STL.128 [R1+0x240], R32 ;  /* 0x0002402001007387 */ /* 0x000fe20000100c00 */
[----:B-1----:R-:W-:-:S03]  /*79c0*/  F2FP.BF16.F32.PACK_AB R153, R15, R14 ;  /* 0x0000000e0f99723e */ /* 0x002fc600000010ff */
[----:B------:R-:W-:Y:S04]  /*79d0*/  STL.128 [R1+0x250], R36 ;  /* 0x0002502401007387 */ /* 0x000fe80000100c00 */
[----:B------:R-:W-:Y:S01]  /*79e0*/  STL.128 [R1+0x260], R40 ;  /* 0x0002602801007387 */ /* 0x000fe20000100c00 */
[----:B0-----:R-:W-:-:S03]  /*79f0*/  F2FP.BF16.F32.PACK_AB R155, R20, R11 ;  /* 0x0000000b149b723e */ /* 0x001fc600000010ff */
        /* <DEDUP_REMOVED lines=27> */
[----:B------:R-:W-:-:S03]  /*7bb0*/  FADD.FTZ R223, R21, R223 ;  /* 0x000000df15df7221 */ /* 0x000fc60000010000 */
[----:B------:R-:W2:Y:S01]  /*7bc0*/  @!P0 LDL R19, [R1+0x210] ;  /* 0x0002100001138983 */ /* 0x000ea20000100800 */
[----:B0-----:R-:W-:-:S06]  /*7bd0*/  WARPGROUP.ARRIVE ;  /* 0x00000000000079c5 */ /* 0x001fcc0000000000 */
[----:B------:R-:W-:Y:S01]  /*7be0*/  HGMMA.64x256x16.F32.BF16 R24, R152, gdesc[UR4].tnspB, R24, gsb0 ;  /* 0x43e0000498187df0 */ /* 0x000fe20008001818 */
[----:B------:R-:W-:-:S04]  /*7bf0*/  FADD.FTZ R8, R215, R8 ;  /* 0x00000008d7087221 */ /* 0x000fc80000010000 */
[----:B------:R-:W-:Y:S01]  /*7c00*/  FADD.FTZ R207, R207, R8 ;  /* 0x00000008cfcf7221 */ /* 0x000fe20000010000 */
[----:B------:R-:W-:Y:S01]  /*7c10*/  VIADD R8, R158, 0x280 ;  /* 0x000002809e087836 */ /* 0x000fe20000000000 */
[----:B------:R-:W-:-:S04]  /*7c20*/  R2UR UR7, R9 ;  /* 0x00000000090772ca */ /* 0x000fc800000e0000 */
[----:B------:R-:W-:Y:S01]  /*7c30*/  R2UR UR6, R8 ;  /* 0x00000000080672ca */ /* 0x000fe200000e0000 */
[----:B------:R-:W-:Y:S01]  /*7c40*/  FADD.FTZ R156, R156, R223 ;  /* 0x000000df9c9c7221 */ /* 0x000fe20000010000 */
[----:B------:R-:W3:Y:S03]  /*7c50*/  @!P0 LDL.64 R8, [R1+0x68] ;  /* 0x0000680001088983 */ /* 0x000ee60000100a00 */
[----:B------:R-:W-:-:S04]  /*7c60*/  FADD.FTZ R156, R157, R156 ;  /* 0x0000009c9d9c7221 */ /* 0x000fc80000010000 */
[----:B------:R-:W-:-:S04]  /*7c70*/  FADD.FTZ R156, R163, R156 ;  /* 0x0000009ca39c7221 */ /* 0x000fc80000010000 */
[----:B------:R-:W-:-:S04]  /*7c80*/  FADD.FTZ R156, R167, R156 ;  /* 0x0000009ca79c7221 */ /* 0x000fc80000010000 */
        /* <DEDUP_REMOVED lines=230> */
[----:B------:R-:W-:Y:S01]  /*8af0*/  STL [R1+0x88], RZ ;  /* 0x000088ff01007387 */ /* 0x000fe20000100800 */
[----:B------:R-:W-:-:S02]  /*8b00*/  FADD.FTZ R181, R184, R181 ;  /* 0x000000b5b8b57221 */ /* 0x000fc40000010000 */
        /* <DEDUP_REMOVED lines=161> */
.L_x_12293:
[----:B------:R-:W-:-:S13]  /*9520*/  ISETP.NE.AND P1, PT, R5, 0x1, PT ;  /* 0x000000010500780c */ /* 0x000fda0003f25270 */
[----:B------:R-:W-:-:S05]  /*9530*/  @P1 IMAD.HI.U32 R2, R6, R2, RZ ;  /* 0x0000000206021227 */ /* 0x000fca00078e00ff */
[----:B------:R-:W-:-:S07]  /*9540*/  @P1 SHF.R.U32.HI R6, RZ, R3, R2 ;  /* 0x00000003ff061219 */ /* 0x000fce0000011602 */
.L_x_12294:
[----:B------:R-:W-:Y:S05]  /*9550*/  BSYNC B0 ;  /* 0x0000000000007941 */ /* 0x000fea0003800000 */
.L_x_12292:
[----:B------:R-:W-:-:S05]  /*9560*/  IMAD R5, R6, R5, R5 ;  /* 0x0000000506057224 */ /* 0x000fca00078e0205 */
[----:B------:R-:W-:-:S07]  /*9570*/  VIMNMX R4, R4, R5, PT ;  /* 0x0000000504047248 */ /* 0x000fce0003fe0100 */
.L_x_12291:
        /* <DEDUP_REMOVED lines=8> */
.L_x_12299:
[----:B------:R-:W-:Y:S01]  /*9600*/  BSSY B0, `(.L_x_12298) ;  /* 0x0000004000007945 */ /* 0x000fe20003800000 */
[----:B------:R-:W-:Y:S01]  /*9610*/  VIADD R0, R16, 0x170 ;  /* 0x0000017010007836 */ /* 0x000fe20000000000 */
[----:B------:R-:W-:-:S07]  /*9620*/  MOV R212, 0x9640 ;  /* 0x0000964000d47802 */ /* 0x000fce0000000f00 */
[----:B------:R-:W-:Y:S05]  /*9630*/  CALL.REL.NOINC `($_ZN7cutlass13device_kernelIN5flash11enable_sm90INS1_16FlashAttnFwdSm90INS1_25CollectiveMainloopFwdSm90ILi2EN4cute5tupleIJNS5_1CILi1EEES8_S8_EEENS6_IJNS7_ILi128EEENS7_ILi96EEENS7_ILi64EEEEEELi256ENS_10bfloat16_tEfNS_4arch4Sm90ELb0ELb1ELb0ELb1ELb0ELb0ELb1ELb1ELb0ELb1ELb0ELb0EEENS1_21CollectiveEpilogueFwdINS6_IJSA_NS7_ILi256EEESB_EEES9_SE_SG_Li256ELb1ELb1ELb0ELb0EEENS1_36VarlenDynamicPersistentTileSchedulerILi128ELi96ELi256ELi128ELb0ELb1ELb1ELb1ELb0ELb1EEEEEEEEEvNT_6ParamsE$_ZZN5flash25CollectiveMainloopFwdSm90ILi2EN4cute5tupleIJNS1_1CILi1EEES4_S4_EEENS2_IJNS3_ILi128EEENS3_ILi96EEENS3_ILi64EEEEEELi256EN7cutlass10bfloat16_tEfNSA_4arch4Sm90ELb0ELb1ELb0ELb1ELb0ELb0ELb1ELb1ELb0ELb1ELb0ELb0EE3mmaINS_16FlashAttnFwdSm90ISE_NS_21CollectiveEpilogueFwdINS2_IJS6_NS3_ILi256EEES7_EEES5_SB_SD_Li256ELb1ELb1ELb0ELb0EEENS_36VarlenDynamicPersistentTileSchedulerILi128ELi96ELi256ELi128ELb0ELb1ELb1ELb1ELb0ELb1EEEE13SharedStorageENS1_6TensorINS1_11ArrayEngineIfLm128EEENS1_6LayoutINS2_IJNS2_IJNS3_ILi2EEEST_NS3_ILi32EEEEEES4_S4_EEENS2_IJNS2_IJS4_ST_NS3_ILi4EEEEEENS3_ILi0EEESZ_EEEEEEENS_7SoftmaxILi2ELi0EEEEEbRKNSE_6ParamsENSA_25PipelineTmaAsyncNoClusterILi2ENSA_16PipelineTmaAsyncILi2EEEEES1B_RNSA_13PipelineStateILj2EEERT0_RT1_iRiRKNS_16SeqlenInfoQKNewKILb1ELb0EEENS2_IJiiiiEEERT_ENKUliT_T0_T1_E_clIZSF_ISO_S12_S14_EbS17_S1B_S1B_S1E_S1G_S1I_iS1J_S1N_S1O_S1Q_EUlRS1R_iE1_NS3_ILb0EEENS3_ILb1EEEEEDaiS1R_S1S_S1T_) ;  /* 0x0000022000fc7944 */ /* 0x000fea0003c00000 */
[----:B------:R-:W-:Y:S05]  /*9640*/  BSYNC B0 ;  /* 0x0000000000007941 */ /* 0x000fea0003800000 */
.L_x_12298:
[C---:B------:R-:W-:Y:S01]  /*9650*/  ISETP.GT.AND P1, PT, R10.reuse, R191, PT ;  /* 0x000000bf0a00720c */ /* 0x040fe20003f24270 */
[----:B------:R-:W-:-:S12]  /*9660*/  VIADD R10, R10, 0xffffffff ;  /* 0xffffffff0a0a7836 */ /* 0x000fd80000000000 */
[----:B------:R-:W-:Y:S05]  /*9670*/  @P1 BRA `(.L_x_12299) ;  /* 0xfffffffc00e01947 */ /* 0x000fea000383ffff */
[----:B------:R-:W-:Y:S05]  /*9680*/  BSYNC B1 ;  /* 0x0000000000017941 */ /* 0x000fea0003800000 */
.L_x_12297:
[----:B------:R-:W2:Y:S02]  /*9690*/  LDL R0, [R1+0x70] ;  /* 0x0000700001007983 */ /* 0x000ea40000100800 */
[----:B--2---:R-:W-:-:S07]  /*96a0*/  IMAD.SHL.U32 R0, R0, 0x80, RZ ;  /* 0x0000008000007824 */ /* 0x004fce00078e00ff */
.L_x_12296:
[----:B------:R-:W-:Y:S05]  /*96b0*/  BSYNC B2 ;  /* 0x0000000000027941 */ /* 0x000fea0003800000 */
.L_x_12295:
        /* <DEDUP_REMOVED lines=23> */
.L_x_12302:
[----:B------:R-:W-:-:S13]  /*9830*/  ISETP.NE.AND P1, PT, R7, 0x1, PT ;  /* 0x000000010700780c */ /* 0x000fda0003f25270 */
[----:B------:R-:W0:Y:S02]  /*9840*/  @P1 LDC.64 R4, c[0x0][0xae0] ;  /* 0x0002b800ff041b82 */ /* 0x000e240000000a00 */
[----:B0-----:R-:W-:-:S05]  /*9850*/  @P1 IMAD.HI.U32 R4, R0, R4, RZ ;  /* 0x0000000400041227 */ /* 0x001fca00078e00ff */
[----:B------:R-:W-:-:S07]  /*9860*/  @P1 SHF.R.U32.HI R0, RZ, R5, R4 ;  /* 0x00000005ff001219 */ /* 0x000fce0000011604 */
.L_x_12303:
[----:B------:R-:W-:Y:S05]  /*9870*/  BSYNC B0 ;  /* 0x0000000000007941 */ /* 0x000fea0003800000 */
.L_x_12301:
[----:B------:R-:W-:-:S05]  /*9880*/  IMAD R3, R0, R7, RZ ;  /* 0x0000000700037224 */ /* 0x000fca00078e02ff */
[----:B------:R-:W-:-:S07]  /*9890*/  VIMNMX R2, R2, R3, !PT ;  /* 0x0000000302027248 */ /* 0x000fce0007fe0100 */
.L_x_12300:
[----:B------:R-:W-:-:S04]  /*98a0*/  VIADD R2, R2, 0x5f ;  /* 0x0000005f02027836 */ /* 0x000fc80000000000 */
[----:B------:R-:W-:-:S05]  /*98b0*/  IMAD.HI R2, R2, 0x2aaaaaab, RZ ;  /* 0x2aaaaaab02027827 */ /* 0x000fca00078e02ff */
[----:B------:R-:W-:-:S04]  /*98c0*/  SHF.R.U32.HI R3, RZ, 0x1f, R2 ;  /* 0x0000001fff037819 */ /* 0x000fc80000011602 */
[----:B------:R-:W-:-:S04]  /*98d0*/  LEA.HI.SX32 R2, R2, R3, 0x1c ;  /* 0x0000000302027211 */ /* 0x000fc800078fe2ff */
[----:B------:R-:W-:-:S04]  /*98e0*/  VIMNMX R2, R2, UR45, !PT ;  /* 0x0000002d02027c48 */ /* 0x000fc8000ffe0100 */
[----:B------:R-:W-:-:S13]  /*98f0*/  ISETP.GE.AND P1, PT, R10, R2, PT ;  /* 0x000000020a00720c */ /* 0x000fda0003f26270 */
[----:B------:R-:W-:Y:S05]  /*9900*/  @!P1 BRA `(.L_x_12304) ;  /* 0x0000009400e09947 */ /* 0x000fea0003800000 */
.L_x_12321:
        /* <DEDUP_REMOVED lines=24> */
.L_x_12306:
[----:B------:R-:W-:Y:S05]  /*9a90*/  BSYNC B0 ;  /* 0x0000000000007941 */ /* 0x000fea0003800000 */
.L_x_12305:
        /* <DEDUP_REMOVED lines=13> */
.L_x_12308:
[----:B------:R-:W-:Y:S05]  /*9b70*/  BSYNC B0 ;  /* 0x0000000000007941 */ /* 0x000fea0003800000 */
.L_x_12307:
        /* <DEDUP_REMOVED lines=8> */
.L_x_12310:
[----:B------:R-:W-:Y:S05]  /*9c00*/  BSYNC B0 ;  /* 0x0000000000007941 */ /* 0x000fea0003800000 */
.L_x_12309:
        /* <DEDUP_REMOVED lines=59> */
.L_x_12313:
[----:B------:R-:W-:Y:S05]  /*9fc0*/  BSYNC B0 ;  /* 0x0000000000007941 */ /* 0x000fea0003800000 */
.L_x_12312:
        /* <DEDUP_REMOVED lines=10> */
.L_x_12315:
[----:B------:R-:W-:Y:S05]  /*a070*/  BSYNC B0 ;  /* 0x0000000000007941 */ /* 0x000fea0003800000 */
.L_x_12314:
[----:B------:R-:W-:Y:S04]  /*a080*/  BSSY B0, `(.L_x_12316) ;  /* 0x0000006000007945 */ /* 0x000fe80003800000 */
[----:B-1----:R-:W-:Y:S05]  /*a090*/  @P2 BRA `(.L_x_12317) ;  /* 0x0000000000102947 */ /* 0x002fea0003800000 */
[----:B-----5:R-:W-:Y:S01]  /*a0a0*/  IMAD R4, R4, 0x8, R6 ;  /* 0x0000000804047824 */ /* 0x020fe200078e0206 */
[----:B------:R-:W-:-:S04]  /*a0b0*/  SHF.L.U32 R5, R5, 0x1f, RZ ;  /* 0x0000001f05057819 */ /* 0x000fc800000006ff */
[----:B------:R-:W1:Y:S02]  /*a0c0*/  SYNCS.PHASECHK.TRANS64.TRYWAIT P2, [R4+URZ], R5 ;  /* 0x00000005040075a7 */ /* 0x000e64000804017f */
[----:B-1----:R-:W-:Y:S05]  /*a0d0*/  @!P2 BRA `(.L_x_12318) ;  /* 0x000001ec00d4a947 */ /* 0x002fea0003800000 */
.L_x_12317:
[----:B------:R-:W-:Y:S05]  /*a0e0*/  BSYNC B0 ;  /* 0x0000000000007941 */ /* 0x000fea0003800000 */
.L_x_12316:
        /* <DEDUP_REMOVED lines=270> */
[----:B------:R-:W-:-:S03]  /*b1d0*/  FFMA.FTZ R152, R24, R74, -R77 ;  /* 0x0000004a18987223 */ /* 0x000fc6000001084d */
[----:B------:R-:W-:Y:S01]  /*b1e0*/  MUFU.EX2 R75, R75 ;  /* 0x0000004b004b7308 */ /* 0x000fe20000000800 */
[----:B-1----:R-:W-:-:S05]  /*b1f0*/  FMNMX.FTZ R28, R5, R28, !PT ;  /* 0x0000001c051c7209 */ /* 0x002fca0007810000 */
[----:B------:R-:W-:Y:S01]  /*b200*/  FADD.FTZ R73, R73, -R28 ;  /* 0x8000001c49497221 */ /* 0x000fe20000010000 */
[----:B------:R-:W-:-:S03]  /*b210*/  FMUL.FTZ R25, R28, R74 ;  /* 0x0000004a1c197220 */ /* 0x000fc60000410000 */
[----:B------:R-:W-:Y:S01]  /*b220*/  FMUL.FTZ R44, R74, R73 ;  /* 0x000000494a2c7220 */ /* 0x000fe20000410000 */
[-CC-:B------:R-:W-:Y:S01]  /*b230*/  FFMA.FTZ R153, R26, R74.reuse, -R25.reuse ;  /* 0x0000004a1a997223 */ /* 0x180fe20000010819 */
[-CC-:B------:R-:W-:Y:S01]  /*b240*/  FFMA.FTZ R186, R27, R74.reuse, -R25.reuse ;  /* 0x0000004a1bba7223 */ /* 0x180fe20000010819 */
[----:B------:R-:W-:Y:S01]  /*b250*/  MUFU.EX2 R152, R152 ;  /* 0x0000009800987308 */ /* 0x000fe20000000800 */
[-CC-:B------:R-:W-:Y:S01]  /*b260*/  FFMA.FTZ R185, R30, R74.reuse, -R25.reuse ;  /* 0x0000004a1eb97223 */ /* 0x180fe20000010819 */
[----:B------:R-:W-:-:S06]  /*b270*/  FFMA.FTZ R187, R31, R74, -R25 ;  /* 0x0000004a1fbb7223 */ /* 0x000fcc0000010819 */
[----:B------:R-:W-:Y:S01]  /*b280*/  MUFU.EX2 R44, R44 ;  /* 0x0000002c002c7308 */ /* 0x000fe20000000800 */
[----:B------:R-:W-:-:S07]  /*b290*/  FFMA.FTZ R155, R29, R74, -R77 ;  /* 0x0000004a1d9b7223 */ /* 0x000fce000001084d */
[----:B------:R-:W4:Y:S01]  /*b2a0*/  MUFU.EX2 R153, R153 ;  /* 0x0000009900997308 */ /* 0x000f220000000800 */
[----:B------:R-:W-:-:S07]  /*b2b0*/  FFMA.FTZ R181, R34, R74, -R25 ;  /* 0x0000004a22b57223 */ /* 0x000fce0000010819 */
[----:B------:R-:W1:Y:S01]  /*b2c0*/  MUFU.EX2 R186, R186 ;  /* 0x000000ba00ba7308 */ /* 0x000e620000000800 */
[----:B------:R-:W-:-:S07]  /*b2d0*/  FFMA.FTZ R19, R32, R74, -R77 ;  /* 0x0000004a20137223 */ /* 0x000fce000001084d */
[----:B------:R-:W2:Y:S01]  /*b2e0*/  MUFU.EX2 R3, R3 ;  /* 0x0000000300037308 */ /* 0x000ea20000000800 */
[----:B------:R-:W-:-:S07]  /*b2f0*/  FFMA.FTZ R183, R35, R74, -R25 ;  /* 0x0000004a23b77223 */ /* 0x000fce0000010819 */
[----:B------:R-:W3:Y:S01]  /*b300*/  MUFU.EX2 R185, R185 ;  /* 0x000000b900b97308 */ /* 0x000ee20000000800 */
[----:B------:R-:W-:-:S07]  /*b310*/  FFMA.FTZ R163, R33, R74, -R77 ;  /* 0x0000004a21a37223 */ /* 0x000fce000001084d */
[----:B------:R-:W0:Y:S01]  /*b320*/  MUFU.EX2 R154, R154 ;  /* 0x0000009a009a7308 */ /* 0x000e220000000800 */
[----:B----4-:R-:W-:Y:S01]  /*b330*/  FFMA.FTZ R15, R15, R44, R153 ;  /* 0x0000002c0f0f7223 */ /* 0x010fe20000010099 */
[----:B------:R-:W-:-:S06]  /*b340*/  FFMA.FTZ R182, R38, R74, -R25 ;  /* 0x0000004a26b67223 */ /* 0x000fcc0000010819 */
[----:B------:R-:W4:Y:S01]  /*b350*/  MUFU.EX2 R187, R187 ;  /* 0x000000bb00bb7308 */ /* 0x000f220000000800 */
[----:B------:R-:W-:Y:S01]  /*b360*/  FFMA.FTZ R14, R75, R14, R152 ;  /* 0x0000000e4b0e7223 */ /* 0x000fe20000010098 */
[----:B------:R-:W-:-:S06]  /*b370*/  FFMA.FTZ R13, R36, R74, -R77 ;  /* 0x0000004a240d7223 */ /* 0x000fcc000001084d */
[----:B------:R-:W4:Y:S01]  /*b380*/  MUFU.EX2 R155, R155 ;  /* 0x0000009b009b7308 */ /* 0x000f220000000800 */
[----:B-1----:R-:W-:Y:S01]  /*b390*/  FADD.FTZ R24, R186, R15 ;  /* 0x0000000fba187221 */ /* 0x002fe20000010000 */
[----:B------:R-:W-:-:S06]  /*b3a0*/  FFMA.FTZ R184, R39, R74, -R25 ;  /* 0x0000004a27b87223 */ /* 0x000fcc0000010819 */
[----:B------:R-:W1:Y:S01]  /*b3b0*/  MUFU.EX2 R181, R181 ;  /* 0x000000b500b57308 */ /* 0x000e620000000800 */
[----:B--2---:R-:W-:Y:S01]  /*b3c0*/  FADD.FTZ R15, R3, R14 ;  /* 0x0000000e030f7221 */ /* 0x004fe20000010000 */
[----:B------:R-:W-:-:S06]  /*b3d0*/  FFMA.FTZ R162, R37, R74, -R77 ;  /* 0x0000004a25a27223 */ /* 0x000fcc000001084d */
[----:B------:R-:W2:Y:S01]  /*b3e0*/  MUFU.EX2 R19, R19 ;  /* 0x0000001300137308 */ /* 0x000ea20000000800 */
[----:B---3--:R-:W-:Y:S01]  /*b3f0*/  FADD.FTZ R24, R185, R24 ;  /* 0x00000018b9187221 */ /* 0x008fe20000010000 */
[----:B------:R-:W-:-:S06]  /*b400*/  FFMA.FTZ R177, R42, R74, -R25 ;  /* 0x0000004a2ab17223 */ /* 0x000fcc0000010819 */
[----:B------:R-:W3:Y:S01]  /*b410*/  MUFU.EX2 R183, R183 ;  /* 0x000000b700b77308 */ /* 0x000ee20000000800 */
[----:B0-----:R-:W-:Y:S01]  /*b420*/  FADD.FTZ R14, R154, R15 ;  /* 0x0000000f9a0e7221 */ /* 0x001fe20000010000 */
[----:B------:R-:W-:-:S06]  /*b430*/  FFMA.FTZ R11, R40, R74, -R77 ;  /* 0x0000004a280b7223 */ /* 0x000fcc000001084d */
[----:B------:R-:W0:Y:S01]  /*b440*/  MUFU.EX2 R163, R163 ;  /* 0x000000a300a37308 */ /* 0x000e220000000800 */
[----:B----4-:R-:W-:Y:S01]  /*b450*/  FADD.FTZ R24, R187, R24 ;  /* 0x00000018bb187221 */ /* 0x010fe20000010000 */
[----:B------:R-:W-:-:S06]  /*b460*/  FFMA.FTZ R179, R43, R74, -R25 ;  /* 0x0000004a2bb37223 */ /* 0x000fcc0000010819 */
[----:B------:R-:W4:Y:S01]  /*b470*/  MUFU.EX2 R182, R182 ;  /* 0x000000b600b67308 */ /* 0x000f220000000800 */
[----:B------:R-:W-:Y:S01]  /*b480*/  FADD.FTZ R14, R155, R14 ;  /* 0x0000000e9b0e7221 */ /* 0x000fe20000010000 */
[----:B------:R-:W-:-:S06]  /*b490*/  FFMA.FTZ R160, R41, R74, -R77 ;  /* 0x0000004a29a07223 */ /* 0x000fcc000001084d */
[----:B------:R-:W4:Y:S01]  /*b4a0*/  MUFU.EX2 R13, R13 ;  /* 0x0000000d000d7308 */ /* 0x000f220000000800 */
[----:B-1----:R-:W-:Y:S01]  /*b4b0*/  FADD.FTZ R24, R181, R24 ;  /* 0x00000018b5187221 */ /* 0x002fe20000010000 */
[----:B------:R-:W-:-:S06]  /*b4c0*/  FFMA.FTZ R178, R46, R74, -R25 ;  /* 0x0000004a2eb27223 */ /* 0x000fcc0000010819 */
[----:B------:R-:W1:Y:S01]  /*b4d0*/  MUFU.EX2 R184, R184 ;  /* 0x000000b800b87308 */ /* 0x000e620000000800 */
[----:B--2---:R-:W-:-:S07]  /*b4e0*/  FADD.FTZ R14, R19, R14 ;  /* 0x0000000e130e7221 */ /* 0x004fce0000010000 */
        /* <DEDUP_REMOVED lines=72> */
[----:B------:R-:W-:Y:S01]  /*b970*/  FFMA.FTZ R68, R68, R74, -R77 ;  /* 0x0000004a44447223 */ /* 0x000fe2000001084d */
[----:B---3--:R-:W-:-:S06]  /*b980*/  FADD.FTZ R27, R173, R24 ;  /* 0x00000018ad1b7221 */ /* 0x008fcc0000010000 */
[----:B------:R-:W3:Y:S01]  /*b990*/  MUFU.EX2 R169, R169 ;  /* 0x000000a900a97308 */ /* 0x000ee20000000800 */
[----:B0-----:R-:W-:Y:S01]  /*b9a0*/  FADD.FTZ R14, R156, R15 ;  /* 0x0000000f9c0e7221 */ /* 0x001fe20000010000 */
[----:B------:R-:W-:-:S06]  /*b9b0*/  FFMA.FTZ R20, R69, R74, -R77 ;  /* 0x0000004a45147223 */ /* 0x000fcc000001084d */
[----:B------:R-:W0:Y:S01]  /*b9c0*/  MUFU.EX2 R4, R4 ;  /* 0x0000000400047308 */ /* 0x000e220000000800 */
[----:B------:R-:W-:Y:S01]  /*b9d0*/  FFMA.FTZ R176, R71, R74, -R25 ;  /* 0x0000004a47b07223 */ /* 0x000fe20000010819 */
[----:B----4-:R-:W-:-:S06]  /*b9e0*/  FADD.FTZ R27, R168, R27 ;  /* 0x0000001ba81b7221 */ /* 0x010fcc0000010000 */
[----:B------:R-:W4:Y:S01]  /*b9f0*/  MUFU.EX2 R175, R175 ;  /* 0x000000af00af7308 */ /* 0x000f220000000800 */
[----:B------:R-:W-:-:S07]  /*ba00*/  FADD.FTZ R14, R7, R14 ;  /* 0x0000000e070e7221 */ /* 0x000fce0000010000 */
[----:B------:R-:W4:Y:S01]  /*ba10*/  MUFU.EX2 R21, R21 ;  /* 0x0000001500157308 */ /* 0x000f220000000800 */
[----:B-1----:R-:W-:Y:S01]  /*ba20*/  FADD.FTZ R24, R174, R27 ;  /* 0x0000001bae187221 */ /* 0x002fe20000010000 */
[----:B--2---:R-:W-:-:S06]  /*ba30*/  FADD.FTZ R15, R157, R14 ;  /* 0x0000000e9d0f7221 */ /* 0x004fcc0000010000 */
[----:B------:R-:W1:Y:S08]  /*ba40*/  MUFU.EX2 R170, R170 ;  /* 0x000000aa00aa7308 */ /* 0x000e700000000800 */
[----:B------:R-:W2:Y:S01]  /*ba50*/  MUFU.EX2 R5, R68 ;  /* 0x0000004400057308 */ /* 0x000ea20000000800 */
[----:B---3--:R-:W-:Y:S01]  /*ba60*/  FADD.FTZ R24, R169, R24 ;  /* 0x00000018a9187221 */ /* 0x008fe20000010000 */
[----:B0-----:R-:W-:-:S06]  /*ba70*/  FADD.FTZ R14, R4, R15 ;  /* 0x0000000f040e7221 */ /* 0x001fcc0000010000 */
[----:B------:R-:W0:Y:S08]  /*ba80*/  MUFU.EX2 R20, R20 ;  /* 0x0000001400147308 */ /* 0x000e300000000800 */
[----:B------:R-:W3:Y:S01]  /*ba90*/  MUFU.EX2 R176, R176 ;  /* 0x000000b000b07308 */ /* 0x000ee20000000800 */
[----:B----4-:R-:W-:Y:S01]  /*baa0*/  FADD.FTZ R15, R175, R24 ;  /* 0x00000018af0f7221 */ /* 0x010fe20000010000 */
[----:B------:R-:W-:-:S03]  /*bab0*/  FADD.FTZ R14, R21, R14 ;  /* 0x0000000e150e7221 */ /* 0x000fc60000010000 */
[----:B-1----:R-:W-:Y:S01]  /*bac0*/  FADD.FTZ R27, R170, R15 ;  /* 0x0000000faa1b7221 */ /* 0x002fe20000010000 */
[----:B--2---:R-:W-:-:S04]  /*bad0*/  FADD.FTZ R15, R5, R14 ;  /* 0x0000000e050f7221 */ /* 0x004fc80000010000 */
[----:B0-----:R-:W-:Y:S01]  /*bae0*/  FADD.FTZ R26, R20, R15 ;  /* 0x0000000f141a7221 */ /* 0x001fe20000010000 */
[----:B------:R0:W-:Y:S01]  /*baf0*/  STL [R1+0x434], R28 ;  /* 0x0004341c01007387 */ /* 0x0001e20000100800 */
[----:B---3--:R-:W-:-:S05]  /*bb00*/  FADD.FTZ R27, R176, R27 ;  /* 0x0000001bb01b7221 */ /* 0x008fca0000010000 */
[----:B------:R1:W-:Y:S04]  /*bb10*/  STL.64 [R1+0x440], R26 ;  /* 0x0004401a01007387 */ /* 0x0003e80000100a00 */
[----:B------:R-:W2:Y:S04]  /*bb20*/  LD.E R15, desc[UR40][R22.64+0x41c] ;  /* 0x00041c28160f7980 */ /* 0x000ea8000c101900 */
        /* <DEDUP_REMOVED lines=127> */
[----:B--2---:R-:W-:Y:S01]  /*c320*/  FMUL.FTZ R219, R44, R15 ;  /* 0x0000000f2cdb7220 */ /* 0x004fe20000410000 */
[C---:B---3--:R-:W-:Y:S01]  /*c330*/  FMUL.FTZ R215, R75.reuse, R42 ;  /* 0x0000002a4bd77220 */ /* 0x048fe20000410000 */
[C---:B----4-:R-:W-:Y:S01]  /*c340*/  FMUL.FTZ R15, R75.reuse, R30 ;  /* 0x0000001e4b0f7220 */ /* 0x050fe20000410000 */
        /* <DEDUP_REMOVED lines=31> */
[C---:B0-----:R-:W-:Y:S01]  /*c540*/  FMUL.FTZ R219, R75.reuse, R130 ;  /* 0x000000824bdb7220 */ /* 0x041fe20000410000 */
[C---:B-1----:R-:W-:Y:S01]  /*c550*/  FMUL.FTZ R189, R75.reuse, R126 ;  /* 0x0000007e4bbd7220 */ /* 0x042fe20000410000 */
[C---:B--2---:R-:W-:Y:S01]  /*c560*/  FMUL.FTZ R191, R75.reuse, R132 ;  /* 0x000000844bbf7220 */ /* 0x044fe20000410000 */
[C---:B---3--:R-:W-:Y:S01]  /*c570*/  FMUL.FTZ R199, R75.reuse, R124 ;  /* 0x0000007c4bc77220 */ /* 0x048fe20000410000 */
        /* <DEDUP_REMOVED lines=756> */
[----:B------:R-:W-:Y:S01]  /*f4c0*/  STL [R1+0x88], R0 ;  /* 0x0000880001007387 */ /* 0x000fe20000100800 */
[--C-:B------:R-:W-:Y:S01]  /*f4d0*/  IMAD.MOV.U32 R13, RZ, RZ, R15.reuse ;  /* 0x000000ffff0d7224 */ /* 0x100fe200078e000f */
        /* <DEDUP_REMOVED lines=953> */
.L_x_12320:
[----:B------:R-:W-:Y:S05]  /*13070*/  BSYNC B0 ;  /* 0x0000000000007941 */ /* 0x000fea0003800000 */
.L_x_12319:
[----:B------:R-:W-:Y:S05]  /*13080*/  @P1 BRA `(.L_x_12321) ;  /* 0xffffff6800201947 */ /* 0x000fea000383ffff */
.L_x_12304:
[----:B------:R-:W-:-:S13]  /*13090*/  ISETP.GE.AND P1, PT, R10, UR45, PT ;  /* 0x0000002d0a007c0c */ /* 0x000fda000bf26270 */
[----:B------:R-:W-:Y:S05]  /*130a0*/  @!P1 BRA `(.L_x_12322) ;  /* 0x000000a800fc9947 */ /* 0x000fea0003800000 */
[----:B0-----:R0:W5:Y:S02]  /*130b0*/  LDL.64 R2, [R1+0x170] ;  /* 0x0001700001027983 */ /* 0x0011640000100a00 */
.L_x_12353:
        /* <DEDUP_REMOVED lines=21> */
.L_x_12324:
[----:B------:R-:W-:Y:S05]  /*13210*/  BSYNC B0 ;  /* 0x0000000000007941 */ /* 0x000fea0003800000 */
.L_x_12323:
        /* <DEDUP_REMOVED lines=13> */
.L_x_12326:
[----:B------:R-:W-:Y:S05]  /*132f0*/  BSYNC B0 ;  /* 0x0000000000007941 */ /* 0x000fea0003800000 */
.L_x_12325:
        /* <DEDUP_REMOVED lines=8> */
.L_x_12328:
[----:B------:R-:W-:Y:S05]  /*13380*/  BSYNC B0 ;  /* 0x0000000000007941 */ /* 0x000fea0003800000 */
.L_x_12327:
        /* <DEDUP_REMOVED lines=59> */
.L_x_12331:
[----:B------:R-:W-:Y:S05]  /*13740*/  BSYNC B0 ;  /* 0x0000000000007941 */ /* 0x000fea0003800000 */
.L_x_12330:
        /* <DEDUP_REMOVED lines=10> */
.L_x_12333:
[----:B------:R-:W-:Y:S05]  /*137f0*/  BSYNC B0 ;  /* 0x0000000000007941 */ /* 0x000fea0003800000 */
.L_x_12332:
[----:B------:R-:W-:Y:S04]  /*13800*/  BSSY B0, `(.L_x_12334) ;  /* 0x0000006000007945 */ /* 0x000fe80003800000 */
[----:B--2---:R-:W-:Y:S05]  /*13810*/  @P1 BRA `(.L_x_12335) ;  /* 0x0000000000101947 */ /* 0x004fea0003800000 */
[----:B-----5:R-:W-:Y:S01]  /*13820*/  IMAD R4, R4, 0x8, R7 ;  /* 0x0000000804047824 */ /* 0x020fe200078e0207 */
[----:B-1----:R-:W-:-:S04]  /*13830*/  SHF.L.U32 R5, R6, 0x1f, RZ ;  /* 0x0000001f06057819 */ /* 0x002fc800000006ff */
[----:B------:R-:W1:Y:S02]  /*13840*/  SYNCS.PHASECHK.TRANS64.TRYWAIT P1, [R4+URZ], R5 ;  /* 0x00000005040075a7 */ /* 0x000e64000802017f */
[----:B-1----:R-:W-:Y:S05]  /*13850*/  @!P1 BRA `(.L_x_12336) ;  /* 0x00000158001c9947 */ /* 0x002fea0003800000 */
.L_x_12335:
[----:B------:R-:W-:Y:S05]  /*13860*/  BSYNC B0 ;  /* 0x0000000000007941 */ /* 0x000fea0003800000 */
.L_x_12334:
[----:B-1----:R-:W2:Y:S04]  /*13870*/  LDL R5, [R1+0x90] ;  /* 0x0000900001057983 */ /* 0x002ea80000100800 */
[----:B------:R-:W3:Y:S04]  /*13880*/  LD.E R11, desc[UR40][R2.64] ;  /* 0x00000028020b7980 */ /* 0x000ee8000c101900 */
[----:B------:R-:W3:Y:S04]  /*13890*/  LDL.64 R74, [R1+0x118] ;  /* 0x00011800014a7983 */ /* 0x000ee80000100a00 */
[----:B-----5:R-:W4:Y:S04]  /*138a0*/  LDL.64 R6, [R1+0x110] ;  /* 0x0001100001067983 */ /* 0x020f280000100a00 */
        /* <DEDUP_REMOVED lines=268> */
.L_x_12342:
[----:B------:R-:W-:Y:S05]  /*14970*/  BSYNC B2 ;  /* 0x0000000000027941 */ /* 0x000fea0003800000 */
.L_x_12341:
[----:B------:R-:W-:Y:S01]  /*14980*/  LOP3.LUT R7, RZ, R7, RZ, 0x33, !PT ;  /* 0x00000007ff077212 */ /* 0x000fe200078e33ff */
[----:B------:R-:W-:Y:S06]  /*14990*/  BRA `(.L_x_12343) ;  /* 0x0000000000187947 */ /* 0x000fec0003800000 */
.L_x_12340:
[----:B------:R-:W-:-:S13]  /*149a0*/  ISETP.NE.AND P1, PT, R14, 0x1, PT ;  /* 0x000000010e00780c */ /* 0x000fda0003f25270 */
[----:B------:R-:W-:Y:S05]  /*149b0*/  @!P1 BRA `(.L_x_12343) ;  /* 0x0000000000109947 */ /* 0x000fea0003800000 */
[----:B------:R-:W2:Y:S04]  /*149c0*/  LDL R6, [R198+0x1c] ;  /* 0x00001c00c6067983 */ /* 0x000ea80000100800 */
[----:B------:R-:W3:Y:S01]  /*149d0*/  LDL R72, [R198+0x20] ;  /* 0x00002000c6487983 */ /* 0x000ee20000100800 */
[----:B--2---:R-:W-:-:S05]  /*149e0*/  IMAD.HI.U32 R7, R7, R6, RZ ;  /* 0x0000000607077227 */ /* 0x004fca00078e00ff */
[----:B---3--:R-:W-:-:S07]  /*149f0*/  SHF.R.U32.HI R7, RZ, R72, R7 ;  /* 0x00000048ff077219 */ /* 0x008fce0000011607 */
.L_x_12343:
[----:B------:R-:W-:Y:S05]  /*14a00*/  BSYNC B1 ;  /* 0x0000000000017941 */ /* 0x000fea0003800000 */
.L_x_12339:
[----:B------:R-:W-:-:S05]  /*14a10*/  IMAD R7, R14, R7, R20 ;  /* 0x000000070e077224 */ /* 0x000fca00078e0214 */
[----:B------:R-:W-:Y:S02]  /*14a20*/  VIMNMX R4, R4, R7, !PT ;  /* 0x0000000704047248 */ /* 0x000fe40007fe0100 */
[----:B------:R-:W-:-:S07]  /*14a30*/  VIADDMNMX R5, R7, R14, R5, PT ;  /* 0x0000000e07057246 */ /* 0x000fce0003800105 */
.L_x_12338:
[----:B------:R-:W-:Y:S05]  /*14a40*/  BSYNC B0 ;  /* 0x0000000000007941 */ /* 0x000fea0003800000 */
.L_x_12337:
        /* <DEDUP_REMOVED lines=133> */
.L_x_12349:
[----:B------:R-:W-:Y:S05]  /*152a0*/  BSYNC B2 ;  /* 0x0000000000027941 */ /* 0x000fea0003800000 */
.L_x_12348:
[----:B------:R-:W-:Y:S01]  /*152b0*/  LOP3.LUT R9, RZ, R9, RZ, 0x33, !PT ;  /* 0x00000009ff097212 */ /* 0x000fe200078e33ff */
[----:B------:R-:W-:Y:S06]  /*152c0*/  BRA `(.L_x_12350) ;  /* 0x0000000000187947 */ /* 0x000fec0003800000 */
.L_x_12347:
[----:B------:R-:W-:-:S13]  /*152d0*/  ISETP.NE.AND P6, PT, R14, 0x1, PT ;  /* 0x000000010e00780c */ /* 0x000fda0003fc5270 */
[----:B------:R-:W-:Y:S05]  /*152e0*/  @!P6 BRA `(.L_x_12350) ;  /* 0x000000000010e947 */ /* 0x000fea0003800000 */
[----:B------:R-:W2:Y:S04]  /*152f0*/  LDL R4, [R198+0x1c] ;  /* 0x00001c00c6047983 */ /* 0x000ea80000100800 */
[----:B------:R-:W3:Y:S01]  /*15300*/  LDL R8, [R198+0x20] ;  /* 0x00002000c6087983 */ /* 0x000ee20000100800 */
[----:B--2---:R-:W-:-:S05]  /*15310*/  IMAD.HI.U32 R9, R9, R4, RZ ;  /* 0x0000000409097227 */ /* 0x004fca00078e00ff */
[----:B---3--:R-:W-:-:S07]  /*15320*/  SHF.R.U32.HI R9, RZ, R8, R9 ;  /* 0x00000008ff097219 */ /* 0x008fce0000011609 */
.L_x_12350:
[----:B------:R-:W-:Y:S05]  /*15330*/  BSYNC B1 ;  /* 0x0000000000017941 */ /* 0x000fea0003800000 */
.L_x_12346:
[----:B------:R-:W-:-:S05]  /*15340*/  IMAD R9, R14, R9, R20 ;  /* 0x000000090e097224 */ /* 0x000fca00078e0214 */
[----:B------:R-:W-:Y:S02]  /*15350*/  VIADDMNMX R5, R9, R14, R5, PT ;  /* 0x0000000e09057246 */ /* 0x000fe40003800105 */
[----:B------:R-:W-:-:S07]  /*15360*/  VIMNMX R6, R6, R9, !PT ;  /* 0x0000000906067248 */ /* 0x000fce0007fe0100 */
.L_x_12345:
[----:B------:R-:W-:Y:S05]  /*15370*/  BSYNC B0 ;  /* 0x0000000000007941 */ /* 0x000fea0003800000 */
.L_x_12344:
        /* <DEDUP_REMOVED lines=148> */
[----:B------:R-:W-:Y:S04]  /*15cc0*/  STL [R1+0x430], R6 ;  /* 0x0004300601007387 */ /* 0x000fe80000100800 */
[----:B------:R-:W2:Y:S04]  /*15cd0*/  LDL R15, [R1+0x430] ;  /* 0x00043000010f7983 */ /* 0x000ea80000100800 */
[----:B----4-:R-:W1:Y:S01]  /*15ce0*/  SHFL.BFLY PT, R9, R12, 0x2, 0x1f ;  /* 0x0c401f000c097f89 */ /* 0x010e6200000e0000 */
[----:B--2---:R-:W-:Y:S01]  /*15cf0*/  FMUL.FTZ R7, R26, R15 ;  /* 0x0000000f1a077220 */ /* 0x004fe20000410000 */
[----:B------:R-:W-:-:S04]  /*15d00*/  FSETP.NEU.FTZ.AND P1, PT, R15, -INF , PT ;  /* 0xff8000000f00780b */ /* 0x000fc80003f3d000 */
[----:B------:R-:W-:-:S05]  /*15d10*/  FSEL R11, R7, RZ, P1 ;  /* 0x000000ff070b7208 */ /* 0x000fca0000800000 */
[----:B------:R-:W-:Y:S01]  /*15d20*/  FFMA.FTZ R7, R24, R26, -R11 ;  /* 0x0000001a18077223 */ /* 0x000fe2000001080b */
[----:B-1----:R-:W-:-:S05]  /*15d30*/  FMNMX.FTZ R9, R9, R12, !PT ;  /* 0x0000000c09097209 */ /* 0x002fca0007810000 */
[----:B------:R-:W1:Y:S01]  /*15d40*/  SHFL.BFLY PT, R24, R9, 0x1, 0x1f ;  /* 0x0c201f0009187f89 */ /* 0x000e6200000e0000 */
[----:B------:R-:W-:-:S05]  /*15d50*/  FSEL R15, R15, RZ, P1 ;  /* 0x000000ff0f0f7208 */ /* 0x000fca0000800000 */
[----:B------:R-:W-:Y:S01]  /*15d60*/  FADD.FTZ R15, R20, -R15 ;  /* 0x8000000f140f7221 */ /* 0x000fe20000010000 */
[----:B-1----:R-:W-:-:S04]  /*15d70*/  FMNMX.FTZ R24, R9, R24, !PT ;  /* 0x0000001809187209 */ /* 0x002fc80007810000 */
[C---:B------:R-:W-:Y:S01]  /*15d80*/  FSETP.NEU.FTZ.AND P1, PT, R24.reuse, -INF , PT ;  /* 0xff8000001800780b */ /* 0x040fe20003f3d000 */
[----:B------:R-:W-:-:S03]  /*15d90*/  FMUL.FTZ R6, R24, R26 ;  /* 0x0000001a18067220 */ /* 0x000fc60000410000 */
[----:B------:R-:W-:Y:S02]  /*15da0*/  FSEL R12, R24, RZ, P1 ;  /* 0x000000ff180c7208 */ /* 0x000fe40000800000 */
[----:B------:R-:W-:-:S03]  /*15db0*/  FSEL R29, R6, RZ, P1 ;  /* 0x000000ff061d7208 */ /* 0x000fc60000800000 */
[----:B------:R-:W-:Y:S01]  /*15dc0*/  FADD.FTZ R21, R21, -R12 ;  /* 0x8000000c15157221 */ /* 0x000fe20000010000 */
[-C--:B------:R-:W-:Y:S01]  /*15dd0*/  FMUL.FTZ R15, R15, R26.reuse ;  /* 0x0000001a0f0f7220 */ /* 0x080fe20000410000 */
[-C--:B------:R-:W-:Y:S01]  /*15de0*/  FFMA.FTZ R190, R25, R26.reuse, -R29 ;  /* 0x0000001a19be7223 */ /* 0x080fe2000001081d */
[-CC-:B------:R-:W-:Y:S01]  /*15df0*/  FFMA.FTZ R152, R152, R26.reuse, -R11.reuse ;  /* 0x0000001a98987223 */ /* 0x180fe2000001080b */
[----:B------:R-:W-:Y:S01]  /*15e00*/  FMUL.FTZ R21, R26, R21 ;  /* 0x000000151a157220 */ /* 0x000fe20000410000 */
[-C--:B------:R-:W-:Y:S01]  /*15e10*/  FFMA.FTZ R8, R36, R26.reuse, -R11 ;  /* 0x0000001a24087223 */ /* 0x080fe2000001080b */
[-CC-:B------:R-:W-:Y:S01]  /*15e20*/  FFMA.FTZ R153, R27, R26.reuse, -R29.reuse ;  /* 0x0000001a1b997223 */ /* 0x180fe2000001081d */
[----:B------:R-:W-:Y:S01]  /*15e30*/  MUFU.EX2 R7, R7 ;  /* 0x0000000700077308 */ /* 0x000fe20000000800 */
[-C--:B------:R-:W-:Y:S01]  /*15e40*/  FFMA.FTZ R184, R35, R26.reuse, -R29 ;  /* 0x0000001a23b87223 */ /* 0x080fe2000001081d */
[-C--:B------:R-:W-:Y:S01]  /*15e50*/  FFMA.FTZ R154, R154, R26.reuse, -R11 ;  /* 0x0000001a9a9a7223 */ /* 0x080fe2000001080b */
[----:B------:R-:W-:-:S05]  /*15e60*/  FFMA.FTZ R155, R30, R26, -R29 ;  /* 0x0000001a1e9b7223 */ /* 0x000fca000001081d */
[----:B------:R-:W3:Y:S01]  /*15e70*/  MUFU.EX2 R36, R15 ;  /* 0x0000000f00247308 */ /* 0x000ee20000000800 */
[-C--:B------:R-:W-:Y:S01]  /*15e80*/  FFMA.FTZ R185, R90, R26.reuse, -R11 ;  /* 0x0000001a5ab97223 */ /* 0x080fe2000001080b */
[----:B------:R-:W-:-:S06]  /*15e90*/  FFMA.FTZ R6, R31, R26, -R29 ;  /* 0x0000001a1f067223 */ /* 0x000fcc000001081d */
        /* <DEDUP_REMOVED lines=27> */
[----:B------:R-:W-:Y:S01]  /*16050*/  FFMA.FTZ R68, R68, R26, -R11 ;  /* 0x0000001a44447223 */ /* 0x000fe2000001080b */
[----:B------:R-:W0:Y:S01]  /*16060*/  MUFU.EX2 R188, R188 ;  /* 0x000000bc00bc7308 */ /* 0x000e220000000800 */
[----:B---3--:R-:W-:Y:S01]  /*16070*/  FFMA.FTZ R11, R36, R4, R7 ;  /* 0x00000004240b7223 */ /* 0x008fe20000010007 */
[----:B-1----:R-:W-:Y:S01]  /*16080*/  FFMA.FTZ R4, R5, R35, R190 ;  /* 0x0000002305047223 */ /* 0x002fe200000100be */
[----:B------:R-:W-:-:S05]  /*16090*/  FFMA.FTZ R177, R38, R26, -R29 ;  /* 0x0000001a26b17223 */ /* 0x000fca000001081d */
[----:B------:R-:W1:Y:S01]  /*160a0*/  MUFU.EX2 R179, R179 ;  /* 0x000000b300b37308 */ /* 0x000e620000000800 */
[----:B--2---:R-:W-:Y:S01]  /*160b0*/  FADD.FTZ R11, R152, R11 ;  /* 0x0000000b980b7221 */ /* 0x004fe20000010000 */
[----:B----4-:R-:W-:Y:S01]  /*160c0*/  FADD.FTZ R4, R153, R4 ;  /* 0x0000000499047221 */ /* 0x010fe20000010000 */
[----:B------:R-:W-:-:S05]  /*160d0*/  FFMA.FTZ R182, R39, R26, -R29 ;  /* 0x0000001a27b67223 */ /* 0x000fca000001081d */
        /* <DEDUP_REMOVED lines=97> */
[----:B------:R-:W-:Y:S01]  /*166f0*/  STL [R1+0x434], R24 ;  /* 0x0004341801007387 */ /* 0x000fe20000100800 */
        /* <DEDUP_REMOVED lines=130> */
[C---:B--2---:R-:W-:Y:S01]  /*16f20*/  FMUL.FTZ R25, R36.reuse, R25 ;  /* 0x0000001924197220 */ /* 0x044fe20000410000 */
[C---:B---3--:R-:W-:Y:S01]  /*16f30*/  FMUL.FTZ R5, R36.reuse, R5 ;  /* 0x0000000524057220 */ /* 0x048fe20000410000 */
[C---:B----4-:R-:W-:Y:S01]  /*16f40*/  FMUL.FTZ R187, R36.reuse, R33 ;  /* 0x0000002124bb7220 */ /* 0x050fe20000410000 */
[C---:B-----5:R-:W-:Y:S01]  /*16f50*/  FMUL.FTZ R33, R36.reuse, R28 ;  /* 0x0000001c24217220 */ /* 0x060fe20000410000 */
[C---:B------:R-:W-:Y:S01]  /*16f60*/  FMUL.FTZ R29, R36.reuse, R29 ;  /* 0x0000001d241d7220 */ /* 0x040fe20000410000 */
[----:B------:R0:W-:Y:S01]  /*16f70*/  ST.E desc[UR40][R22.64+0x220], R25 ;  /* 0x0002201916007985 */ /* 0x0001e2000c101928 */
[C---:B------:R-:W-:Y:S01]  /*16f80*/  FMUL.FTZ R31, R36.reuse, R31 ;  /* 0x0000001f241f7220 */ /* 0x040fe20000410000 */
[C---:B------:R-:W-:Y:S01]  /*16f90*/  FMUL.FTZ R43, R36.reuse, R43 ;  /* 0x0000002b242b7220 */ /* 0x040fe20000410000 */
[C---:B------:R-:W-:Y:S01]  /*16fa0*/  FMUL.FTZ R27, R36.reuse, R27 ;  /* 0x0000001b241b7220 */ /* 0x040fe20000410000 */
[----:B------:R1:W-:Y:S01]  /*16fb0*/  ST.E desc[UR40][R22.64+0x250], R5 ;  /* 0x0002500516007985 */ /* 0x0003e2000c101928 */
[C---:B------:R-:W-:Y:S01]  /*16fc0*/  FMUL.FTZ R39, R35.reuse, R39 ;  /* 0x0000002723277220 */ /* 0x040fe20000410000 */
[C---:B------:R-:W-:Y:S01]  /*16fd0*/  FMUL.FTZ R37, R35.reuse, R37 ;  /* 0x0000002523257220 */ /* 0x040fe20000410000 */
[C---:B0-----:R-:W-:Y:S01]  /*16fe0*/  FMUL.FTZ R25, R36.reuse, R4 ;  /* 0x0000000424197220 */ /* 0x041fe20000410000 */
[----:B-1----:R-:W-:Y:S01]  /*16ff0*/  FMUL.FTZ R5, R35, R214 ;  /* 0x000000d623057220 */ /* 0x002fe20000410000 */
        /* <DEDUP_REMOVED lines=100> */
[----:B------:R-:W-:Y:S01]  /*17640*/  FMUL.FTZ R189, R35, R34 ;  /* 0x0000002223bd7220 */ /* 0x000fe20000410000 */
        /* <DEDUP_REMOVED lines=73> */
[----:B------:R-:W-:Y:S01]  /*17ae0*/  FMUL.FTZ R35, R35, R26 ;  /* 0x0000001a23237220 */ /* 0x000fe20000410000 */
        /* <DEDUP_REMOVED lines=70> */
[----:B--2---:R-:W2:Y:S04]  /*17f50*/  LD.E R31, desc[UR40][R22.64+0x228] ;  /* 0x00022828161f7980 */ /* 0x004ea8000c101900 */
[----:B---3--:R-:W3:Y:S04]  /*17f60*/  LD.E R33, desc[UR40][R22.64+0x22c] ;  /* 0x00022c2816217980 */ /* 0x008ee8000c101900 */
[----:B------:R-:W3:Y:S04]  /*17f70*/  LD.E R41, desc[UR40][R22.64+0x230] ;  /* 0x0002302816297980 */ /* 0x000ee8000c101900 */
        /* <DEDUP_REMOVED lines=126> */
[----:B--2---:R-:W-:Y:S04]  /*18760*/  ST.E desc[UR40][R22.64+0x228], R31 ;  /* 0x0002281f16007985 */ /* 0x004fe8000c101928 */
[----:B---3--:R-:W-:Y:S04]  /*18770*/  ST.E desc[UR40][R22.64+0x22c], R33 ;  /* 0x00022c2116007985 */ /* 0x008fe8000c101928 */
[----:B------:R-:W-:Y:S04]  /*18780*/  ST.E desc[UR40][R22.64+0x230], R41 ;  /* 0x0002302916007985 */ /* 0x000fe8000c101928 */
        /* <DEDUP_REMOVED lines=124> */
[----:B------:R-:W5:Y:S04]  /*18f50*/  LDL R189, [R1+0x88] ;  /* 0x0000880001bd7983 */ /* 0x000f680000100800 */
[----:B-1----:R-:W5:Y:S04]  /*18f60*/  LD.E R24, desc[UR40][R22.64+0x220] ;  /* 0x0002202816187980 */ /* 0x002f68000c101900 */
[----:B------:R-:W5:Y:S04]  /*18f70*/  LD.E R25, desc[UR40][R22.64+0x224] ;  /* 0x0002242816197980 */ /* 0x000f68000c101900 */
        /* <DEDUP_REMOVED lines=1230> */
.L_x_12352:
[----:B------:R-:W-:Y:S05]  /*1dc60*/  BSYNC B0 ;  /* 0x0000000000007941 */ /* 0x000fea0003800000 */
.L_x_12351:
[C---:B------:R-:W-:Y:S01]  /*1dc70*/  ISETP.GT.AND P1, PT, R10.reuse, UR45, PT ;  /* 0x0000002d0a007c0c */ /* 0x040fe2000bf24270 */
[----:B------:R-:W-:-:S12]  /*1dc80*/  VIADD R10, R10, 0xffffffff ;  /* 0xffffffff0a0a7836 */ /* 0x000fd80000000000 */
[----:B------:R-:W-:Y:S05]  /*1dc90*/  @P1 BRA `(.L_x_12353) ;  /* 0xffffff5400081947 */ /* 0x000fea000383ffff */
.L_x_12322:
[----:B------:R-:W-:Y:S05]  /*1dca0*/  WARPSYNC.ALL ;  /* 0x0000000000007948 */ /* 0x000fea0003800000 */
[----:B0-----:R-:W1:Y:S04]  /*1dcb0*/  LDL R5, [R1+0x440] ;  /* 0x0004400001057983 */ /* 0x001e680000100800 */
[----:B------:R-:W2:Y:S04]  /*1dcc0*/  LDL R4, [R1+0x444] ;  /* 0x0004440001047983 */ /* 0x000ea80000100800 */
[----:B------:R-:W3:Y:S04]  /*1dcd0*/  LDL R136, [R1+0x210] ;  /* 0x0002100001887983 */ /* 0x000ee80000100800 */
        /* <DEDUP_REMOVED lines=75> */
[----:B------:R-:W5:Y:S01]  /*1e190*/  @!P2 LDL R19, [R1+0x214] ;  /* 0x000214000113a983 */ /* 0x000f620000100800 */
[----:B0-----:R-:W-:-:S03]  /*1e1a0*/  FADD.FTZ R140, R8, R3 ;  /* 0x00000003088c7221 */ /* 0x001fc60000010000 */
[----:B------:R-:W5:Y:S02]  /*1e1b0*/  LDL.64 R2, [R1+0x220] ;  /* 0x0002200001027983 */ /* 0x000f640000100a00 */
[----:B------:R-:W-:Y:S02]  /*1e1c0*/  FSETP.NE.FTZ.AND P1, PT, R140, RZ, PT ;  /* 0x000000ff8c00720b */ /* 0x000fe40003f35000 */
[----:B------:R-:W5:Y:S11]  /*1e1d0*/  LDL.64 R8, [R1+0x250] ;  /* 0x0002500001087983 */ /* 0x000f760000100a00 */
[----:B------:R-:W5:Y:S04]  /*1e1e0*/  @P1 LDL R143, [R1+0x450] ;  /* 0x00045000018f1983 */ /* 0x000f680000100800 */
[----:B------:R-:W5:Y:S01]  /*1e1f0*/  @P1 LDL R145, [R1+0x434] ;  /* 0x0004340001911983 */ /* 0x000f620000100800 */
[----:B------:R-:W-:-:S02]  /*1e200*/  IMAD.MOV.U32 R138, RZ, RZ, RZ ;  /* 0x000000ffff8a7224 */ /* 0x000fc400078e00ff */
[----:B------:R-:W-:Y:S01]  /*1e210*/  IMAD.MOV.U32 R142, RZ, RZ, -0x800000 ;  /* 0xff800000ff8e7424 */ /* 0x000fe200078e00ff */
[----:B------:R0:W-:Y:S08]  /*1e220*/  BAR.ARV R208, 0x100 ;  /* 0x000400d00000751d */ /* 0x0001f00000002000 */
[----:B------:R-:W-:Y:S06]  /*1e230*/  BAR.ARV 0x8, 0x180 ;  /* 0x0206000000007b1d */ /* 0x000fec0000002000 */
[----:B----4-:R-:W-:-:S13]  /*1e240*/  FSETP.NE.FTZ.AND P0, PT, R148, RZ, PT ;  /* 0x000000ff9400720b */ /* 0x010fda0003f15000 */
[----:B------:R-:W4:Y:S04]  /*1e250*/  @P0 LDL R139, [R1+0x450] ;  /* 0x00045000018b0983 */ /* 0x000f280000100800 */
[----:B------:R-:W4:Y:S01]  /*1e260*/  @P0 LDL R144, [R1+0x430] ;  /* 0x0004300001900983 */ /* 0x000f220000100800 */
[----:B------:R-:W1:Y:S08]  /*1e270*/  @P0 MUFU.LG2 R141, R148 ;  /* 0x00000094008d0308 */ /* 0x000e700000000c00 */
[----:B------:R-:W2:Y:S01]  /*1e280*/  @P0 MUFU.RCP R138, R148 ;  /* 0x00000094008a0308 */ /* 0x000ea20000001000 */
[----:B-1----:R-:W-:-:S07]  /*1e290*/  @P0 FMUL.FTZ R146, R141, 0.69314718246459960938 ;  /* 0x3f3172188d920820 */ /* 0x002fce0000410000 */
[----:B------:R-:W1:Y:S01]  /*1e2a0*/  @P1 MUFU.LG2 R147, R140 ;  /* 0x0000008c00931308 */ /* 0x000e620000000c00 */
[----:B---3--:R-:W-:Y:S02]  /*1e2b0*/  VIADD R0, R0, 0x1 ;  /* 0x0000000100007836 */ /* 0x008fe40000000000 */
[-C--:B--2---:R-:W-:Y:S01]  /*1e2c0*/  FMUL.FTZ R5, R5, R138.reuse ;  /* 0x0000008a05057220 */ /* 0x084fe20000410000 */
[-C--:B------:R-:W-:Y:S01]  /*1e2d0*/  FMUL.FTZ R4, R4, R138.reuse ;  /* 0x0000008a04047220 */ /* 0x080fe20000410000 */
[-C--:B------:R-:W-:Y:S01]  /*1e2e0*/  FMUL.FTZ R7, R7, R138.reuse ;  /* 0x0000008a07077220 */ /* 0x080fe20000410000 */
[-C--:B------:R-:W-:Y:S01]  /*1e2f0*/  FMUL.FTZ R6, R6, R138.reuse ;  /* 0x0000008a06067220 */ /* 0x080fe20000410000 */
[-C--:B-----5:R-:W-:Y:S01]  /*1e300*/  FMUL.FTZ R11, R11, R138.reuse ;  /* 0x0000008a0b0b7220 */ /* 0x0a0fe20000410000 */
[-C--:B------:R-:W-:Y:S01]  /*1e310*/  FMUL.FTZ R10, R10, R138.reuse ;  /* 0x0000008a0a0a7220 */ /* 0x080fe20000410000 */
[----:B------:R-:W-:Y:S01]  /*1e320*/  STL.64 [R1+0x230], R4 ;  /* 0x0002300401007387 */ /* 0x000fe20000100a00 */
        /* <DEDUP_REMOVED lines=60> */
[----:B-1----:R-:W-:Y:S01]  /*1e6f0*/  VIADD R2, R137, 0x1 ;  /* 0x0000000189027836 */ /* 0x002fe20000000000 */
[----:B------:R-:W-:Y:S01]  /*1e700*/  @!P2 LOP3.LUT R4, R19, 0x1, RZ, 0x3c, !PT ;  /* 0x000000011304a812 */ /* 0x000fe200078e3cff */
[----:B------:R0:W-:Y:S04]  /*1e710*/  STL [R1+0x444], R140 ;  /* 0x0004448c01007387 */ /* 0x0001e80000100800 */
        /* <DEDUP_REMOVED lines=32> */
[----:B------:R0:W-:Y:S04]  /*1e920*/  @!P2 STL [R1+0x214], R4 ;  /* 0x000214040100a387 */ /* 0x0001e80000100800 */
[----:B------:R0:W-:Y:S04]  /*1e930*/  STL [R1+0x21c], R0 ;  /* 0x00021c0001007387 */ /* 0x0001e80000100800 */
[----:B------:R0:W-:Y:S01]  /*1e940*/  @!P2 STL [R1+0x210], RZ ;  /* 0x000210ff0100a387 */ /* 0x0001e20000100800 */
[----:B----4-:R-:W-:-:S04]  /*1e950*/  @P0 FMUL.FTZ R139, R139, 0.69314718246459960938 ;  /* 0x3f3172188b8b0820 */ /* 0x010fc80000410000 */
[----:B------:R-:W-:Y:S01]  /*1e960*/  @P0 FFMA.FTZ R142, R139, R144, R146 ;  /* 0x000000908b8e0223 */ /* 0x000fe20000010092 */
[----:B------:R-:W-:-:S06]  /*1e970*/  IMAD.MOV.U32 R139, RZ, RZ, RZ ;  /* 0x000000ffff8b7224 */ /* 0x000fcc00078e00ff */
[----:B------:R-:W1:Y:S01]  /*1e980*/  @P1 MUFU.RCP R139, R140 ;  /* 0x0000008c008b1308 */ /* 0x000e620000001000 */
[----:B------:R-:W-:Y:S01]  /*1e990*/  @P1 FMUL.FTZ R146, R143, 0.69314718246459960938 ;  /* 0x3f3172188f921820 */ /* 0x000fe20000410000 */
[----:B------:R-:W-:-:S03]  /*1e9a0*/  IMAD.MOV.U32 R144, RZ, RZ, -0x800000 ;  /* 0xff800000ff907424 */ /* 0x000fc600078e00ff */
[----:B------:R-:W-:Y:S01]  /*1e9b0*/  @P1 FFMA.FTZ R144, R146, R145, R147 ;  /* 0x0000009192901223 */ /* 0x000fe20000010093 */
[----:B------:R0:W-:Y:S04]  /*1e9c0*/  STL [R1+0x440], R142 ;  /* 0x0004408e01007387 */ /* 0x0001e80000100800 */
[----:B------:R0:W-:Y:S01]  /*1e9d0*/  STL [R1+0x444], R144 ;  /* 0x0004449001007387 */ /* 0x0001e20000100800 */
        /* <DEDUP_REMOVED lines=95> */
[----:B------:R0:W-:Y:S01]  /*1efd0*/  STL.64 [R1+0x418], R134 ;  /* 0x0004188601007387 */ /* 0x0001e20000100a00 */
[----:B------:R-:W-:-:S13]  /*1efe0*/  PLOP3.LUT P0, PT, PT, PT, PT, 0x8, 0x0 ;  /* 0x000000000000781c */ /* 0x000fda0003f0e170 */
.L_x_12257:
[----:B------:R-:W1:Y:S08]  /*1eff0*/  S2UR UR4, SR_CgaCtaId ;  /* 0x00000000000479c3 */ /* 0x000e700000008800 */
[----:B------:R-:W-:Y:S06]  /*1f000*/  BAR.SYNC.DEFER_BLOCKING 0x5, 0x180 ;  /* 0x0146000000007b1d */ /* 0x000fec0000010000 */
[----:B------:R-:W-:Y:S01]  /*1f010*/  UMOV UR46, 0x400 ;  /* 0x00000400002e7882 */ /* 0x000fe20000000000 */
[----:B------:R-:W-:Y:S01]  /*1f020*/  BSSY B0, `(.L_x_12354) ;  /* 0x00002b6000007945 */ /* 0x000fe20003800000 */
[----:B-1----:R-:W-:-:S09]  /*1f030*/  ULEA UR46, UR4, UR46, 0x18 ;  /* 0x0000002e042e7291 */ /* 0x002fd2000f8ec03f */
[----:B0-2---:R-:W0:Y:S02]  /*1f040*/  LDS.128 R4, [UR46+0x324d0] ;  /* 0x0324d02eff047984 */ /* 0x005e240008000c00 */
[----:B0-----:R-:W-:Y:S02]  /*1f050*/  R2UR UR5, R5 ;  /* 0x00000000050572ca */ /* 0x001fe400000e0000 */
[----:B------:R-:W-:Y:S02]  /*1f060*/  R2UR UR7, R6 ;  /* 0x00000000060772ca */ /* 0x000fe400000e0000 */
[----:B------:R-:W-:Y:S01]  /*1f070*/  R2UR UR6, R7 ;  /* 0x00000000070672ca */ /* 0x000fe200000e0000 */
[----:B------:R-:W-:Y:S06]  /*1f080*/  BAR.ARV 0x4, 0x180 ;  /* 0x0106000000007b1d */ /* 0x000fec0000002000 */
[----:B------:R-:W-:Y:S08]  /*1f090*/  @P0 BRA `(.L_x_12355) ;  /* 0x0000001c005c0947 */ /* 0x000ff00003800000 */
[----:B------:R-:W2:Y:S04]  /*1f0a0*/  LDL.128 R136, [R1+0x220] ;  /* 0x0002200001887983 */ /* 0x000ea80000100c00 */
        /* <DEDUP_REMOVED lines=31> */
[----:B------:R-:W-:Y:S01]  /*1f2a0*/  IADD3 R3, P4, R192, 0x8040, RZ ;  /* 0x00008040c0037810 */ /* 0x000fe20007f9e0ff */
[----:B------:R-:W-:-:S03]  /*1f2b0*/  ULDC.64 UR8, c[0x0][0xd00] ;  /* 0x0003400000087ab9 */ /* 0x000fc60000000a00 */
[----:B------:R-:W-:Y:S02]  /*1f2c0*/  LOP3.LUT R2, R3, 0x380, RZ, 0xc0, !PT ;  /* 0x0000038003027812 */ /* 0x000fe400078ec0ff */
[----:B------:R-:W-:Y:S02]  /*1f2d0*/  LOP3.LUT R145, R192, 0x380, RZ, 0xc0, !PT ;  /* 0x00000380c0917812 */ /* 0x000fe400078ec0ff */
[----:B------:R-:W-:Y:S02]  /*1f2e0*/  SHF.R.U64 R2, R2, 0x3, RZ ;  /* 0x0000000302027819 */ /* 0x000fe400000012ff */
[----:B------:R-:W-:Y:S02]  /*1f2f0*/  SHF.R.U64 R145, R145, 0x3, RZ ;  /* 0x0000000391917819 */ /* 0x000fe400000012ff */
[----:B------:R-:W-:Y:S02]  /*1f300*/  LOP3.LUT R2, R2, R3, RZ, 0x3c, !PT ;  /* 0x0000000302027212 */ /* 0x000fe400078e3cff */
[----:B------:R-:W-:-:S02]  /*1f310*/  IADD3 R3, P1, R192, 0xc020, RZ ;  /* 0x0000c020c0037810 */ /* 0x000fc40007f3e0ff */
[C---:B------:R-:W-:Y:S02]  /*1f320*/  IADD3 R21, P3, R192.reuse, 0x8060, RZ ;  /* 0x00008060c0157810 */ /* 0x040fe40007f7e0ff */
[C---:B------:R-:W-:Y:S02]  /*1f330*/  IADD3 R0, P2, R192.reuse, 0xc000, RZ ;  /* 0x0000c000c0007810 */ /* 0x040fe40007f5e0ff */
[----:B------:R-:W-:Y:S01]  /*1f340*/  LOP3.LUT R144, R145, R192, RZ, 0x3c, !PT ;  /* 0x000000c091907212 */ /* 0x000fe200078e3cff */
[----:B------:R-:W-:Y:S01]  /*1f350*/  IMAD.MOV.U32 R145, RZ, RZ, R193 ;  /* 0x000000ffff917224 */ /* 0x000fe200078e00c1 */
[----:B------:R-:W-:Y:S02]  /*1f360*/  IADD3 R141, P0, R192, 0xc040, RZ ;  /* 0x0000c040c08d7810 */ /* 0x000fe40007f1e0ff */
[----:B------:R-:W-:Y:S02]  /*1f370*/  LOP3.LUT R146, R3, 0x380, RZ, 0xc0, !PT ;  /* 0x0000038003927812 */ /* 0x000fe400078ec0ff */
[----:B------:R-:W-:-:S02]  /*1f380*/  LOP3.LUT R20, R21, 0x380, RZ, 0xc0, !PT ;  /* 0x0000038015147812 */ /* 0x000fc400078ec0ff */
[----:B------:R-:W-:Y:S02]  /*1f390*/  LOP3.LUT R143, R0, 0x380, RZ, 0xc0, !PT ;  /* 0x00000380008f7812 */ /* 0x000fe400078ec0ff */
[----:B------:R-:W-:Y:S02]  /*1f3a0*/  LOP3.LUT R140, R141, 0x380, RZ, 0xc0, !PT ;  /* 0x000003808d8c7812 */ /* 0x000fe400078ec0ff */
[----:B------:R-:W-:Y:S02]  /*1f3b0*/  SHF.R.U64 R146, R146, 0x3, RZ ;  /* 0x0000000392927819 */ /* 0x000fe400000012ff */
[----:B------:R-:W-:Y:S02]  /*1f3c0*/  MOV R144, R144 ;  /* 0x0000009000907202 */ /* 0x000fe40000000f00 */
        /* <DEDUP_REMOVED lines=11> */
[----:B------:R-:W-:Y:S01]  /*1f480*/  UISETP.NE.U32.AND UP0, UPT, UR8, URZ, UPT ;  /* 0x0000003f0800728c */ /* 0x000fe2000bf05070 */
[----:B------:R-:W-:Y:S01]  /*1f490*/  IMAD.X R141, RZ, RZ, R193, P0 ;  /* 0x000000ffff8d7224 */ /* 0x000fe200000e06c1 */
[----:B------:R-:W-:-:S02]  /*1f4a0*/  MOV R3, R2 ;  /* 0x0000000200037202 */ /* 0x000fc40000000f00 */
[----:B------:R-:W-:Y:S01]  /*1f4b0*/  MOV R20, R20 ;  /* 0x0000001400147202 */ /* 0x000fe20000000f00 */
[----:B------:R-:W-:Y:S01]  /*1f4c0*/  UISETP.NE.AND.EX UP0, UPT, UR9, URZ, UPT, UP0 ;  /* 0x0000003f0900728c */ /* 0x000fe2000bf05300 */
[----:B------:R-:W-:Y:S02]  /*1f4d0*/  MOV R2, R142 ;  /* 0x0000008e00027202 */ /* 0x000fe40000000f00 */
[----:B------:R-:W-:Y:S01]  /*1f4e0*/  MOV R0, R146 ;  /* 0x0000009200007202 */ /* 0x000fe20000000f00 */
[----:B------:R-:W-:Y:S01]  /*1f4f0*/  ULDC.64 UR8, c[0x0][0xd00] ;  /* 0x0003400000087ab9 */ /* 0x000fe20000000a00 */
[----:B------:R-:W-:Y:S01]  /*1f500*/  MOV R140, R140 ;  /* 0x0000008c008c7202 */ /* 0x000fe20000000f00 */
[----:B------:R-:W-:Y:S01]  /*1f510*/  UIMAD.WIDE UR8, UR42, 0x4, UR8 ;  /* 0x000000042a0878a5 */ /* 0x000fe2000f8e0208 */
[----:B------:R-:W-:Y:S01]  /*1f520*/  PLOP3.LUT P1, PT, PT, PT, UP0, 0x80, 0x0 ;  /* 0x000000000000781c */ /* 0x000fe20003f2f008 */
[----:B------:R-:W-:Y:S02]  /*1f530*/  ULDC UR4, c[0x0][0xb88] ;  /* 0x0002e20000047ab9 */ /* 0x000fe40000000800 */
[----:B------:R-:W-:Y:S01]  /*1f540*/  IMAD.U32 R19, RZ, RZ, UR4 ;  /* 0x00000004ff137e24 */ /* 0x000fe2000f8e00ff */
[----:B--2---:R-:W-:-:S02]  /*1f550*/  F2FP.BF16.F32.PACK_AB R136, R137, R136 ;  /* 0x000000888988723e */ /* 0x004fc400000010ff */
[----:B------:R-:W-:Y:S02]  /*1f560*/  F2FP.BF16.F32.PACK_AB R137, R139, R138 ;  /* 0x0000008a8b89723e */ /* 0x000fe400000010ff */
[----:B---3--:R-:W-:Y:S02]  /*1f570*/  F2FP.BF16.F32.PACK_AB R128, R129, R128 ;  /* 0x000000808180723e */ /* 0x008fe400000010ff */
[----:B------:R-:W-:Y:S02]  /*1f580*/  F2FP.BF16.F32.PACK_AB R129, R131, R130 ;  /* 0x000000828381723e */ /* 0x000fe400000010ff */
[----:B----4-:R-:W-:Y:S02]  /*1f590*/  F2FP.BF16.F32.PACK_AB R138, R133, R132 ;  /* 0x00000084858a723e */ /* 0x010fe400000010ff */
[----:B------:R-:W-:Y:S01]  /*1f5a0*/  F2FP.BF16.F32.PACK_AB R139, R135, R134 ;  /* 0x00000086878b723e */ /* 0x000fe200000010ff */
[----:B------:R-:W-:Y:S01]  /*1f5b0*/  BAR.SYNC.DEFER_BLOCKING 0x1, 0x100 ;  /* 0x0044000000007b1d */ /* 0x000fe20000010000 */
        /* <DEDUP_REMOVED lines=66> */
[----:B------:R-:W-:Y:S01]  /*1f9e0*/  F2FP.BF16.F32.PACK_AB R27, R15, R14 ;  /* 0x0000000e0f1b723e */ /* 0x000fe200000010ff */
[----:B------:R0:W-:Y:S01]  /*1f9f0*/  STSM.16.M88.4 [R20], R48 ;  /* 0x0000003014007844 */ /* 0x0001e20000000200 */
[----:B------:R-:W-:-:S02]  /*1fa00*/  F2FP.BF16.F32.PACK_AB R10, R5, R4 ;  /* 0x00000004050a723e */ /* 0x000fc400000010ff */
[----:B------:R-:W-:Y:S01]  /*1fa10*/  F2FP.BF16.F32.PACK_AB R11, R7, R6 ;  /* 0x00000006070b723e */ /* 0x000fe200000010ff */
[----:B------:R1:W-:Y:S01]  /*1fa20*/  STSM.16.M88.4 [R2], R40 ;  /* 0x0000002802007844 */ /* 0x0003e20000000200 */
[----:B------:R-:W-:-:S03]  /*1fa30*/  IMAD.U32 R4, RZ, RZ, UR8 ;  /* 0x00000008ff047e24 */ /* 0x000fc6000f8e00ff */
[----:B------:R1:W-:Y:S01]  /*1fa40*/  STSM.16.M88.4 [R0], R32 ;  /* 0x0000002000007844 */ /* 0x0003e20000000200 */
[----:B------:R-:W-:Y:S01]  /*1fa50*/  IMAD.U32 R5, RZ, RZ, UR9 ;  /* 0x00000009ff057e24 */ /* 0x000fe2000f8e00ff */
[----:B------:R-:W-:Y:S02]  /*1fa60*/  ULDC.64 UR8, c[0x0][0xd08] ;  /* 0x0003420000087ab9 */ /* 0x000fe40000000a00 */
[----:B------:R1:W-:Y:S04]  /*1fa70*/  STSM.16.M88.4 [R140], R24 ;  /* 0x000000188c007844 */ /* 0x0003e80000000200 */
[----:B------:R1:W-:Y:S01]  /*1fa80*/  STSM.16.M88.4 [R226], R8 ;  /* 0x00000008e2007844 */ /* 0x0003e20000000200 */
[----:B------:R-:W-:Y:S01]  /*1fa90*/  UISETP.NE.U32.AND UP1, UPT, UR8, URZ, UPT ;  /* 0x0000003f0800728c */ /* 0x000fe2000bf25070 */
[----:B0-----:R-:W0:Y:S08]  /*1faa0*/  LDC R20, c[0x0][0xce8] ;  /* 0x00033a00ff147b82 */ /* 0x001e300000000800 */
[----:B------:R-:W-:Y:S01]  /*1fab0*/  BAR.SYNC.DEFER_BLOCKING 0x1, 0x100 ;  /* 0x0044000000007b1d */ /* 0x000fe20000010000 */
[----:B------:R-:W-:-:S06]  /*1fac0*/  UISETP.NE.AND.EX UP1, UPT, UR9, URZ, UPT, UP1 ;  /* 0x0000003f0900728c */ /* 0x000fcc000bf25310 */
[----:B------:R-:W-:-:S05]  /*1fad0*/  PLOP3.LUT P2, PT, PT, PT, UP1, 0x80, 0x0 ;  /* 0x000000000000781c */ /* 0x000fca0003f4f018 */
[----:B------:R-:W-:Y:S02]  /*1fae0*/  @UP1 ULDC.64 UR8, c[0x0][0xd08] ;  /* 0x0003420000081ab9 */ /* 0x000fe40000000a00 */
[----:B------:R-:W-:-:S06]  /*1faf0*/  @UP1 UIMAD.WIDE UR8, UR42, 0x4, UR8 ;  /* 0x000000042a0818a5 */ /* 0x000fcc000f8e0208 */
[----:B------:R-:W-:Y:S02]  /*1fb00*/  IMAD.U32 R6, RZ, RZ, UR8 ;  /* 0x00000008ff067e24 */ /* 0x000fe4000f8e00ff */
[----:B------:R-:W-:Y:S01]  /*1fb10*/  IMAD.U32 R7, RZ, RZ, UR9 ;  /* 0x00000009ff077e24 */ /* 0x000fe2000f8e00ff */
[----:B------:R-:W2:Y:S04]  /*1fb20*/  @P1 LDG.E R3, desc[UR40][R4.64] ;  /* 0x0000002804031981 */ /* 0x000ea8000c1e1900 */
[----:B------:R1:W5:Y:S01]  /*1fb30*/  @P2 LDG.E R19, desc[UR40][R6.64] ;  /* 0x0000002806132981 */ /* 0x000362000c1e1900 */
[----:B------:R-:W-:Y:S01]  /*1fb40*/  UMOV UR4, URZ ;  /* 0x0000003f00047c82 */ /* 0x000fe20008000000 */
[----:B------:R-:W-:Y:S02]  /*1fb50*/  LOP3.LUT P0, RZ, R216, 0x3, RZ, 0xc0, !PT ;  /* 0x00000003d8ff7812 */ /* 0x000fe4000780c0ff */
[----:B--2---:R-:W-:Y:S01]  /*1fb60*/  @P1 R2UR UR4, R3 ;  /* 0x00000000030412ca */ /* 0x004fe200000e0000 */
[----:B01----:R-:W-:-:S14]  /*1fb70*/  @P2 BRA `(.L_x_12356) ;  /* 0x0000000000102947 */ /* 0x003fdc0003800000 */
[----:B------:R-:W-:Y:S05]  /*1fb80*/  @!P1 BRA `(.L_x_12356) ;  /* 0x00000000000c9947 */ /* 0x000fea0003800000 */
[----:B------:R-:W2:Y:S04]  /*1fb90*/  LDG.E R0, desc[UR40][R4.64] ;  /* 0x0000002804007981 */ /* 0x000ea8000c1e1900 */
[----:B-----5:R-:W2:Y:S02]  /*1fba0*/  LDG.E R19, desc[UR40][R4.64+0x4] ;  /* 0x0000042804137981 */ /* 0x020ea4000c1e1900 */
[----:B--2---:R-:W-:-:S07]  /*1fbb0*/  IMAD.IADD R19, R19, 0x1, -R0 ;  /* 0x0000000113137824 */ /* 0x004fce00078e0a00 */
.L_x_12356:
[----:B-----5:R-:W-:Y:S02]  /*1fbc0*/  IMAD R19, R19, R20, RZ ;  /* 0x0000001413137224 */ /* 0x020fe400078e02ff */
[----:B------:R-:W-:Y:S01]  /*1fbd0*/  VIADD R12, R204, UR43 ;  /* 0x0000002bcc0c7c36 */ /* 0x000fe20008000000 */
[----:B------:R-:W-:Y:S01]  /*1fbe0*/  ISETP.NE.AND P1, PT, R20, 0x1, PT ;  /* 0x000000011400780c */ /* 0x000fe20003f25270 */
[----:B------:R-:W-:Y:S01]  /*1fbf0*/  VIADD R5, R236, UR43 ;  /* 0x0000002bec057c36 */ /* 0x000fe20008000000 */
[----:B------:R-:W-:Y:S02]  /*1fc00*/  USHF.R.S32.HI UR16, URZ, 0x1f, UR37 ;  /* 0x0000001f3f107899 */ /* 0x000fe40008011425 */
[----:B------:R-:W-:Y:S01]  /*1fc10*/  ISETP.GE.OR P2, PT, R12, R19, P0 ;  /* 0x000000130c00720c */ /* 0x000fe20000746670 */
[----:B------:R-:W-:-:S08]  /*1fc20*/  ULDC.64 UR14, c[0x0][0xc90] ;  /* 0x00032400000e7ab9 */ /* 0x000fd00000000a00 */
[----:B------:R-:W0:Y:S04]  /*1fc30*/  @P1 LDC R2, c[0x0][0xcec] ;  /* 0x00033b00ff021b82 */ /* 0x000e280000000800 */
[----:B------:R-:W2:Y:S01]  /*1fc40*/  @!P2 LDL R11, [R1+0x440] ;  /* 0x00044000010ba983 */ /* 0x000ea20000100800 */
[----:B------:R-:W-:Y:S01]  /*1fc50*/  USHF.R.S32.HI UR12, URZ, 0x1f, UR42 ;  /* 0x0000001f3f0c7899 */ /* 0x000fe2000801142a */
[----:B------:R-:W-:Y:S01]  /*1fc60*/  IMAD.MOV.U32 R0, RZ, RZ, R5 ;  /* 0x000000ffff007224 */ /* 0x000fe200078e0005 */
[----:B------:R-:W-:Y:S01]  /*1fc70*/  USHF.R.S32.HI UR11, URZ, 0x1f, UR4 ;  /* 0x0000001f3f0b7899 */ /* 0x000fe20008011404 */
[----:B------:R-:W1:Y:S01]  /*1fc80*/  @P1 LDC R3, c[0x0][0xcf0] ;  /* 0x00033c00ff031b82 */ /* 0x000e620000000800 */
[----:B------:R-:W-:Y:S01]  /*1fc90*/  UIMAD UR13, UR16, UR14, URZ ;  /* 0x0000000e100d72a4 */ /* 0x000fe2000f8e023f */
[----:B------:R-:W-:Y:S01]  /*1fca0*/  UMOV UR10, UR4 ;  /* 0x00000004000a7c82 */ /* 0x000fe20008000000 */
[----:B------:R-:W-:-:S02]  /*1fcb0*/  USEL UR18, UR12, URZ, !UP0 ;  /* 0x0000003f0c127287 */ /* 0x000fc4000c000000 */
[----:B------:R-:W-:Y:S02]  /*1fcc0*/  UIMAD.WIDE.U32 UR8, UR37, UR14, UR10 ;  /* 0x0000000e250872a5 */ /* 0x000fe4000f8e000a */
[----:B------:R-:W-:Y:S01]  /*1fcd0*/  UIMAD UR13, UR37, UR15, UR13 ;  /* 0x0000000f250d72a4 */ /* 0x000fe2000f8e020d */
[----:B------:R-:W3:Y:S01]  /*1fce0*/  @P1 LDC R77, c[0x0][0xcf0] ;  /* 0x00033c00ff4d1b82 */ /* 0x000ee20000000800 */
[----:B------:R-:W-:Y:S01]  /*1fcf0*/  USEL UR17, UR42, URZ, !UP0 ;  /* 0x0000003f2a117287 */ /* 0x000fe2000c000000 */
[----:B------:R-:W-:Y:S01]  /*1fd00*/  ULDC.64 UR14, c[0x0][0xc98] ;  /* 0x00032600000e7ab9 */ /* 0x000fe20000000a00 */
[----:B------:R-:W-:Y:S02]  /*1fd10*/  UIADD3 UR9, UR9, UR13, URZ ;  /* 0x0000000d09097290 */ /* 0x000fe4000fffe03f */
[----:B------:R-:W-:Y:S01]  /*1fd20*/  UIMAD UR10, UR18, UR14, URZ ;  /* 0x0000000e120a72a4 */ /* 0x000fe2000f8e023f */
[----:B0-----:R-:W-:Y:S01]  /*1fd30*/  @P1 IMAD.HI.U32 R2, R5, R2, RZ ;  /* 0x0000000205021227 */ /* 0x001fe200078e00ff */
[----:B------:R-:W-:-:S02]  /*1fd40*/  UIMAD.WIDE.U32 UR8, UR17, UR14, UR8 ;  /* 0x0000000e110872a5 */ /* 0x000fc4000f8e0008 */
[----:B------:R-:W-:Y:S01]  /*1fd50*/  UIMAD UR10, UR17, UR15, UR10 ;  /* 0x0000000f110a72a4 */ /* 0x000fe2000f8e020a */
[----:B------:R-:W-:Y:S01]  /*1fd60*/  ULDC.64 UR12, c[0x0][0xc88] ;  /* 0x00032200000c7ab9 */ /* 0x000fe20000000a00 */
[----:B-1----:R-:W-:-:S04]  /*1fd70*/  @P1 SHF.R.U32.HI R0, RZ, R3, R2 ;  /* 0x00000003ff001219 */ /* 0x002fc80000011602 */
[----:B------:R-:W-:Y:S01]  /*1fd80*/  IMAD.U32 R7, RZ, RZ, UR10 ;  /* 0x0000000aff077e24 */ /* 0x000fe2000f8e00ff */
[--C-:B------:R-:W-:Y:S01]  /*1fd90*/  SHF.R.S32.HI R4, RZ, 0x1f, R0.reuse ;  /* 0x0000001fff047819 */ /* 0x100fe20000011400 */
[----:B------:R-:W-:-:S04]  /*1fda0*/  IMAD.MOV R2, RZ, RZ, -R0 ;  /* 0x000000ffff027224 */ /* 0x000fc800078e0a00 */
[----:B------:R-:W-:Y:S01]  /*1fdb0*/  IMAD R5, R20, R2, R5 ;  /* 0x0000000214057224 */ /* 0x000fe200078e0205 */
[----:B------:R-:W-:-:S04]  /*1fdc0*/  IADD3 R2, P3, R0, UR8, RZ ;  /* 0x0000000800027c10 */ /* 0x000fc8000ff7e0ff */
[----:B------:R-:W-:-:S05]  /*1fdd0*/  SHF.R.S32.HI R3, RZ, 0x1f, R5 ;  /* 0x0000001fff037819 */ /* 0x000fca0000011405 */
[----:B------:R-:W-:Y:S01]  /*1fde0*/  IMAD R0, R3, UR12, RZ ;  /* 0x0000000c03007c24 */ /* 0x000fe2000f8e02ff */
[----:B------:R-:W-:Y:S01]  /*1fdf0*/  IADD3.X R3, R4, UR9, R7, P3, !PT ;  /* 0x0000000904037c10 */ /* 0x000fe20009ffe407 */
[----:B------:R-:W-:Y:S02]  /*1fe00*/  ULDC.64 UR8, c[0x0][0xc50] ;  /* 0x0003140000087ab9 */ /* 0x000fe40000000a00 */
[C---:B------:R-:W-:Y:S02]  /*1fe10*/  IMAD R7, R5.reuse, UR13, R0 ;  /* 0x0000000d05077c24 */ /* 0x040fe4000f8e0200 */
[----:B------:R-:W-:Y:S01]  /*1fe20*/  IMAD.WIDE.U32 R2, R5, UR12, R2 ;  /* 0x0000000c05027c25 */ /* 0x000fe2000f8e0002 */
[----:B------:R-:W-:-:S03]  /*1fe30*/  ULDC.64 UR12, c[0x0][0xba0] ;  /* 0x0002e800000c7ab9 */ /* 0x000fc60000000a00 */
[----:B------:R-:W-:Y:S01]  /*1fe40*/  IMAD.IADD R3, R3, 0x1, R7 ;  /* 0x0000000103037824 */ /* 0x000fe200078e0207 */
[----:B------:R-:W-:Y:S01]  /*1fe50*/  LEA R6, P3, R2, UR8, 0x2 ;  /* 0x0000000802067c11 */ /* 0x000fe2000f8610ff */
[----:B------:R-:W-:-:S03]  /*1fe60*/  VIADD R0, R12, 0x8 ;  /* 0x000000080c007836 */ /* 0x000fc60000000000 */
[----:B------:R-:W-:Y:S01]  /*1fe70*/  LEA.HI.X R10, R2, UR9, R3, 0x2, P3 ;  /* 0x00000009020a7c11 */ /* 0x000fe200098f1403 */
[----:B------:R-:W-:Y:S01]  /*1fe80*/  SHFL.IDX PT, R8, R6, RZ, 0x1c1f ;  /* 0x001c1fff06087589 */ /* 0x000fe200000e0000 */
[----:B------:R-:W-:-:S03]  /*1fe90*/  ISETP.GE.OR P0, PT, R0, R19, P0 ;  /* 0x000000130000720c */ /* 0x000fc60000706670 */
[----:B------:R-:W2:Y:S04]  /*1fea0*/  SHFL.IDX PT, R9, R10, RZ, 0x1c1f ;  /* 0x001c1fff0a097589 */ /* 0x000ea800000e0000 */
[----:B--2---:R0:W-:Y:S06]  /*1feb0*/  @!P2 ST.E desc[UR40][R8.64], R11 ;  /* 0x0000000b0800a985 */ /* 0x0041ec000c101928 */
[----:B------:R-:W2:Y:S01]  /*1fec0*/  @!P0 LDL R21, [R1+0x444] ;  /* 0x0004440001158983 */ /* 0x000ea20000100800 */
[----:B------:R-:W-:-:S02]  /*1fed0*/  IMAD R0, R210, 0x40, R194 ;  /* 0x00000040d2007824 */ /* 0x000fc400078e02c2 */
[----:B------:R-:W-:Y:S01]  /*1fee0*/  IMAD.MOV.U32 R3, RZ, RZ, 0x2 ;  /* 0x00000002ff037424 */ /* 0x000fe200078e00ff */
[----:B------:R-:W-:Y:S03]  /*1fef0*/  SHFL.IDX PT, R54, R6, 0x1, 0x1c1f ;  /* 0x003c1f0006367f89 */ /* 0x000fe600000e0000 */
[----:B------:R-:W-:Y:S01]  /*1ff00*/  IMAD.WIDE R2, R0, R3, UR38 ;  /* 0x0000002600027e25 */ /* 0x000fe2000f8e0203 */
[----:B------:R-:W2:Y:S02]  /*1ff10*/  SHFL.IDX PT, R55, R10, 0x1, 0x1c1f ;  /* 0x003c1f000a377f89 */ /* 0x000ea400000e0000 */
[C---:B------:R-:W-:Y:S02]  /*1ff20*/  IADD3 R25, P4, R2.reuse, 0x3000, RZ ;  /* 0x0000300002197810 */ /* 0x040fe40007f9e0ff */
[C---:B------:R-:W-:Y:S02]  /*1ff30*/  IADD3 R29, P5, R2.reuse, 0x4000, RZ ;  /* 0x00004000021d7810 */ /* 0x040fe40007fbe0ff */
[----:B------:R-:W-:-:S02]  /*1ff40*/  IADD3 R33, P6, R2, 0x5000, RZ ;  /* 0x0000500002217810 */ /* 0x000fc40007fde0ff */
[----:B------:R-:W-:Y:S02]  /*1ff50*/  LOP3.LUT R24, R25, 0x380, RZ, 0xc0, !PT ;  /* 0x0000038019187812 */ /* 0x000fe400078ec0ff */
[----:B------:R-:W-:Y:S02]  /*1ff60*/  LOP3.LUT R28, R29, 0x380, RZ, 0xc0, !PT ;  /* 0x000003801d1c7812 */ /* 0x000fe400078ec0ff */
[----:B------:R-:W-:Y:S02]  /*1ff70*/  LOP3.LUT R32, R33, 0x380, RZ, 0xc0, !PT ;  /* 0x0000038021207812 */ /* 0x000fe400078ec0ff */
[C---:B------:R-:W-:Y:S02]  /*1ff80*/  IADD3 R7, P2, R2.reuse, 0x1000, RZ ;  /* 0x0000100002077810 */ /* 0x040fe40007f5e0ff */
[----:B------:R-:W-:Y:S02]  /*1ff90*/  IADD3 R5, P3, R2, 0x2000, RZ ;  /* 0x0000200002057810 */ /* 0x000fe40007f7e0ff */
[----:B------:R-:W-:Y:S01]  /*1ffa0*/  SHF.R.U64 R24, R24, 0x3, RZ ;  /* 0x0000000318187819 */ /* 0x000fe200000012ff */
[--C-:B0-----:R-:W-:Y:S01]  /*1ffb0*/  IMAD.X R9, RZ, RZ, R3.reuse, P2 ;  /* 0x000000ffff097224 */ /* 0x101fe200010e0603 */
[----:B------:R-:W-:Y:S01]  /*1ffc0*/  SHF.R.U64 R28, R28, 0x3, RZ ;  /* 0x000000031c1c7819 */ /* 0x000fe200000012ff */
[----:B------:R-:W-:Y:S01]  /*1ffd0*/  IMAD.X R13, RZ, RZ, R3, P3 ;  /* 0x000000ffff0d7224 */ /* 0x000fe200018e0603 */
[----:B------:R-:W-:-:S02]  /*1ffe0*/  SHF.R.U64 R32, R32, 0x3, RZ ;  /* 0x0000000320207819 */ /* 0x000fc400000012ff */
[----:B------:R-:W-:Y:S01]  /*1fff0*/  LOP3.LUT R24, R24, R25, RZ, 0x3c, !PT ;  /* 0x0000001918187212 */ /* 0x000fe200078e3cff */
[--C-:B------:R-:W-:Y:S01]  /*20000*/  IMAD.X R25, RZ, RZ, R3.reuse, P4 ;  /* 0x000000ffff197224 */ /* 0x100fe200020e0603 */
[----:B------:R-:W-:Y:S01]  /*20010*/  LOP3.LUT R28, R28, R29, RZ, 0x3c, !PT ;  /* 0x0000001d1c1c7212 */ /* 0x000fe200078e3cff */
[--C-:B------:R-:W-:Y:S01]  /*20020*/  IMAD.X R29, RZ, RZ, R3.reuse, P5 ;  /* 0x000000ffff1d7224 */ /* 0x100fe200028e0603 */
[----:B------:R-:W-:Y:S01]  /*20030*/  LOP3.LUT R32, R32, R33, RZ, 0x3c, !PT ;  /* 0x0000002120207212 */ /* 0x000fe200078e3cff */
[----:B------:R-:W-:Y:S01]  /*20040*/  IMAD.X R33, RZ, RZ, R3, P6 ;  /* 0x000000ffff217224 */ /* 0x000fe200030e0603 */
[C---:B------:R-:W-:Y:S02]  /*20050*/  IADD3 R37, P2, R2.reuse, 0x6000, RZ ;  /* 0x0000600002257810 */ /* 0x040fe40007f5e0ff */
[C---:B------:R-:W-:Y:S02]  /*20060*/  IADD3 R41, P3, R2.reuse, 0x7000, RZ ;  /* 0x0000700002297810 */ /* 0x040fe40007f7e0ff */
[----:B------:R-:W-:-:S02]  /*20070*/  IADD3 R45, P4, R2, 0x8000, RZ ;  /* 0x00008000022d7810 */ /* 0x000fc40007f9e0ff */
[C---:B------:R-:W-:Y:S02]  /*20080*/  IADD3 R49, P5, R2.reuse, 0x9000, RZ ;  /* 0x0000900002317810 */ /* 0x040fe40007fbe0ff */
[----:B------:R-:W-:Y:S02]  /*20090*/  IADD3 R53, P6, R2, 0xa000, RZ ;  /* 0x0000a00002357810 */ /* 0x000fe40007fde0ff */
[----:B------:R-:W-:Y:S02]  /*200a0*/  LOP3.LUT R36, R37, 0x380, RZ, 0xc0, !PT ;  /* 0x0000038025247812 */ /* 0x000fe400078ec0ff */
[----:B------:R-:W-:Y:S02]  /*200b0*/  LOP3.LUT R40, R41, 0x380, RZ, 0xc0, !PT ;  /* 0x0000038029287812 */ /* 0x000fe400078ec0ff */
[----:B------:R-:W-:Y:S02]  /*200c0*/  LOP3.LUT R44, R45, 0x380, RZ, 0xc0, !PT ;  /* 0x000003802d2c7812 */ /* 0x000fe400078ec0ff */
[----:B------:R-:W-:-:S02]  /*200d0*/  LOP3.LUT R48, R49, 0x380, RZ, 0xc0, !PT ;  /* 0x0000038031307812 */ /* 0x000fc400078ec0ff */
[----:B------:R-:W-:Y:S02]  /*200e0*/  LOP3.LUT R52, R53, 0x380, RZ, 0xc0, !PT ;  /* 0x0000038035347812 */ /* 0x000fe400078ec0ff */
[----:B------:R-:W-:Y:S02]  /*200f0*/  LOP3.LUT R4, R7, 0x380, RZ, 0xc0, !PT ;  /* 0x0000038007047812 */ /* 0x000fe400078ec0ff */
[----:B------:R-:W-:Y:S02]  /*20100*/  LOP3.LUT R0, R5, 0x380, RZ, 0xc0, !PT ;  /* 0x0000038005007812 */ /* 0x000fe400078ec0ff */
[----:B------:R-:W-:Y:S02]  /*20110*/  SHF.R.U64 R36, R36, 0x3, RZ ;  /* 0x0000000324247819 */ /* 0x000fe400000012ff */
[----:B------:R-:W-:Y:S02]  /*20120*/  SHF.R.U64 R40, R40, 0x3, RZ ;  /* 0x0000000328287819 */ /* 0x000fe400000012ff */
[----:B------:R-:W-:-:S02]  /*20130*/  SHF.R.U64 R44, R44, 0x3, RZ ;  /* 0x000000032c2c7819 */ /* 0x000fc400000012ff */
[----:B------:R-:W-:Y:S02]  /*20140*/  SHF.R.U64 R48, R48, 0x3, RZ ;  /* 0x0000000330307819 */ /* 0x000fe400000012ff */
        /* <DEDUP_REMOVED lines=26> */
[----:B------:R-:W-:-:S02]  /*202f0*/  SHF.R.U64 R7, R7, 0x3, RZ ;  /* 0x0000000307077819 */ /* 0x000fc400000012ff */
[----:B------:R-:W-:Y:S02]  /*20300*/  LOP3.LUT R0, R5, 0x380, RZ, 0xc0, !PT ;  /* 0x0000038005007812 */ /* 0x000fe400078ec0ff */
[----:B------:R-:W-:Y:S02]  /*20310*/  SHF.R.U64 R56, R56, 0x3, RZ ;  /* 0x0000000338387819 */ /* 0x000fe400000012ff */
[----:B------:R-:W-:Y:S02]  /*20320*/  SHF.R.U64 R60, R60, 0x3, RZ ;  /* 0x000000033c3c7819 */ /* 0x000fe400000012ff */
        /* <DEDUP_REMOVED lines=13> */
[----:B------:R-:W-:-:S02]  /*20400*/  UIMAD UR10, UR11, UR12, URZ ;  /* 0x0000000c0b0a72a4 */ /* 0x000fc4000f8e023f */
[----:B------:R-:W-:Y:S02]  /*20410*/  UIMAD.WIDE.U32 UR8, UR4, UR12, URZ ;  /* 0x0000000c040872a5 */ /* 0x000fe4000f8e003f */
[----:B------:R-:W-:-:S03]  /*20420*/  UIMAD UR10, UR4, UR13, UR10 ;  /* 0x0000000d040a72a4 */ /* 0x000fc6000f8e020a */
[----:B------:R-:W-:Y:S01]  /*20430*/  ULDC.64 UR12, c[0x0][0xbe8] ;  /* 0x0002fa00000c7ab9 */ /* 0x000fe20000000a00 */
[----:B------:R-:W-:Y:S02]  /*20440*/  UIADD3 UR9, UR9, UR10, URZ ;  /* 0x0000000a09097290 */ /* 0x000fe4000fffe03f */
[----:B------:R-:W-:Y:S01]  /*20450*/  UIMAD UR4, UR16, UR12, URZ ;  /* 0x0000000c100472a4 */ /* 0x000fe2000f8e023f */
[----:B------:R-:W-:Y:S01]  /*20460*/  VIADD R76, R211, UR43 ;  /* 0x0000002bd34c7c36 */ /* 0x000fe20008000000 */
[----:B------:R-:W-:Y:S02]  /*20470*/  UIMAD.WIDE.U32 UR8, UR37, UR12, UR8 ;  /* 0x0000000c250872a5 */ /* 0x000fe4000f8e0008 */
[----:B------:R-:W-:Y:S01]  /*20480*/  UIMAD UR4, UR37, UR13, UR4 ;  /* 0x0000000d250472a4 */ /* 0x000fe2000f8e0204 */
[----:B------:R-:W-:-:S03]  /*20490*/  ULDC.64 UR10, c[0x0][0xbf0] ;  /* 0x0002fc00000a7ab9 */ /* 0x000fc60000000a00 */
[----:B------:R-:W-:Y:S02]  /*204a0*/  UIADD3 UR9, UR9, UR4, URZ ;  /* 0x0000000409097290 */ /* 0x000fe4000fffe03f */
[----:B------:R-:W-:Y:S02]  /*204b0*/  UIMAD UR4, UR18, UR10, URZ ;  /* 0x0000000a120472a4 */ /* 0x000fe4000f8e023f */
[----:B------:R-:W-:Y:S02]  /*204c0*/  UIMAD.WIDE.U32 UR8, UR17, UR10, UR8 ;  /* 0x0000000a110872a5 */ /* 0x000fe4000f8e0008 */
[----:B------:R-:W-:-:S03]  /*204d0*/  UIMAD UR4, UR17, UR11, UR4 ;  /* 0x0000000b110472a4 */ /* 0x000fc6000f8e0204 */
[----:B------:R-:W-:Y:S01]  /*204e0*/  ULDC.64 UR10, c[0x0][0xbe0] ;  /* 0x0002f800000a7ab9 */ /* 0x000fe20000000a00 */
[----:B------:R-:W-:Y:S01]  /*204f0*/  UIADD3 UR4, UR9, UR4, URZ ;  /* 0x0000000409047290 */ /* 0x000fe2000fffe03f */
[----:B------:R-:W-:-:S05]  /*20500*/  VIADD R82, R210, UR43 ;  /* 0x0000002bd2527c36 */ /* 0x000fca0008000000 */
[----:B------:R-:W-:Y:S01]  /*20510*/  ISETP.GE.AND P2, PT, R82, R19, PT ;  /* 0x000000135200720c */ /* 0x000fe20003f46270 */
[----:B------:R-:W-:Y:S01]  /*20520*/  BSSY B1, `(.L_x_12357) ;  /* 0x000004a000017945 */ /* 0x000fe20003800000 */
[----:B--2---:R0:W-:Y:S04]  /*20530*/  @!P0 ST.E desc[UR40][R54.64], R21 ;  /* 0x0000001536008985 */ /* 0x0041e8000c101928 */
[----:B------:R1:W5:Y:S04]  /*20540*/  LD.E.128 R4, desc[UR40][R2.64] ;  /* 0x0000002802047980 */ /* 0x000368000c101d00 */
[----:B------:R-:W5:Y:S01]  /*20550*/  LD.E.128 R8, desc[UR40][R8.64] ;  /* 0x0000002808087980 */ /* 0x000f62000c101d00 */
[----:B0-----:R-:W-:-:S03]  /*20560*/  IMAD.MOV.U32 R21, RZ, RZ, R76 ;  /* 0x000000ffff157224 */ /* 0x001fc600078e004c */
[----:B------:R-:W5:Y:S01]  /*20570*/  LD.E.128 R12, desc[UR40][R12.64] ;  /* 0x000000280c0c7980 */ /* 0x000f62000c101d00 */
[----:B-1----:R-:W0:Y:S01]  /*20580*/  @P1 LDC R3, c[0x0][0xcec] ;  /* 0x00033b00ff031b82 */ /* 0x002e220000000800 */
[----:B------:R-:W-:Y:S02]  /*20590*/  IMAD.U32 R2, RZ, RZ, UR8 ;  /* 0x00000008ff027e24 */ /* 0x000fe4000f8e00ff */
[----:B------:R-:W5:Y:S04]  /*205a0*/  LD.E.128 R24, desc[UR40][R24.64] ;  /* 0x0000002818187980 */ /* 0x000f68000c101d00 */
[----:B------:R-:W5:Y:S04]  /*205b0*/  LD.E.128 R28, desc[UR40][R28.64] ;  /* 0x000000281c1c7980 */ /* 0x000f68000c101d00 */
[----:B------:R-:W5:Y:S04]  /*205c0*/  LD.E.128 R32, desc[UR40][R32.64] ;  /* 0x0000002820207980 */ /* 0x000f68000c101d00 */
[----:B------:R-:W5:Y:S04]  /*205d0*/  LD.E.128 R36, desc[UR40][R36.64] ;  /* 0x0000002824247980 */ /* 0x000f68000c101d00 */
[----:B------:R-:W5:Y:S04]  /*205e0*/  LD.E.128 R40, desc[UR40][R40.64] ;  /* 0x0000002828287980 */ /* 0x000f68000c101d00 */
[----:B------:R-:W5:Y:S01]  /*205f0*/  LD.E.128 R44, desc[UR40][R44.64] ;  /* 0x000000282c2c7980 */ /* 0x000f62000c101d00 */
[----:B0-----:R-:W-:-:S03]  /*20600*/  @P1 IMAD.HI.U32 R0, R76, R3, RZ ;  /* 0x000000034c001227 */ /* 0x001fc600078e00ff */
[----:B------:R-:W5:Y:S02]  /*20610*/  LD.E.128 R48, desc[UR40][R48.64] ;  /* 0x0000002830307980 */ /* 0x000f64000c101d00 */
[----:B---3--:R-:W-:Y:S02]  /*20620*/  @P1 SHF.R.U32.HI R21, RZ, R77, R0 ;  /* 0x0000004dff151219 */ /* 0x008fe40000011600 */
        /* <DEDUP_REMOVED lines=15> */
[----:B------:R-:W5:Y:S01]  /*20720*/  LD.E.128 R72, desc[UR40][R72.64] ;  /* 0x0000002848487980 */ /* 0x000f62000c101d00 */
[----:B------:R-:W-:Y:S01]  /*20730*/  IMAD.IADD R3, R3, 0x1, R79 ;  /* 0x0000000103037824 */ /* 0x000fe200078e024f */
[----:B------:R-:W-:Y:S01]  /*20740*/  UIADD3 UR4, UR46, 0x32420, URZ ;  /* 0x000324202e047890 */ /* 0x000fe2000fffe03f */
[----:B------:R-:W-:Y:S01]  /*20750*/  IMAD R20, R0, UR8, RZ ;  /* 0x0000000800147c24 */ /* 0x000fe2000f8e02ff */
[----:B------:R-:W-:Y:S01]  /*20760*/  @!PT LDS RZ, [RZ] ;  /* 0x00000000fffff984 */ /* 0x000fe20000000800 */
[----:B------:R-:W-:Y:S01]  /*20770*/  @!PT LDS RZ, [RZ] ;  /* 0x00000000fffff984 */ /* 0x000fe20000000800 */
[----:B------:R-:W-:Y:S01]  /*20780*/  @!PT LDS RZ, [RZ] ;  /* 0x00000000fffff984 */ /* 0x000fe20000000800 */
[----:B------:R-:W-:Y:S01]  /*20790*/  @!PT LDS RZ, [RZ] ;  /* 0x00000000fffff984 */ /* 0x000fe20000000800 */
[----:B------:R0:W-:Y:S06]  /*207a0*/  MEMBAR.ALL.CTA ;  /* 0x0000000000007992 */ /* 0x0001ec0000008000 */
[----:B0-----:R-:W0:Y:S01]  /*207b0*/  FENCE.VIEW.ASYNC.S ;  /* 0x00000000000073c6 */ /* 0x001e220000000000 */
[----:B------:R-:W-:Y:S01]  /*207c0*/  IMAD.WIDE.U32 R2, R77, UR8, R2 ;  /* 0x000000084d027c25 */ /* 0x000fe2000f8e0002 */
[----:B------:R-:W-:-:S03]  /*207d0*/  UPRMT UR4, URZ, 0x654, UR4 ;  /* 0x000006543f047896 */ /* 0x000fc60008000004 */
[----:B------:R-:W-:Y:S01]  /*207e0*/  IMAD R21, R77, UR9, R20 ;  /* 0x000000094d157c24 */ /* 0x000fe2000f8e0214 */
[----:B------:R-:W-:Y:S01]  /*207f0*/  ULDC.64 UR8, c[0x0][0xb80] ;  /* 0x0002e00000087ab9 */ /* 0x000fe20000000a00 */
[----:B------:R-:W-:Y:S01]  /*20800*/  VIADD R0, R82, 0x20 ;  /* 0x0000002052007836 */ /* 0x000fe20000000000 */
[----:B------:R-:W-:Y:S01]  /*20810*/  LEA R80, P3, R2, UR8, 0x1 ;  /* 0x0000000802507c11 */ /* 0x000fe2000f8608ff */
[----:B------:R-:W-:-:S03]  /*20820*/  IMAD.IADD R3, R3, 0x1, R21 ;  /* 0x0000000103037824 */ /* 0x000fc600078e0215 */
[-C--:B------:R-:W-:Y:S01]  /*20830*/  ISETP.GE.AND P1, PT, R0, R19.reuse, PT ;  /* 0x000000130000720c */ /* 0x080fe20003f26270 */
[----:B------:R-:W-:Y:S01]  /*20840*/  VIADD R0, R82, 0x40 ;  /* 0x0000004052007836 */ /* 0x000fe20000000000 */
[----:B------:R-:W-:Y:S01]  /*20850*/  LEA.HI.X R81, R2, UR9, R3, 0x1, P3 ;  /* 0x0000000902517c11 */ /* 0x000fe200098f0c03 */
[----:B0-----:R0:W1:Y:S03]  /*20860*/  SHFL.IDX PT, R78, R80, RZ, 0x181f ;  /* 0x00181fff504e7589 */ /* 0x00106600000e0000 */
[----:B------:R-:W-:Y:S02]  /*20870*/  ISETP.GE.AND P0, PT, R0, R19, PT ;  /* 0x000000130000720c */ /* 0x000fe40003f06270 */
[----:B------:R0:W2:Y:S01]  /*20880*/  SHFL.IDX PT, R0, R81, RZ, 0x181f ;  /* 0x00181fff51007589 */ /* 0x0000a200000e0000 */
[----:B------:R-:W-:Y:S01]  /*20890*/  SYNCS.ARRIVE.TRANS64.RED.A1T0 RZ, [UR4], RZ ;  /* 0x000000ffffff79a7 */ /* 0x000fe20008100404 */
[----:B------:R-:W-:Y:S09]  /*208a0*/  @P2 BRA `(.L_x_12358) ;  /* 0x0000000000442947 */ /* 0x000ff20003800000 */
        /* <DEDUP_REMOVED lines=17> */
.L_x_12358:
[----:B------:R-:W-:Y:S05]  /*209c0*/  BSYNC B1 ;  /* 0x0000000000017941 */ /* 0x000fea0003800000 */
.L_x_12357:
        /* <DEDUP_REMOVED lines=9> */
[-C--:B---3--:R-:W-:Y:S02]  /*20a60*/  @!P4 LEA R2, P6, R194, R20.reuse, 0x1 ;  /* 0x00000014c202c211 */ /* 0x088fe400078c08ff */
[----:B-----5:R-:W-:Y:S02]  /*20a70*/  @!P3 LEA R4, P5, R196, R20, 0x1 ;  /* 0x00000014c404b211 */ /* 0x020fe400078a08ff */
        /* <DEDUP_REMOVED lines=10> */
.L_x_12360:
[----:B------:R-:W-:Y:S05]  /*20b20*/  BSYNC B1 ;  /* 0x0000000000017941 */ /* 0x000fea0003800000 */
.L_x_12359:
[----:B----4-:R4:W0:Y:S01]  /*20b30*/  SHFL.IDX PT, R0, R81, 0x2, 0x181f ;  /* 0x00581f0051007f89 */ /* 0x01082200000e0000 */
        /* <DEDUP_REMOVED lines=8> */
[-C--:B---3--:R-:W-:Y:S02]  /*20bc0*/  @!P3 LEA R2, P6, R194, R8.reuse, 0x1 ;  /* 0x00000008c202b211 */ /* 0x088fe400078c08ff */
[-C--:B------:R-:W-:Y:S02]  /*20bd0*/  @!P2 LEA R4, P5, R196, R8.reuse, 0x1 ;  /* 0x00000008c404a211 */ /* 0x080fe400078a08ff */
[----:B------:R-:W-:Y:S02]  /*20be0*/  @!P1 LEA R6, P4, R195, R8, 0x1 ;  /* 0x00000008c3069211 */ /* 0x000fe400078808ff */
[----:B0-----:R-:W-:Y:S02]  /*20bf0*/  @!P3 LEA.HI.X R3, R194, R0, R203, 0x1, P6 ;  /* 0x00000000c203b211 */ /* 0x001fe400030f0ccb */
        /* <DEDUP_REMOVED lines=8> */
.L_x_12362:
[----:B------:R-:W-:Y:S05]  /*20c80*/  BSYNC B1 ;  /* 0x0000000000017941 */ /* 0x000fea0003800000 */
.L_x_12361:
[----:B0-----:R-:W-:Y:S01]  /*20c90*/  VIADD R0, R82, 0x60 ;  /* 0x0000006052007836 */ /* 0x001fe20000000000 */
[----:B--2-4-:R-:W4:Y:S04]  /*20ca0*/  SHFL.IDX PT, R81, R81, 0x3, 0x181f ;  /* 0x00781f0051517f89 */ /* 0x014f2800000e0000 */
[----:B------:R-:W-:Y:S01]  /*20cb0*/  ISETP.GE.AND P0, PT, R0, R19, PT ;  /* 0x000000130000720c */ /* 0x000fe20003f06270 */
[----:B------:R-:W0:-:S12]  /*20cc0*/  SHFL.IDX PT, R80, R80, 0x3, 0x181f ;  /* 0x00781f0050507f89 */ /* 0x000e1800000e0000 */
[----:B------:R-:W-:Y:S05]  /*20cd0*/  @P0 BRA `(.L_x_12363) ;  /* 0x0000000c00a80947 */ /* 0x000fea0003800000 */
[----:B------:R-:W-:Y:S02]  /*20ce0*/  ULDC UR4, c[0x0][0xbc8] ;  /* 0x0002f20000047ab9 */ /* 0x000fe40000000800 */
[----:B------:R-:W-:Y:S02]  /*20cf0*/  ISETP.GE.AND P3, PT, R194, UR4, PT ;  /* 0x00000004c2007c0c */ /* 0x000fe4000bf66270 */
[----:B------:R-:W-:Y:S02]  /*20d00*/  ISETP.GE.AND P4, PT, R196, UR4, PT ;  /* 0x00000004c4007c0c */ /* 0x000fe4000bf86270 */
[----:B------:R-:W-:-:S09]  /*20d10*/  ISETP.GE.AND P5, PT, R195, UR4, PT ;  /* 0x00000004c3007c0c */ /* 0x000fd2000bfa6270 */
[-C--:B0-----:R-:W-:Y:S02]  /*20d20*/  @!P3 LEA R2, P0, R194, R80.reuse, 0x1 ;  /* 0x00000050c202b211 */ /* 0x081fe400078008ff */
[-C--:B------:R-:W-:Y:S02]  /*20d30*/  @!P4 LEA R4, P1, R196, R80.reuse, 0x1 ;  /* 0x00000050c404c211 */ /* 0x080fe400078208ff */
[C---:B------:R-:W-:Y:S02]  /*20d40*/  @!P5 LEA R6, P2, R195.reuse, R80, 0x1 ;  /* 0x00000050c306d211 */ /* 0x040fe400078408ff */
        /* <DEDUP_REMOVED lines=12> */
.L_x_12355:
        /* <DEDUP_REMOVED lines=32> */
.L_x_12364:
        /* <DEDUP_REMOVED lines=47> */
.L_x_12366:
[----:B------:R-:W-:Y:S05]  /*21300*/  BSYNC B1 ;  /* 0x0000000000017941 */ /* 0x000fea0003800000 */
.L_x_12365:
[----:B0-----:R-:W0:Y:S01]  /*21310*/  @P0 LDC R3, c[0x0][0xcf0] ;  /* 0x00033c00ff030b82 */ /* 0x001e220000000800 */
[----:B------:R-:W-:Y:S01]  /*21320*/  ULDC.64 UR16, c[0x0][0xba0] ;  /* 0x0002e80000107ab9 */ /* 0x000fe20000000a00 */
[----:B------:R-:W-:Y:S01]  /*21330*/  VIADD R6, R211, UR43 ;  /* 0x0000002bd3067c36 */ /* 0x000fe20008000000 */
[----:B------:R-:W-:Y:S01]  /*21340*/  UIMAD UR10, UR11, UR16, URZ ;  /* 0x000000100b0a72a4 */ /* 0x000fe2000f8e023f */
[----:B------:R-:W-:Y:S01]  /*21350*/  BSSY B1, `(.L_x_12367) ;  /* 0x0000040000017945 */ /* 0x000fe20003800000 */
[----:B------:R-:W-:Y:S01]  /*21360*/  UIMAD.WIDE.U32 UR8, UR4, UR16, URZ ;  /* 0x00000010040872a5 */ /* 0x000fe2000f8e003f */
[----:B------:R-:W-:Y:S01]  /*21370*/  @P0 IMAD.HI.U32 R2, R6, R9, RZ ;  /* 0x0000000906020227 */ /* 0x000fe200078e00ff */
[----:B------:R-:W-:-:S03]  /*21380*/  UIMAD UR10, UR4, UR17, UR10 ;  /* 0x00000011040a72a4 */ /* 0x000fc6000f8e020a */
[----:B------:R-:W-:Y:S01]  /*21390*/  ULDC.64 UR16, c[0x0][0xbe8] ;  /* 0x0002fa0000107ab9 */ /* 0x000fe20000000a00 */
[----:B------:R-:W-:Y:S01]  /*213a0*/  UIADD3 UR9, UR9, UR10, URZ ;  /* 0x0000000a09097290 */ /* 0x000fe2000fffe03f */
[----:B------:R-:W-:Y:S01]  /*213b0*/  IMAD.MOV.U32 R5, RZ, RZ, R6 ;  /* 0x000000ffff057224 */ /* 0x000fe200078e0006 */
[----:B------:R-:W-:Y:S02]  /*213c0*/  UIMAD UR4, UR12, UR16, URZ ;  /* 0x000000100c0472a4 */ /* 0x000fe4000f8e023f */
[----:B------:R-:W-:Y:S02]  /*213d0*/  UIMAD.WIDE.U32 UR8, UR37, UR16, UR8 ;  /* 0x00000010250872a5 */ /* 0x000fe4000f8e0008 */
        /* <DEDUP_REMOVED lines=22> */
[----:B------:R-:W-:Y:S02]  /*21540*/  VIADD R6, R210, UR43 ;  /* 0x0000002bd2067c36 */ /* 0x000fe40008000000 */
        /* <DEDUP_REMOVED lines=32> */
.L_x_12368:
[----:B------:R-:W-:Y:S05]  /*21750*/  BSYNC B1 ;  /* 0x0000000000017941 */ /* 0x000fea0003800000 */
.L_x_12367:
        /* <DEDUP_REMOVED lines=21> */
.L_x_12370:
[----:B------:R-:W-:Y:S05]  /*218b0*/  BSYNC B1 ;  /* 0x0000000000017941 */ /* 0x000fea0003800000 */
.L_x_12369:
        /* <DEDUP_REMOVED lines=21> */
.L_x_12372:
[----:B------:R-:W-:Y:S05]  /*21a10*/  BSYNC B1 ;  /* 0x0000000000017941 */ /* 0x000fea0003800000 */
.L_x_12371:
[----:B0-----:R-:W-:Y:S01]  /*21a20*/  VIADD R0, R6, 0x60 ;  /* 0x0000006006007836 */ /* 0x001fe20000000000 */
[----:B--2-4-:R-:W0:Y:S04]  /*21a30*/  SHFL.IDX PT, R5, R5, 0x3, 0x181f ;  /* 0x00781f0005057f89 */ /* 0x014e2800000e0000 */
[----:B------:R-:W-:Y:S01]  /*21a40*/  ISETP.GE.AND P0, PT, R0, R11, PT ;  /* 0x0000000b0000720c */ /* 0x000fe20003f06270 */
[----:B-1-3--:R1:W2:-:S12]  /*21a50*/  SHFL.IDX PT, R2, R4, 0x3, 0x181f ;  /* 0x00781f0004027f89 */ /* 0x00a29800000e0000 */
[----:B-1----:R-:W-:Y:S05]  /*21a60*/  @P0 BRA `(.L_x_12363) ;  /* 0x0000000000440947 */ /* 0x002fea0003800000 */
[----:B------:R-:W-:Y:S02]  /*21a70*/  ULDC UR4, c[0x0][0xbc8] ;  /* 0x0002f20000047ab9 */ /* 0x000fe40000000800 */
[----:B------:R-:W-:Y:S02]  /*21a80*/  ISETP.GE.AND P3, PT, R194, UR4, PT ;  /* 0x00000004c2007c0c */ /* 0x000fe4000bf66270 */
[----:B------:R-:W-:Y:S02]  /*21a90*/  ISETP.GE.AND P2, PT, R196, UR4, PT ;  /* 0x00000004c4007c0c */ /* 0x000fe4000bf46270 */
[----:B------:R-:W-:Y:S02]  /*21aa0*/  ISETP.GE.AND P1, PT, R195, UR4, PT ;  /* 0x00000004c3007c0c */ /* 0x000fe4000bf26270 */
[----:B------:R-:W-:-:S07]  /*21ab0*/  ISETP.GE.AND P0, PT, R197, UR4, PT ;  /* 0x00000004c5007c0c */ /* 0x000fce000bf06270 */
[-C--:B--2---:R-:W-:Y:S02]  /*21ac0*/  @!P3 LEA R6, P6, R194, R2.reuse, 0x1 ;  /* 0x00000002c206b211 */ /* 0x084fe400078c08ff */
[-C--:B------:R-:W-:Y:S02]  /*21ad0*/  @!P2 LEA R8, P5, R196, R2.reuse, 0x1 ;  /* 0x00000002c408a211 */ /* 0x080fe400078a08ff */
[-C--:B------:R-:W-:Y:S02]  /*21ae0*/  @!P1 LEA R10, P4, R195, R2.reuse, 0x1 ;  /* 0x00000002c30a9211 */ /* 0x080fe400078808ff */
[-C--:B0-----:R-:W-:Y:S02]  /*21af0*/  @!P3 LEA.HI.X R7, R194, R5.reuse, R203, 0x1, P6 ;  /* 0x00000005c207b211 */ /* 0x081fe400030f0ccb */
        /* <DEDUP_REMOVED lines=8> */
.L_x_12363:
[----:B------:R-:W-:Y:S05]  /*21b80*/  BSYNC B0 ;  /* 0x0000000000007941 */ /* 0x000fea0003800000 */
.L_x_12354:
[----:B------:R-:W-:Y:S02]  /*21b90*/  ULDC UR4, c[0x0][0xd3c] ;  /* 0x00034f0000047ab9 */ /* 0x000fe40000000800 */
[----:B------:R-:W-:-:S06]  /*21ba0*/  UISETP.GE.AND UP0, UPT, UR6, UR4, UPT ;  /* 0x000000040600728c */ /* 0x000fcc000bf06270 */
[----:B------:R-:W-:-:S13]  /*21bb0*/  PLOP3.LUT P0, PT, PT, PT, UP0, 0x80, 0x0 ;  /* 0x000000000000781c */ /* 0x000fda0003f0f008 */
[----:B------:R-:W-:Y:S05]  /*21bc0*/  @!P0 BRA `(.L_x_12373) ;  /* 0xfffffdf400fc8947 */ /* 0x000fea000383ffff */
[----:B------:R-:W-:Y:S05]  /*21bd0*/  EXIT ;  /* 0x000000000000794d */ /* 0x000fea0003800000 */
.L_x_12246:
[----:B------:R-:W-:-:S08]  /*21be0*/  NOP ;  /* 0x0000000000007918 */ /* 0x000fd00000000000 */
[----:B----4-:R-:W0:-:S00]  /*21bf0*/  USETMAXREG.DEALLOC.CTAPOOL 0x18 ;  /* 0x00000018000079c8 */ /* 0x010e0000080e0500 */
        /* <DEDUP_REMOVED lines=16> */
.L_x_12374:
        /* <DEDUP_REMOVED lines=42> */
.L_x_12380:
        /* <DEDUP_REMOVED lines=12> */
.L_x_12379:
[----:B------:R-:W-:Y:S05]  /*22060*/  BSYNC B0 ;  /* 0x0000000000007941 */ /* 0x000fea0003800000 */
.L_x_12378:
        /* <DEDUP_REMOVED lines=21> */
.L_x_12376:
        /* <DEDUP_REMOVED lines=20> */
.L_x_12381:
        /* <DEDUP_REMOVED lines=56> */
.L_x_12377:
[----:B------:R-:W-:Y:S02]  /*22680*/  IMAD.MOV.U32 R17, RZ, RZ, RZ ;  /* 0x000000ffff117224 */ /* 0x000fe400078e00ff */
[----:B------:R-:W-:Y:S02]  /*22690*/  IMAD.U32 R16, RZ, RZ, UR6 ;  /* 0x00000006ff107e24 */ /* 0x000fe4000f8e00ff */
[----:B------:R-:W-:-:S07]  /*226a0*/  IMAD.MOV.U32 R18, RZ, RZ, RZ ;  /* 0x000000ffff127224 */ /* 0x000fce00078e00ff */
.L_x_12382:
[----:B------:R-:W-:-:S13]  /*226b0*/  ISETP.NE.AND P0, PT, R0, RZ, PT ;  /* 0x000000ff0000720c */ /* 0x000fda0003f05270 */
[----:B------:R-:W1:Y:S01]  /*226c0*/  @!P0 S2R R3, SR_CgaCtaId ;  /* 0x0000000000038919 */ /* 0x000e620000008800 */
[----:B------:R-:W-:-:S04]  /*226d0*/  @!P0 MOV R0, 0x400 ;  /* 0x0000040000008802 */ /* 0x000fc80000000f00 */
[----:B-1----:R-:W-:-:S05]  /*226e0*/  @!P0 LEA R0, R3, R0, 0x18 ;  /* 0x0000000003008211 */ /* 0x002fca00078ec0ff */
[----:B------:R2:W-:Y:S01]  /*226f0*/  @!P0 STS.128 [R0+0x324d0], R16 ;  /* 0x0324d01000008388 */ /* 0x0005e20000000c00 */
[----:B------:R-:W-:Y:S06]  /*22700*/  BAR.ARV 0x5, 0x180 ;  /* 0x0146000000007b1d */ /* 0x000fec0000002000 */
.L_x_12375:
        /* <DEDUP_REMOVED lines=11> */
[----:B------:R-:W-:Y:S01]  /*227c0*/  STL [R1+0x4cc], RZ ;  /* 0x0004ccff01007387 */ /* 0x000fe20000100800 */
[----:B------:R-:W-:Y:S01]  /*227d0*/  ULDC UR37, c[0x0][0xc] ;  /* 0x0000030000257ab9 */ /* 0x000fe20000000800 */
[----:B------:R-:W-:Y:S02]  /*227e0*/  ULDC.64 UR38, c[0x0][0x198] ;  /* 0x0000660000267ab9 */ /* 0x000fe40000000a00 */
[----:B------:R-:W-:Y:S01]  /*227f0*/  STL [R1+0x464], RZ ;  /* 0x000464ff01007387 */ /* 0x000fe20000100800 */
        /* <DEDUP_REMOVED lines=16> */
[----:B------:R1:W-:Y:S01]  /*22900*/  STL [R1+0x470], R2 ;  /* 0x0004700201007387 */ /* 0x0003e20000100800 */
[C---:B0-----:R-:W-:Y:S02]  /*22910*/  LOP3.LUT R3, R0.reuse, 0x40, RZ, 0xfc, !PT ;  /* 0x0000004000037812 */ /* 0x041fe400078efcff */
[C---:B-1----:R-:W-:Y:S02]  /*22920*/  LOP3.LUT R2, R0.reuse, 0x80, RZ, 0xfc, !PT ;  /* 0x0000008000027812 */ /* 0x042fe400078efcff */
[----:B------:R-:W-:-:S07]  /*22930*/  LOP3.LUT R0, R0, 0xc0, RZ, 0xfc, !PT ;  /* 0x000000c000007812 */ /* 0x000fce00078efcff */
.L_x_12499:
[----:B------:R-:W-:Y:S05]  /*22940*/  YIELD ;  /* 0x0000000000007946 */ /* 0x000fea0003800000 */
[----:B------:R-:W-:Y:S01]  /*22950*/  ULDC.64 UR4, c[0x0][0xb20] ;  /* 0x0002c80000047ab9 */ /* 0x000fe20000000a00 */
[----:B---3--:R-:W-:Y:S01]  /*22960*/  IMAD.MOV.U32 R0, RZ, RZ, RZ ;  /* 0x000000ffff007224 */ /* 0x008fe200078e00ff */
[----:B------:R-:W-:Y:S01]  /*22970*/  ISETP.NE.U32.AND P0, PT, RZ, UR4, PT ;  /* 0x00000004ff007c0c */ /* 0x000fe2000bf05070 */
[----:B0-----:R-:W0:Y:S01]  /*22980*/  LDC.64 R4, c[0x0][0xaf8] ;  /* 0x0002be00ff047b82 */ /* 0x001e220000000a00 */
        /* <DEDUP_REMOVED lines=40> */
.L_x_12384:
        /* <DEDUP_REMOVED lines=10> */
.L_x_12385:
[----:B------:R-:W-:Y:S05]  /*22cb0*/  @!P1 BRA `(.L_x_12386) ;  /* 0x00000000000c9947 */ /* 0x000fea0003800000 */
[----:B------:R-:W2:Y:S04]  /*22cc0*/  LDG.E R6, desc[UR40][R2.64] ;  /* 0x0000002802067981 */ /* 0x000ea8000c1e1900 */
[----:B------:R-:W2:Y:S02]  /*22cd0*/  LDG.E R2, desc[UR40][R2.64+0x4] ;  /* 0x0000042802027981 */ /* 0x000ea4000c1e1900 */
[----:B--2---:R-:W-:-:S07]  /*22ce0*/  IMAD.IADD R6, R2, 0x1, -R6 ;  /* 0x0000000102067824 */ /* 0x004fce00078e0a06 */
.L_x_12386:
        /* <DEDUP_REMOVED lines=28> */
.L_x_12389:
[----:B------:R-:W-:-:S13]  /*22eb0*/  ISETP.NE.AND P0, PT, R3, 0x1, PT ;  /* 0x000000010300780c */ /* 0x000fda0003f05270 */
[----:B------:R-:W2:Y:S02]  /*22ec0*/  @P0 LDC.64 R4, c[0x0][0xae0] ;  /* 0x0002b800ff040b82 */ /* 0x000ea40000000a00 */
[----:B--2---:R-:W-:-:S05]  /*22ed0*/  @P0 IMAD.HI.U32 R4, R7, R4, RZ ;  /* 0x0000000407040227 */ /* 0x004fca00078e00ff */
[----:B------:R-:W-:-:S07]  /*22ee0*/  @P0 SHF.R.U32.HI R7, RZ, R5, R4 ;  /* 0x00000005ff070219 */ /* 0x000fce0000011604 */
.L_x_12390:
[----:B------:R-:W-:Y:S05]  /*22ef0*/  BSYNC B0 ;  /* 0x0000000000007941 */ /* 0x000fea0003800000 */
.L_x_12388:
[----:B------:R-:W-:-:S05]  /*22f00*/  IMAD R7, R7, R3, R3 ;  /* 0x0000000307077224 */ /* 0x000fca00078e0203 */
[----:B------:R-:W-:-:S07]  /*22f10*/  VIMNMX R2, R2, R7, PT ;  /* 0x0000000702027248 */ /* 0x000fce0003fe0100 */
.L_x_12387:
        /* <DEDUP_REMOVED lines=29> */
.L_x_12393:
[----:B------:R-:W-:-:S13]  /*230f0*/  ISETP.NE.AND P0, PT, R3, 0x1, PT ;  /* 0x000000010300780c */ /* 0x000fda0003f05270 */
[----:B------:R-:W3:Y:S02]  /*23100*/  @P0 LDC.64 R4, c[0x0][0xae0] ;  /* 0x0002b800ff040b82 */ /* 0x000ee40000000a00 */
[----:B---3--:R-:W-:-:S05]  /*23110*/  @P0 IMAD.HI.U32 R4, R2, R4, RZ ;  /* 0x0000000402040227 */ /* 0x008fca00078e00ff */
[----:B------:R-:W-:-:S07]  /*23120*/  @P0 SHF.R.U32.HI R2, RZ, R5, R4 ;  /* 0x00000005ff020219 */ /* 0x000fce0000011604 */
.L_x_12394:
[----:B------:R-:W-:Y:S05]  /*23130*/  BSYNC B0 ;  /* 0x0000000000007941 */ /* 0x000fea0003800000 */
.L_x_12392:
[----:B------:R-:W-:-:S05]  /*23140*/  IMAD R2, R2, R3, RZ ;  /* 0x0000000302027224 */ /* 0x000fca00078e02ff */
[----:B------:R-:W-:-:S07]  /*23150*/  VIMNMX R0, R0, R2, !PT ;  /* 0x0000000200007248 */ /* 0x000fce0007fe0100 */
.L_x_12391:
        /* <DEDUP_REMOVED lines=25> */
.L_x_12396:
        /* <DEDUP_REMOVED lines=21> */
.L_x_12399:
[----:B------:R-:W-:Y:S05]  /*23440*/  BSYNC B6 ;  /* 0x0000000000067941 */ /* 0x000fea0003800000 */
.L_x_12398:
        /* <DEDUP_REMOVED lines=20> */
.L_x_12402:
        /* <DEDUP_REMOVED lines=15> */
.L_x_12401:
[----:B------:R-:W-:Y:S05]  /*23680*/  BSYNC B6 ;  /* 0x0000000000067941 */ /* 0x000fea0003800000 */
.L_x_12400:
        /* <DEDUP_REMOVED lines=23> */
.L_x_12516:
        /* <DEDUP_REMOVED lines=11> */
.L_x_12519:
        /* <DEDUP_REMOVED lines=24> */
.L_x_12406:
[----:B--2---:R-:W2:Y:S04]  /*23a30*/  LDL R7, [R1+0x460] ;  /* 0x0004600001077983 */ /* 0x004ea80000100800 */
[----:B----4-:R-:W2:Y:S04]  /*23a40*/  LDL R0, [R1+0x464] ;  /* 0x0004640001007983 */ /* 0x010ea80000100800 */
[----:B---3--:R-:W3:Y:S01]  /*23a50*/  LDL R2, [R1+0x470] ;  /* 0x0004700001027983 */ /* 0x008ee20000100800 */
[----:B--2---:R-:W-:Y:S01]  /*23a60*/  IMAD R0, R0, 0x8, R7 ;  /* 0x0000000800007824 */ /* 0x004fe200078e0207 */
[----:B---3--:R-:W-:-:S04]  /*23a70*/  SHF.L.U32 R2, R2, 0x1f, RZ ;  /* 0x0000001f02027819 */ /* 0x008fc800000006ff */
[----:B------:R-:W2:Y:S02]  /*23a80*/  SYNCS.PHASECHK.TRANS64.TRYWAIT P0, [R0+URZ+0x32440], R2 ;  /* 0x03244002000075a7 */ /* 0x000ea4000800017f */
[----:B--2---:R-:W-:Y:S05]  /*23a90*/  @!P0 BRA `(.L_x_12407) ;  /* 0x0000005400f48947 */ /* 0x004fea0003800000 */
.L_x_12520:
        /* <DEDUP_REMOVED lines=11> */
.L_x_12408:
[----:B------:R-:W3:Y:S04]  /*23b50*/  LDL R6, [R1+0x460] ;  /* 0x0004600001067983 */ /* 0x000ee80000100800 */
[----:B------:R-:W3:Y:S04]  /*23b60*/  LDL R5, [R1+0x464] ;  /* 0x0004640001057983 */ /* 0x000ee80000100800 */
[----:B------:R-:W4:Y:S04]  /*23b70*/  LDL R4, [R1+0x498] ;  /* 0x0004980001047983 */ /* 0x000f280000100800 */
[----:B------:R-:W4:Y:S04]  /*23b80*/  LDL R3, [R1+0x478] ;  /* 0x0004780001037983 */ /* 0x000f280000100800 */
[----:B--2---:R-:W2:Y:S01]  /*23b90*/  LDL.LU R2, [R1+0x47c] ;  /* 0x00047c0001027983 */ /* 0x004ea20000300800 */
        /* <DEDUP_REMOVED lines=17> */
[----:B------:R3:W-:Y:S02]  /*23cb0*/  STL [R1+0x47c], R2 ;  /* 0x00047c0201007387 */ /* 0x0007e40000100800 */
[----:B------:R-:W-:-:S06]  /*23cc0*/  UMOV UR4, 0x0 ;  /* 0x0000000000047882 */ /* 0x000fcc0000000000 */
[----:B------:R3:W-:Y:S01]  /*23cd0*/  UTMALDG.4D [UR8], [UR6], desc[UR4] ;  /* 0x00000408060075b4 */ /* 0x0007e20008019000 */
[----:B------:R-:W-:Y:S02]  /*23ce0*/  NOP ;  /* 0x0000000000007918 */ /* 0x000fe40000000000 */
.L_x_12404:
[----:B----4-:R-:W4:Y:S04]  /*23cf0*/  LDL R0, [R1+0x460] ;  /* 0x0004600001007983 */ /* 0x010f280000100800 */
        /* <DEDUP_REMOVED lines=10> */
[----:B------:R-:W-:Y:S01]  /*23da0*/  SHF.R.S32.HI R0, RZ, 0x1f, R19 ;  /* 0x0000001fff007819 */ /* 0x000fe20000011413 */
[----:B------:R-:W-:Y:S01]  /*23db0*/  STL [R1+0x4a0], R3 ;  /* 0x0004a00301007387 */ /* 0x000fe20000100800 */
[----:B------:R-:W-:Y:S02]  /*23dc0*/  SHF.R.S32.HI R2, RZ, 0x1f, R18 ;  /* 0x0000001fff027819 */ /* 0x000fe40000011412 */
[----:B------:R-:W-:-:S03]  /*23dd0*/  SEL R0, R0, RZ, !P0 ;  /* 0x000000ff00007207 */ /* 0x000fc60004000000 */
[----:B------:R-:W-:Y:S04]  /*23de0*/  STL [R1+0x4b0], R2 ;  /* 0x0004b00201007387 */ /* 0x000fe80000100800 */
[----:B------:R3:W-:Y:S02]  /*23df0*/  STL [R1+0x4b4], R0 ;  /* 0x0004b40001007387 */ /* 0x0007e40000100800 */
[----:B---3--:R-:W-:-:S05]  /*23e00*/  SEL R0, R19, RZ, !P0 ;  /* 0x000000ff13007207 */ /* 0x008fca0004000000 */
[----:B------:R3:W-:Y:S01]  /*23e10*/  STL [R1+0x49c], R0 ;  /* 0x00049c0001007387 */ /* 0x0007e20000100800 */
        /* <DEDUP_REMOVED lines=16> */
[----:B01-34-:R-:W-:Y:S05]  /*23f20*/  CALL.ABS.NOINC R2 ;  /* 0x0000000002007343 */ /* 0x01bfea0003c00000 */
.L_x_12410:
[----:B------:R-:W-:Y:S05]  /*23f30*/  BSYNC B6 ;  /* 0x0000000000067941 */ /* 0x000fea0003800000 */
.L_x_12409:
[----:B------:R-:W4:Y:S01]  /*23f40*/  LDL R11, [R1+0x484] ;  /* 0x00048400010b7983 */ /* 0x000f220000100800 */
[----:B--2---:R-:W2:Y:S01]  /*23f50*/  LDC R7, c[0x0][0x448] ;  /* 0x00011200ff077b82 */ /* 0x004ea20000000800 */
[----:B------:R-:W-:Y:S01]  /*23f60*/  ULDC.64 UR4, c[0x0][0x298] ;  /* 0x0000a60000047ab9 */ /* 0x000fe20000000a00 */
[----:B------:R-:W-:Y:S01]  /*23f70*/  ULDC.64 UR6, c[0x0][0x280] ;  /* 0x0000a00000067ab9 */ /* 0x000fe20000000a00 */
[----:B------:R-:W4:Y:S04]  /*23f80*/  LDL R4, [R1+0x4a0] ;  /* 0x0004a00001047983 */ /* 0x000f280000100800 */
[----:B------:R-:W4:Y:S04]  /*23f90*/  LDL R10, [R1+0x490] ;  /* 0x00049000010a7983 */ /* 0x000f280000100800 */
[----:B01----:R-:W4:Y:S01]  /*23fa0*/  LDL R9, [R1+0x4b0] ;  /* 0x0004b00001097983 */ /* 0x003f220000100800 */
[----:B------:R-:W0:Y:S01]  /*23fb0*/  S2R R2, SR_TID.X ;  /* 0x0000000000027919 */ /* 0x000e220000002100 */
[----:B---3--:R-:W1:Y:S02]  /*23fc0*/  S2R R0, SR_TID.X ;  /* 0x0000000000007919 */ /* 0x008e640000002100 */
[----:B------:R-:W3:Y:S01]  /*23fd0*/  LDL R8, [R1+0x4b4] ;  /* 0x0004b40001087983 */ /* 0x000ee20000100800 */
[----:B--2---:R-:W-:-:S03]  /*23fe0*/  ISETP.NE.AND P0, PT, R7, 0x1, PT ;  /* 0x000000010700780c */ /* 0x004fc60003f05270 */
[----:B------:R-:W2:Y:S10]  /*23ff0*/  LDL R6, [R1+0x49c] ;  /* 0x00049c0001067983 */ /* 0x000eb40000100800 */
[----:B------:R-:W4:Y:S01]  /*24000*/  @P0 LDC R3, c[0x0][0x450] ;  /* 0x00011400ff030b82 */ /* 0x000f220000000800 */
[----:B0-----:R-:W-:-:S04]  /*24010*/  LOP3.LUT R2, R2, 0x7f, RZ, 0xc0, !PT ;  /* 0x0000007f02027812 */ /* 0x001fc800078ec0ff */
[----:B------:R-:W-:Y:S01]  /*24020*/  SHF.R.U32.HI R2, RZ, 0x3, R2 ;  /* 0x00000003ff027819 */ /* 0x000fe20000011602 */
[----:B-1----:R-:W-:-:S05]  /*24030*/  IMAD.SHL.U32 R0, R0, 0x10, RZ ;  /* 0x0000001000007824 */ /* 0x002fca00078e00ff */
[----:B------:R-:W-:Y:S02]  /*24040*/  LOP3.LUT R0, R2, 0x70, R0, 0xf8, !PT ;  /* 0x0000007002007812 */ /* 0x000fe400078ef800 */
[----:B------:R-:W0:Y:S03]  /*24050*/  @P0 LDC R2, c[0x0][0x44c] ;  /* 0x00011300ff020b82 */ /* 0x000e260000000800 */
[----:B----4-:R-:W-:-:S04]  /*24060*/  IMAD.IADD R5, R0, 0x1, R11 ;  /* 0x0000000100057824 */ /* 0x010fc800078e020b */
[----:B0-----:R-:W-:-:S04]  /*24070*/  @P0 IMAD.HI.U32 R2, R5, R2, RZ ;  /* 0x0000000205020227 */ /* 0x001fc800078e00ff */
[----:B------:R-:W-:Y:S01]  /*24080*/  IMAD.MOV.U32 R0, RZ, RZ, R5 ;  /* 0x000000ffff007224 */ /* 0x000fe200078e0005 */
[----:B------:R-:W-:Y:S01]  /*24090*/  @P0 SHF.R.U32.HI R0, RZ, R3, R2 ;  /* 0x00000003ff000219 */ /* 0x000fe20000011602 */
[----:B------:R-:W-:-:S04]  /*240a0*/  IMAD R2, R4, UR4, RZ ;  /* 0x0000000404027c24 */ /* 0x000fc8000f8e02ff */
        /* <DEDUP_REMOVED lines=10> */
[----:B---3--:R-:W-:Y:S02]  /*24150*/  IMAD R4, R8, UR4, RZ ;  /* 0x0000000408047c24 */ /* 0x008fe4000f8e02ff */
[----:B------:R-:W1:Y:S01]  /*24160*/  S2R R8, SR_TID.X ;  /* 0x0000000000087919 */ /* 0x000e620000002100 */
[----:B--2---:R-:W-:-:S04]  /*24170*/  IMAD.WIDE.U32 R2, R6, UR4, R2 ;  /* 0x0000000406027c25 */ /* 0x004fc8000f8e0002 */
        /* <DEDUP_REMOVED lines=11> */
[----:B------:R-:W-:Y:S01]  /*24230*/  IMAD.IADD R3, R3, 0x1, R4 ;  /* 0x0000000103037824 */ /* 0x000fe200078e0204 */
[----:B------:R2:W-:Y:S01]  /*24240*/  STL [R1+0x48c], R5 ;  /* 0x00048c0501007387 */ /* 0x0005e20000100800 */
[----:B-1----:R-:W-:Y:S02]  /*24250*/  IMAD.SHL.U32 R10, R8, 0x8, RZ ;  /* 0x00000008080a7824 */ /* 0x002fe400078e00ff */
[----:B------:R-:W-:-:S03]  /*24260*/  IMAD R6, R6, UR4, RZ ;  /* 0x0000000406067c24 */ /* 0x000fc6000f8e02ff */
[----:B------:R-:W-:Y:S01]  /*24270*/  LOP3.LUT R10, R10, 0x38, RZ, 0xc0, !PT ;  /* 0x000000380a0a7812 */ /* 0x000fe200078ec0ff */
[----:B--2---:R-:W-:Y:S01]  /*24280*/  IMAD.WIDE.U32 R4, R0, UR4, R2 ;  /* 0x0000000400047c25 */ /* 0x004fe2000f8e0002 */
[----:B------:R-:W-:-:S03]  /*24290*/  ULDC UR4, c[0x0][0x2b8] ;  /* 0x0000ae0000047ab9 */ /* 0x000fc60000000800 */
        /* <DEDUP_REMOVED lines=9> */
[----:B------:R-:W2:Y:S04]  /*24330*/  LDL R4, [R1+0x494] ;  /* 0x0004940001047983 */ /* 0x000ea80000100800 */
[----:B------:R-:W3:Y:S04]  /*24340*/  LDL.LU R6, [R1+0x484] ;  /* 0x0004840001067983 */ /* 0x000ee80000300800 */
[----:B------:R-:W0:Y:S01]  /*24350*/  SHFL.IDX PT, R5, R3, RZ, 0x181f ;  /* 0x00181fff03057589 */ /* 0x000e2200000e0000 */
[----:B--2---:R-:W-:-:S03]  /*24360*/  IMAD R2, R4, R7, RZ ;  /* 0x0000000704027224 */ /* 0x004fc600078e02ff */
[----:B------:R-:W1:Y:S01]  /*24370*/  SHFL.IDX PT, R4, R0, RZ, 0x181f ;  /* 0x00181fff00047589 */ /* 0x000e6200000e0000 */
[----:B---3--:R-:W-:-:S03]  /*24380*/  IMAD.IADD R8, R8, 0x1, R6 ;  /* 0x0000000108087824 */ /* 0x008fc600078e0206 */
[----:B------:R-:W2:Y:S01]  /*24390*/  SHFL.IDX PT, R6, R3, 0x1, 0x181f ;  /* 0x00381f0003067f89 */ /* 0x000ea200000e0000 */
[C---:B------:R-:W-:Y:S01]  /*243a0*/  VIADD R11, R8.reuse, 0x10 ;  /* 0x00000010080b7836 */ /* 0x040fe20000000000 */
[-C--:B------:R-:W-:Y:S02]  /*243b0*/  ISETP.GE.AND P1, PT, R8, R2.reuse, PT ;  /* 0x000000020800720c */ /* 0x080fe40003f26270 */
[----:B------:R-:W3:Y:S02]  /*243c0*/  SHFL.IDX PT, R7, R0, 0x1, 0x181f ;  /* 0x00381f0000077f89 */ /* 0x000ee400000e0000 */
[----:B------:R-:W-:Y:S02]  /*243d0*/  ISETP.GE.AND P2, PT, R11, R2, PT ;  /* 0x000000020b00720c */ /* 0x000fe40003f46270 */
        /* <DEDUP_REMOVED lines=12> */
[----:B---3--:R-:W-:Y:S01]  /*244a0*/  @!P2 IMAD.X R4, RZ, RZ, R7, P1 ;  /* 0x000000ffff04a224 */ /* 0x008fe200008e0607 */
        /* <DEDUP_REMOVED lines=58> */
.L_x_12537:
[----:B01----:R-:W2:Y:S04]  /*24850*/  LDL R4, [R1+0x484] ;  /* 0x0004840001047983 */ /* 0x003ea80000100800 */
[----:B------:R0:W5:Y:S01]  /*24860*/  LDL R8, [R1+0x460] ;  /* 0x0004600001087983 */ /* 0x0001620000100800 */
        /* <DEDUP_REMOVED lines=11> */
.L_x_12412:
[----:B0-----:R-:W2:Y:S01]  /*24920*/  LDL R2, [R1+0x460] ;  /* 0x0004600001027983 */ /* 0x001ea20000100800 */
        /* <DEDUP_REMOVED lines=37> */
.L_x_12414:
[----:B------:R-:W-:Y:S05]  /*24b80*/  BSYNC B6 ;  /* 0x0000000000067941 */ /* 0x000fea0003800000 */
.L_x_12413:
        /* <DEDUP_REMOVED lines=60> */
[----:B------:R-:W5:Y:S04]  /*24f50*/  LDL.LU R11, [R1+0x4ac] ;  /* 0x0004ac00010b7983 */ /* 0x000f680000300800 */
[----:B------:R-:W5:Y:S04]  /*24f60*/  LDL.LU R12, [R1+0x4bc] ;  /* 0x0004bc00010c7983 */ /* 0x000f680000300800 */
[----:B------:R-:W-:Y:S01]  /*24f70*/  SHFL.IDX PT, R6, R0, 0x1, 0x181f ;  /* 0x00381f0000067f89 */ /* 0x000fe200000e0000 */
[----:B--2---:R-:W-:-:S03]  /*24f80*/  IMAD R3, R10, R7, RZ ;  /* 0x000000070a037224 */ /* 0x004fc600078e02ff */
[----:B------:R-:W2:Y:S02]  /*24f90*/  LDL.LU R10, [R1+0x4b8] ;  /* 0x0004b800010a7983 */ /* 0x000ea40000300800 */
[-C--:B---3--:R-:W-:Y:S02]  /*24fa0*/  ISETP.GE.AND P5, PT, R5, R3.reuse, PT ;  /* 0x000000030500720c */ /* 0x088fe40003fa6270 */
[----:B------:R-:W0:Y:S01]  /*24fb0*/  SHFL.IDX PT, R5, R2, RZ, 0x181f ;  /* 0x00181fff02057589 */ /* 0x000e2200000e0000 */
[----:B----4-:R-:W-:-:S03]  /*24fc0*/  ISETP.GE.AND P4, PT, R4, R3, PT ;  /* 0x000000030400720c */ /* 0x010fc60003f86270 */
[----:B------:R-:W1:Y:S07]  /*24fd0*/  SHFL.IDX PT, R4, R0, RZ, 0x181f ;  /* 0x00181fff00047589 */ /* 0x000e6e00000e0000 */
        /* <DEDUP_REMOVED lines=55> */
[----:B0-----:R-:W0:Y:S04]  /*25350*/  SHFL.IDX PT, R4, R2, 0x6, 0x181f ;  /* 0x00d81f0002047f89 */ /* 0x001e2800000e0000 */
[----:B------:R-:W1:Y:S01]  /*25360*/  SHFL.IDX PT, R2, R2, 0x7, 0x181f ;  /* 0x00f81f0002027f89 */ /* 0x000e6200000e0000 */
[----:B--2---:R-:W-:-:S13]  /*25370*/  ISETP.GE.AND P4, PT, R10, R3, PT ;  /* 0x000000030a00720c */ /* 0x004fda0003f86270 */
[----:B0-----:R-:W-:-:S05]  /*25380*/  @!P4 LEA R4, P5, R8, R4, 0x1 ;  /* 0x000000040804c211 */ /* 0x001fca00078a08ff */
[----:B------:R-:W-:Y:S02]  /*25390*/  @!P4 IMAD.X R5, RZ, RZ, R6, P5 ;  /* 0x000000ffff05c224 */ /* 0x000fe400028e0606 */
[----:B------:R0:W2:Y:S04]  /*253a0*/  SHFL.IDX PT, R6, R0, 0x7, 0x181f ;  /* 0x00f81f0000067f89 */ /* 0x0000a800000e0000 */
[----:B------:R0:W-:Y:S04]  /*253b0*/  @!P4 LDGSTS.E.BYPASS.LTC128B.128 [R9+0x25400], desc[UR40][R4.64], !P3 ;  /* 0x254000000409cfae */ /* 0x0001e8000d901d68 */
[----:B------:R0:W-:Y:S04]  /*253c0*/  @!P4 LDGSTS.E.BYPASS.LTC128B.128 [R9+0x29400], desc[UR40][R4.64+0x80], !P2 ;  /* 0x294000800409cfae */ /* 0x0001e8000d101d68 */
[----:B------:R0:W-:Y:S04]  /*253d0*/  @!P4 LDGSTS.E.BYPASS.LTC128B.128 [R9+0x2d400], desc[UR40][R4.64+0x100], !P1 ;  /* 0x2d4001000409cfae */ /* 0x0001e8000c901d68 */
[----:B-1----:R0:W-:Y:S02]  /*253e0*/  @!P4 LDGSTS.E.BYPASS.LTC128B.128 [R9+0x31400], desc[UR40][R4.64+0x180], !P0 ;  /* 0x314001800409cfae */ /* 0x0021e4000c101d68 */
.L_x_12555:
[----:B0-----:R-:W3:Y:S01]  /*253f0*/  LDL.LU R0, [R1+0x4c8] ;  /* 0x0004c80001007983 */ /* 0x001ee20000300800 */
[----:B------:R-:W-:Y:S01]  /*25400*/  BSSY B0, `(.L_x_12416) ;  /* 0x000000d000007945 */ /* 0x000fe20003800000 */
[----:B---3--:R-:W-:-:S13]  /*25410*/  ISETP.GE.AND P4, PT, R0, R3, PT ;  /* 0x000000030000720c */ /* 0x008fda0003f86270 */
[----:B------:R-:W-:Y:S05]  /*25420*/  @P4 BRA `(.L_x_12417) ;  /* 0x0000000000284947 */ /* 0x000fea0003800000 */
[----:B------:R-:W3:Y:S01]  /*25430*/  LDL R0, [R1+0x46c] ;  /* 0x00046c0001007983 */ /* 0x000ee20000100800 */
[----:B------:R-:W-:-:S05]  /*25440*/  LEA R2, P4, R8, R2, 0x1 ;  /* 0x0000000208027211 */ /* 0x000fca00078808ff */
        /* <DEDUP_REMOVED lines=8> */
.L_x_12417:
[----:B------:R-:W-:Y:S05]  /*254d0*/  BSYNC B0 ;  /* 0x0000000000007941 */ /* 0x000fea0003800000 */
.L_x_12416:
[----:B------:R1:W5:Y:S01]  /*254e0*/  LDL R8, [R1+0x460] ;  /* 0x0004600001087983 */ /* 0x0003620000100800 */
[----:B------:R-:W-:Y:S01]  /*254f0*/  PLOP3.LUT P0, PT, PT, PT, PT, 0x80, 0x0 ;  /* 0x000000000000781c */ /* 0x000fe20003f0f070 */
[----:B------:R-:W-:-:S12]  /*25500*/  NOP ;  /* 0x0000000000007918 */ /* 0x000fd80000000000 */
.L_x_12418:
        /* <DEDUP_REMOVED lines=19> */
.L_x_12556:
[----:B------:R-:W-:Y:S05]  /*25640*/  BSYNC B0 ;  /* 0x0000000000007941 */ /* 0x000fea0003800000 */
.L_x_12419:
[----:B0-----:R-:W3:Y:S01]  /*25650*/  LDL R2, [R1+0x47c] ;  /* 0x00047c0001027983 */ /* 0x001ee20000100800 */
[----:B------:R-:W-:Y:S01]  /*25660*/  BSSY B0, `(.L_x_12421) ;  /* 0x000005f000007945 */ /* 0x000fe20003800000 */
[----:B---3--:R-:W-:-:S13]  /*25670*/  LOP3.LUT P0, RZ, R2, 0x1, RZ, 0xc0, !PT ;  /* 0x0000000102ff7812 */ /* 0x008fda000780c0ff */
[----:B------:R-:W-:Y:S05]  /*25680*/  @!P0 BRA `(.L_x_12422) ;  /* 0x0000000400708947 */ /* 0x000fea0003800000 */
[----:B------:R-:W3:Y:S04]  /*25690*/  LDL R2, [R1+0x460] ;  /* 0x0004600001027983 */ /* 0x000ee80000100800 */
[----:B------:R-:W4:Y:S01]  /*256a0*/  LDL R4, [R1+0x470] ;  /* 0x0004700001047983 */ /* 0x000f220000100800 */
        /* <DEDUP_REMOVED lines=10> */
.L_x_12557:
[----:B------:R-:W-:Y:S05]  /*25750*/  BSYNC B1 ;  /* 0x0000000000017941 */ /* 0x000fea0003800000 */
.L_x_12423:
[----:B------:R-:W-:Y:S04]  /*25760*/  BSSY B1, `(.L_x_12425) ;  /* 0x0000009000017945 */ /* 0x000fe80003800000 */
[----:B------:R-:W-:Y:S05]  /*25770*/  @P1 BRA `(.L_x_12426) ;  /* 0x00000000001c1947 */ /* 0x000fea0003800000 */
[----:B------:R-:W3:Y:S01]  /*25780*/  S2R R3, SR_TID.X ;  /* 0x0000000000037919 */ /* 0x000ee20000002100 */
[----:B0-----:R-:W-:-:S04]  /*25790*/  IMAD.MOV.U32 R0, RZ, RZ, 0xc000 ;  /* 0x0000c000ff007424 */ /* 0x001fc800078e00ff */
[----:B------:R4:W-:Y:S01]  /*257a0*/  SYNCS.ARRIVE.TRANS64 RZ, [R2+URZ+0x32450], R0 ;  /* 0x0324500002ff79a7 */ /* 0x0009e2000800003f */
[----:B---3--:R-:W-:-:S04]  /*257b0*/  LOP3.LUT R3, R3, 0x1f, RZ, 0xc0, !PT ;  /* 0x0000001f03037812 */ /* 0x008fc800078ec0ff */
[----:B------:R-:W-:-:S13]  /*257c0*/  ISETP.NE.AND P0, PT, R3, RZ, PT ;  /* 0x000000ff0300720c */ /* 0x000fda0003f05270 */
[----:B----4-:R-:W-:Y:S05]  /*257d0*/  @!P0 BRA `(.L_x_12426) ;  /* 0x0000000000048947 */ /* 0x010fea0003800000 */
[----:B------:R-:W-:Y:S01]  /*257e0*/  BPT.TRAP 0x1 ;  /* 0x000000040000795c */ /* 0x000fe20000300000 */
.L_x_12426:
[----:B------:R-:W-:Y:S05]  /*257f0*/  BSYNC B1 ;  /* 0x0000000000017941 */ /* 0x000fea0003800000 */
.L_x_12425:
[----:B------:R-:W3:Y:S04]  /*25800*/  LDL R5, [R1+0x460] ;  /* 0x0004600001057983 */ /* 0x000ee80000100800 */
[----:B0-----:R-:W3:Y:S04]  /*25810*/  LDL R0, [R1+0x464] ;  /* 0x0004640001007983 */ /* 0x001ee80000100800 */
[----:B------:R-:W4:Y:S04]  /*25820*/  LDL R4, [R1+0x478] ;  /* 0x0004780001047983 */ /* 0x000f280000100800 */
[----:B------:R-:W4:Y:S01]  /*25830*/  LDL.LU R3, [R1+0x498] ;  /* 0x0004980001037983 */ /* 0x000f220000300800 */
        /* <DEDUP_REMOVED lines=8> */
[----:B----4-:R-:W-:Y:S02]  /*258c0*/  IMAD R3, R3, 0x60, R4 ;  /* 0x0000006003037824 */ /* 0x010fe400078e0204 */
[----:B------:R-:W-:-:S07]  /*258d0*/  VIADD R4, R0, 0x400 ;  /* 0x0000040000047836 */ /* 0x000fce0000000000 */
.L_x_12427:
        /* <DEDUP_REMOVED lines=15> */
.L_x_12428:
        /* <DEDUP_REMOVED lines=15> */
.L_x_12429:
        /* <DEDUP_REMOVED lines=15> */
.L_x_12430:
        /* <DEDUP_REMOVED lines=10> */
.L_x_12422:
[----:B------:R-:W-:Y:S05]  /*25c50*/  BSYNC B0 ;  /* 0x0000000000007941 */ /* 0x000fea0003800000 */
.L_x_12421:
[----:B------:R-:W3:Y:S04]  /*25c60*/  LDL R4, [R1+0x488] ;  /* 0x0004880001047983 */ /* 0x000ee80000100800 */
[----:B------:R-:W4:Y:S01]  /*25c70*/  LDL R5, [R1+0x480] ;  /* 0x0004800001057983 */ /* 0x000f220000100800 */
[----:B------:R-:W-:Y:S01]  /*25c80*/  BSSY B0, `(.L_x_12431) ;  /* 0x00001ff000007945 */ /* 0x000fe20003800000 */
[----:B---3--:R-:W-:-:S05]  /*25c90*/  VIADD R0, R4, 0xfffffffe ;  /* 0xfffffffe04007836 */ /* 0x008fca0000000000 */
[----:B----4-:R-:W-:-:S13]  /*25ca0*/  ISETP.GE.AND P0, PT, R0, R5, PT ;  /* 0x000000050000720c */ /* 0x010fda0003f06270 */
[----:B------:R-:W-:Y:S05]  /*25cb0*/  @!P0 BRA `(.L_x_12432) ;  /* 0x0000001c00ec8947 */ /* 0x000fea0003800000 */
[----:B------:R-:W-:Y:S01]  /*25cc0*/  IMAD.MOV R2, RZ, RZ, -R4 ;  /* 0x000000ffff027224 */ /* 0x000fe200078e0a04 */
[----:B--2---:R-:W-:Y:S01]  /*25cd0*/  LOP3.LUT R6, RZ, R5, RZ, 0x33, !PT ;  /* 0x00000005ff067212 */ /* 0x004fe200078e33ff */
[----:B------:R-:W-:Y:S03]  /*25ce0*/  BSSY B2, `(.L_x_12433) ;  /* 0x00000ab000027945 */ /* 0x000fe60003800000 */
[----:B------:R-:W-:-:S05]  /*25cf0*/  VIADDMNMX R6, R2, 0x1, R6, !PT ;  /* 0x0000000102067846 */ /* 0x000fca0007800106 */
[----:B------:R-:W-:-:S05]  /*25d00*/  IMAD.IADD R2, R4, 0x1, R6 ;  /* 0x0000000104027824 */ /* 0x000fca00078e0206 */
[----:B------:R-:W-:-:S04]  /*25d10*/  LOP3.LUT R2, R2, 0x1, RZ, 0xc0, !PT ;  /* 0x0000000102027812 */ /* 0x000fc800078ec0ff */
[----:B------:R-:W-:-:S13]  /*25d20*/  ISETP.NE.U32.AND P0, PT, R2, 0x1, PT ;  /* 0x000000010200780c */ /* 0x000fda0003f05070 */
[----:B------:R-:W-:Y:S05]  /*25d30*/  @P0 BRA `(.L_x_12434) ;  /* 0x0000000800940947 */ /* 0x000fea0003800000 */
[----:B------:R-:W2:Y:S04]  /*25d40*/  LDL.LU R4, [R1+0x464] ;  /* 0x0004640001047983 */ /* 0x000ea80000300800 */
[----:B------:R-:W3:Y:S04]  /*25d50*/  LDL.LU R7, [R1+0x470] ;  /* 0x0004700001077983 */ /* 0x000ee80000300800 */
[----:B------:R-:W4:Y:S01]  /*25d60*/  LDL R5, [R1+0x47c] ;  /* 0x00047c0001057983 */ /* 0x000f220000100800 */
[----:B------:R-:W-:Y:S01]  /*25d70*/  BSSY B1, `(.L_x_12435) ;  /* 0x000009f000017945 */ /* 0x000fe20003800000 */
[----:B--2---:R-:W-:-:S05]  /*25d80*/  VIADD R2, R4, 0x1 ;  /* 0x0000000104027836 */ /* 0x004fca0000000000 */
[----:B------:R-:W-:-:S04]  /*25d90*/  ISETP.NE.AND P0, PT, R2, 0x2, PT ;  /* 0x000000020200780c */ /* 0x000fc80003f05270 */
[----:B------:R-:W-:Y:S02]  /*25da0*/  SEL R3, RZ, 0x1, P0 ;  /* 0x00000001ff037807 */ /* 0x000fe40000000000 */
[----:B-----5:R-:W-:Y:S02]  /*25db0*/  SEL R8, R2, RZ, P0 ;  /* 0x000000ff02087207 */ /* 0x020fe40000000000 */
[----:B---3--:R-:W-:-:S03]  /*25dc0*/  LOP3.LUT R7, R7, R3, RZ, 0x3c, !PT ;  /* 0x0000000307077212 */ /* 0x008fc600078e3cff */
[----:B------:R0:W-:Y:S04]  /*25dd0*/  STL [R1+0x464], R8 ;  /* 0x0004640801007387 */ /* 0x0001e80000100800 */
[----:B------:R0:W-:Y:S01]  /*25de0*/  STL [R1+0x470], R7 ;  /* 0x0004700701007387 */ /* 0x0001e20000100800 */
[----:B----4-:R-:W-:-:S13]  /*25df0*/  LOP3.LUT P2, RZ, R5, 0x1, RZ, 0xc0, !PT ;  /* 0x0000000105ff7812 */ /* 0x010fda000784c0ff */
[----:B0-----:R-:W-:Y:S05]  /*25e00*/  @!P2 BRA `(.L_x_12436) ;  /* 0x000000080054a947 */ /* 0x001fea0003800000 */
[----:B------:R-:W-:Y:S02]  /*25e10*/  ULDC.64 UR4, c[0x0][0x418] ;  /* 0x0001060000047ab9 */ /* 0x000fe40000000a00 */
        /* <DEDUP_REMOVED lines=22> */
.L_x_12437:
        /* <DEDUP_REMOVED lines=9> */
.L_x_12558:
[----:B------:R-:W-:Y:S05]  /*26010*/  BSYNC B3 ;  /* 0x0000000000037941 */ /* 0x000fea0003800000 */
.L_x_12438:
        /* <DEDUP_REMOVED lines=9> */
.L_x_12441:
[----:B------:R-:W-:Y:S05]  /*260b0*/  BSYNC B3 ;  /* 0x0000000000037941 */ /* 0x000fea0003800000 */
.L_x_12440:
        /* <DEDUP_REMOVED lines=14> */
.L_x_12442:
        /* <DEDUP_REMOVED lines=13> */
.L_x_12559:
[----:B------:R-:W-:Y:S05]  /*26270*/  BSYNC B3 ;  /* 0x0000000000037941 */ /* 0x000fea0003800000 */
.L_x_12443:
[----:B------:R-:W-:Y:S01]  /*26280*/  BSSY B3, `(.L_x_12445) ;  /* 0x000000b000037945 */ /* 0x000fe20003800000 */
[----:B------:R-:W-:Y:S02]  /*26290*/  IMAD.MOV.U32 R8, RZ, RZ, 0x0 ;  /* 0x00000000ff087424 */ /* 0x000fe400078e00ff */
[----:B------:R-:W-:Y:S01]  /*262a0*/  IMAD.MOV.U32 R9, RZ, RZ, 0x14f00000 ;  /* 0x14f00000ff097424 */ /* 0x000fe200078e00ff */
[----:B------:R-:W-:Y:S06]  /*262b0*/  @P1 BRA `(.L_x_12446) ;  /* 0x00000000001c1947 */ /* 0x000fec0003800000 */
[----:B------:R-:W3:Y:S01]  /*262c0*/  S2R R4, SR_TID.X ;  /* 0x0000000000047919 */ /* 0x000ee20000002100 */
[----:B0-2---:R-:W-:-:S04]  /*262d0*/  IMAD.MOV.U32 R2, RZ, RZ, 0xc000 ;  /* 0x0000c000ff027424 */ /* 0x005fc800078e00ff */
[----:B------:R4:W-:Y:S01]  /*262e0*/  SYNCS.ARRIVE.TRANS64 RZ, [R3+URZ+0x32450], R2 ;  /* 0x0324500203ff79a7 */ /* 0x0009e2000800003f */
[----:B---3--:R-:W-:-:S04]  /*262f0*/  LOP3.LUT R4, R4, 0x1f, RZ, 0xc0, !PT ;  /* 0x0000001f04047812 */ /* 0x008fc800078ec0ff */
[----:B------:R-:W-:-:S13]  /*26300*/  ISETP.NE.AND P0, PT, R4, RZ, PT ;  /* 0x000000ff0400720c */ /* 0x000fda0003f05270 */
[----:B----4-:R-:W-:Y:S05]  /*26310*/  @!P0 BRA `(.L_x_12446) ;  /* 0x0000000000048947 */ /* 0x010fea0003800000 */
[----:B------:R-:W-:Y:S01]  /*26320*/  BPT.TRAP 0x1 ;  /* 0x000000040000795c */ /* 0x000fe20000300000 */
.L_x_12446:
[----:B------:R-:W-:Y:S05]  /*26330*/  BSYNC B3 ;  /* 0x0000000000037941 */ /* 0x000fea0003800000 */
.L_x_12445:
        /* <DEDUP_REMOVED lines=11> */
.L_x_12447:
        /* <DEDUP_REMOVED lines=15> */
.L_x_12448:
        /* <DEDUP_REMOVED lines=15> */
.L_x_12449:
        /* <DEDUP_REMOVED lines=15> */
.L_x_12450:
        /* <DEDUP_REMOVED lines=10> */
.L_x_12436:
[----:B------:R-:W-:Y:S05]  /*26760*/  BSYNC B1 ;  /* 0x0000000000017941 */ /* 0x000fea0003800000 */
.L_x_12435:
[----:B------:R-:W2:Y:S02]  /*26770*/  LDL R4, [R1+0x488] ;  /* 0x0004880001047983 */ /* 0x000ea40000100800 */
[----:B--2---:R-:W-:-:S07]  /*26780*/  VIADD R0, R4, 0xfffffffd ;  /* 0xfffffffd04007836 */ /* 0x004fce0000000000 */
.L_x_12434:
[----:B------:R-:W-:Y:S05]  /*26790*/  BSYNC B2 ;  /* 0x0000000000027941 */ /* 0x000fea0003800000 */
.L_x_12433:
[----:B------:R-:W2:Y:S01]  /*267a0*/  LDL.LU R2, [R1+0x488] ;  /* 0x0004880001027983 */ /* 0x000ea20000300800 */
[----:B------:R-:W-:Y:S01]  /*267b0*/  VIADD R6, R6, 0xfffffffe ;  /* 0xfffffffe06067836 */ /* 0x000fe20000000000 */
[----:B--2---:R-:W-:-:S04]  /*267c0*/  LOP3.LUT R2, RZ, R2, RZ, 0x33, !PT ;  /* 0x00000002ff027212 */ /* 0x004fc800078e33ff */
[----:B------:R-:W-:-:S13]  /*267d0*/  ISETP.NE.AND P0, PT, R6, R2, PT ;  /* 0x000000020600720c */ /* 0x000fda0003f05270 */
[----:B------:R-:W-:Y:S05]  /*267e0*/  @!P0 BRA `(.L_x_12432) ;  /* 0x0000001400208947 */ /* 0x000fea0003800000 */
.L_x_12483:
        /* <DEDUP_REMOVED lines=36> */
.L_x_12453:
        /* <DEDUP_REMOVED lines=9> */
.L_x_12560:
[----:B------:R-:W-:Y:S05]  /*26ac0*/  BSYNC B2 ;  /* 0x0000000000027941 */ /* 0x000fea0003800000 */
.L_x_12454:
        /* <DEDUP_REMOVED lines=9> */
.L_x_12457:
[----:B------:R-:W-:Y:S05]  /*26b60*/  BSYNC B2 ;  /* 0x0000000000027941 */ /* 0x000fea0003800000 */
.L_x_12456:
        /* <DEDUP_REMOVED lines=13> */
.L_x_12458:
        /* <DEDUP_REMOVED lines=13> */
.L_x_12561:
[----:B------:R-:W-:Y:S05]  /*26d10*/  BSYNC B2 ;  /* 0x0000000000027941 */ /* 0x000fea0003800000 */
.L_x_12459:
        /* <DEDUP_REMOVED lines=11> */
.L_x_12462:
[----:B------:R-:W-:Y:S05]  /*26dd0*/  BSYNC B2 ;  /* 0x0000000000027941 */ /* 0x000fea0003800000 */
.L_x_12461:
[----:B0-2---:R-:W2:Y:S01]  /*26de0*/  LDL R3, [R1+0x460] ;  /* 0x0004600001037983 */ /* 0x005ea20000100800 */
        /* <DEDUP_REMOVED lines=9> */
.L_x_12463:
        /* <DEDUP_REMOVED lines=15> */
.L_x_12464:
        /* <DEDUP_REMOVED lines=15> */
.L_x_12465:
        /* <DEDUP_REMOVED lines=15> */
.L_x_12466:
        /* <DEDUP_REMOVED lines=10> */
.L_x_12452:
[----:B------:R-:W-:Y:S05]  /*271f0*/  BSYNC B1 ;  /* 0x0000000000017941 */ /* 0x000fea0003800000 */
.L_x_12451:
[----:B------:R-:W2:Y:S01]  /*27200*/  LDL R5, [R1+0x47c] ;  /* 0x00047c0001057983 */ /* 0x000ea20000100800 */
[----:B------:R-:W-:Y:S01]  /*27210*/  VIADD R7, R7, 0x1 ;  /* 0x0000000107077836 */ /* 0x000fe20000000000 */
[----:B------:R-:W-:Y:S04]  /*27220*/  BSSY B1, `(.L_x_12467) ;  /* 0x00000a0000017945 */ /* 0x000fe80003800000 */
[----:B------:R-:W-:-:S04]  /*27230*/  ISETP.NE.AND P0, PT, R7, 0x2, PT ;  /* 0x000000020700780c */ /* 0x000fc80003f05270 */
[----:B------:R-:W-:Y:S02]  /*27240*/  SEL R2, RZ, 0x1, P0 ;  /* 0x00000001ff027807 */ /* 0x000fe40000000000 */
[----:B------:R-:W-:Y:S02]  /*27250*/  SEL R9, R7, RZ, P0 ;  /* 0x000000ff07097207 */ /* 0x000fe40000000000 */
[----:B-----5:R-:W-:Y:S01]  /*27260*/  LOP3.LUT R8, R6, R2, RZ, 0x3c, !PT ;  /* 0x0000000206087212 */ /* 0x020fe200078e3cff */
[----:B------:R-:W-:Y:S02]  /*27270*/  VIADD R6, R0, 0xffffffff ;  /* 0xffffffff00067836 */ /* 0x000fe40000000000 */
        /* <DEDUP_REMOVED lines=28> */
.L_x_12469:
        /* <DEDUP_REMOVED lines=9> */
.L_x_12562:
[----:B------:R-:W-:Y:S05]  /*274d0*/  BSYNC B2 ;  /* 0x0000000000027941 */ /* 0x000fea0003800000 */
.L_x_12470:
        /* <DEDUP_REMOVED lines=9> */
.L_x_12473:
[----:B------:R-:W-:Y:S05]  /*27570*/  BSYNC B2 ;  /* 0x0000000000027941 */ /* 0x000fea0003800000 */
.L_x_12472:
        /* <DEDUP_REMOVED lines=14> */
.L_x_12474:
        /* <DEDUP_REMOVED lines=13> */
.L_x_12563:
[----:B------:R-:W-:Y:S05]  /*27730*/  BSYNC B2 ;  /* 0x0000000000027941 */ /* 0x000fea0003800000 */
.L_x_12475:
        /* <DEDUP_REMOVED lines=11> */
.L_x_12478:
[----:B------:R-:W-:Y:S05]  /*277f0*/  BSYNC B2 ;  /* 0x0000000000027941 */ /* 0x000fea0003800000 */
.L_x_12477:
        /* <DEDUP_REMOVED lines=11> */
.L_x_12479:
        /* <DEDUP_REMOVED lines=15> */
.L_x_12480:
        /* <DEDUP_REMOVED lines=15> */
.L_x_12481:
        /* <DEDUP_REMOVED lines=15> */
.L_x_12482:
        /* <DEDUP_REMOVED lines=10> */
.L_x_12468:
[----:B------:R-:W-:Y:S05]  /*27c20*/  BSYNC B1 ;  /* 0x0000000000017941 */ /* 0x000fea0003800000 */
.L_x_12467:
[----:B------:R-:W2:Y:S01]  /*27c30*/  LDL R5, [R1+0x480] ;  /* 0x0004800001057983 */ /* 0x000ea20000100800 */
[----:B------:R-:W-:Y:S01]  /*27c40*/  VIADD R0, R0, 0xfffffffe ;  /* 0xfffffffe00007836 */ /* 0x000fe20000000000 */
[----:B--2---:R-:W-:-:S13]  /*27c50*/  ISETP.GT.AND P0, PT, R6, R5, PT ;  /* 0x000000050600720c */ /* 0x004fda0003f04270 */
[----:B------:R-:W-:Y:S05]  /*27c60*/  @P0 BRA `(.L_x_12483) ;  /* 0xffffffe800e00947 */ /* 0x000fea000383ffff */
.L_x_12432:
[----:B------:R-:W-:Y:S05]  /*27c70*/  BSYNC B0 ;  /* 0x0000000000007941 */ /* 0x000fea0003800000 */
.L_x_12431:
[----:B------:R-:W3:Y:S04]  /*27c80*/  LDL.LU R4, [R1+0x464] ;  /* 0x0004640001047983 */ /* 0x000ee80000300800 */
[----:B------:R-:W4:Y:S01]  /*27c90*/  LDL.LU R3, [R1+0x470] ;  /* 0x0004700001037983 */ /* 0x000f220000300800 */
[----:B------:R-:W0:Y:S01]  /*27ca0*/  S2R R2, SR_TID.X ;  /* 0x0000000000027919 */ /* 0x000e220000002100 */
[----:B------:R-:W-:Y:S01]  /*27cb0*/  BSSY B0, `(.L_x_12484) ;  /* 0x0000015000007945 */ /* 0x000fe20003800000 */
[----:B0-----:R-:W-:-:S04]  /*27cc0*/  LOP3.LUT R2, R2, 0x7f, RZ, 0xc0, !PT ;  /* 0x0000007f02027812 */ /* 0x001fc800078ec0ff */
[----:B------:R-:W-:Y:S01]  /*27cd0*/  ISETP.NE.AND P1, PT, R2, RZ, PT ;  /* 0x000000ff0200720c */ /* 0x000fe20003f25270 */
[----:B---3--:R-:W-:-:S05]  /*27ce0*/  VIADD R0, R4, 0x1 ;  /* 0x0000000104007836 */ /* 0x008fca0000000000 */
[----:B------:R-:W-:-:S04]  /*27cf0*/  ISETP.NE.AND P0, PT, R0, 0x2, PT ;  /* 0x000000020000780c */ /* 0x000fc80003f05270 */
[----:B------:R-:W-:-:S04]  /*27d00*/  SEL R2, RZ, 0x1, P0 ;  /* 0x00000001ff027807 */ /* 0x000fc80000000000 */
[----:B----4-:R-:W-:-:S05]  /*27d10*/  LOP3.LUT R3, R3, R2, RZ, 0x3c, !PT ;  /* 0x0000000203037212 */ /* 0x010fca00078e3cff */
[----:B------:R0:W-:Y:S01]  /*27d20*/  STL [R1+0x470], R3 ;  /* 0x0004700301007387 */ /* 0x0001e20000100800 */
[----:B------:R-:W-:Y:S05]  /*27d30*/  @P1 BRA `(.L_x_12485) ;  /* 0x0000000000301947 */ /* 0x000fea0003800000 */
[----:B0-----:R-:W0:Y:S01]  /*27d40*/  S2R R3, SR_LANEID ;  /* 0x0000000000037919 */ /* 0x001e220000000000 */
[----:B------:R-:W-:Y:S02]  /*27d50*/  VOTEU.ANY UR4, UPT, PT ;  /* 0x0000000000047886 */ /* 0x000fe400038e0100 */
[----:B------:R-:W0:Y:S08]  /*27d60*/  FLO.U32 R4, UR4 ;  /* 0x0000000400047d00 */ /* 0x000e3000080e0000 */
[----:B------:R-:W3:Y:S01]  /*27d70*/  POPC R5, UR4 ;  /* 0x0000000400057d09 */ /* 0x000ee20008000000 */
[----:B0-----:R-:W-:-:S02]  /*27d80*/  ISETP.EQ.U32.AND P1, PT, R4, R3, PT ;  /* 0x000000030400720c */ /* 0x001fc40003f22070 */
[----:B------:R-:W3:Y:S11]  /*27d90*/  LDC.64 R2, c[0x0][0xd60] ;  /* 0x00035800ff027b82 */ /* 0x000ef60000000a00 */
[----:B---3--:R-:W3:Y:S01]  /*27da0*/  @P1 ATOMG.E.ADD.STRONG.GPU PT, R3, desc[UR40][R2.64], R5 ;  /* 0x00000005020319a8 */ /* 0x008ee200081ee1e8 */
[----:B--2---:R-:W0:Y:S02]  /*27db0*/  S2R R6, SR_LTMASK ;  /* 0x0000000000067919 */ /* 0x004e240000003900 */
[----:B0-----:R-:W-:-:S04]  /*27dc0*/  LOP3.LUT R6, R6, UR4, RZ, 0xc0, !PT ;  /* 0x0000000406067c12 */ /* 0x001fc8000f8ec0ff */
[----:B------:R-:W0:Y:S01]  /*27dd0*/  POPC R7, R6 ;  /* 0x0000000600077309 */ /* 0x000e220000000000 */
[----:B---3--:R-:W0:Y:S02]  /*27de0*/  SHFL.IDX PT, R4, R3, R4, 0x1f ;  /* 0x00001f0403047589 */ /* 0x008e2400000e0000 */
[----:B0-----:R-:W-:-:S07]  /*27df0*/  IADD3 R16, R4, UR37, R7 ;  /* 0x0000002504107c10 */ /* 0x001fce000fffe007 */
.L_x_12485:
[----:B------:R-:W-:Y:S05]  /*27e00*/  BSYNC B0 ;  /* 0x0000000000007941 */ /* 0x000fea0003800000 */
.L_x_12484:
[----:B------:R-:W-:-:S05]  /*27e10*/  SEL R0, R0, RZ, P0 ;  /* 0x000000ff00007207 */ /* 0x000fca0000000000 */
[----:B------:R3:W-:Y:S02]  /*27e20*/  STL [R1+0x464], R0 ;  /* 0x0004640001007387 */ /* 0x0007e40000100800 */
.L_x_12397:
[----:B------:R-:W-:Y:S05]  /*27e30*/  BSYNC B7 ;  /* 0x0000000000077941 */ /* 0x000fea0003800000 */
.L_x_12395:
        /* <DEDUP_REMOVED lines=13> */
.L_x_12486:
        /* <DEDUP_REMOVED lines=8> */
[----:B0-----:R-:W0:Y:S02]  /*27f90*/  @!P1 LDC.64 R2, c[0x0][0xd80] ;  /* 0x00036000ff029b82 */ /* 0x001e240000000a00 */
[----:B0-----:R-:W-:-:S06]  /*27fa0*/  @!P1 IMAD.WIDE R2, R5, 0x4, R2 ;  /* 0x0000000405029825 */ /* 0x001fcc00078e0202 */
[----:B------:R0:W2:Y:S01]  /*27fb0*/  @!P1 LDG.E R3, desc[UR40][R2.64] ;  /* 0x0000002802039981 */ /* 0x0000a2000c1e1900 */
[C---:B------:R-:W-:Y:S02]  /*27fc0*/  ISETP.GE.U32.AND P2, PT, R6.reuse, 0x2, PT ;  /* 0x000000020600780c */ /* 0x040fe40003f46070 */
[C---:B------:R-:W-:Y:S01]  /*27fd0*/  ISETP.GE.U32.AND P3, PT, R6.reuse, 0x4, PT ;  /* 0x000000040600780c */ /* 0x040fe20003f66070 */
[----:B------:R-:W-:Y:S01]  /*27fe0*/  SHFL.IDX PT, R0, R16, RZ, 0x1f ;  /* 0x00001fff10007589 */ /* 0x000fe200000e0000 */
[C---:B------:R-:W-:Y:S02]  /*27ff0*/  ISETP.GE.U32.AND P4, PT, R6.reuse, 0x8, PT ;  /* 0x000000080600780c */ /* 0x040fe40003f86070 */
[C---:B------:R-:W-:Y:S01]  /*28000*/  ISETP.GE.U32.AND P5, PT, R6.reuse, 0x10, PT ;  /* 0x000000100600780c */ /* 0x040fe20003fa6070 */
[----:B0-----:R-:W-:Y:S02]  /*28010*/  IMAD.MOV.U32 R2, RZ, RZ, RZ ;  /* 0x000000ffff027224 */ /* 0x001fe400078e00ff */
[----:B--2---:R-:W-:Y:S01]  /*28020*/  @!P1 IMAD.MOV.U32 R2, RZ, RZ, R3 ;  /* 0x000000ffff029224 */ /* 0x004fe200078e0003 */
        /* <DEDUP_REMOVED lines=18> */
.L_x_12573:
[----:B------:R-:W-:Y:S02]  /*28150*/  ULDC UR4, c[0x0][0xd38] ;  /* 0x00034e0000047ab9 */ /* 0x000fe40000000800 */
[----:B------:R-:W-:-:S04]  /*28160*/  IMAD.U32 R4, RZ, RZ, UR4 ;  /* 0x00000004ff047e24 */ /* 0x000fc8000f8e00ff */
[----:B--2---:R-:W-:-:S04]  /*28170*/  IMAD R16, R16, R4, RZ ;  /* 0x0000000410107224 */ /* 0x004fc800078e02ff */
[----:B------:R-:W-:-:S05]  /*28180*/  IMAD.IADD R5, R5, 0x1, R16 ;  /* 0x0000000105057824 */ /* 0x000fca00078e0210 */
[----:B------:R-:W-:-:S13]  /*28190*/  ISETP.GT.AND P6, PT, R5, R0, PT ;  /* 0x000000000500720c */ /* 0x000fda0003fc4270 */
[----:B------:R-:W-:Y:S05]  /*281a0*/  @P6 BRA `(.L_x_12489) ;  /* 0x00000000009c6947 */ /* 0x000fea0003800000 */
.L_x_12494:
[----:B------:R-:W2:Y:S01]  /*281b0*/  LDC R2, c[0x0][0xd3c] ;  /* 0x00034f00ff027b82 */ /* 0x000ea20000000800 */
[----:B------:R-:W-:-:S05]  /*281c0*/  VIADD R19, R19, 0x1f ;  /* 0x0000001f13137836 */ /* 0x000fca0000000000 */
[----:B--2---:R-:W-:-:S13]  /*281d0*/  ISETP.GE.AND P6, PT, R19, R2, PT ;  /* 0x000000021300720c */ /* 0x004fda0003fc6270 */
        /* <DEDUP_REMOVED lines=11> */
.L_x_12492:
[----:B------:R-:W-:Y:S05]  /*28290*/  BSYNC B0 ;  /* 0x0000000000007941 */ /* 0x000fea0003800000 */
.L_x_12491:
        /* <DEDUP_REMOVED lines=18> */
.L_x_12581:
[----:B------:R-:W-:Y:S02]  /*283c0*/  ULDC UR4, c[0x0][0xd38] ;  /* 0x00034e0000047ab9 */ /* 0x000fe40000000800 */
[----:B------:R-:W-:-:S04]  /*283d0*/  IMAD.U32 R4, RZ, RZ, UR4 ;  /* 0x00000004ff047e24 */ /* 0x000fc8000f8e00ff */
[----:B--2---:R-:W-:-:S04]  /*283e0*/  IMAD R16, R16, R4, RZ ;  /* 0x0000000410107224 */ /* 0x004fc800078e02ff */
[----:B------:R-:W-:-:S05]  /*283f0*/  IMAD.IADD R5, R16, 0x1, R5 ;  /* 0x0000000110057824 */ /* 0x000fca00078e0205 */
[----:B------:R-:W-:-:S13]  /*28400*/  ISETP.GT.AND P6, PT, R5, R0, PT ;  /* 0x000000000500720c */ /* 0x000fda0003fc4270 */
[----:B------:R-:W-:Y:S05]  /*28410*/  @!P6 BRA `(.L_x_12494) ;  /* 0xfffffffc0064e947 */ /* 0x000fea000383ffff */
.L_x_12489:
        /* <DEDUP_REMOVED lines=8> */
.L_x_12585:
[----:B------:R-:W-:Y:S01]  /*284a0*/  ISETP.NE.AND P0, PT, R5, RZ, PT ;  /* 0x000000ff0500720c */ /* 0x000fe20003f05270 */
[----:B------:R-:W-:-:S12]  /*284b0*/  IMAD.MOV.U32 R5, RZ, RZ, RZ ;  /* 0x000000ffff057224 */ /* 0x000fd800078e00ff */
[----:B------:R-:W-:Y:S05]  /*284c0*/  @!P0 BRA `(.L_x_12496) ;  /* 0x0000000000148947 */ /* 0x000fea0003800000 */
[----:B------:R-:W-:Y:S01]  /*284d0*/  UMOV UR4, 0xffffffff ;  /* 0xffffffff00047882 */ /* 0x000fe20000000000 */
[----:B------:R-:W-:Y:S02]  /*284e0*/  VIADD R12, R6, 0xffffffff ;  /* 0xffffffff060c7836 */ /* 0x000fe40000000000 */
[----:B------:R-:W-:Y:S05]  /*284f0*/  BRA.DIV UR4, `(.L_x_12497) ;  /* 0x0000003204807947 */ /* 0x000fea000b800000 */
[----:B0-----:R0:W4:Y:S02]  /*28500*/  SHFL.IDX PT, R3, R3, R12, 0x1f ;  /* 0x00001f0c03037589 */ /* 0x00112400000e0000 */
.L_x_12588:
[----:B----4-:R-:W-:-:S07]  /*28510*/  IMAD.MOV.U32 R5, RZ, RZ, R3 ;  /* 0x000000ffff057224 */ /* 0x010fce00078e0003 */
.L_x_12496:
[----:B0-2---:R-:W0:Y:S01]  /*28520*/  LDC.64 R2, c[0x0][0xd90] ;  /* 0x00036400ff027b82 */ /* 0x005e220000000a00 */
[----:B------:R-:W-:-:S04]  /*28530*/  IMAD.IADD R19, R6, 0x1, R19 ;  /* 0x0000000106137824 */ /* 0x000fc800078e0213 */
[----:B0-----:R-:W-:-:S05]  /*28540*/  IMAD.WIDE R2, R19, 0x4, R2 ;  /* 0x0000000413027825 */ /* 0x001fca00078e0202 */
[----:B------:R-:W3:Y:S01]  /*28550*/  LDG.E R7, desc[UR40][R2.64] ;  /* 0x0000002802077981 */ /* 0x000ee2000c1e1900 */
        /* <DEDUP_REMOVED lines=62> */
.L_x_12490:
[----:B------:R-:W-:Y:S01]  /*28940*/  UMOV UR4, URZ ;  /* 0x0000003f00047c82 */ /* 0x000fe20008000000 */
[----:B------:R-:W-:Y:S01]  /*28950*/  UMOV UR5, URZ ;  /* 0x0000003f00057c82 */ /* 0x000fe20008000000 */
[----:B------:R-:W-:Y:S01]  /*28960*/  ULDC UR6, c[0x0][0xd3c] ;  /* 0x00034f0000067ab9 */ /* 0x000fe20000000800 */
[----:B------:R-:W-:Y:S02]  /*28970*/  IMAD.MOV.U32 R16, RZ, RZ, R0 ;  /* 0x000000ffff107224 */ /* 0x000fe400078e0000 */
[----:B------:R-:W-:Y:S02]  /*28980*/  IMAD.U32 R17, RZ, RZ, UR4 ;  /* 0x00000004ff117e24 */ /* 0x000fe4000f8e00ff */
[----:B------:R-:W-:Y:S02]  /*28990*/  IMAD.U32 R18, RZ, RZ, UR5 ;  /* 0x00000005ff127e24 */ /* 0x000fe4000f8e00ff */
[----:B------:R-:W-:-:S07]  /*289a0*/  IMAD.U32 R19, RZ, RZ, UR6 ;  /* 0x00000006ff137e24 */ /* 0x000fce000f8e00ff */
.L_x_12498:
[----:B------:R2:W3:Y:S01]  /*289b0*/  LDL R2, [R1+0x460] ;  /* 0x0004600001027983 */ /* 0x0004e20000100800 */
[----:B------:R-:W4:Y:S01]  /*289c0*/  S2R R0, SR_TID.X ;  /* 0x0000000000007919 */ /* 0x000f220000002100 */
[----:B------:R-:W-:Y:S05]  /*289d0*/  WARPSYNC.ALL ;  /* 0x0000000000007948 */ /* 0x000fea0003800000 */
[----:B----4-:R-:W-:Y:S01]  /*289e0*/  LOP3.LUT R0, R0, 0x1f, RZ, 0xc0, !PT ;  /* 0x0000001f00007812 */ /* 0x010fe200078ec0ff */
[----:B------:R-:W-:Y:S03]  /*289f0*/  BAR.SYNC.DEFER_BLOCKING 0x4, 0x180 ;  /* 0x0106000000007b1d */ /* 0x000fe60000010000 */
[----:B------:R-:W-:-:S13]  /*28a00*/  ISETP.NE.AND P0, PT, R0, RZ, PT ;  /* 0x000000ff0000720c */ /* 0x000fda0003f05270 */
[----:B0-----:R-:W3:Y:S01]  /*28a10*/  @!P0 S2R R3, SR_CgaCtaId ;  /* 0x0000000000038919 */ /* 0x001ee20000008800 */
[----:B------:R-:W-:-:S04]  /*28a20*/  @!P0 MOV R0, 0x400 ;  /* 0x0000040000008802 */ /* 0x000fc80000000f00 */
[----:B---3--:R-:W-:-:S05]  /*28a30*/  @!P0 LEA R2, R3, R0, 0x18 ;  /* 0x0000000003028211 */ /* 0x008fca00078ec0ff */
[----:B------:R2:W-:Y:S04]  /*28a40*/  @!P0 STS.128 [R2+0x324d0], R16 ;  /* 0x0324d01002008388 */ /* 0x0005e80000000c00 */
[----:B------:R2:W-:Y:S01]  /*28a50*/  @!P0 STL [R1+0x460], R2 ;  /* 0x0004600201008387 */ /* 0x0005e20000100800 */
[----:B------:R-:W-:Y:S06]  /*28a60*/  BAR.ARV 0x5, 0x180 ;  /* 0x0146000000007b1d */ /* 0x000fec0000002000 */
.L_x_12487:
[----:B------:R-:W-:Y:S02]  /*28a70*/  ULDC UR4, c[0x0][0xd3c] ;  /* 0x00034f0000047ab9 */ /* 0x000fe40000000800 */
[----:B----4-:R-:W-:-:S13]  /*28a80*/  ISETP.GE.AND P0, PT, R19, UR4, PT ;  /* 0x0000000413007c0c */ /* 0x010fda000bf06270 */
[----:B------:R-:W-:Y:S05]  /*28a90*/  @!P0 BRA `(.L_x_12499) ;  /* 0xffffff9c00a88947 */ /* 0x000fea000383ffff */
[----:B------:R-:W-:Y:S05]  /*28aa0*/  BSYNC B8 ;  /* 0x0000000000087941 */ /* 0x000fea0003800000 */
.L_x_12383:
[----:B---3--:R-:W3:Y:S01]  /*28ab0*/  LDL.LU R0, [R1+0x4cc] ;  /* 0x0004cc0001007983 */ /* 0x008ee20000300800 */
[----:B------:R-:W-:Y:S01]  /*28ac0*/  BSSY B0, `(.L_x_12500) ;  /* 0x000000b000007945 */ /* 0x000fe20003800000 */
[----:B------:R-:W4:Y:S01]  /*28ad0*/  S2R R5, SR_CgaCtaId ;  /* 0x0000000000057919 */ /* 0x000f220000008800 */
[----:B---3--:R-:W-:-:S05]  /*28ae0*/  VIADD R0, R0, 0x1 ;  /* 0x0000000100007836 */ /* 0x008fca0000000000 */
[----:B0-2---:R-:W-:-:S04]  /*28af0*/  LEA.HI R2, R0, R0, RZ, 0x1 ;  /* 0x0000000000027211 */ /* 0x005fc800078f08ff */
[----:B------:R-:W-:-:S05]  /*28b00*/  LOP3.LUT R3, R2, 0xfffffffe, RZ, 0xc0, !PT ;  /* 0xfffffffe02037812 */ /* 0x000fca00078ec0ff */
[----:B------:R-:W-:Y:S01]  /*28b10*/  IMAD.IADD R3, R0, 0x1, -R3 ;  /* 0x0000000100037824 */ /* 0x000fe200078e0a03 */
[----:B------:R-:W-:-:S04]  /*28b20*/  MOV R0, 0x400 ;  /* 0x0000040000007802 */ /* 0x000fc80000000f00 */
[----:B----4-:R-:W-:Y:S02]  /*28b30*/  LEA R0, R5, R0, 0x18 ;  /* 0x0000000005007211 */ /* 0x010fe400078ec0ff */
[----:B------:R-:W-:-:S04]  /*28b40*/  SHF.L.U32 R3, R3, 0x1f, RZ ;  /* 0x0000001f03037819 */ /* 0x000fc800000006ff */
[----:B------:R-:W0:Y:S02]  /*28b50*/  SYNCS.PHASECHK.TRANS64.TRYWAIT P0, [R0+URZ+0x32420], R3 ;  /* 0x03242003000075a7 */ /* 0x000e24000800017f */
[----:B0-----:R-:W-:Y:S05]  /*28b60*/  @!P0 BRA `(.L_x_12501) ;  /* 0x0000002c000c8947 */ /* 0x001fea0003800000 */
.L_x_12589:
[----:B------:R-:W-:Y:S05]  /*28b70*/  BSYNC B0 ;  /* 0x0000000000007941 */ /* 0x000fea0003800000 */
.L_x_12500:
[----:B------:R-:W-:-:S03]  /*28b80*/  UMOV UR4, 0xffffffff ;  /* 0xffffffff00047882 */ /* 0x000fc60000000000 */
[----:B------:R-:W-:Y:S05]  /*28b90*/  BRA.DIV UR4, `(.L_x_12502) ;  /* 0x0000002e04147947 */ /* 0x000fea000b800000 */
[----:B------:R-:W2:Y:S02]  /*28ba0*/  S2R R2, SR_TID.X ;  /* 0x0000000000027919 */ /* 0x000ea40000002100 */
[----:B--2---:R-:W-:-:S04]  /*28bb0*/  SHF.R.U32.HI R2, RZ, 0x5, R2 ;  /* 0x00000005ff027819 */ /* 0x004fc80000011602 */
[----:B------:R-:W-:-:S05]  /*28bc0*/  LOP3.LUT R2, R2, 0x3, RZ, 0xc0, !PT ;  /* 0x0000000302027812 */ /* 0x000fca00078ec0ff */
[----:B------:R2:W3:Y:S02]  /*28bd0*/  SHFL.IDX PT, R14, R2, RZ, 0x1f ;  /* 0x00001fff020e7589 */ /* 0x0004e400000e0000 */
.L_x_12592:
[----:B---3--:R-:W-:Y:S01]  /*28be0*/  ISETP.NE.AND P0, PT, R14, RZ, PT ;  /* 0x000000ff0e00720c */ /* 0x008fe20003f05270 */
[----:B------:R-:W-:-:S12]  /*28bf0*/  BSSY B0, `(.L_x_12503) ;  /* 0x0000027000007945 */ /* 0x000fd80003800000 */
[----:B------:R-:W-:Y:S05]  /*28c00*/  @P0 BRA `(.L_x_12504) ;  /* 0x0000000000940947 */ /* 0x000fea0003800000 */
[----:B------:R-:W-:-:S03]  /*28c10*/  UMOV UR4, 0xffffffff ;  /* 0xffffffff00047882 */ /* 0x000fc60000000000 */
[----:B------:R-:W-:Y:S05]  /*28c20*/  BRA.DIV UR4, `(.L_x_12505) ;  /* 0x0000002e04247947 */ /* 0x000fea000b800000 */
[----:B------:R-:W-:-:S13]  /*28c30*/  ELECT P6, URZ, PT ;  /* 0x00000000003f782f */ /* 0x000fda00038c0000 */
.L_x_12595:
[----:B------:R-:W-:Y:S05]  /*28c40*/  @!P6 BRA `(.L_x_12504) ;  /* 0x000000000084e947 */ /* 0x000fea0003800000 */
[----:B------:R-:W-:-:S06]  /*28c50*/  ULOP3.LUT UR4, UR36, 0x2, URZ, 0xfc, !UPT ;  /* 0x0000000224047892 */ /* 0x000fcc000f8efc3f */
[----:B--2---:R-:W-:-:S05]  /*28c60*/  IMAD.U32 R2, RZ, RZ, UR4 ;  /* 0x00000004ff027e24 */ /* 0x004fca000f8e00ff */
[----:B------:R-:W-:-:S13]  /*28c70*/  ISETP.NE.AND P2, PT, R2, 0x3, PT ;  /* 0x000000030200780c */ /* 0x000fda0003f45270 */
[----:B------:R-:W-:Y:S05]  /*28c80*/  @!P2 BRA `(.L_x_12506) ;  /* 0x000000000004a947 */ /* 0x000fea0003800000 */
[----:B------:R-:W-:Y:S01]  /*28c90*/  BPT.TRAP 0x1 ;  /* 0x000000040000795c */ /* 0x000fe20000300000 */
.L_x_12506:
        /* <DEDUP_REMOVED lines=14> */
.L_x_12596:
[----:B------:R-:W2:Y:S02]  /*28d80*/  SYNCS.PHASECHK.TRANS64.TRYWAIT P0, [R7+URZ], R2 ;  /* 0x00000002070075a7 */ /* 0x000ea4000800017f */
[----:B--2---:R-:W-:Y:S05]  /*28d90*/  @!P0 BRA `(.L_x_12508) ;  /* 0x0000002800fc8947 */ /* 0x004fea0003800000 */
.L_x_12597:
[----:B------:R-:W-:Y:S05]  /*28da0*/  @!P2 BRA `(.L_x_12509) ;  /* 0x000000000004a947 */ /* 0x000fea0003800000 */
[----:B------:R-:W-:Y:S01]  /*28db0*/  BPT.TRAP 0x1 ;  /* 0x000000040000795c */ /* 0x000fe20000300000 */
.L_x_12509:
[----:B------:R-:W3:Y:S01]  /*28dc0*/  LDL.LU R4, [R1+0x464] ;  /* 0x0004640001047983 */ /* 0x000ee20000300800 */
[----:B------:R-:W-:-:S04]  /*28dd0*/  VIADD R0, R0, 0x32460 ;  /* 0x0003246000007836 */ /* 0x000fc80000000000 */
[----:B---3--:R-:W-:-:S04]  /*28de0*/  IMAD R4, R4, 0x8, R0 ;  /* 0x0000000804047824 */ /* 0x008fc800078e0200 */
[----:B------:R-:W3:Y:S02]  /*28df0*/  SYNCS.PHASECHK.TRANS64.TRYWAIT P0, [R4+URZ], R5 ;  /* 0x00000005040075a7 */ /* 0x000ee4000800017f */
[----:B---3--:R-:W-:Y:S05]  /*28e00*/  @!P0 BRA `(.L_x_12510) ;  /* 0x0000002800f48947 */ /* 0x008fea0003800000 */
.L_x_12598:
[----:B------:R-:W-:-:S07]  /*28e10*/  IMAD R3, R3, 0x8, R0 ;  /* 0x0000000803037824 */ /* 0x000fce00078e0200 */
.L_x_12511:
[----:B----4-:R4:W0:Y:S02]  /*28e20*/  SYNCS.PHASECHK.TRANS64.TRYWAIT P0, [R3+URZ], R2 ;  /* 0x00000002030075a7 */ /* 0x010824000800017f */
[----:B0-----:R-:W-:Y:S05]  /*28e30*/  @!P0 NANOSLEEP.SYNCS 0x989680 ;  /* 0x009896800000895d */ /* 0x001fea0003900000 */
[----:B------:R-:W0:Y:S02]  /*28e40*/  @!P0 SYNCS.PHASECHK.TRANS64 P0, [R3+URZ], R2 ;  /* 0x00000002030085a7 */ /* 0x000e24000800007f */
[----:B0-----:R-:W-:Y:S05]  /*28e50*/  @!P0 BRA `(.L_x_12511) ;  /* 0xfffffffc00f08947 */ /* 0x001fea000383ffff */
.L_x_12504:
[----:B------:R-:W-:Y:S05]  /*28e60*/  BSYNC B0 ;  /* 0x0000000000007941 */ /* 0x000fea0003800000 */
.L_x_12503:
[----:B------:R-:W-:Y:S05]  /*28e70*/  EXIT ;  /* 0x000000000000794d */ /* 0x000fea0003800000 */
.L_x_12260:
[----:B0-----:R-:W-:-:S04]  /*28e80*/  IMAD.U32 R9, RZ, RZ, UR46 ;  /* 0x0000002eff097e24 */ /* 0x001fc8000f8e00ff */
[----:B------:R0:W1:Y:S03]  /*28e90*/  SYNCS.PHASECHK.TRANS64.TRYWAIT P0, [R9+URZ+0x32400], R0 ;  /* 0x03240000090075a7 */ /* 0x000066000800017f */
[----:B-1----:R-:W-:Y:S05]  /*28ea0*/  @!P0 NANOSLEEP.SYNCS 0x989680 ;  /* 0x009896800000895d */ /* 0x002fea0003900000 */
[----:B------:R-:W1:Y:S02]  /*28eb0*/  @!P0 SYNCS.PHASECHK.TRANS64 P0, [R9+URZ+0x32400], R0 ;  /* 0x03240000090085a7 */ /* 0x000e64000800007f */
[----:B-1----:R-:W-:Y:S05]  /*28ec0*/  @!P0 BRA `(.L_x_12260) ;  /* 0xfffffffc00ec8947 */ /* 0x002fea000383ffff */
[----:B------:R-:W-:Y:S05]  /*28ed0*/  BRA `(.L_x_12512) ;  /* 0xfffffd9800e47947 */ /* 0x000fea000383ffff */
.L_x_12267:
[----:B-1----:R1:W2:Y:S02]  /*28ee0*/  SYNCS.PHASECHK.TRANS64.TRYWAIT P0, [R24+URZ], R25 ;  /* 0x00000019180075a7 */ /* 0x0022a4000800017f */
[----:B--2---:R-:W-:Y:S05]  /*28ef0*/  @!P0 NANOSLEEP.SYNCS 0x989680 ;  /* 0x009896800000895d */ /* 0x004fea0003900000 */
[----:B------:R-:W2:Y:S02]  /*28f00*/  @!P0 SYNCS.PHASECHK.TRANS64 P0, [R24+URZ], R25 ;  /* 0x00000019180085a7 */ /* 0x000ea4000800007f */
[----:B--2---:R-:W-:Y:S05]  /*28f10*/  @!P0 BRA `(.L_x_12267) ;  /* 0xfffffffc00f08947 */ /* 0x004fea000383ffff */
[----:B------:R-:W-:Y:S05]  /*28f20*/  BRA `(.L_x_12266) ;  /* 0xfffffda000047947 */ /* 0x000fea000383ffff */
.L_x_12269:
[----:B0-----:R-:W-:-:S04]  /*28f30*/  IMAD.U32 R9, RZ, RZ, UR46 ;  /* 0x0000002eff097e24 */ /* 0x001fc8000f8e00ff */
[----:B------:R0:W1:Y:S03]  /*28f40*/  SYNCS.PHASECHK.TRANS64.TRYWAIT P0, [R9+URZ+0x32410], R8 ;  /* 0x03241008090075a7 */ /* 0x000066000800017f */
[----:B-1----:R-:W-:Y:S05]  /*28f50*/  @!P0 NANOSLEEP.SYNCS 0x989680 ;  /* 0x009896800000895d */ /* 0x002fea0003900000 */
[----:B------:R-:W1:Y:S02]  /*28f60*/  @!P0 SYNCS.PHASECHK.TRANS64 P0, [R9+URZ+0x32410], R8 ;  /* 0x03241008090085a7 */ /* 0x000e64000800007f */
[----:B-1----:R-:W-:Y:S05]  /*28f70*/  @!P0 BRA `(.L_x_12269) ;  /* 0xfffffffc00ec8947 */ /* 0x002fea000383ffff */
[----:B------:R-:W-:Y:S05]  /*28f80*/  BRA `(.L_x_12513) ;  /* 0xfffffda000d87947 */ /* 0x000fea000383ffff */
.L_x_12276:
[----:B-1----:R1:W2:Y:S02]  /*28f90*/  SYNCS.PHASECHK.TRANS64.TRYWAIT P0, [R8+URZ], R9 ;  /* 0x00000009080075a7 */ /* 0x0022a4000800017f */
[----:B--2---:R-:W-:Y:S05]  /*28fa0*/  @!P0 NANOSLEEP.SYNCS 0x989680 ;  /* 0x009896800000895d */ /* 0x004fea0003900000 */
[----:B------:R-:W2:Y:S02]  /*28fb0*/  @!P0 SYNCS.PHASECHK.TRANS64 P0, [R8+URZ], R9 ;  /* 0x00000009080085a7 */ /* 0x000ea4000800007f */
[----:B--2---:R-:W-:Y:S05]  /*28fc0*/  @!P0 BRA `(.L_x_12276) ;  /* 0xfffffffc00f08947 */ /* 0x004fea000383ffff */
[----:B------:R-:W-:Y:S05]  /*28fd0*/  BRA `(.L_x_12275) ;  /* 0xfffffda4001c7947 */ /* 0x000fea000383ffff */
.L_x_12311:
[----:B0-----:R0:W1:Y:S02]  /*28fe0*/  SYNCS.PHASECHK.TRANS64.TRYWAIT P2, [R0+URZ], R3 ;  /* 0x00000003000075a7 */ /* 0x001064000804017f */
[----:B-1----:R-:W-:Y:S05]  /*28ff0*/  @!P2 NANOSLEEP.SYNCS 0x989680 ;  /* 0x009896800000a95d */ /* 0x002fea0003900000 */
[----:B------:R-:W1:Y:S02]  /*29000*/  @!P2 SYNCS.PHASECHK.TRANS64 P2, [R0+URZ], R3 ;  /* 0x000000030000a5a7 */ /* 0x000e64000804007f */
[----:B-1----:R-:W-:Y:S05]  /*29010*/  @!P2 BRA `(.L_x_12311) ;  /* 0xfffffffc00f0a947 */ /* 0x002fea000383ffff */
[----:B------:R-:W-:Y:S05]  /*29020*/  BRA `(.L_x_12310) ;  /* 0xfffffe0800f47947 */ /* 0x000fea000383ffff */
.L_x_12318:
[----:B-1----:R1:W2:Y:S02]  /*29030*/  SYNCS.PHASECHK.TRANS64.TRYWAIT P2, [R4+URZ], R5 ;  /* 0x00000005040075a7 */ /* 0x0022a4000804017f */
[----:B--2---:R-:W-:Y:S05]  /*29040*/  @!P2 NANOSLEEP.SYNCS 0x989680 ;  /* 0x009896800000a95d */ /* 0x004fea0003900000 */
[----:B------:R-:W2:Y:S02]  /*29050*/  @!P2 SYNCS.PHASECHK.TRANS64 P2, [R4+URZ], R5 ;  /* 0x000000050400a5a7 */ /* 0x000ea4000804007f */
[----:B--2---:R-:W-:Y:S05]  /*29060*/  @!P2 BRA `(.L_x_12318) ;  /* 0xfffffffc00f0a947 */ /* 0x004fea000383ffff */
[----:B------:R-:W-:Y:S05]  /*29070*/  BRA `(.L_x_12317) ;  /* 0xfffffe1000187947 */ /* 0x000fea000383ffff */
.L_x_12329:
[----:B-1----:R1:W2:Y:S02]  /*29080*/  SYNCS.PHASECHK.TRANS64.TRYWAIT P1, [R0+URZ], R7 ;  /* 0x00000007000075a7 */ /* 0x0022a4000802017f */
[----:B--2---:R-:W-:Y:S05]  /*29090*/  @!P1 NANOSLEEP.SYNCS 0x989680 ;  /* 0x009896800000995d */ /* 0x004fea0003900000 */
[----:B------:R-:W2:Y:S02]  /*290a0*/  @!P1 SYNCS.PHASECHK.TRANS64 P1, [R0+URZ], R7 ;  /* 0x00000007000095a7 */ /* 0x000ea4000802007f */
[----:B--2---:R-:W-:Y:S05]  /*290b0*/  @!P1 BRA `(.L_x_12329) ;  /* 0xfffffffc00f09947 */ /* 0x004fea000383ffff */
[----:B------:R-:W-:Y:S05]  /*290c0*/  BRA `(.L_x_12328) ;  /* 0xfffffea000ac7947 */ /* 0x000fea000383ffff */
.L_x_12336:
[----:B-1----:R1:W2:Y:S02]  /*290d0*/  SYNCS.PHASECHK.TRANS64.TRYWAIT P1, [R4+URZ], R5 ;  /* 0x00000005040075a7 */ /* 0x0022a4000802017f */
[----:B--2---:R-:W-:Y:S05]  /*290e0*/  @!P1 NANOSLEEP.SYNCS 0x989680 ;  /* 0x009896800000995d */ /* 0x004fea0003900000 */
[----:B------:R-:W2:Y:S02]  /*290f0*/  @!P1 SYNCS.PHASECHK.TRANS64 P1, [R4+URZ], R5 ;  /* 0x00000005040095a7 */ /* 0x000ea4000802007f */
[----:B--2---:R-:W-:Y:S05]  /*29100*/  @!P1 BRA `(.L_x_12336) ;  /* 0xfffffffc00f09947 */ /* 0x004fea000383ffff */
[----:B------:R-:W-:Y:S05]  /*29110*/  BRA `(.L_x_12335) ;  /* 0xfffffea400d07947 */ /* 0x000fea000383ffff */
.L_x_12403:
        /* <DEDUP_REMOVED lines=11> */
.L_x_12515:
[----:B------:R-:W-:Y:S05]  /*291d0*/  BSYNC B0 ;  /* 0x0000000000007941 */ /* 0x000fea0003800000 */
.L_x_12514:
[----:B------:R-:W-:Y:S05]  /*291e0*/  BRA `(.L_x_12516) ;  /* 0xffffffa400847947 */ /* 0x000fea000383ffff */
.L_x_12405:
[----:B------:R-:W-:Y:S01]  /*291f0*/  BSSY B0, `(.L_x_12517) ;  /* 0x0000006000007945 */ /* 0x000fe20003800000 */
[----:B------:R-:W-:-:S07]  /*29200*/  IMAD.MOV.U32 R15, RZ, RZ, -0x1 ;  /* 0xffffffffff0f7424 */ /* 0x000fce00078e00ff */
[----:B012-4-:R-:W-:Y:S05]  /*29210*/  WARPSYNC.COLLECTIVE R15, `(.L_x_12518) ;  /* 0x000000000f0c7348 */ /* 0x017fea0003c00000 */
[----:B------:R-:W-:Y:S02]  /*29220*/  ELECT P6, UR62, PT ;  /* 0x00000000003e782f */ /* 0x000fe400038c0000 */
[----:B------:R-:W-:Y:S01]  /*29230*/  MOV R14, UR62 ;  /* 0x0000003e000e7c02 */ /* 0x000fe20008000f00 */
[----:B012-4-:R-:W-:Y:S10]  /*29240*/  ENDCOLLECTIVE ;  /* 0x000000000000791b */ /* 0x017ff40003800000 */
.L_x_12518:
[----:B------:R-:W-:Y:S05]  /*29250*/  BSYNC B0 ;  /* 0x0000000000007941 */ /* 0x000fea0003800000 */
.L_x_12517:
[----:B------:R-:W-:Y:S05]  /*29260*/  BRA `(.L_x_12519) ;  /* 0xffffffa400907947 */ /* 0x000fea000383ffff */
.L_x_12407:
[----:B--2---:R2:W3:Y:S02]  /*29270*/  SYNCS.PHASECHK.TRANS64.TRYWAIT P0, [R0+URZ+0x32440], R2 ;  /* 0x03244002000075a7 */ /* 0x0044e4000800017f */
[----:B---3--:R-:W-:Y:S05]  /*29280*/  @!P0 NANOSLEEP.SYNCS 0x989680 ;  /* 0x009896800000895d */ /* 0x008fea0003900000 */
[----:B------:R-:W3:Y:S02]  /*29290*/  @!P0 SYNCS.PHASECHK.TRANS64 P0, [R0+URZ+0x32440], R2 ;  /* 0x03244002000085a7 */ /* 0x000ee4000800007f */
[----:B---3--:R-:W-:Y:S05]  /*292a0*/  @!P0 BRA `(.L_x_12407) ;  /* 0xfffffffc00f08947 */ /* 0x008fea000383ffff */
[----:B------:R-:W-:Y:S05]  /*292b0*/  BRA `(.L_x_12520) ;  /* 0xffffffa400f87947 */ /* 0x000fea000383ffff */
.L_x_12411:
        /* <DEDUP_REMOVED lines=10> */
.L_x_12521:
[----:B------:R0:W-:Y:S01]  /*29360*/  STL [R1+0x484], R8 ;  /* 0x0004840801007387 */ /* 0x0001e20000100800 */
[----:B------:R-:W-:Y:S02]  /*29370*/  IMAD.MOV.U32 R13, RZ, RZ, R3 ;  /* 0x000000ffff0d7224 */ /* 0x000fe400078e0003 */
[----:B------:R-:W-:-:S07]  /*29380*/  IMAD.MOV.U32 R4, RZ, RZ, R14 ;  /* 0x000000ffff047224 */ /* 0x000fce00078e000e */
[----:B0-----:R-:W-:Y:S05]  /*29390*/  WARPSYNC.COLLECTIVE R15, `(.L_x_12522) ;  /* 0x000000000f087348 */ /* 0x001fea0003c00000 */
[----:B------:R1:W2:Y:S02]  /*293a0*/  SHFL.IDX P6, R14, R13, R12, R11 ;  /* 0x0000000c0d0e7389 */ /* 0x0002a400000c000b */
[----:B012---:R-:W-:Y:S01]  /*293b0*/  ENDCOLLECTIVE ;  /* 0x000000000000791b */ /* 0x007fe20003800000 */
.L_x_12522:
[----:B------:R-:W-:Y:S02]  /*293c0*/  IMAD.MOV.U32 R13, RZ, RZ, R0 ;  /* 0x000000ffff0d7224 */ /* 0x000fe400078e0000 */
[----:B------:R-:W-:Y:S02]  /*293d0*/  IMAD.MOV.U32 R12, RZ, RZ, 0x1 ;  /* 0x00000001ff0c7424 */ /* 0x000fe400078e00ff */
[----:B------:R-:W-:-:S07]  /*293e0*/  IMAD.MOV.U32 R5, RZ, RZ, R14 ;  /* 0x000000ffff057224 */ /* 0x000fce00078e000e */
[----:B------:R-:W-:Y:S05]  /*293f0*/  WARPSYNC.COLLECTIVE R15, `(.L_x_12523) ;  /* 0x000000000f087348 */ /* 0x000fea0003c00000 */
[----:B------:R0:W1:Y:S02]  /*29400*/  SHFL.IDX P6, R14, R13, R12, R11 ;  /* 0x0000000c0d0e7389 */ /* 0x00006400000c000b */
[----:B01----:R-:W-:Y:S01]  /*29410*/  ENDCOLLECTIVE ;  /* 0x000000000000791b */ /* 0x003fe20003800000 */
.L_x_12523:
[----:B------:R-:W-:Y:S02]  /*29420*/  IMAD.MOV.U32 R13, RZ, RZ, R3 ;  /* 0x000000ffff0d7224 */ /* 0x000fe400078e0003 */
[----:B------:R-:W-:Y:S02]  /*29430*/  IMAD R2, R2, R7, RZ ;  /* 0x0000000702027224 */ /* 0x000fe400078e02ff */
[----:B------:R-:W-:-:S07]  /*29440*/  IMAD.MOV.U32 R7, RZ, RZ, R14 ;  /* 0x000000ffff077224 */ /* 0x000fce00078e000e */
[----:B------:R-:W-:Y:S05]  /*29450*/  WARPSYNC.COLLECTIVE R15, `(.L_x_12524) ;  /* 0x000000000f087348 */ /* 0x000fea0003c00000 */
[----:B------:R0:W1:Y:S02]  /*29460*/  SHFL.IDX P6, R14, R13, R12, R11 ;  /* 0x0000000c0d0e7389 */ /* 0x00006400000c000b */
[----:B01----:R-:W-:Y:S01]  /*29470*/  ENDCOLLECTIVE ;  /* 0x000000000000791b */ /* 0x003fe20003800000 */
.L_x_12524:
[----:B------:R-:W-:-:S13]  /*29480*/  ISETP.GE.AND P1, PT, R8, R2, PT ;  /* 0x000000020800720c */ /* 0x000fda0003f26270 */
[----:B------:R-:W-:Y:S01]  /*29490*/  @!P1 LEA R5, P3, R10, R5, 0x1 ;  /* 0x000000050a059211 */ /* 0x000fe200078608ff */
[----:B------:R-:W-:Y:S02]  /*294a0*/  IMAD.MOV.U32 R13, RZ, RZ, R0 ;  /* 0x000000ffff0d7224 */ /* 0x000fe400078e0000 */
[----:B------:R-:W-:Y:S02]  /*294b0*/  IMAD.MOV.U32 R12, RZ, RZ, 0x2 ;  /* 0x00000002ff0c7424 */ /* 0x000fe400078e00ff */
[----:B------:R-:W-:-:S05]  /*294c0*/  @!P1 IMAD.X R4, RZ, RZ, R4, P3 ;  /* 0x000000ffff049224 */ /* 0x000fca00018e0604 */
[----:B------:R-:W-:Y:S01]  /*294d0*/  @!P1 LOP3.LUT R5, R5, R4, RZ, 0x3c, !PT ;  /* 0x0000000405059212 */ /* 0x000fe200078e3cff */
[----:B------:R-:W-:-:S07]  /*294e0*/  IMAD.MOV.U32 R6, RZ, RZ, R14 ;  /* 0x000000ffff067224 */ /* 0x000fce00078e000e */
[----:B------:R-:W-:Y:S05]  /*294f0*/  WARPSYNC.COLLECTIVE R15, `(.L_x_12525) ;  /* 0x000000000f087348 */ /* 0x000fea0003c00000 */
[----:B------:R0:W1:Y:S02]  /*29500*/  SHFL.IDX P6, R14, R13, R12, R11 ;  /* 0x0000000c0d0e7389 */ /* 0x00006400000c000b */
[----:B01----:R-:W-:Y:S01]  /*29510*/  ENDCOLLECTIVE ;  /* 0x000000000000791b */ /* 0x003fe20003800000 */
.L_x_12525:
[----:B------:R-:W-:-:S04]  /*29520*/  @!P1 LOP3.LUT R4, R5, R4, RZ, 0x3c, !PT ;  /* 0x0000000405049212 */ /* 0x000fc800078e3cff */
[----:B------:R-:W-:-:S05]  /*29530*/  @!P1 LOP3.LUT R5, R5, R4, RZ, 0x3c, !PT ;  /* 0x0000000405059212 */ /* 0x000fca00078e3cff */
[----:B------:R-:W-:Y:S01]  /*29540*/  @!PT LDS RZ, [RZ] ;  /* 0x00000000fffff984 */ /* 0x000fe20000000800 */
[----:B------:R-:W-:Y:S01]  /*29550*/  @!PT LDS RZ, [RZ] ;  /* 0x00000000fffff984 */ /* 0x000fe20000000800 */
[----:B------:R-:W-:Y:S01]  /*29560*/  @!PT LDS RZ, [RZ] ;  /* 0x00000000fffff984 */ /* 0x000fe20000000800 */
[----:B------:R0:W-:Y:S01]  /*29570*/  @!P1 LDGSTS.E.BYPASS.LTC128B.128 [R9+0x18400], desc[UR40][R4.64], !P0 ;  /* 0x1840000004099fae */ /* 0x0001e2000c101d68 */
[----:B------:R-:W-:Y:S02]  /*29580*/  IMAD.MOV.U32 R13, RZ, RZ, R3 ;  /* 0x000000ffff0d7224 */ /* 0x000fe400078e0003 */
[----:B0-----:R-:W-:-:S05]  /*29590*/  VIADD R5, R8, 0x10 ;  /* 0x0000001008057836 */ /* 0x001fca0000000000 */
[----:B------:R-:W-:Y:S01]  /*295a0*/  ISETP.GE.AND P2, PT, R5, R2, PT ;  /* 0x000000020500720c */ /* 0x000fe20003f46270 */
[----:B------:R0:W-:-:S12]  /*295b0*/  STL [R1+0x4a8], R5 ;  /* 0x0004a80501007387 */ /* 0x0001d80000100800 */
[----:B0-----:R-:W-:Y:S01]  /*295c0*/  @!P2 LEA R5, P1, R10, R6, 0x1 ;  /* 0x000000060a05a211 */ /* 0x001fe200078208ff */
[----:B------:R-:W-:-:S12]  /*295d0*/  IMAD.MOV.U32 R6, RZ, RZ, R14 ;  /* 0x000000ffff067224 */ /* 0x000fd800078e000e */
[----:B------:R-:W-:Y:S05]  /*295e0*/  WARPSYNC.COLLECTIVE R15, `(.L_x_12526) ;  /* 0x000000000f087348 */ /* 0x000fea0003c00000 */
[----:B------:R0:W1:Y:S02]  /*295f0*/  SHFL.IDX P6, R14, R13, R12, R11 ;  /* 0x0000000c0d0e7389 */ /* 0x00006400000c000b */
[----:B01----:R-:W-:Y:S01]  /*29600*/  ENDCOLLECTIVE ;  /* 0x000000000000791b */ /* 0x003fe20003800000 */
.L_x_12526:
[----:B------:R-:W-:Y:S02]  /*29610*/  @!P2 IMAD.X R4, RZ, RZ, R7, P1 ;  /* 0x000000ffff04a224 */ /* 0x000fe400008e0607 */
[----:B------:R-:W-:-:S03]  /*29620*/  VIADD R7, R8, 0x20 ;  /* 0x0000002008077836 */ /* 0x000fc60000000000 */
[----:B------:R-:W-:Y:S02]  /*29630*/  @!P2 LOP3.LUT R5, R5, R4, RZ, 0x3c, !PT ;  /* 0x000000040505a212 */ /* 0x000fe400078e3cff */
[----:B------:R-:W-:Y:S01]  /*29640*/  ISETP.GE.AND P1, PT, R7, R2, PT ;  /* 0x000000020700720c */ /* 0x000fe20003f26270 */
[----:B------:R0:W-:Y:S01]  /*29650*/  STL [R1+0x4ac], R7 ;  /* 0x0004ac0701007387 */ /* 0x0001e20000100800 */
[----:B------:R-:W-:Y:S01]  /*29660*/  @!P2 LOP3.LUT R4, R5, R4, RZ, 0x3c, !PT ;  /* 0x000000040504a212 */ /* 0x000fe200078e3cff */
[----:B------:R-:W-:-:S03]  /*29670*/  IMAD.MOV.U32 R13, RZ, RZ, R0 ;  /* 0x000000ffff0d7224 */ /* 0x000fc600078e0000 */
[----:B------:R-:W-:Y:S01]  /*29680*/  @!P2 LOP3.LUT R5, R5, R4, RZ, 0x3c, !PT ;  /* 0x000000040505a212 */ /* 0x000fe200078e3cff */
[----:B------:R-:W-:-:S04]  /*29690*/  IMAD.MOV.U32 R12, RZ, RZ, 0x3 ;  /* 0x00000003ff0c7424 */ /* 0x000fc800078e00ff */
[----:B------:R-:W-:Y:S01]  /*296a0*/  @!PT LDS RZ, [RZ] ;  /* 0x00000000fffff984 */ /* 0x000fe20000000800 */
[----:B------:R-:W-:Y:S01]  /*296b0*/  @!PT LDS RZ, [RZ] ;  /* 0x00000000fffff984 */ /* 0x000fe20000000800 */
[----:B------:R-:W-:Y:S01]  /*296c0*/  @!PT LDS RZ, [RZ] ;  /* 0x00000000fffff984 */ /* 0x000fe20000000800 */
[----:B------:R1:W-:Y:S01]  /*296d0*/  @!P2 LDGSTS.E.BYPASS.LTC128B.128 [R9+0x18c00], desc[UR40][R4.64], !P0 ;  /* 0x18c000000409afae */ /* 0x0003e2000c101d68 */
[----:B0-----:R-:W-:-:S05]  /*296e0*/  VIADD R7, R8, 0x30 ;  /* 0x0000003008077836 */ /* 0x001fca0000000000 */
[----:B------:R0:W-:Y:S01]  /*296f0*/  STL [R1+0x4b8], R7 ;  /* 0x0004b80701007387 */ /* 0x0001e20000100800 */
[----:B-1----:R-:W-:-:S07]  /*29700*/  IMAD.MOV.U32 R4, RZ, RZ, R14 ;  /* 0x000000ffff047224 */ /* 0x002fce00078e000e */
[----:B0-----:R-:W-:Y:S05]  /*29710*/  WARPSYNC.COLLECTIVE R15, `(.L_x_12527) ;  /* 0x000000000f087348 */ /* 0x001fea0003c00000 */
[----:B------:R1:W2:Y:S02]  /*29720*/  SHFL.IDX P6, R14, R13, R12, R11 ;  /* 0x0000000c0d0e7389 */ /* 0x0002a400000c000b */
[----:B012---:R-:W-:Y:S01]  /*29730*/  ENDCOLLECTIVE ;  /* 0x000000000000791b */ /* 0x007fe20003800000 */
.L_x_12527:
        /* <DEDUP_REMOVED lines=10> */
.L_x_12528:
        /* <DEDUP_REMOVED lines=13> */
.L_x_12529:
        /* <DEDUP_REMOVED lines=10> */
.L_x_12530:
        /* <DEDUP_REMOVED lines=13> */
.L_x_12531:
        /* <DEDUP_REMOVED lines=10> */
.L_x_12532:
        /* <DEDUP_REMOVED lines=13> */
.L_x_12533:
        /* <DEDUP_REMOVED lines=10> */
.L_x_12534:
        /* <DEDUP_REMOVED lines=11> */
.L_x_12535:
        /* <DEDUP_REMOVED lines=10> */
.L_x_12536:
[----:B------:R-:W-:Y:S01]  /*29d80*/  @!PT LDS RZ, [RZ] ;  /* 0x00000000fffff984 */ /* 0x000fe20000000800 */
[----:B------:R-:W-:Y:S01]  /*29d90*/  @!PT LDS RZ, [RZ] ;  /* 0x00000000fffff984 */ /* 0x000fe20000000800 */
[----:B------:R-:W-:Y:S01]  /*29da0*/  @!PT LDS RZ, [RZ] ;  /* 0x00000000fffff984 */ /* 0x000fe20000000800 */
[----:B------:R1:W-:Y:S01]  /*29db0*/  @!P1 LDGSTS.E.BYPASS.LTC128B.128 [R9+0x1b400], desc[UR40][R4.64], !P0 ;  /* 0x1b40000004099fae */ /* 0x0003e2000c101d68 */
[----:B------:R-:W-:Y:S01]  /*29dc0*/  IMAD.MOV.U32 R3, RZ, RZ, R14 ;  /* 0x000000ffff037224 */ /* 0x000fe200078e000e */
[----:B------:R-:W-:Y:S06]  /*29dd0*/  BRA `(.L_x_12537) ;  /* 0xffffffa8009c7947 */ /* 0x000fec000383ffff */
.L_x_12415:
[----:B------:R-:W2:Y:S04]  /*29de0*/  LDL.LU R3, [R1+0x494] ;  /* 0x0004940001037983 */ /* 0x000ea80000300800 */
[----:B------:R-:W3:Y:S04]  /*29df0*/  LDL.LU R6, [R1+0x484] ;  /* 0x0004840001067983 */ /* 0x000ee80000300800 */
[----:B------:R-:W4:Y:S04]  /*29e00*/  LDL.LU R15, [R1+0x4a8] ;  /* 0x0004a800010f7983 */ /* 0x000f280000300800 */
[----:B------:R-:W5:Y:S04]  /*29e10*/  LDL.LU R9, [R1+0x47c] ;  /* 0x00047c0001097983 */ /* 0x000f680000300800 */
[----:B------:R-:W5:Y:S04]  /*29e20*/  LDL.LU R14, [R1+0x4ac] ;  /* 0x0004ac00010e7983 */ /* 0x000f680000300800 */
[----:B------:R-:W5:Y:S04]  /*29e30*/  LDL.LU R13, [R1+0x4b8] ;  /* 0x0004b800010d7983 */ /* 0x000f680000300800 */
[----:B------:R-:W5:Y:S04]  /*29e40*/  LDL.LU R11, [R1+0x4c0] ;  /* 0x0004c000010b7983 */ /* 0x000f680000300800 */
[----:B------:R-:W5:Y:S04]  /*29e50*/  LDL.LU R12, [R1+0x4bc] ;  /* 0x0004bc00010c7983 */ /* 0x000f680000300800 */
[----:B------:R-:W5:Y:S01]  /*29e60*/  LDL.LU R10, [R1+0x4c4] ;  /* 0x0004c400010a7983 */ /* 0x000f620000300800 */
[----:B------:R-:W-:Y:S01]  /*29e70*/  BSSY B0, `(.L_x_12538) ;  /* 0x000001b000007945 */ /* 0x000fe20003800000 */
[----:B--2---:R-:W-:-:S05]  /*29e80*/  IMAD R3, R3, R7, RZ ;  /* 0x0000000703037224 */ /* 0x004fca00078e02ff */
[-C--:B---3--:R-:W-:Y:S02]  /*29e90*/  ISETP.GE.AND P4, PT, R6, R3.reuse, PT ;  /* 0x000000030600720c */ /* 0x088fe40003f86270 */
[----:B----4-:R-:W-:Y:S02]  /*29ea0*/  ISETP.GE.AND P5, PT, R15, R3, PT ;  /* 0x000000030f00720c */ /* 0x010fe40003fa6270 */
[----:B-----5:R-:W-:-:S09]  /*29eb0*/  LOP3.LUT R9, R9, 0xffffffef, RZ, 0xc0, !PT ;  /* 0xffffffef09097812 */ /* 0x020fd200078ec0ff */
[----:B------:R-:W-:Y:S02]  /*29ec0*/  @P4 LOP3.LUT R9, R9, 0x10, RZ, 0xfc, !PT ;  /* 0x0000001009094812 */ /* 0x000fe400078efcff */
[----:B------:R-:W-:Y:S02]  /*29ed0*/  ISETP.GE.AND P6, PT, R14, R3, PT ;  /* 0x000000030e00720c */ /* 0x000fe40003fc6270 */
[----:B------:R-:W-:-:S04]  /*29ee0*/  LOP3.LUT R9, R9, 0xfffffff7, RZ, 0xc0, !PT ;  /* 0xfffffff709097812 */ /* 0x000fc800078ec0ff */
[----:B------:R-:W-:Y:S02]  /*29ef0*/  @P5 LOP3.LUT R9, R9, 0x8, RZ, 0xfc, !PT ;  /* 0x0000000809095812 */ /* 0x000fe400078efcff */
[----:B------:R-:W-:Y:S02]  /*29f00*/  ISETP.GE.AND P4, PT, R13, R3, PT ;  /* 0x000000030d00720c */ /* 0x000fe40003f86270 */
[----:B------:R-:W-:-:S04]  /*29f10*/  LOP3.LUT R9, R9, 0xfffffffb, RZ, 0xc0, !PT ;  /* 0xfffffffb09097812 */ /* 0x000fc800078ec0ff */
[----:B------:R-:W-:Y:S02]  /*29f20*/  @P6 LOP3.LUT R9, R9, 0x4, RZ, 0xfc, !PT ;  /* 0x0000000409096812 */ /* 0x000fe400078efcff */
[----:B------:R-:W-:Y:S02]  /*29f30*/  ISETP.GE.AND P6, PT, R11, R3, PT ;  /* 0x000000030b00720c */ /* 0x000fe40003fc6270 */
[----:B------:R-:W-:-:S04]  /*29f40*/  LOP3.LUT R9, R9, 0xfffffffd, RZ, 0xc0, !PT ;  /* 0xfffffffd09097812 */ /* 0x000fc800078ec0ff */
[----:B------:R-:W-:-:S04]  /*29f50*/  @P4 LOP3.LUT R9, R9, 0x2, RZ, 0xfc, !PT ;  /* 0x0000000209094812 */ /* 0x000fc800078efcff */
[----:B------:R-:W-:-:S04]  /*29f60*/  LOP3.LUT R9, R9, 0xffffffdf, RZ, 0xc0, !PT ;  /* 0xffffffdf09097812 */ /* 0x000fc800078ec0ff */
[----:B------:R-:W-:-:S05]  /*29f70*/  @P6 LOP3.LUT R9, R9, 0x20, RZ, 0xfc, !PT ;  /* 0x0000002009096812 */ /* 0x000fca00078efcff */
[----:B------:R0:W-:Y:S01]  /*29f80*/  STL [R1+0x47c], R9 ;  /* 0x00047c0901007387 */ /* 0x0001e20000100800 */
[-C--:B------:R-:W-:Y:S01]  /*29f90*/  ISETP.GE.AND P5, PT, R12, R3.reuse, PT ;  /* 0x000000030c00720c */ /* 0x080fe20003fa6270 */
[----:B------:R-:W-:Y:S01]  /*29fa0*/  IMAD.MOV.U32 R13, RZ, RZ, R0 ;  /* 0x000000ffff0d7224 */ /* 0x000fe200078e0000 */
[----:B------:R-:W-:Y:S01]  /*29fb0*/  ISETP.GE.AND P4, PT, R10, R3, PT ;  /* 0x000000030a00720c */ /* 0x000fe20003f86270 */
[----:B------:R-:W-:Y:S02]  /*29fc0*/  IMAD.MOV.U32 R12, RZ, RZ, RZ ;  /* 0x000000ffff0c7224 */ /* 0x000fe400078e00ff */
[----:B------:R-:W-:Y:S02]  /*29fd0*/  IMAD.MOV.U32 R11, RZ, RZ, 0x181f ;  /* 0x0000181fff0b7424 */ /* 0x000fe400078e00ff */
[----:B------:R-:W-:-:S08]  /*29fe0*/  IMAD.MOV.U32 R15, RZ, RZ, -0x1 ;  /* 0xffffffffff0f7424 */ /* 0x000fd000078e00ff */
[----:B0-----:R-:W-:Y:S05]  /*29ff0*/  WARPSYNC.COLLECTIVE R15, `(.L_x_12539) ;  /* 0x000000000f087348 */ /* 0x001fea0003c00000 */
[----:B------:R1:W2:Y:S02]  /*2a000*/  SHFL.IDX P6, R14, R13, R12, R11 ;  /* 0x0000000c0d0e7389 */ /* 0x0002a400000c000b */
[----:B012---:R-:W-:Y:S01]  /*2a010*/  ENDCOLLECTIVE ;  /* 0x000000000000791b */ /* 0x007fe20003800000 */
.L_x_12539:
[----:B------:R-:W-:Y:S05]  /*2a020*/  BSYNC B0 ;  /* 0x0000000000007941 */ /* 0x000fea0003800000 */
.L_x_12538:
[----:B------:R0:W5:Y:S04]  /*2a030*/  LDL.LU R9, [R1+0x47c] ;  /* 0x00047c0001097983 */ /* 0x0001680000300800 */
[----:B------:R0:W5:Y:S01]  /*2a040*/  LDL R7, [R1+0x46c] ;  /* 0x00046c0001077983 */ /* 0x0001620000100800 */
[----:B------:R-:W-:Y:S02]  /*2a050*/  IMAD.MOV.U32 R13, RZ, RZ, R2 ;  /* 0x000000ffff0d7224 */ /* 0x000fe400078e0002 */
[----:B------:R-:W-:Y:S02]  /*2a060*/  IMAD.MOV.U32 R12, RZ, RZ, RZ ;  /* 0x000000ffff0c7224 */ /* 0x000fe400078e00ff */
[----:B------:R-:W-:Y:S02]  /*2a070*/  IMAD.MOV.U32 R11, RZ, RZ, 0x181f ;  /* 0x0000181fff0b7424 */ /* 0x000fe400078e00ff */
[----:B------:R-:W-:-:S02]  /*2a080*/  IMAD.MOV.U32 R15, RZ, RZ, -0x1 ;  /* 0xffffffffff0f7424 */ /* 0x000fc400078e00ff */
[----:B0-----:R-:W-:-:S07]  /*2a090*/  IMAD.MOV.U32 R4, RZ, RZ, R14 ;  /* 0x000000ffff047224 */ /* 0x001fce00078e000e */
[----:B-----5:R-:W-:Y:S05]  /*2a0a0*/  WARPSYNC.COLLECTIVE R15, `(.L_x_12540) ;  /* 0x000000000f087348 */ /* 0x020fea0003c00000 */
[----:B------:R0:W1:Y:S02]  /*2a0b0*/  SHFL.IDX P6, R14, R13, R12, R11 ;  /* 0x0000000c0d0e7389 */ /* 0x00006400000c000b */
[----:B01---5:R-:W-:Y:S01]  /*2a0c0*/  ENDCOLLECTIVE ;  /* 0x000000000000791b */ /* 0x023fe20003800000 */
.L_x_12540:
[----:B------:R-:W-:Y:S02]  /*2a0d0*/  IMAD.MOV.U32 R13, RZ, RZ, R0 ;  /* 0x000000ffff0d7224 */ /* 0x000fe400078e0000 */
[----:B------:R-:W-:Y:S02]  /*2a0e0*/  IMAD.MOV.U32 R12, RZ, RZ, 0x1 ;  /* 0x00000001ff0c7424 */ /* 0x000fe400078e00ff */
[----:B------:R-:W-:Y:S01]  /*2a0f0*/  IMAD.MOV.U32 R5, RZ, RZ, R14 ;  /* 0x000000ffff057224 */ /* 0x000fe200078e000e */
[----:B------:R-:W-:-:S04]  /*2a100*/  LOP3.LUT R9, R9, 0xffbfffff, RZ, 0xc0, !PT ;  /* 0xffbfffff09097812 */ /* 0x000fc800078ec0ff */
[----:B------:R-:W-:-:S04]  /*2a110*/  @P5 LOP3.LUT R9, R9, 0x400000, RZ, 0xfc, !PT ;  /* 0x0040000009095812 */ /* 0x000fc800078efcff */
[C---:B------:R-:W-:Y:S02]  /*2a120*/  LOP3.LUT P5, RZ, R9.reuse, 0x10, RZ, 0xc0, !PT ;  /* 0x0000001009ff7812 */ /* 0x040fe400078ac0ff */
[----:B------:R-:W-:-:S04]  /*2a130*/  LOP3.LUT R9, R9, 0xffdfffff, RZ, 0xc0, !PT ;  /* 0xffdfffff09097812 */ /* 0x000fc800078ec0ff */
[----:B------:R-:W-:-:S04]  /*2a140*/  @P4 LOP3.LUT R9, R9, 0x200000, RZ, 0xfc, !PT ;  /* 0x0020000009094812 */ /* 0x000fc800078efcff */
[----:B------:R-:W-:Y:S01]  /*2a150*/  LOP3.LUT P4, RZ, R9, 0x8, RZ, 0xc0, !PT ;  /* 0x0000000809ff7812 */ /* 0x000fe2000788c0ff */
[----:B------:R0:W-:Y:S02]  /*2a160*/  STL [R1+0x47c], R9 ;  /* 0x00047c0901007387 */ /* 0x0001e40000100800 */
[----:B------:R-:W-:-:S05]  /*2a170*/  @!P5 LEA R5, P6, R8, R5, 0x1 ;  /* 0x000000050805d211 */ /* 0x000fca00078c08ff */
[----:B------:R-:W-:-:S05]  /*2a180*/  @!P5 IMAD.X R4, RZ, RZ, R4, P6 ;  /* 0x000000ffff04d224 */ /* 0x000fca00030e0604 */
[----:B0-----:R-:W-:-:S07]  /*2a190*/  @!P5 LOP3.LUT R5, R5, R4, RZ, 0x3c, !PT ;  /* 0x000000040505d212 */ /* 0x001fce00078e3cff */
[----:B------:R-:W-:Y:S05]  /*2a1a0*/  WARPSYNC.COLLECTIVE R15, `(.L_x_12541) ;  /* 0x000000000f087348 */ /* 0x000fea0003c00000 */
[----:B------:R0:W1:Y:S02]  /*2a1b0*/  SHFL.IDX P6, R14, R13, R12, R11 ;  /* 0x0000000c0d0e7389 */ /* 0x00006400000c000b */
[----:B01----:R-:W-:Y:S01]  /*2a1c0*/  ENDCOLLECTIVE ;  /* 0x000000000000791b */ /* 0x003fe20003800000 */
.L_x_12541:
        /* <DEDUP_REMOVED lines=15> */
.L_x_12542:
        /* <DEDUP_REMOVED lines=12> */
.L_x_12543:
        /* <DEDUP_REMOVED lines=12> */
.L_x_12544:
        /* <DEDUP_REMOVED lines=12> */
.L_x_12545:
        /* <DEDUP_REMOVED lines=12> */
.L_x_12546:
        /* <DEDUP_REMOVED lines=12> */
.L_x_12547:
        /* <DEDUP_REMOVED lines=12> */
.L_x_12548:
        /* <DEDUP_REMOVED lines=12> */
.L_x_12549:
        /* <DEDUP_REMOVED lines=11> */
.L_x_12550:
        /* <DEDUP_REMOVED lines=16> */
.L_x_12551:
[----:B------:R-:W-:Y:S02]  /*2a9b0*/  IMAD.MOV.U32 R13, RZ, RZ, R2 ;  /* 0x000000ffff0d7224 */ /* 0x000fe400078e0002 */
[----:B------:R-:W-:-:S07]  /*2a9c0*/  IMAD.MOV.U32 R6, RZ, RZ, R14 ;  /* 0x000000ffff067224 */ /* 0x000fce00078e000e */
[----:B------:R-:W-:Y:S05]  /*2a9d0*/  WARPSYNC.COLLECTIVE R15, `(.L_x_12552) ;  /* 0x000000000f087348 */ /* 0x000fea0003c00000 */
[----:B------:R0:W1:Y:S02]  /*2a9e0*/  SHFL.IDX P6, R14, R13, R12, R11 ;  /* 0x0000000c0d0e7389 */ /* 0x00006400000c000b */
[----:B01----:R-:W-:Y:S01]  /*2a9f0*/  ENDCOLLECTIVE ;  /* 0x000000000000791b */ /* 0x003fe20003800000 */
.L_x_12552:
[----:B------:R-:W-:Y:S02]  /*2aa00*/  IMAD.MOV.U32 R13, RZ, RZ, R0 ;  /* 0x000000ffff0d7224 */ /* 0x000fe400078e0000 */
[----:B------:R-:W-:Y:S02]  /*2aa10*/  IMAD.MOV.U32 R12, RZ, RZ, 0x7 ;  /* 0x00000007ff0c7424 */ /* 0x000fe400078e00ff */
[----:B------:R-:W-:-:S07]  /*2aa20*/  IMAD.MOV.U32 R4, RZ, RZ, R14 ;  /* 0x000000ffff047224 */ /* 0x000fce00078e000e */
[----:B------:R-:W-:Y:S05]  /*2aa30*/  WARPSYNC.COLLECTIVE R15, `(.L_x_12553) ;  /* 0x000000000f087348 */ /* 0x000fea0003c00000 */
[----:B------:R0:W1:Y:S02]  /*2aa40*/  SHFL.IDX P6, R14, R13, R12, R11 ;  /* 0x0000000c0d0e7389 */ /* 0x00006400000c000b */
[----:B01----:R-:W-:Y:S01]  /*2aa50*/  ENDCOLLECTIVE ;  /* 0x000000000000791b */ /* 0x003fe20003800000 */
.L_x_12553:
        /* <DEDUP_REMOVED lines=14> */
.L_x_12554:
[----:B------:R-:W-:Y:S01]  /*2ab40*/  IMAD.MOV.U32 R2, RZ, RZ, R14 ;  /* 0x000000ffff027224 */ /* 0x000fe200078e000e */
[----:B------:R-:W-:Y:S06]  /*2ab50*/  BRA `(.L_x_12555) ;  /* 0xffffffa800247947 */ /* 0x000fec000383ffff */
.L_x_12420:
[----:B0-----:R-:W3:Y:S02]  /*2ab60*/  LDL R2, [R1+0x460] ;  /* 0x0004600001027983 */ /* 0x001ee40000100800 */
[----:B---3--:R0:W3:Y:S02]  /*2ab70*/  SYNCS.PHASECHK.TRANS64.TRYWAIT P0, [R2+URZ+0x32420], R0 ;  /* 0x03242000020075a7 */ /* 0x0080e4000800017f */
[----:B---3--:R-:W-:Y:S05]  /*2ab80*/  @!P0 NANOSLEEP.SYNCS 0x989680 ;  /* 0x009896800000895d */ /* 0x008fea0003900000 */
[----:B------:R-:W3:Y:S02]  /*2ab90*/  @!P0 SYNCS.PHASECHK.TRANS64 P0, [R2+URZ+0x32420], R0 ;  /* 0x03242000020085a7 */ /* 0x000ee4000800007f */
[----:B---3--:R-:W-:Y:S05]  /*2aba0*/  @!P0 BRA `(.L_x_12420) ;  /* 0xfffffffc00ec8947 */ /* 0x008fea000383ffff */
[----:B------:R-:W-:Y:S05]  /*2abb0*/  BRA `(.L_x_12556) ;  /* 0xffffffa800a07947 */ /* 0x000fea000383ffff */
.L_x_12424:
[----:B0-----:R0:W3:Y:S02]  /*2abc0*/  SYNCS.PHASECHK.TRANS64.TRYWAIT P0, [R2+URZ+0x32460], R0 ;  /* 0x03246000020075a7 */ /* 0x0010e4000800017f */
[----:B---3--:R-:W-:Y:S05]  /*2abd0*/  @!P0 NANOSLEEP.SYNCS 0x989680 ;  /* 0x009896800000895d */ /* 0x008fea0003900000 */
[----:B------:R-:W3:Y:S02]  /*2abe0*/  @!P0 SYNCS.PHASECHK.TRANS64 P0, [R2+URZ+0x32460], R0 ;  /* 0x03246000020085a7 */ /* 0x000ee4000800007f */
[----:B---3--:R-:W-:Y:S05]  /*2abf0*/  @!P0 BRA `(.L_x_12424) ;  /* 0xfffffffc00f08947 */ /* 0x008fea000383ffff */
[----:B------:R-:W-:Y:S05]  /*2ac00*/  BRA `(.L_x_12557) ;  /* 0xffffffa800d07947 */ /* 0x000fea000383ffff */
.L_x_12439:
[----:B0-----:R0:W2:Y:S02]  /*2ac10*/  SYNCS.PHASECHK.TRANS64.TRYWAIT P0, [R3+URZ+0x32440], R2 ;  /* 0x03244002030075a7 */ /* 0x0010a4000800017f */
[----:B--2---:R-:W-:Y:S05]  /*2ac20*/  @!P0 NANOSLEEP.SYNCS 0x989680 ;  /* 0x009896800000895d */ /* 0x004fea0003900000 */
[----:B------:R-:W2:Y:S02]  /*2ac30*/  @!P0 SYNCS.PHASECHK.TRANS64 P0, [R3+URZ+0x32440], R2 ;  /* 0x03244002030085a7 */ /* 0x000ea4000800007f */
[----:B--2---:R-:W-:Y:S05]  /*2ac40*/  @!P0 BRA `(.L_x_12439) ;  /* 0xfffffffc00f08947 */ /* 0x004fea000383ffff */
[----:B------:R-:W-:Y:S05]  /*2ac50*/  BRA `(.L_x_12558) ;  /* 0xffffffb000ec7947 */ /* 0x000fea000383ffff */
.L_x_12444:
[----:B--2---:R2:W3:Y:S02]  /*2ac60*/  SYNCS.PHASECHK.TRANS64.TRYWAIT P0, [R3+URZ+0x32460], R2 ;  /* 0x03246002030075a7 */ /* 0x0044e4000800017f */
[----:B---3--:R-:W-:Y:S05]  /*2ac70*/  @!P0 NANOSLEEP.SYNCS 0x989680 ;  /* 0x009896800000895d */ /* 0x008fea0003900000 */
[----:B------:R-:W3:Y:S02]  /*2ac80*/  @!P0 SYNCS.PHASECHK.TRANS64 P0, [R3+URZ+0x32460], R2 ;  /* 0x03246002030085a7 */ /* 0x000ee4000800007f */
[----:B---3--:R-:W-:Y:S05]  /*2ac90*/  @!P0 BRA `(.L_x_12444) ;  /* 0xfffffffc00f08947 */ /* 0x008fea000383ffff */
[----:B------:R-:W-:Y:S05]  /*2aca0*/  BRA `(.L_x_12559) ;  /* 0xffffffb400707947 */ /* 0x000fea000383ffff */
.L_x_12455:
[----:B0-----:R0:W2:Y:S02]  /*2acb0*/  SYNCS.PHASECHK.TRANS64.TRYWAIT P0, [R2+URZ+0x32440], R3 ;  /* 0x03244003020075a7 */ /* 0x0010a4000800017f */
[----:B--2---:R-:W-:Y:S05]  /*2acc0*/  @!P0 NANOSLEEP.SYNCS 0x989680 ;  /* 0x009896800000895d */ /* 0x004fea0003900000 */
[----:B------:R-:W2:Y:S02]  /*2acd0*/  @!P0 SYNCS.PHASECHK.TRANS64 P0, [R2+URZ+0x32440], R3 ;  /* 0x03244003020085a7 */ /* 0x000ea4000800007f */
[----:B--2---:R-:W-:Y:S05]  /*2ace0*/  @!P0 BRA `(.L_x_12455) ;  /* 0xfffffffc00f08947 */ /* 0x004fea000383ffff */
[----:B------:R-:W-:Y:S05]  /*2acf0*/  BRA `(.L_x_12560) ;  /* 0xffffffbc00707947 */ /* 0x000fea000383ffff */
.L_x_12460:
[----:B--2---:R2:W3:Y:S02]  /*2ad00*/  SYNCS.PHASECHK.TRANS64.TRYWAIT P0, [R2+URZ+0x32460], R3 ;  /* 0x03246003020075a7 */ /* 0x0044e4000800017f */
[----:B---3--:R-:W-:Y:S05]  /*2ad10*/  @!P0 NANOSLEEP.SYNCS 0x989680 ;  /* 0x009896800000895d */ /* 0x008fea0003900000 */
[----:B------:R-:W3:Y:S02]  /*2ad20*/  @!P0 SYNCS.PHASECHK.TRANS64 P0, [R2+URZ+0x32460], R3 ;  /* 0x03246003020085a7 */ /* 0x000ee4000800007f */
[----:B---3--:R-:W-:Y:S05]  /*2ad30*/  @!P0 BRA `(.L_x_12460) ;  /* 0xfffffffc00f08947 */ /* 0x008fea000383ffff */
[----:B------:R-:W-:Y:S05]  /*2ad40*/  BRA `(.L_x_12561) ;  /* 0xffffffbc00f07947 */ /* 0x000fea000383ffff */
.L_x_12471:
[----:B0-----:R0:W2:Y:S02]  /*2ad50*/  SYNCS.PHASECHK.TRANS64.TRYWAIT P0, [R3+URZ+0x32440], R2 ;  /* 0x03244002030075a7 */ /* 0x0010a4000800017f */
[----:B--2---:R-:W-:Y:S05]  /*2ad60*/  @!P0 NANOSLEEP.SYNCS 0x989680 ;  /* 0x009896800000895d */ /* 0x004fea0003900000 */
[----:B------:R-:W2:Y:S02]  /*2ad70*/  @!P0 SYNCS.PHASECHK.TRANS64 P0, [R3+URZ+0x32440], R2 ;  /* 0x03244002030085a7 */ /* 0x000ea4000800007f */
[----:B--2---:R-:W-:Y:S05]  /*2ad80*/  @!P0 BRA `(.L_x_12471) ;  /* 0xfffffffc00f08947 */ /* 0x004fea000383ffff */
[----:B------:R-:W-:Y:S05]  /*2ad90*/  BRA `(.L_x_12562) ;  /* 0xffffffc400cc7947 */ /* 0x000fea000383ffff */
.L_x_12476:
[----:B--2---:R2:W3:Y:S02]  /*2ada0*/  SYNCS.PHASECHK.TRANS64.TRYWAIT P0, [R3+URZ+0x32460], R2 ;  /* 0x03246002030075a7 */ /* 0x0044e4000800017f */
[----:B---3--:R-:W-:Y:S05]  /*2adb0*/  @!P0 NANOSLEEP.SYNCS 0x989680 ;  /* 0x009896800000895d */ /* 0x008fea0003900000 */
[----:B------:R-:W3:Y:S02]  /*2adc0*/  @!P0 SYNCS.PHASECHK.TRANS64 P0, [R3+URZ+0x32460], R2 ;  /* 0x03246002030085a7 */ /* 0x000ee4000800007f */
[----:B---3--:R-:W-:Y:S05]  /*2add0*/  @!P0 BRA `(.L_x_12476) ;  /* 0xfffffffc00f08947 */ /* 0x008fea000383ffff */
[----:B------:R-:W-:Y:S05]  /*2ade0*/  BRA `(.L_x_12563) ;  /* 0xffffffc800507947 */ /* 0x000fea000383ffff */
.L_x_12488:
        /* <DEDUP_REMOVED lines=8> */
.L_x_12565:
[----:B------:R-:W-:Y:S05]  /*2ae70*/  BSYNC B0 ;  /* 0x0000000000007941 */ /* 0x000fea0003800000 */
.L_x_12564:
        /* <DEDUP_REMOVED lines=9> */
.L_x_12566:
        /* <DEDUP_REMOVED lines=18> */
.L_x_12567:
[----:B------:R-:W-:Y:S01]  /*2b030*/  IMAD.MOV.U32 R12, RZ, RZ, 0x2 ;  /* 0x00000002ff0c7424 */ /* 0x000fe200078e00ff */
[----:B------:R-:W-:-:S05]  /*2b040*/  SEL R7, R14, RZ, P1 ;  /* 0x000000ff0e077207 */ /* 0x000fca0000800000 */
[----:B------:R-:W-:-:S04]  /*2b050*/  IMAD.IADD R3, R2, 0x1, R7 ;  /* 0x0000000102037824 */ /* 0x000fc800078e0207 */
[----:B------:R-:W-:-:S07]  /*2b060*/  IMAD.MOV.U32 R13, RZ, RZ, R3 ;  /* 0x000000ffff0d7224 */ /* 0x000fce00078e0003 */
[----:B------:R-:W-:Y:S05]  /*2b070*/  WARPSYNC.COLLECTIVE R15, `(.L_x_12568) ;  /* 0x000000000f087348 */ /* 0x000fea0003c00000 */
[----:B------:R0:W1:Y:S02]  /*2b080*/  SHFL.UP P6, R14, R13, R12, R11 ;  /* 0x0400000c0d0e7389 */ /* 0x00006400000c000b */
[----:B01----:R-:W-:Y:S01]  /*2b090*/  ENDCOLLECTIVE ;  /* 0x000000000000791b */ /* 0x003fe20003800000 */
.L_x_12568:
        /* <DEDUP_REMOVED lines=8> */
.L_x_12569:
        /* <DEDUP_REMOVED lines=8> */
.L_x_12570:
        /* <DEDUP_REMOVED lines=8> */
.L_x_12571:
        /* <DEDUP_REMOVED lines=9> */
.L_x_12572:
[----:B------:R-:W-:Y:S01]  /*2b2b0*/  IMAD.MOV.U32 R16, RZ, RZ, R14 ;  /* 0x000000ffff107224 */ /* 0x000fe200078e000e */
[----:B------:R-:W-:Y:S06]  /*2b2c0*/  BRA `(.L_x_12573) ;  /* 0xffffffcc00a07947 */ /* 0x000fec000383ffff */
.L_x_12493:
        /* <DEDUP_REMOVED lines=8> */
.L_x_12575:
[----:B------:R-:W-:Y:S05]  /*2b350*/  BSYNC B0 ;  /* 0x0000000000007941 */ /* 0x000fea0003800000 */
.L_x_12574:
        /* <DEDUP_REMOVED lines=9> */
.L_x_12576:
[----:B------:R-:W-:Y:S01]  /*2b3f0*/  IMAD.MOV.U32 R12, RZ, RZ, 0x4 ;  /* 0x00000004ff0c7424 */ /* 0x000fe200078e00ff */
[----:B------:R-:W-:-:S05]  /*2b400*/  SEL R14, R14, RZ, P2 ;  /* 0x000000ff0e0e7207 */ /* 0x000fca0001000000 */
[----:B------:R-:W-:-:S04]  /*2b410*/  IMAD.IADD R3, R3, 0x1, R14 ;  /* 0x0000000103037824 */ /* 0x000fc800078e020e */
[----:B------:R-:W-:-:S07]  /*2b420*/  IMAD.MOV.U32 R13, RZ, RZ, R3 ;  /* 0x000000ffff0d7224 */ /* 0x000fce00078e0003 */
[----:B------:R-:W-:Y:S05]  /*2b430*/  WARPSYNC.COLLECTIVE R15, `(.L_x_12577) ;  /* 0x000000000f087348 */ /* 0x000fea0003c00000 */
[----:B------:R0:W1:Y:S02]  /*2b440*/  SHFL.UP P6, R14, R13, R12, R11 ;  /* 0x0400000c0d0e7389 */ /* 0x00006400000c000b */
[----:B01----:R-:W-:Y:S01]  /*2b450*/  ENDCOLLECTIVE ;  /* 0x000000000000791b */ /* 0x003fe20003800000 */
.L_x_12577:
[----:B------:R-:W-:Y:S01]  /*2b460*/  IMAD.MOV.U32 R12, RZ, RZ, 0x8 ;  /* 0x00000008ff0c7424 */ /* 0x000fe200078e00ff */
[----:B------:R-:W-:-:S05]  /*2b470*/  SEL R14, R14, RZ, P3 ;  /* 0x000000ff0e0e7207 */ /* 0x000fca0001800000 */
[----:B------:R-:W-:-:S04]  /*2b480*/  IMAD.IADD R3, R3, 0x1, R14 ;  /* 0x0000000103037824 */ /* 0x000fc800078e020e */
[----:B------:R-:W-:-:S07]  /*2b490*/  IMAD.MOV.U32 R13, RZ, RZ, R3 ;  /* 0x000000ffff0d7224 */ /* 0x000fce00078e0003 */
[----:B------:R-:W-:Y:S05]  /*2b4a0*/  WARPSYNC.COLLECTIVE R15, `(.L_x_12578) ;  /* 0x000000000f087348 */ /* 0x000fea0003c00000 */
[----:B------:R0:W1:Y:S02]  /*2b4b0*/  SHFL.UP P6, R14, R13, R12, R11 ;  /* 0x0400000c0d0e7389 */ /* 0x00006400000c000b */
[----:B01----:R-:W-:Y:S01]  /*2b4c0*/  ENDCOLLECTIVE ;  /* 0x000000000000791b */ /* 0x003fe20003800000 */
.L_x_12578:
[----:B------:R-:W-:Y:S01]  /*2b4d0*/  IMAD.MOV.U32 R12, RZ, RZ, 0x10 ;  /* 0x00000010ff0c7424 */ /* 0x000fe200078e00ff */
[----:B------:R-:W-:-:S05]  /*2b4e0*/  SEL R14, R14, RZ, P4 ;  /* 0x000000ff0e0e7207 */ /* 0x000fca0002000000 */
[----:B------:R-:W-:-:S04]  /*2b4f0*/  IMAD.IADD R3, R3, 0x1, R14 ;  /* 0x0000000103037824 */ /* 0x000fc800078e020e */
[----:B------:R-:W-:-:S07]  /*2b500*/  IMAD.MOV.U32 R13, RZ, RZ, R3 ;  /* 0x000000ffff0d7224 */ /* 0x000fce00078e0003 */
[----:B------:R-:W-:Y:S05]  /*2b510*/  WARPSYNC.COLLECTIVE R15, `(.L_x_12579) ;  /* 0x000000000f087348 */ /* 0x000fea0003c00000 */
[----:B------:R0:W1:Y:S02]  /*2b520*/  SHFL.UP P6, R14, R13, R12, R11 ;  /* 0x0400000c0d0e7389 */ /* 0x00006400000c000b */
[----:B01----:R-:W-:Y:S01]  /*2b530*/  ENDCOLLECTIVE ;  /* 0x000000000000791b */ /* 0x003fe20003800000 */
.L_x_12579:
        /* <DEDUP_REMOVED lines=8> */
.L_x_12580:
[----:B------:R-:W-:Y:S01]  /*2b5c0*/  IMAD.MOV.U32 R16, RZ, RZ, R14 ;  /* 0x000000ffff107224 */ /* 0x000fe200078e000e */
[----:B------:R-:W-:Y:S06]  /*2b5d0*/  BRA `(.L_x_12581) ;  /* 0xffffffcc00787947 */ /* 0x000fec000383ffff */
.L_x_12495:
[----:B------:R-:W-:Y:S01]  /*2b5e0*/  BSSY B0, `(.L_x_12582) ;  /* 0x0000006000007945 */ /* 0x000fe20003800000 */
[----:B------:R-:W-:Y:S01]  /*2b5f0*/  PLOP3.LUT P6, PT, P6, PT, PT, 0x8, 0x0 ;  /* 0x000000000000781c */ /* 0x000fe200037ce170 */
[----:B------:R-:W-:-:S12]  /*2b600*/  IMAD.MOV.U32 R15, RZ, RZ, -0x1 ;  /* 0xffffffffff0f7424 */ /* 0x000fd800078e00ff */
[----:B01---5:R-:W-:Y:S05]  /*2b610*/  WARPSYNC.COLLECTIVE R15, `(.L_x_12583) ;  /* 0x000000000f087348 */ /* 0x023fea0003c00000 */
[----:B------:R-:W-:Y:S01]  /*2b620*/  VOTE.ANY R14, PT, P6 ;  /* 0x00000000000e7806 */ /* 0x000fe200030e0100 */
[----:B01---5:R-:W-:Y:S06]  /*2b630*/  ENDCOLLECTIVE ;  /* 0x000000000000791b */ /* 0x023fec0003800000 */
.L_x_12583:
[----:B------:R-:W-:Y:S05]  /*2b640*/  BSYNC B0 ;  /* 0x0000000000007941 */ /* 0x000fea0003800000 */
.L_x_12582:
        /* <DEDUP_REMOVED lines=9> */
.L_x_12584:
[----:B------:R-:W-:Y:S01]  /*2b6e0*/  IMAD.MOV.U32 R17, RZ, RZ, R14 ;  /* 0x000000ffff117224 */ /* 0x000fe200078e000e */
[----:B------:R-:W-:Y:S06]  /*2b6f0*/  BRA `(.L_x_12585) ;  /* 0xffffffcc00687947 */ /* 0x000fec000383ffff */
.L_x_12497:
[----:B------:R-:W-:Y:S01]  /*2b700*/  BSSY B0, `(.L_x_12586) ;  /* 0x0000007000007945 */ /* 0x000fe20003800000 */
[----:B------:R-:W-:Y:S02]  /*2b710*/  IMAD.MOV.U32 R13, RZ, RZ, R3 ;  /* 0x000000ffff0d7224 */ /* 0x000fe400078e0003 */
[----:B------:R-:W-:Y:S02]  /*2b720*/  IMAD.MOV.U32 R11, RZ, RZ, 0x1f ;  /* 0x0000001fff0b7424 */ /* 0x000fe400078e00ff */
[----:B------:R-:W-:-:S07]  /*2b730*/  IMAD.MOV.U32 R15, RZ, RZ, -0x1 ;  /* 0xffffffffff0f7424 */ /* 0x000fce00078e00ff */
[----:B0123-5:R-:W-:Y:S05]  /*2b740*/  WARPSYNC.COLLECTIVE R15, `(.L_x_12587) ;  /* 0x000000000f087348 */ /* 0x02ffea0003c00000 */
[----:B------:R4:W0:Y:S02]  /*2b750*/  SHFL.IDX P6, R14, R13, R12, R11 ;  /* 0x0000000c0d0e7389 */ /* 0x00082400000c000b */
[----:B012345:R-:W-:Y:S01]  /*2b760*/  ENDCOLLECTIVE ;  /* 0x000000000000791b */ /* 0x03ffe20003800000 */
.L_x_12587:
[----:B------:R-:W-:Y:S05]  /*2b770*/  BSYNC B0 ;  /* 0x0000000000007941 */ /* 0x000fea0003800000 */
.L_x_12586:
[----:B------:R-:W-:Y:S01]  /*2b780*/  IMAD.MOV.U32 R3, RZ, RZ, R14 ;  /* 0x000000ffff037224 */ /* 0x000fe200078e000e */
[----:B------:R-:W-:Y:S06]  /*2b790*/  BRA `(.L_x_12588) ;  /* 0xffffffcc005c7947 */ /* 0x000fec000383ffff */
.L_x_12501:
[----:B0-----:R0:W2:Y:S02]  /*2b7a0*/  SYNCS.PHASECHK.TRANS64.TRYWAIT P0, [R0+URZ+0x32420], R3 ;  /* 0x03242003000075a7 */ /* 0x0010a4000800017f */
[----:B--2---:R-:W-:Y:S05]  /*2b7b0*/  @!P0 NANOSLEEP.SYNCS 0x989680 ;  /* 0x009896800000895d */ /* 0x004fea0003900000 */
[----:B------:R-:W2:Y:S02]  /*2b7c0*/  @!P0 SYNCS.PHASECHK.TRANS64 P0, [R0+URZ+0x32420], R3 ;  /* 0x03242003000085a7 */ /* 0x000ea4000800007f */
[----:B--2---:R-:W-:Y:S05]  /*2b7d0*/  @!P0 BRA `(.L_x_12501) ;  /* 0xfffffffc00f08947 */ /* 0x004fea000383ffff */
[----:B------:R-:W-:Y:S05]  /*2b7e0*/  BRA `(.L_x_12589) ;  /* 0xffffffd000e07947 */ /* 0x000fea000383ffff */
.L_x_12502:
        /* <DEDUP_REMOVED lines=11> */
.L_x_12591:
[----:B------:R-:W-:Y:S05]  /*2b8a0*/  BSYNC B0 ;  /* 0x0000000000007941 */ /* 0x000fea0003800000 */
.L_x_12590:
[----:B------:R-:W-:Y:S05]  /*2b8b0*/  BRA `(.L_x_12592) ;  /* 0xffffffd000c87947 */ /* 0x000fea000383ffff */
.L_x_12505:
[----:B------:R-:W-:Y:S01]  /*2b8c0*/  BSSY B1, `(.L_x_12593) ;  /* 0x0000006000017945 */ /* 0x000fe20003800000 */
[----:B------:R-:W-:-:S07]  /*2b8d0*/  IMAD.MOV.U32 R15, RZ, RZ, -0x1 ;  /* 0xffffffffff0f7424 */ /* 0x000fce00078e00ff */
[----:B012--5:R-:W-:Y:S05]  /*2b8e0*/  WARPSYNC.COLLECTIVE R15, `(.L_x_12594) ;  /* 0x000000000f0c7348 */ /* 0x027fea0003c00000 */
[----:B------:R-:W-:Y:S02]  /*2b8f0*/  ELECT P6, UR62, PT ;  /* 0x00000000003e782f */ /* 0x000fe400038c0000 */
[----:B------:R-:W-:Y:S01]  /*2b900*/  MOV R14, UR62 ;  /* 0x0000003e000e7c02 */ /* 0x000fe20008000f00 */
[----:B012--5:R-:W-:Y:S10]  /*2b910*/  ENDCOLLECTIVE ;  /* 0x000000000000791b */ /* 0x027ff40003800000 */
.L_x_12594:
[----:B------:R-:W-:Y:S05]  /*2b920*/  BSYNC B1 ;  /* 0x0000000000017941 */ /* 0x000fea0003800000 */
.L_x_12593:
[----:B------:R-:W-:Y:S05]  /*2b930*/  BRA `(.L_x_12595) ;  /* 0xffffffd000c07947 */ /* 0x000fea000383ffff */
.L_x_12507:
[----:B0-----:R0:W2:Y:S02]  /*2b940*/  SYNCS.PHASECHK.TRANS64.TRYWAIT P0, [R6+URZ], R5 ;  /* 0x00000005060075a7 */ /* 0x0010a4000800017f */
[----:B--2---:R-:W-:Y:S05]  /*2b950*/  @!P0 NANOSLEEP.SYNCS 0x989680 ;  /* 0x009896800000895d */ /* 0x004fea0003900000 */
[----:B------:R-:W2:Y:S02]  /*2b960*/  @!P0 SYNCS.PHASECHK.TRANS64 P0, [R6+URZ], R5 ;  /* 0x00000005060085a7 */ /* 0x000ea4000800007f */
[----:B--2---:R-:W-:Y:S05]  /*2b970*/  @!P0 BRA `(.L_x_12507) ;  /* 0xfffffffc00f08947 */ /* 0x004fea000383ffff */
[----:B------:R-:W-:Y:S05]  /*2b980*/  BRA `(.L_x_12596) ;  /* 0xffffffd000fc7947 */ /* 0x000fea000383ffff */
.L_x_12508:
[----:B--2---:R2:W3:Y:S02]  /*2b990*/  SYNCS.PHASECHK.TRANS64.TRYWAIT P0, [R7+URZ], R2 ;  /* 0x00000002070075a7 */ /* 0x0044e4000800017f */
[----:B---3--:R-:W-:Y:S05]  /*2b9a0*/  @!P0 NANOSLEEP.SYNCS 0x989680 ;  /* 0x009896800000895d */ /* 0x008fea0003900000 */
[----:B------:R-:W3:Y:S02]  /*2b9b0*/  @!P0 SYNCS.PHASECHK.TRANS64 P0, [R7+URZ], R2 ;  /* 0x00000002070085a7 */ /* 0x000ee4000800007f */
[----:B---3--:R-:W-:Y:S05]  /*2b9c0*/  @!P0 BRA `(.L_x_12508) ;  /* 0xfffffffc00f08947 */ /* 0x008fea000383ffff */
[----:B------:R-:W-:Y:S05]  /*2b9d0*/  BRA `(.L_x_12597) ;  /* 0xffffffd000f07947 */ /* 0x000fea000383ffff */
.L_x_12510:
[----:B---3--:R3:W4:Y:S02]  /*2b9e0*/  SYNCS.PHASECHK.TRANS64.TRYWAIT P0, [R4+URZ], R5 ;  /* 0x00000005040075a7 */ /* 0x008724000800017f */
[----:B----4-:R-:W-:Y:S05]  /*2b9f0*/  @!P0 NANOSLEEP.SYNCS 0x989680 ;  /* 0x009896800000895d */ /* 0x010fea0003900000 */
[----:B------:R-:W4:Y:S02]  /*2ba00*/  @!P0 SYNCS.PHASECHK.TRANS64 P0, [R4+URZ], R5 ;  /* 0x00000005040085a7 */ /* 0x000f24000800007f */
[----:B----4-:R-:W-:Y:S05]  /*2ba10*/  @!P0 BRA `(.L_x_12510) ;  /* 0xfffffffc00f08947 */ /* 0x010fea000383ffff */
[----:B------:R-:W-:Y:S05]  /*2ba20*/  BRA `(.L_x_12598) ;  /* 0xffffffd000f87947 */ /* 0x000fea000383ffff */
        .type           $_ZN7cutlass13device_kernelIN5flash11enable_sm90INS1_16FlashAttnFwdSm90INS1_25CollectiveMainloopFwdSm90ILi2EN4cute5tupleIJNS5_1CILi1EEES8_S8_EEENS6_IJNS7_ILi128EEENS7_ILi96EEENS7_ILi64EEEEEELi256ENS_10bfloat16_tEfNS_4arch4Sm90ELb0ELb1ELb0ELb1ELb0ELb0ELb1ELb1ELb0ELb1ELb0ELb0EEENS1_21CollectiveEpilogueFwdINS6_IJSA_NS7_ILi256EEESB_EEES9_SE_SG_Li256ELb1ELb1ELb0ELb0EEENS1_36VarlenDynamicPersistentTileSchedulerILi128ELi96ELi256ELi128ELb0ELb1ELb1ELb1ELb0ELb1EEEEEEEEEvNT_6ParamsE$_ZZN5flash25CollectiveMainloopFwdSm90ILi2EN4cute5tupleIJNS1_1CILi1EEES4_S4_EEENS2_IJNS3_ILi128EEENS3_ILi96EEENS3_ILi64EEEEEELi256EN7cutlass10bfloat16_tEfNSA_4arch4Sm90ELb0ELb1ELb0ELb1ELb0ELb0ELb1ELb1ELb0ELb1ELb0ELb0EE3mmaINS_16FlashAttnFwdSm90ISE_NS_21CollectiveEpilogueFwdINS2_IJS6_NS3_ILi256EEES7_EEES5_SB_SD_Li256ELb1ELb1ELb0ELb0EEENS_36VarlenDynamicPersistentTileSchedulerILi128ELi96ELi256ELi128ELb0ELb1ELb1ELb1ELb0ELb1EEEE13SharedStorageENS1_6TensorINS1_11ArrayEngineIfLm128EEENS1_6LayoutINS2_IJNS2_IJNS3_ILi2EEEST_NS3_ILi32EEEEEES4_S4_EEENS2_IJNS2_IJS4_ST_NS3_ILi4EEEEEENS3_ILi0EEESZ_EEEEEEENS_7SoftmaxILi2ELi0EEEEEbRKNSE_6ParamsENSA_25PipelineTmaAsyncNoClusterILi2ENSA_16PipelineTmaAsyncILi2EEEEES1B_RNSA_13PipelineStateILj2EEERT0_RT1_iRiRKNS_16SeqlenInfoQKNewKILb1ELb0EEENS2_IJiiiiEEERT_ENKUliT_T0_T1_E_clIZSF_ISO_S12_S14_EbS17_S1B_S1B_S1E_S1G_S1I_iS1J_S1N_S1O_S1Q_EUlRS1R_iE1_NS3_ILb0EEENS3_ILb1EEEEEDaiS1R_S1S_S1T_,@function
        .size           $_ZN7cutlass13device_kernelIN5flash11enable_sm90INS1_16FlashAttnFwdSm90INS1_25CollectiveMainloopFwdSm90ILi2EN4cute5tupleIJNS5_1CILi1EEES8_S8_EEENS6_IJNS7_ILi128EEENS7_ILi96EEENS7_ILi64EEEEEELi256ENS_10bfloat16_tEfNS_4arch4Sm90ELb0ELb1ELb0ELb1ELb0ELb0ELb1ELb1ELb0ELb1ELb0ELb0EEENS1_21CollectiveEpilogueFwdINS6_IJSA_NS7_ILi256EEESB_EEES9_SE_SG_Li256ELb1ELb1ELb0ELb0EEENS1_36VarlenDynamicPersistentTileSchedulerILi128ELi96ELi256ELi128ELb0ELb1ELb1ELb1ELb0ELb1EEEEEEEEEvNT_6ParamsE$_ZZN5flash25CollectiveMainloopFwdSm90ILi2EN4cute5tupleIJNS1_1CILi1EEES4_S4_EEENS2_IJNS3_ILi128EEENS3_ILi96EEENS3_ILi64EEEEEELi256EN7cutlass10bfloat16_tEfNSA_4arch4Sm90ELb0ELb1ELb0ELb1ELb0ELb0ELb1ELb1ELb0ELb1ELb0ELb0EE3mmaINS_16FlashAttnFwdSm90ISE_NS_21CollectiveEpilogueFwdINS2_IJS6_NS3_ILi256EEES7_EEES5_SB_SD_Li256ELb1ELb1ELb0ELb0EEENS_36VarlenDynamicPersistentTileSchedulerILi128ELi96ELi256ELi128ELb0ELb1ELb1ELb1ELb0ELb1EEEE13SharedStorageENS1_6TensorINS1_11ArrayEngineIfLm128EEENS1_6LayoutINS2_IJNS2_IJNS3_ILi2EEEST_NS3_ILi32EEEEEES4_S4_EEENS2_IJNS2_IJS4_ST_NS3_ILi4EEEEEENS3_ILi0EEESZ_EEEEEEENS_7SoftmaxILi2ELi0EEEEEbRKNSE_6ParamsENSA_25PipelineTmaAsyncNoClusterILi2ENSA_16PipelineTmaAsyncILi2EEEEES1B_RNSA_13PipelineStateILj2EEERT0_RT1_iRiRKNS_16SeqlenInfoQKNewKILb1ELb0EEENS2_IJiiiiEEERT_ENKUliT_T0_T1_E_clIZSF_ISO_S12_S14_EbS17_S1B_S1B_S1E_S1G_S1I_iS1J_S1N_S1O_S1Q_EUlRS1R_iE1_NS3_ILb0EEENS3_ILb1EEEEEDaiS1R_S1S_S1T_,(.L_x_15145 - $_ZN7cutlass13device_kernelIN5flash11enable_sm90INS1_16FlashAttnFwdSm90INS1_25CollectiveMainloopFwdSm90ILi2EN4cute5tupleIJNS5_1CILi1EEES8_S8_EEENS6_IJNS7_ILi128EEENS7_ILi96EEENS7_ILi64EEEEEELi256ENS_10bfloat16_tEfNS_4arch4Sm90ELb0ELb1ELb0ELb1ELb0ELb0ELb1ELb1ELb0ELb1ELb0ELb0EEENS1_21CollectiveEpilogueFwdINS6_IJSA_NS7_ILi256EEESB_EEES9_SE_SG_Li256ELb1ELb1ELb0ELb0EEENS1_36VarlenDynamicPersistentTileSchedulerILi128ELi96ELi256ELi128ELb0ELb1ELb1ELb1ELb0ELb1EEEEEEEEEvNT_6ParamsE$_ZZN5flash25CollectiveMainloopFwdSm90ILi2EN4cute5tupleIJNS1_1CILi1EEES4_S4_EEENS2_IJNS3_ILi128EEENS3_ILi96EEENS3_ILi64EEEEEELi256EN7cutlass10bfloat16_tEfNSA_4arch4Sm90ELb0ELb1ELb0ELb1ELb0ELb0ELb1ELb1ELb0ELb1ELb0ELb0EE3mmaINS_16FlashAttnFwdSm90ISE_NS_21CollectiveEpilogueFwdINS2_IJS6_NS3_ILi256EEES7_EEES5_SB_SD_Li256ELb1ELb1ELb0ELb0EEENS_36VarlenDynamicPersistentTileSchedulerILi128ELi96ELi256ELi128ELb0ELb1ELb1ELb1ELb0ELb1EEEE13SharedStorageENS1_6TensorINS1_11ArrayEngineIfLm128EEENS1_6LayoutINS2_IJNS2_IJNS3_ILi2EEEST_NS3_ILi32EEEEEES4_S4_EEENS2_IJNS2_IJS4_ST_NS3_ILi4EEEEEENS3_ILi0EEESZ_EEEEEEENS_7SoftmaxILi2ELi0EEEEEbRKNSE_6ParamsENSA_25PipelineTmaAsyncNoClusterILi2ENSA_16PipelineTmaAsyncILi2EEEEES1B_RNSA_13PipelineStateILj2EEERT0_RT1_iRiRKNS_16SeqlenInfoQKNewKILb1ELb0EEENS2_IJiiiiEEERT_ENKUliT_T0_T1_E_clIZSF_ISO_S12_S14_EbS17_S1B_S1B_S1E_S1G_S1I_iS1J_S1N_S1O_S1Q_EUlRS1R_iE1_NS3_ILb0EEENS3_ILb1EEEEEDaiS1R_S1S_S1T_)
$_ZN7cutlass13device_kernelIN5flash11enable_sm90INS1_16FlashAttnFwdSm90INS1_25CollectiveMainloopFwdSm90ILi2EN4cute5tupleIJNS5_1CILi1EEES8_S8_EEENS6_IJNS7_ILi128EEENS7_ILi96EEENS7_ILi64EEEEEELi256ENS_10bfloat16_tEfNS_4arch4Sm90ELb0ELb1ELb0ELb1ELb0ELb0ELb1ELb1ELb0ELb1ELb0ELb0EEENS1_21CollectiveEpilogueFwdINS6_IJSA_NS7_ILi256EEESB_EEES9_SE_SG_Li256ELb1ELb1ELb0ELb0EEENS1_36VarlenDynamicPersistentTileSchedulerILi128ELi96ELi256ELi128ELb0ELb1ELb1ELb1ELb0ELb1EEEEEEEEEvNT_6ParamsE$_ZZN5flash25CollectiveMainloopFwdSm90ILi2EN4cute5tupleIJNS1_1CILi1EEES4_S4_EEENS2_IJNS3_ILi128EEENS3_ILi96EEENS3_ILi64EEEEEELi256EN7cutlass10bfloat16_tEfNSA_4arch4Sm90ELb0ELb1ELb0ELb1ELb0ELb0ELb1ELb1ELb0ELb1ELb0ELb0EE3mmaINS_16FlashAttnFwdSm90ISE_NS_21CollectiveEpilogueFwdINS2_IJS6_NS3_ILi256EEES7_EEES5_SB_SD_Li256ELb1ELb1ELb0ELb0EEENS_36VarlenDynamicPersistentTileSchedulerILi128ELi96ELi256ELi128ELb0ELb1ELb1ELb1ELb0ELb1EEEE13SharedStorageENS1_6TensorINS1_11ArrayEngineIfLm128EEENS1_6LayoutINS2_IJNS2_IJNS3_ILi2EEEST_NS3_ILi32EEEEEES4_S4_EEENS2_IJNS2_IJS4_ST_NS3_ILi4EEEEEENS3_ILi0EEESZ_EEEEEEENS_7SoftmaxILi2ELi0EEEEEbRKNSE_6ParamsENSA_25PipelineTmaAsyncNoClusterILi2ENSA_16PipelineTmaAsyncILi2EEEEES1B_RNSA_13PipelineStateILj2EEERT0_RT1_iRiRKNS_16SeqlenInfoQKNewKILb1ELb0EEENS2_IJiiiiEEERT_ENKUliT_T0_T1_E_clIZSF_ISO_S12_S14_EbS17_S1B_S1B_S1E_S1G_S1I_iS1J_S1N_S1O_S1Q_EUlRS1R_iE1_NS3_ILb0EEENS3_ILb1EEEEEDaiS1R_S1S_S1T_:
        /* <DEDUP_REMOVED lines=47> */
.L_x_12600:
[----:B------:R-:W-:Y:S05]  /*2bd20*/  BSYNC B3 ;  /* 0x0000000000037941 */ /* 0x000fea0003800000 */
.L_x_12599:
        /* <DEDUP_REMOVED lines=17> */
.L_x_12602:
[----:B------:R-:W-:Y:S05]  /*2be40*/  BSYNC B3 ;  /* 0x0000000000037941 */ /* 0x000fea0003800000 */
.L_x_12601:
        /* <DEDUP_REMOVED lines=10> */
.L_x_12604:
[----:B------:R-:W-:Y:S05]  /*2bef0*/  BSYNC B3 ;  /* 0x0000000000037941 */ /* 0x000fea0003800000 */
.L_x_12603:
        /* <DEDUP_REMOVED lines=92> */
.L_x_12607:
[----:B------:R-:W-:Y:S05]  /*2c4c0*/  BSYNC B3 ;  /* 0x0000000000037941 */ /* 0x000fea0003800000 */
.L_x_12606:
        /* <DEDUP_REMOVED lines=17> */
.L_x_12609:
[----:B------:R-:W-:Y:S05]  /*2c5e0*/  BSYNC B3 ;  /* 0x0000000000037941 */ /* 0x000fea0003800000 */
.L_x_12608:
        /* <DEDUP_REMOVED lines=10> */
.L_x_12611:
[----:B------:R-:W-:Y:S05]  /*2c690*/  BSYNC B3 ;  /* 0x0000000000037941 */ /* 0x000fea0003800000 */
.L_x_12610:
        /* <DEDUP_REMOVED lines=392> */
.L_x_12618:
[----:B------:R-:W-:Y:S05]  /*2df20*/  BSYNC B5 ;  /* 0x0000000000057941 */ /* 0x000fea0003800000 */
.L_x_12617:
[----:B------:R-:W-:Y:S01]  /*2df30*/  LOP3.LUT R9, RZ, R9, RZ, 0x33, !PT ;  /* 0x00000009ff097212 */ /* 0x000fe200078e33ff */
[----:B------:R-:W-:Y:S06]  /*2df40*/  BRA `(.L_x_12619) ;  /* 0x0000000000287947 */ /* 0x000fec0003800000 */
.L_x_12616:
        /* <DEDUP_REMOVED lines=10> */
.L_x_12619:
[----:B------:R-:W-:Y:S05]  /*2dff0*/  BSYNC B4 ;  /* 0x0000000000047941 */ /* 0x000fea0003800000 */
.L_x_12615:
[----:B------:R-:W-:-:S05]  /*2e000*/  IMAD R9, R76, R9, R12 ;  /* 0x000000094c097224 */ /* 0x000fca00078e020c */
[----:B------:R-:W-:Y:S02]  /*2e010*/  VIMNMX R2, R2, R9, !PT ;  /* 0x0000000902027248 */ /* 0x000fe40007fe0100 */
[----:B------:R-:W-:-:S07]  /*2e020*/  VIADDMNMX R7, R9, R76, R7, PT ;  /* 0x0000004c09077246 */ /* 0x000fce0003800107 */
.L_x_12614:
[----:B------:R-:W-:Y:S05]  /*2e030*/  BSYNC B3 ;  /* 0x0000000000037941 */ /* 0x000fea0003800000 */
.L_x_12613:
        /* <DEDUP_REMOVED lines=137> */
.L_x_12625:
[----:B------:R-:W-:Y:S05]  /*2e8d0*/  BSYNC B5 ;  /* 0x0000000000057941 */ /* 0x000fea0003800000 */
.L_x_12624:
[----:B------:R-:W-:Y:S01]  /*2e8e0*/  LOP3.LUT R21, RZ, R21, RZ, 0x33, !PT ;  /* 0x00000015ff157212 */ /* 0x000fe200078e33ff */
[----:B------:R-:W-:Y:S06]  /*2e8f0*/  BRA `(.L_x_12626) ;  /* 0x0000000000287947 */ /* 0x000fec0003800000 */
.L_x_12623:
        /* <DEDUP_REMOVED lines=10> */
.L_x_12626:
[----:B------:R-:W-:Y:S05]  /*2e9a0*/  BSYNC B4 ;  /* 0x0000000000047941 */ /* 0x000fea0003800000 */
.L_x_12622:
[----:B------:R-:W-:-:S05]  /*2e9b0*/  IMAD R21, R76, R21, R12 ;  /* 0x000000154c157224 */ /* 0x000fca00078e020c */
[----:B------:R-:W-:Y:S02]  /*2e9c0*/  VIADDMNMX R9, R21, R76, R9, PT ;  /* 0x0000004c15097246 */ /* 0x000fe40003800109 */
[----:B------:R-:W-:-:S07]  /*2e9d0*/  VIMNMX R8, R8, R21, !PT ;  /* 0x0000001508087248 */ /* 0x000fce0007fe0100 */
.L_x_12621:
[----:B------:R-:W-:Y:S05]  /*2e9e0*/  BSYNC B3 ;  /* 0x0000000000037941 */ /* 0x000fea0003800000 */
.L_x_12620:
        /* <DEDUP_REMOVED lines=246> */
[----:B---3--:R-:W-:Y:S01]  /*2f950*/  FADD.FTZ R6, R152, R73 ;  /* 0x0000004998067221 */ /* 0x008fe20000010000 */
[----:B------:R-:W3:Y:S01]  /*2f960*/  MUFU.EX2 R13, R34 ;  /* 0x00000022000d7308 */ /* 0x000ee20000000800 */
[----:B----4-:R-:W-:-:S02]  /*2f970*/  FADD.FTZ R7, R153, R24 ;  /* 0x0000001899077221 */ /* 0x010fc40000010000 */
[----:B0-----:R-:W-:Y:S02]  /*2f980*/  FADD.FTZ R27, R25, R6 ;  /* 0x00000006191b7221 */ /* 0x001fe40000010000 */
[----:B-1----:R-:W-:-:S03]  /*2f990*/  FADD.FTZ R6, R158, R7 ;  /* 0x000000079e067221 */ /* 0x002fc60000010000 */
[----:B------:R-:W0:Y:S01]  /*2f9a0*/  MUFU.EX2 R21, R21 ;  /* 0x0000001500157308 */ /* 0x000e220000000800 */
[----:B--2---:R-:W-:Y:S01]  /*2f9b0*/  FADD.FTZ R24, R154, R27 ;  /* 0x0000001b9a187221 */ /* 0x004fe20000010000 */
[----:B-----5:R-:W-:-:S06]  /*2f9c0*/  FADD.FTZ R6, R155, R6 ;  /* 0x000000069b067221 */ /* 0x020fcc0000010000 */
[----:B------:R-:W1:Y:S01]  /*2f9d0*/  MUFU.EX2 R12, R12 ;  /* 0x0000000c000c7308 */ /* 0x000e620000000800 */
[----:B------:R-:W-:Y:S01]  /*2f9e0*/  FADD.FTZ R7, R213, R24 ;  /* 0x00000018d5077221 */ /* 0x000fe20000010000 */
[----:B------:R-:W-:-:S06]  /*2f9f0*/  FADD.FTZ R6, R157, R6 ;  /* 0x000000069d067221 */ /* 0x000fcc0000010000 */
[----:B------:R-:W2:Y:S08]  /*2fa00*/  MUFU.EX2 R20, R20 ;  /* 0x0000001400147308 */ /* 0x000eb00000000800 */
[----:B------:R-:W4:Y:S01]  /*2fa10*/  MUFU.EX2 R160, R160 ;  /* 0x000000a000a07308 */ /* 0x000f220000000800 */
[----:B------:R-:W-:Y:S01]  /*2fa20*/  FADD.FTZ R24, R156, R7 ;  /* 0x000000079c187221 */ /* 0x000fe20000010000 */
        /* <DEDUP_REMOVED lines=464> */
[----:B------:R-:W3:Y:S02]  /*31730*/  LD.E R2, desc[UR6][R6.64+0x1f8] ;  /* 0x0001f80606027980 */ /* 0x000ee4000c101900 */
[----:B---3--:R-:W-:-:S05]  /*31740*/  FMUL.FTZ R31, R9, R2 ;  /* 0x00000002091f7220 */ /* 0x008fca0000410000 */
[----:B------:R-:W-:Y:S04]  /*31750*/  ST.E desc[UR4][R6.64+0x1f8], R31 ;  /* 0x0001f81f06007985 */ /* 0x000fe8000c101904 */
[----:B------:R-:W3:Y:S01]  /*31760*/  LD.E R2, desc[UR6][R6.64+0x1fc] ;  /* 0x0001fc0606027980 */ /* 0x000ee2000c101900 */
[----:B------:R-:W-:Y:S01]  /*31770*/  LEA.HI R24, R207, 0x8, RZ, 0x19 ;  /* 0x00000008cf187811 */ /* 0x000fe200078fc8ff */
[----:B---3--:R-:W-:-:S05]  /*31780*/  FMUL.FTZ R9, R9, R2 ;  /* 0x0000000209097220 */ /* 0x008fca0000410000 */
[----:B------:R3:W-:Y:S04]  /*31790*/  ST.E desc[UR4][R6.64+0x1fc], R9 ;  /* 0x0001fc0906007985 */ /* 0x0007e8000c101904 */
[----:B0-----:R-:W4:Y:S01]  /*317a0*/  LDL.64 R2, [R0+0x80] ;  /* 0x0000800000027983 */ /* 0x001f220000100a00 */
[----:B------:R0:W-:Y:S06]  /*317b0*/  BAR.SYNC.DEFER_BLOCKING R24, 0x100 ;  /* 0x000400180000751d */ /* 0x0001ec0000010000 */
[----:B-1----:R-:W5:Y:S04]  /*317c0*/  LDL.64 R26, [R0] ;  /* 0x00000000001a7983 */ /* 0x002f680000100a00 */
[----:B--2---:R-:W2:Y:S04]  /*317d0*/  LDL.64 R28, [R0+0x98] ;  /* 0x00009800001c7983 */ /* 0x004ea80000100a00 */
[----:B---3--:R-:W0:Y:S04]  /*317e0*/  LDL.64 R8, [R0+0x88] ;  /* 0x0000880000087983 */ /* 0x008e280000100a00 */
[----:B----4-:R-:W3:Y:S04]  /*317f0*/  LD.E R31, desc[UR4][R2.64] ;  /* 0x00000004021f7980 */ /* 0x010ee8000c101900 */
[----:B-----5:R-:W4:Y:S04]  /*31800*/  LD.E R27, desc[UR6][R26.64] ;  /* 0x000000061a1b7980 */ /* 0x020f28000c101900 */
[----:B--2---:R-:W4:Y:S04]  /*31810*/  LD.E.64 R6, desc[UR4][R28.64] ;  /* 0x000000041c067980 */ /* 0x004f28000c101b00 */
[----:B---3--:R1:W-:Y:S04]  /*31820*/  ST.E desc[UR8][R2.64], R31 ;  /* 0x0000001f02007985 */ /* 0x0083e8000c101908 */
[----:B------:R-:W2:Y:S04]  /*31830*/  LD.E R33, desc[UR10][R2.64+0x4] ;  /* 0x0000040a02217980 */ /* 0x000ea8000c101900 */
[----:B--2---:R2:W-:Y:S04]  /*31840*/  ST.E desc[UR4][R2.64+0x4], R33 ;  /* 0x0000042102007985 */ /* 0x0045e8000c101904 */
[----:B------:R-:W3:Y:S04]  /*31850*/  LD.E R35, desc[UR6][R2.64+0x8] ;  /* 0x0000080602237980 */ /* 0x000ee8000c101900 */
[----:B---3--:R3:W-:Y:S04]  /*31860*/  ST.E desc[UR4][R2.64+0x8], R35 ;  /* 0x0000082302007985 */ /* 0x0087e8000c101904 */
[----:B------:R-:W5:Y:S04]  /*31870*/  LD.E R37, desc[UR6][R2.64+0xc] ;  /* 0x00000c0602257980 */ /* 0x000f68000c101900 */
[----:B-----5:R-:W-:Y:S04]  /*31880*/  ST.E desc[UR4][R2.64+0xc], R37 ;  /* 0x00000c2502007985 */ /* 0x020fe8000c101904 */
[----:B------:R-:W5:Y:S04]  /*31890*/  LD.E R29, desc[UR6][R2.64+0x10] ;  /* 0x00001006021d7980 */ /* 0x000f68000c101900 */
[----:B-----5:R5:W-:Y:S04]  /*318a0*/  ST.E desc[UR4][R2.64+0x10], R29 ;  /* 0x0000101d02007985 */ /* 0x020be8000c101904 */
[----:B-1----:R-:W4:Y:S04]  /*318b0*/  LD.E R31, desc[UR6][R2.64+0x14] ;  /* 0x00001406021f7980 */ /* 0x002f28000c101900 */
[----:B----4-:R1:W-:Y:S04]  /*318c0*/  ST.E desc[UR4][R2.64+0x14], R31 ;  /* 0x0000141f02007985 */ /* 0x0103e8000c101904 */
[----:B--2---:R-:W2:Y:S04]  /*318d0*/  LD.E R33, desc[UR6][R2.64+0x18] ;  /* 0x0000180602217980 */ /* 0x004ea8000c101900 */
[----:B--2---:R2:W-:Y:S04]  /*318e0*/  ST.E desc[UR4][R2.64+0x18], R33 ;  /* 0x0000182102007985 */ /* 0x0045e8000c101904 */
[----:B---3--:R-:W3:Y:S04]  /*318f0*/  LD.E R35, desc[UR6][R2.64+0x1c] ;  /* 0x00001c0602237980 */ /* 0x008ee8000c101900 */
[----:B---3--:R3:W-:Y:S04]  /*31900*/  ST.E desc[UR4][R2.64+0x1c], R35 ;  /* 0x00001c2302007985 */ /* 0x0087e8000c101904 */
[----:B-----5:R-:W4:Y:S04]  /*31910*/  LD.E R29, desc[UR6][R2.64+0x20] ;  /* 0x00002006021d7980 */ /* 0x020f28000c101900 */
[----:B----4-:R4:W-:Y:S04]  /*31920*/  ST.E desc[UR4][R2.64+0x20], R29 ;  /* 0x0000201d02007985 */ /* 0x0109e8000c101904 */
[----:B-1----:R-:W5:Y:S04]  /*31930*/  LD.E R31, desc[UR6][R2.64+0x24] ;  /* 0x00002406021f7980 */ /* 0x002f68000c101900 */
[----:B-----5:R1:W-:Y:S04]  /*31940*/  ST.E desc[UR4][R2.64+0x24], R31 ;  /* 0x0000241f02007985 */ /* 0x0203e8000c101904 */
[----:B--2---:R-:W2:Y:S04]  /*31950*/  LD.E R33, desc[UR6][R2.64+0x28] ;  /* 0x0000280602217980 */ /* 0x004ea8000c101900 */
[----:B--2---:R2:W-:Y:S04]  /*31960*/  ST.E desc[UR4][R2.64+0x28], R33 ;  /* 0x0000282102007985 */ /* 0x0045e8000c101904 */
[----:B---3--:R-:W3:Y:S04]  /*31970*/  LD.E R35, desc[UR6][R2.64+0x2c] ;  /* 0x00002c0602237980 */ /* 0x008ee8000c101900 */
[----:B---3--:R3:W-:Y:S04]  /*31980*/  ST.E desc[UR4][R2.64+0x2c], R35 ;  /* 0x00002c2302007985 */ /* 0x0087e8000c101904 */
[----:B----4-:R-:W4:Y:S04]  /*31990*/  LD.E R29, desc[UR6][R2.64+0x30] ;  /* 0x00003006021d7980 */ /* 0x010f28000c101900 */
        /* <DEDUP_REMOVED lines=229> */
[----:B---3--:R-:W3:Y:S01]  /*327f0*/  LD.E R35, desc[UR6][R2.64+0x1fc] ;  /* 0x0001fc0602237980 */ /* 0x008ee2000c101900 */
[----:B------:R-:W-:-:S02]  /*32800*/  R2UR UR30, R4 ;  /* 0x00000000041e72ca */ /* 0x000fc400000e0000 */
[C---:B------:R-:W-:Y:S02]  /*32810*/  R2UR UR31, R5.reuse ;  /* 0x00000000051f72ca */ /* 0x040fe400000e0000 */
[C---:B------:R-:W-:Y:S02]  /*32820*/  R2UR UR32, R4.reuse ;  /* 0x00000000042072ca */ /* 0x040fe400000e0000 */
[C---:B------:R-:W-:Y:S02]  /*32830*/  R2UR UR33, R5.reuse ;  /* 0x00000000052172ca */ /* 0x040fe400000e0000 */
[C---:B------:R-:W-:Y:S02]  /*32840*/  R2UR UR34, R4.reuse ;  /* 0x00000000042272ca */ /* 0x040fe400000e0000 */
[----:B------:R-:W-:Y:S01]  /*32850*/  R2UR UR35, R5 ;  /* 0x00000000052372ca */ /* 0x000fe200000e0000 */
[----:B---3--:R3:W-:Y:S04]  /*32860*/  ST.E desc[UR4][R2.64+0x1fc], R35 ;  /* 0x0001fc2302007985 */ /* 0x0087e8000c101904 */
[----:B0-----:R-:W5:Y:S01]  /*32870*/  LD.E R24, desc[UR6][R8.64] ;  /* 0x0000000608187980 */ /* 0x001f62000c101900 */
        /* <DEDUP_REMOVED lines=26> */
[----:B------:R-:W-:Y:S01]  /*32a20*/  IMAD R6, R27, 0xc00, R6 ;  /* 0x00000c001b067824 */ /* 0x000fe200078e0206 */
[----:B------:R-:W-:Y:S01]  /*32a30*/  F2FP.BF16.F32.PACK_AB R152, R25, R152 ;  /* 0x000000981998723e */ /* 0x000fe200000010ff */
[----:B------:R-:W5:Y:S04]  /*32a40*/  LD.E R26, desc[UR34][R2.64+0x8] ;  /* 0x00000822021a7980 */ /* 0x000f68000c101900 */
[----:B------:R-:W5:Y:S04]  /*32a50*/  LD.E R25, desc[UR32][R2.64+0x4] ;  /* 0x0000042002197980 */ /* 0x000f68000c101900 */
[----:B------:R-:W5:Y:S04]  /*32a60*/  LD.E R27, desc[UR46][R2.64+0xc] ;  /* 0x00000c2e021b7980 */ /* 0x000f68000c101900 */
[----:B------:R-:W5:Y:S04]  /*32a70*/  LD.E R28, desc[UR48][R2.64+0x10] ;  /* 0x00001030021c7980 */ /* 0x000f68000c101900 */
[----:B----4-:R-:W4:Y:S04]  /*32a80*/  LD.E R29, desc[UR50][R2.64+0x14] ;  /* 0x00001432021d7980 */ /* 0x010f28000c101900 */
[----:B------:R-:W4:Y:S04]  /*32a90*/  LD.E R30, desc[UR52][R2.64+0x18] ;  /* 0x00001834021e7980 */ /* 0x000f28000c101900 */
[----:B-1----:R-:W4:Y:S04]  /*32aa0*/  LD.E R31, desc[UR54][R2.64+0x1c] ;  /* 0x00001c36021f7980 */ /* 0x002f28000c101900 */
[----:B------:R-:W4:Y:S04]  /*32ab0*/  LD.E R32, desc[UR60][R2.64+0x20] ;  /* 0x0000203c02207980 */ /* 0x000f28000c101900 */
[----:B--2---:R-:W4:Y:S04]  /*32ac0*/  LD.E R33, desc[UR58][R2.64+0x24] ;  /* 0x0000243a02217980 */ /* 0x004f28000c101900 */
[----:B------:R-:W4:Y:S04]  /*32ad0*/  LD.E R34, desc[UR56][R2.64+0x28] ;  /* 0x0000283802227980 */ /* 0x000f28000c101900 */
[----:B---3--:R-:W4:Y:S04]  /*32ae0*/  LD.E R35, desc[UR4][R2.64+0x2c] ;  /* 0x00002c0402237980 */ /* 0x008f28000c101900 */
        /* <DEDUP_REMOVED lines=51> */
[----:B-----5:R-:W-:-:S03]  /*32e20*/  ISETP.NE.U32.AND P1, PT, R24, RZ, PT ;  /* 0x000000ff1800720c */ /* 0x020fc60003f25070 */
        /* <DEDUP_REMOVED lines=66> */
[----:B------:R-:W-:-:S02]  /*33250*/  R2UR UR6, R6 ;  /* 0x00000000060672ca */ /* 0x000fc400000e0000 */
[----:B------:R-:W-:Y:S02]  /*33260*/  R2UR UR7, R7 ;  /* 0x00000000070772ca */ /* 0x000fe400000e0000 */
[----:B------:R-:W-:Y:S02]  /*33270*/  F2FP.BF16.F32.PACK_AB R154, R213, R154 ;  /* 0x0000009ad59a723e */ /* 0x000fe400000010ff */
[----:B------:R-:W-:Y:S02]  /*33280*/  F2FP.BF16.F32.PACK_AB R153, R158, R153 ;  /* 0x000000999e99723e */ /* 0x000fe400000010ff */
[----:B------:R-:W-:Y:S01]  /*33290*/  F2FP.BF16.F32.PACK_AB R155, R157, R155 ;  /* 0x0000009b9d9b723e */ /* 0x000fe200000010ff */
[----:B------:R-:W-:Y:S01]  /*332a0*/  VOTEU.ANY UP0, P1 ;  /* 0x00000000003f7886 */ /* 0x000fe20000800100 */
        /* <DEDUP_REMOVED lines=5081> */
.L_x_12627:
[----:B------:R-:W-:-:S04]  /*47040*/  IMAD.MOV.U32 R213, RZ, RZ, 0x0 ;  /* 0x00000000ffd57424 */ /* 0x000fc800078e00ff */
[----:B01----:R-:W-:Y:S05]  /*47050*/  RET.REL.NODEC R212 `(_ZN7cutlass13device_kernelIN5flash11enable_sm90INS1_16FlashAttnFwdSm90INS1_25CollectiveMainloopFwdSm90ILi2EN4cute5tupleIJNS5_1CILi1EEES8_S8_EEENS6_IJNS7_ILi128EEENS7_ILi96EEENS7_ILi64EEEEEELi256ENS_10bfloat16_tEfNS_4arch4Sm90ELb0ELb1ELb0ELb1ELb0ELb0ELb1ELb1ELb0ELb1ELb0ELb0EEENS1_21CollectiveEpilogueFwdINS6_IJSA_NS7_ILi256EEESB_EEES9_SE_SG_Li256ELb1ELb1ELb0ELb0EEENS1_36VarlenDynamicPersistentTileSchedulerILi128ELi96ELi256ELi128ELb0ELb1ELb1ELb1ELb0ELb1EEEEEEEEEvNT_6ParamsE) ;  /* 0xfffffb8cd4e87950 */ /* 0x003fea0003c3ffff */
.L_x_12605:
[----:B0-----:R0:W1:Y:S02]  /*47060*/  SYNCS.PHASECHK.TRANS64.TRYWAIT P1, [R2+URZ], R3 ;  /* 0x00000003020075a7 */ /* 0x001064000802017f */
[----:B-1----:R-:W-:Y:S05]  /*47070*/  @!P1 NANOSLEEP.SYNCS 0x989680 ;  /* 0x009896800000995d */ /* 0x002fea0003900000 */
[----:B------:R-:W1:Y:S02]  /*47080*/  @!P1 SYNCS.PHASECHK.TRANS64 P1, [R2+URZ], R3 ;  /* 0x00000003020095a7 */ /* 0x000e64000802007f */
[----:B-1----:R-:W-:Y:S05]  /*47090*/  @!P1 BRA `(.L_x_12605) ;  /* 0xfffffffc00f09947 */ /* 0x002fea000383ffff */
[----:B------:R-:W-:Y:S05]  /*470a0*/  BRA `(.L_x_12604) ;  /* 0xfffffe4c00907947 */ /* 0x000fea000383ffff */
.L_x_12612:
[----:B0-----:R0:W1:Y:S02]  /*470b0*/  SYNCS.PHASECHK.TRANS64.TRYWAIT P1, [R8+URZ], R9 ;  /* 0x00000009080075a7 */ /* 0x001064000802017f */
[----:B-1----:R-:W-:Y:S05]  /*470c0*/  @!P1 NANOSLEEP.SYNCS 0x989680 ;  /* 0x009896800000995d */ /* 0x002fea0003900000 */
[----:B------:R-:W1:Y:S02]  /*470d0*/  @!P1 SYNCS.PHASECHK.TRANS64 P1, [R8+URZ], R9 ;  /* 0x00000009080095a7 */ /* 0x000e64000802007f */
[----:B-1----:R-:W-:Y:S05]  /*470e0*/  @!P1 BRA `(.L_x_12612) ;  /* 0xfffffffc00f09947 */ /* 0x002fea000383ffff */
[----:B------:R-:W-:Y:S05]  /*470f0*/  BRA `(.L_x_12611) ;  /* 0xfffffe5400647947 */ /* 0x000fea000383ffff */
.L_x_12628:
        /* <DEDUP_REMOVED lines=16> */
.L_x_15145:


//--------------------- .text._ZN7cutlass13device_kernelIN5flash11enable_sm90INS1_16FlashAttnFwdSm90INS1_25CollectiveMainloopFwdSm90ILi2EN4cute5tupleIJNS5_1CILi1EEES8_S8_EEENS6_IJNS7_ILi128EEENS7_ILi96EEENS7_ILi64EEEEEELi256ENS_10bfloat16_tEfNS_4arch4Sm90ELb0ELb1ELb0ELb1ELb0ELb1ELb1ELb1ELb0ELb1ELb0ELb0EEENS1_21CollectiveEpilogueFwdINS6_IJSA_NS7_ILi256EEESB_EEES9_SE_SG_Li256ELb1ELb1ELb0ELb0EEENS1_36VarlenDynamicPersistentTileSchedulerILi128ELi96ELi256ELi128ELb0ELb1ELb1ELb1ELb0ELb1EEEEEEEEEvNT_6ParamsE --------------------------
	.section	.text._ZN7cutlass13device_kernelIN5flash11enable_sm90INS1_16FlashAttnFwdSm90INS1_25CollectiveMainloopFwdSm90ILi2EN4cute5tupleIJNS5_1CILi1EEES8_S8_EEENS6_IJNS7_ILi128EEENS7_ILi96EEENS7_ILi64EEEEEELi256ENS_10bfloat16_tEfNS_4arch4Sm90ELb0ELb1ELb0ELb1ELb0ELb1ELb1ELb1ELb0ELb1ELb0ELb0EEENS1_21CollectiveEpilogueFwdINS6_IJSA_NS7_ILi256EEESB_EEES9_SE_SG_Li256ELb1ELb1ELb0ELb0EEENS1_36VarlenDynamicPersistentTileSchedulerILi128ELi96ELi256ELi128ELb0ELb1ELb1ELb1ELb0ELb1EEEEEEEEEvNT_6ParamsE,"ax",@progbits
	.align	128
.text._ZN7cutlass13device_kernelIN5flash11enable_sm90INS1_16FlashAttnFwdSm90INS1_25CollectiveMainloopFwdSm90ILi2EN4cute5tupleIJNS5_1CILi1EEES8_S8_EEENS6_IJNS7_ILi128EEENS7_ILi96EEENS7_ILi64EEEEEELi256ENS_10bfloat16_tEfNS_4arch4Sm90ELb0ELb1ELb0ELb1ELb0ELb1ELb1ELb1ELb0ELb1ELb0ELb0EEENS1_21CollectiveEpilogueFwdINS6_IJSA_NS7_ILi256EEESB_EEES9_SE_SG_Li256ELb1ELb1ELb0ELb0EEENS1_36VarlenDynamicPersistentTileSchedulerILi128ELi96ELi256ELi128ELb0ELb1ELb1ELb1ELb0ELb1EEEEEEEEEvNT_6ParamsE:
        .type           _ZN7cutlass13device_kernelIN5flash11enable_sm90INS1_16FlashAttnFwdSm90INS1_25CollectiveMainloopFwdSm90ILi2EN4cute5tupleIJNS5_1CILi1EEES8_S8_EEENS6_IJNS7_ILi128EEENS7_ILi96EEENS7_ILi64EEEEEELi256ENS_10bfloat16_tEfNS_4arch4Sm90ELb0ELb1ELb0ELb1ELb0ELb1ELb1ELb1ELb0ELb1ELb0ELb0EEENS1_21CollectiveEpilogueFwdINS6_IJSA_NS7_ILi256EEESB_EEES9_SE_SG_Li256ELb1ELb1ELb0ELb0EEENS1_36VarlenDynamicPersistentTileSchedulerILi128ELi96ELi256ELi128ELb0ELb1ELb1ELb1ELb0ELb1EEEEEEEEEvNT_6ParamsE,@function
        .size           _ZN7cutlass13device_kernelIN5flash11enable_sm90INS1_16FlashAttnFwdSm90INS1_25CollectiveMainloopFwdSm90ILi2EN4cute5tupleIJNS5_1CILi1EEES8_S8_EEENS6_IJNS7_ILi128EEENS7_ILi96EEENS7_ILi64EEEEEELi256ENS_10bfloat16_tEfNS_4arch4Sm90ELb0ELb1ELb0ELb1ELb0ELb1ELb1ELb1ELb0ELb1ELb0ELb0EEENS1_21CollectiveEpilogueFwdINS6_IJSA_NS7_ILi256EEESB_EEES9_SE_SG_Li256ELb1ELb1ELb0ELb0EEENS1_36VarlenDynamicPersistentTileSchedulerILi128ELi96ELi256ELi128ELb0ELb1ELb1ELb1ELb0ELb1EEEEEEEEEvNT_6ParamsE,(.L_x_15147 - _ZN7cutlass13device_kernelIN5flash11enable_sm90INS1_16FlashAttnFwdSm90INS1_25CollectiveMainloopFwdSm90ILi2EN4cute5tupleIJNS5_1CILi1EEES8_S8_EEENS6_IJNS7_ILi128EEENS7_ILi96EEENS7_ILi64EEEEEELi256ENS_10bfloat16_tEfNS_4arch4Sm90ELb0ELb1ELb0ELb1ELb0ELb1ELb1ELb1ELb0ELb1ELb0ELb0EEENS1_21CollectiveEpilogueFwdINS6_IJSA_NS7_ILi256EEESB_EEES9_SE_SG_Li256ELb1ELb1ELb0ELb0EEENS1_36VarlenDynamicPersistentTileSchedulerILi128ELi96ELi256ELi128ELb0ELb1ELb1ELb1ELb0ELb1EEEEEEEEEvNT_6ParamsE)
        .other          _ZN7cutlass13device_kernelIN5flash11enable_sm90INS1_16FlashAttnFwdSm90INS1_25CollectiveMainloopFwdSm90ILi2EN4cute5tupleIJNS5_1CILi1EEES8_S8_EEENS6_IJNS7_ILi128EEENS7_ILi96EEENS7_ILi64EEEEEELi256ENS_10bfloat16_tEfNS_4arch4Sm90ELb0ELb1ELb0ELb1ELb0ELb1ELb1ELb1ELb0ELb1ELb0ELb0EEENS1_21CollectiveEpilogueFwdINS6_IJSA_NS7_ILi256EEESB_EEES9_SE_SG_Li256ELb1ELb1ELb0ELb0EEENS1_36VarlenDynamicPersistentTileSchedulerILi128ELi96ELi256ELi128ELb0ELb1ELb1ELb1ELb0ELb1EEEEEEEEEvNT_6ParamsE,@"STO_CUDA_ENTRY STV_DEFAULT"
_ZN7cutlass13device_kernelIN5flash11enable_sm90INS1_16FlashAttnFwdSm90INS1_25CollectiveMainloopFwdSm90ILi2EN4cute5tupleIJNS5_1CILi1EEES8_S8_EEENS6_IJNS7_ILi128EEENS7_ILi96EEENS7_ILi64EEEEEELi256ENS_10bfloat16_tEfNS_4arch4Sm90ELb0ELb1ELb0ELb1ELb0ELb1ELb1ELb1ELb0ELb1ELb0ELb0EEENS1_21CollectiveEpilogueFwdINS6_IJSA_NS7_ILi256EEESB_EEES9_SE_SG_Li256ELb1ELb1ELb0ELb0EEENS1_36VarlenDynamicPersistentTileSchedulerILi128ELi96ELi256ELi128ELb0ELb1ELb1ELb1ELb0ELb1EEEEEEEEEvNT_6ParamsE:
[----:B------:R-:W0:Y:S02]  /*0000*/  LDC R1, c[0x0][0x28] ;  /* 0x00000a00ff017b82 */ /* 0x000e240000000800 */
[----:B0-----:R-:W-:-:S05]  /*0010*/  VIADD R1, R1, 0xfffffb20 ;  /* 0xfffffb2001017836 */ /* 0x001fca0000000000 */
[----:B------:R-:W-:Y:S01]  /*0020*/  R2UR UR4, R1 ;  /* 0x00000000010472ca */ /* 0x000fe200000e0000 */
[----:B------:R-:W0:Y:S01]  /*0030*/  S2R R3, SR_TID.X ;  /* 0x0000000000037919 */ /* 0x000e220000002100 */
[----:B------:R-:W-:Y:S01]  /*0040*/  ELECT P0, URZ, PT ;  /* 0x00000000003f782f */ /* 0x000fe20003800000 */
[----:B------:R-:W-:Y:S01]  /*0050*/  BSSY B0, `(.L_x_12629) ;  /* 0x0000018000007945 */ /* 0x000fe20003800000 */
[----:B------:R-:W-:Y:S01]  /*0060*/  ULDC UR37, c[0x0][0x20] ;  /* 0x0000080000257ab9 */ /* 0x000fe20000000800 */
[----:B------:R-:W-:-:S08]  /*0070*/  ULDC UR36, c[0x0][0x24] ;  /* 0x0000090000247ab9 */ /* 0x000fd00000000800 */
[----:B------:R-:W-:-:S04]  /*0080*/  UIADD3 UR37, UP0, UR4, UR37, URZ ;  /* 0x0000002504257290 */ /* 0x000fc8000ff1e03f */
[----:B------:R-:W-:Y:S01]  /*0090*/  UIADD3.X UR36, URZ, UR36, URZ, UP0, !UPT ;  /* 0x000000243f247290 */ /* 0x000fe200087fe43f */
        /* <DEDUP_REMOVED lines=19> */
.L_x_12630:
[----:B------:R-:W-:Y:S05]  /*01d0*/  BSYNC B0 ;  /* 0x0000000000007941 */ /* 0x000fea0003800000 */
.L_x_12629:
        /* <DEDUP_REMOVED lines=43> */
.L_x_12631:
        /* <DEDUP_REMOVED lines=22> */
.L_x_12632:
        /* <DEDUP_REMOVED lines=18> */
.L_x_12633:
        /* <DEDUP_REMOVED lines=22> */
.L_x_12634:
        /* <DEDUP_REMOVED lines=22> */
.L_x_12635:
[----:B------:R-:W-:Y:S01]  /*09d0*/  PLOP3.LUT P0, PT, PT, PT, UP0, 0x80, 0x0 ;  /* 0x000000000000781c */ /* 0x000fe20003f0f008 */
[----:B------:R-:W-:Y:S01]  /*09e0*/  UMOV UR38, 0x1 ;  /* 0x0000000100267882 */ /* 0x000fe20000000000 */
[----:B------:R-:W-:Y:S01]  /*09f0*/  NOP ;  /* 0x0000000000007918 */ /* 0x000fe20000000000 */
[----:B------:R-:W-:Y:S01]  /*0a00*/  USEL UR38, UR38, 0x2, !UP0 ;  /* 0x0000000226267887 */ /* 0x000fe2000c000000 */
[----:B------:R-:W-:Y:S01]  /*0a10*/  BSSY B9, `(.L_x_12636) ;  /* 0x00035e2000097945 */ /* 0x000fe20003800000 */
[----:B------:R-:W-:Y:S01]  /*0a20*/  ULDC.64 UR42, c[0x0][0x208] ;  /* 0x00008200002a7ab9 */ /* 0x000fe20000000a00 */
[----:B------:R-:W-:Y:S02]  /*0a30*/  IMAD.U32 R18, RZ, RZ, UR37 ;  /* 0x00000025ff127e24 */ /* 0x000fe4000f8e00ff */
[----:B------:R-:W-:Y:S01]  /*0a40*/  IMAD.U32 R19, RZ, RZ, UR36 ;  /* 0x00000024ff137e24 */ /* 0x000fe2000f8e00ff */
[----:B0123--:R-:W-:Y:S06]  /*0a50*/  BAR.SYNC.DEFER_BLOCKING 0x0 ;  /* 0x0000000000007b1d */ /* 0x00ffec0000010000 */
[----:B------:R-:W-:Y:S05]  /*0a60*/  @!P0 BRA `(.L_x_12637) ;  /* 0x000002d000108947 */ /* 0x000fea0003800000 */
.L_x_12638:
[----:B------:R-:W-:-:S08]  /*0a70*/  NOP ;  /* 0x0000000000007918 */ /* 0x000fd00000000000 */
[----:B------:R-:W0:Y:S02]  /*0a80*/  USETMAXREG.TRY_ALLOC.CTAPOOL UP0, 0xf0 ;  /* 0x000000f0000079c8 */ /* 0x000e240008000600 */
[----:B0-----:R-:W-:-:S13]  /*0a90*/  PLOP3.LUT P0, PT, PT, PT, UP0, 0x80, 0x0 ;  /* 0x000000000000781c */ /* 0x001fda0003f0f008 */
[----:B------:R-:W-:Y:S05]  /*0aa0*/  @!P0 BRA `(.L_x_12638) ;  /* 0xfffffffc00f08947 */ /* 0x000fea000383ffff */
[----:B------:R-:W2:Y:S01]  /*0ab0*/  LDL.LU R2, [R1+0x48c] ;  /* 0x00048c0001027983 */ /* 0x000ea20000300800 */
[----:B------:R-:W0:Y:S01]  /*0ac0*/  S2UR UR5, SR_CgaCtaId ;  /* 0x00000000000579c3 */ /* 0x000e220000008800 */
[----:B------:R-:W-:Y:S01]  /*0ad0*/  UMOV UR4, 0x400 ;  /* 0x0000040000047882 */ /* 0x000fe20000000000 */
[----:B------:R-:W-:Y:S01]  /*0ae0*/  UIADD3 UR39, UP0, UR37, 0x210, URZ ;  /* 0x0000021025277890 */ /* 0x000fe2000ff1e03f */
[----:B------:R-:W1:Y:S01]  /*0af0*/  S2R R0, SR_TID.X ;  /* 0x0000000000007919 */ /* 0x000e620000002100 */
[----:B------:R-:W-:Y:S02]  /*0b00*/  UIADD3 UR46, UP1, UR37, 0x21c, URZ ;  /* 0x0000021c252e7890 */ /* 0x000fe4000ff3e03f */
[----:B------:R-:W-:Y:S01]  /*0b10*/  UIADD3.X UR47, URZ, UR36, URZ, UP0, !UPT ;  /* 0x000000243f2f7290 */ /* 0x000fe200087fe43f */
[----:B------:R-:W-:Y:S01]  /*0b20*/  STL.64 [R1+0x210], RZ ;  /* 0x000210ff01007387 */ /* 0x000fe20000100a00 */
[----:B------:R-:W-:-:S03]  /*0b30*/  UIADD3.X UR48, URZ, UR36, URZ, UP1, !UPT ;  /* 0x000000243f307290 */ /* 0x000fc60008ffe43f */
[----:B------:R-:W-:Y:S04]  /*0b40*/  STL [R1+0x218], RZ ;  /* 0x000218ff01007387 */ /* 0x000fe80000100800 */
[----:B------:R-:W-:Y:S01]  /*0b50*/  STL [R1+0x21c], RZ ;  /* 0x00021cff01007387 */ /* 0x000fe20000100800 */
[----:B0-----:R-:W-:-:S06]  /*0b60*/  ULEA UR4, UR5, UR4, 0x18 ;  /* 0x0000000405047291 */ /* 0x001fcc000f8ec03f */
[----:B------:R-:W-:Y:S01]  /*0b70*/  IMAD.U32 R144, RZ, RZ, UR4 ;  /* 0x00000004ff907e24 */ /* 0x000fe2000f8e00ff */
[----:B------:R-:W-:Y:S06]  /*0b80*/  BAR.ARV 0x8, 0x180 ;  /* 0x0206000000007b1d */ /* 0x000fec0000002000 */
[----:B-1----:R-:W-:Y:S01]  /*0b90*/  SHF.R.U32.HI R11, RZ, 0x7, R0 ;  /* 0x00000007ff0b7819 */ /* 0x002fe20000011600 */
[----:B------:R-:W-:-:S03]  /*0ba0*/  ULDC UR4, c[0x0][0xd3c] ;  /* 0x00034f0000047ab9 */ /* 0x000fc60000000800 */
[----:B------:R-:W-:-:S13]  /*0bb0*/  ISETP.NE.AND P0, PT, R11, 0x1, PT ;  /* 0x000000010b00780c */ /* 0x000fda0003f05270 */
[----:B------:R-:W-:Y:S08]  /*0bc0*/  @!P0 BAR.ARV 0x9, 0x100 ;  /* 0x0244000000008b1d */ /* 0x000ff00000002000 */
[----:B------:R-:W-:Y:S06]  /*0bd0*/  BAR.SYNC.DEFER_BLOCKING 0x5, 0x180 ;  /* 0x0146000000007b1d */ /* 0x000fec0000010000 */
[----:B------:R-:W0:Y:S02]  /*0be0*/  LDS.128 R120, [R144+0x324d0] ;  /* 0x0324d00090787984 */ /* 0x000e240000000c00 */
[----:B------:R-:W-:Y:S06]  /*0bf0*/  BAR.ARV 0x4, 0x180 ;  /* 0x0106000000007b1d */ /* 0x000fec0000002000 */
[----:B--2---:R-:W-:-:S04]  /*0c00*/  LOP3.LUT R2, R2, 0xffefffff, RZ, 0xc0, !PT ;  /* 0xffefffff02027812 */ /* 0x004fc800078ec0ff */
[----:B------:R-:W-:Y:S02]  /*0c10*/  @P0 LOP3.LUT R2, R2, 0x100000, RZ, 0xfc, !PT ;  /* 0x0010000002020812 */ /* 0x000fe400078efcff */
[----:B0-----:R-:W-:-:S03]  /*0c20*/  ISETP.GE.AND P0, PT, R123, UR4, PT ;  /* 0x000000047b007c0c */ /* 0x001fc6000bf06270 */
[----:B------:R4:W-:Y:S10]  /*0c30*/  STL [R1+0x48c], R2 ;  /* 0x00048c0201007387 */ /* 0x0009f40000100800 */
[----:B----4-:R-:W-:Y:S05]  /*0c40*/  @P0 BRA `(.L_x_12639) ;  /* 0x0000035800f80947 */ /* 0x010fea0003800000 */
[----:B------:R-:W-:Y:S01]  /*0c50*/  VIADD R222, R0, 0xffffff80 ;  /* 0xffffff8000de7836 */ /* 0x000fe20000000000 */
[C---:B------:R-:W-:Y:S01]  /*0c60*/  IADD3 R219, -R11.reuse, 0xb, RZ ;  /* 0x0000000b0bdb7810 */ /* 0x040fe20007ffe1ff */
[----:B------:R-:W-:Y:S02]  /*0c70*/  VIADD R214, R11, 0x8 ;  /* 0x000000080bd67836 */ /* 0x000fe40000000000 */
[----:B------:R-:W-:Y:S01]  /*0c80*/  IMAD.MOV.U32 R152, RZ, RZ, RZ ;  /* 0x000000ffff987224 */ /* 0x000fe200078e00ff */
[----:B------:R-:W-:Y:S01]  /*0c90*/  SHF.R.S32.HI R3, RZ, 0x1f, R222 ;  /* 0x0000001fff037819 */ /* 0x000fe200000114de */
[----:B------:R-:W-:-:S03]  /*0ca0*/  IMAD.MOV.U32 R157, RZ, RZ, RZ ;  /* 0x000000ffff9d7224 */ /* 0x000fc600078e00ff */
[CC--:B------:R-:W-:Y:S02]  /*0cb0*/  LEA.HI R0, R3.reuse, R222.reuse, RZ, 0x7 ;  /* 0x000000de03007211 */ /* 0x0c0fe400078f38ff */
[CC--:B------:R-:W-:Y:S02]  /*0cc0*/  LEA.HI R7, R3.reuse, R222.reuse, RZ, 0x4 ;  /* 0x000000de03077211 */ /* 0x0c0fe400078f20ff */
[----:B------:R-:W-:Y:S02]  /*0cd0*/  LOP3.LUT R229, R0, 0xffffff80, RZ, 0xc0, !PT ;  /* 0xffffff8000e57812 */ /* 0x000fe400078ec0ff */
[----:B------:R-:W-:Y:S02]  /*0ce0*/  SHF.R.S32.HI R231, RZ, 0x7, R0 ;  /* 0x00000007ffe77819 */ /* 0x000fe40000011400 */
[----:B------:R-:W-:Y:S01]  /*0cf0*/  LEA.HI R8, R3, R222, RZ, 0x5 ;  /* 0x000000de03087211 */ /* 0x000fe200078f28ff */
[----:B------:R-:W-:Y:S01]  /*0d00*/  IMAD.IADD R229, R222, 0x1, -R229 ;  /* 0x00000001dee57824 */ /* 0x000fe200078e0ae5 */
[----:B------:R-:W-:-:S02]  /*0d10*/  LEA.HI R0, R0, R231, RZ, 0x1 ;  /* 0x000000e700007211 */ /* 0x000fc400078f08ff */
[----:B------:R-:W-:Y:S02]  /*0d20*/  SHF.R.S32.HI R10, RZ, 0x4, R7 ;  /* 0x00000004ff0a7819 */ /* 0x000fe40000011407 */
        /* <DEDUP_REMOVED lines=9> */
[C---:B------:R-:W-:Y:S02]  /*0dc0*/  LOP3.LUT R9, R7.reuse, 0x3fffff0, RZ, 0xc0, !PT ;  /* 0x03fffff007097812 */ /* 0x040fe400078ec0ff */
[----:B------:R-:W-:Y:S02]  /*0dd0*/  LOP3.LUT R6, R6, 0xfffffff8, RZ, 0xc0, !PT ;  /* 0xfffffff806067812 */ /* 0x000fe400078ec0ff */
[----:B------:R-:W-:Y:S01]  /*0de0*/  LEA.HI R7, R7, R10, RZ, 0x1 ;  /* 0x0000000a07077211 */ /* 0x000fe200078f08ff */
[----:B------:R-:W-:Y:S01]  /*0df0*/  IMAD.IADD R9, R222, 0x1, -R9 ;  /* 0x00000001de097824 */ /* 0x000fe200078e0a09 */
[----:B------:R-:W-:Y:S01]  /*0e00*/  SHF.R.S32.HI R8, RZ, 0x5, R8 ;  /* 0x00000005ff087819 */ /* 0x000fe20000011408 */
[----:B------:R-:W-:Y:S01]  /*0e10*/  IMAD.IADD R5, R5, 0x1, -R6 ;  /* 0x0000000105057824 */ /* 0x000fe200078e0a06 */
[----:B------:R-:W-:-:S02]  /*0e20*/  LOP3.LUT R7, R7, 0x1ffffffe, RZ, 0xc0, !PT ;  /* 0x1ffffffe07077812 */ /* 0x000fc400078ec0ff */
[----:B------:R-:W-:Y:S01]  /*0e30*/  LOP3.LUT R4, R4, 0x7ffffffc, RZ, 0xc0, !PT ;  /* 0x7ffffffc04047812 */ /* 0x000fe200078ec0ff */
[----:B------:R-:W-:Y:S02]  /*0e40*/  IMAD R5, R2, 0x10, R5 ;  /* 0x0000001002057824 */ /* 0x000fe400078e0205 */
[----:B------:R-:W-:Y:S02]  /*0e50*/  IMAD.IADD R7, R10, 0x1, -R7 ;  /* 0x000000010a077824 */ /* 0x000fe400078e0a07 */
[----:B------:R-:W-:Y:S01]  /*0e60*/  IMAD R220, R0, 0x40, R5 ;  /* 0x0000004000dc7824 */ /* 0x000fe200078e0205 */
[CC--:B------:R-:W-:Y:S01]  /*0e70*/  LEA.HI R0, R3.reuse, R222.reuse, RZ, 0x2 ;  /* 0x000000de03007211 */ /* 0x0c0fe200078f10ff */
[C---:B------:R-:W-:Y:S01]  /*0e80*/  IMAD R6, R8.reuse, 0x10, R9 ;  /* 0x0000001008067824 */ /* 0x040fe200078e0209 */
[----:B------:R-:W-:Y:S01]  /*0e90*/  LEA.HI R3, R3, R222, RZ, 0x3 ;  /* 0x000000de03037211 */ /* 0x000fe200078f18ff */
[----:B------:R-:W-:Y:S01]  /*0ea0*/  IMAD.SHL.U32 R167, R8, 0x200, RZ ;  /* 0x0000020008a77824 */ /* 0x000fe200078e00ff */
[----:B------:R-:W-:Y:S01]  /*0eb0*/  LOP3.LUT R225, R0, 0xfffffffc, RZ, 0xc0, !PT ;  /* 0xfffffffc00e17812 */ /* 0x000fe200078ec0ff */
[----:B------:R-:W-:Y:S01]  /*0ec0*/  IMAD R6, R6, 0x8, R7 ;  /* 0x0000000806067824 */ /* 0x000fe200078e0207 */
[----:B------:R-:W-:Y:S01]  /*0ed0*/  SHF.R.S32.HI R153, RZ, 0x2, R0 ;  /* 0x00000002ff997819 */ /* 0x000fe20000011400 */
[----:B------:R-:W-:Y:S01]  /*0ee0*/  IMAD.IADD R4, R229, 0x1, -R4 ;  /* 0x00000001e5047824 */ /* 0x000fe200078e0a04 */
[----:B------:R-:W-:Y:S01]  /*0ef0*/  SHF.R.S32.HI R0, RZ, 0x1f, R0 ;  /* 0x0000001fff007819 */ /* 0x000fe20000011400 */
[----:B------:R-:W-:Y:S01]  /*0f00*/  IMAD.IADD R225, R222, 0x1, -R225 ;  /* 0x00000001dee17824 */ /* 0x000fe200078e0ae1 */
[----:B------:R-:W-:Y:S01]  /*0f10*/  SHF.R.S32.HI R223, RZ, 0x3, R3 ;  /* 0x00000003ffdf7819 */ /* 0x000fe20000011403 */
[----:B------:R-:W-:Y:S01]  /*0f20*/  VIADD R156, R153, 0x40 ;  /* 0x00000040999c7836 */ /* 0x000fe20000000000 */
[----:B------:R-:W-:Y:S01]  /*0f30*/  LEA.HI R0, R0, R153, RZ, 0x3 ;  /* 0x0000009900007211 */ /* 0x000fe200078f18ff */
[----:B------:R-:W-:Y:S01]  /*0f40*/  IMAD.SHL.U32 R22, R225, 0x8, RZ ;  /* 0x00000008e1167824 */ /* 0x000fe200078e00ff */
[----:B------:R-:W-:Y:S01]  /*0f50*/  LOP3.LUT R3, R3, 0xfffffff8, RZ, 0xc0, !PT ;  /* 0xfffffff803037812 */ /* 0x000fe200078ec0ff */
[----:B------:R-:W-:Y:S01]  /*0f60*/  IMAD.SHL.U32 R172, R156, 0x40, RZ ;  /* 0x000000409cac7824 */ /* 0x000fe200078e00ff */
[----:B------:R-:W-:Y:S01]  /*0f70*/  LOP3.LUT R0, R0, 0xfffffff8, RZ, 0xc0, !PT ;  /* 0xfffffff800007812 */ /* 0x000fe200078ec0ff */
[C---:B------:R-:W-:Y:S01]  /*0f80*/  IMAD.SHL.U32 R154, R225.reuse, 0x4, RZ ;  /* 0x00000004e19a7824 */ /* 0x040fe200078e00ff */
[----:B------:R-:W-:Y:S01]  /*0f90*/  LEA.HI R2, R225, R225, RZ, 0x1 ;  /* 0x000000e1e1027211 */ /* 0x000fe200078f08ff */
[----:B------:R-:W-:Y:S01]  /*0fa0*/  IMAD.IADD R224, R222, 0x1, -R3 ;  /* 0x00000001dee07824 */ /* 0x000fe200078e0a03 */
[----:B------:R-:W-:Y:S01]  /*0fb0*/  SHF.R.S32.HI R3, RZ, 0x1f, R156 ;  /* 0x0000001fff037819 */ /* 0x000fe2000001149c */
[----:B------:R-:W-:Y:S01]  /*0fc0*/  IMAD.IADD R227, R153, 0x1, -R0 ;  /* 0x0000000199e37824 */ /* 0x000fe200078e0a00 */
[----:B------:R-:W-:Y:S01]  /*0fd0*/  LOP3.LUT R2, R2, 0x1ffffffe, RZ, 0xc0, !PT ;  /* 0x1ffffffe02027812 */ /* 0x000fe200078ec0ff */
[----:B------:R-:W-:Y:S01]  /*0fe0*/  IMAD.SHL.U32 R161, R224, 0x8, RZ ;  /* 0x00000008e0a17824 */ /* 0x000fe200078e00ff */
[----:B------:R-:W-:Y:S01]  /*0ff0*/  LEA.HI R0, R3, R156, RZ, 0x3 ;  /* 0x0000009c03007211 */ /* 0x000fe200078f18ff */
[----:B------:R-:W-:Y:S01]  /*1000*/  IMAD.SHL.U32 R166, R227, 0x40, RZ ;  /* 0x00000040e3a67824 */ /* 0x000fe200078e00ff */
[----:B------:R-:W-:Y:S01]  /*1010*/  LOP3.LUT R172, R172, 0x1c0, RZ, 0xc0, !PT ;  /* 0x000001c0acac7812 */ /* 0x000fe200078ec0ff */
[----:B------:R-:W-:Y:S01]  /*1020*/  IMAD.IADD R3, R225, 0x1, -R2 ;  /* 0x00000001e1037824 */ /* 0x000fe200078e0a02 */
[----:B------:R-:W-:Y:S01]  /*1030*/  SHF.R.S32.HI R159, RZ, 0x1f, R153 ;  /* 0x0000001fff9f7819 */ /* 0x000fe20000011499 */
[----:B------:R-:W-:Y:S01]  /*1040*/  IMAD.SHL.U32 R0, R0, 0x40, RZ ;  /* 0x0000004000007824 */ /* 0x000fe200078e00ff */
[----:B------:R-:W-:Y:S01]  /*1050*/  LOP3.LUT R166, R166, 0x1c0, RZ, 0xc0, !PT ;  /* 0x000001c0a6a67812 */ /* 0x000fe200078ec0ff */
[----:B------:R-:W-:Y:S01]  /*1060*/  VIADD R158, R154, 0x10 ;  /* 0x000000109a9e7836 */ /* 0x000fe20000000000 */
[----:B------:R-:W-:Y:S01]  /*1070*/  SHF.R.U32.HI R174, RZ, 0x3, R172 ;  /* 0x00000003ffae7819 */ /* 0x000fe200000116ac */
[C---:B------:R-:W-:Y:S01]  /*1080*/  VIADD R163, R161.reuse, 0x40 ;  /* 0x00000040a1a37836 */ /* 0x040fe20000000000 */
[--C-:B------:R-:W-:Y:S01]  /*1090*/  LOP3.LUT R2, R172, 0x38, R22.reuse, 0xf8, !PT ;  /* 0x00000038ac027812 */ /* 0x100fe200078ef816 */
[C---:B------:R-:W-:Y:S01]  /*10a0*/  VIADD R162, R161.reuse, 0x80 ;  /* 0x00000080a1a27836 */ /* 0x040fe20000000000 */
[----:B------:R-:W-:Y:S01]  /*10b0*/  LOP3.LUT R175, R0, 0xfffffe00, RZ, 0xc0, !PT ;  /* 0xfffffe0000af7812 */ /* 0x000fe200078ec0ff */
[----:B------:R-:W-:Y:S01]  /*10c0*/  VIADD R164, R161, 0xc0 ;  /* 0x000000c0a1a47836 */ /* 0x000fe20000000000 */
[----:B------:R-:W-:Y:S01]  /*10d0*/  LOP3.LUT R230, R166, 0x18, R22, 0xf8, !PT ;  /* 0x00000018a6e67812 */ /* 0x000fe200078ef816 */
[----:B------:R-:W-:Y:S01]  /*10e0*/  IMAD R224, R224, 0x20, R223 ;  /* 0x00000020e0e07824 */ /* 0x000fe200078e02df */
[----:B------:R-:W-:Y:S01]  /*10f0*/  SHF.R.U32.HI R173, RZ, 0x3, R166 ;  /* 0x00000003ffad7819 */ /* 0x000fe200000116a6 */
[----:B------:R-:W-:Y:S01]  /*1100*/  IMAD.SHL.U32 R234, R6, 0x8, RZ ;  /* 0x0000000806ea7824 */ /* 0x000fe200078e00ff */
[----:B------:R-:W-:Y:S01]  /*1110*/  LOP3.LUT R5, R175, R2, R174, 0xf6, !PT ;  /* 0x00000002af057212 */ /* 0x000fe200078ef6ae */
[----:B------:R-:W-:Y:S01]  /*1120*/  IMAD.SHL.U32 R221, R4, 0x2, RZ ;  /* 0x0000000204dd7824 */ /* 0x000fe200078e00ff */
[----:B------:R-:W-:Y:S01]  /*1130*/  LOP3.LUT R230, R230, R173, RZ, 0x3c, !PT ;  /* 0x000000ade6e67212 */ /* 0x000fe200078e3cff */
[----:B------:R-:W-:Y:S01]  /*1140*/  IMAD R232, R3, 0x8, R220 ;  /* 0x0000000803e87824 */ /* 0x000fe200078e02dc */
[----:B------:R-:W-:Y:S01]  /*1150*/  SHF.R.S32.HI R176, RZ, 0x1f, R156 ;  /* 0x0000001fffb07819 */ /* 0x000fe2000001149c */
[----:B------:R-:W-:Y:S01]  /*1160*/  IMAD R228, R5, 0x2, R144 ;  /* 0x0000000205e47824 */ /* 0x000fe200078e0290 */
[----:B------:R-:W-:-:S02]  /*1170*/  SHF.R.S32.HI R23, RZ, 0x1f, R22 ;  /* 0x0000001fff177819 */ /* 0x000fc40000011416 */
[----:B------:R-:W-:Y:S02]  /*1180*/  SHF.R.S32.HI R218, RZ, 0x1f, R161 ;  /* 0x0000001fffda7819 */ /* 0x000fe400000114a1 */
[----:B------:R-:W-:Y:S02]  /*1190*/  SHF.R.S32.HI R226, RZ, 0x1f, R158 ;  /* 0x0000001fffe27819 */ /* 0x000fe4000001149e */
[----:B------:R-:W-:Y:S02]  /*11a0*/  SHF.R.S32.HI R217, RZ, 0x1f, R163 ;  /* 0x0000001fffd97819 */ /* 0x000fe400000114a3 */
[----:B------:R-:W-:Y:S02]  /*11b0*/  SHF.R.S32.HI R216, RZ, 0x1f, R162 ;  /* 0x0000001fffd87819 */ /* 0x000fe400000114a2 */
[----:B------:R-:W-:Y:S02]  /*11c0*/  SHF.R.S32.HI R215, RZ, 0x1f, R164 ;  /* 0x0000001fffd77819 */ /* 0x000fe400000114a4 */
[----:B------:R-:W-:-:S07]  /*11d0*/  LOP3.LUT R160, R230, R167, RZ, 0xfc, !PT ;  /* 0x000000a7e6a07212 */ /* 0x000fce00078efcff */
.L_x_12858:
        /* <DEDUP_REMOVED lines=12> */
[----:B------:R-:W1:Y:S01]  /*12a0*/  @P1 LDC.64 R2, c[0x0][0xb20] ;  /* 0x0002c800ff021b82 */ /* 0x000e620000000a00 */
[----:B------:R-:W-:Y:S01]  /*12b0*/  ISETP.NE.AND.EX P0, PT, RZ, UR5, PT, P0 ;  /* 0x00000005ff007c0c */ /* 0x000fe2000bf05300 */
[----:B0--3--:R-:W-:-:S06]  /*12c0*/  IMAD.WIDE R8, R123, 0x4, R4 ;  /* 0x000000047b087825 */ /* 0x009fcc00078e0204 */
        /* <DEDUP_REMOVED lines=28> */
.L_x_12640:
        /* <DEDUP_REMOVED lines=10> */
.L_x_12641:
[----:B------:R-:W-:Y:S05]  /*1530*/  @!P0 BRA `(.L_x_12642) ;  /* 0x00000000000c8947 */ /* 0x000fea0003800000 */
[----:B------:R-:W2:Y:S04]  /*1540*/  LDG.E R3, desc[UR42][R8.64] ;  /* 0x0000002a08037981 */ /* 0x000ea8000c1e1900 */
[----:B------:R-:W2:Y:S02]  /*1550*/  LDG.E R28, desc[UR42][R8.64+0x4] ;  /* 0x0000042a081c7981 */ /* 0x000ea4000c1e1900 */
[----:B--2---:R-:W-:-:S07]  /*1560*/  IMAD.IADD R28, R28, 0x1, -R3 ;  /* 0x000000011c1c7824 */ /* 0x004fce00078e0a03 */
.L_x_12642:
[----:B------:R-:W-:Y:S01]  /*1570*/  ULDC.64 UR4, c[0x0][0xb08] ;  /* 0x0002c20000047ab9 */ /* 0x000fe20000000a00 */
[----:B------:R-:W1:Y:S01]  /*1580*/  LDC R8, c[0x0][0x448] ;  /* 0x00011200ff087b82 */ /* 0x000e620000000800 */
[----:B------:R-:W-:-:S04]  /*1590*/  ISETP.NE.U32.AND P0, PT, RZ, UR4, PT ;  /* 0x00000004ff007c0c */ /* 0x000fc8000bf05070 */
[----:B------:R-:W-:Y:S01]  /*15a0*/  ISETP.NE.AND.EX P0, PT, RZ, UR5, PT, P0 ;  /* 0x00000005ff007c0c */ /* 0x000fe2000bf05300 */
[----:B------:R-:W-:Y:S02]  /*15b0*/  ULDC.64 UR4, c[0x0][0xb28] ;  /* 0x0002ca0000047ab9 */ /* 0x000fe40000000a00 */
[----:B------:R-:W-:Y:S01]  /*15c0*/  ISETP.NE.U32.AND P1, PT, RZ, UR4, PT ;  /* 0x00000004ff007c0c */ /* 0x000fe2000bf25070 */
[----:B0----5:R-:W-:Y:S01]  /*15d0*/  IMAD.MOV.U32 R2, RZ, RZ, R28 ;  /* 0x000000ffff027224 */ /* 0x021fe200078e001c */
[----:B------:R-:W0:Y:S02]  /*15e0*/  LDC.64 R12, c[0x0][0xad8] ;  /* 0x0002b600ff0c7b82 */ /* 0x000e240000000a00 */
[----:B------:R-:W-:-:S06]  /*15f0*/  ISETP.NE.AND.EX P1, PT, RZ, UR5, PT, P1 ;  /* 0x00000005ff007c0c */ /* 0x000fcc000bf25310 */
[----:B------:R-:W2:Y:S08]  /*1600*/  @P0 LDC.64 R4, c[0x0][0xb08] ;  /* 0x0002c200ff040b82 */ /* 0x000eb00000000a00 */
[----:B------:R-:W3:Y:S01]  /*1610*/  @P1 LDC.64 R6, c[0x0][0xb28] ;  /* 0x0002ca00ff061b82 */ /* 0x000ee20000000a00 */
[----:B--2---:R-:W-:-:S05]  /*1620*/  @P0 IMAD.WIDE R4, R123, 0x4, R4 ;  /* 0x000000047b040825 */ /* 0x004fca00078e0204 */
[----:B------:R-:W2:Y:S04]  /*1630*/  @P0 LDG.E R0, desc[UR42][R4.64] ;  /* 0x0000002a04000981 */ /* 0x000ea8000c1e1900 */
[----:B------:R-:W2:Y:S01]  /*1640*/  @P0 LDG.E R3, desc[UR42][R4.64+0x4] ;  /* 0x0000042a04030981 */ /* 0x000ea2000c1e1900 */
[----:B---3--:R-:W-:-:S05]  /*1650*/  @P1 IMAD.WIDE R6, R123, 0x4, R6 ;  /* 0x000000047b061825 */ /* 0x008fca00078e0206 */
[----:B------:R3:W5:Y:S01]  /*1660*/  @P1 LDG.E R2, desc[UR42][R6.64] ;  /* 0x0000002a06021981 */ /* 0x000762000c1e1900 */
[----:B-1----:R-:W-:Y:S01]  /*1670*/  ISETP.NE.AND P1, PT, R8, 0x1, PT ;  /* 0x000000010800780c */ /* 0x002fe20003f25270 */
[----:B------:R-:W-:Y:S01]  /*1680*/  IMAD.SHL.U32 R191, R121, 0x80, RZ ;  /* 0x0000008079bf7824 */ /* 0x000fe200078e00ff */
[----:B0-----:R-:W-:Y:S01]  /*1690*/  ISETP.GE.AND P2, PT, R13, 0x1, PT ;  /* 0x000000010d00780c */ /* 0x001fe20003f46270 */
[----:B------:R-:W-:-:S10]  /*16a0*/  IMAD.IADD R11, R28, 0x1, -R11 ;  /* 0x000000011c0b7824 */ /* 0x000fd400078e0a0b */
[----:B------:R-:W0:Y:S08]  /*16b0*/  @P1 LDC R8, c[0x0][0x44c] ;  /* 0x00011300ff081b82 */ /* 0x000e300000000800 */
[----:B------:R-:W1:Y:S01]  /*16c0*/  @P1 LDC R9, c[0x0][0x450] ;  /* 0x00011400ff091b82 */ /* 0x000e620000000800 */
[----:B--2---:R-:W-:Y:S02]  /*16d0*/  @P0 IMAD.IADD R56, R3, 0x1, -R0 ;  /* 0x0000000103380824 */ /* 0x004fe400078e0a00 */
[----:B------:R-:W-:-:S02]  /*16e0*/  VIADD R3, R191, 0x7f ;  /* 0x0000007fbf037836 */ /* 0x000fc40000000000 */
[----:B------:R-:W-:Y:S02]  /*16f0*/  IMAD.IADD R25, R11, 0x1, R56 ;  /* 0x000000010b197824 */ /* 0x000fe400078e0238 */
[----:B0-----:R-:W-:-:S03]  /*1700*/  @P1 IMAD.HI.U32 R4, R3, R8, RZ ;  /* 0x0000000803041227 */ /* 0x001fc600078e00ff */
[C---:B------:R-:W-:Y:S01]  /*1710*/  IADD3 R179, R25.reuse, 0x1, -R24 ;  /* 0x0000000119b37810 */ /* 0x040fe20007ffe818 */
[----:B------:R-:W-:Y:S01]  /*1720*/  VIADD R0, R25, 0x5f ;  /* 0x0000005f19007836 */ /* 0x000fe20000000000 */
[----:B-1----:R-:W-:-:S03]  /*1730*/  @P1 SHF.R.U32.HI R3, RZ, R9, R4 ;  /* 0x00000009ff031219 */ /* 0x002fc60000011604 */
[----:B------:R-:W-:-:S04]  /*1740*/  IMAD.HI R0, R0, 0x2aaaaaab, RZ ;  /* 0x2aaaaaab00007827 */ /* 0x000fc800078e02ff */
[----:B---3--:R-:W-:Y:S01]  /*1750*/  IMAD.IADD R7, R179, 0x1, R3 ;  /* 0x00000001b3077824 */ /* 0x008fe200078e0203 */
[----:B------:R-:W-:-:S04]  /*1760*/  SHF.R.U32.HI R177, RZ, 0x1f, R0 ;  /* 0x0000001fffb17819 */ /* 0x000fc80000011600 */
        /* <DEDUP_REMOVED lines=14> */
.L_x_12645:
[----:B------:R-:W-:-:S13]  /*1850*/  ISETP.NE.AND P0, PT, R13, 0x1, PT ;  /* 0x000000010d00780c */ /* 0x000fda0003f05270 */
[----:B------:R-:W0:Y:S02]  /*1860*/  @P0 LDC.64 R4, c[0x0][0xae0] ;  /* 0x0002b800ff040b82 */ /* 0x000e240000000a00 */
[----:B0-----:R-:W-:-:S05]  /*1870*/  @P0 IMAD.HI.U32 R4, R3, R4, RZ ;  /* 0x0000000403040227 */ /* 0x001fca00078e00ff */
[----:B------:R-:W-:-:S07]  /*1880*/  @P0 SHF.R.U32.HI R3, RZ, R5, R4 ;  /* 0x00000005ff030219 */ /* 0x000fce0000011604 */
.L_x_12646:
[----:B------:R-:W-:Y:S05]  /*1890*/  BSYNC B0 ;  /* 0x0000000000007941 */ /* 0x000fea0003800000 */
.L_x_12644:
[----:B------:R-:W-:-:S05]  /*18a0*/  IMAD R3, R3, R13, R13 ;  /* 0x0000000d03037224 */ /* 0x000fca00078e020d */
[----:B------:R-:W-:-:S07]  /*18b0*/  VIMNMX R0, R0, R3, PT ;  /* 0x0000000300007248 */ /* 0x000fce0003fe0100 */
.L_x_12643:
        /* <DEDUP_REMOVED lines=20> */
.L_x_12649:
[----:B------:R-:W-:-:S13]  /*1a00*/  ISETP.NE.AND P0, PT, R13, 0x1, PT ;  /* 0x000000010d00780c */ /* 0x000fda0003f05270 */
[----:B------:R-:W0:Y:S02]  /*1a10*/  @P0 LDC.64 R6, c[0x0][0xae0] ;  /* 0x0002b800ff060b82 */ /* 0x000e240000000a00 */
[----:B0-----:R-:W-:-:S05]  /*1a20*/  @P0 IMAD.HI.U32 R6, R3, R6, RZ ;  /* 0x0000000603060227 */ /* 0x001fca00078e00ff */
[----:B------:R-:W-:-:S07]  /*1a30*/  @P0 SHF.R.U32.HI R3, RZ, R7, R6 ;  /* 0x00000007ff030219 */ /* 0x000fce0000011606 */
.L_x_12650:
[----:B------:R-:W-:Y:S05]  /*1a40*/  BSYNC B0 ;  /* 0x0000000000007941 */ /* 0x000fea0003800000 */
.L_x_12648:
[----:B------:R-:W-:-:S05]  /*1a50*/  IMAD R3, R3, R13, RZ ;  /* 0x0000000d03037224 */ /* 0x000fca00078e02ff */
[----:B------:R-:W-:-:S07]  /*1a60*/  VIMNMX R4, R4, R3, !PT ;  /* 0x0000000304047248 */ /* 0x000fce0007fe0100 */
.L_x_12647:
        /* <DEDUP_REMOVED lines=44> */
.L_x_12653:
[----:B------:R-:W-:Y:S05]  /*1d30*/  BSYNC B6 ;  /* 0x0000000000067941 */ /* 0x000fea0003800000 */
.L_x_12652:
        /* <DEDUP_REMOVED lines=20> */
.L_x_12655:
[----:B------:R-:W-:Y:S05]  /*1e80*/  BSYNC B6 ;  /* 0x0000000000067941 */ /* 0x000fea0003800000 */
.L_x_12654:
        /* <DEDUP_REMOVED lines=8> */
[----:B------:R-:W-:Y:S01]  /*1f10*/  SHF.R.S32.HI R11, RZ, 0x1f, R122 ;  /* 0x0000001fff0b7819 */ /* 0x000fe2000001147a */
[C---:B------:R-:W-:Y:S02]  /*1f20*/  VIADD R60, R22.reuse, 0x20 ;  /* 0x00000020163c7836 */ /* 0x040fe40000000000 */
[----:B------:R-:W2:Y:S08]  /*1f30*/  LDC R35, c[0x0][0x3f4] ;  /* 0x0000fd00ff237b82 */ /* 0x000eb00000000800 */
[----:B------:R-:W3:Y:S01]  /*1f40*/  @P0 LDC.64 R4, c[0x0][0xaf0] ;  /* 0x0002bc00ff040b82 */ /* 0x000ee20000000a00 */
[----:B------:R-:W-:-:S07]  /*1f50*/  VIADD R10, R22, 0xc0 ;  /* 0x000000c0160a7836 */ /* 0x000fce0000000000 */
[----:B------:R-:W4:Y:S08]  /*1f60*/  LDC.64 R52, c[0x0][0x408] ;  /* 0x00010200ff347b82 */ /* 0x000f300000000a00 */
[----:B------:R-:W2:Y:S01]  /*1f70*/  LDC.64 R48, c[0x0][0x3f8] ;  /* 0x0000fe00ff307b82 */ /* 0x000ea20000000a00 */
        /* <DEDUP_REMOVED lines=8> */
[----:B------:R-:W-:Y:S01]  /*2000*/  VIADD R61, R22, 0x80 ;  /* 0x00000080163d7836 */ /* 0x000fe20000000000 */
[----:B------:R-:W-:Y:S01]  /*2010*/  ISETP.NE.AND P6, PT, R20, 0x1, PT ;  /* 0x000000011400780c */ /* 0x000fe20003fc5270 */
[----:B------:R-:W-:Y:S01]  /*2020*/  IMAD R3, R54, R9, R0 ;  /* 0x0000000936037224 */ /* 0x000fe200078e0200 */
[----:B------:R-:W-:Y:S01]  /*2030*/  SHF.R.S32.HI R155, RZ, 0x1f, R154 ;  /* 0x0000001fff9b7819 */ /* 0x000fe2000001149a */
[----:B------:R-:W-:Y:S01]  /*2040*/  VIADD R62, R22, 0xa0 ;  /* 0x000000a0163e7836 */ /* 0x000fe20000000000 */
[----:B-----5:R-:W-:Y:S01]  /*2050*/  SHF.R.S32.HI R63, RZ, 0x1f, R2 ;  /* 0x0000001fff3f7819 */ /* 0x020fe20000011402 */
[----:B------:R-:W-:Y:S01]  /*2060*/  IMAD.IADD R7, R7, 0x1, R3 ;  /* 0x0000000107077824 */ /* 0x000fe200078e0203 */
[----:B------:R-:W-:Y:S01]  /*2070*/  SHF.L.U64.HI R64, R8, 0x6, R9 ;  /* 0x0000000608407819 */ /* 0x000fe20000010209 */
[----:B------:R-:W-:Y:S01]  /*2080*/  IMAD R3, R11, UR4, RZ ;  /* 0x000000040b037c24 */ /* 0x000fe2000f8e02ff */
[----:B--2---:R-:W-:Y:S01]  /*2090*/  SHF.L.U64.HI R66, R48, 0x6, R49 ;  /* 0x0000000630427819 */ /* 0x004fe20000010231 */
[----:B---3--:R-:W-:Y:S01]  /*20a0*/  IMAD.WIDE.U32 R4, R122, UR4, R6 ;  /* 0x000000047a047c25 */ /* 0x008fe2000f8e0006 */
[----:B----4-:R-:W-:-:S03]  /*20b0*/  SHF.L.U64.HI R68, R52, 0x6, R53 ;  /* 0x0000000634447819 */ /* 0x010fc60000010235 */
[----:B------:R-:W-:Y:S01]  /*20c0*/  IMAD R3, R122, UR5, R3 ;  /* 0x000000057a037c24 */ /* 0x000fe2000f8e0203 */
[----:B------:R-:W-:Y:S01]  /*20d0*/  ULDC.64 UR4, c[0x0][0x310] ;  /* 0x0000c40000047ab9 */ /* 0x000fe20000000a00 */
[----:B------:R-:W-:-:S04]  /*20e0*/  IMAD.WIDE.U32 R6, R153, R8, R22 ;  /* 0x0000000899067225 */ /* 0x000fc800078e0016 */
[----:B------:R-:W-:Y:S02]  /*20f0*/  IMAD.IADD R5, R5, 0x1, R3 ;  /* 0x0000000105057824 */ /* 0x000fe400078e0203 */
[----:B------:R-:W-:Y:S02]  /*2100*/  IMAD R20, R159, R52, RZ ;  /* 0x000000349f147224 */ /* 0x000fe400078e02ff */
[----:B------:R-:W-:Y:S02]  /*2110*/  IMAD.MOV.U32 R70, RZ, RZ, 0x20 ;  /* 0x00000020ff467424 */ /* 0x000fe400078e00ff */
[----:B------:R-:W-:Y:S02]  /*2120*/  IMAD R33, R153, R53, R20 ;  /* 0x0000003599217224 */ /* 0x000fe400078e0214 */
[----:B------:R-:W-:Y:S02]  /*2130*/  IMAD.SHL.U32 R65, R8, 0x40, RZ ;  /* 0x0000004008417824 */ /* 0x000fe400078e00ff */
[----:B------:R-:W-:-:S02]  /*2140*/  IMAD R75, R49, 0x60, RZ ;  /* 0x00000060314b7824 */ /* 0x000fc400078e02ff */
[----:B------:R-:W-:Y:S02]  /*2150*/  IMAD.SHL.U32 R67, R48, 0x40, RZ ;  /* 0x0000004030437824 */ /* 0x000fe400078e00ff */
[----:B------:R-:W-:Y:S02]  /*2160*/  IMAD.U32 R71, RZ, RZ, UR38 ;  /* 0x00000026ff477e24 */ /* 0x000fe4000f8e00ff */
[----:B------:R-:W-:Y:S02]  /*2170*/  IMAD.SHL.U32 R69, R52, 0x40, RZ ;  /* 0x0000004034457824 */ /* 0x000fe400078e00ff */
[----:B------:R-:W-:Y:S01]  /*2180*/  IMAD.SHL.U32 R72, R35, 0x2, RZ ;  /* 0x0000000223487824 */ /* 0x000fe200078e00ff */
[----:B------:R-:W-:Y:S02]  /*2190*/  LOP3.LUT R71, R71, 0x1, RZ, 0xfc, !PT ;  /* 0x0000000147477812 */ /* 0x000fe400078efcff */
[----:B------:R-:W-:Y:S02]  /*21a0*/  SHF.R.S32.HI R0, RZ, 0x1f, R123 ;  /* 0x0000001fff007819 */ /* 0x000fe4000001147b */
[----:B------:R-:W-:-:S02]  /*21b0*/  SEL R123, R123, RZ, !P0 ;  /* 0x000000ff7b7b7207 */ /* 0x000fc40004000000 */
[----:B------:R-:W-:-:S03]  /*21c0*/  SEL R14, R0, RZ, !P0 ;  /* 0x000000ff000e7207 */ /* 0x000fc60004000000 */
[----:B------:R-:W-:-:S04]  /*21d0*/  IMAD.WIDE.U32 R4, R123, UR4, R4 ;  /* 0x000000047b047c25 */ /* 0x000fc8000f8e0004 */
[----:B------:R-:W-:-:S04]  /*21e0*/  IMAD R0, R14, UR4, RZ ;  /* 0x000000040e007c24 */ /* 0x000fc8000f8e02ff */
[----:B------:R-:W-:Y:S01]  /*21f0*/  IMAD R59, R123, UR5, R0 ;  /* 0x000000057b3b7c24 */ /* 0x000fe2000f8e0200 */
[----:B------:R-:W-:Y:S05]  /*2200*/  @!P6 WARPSYNC.ALL ;  /* 0x000000000000e948 */ /* 0x000fea0003800000 */
[----:B------:R-:W-:Y:S01]  /*2210*/  ULDC UR4, c[0x0][0x320] ;  /* 0x0000c80000047ab9 */ /* 0x000fe20000000800 */
[----:B------:R-:W-:Y:S01]  /*2220*/  IMAD R0, R159, R8, RZ ;  /* 0x000000089f007224 */ /* 0x000fe200078e02ff */
[----:B------:R-:W-:Y:S01]  /*2230*/  @!P6 BAR.SYNC.DEFER_BLOCKING 0x9, 0x100 ;  /* 0x024400000000eb1d */ /* 0x000fe20000010000 */
[----:B------:R-:W-:Y:S01]  /*2240*/  ISETP.GE.AND P1, PT, R60, UR4, PT ;  /* 0x000000043c007c0c */ /* 0x000fe2000bf26270 */
[----:B------:R-:W-:Y:S01]  /*2250*/  IMAD.IADD R59, R5, 0x1, R59 ;  /* 0x00000001053b7824 */ /* 0x000fe200078e023b */
[----:B------:R-:W-:Y:S01]  /*2260*/  ISETP.GE.AND P0, PT, R22, UR4, PT ;  /* 0x0000000416007c0c */ /* 0x000fe2000bf06270 */
[----:B------:R-:W-:Y:S01]  /*2270*/  IMAD R57, R153, R9, R0 ;  /* 0x0000000999397224 */ /* 0x000fe200078e0200 */
[----:B------:R-:W-:Y:S01]  /*2280*/  SEL R3, RZ, 0xffffffff, P1 ;  /* 0xffffffffff037807 */ /* 0x000fe20000800000 */
[----:B------:R-:W-:Y:S01]  /*2290*/  ULDC.64 UR6, c[0x0][0x330] ;  /* 0x0000cc0000067ab9 */ /* 0x000fe20000000a00 */
[----:B------:R-:W-:Y:S01]  /*22a0*/  IADD3 R58, P1, R4, R6, RZ ;  /* 0x00000006043a7210 */ /* 0x000fe20007f3e0ff */
[----:B------:R-:W-:Y:S01]  /*22b0*/  VIADD R6, R22, 0xe0 ;  /* 0x000000e016067836 */ /* 0x000fe20000000000 */
[----:B------:R-:W-:Y:S01]  /*22c0*/  SEL R0, RZ, 0x1, P0 ;  /* 0x00000001ff007807 */ /* 0x000fe20000000000 */
[----:B------:R-:W-:Y:S01]  /*22d0*/  IMAD.SHL.U32 R3, R3, 0x2, RZ ;  /* 0x0000000203037824 */ /* 0x000fe200078e00ff */
[----:B------:R-:W-:Y:S01]  /*22e0*/  IADD3.X R57, R59, R7, R57, P1, !PT ;  /* 0x000000073b397210 */ /* 0x000fe20000ffe439 */
[----:B------:R-:W-:Y:S01]  /*22f0*/  IMAD R7, R11, UR6, RZ ;  /* 0x000000060b077c24 */ /* 0x000fe2000f8e02ff */
[----:B------:R-:W-:-:S02]  /*2300*/  ISETP.GE.AND P1, PT, R10, UR4, PT ;  /* 0x000000040a007c0c */ /* 0x000fc4000bf26270 */
[----:B------:R-:W-:Y:S01]  /*2310*/  LOP3.LUT R10, R3, 0x2, R0, 0xe2, !PT ;  /* 0x00000002030a7812 */ /* 0x000fe200078ee200 */
[----:B------:R-:W-:Y:S01]  /*2320*/  VIADD R3, R22, 0x40 ;  /* 0x0000004016037836 */ /* 0x000fe20000000000 */
[----:B------:R-:W-:Y:S01]  /*2330*/  ISETP.GE.AND P3, PT, R6, UR4, PT ;  /* 0x0000000406007c0c */ /* 0x000fe2000bf66270 */
[----:B------:R-:W-:Y:S01]  /*2340*/  VIADD R0, R22, 0x60 ;  /* 0x0000006016007836 */ /* 0x000fe20000000000 */
[----:B------:R-:W-:Y:S01]  /*2350*/  SEL R20, RZ, 0x40, P1 ;  /* 0x00000040ff147807 */ /* 0x000fe20000800000 */
[C---:B------:R-:W-:Y:S01]  /*2360*/  IMAD R13, R122.reuse, UR7, R7 ;  /* 0x000000077a0d7c24 */ /* 0x040fe2000f8e0207 */
[----:B------:R-:W-:Y:S01]  /*2370*/  ISETP.GE.AND P0, PT, R3, UR4, PT ;  /* 0x0000000403007c0c */ /* 0x000fe2000bf06270 */
[----:B------:R-:W-:Y:S01]  /*2380*/  IMAD.WIDE.U32 R6, R122, UR6, R22 ;  /* 0x000000067a067c25 */ /* 0x000fe2000f8e0016 */
[----:B------:R-:W-:Y:S01]  /*2390*/  ISETP.GE.AND P2, PT, R0, UR4, PT ;  /* 0x0000000400007c0c */ /* 0x000fe2000bf46270 */
[----:B------:R-:W-:Y:S01]  /*23a0*/  ULDC.64 UR6, c[0x0][0x338] ;  /* 0x0000ce0000067ab9 */ /* 0x000fe20000000a00 */
[----:B------:R-:W-:Y:S01]  /*23b0*/  SEL R11, RZ, 0x4, P0 ;  /* 0x00000004ff0b7807 */ /* 0x000fe20000000000 */
[----:B------:R-:W-:Y:S01]  /*23c0*/  IMAD.IADD R7, R7, 0x1, R13 ;  /* 0x0000000107077824 */ /* 0x000fe200078e020d */
[----:B------:R-:W-:Y:S01]  /*23d0*/  SEL R12, RZ, 0x8, P2 ;  /* 0x00000008ff0c7807 */ /* 0x000fe20001000000 */
[----:B------:R-:W-:Y:S01]  /*23e0*/  IMAD R13, R14, UR6, RZ ;  /* 0x000000060e0d7c24 */ /* 0x000fe2000f8e02ff */
[----:B------:R-:W-:Y:S01]  /*23f0*/  ISETP.GE.AND P0, PT, R61, UR4, PT ;  /* 0x000000043d007c0c */ /* 0x000fe2000bf06270 */
[----:B------:R-:W-:Y:S01]  /*2400*/  IMAD.WIDE.U32 R14, R153, R48, R22 ;  /* 0x00000030990e7225 */ /* 0x000fe200078e0016 */
[----:B------:R-:W-:-:S02]  /*2410*/  LOP3.LUT R10, R12, R10, R11, 0xfe, !PT ;  /* 0x0000000a0c0a7212 */ /* 0x000fc400078efe0b */
[----:B------:R-:W-:Y:S01]  /*2420*/  SEL R11, RZ, 0x10, P0 ;  /* 0x00000010ff0b7807 */ /* 0x000fe20000000000 */
[C---:B------:R-:W-:Y:S01]  /*2430*/  IMAD R85, R123.reuse, UR7, R13 ;  /* 0x000000077b557c24 */ /* 0x040fe2000f8e020d */
[----:B------:R-:W-:Y:S01]  /*2440*/  ISETP.GE.AND P0, PT, R22, R35, PT ;  /* 0x000000231600720c */ /* 0x000fe20003f06270 */
[----:B------:R-:W-:Y:S01]  /*2450*/  IMAD.WIDE.U32 R6, R123, UR6, R6 ;  /* 0x000000067b067c25 */ /* 0x000fe2000f8e0006 */
[----:B------:R-:W-:Y:S01]  /*2460*/  ISETP.GE.AND P2, PT, R62, UR4, PT ;  /* 0x000000043e007c0c */ /* 0x000fe2000bf46270 */
[----:B------:R-:W-:Y:S01]  /*2470*/  ULDC UR4, c[0x0][0x2f4] ;  /* 0x0000bd0000047ab9 */ /* 0x000fe20000000800 */
[----:B------:R-:W-:Y:S01]  /*2480*/  SEL R29, R35, RZ, P0 ;  /* 0x000000ff231d7207 */ /* 0x000fe20000000000 */
[----:B------:R-:W-:Y:S01]  /*2490*/  IMAD.IADD R85, R7, 0x1, R85 ;  /* 0x0000000107557824 */ /* 0x000fe200078e0255 */
[----:B------:R-:W-:Y:S02]  /*24a0*/  SEL R12, RZ, 0x20, P2 ;  /* 0x00000020ff0c7807 */ /* 0x000fe40001000000 */
[----:B------:R-:W-:Y:S01]  /*24b0*/  LOP3.LUT P1, RZ, R227, 0x4, RZ, 0xc0, !PT ;  /* 0x00000004e3ff7812 */ /* 0x000fe2000782c0ff */
[----:B------:R-:W-:Y:S01]  /*24c0*/  IMAD.IADD R29, R22, 0x1, R29 ;  /* 0x00000001161d7824 */ /* 0x000fe200078e021d */
[----:B------:R-:W-:Y:S01]  /*24d0*/  LOP3.LUT R21, R12, R10, R11, 0xfe, !PT ;  /* 0x0000000a0c157212 */ /* 0x000fe200078efe0b */
[----:B------:R-:W-:Y:S01]  /*24e0*/  IMAD R10, R159, R48, RZ ;  /* 0x000000309f0a7224 */ /* 0x000fe200078e02ff */
[C---:B------:R-:W-:Y:S01]  /*24f0*/  IADD3 R54, P2, R153.reuse, R54, RZ ;  /* 0x0000003699367210 */ /* 0x040fe20007f5e0ff */
[----:B------:R-:W-:Y:S01]  /*2500*/  IMAD.WIDE.U32 R12, R153, R52, R154 ;  /* 0x00000034990c7225 */ /* 0x000fe200078e009a */
[----:B------:R-:W-:-:S02]  /*2510*/  LOP3.LUT R87, R21, R20, RZ, 0xfc, !PT ;  /* 0x0000001415577212 */ /* 0x000fc400078efcff */
[----:B------:R-:W-:Y:S01]  /*2520*/  SHF.R.S32.HI R20, RZ, 0x1f, R29 ;  /* 0x0000001fff147819 */ /* 0x000fe2000001141d */
[----:B------:R-:W-:Y:S01]  /*2530*/  IMAD R31, R153, R49, R10 ;  /* 0x00000031991f7224 */ /* 0x000fe200078e020a */
[----:B------:R-:W-:Y:S01]  /*2540*/  SEL R70, R70, 0xffffffe0, !P1 ;  /* 0xffffffe046467807 */ /* 0x000fe20004800000 */
[----:B------:R-:W-:Y:S01]  /*2550*/  IMAD.IADD R13, R13, 0x1, R33 ;  /* 0x000000010d0d7824 */ /* 0x000fe200078e0221 */
[----:B------:R-:W-:Y:S01]  /*2560*/  LEA.HI R29, R20, R29, RZ, 0x3 ;  /* 0x0000001d141d7211 */ /* 0x000fe200078f18ff */
[-C--:B------:R-:W-:Y:S01]  /*2570*/  IMAD R20, R63, R48.reuse, RZ ;  /* 0x000000303f147224 */ /* 0x080fe200078e02ff */
[----:B------:R-:W-:Y:S01]  /*2580*/  SEL R86, RZ, 0xffffff80, P3 ;  /* 0xffffff80ff567807 */ /* 0x000fe20001800000 */
[----:B------:R-:W-:Y:S01]  /*2590*/  IMAD.IADD R15, R31, 0x1, R15 ;  /* 0x000000011f0f7824 */ /* 0x000fe200078e020f */
[----:B------:R-:W-:Y:S01]  /*25a0*/  LOP3.LUT R81, R29, 0xfffffff8, RZ, 0xc0, !PT ;  /* 0xfffffff81d517812 */ /* 0x000fe200078ec0ff */
[----:B------:R-:W-:Y:S01]  /*25b0*/  IMAD.WIDE.U32 R10, R153, R48, R154 ;  /* 0x00000030990a7225 */ /* 0x000fe200078e009a */
[----:B------:R-:W-:-:S02]  /*25c0*/  LOP3.LUT R86, R87, 0x80, R86, 0xc8, !PT ;  /* 0x0000008057567812 */ /* 0x000fc400078ec856 */
[----:B------:R-:W-:Y:S01]  /*25d0*/  SHF.R.S32.HI R80, RZ, 0x3, R29 ;  /* 0x00000003ff507819 */ /* 0x000fe2000001141d */
[C---:B------:R-:W-:Y:S01]  /*25e0*/  IMAD R33, R2.reuse, R49, R20 ;  /* 0x0000003102217224 */ /* 0x040fe200078e0214 */
[----:B------:R-:W-:Y:S01]  /*25f0*/  SHF.R.S32.HI R82, RZ, 0x1f, R81 ;  /* 0x0000001fff527819 */ /* 0x000fe20000011451 */
[----:B------:R-:W-:Y:S01]  /*2600*/  IMAD.WIDE.U32 R20, R2, R48, R14 ;  /* 0x0000003002147225 */ /* 0x000fe200078e000e */
[----:B------:R-:W-:Y:S02]  /*2610*/  ISETP.GE.AND P1, PT, R22, UR4, PT ;  /* 0x0000000416007c0c */ /* 0x000fe4000bf26270 */
[----:B------:R-:W-:Y:S01]  /*2620*/  LOP3.LUT R87, R87, 0x40, RZ, 0xc0, !PT ;  /* 0x0000004057577812 */ /* 0x000fe200078ec0ff */
[-C--:B------:R-:W-:Y:S01]  /*2630*/  IMAD.WIDE.U32 R50, R2, R52.reuse, R12 ;  /* 0x0000003402327225 */ /* 0x080fe200078e000c */
[--C-:B------:R-:W-:Y:S02]  /*2640*/  LOP3.LUT R12, R166, 0x38, R29.reuse, 0xf8, !PT ;  /* 0x00000038a60c7812 */ /* 0x100fe400078ef81d */
[----:B------:R-:W-:Y:S01]  /*2650*/  LOP3.LUT R13, R172, 0x38, R29, 0xf8, !PT ;  /* 0x00000038ac0d7812 */ /* 0x000fe200078ef81d */
[----:B------:R-:W-:Y:S01]  /*2660*/  IMAD.IADD R11, R11, 0x1, R31 ;  /* 0x000000010b0b7824 */ /* 0x000fe200078e021f */
[----:B------:R-:W-:Y:S01]  /*2670*/  LOP3.LUT R12, R12, R173, RZ, 0x3c, !PT ;  /* 0x000000ad0c0c7212 */ /* 0x000fe200078e3cff */
[----:B------:R-:W-:Y:S01]  /*2680*/  IMAD R14, R63, R52, RZ ;  /* 0x000000343f0e7224 */ /* 0x000fe200078e02ff */
[----:B------:R-:W-:Y:S01]  /*2690*/  LOP3.LUT R84, R13, R174, RZ, 0x3c, !PT ;  /* 0x000000ae0d547212 */ /* 0x000fe200078e3cff */
[----:B------:R-:W-:-:S02]  /*26a0*/  IMAD R31, R9, 0x60, RZ ;  /* 0x00000060091f7824 */ /* 0x000fc400078e02ff */
[----:B------:R-:W-:-:S04]  /*26b0*/  IMAD.WIDE.U32 R10, R2, R48, R10 ;  /* 0x00000030020a7225 */ /* 0x000fc800078e000a */
[----:B------:R-:W-:Y:S02]  /*26c0*/  IMAD R15, R53, 0x60, RZ ;  /* 0x00000060350f7824 */ /* 0x000fe400078e02ff */
[----:B------:R-:W-:Y:S02]  /*26d0*/  IMAD R79, R2, R53, R14 ;  /* 0x00000035024f7224 */ /* 0x000fe400078e020e */
        /* <DEDUP_REMOVED lines=13> */
[----:B------:R-:W-:-:S07]  /*27b0*/  IMAD.IADD R84, R175, 0x1, R84 ;  /* 0x00000001af547824 */ /* 0x000fce00078e0254 */
.L_x_12707:
[----:B0-----:R-:W0:Y:S01]  /*27c0*/  LDC.64 R90, c[0x0][0x2e8] ;  /* 0x0000ba00ff5a7b82 */ /* 0x001e220000000a00 */
        /* <DEDUP_REMOVED lines=19> */
[----:B------:R-:W-:Y:S02]  /*2900*/  LEA.HI.X R33, R12, R91, R13, 0x1, P3 ;  /* 0x0000005b0c217211 */ /* 0x000fe400018f0c0d */
[----:B-1----:R-:W-:Y:S02]  /*2910*/  ISETP.GE.AND P3, PT, R95, 0x1, PT ;  /* 0x000000015f00780c */ /* 0x002fe40003f66270 */
[----:B------:R-:W-:Y:S02]  /*2920*/  ISETP.GT.AND P4, PT, R26, R27, PT ;  /* 0x0000001b1a00720c */ /* 0x000fe40003f84270 */
[----:B------:R-:W-:Y:S02]  /*2930*/  LEA.HI.X R35, R14, R91, R15, 0x1, P5 ;  /* 0x0000005b0e237211 */ /* 0x000fe400028f0c0f */
[----:B------:R-:W-:-:S07]  /*2940*/  P2R R89, PR, RZ, 0x10 ;  /* 0x00000010ff597803 */ /* 0x000fce0000000000 */
[----:B------:R-:W-:Y:S05]  /*2950*/  @!P3 BRA `(.L_x_12657) ;  /* 0x0000002800dcb947 */ /* 0x000fea0003800000 */
[----:B------:R-:W-:Y:S01]  /*2960*/  ULDC.U8 UR4, c[0x0][0x410] ;  /* 0x0001040000047ab9 */ /* 0x000fe20000000000 */
[-C--:B------:R-:W-:Y:S01]  /*2970*/  IMAD R13, R75, R26.reuse, RZ ;  /* 0x0000001a4b0d7224 */ /* 0x080fe200078e02ff */
[----:B------:R-:W-:Y:S01]  /*2980*/  ISETP.NE.AND P3, PT, RZ, UR4, PT ;  /* 0x00000004ff007c0c */ /* 0x000fe2000bf65270 */
[----:B------:R-:W-:Y:S02]  /*2990*/  IMAD R15, R76, R26, RZ ;  /* 0x0000001a4c0f7224 */ /* 0x000fe400078e02ff */
[----:B------:R-:W-:Y:S02]  /*29a0*/  IMAD R98, R26, -0x60, R56 ;  /* 0xffffffa01a627824 */ /* 0x000fe400078e0238 */
[C---:B------:R-:W-:Y:S02]  /*29b0*/  IMAD R13, R28.reuse, R48, R13 ;  /* 0x000000301c0d7224 */ /* 0x040fe400078e020d */
[----:B------:R-:W-:Y:S01]  /*29c0*/  IMAD R15, R28, R52, R15 ;  /* 0x000000341c0f7224 */ /* 0x000fe200078e020f */
[----:B------:R-:W-:Y:S01]  /*29d0*/  VIMNMX R98, R98, 0x60, PT ;  /* 0x0000006062627848 */ /* 0x000fe20003fe0100 */
[----:B------:R-:W-:-:S04]  /*29e0*/  IMAD.WIDE.U32 R42, R48, R26, RZ ;  /* 0x0000001a302a7225 */ /* 0x000fc800078e00ff */
        /* <DEDUP_REMOVED lines=32> */
.L_x_12660:
[----:B------:R-:W-:Y:S05]  /*2bf0*/  BSYNC B1 ;  /* 0x0000000000017941 */ /* 0x000fea0003800000 */
.L_x_12659:
[----:B------:R-:W-:Y:S01]  /*2c00*/  ISETP.GE.AND P5, PT, R156, R98, PT ;  /* 0x000000629c00720c */ /* 0x000fe20003fa6270 */
[----:B------:R-:W-:Y:S01]  /*2c10*/  BSSY B1, `(.L_x_12661) ;  /* 0x000001b000017945 */ /* 0x000fe20003800000 */
[----:B------:R-:W-:Y:S02]  /*2c20*/  CS2R R36, SRZ ;  /* 0x0000000000247805 */ /* 0x000fe4000001ff00 */
        /* <DEDUP_REMOVED lines=9> */
[----:B0-----:R-:W-:Y:S02]  /*2cc0*/  IADD3.X R13, R77, R97, R66, P3, P6 ;  /* 0x000000614d0d7210 */ /* 0x001fe40001fec442 */
        /* <DEDUP_REMOVED lines=15> */
.L_x_12662:
[----:B------:R-:W-:Y:S05]  /*2dc0*/  BSYNC B1 ;  /* 0x0000000000017941 */ /* 0x000fea0003800000 */
.L_x_12661:
[----:B01----:R-:W-:Y:S01]  /*2dd0*/  IMAD.MOV.U32 R12, RZ, RZ, R92 ;  /* 0x000000ffff0c7224 */ /* 0x003fe200078e005c */
[----:B------:R-:W-:Y:S01]  /*2de0*/  PRMT R41, R41, 0x5410, R100 ;  /* 0x0000541029297816 */ /* 0x000fe20000000064 */
[----:B------:R-:W-:Y:S01]  /*2df0*/  IMAD.MOV.U32 R13, RZ, RZ, R93 ;  /* 0x000000ffff0d7224 */ /* 0x000fe200078e005d */
        /* <DEDUP_REMOVED lines=24> */
[----:B------:R-:W-:Y:S02]  /*2f80*/  PRMT R42, R12, 0x7610, R42 ;  /* 0x000076100c2a7816 */ /* 0x000fe4000000002a */
[----:B------:R-:W-:Y:S02]  /*2f90*/  PRMT R43, R13, 0x5410, R14 ;  /* 0x000054100d2b7816 */ /* 0x000fe4000000000e */
[----:B------:R-:W-:Y:S01]  /*2fa0*/  PRMT R108, R108, 0x5410, R15 ;  /* 0x000054106c6c7816 */ /* 0x000fe2000000000f */
[----:B------:R-:W-:Y:S06]  /*2fb0*/  @!P3 BRA `(.L_x_12663) ;  /* 0x000000000004b947 */ /* 0x000fec0003800000 */
[----:B------:R-:W-:Y:S01]  /*2fc0*/  BPT.TRAP 0x1 ;  /* 0x000000040000795c */ /* 0x000fe20000300000 */
.L_x_12663:
[----:B------:R-:W-:Y:S01]  /*2fd0*/  IMAD R88, R152, 0x8, R144 ;  /* 0x0000000898587824 */ /* 0x000fe200078e0290 */
[----:B------:R-:W-:Y:S01]  /*2fe0*/  SHF.L.U32 R99, R157, 0x1f, RZ ;  /* 0x0000001f9d637819 */ /* 0x000fe200000006ff */
[----:B------:R-:W-:Y:S03]  /*2ff0*/  BSSY B1, `(.L_x_12664) ;  /* 0x0000003000017945 */ /* 0x000fe60003800000 */
[----:B------:R-:W0:Y:S02]  /*3000*/  SYNCS.PHASECHK.TRANS64.TRYWAIT P6, [R88+URZ+0x32490], R99 ;  /* 0x03249063580075a7 */ /* 0x000e2400080c017f */
[----:B0-----:R-:W-:Y:S05]  /*3010*/  @!P6 BRA `(.L_x_12665) ;  /* 0x00000338000ce947 */ /* 0x001fea0003800000 */
.L_x_13041:
[----:B------:R-:W-:Y:S05]  /*3020*/  BSYNC B1 ;  /* 0x0000000000017941 */ /* 0x000fea0003800000 */
.L_x_12664:
        /* <DEDUP_REMOVED lines=54> */
.L_x_12671:
[----:B------:R-:W-:Y:S05]  /*3390*/  BSYNC B3 ;  /* 0x0000000000037941 */ /* 0x000fea0003800000 */
.L_x_12670:
[----:B--2---:R1:W-:Y:S02]  /*33a0*/  STG.E.128 desc[UR42][R34.64], R12 ;  /* 0x0000000c22007986 */ /* 0x0043e4000c101d2a */
.L_x_12669:
[----:B------:R-:W-:Y:S05]  /*33b0*/  BSYNC B2 ;  /* 0x0000000000027941 */ /* 0x000fea0003800000 */
.L_x_12668:
        /* <DEDUP_REMOVED lines=51> */
.L_x_12673:
[----:B------:R-:W-:Y:S05]  /*36f0*/  BSYNC B2 ;  /* 0x0000000000027941 */ /* 0x000fea0003800000 */
.L_x_12672:
[----:B--2---:R2:W-:Y:S02]  /*3700*/  STG.E.128 desc[UR42][R34.64+0x40], R12 ;  /* 0x0000400c22007986 */ /* 0x0045e4000c101d2a */
.L_x_12667:
[----:B------:R-:W-:Y:S05]  /*3710*/  BSYNC B1 ;  /* 0x0000000000017941 */ /* 0x000fea0003800000 */
.L_x_12666:
        /* <DEDUP_REMOVED lines=53> */
.L_x_12678:
[----:B------:R-:W-:Y:S05]  /*3a70*/  BSYNC B2 ;  /* 0x0000000000027941 */ /* 0x000fea0003800000 */
.L_x_12677:
[----:B--2---:R3:W-:Y:S02]  /*3a80*/  STG.E.128 desc[UR42][R32.64], R12 ;  /* 0x0000000c20007986 */ /* 0x0047e4000c101d2a */
.L_x_12676:
[----:B------:R-:W-:Y:S05]  /*3a90*/  BSYNC B1 ;  /* 0x0000000000017941 */ /* 0x000fea0003800000 */
.L_x_12675:
        /* <DEDUP_REMOVED lines=51> */
.L_x_12680:
[----:B------:R-:W-:Y:S05]  /*3dd0*/  BSYNC B1 ;  /* 0x0000000000017941 */ /* 0x000fea0003800000 */
.L_x_12679:
[----:B--2---:R4:W-:Y:S01]  /*3de0*/  STG.E.128 desc[UR42][R32.64+0x40], R12 ;  /* 0x0000400c20007986 */ /* 0x0049e2000c101d2a */
[----:B------:R-:W-:Y:S05]  /*3df0*/  BRA `(.L_x_12674) ;  /* 0x0000001800187947 */ /* 0x000fea0003800000 */
.L_x_12658:
[-C--:B------:R-:W-:Y:S01]  /*3e00*/  ISETP.GE.AND P4, PT, R153, R98.reuse, PT ;  /* 0x000000629900720c */ /* 0x080fe20003f86270 */
[----:B------:R-:W-:Y:S01]  /*3e10*/  BSSY B1, `(.L_x_12681) ;  /* 0x0000020000017945 */ /* 0x000fe20003800000 */
[----:B------:R-:W-:Y:S02]  /*3e20*/  ISETP.GE.AND P3, PT, R156, R98, PT ;  /* 0x000000629c00720c */ /* 0x000fe40003f66270 */
[----:B------:R-:W-:Y:S02]  /*3e30*/  CS2R R34, SRZ ;  /* 0x0000000000227805 */ /* 0x000fe4000001ff00 */
[CC--:B------:R-:W-:Y:S02]  /*3e40*/  ISETP.GE.OR P4, PT, R22.reuse, R95.reuse, P4 ;  /* 0x0000005f1600720c */ /* 0x0c0fe40002786670 */
[----:B------:R-:W-:Y:S02]  /*3e50*/  CS2R R14, SRZ ;  /* 0x00000000000e7805 */ /* 0x000fe4000001ff00 */
[----:B------:R-:W-:-:S02]  /*3e60*/  ISETP.GE.OR P3, PT, R22, R95, P3 ;  /* 0x0000005f1600720c */ /* 0x000fc40001f66670 */
[----:B------:R-:W-:Y:S02]  /*3e70*/  CS2R R12, SRZ ;  /* 0x00000000000c7805 */ /* 0x000fe4000001ff00 */
[----:B------:R-:W-:Y:S02]  /*3e80*/  CS2R R30, SRZ ;  /* 0x00000000001e7805 */ /* 0x000fe4000001ff00 */
[----:B------:R-:W-:-:S03]  /*3e90*/  CS2R R28, SRZ ;  /* 0x00000000001c7805 */ /* 0x000fc6000001ff00 */
[----:B------:R-:W-:Y:S05]  /*3ea0*/  @P4 BRA `(.L_x_12682) ;  /* 0x0000000000584947 */ /* 0x000fea0003800000 */
[----:B------:R-:W-:Y:S01]  /*3eb0*/  ULDC.64 UR4, c[0x0][0x408] ;  /* 0x0001020000047ab9 */ /* 0x000fe20000000a00 */
[----:B------:R-:W-:Y:S01]  /*3ec0*/  IMAD.MOV.U32 R12, RZ, RZ, R22 ;  /* 0x000000ffff0c7224 */ /* 0x000fe200078e0016 */
[----:B------:R-:W-:Y:S01]  /*3ed0*/  ULDC.64 UR6, c[0x0][0x400] ;  /* 0x0001000000067ab9 */ /* 0x000fe20000000a00 */
[----:B------:R-:W-:Y:S02]  /*3ee0*/  IMAD R14, R159, UR4, RZ ;  /* 0x000000049f0e7c24 */ /* 0x000fe4000f8e02ff */
[----:B------:R-:W-:Y:S02]  /*3ef0*/  IMAD.MOV.U32 R13, RZ, RZ, R23 ;  /* 0x000000ffff0d7224 */ /* 0x000fe400078e0017 */
[C---:B------:R-:W-:Y:S02]  /*3f00*/  IMAD R15, R153.reuse, UR5, R14 ;  /* 0x00000005990f7c24 */ /* 0x040fe4000f8e020e */
[----:B------:R-:W-:-:S04]  /*3f10*/  IMAD.WIDE.U32 R12, R153, UR4, R12 ;  /* 0x00000004990c7c25 */ /* 0x000fc8000f8e000c */
[----:B------:R-:W-:Y:S02]  /*3f20*/  IMAD.IADD R13, R15, 0x1, R13 ;  /* 0x000000010f0d7824 */ /* 0x000fe400078e020d */
[----:B------:R-:W-:Y:S02]  /*3f30*/  IMAD R15, R63, UR4, RZ ;  /* 0x000000043f0f7c24 */ /* 0x000fe4000f8e02ff */
[----:B------:R-:W-:-:S04]  /*3f40*/  IMAD.WIDE.U32 R12, R2, UR4, R12 ;  /* 0x00000004020c7c25 */ /* 0x000fc8000f8e000c */
[----:B------:R-:W-:Y:S01]  /*3f50*/  IMAD R15, R2, UR5, R15 ;  /* 0x00000005020f7c24 */ /* 0x000fe2000f8e020f */
[----:B------:R-:W-:Y:S01]  /*3f60*/  IADD3 R14, P4, R40, R12, RZ ;  /* 0x0000000c280e7210 */ /* 0x000fe20007f9e0ff */
[----:B------:R-:W-:-:S03]  /*3f70*/  ULDC.64 UR4, c[0x0][0x3e8] ;  /* 0x0000fa0000047ab9 */ /* 0x000fc60000000a00 */
[----:B------:R-:W-:Y:S02]  /*3f80*/  IADD3.X R15, R99, R15, R13, P4, !PT ;  /* 0x0000000f630f7210 */ /* 0x000fe400027fe40d */
[----:B------:R-:W-:-:S05]  /*3f90*/  IADD3 R13, P4, R20, R42, RZ ;  /* 0x0000002a140d7210 */ /* 0x000fca0007f9e0ff */
[----:B------:R-:W-:Y:S01]  /*3fa0*/  IMAD.X R28, R97, 0x1, R78, P4 ;  /* 0x00000001611c7824 */ /* 0x000fe200020e064e */
[----:B------:R-:W-:-:S04]  /*3fb0*/  LEA R12, P4, R13, UR4, 0x1 ;  /* 0x000000040d0c7c11 */ /* 0x000fc8000f8808ff */
[----:B------:R-:W-:Y:S02]  /*3fc0*/  LEA.HI.X R13, R13, UR5, R28, 0x1, P4 ;  /* 0x000000050d0d7c11 */ /* 0x000fe4000a0f0c1c */
[----:B------:R-:W-:-:S04]  /*3fd0*/  LEA R28, P4, R14, UR6, 0x1 ;  /* 0x000000060e1c7c11 */ /* 0x000fc8000f8808ff */
[----:B------:R-:W-:Y:S02]  /*3fe0*/  LEA.HI.X R29, R14, UR7, R15, 0x1, P4 ;  /* 0x000000070e1d7c11 */ /* 0x000fe4000a0f0c0f */
[----:B------:R-:W5:Y:S04]  /*3ff0*/  LDG.E.128 R12, desc[UR42][R12.64] ;  /* 0x0000002a0c0c7981 */ /* 0x000f68000c1e1d00 */
[----:B------:R-:W5:Y:S03]  /*4000*/  LDG.E.128 R28, desc[UR42][R28.64] ;  /* 0x0000002a1c1c7981 */ /* 0x000f66000c1e1d00 */
.L_x_12682:
[----:B------:R-:W-:Y:S05]  /*4010*/  BSYNC B1 ;  /* 0x0000000000017941 */ /* 0x000fea0003800000 */
.L_x_12681:
[----:B------:R-:W-:Y:S01]  /*4020*/  BSSY B1, `(.L_x_12683) ;  /* 0x000001e000017945 */ /* 0x000fe20003800000 */
[----:B------:R-:W-:Y:S02]  /*4030*/  ISETP.GE.AND P4, PT, R22, R95, PT ;  /* 0x0000005f1600720c */ /* 0x000fe40003f86270 */
[----:B------:R-:W-:Y:S02]  /*4040*/  CS2R R32, SRZ ;  /* 0x0000000000207805 */ /* 0x000fe4000001ff00 */
[----:B------:R-:W-:Y:S01]  /*4050*/  CS2R R38, SRZ ;  /* 0x0000000000267805 */ /* 0x000fe2000001ff00 */
[----:B-----5:R-:W-:Y:S01]  /*4060*/  IMAD.MOV.U32 R45, RZ, RZ, R14 ;  /* 0x000000ffff2d7224 */ /* 0x020fe200078e000e */
[----:B------:R-:W-:Y:S01]  /*4070*/  CS2R R36, SRZ ;  /* 0x0000000000247805 */ /* 0x000fe2000001ff00 */
[----:B------:R-:W-:Y:S06]  /*4080*/  @P3 BRA `(.L_x_12684) ;  /* 0x00000000005c3947 */ /* 0x000fec0003800000 */
[----:B------:R-:W-:Y:S01]  /*4090*/  ULDC.64 UR4, c[0x0][0x408] ;  /* 0x0001020000047ab9 */ /* 0x000fe20000000a00 */
[----:B------:R-:W-:Y:S01]  /*40a0*/  IMAD.MOV.U32 R32, RZ, RZ, R22 ;  /* 0x000000ffff207224 */ /* 0x000fe200078e0016 */
[----:B------:R-:W-:Y:S01]  /*40b0*/  IADD3 R42, P3, P5, R20, R42, R67 ;  /* 0x0000002a142a7210 */ /* 0x000fe20007d7e043 */
[----:B------:R-:W-:Y:S01]  /*40c0*/  IMAD R34, R159, UR4, RZ ;  /* 0x000000049f227c24 */ /* 0x000fe2000f8e02ff */
[----:B------:R-:W-:Y:S01]  /*40d0*/  ULDC.64 UR6, c[0x0][0x400] ;  /* 0x0001000000067ab9 */ /* 0x000fe20000000a00 */
[----:B------:R-:W-:Y:S01]  /*40e0*/  IMAD.MOV.U32 R33, RZ, RZ, R23 ;  /* 0x000000ffff217224 */ /* 0x000fe200078e0017 */
[----:B------:R-:W-:Y:S01]  /*40f0*/  IADD3.X R37, R78, R97, R66, P3, P5 ;  /* 0x000000614e257210 */ /* 0x000fe20001fea442 */
[C---:B------:R-:W-:Y:S02]  /*4100*/  IMAD R35, R153.reuse, UR5, R34 ;  /* 0x0000000599237c24 */ /* 0x040fe4000f8e0222 */
[----:B------:R-:W-:-:S04]  /*4110*/  IMAD.WIDE.U32 R32, R153, UR4, R32 ;  /* 0x0000000499207c25 */ /* 0x000fc8000f8e0020 */
[----:B------:R-:W-:Y:S02]  /*4120*/  IMAD R39, R63, UR4, RZ ;  /* 0x000000043f277c24 */ /* 0x000fe4000f8e02ff */
[----:B------:R-:W-:Y:S02]  /*4130*/  IMAD.IADD R33, R35, 0x1, R33 ;  /* 0x0000000123217824 */ /* 0x000fe400078e0221 */
[C---:B------:R-:W-:Y:S02]  /*4140*/  IMAD R39, R2.reuse, UR5, R39 ;  /* 0x0000000502277c24 */ /* 0x040fe4000f8e0227 */
[----:B------:R-:W-:Y:S01]  /*4150*/  IMAD.WIDE.U32 R32, R2, UR4, R32 ;  /* 0x0000000402207c25 */ /* 0x000fe2000f8e0020 */
[----:B------:R-:W-:-:S03]  /*4160*/  ULDC.64 UR4, c[0x0][0x3e8] ;  /* 0x0000fa0000047ab9 */ /* 0x000fc60000000a00 */
[----:B------:R-:W-:Y:S01]  /*4170*/  IMAD.IADD R35, R39, 0x1, R33 ;  /* 0x0000000127237824 */ /* 0x000fe200078e0221 */
[----:B------:R-:W-:-:S04]  /*4180*/  IADD3 R40, P3, P5, R32, R40, R69 ;  /* 0x0000002820287210 */ /* 0x000fc80007d7e045 */
[----:B------:R-:W-:Y:S02]  /*4190*/  IADD3.X R35, R35, R99, R68, P3, P5 ;  /* 0x0000006323237210 */ /* 0x000fe40001fea444 */
[----:B------:R-:W-:-:S04]  /*41a0*/  LEA R32, P3, R42, UR4, 0x1 ;  /* 0x000000042a207c11 */ /* 0x000fc8000f8608ff */
[----:B------:R-:W-:Y:S02]  /*41b0*/  LEA.HI.X R33, R42, UR5, R37, 0x1, P3 ;  /* 0x000000052a217c11 */ /* 0x000fe400098f0c25 */
[----:B------:R-:W-:-:S04]  /*41c0*/  LEA R36, P3, R40, UR6, 0x1 ;  /* 0x0000000628247c11 */ /* 0x000fc8000f8608ff */
[----:B------:R-:W-:Y:S02]  /*41d0*/  LEA.HI.X R37, R40, UR7, R35, 0x1, P3 ;  /* 0x0000000728257c11 */ /* 0x000fe400098f0c23 */
[----:B------:R-:W5:Y:S04]  /*41e0*/  LDG.E.128 R32, desc[UR42][R32.64] ;  /* 0x0000002a20207981 */ /* 0x000f68000c1e1d00 */
[----:B------:R-:W5:Y:S03]  /*41f0*/  LDG.E.128 R36, desc[UR42][R36.64] ;  /* 0x0000002a24247981 */ /* 0x000f66000c1e1d00 */
.L_x_12684:
[----:B------:R-:W-:Y:S05]  /*4200*/  BSYNC B1 ;  /* 0x0000000000017941 */ /* 0x000fea0003800000 */
.L_x_12683:
        /* <DEDUP_REMOVED lines=34> */
.L_x_12685:
        /* <DEDUP_REMOVED lines=9> */
.L_x_13042:
[----:B------:R-:W-:Y:S05]  /*44c0*/  BSYNC B1 ;  /* 0x0000000000017941 */ /* 0x000fea0003800000 */
.L_x_12686:
        /* <DEDUP_REMOVED lines=14> */
[----:B------:R-:W-:Y:S02]  /*45b0*/  IMAD.SHL.U32 R105, R41, 0x8, RZ ;  /* 0x0000000829697824 */ /* 0x000fe400078e00ff */
[----:B------:R-:W-:-:S03]  /*45c0*/  IMAD R41, R152, 0x1800, R83 ;  /* 0x0000180098297824 */ /* 0x000fc600078e0253 */
[----:B------:R-:W-:Y:S01]  /*45d0*/  LOP3.LUT R40, R166, 0x38, R105, 0xf8, !PT ;  /* 0x00000038a6287812 */ /* 0x000fe200078ef869 */
[----:B------:R-:W-:-:S03]  /*45e0*/  IMAD R41, R41, 0x2, R144 ;  /* 0x0000000229297824 */ /* 0x000fc600078e0290 */
        /* <DEDUP_REMOVED lines=10> */
[----:B------:R-:W-:Y:S01]  /*4690*/  SHF.R.U64 R117, R14, 0x10, R15 ;  /* 0x000000100e757819 */ /* 0x000fe2000000120f */
[----:B-1----:R-:W-:Y:S01]  /*46a0*/  IMAD.U32 R14, R41, 0x10000, RZ ;  /* 0x00010000290e7824 */ /* 0x002fe200078e00ff */
[----:B------:R-:W-:Y:S01]  /*46b0*/  PRMT R115, R122, 0x5410, R115 ;  /* 0x000054107a737816 */ /* 0x000fe20000000073 */
[----:B------:R-:W-:Y:S01]  /*46c0*/  IMAD.U32 R122, R120, 0x10000, RZ ;  /* 0x00010000787a7824 */ /* 0x000fe200078e00ff */
[--C-:B------:R-:W-:Y:S01]  /*46d0*/  SHF.R.U64 R123, R30, 0x10, R31.reuse ;  /* 0x000000101e7b7819 */ /* 0x100fe2000000121f */
[----:B--2---:R-:W-:Y:S01]  /*46e0*/  IMAD.U32 R30, R44, 0x10000, RZ ;  /* 0x000100002c1e7824 */ /* 0x004fe200078e00ff */
[----:B------:R-:W-:Y:S01]  /*46f0*/  SHF.R.U32.HI R124, RZ, 0x10, R31 ;  /* 0x00000010ff7c7819 */ /* 0x000fe2000001161f */
[----:B------:R-:W-:Y:S01]  /*4700*/  IMAD.U32 R31, R45, 0x10000, RZ ;  /* 0x000100002d1f7824 */ /* 0x000fe200078e00ff */
[----:B------:R-:W-:Y:S01]  /*4710*/  PRMT R117, R116, 0x5410, R117 ;  /* 0x0000541074757816 */ /* 0x000fe20000000075 */
[----:B------:R-:W-:Y:S01]  /*4720*/  IMAD.U32 R116, R115, 0x10000, RZ ;  /* 0x0001000073747824 */ /* 0x000fe200078e00ff */
[----:B------:R-:W-:-:S02]  /*4730*/  SHF.R.U32.HI R118, RZ, 0x10, R15 ;  /* 0x00000010ff767819 */ /* 0x000fc4000001160f */
[----:B------:R-:W-:Y:S01]  /*4740*/  PRMT R123, R125, 0x5410, R123 ;  /* 0x000054107d7b7816 */ /* 0x000fe2000000007b */
[----:B------:R-:W-:Y:S01]  /*4750*/  FMUL.FTZ R125, R31, R122 ;  /* 0x0000007a1f7d7220 */ /* 0x000fe20000410000 */
        /* <DEDUP_REMOVED lines=8> */
[----:B------:R-:W-:Y:S01]  /*47e0*/  PRMT R118, R106, 0x5432, R118 ;  /* 0x000054326a767816 */ /* 0x000fe20000000076 */
[----:B------:R-:W-:Y:S01]  /*47f0*/  IMAD.U32 R28, R43, 0x10000, RZ ;  /* 0x000100002b1c7824 */ /* 0x000fe200078e00ff */
[----:B------:R-:W-:-:S02]  /*4800*/  PRMT R124, R108, 0x5432, R124 ;  /* 0x000054326c7c7816 */ /* 0x000fc4000000007c */
[----:B------:R-:W-:Y:S01]  /*4810*/  PRMT R119, R126, 0x5410, R119 ;  /* 0x000054107e777816 */ /* 0x000fe20000000077 */
[----:B------:R-:W-:Y:S01]  /*4820*/  FMUL.FTZ R126, R41, R120 ;  /* 0x00000078297e7220 */ /* 0x000fe20000410000 */
[----:B------:R-:W-:Y:S01]  /*4830*/  LOP3.LUT R116, R115, 0xffff0000, RZ, 0xc0, !PT ;  /* 0xffff000073747812 */ /* 0x000fe200078ec0ff */
[----:B------:R-:W-:Y:S01]  /*4840*/  IMAD.U32 R31, R124, 0x10000, RZ ;  /* 0x000100007c1f7824 */ /* 0x000fe200078e00ff */
[----:B------:R-:W-:Y:S01]  /*4850*/  SHF.R.U64 R114, R12, 0x10, R13 ;  /* 0x000000100c727819 */ /* 0x000fe2000000120d */
[----:B------:R-:W-:Y:S01]  /*4860*/  IMAD.U32 R14, R118, 0x10000, RZ ;  /* 0x00010000760e7824 */ /* 0x000fe200078e00ff */
[----:B------:R-:W-:Y:S01]  /*4870*/  LOP3.LUT R47, R47, 0xffff0000, RZ, 0xc0, !PT ;  /* 0xffff00002f2f7812 */ /* 0x000fe200078ec0ff */
[-C--:B------:R-:W-:Y:S01]  /*4880*/  FMUL.FTZ R122, R41, R116.reuse ;  /* 0x00000074297a7220 */ /* 0x080fe20000410000 */
[----:B------:R-:W-:Y:S01]  /*4890*/  FFMA.FTZ R126, R15, R116, -R126 ;  /* 0x000000740f7e7223 */ /* 0x000fe2000001087e */
[CC--:B------:R-:W-:Y:S01]  /*48a0*/  FMUL.FTZ R41, R45.reuse, R31.reuse ;  /* 0x0000001f2d297220 */ /* 0x0c0fe20000410000 */
[----:B------:R-:W-:Y:S01]  /*48b0*/  FMUL.FTZ R116, R45, R14 ;  /* 0x0000000e2d747220 */ /* 0x000fe20000410000 */
[----:B------:R-:W-:Y:S01]  /*48c0*/  PRMT R114, R107, 0x5432, R114 ;  /* 0x000054326b727816 */ /* 0x000fe20000000072 */
[----:B------:R-:W-:Y:S01]  /*48d0*/  FFMA.FTZ R122, R15, R120, R122 ;  /* 0x000000780f7a7223 */ /* 0x000fe2000001007a */
[----:B------:R-:W-:Y:S01]  /*48e0*/  LOP3.LUT R124, R124, 0xffff0000, RZ, 0xc0, !PT ;  /* 0xffff00007c7c7812 */ /* 0x000fe200078ec0ff */
[----:B------:R-:W-:Y:S01]  /*48f0*/  FFMA.FTZ R45, R28, R14, -R41 ;  /* 0x0000000e1c2d7223 */ /* 0x000fe20000010829 */
[----:B------:R-:W-:Y:S01]  /*4900*/  LOP3.LUT R118, R118, 0xffff0000, RZ, 0xc0, !PT ;  /* 0xffff000076767812 */ /* 0x000fe200078ec0ff */
[----:B------:R-:W-:Y:S01]  /*4910*/  FFMA.FTZ R116, R28, R31, R116 ;  /* 0x0000001f1c747223 */ /* 0x000fe20000010074 */
[----:B------:R-:W-:Y:S01]  /*4920*/  IMAD.U32 R28, R119, 0x10000, RZ ;  /* 0x00010000771c7824 */ /* 0x000fe200078e00ff */
[----:B------:R-:W-:Y:S01]  /*4930*/  LOP3.LUT R29, R43, 0xffff0000, RZ, 0xc0, !PT ;  /* 0xffff00002b1d7812 */ /* 0x000fe200078ec0ff */
[C---:B------:R-:W-:Y:S01]  /*4940*/  IMAD.U32 R14, R114.reuse, 0x10000, RZ ;  /* 0x00010000720e7824 */ /* 0x040fe200078e00ff */
[----:B------:R-:W-:Y:S01]  /*4950*/  LOP3.LUT R15, R114, 0xffff0000, RZ, 0xc0, !PT ;  /* 0xffff0000720f7812 */ /* 0x000fe200078ec0ff */
[----:B------:R-:W-:Y:S01]  /*4960*/  IMAD.U32 R13, R40, 0x10000, RZ ;  /* 0x00010000280d7824 */ /* 0x000fe200078e00ff */
[----:B------:R-:W-:Y:S01]  /*4970*/  LOP3.LUT R44, R44, 0xffff0000, RZ, 0xc0, !PT ;  /* 0xffff00002c2c7812 */ /* 0x000fe200078ec0ff */
[C---:B------:R-:W-:Y:S01]  /*4980*/  FMUL.FTZ R120, R47.reuse, R124 ;  /* 0x0000007c2f787220 */ /* 0x040fe20000410000 */
[----:B------:R-:W-:Y:S01]  /*4990*/  FMUL.FTZ R128, R47, R118 ;  /* 0x000000762f807220 */ /* 0x000fe20000410000 */
[----:B------:R-:W-:Y:S01]  /*49a0*/  LOP3.LUT R119, R119, 0xffff0000, RZ, 0xc0, !PT ;  /* 0xffff000077777812 */ /* 0x000fe200078ec0ff */
[C---:B------:R-:W-:Y:S01]  /*49b0*/  FMUL.FTZ R114, R30.reuse, R28 ;  /* 0x0000001c1e727220 */ /* 0x040fe20000410000 */
[----:B------:R-:W-:Y:S01]  /*49c0*/  FMUL.FTZ R31, R30, R14 ;  /* 0x0000000e1e1f7220 */ /* 0x000fe20000410000 */
[----:B------:R-:W-:Y:S01]  /*49d0*/  LOP3.LUT R40, R40, 0xffff0000, RZ, 0xc0, !PT ;  /* 0xffff000028287812 */ /* 0x000fe200078ec0ff */
[C---:B------:R-:W-:Y:S01]  /*49e0*/  FFMA.FTZ R120, R29.reuse, R118, -R120 ;  /* 0x000000761d787223 */ /* 0x040fe20000010878 */
[----:B------:R-:W-:Y:S01]  /*49f0*/  FFMA.FTZ R47, R29, R124, R128 ;  /* 0x0000007c1d2f7223 */ /* 0x000fe20000010080 */
[----:B------:R-:W-:Y:S01]  /*4a00*/  FFMA.FTZ R114, R13, R14, -R114 ;  /* 0x0000000e0d727223 */ /* 0x000fe20000010872 */
[----:B------:R-:W-:-:S02]  /*4a10*/  IMAD.U32 R43, R46, 0x10000, RZ ;  /* 0x000100002e2b7824 */ /* 0x000fc400078e00ff */
[----:B------:R-:W-:Y:S01]  /*4a20*/  FMUL.FTZ R29, R44, R119 ;  /* 0x000000772c1d7220 */ /* 0x000fe20000410000 */
[----:B------:R-:W-:Y:S01]  /*4a30*/  FFMA.FTZ R31, R13, R28, R31 ;  /* 0x0000001c0d1f7223 */ /* 0x000fe2000001001f */
[----:B------:R-:W-:Y:S01]  /*4a40*/  IMAD.U32 R14, R123, 0x10000, RZ ;  /* 0x000100007b0e7824 */ /* 0x000fe200078e00ff */
[----:B------:R-:W-:Y:S01]  /*4a50*/  LOP3.LUT R46, R46, 0xffff0000, RZ, 0xc0, !PT ;  /* 0xffff00002e2e7812 */ /* 0x000fe200078ec0ff */
[-C--:B------:R-:W-:Y:S01]  /*4a60*/  FMUL.FTZ R41, R44, R15.reuse ;  /* 0x0000000f2c297220 */ /* 0x080fe20000410000 */
[----:B------:R-:W-:Y:S01]  /*4a70*/  IMAD.U32 R13, R117, 0x10000, RZ ;  /* 0x00010000750d7824 */ /* 0x000fe200078e00ff */
[----:B------:R-:W-:Y:S01]  /*4a80*/  LOP3.LUT R123, R123, 0xffff0000, RZ, 0xc0, !PT ;  /* 0xffff00007b7b7812 */ /* 0x000fe200078ec0ff */
[----:B------:R-:W-:Y:S01]  /*4a90*/  FFMA.FTZ R29, R40, R15, -R29 ;  /* 0x0000000f281d7223 */ /* 0x000fe2000001081d */
[----:B------:R-:W-:Y:S01]  /*4aa0*/  LOP3.LUT R117, R117, 0xffff0000, RZ, 0xc0, !PT ;  /* 0xffff000075757812 */ /* 0x000fe200078ec0ff */
[----:B------:R-:W-:Y:S02]  /*4ab0*/  IMAD.U32 R12, R42, 0x10000, RZ ;  /* 0x000100002a0c7824 */ /* 0x000fe400078e00ff */
[----:B------:R-:W-:Y:S01]  /*4ac0*/  FFMA.FTZ R40, R40, R119, R41 ;  /* 0x0000007728287223 */ /* 0x000fe20000010029 */
[----:B------:R-:W-:Y:S01]  /*4ad0*/  LOP3.LUT R42, R42, 0xffff0000, RZ, 0xc0, !PT ;  /* 0xffff00002a2a7812 */ /* 0x000fe200078ec0ff */
[CC--:B------:R-:W-:Y:S01]  /*4ae0*/  FMUL.FTZ R15, R43.reuse, R14.reuse ;  /* 0x0000000e2b0f7220 */ /* 0x0c0fe20000410000 */
[C---:B------:R-:W-:Y:S01]  /*4af0*/  FMUL.FTZ R41, R46.reuse, R123 ;  /* 0x0000007b2e297220 */ /* 0x040fe20000410000 */
[----:B------:R-:W-:Y:S01]  /*4b00*/  FMUL.FTZ R43, R43, R13 ;  /* 0x0000000d2b2b7220 */ /* 0x000fe20000410000 */
[----:B------:R-:W-:Y:S01]  /*4b10*/  FMUL.FTZ R46, R46, R117 ;  /* 0x000000752e2e7220 */ /* 0x000fe20000410000 */
[----:B------:R-:W-:Y:S01]  /*4b20*/  FFMA.FTZ R15, R12, R13, -R15 ;  /* 0x0000000d0c0f7223 */ /* 0x000fe2000001080f */
[----:B------:R-:W-:Y:S01]  /*4b30*/  F2FP.BF16.F32.PACK_AB R120, R120, R45 ;  /* 0x0000002d7878723e */ /* 0x000fe200000010ff */
        /* <DEDUP_REMOVED lines=11> */
[----:B------:R-:W-:-:S07]  /*4bf0*/  F2FP.BF16.F32.PACK_AB R42, R12, R15 ;  /* 0x0000000f0c2a723e */ /* 0x000fce00000010ff */
.L_x_12691:
[----:B------:R-:W-:Y:S05]  /*4c00*/  BSYNC B2 ;  /* 0x0000000000027941 */ /* 0x000fea0003800000 */
.L_x_12690:
        /* <DEDUP_REMOVED lines=12> */
.L_x_12689:
[----:B------:R-:W-:Y:S05]  /*4cd0*/  BSYNC B1 ;  /* 0x0000000000017941 */ /* 0x000fea0003800000 */
.L_x_12688:
        /* <DEDUP_REMOVED lines=10> */
[----:B------:R-:W-:-:S04]  /*4d80*/  LEA R40, P5, R12, R90, 0x1 ;  /* 0x0000005a0c287211 */ /* 0x000fc800078a08ff */
[----:B------:R-:W-:Y:S02]  /*4d90*/  LEA.HI.X R41, R12, R91, R13, 0x1, P5 ;  /* 0x0000005b0c297211 */ /* 0x000fe400028f0c0d */
[----:B------:R-:W-:-:S04]  /*4da0*/  SHF.R.S32.HI R12, RZ, 0x1f, R103 ;  /* 0x0000001fff0c7819 */ /* 0x000fc80000011467 */
[----:B------:R-:W-:-:S04]  /*4db0*/  LEA.HI R103, R12, R103, RZ, 0x4 ;  /* 0x000000670c677211 */ /* 0x000fc800078f20ff */
[----:B------:R-:W-:-:S05]  /*4dc0*/  LEA.HI.SX32 R43, R103, R80, 0x1c ;  /* 0x00000050672b7211 */ /* 0x000fca00078fe2ff */
[----:B------:R-:W-:-:S05]  /*4dd0*/  IMAD.SHL.U32 R43, R43, 0x8, RZ ;  /* 0x000000082b2b7824 */ /* 0x000fca00078e00ff */
[----:B------:R-:W-:-:S04]  /*4de0*/  LOP3.LUT R13, R172, 0x38, R43, 0xf8, !PT ;  /* 0x00000038ac0d7812 */ /* 0x000fc800078ef82b */
[----:B------:R-:W-:Y:S01]  /*4df0*/  LOP3.LUT R12, R13, R174, RZ, 0x3c, !PT ;  /* 0x000000ae0d0c7212 */ /* 0x000fe200078e3cff */
[----:B------:R-:W-:-:S04]  /*4e00*/  IMAD R13, R152, 0x1800, R84 ;  /* 0x00001800980d7824 */ /* 0x000fc800078e0254 */
[----:B------:R-:W-:Y:S02]  /*4e10*/  IMAD.IADD R15, R175, 0x1, R12 ;  /* 0x00000001af0f7824 */ /* 0x000fe400078e020c */
        /* <DEDUP_REMOVED lines=14> */
[----:B------:R-:W-:Y:S01]  /*4f00*/  SHF.R.U64 R97, R32, 0x10, R33 ;  /* 0x0000001020617819 */ /* 0x000fe20000001221 */
[----:B-1----:R-:W-:Y:S01]  /*4f10*/  IMAD.U32 R32, R13, 0x10000, RZ ;  /* 0x000100000d207824 */ /* 0x002fe200078e00ff */
[--C-:B------:R-:W-:Y:S01]  /*4f20*/  SHF.R.U64 R95, R38, 0x10, R39.reuse ;  /* 0x00000010265f7819 */ /* 0x100fe20000001227 */
[----:B------:R-:W-:Y:S01]  /*4f30*/  IMAD.U32 R38, R31, 0x10000, RZ ;  /* 0x000100001f267824 */ /* 0x000fe200078e00ff */
[----:B------:R-:W-:Y:S02]  /*4f40*/  SHF.R.U32.HI R44, RZ, 0x10, R39 ;  /* 0x00000010ff2c7819 */ /* 0x000fe40000011627 */
[----:B------:R-:W-:Y:S01]  /*4f50*/  PRMT R106, R106, 0x5410, R47 ;  /* 0x000054106a6a7816 */ /* 0x000fe2000000002f */
[----:B------:R-:W-:Y:S01]  /*4f60*/  IMAD.U32 R47, R113, 0x10000, RZ ;  /* 0x00010000712f7824 */ /* 0x000fe200078e00ff */
[----:B------:R-:W-:Y:S01]  /*4f70*/  PRMT R112, R112, 0x5410, R45 ;  /* 0x0000541070707816 */ /* 0x000fe2000000002d */
[----:B------:R-:W-:Y:S01]  /*4f80*/  IMAD.U32 R45, R109, 0x10000, RZ ;  /* 0x000100006d2d7824 */ /* 0x000fe200078e00ff */
[----:B------:R-:W-:-:S02]  /*4f90*/  SHF.R.U32.HI R94, RZ, 0x10, R35 ;  /* 0x00000010ff5e7819 */ /* 0x000fc40000011623 */
[----:B------:R-:W-:Y:S01]  /*4fa0*/  PRMT R108, R108, 0x5410, R97 ;  /* 0x000054106c6c7816 */ /* 0x000fe20000000061 */
[----:B------:R-:W-:Y:S01]  /*4fb0*/  FMUL.FTZ R97, R36, R45 ;  /* 0x0000002d24617220 */ /* 0x000fe20000410000 */
[----:B------:R-:W-:Y:S01]  /*4fc0*/  PRMT R110, R110, 0x5410, R95 ;  /* 0x000054106e6e7816 */ /* 0x000fe2000000005f */
[-C--:B------:R-:W-:Y:S01]  /*4fd0*/  FMUL.FTZ R95, R36, R47.reuse ;  /* 0x0000002f245f7220 */ /* 0x080fe20000410000 */
[----:B------:R-:W-:Y:S01]  /*4fe0*/  PRMT R111, R111, 0x5410, R44 ;  /* 0x000054106f6f7816 */ /* 0x000fe2000000002c */
[C---:B------:R-:W-:Y:S01]  /*4ff0*/  FFMA.FTZ R97, R32.reuse, R47, R97 ;  /* 0x0000002f20617223 */ /* 0x040fe20000010061 */
[----:B------:R-:W-:Y:S01]  /*5000*/  LOP3.LUT R37, R29, 0xffff0000, RZ, 0xc0, !PT ;  /* 0xffff00001d257812 */ /* 0x000fe200078ec0ff */
[----:B------:R-:W-:Y:S01]  /*5010*/  FFMA.FTZ R46, R32, R45, -R95 ;  /* 0x0000002d202e7223 */ /* 0x000fe2000001085f */
[----:B------:R-:W-:Y:S01]  /*5020*/  LOP3.LUT R44, R113, 0xffff0000, RZ, 0xc0, !PT ;  /* 0xffff0000712c7812 */ /* 0x000fe200078ec0ff */
[----:B------:R-:W-:Y:S01]  /*5030*/  IMAD.U32 R95, R111, 0x10000, RZ ;  /* 0x000100006f5f7824 */ /* 0x000fe200078e00ff */
[----:B------:R-:W-:-:S02]  /*5040*/  PRMT R107, R107, 0x5410, R94 ;  /* 0x000054106b6b7816 */ /* 0x000fc4000000005e */
[----:B------:R-:W-:Y:S01]  /*5050*/  LOP3.LUT R36, R109, 0xffff0000, RZ, 0xc0, !PT ;  /* 0xffff00006d247812 */ /* 0x000fe200078ec0ff */
[----:B------:R-:W-:Y:S01]  /*5060*/  FMUL.FTZ R94, R37, R44 ;  /* 0x0000002c255e7220 */ /* 0x000fe20000410000 */
[----:B------:R-:W-:Y:S01]  /*5070*/  LOP3.LUT R33, R13, 0xffff0000, RZ, 0xc0, !PT ;  /* 0xffff00000d217812 */ /* 0x000fe200078ec0ff */
[----:B------:R-:W-:Y:S01]  /*5080*/  IMAD.U32 R45, R107, 0x10000, RZ ;  /* 0x000100006b2d7824 */ /* 0x000fe200078e00ff */
[----:B------:R-:W-:Y:S01]  /*5090*/  LOP3.LUT R35, R28, 0xffff0000, RZ, 0xc0, !PT ;  /* 0xffff00001c237812 */ /* 0x000fe200078ec0ff */
[-C--:B------:R-:W-:Y:S01]  /*50a0*/  FMUL.FTZ R32, R37, R36.reuse ;  /* 0x0000002425207220 */ /* 0x080fe20000410000 */
[C---:B------:R-:W-:Y:S01]  /*50b0*/  FMUL.FTZ R47, R38.reuse, R95 ;  /* 0x0000005f262f7220 */ /* 0x040fe20000410000 */
[----:B------:R-:W-:Y:S01]  /*50c0*/  FFMA.FTZ R37, R33, R36, -R94 ;  /* 0x0000002421257223 */ /* 0x000fe2000001085e */
[----:B------:R-:W-:Y:S01]  /*50d0*/  IMAD.U32 R28, R15, 0x10000, RZ ;  /* 0x000100000f1c7824 */ /* 0x000fe200078e00ff */
[----:B------:R-:W-:Y:S01]  /*50e0*/  LOP3.LUT R39, R31, 0xffff0000, RZ, 0xc0, !PT ;  /* 0xffff00001f277812 */ /* 0x000fe200078ec0ff */
[----:B------:R-:W-:Y:S01]  /*50f0*/  FMUL.FTZ R38, R38, R45 ;  /* 0x0000002d26267220 */ /* 0x000fe20000410000 */
[----:B------:R-:W-:Y:S01]  /*5100*/  LOP3.LUT R36, R111, 0xffff0000, RZ, 0xc0, !PT ;  /* 0xffff00006f247812 */ /* 0x000fe200078ec0ff */
[----:B------:R-:W-:Y:S01]  /*5110*/  FFMA.FTZ R44, R33, R44, R32 ;  /* 0x0000002c212c7223 */ /* 0x000fe20000010020 */
[----:B------:R-:W-:Y:S01]  /*5120*/  LOP3.LUT R32, R107, 0xffff0000, RZ, 0xc0, !PT ;  /* 0xffff00006b207812 */ /* 0x000fe200078ec0ff */
[C---:B------:R-:W-:Y:S01]  /*5130*/  FFMA.FTZ R95, R28.reuse, R95, R38 ;  /* 0x0000005f1c5f7223 */ /* 0x040fe20000010026 */
[----:B------:R-:W-:Y:S01]  /*5140*/  LOP3.LUT R29, R15, 0xffff0000, RZ, 0xc0, !PT ;  /* 0xffff00000f1d7812 */ /* 0x000fe200078ec0ff */
[----:B------:R-:W-:Y:S01]  /*5150*/  FFMA.FTZ R47, R28, R45, -R47 ;  /* 0x0000002d1c2f7223 */ /* 0x000fe2000001082f */
[----:B------:R-:W-:Y:S01]  /*5160*/  FMUL.FTZ R38, R39, R36 ;  /* 0x0000002427267220 */ /* 0x000fe20000410000 */
[----:B------:R-:W-:-:S02]  /*5170*/  IMAD.U32 R33, R112, 0x10000, RZ ;  /* 0x0001000070217824 */ /* 0x000fc400078e00ff */
[-C--:B------:R-:W-:Y:S01]  /*5180*/  FMUL.FTZ R96, R39, R32.reuse ;  /* 0x0000002027607220 */ /* 0x080fe20000410000 */
[----:B------:R-:W-:Y:S01]  /*5190*/  IMAD.U32 R28, R108, 0x10000, RZ ;  /* 0x000100006c1c7824 */ /* 0x000fe200078e00ff */
[----:B------:R-:W-:Y:S01]  /*51a0*/  LOP3.LUT R112, R112, 0xffff0000, RZ, 0xc0, !PT ;  /* 0xffff000070707812 */ /* 0x000fe200078ec0ff */
[C---:B------:R-:W-:Y:S02]  /*51b0*/  IMAD.U32 R13, R12.reuse, 0x10000, RZ ;  /* 0x000100000c0d7824 */ /* 0x040fe400078e00ff */
[C---:B------:R-:W-:Y:S01]  /*51c0*/  FFMA.FTZ R94, R29.reuse, R32, -R38 ;  /* 0x000000201d5e7223 */ /* 0x040fe20000010826 */
[----:B------:R-:W-:Y:S01]  /*51d0*/  LOP3.LUT R12, R12, 0xffff0000, RZ, 0xc0, !PT ;  /* 0xffff00000c0c7812 */ /* 0x000fe200078ec0ff */
[----:B------:R-:W-:Y:S01]  /*51e0*/  FMUL.FTZ R38, R34, R28 ;  /* 0x0000001c22267220 */ /* 0x000fe20000410000 */
[----:B------:R-:W-:Y:S01]  /*51f0*/  LOP3.LUT R108, R108, 0xffff0000, RZ, 0xc0, !PT ;  /* 0xffff00006c6c7812 */ /* 0x000fe200078ec0ff */
[----:B------:R-:W-:Y:S01]  /*5200*/  FFMA.FTZ R96, R29, R36, R96 ;  /* 0x000000241d607223 */ /* 0x000fe20000010060 */
[----:B------:R-:W-:Y:S01]  /*5210*/  FMUL.FTZ R29, R35, R112 ;  /* 0x00000070231d7220 */ /* 0x000fe20000410000 */
[-C--:B------:R-:W-:Y:S01]  /*5220*/  FMUL.FTZ R32, R34, R33.reuse ;  /* 0x0000002122207220 */ /* 0x080fe20000410000 */
[----:B------:R-:W-:Y:S01]  /*5230*/  FFMA.FTZ R38, R13, R33, R38 ;  /* 0x000000210d267223 */ /* 0x000fe20000010026 */
[----:B------:R-:W-:-:S02]  /*5240*/  IMAD.U32 R31, R30, 0x10000, RZ ;  /* 0x000100001e1f7824 */ /* 0x000fc400078e00ff */
[----:B------:R-:W-:Y:S01]  /*5250*/  FFMA.FTZ R33, R12, R108, -R29 ;  /* 0x0000006c0c217223 */ /* 0x000fe2000001081d */
[----:B------:R-:W-:Y:S01]  /*5260*/  LOP3.LUT R30, R30, 0xffff0000, RZ, 0xc0, !PT ;  /* 0xffff00001e1e7812 */ /* 0x000fe200078ec0ff */
[----:B------:R-:W-:Y:S01]  /*5270*/  FFMA.FTZ R34, R13, R28, -R32 ;  /* 0x0000001c0d227223 */ /* 0x000fe20000010820 */
[----:B------:R-:W-:Y:S01]  /*5280*/  FMUL.FTZ R35, R35, R108 ;  /* 0x0000006c23237220 */ /* 0x000fe20000410000 */
[C---:B------:R-:W-:Y:S01]  /*5290*/  LOP3.LUT R29, R110.reuse, 0xffff0000, RZ, 0xc0, !PT ;  /* 0xffff00006e1d7812 */ /* 0x040fe200078ec0ff */
[----:B------:R-:W-:Y:S01]  /*52a0*/  IMAD.U32 R32, R110, 0x10000, RZ ;  /* 0x000100006e207824 */ /* 0x000fe200078e00ff */
[C---:B------:R-:W-:Y:S01]  /*52b0*/  LOP3.LUT R13, R106.reuse, 0xffff0000, RZ, 0xc0, !PT ;  /* 0xffff00006a0d7812 */ /* 0x040fe200078ec0ff */
[----:B------:R-:W-:Y:S02]  /*52c0*/  IMAD.U32 R28, R106, 0x10000, RZ ;  /* 0x000100006a1c7824 */ /* 0x000fe400078e00ff */
[----:B------:R-:W-:Y:S01]  /*52d0*/  FFMA.FTZ R35, R12, R112, R35 ;  /* 0x000000700c237223 */ /* 0x000fe20000010023 */
[C---:B------:R-:W-:Y:S01]  /*52e0*/  IMAD.U32 R15, R14.reuse, 0x10000, RZ ;  /* 0x000100000e0f7824 */ /* 0x040fe200078e00ff */
        /* <DEDUP_REMOVED lines=16> */
[----:B------:R-:W-:Y:S02]  /*53f0*/  F2FP.BF16.F32.PACK_AB R15, R94, R47 ;  /* 0x0000002f5e0f723e */ /* 0x000fe400000010ff */
[----:B------:R-:W-:-:S02]  /*5400*/  F2FP.BF16.F32.PACK_AB R29, R44, R97 ;  /* 0x000000612c1d723e */ /* 0x000fc400000010ff */
[----:B------:R-:W-:-:S07]  /*5410*/  F2FP.BF16.F32.PACK_AB R28, R35, R38 ;  /* 0x00000026231c723e */ /* 0x000fce00000010ff */
.L_x_12693:
[----:B------:R-:W-:Y:S05]  /*5420*/  BSYNC B1 ;  /* 0x0000000000017941 */ /* 0x000fea0003800000 */
.L_x_12692:
        /* <DEDUP_REMOVED lines=10> */
.L_x_12657:
[----:B------:R-:W-:-:S13]  /*54d0*/  ISETP.NE.AND P3, PT, R71, 0x3, PT ;  /* 0x000000034700780c */ /* 0x000fda0003f65270 */
[----:B------:R-:W-:Y:S05]  /*54e0*/  @!P3 BRA `(.L_x_12694) ;  /* 0x000000000004b947 */ /* 0x000fea0003800000 */
[----:B------:R-:W-:Y:S01]  /*54f0*/  BPT.TRAP 0x1 ;  /* 0x000000040000795c */ /* 0x000fe20000300000 */
.L_x_12694:
[----:B------:R-:W-:Y:S01]  /*5500*/  IMAD R88, R152, 0x8, R144 ;  /* 0x0000000898587824 */ /* 0x000fe200078e0290 */
[----:B------:R-:W-:Y:S01]  /*5510*/  SHF.L.U32 R99, R157, 0x1f, RZ ;  /* 0x0000001f9d637819 */ /* 0x000fe200000006ff */
[----:B------:R-:W-:Y:S01]  /*5520*/  IMAD R98, R26, -0x60, R56 ;  /* 0xffffffa01a627824 */ /* 0x000fe200078e0238 */
[----:B------:R-:W-:Y:S02]  /*5530*/  BSSY B1, `(.L_x_12695) ;  /* 0x0000004000017945 */ /* 0x000fe40003800000 */
[----:B------:R-:W0:Y:S02]  /*5540*/  SYNCS.PHASECHK.TRANS64.TRYWAIT P4, [R88+URZ+0x32490], R99 ;  /* 0x03249063580075a7 */ /* 0x000e24000808017f */
[----:B------:R-:W-:Y:S01]  /*5550*/  VIMNMX R98, R98, 0x60, PT ;  /* 0x0000006062627848 */ /* 0x000fe20003fe0100 */
[----:B0-----:R-:W-:Y:S06]  /*5560*/  @!P4 BRA `(.L_x_12696) ;  /* 0x0000031000e0c947 */ /* 0x001fec0003800000 */
.L_x_13043:
[----:B------:R-:W-:Y:S05]  /*5570*/  BSYNC B1 ;  /* 0x0000000000017941 */ /* 0x000fea0003800000 */
.L_x_12695:
        /* <DEDUP_REMOVED lines=8> */
.L_x_12698:
[----:B------:R-:W-:Y:S05]  /*5600*/  BSYNC B1 ;  /* 0x0000000000017941 */ /* 0x000fea0003800000 */
.L_x_12697:
[----:B------:R-:W-:Y:S05]  /*5610*/  @P4 BRA `(.L_x_12674) ;  /* 0x0000000000104947 */ /* 0x000fea0003800000 */
[----:B-1----:R-:W1:Y:S04]  /*5620*/  @!P1 LDS.128 R12, [R96+0x2000] ;  /* 0x00200000600c9984 */ /* 0x002e680000000c00 */
[----:B------:R-:W2:Y:S04]  /*5630*/  @!P2 LDS.128 R28, [R94+0x2000] ;  /* 0x002000005e1ca984 */ /* 0x000ea80000000c00 */
[----:B-1----:R3:W-:Y:S04]  /*5640*/  @!P1 STG.E.128 desc[UR42][R32.64], R12 ;  /* 0x0000000c20009986 */ /* 0x0027e8000c101d2a */
[----:B--2---:R3:W-:Y:S02]  /*5650*/  @!P2 STG.E.128 desc[UR42][R32.64+0x40], R28 ;  /* 0x0000401c2000a986 */ /* 0x0047e4000c101d2a */
.L_x_12674:
[----:B------:R-:W-:Y:S05]  /*5660*/  BSYNC B0 ;  /* 0x0000000000007941 */ /* 0x000fea0003800000 */
.L_x_12656:
        /* <DEDUP_REMOVED lines=17> */
.L_x_12700:
[----:B------:R-:W-:Y:S05]  /*5780*/  BSYNC B0 ;  /* 0x0000000000007941 */ /* 0x000fea0003800000 */
.L_x_12699:
[----:B------:R-:W2:Y:S01]  /*5790*/  SYNCS.PHASECHK.TRANS64.TRYWAIT P3, [R88+URZ+0x324b0], R99 ;  /* 0x0324b063580075a7 */ /* 0x000ea2000806017f */
[----:B------:R-:W-:Y:S01]  /*57a0*/  ULDC UR49, c[0x0][0x320] ;  /* 0x0000c80000317ab9 */ /* 0x000fe20000000800 */
[----:B------:R-:W-:Y:S01]  /*57b0*/  ULDC.64 UR44, c[0x0][0x328] ;  /* 0x0000ca00002c7ab9 */ /* 0x000fe20000000a00 */
[----:B------:R-:W-:Y:S01]  /*57c0*/  ULDC.64 UR40, c[0x0][0x318] ;  /* 0x0000c60000287ab9 */ /* 0x000fe20000000a00 */
[----:B------:R-:W-:Y:S01]  /*57d0*/  BSSY B0, `(.L_x_12701) ;  /* 0x0000003000007945 */ /* 0x000fe20003800000 */
[----:B------:R-:W-:-:S03]  /*57e0*/  IMAD R13, R152, 0x6000, R160 ;  /* 0x00006000980d7824 */ /* 0x000fc600078e02a0 */
[----:B--2---:R-:W-:Y:S05]  /*57f0*/  @!P3 BRA `(.L_x_12702) ;  /* 0x000003100050b947 */ /* 0x004fea0003800000 */
.L_x_13044:
[----:B------:R-:W-:Y:S05]  /*5800*/  BSYNC B0 ;  /* 0x0000000000007941 */ /* 0x000fea0003800000 */
.L_x_12701:
        /* <DEDUP_REMOVED lines=8> */
[----:B-1----:R-:W-:Y:S02]  /*5890*/  IMAD.MOV.U32 R12, RZ, RZ, R6 ;  /* 0x000000ffff0c7224 */ /* 0x002fe400078e0006 */
[----:B------:R-:W-:Y:S02]  /*58a0*/  IMAD.MOV.U32 R13, RZ, RZ, R85 ;  /* 0x000000ffff0d7224 */ /* 0x000fe400078e0055 */
[C---:B------:R-:W-:Y:S02]  /*58b0*/  IMAD R15, R28.reuse, UR45, R15 ;  /* 0x0000002d1c0f7c24 */ /* 0x040fe4000f8e020f */
[----:B------:R-:W-:-:S04]  /*58c0*/  IMAD.WIDE.U32 R12, R28, UR44, R12 ;  /* 0x0000002c1c0c7c25 */ /* 0x000fc8000f8e000c */
[----:B------:R-:W-:Y:S01]  /*58d0*/  IMAD.IADD R13, R13, 0x1, R15 ;  /* 0x000000010d0d7824 */ /* 0x000fe200078e020f */
[----:B------:R-:W-:-:S04]  /*58e0*/  LEA R30, P3, R12, UR40, 0x1 ;  /* 0x000000280c1e7c11 */ /* 0x000fc8000f8608ff */
[----:B------:R-:W-:Y:S02]  /*58f0*/  LEA.HI.X R31, R12, UR41, R13, 0x1, P3 ;  /* 0x000000290c1f7c11 */ /* 0x000fe400098f0c0d */
[----:B------:R-:W-:-:S13]  /*5900*/  ISETP.GE.AND P3, PT, R22, UR49, PT ;  /* 0x0000003116007c0c */ /* 0x000fda000bf66270 */
[----:B------:R-:W1:Y:S04]  /*5910*/  @!P3 LDS.128 R12, [R32] ;  /* 0x00000000200cb984 */ /* 0x000e680000000c00 */
[----:B-1----:R-:W-:Y:S01]  /*5920*/  @!P3 STG.E.128 desc[UR42][R30.64], R12 ;  /* 0x0000000c1e00b986 */ /* 0x002fe2000c101d2a */
[----:B------:R-:W-:-:S13]  /*5930*/  ISETP.GE.AND P3, PT, R60, UR49, PT ;  /* 0x000000313c007c0c */ /* 0x000fda000bf66270 */
[----:B------:R-:W1:Y:S04]  /*5940*/  @!P3 LDS.128 R12, [R33] ;  /* 0x00000000210cb984 */ /* 0x000e680000000c00 */
[----:B-1----:R-:W-:Y:S01]  /*5950*/  @!P3 STG.E.128 desc[UR42][R30.64+0x40], R12 ;  /* 0x0000400c1e00b986 */ /* 0x002fe2000c101d2a */
[----:B------:R-:W-:-:S13]  /*5960*/  ISETP.GE.AND P3, PT, R3, UR49, PT ;  /* 0x0000003103007c0c */ /* 0x000fda000bf66270 */
[----:B------:R-:W1:Y:S04]  /*5970*/  @!P3 LDS.128 R12, [R32+0x3000] ;  /* 0x00300000200cb984 */ /* 0x000e680000000c00 */
        /* <DEDUP_REMOVED lines=10> */
[----:B------:R-:W-:-:S13]  /*5a20*/  ISETP.NE.AND P3, PT, R87, RZ, PT ;  /* 0x000000ff5700720c */ /* 0x000fda0003f65270 */
[----:B------:R-:W1:Y:S04]  /*5a30*/  @P3 LDS.128 R12, [R32+0x9000] ;  /* 0x00900000200c3984 */ /* 0x000e680000000c00 */
[----:B-1----:R-:W-:Y:S01]  /*5a40*/  @P3 STG.E.128 desc[UR42][R30.64+0x180], R12 ;  /* 0x0001800c1e003986 */ /* 0x002fe2000c101d2a */
[----:B------:R-:W-:-:S13]  /*5a50*/  ISETP.NE.AND P3, PT, R86, RZ, PT ;  /* 0x000000ff5600720c */ /* 0x000fda0003f65270 */
[----:B------:R-:W1:Y:S04]  /*5a60*/  @P3 LDS.128 R12, [R33+0x9000] ;  /* 0x00900000210c3984 */ /* 0x000e680000000c00 */
[----:B-1----:R3:W-:Y:S02]  /*5a70*/  @P3 STG.E.128 desc[UR42][R30.64+0x1c0], R12 ;  /* 0x0001c00c1e003986 */ /* 0x0027e4000c101d2a */
.L_x_12704:
[----:B------:R-:W-:Y:S05]  /*5a80*/  BSYNC B0 ;  /* 0x0000000000007941 */ /* 0x000fea0003800000 */
.L_x_12703:
[----:B------:R-:W-:Y:S01]  /*5a90*/  ISETP.GE.AND P3, PT, R156, R98, PT ;  /* 0x000000629c00720c */ /* 0x000fe20003f66270 */
[----:B------:R-:W-:-:S12]  /*5aa0*/  BSSY B0, `(.L_x_12705) ;  /* 0x0000024000007945 */ /* 0x000fd80003800000 */
[----:B------:R-:W-:Y:S05]  /*5ab0*/  @P3 BRA `(.L_x_12706) ;  /* 0x0000000000883947 */ /* 0x000fea0003800000 */
[----:B---3--:R-:W-:Y:S01]  /*5ac0*/  IADD3 R15, P3, R28, 0x40, RZ ;  /* 0x000000401c0f7810 */ /* 0x008fe20007f7e0ff */
[----:B-1----:R-:W-:Y:S02]  /*5ad0*/  IMAD.MOV.U32 R12, RZ, RZ, R6 ;  /* 0x000000ffff0c7224 */ /* 0x002fe400078e0006 */
        /* <DEDUP_REMOVED lines=31> */
[----:B-1----:R4:W-:Y:S02]  /*5cd0*/  @P3 STG.E.128 desc[UR42][R28.64+0x1c0], R12 ;  /* 0x0001c00c1c003986 */ /* 0x0029e4000c101d2a */
.L_x_12706:
[----:B------:R-:W-:Y:S05]  /*5ce0*/  BSYNC B0 ;  /* 0x0000000000007941 */ /* 0x000fea0003800000 */
.L_x_12705:
[----:B------:R-:W-:Y:S01]  /*5cf0*/  @!PT LDS RZ, [RZ] ;  /* 0x00000000fffff984 */ /* 0x000fe20000000800 */
[----:B------:R-:W-:Y:S01]  /*5d00*/  @!PT LDS RZ, [RZ] ;  /* 0x00000000fffff984 */ /* 0x000fe20000000800 */
[----:B------:R-:W-:Y:S01]  /*5d10*/  @!PT LDS RZ, [RZ] ;  /* 0x00000000fffff984 */ /* 0x000fe20000000800 */
[----:B------:R-:W-:Y:S01]  /*5d20*/  @!PT LDS RZ, [RZ] ;  /* 0x00000000fffff984 */ /* 0x000fe20000000800 */
[----:B------:R5:W-:Y:S06]  /*5d30*/  MEMBAR.ALL.CTA ;  /* 0x0000000000007992 */ /* 0x000bec0000008000 */
[----:B-----5:R-:W5:Y:S02]  /*5d40*/  FENCE.VIEW.ASYNC.S ;  /* 0x00000000000073c6 */ /* 0x020f640000000000 */
[----:B-----5:R1:W-:Y:S01]  /*5d50*/  BAR.SYNC.DEFER_BLOCKING R214, 0x80 ;  /* 0x000200d60000751d */ /* 0x0203e20000010000 */
[----:B------:R-:W-:Y:S01]  /*5d60*/  ISETP.NE.AND P5, PT, R89, RZ, PT ;  /* 0x000000ff5900720c */ /* 0x000fe20003fa5270 */
[----:B------:R-:W-:-:S02]  /*5d70*/  VIADD R152, R152, 0x1 ;  /* 0x0000000198987836 */ /* 0x000fc40000000000 */
[----:B0-2---:R-:W-:-:S03]  /*5d80*/  @!P4 VIADD R88, R88, 0x324c0 ;  /* 0x000324c05858c836 */ /* 0x005fc60000000000 */
[C---:B------:R-:W-:Y:S02]  /*5d90*/  ISETP.NE.AND P3, PT, R152.reuse, 0x2, PT ;  /* 0x000000029800780c */ /* 0x040fe40003f65270 */
[----:B------:R-:W-:Y:S02]  /*5da0*/  @!P4 PRMT R88, RZ, 0x654, R88 ;  /* 0x00000654ff58c816 */ /* 0x000fe40000000058 */
[----:B-1-34-:R-:W-:Y:S02]  /*5db0*/  SEL R12, RZ, 0x1, P3 ;  /* 0x00000001ff0c7807 */ /* 0x01afe40001800000 */
[----:B------:R-:W-:Y:S02]  /*5dc0*/  SEL R152, R152, RZ, P3 ;  /* 0x000000ff98987207 */ /* 0x000fe40001800000 */
[----:B------:R-:W-:Y:S01]  /*5dd0*/  LOP3.LUT R157, R157, R12, RZ, 0x3c, !PT ;  /* 0x0000000c9d9d7212 */ /* 0x000fe200078e3cff */
[----:B------:R0:W-:Y:S01]  /*5de0*/  @!P4 SYNCS.ARRIVE.TRANS64.RED.A1T0 RZ, [R88+URZ], RZ ;  /* 0x000000ff58ffc9a7 */ /* 0x0001e2000810043f */
[----:B------:R-:W-:Y:S05]  /*5df0*/  @P5 BRA `(.L_x_12707) ;  /* 0xffffffc800705947 */ /* 0x000fea000383ffff */
[----:B------:R-:W1:Y:S01]  /*5e00*/  S2R R13, SR_TID.X ;  /* 0x00000000000d7919 */ /* 0x000e620000002100 */
[----:B------:R-:W-:Y:S02]  /*5e10*/  PLOP3.LUT P0, PT, PT, PT, PT, 0x8, 0x0 ;  /* 0x000000000000781c */ /* 0x000fe40003f0e170 */
[----:B-1----:R-:W-:-:S04]  /*5e20*/  SHF.R.U32.HI R13, RZ, 0x7, R13 ;  /* 0x00000007ff0d7819 */ /* 0x002fc8000001160d */
[----:B------:R-:W-:-:S13]  /*5e30*/  ISETP.NE.AND P5, PT, R13, 0x1, PT ;  /* 0x000000010d00780c */ /* 0x000fda0003fa5270 */
[----:B------:R-:W-:Y:S06]  /*5e40*/  @!P5 BAR.ARV 0x9, 0x100 ;  /* 0x024400000000db1d */ /* 0x000fec0000002000 */
.L_x_12651:
[----:B------:R-:W1:Y:S01]  /*5e50*/  S2R R0, SR_TID.X ;  /* 0x0000000000007919 */ /* 0x000e620000002100 */
[----:B------:R-:W2:Y:S01]  /*5e60*/  LDC R15, c[0x0][0x448] ;  /* 0x00011200ff0f7b82 */ /* 0x000ea20000000800 */
[----:B------:R-:W-:Y:S01]  /*5e70*/  IMAD.MOV.U32 R12, RZ, RZ, 0x3000 ;  /* 0x00003000ff0c7424 */ /* 0x000fe200078e00ff */
[----:B------:R-:W3:Y:S01]  /*5e80*/  S2R R3, SR_SWINHI ;  /* 0x0000000000037919 */ /* 0x000ee20000002f00 */
[----:B------:R-:W-:Y:S02]  /*5e90*/  IMAD.U32 R13, RZ, RZ, UR38 ;  /* 0x00000026ff0d7e24 */ /* 0x000fe4000f8e00ff */
[----:B------:R-:W-:Y:S01]  /*5ea0*/  IMAD.MOV.U32 R9, RZ, RZ, 0x100 ;  /* 0x00000100ff097424 */ /* 0x000fe200078e00ff */
[----:B------:R-:W-:Y:S02]  /*5eb0*/  STL [R1+0x70], R121 ;  /* 0x0000707901007387 */ /* 0x000fe40000100800 */
[----:B------:R-:W4:Y:S01]  /*5ec0*/  LDC R14, c[0x0][0xa80] ;  /* 0x0002a000ff0e7b82 */ /* 0x000f220000000800 */
[----:B------:R-:W-:Y:S01]  /*5ed0*/  IMAD.MOV.U32 R10, RZ, RZ, 0x1 ;  /* 0x00000001ff0a7424 */ /* 0x000fe200078e00ff */
[----:B------:R0:W-:Y:S01]  /*5ee0*/  STL.64 [R1+0x18], R12 ;  /* 0x0000180c01007387 */ /* 0x0001e20000100a00 */
[----:B------:R-:W-:-:S02]  /*5ef0*/  IMAD.MOV.U32 R11, RZ, RZ, RZ ;  /* 0x000000ffff0b7224 */ /* 0x000fc400078e00ff */
[----:B------:R-:W-:Y:S01]  /*5f00*/  IMAD.MOV.U32 R4, RZ, RZ, 0xc000 ;  /* 0x0000c000ff047424 */ /* 0x000fe200078e00ff */
[----:B------:R-:W-:Y:S01]  /*5f10*/  STL.128 [R1+0x430], RZ ;  /* 0x000430ff01007387 */ /* 0x000fe20000100c00 */
[----:B------:R-:W-:Y:S02]  /*5f20*/  IMAD.U32 R5, RZ, RZ, UR38 ;  /* 0x00000026ff057e24 */ /* 0x000fe4000f8e00ff */
[----:B------:R-:W-:Y:S01]  /*5f30*/  IMAD.MOV.U32 R7, RZ, RZ, 0x100 ;  /* 0x00000100ff077424 */ /* 0x000fe200078e00ff */
[----:B------:R-:W-:Y:S01]  /*5f40*/  STL.128 [R1+0x440], RZ ;  /* 0x000440ff01007387 */ /* 0x000fe20000100c00 */
[----:B------:R-:W-:Y:S02]  /*5f50*/  IMAD.MOV.U32 R16, RZ, RZ, 0x1 ;  /* 0x00000001ff107424 */ /* 0x000fe400078e00ff */
[----:B------:R-:W-:Y:S01]  /*5f60*/  IMAD.MOV.U32 R17, RZ, RZ, RZ ;  /* 0x000000ffff117224 */ /* 0x000fe200078e00ff */
[----:B------:R-:W-:Y:S01]  /*5f70*/  STL.128 [R1+0x220], RZ ;  /* 0x000220ff01007387 */ /* 0x000fe20000100c00 */
[----:B------:R-:W-:-:S02]  /*5f80*/  IMAD.U32 R30, RZ, RZ, UR37 ;  /* 0x00000025ff1e7e24 */ /* 0x000fc4000f8e00ff */
[----:B------:R-:W-:Y:S01]  /*5f90*/  IMAD.U32 R72, RZ, RZ, UR37 ;  /* 0x00000025ff487e24 */ /* 0x000fe2000f8e00ff */
[----:B------:R-:W-:Y:S01]  /*5fa0*/  STL.128 [R1+0x230], RZ ;  /* 0x000230ff01007387 */ /* 0x000fe20000100c00 */
[----:B-1----:R-:W-:-:S03]  /*5fb0*/  LOP3.LUT R0, R0, 0x7f, RZ, 0xc0, !PT ;  /* 0x0000007f00007812 */ /* 0x002fc600078ec0ff */
[----:B----4-:R-:W-:Y:S01]  /*5fc0*/  STL [R1+0x450], R14 ;  /* 0x0004500e01007387 */ /* 0x010fe20000100800 */
[----:B------:R-:W-:Y:S02]  /*5fd0*/  IADD3 R72, P5, R72, 0x70, RZ ;  /* 0x0000007048487810 */ /* 0x000fe40007fbe0ff */
[----:B------:R-:W-:Y:S01]  /*5fe0*/  ISETP.NE.AND P1, PT, R0, RZ, PT ;  /* 0x000000ff0000720c */ /* 0x000fe20003f25270 */
[----:B------:R-:W-:Y:S01]  /*5ff0*/  STL.128 [R1+0x240], RZ ;  /* 0x000240ff01007387 */ /* 0x000fe20000100c00 */
[----:B------:R-:W-:Y:S02]  /*6000*/  MOV R28, R144 ;  /* 0x00000090001c7202 */ /* 0x000fe40000000f00 */
[----:B---3--:R-:W-:Y:S02]  /*6010*/  MOV R29, R3 ;  /* 0x00000003001d7202 */ /* 0x008fe40000000f00 */
[----:B------:R-:W-:Y:S01]  /*6020*/  SEL R8, RZ, 0x1, P1 ;  /* 0x00000001ff087807 */ /* 0x000fe20000800000 */
[----:B------:R-:W-:Y:S01]  /*6030*/  STL.128 [R1+0x250], RZ ;  /* 0x000250ff01007387 */ /* 0x000fe20000100c00 */
[----:B0-----:R-:W-:-:S02]  /*6040*/  IADD3 R12, P1, R28, 0x32430, RZ ;  /* 0x000324301c0c7810 */ /* 0x001fc40007f3e0ff */
[C---:B------:R-:W-:Y:S01]  /*6050*/  IADD3 R0, P3, R28.reuse, 0x32450, RZ ;  /* 0x000324501c007810 */ /* 0x040fe20007f7e0ff */
[----:B------:R-:W-:Y:S01]  /*6060*/  IMAD.MOV.U32 R6, RZ, RZ, R8 ;  /* 0x000000ffff067224 */ /* 0x000fe200078e0008 */
[C---:B------:R-:W-:Y:S01]  /*6070*/  IADD3 R3, P4, R28.reuse, 0x32460, RZ ;  /* 0x000324601c037810 */ /* 0x040fe20007f9e0ff */
[--C-:B------:R-:W-:Y:S01]  /*6080*/  IMAD.X R13, RZ, RZ, R29.reuse, P1 ;  /* 0x000000ffff0d7224 */ /* 0x100fe200008e061d */
[----:B--2---:R-:W-:Y:S01]  /*6090*/  ISETP.NE.AND P1, PT, R15, 0x1, PT ;  /* 0x000000010f00780c */ /* 0x004fe20003f25270 */
[----:B------:R0:W-:Y:S04]  /*60a0*/  STL.128 [R1+0x20], R8 ;  /* 0x0000200801007387 */ /* 0x0001e80000100c00 */
[----:B------:R1:W-:Y:S04]  /*60b0*/  STL.128 [R1+0x50], R4 ;  /* 0x0000500401007387 */ /* 0x0003e80000100c00 */
[----:B------:R-:W-:Y:S04]  /*60c0*/  STL.64 [R1+0x8], R12 ;  /* 0x0000080c01007387 */ /* 0x000fe80000100a00 */
[----:B------:R-:W-:Y:S01]  /*60d0*/  STL.128 [R1+0x260], RZ ;  /* 0x000260ff01007387 */ /* 0x000fe20000100c00 */
[--C-:B0-----:R-:W-:Y:S01]  /*60e0*/  IMAD.X R11, RZ, RZ, R29.reuse, P3 ;  /* 0x000000ffff0b7224 */ /* 0x101fe200018e061d */
[----:B------:R-:W-:Y:S01]  /*60f0*/  IADD3 R8, P2, R28, 0x32440, RZ ;  /* 0x000324401c087810 */ /* 0x000fe20007f5e0ff */
[----:B------:R-:W-:Y:S01]  /*6100*/  IMAD.X R10, RZ, RZ, R29, P4 ;  /* 0x000000ffff0a7224 */ /* 0x000fe200020e061d */
[----:B------:R-:W-:Y:S01]  /*6110*/  STL.128 [R1+0x270], RZ ;  /* 0x000270ff01007387 */ /* 0x000fe20000100c00 */
[----:B-1----:R-:W-:Y:S01]  /*6120*/  IMAD.MOV.U32 R4, RZ, RZ, R0 ;  /* 0x000000ffff047224 */ /* 0x002fe200078e0000 */
[----:B------:R-:W-:Y:S01]  /*6130*/  IADD3 R30, P4, R30, 0x38, RZ ;  /* 0x000000381e1e7810 */ /* 0x000fe20007f9e0ff */
[----:B------:R-:W-:Y:S01]  /*6140*/  IMAD.MOV.U32 R5, RZ, RZ, R11 ;  /* 0x000000ffff057224 */ /* 0x000fe200078e000b */
[----:B------:R-:W-:Y:S01]  /*6150*/  STL.128 [R1+0x280], RZ ;  /* 0x000280ff01007387 */ /* 0x000fe20000100c00 */
[----:B------:R-:W-:-:S02]  /*6160*/  IMAD.MOV.U32 R6, RZ, RZ, R3 ;  /* 0x000000ffff067224 */ /* 0x000fc400078e0003 */
[----:B------:R-:W-:Y:S01]  /*6170*/  IMAD.MOV.U32 R7, RZ, RZ, R10 ;  /* 0x000000ffff077224 */ /* 0x000fe200078e000a */
[----:B------:R-:W0:Y:S01]  /*6180*/  @P1 LDC R3, c[0x0][0x44c] ;  /* 0x00011300ff031b82 */ /* 0x000e220000000800 */
[----:B------:R-:W-:Y:S01]  /*6190*/  IMAD.X R9, RZ, RZ, R29, P2 ;  /* 0x000000ffff097224 */ /* 0x000fe200010e061d */
[----:B------:R-:W-:Y:S01]  /*61a0*/  STL.128 [R1+0x290], RZ ;  /* 0x000290ff01007387 */ /* 0x000fe20000100c00 */
[----:B------:R-:W-:-:S03]  /*61b0*/  VIADD R0, R191, 0x7f ;  /* 0x0000007fbf007836 */ /* 0x000fc60000000000 */
[----:B------:R1:W-:Y:S04]  /*61c0*/  STL.128 [R1+0x40], R4 ;  /* 0x0000400401007387 */ /* 0x0003e80000100c00 */
[----:B------:R2:W-:Y:S04]  /*61d0*/  STL.64 [R1+0x68], R6 ;  /* 0x0000680601007387 */ /* 0x0005e80000100a00 */
[----:B------:R-:W-:Y:S04]  /*61e0*/  STL.64 [R1+0x10], R8 ;  /* 0x0000100801007387 */ /* 0x000fe80000100a00 */
[----:B------:R-:W-:Y:S01]  /*61f0*/  STL.64 [R1+0x30], R8 ;  /* 0x0000300801007387 */ /* 0x000fe20000100a00 */
[----:B-1----:R-:W1:Y:S03]  /*6200*/  @P1 LDC R4, c[0x0][0x450] ;  /* 0x00011400ff041b82 */ /* 0x002e660000000800 */
[----:B------:R-:W-:Y:S01]  /*6210*/  STL.128 [R1+0x2a0], RZ ;  /* 0x0002a0ff01007387 */ /* 0x000fe20000100c00 */
[----:B0-----:R-:W-:-:S03]  /*6220*/  @P1 IMAD.HI.U32 R3, R0, R3, RZ ;  /* 0x0000000300031227 */ /* 0x001fc600078e00ff */
[----:B------:R-:W-:Y:S01]  /*6230*/  STL.128 [R1+0x2b0], RZ ;  /* 0x0002b0ff01007387 */ /* 0x000fe20000100c00 */
[----:B--2---:R-:W0:Y:S03]  /*6240*/  LDC.64 R6, c[0x0][0xad8] ;  /* 0x0002b600ff067b82 */ /* 0x004e260000000a00 */
[----:B------:R-:W-:Y:S04]  /*6250*/  STL.128 [R1+0x2c0], RZ ;  /* 0x0002c0ff01007387 */ /* 0x000fe80000100c00 */
[----:B------:R-:W-:Y:S04]  /*6260*/  STL.128 [R1+0x2d0], RZ ;  /* 0x0002d0ff01007387 */ /* 0x000fe80000100c00 */
[----:B------:R-:W-:Y:S04]  /*6270*/  STL.128 [R1+0x2e0], RZ ;  /* 0x0002e0ff01007387 */ /* 0x000fe80000100c00 */
[----:B------:R-:W-:Y:S01]  /*6280*/  STL.128 [R1+0x2f0], RZ ;  /* 0x0002f0ff01007387 */ /* 0x000fe20000100c00 */
[----:B-1----:R-:W-:-:S03]  /*6290*/  @P1 SHF.R.U32.HI R0, RZ, R4, R3 ;  /* 0x00000004ff001219 */ /* 0x002fc60000011603 */
[----:B------:R-:W-:Y:S04]  /*62a0*/  STL.128 [R1+0x300], RZ ;  /* 0x000300ff01007387 */ /* 0x000fe80000100c00 */
[----:B------:R-:W-:Y:S01]  /*62b0*/  STL.128 [R1+0x310], RZ ;  /* 0x000310ff01007387 */ /* 0x000fe20000100c00 */
[----:B0-----:R-:W-:-:S03]  /*62c0*/  ISETP.GE.AND P6, PT, R7, 0x1, PT ;  /* 0x000000010700780c */ /* 0x001fc60003fc6270 */
[----:B------:R-:W-:Y:S04]  /*62d0*/  STL.128 [R1+0x320], RZ ;  /* 0x000320ff01007387 */ /* 0x000fe80000100c00 */
        /* <DEDUP_REMOVED lines=15> */
[----:B------:R-:W-:Y:S04]  /*63d0*/  STL.64 [R1], RZ ;  /* 0x000000ff01007387 */ /* 0x000fe80000100a00 */
[----:B------:R-:W-:Y:S04]  /*63e0*/  STL.64 [R1+0x38], RZ ;  /* 0x000038ff01007387 */ /* 0x000fe80000100a00 */
[----:B------:R0:W-:Y:S02]  /*63f0*/  STL.64 [R1+0x60], R16 ;  /* 0x0000601001007387 */ /* 0x0001e40000100a00 */
[----:B0-----:R-:W-:-:S02]  /*6400*/  IMAD.U32 R17, RZ, RZ, UR37 ;  /* 0x00000025ff117e24 */ /* 0x001fc4000f8e00ff */
[----:B------:R-:W-:-:S03]  /*6410*/  IMAD.U32 R16, RZ, RZ, UR37 ;  /* 0x00000025ff107e24 */ /* 0x000fc6000f8e00ff */
[----:B------:R-:W-:Y:S02]  /*6420*/  IADD3 R17, P2, R17, 0x430, RZ ;  /* 0x0000043011117810 */ /* 0x000fe40007f5e0ff */
[----:B------:R-:W-:Y:S01]  /*6430*/  IADD3 R16, P3, R16, 0x220, RZ ;  /* 0x0000022010107810 */ /* 0x000fe20007f7e0ff */
[----:B------:R-:W-:-:S12]  /*6440*/  @P0 BRA `(.L_x_12708) ;  /* 0x00000000000c0947 */ /* 0x000fd80003800000 */
[----:B------:R-:W0:Y:S01]  /*6450*/  FENCE.VIEW.ASYNC.G ;  /* 0x00000000000073c6 */ /* 0x000e220000000100 */
[----:B------:R-:W-:Y:S05]  /*6460*/  WARPSYNC.ALL ;  /* 0x0000000000007948 */ /* 0x000fea0003800000 */
[----:B0-----:R-:W-:Y:S06]  /*6470*/  BAR.ARV 0xc, 0x180 ;  /* 0x0306000000007b1d */ /* 0x001fec0000002000 */
.L_x_12708:
[----:B------:R-:W-:Y:S02]  /*6480*/  IMAD.IADD R3, R179, 0x1, R0 ;  /* 0x00000001b3037824 */ /* 0x000fe400078e0200 */
[----:B------:R-:W-:Y:S02]  /*6490*/  IMAD.X R44, RZ, RZ, UR36, P2 ;  /* 0x00000024ff2c7e24 */ /* 0x000fe400090e06ff */
[----:B------:R-:W-:Y:S02]  /*64a0*/  IMAD.X R45, RZ, RZ, UR36, P3 ;  /* 0x00000024ff2d7e24 */ /* 0x000fe400098e06ff */
[----:B------:R-:W-:Y:S02]  /*64b0*/  IMAD.X R51, RZ, RZ, UR36, P4 ;  /* 0x00000024ff337e24 */ /* 0x000fe4000a0e06ff */
[----:B------:R-:W-:Y:S02]  /*64c0*/  IMAD.X R73, RZ, RZ, UR36, P5 ;  /* 0x00000024ff497e24 */ /* 0x000fe4000a8e06ff */
        /* <DEDUP_REMOVED lines=13> */
.L_x_12711:
[----:B------:R-:W-:-:S13]  /*65a0*/  ISETP.NE.AND P0, PT, R7, 0x1, PT ;  /* 0x000000010700780c */ /* 0x000fda0003f05270 */
[----:B------:R-:W0:Y:S02]  /*65b0*/  @P0 LDC.64 R4, c[0x0][0xae0] ;  /* 0x0002b800ff040b82 */ /* 0x000e240000000a00 */
[----:B0-----:R-:W-:-:S05]  /*65c0*/  @P0 IMAD.HI.U32 R4, R0, R4, RZ ;  /* 0x0000000400040227 */ /* 0x001fca00078e00ff */
[----:B------:R-:W-:-:S07]  /*65d0*/  @P0 SHF.R.U32.HI R0, RZ, R5, R4 ;  /* 0x00000005ff000219 */ /* 0x000fce0000011604 */
.L_x_12712:
[----:B------:R-:W-:Y:S05]  /*65e0*/  BSYNC B0 ;  /* 0x0000000000007941 */ /* 0x000fea0003800000 */
.L_x_12710:
[----:B------:R-:W-:-:S05]  /*65f0*/  IMAD R3, R0, R7, R7 ;  /* 0x0000000700037224 */ /* 0x000fca00078e0207 */
[----:B------:R-:W-:-:S07]  /*6600*/  VIMNMX R6, R6, R3, PT ;  /* 0x0000000306067248 */ /* 0x000fce0003fe0100 */
.L_x_12709:
[----:B------:R-:W0:Y:S01]  /*6610*/  @P1 LDC R0, c[0x0][0x44c] ;  /* 0x00011300ff001b82 */ /* 0x000e220000000800 */
[----:B------:R-:W-:Y:S01]  /*6620*/  VIADD R6, R6, 0x5f ;  /* 0x0000005f06067836 */ /* 0x000fe20000000000 */
[----:B------:R-:W-:Y:S01]  /*6630*/  ULDC UR4, c[0x0][0xad4] ;  /* 0x0002b50000047ab9 */ /* 0x000fe20000000800 */
[----:B------:R-:W-:Y:S02]  /*6640*/  IMAD.MOV.U32 R5, RZ, RZ, R191 ;  /* 0x000000ffff057224 */ /* 0x000fe400078e00bf */
[----:B------:R-:W-:-:S03]  /*6650*/  IMAD.HI R6, R6, 0x2aaaaaab, RZ ;  /* 0x2aaaaaab06067827 */ /* 0x000fc600078e02ff */
[----:B------:R-:W1:Y:S02]  /*6660*/  @P1 LDC R9, c[0x0][0x450] ;  /* 0x00011400ff091b82 */ /* 0x000e640000000800 */
[----:B------:R-:W-:-:S04]  /*6670*/  SHF.R.U32.HI R3, RZ, 0x1f, R6 ;  /* 0x0000001fff037819 */ /* 0x000fc80000011606 */
[----:B------:R-:W-:-:S04]  /*6680*/  LEA.HI.SX32 R6, R6, R3, 0x1c ;  /* 0x0000000306067211 */ /* 0x000fc800078fe2ff */
[----:B------:R-:W-:Y:S01]  /*6690*/  VIMNMX R177, R177, R6, PT ;  /* 0x00000006b1b17248 */ /* 0x000fe20003fe0100 */
        /* <DEDUP_REMOVED lines=15> */
.L_x_12715:
[----:B------:R-:W-:-:S13]  /*6790*/  ISETP.NE.AND P0, PT, R7, 0x1, PT ;  /* 0x000000010700780c */ /* 0x000fda0003f05270 */
[----:B------:R-:W0:Y:S02]  /*67a0*/  @P0 LDC.64 R4, c[0x0][0xae0] ;  /* 0x0002b800ff040b82 */ /* 0x000e240000000a00 */
[----:B0-----:R-:W-:-:S05]  /*67b0*/  @P0 IMAD.HI.U32 R4, R0, R4, RZ ;  /* 0x0000000400040227 */ /* 0x001fca00078e00ff */
[----:B------:R-:W-:-:S07]  /*67c0*/  @P0 SHF.R.U32.HI R0, RZ, R5, R4 ;  /* 0x00000005ff000219 */ /* 0x000fce0000011604 */
.L_x_12716:
[----:B------:R-:W-:Y:S05]  /*67d0*/  BSYNC B0 ;  /* 0x0000000000007941 */ /* 0x000fea0003800000 */
.L_x_12714:
[----:B------:R-:W-:-:S05]  /*67e0*/  IMAD R0, R0, R7, RZ ;  /* 0x0000000700007224 */ /* 0x000fca00078e02ff */
[----:B------:R-:W-:-:S07]  /*67f0*/  VIMNMX R3, R3, R0, !PT ;  /* 0x0000000003037248 */ /* 0x000fce0007fe0100 */
.L_x_12713:
[----:B------:R-:W-:Y:S01]  /*6800*/  IMAD.HI R3, R3, 0x2aaaaaab, RZ ;  /* 0x2aaaaaab03037827 */ /* 0x000fe200078e02ff */
[----:B------:R-:W-:-:S04]  /*6810*/  PLOP3.LUT P0, PT, PT, PT, PT, 0x80, 0x0 ;  /* 0x000000000000781c */ /* 0x000fc80003f0f070 */
[----:B------:R-:W-:-:S04]  /*6820*/  SHF.R.U32.HI R0, RZ, 0x1f, R3 ;  /* 0x0000001fff007819 */ /* 0x000fc80000011603 */
[----:B------:R-:W-:-:S04]  /*6830*/  LEA.HI.SX32 R0, R3, R0, 0x1c ;  /* 0x0000000003007211 */ /* 0x000fc800078fe2ff */
[----:B------:R-:W-:-:S04]  /*6840*/  VIMNMX R165, RZ, R0, !PT ;  /* 0x00000000ffa57248 */ /* 0x000fc80007fe0100 */
[----:B------:R-:W-:-:S13]  /*6850*/  ISETP.GT.AND P1, PT, R177, R165, PT ;  /* 0x000000a5b100720c */ /* 0x000fda0003f24270 */
[----:B------:R-:W-:Y:S05]  /*6860*/  @!P1 BRA `(.L_x_12717) ;  /* 0x0000024000e09947 */ /* 0x000fea0003800000 */
[----:B------:R0:W-:Y:S01]  /*6870*/  STL.64 [R1+0x78], RZ ;  /* 0x000078ff01007387 */ /* 0x0001e20000100a00 */
[----:B------:R-:W-:Y:S01]  /*6880*/  IMAD.U32 R47, RZ, RZ, UR37 ;  /* 0x00000025ff2f7e24 */ /* 0x000fe2000f8e00ff */
[----:B------:R-:W-:Y:S01]  /*6890*/  UMOV UR4, 0xffffffff ;  /* 0xffffffff00047882 */ /* 0x000fe20000000000 */
[----:B------:R-:W-:Y:S02]  /*68a0*/  IMAD.U32 R49, RZ, RZ, UR37 ;  /* 0x00000025ff317e24 */ /* 0x000fe4000f8e00ff */
[----:B------:R-:W-:Y:S01]  /*68b0*/  IMAD.U32 R42, RZ, RZ, UR37 ;  /* 0x00000025ff2a7e24 */ /* 0x000fe2000f8e00ff */
[----:B------:R-:W-:Y:S01]  /*68c0*/  IADD3 R47, P0, R47, 0x118, RZ ;  /* 0x000001182f2f7810 */ /* 0x000fe20007f1e0ff */
[----:B------:R-:W-:Y:S01]  /*68d0*/  IMAD.U32 R57, RZ, RZ, UR37 ;  /* 0x00000025ff397e24 */ /* 0x000fe2000f8e00ff */
[----:B------:R-:W-:Y:S01]  /*68e0*/  IADD3 R49, P1, R49, 0x110, RZ ;  /* 0x0000011031317810 */ /* 0x000fe20007f3e0ff */
[----:B------:R-:W-:Y:S01]  /*68f0*/  IMAD.U32 R34, RZ, RZ, UR37 ;  /* 0x00000025ff227e24 */ /* 0x000fe2000f8e00ff */
[----:B------:R-:W-:Y:S01]  /*6900*/  IADD3 R42, P2, R42, 0xa8, RZ ;  /* 0x000000a82a2a7810 */ /* 0x000fe20007f5e0ff */
[----:B------:R-:W-:Y:S01]  /*6910*/  IMAD.U32 R40, RZ, RZ, UR37 ;  /* 0x00000025ff287e24 */ /* 0x000fe2000f8e00ff */
[----:B------:R-:W-:Y:S01]  /*6920*/  IADD3 R57, P3, R57, 0x98, RZ ;  /* 0x0000009839397810 */ /* 0x000fe20007f7e0ff */
[----:B------:R-:W-:Y:S01]  /*6930*/  IMAD.X R46, RZ, RZ, UR36, P0 ;  /* 0x00000024ff2e7e24 */ /* 0x000fe200080e06ff */
[----:B------:R-:W-:Y:S01]  /*6940*/  IADD3 R34, P4, R34, 0x78, RZ ;  /* 0x0000007822227810 */ /* 0x000fe20007f9e0ff */
[----:B------:R-:W-:Y:S01]  /*6950*/  IMAD.X R48, RZ, RZ, UR36, P1 ;  /* 0x00000024ff307e24 */ /* 0x000fe200088e06ff */
[----:B------:R-:W-:Y:S01]  /*6960*/  IADD3 R40, P5, R40, 0x80, RZ ;  /* 0x0000008028287810 */ /* 0x000fe20007fbe0ff */
[----:B------:R-:W-:-:S02]  /*6970*/  IMAD.X R43, RZ, RZ, UR36, P2 ;  /* 0x00000024ff2b7e24 */ /* 0x000fc400090e06ff */
[----:B------:R-:W-:Y:S02]  /*6980*/  IMAD.X R50, RZ, RZ, UR36, P3 ;  /* 0x00000024ff327e24 */ /* 0x000fe400098e06ff */
[----:B------:R-:W-:Y:S02]  /*6990*/  IMAD.X R35, RZ, RZ, UR36, P4 ;  /* 0x00000024ff237e24 */ /* 0x000fe4000a0e06ff */
[----:B------:R-:W-:Y:S01]  /*69a0*/  IMAD.X R41, RZ, RZ, UR36, P5 ;  /* 0x00000024ff297e24 */ /* 0x000fe2000a8e06ff */
[----:B0-----:R-:W-:Y:S06]  /*69b0*/  BRA.DIV UR4, `(.L_x_12718) ;  /* 0x000002fe04f47947 */ /* 0x001fec000b800000 */
[----:B------:R0:W1:Y:S02]  /*69c0*/  SHFL.IDX PT, R14, R231, RZ, 0x1f ;  /* 0x00001fffe70e7589 */ /* 0x00006400000e0000 */
.L_x_13047:
[----:B-1----:R-:W-:Y:S01]  /*69d0*/  LEA.HI R0, R14, R14, RZ, 0x1 ;  /* 0x0000000e0e007211 */ /* 0x002fe200078f08ff */
[C---:B------:R-:W-:Y:S01]  /*69e0*/  VIADD R61, R144.reuse, 0x18400 ;  /* 0x00018400903d7836 */ /* 0x040fe20000000000 */
[----:B------:R-:W-:Y:S01]  /*69f0*/  STL.128 [R1+0xb0], RZ ;  /* 0x0000b0ff01007387 */ /* 0x000fe20000100c00 */
[----:B------:R-:W-:Y:S01]  /*6a00*/  VIADD R8, R144, 0x400 ;  /* 0x0000040090087836 */ /* 0x000fe20000000000 */
[----:B------:R-:W-:Y:S01]  /*6a10*/  LOP3.LUT R3, R0, 0x7fffe, RZ, 0xc0, !PT ;  /* 0x0007fffe00037812 */ /* 0x000fe200078ec0ff */
[----:B------:R-:W-:Y:S01]  /*6a20*/  IMAD.MOV.U32 R4, RZ, RZ, 0x1 ;  /* 0x00000001ff047424 */ /* 0x000fe200078e00ff */
[----:B------:R-:W-:Y:S01]  /*6a30*/  STL.128 [R1+0xc0], RZ ;  /* 0x0000c0ff01007387 */ /* 0x000fe20000100c00 */
[----:B------:R-:W-:Y:S01]  /*6a40*/  IMAD.MOV.U32 R5, RZ, RZ, RZ ;  /* 0x000000ffff057224 */ /* 0x000fe200078e00ff */
[----:B------:R-:W-:Y:S01]  /*6a50*/  SHF.R.U32.HI R8, RZ, 0x4, R8 ;  /* 0x00000004ff087819 */ /* 0x000fe20000011608 */
[----:B------:R-:W-:Y:S01]  /*6a60*/  IMAD.IADD R0, R14, 0x1, -R3 ;  /* 0x000000010e007824 */ /* 0x000fe200078e0a03 */
[----:B------:R-:W-:Y:S01]  /*6a70*/  STL.128 [R1+0xd0], RZ ;  /* 0x0000d0ff01007387 */ /* 0x000fe20000100c00 */
[----:B------:R-:W-:Y:S01]  /*6a80*/  VIADD R3, R144, 0x1c400 ;  /* 0x0001c40090037836 */ /* 0x000fe20000000000 */
[----:B------:R-:W-:Y:S01]  /*6a90*/  LOP3.LUT R8, R8, 0x3fff, RZ, 0xc0, !PT ;  /* 0x00003fff08087812 */ /* 0x000fe200078ec0ff */
[----:B------:R-:W-:Y:S01]  /*6aa0*/  IMAD R0, R0, 0x2000, R61 ;  /* 0x0000200000007824 */ /* 0x000fe200078e023d */
[----:B------:R-:W-:Y:S01]  /*6ab0*/  STL.128 [R1+0xe0], RZ ;  /* 0x0000e0ff01007387 */ /* 0x000fe20000100c00 */
[----:B------:R-:W-:Y:S01]  /*6ac0*/  IMAD.MOV.U32 R6, RZ, RZ, 0x1 ;  /* 0x00000001ff067424 */ /* 0x000fe200078e00ff */
[----:B------:R-:W-:Y:S01]  /*6ad0*/  SHF.R.U32.HI R3, RZ, 0x4, R3 ;  /* 0x00000004ff037819 */ /* 0x000fe20000011603 */
[----:B------:R-:W-:Y:S01]  /*6ae0*/  VIADD R9, R0, 0xa000 ;  /* 0x0000a00000097836 */ /* 0x000fe20000000000 */
[----:B------:R-:W-:Y:S01]  /*6af0*/  SHF.R.U32.HI R0, RZ, 0x4, R0 ;  /* 0x00000004ff007819 */ /* 0x000fe20000011600 */
[----:B------:R-:W-:Y:S01]  /*6b00*/  IMAD.MOV.U32 R7, RZ, RZ, RZ ;  /* 0x000000ffff077224 */ /* 0x000fe200078e00ff */
[----:B------:R-:W-:Y:S01]  /*6b10*/  LOP3.LUT R3, R3, 0x3fff, RZ, 0xc0, !PT ;  /* 0x00003fff03037812 */ /* 0x000fe200078ec0ff */
[----:B------:R-:W-:Y:S01]  /*6b20*/  IMAD.MOV.U32 R12, RZ, RZ, 0x1 ;  /* 0x00000001ff0c7424 */ /* 0x000fe200078e00ff */
[----:B------:R-:W-:Y:S01]  /*6b30*/  SHF.R.U32.HI R9, RZ, 0x4, R9 ;  /* 0x00000004ff097819 */ /* 0x000fe20000011609 */
[----:B------:R-:W-:Y:S01]  /*6b40*/  IMAD.MOV.U32 R13, RZ, RZ, RZ ;  /* 0x000000ffff0d7224 */ /* 0x000fe200078e00ff */
[----:B------:R-:W-:Y:S01]  /*6b50*/  LOP3.LUT R3, R3, 0x10000, RZ, 0xfc, !PT ;  /* 0x0001000003037812 */ /* 0x000fe200078efcff */
[----:B------:R1:W-:Y:S01]  /*6b60*/  STL.128 [R1+0x80], R4 ;  /* 0x0000800401007387 */ /* 0x0003e20000100c00 */
[----:B------:R-:W-:Y:S01]  /*6b70*/  LOP3.LUT R9, R9, 0x3fff, RZ, 0xc0, !PT ;  /* 0x00003fff09097812 */ /* 0x000fe200078ec0ff */
[----:B------:R-:W-:Y:S01]  /*6b80*/  IMAD.MOV.U32 R11, RZ, RZ, 0x40000040 ;  /* 0x40000040ff0b7424 */ /* 0x000fe200078e00ff */
[----:B------:R-:W-:Y:S01]  /*6b90*/  LOP3.LUT R0, R0, 0x3fff, RZ, 0xc0, !PT ;  /* 0x00003fff00007812 */ /* 0x000fe200078ec0ff */
[----:B------:R2:W-:Y:S01]  /*6ba0*/  STL.64 [R1+0x90], R12 ;  /* 0x0000900c01007387 */ /* 0x0005e20000100a00 */
[----:B------:R-:W-:Y:S01]  /*6bb0*/  LOP3.LUT R10, R8, 0x10000, RZ, 0xfc, !PT ;  /* 0x00010000080a7812 */ /* 0x000fe200078efcff */
[----:B------:R-:W-:Y:S01]  /*6bc0*/  IMAD.U32 R33, RZ, RZ, UR37 ;  /* 0x00000025ff217e24 */ /* 0x000fe2000f8e00ff */
[----:B------:R-:W-:Y:S01]  /*6bd0*/  LOP3.LUT P0, RZ, R61, 0x1bf, RZ, 0xc0, !PT ;  /* 0x000001bf3dff7812 */ /* 0x000fe2000780c0ff */
[----:B------:R3:W-:Y:S01]  /*6be0*/  STL.128 [R1+0xf0], RZ ;  /* 0x0000f0ff01007387 */ /* 0x0007e20000100c00 */
[----:B------:R-:W-:Y:S01]  /*6bf0*/  IMAD.U32 R37, RZ, RZ, UR37 ;  /* 0x00000025ff257e24 */ /* 0x000fe2000f8e00ff */
[----:B------:R-:W-:Y:S01]  /*6c00*/  BSSY B6, `(.L_x_12719) ;  /* 0x0000028000067945 */ /* 0x000fe20003800000 */
[----:B------:R-:W-:Y:S01]  /*6c10*/  IMAD.U32 R39, RZ, RZ, UR37 ;  /* 0x00000025ff277e24 */ /* 0x000fe2000f8e00ff */
[----:B------:R3:W-:Y:S01]  /*6c20*/  STL.128 [R1+0x100], RZ ;  /* 0x000100ff01007387 */ /* 0x0007e20000100c00 */
[----:B------:R-:W-:Y:S01]  /*6c30*/  IMAD.U32 R31, RZ, RZ, UR37 ;  /* 0x00000025ff1f7e24 */ /* 0x000fe2000f8e00ff */
[----:B------:R-:W-:-:S02]  /*6c40*/  IADD3 R33, P1, R33, 0x88, RZ ;  /* 0x0000008821217810 */ /* 0x000fc40007f3e0ff */
[----:B-1----:R-:W-:Y:S01]  /*6c50*/  LOP3.LUT R6, R8, 0x3000000, RZ, 0xfc, !PT ;  /* 0x0300000008067812 */ /* 0x002fe200078efcff */
[----:B------:R-:W-:Y:S01]  /*6c60*/  IMAD.MOV.U32 R4, RZ, RZ, R3 ;  /* 0x000000ffff047224 */ /* 0x000fe200078e0003 */
[----:B------:R-:W-:Y:S01]  /*6c70*/  LOP3.LUT R8, R9, 0x10000, RZ, 0xfc, !PT ;  /* 0x0001000009087812 */ /* 0x000fe200078efcff */
[----:B------:R-:W-:Y:S01]  /*6c80*/  IMAD.MOV.U32 R5, RZ, RZ, 0x40000040 ;  /* 0x40000040ff057424 */ /* 0x000fe200078e00ff */
[----:B--2---:R-:W-:Y:S01]  /*6c90*/  LOP3.LUT R12, R0, 0x10000, RZ, 0xfc, !PT ;  /* 0x00010000000c7812 */ /* 0x004fe200078efcff */
[----:B------:R-:W-:Y:S01]  /*6ca0*/  IMAD.MOV.U32 R7, RZ, RZ, 0x40000040 ;  /* 0x40000040ff077424 */ /* 0x000fe200078e00ff */
[----:B------:R-:W-:Y:S01]  /*6cb0*/  IADD3 R37, P2, R37, 0x90, RZ ;  /* 0x0000009025257810 */ /* 0x000fe20007f5e0ff */
[----:B------:R-:W-:Y:S01]  /*6cc0*/  IMAD.MOV.U32 R13, RZ, RZ, 0x40000040 ;  /* 0x40000040ff0d7424 */ /* 0x000fe200078e00ff */
[----:B------:R-:W-:Y:S01]  /*6cd0*/  IADD3 R39, P3, R39, 0xa0, RZ ;  /* 0x000000a027277810 */ /* 0x000fe20007f7e0ff */
[----:B------:R-:W-:Y:S01]  /*6ce0*/  IMAD.MOV.U32 R9, RZ, RZ, 0x40000040 ;  /* 0x40000040ff097424 */ /* 0x000fe200078e00ff */
[----:B------:R3:W-:Y:S01]  /*6cf0*/  STL.128 [R1+0xa0], R4 ;  /* 0x0000a00401007387 */ /* 0x0007e20000100c00 */
[----:B------:R-:W-:Y:S01]  /*6d00*/  IADD3 R31, P4, R31, 0xb0, RZ ;  /* 0x000000b01f1f7810 */ /* 0x000fe20007f9e0ff */
[----:B------:R-:W-:-:S02]  /*6d10*/  IMAD.X R36, RZ, RZ, UR36, P1 ;  /* 0x00000024ff247e24 */ /* 0x000fc400088e06ff */
[----:B------:R3:W-:Y:S01]  /*6d20*/  STL.64 [R1+0x98], R12 ;  /* 0x0000980c01007387 */ /* 0x0007e20000100a00 */
[----:B------:R-:W-:Y:S02]  /*6d30*/  IMAD.X R56, RZ, RZ, UR36, P2 ;  /* 0x00000024ff387e24 */ /* 0x000fe400090e06ff */
[----:B------:R-:W-:Y:S01]  /*6d40*/  IMAD.X R58, RZ, RZ, UR36, P3 ;  /* 0x00000024ff3a7e24 */ /* 0x000fe200098e06ff */
[----:B------:R3:W-:Y:S01]  /*6d50*/  STL.128 [R1+0x110], R8 ;  /* 0x0001100801007387 */ /* 0x0007e20000100c00 */
[----:B------:R-:W-:Y:S01]  /*6d60*/  IMAD.X R52, RZ, RZ, UR36, P4 ;  /* 0x00000024ff347e24 */ /* 0x000fe2000a0e06ff */
[----:B------:R-:W-:Y:S06]  /*6d70*/  @!P0 BRA `(.L_x_12720) ;  /* 0x0000000000408947 */ /* 0x000fec0003800000 */
[----:B------:R-:W-:Y:S01]  /*6d80*/  MOV R0, 0x0 ;  /* 0x0000000000007802 */ /* 0x000fe20000000f00 */
[----:B------:R-:W-:Y:S01]  /*6d90*/  ULDC.64 UR4, c[0x4][0x118] ;  /* 0x0100460000047ab9 */ /* 0x000fe20000000a00 */
[----:B------:R-:W-:Y:S01]  /*6da0*/  ULDC.64 UR6, c[0x4][0x120] ;  /* 0x0100480000067ab9 */ /* 0x000fe20000000a00 */
[----:B---3--:R-:W-:Y:S01]  /*6db0*/  IMAD.U32 R4, RZ, RZ, UR4 ;  /* 0x00000004ff047e24 */ /* 0x008fe2000f8e00ff */
        /* <DEDUP_REMOVED lines=12> */
.L_x_12720:
[----:B------:R-:W-:Y:S05]  /*6e80*/  BSYNC B6 ;  /* 0x0000000000067941 */ /* 0x000fea0003800000 */
.L_x_12719:
[----:B------:R-:W1:Y:S01]  /*6e90*/  S2R R20, SR_TID.X ;  /* 0x0000000000147919 */ /* 0x000e620000002100 */
[----:B---3--:R-:W2:Y:S01]  /*6ea0*/  LDC.64 R6, c[0x0][0xad8] ;  /* 0x0002b600ff067b82 */ /* 0x008ea20000000a00 */
[----:B------:R-:W-:Y:S01]  /*6eb0*/  UIADD3 UR4, UP0, UR37, 0x120, URZ ;  /* 0x0000012025047890 */ /* 0x000fe2000ff1e03f */
[----:B------:R-:W-:Y:S01]  /*6ec0*/  IMAD.MOV.U32 R4, RZ, RZ, RZ ;  /* 0x000000ffff047224 */ /* 0x000fe200078e00ff */
[----:B------:R-:W-:Y:S01]  /*6ed0*/  STL.64 [R1+0x120], R220 ;  /* 0x000120dc01007387 */ /* 0x000fe20000100a00 */
[----:B------:R-:W-:Y:S01]  /*6ee0*/  IMAD.U32 R32, RZ, RZ, UR37 ;  /* 0x00000025ff207e24 */ /* 0x000fe2000f8e00ff */
[----:B------:R-:W-:Y:S01]  /*6ef0*/  UIADD3.X UR5, URZ, UR36, URZ, UP0, !UPT ;  /* 0x000000243f057290 */ /* 0x000fe200087fe43f */
[----:B------:R-:W-:Y:S01]  /*6f00*/  IMAD.U32 R38, RZ, RZ, UR37 ;  /* 0x00000025ff267e24 */ /* 0x000fe2000f8e00ff */
[----:B------:R-:W-:Y:S01]  /*6f10*/  STL.U8 [R1+0x138], RZ ;  /* 0x000138ff01007387 */ /* 0x000fe20000100000 */
[----:B------:R-:W3:Y:S01]  /*6f20*/  LDC.64 R12, c[0x0][0xae0] ;  /* 0x0002b800ff0c7b82 */ /* 0x000ee20000000a00 */
[----:B------:R-:W-:Y:S01]  /*6f30*/  IMAD.U32 R8, RZ, RZ, UR4 ;  /* 0x00000004ff087e24 */ /* 0x000fe2000f8e00ff */
[----:B------:R-:W-:Y:S01]  /*6f40*/  ULDC UR4, c[0x0][0x3f4] ;  /* 0x0000fd0000047ab9 */ /* 0x000fe20000000800 */
[----:B------:R-:W-:Y:S01]  /*6f50*/  IMAD.U32 R9, RZ, RZ, UR5 ;  /* 0x00000005ff097e24 */ /* 0x000fe2000f8e00ff */
[----:B------:R-:W-:Y:S01]  /*6f60*/  STL.U8 [R1+0x16c], RZ ;  /* 0x00016cff01007387 */ /* 0x000fe20000100000 */
[----:B------:R-:W-:-:S02]  /*6f70*/  ISETP.LT.AND P0, PT, RZ, UR4, PT ;  /* 0x00000004ff007c0c */ /* 0x000fc4000bf01270 */
[----:B------:R-:W-:Y:S01]  /*6f80*/  IADD3 R32, P2, R32, 0x13c, RZ ;  /* 0x0000013c20207810 */ /* 0x000fe20007f5e0ff */
[----:B------:R-:W4:Y:S01]  /*6f90*/  LDC R26, c[0x0][0xad4] ;  /* 0x0002b500ff1a7b82 */ /* 0x000f220000000800 */
[----:B------:R-:W-:Y:S01]  /*6fa0*/  STL.64 [R1+0x128], R8 ;  /* 0x0001280801007387 */ /* 0x000fe20000100a00 */
[----:B------:R-:W-:Y:S02]  /*6fb0*/  IADD3 R38, P4, R38, 0x128, RZ ;  /* 0x0000012826267810 */ /* 0x000fe40007f9e0ff */
[----:B------:R-:W-:Y:S01]  /*6fc0*/  IMAD.X R53, RZ, RZ, UR36, P2 ;  /* 0x00000024ff357e24 */ /* 0x000fe200090e06ff */
[----:B------:R0:W-:Y:S02]  /*6fd0*/  STL.64 [R1+0x130], R34 ;  /* 0x0001302201007387 */ /* 0x0001e40000100a00 */
[----:B------:R-:W-:Y:S01]  /*6fe0*/  IMAD.X R59, RZ, RZ, UR36, P4 ;  /* 0x00000024ff3b7e24 */ /* 0x000fe2000a0e06ff */
[----:B------:R-:W4:Y:S01]  /*6ff0*/  LDC.64 R10, c[0x0][0x448] ;  /* 0x00011200ff0a7b82 */ /* 0x000f220000000a00 */
[----:B--2---:R-:W-:-:S02]  /*7000*/  IMAD.MOV.U32 R27, RZ, RZ, R6 ;  /* 0x000000ffff1b7224 */ /* 0x004fc400078e0006 */
[----:B------:R-:W-:Y:S02]  /*7010*/  IMAD.MOV.U32 R5, RZ, RZ, R7 ;  /* 0x000000ffff057224 */ /* 0x000fe400078e0007 */
[----:B-1----:R-:W-:-:S03]  /*7020*/  VIADD R222, R20, 0xffffff80 ;  /* 0xffffff8014de7836 */ /* 0x002fc60000000000 */
[----:B------:R-:W1:Y:S01]  /*7030*/  LDC R0, c[0x0][0x450] ;  /* 0x00011400ff007b82 */ /* 0x000e620000000800 */
[----:B---3--:R-:W-:Y:S02]  /*7040*/  IMAD.MOV.U32 R6, RZ, RZ, R12 ;  /* 0x000000ffff067224 */ /* 0x008fe400078e000c */
[----:B------:R-:W-:Y:S01]  /*7050*/  IMAD.MOV.U32 R7, RZ, RZ, R13 ;  /* 0x000000ffff077224 */ /* 0x000fe200078e000d */
[----:B------:R2:W-:Y:S01]  /*7060*/  STL [R1+0x13c], R222 ;  /* 0x00013cde01007387 */ /* 0x0005e20000100800 */
[----:B0-----:R-:W-:Y:S02]  /*7070*/  IMAD.U32 R34, RZ, RZ, UR37 ;  /* 0x00000025ff227e24 */ /* 0x001fe4000f8e00ff */
[----:B------:R-:W-:Y:S01]  /*7080*/  IMAD.U32 R35, RZ, RZ, UR37 ;  /* 0x00000025ff237e24 */ /* 0x000fe2000f8e00ff */
[----:B----4-:R2:W-:Y:S02]  /*7090*/  STL.128 [R1+0x140], R24 ;  /* 0x0001401801007387 */ /* 0x0105e40000100c00 */
[----:B------:R-:W-:-:S02]  /*70a0*/  IADD3 R34, P1, R34, 0x16c, RZ ;  /* 0x0000016c22227810 */ /* 0x000fc40007f3e0ff */
[----:B------:R2:W-:Y:S01]  /*70b0*/  STL.128 [R1+0x150], R4 ;  /* 0x0001500401007387 */ /* 0x0005e20000100c00 */
[----:B------:R-:W-:Y:S02]  /*70c0*/  IADD3 R35, P3, R35, 0x138, RZ ;  /* 0x0000013823237810 */ /* 0x000fe40007f7e0ff */
[----:B------:R-:W-:Y:S01]  /*70d0*/  IMAD.X R55, RZ, RZ, UR36, P1 ;  /* 0x00000024ff377e24 */ /* 0x000fe200088e06ff */
[----:B------:R2:W-:Y:S02]  /*70e0*/  STL.64 [R1+0x160], R10 ;  /* 0x0001600a01007387 */ /* 0x0005e40000100a00 */
[----:B------:R-:W-:Y:S02]  /*70f0*/  IMAD.X R54, RZ, RZ, UR36, P3 ;  /* 0x00000024ff367e24 */ /* 0x000fe400098e06ff */
[----:B-1----:R2:W-:Y:S01]  /*7100*/  STL [R1+0x168], R0 ;  /* 0x0001680001007387 */ /* 0x0025e20000100800 */
[----:B------:R-:W-:Y:S05]  /*7110*/  @P0 BRA `(.L_x_12721) ;  /* 0x0000000000400947 */ /* 0x000fea0003800000 */
[----:B------:R-:W2:Y:S02]  /*7120*/  LDL R3, [R1+0x21c] ;  /* 0x00021c0001037983 */ /* 0x000ea40000100800 */
[----:B--2---:R-:W-:-:S04]  /*7130*/  LEA.HI R0, R3, R3, RZ, 0x1 ;  /* 0x0000000303007211 */ /* 0x004fc800078f08ff */
        /* <DEDUP_REMOVED lines=8> */
.L_x_12724:
[----:B-1----:R1:W2:Y:S02]  /*71c0*/  SYNCS.PHASECHK.TRANS64.TRYWAIT P0, [R144+URZ+0x32400], R3 ;  /* 0x03240003900075a7 */ /* 0x0022a4000800017f */
[----:B--2---:R-:W-:Y:S05]  /*71d0*/  @!P0 NANOSLEEP.SYNCS 0x989680 ;  /* 0x009896800000895d */ /* 0x004fea0003900000 */
[----:B------:R-:W2:Y:S02]  /*71e0*/  @!P0 SYNCS.PHASECHK.TRANS64 P0, [R144+URZ+0x32400], R3 ;  /* 0x03240003900085a7 */ /* 0x000ea4000800007f */
[----:B--2---:R-:W-:Y:S05]  /*71f0*/  @!P0 BRA `(.L_x_12724) ;  /* 0xfffffffc00f08947 */ /* 0x004fea000383ffff */
.L_x_12723:
[----:B------:R-:W-:Y:S05]  /*7200*/  BSYNC B0 ;  /* 0x0000000000007941 */ /* 0x000fea0003800000 */
.L_x_12722:
[----:B------:R-:W-:Y:S05]  /*7210*/  BRA `(.L_x_12725) ;  /* 0x0000002c003c7947 */ /* 0x000fea0003800000 */
.L_x_12721:
[----:B------:R-:W-:Y:S01]  /*7220*/  LOP3.LUT P0, RZ, R61, 0x3ff, RZ, 0xc0, !PT ;  /* 0x000003ff3dff7812 */ /* 0x000fe2000780c0ff */
[----:B------:R-:W-:Y:S01]  /*7230*/  ULDC.64 UR4, c[0x0][0x3f8] ;  /* 0x0000fe0000047ab9 */ /* 0x000fe20000000a00 */
[----:B--2--5:R-:W-:Y:S01]  /*7240*/  SHF.R.S32.HI R5, RZ, 0x1f, R2 ;  /* 0x0000001fff057819 */ /* 0x024fe20000011402 */
        /* <DEDUP_REMOVED lines=27> */
.L_x_12727:
[----:B------:R-:W-:Y:S05]  /*7400*/  BSYNC B6 ;  /* 0x0000000000067941 */ /* 0x000fea0003800000 */
.L_x_12726:
[----:B------:R-:W2:Y:S01]  /*7410*/  LDL R0, [R1+0x70] ;  /* 0x0000700001007983 */ /* 0x000ea20000100800 */
[----:B------:R-:W-:Y:S01]  /*7420*/  ULDC.U8 UR4, c[0x0][0x410] ;  /* 0x0001040000047ab9 */ /* 0x000fe20000000000 */
[----:B------:R-:W-:Y:S01]  /*7430*/  BSSY B0, `(.L_x_12728) ;  /* 0x00002a5000007945 */ /* 0x000fe20003800000 */
[----:B------:R-:W-:Y:S01]  /*7440*/  ISETP.NE.AND P0, PT, RZ, UR4, PT ;  /* 0x00000004ff007c0c */ /* 0x000fe2000bf05270 */
[----:B--2---:R-:W-:-:S12]  /*7450*/  IMAD R0, R0, 0x80, R153 ;  /* 0x0000008000007824 */ /* 0x004fd800078e0299 */
[----:B------:R-:W-:Y:S05]  /*7460*/  @!P0 BRA `(.L_x_12729) ;  /* 0x00000014006c8947 */ /* 0x000fea0003800000 */
[----:B------:R-:W0:Y:S01]  /*7470*/  LDC R67, c[0x0][0x448] ;  /* 0x00011200ff437b82 */ /* 0x000e220000000800 */
[----:B------:R-:W-:Y:S01]  /*7480*/  IMAD R5, R225, 0x40, R0 ;  /* 0x00000040e1057824 */ /* 0x000fe200078e0200 */
[----:B------:R-:W-:Y:S01]  /*7490*/  ULDC.64 UR4, c[0x0][0x3f8] ;  /* 0x0000fe0000047ab9 */ /* 0x000fe20000000a00 */
[----:B------:R-:W-:Y:S01]  /*74a0*/  ULDC.64 UR6, c[0x0][0x408] ;  /* 0x0001020000067ab9 */ /* 0x000fe20000000a00 */
[----:B------:R-:W-:Y:S02]  /*74b0*/  IMAD.MOV.U32 R6, RZ, RZ, R60 ;  /* 0x000000ffff067224 */ /* 0x000fe400078e003c */
[----:B------:R-:W-:Y:S01]  /*74c0*/  IMAD.MOV.U32 R7, RZ, RZ, R25 ;  /* 0x000000ffff077224 */ /* 0x000fe200078e0019 */
[----:B0-----:R-:W-:-:S13]  /*74d0*/  ISETP.NE.AND P0, PT, R67, 0x1, PT ;  /* 0x000000014300780c */ /* 0x001fda0003f05270 */
[----:B------:R-:W0:Y:S08]  /*74e0*/  @P0 LDC R2, c[0x0][0x44c] ;  /* 0x00011300ff020b82 */ /* 0x000e300000000800 */
[----:B------:R-:W1:Y:S01]  /*74f0*/  @P0 LDC R3, c[0x0][0x450] ;  /* 0x00011400ff030b82 */ /* 0x000e620000000800 */
[----:B0-----:R-:W-:-:S05]  /*7500*/  @P0 IMAD.HI.U32 R2, R5, R2, RZ ;  /* 0x0000000205020227 */ /* 0x001fca00078e00ff */
[----:B-1----:R-:W-:Y:S01]  /*7510*/  @P0 SHF.R.U32.HI R5, RZ, R3, R2 ;  /* 0x00000003ff050219 */ /* 0x002fe20000011602 */
[----:B------:R-:W-:Y:S02]  /*7520*/  IMAD.MOV.U32 R2, RZ, RZ, R26 ;  /* 0x000000ffff027224 */ /* 0x000fe400078e001a */
[----:B------:R-:W-:Y:S01]  /*7530*/  IMAD.MOV.U32 R3, RZ, RZ, R63 ;  /* 0x000000ffff037224 */ /* 0x000fe200078e003f */
        /* <DEDUP_REMOVED lines=21> */
.L_x_13053:
        /* <DEDUP_REMOVED lines=28> */
.L_x_12732:
[----:B------:R-:W-:Y:S05]  /*7850*/  BSYNC B1 ;  /* 0x0000000000017941 */ /* 0x000fea0003800000 */
.L_x_12731:
[----:B-12--5:R-:W-:Y:S01]  /*7860*/  IMAD.MOV.U32 R2, RZ, RZ, R24 ;  /* 0x000000ffff027224 */ /* 0x026fe200078e0018 */
[----:B------:R-:W-:Y:S01]  /*7870*/  UMOV UR4, 0xffffffff ;  /* 0xffffffff00047882 */ /* 0x000fe20000000000 */
[----:B------:R-:W-:Y:S01]  /*7880*/  IMAD.MOV.U32 R3, RZ, RZ, R25 ;  /* 0x000000ffff037224 */ /* 0x000fe200078e0019 */
[----:B------:R-:W-:Y:S01]  /*7890*/  CS2R R20, SRZ ;  /* 0x0000000000147805 */ /* 0x000fe2000001ff00 */
[----:B---3--:R-:W-:Y:S02]  /*78a0*/  IMAD.MOV.U32 R5, RZ, RZ, R60 ;  /* 0x000000ffff057224 */ /* 0x008fe400078e003c */
[----:B------:R-:W-:Y:S01]  /*78b0*/  IMAD.MOV.U32 R9, RZ, RZ, R61 ;  /* 0x000000ffff097224 */ /* 0x000fe200078e003d */
[----:B------:R-:W-:Y:S01]  /*78c0*/  PRMT R76, R3, 0x5410, R2 ;  /* 0x00005410034c7816 */ /* 0x000fe20000000002 */
[----:B------:R-:W-:Y:S02]  /*78d0*/  IMAD.MOV.U32 R2, RZ, RZ, R26 ;  /* 0x000000ffff027224 */ /* 0x000fe400078e001a */
[----:B------:R-:W-:Y:S01]  /*78e0*/  IMAD.MOV.U32 R3, RZ, RZ, R27 ;  /* 0x000000ffff037224 */ /* 0x000fe200078e001b */
[----:B------:R-:W-:Y:S01]  /*78f0*/  PRMT R66, R9, 0x5410, R5 ;  /* 0x0000541009427816 */ /* 0x000fe20000000005 */
[----:B------:R-:W-:-:S02]  /*7900*/  IMAD.MOV.U32 R5, RZ, RZ, R62 ;  /* 0x000000ffff057224 */ /* 0x000fc400078e003e */
[----:B------:R-:W-:Y:S01]  /*7910*/  IMAD.MOV.U32 R9, RZ, RZ, R63 ;  /* 0x000000ffff097224 */ /* 0x000fe200078e003f */
[----:B------:R-:W-:-:S04]  /*7920*/  PRMT R77, R2, 0x5410, R3 ;  /* 0x00005410024d7816 */ /* 0x000fc80000000003 */
[----:B------:R-:W-:Y:S01]  /*7930*/  PRMT R69, R5, 0x5410, R9 ;  /* 0x0000541005457816 */ /* 0x000fe20000000009 */
[----:B------:R-:W-:Y:S06]  /*7940*/  BRA.DIV UR4, `(.L_x_12733) ;  /* 0x000002f204a87947 */ /* 0x000fec000b800000 */
[----:B------:R1:W2:Y:S04]  /*7950*/  SHFL.IDX PT, R5, R6, 0x1, 0x1c1f ;  /* 0x003c1f0006057f89 */ /* 0x0002a800000e0000 */
[----:B0-----:R-:W0:Y:S04]  /*7960*/  SHFL.IDX PT, R4, R4, 0x1, 0x1c1f ;  /* 0x003c1f0004047f89 */ /* 0x001e2800000e0000 */
[----:B------:R-:W3:Y:S04]  /*7970*/  SHFL.IDX PT, R7, R7, 0x1, 0x1c1f ;  /* 0x003c1f0007077f89 */ /* 0x000ee800000e0000 */
[----:B----4-:R1:W4:Y:S02]  /*7980*/  SHFL.IDX PT, R14, R8, 0x1, 0x1c1f ;  /* 0x003c1f00080e7f89 */ /* 0x01032400000e0000 */
.L_x_13059:
[----:B------:R-:W5:Y:S01]  /*7990*/  LDL R3, [R1+0x21c] ;  /* 0x00021c0001037983 */ /* 0x000f620000100800 */
[----:B------:R-:W-:Y:S01]  /*79a0*/  VIADD R0, R0, 0x40 ;  /* 0x0000004000007836 */ /* 0x000fe20000000000 */
[----:B------:R-:W-:Y:S01]  /*79b0*/  BSSY B1, `(.L_x_12734) ;  /* 0x000001e000017945 */ /* 0x000fe20003800000 */
[----:B-1----:R-:W-:Y:S02]  /*79c0*/  CS2R R8, SRZ ;  /* 0x0000000000087805 */ /* 0x002fe4000001ff00 */
[----:B------:R-:W-:Y:S02]  /*79d0*/  CS2R R10, SRZ ;  /* 0x00000000000a7805 */ /* 0x000fe4000001ff00 */
[----:B------:R-:W-:Y:S02]  /*79e0*/  ISETP.GE.AND P0, PT, R0, R67, PT ;  /* 0x000000430000720c */ /* 0x000fe40003f06270 */
[----:B-----5:R-:W-:-:S04]  /*79f0*/  LEA.HI R2, R3, R3, RZ, 0x1 ;  /* 0x0000000303027211 */ /* 0x020fc800078f08ff */
        /* <DEDUP_REMOVED lines=8> */
[----:B------:R-:W-:Y:S01]  /*7a80*/  ISETP.GE.AND P2, PT, R154, UR4, PT ;  /* 0x000000049a007c0c */ /* 0x000fe2000bf46270 */
[----:B---3--:R-:W-:Y:S01]  /*7a90*/  IMAD.MOV.U32 R15, RZ, RZ, R7 ;  /* 0x000000ffff0f7224 */ /* 0x008fe200078e0007 */
[----:B------:R-:W-:-:S09]  /*7aa0*/  CS2R R10, SRZ ;  /* 0x00000000000a7805 */ /* 0x000fd2000001ff00 */
[C---:B------:R-:W-:Y:S01]  /*7ab0*/  @!P3 IMAD.SHL.U32 R3, R158.reuse, 0x2, RZ ;  /* 0x000000029e03b824 */ /* 0x040fe200078e00ff */
[----:B------:R-:W-:Y:S01]  /*7ac0*/  @!P3 SHF.L.U64.HI R0, R158, 0x1, R226 ;  /* 0x000000019e00b819 */ /* 0x000fe200000102e2 */
[----:B0-2---:R-:W-:-:S03]  /*7ad0*/  @!P2 IMAD.WIDE R64, R154, 0x2, R4 ;  /* 0x000000029a40a825 */ /* 0x005fc600078e0204 */
        /* <DEDUP_REMOVED lines=11> */
.L_x_12735:
[----:B------:R-:W-:Y:S05]  /*7b90*/  BSYNC B1 ;  /* 0x0000000000017941 */ /* 0x000fea0003800000 */
.L_x_12734:
[----:B------:R-:W0:Y:S01]  /*7ba0*/  SYNCS.PHASECHK.TRANS64.TRYWAIT P0, [R144+URZ+0x32400], R13 ;  /* 0x0324000d900075a7 */ /* 0x000e22000800017f */
[----:B------:R-:W-:Y:S04]  /*7bb0*/  BSSY B1, `(.L_x_12736) ;  /* 0x0000002000017945 */ /* 0x000fe80003800000 */
[----:B0-----:R-:W-:Y:S05]  /*7bc0*/  @!P0 BRA `(.L_x_12737) ;  /* 0x000002f000788947 */ /* 0x001fea0003800000 */
.L_x_13060:
[----:B------:R-:W-:Y:S05]  /*7bd0*/  BSYNC B1 ;  /* 0x0000000000017941 */ /* 0x000fea0003800000 */
.L_x_12736:
[----:B-1----:R-:W4:Y:S01]  /*7be0*/  LDL R6, [R1+0x70] ;  /* 0x0000700001067983 */ /* 0x002f220000100800 */
[----:B------:R-:W-:Y:S01]  /*7bf0*/  LOP3.LUT P0, RZ, R227, 0x4, RZ, 0xc0, !PT ;  /* 0x00000004e3ff7812 */ /* 0x000fe2000780c0ff */
[----:B--2---:R-:W-:Y:S01]  /*7c00*/  IMAD.IADD R5, R167, 0x1, R230 ;  /* 0x00000001a7057824 */ /* 0x004fe200078e02e6 */
[----:B------:R-:W-:Y:S01]  /*7c10*/  BSSY B1, `(.L_x_12738) ;  /* 0x000007a000017945 */ /* 0x000fe20003800000 */
[----:B---3-5:R-:W-:Y:S02]  /*7c20*/  IMAD.MOV.U32 R7, RZ, RZ, R8 ;  /* 0x000000ffff077224 */ /* 0x028fe400078e0008 */
[----:B------:R-:W-:Y:S02]  /*7c30*/  IMAD R144, R5, 0x2, R144 ;  /* 0x0000000205907824 */ /* 0x000fe400078e0290 */
[----:B------:R-:W-:Y:S02]  /*7c40*/  IMAD.MOV.U32 R5, RZ, RZ, R20 ;  /* 0x000000ffff057224 */ /* 0x000fe400078e0014 */
[----:B------:R-:W-:-:S02]  /*7c50*/  VIADD R4, R144, 0x18400 ;  /* 0x0001840090047836 */ /* 0x000fc40000000000 */
[----:B------:R-:W-:Y:S01]  /*7c60*/  VIADD R0, R144, 0x18440 ;  /* 0x0001844090007836 */ /* 0x000fe20000000000 */
[----:B------:R-:W-:Y:S01]  /*7c70*/  PRMT R12, R5, 0x5410, R7 ;  /* 0x00005410050c7816 */ /* 0x000fe20000000007 */
[----:B------:R-:W-:Y:S02]  /*7c80*/  @P0 VIADD R0, R4, 0xffffffc0 ;  /* 0xffffffc004000836 */ /* 0x000fe40000000000 */
[----:B------:R-:W-:Y:S02]  /*7c90*/  IMAD.MOV.U32 R5, RZ, RZ, R9 ;  /* 0x000000ffff057224 */ /* 0x000fe400078e0009 */
[----:B------:R-:W-:-:S03]  /*7ca0*/  IMAD.MOV.U32 R7, RZ, RZ, R11 ;  /* 0x000000ffff077224 */ /* 0x000fc600078e000b */
[----:B------:R-:W-:Y:S01]  /*7cb0*/  PRMT R78, R5, 0x7610, R78 ;  /* 0x00007610054e7816 */ /* 0x000fe2000000004e */
[----:B------:R-:W-:-:S05]  /*7cc0*/  IMAD.MOV.U32 R5, RZ, RZ, R3 ;  /* 0x000000ffff057224 */ /* 0x000fca00078e0003 */
[----:B----4-:R-:W-:Y:S01]  /*7cd0*/  PRMT R14, R5, 0x5410, R7 ;  /* 0x00005410050e7816 */ /* 0x010fe20000000007 */
[----:B------:R-:W-:Y:S02]  /*7ce0*/  IMAD R4, R6, -0x80, R67 ;  /* 0xffffff8006047824 */ /* 0x000fe400078e0243 */
[----:B------:R-:W-:-:S03]  /*7cf0*/  IMAD.MOV.U32 R6, RZ, RZ, R21 ;  /* 0x000000ffff067224 */ /* 0x000fc600078e0015 */
[----:B------:R-:W-:Y:S01]  /*7d00*/  VIMNMX R74, R4, 0x80, PT ;  /* 0x00000080044a7848 */ /* 0x000fe20003fe0100 */
[----:B------:R-:W-:Y:S01]  /*7d10*/  IMAD.MOV.U32 R4, RZ, RZ, R2 ;  /* 0x000000ffff047224 */ /* 0x000fe200078e0002 */
[----:B------:R-:W-:Y:S01]  /*7d20*/  PRMT R13, R6, 0x7610, R13 ;  /* 0x00007610060d7816 */ /* 0x000fe2000000000d */
[----:B------:R-:W-:Y:S01]  /*7d30*/  IMAD.MOV.U32 R6, RZ, RZ, R10 ;  /* 0x000000ffff067224 */ /* 0x000fe200078e000a */
[----:B------:R-:W-:Y:S02]  /*7d40*/  ISETP.GE.AND P0, PT, R153, R74, PT ;  /* 0x0000004a9900720c */ /* 0x000fe40003f06270 */
[----:B------:R-:W-:Y:S02]  /*7d50*/  PRMT R15, R4, 0x7610, R15 ;  /* 0x00007610040f7816 */ /* 0x000fe4000000000f */
[----:B------:R-:W-:-:S09]  /*7d60*/  PRMT R13, R13, 0x5410, R6 ;  /* 0x000054100d0d7816 */ /* 0x000fd20000000006 */
[----:B------:R-:W-:Y:S05]  /*7d70*/  @P0 BRA `(.L_x_12739) ;  /* 0x00000004008c0947 */ /* 0x000fea0003800000 */
[----:B------:R-:W0:Y:S01]  /*7d80*/  LDC R5, c[0x0][0x3f4] ;  /* 0x0000fd00ff057b82 */ /* 0x000e220000000800 */
[----:B------:R-:W-:Y:S01]  /*7d90*/  BSSY B2, `(.L_x_12740) ;  /* 0x0000032000027945 */ /* 0x000fe20003800000 */
[-C--:B0-----:R-:W-:Y:S02]  /*7da0*/  ISETP.GE.AND P0, PT, R154, R5.reuse, PT ;  /* 0x000000059a00720c */ /* 0x081fe40003f06270 */
[----:B------:R-:W-:-:S11]  /*7db0*/  ISETP.GE.AND P1, PT, R158, R5, PT ;  /* 0x000000059e00720c */ /* 0x000fd60003f26270 */
[----:B------:R-:W-:Y:S05]  /*7dc0*/  @P0 BRA `(.L_x_12741) ;  /* 0x0000000000b80947 */ /* 0x000fea0003800000 */
[----:B------:R-:W0:Y:S01]  /*7dd0*/  LDS.128 R4, [R144+0x18400] ;  /* 0x0184000090047984 */ /* 0x000e220000000c00 */
[----:B------:R-:W-:Y:S02]  /*7de0*/  SHF.R.U32.HI R68, RZ, 0x10, R63 ;  /* 0x00000010ff447819 */ /* 0x000fe4000001163f */
[----:B------:R-:W-:Y:S02]  /*7df0*/  SHF.R.U32.HI R65, RZ, 0x10, R61 ;  /* 0x00000010ff417819 */ /* 0x000fe4000001163d */
[----:B------:R-:W-:Y:S02]  /*7e00*/  SHF.R.U64 R67, R62, 0x10, R63 ;  /* 0x000000103e437819 */ /* 0x000fe4000000123f */
[----:B------:R-:W-:Y:S02]  /*7e10*/  PRMT R68, R69, 0x5432, R68 ;  /* 0x0000543245447816 */ /* 0x000fe40000000044 */
[----:B------:R-:W-:Y:S02]  /*7e20*/  SHF.R.U64 R64, R60, 0x10, R61 ;  /* 0x000000103c407819 */ /* 0x000fe4000000123d */
        /* <DEDUP_REMOVED lines=40> */
.L_x_12741:
[----:B------:R-:W-:Y:S05]  /*80b0*/  BSYNC B2 ;  /* 0x0000000000027941 */ /* 0x000fea0003800000 */
.L_x_12740:
[----:B------:R-:W-:Y:S05]  /*80c0*/  @P1 BRA `(.L_x_12739) ;  /* 0x0000000000b81947 */ /* 0x000fea0003800000 */
[----:B0-----:R-:W0:Y:S01]  /*80d0*/  LDS.128 R4, [R0] ;  /* 0x0000000000047984 */ /* 0x001e220000000c00 */
        /* <DEDUP_REMOVED lines=12> */
[C---:B0-----:R-:W-:Y:S01]  /*81a0*/  LOP3.LUT R25, R6.reuse, 0xffff0000, RZ, 0xc0, !PT ;  /* 0xffff000006197812 */ /* 0x041fe200078ec0ff */
        /* <DEDUP_REMOVED lines=32> */
.L_x_12739:
[----:B------:R-:W-:Y:S05]  /*83b0*/  BSYNC B1 ;  /* 0x0000000000017941 */ /* 0x000fea0003800000 */
.L_x_12738:
        /* <DEDUP_REMOVED lines=53> */
.L_x_12744:
[----:B------:R-:W-:Y:S05]  /*8710*/  BSYNC B1 ;  /* 0x0000000000017941 */ /* 0x000fea0003800000 */
.L_x_12743:
        /* <DEDUP_REMOVED lines=10> */
[C---:B------:R-:W-:Y:S01]  /*87c0*/  LOP3.LUT R10, R13.reuse, 0xffff0000, RZ, 0xc0, !PT ;  /* 0xffff00000d0a7812 */ /* 0x040fe200078ec0ff */
[----:B------:R-:W-:Y:S01]  /*87d0*/  IMAD.U32 R11, R13, 0x10000, RZ ;  /* 0x000100000d0b7824 */ /* 0x000fe200078e00ff */
        /* <DEDUP_REMOVED lines=36> */
.L_x_12729:
[----:B------:R-:W0:Y:S01]  /*8a20*/  LDC R21, c[0x0][0x448] ;  /* 0x00011200ff157b82 */ /* 0x000e220000000800 */
[----:B------:R-:W-:Y:S01]  /*8a30*/  IMAD R5, R225, 0x40, R0 ;  /* 0x00000040e1057824 */ /* 0x000fe200078e0200 */
[----:B------:R-:W-:Y:S01]  /*8a40*/  ULDC.64 UR4, c[0x0][0x3f8] ;  /* 0x0000fe0000047ab9 */ /* 0x000fe20000000a00 */
[----:B------:R-:W-:Y:S01]  /*8a50*/  ULDC.64 UR6, c[0x0][0x408] ;  /* 0x0001020000067ab9 */ /* 0x000fe20000000a00 */
        /* <DEDUP_REMOVED lines=12> */
[----:B------:R-:W-:-:S04]  /*8b20*/  IMAD.WIDE.U32 R2, R5, UR4, R2 ;  /* 0x0000000405027c25 */ /* 0x000fc8000f8e0002 */
[C---:B------:R-:W-:Y:S01]  /*8b30*/  IMAD R7, R5.reuse, UR5, R6 ;  /* 0x0000000505077c24 */ /* 0x040fe2000f8e0206 */
[----:B------:R-:W-:Y:S01]  /*8b40*/  ULDC.64 UR4, c[0x0][0x3e8] ;  /* 0x0000fa0000047ab9 */ /* 0x000fe20000000a00 */
        /* <DEDUP_REMOVED lines=21> */
[----:B--2---:R-:W-:Y:S01]  /*8ca0*/  @!P1 IMAD.X R5, R2, 0x1, R21, P2 ;  /* 0x0000000102059824 */ /* 0x004fe200010e0615 */
[----:B---3--:R-:W-:-:S05]  /*8cb0*/  @!P1 IADD3 R14, P2, R14, R9, RZ ;  /* 0x000000090e0e9210 */ /* 0x008fca0007f5e0ff */
[----:B------:R-:W2:Y:S01]  /*8cc0*/  @!P1 LD.E.128 R4, desc[UR42][R4.64] ;  /* 0x0000002a04049980 */ /* 0x000ea2000c101d00 */
[----:B----4-:R-:W-:-:S04]  /*8cd0*/  @!P1 IMAD.X R3, R8, 0x1, R21, P2 ;  /* 0x0000000108039824 */ /* 0x010fc800010e0615 */
[----:B------:R-:W-:-:S05]  /*8ce0*/  @!P1 IMAD.MOV.U32 R15, RZ, RZ, R3 ;  /* 0x000000ffff0f9224 */ /* 0x000fca00078e0003 */
[----:B------:R0:W3:Y:S01]  /*8cf0*/  @!P1 LD.E.128 R24, desc[UR42][R14.64] ;  /* 0x0000002a0e189980 */ /* 0x0000e2000c101d00 */
[----:B------:R-:W-:Y:S02]  /*8d00*/  CS2R R64, SRZ ;  /* 0x0000000000407805 */ /* 0x000fe4000001ff00 */
[----:B------:R-:W-:Y:S02]  /*8d10*/  CS2R R66, SRZ ;  /* 0x0000000000427805 */ /* 0x000fe4000001ff00 */
[----:B------:R-:W-:Y:S01]  /*8d20*/  CS2R R20, SRZ ;  /* 0x0000000000147805 */ /* 0x000fe2000001ff00 */
[----:B------:R-:W1:Y:S04]  /*8d30*/  SHFL.IDX PT, R61, R61, 0x1, 0x1c1f ;  /* 0x003c1f003d3d7f89 */ /* 0x000e6800000e0000 */
[----:B------:R-:W4:Y:S04]  /*8d40*/  SHFL.IDX PT, R60, R60, 0x1, 0x1c1f ;  /* 0x003c1f003c3c7f89 */ /* 0x000f2800000e0000 */
[----:B0-----:R0:W0:Y:S04]  /*8d50*/  SHFL.IDX PT, R14, R10, 0x1, 0x1c1f ;  /* 0x003c1f000a0e7f89 */ /* 0x00102800000e0000 */
[----:B------:R-:W0:Y:S01]  /*8d60*/  SHFL.IDX PT, R62, R62, 0x1, 0x1c1f ;  /* 0x003c1f003e3e7f89 */ /* 0x000e2200000e0000 */
[----:B--2---:R-:W-:-:S02]  /*8d70*/  @!P1 IMAD.MOV.U32 R64, RZ, RZ, R6 ;  /* 0x000000ffff409224 */ /* 0x004fc400078e0006 */
[----:B------:R-:W-:Y:S02]  /*8d80*/  @!P1 IMAD.MOV.U32 R65, RZ, RZ, R7 ;  /* 0x000000ffff419224 */ /* 0x000fe400078e0007 */
[----:B------:R-:W-:Y:S02]  /*8d90*/  IMAD.MOV.U32 R2, RZ, RZ, R64 ;  /* 0x000000ffff027224 */ /* 0x000fe400078e0040 */
[----:B------:R-:W-:Y:S02]  /*8da0*/  IMAD.MOV.U32 R3, RZ, RZ, R65 ;  /* 0x000000ffff037224 */ /* 0x000fe400078e0041 */
[----:B------:R-:W-:Y:S02]  /*8db0*/  @!P1 IMAD.MOV.U32 R66, RZ, RZ, R4 ;  /* 0x000000ffff429224 */ /* 0x000fe400078e0004 */
[----:B------:R-:W-:Y:S01]  /*8dc0*/  @!P1 IMAD.MOV.U32 R67, RZ, RZ, R5 ;  /* 0x000000ffff439224 */ /* 0x000fe200078e0005 */
[----:B------:R-:W-:Y:S02]  /*8dd0*/  PRMT R74, R3, 0x5410, R2 ;  /* 0x00005410034a7816 */ /* 0x000fe40000000002 */
[----:B------:R-:W-:Y:S01]  /*8de0*/  CS2R R2, SRZ ;  /* 0x0000000000027805 */ /* 0x000fe2000001ff00 */
[----:B------:R-:W-:-:S02]  /*8df0*/  IMAD.MOV.U32 R4, RZ, RZ, R66 ;  /* 0x000000ffff047224 */ /* 0x000fc400078e0042 */
[----:B------:R-:W-:Y:S02]  /*8e00*/  IMAD.MOV.U32 R5, RZ, RZ, R67 ;  /* 0x000000ffff057224 */ /* 0x000fe400078e0043 */
[----:B---3--:R-:W-:Y:S01]  /*8e10*/  @!P1 IMAD.MOV.U32 R20, RZ, RZ, R24 ;  /* 0x000000ffff149224 */ /* 0x008fe200078e0018 */
[----:B------:R-:W-:Y:S01]  /*8e20*/  PRMT R68, R4, 0x7610, R68 ;  /* 0x0000761004447816 */ /* 0x000fe20000000044 */
[----:B------:R-:W-:Y:S01]  /*8e30*/  @!P1 IMAD.MOV.U32 R21, RZ, RZ, R25 ;  /* 0x000000ffff159224 */ /* 0x000fe200078e0019 */
[----:B------:R-:W-:Y:S01]  /*8e40*/  PRMT R69, R5, 0x7610, R69 ;  /* 0x0000761005457816 */ /* 0x000fe20000000045 */
[----:B------:R-:W-:Y:S02]  /*8e50*/  @!P1 IMAD.MOV.U32 R2, RZ, RZ, R26 ;  /* 0x000000ffff029224 */ /* 0x000fe400078e001a */
[----:B------:R-:W-:Y:S02]  /*8e60*/  @!P1 IMAD.MOV.U32 R3, RZ, RZ, R27 ;  /* 0x000000ffff039224 */ /* 0x000fe400078e001b */
[----:B------:R-:W-:-:S02]  /*8e70*/  IMAD.MOV.U32 R6, RZ, RZ, R20 ;  /* 0x000000ffff067224 */ /* 0x000fc400078e0014 */
[----:B------:R-:W-:Y:S02]  /*8e80*/  IMAD.MOV.U32 R7, RZ, RZ, R21 ;  /* 0x000000ffff077224 */ /* 0x000fe400078e0015 */
[----:B------:R-:W-:Y:S02]  /*8e90*/  IMAD.MOV.U32 R4, RZ, RZ, R2 ;  /* 0x000000ffff047224 */ /* 0x000fe400078e0002 */
[----:B------:R-:W-:Y:S01]  /*8ea0*/  IMAD.MOV.U32 R5, RZ, RZ, R3 ;  /* 0x000000ffff057224 */ /* 0x000fe200078e0003 */
[----:B------:R-:W-:Y:S02]  /*8eb0*/  PRMT R79, R7, 0x5410, R6 ;  /* 0x00005410074f7816 */ /* 0x000fe40000000006 */
[----:B------:R-:W-:Y:S02]  /*8ec0*/  CS2R R6, SRZ ;  /* 0x0000000000067805 */ /* 0x000fe4000001ff00 */
[----:B01--4-:R-:W-:-:S07]  /*8ed0*/  PRMT R76, R4, 0x5410, R5 ;  /* 0x00005410044c7816 */ /* 0x013fce0000000005 */
.L_x_13070:
[----:B------:R-:W2:Y:S01]  /*8ee0*/  LDL R5, [R1+0x21c] ;  /* 0x00021c0001057983 */ /* 0x000ea20000100800 */
[----:B------:R-:W-:Y:S01]  /*8ef0*/  VIADD R0, R0, 0x40 ;  /* 0x0000004000007836 */ /* 0x000fe20000000000 */
[----:B------:R-:W-:Y:S01]  /*8f00*/  BSSY B1, `(.L_x_12746) ;  /* 0x0000016000017945 */ /* 0x000fe20003800000 */
[----:B------:R-:W-:Y:S02]  /*8f10*/  CS2R R10, SRZ ;  /* 0x00000000000a7805 */ /* 0x000fe4000001ff00 */
[----:B------:R-:W-:Y:S02]  /*8f20*/  CS2R R8, SRZ ;  /* 0x0000000000087805 */ /* 0x000fe4000001ff00 */
[----:B------:R-:W-:Y:S02]  /*8f30*/  ISETP.GE.AND P1, PT, R0, R63, PT ;  /* 0x0000003f0000720c */ /* 0x000fe40003f26270 */
[----:B--2---:R-:W-:-:S04]  /*8f40*/  LEA.HI R4, R5, R5, RZ, 0x1 ;  /* 0x0000000505047211 */ /* 0x004fc800078f08ff */
[----:B------:R-:W-:-:S05]  /*8f50*/  LOP3.LUT R4, R4, 0xfffffffe, RZ, 0xc0, !PT ;  /* 0xfffffffe04047812 */ /* 0x000fca00078ec0ff */
[----:B------:R-:W-:Y:S01]  /*8f60*/  IMAD.IADD R0, R5, 0x1, -R4 ;  /* 0x0000000105007824 */ /* 0x000fe200078e0a04 */
[----:B------:R-:W-:-:S04]  /*8f70*/  CS2R R4, SRZ ;  /* 0x0000000000047805 */ /* 0x000fc8000001ff00 */
        /* <DEDUP_REMOVED lines=8> */
[-C--:B------:R-:W-:Y:S02]  /*9000*/  IADD3 R4, P1, R61, R8.reuse, RZ ;  /* 0x000000083d047210 */ /* 0x080fe40007f3e0ff */
[----:B------:R-:W-:-:S03]  /*9010*/  IADD3 R8, P2, R14, R8, RZ ;  /* 0x000000080e087210 */ /* 0x000fc60007f5e0ff */
[--C-:B------:R-:W-:Y:S02]  /*9020*/  IMAD.X R5, R60, 0x1, R7.reuse, P1 ;  /* 0x000000013c057824 */ /* 0x100fe400008e0607 */
[----:B------:R-:W-:-:S04]  /*9030*/  IMAD.X R9, R62, 0x1, R7, P2 ;  /* 0x000000013e097824 */ /* 0x000fc800010e0607 */
[----:B------:R-:W5:Y:S04]  /*9040*/  LD.E.128 R4, desc[UR42][R4.64] ;  /* 0x0000002a04047980 */ /* 0x000f68000c101d00 */
[----:B------:R-:W5:Y:S02]  /*9050*/  LD.E.128 R8, desc[UR42][R8.64] ;  /* 0x0000002a08087980 */ /* 0x000f64000c101d00 */
.L_x_12747:
[----:B------:R-:W-:Y:S05]  /*9060*/  BSYNC B1 ;  /* 0x0000000000017941 */ /* 0x000fea0003800000 */
.L_x_12746:
[----:B------:R-:W0:Y:S01]  /*9070*/  SYNCS.PHASECHK.TRANS64.TRYWAIT P1, [R144+URZ+0x32400], R13 ;  /* 0x0324000d900075a7 */ /* 0x000e22000802017f */
[----:B------:R-:W-:Y:S04]  /*9080*/  BSSY B1, `(.L_x_12748) ;  /* 0x0000002000017945 */ /* 0x000fe80003800000 */
[----:B0-----:R-:W-:Y:S05]  /*9090*/  @!P1 BRA `(.L_x_12749) ;  /* 0x000002e000b89947 */ /* 0x001fea0003800000 */
.L_x_13071:
[----:B------:R-:W-:Y:S05]  /*90a0*/  BSYNC B1 ;  /* 0x0000000000017941 */ /* 0x000fea0003800000 */
.L_x_12748:
[----:B------:R-:W2:Y:S01]  /*90b0*/  LDL R0, [R1+0x70] ;  /* 0x0000700001007983 */ /* 0x000ea20000100800 */
[----:B-----5:R-:W-:Y:S01]  /*90c0*/  IMAD.MOV.U32 R12, RZ, RZ, R6 ;  /* 0x000000ffff0c7224 */ /* 0x020fe200078e0006 */
[----:B------:R-:W-:Y:S01]  /*90d0*/  BSSY B1, `(.L_x_12750) ;  /* 0x0000077000017945 */ /* 0x000fe20003800000 */
[----:B0-----:R-:W-:Y:S02]  /*90e0*/  IMAD.MOV.U32 R13, RZ, RZ, R7 ;  /* 0x000000ffff0d7224 */ /* 0x001fe400078e0007 */
        /* <DEDUP_REMOVED lines=9> */
[----:B--2---:R-:W-:-:S05]  /*9180*/  IMAD R0, R0, -0x80, R63 ;  /* 0xffffff8000007824 */ /* 0x004fca00078e023f */
[----:B------:R-:W-:-:S04]  /*9190*/  VIMNMX R0, R0, 0x80, PT ;  /* 0x0000008000007848 */ /* 0x000fc80003fe0100 */
[-C--:B------:R-:W-:Y:S02]  /*91a0*/  ISETP.GE.OR P1, PT, R153, R0.reuse, P0 ;  /* 0x000000009900720c */ /* 0x080fe40000726670 */
[----:B------:R-:W-:Y:S01]  /*91b0*/  ISETP.GE.OR P0, PT, R156, R0, P0 ;  /* 0x000000009c00720c */ /* 0x000fe20000706670 */
[----:B------:R-:W-:-:S05]  /*91c0*/  IMAD.MOV.U32 R0, RZ, RZ, R4 ;  /* 0x000000ffff007224 */ /* 0x000fca00078e0004 */
[----:B------:R-:W-:-:S05]  /*91d0*/  PRMT R60, R60, 0x5410, R0 ;  /* 0x000054103c3c7816 */ /* 0x000fca0000000000 */
[----:B------:R-:W-:Y:S05]  /*91e0*/  @P1 BRA `(.L_x_12751) ;  /* 0x0000000400941947 */ /* 0x000fea0003800000 */
[----:B------:R-:W-:Y:S01]  /*91f0*/  IMAD.IADD R13, R22, 0x1, R71 ;  /* 0x00000001160d7824 */ /* 0x000fe200078e0247 */
[----:B------:R-:W-:Y:S02]  /*9200*/  LOP3.LUT R0, R166, 0x38, R22, 0xf8, !PT ;  /* 0x00000038a6007812 */ /* 0x000fe400078ef816 */
[----:B------:R-:W-:Y:S02]  /*9210*/  SHF.R.U64 R63, R66, 0x10, R67 ;  /* 0x00000010423f7819 */ /* 0x000fe40000001243 */
[----:B------:R-:W-:Y:S02]  /*9220*/  LOP3.LUT R12, R166, 0x38, R13, 0xf8, !PT ;  /* 0x00000038a60c7812 */ /* 0x000fe400078ef80d */
[-C--:B------:R-:W-:Y:S02]  /*9230*/  LOP3.LUT R0, R0, R173.reuse, RZ, 0x3c, !PT ;  /* 0x000000ad00007212 */ /* 0x080fe400078e3cff */
[----:B------:R-:W-:Y:S02]  /*9240*/  LOP3.LUT R12, R12, R173, RZ, 0x3c, !PT ;  /* 0x000000ad0c0c7212 */ /* 0x000fe400078e3cff */
[----:B------:R-:W-:Y:S01]  /*9250*/  SHF.R.U64 R70, R20, 0x10, R21 ;  /* 0x0000001014467819 */ /* 0x000fe20000001215 */
[C---:B------:R-:W-:Y:S01]  /*9260*/  IMAD.IADD R13, R167.reuse, 0x1, R0 ;  /* 0x00000001a70d7824 */ /* 0x040fe200078e0200 */
[----:B------:R-:W-:Y:S01]  /*9270*/  SHF.R.U32.HI R0, RZ, 0x10, R67 ;  /* 0x00000010ff007819 */ /* 0x000fe20000011643 */
[----:B------:R-:W-:Y:S01]  /*9280*/  IMAD.IADD R25, R167, 0x1, R12 ;  /* 0x00000001a7197824 */ /* 0x000fe200078e020c */
[--C-:B------:R-:W-:Y:S01]  /*9290*/  SHF.R.U64 R66, R64, 0x10, R65.reuse ;  /* 0x0000001040427819 */ /* 0x100fe20000001241 */
[--C-:B------:R-:W-:Y:S01]  /*92a0*/  IMAD R84, R13, 0x2, R144.reuse ;  /* 0x000000020d547824 */ /* 0x100fe200078e0290 */
[----:B------:R-:W-:Y:S01]  /*92b0*/  SHF.R.U32.HI R67, RZ, 0x10, R65 ;  /* 0x00000010ff437819 */ /* 0x000fe20000011641 */
[----:B------:R-:W-:Y:S01]  /*92c0*/  IMAD R85, R25, 0x2, R144 ;  /* 0x0000000219557824 */ /* 0x000fe200078e0290 */
[----:B------:R-:W-:-:S02]  /*92d0*/  SHF.R.U32.HI R75, RZ, 0x10, R21 ;  /* 0x00000010ff4b7819 */ /* 0x000fc40000011615 */
[----:B------:R-:W0:Y:S01]  /*92e0*/  LDS.128 R12, [R84+0x18400] ;  /* 0x01840000540c7984 */ /* 0x000e220000000c00 */
[----:B------:R-:W-:Y:S02]  /*92f0*/  PRMT R68, R68, 0x5410, R63 ;  /* 0x0000541044447816 */ /* 0x000fe4000000003f */
[C---:B------:R-:W-:Y:S01]  /*9300*/  PRMT R70, R79.reuse, 0x5432, R70 ;  /* 0x000054324f467816 */ /* 0x040fe20000000046 */
[----:B------:R-:W1:Y:S01]  /*9310*/  LDS.128 R24, [R85+0x18400] ;  /* 0x0184000055187984 */ /* 0x000e620000000c00 */
[--C-:B------:R-:W-:Y:S01]  /*9320*/  SHF.R.U64 R77, R2, 0x10, R3.reuse ;  /* 0x00000010024d7819 */ /* 0x100fe20000001203 */
[----:B------:R-:W-:Y:S01]  /*9330*/  IMAD.U32 R65, R68, 0x10000, RZ ;  /* 0x0001000044417824 */ /* 0x000fe200078e00ff */
[----:B------:R-:W-:Y:S02]  /*9340*/  SHF.R.U32.HI R78, RZ, 0x10, R3 ;  /* 0x00000010ff4e7819 */ /* 0x000fe40000011603 */
[C---:B------:R-:W-:Y:S02]  /*9350*/  PRMT R66, R74.reuse, 0x5432, R66 ;  /* 0x000054324a427816 */ /* 0x040fe40000000042 */
[----:B------:R-:W-:Y:S01]  /*9360*/  PRMT R67, R74, 0x5410, R67 ;  /* 0x000054104a437816 */ /* 0x000fe20000000043 */
[----:B------:R-:W-:Y:S01]  /*9370*/  IMAD.U32 R74, R70, 0x10000, RZ ;  /* 0x00010000464a7824 */ /* 0x000fe200078e00ff */
[----:B------:R-:W-:-:S02]  /*9380*/  PRMT R75, R79, 0x5410, R75 ;  /* 0x000054104f4b7816 */ /* 0x000fc4000000004b */
[----:B------:R-:W-:Y:S02]  /*9390*/  PRMT R69, R69, 0x5410, R0 ;  /* 0x0000541045457816 */ /* 0x000fe40000000000 */
[C---:B------:R-:W-:Y:S02]  /*93a0*/  PRMT R77, R76.reuse, 0x5410, R77 ;  /* 0x000054104c4d7816 */ /* 0x040fe4000000004d */
[----:B------:R-:W-:Y:S01]  /*93b0*/  PRMT R78, R76, 0x5432, R78 ;  /* 0x000054324c4e7816 */ /* 0x000fe2000000004e */
[C---:B------:R-:W-:Y:S01]  /*93c0*/  IMAD.U32 R76, R75.reuse, 0x10000, RZ ;  /* 0x000100004b4c7824 */ /* 0x040fe200078e00ff */
[----:B------:R-:W-:Y:S01]  /*93d0*/  LOP3.LUT R75, R75, 0xffff0000, RZ, 0xc0, !PT ;  /* 0xffff00004b4b7812 */ /* 0x000fe200078ec0ff */
        /* <DEDUP_REMOVED lines=11> */
[----:B------:R-:W-:Y:S01]  /*9490*/  FMUL.FTZ R82, R62, R76 ;  /* 0x0000004c3e527220 */ /* 0x000fe20000410000 */
[----:B------:R-:W-:Y:S01]  /*94a0*/  FFMA.FTZ R80, R0, R65, -R79 ;  /* 0x0000004100507223 */ /* 0x000fe2000001084f */
[----:B------:R-:W-:Y:S02]  /*94b0*/  IMAD.U32 R64, R27, 0x10000, RZ ;  /* 0x000100001b407824 */ /* 0x000fe400078e00ff */
[-C--:B------:R-:W-:Y:S01]  /*94c0*/  FMUL.FTZ R62, R62, R21.reuse ;  /* 0x000000153e3e7220 */ /* 0x080fe20000410000 */
[----:B------:R-:W-:Y:S02]  /*94d0*/  IMAD.U32 R79, R78, 0x10000, RZ ;  /* 0x000100004e4f7824 */ /* 0x000fe400078e00ff */
[----:B------:R-:W-:Y:S01]  /*94e0*/  FFMA.FTZ R82, R3, R21, -R82 ;  /* 0x0000001503527223 */ /* 0x000fe20000010852 */
[----:B------:R-:W-:Y:S01]  /*94f0*/  IMAD.U32 R65, R67, 0x10000, RZ ;  /* 0x0001000043417824 */ /* 0x000fe200078e00ff */
[----:B------:R-:W-:Y:S01]  /*9500*/  LOP3.LUT R21, R70, 0xffff0000, RZ, 0xc0, !PT ;  /* 0xffff000046157812 */ /* 0x000fe200078ec0ff */
[----:B------:R-:W-:-:S02]  /*9510*/  IMAD.U32 R20, R15, 0x10000, RZ ;  /* 0x000100000f147824 */ /* 0x000fc400078e00ff */
[C---:B------:R-:W-:Y:S01]  /*9520*/  FMUL.FTZ R83, R64.reuse, R79 ;  /* 0x0000004f40537220 */ /* 0x040fe20000410000 */
[----:B------:R-:W-:Y:S01]  /*9530*/  FFMA.FTZ R62, R3, R76, R62 ;  /* 0x0000004c033e7223 */ /* 0x000fe2000001003e */
[-C--:B------:R-:W-:Y:S01]  /*9540*/  FMUL.FTZ R64, R64, R65.reuse ;  /* 0x0000004140407220 */ /* 0x080fe20000410000 */
[----:B------:R-:W-:Y:S01]  /*9550*/  LOP3.LUT R3, R68, 0xffff0000, RZ, 0xc0, !PT ;  /* 0xffff000044037812 */ /* 0x000fe200078ec0ff */
[----:B------:R-:W-:Y:S01]  /*9560*/  FFMA.FTZ R83, R20, R65, -R83 ;  /* 0x0000004114537223 */ /* 0x000fe20000010853 */
[----:B------:R-:W-:Y:S01]  /*9570*/  FMUL.FTZ R65, R24, R21 ;  /* 0x0000001518417220 */ /* 0x000fe20000410000 */
[----:B------:R-:W-:Y:S01]  /*9580*/  FFMA.FTZ R68, R20, R79, R64 ;  /* 0x0000004f14447223 */ /* 0x000fe20000010040 */
[----:B------:R-:W-:Y:S01]  /*9590*/  LOP3.LUT R69, R69, 0xffff0000, RZ, 0xc0, !PT ;  /* 0xffff000045457812 */ /* 0x000fe200078ec0ff */
[-C--:B------:R-:W-:Y:S01]  /*95a0*/  FMUL.FTZ R79, R24, R3.reuse ;  /* 0x00000003184f7220 */ /* 0x080fe20000410000 */
[----:B------:R-:W-:Y:S02]  /*95b0*/  IMAD.U32 R63, R26, 0x10000, RZ ;  /* 0x000100001a3f7824 */ /* 0x000fe400078e00ff */
[----:B------:R-:W-:Y:S01]  /*95c0*/  FFMA.FTZ R65, R2, R3, -R65 ;  /* 0x0000000302417223 */ /* 0x000fe20000010841 */
[----:B------:R-:W-:-:S02]  /*95d0*/  IMAD.U32 R20, R77, 0x10000, RZ ;  /* 0x000100004d147824 */ /* 0x000fc400078e00ff */
[----:B------:R-:W-:Y:S01]  /*95e0*/  FFMA.FTZ R81, R0, R74, R81 ;  /* 0x0000004a00517223 */ /* 0x000fe20000010051 */
[C---:B------:R-:W-:Y:S01]  /*95f0*/  FMUL.FTZ R3, R25.reuse, R75 ;  /* 0x0000004b19037220 */ /* 0x040fe20000410000 */
[----:B------:R-:W-:Y:S01]  /*9600*/  FMUL.FTZ R64, R25, R69 ;  /* 0x0000004519407220 */ /* 0x000fe20000410000 */
[----:B------:R-:W-:Y:S01]  /*9610*/  FFMA.FTZ R24, R2, R21, R79 ;  /* 0x0000001502187223 */ /* 0x000fe2000001004f */
[----:B------:R-:W-:Y:S02]  /*9620*/  IMAD.U32 R13, R14, 0x10000, RZ ;  /* 0x000100000e0d7824 */ /* 0x000fe400078e00ff */
[C---:B------:R-:W-:Y:S01]  /*9630*/  FMUL.FTZ R2, R63.reuse, R20 ;  /* 0x000000143f027220 */ /* 0x040fe20000410000 */
[----:B------:R-:W-:Y:S02]  /*9640*/  IMAD.U32 R0, R66, 0x10000, RZ ;  /* 0x0001000042007824 */ /* 0x000fe400078e00ff */
[C---:B------:R-:W-:Y:S01]  /*9650*/  FFMA.FTZ R69, R12.reuse, R69, -R3 ;  /* 0x000000450c457223 */ /* 0x040fe20000010803 */
[----:B------:R-:W-:Y:S01]  /*9660*/  FFMA.FTZ R25, R12, R75, R64 ;  /* 0x0000004b0c197223 */ /* 0x000fe20000010040 */
[----:B------:R-:W-:Y:S01]  /*9670*/  LOP3.LUT R26, R26, 0xffff0000, RZ, 0xc0, !PT ;  /* 0xffff00001a1a7812 */ /* 0x000fe200078ec0ff */
[-C--:B------:R-:W-:Y:S01]  /*9680*/  FMUL.FTZ R12, R63, R0.reuse ;  /* 0x000000003f0c7220 */ /* 0x080fe20000410000 */
        /* <DEDUP_REMOVED lines=12> */
[-C--:B------:R-:W-:Y:S01]  /*9750*/  FMUL.FTZ R27, R27, R0.reuse ;  /* 0x000000001b1b7220 */ /* 0x080fe20000410000 */
[----:B------:R-:W-:Y:S01]  /*9760*/  F2FP.BF16.F32.PACK_AB R24, R24, R81 ;  /* 0x000000511818723e */ /* 0x000fe200000010ff */
        /* <DEDUP_REMOVED lines=13> */
.L_x_12751:
[----:B------:R-:W-:Y:S05]  /*9840*/  BSYNC B1 ;  /* 0x0000000000017941 */ /* 0x000fea0003800000 */
.L_x_12750:
[----:B------:R-:W-:Y:S01]  /*9850*/  PRMT R2, R87, 0x5410, R88 ;  /* 0x0000541057027816 */ /* 0x000fe20000000058 */
[----:B------:R-:W-:Y:S06]  /*9860*/  @P0 BRA `(.L_x_12742) ;  /* 0x0000000400840947 */ /* 0x000fec0003800000 */
[----:B------:R-:W-:Y:S01]  /*9870*/  IMAD.IADD R3, R22, 0x1, R71 ;  /* 0x0000000116037824 */ /* 0x000fe200078e0247 */
[----:B0-----:R-:W0:Y:S01]  /*9880*/  LDS.128 R12, [R228+0x18400] ;  /* 0x01840000e40c7984 */ /* 0x001e220000000c00 */
[----:B------:R-:W-:Y:S02]  /*9890*/  SHF.R.U64 R63, R8, 0x10, R9 ;  /* 0x00000010083f7819 */ /* 0x000fe40000001209 */
[----:B------:R-:W-:Y:S02]  /*98a0*/  SHF.R.U64 R20, R4, 0x10, R5 ;  /* 0x0000001004147819 */ /* 0x000fe40000001205 */
[----:B------:R-:W-:Y:S02]  /*98b0*/  LOP3.LUT R3, R172, 0x38, R3, 0xf8, !PT ;  /* 0x00000038ac037812 */ /* 0x000fe400078ef803 */
[----:B------:R-:W-:Y:S02]  /*98c0*/  PRMT R63, R2, 0x5410, R63 ;  /* 0x00005410023f7816 */ /* 0x000fe4000000003f */
[----:B------:R-:W-:-:S02]  /*98d0*/  LOP3.LUT R0, R3, R174, RZ, 0x3c, !PT ;  /* 0x000000ae03007212 */ /* 0x000fc400078e3cff */
[----:B------:R-:W-:Y:S02]  /*98e0*/  SHF.R.U32.HI R64, RZ, 0x10, R9 ;  /* 0x00000010ff407819 */ /* 0x000fe40000011609 */
[----:B------:R-:W-:Y:S01]  /*98f0*/  PRMT R20, R60, 0x5432, R20 ;  /* 0x000054323c147816 */ /* 0x000fe20000000014 */
[----:B------:R-:W-:Y:S01]  /*9900*/  IMAD.IADD R3, R175, 0x1, R0 ;  /* 0x00000001af037824 */ /* 0x000fe200078e0200 */
[----:B------:R-:W-:Y:S02]  /*9910*/  SHF.R.U64 R65, R10, 0x10, R11 ;  /* 0x000000100a417819 */ /* 0x000fe4000000120b */
[----:B------:R-:W-:Y:S01]  /*9920*/  SHF.R.U32.HI R62, RZ, 0x10, R5 ;  /* 0x00000010ff3e7819 */ /* 0x000fe20000011605 */
[----:B------:R-:W-:Y:S01]  /*9930*/  IMAD R3, R3, 0x2, R144 ;  /* 0x0000000203037824 */ /* 0x000fe200078e0290 */
[--C-:B------:R-:W-:Y:S01]  /*9940*/  SHF.R.U64 R5, R6, 0x10, R7.reuse ;  /* 0x0000001006057819 */ /* 0x100fe20000001207 */
[----:B------:R-:W-:Y:S01]  /*9950*/  IMAD.U32 R21, R20, 0x10000, RZ ;  /* 0x0001000014157824 */ /* 0x000fe200078e00ff */
[----:B------:R-:W-:-:S02]  /*9960*/  SHF.R.U32.HI R6, RZ, 0x10, R7 ;  /* 0x00000010ff067819 */ /* 0x000fc40000011607 */
[----:B------:R-:W1:Y:S01]  /*9970*/  LDS.128 R24, [R3+0x18400] ;  /* 0x0184000003187984 */ /* 0x000e620000000c00 */
[----:B------:R-:W-:Y:S02]  /*9980*/  SHF.R.U32.HI R66, RZ, 0x10, R11 ;  /* 0x00000010ff427819 */ /* 0x000fe4000001160b */
[C---:B------:R-:W-:Y:S02]  /*9990*/  PRMT R62, R61.reuse, 0x5432, R62 ;  /* 0x000054323d3e7816 */ /* 0x040fe4000000003e */
[----:B------:R-:W-:Y:S02]  /*99a0*/  PRMT R64, R2, 0x5432, R64 ;  /* 0x0000543202407816 */ /* 0x000fe40000000040 */
[----:B------:R-:W-:Y:S02]  /*99b0*/  PRMT R60, R60, 0x5410, R5 ;  /* 0x000054103c3c7816 */ /* 0x000fe40000000005 */
[----:B------:R-:W-:Y:S02]  /*99c0*/  PRMT R61, R61, 0x5410, R6 ;  /* 0x000054103d3d7816 */ /* 0x000fe40000000006 */
        /* <DEDUP_REMOVED lines=23> */
[----:B------:R-:W-:Y:S01]  /*9b40*/  FFMA.FTZ R67, R0, R21, -R67 ;  /* 0x0000001500437223 */ /* 0x000fe20000010843 */
[----:B------:R-:W-:Y:S02]  /*9b50*/  IMAD.U32 R21, R62, 0x10000, RZ ;  /* 0x000100003e157824 */ /* 0x000fe400078e00ff */
[----:B------:R-:W-:Y:S01]  /*9b60*/  FFMA.FTZ R69, R0, R25, R69 ;  /* 0x0000001900457223 */ /* 0x000fe20000010045 */
[----:B------:R-:W-:-:S02]  /*9b70*/  IMAD.U32 R8, R66, 0x10000, RZ ;  /* 0x0001000042087824 */ /* 0x000fc400078e00ff */
[C---:B------:R-:W-:Y:S01]  /*9b80*/  FMUL.FTZ R71, R10.reuse, R27 ;  /* 0x0000001b0a477220 */ /* 0x040fe20000410000 */
[----:B------:R-:W-:Y:S02]  /*9b90*/  IMAD.U32 R0, R61, 0x10000, RZ ;  /* 0x000100003d007824 */ /* 0x000fe400078e00ff */
[-C--:B------:R-:W-:Y:S01]  /*9ba0*/  FMUL.FTZ R25, R10, R21.reuse ;  /* 0x000000150a197220 */ /* 0x080fe20000410000 */
[----:B------:R-:W-:Y:S01]  /*9bb0*/  FMUL.FTZ R10, R15, R8 ;  /* 0x000000080f0a7220 */ /* 0x000fe20000410000 */
[----:B------:R-:W-:Y:S01]  /*9bc0*/  LOP3.LUT R63, R63, 0xffff0000, RZ, 0xc0, !PT ;  /* 0xffff00003f3f7812 */ /* 0x000fe200078ec0ff */
[-C--:B------:R-:W-:Y:S01]  /*9bd0*/  FMUL.FTZ R15, R15, R0.reuse ;  /* 0x000000000f0f7220 */ /* 0x080fe20000410000 */
[C---:B------:R-:W-:Y:S01]  /*9be0*/  FFMA.FTZ R71, R4.reuse, R21, -R71 ;  /* 0x0000001504477223 */ /* 0x040fe20000010847 */
[----:B------:R-:W-:Y:S01]  /*9bf0*/  FFMA.FTZ R25, R4, R27, R25 ;  /* 0x0000001b04197223 */ /* 0x000fe20000010019 */
[C---:B------:R-:W-:Y:S01]  /*9c00*/  FFMA.FTZ R27, R7.reuse, R0, -R10 ;  /* 0x00000000071b7223 */ /* 0x040fe2000001080a */
[----:B------:R-:W-:Y:S01]  /*9c10*/  FFMA.FTZ R68, R7, R8, R15 ;  /* 0x0000000807447223 */ /* 0x000fe2000001000f */
[C---:B------:R-:W-:Y:S01]  /*9c20*/  FMUL.FTZ R21, R9.reuse, R63 ;  /* 0x0000003f09157220 */ /* 0x040fe20000410000 */
[----:B------:R-:W-:Y:S01]  /*9c30*/  LOP3.LUT R15, R64, 0xffff0000, RZ, 0xc0, !PT ;  /* 0xffff0000400f7812 */ /* 0x000fe200078ec0ff */
[-C--:B------:R-:W-:Y:S01]  /*9c40*/  FMUL.FTZ R9, R9, R20.reuse ;  /* 0x0000001409097220 */ /* 0x080fe20000410000 */
[----:B------:R-:W-:Y:S01]  /*9c50*/  LOP3.LUT R7, R62, 0xffff0000, RZ, 0xc0, !PT ;  /* 0xffff00003e077812 */ /* 0x000fe200078ec0ff */
[----:B------:R-:W-:Y:S01]  /*9c60*/  FFMA.FTZ R20, R2, R20, -R21 ;  /* 0x0000001402147223 */ /* 0x000fe20000010815 */
[----:B------:R-:W-:-:S02]  /*9c70*/  IMAD.U32 R4, R65, 0x10000, RZ ;  /* 0x0001000041047824 */ /* 0x000fc400078e00ff */
[----:B------:R-:W-:Y:S01]  /*9c80*/  FMUL.FTZ R21, R24, R15 ;  /* 0x0000000f18157220 */ /* 0x000fe20000410000 */
[----:B------:R-:W-:Y:S02]  /*9c90*/  IMAD.U32 R0, R60, 0x10000, RZ ;  /* 0x000100003c007824 */ /* 0x000fe400078e00ff */
[----:B------:R-:W-:Y:S01]  /*9ca0*/  FMUL.FTZ R24, R24, R7 ;  /* 0x0000000718187220 */ /* 0x000fe20000410000 */
[----:B------:R-:W-:Y:S01]  /*9cb0*/  FFMA.FTZ R8, R2, R63, R9 ;  /* 0x0000003f02087223 */ /* 0x000fe20000010009 */
[C---:B------:R-:W-:Y:S01]  /*9cc0*/  FMUL.FTZ R10, R11.reuse, R4 ;  /* 0x000000040b0a7220 */ /* 0x040fe20000410000 */
[C---:B------:R-:W-:Y:S01]  /*9cd0*/  FFMA.FTZ R2, R12.reuse, R7, -R21 ;  /* 0x000000070c027223 */ /* 0x040fe20000010815 */
[----:B------:R-:W-:Y:S01]  /*9ce0*/  FFMA.FTZ R24, R12, R15, R24 ;  /* 0x0000000f0c187223 */ /* 0x000fe20000010018 */
[----:B------:R-:W-:Y:S01]  /*9cf0*/  LOP3.LUT R60, R60, 0xffff0000, RZ, 0xc0, !PT ;  /* 0xffff00003c3c7812 */ /* 0x000fe200078ec0ff */
[-C--:B------:R-:W-:Y:S01]  /*9d00*/  FMUL.FTZ R12, R11, R0.reuse ;  /* 0x000000000b0c7220 */ /* 0x080fe20000410000 */
[----:B------:R-:W-:Y:S01]  /*9d10*/  LOP3.LUT R65, R65, 0xffff0000, RZ, 0xc0, !PT ;  /* 0xffff000041417812 */ /* 0x000fe200078ec0ff */
[C---:B------:R-:W-:Y:S01]  /*9d20*/  FFMA.FTZ R10, R5.reuse, R0, -R10 ;  /* 0x00000000050a7223 */ /* 0x040fe2000001080a */
[----:B------:R-:W-:Y:S01]  /*9d30*/  LOP3.LUT R7, R66, 0xffff0000, RZ, 0xc0, !PT ;  /* 0xffff000042077812 */ /* 0x000fe200078ec0ff */
[----:B------:R-:W-:Y:S01]  /*9d40*/  FFMA.FTZ R12, R5, R4, R12 ;  /* 0x00000004050c7223 */ /* 0x000fe2000001000c */
[----:B------:R-:W-:Y:S01]  /*9d50*/  LOP3.LUT R61, R61, 0xffff0000, RZ, 0xc0, !PT ;  /* 0xffff00003d3d7812 */ /* 0x000fe200078ec0ff */
[CC--:B------:R-:W-:Y:S01]  /*9d60*/  FMUL.FTZ R0, R13.reuse, R60.reuse ;  /* 0x0000003c0d007220 */ /* 0x0c0fe20000410000 */
[----:B------:R-:W-:Y:S01]  /*9d70*/  FMUL.FTZ R5, R13, R65 ;  /* 0x000000410d057220 */ /* 0x000fe20000410000 */
[----:B------:R-:W-:Y:S01]  /*9d80*/  FMUL.FTZ R9, R26, R7 ;  /* 0x000000071a097220 */ /* 0x000fe20000410000 */
[----:B------:R-:W-:Y:S01]  /*9d90*/  F2FP.BF16.F32.PACK_AB R4, R20, R67 ;  /* 0x000000431404723e */ /* 0x000fe200000010ff */
[----:B------:R-:W-:Y:S01]  /*9da0*/  FMUL.FTZ R26, R26, R61 ;  /* 0x0000003d1a1a7220 */ /* 0x000fe20000410000 */
        /* <DEDUP_REMOVED lines=13> */
.L_x_12742:
[----:B------:R-:W-:Y:S05]  /*9e80*/  BSYNC B0 ;  /* 0x0000000000007941 */ /* 0x000fea0003800000 */
.L_x_12728:
[----:B------:R-:W-:Y:S01]  /*9e90*/  @!PT LDS RZ, [RZ] ;  /* 0x00000000fffff984 */ /* 0x000fe20000000800 */
[----:B------:R-:W-:Y:S01]  /*9ea0*/  @!PT LDS RZ, [RZ] ;  /* 0x00000000fffff984 */ /* 0x000fe20000000800 */
[----:B------:R-:W-:Y:S01]  /*9eb0*/  @!PT LDS RZ, [RZ] ;  /* 0x00000000fffff984 */ /* 0x000fe20000000800 */
[----:B------:R-:W-:Y:S01]  /*9ec0*/  @!PT LDS RZ, [RZ] ;  /* 0x00000000fffff984 */ /* 0x000fe20000000800 */
[----:B------:R3:W-:Y:S06]  /*9ed0*/  MEMBAR.ALL.CTA ;  /* 0x0000000000007992 */ /* 0x0007ec0000008000 */
[----:B---3--:R-:W3:Y:S01]  /*9ee0*/  FENCE.VIEW.ASYNC.S ;  /* 0x00000000000073c6 */ /* 0x008ee20000000000 */
[----:B------:R-:W-:Y:S05]  /*9ef0*/  WARPSYNC.ALL ;  /* 0x0000000000007948 */ /* 0x000fea0003800000 */
[----:B---3--:R-:W-:Y:S06]  /*9f00*/  BAR.SYNC.DEFER_BLOCKING 0xd, 0x100 ;  /* 0x0344000000007b1d */ /* 0x008fec0000010000 */
.L_x_12725:
[----:B012---:R-:W-:Y:S01]  /*9f10*/  IMAD.MOV.U32 R4, RZ, RZ, R57 ;  /* 0x000000ffff047224 */ /* 0x007fe200078e0039 */
[----:B------:R-:W-:Y:S05]  /*9f20*/  WARPSYNC.ALL ;  /* 0x0000000000007948 */ /* 0x000fea0003800000 */
[----:B------:R-:W-:Y:S01]  /*9f30*/  IMAD.MOV.U32 R5, RZ, RZ, R50 ;  /* 0x000000ffff057224 */ /* 0x000fe200078e0032 */
[----:B------:R-:W-:Y:S01]  /*9f40*/  UIADD3 UR4, UP0, UR37, 0x420, URZ ;  /* 0x0000042025047890 */ /* 0x000fe2000ff1e03f */
[----:B------:R-:W-:Y:S01]  /*9f50*/  IMAD.MOV.U32 R6, RZ, RZ, R39 ;  /* 0x000000ffff067224 */ /* 0x000fe200078e0027 */
[----:B------:R0:W-:Y:S01]  /*9f60*/  BAR.SYNC.DEFER_BLOCKING R214, 0x100 ;  /* 0x000400d60000751d */ /* 0x0001e20000010000 */
[----:B------:R-:W-:Y:S01]  /*9f70*/  IMAD.MOV.U32 R7, RZ, RZ, R58 ;  /* 0x000000ffff077224 */ /* 0x000fe200078e003a */
[----:B------:R-:W-:Y:S01]  /*9f80*/  UIADD3.X UR5, URZ, UR36, URZ, UP0, !UPT ;  /* 0x000000243f057290 */ /* 0x000fe200087fe43f */
[----:B------:R-:W-:Y:S01]  /*9f90*/  IMAD.U32 R0, RZ, RZ, UR39 ;  /* 0x00000027ff007e24 */ /* 0x000fe2000f8e00ff */
[----:B------:R-:W-:Y:S01]  /*9fa0*/  MOV R236, 0xa2d0 ;  /* 0x0000a2d000ec7802 */ /* 0x000fe20000000f00 */
[----:B------:R-:W-:Y:S01]  /*9fb0*/  IMAD.U32 R3, RZ, RZ, UR47 ;  /* 0x0000002fff037e24 */ /* 0x000fe2000f8e00ff */
[----:B------:R-:W-:Y:S01]  /*9fc0*/  BSSY B0, `(.L_x_12752) ;  /* 0x0000031000007945 */ /* 0x000fe20003800000 */
[----:B------:R-:W-:Y:S01]  /*9fd0*/  IMAD.MOV.U32 R8, RZ, RZ, R30 ;  /* 0x000000ffff087224 */ /* 0x000fe200078e001e */
[----:B------:R1:W-:Y:S01]  /*9fe0*/  STL.128 [R1+0x190], R4 ;  /* 0x0001900401007387 */ /* 0x0003e20000100c00 */
[----:B------:R-:W-:-:S02]  /*9ff0*/  IMAD.MOV.U32 R9, RZ, RZ, R51 ;  /* 0x000000ffff097224 */ /* 0x000fc400078e0033 */
[----:B------:R-:W-:Y:S02]  /*a000*/  IMAD.MOV.U32 R10, RZ, RZ, R37 ;  /* 0x000000ffff0a7224 */ /* 0x000fe400078e0025 */
[----:B------:R-:W-:Y:S02]  /*a010*/  IMAD.MOV.U32 R11, RZ, RZ, R56 ;  /* 0x000000ffff0b7224 */ /* 0x000fe400078e0038 */
[----:B------:R-:W-:Y:S02]  /*a020*/  IMAD.U32 R30, RZ, RZ, UR46 ;  /* 0x0000002eff1e7e24 */ /* 0x000fe4000f8e00ff */
[----:B-----5:R-:W-:Y:S01]  /*a030*/  IMAD.U32 R2, RZ, RZ, UR37 ;  /* 0x00000025ff027e24 */ /* 0x020fe2000f8e00ff */
[----:B------:R-:W-:Y:S03]  /*a040*/  STL.128 [R1+0x1b0], R8 ;  /* 0x0001b00801007387 */ /* 0x000fe60000100c00 */
[----:B------:R-:W-:-:S02]  /*a050*/  VIADD R2, R2, 0x170 ;  /* 0x0000017002027836 */ /* 0x000fc40000000000 */
[----:B-1----:R-:W-:Y:S02]  /*a060*/  IMAD.MOV.U32 R4, RZ, RZ, R49 ;  /* 0x000000ffff047224 */ /* 0x002fe400078e0031 */
[----:B------:R-:W-:Y:S02]  /*a070*/  IMAD.MOV.U32 R5, RZ, RZ, R48 ;  /* 0x000000ffff057224 */ /* 0x000fe400078e0030 */
[----:B------:R-:W-:Y:S02]  /*a080*/  IMAD.MOV.U32 R6, RZ, RZ, R47 ;  /* 0x000000ffff067224 */ /* 0x000fe400078e002f */
[----:B------:R-:W-:-:S05]  /*a090*/  IMAD.MOV.U32 R7, RZ, RZ, R46 ;  /* 0x000000ffff077224 */ /* 0x000fca00078e002e */
[----:B------:R1:W-:Y:S02]  /*a0a0*/  STL.128 [R1+0x1c0], R4 ;  /* 0x0001c00401007387 */ /* 0x0003e40000100c00 */
[----:B-1----:R-:W-:Y:S02]  /*a0b0*/  IMAD.MOV.U32 R4, RZ, RZ, R17 ;  /* 0x000000ffff047224 */ /* 0x002fe400078e0011 */
[----:B------:R-:W-:Y:S02]  /*a0c0*/  IMAD.MOV.U32 R5, RZ, RZ, R44 ;  /* 0x000000ffff057224 */ /* 0x000fe400078e002c */
[----:B------:R-:W-:Y:S02]  /*a0d0*/  IMAD.MOV.U32 R6, RZ, RZ, R38 ;  /* 0x000000ffff067224 */ /* 0x000fe400078e0026 */
[----:B------:R-:W-:Y:S02]  /*a0e0*/  IMAD.MOV.U32 R7, RZ, RZ, R59 ;  /* 0x000000ffff077224 */ /* 0x000fe400078e003b */
[----:B------:R-:W-:-:S03]  /*a0f0*/  IMAD.MOV.U32 R17, RZ, RZ, R54 ;  /* 0x000000ffff117224 */ /* 0x000fc600078e0036 */
[----:B------:R1:W-:Y:S02]  /*a100*/  STL.128 [R1+0x1e0], R4 ;  /* 0x0001e00401007387 */ /* 0x0003e40000100c00 */
[----:B-1----:R-:W-:Y:S02]  /*a110*/  IMAD.MOV.U32 R4, RZ, RZ, R16 ;  /* 0x000000ffff047224 */ /* 0x002fe400078e0010 */
[----:B------:R-:W-:Y:S02]  /*a120*/  IMAD.MOV.U32 R5, RZ, RZ, R45 ;  /* 0x000000ffff057224 */ /* 0x000fe400078e002d */
[----:B------:R-:W-:Y:S02]  /*a130*/  IMAD.MOV.U32 R6, RZ, RZ, R33 ;  /* 0x000000ffff067224 */ /* 0x000fe400078e0021 */
[----:B------:R-:W-:Y:S02]  /*a140*/  IMAD.MOV.U32 R7, RZ, RZ, R36 ;  /* 0x000000ffff077224 */ /* 0x000fe400078e0024 */
[----:B------:R-:W-:-:S03]  /*a150*/  IMAD.MOV.U32 R16, RZ, RZ, R35 ;  /* 0x000000ffff107224 */ /* 0x000fc600078e0023 */
[----:B------:R1:W-:Y:S04]  /*a160*/  STL.128 [R1+0x1f0], R4 ;  /* 0x0001f00401007387 */ /* 0x0003e80000100c00 */
[----:B------:R-:W-:Y:S01]  /*a170*/  STL.128 [R1+0x180], R16 ;  /* 0x0001801001007387 */ /* 0x000fe20000100c00 */
[----:B-1----:R-:W-:Y:S02]  /*a180*/  IMAD.MOV.U32 R4, RZ, RZ, R31 ;  /* 0x000000ffff047224 */ /* 0x002fe400078e001f */
[----:B------:R-:W-:Y:S02]  /*a190*/  IMAD.MOV.U32 R5, RZ, RZ, R52 ;  /* 0x000000ffff057224 */ /* 0x000fe400078e0034 */
[----:B------:R-:W-:Y:S02]  /*a1a0*/  IMAD.MOV.U32 R6, RZ, RZ, R42 ;  /* 0x000000ffff067224 */ /* 0x000fe400078e002a */
[----:B------:R-:W-:-:S02]  /*a1b0*/  IMAD.MOV.U32 R7, RZ, RZ, R43 ;  /* 0x000000ffff077224 */ /* 0x000fc400078e002b */
[----:B------:R-:W-:-:S03]  /*a1c0*/  IMAD.U32 R31, RZ, RZ, UR48 ;  /* 0x00000030ff1f7e24 */ /* 0x000fc6000f8e00ff */
[----:B------:R1:W-:Y:S04]  /*a1d0*/  STL.128 [R1+0x200], R4 ;  /* 0x0002000401007387 */ /* 0x0003e80000100c00 */
[----:B------:R-:W-:Y:S01]  /*a1e0*/  STL.128 [R1+0x1a0], R28 ;  /* 0x0001a01c01007387 */ /* 0x000fe20000100c00 */
[----:B-1----:R-:W-:Y:S02]  /*a1f0*/  IMAD.MOV.U32 R6, RZ, RZ, R40 ;  /* 0x000000ffff067224 */ /* 0x002fe400078e0028 */
[----:B------:R-:W-:Y:S02]  /*a200*/  IMAD.MOV.U32 R7, RZ, RZ, R41 ;  /* 0x000000ffff077224 */ /* 0x000fe400078e0029 */
[----:B------:R-:W-:Y:S02]  /*a210*/  IMAD.MOV.U32 R4, RZ, RZ, R0 ;  /* 0x000000ffff047224 */ /* 0x000fe400078e0000 */
[----:B------:R-:W-:-:S02]  /*a220*/  IMAD.MOV.U32 R5, RZ, RZ, R3 ;  /* 0x000000ffff057224 */ /* 0x000fc400078e0003 */
[----:B------:R-:W-:Y:S02]  /*a230*/  IMAD.U32 R0, RZ, RZ, UR4 ;  /* 0x00000004ff007e24 */ /* 0x000fe4000f8e00ff */
[----:B------:R-:W-:Y:S01]  /*a240*/  IMAD.U32 R3, RZ, RZ, UR5 ;  /* 0x00000005ff037e24 */ /* 0x000fe2000f8e00ff */
[----:B------:R1:W-:Y:S02]  /*a250*/  STL.128 [R1+0x170], R4 ;  /* 0x0001700401007387 */ /* 0x0003e40000100c00 */
[----:B-1----:R-:W-:Y:S02]  /*a260*/  IMAD.MOV.U32 R6, RZ, RZ, R34 ;  /* 0x000000ffff067224 */ /* 0x002fe400078e0022 */
[----:B------:R-:W-:Y:S02]  /*a270*/  IMAD.MOV.U32 R7, RZ, RZ, R55 ;  /* 0x000000ffff077224 */ /* 0x000fe400078e0037 */
[----:B------:R-:W-:Y:S02]  /*a280*/  IMAD.MOV.U32 R4, RZ, RZ, R0 ;  /* 0x000000ffff047224 */ /* 0x000fe400078e0000 */
[----:B------:R-:W-:-:S02]  /*a290*/  IMAD.MOV.U32 R5, RZ, RZ, R3 ;  /* 0x000000ffff057224 */ /* 0x000fc400078e0003 */
[----:B------:R-:W-:-:S03]  /*a2a0*/  VIADD R0, R177, 0xffffffff ;  /* 0xffffffffb1007836 */ /* 0x000fc60000000000 */
[----:B------:R0:W-:Y:S04]  /*a2b0*/  STL.128 [R1+0x1d0], R4 ;  /* 0x0001d00401007387 */ /* 0x0001e80000100c00 */
[----:B0-----:R-:W-:Y:S05]  /*a2c0*/  CALL.REL.NOINC `($_ZN7cutlass13device_kernelIN5flash11enable_sm90INS1_16FlashAttnFwdSm90INS1_25CollectiveMainloopFwdSm90ILi2EN4cute5tupleIJNS5_1CILi1EEES8_S8_EEENS6_IJNS7_ILi128EEENS7_ILi96EEENS7_ILi64EEEEEELi256ENS_10bfloat16_tEfNS_4arch4Sm90ELb0ELb1ELb0ELb1ELb0ELb1ELb1ELb1ELb0ELb1ELb0ELb0EEENS1_21CollectiveEpilogueFwdINS6_IJSA_NS7_ILi256EEESB_EEES9_SE_SG_Li256ELb1ELb1ELb0ELb0EEENS1_36VarlenDynamicPersistentTileSchedulerILi128ELi96ELi256ELi128ELb0ELb1ELb1ELb1ELb0ELb1EEEEEEEEEvNT_6ParamsE$_ZZN5flash25CollectiveMainloopFwdSm90ILi2EN4cute5tupleIJNS1_1CILi1EEES4_S4_EEENS2_IJNS3_ILi128EEENS3_ILi96EEENS3_ILi64EEEEEELi256EN7cutlass10bfloat16_tEfNSA_4arch4Sm90ELb0ELb1ELb0ELb1ELb0ELb1ELb1ELb1ELb0ELb1ELb0ELb0EE3mmaINS_16FlashAttnFwdSm90ISE_NS_21CollectiveEpilogueFwdINS2_IJS6_NS3_ILi256EEES7_EEES5_SB_SD_Li256ELb1ELb1ELb0ELb0EEENS_36VarlenDynamicPersistentTileSchedulerILi128ELi96ELi256ELi128ELb0ELb1ELb1ELb1ELb0ELb1EEEE13SharedStorageENS1_6TensorINS1_11ArrayEngineIfLm128EEENS1_6LayoutINS2_IJNS2_IJNS3_ILi2EEEST_NS3_ILi32EEEEEES4_S4_EEENS2_IJNS2_IJS4_ST_NS3_ILi4EEEEEENS3_ILi0EEESZ_EEEEEEENS_7SoftmaxILi2ELi0EEEEEbRKNSE_6ParamsENSA_25PipelineTmaAsyncNoClusterILi2ENSA_16PipelineTmaAsyncILi2EEEEES1B_RNSA_13PipelineStateILj2EEERT0_RT1_iRiRKNS_16SeqlenInfoQKNewKILb1ELb1EEENS2_IJiiiiEEERT_ENKUliT_T0_T1_E_clIZSF_ISO_S12_S14_EbS17_S1B_S1B_S1E_S1G_S1I_iS1J_S1N_S1O_S1Q_EUlRS1R_iE0_NS3_ILb1EEES1Y_EEDaiS1R_S1S_S1T_) ;  /* 0x0000030000f47944 */ /* 0x001fea0003c00000 */
[----:B------:R-:W-:Y:S05]  /*a2d0*/  BSYNC B0 ;  /* 0x0000000000007941 */ /* 0x000fea0003800000 */
.L_x_12752:
[----:B------:R-:W2:Y:S01]  /*a2e0*/  LDL R2, [R1+0x70] ;  /* 0x0000700001027983 */ /* 0x000ea20000100800 */
[----:B------:R-:W0:Y:S08]  /*a2f0*/  LDC R0, c[0x0][0x448] ;  /* 0x00011200ff007b82 */ /* 0x000e300000000800 */
[----:B------:R-:W1:Y:S01]  /*a300*/  LDC.64 R6, c[0x0][0xad8] ;  /* 0x0002b600ff067b82 */ /* 0x000e620000000a00 */
[----:B0-----:R-:W-:-:S13]  /*a310*/  ISETP.NE.AND P0, PT, R0, 0x1, PT ;  /* 0x000000010000780c */ /* 0x001fda0003f05270 */
[----:B------:R-:W0:Y:S08]  /*a320*/  @P0 LDC R3, c[0x0][0x44c] ;  /* 0x00011300ff030b82 */ /* 0x000e300000000800 */
[----:B------:R-:W3:Y:S01]  /*a330*/  @P0 LDC R5, c[0x0][0x450] ;  /* 0x00011400ff050b82 */ /* 0x000ee20000000800 */
[----:B--2---:R-:W-:-:S04]  /*a340*/  IMAD.SHL.U32 R2, R2, 0x80, RZ ;  /* 0x0000008002027824 */ /* 0x004fc800078e00ff */
[----:B0-----:R-:W-:-:S04]  /*a350*/  @P0 IMAD.HI.U32 R0, R2, R3, RZ ;  /* 0x0000000302000227 */ /* 0x001fc800078e00ff */
[----:B------:R-:W-:Y:S01]  /*a360*/  IMAD.MOV.U32 R3, RZ, RZ, R2 ;  /* 0x000000ffff037224 */ /* 0x000fe200078e0002 */
[----:B---3--:R-:W-:Y:S01]  /*a370*/  @P0 SHF.R.U32.HI R3, RZ, R5, R0 ;  /* 0x00000005ff030219 */ /* 0x008fe20000011600 */
[----:B------:R-:W-:Y:S01]  /*a380*/  VIADD R0, R177, 0xfffffffe ;  /* 0xfffffffeb1007836 */ /* 0x000fe20000000000 */
[----:B-1----:R-:W-:-:S03]  /*a390*/  ISETP.GE.AND P0, PT, R7, 0x1, PT ;  /* 0x000000010700780c */ /* 0x002fc60003f06270 */
[----:B------:R-:W-:-:S04]  /*a3a0*/  IMAD.IADD R5, R178, 0x1, R3 ;  /* 0x00000001b2057824 */ /* 0x000fc800078e0203 */
[----:B------:R-:W-:-:S06]  /*a3b0*/  IMAD.IADD R6, R5, 0x1, R6 ;  /* 0x0000000105067824 */ /* 0x000fcc00078e0206 */
[----:B------:R-:W-:Y:S05]  /*a3c0*/  @!P0 BRA `(.L_x_12753) ;  /* 0x0000000000488947 */ /* 0x000fea0003800000 */
        /* <DEDUP_REMOVED lines=11> */
.L_x_12755:
[----:B------:R-:W-:-:S13]  /*a480*/  ISETP.NE.AND P0, PT, R7, 0x1, PT ;  /* 0x000000010700780c */ /* 0x000fda0003f05270 */
[----:B------:R-:W0:Y:S02]  /*a490*/  @P0 LDC.64 R4, c[0x0][0xae0] ;  /* 0x0002b800ff040b82 */ /* 0x000e240000000a00 */
[----:B0-----:R-:W-:-:S05]  /*a4a0*/  @P0 IMAD.HI.U32 R4, R3, R4, RZ ;  /* 0x0000000403040227 */ /* 0x001fca00078e00ff */
[----:B------:R-:W-:-:S07]  /*a4b0*/  @P0 SHF.R.U32.HI R3, RZ, R5, R4 ;  /* 0x00000005ff030219 */ /* 0x000fce0000011604 */
.L_x_12756:
[----:B------:R-:W-:Y:S05]  /*a4c0*/  BSYNC B0 ;  /* 0x0000000000007941 */ /* 0x000fea0003800000 */
.L_x_12754:
[----:B------:R-:W-:-:S05]  /*a4d0*/  IMAD R3, R3, R7, R7 ;  /* 0x0000000703037224 */ /* 0x000fca00078e0207 */
[----:B------:R-:W-:-:S07]  /*a4e0*/  VIMNMX R6, R6, R3, PT ;  /* 0x0000000306067248 */ /* 0x000fce0003fe0100 */
.L_x_12753:
[----:B------:R-:W-:-:S05]  /*a4f0*/  IMAD.HI R6, R6, 0x2aaaaaab, RZ ;  /* 0x2aaaaaab06067827 */ /* 0x000fca00078e02ff */
[----:B------:R-:W-:-:S04]  /*a500*/  SHF.R.U32.HI R3, RZ, 0x1f, R6 ;  /* 0x0000001fff037819 */ /* 0x000fc80000011606 */
[----:B------:R-:W-:-:S04]  /*a510*/  LEA.HI.SX32 R6, R6, R3, 0x1c ;  /* 0x0000000306067211 */ /* 0x000fc800078fe2ff */
[----:B------:R-:W-:-:S04]  /*a520*/  VIMNMX R3, R165, R6, !PT ;  /* 0x00000006a5037248 */ /* 0x000fc80007fe0100 */
[----:B------:R-:W-:-:S13]  /*a530*/  ISETP.GE.AND P0, PT, R0, R3, PT ;  /* 0x000000030000720c */ /* 0x000fda0003f06270 */
[----:B------:R-:W-:Y:S05]  /*a540*/  @!P0 BRA `(.L_x_12757) ;  /* 0x000000a800e08947 */ /* 0x000fea0003800000 */
.L_x_12784:
        /* <DEDUP_REMOVED lines=16> */
[----:B-1----:R-:W-:Y:S01]  /*a650*/  @!P0 IMAD.MOV.U32 R5, RZ, RZ, RZ ;  /* 0x000000ffff058224 */ /* 0x002fe200078e00ff */
[----:B--2---:R-:W-:-:S04]  /*a660*/  LOP3.LUT R2, R2, 0x1, RZ, 0xfc, !PT ;  /* 0x0000000102027812 */ /* 0x004fc800078efcff */
[----:B------:R-:W-:-:S13]  /*a670*/  ISETP.NE.AND P1, PT, R2, 0x3, PT ;  /* 0x000000030200780c */ /* 0x000fda0003f25270 */
[----:B0-----:R-:W-:Y:S05]  /*a680*/  @!P1 BRA `(.L_x_12759) ;  /* 0x0000000000049947 */ /* 0x001fea0003800000 */
[----:B------:R-:W-:Y:S01]  /*a690*/  BPT.TRAP 0x1 ;  /* 0x000000040000795c */ /* 0x000fe20000300000 */
.L_x_12759:
[----:B------:R-:W-:Y:S05]  /*a6a0*/  BSYNC B0 ;  /* 0x0000000000007941 */ /* 0x000fea0003800000 */
.L_x_12758:
        /* <DEDUP_REMOVED lines=13> */
.L_x_12761:
[----:B------:R-:W-:Y:S05]  /*a780*/  BSYNC B0 ;  /* 0x0000000000007941 */ /* 0x000fea0003800000 */
.L_x_12760:
        /* <DEDUP_REMOVED lines=8> */
.L_x_12763:
[----:B------:R-:W-:Y:S05]  /*a810*/  BSYNC B0 ;  /* 0x0000000000007941 */ /* 0x000fea0003800000 */
.L_x_12762:
[----:B------:R-:W2:Y:S04]  /*a820*/  LD.E R5, desc[UR42][R18.64+0x210] ;  /* 0x0002102a12057980 */ /* 0x000ea8000c101900 */
[----:B------:R-:W2:Y:S01]  /*a830*/  LDL.64 R8, [R1+0xa0] ;  /* 0x0000a00001087983 */ /* 0x000ea20000100a00 */
[----:B------:R-:W-:Y:S05]  /*a840*/  WARPSYNC.ALL ;  /* 0x0000000000007948 */ /* 0x000fea0003800000 */
[----:B------:R-:W3:Y:S04]  /*a850*/  LDL.64 R14, [R1+0x98] ;  /* 0x00009800010e7983 */ /* 0x000ee80000100a00 */
[----:B0----5:R-:W4:Y:S04]  /*a860*/  LDL.64 R6, [R1+0x98] ;  /* 0x0000980001067983 */ /* 0x021f280000100a00 */
[----:B------:R-:W4:Y:S01]  /*a870*/  LDL.64 R10, [R1+0x98] ;  /* 0x00009800010a7983 */ /* 0x000f220000100a00 */
[----:B--2---:R-:W-:-:S03]  /*a880*/  IMAD R4, R5, 0x300, R8 ;  /* 0x0000030005047824 */ /* 0x004fc600078e0208 */
[----:B------:R-:W2:Y:S01]  /*a890*/  LDL.64 R12, [R1+0x98] ;  /* 0x00009800010c7983 */ /* 0x000ea20000100a00 */
[----:B------:R-:W-:Y:S01]  /*a8a0*/  IMAD.MOV.U32 R5, RZ, RZ, R9 ;  /* 0x000000ffff057224 */ /* 0x000fe200078e0009 */
[----:B------:R-:W-:Y:S01]  /*a8b0*/  R2UR UR6, R4 ;  /* 0x00000000040672ca */ /* 0x000fe200000e0000 */
[----:B------:R-:W-:-:S03]  /*a8c0*/  WARPGROUP.ARRIVE ;  /* 0x00000000000079c5 */ /* 0x000fc60000000000 */
        /* <DEDUP_REMOVED lines=9> */
[----:B------:R-:W-:Y:S02]  /*a960*/  R2UR UR5, R15 ;  /* 0x000000000f0572ca */ /* 0x000fe400000e0000 */
[----:B------:R-:W3:Y:S11]  /*a970*/  LDL R15, [R1+0x54] ;  /* 0x00005400010f7983 */ /* 0x000ef60000100800 */
[----:B------:R-:W-:Y:S01]  /*a980*/  HGMMA.64x96x16.F32.BF16 R24, gdesc[UR4], RZ, !UPT, gsb0 ;  /* 0x01600000041879f0 */ /* 0x000fe2000c0018ff */
[----:B----4-:R-:W-:Y:S01]  /*a990*/  VIADD R6, R6, 0x2 ;  /* 0x0000000206067836 */ /* 0x010fe20000000000 */
[----:B------:R-:W-:-:S02]  /*a9a0*/  R2UR UR6, R8 ;  /* 0x00000000080672ca */ /* 0x000fc400000e0000 */
[----:B------:R-:W-:Y:S02]  /*a9b0*/  R2UR UR7, R9 ;  /* 0x00000000090772ca */ /* 0x000fe400000e0000 */
[----:B------:R-:W-:Y:S02]  /*a9c0*/  R2UR UR4, R6 ;  /* 0x00000000060472ca */ /* 0x000fe400000e0000 */
[----:B------:R-:W-:Y:S01]  /*a9d0*/  R2UR UR5, R7 ;  /* 0x00000000070572ca */ /* 0x000fe200000e0000 */
[----:B------:R-:W-:Y:S02]  /*a9e0*/  VIADD R10, R10, 0x4 ;  /* 0x000000040a0a7836 */ /* 0x000fe40000000000 */
[----:B------:R-:W-:Y:S02]  /*a9f0*/  VIADD R6, R4, 0x4 ;  /* 0x0000000404067836 */ /* 0x000fe40000000000 */
[----:B------:R-:W-:Y:S01]  /*aa00*/  IMAD.MOV.U32 R7, RZ, RZ, R9 ;  /* 0x000000ffff077224 */ /* 0x000fe200078e0009 */
[----:B------:R-:W-:-:S02]  /*aa10*/  WARPGROUP.DEPBAR.LE gsb0, 0x0 ;  /* 0x00008000000079c5 */ /* 0x000fc40000010000 */
        /* <DEDUP_REMOVED lines=21> */
[----:B---3--:R-:W-:-:S04]  /*ab70*/  LOP3.LUT R15, R15, 0x1, RZ, 0xfc, !PT ;  /* 0x000000010f0f7812 */ /* 0x008fc800078efcff */
[----:B------:R-:W-:Y:S01]  /*ab80*/  ISETP.NE.AND P1, PT, R15, 0x3, PT ;  /* 0x000000030f00780c */ /* 0x000fe20003f25270 */
[----:B------:R-:W-:Y:S01]  /*ab90*/  BSSY B0, `(.L_x_12765) ;  /* 0x0000004000007945 */ /* 0x000fe20003800000 */
[----:B------:R-:W-:-:S11]  /*aba0*/  WARPGROUP.DEPBAR.LE gsb0, 0x0 ;  /* 0x00008000000079c5 */ /* 0x000fd60000010000 */
[----:B0-----:R-:W-:Y:S05]  /*abb0*/  @!P1 BRA `(.L_x_12766) ;  /* 0x0000000000049947 */ /* 0x001fea0003800000 */
[----:B------:R-:W-:Y:S01]  /*abc0*/  BPT.TRAP 0x1 ;  /* 0x000000040000795c */ /* 0x000fe20000300000 */
.L_x_12766:
[----:B------:R-:W-:Y:S05]  /*abd0*/  BSYNC B0 ;  /* 0x0000000000007941 */ /* 0x000fea0003800000 */
.L_x_12765:
        /* <DEDUP_REMOVED lines=10> */
.L_x_12768:
[----:B------:R-:W-:Y:S05]  /*ac80*/  BSYNC B0 ;  /* 0x0000000000007941 */ /* 0x000fea0003800000 */
.L_x_12767:
[----:B------:R-:W-:Y:S04]  /*ac90*/  BSSY B0, `(.L_x_12769) ;  /* 0x0000006000007945 */ /* 0x000fe80003800000 */
[----:B-1----:R-:W-:Y:S05]  /*aca0*/  @P0 BRA `(.L_x_12770) ;  /* 0x0000000000100947 */ /* 0x002fea0003800000 */
[----:B-----5:R-:W-:Y:S01]  /*acb0*/  IMAD R4, R4, 0x8, R7 ;  /* 0x0000000804047824 */ /* 0x020fe200078e0207 */
[----:B0-----:R-:W-:-:S04]  /*acc0*/  SHF.L.U32 R5, R6, 0x1f, RZ ;  /* 0x0000001f06057819 */ /* 0x001fc800000006ff */
[----:B------:R-:W0:Y:S02]  /*acd0*/  SYNCS.PHASECHK.TRANS64.TRYWAIT P0, [R4+URZ], R5 ;  /* 0x00000005040075a7 */ /* 0x000e24000800017f */
[----:B0-----:R-:W-:Y:S05]  /*ace0*/  @!P0 BRA `(.L_x_12771) ;  /* 0x000002c400cc8947 */ /* 0x001fea0003800000 */
.L_x_12770:
[----:B------:R-:W-:Y:S05]  /*acf0*/  BSYNC B0 ;  /* 0x0000000000007941 */ /* 0x000fea0003800000 */
.L_x_12769:
[----:B0-----:R-:W2:Y:S04]  /*ad00*/  LDL R5, [R1+0x90] ;  /* 0x0000900001057983 */ /* 0x001ea80000100800 */
        /* <DEDUP_REMOVED lines=8> */
[----:B--2---:R-:W-:Y:S01]  /*ad90*/  ISETP.NE.U32.AND P0, PT, R5, RZ, PT ;  /* 0x000000ff0500720c */ /* 0x004fe20003f05070 */
[----:B---3--:R-:W-:-:S02]  /*ada0*/  IMAD R4, R15, 0xc00, R20 ;  /* 0x00000c000f047824 */ /* 0x008fc400078e0214 */
[----:B------:R-:W-:Y:S01]  /*adb0*/  IMAD.MOV.U32 R5, RZ, RZ, R21 ;  /* 0x000000ffff057224 */ /* 0x000fe200078e0015 */
[----:B------:R-:W2:Y:S01]  /*adc0*/  LDL.64 R14, [R1+0x110] ;  /* 0x00011000010e7983 */ /* 0x000ea20000100a00 */
[----:B----4-:R-:W-:Y:S02]  /*add0*/  R2UR UR4, R6 ;  /* 0x00000000060472ca */ /* 0x010fe400000e0000 */
[----:B------:R-:W-:Y:S02]  /*ade0*/  R2UR UR6, R4 ;  /* 0x00000000040672ca */ /* 0x000fe400000e0000 */
[----:B------:R-:W-:Y:S02]  /*adf0*/  R2UR UR7, R5 ;  /* 0x00000000050772ca */ /* 0x000fe400000e0000 */
[----:B------:R-:W-:Y:S02]  /*ae00*/  R2UR UR5, R7 ;  /* 0x00000000070572ca */ /* 0x000fe400000e0000 */
[----:B------:R-:W-:-:S11]  /*ae10*/  VOTEU.ANY UP0, P0 ;  /* 0x00000000003f7886 */ /* 0x000fd60000000100 */
        /* <DEDUP_REMOVED lines=129> */
[----:B---3--:R-:W-:Y:S01]  /*b630*/  VIADD R8, R8, 0xc02 ;  /* 0x00000c0208087836 */ /* 0x008fe20000000000 */
[----:B------:R-:W-:Y:S02]  /*b640*/  WARPGROUP.DEPBAR.LE gsb0, 0x0 ;  /* 0x00008000000079c5 */ /* 0x000fe40000010000 */
[----:B------:R-:W-:-:S09]  /*b650*/  WARPGROUP.ARRIVE ;  /* 0x00000000000079c5 */ /* 0x000fd20000000000 */
[----:B------:R-:W-:Y:S01]  /*b660*/  HGMMA.64x96x16.F32.BF16 R24, gdesc[UR4], R24, gsb0 ;  /* 0x01600000041879f0 */ /* 0x000fe20008001818 */
[----:B------:R-:W-:Y:S01]  /*b670*/  VIADD R20, R4, 0x902 ;  /* 0x0000090204147836 */ /* 0x000fe20000000000 */
        /* <DEDUP_REMOVED lines=22> */
[----:B------:R-:W0:Y:S01]  /*b7e0*/  S2R R72, SR_TID.X ;  /* 0x0000000000487919 */ /* 0x000e220000002100 */
[----:B------:R-:W-:Y:S04]  /*b7f0*/  STL [R1+0x90], R2 ;  /* 0x0000900201007387 */ /* 0x000fe80000100800 */
[----:B------:R-:W-:Y:S01]  /*b800*/  STL [R1+0x90], R2 ;  /* 0x0000900201007387 */ /* 0x000fe20000100800 */
[----:B------:R-:W-:-:S02]  /*b810*/  WARPGROUP.DEPBAR.LE gsb0, 0x0 ;  /* 0x00008000000079c5 */ /* 0x000fc40000010000 */
[----:B------:R-:W-:-:S06]  /*b820*/  WARPGROUP.ARRIVE ;  /* 0x00000000000079c5 */ /* 0x000fcc0000000000 */
[----:B------:R-:W-:Y:S01]  /*b830*/  HGMMA.64x96x16.F32.BF16 R24, gdesc[UR4], R24, gsb0 ;  /* 0x01600000041879f0 */ /* 0x000fe20008001818 */
[----:B0-----:R-:W-:Y:S01]  /*b840*/  LOP3.LUT R72, R72, 0x7f, RZ, 0xc0, !PT ;  /* 0x0000007f48487812 */ /* 0x001fe200078ec0ff */
[----:B------:R-:W-:Y:S03]  /*b850*/  STL [R1+0x90], R2 ;  /* 0x0000900201007387 */ /* 0x000fe60000100800 */
[----:B------:R-:W-:Y:S01]  /*b860*/  ISETP.NE.AND P0, PT, R72, RZ, PT ;  /* 0x000000ff4800720c */ /* 0x000fe20003f05270 */
        /* <DEDUP_REMOVED lines=21> */
[----:B------:R-:W2:Y:S04]  /*b9c0*/  LDL R12, [R1+0x13c] ;  /* 0x00013c00010c7983 */ /* 0x000ea80000100800 */
[----:B------:R-:W3:Y:S04]  /*b9d0*/  LDL R72, [R1+0x70] ;  /* 0x0000700001487983 */ /* 0x000ee80000100800 */
[----:B------:R-:W4:Y:S04]  /*b9e0*/  LDL.64 R74, [R1+0x160] ;  /* 0x00016000014a7983 */ /* 0x000f280000100a00 */
[----:B------:R-:W4:Y:S04]  /*b9f0*/  LDL R73, [R1+0x168] ;  /* 0x0001680001497983 */ /* 0x000f280000100800 */
[----:B------:R-:W4:Y:S04]  /*ba00*/  LDL.128 R8, [R1+0x150] ;  /* 0x0001500001087983 */ /* 0x000f280000100c00 */
[----:B-1----:R-:W4:Y:S01]  /*ba10*/  LDL.128 R4, [R1+0x140] ;  /* 0x0001400001047983 */ /* 0x002f220000100c00 */
[----:B------:R-:W-:Y:S01]  /*ba20*/  BSSY B0, `(.L_x_12772) ;  /* 0x0000040000007945 */ /* 0x000fe20003800000 */
[----:B--2---:R-:W-:-:S04]  /*ba30*/  SHF.R.S32.HI R13, RZ, 0x1f, R12 ;  /* 0x0000001fff0d7819 */ /* 0x004fc8000001140c */
        /* <DEDUP_REMOVED lines=19> */
[----:B---3--:R-:W-:Y:S01]  /*bb70*/  IMAD R72, R72, 0x8, R13 ;  /* 0x0000000848487824 */ /* 0x008fe200078e020d */
[----:B----4-:R-:W-:Y:S01]  /*bb80*/  ISETP.NE.AND P1, PT, R74, 0x1, PT ;  /* 0x000000014a00780c */ /* 0x010fe20003f25270 */
[----:B------:R-:W-:Y:S01]  /*bb90*/  IMAD.IADD R14, R77, 0x1, -R14 ;  /* 0x000000014d0e7824 */ /* 0x000fe200078e0a0e */
[----:B------:R-:W-:Y:S01]  /*bba0*/  LOP3.LUT R12, R12, 0x1ffffffe, RZ, 0xc0, !PT ;  /* 0x1ffffffe0c0c7812 */ /* 0x000fe200078ec0ff */
[----:B------:R-:W-:-:S04]  /*bbb0*/  IMAD.U32 R21, R72, 0x10, R21 ;  /* 0x0000001048157824 */ /* 0x000fc800078e0015 */
[----:B------:R-:W-:Y:S02]  /*bbc0*/  IMAD.IADD R12, R79, 0x1, -R12 ;  /* 0x000000014f0c7824 */ /* 0x000fe400078e0a0c */
[----:B------:R-:W-:-:S04]  /*bbd0*/  IMAD R21, R14, 0x40, R21 ;  /* 0x000000400e157824 */ /* 0x000fc800078e0215 */
[----:B------:R-:W-:-:S04]  /*bbe0*/  IMAD R14, R12, 0x8, R21 ;  /* 0x000000080c0e7824 */ /* 0x000fc800078e0215 */
[----:B------:R-:W-:-:S05]  /*bbf0*/  @P1 IMAD.HI.U32 R12, R14, R75, RZ ;  /* 0x0000004b0e0c1227 */ /* 0x000fca00078e00ff */
[----:B------:R-:W-:Y:S01]  /*bc00*/  @P1 SHF.R.U32.HI R14, RZ, R73, R12 ;  /* 0x00000049ff0e1219 */ /* 0x000fe2000001160c */
[----:B------:R-:W-:Y:S01]  /*bc10*/  IMAD.MOV.U32 R13, RZ, RZ, -0x60 ;  /* 0xffffffa0ff0d7424 */ /* 0x000fe200078e00ff */
[----:B------:R-:W-:-:S03]  /*bc20*/  LOP3.LUT R12, R17, 0x7ffffffc, RZ, 0xc0, !PT ;  /* 0x7ffffffc110c7812 */ /* 0x000fc600078ec0ff */
[----:B------:R-:W1:Y:S01]  /*bc30*/  SHFL.IDX PT, R20, R14, RZ, 0x1c1f ;  /* 0x001c1fff0e147589 */ /* 0x000e6200000e0000 */
[----:B------:R-:W-:Y:S02]  /*bc40*/  IMAD R13, R0, R13, 0x1 ;  /* 0x00000001000d7424 */ /* 0x000fe400078e020d */
[----:B------:R-:W-:Y:S01]  /*bc50*/  IMAD.IADD R12, R15, 0x1, -R12 ;  /* 0x000000010f0c7824 */ /* 0x000fe200078e0a0c */
[----:B------:R-:W-:-:S03]  /*bc60*/  ISETP.GE.AND P2, PT, R9, 0x1, PT ;  /* 0x000000010900780c */ /* 0x000fc60003f46270 */
[----:B------:R-:W-:Y:S01]  /*bc70*/  IMAD R12, R12, -0x2, R13 ;  /* 0xfffffffe0c0c7824 */ /* 0x000fe200078e020d */
[----:B------:R-:W-:-:S04]  /*bc80*/  LOP3.LUT R13, RZ, R6, RZ, 0x33, !PT ;  /* 0x00000006ff0d7212 */ /* 0x000fc800078e33ff */
[----:B------:R-:W-:Y:S01]  /*bc90*/  IADD3 R16, -R4, R12, R5 ;  /* 0x0000000c04107210 */ /* 0x000fe20007ffe105 */
[----:B------:R-:W-:-:S04]  /*bca0*/  IMAD R21, R0, -0x60, R8 ;  /* 0xffffffa000157824 */ /* 0x000fc800078e0208 */
[C---:B------:R-:W-:Y:S02]  /*bcb0*/  IMAD.IADD R15, R16.reuse, 0x1, R7 ;  /* 0x00000001100f7824 */ /* 0x040fe400078e0207 */
[----:B------:R-:W-:Y:S02]  /*bcc0*/  IMAD.IADD R17, R16, 0x1, R13 ;  /* 0x0000000110117824 */ /* 0x000fe400078e020d */
[----:B------:R-:W-:Y:S02]  /*bcd0*/  VIADD R73, R12, 0xffffffff ;  /* 0xffffffff0c497836 */ /* 0x000fe40000000000 */
[--C-:B-1----:R-:W-:Y:S02]  /*bce0*/  IMAD.IADD R6, R15, 0x1, R20.reuse ;  /* 0x000000010f067824 */ /* 0x102fe400078e0214 */
[----:B------:R-:W-:Y:S01]  /*bcf0*/  IMAD.IADD R7, R17, 0x1, R20 ;  /* 0x0000000111077824 */ /* 0x000fe200078e0214 */
[----:B0-----:R-:W-:Y:S06]  /*bd00*/  @!P2 BRA `(.L_x_12773) ;  /* 0x000000000044a947 */ /* 0x001fec0003800000 */
[----:B------:R-:W-:Y:S01]  /*bd10*/  IADD3 R8, -R4, R5, R20 ;  /* 0x0000000504087210 */ /* 0x000fe20007ffe114 */
[----:B------:R-:W-:Y:S03]  /*bd20*/  BSSY B1, `(.L_x_12774) ;  /* 0x000000c000017945 */ /* 0x000fe60003800000 */
[----:B------:R-:W-:-:S13]  /*bd30*/  ISETP.GT.AND P1, PT, R8, -0x1, PT ;  /* 0xffffffff0800780c */ /* 0x000fda0003f24270 */
[----:B------:R-:W-:Y:S05]  /*bd40*/  @P1 BRA `(.L_x_12775) ;  /* 0x0000000000181947 */ /* 0x000fea0003800000 */
[----:B------:R-:W-:Y:S02]  /*bd50*/  ISETP.NE.AND P1, PT, R9, 0x1, PT ;  /* 0x000000010900780c */ /* 0x000fe40003f25270 */
[----:B------:R-:W-:-:S11]  /*bd60*/  LOP3.LUT R13, RZ, R8, RZ, 0x33, !PT ;  /* 0x00000008ff0d7212 */ /* 0x000fd600078e33ff */
[----:B------:R-:W-:-:S05]  /*bd70*/  @P1 IMAD.HI.U32 R8, R13, R10, RZ ;  /* 0x0000000a0d081227 */ /* 0x000fca00078e00ff */
[----:B------:R-:W-:-:S04]  /*bd80*/  @P1 SHF.R.U32.HI R13, RZ, R11, R8 ;  /* 0x0000000bff0d1219 */ /* 0x000fc80000011608 */
[----:B------:R-:W-:Y:S01]  /*bd90*/  LOP3.LUT R8, RZ, R13, RZ, 0x33, !PT ;  /* 0x0000000dff087212 */ /* 0x000fe200078e33ff */
[----:B------:R-:W-:Y:S06]  /*bda0*/  BRA `(.L_x_12776) ;  /* 0x00000000000c7947 */ /* 0x000fec0003800000 */
.L_x_12775:
[----:B------:R-:W-:-:S13]  /*bdb0*/  ISETP.NE.AND P1, PT, R9, 0x1, PT ;  /* 0x000000010900780c */ /* 0x000fda0003f25270 */
[----:B------:R-:W-:-:S05]  /*bdc0*/  @P1 IMAD.HI.U32 R12, R8, R10, RZ ;  /* 0x0000000a080c1227 */ /* 0x000fca00078e00ff */
[----:B------:R-:W-:-:S07]  /*bdd0*/  @P1 SHF.R.U32.HI R8, RZ, R11, R12 ;  /* 0x0000000bff081219 */ /* 0x000fce000001160c */
.L_x_12776:
[----:B------:R-:W-:Y:S05]  /*bde0*/  BSYNC B1 ;  /* 0x0000000000017941 */ /* 0x000fea0003800000 */
.L_x_12774:
[----:B------:R-:W-:-:S05]  /*bdf0*/  IMAD R8, R8, R9, R73 ;  /* 0x0000000908087224 */ /* 0x000fca00078e0249 */
[----:B------:R-:W-:Y:S02]  /*be00*/  VIMNMX R7, R7, R8, !PT ;  /* 0x0000000807077248 */ /* 0x000fe40007fe0100 */
[----:B------:R-:W-:-:S07]  /*be10*/  VIADDMNMX R6, R8, R9, R6, PT ;  /* 0x0000000908067246 */ /* 0x000fce0003800106 */
.L_x_12773:
[----:B------:R-:W-:Y:S05]  /*be20*/  BSYNC B0 ;  /* 0x0000000000007941 */ /* 0x000fea0003800000 */
.L_x_12772:
[C---:B------:R-:W-:Y:S01]  /*be30*/  ISETP.GE.AND P1, PT, R21.reuse, 0x9, PT ;  /* 0x000000091500780c */ /* 0x040fe20003f26270 */
[----:B------:R-:W0:Y:S01]  /*be40*/  SHFL.IDX PT, R14, R14, 0x1, 0x1c1f ;  /* 0x003c1f000e0e7f89 */ /* 0x000e2200000e0000 */
[----:B------:R-:W-:Y:S01]  /*be50*/  ISETP.GE.AND P2, PT, R21, 0x2, PT ;  /* 0x000000021500780c */ /* 0x000fe20003f46270 */
[----:B------:R-:W-:Y:S01]  /*be60*/  BSSY B0, `(.L_x_12777) ;  /* 0x0000087000007945 */ /* 0x000fe20003800000 */
[----:B------:R-:W-:Y:S02]  /*be70*/  P2R R75, PR, RZ, 0x2 ;  /* 0x00000002ff4b7803 */ /* 0x000fe40000000000 */
[----:B------:R-:W-:Y:S02]  /*be80*/  ISETP.GT.AND P1, PT, R7, 0x8, !P1 ;  /* 0x000000080700780c */ /* 0x000fe40004f24270 */
[----:B------:R-:W-:Y:S02]  /*be90*/  P2R R13, PR, RZ, 0x4 ;  /* 0x00000004ff0d7803 */ /* 0x000fe40000000000 */
[----:B------:R-:W-:-:S02]  /*bea0*/  ISETP.LT.OR P1, PT, R6, 0x9, P1 ;  /* 0x000000090600780c */ /* 0x000fc40000f21670 */
[----:B------:R-:W-:Y:S02]  /*beb0*/  ISETP.GT.AND P2, PT, R7, 0x1, !P2 ;  /* 0x000000010700780c */ /* 0x000fe40005744270 */
[----:B------:R-:W-:Y:S02]  /*bec0*/  ISETP.GE.AND P3, PT, R21, 0xa, PT ;  /* 0x0000000a1500780c */ /* 0x000fe40003f66270 */
[----:B------:R-:W-:Y:S02]  /*bed0*/  FSEL R170, R28, -INF , !P1 ;  /* 0xff8000001caa7808 */ /* 0x000fe40004800000 */
[----:B------:R-:W-:Y:S02]  /*bee0*/  ISETP.LT.OR P2, PT, R6, 0x2, P2 ;  /* 0x000000020600780c */ /* 0x000fe40001741670 */
[----:B------:R-:W-:Y:S02]  /*bef0*/  ISETP.GT.AND P1, PT, R7, 0x9, !P3 ;  /* 0x000000090700780c */ /* 0x000fe40005f24270 */
[----:B------:R-:W-:-:S02]  /*bf00*/  FSEL R168, R25, -INF , !P2 ;  /* 0xff80000019a87808 */ /* 0x000fc40005000000 */
        /* <DEDUP_REMOVED lines=77> */
[----:B------:R-:W-:Y:S02]  /*c3e0*/  P2R R25, PR, RZ, 0x8 ;  /* 0x00000008ff197803 */ /* 0x000fe40000000000 */
[----:B------:R-:W-:-:S02]  /*c3f0*/  FSEL R60, R60, -INF , !P1 ;  /* 0xff8000003c3c7808 */ /* 0x000fc40004800000 */
        /* <DEDUP_REMOVED lines=38> */
.L_x_12780:
[----:B------:R-:W-:-:S13]  /*c660*/  ISETP.NE.AND P6, PT, R9, 0x1, PT ;  /* 0x000000010900780c */ /* 0x000fda0003fc5270 */
[----:B------:R-:W-:-:S05]  /*c670*/  @P6 IMAD.HI.U32 R10, R4, R10, RZ ;  /* 0x0000000a040a6227 */ /* 0x000fca00078e00ff */
[----:B------:R-:W-:-:S07]  /*c680*/  @P6 SHF.R.U32.HI R4, RZ, R11, R10 ;  /* 0x0000000bff046219 */ /* 0x000fce000001160a */
.L_x_12781:
[----:B------:R-:W-:Y:S05]  /*c690*/  BSYNC B1 ;  /* 0x0000000000017941 */ /* 0x000fea0003800000 */
.L_x_12779:
[----:B------:R-:W-:-:S05]  /*c6a0*/  IMAD R4, R4, R9, R73 ;  /* 0x0000000904047224 */ /* 0x000fca00078e0249 */
[----:B------:R-:W-:Y:S02]  /*c6b0*/  VIADDMNMX R8, R4, R9, R8, PT ;  /* 0x0000000904087246 */ /* 0x000fe40003800108 */
[----:B------:R-:W-:-:S07]  /*c6c0*/  VIMNMX R7, R7, R4, !PT ;  /* 0x0000000407077248 */ /* 0x000fce0007fe0100 */
.L_x_12778:
[----:B------:R-:W-:Y:S05]  /*c6d0*/  BSYNC B0 ;  /* 0x0000000000007941 */ /* 0x000fea0003800000 */
.L_x_12777:
[----:B------:R-:W2:Y:S01]  /*c6e0*/  LDL.64 R14, [R1+0x430] ;  /* 0x00043000010e7983 */ /* 0x000ea20000100a00 */
[----:B------:R-:W-:Y:S02]  /*c6f0*/  ISETP.GT.AND P5, PT, R7, RZ, !P5 ;  /* 0x000000ff0700720c */ /* 0x000fe40006fa4270 */
        /* <DEDUP_REMOVED lines=35> */
[----:B------:R-:W-:Y:S02]  /*c930*/  ISETP.NE.AND P5, PT, R40, RZ, PT ;  /* 0x000000ff2800720c */ /* 0x000fe40003fa5270 */
[C---:B------:R-:W-:Y:S01]  /*c940*/  ISETP.GT.AND P1, PT, R7.reuse, 0x49, !P1 ;  /* 0x000000490700780c */ /* 0x040fe20004f24270 */
[----:B------:R-:W3:Y:S01]  /*c950*/  LDL R40, [R1+0x450] ;  /* 0x0004500001287983 */ /* 0x000ee20000100800 */
        /* <DEDUP_REMOVED lines=36> */
[----:B--2---:R-:W-:Y:S02]  /*cba0*/  FMNMX.FTZ R4, R86, R14, !PT ;  /* 0x0000000e56047209 */ /* 0x004fe40007810000 */
[----:B------:R-:W-:Y:S02]  /*cbb0*/  ISETP.LT.OR P5, PT, R8, 0x49, P5 ;  /* 0x000000490800780c */ /* 0x000fe40002fa1670 */
[----:B------:R-:W-:Y:S02]  /*cbc0*/  FMNMX.FTZ R4, R168, R4, !PT ;  /* 0x00000004a8047209 */ /* 0x000fe40007810000 */
[----:B------:R-:W-:-:S02]  /*cbd0*/  FSEL R62, R62, -INF , !P5 ;  /* 0xff8000003e3e7808 */ /* 0x000fc40006800000 */
[----:B------:R-:W-:Y:S02]  /*cbe0*/  FMNMX.FTZ R4, R170, R4, !PT ;  /* 0x00000004aa047209 */ /* 0x000fe40007810000 */
[C---:B------:R-:W-:Y:S02]  /*cbf0*/  ISETP.GT.AND P2, PT, R7.reuse, 0x50, !P2 ;  /* 0x000000500700780c */ /* 0x040fe40005744270 */
[----:B------:R-:W-:Y:S02]  /*cc00*/  FMNMX.FTZ R4, R84, R4, !PT ;  /* 0x0000000454047209 */ /* 0x000fe40007810000 */
[----:B------:R-:W-:Y:S02]  /*cc10*/  ISETP.LT.OR P1, PT, R8, 0x4a, P1 ;  /* 0x0000004a0800780c */ /* 0x000fe40000f21670 */
[----:B------:R-:W-:Y:S02]  /*cc20*/  FMNMX.FTZ R4, R82, R4, !PT ;  /* 0x0000000452047209 */ /* 0x000fe40007810000 */
[----:B------:R-:W-:-:S02]  /*cc30*/  ISETP.GT.AND P3, PT, R7, 0x51, !P3 ;  /* 0x000000510700780c */ /* 0x000fc40005f64270 */
[----:B------:R-:W-:Y:S02]  /*cc40*/  FMNMX.FTZ R4, R80, R4, !PT ;  /* 0x0000000450047209 */ /* 0x000fe40007810000 */
[----:B------:R-:W-:Y:S02]  /*cc50*/  ISETP.NE.AND P6, PT, R21, RZ, PT ;  /* 0x000000ff1500720c */ /* 0x000fe40003fc5270 */
        /* <DEDUP_REMOVED lines=38> */
[----:B------:R-:W-:Y:S01]  /*cec0*/  ISETP.LT.OR P2, PT, R8, 0x51, P2 ;  /* 0x000000510800780c */ /* 0x000fe20001741670 */
[----:B------:R-:W0:Y:S01]  /*ced0*/  SHFL.BFLY PT, R10, R9, 0x1, 0x1f ;  /* 0x0c201f00090a7f89 */ /* 0x000e2200000e0000 */
        /* <DEDUP_REMOVED lines=16> */
[----:B0-----:R-:W-:Y:S01]  /*cfe0*/  FMNMX.FTZ R8, R9, R10, !PT ;  /* 0x0000000a09087209 */ /* 0x001fe20007810000 */
[----:B------:R-:W2:Y:S04]  /*cff0*/  LDL.64 R4, [R1+0x440] ;  /* 0x0004400001047983 */ /* 0x000ea80000100a00 */
[----:B------:R0:W-:Y:S04]  /*d000*/  STL.64 [R1+0x430], R6 ;  /* 0x0004300601007387 */ /* 0x0001e80000100a00 */
[----:B------:R-:W4:Y:S04]  /*d010*/  LDL R10, [R1+0x434] ;  /* 0x00043400010a7983 */ /* 0x000f280000100800 */
[----:B------:R-:W-:Y:S04]  /*d020*/  STL [R1+0x430], R8 ;  /* 0x0004300801007387 */ /* 0x000fe80000100800 */
[----:B------:R-:W3:Y:S04]  /*d030*/  LDL R11, [R1+0x430] ;  /* 0x00043000010b7983 */ /* 0x000ee80000100800 */
[----:B----4-:R-:W1:Y:S01]  /*d040*/  SHFL.BFLY PT, R7, R10, 0x2, 0x1f ;  /* 0x0c401f000a077f89 */ /* 0x010e6200000e0000 */
[----:B---3--:R-:W-:Y:S01]  /*d050*/  FMUL.FTZ R9, R40, R11 ;  /* 0x0000000b28097220 */ /* 0x008fe20000410000 */
[----:B------:R-:W-:-:S04]  /*d060*/  FSETP.NEU.FTZ.AND P1, PT, R11, -INF , PT ;  /* 0xff8000000b00780b */ /* 0x000fc80003f3d000 */
[----:B------:R-:W-:-:S05]  /*d070*/  FSEL R9, R9, RZ, P1 ;  /* 0x000000ff09097208 */ /* 0x000fca0000800000 */
[----:B0-----:R-:W-:Y:S01]  /*d080*/  FFMA.FTZ R6, R84, R40, -R9 ;  /* 0x0000002854067223 */ /* 0x001fe20000010809 */
[----:B-1----:R-:W-:-:S03]  /*d090*/  FMNMX.FTZ R7, R7, R10, !PT ;  /* 0x0000000a07077209 */ /* 0x002fc60007810000 */
[----:B------:R0:W-:Y:S02]  /*d0a0*/  MUFU.EX2 R25, R6 ;  /* 0x0000000600197308 */ /* 0x0001e40000000800 */
[----:B0-----:R-:W0:Y:S01]  /*d0b0*/  SHFL.BFLY PT, R6, R7, 0x1, 0x1f ;  /* 0x0c201f0007067f89 */ /* 0x001e2200000e0000 */
[----:B------:R-:W-:Y:S01]  /*d0c0*/  FSEL R11, R11, RZ, P1 ;  /* 0x000000ff0b0b7208 */ /* 0x000fe20000800000 */
[-CC-:B------:R-:W-:Y:S01]  /*d0d0*/  FFMA.FTZ R13, R86, R40.reuse, -R9.reuse ;  /* 0x00000028560d7223 */ /* 0x180fe20000010809 */
[----:B------:R-:W-:-:S03]  /*d0e0*/  FFMA.FTZ R21, R24, R40, -R9 ;  /* 0x0000002818157223 */ /* 0x000fc60000010809 */
[----:B------:R-:W-:Y:S01]  /*d0f0*/  FADD.FTZ R11, R14, -R11 ;  /* 0x8000000b0e0b7221 */ /* 0x000fe20000010000 */
[----:B0-----:R-:W-:-:S04]  /*d100*/  FMNMX.FTZ R6, R7, R6, !PT ;  /* 0x0000000607067209 */ /* 0x001fc80007810000 */
        /* <DEDUP_REMOVED lines=10> */
[-C--:B------:R-:W-:Y:S01]  /*d1b0*/  FFMA.FTZ R169, R27, R40.reuse, -R7 ;  /* 0x000000281ba97223 */ /* 0x080fe20000010807 */
[----:B------:R-:W-:Y:S01]  /*d1c0*/  MUFU.EX2 R13, R13 ;  /* 0x0000000d000d7308 */ /* 0x000fe20000000800 */
[-C--:B------:R-:W-:Y:S01]  /*d1d0*/  FFMA.FTZ R170, R170, R40.reuse, -R9 ;  /* 0x00000028aaaa7223 */ /* 0x080fe20000010809 */
[----:B------:R-:W-:-:S06]  /*d1e0*/  FFMA.FTZ R171, R30, R40, -R7 ;  /* 0x000000281eab7223 */ /* 0x000fcc0000010807 */
[----:B------:R-:W2:Y:S01]  /*d1f0*/  MUFU.EX2 R28, R11 ;  /* 0x0000000b001c7308 */ /* 0x000ea20000000800 */
[-C--:B------:R-:W-:Y:S01]  /*d200*/  FFMA.FTZ R178, R12, R40.reuse, -R9 ;  /* 0x000000280cb27223 */ /* 0x080fe20000010809 */
[----:B------:R-:W-:-:S06]  /*d210*/  FFMA.FTZ R12, R31, R40, -R7 ;  /* 0x000000281f0c7223 */ /* 0x000fcc0000010807 */
[----:B------:R-:W-:Y:S08]  /*d220*/  MUFU.EX2 R24, R24 ;  /* 0x0000001800187308 */ /* 0x000ff00000000800 */
[----:B------:R-:W0:Y:S01]  /*d230*/  MUFU.EX2 R26, R15 ;  /* 0x0000000f001a7308 */ /* 0x000e220000000800 */
[----:B------:R-:W-:-:S07]  /*d240*/  FFMA.FTZ R212, R82, R40, -R9 ;  /* 0x0000002852d47223 */ /* 0x000fce0000010809 */
[----:B------:R-:W1:Y:S01]  /*d250*/  MUFU.EX2 R168, R168 ;  /* 0x000000a800a87308 */ /* 0x000e620000000800 */
[----:B------:R-:W-:-:S07]  /*d260*/  FFMA.FTZ R208, R34, R40, -R7 ;  /* 0x0000002822d07223 */ /* 0x000fce0000010807 */
[----:B------:R-:W3:Y:S01]  /*d270*/  MUFU.EX2 R169, R169 ;  /* 0x000000a900a97308 */ /* 0x000ee20000000800 */
[----:B------:R-:W-:-:S07]  /*d280*/  FFMA.FTZ R233, R80, R40, -R9 ;  /* 0x0000002850e97223 */ /* 0x000fce0000010809 */
[----:B------:R-:W4:Y:S01]  /*d290*/  MUFU.EX2 R170, R170 ;  /* 0x000000aa00aa7308 */ /* 0x000f220000000800 */
[-C--:B------:R-:W-:Y:S01]  /*d2a0*/  FFMA.FTZ R187, R20, R40.reuse, -R9 ;  /* 0x0000002814bb7223 */ /* 0x080fe20000010809 */
[----:B------:R-:W-:-:S06]  /*d2b0*/  FFMA.FTZ R209, R35, R40, -R7 ;  /* 0x0000002823d17223 */ /* 0x000fcc0000010807 */
        /* <DEDUP_REMOVED lines=14> */
[----:B------:R-:W5:Y:S01]  /*d3a0*/  MUFU.EX2 R212, R212 ;  /* 0x000000d400d47308 */ /* 0x000f620000000800 */
[-CC-:B------:R-:W-:Y:S01]  /*d3b0*/  FFMA.FTZ R177, R64, R40.reuse, -R9.reuse ;  /* 0x0000002840b17223 */ /* 0x180fe20000010809 */
[----:B------:R-:W-:Y:S01]  /*d3c0*/  FFMA.FTZ R20, R68, R40, -R9 ;  /* 0x0000002844147223 */ /* 0x000fe20000010809 */
[----:B--2---:R-:W-:Y:S01]  /*d3d0*/  FFMA.FTZ R9, R28, R4, R13 ;  /* 0x000000041c097223 */ /* 0x004fe2000001000d */
[----:B0-----:R-:W-:Y:S01]  /*d3e0*/  FFMA.FTZ R4, R5, R26, R24 ;  /* 0x0000001a05047223 */ /* 0x001fe20000010018 */
[----:B------:R-:W-:-:S03]  /*d3f0*/  FFMA.FTZ R206, R38, R40, -R7 ;  /* 0x0000002826ce7223 */ /* 0x000fc60000010807 */
[----:B------:R-:W0:Y:S01]  /*d400*/  MUFU.EX2 R208, R208 ;  /* 0x000000d000d07308 */ /* 0x000e220000000800 */
[----:B-1----:R-:W-:Y:S01]  /*d410*/  FADD.FTZ R9, R168, R9 ;  /* 0x00000009a8097221 */ /* 0x002fe20000010000 */
[----:B---3--:R-:W-:Y:S01]  /*d420*/  FADD.FTZ R4, R169, R4 ;  /* 0x00000004a9047221 */ /* 0x008fe20000010000 */
[----:B------:R-:W-:-:S05]  /*d430*/  FFMA.FTZ R207, R39, R40, -R7 ;  /* 0x0000002827cf7223 */ /* 0x000fca0000010807 */
[----:B------:R-:W1:Y:S01]  /*d440*/  MUFU.EX2 R233, R233 ;  /* 0x000000e900e97308 */ /* 0x000e620000000800 */
[----:B----4-:R-:W-:Y:S01]  /*d450*/  FADD.FTZ R8, R170, R9 ;  /* 0x00000009aa087221 */ /* 0x010fe20000010000 */
[----:B-----5:R-:W-:-:S06]  /*d460*/  FADD.FTZ R5, R171, R4 ;  /* 0x00000004ab057221 */ /* 0x020fcc0000010000 */
[----:B------:R-:W2:Y:S01]  /*d470*/  MUFU.EX2 R209, R209 ;  /* 0x000000d100d17308 */ /* 0x000ea20000000800 */
[----:B------:R-:W-:Y:S01]  /*d480*/  FFMA.FTZ R200, R42, R40, -R7 ;  /* 0x000000282ac87223 */ /* 0x000fe20000010807 */
[----:B------:R-:W-:-:S06]  /*d490*/  FADD.FTZ R9, R25, R8 ;  /* 0x0000000819097221 */ /* 0x000fcc0000010000 */
[----:B------:R-:W3:Y:S01]  /*d4a0*/  MUFU.EX2 R210, R210 ;  /* 0x000000d200d27308 */ /* 0x000ee20000000800 */
[----:B------:R-:W-:Y:S01]  /*d4b0*/  FADD.FTZ R5, R12, R5 ;  /* 0x000000050c057221 */ /* 0x000fe20000010000 */
[----:B------:R-:W-:-:S06]  /*d4c0*/  FFMA.FTZ R201, R43, R40, -R7 ;  /* 0x000000282bc97223 */ /* 0x000fcc0000010807 */
[----:B------:R-:W4:Y:S01]  /*d4d0*/  MUFU.EX2 R206, R206 ;  /* 0x000000ce00ce7308 */ /* 0x000f220000000800 */
[----:B------:R-:W-:Y:S01]  /*d4e0*/  FADD.FTZ R4, R212, R9 ;  /* 0x00000009d4047221 */ /* 0x000fe20000010000 */
[----:B0-----:R-:W-:-:S06]  /*d4f0*/  FADD.FTZ R8, R208, R5 ;  /* 0x00000005d0087221 */ /* 0x001fcc0000010000 */
[----:B------:R-:W0:Y:S01]  /*d500*/  MUFU.EX2 R211, R211 ;  /* 0x000000d300d37308 */ /* 0x000e220000000800 */
[----:B------:R-:W-:-:S07]  /*d510*/  FFMA.FTZ R198, R46, R40, -R7 ;  /* 0x000000282ec67223 */ /* 0x000fce0000010807 */
[----:B------:R-:W5:Y:S01]  /*d520*/  MUFU.EX2 R207, R207 ;  /* 0x000000cf00cf7308 */ /* 0x000f620000000800 */
[----:B-1----:R-:W-:Y:S01]  /*d530*/  FADD.FTZ R5, R233, R4 ;  /* 0x00000004e9057221 */ /* 0x002fe20000010000 */
[----:B--2---:R-:W-:-:S06]  /*d540*/  FADD.FTZ R9, R209, R8 ;  /* 0x00000008d1097221 */ /* 0x004fcc0000010000 */
[----:B------:R-:W1:Y:S01]  /*d550*/  MUFU.EX2 R205, R205 ;  /* 0x000000cd00cd7308 */ /* 0x000e620000000800 */
[----:B------:R-:W-:-:S07]  /*d560*/  FFMA.FTZ R199, R47, R40, -R7 ;  /* 0x000000282fc77223 */ /* 0x000fce0000010807 */
[----:B------:R-:W2:Y:S01]  /*d570*/  MUFU.EX2 R200, R200 ;  /* 0x000000c800c87308 */ /* 0x000ea20000000800 */
[----:B---3--:R-:W-:Y:S01]  /*d580*/  FADD.FTZ R4, R210, R5 ;  /* 0x00000005d2047221 */ /* 0x008fe20000010000 */
[----:B----4-:R-:W-:-:S06]  /*d590*/  FADD.FTZ R8, R206, R9 ;  /* 0x00000009ce087221 */ /* 0x010fcc0000010000 */
[----:B------:R-:W3:Y:S01]  /*d5a0*/  MUFU.EX2 R204, R204 ;  /* 0x000000cc00cc7308 */ /* 0x000ee20000000800 */
[----:B------:R-:W-:-:S07]  /*d5b0*/  FFMA.FTZ R190, R50, R40, -R7 ;  /* 0x0000002832be7223 */ /* 0x000fce0000010807 */
[----:B------:R-:W4:Y:S01]  /*d5c0*/  MUFU.EX2 R201, R201 ;  /* 0x000000c900c97308 */ /* 0x000f220000000800 */
[----:B0-----:R-:W-:Y:S01]  /*d5d0*/  FADD.FTZ R4, R211, R4 ;  /* 0x00000004d3047221 */ /* 0x001fe20000010000 */
[----:B-----5:R-:W-:-:S06]  /*d5e0*/  FADD.FTZ R5, R207, R8 ;  /* 0x00000008cf057221 */ /* 0x020fcc0000010000 */
        /* <DEDUP_REMOVED lines=55> */
[----:B------:R-:W3:Y:S08]  /*d960*/  MUFU.EX2 R178, R178 ;  /* 0x000000b200b27308 */ /* 0x000ef00000000800 */
[----:B------:R-:W4:Y:S01]  /*d970*/  MUFU.EX2 R17, R17 ;  /* 0x0000001100117308 */ /* 0x000f220000000800 */
[----:B0-----:R-:W-:Y:S01]  /*d980*/  FADD.FTZ R4, R185, R4 ;  /* 0x00000004b9047221 */ /* 0x001fe20000010000 */
[----:B-----5:R-:W-:-:S06]  /*d990*/  FADD.FTZ R5, R181, R8 ;  /* 0x00000008b5057221 */ /* 0x020fcc0000010000 */
[----:B------:R-:W0:Y:S08]  /*d9a0*/  MUFU.EX2 R20, R20 ;  /* 0x0000001400147308 */ /* 0x000e300000000800 */
[----:B------:R-:W5:Y:S01]  /*d9b0*/  MUFU.EX2 R14, R14 ;  /* 0x0000000e000e7308 */ /* 0x000f620000000800 */
[----:B-1----:R-:W-:Y:S01]  /*d9c0*/  FADD.FTZ R7, R177, R4 ;  /* 0x00000004b1077221 */ /* 0x002fe20000010000 */
[----:B--2---:R-:W-:-:S06]  /*d9d0*/  FADD.FTZ R4, R16, R5 ;  /* 0x0000000510047221 */ /* 0x004fcc0000010000 */
[----:B------:R-:W1:Y:S08]  /*d9e0*/  MUFU.EX2 R21, R21 ;  /* 0x0000001500157308 */ /* 0x000e700000000800 */
[----:B------:R-:W2:Y:S01]  /*d9f0*/  MUFU.EX2 R15, R15 ;  /* 0x0000000f000f7308 */ /* 0x000ea20000000800 */
[----:B---3--:R-:W-:Y:S01]  /*da00*/  FADD.FTZ R7, R178, R7 ;  /* 0x00000007b2077221 */ /* 0x008fe20000010000 */
[----:B----4-:R-:W-:-:S03]  /*da10*/  FADD.FTZ R5, R17, R4 ;  /* 0x0000000411057221 */ /* 0x010fc60000010000 */
[----:B0-----:R-:W-:Y:S01]  /*da20*/  FADD.FTZ R8, R20, R7 ;  /* 0x0000000714087221 */ /* 0x001fe20000010000 */
[----:B-----5:R-:W-:-:S03]  /*da30*/  FADD.FTZ R4, R14, R5 ;  /* 0x000000050e047221 */ /* 0x020fc60000010000 */
[----:B-1----:R-:W-:Y:S01]  /*da40*/  FADD.FTZ R8, R21, R8 ;  /* 0x0000000815087221 */ /* 0x002fe20000010000 */
[----:B------:R-:W-:Y:S01]  /*da50*/  STL [R1+0x434], R6 ;  /* 0x0004340601007387 */ /* 0x000fe20000100800 */
[----:B--2---:R-:W-:-:S05]  /*da60*/  FADD.FTZ R9, R15, R4 ;  /* 0x000000040f097221 */ /* 0x004fca0000010000 */
[----:B------:R0:W-:Y:S04]  /*da70*/  STL.64 [R1+0x440], R8 ;  /* 0x0004400801007387 */ /* 0x0001e80000100a00 */
[----:B------:R-:W2:Y:S01]  /*da80*/  LD.E R7, desc[UR42][R18.64+0x220] ;  /* 0x0002202a12077980 */ /* 0x000ea2000c101900 */
[----:B------:R-:W-:-:S04]  /*da90*/  UIADD3 UR4, UP0, UR37, 0x220, URZ ;  /* 0x0000022025047890 */ /* 0x000fc8000ff1e03f */
[----:B------:R-:W-:Y:S02]  /*daa0*/  ULOP3.LUT UR5, UR4, 0x4, URZ, 0xfc, !UPT ;  /* 0x0000000404057892 */ /* 0x000fe4000f8efc3f */
[----:B------:R-:W-:-:S04]  /*dab0*/  UIADD3.X UR6, URZ, UR36, URZ, UP0, !UPT ;  /* 0x000000243f067290 */ /* 0x000fc800087fe43f */
[----:B------:R-:W-:Y:S02]  /*dac0*/  IMAD.U32 R4, RZ, RZ, UR5 ;  /* 0x00000005ff047e24 */ /* 0x000fe4000f8e00ff */
[----:B------:R-:W-:Y:S02]  /*dad0*/  IMAD.U32 R5, RZ, RZ, UR6 ;  /* 0x00000006ff057e24 */ /* 0x000fe4000f8e00ff */
[----:B--2---:R-:W-:-:S05]  /*dae0*/  FMUL.FTZ R7, R28, R7 ;  /* 0x000000071c077220 */ /* 0x004fca0000410000 */
[----:B------:R1:W-:Y:S04]  /*daf0*/  ST.E desc[UR42][R18.64+0x220], R7 ;  /* 0x0002200712007985 */ /* 0x0003e8000c10192a */
[----:B------:R-:W2:Y:S02]  /*db00*/  LD.E R10, desc[UR42][R4.64] ;  /* 0x0000002a040a7980 */ /* 0x000ea4000c101900 */
[----:B--2---:R-:W-:-:S05]  /*db10*/  FMUL.FTZ R11, R28, R10 ;  /* 0x0000000a1c0b7220 */ /* 0x004fca0000410000 */
[----:B------:R2:W-:Y:S04]  /*db20*/  ST.E desc[UR42][R4.64], R11 ;  /* 0x0000000b04007985 */ /* 0x0005e8000c10192a */
[----:B0-----:R-:W3:Y:S04]  /*db30*/  LD.E R9, desc[UR42][R18.64+0x230] ;  /* 0x0002302a12097980 */ /* 0x001ee8000c101900 */
[----:B------:R-:W4:Y:S04]  /*db40*/  LD.E R143, desc[UR42][R18.64+0x414] ;  /* 0x0004142a128f7980 */ /* 0x000f28000c101900 */
        /* <DEDUP_REMOVED lines=60> */
[----:B------:R-:W-:-:S06]  /*df10*/  ULOP3.LUT UR5, UR4, 0x8, URZ, 0xfc, !UPT ;  /* 0x0000000804057892 */ /* 0x000fcc000f8efc3f */
[----:B------:R-:W-:Y:S02]  /*df20*/  IMAD.U32 R8, RZ, RZ, UR5 ;  /* 0x00000005ff087e24 */ /* 0x000fe4000f8e00ff */
[C---:B---3--:R-:W-:Y:S01]  /*df30*/  FMUL.FTZ R9, R28.reuse, R9 ;  /* 0x000000091c097220 */ /* 0x048fe20000410000 */
[----:B----4-:R-:W-:-:S04]  /*df40*/  FMUL.FTZ R143, R28, R143 ;  /* 0x0000008f1c8f7220 */ /* 0x010fc80000410000 */
[----:B------:R0:W-:Y:S01]  /*df50*/  ST.E desc[UR42][R18.64+0x230], R9 ;  /* 0x0002300912007985 */ /* 0x0001e2000c10192a */
[C---:B-----5:R-:W-:Y:S01]  /*df60*/  FMUL.FTZ R27, R28.reuse, R27 ;  /* 0x0000001b1c1b7220 */ /* 0x060fe20000410000 */
[C---:B------:R-:W-:Y:S01]  /*df70*/  FMUL.FTZ R29, R28.reuse, R29 ;  /* 0x0000001d1c1d7220 */ /* 0x040fe20000410000 */
[C---:B------:R-:W-:Y:S01]  /*df80*/  FMUL.FTZ R31, R28.reuse, R31 ;  /* 0x0000001f1c1f7220 */ /* 0x040fe20000410000 */
[----:B0-----:R-:W-:Y:S02]  /*df90*/  IMAD.U32 R9, RZ, RZ, UR6 ;  /* 0x00000006ff097e24 */ /* 0x001fe4000f8e00ff */
[C---:B------:R-:W-:Y:S01]  /*dfa0*/  FMUL.FTZ R33, R28.reuse, R33 ;  /* 0x000000211c217220 */ /* 0x040fe20000410000 */
[C---:B------:R-:W-:Y:S01]  /*dfb0*/  FMUL.FTZ R35, R28.reuse, R35 ;  /* 0x000000231c237220 */ /* 0x040fe20000410000 */
[C---:B------:R-:W-:Y:S01]  /*dfc0*/  FMUL.FTZ R7, R28.reuse, R7 ;  /* 0x000000071c077220 */ /* 0x040fe20000410000 */
[C---:B------:R-:W-:Y:S01]  /*dfd0*/  FMUL.FTZ R37, R28.reuse, R37 ;  /* 0x000000251c257220 */ /* 0x040fe20000410000 */
[C---:B------:R-:W-:Y:S01]  /*dfe0*/  FMUL.FTZ R39, R28.reuse, R39 ;  /* 0x000000271c277220 */ /* 0x040fe20000410000 */
[C---:B--2---:R-:W-:Y:S01]  /*dff0*/  FMUL.FTZ R11, R28.reuse, R11 ;  /* 0x0000000b1c0b7220 */ /* 0x044fe20000410000 */
        /* <DEDUP_REMOVED lines=112> */
[----:B0-----:R-:W2:Y:S01]  /*e700*/  LD.E R11, desc[UR42][R8.64] ;  /* 0x0000002a080b7980 */ /* 0x001ea2000c101900 */
[----:B------:R-:W-:Y:S01]  /*e710*/  ULOP3.LUT UR4, UR4, 0xc, URZ, 0xfc, !UPT ;  /* 0x0000000c04047892 */ /* 0x000fe2000f8efc3f */
[----:B------:R-:W-:-:S05]  /*e720*/  IMAD.U32 R7, RZ, RZ, UR6 ;  /* 0x00000006ff077e24 */ /* 0x000fca000f8e00ff */
[----:B------:R-:W-:Y:S02]  /*e730*/  IMAD.U32 R6, RZ, RZ, UR4 ;  /* 0x00000004ff067e24 */ /* 0x000fe4000f8e00ff */
[----:B--2---:R-:W-:-:S05]  /*e740*/  FMUL.FTZ R11, R26, R11 ;  /* 0x0000000b1a0b7220 */ /* 0x004fca0000410000 */
[----:B------:R0:W-:Y:S04]  /*e750*/  ST.E desc[UR42][R8.64], R11 ;  /* 0x0000000b08007985 */ /* 0x0001e8000c10192a */
[----:B------:R-:W2:Y:S02]  /*e760*/  LD.E R27, desc[UR42][R6.64] ;  /* 0x0000002a061b7980 */ /* 0x000ea4000c101900 */
[----:B--2---:R-:W-:-:S05]  /*e770*/  FMUL.FTZ R27, R26, R27 ;  /* 0x0000001b1a1b7220 */ /* 0x004fca0000410000 */
[----:B------:R1:W-:Y:S04]  /*e780*/  ST.E desc[UR42][R6.64], R27 ;  /* 0x0000001b06007985 */ /* 0x0003e8000c10192a */
[----:B------:R-:W2:Y:S04]  /*e790*/  LD.E R147, desc[UR42][R18.64+0x41c] ;  /* 0x00041c2a12937980 */ /* 0x000ea8000c101900 */
[----:B------:R-:W3:Y:S04]  /*e7a0*/  LD.E R29, desc[UR42][R18.64+0x238] ;  /* 0x0002382a121d7980 */ /* 0x000ee8000c101900 */
[----:B------:R-:W4:Y:S04]  /*e7b0*/  LD.E R31, desc[UR42][R18.64+0x23c] ;  /* 0x00023c2a121f7980 */ /* 0x000f28000c101900 */
[----:B------:R-:W5:Y:S04]  /*e7c0*/  LD.E R33, desc[UR42][R18.64+0x248] ;  /* 0x0002482a12217980 */ /* 0x000f68000c101900 */
[----:B------:R-:W5:Y:S04]  /*e7d0*/  LD.E R35, desc[UR42][R18.64+0x24c] ;  /* 0x00024c2a12237980 */ /* 0x000f68000c101900 */
[----:B------:R-:W5:Y:S04]  /*e7e0*/  LD.E R37, desc[UR42][R18.64+0x258] ;  /* 0x0002582a12257980 */ /* 0x000f68000c101900 */
[----:B------:R-:W5:Y:S04]  /*e7f0*/  LD.E R39, desc[UR42][R18.64+0x25c] ;  /* 0x00025c2a12277980 */ /* 0x000f68000c101900 */
[----:B0-----:R-:W5:Y:S04]  /*e800*/  LD.E R11, desc[UR42][R18.64+0x268] ;  /* 0x0002682a120b7980 */ /* 0x001f68000c101900 */
        /* <DEDUP_REMOVED lines=177> */
[----:B------:R-:W-:Y:S01]  /*f320*/  ST.E desc[UR42][R18.64+0x418], R145 ;  /* 0x0004189112007985 */ /* 0x000fe2000c10192a */
[----:B------:R2:W-:Y:S06]  /*f330*/  BAR.SYNC.DEFER_BLOCKING R214, 0x100 ;  /* 0x000400d60000751d */ /* 0x0005ec0000010000 */
[----:B0-----:R-:W3:Y:S04]  /*f340*/  LD.E R29, desc[UR42][R18.64+0x220] ;  /* 0x0002202a121d7980 */ /* 0x001ee8000c101900 */
[----:B-1----:R-:W4:Y:S04]  /*f350*/  LD.E R27, desc[UR42][R18.64+0x210] ;  /* 0x0002102a121b7980 */ /* 0x002f28000c101900 */
[----:B------:R-:W4:Y:S04]  /*f360*/  LD.E.64 R10, desc[UR42][R18.64+0xa8] ;  /* 0x0000a82a120a7980 */ /* 0x000f28000c101b00 */
[----:B---3--:R0:W-:Y:S04]  /*f370*/  ST.E desc[UR42][R18.64+0x220], R29 ;  /* 0x0002201d12007985 */ /* 0x0081e8000c10192a */
[----:B------:R-:W3:Y:S04]  /*f380*/  LD.E R31, desc[UR42][R4.64] ;  /* 0x0000002a041f7980 */ /* 0x000ee8000c101900 */
[----:B---3--:R1:W-:Y:S04]  /*f390*/  ST.E desc[UR42][R4.64], R31 ;  /* 0x0000001f04007985 */ /* 0x0083e8000c10192a */
[----:B------:R-:W3:Y:S04]  /*f3a0*/  LD.E R33, desc[UR42][R8.64] ;  /* 0x0000002a08217980 */ /* 0x000ee8000c101900 */
[----:B---3--:R3:W-:Y:S04]  /*f3b0*/  ST.E desc[UR42][R8.64], R33 ;  /* 0x0000002108007985 */ /* 0x0087e8000c10192a */
[----:B------:R-:W5:Y:S04]  /*f3c0*/  LD.E R35, desc[UR42][R6.64] ;  /* 0x0000002a06237980 */ /* 0x000f68000c101900 */
[----:B-----5:R5:W-:Y:S04]  /*f3d0*/  ST.E desc[UR42][R6.64], R35 ;  /* 0x0000002306007985 */ /* 0x020be8000c10192a */
[----:B------:R-:W2:Y:S04]  /*f3e0*/  LD.E R37, desc[UR42][R18.64+0x230] ;  /* 0x0002302a12257980 */ /* 0x000ea8000c101900 */
[----:B------:R-:W4:Y:S04]  /*f3f0*/  LD.E R39, desc[UR42][R18.64+0x234] ;  /* 0x0002342a12277980 */ /* 0x000f28000c101900 */
[----:B0-----:R-:W4:Y:S04]  /*f400*/  LD.E R29, desc[UR42][R18.64+0x238] ;  /* 0x0002382a121d7980 */ /* 0x001f28000c101900 */
[----:B------:R-:W4:Y:S04]  /*f410*/  LD.E R41, desc[UR42][R18.64+0x23c] ;  /* 0x00023c2a12297980 */ /* 0x000f28000c101900 */
[----:B------:R-:W4:Y:S04]  /*f420*/  LD.E R43, desc[UR42][R18.64+0x240] ;  /* 0x0002402a122b7980 */ /* 0x000f28000c101900 */
[----:B------:R-:W4:Y:S04]  /*f430*/  LD.E R45, desc[UR42][R18.64+0x244] ;  /* 0x0002442a122d7980 */ /* 0x000f28000c101900 */
[----:B-1----:R-:W4:Y:S04]  /*f440*/  LD.E R31, desc[UR42][R18.64+0x248] ;  /* 0x0002482a121f7980 */ /* 0x002f28000c101900 */
[----:B------:R-:W4:Y:S04]  /*f450*/  LD.E R47, desc[UR42][R18.64+0x24c] ;  /* 0x00024c2a122f7980 */ /* 0x000f28000c101900 */
[----:B---3--:R-:W3:Y:S04]  /*f460*/  LD.E R33, desc[UR42][R18.64+0x250] ;  /* 0x0002502a12217980 */ /* 0x008ee8000c101900 */
[----:B------:R-:W3:Y:S04]  /*f470*/  LD.E R49, desc[UR42][R18.64+0x254] ;  /* 0x0002542a12317980 */ /* 0x000ee8000c101900 */
        /* <DEDUP_REMOVED lines=114> */
[----:B--2---:R-:W-:Y:S04]  /*fba0*/  ST.E desc[UR42][R18.64+0x230], R37 ;  /* 0x0002302512007985 */ /* 0x004fe8000c10192a */
[----:B----4-:R-:W-:Y:S04]  /*fbb0*/  ST.E desc[UR42][R18.64+0x234], R39 ;  /* 0x0002342712007985 */ /* 0x010fe8000c10192a */
[----:B------:R-:W-:Y:S04]  /*fbc0*/  ST.E desc[UR42][R18.64+0x238], R29 ;  /* 0x0002381d12007985 */ /* 0x000fe8000c10192a */
[----:B------:R-:W-:Y:S04]  /*fbd0*/  ST.E desc[UR42][R18.64+0x23c], R41 ;  /* 0x00023c2912007985 */ /* 0x000fe8000c10192a */
[----:B------:R-:W-:Y:S04]  /*fbe0*/  ST.E desc[UR42][R18.64+0x240], R43 ;  /* 0x0002402b12007985 */ /* 0x000fe8000c10192a */
[----:B------:R-:W-:Y:S04]  /*fbf0*/  ST.E desc[UR42][R18.64+0x244], R45 ;  /* 0x0002442d12007985 */ /* 0x000fe8000c10192a */
[----:B------:R-:W-:Y:S04]  /*fc00*/  ST.E desc[UR42][R18.64+0x248], R31 ;  /* 0x0002481f12007985 */ /* 0x000fe8000c10192a */
[----:B------:R-:W-:Y:S04]  /*fc10*/  ST.E desc[UR42][R18.64+0x24c], R47 ;  /* 0x00024c2f12007985 */ /* 0x000fe8000c10192a */
[----:B---3--:R-:W-:Y:S04]  /*fc20*/  ST.E desc[UR42][R18.64+0x250], R33 ;  /* 0x0002502112007985 */ /* 0x008fe8000c10192a */
[----:B------:R-:W-:Y:S04]  /*fc30*/  ST.E desc[UR42][R18.64+0x254], R49 ;  /* 0x0002543112007985 */ /* 0x000fe8000c10192a */
        /* <DEDUP_REMOVED lines=114> */
[----:B0-----:R-:W5:Y:S01]  /*10360*/  LDL R26, [R1+0x88] ;  /* 0x00008800011a7983 */ /* 0x001f620000100800 */
[----:B------:R-:W-:Y:S01]  /*10370*/  IMAD R10, R27, 0xc00, R10 ;  /* 0x00000c001b0a7824 */ /* 0x000fe200078e020a */
[----:B------:R-:W-:-:S02]  /*10380*/  F2FP.BF16.F32.PACK_AB R170, R25, R170 ;  /* 0x000000aa19aa723e */ /* 0x000fc400000010ff */
[----:B------:R-:W-:Y:S01]  /*10390*/  F2FP.BF16.F32.PACK_AB R169, R169, R24 ;  /* 0x00000018a9a9723e */ /* 0x000fe200000010ff */
[----:B-1----:R-:W5:Y:S04]  /*103a0*/  LD.E R28, desc[UR42][R18.64+0x230] ;  /* 0x0002302a121c7980 */ /* 0x002f68000c101900 */
[----:B------:R-:W5:Y:S04]  /*103b0*/  LD.E R24, desc[UR42][R18.64+0x220] ;  /* 0x0002202a12187980 */ /* 0x000f68000c101900 */
        /* <DEDUP_REMOVED lines=72> */
[----:B------:R-:W-:-:S03]  /*10840*/  ISETP.NE.U32.AND P1, PT, R26, RZ, PT ;  /* 0x000000ff1a00720c */ /* 0x000fc60003f25070 */
        /* <DEDUP_REMOVED lines=54> */
[----:B------:R-:W-:-:S02]  /*10bb0*/  R2UR UR6, R10 ;  /* 0x000000000a0672ca */ /* 0x000fc400000e0000 */
[----:B------:R-:W-:Y:S02]  /*10bc0*/  R2UR UR7, R11 ;  /* 0x000000000b0772ca */ /* 0x000fe400000e0000 */
[----:B------:R-:W-:Y:S02]  /*10bd0*/  F2FP.BF16.F32.PACK_AB R168, R168, R13 ;  /* 0x0000000da8a8723e */ /* 0x000fe400000010ff */
[----:B------:R-:W-:Y:S01]  /*10be0*/  F2FP.BF16.F32.PACK_AB R171, R12, R171 ;  /* 0x000000ab0cab723e */ /* 0x000fe200000010ff */
[----:B------:R-:W-:Y:S01]  /*10bf0*/  VOTEU.ANY UP0, P1 ;  /* 0x00000000003f7886 */ /* 0x000fe20000800100 */
[----:B------:R-:W-:Y:S02]  /*10c00*/  VIADD R12, R10, 0x80 ;  /* 0x000000800a0c7836 */ /* 0x000fe40000000000 */
        /* <DEDUP_REMOVED lines=8> */
[----:B------:R-:W-:Y:S01]  /*10c90*/  ST.E desc[UR42][R18.64+0x220], R24 ;  /* 0x0002201812007985 */ /* 0x000fe2000c10192a */
[----:B------:R-:W-:-:S02]  /*10ca0*/  F2FP.BF16.F32.PACK_AB R168, R233, R212 ;  /* 0x000000d4e9a8723e */ /* 0x000fc400000010ff */
[----:B------:R-:W-:Y:S01]  /*10cb0*/  F2FP.BF16.F32.PACK_AB R170, R211, R210 ;  /* 0x000000d2d3aa723e */ /* 0x000fe200000010ff */
[----:B------:R-:W-:Y:S01]  /*10cc0*/  ST.E desc[UR42][R4.64], R25 ;  /* 0x0000001904007985 */ /* 0x000fe2000c10192a */
        /* <DEDUP_REMOVED lines=130> */
[----:B------:R-:W-:Y:S01]  /*114f0*/  R2UR UR6, R12 ;  /* 0x000000000c0672ca */ /* 0x000fe200000e0000 */
[----:B------:R-:W-:Y:S01]  /*11500*/  STL [R1+0x88], R2 ;  /* 0x0000880201007387 */ /* 0x000fe20000100800 */
        /* <DEDUP_REMOVED lines=281> */
[----:B------:R-:W-:Y:S01]  /*126a0*/  VIADD R10, R10, 0x280 ;  /* 0x000002800a0a7836 */ /* 0x000fe20000000000 */
[----:B------:R-:W-:Y:S02]  /*126b0*/  WARPGROUP.DEPBAR.LE gsb0, 0x0 ;  /* 0x00008000000079c5 */ /* 0x000fe40000010000 */
[----:B------:R-:W-:Y:S01]  /*126c0*/  ST.E desc[UR42][R18.64+0x220], R24 ;  /* 0x0002201812007985 */ /* 0x000fe2000c10192a */
[----:B------:R-:W-:Y:S02]  /*126d0*/  F2FP.BF16.F32.PACK_AB R168, R187, R186 ;  /* 0x000000babba8723e */ /* 0x000fe400000010ff */
[----:B------:R-:W-:Y:S01]  /*126e0*/  F2FP.BF16.F32.PACK_AB R170, R185, R184 ;  /* 0x000000b8b9aa723e */ /* 0x000fe200000010ff */
[----:B------:R-:W-:Y:S01]  /*126f0*/  ST.E desc[UR42][R4.64], R25 ;  /* 0x0000001904007985 */ /* 0x000fe2000c10192a */
        /* <DEDUP_REMOVED lines=398> */
[----:B------:R-:W-:Y:S04]  /*13fe0*/  STL [R1+0x88], R2 ;  /* 0x0000880201007387 */ /* 0x000fe80000100800 */
[----:B------:R-:W3:Y:S04]  /*13ff0*/  LD.E R11, desc[UR42][R18.64+0x220] ;  /* 0x0002202a120b7980 */ /* 0x000ee8000c101900 */
[----:B---3--:R3:W-:Y:S04]  /*14000*/  ST.E desc[UR42][R18.64+0x220], R11 ;  /* 0x0002200b12007985 */ /* 0x0087e8000c10192a */
[----:B------:R-:W4:Y:S04]  /*14010*/  LD.E R13, desc[UR42][R4.64] ;  /* 0x0000002a040d7980 */ /* 0x000f28000c101900 */
[----:B----4-:R4:W-:Y:S04]  /*14020*/  ST.E desc[UR42][R4.64], R13 ;  /* 0x0000000d04007985 */ /* 0x0109e8000c10192a */
[----:B------:R-:W5:Y:S04]  /*14030*/  LD.E R15, desc[UR42][R8.64] ;  /* 0x0000002a080f7980 */ /* 0x000f68000c101900 */
[----:B-----5:R5:W-:Y:S04]  /*14040*/  ST.E desc[UR42][R8.64], R15 ;  /* 0x0000000f08007985 */ /* 0x020be8000c10192a */
[----:B------:R-:W2:Y:S04]  /*14050*/  LD.E R17, desc[UR42][R6.64] ;  /* 0x0000002a06117980 */ /* 0x000ea8000c101900 */
[----:B--2---:R2:W-:Y:S04]  /*14060*/  ST.E desc[UR42][R6.64], R17 ;  /* 0x0000001106007985 */ /* 0x0045e8000c10192a */
[----:B------:R-:W2:Y:S04]  /*14070*/  LD.E R21, desc[UR42][R18.64+0x230] ;  /* 0x0002302a12157980 */ /* 0x000ea8000c101900 */
[----:B0-----:R-:W2:Y:S04]  /*14080*/  LD.E R25, desc[UR42][R18.64+0x234] ;  /* 0x0002342a12197980 */ /* 0x001ea8000c101900 */
[----:B-1----:R-:W2:Y:S04]  /*14090*/  LD.E R27, desc[UR42][R18.64+0x238] ;  /* 0x0002382a121b7980 */ /* 0x002ea8000c101900 */
[----:B------:R-:W2:Y:S04]  /*140a0*/  LD.E R29, desc[UR42][R18.64+0x23c] ;  /* 0x00023c2a121d7980 */ /* 0x000ea8000c101900 */
[----:B---3--:R-:W3:Y:S04]  /*140b0*/  LD.E R11, desc[UR42][R18.64+0x240] ;  /* 0x0002402a120b7980 */ /* 0x008ee8000c101900 */
[----:B------:R-:W3:Y:S04]  /*140c0*/  LD.E R31, desc[UR42][R18.64+0x244] ;  /* 0x0002442a121f7980 */ /* 0x000ee8000c101900 */
[----:B----4-:R-:W4:Y:S04]  /*140d0*/  LD.E R5, desc[UR42][R18.64+0x248] ;  /* 0x0002482a12057980 */ /* 0x010f28000c101900 */
[----:B------:R-:W4:Y:S04]  /*140e0*/  LD.E R13, desc[UR42][R18.64+0x24c] ;  /* 0x00024c2a120d7980 */ /* 0x000f28000c101900 */
[----:B-----5:R-:W5:Y:S04]  /*140f0*/  LD.E R9, desc[UR42][R18.64+0x250] ;  /* 0x0002502a12097980 */ /* 0x020f68000c101900 */
        /* <DEDUP_REMOVED lines=115> */
[----:B------:R0:W-:Y:S04]  /*14830*/  ST.E desc[UR42][R18.64+0x230], R21 ;  /* 0x0002301512007985 */ /* 0x0001e8000c10192a */
[----:B------:R0:W-:Y:S04]  /*14840*/  ST.E desc[UR42][R18.64+0x234], R25 ;  /* 0x0002341912007985 */ /* 0x0001e8000c10192a */
[----:B------:R0:W-:Y:S04]  /*14850*/  ST.E desc[UR42][R18.64+0x238], R27 ;  /* 0x0002381b12007985 */ /* 0x0001e8000c10192a */
[----:B------:R0:W-:Y:S04]  /*14860*/  ST.E desc[UR42][R18.64+0x23c], R29 ;  /* 0x00023c1d12007985 */ /* 0x0001e8000c10192a */
[----:B---3--:R0:W-:Y:S04]  /*14870*/  ST.E desc[UR42][R18.64+0x240], R11 ;  /* 0x0002400b12007985 */ /* 0x0081e8000c10192a */
[----:B------:R0:W-:Y:S04]  /*14880*/  ST.E desc[UR42][R18.64+0x244], R31 ;  /* 0x0002441f12007985 */ /* 0x0001e8000c10192a */
[----:B----4-:R0:W-:Y:S04]  /*14890*/  ST.E desc[UR42][R18.64+0x248], R5 ;  /* 0x0002480512007985 */ /* 0x0101e8000c10192a */
[----:B------:R0:W-:Y:S04]  /*148a0*/  ST.E desc[UR42][R18.64+0x24c], R13 ;  /* 0x00024c0d12007985 */ /* 0x0001e8000c10192a */
[----:B-----5:R0:W-:Y:S04]  /*148b0*/  ST.E desc[UR42][R18.64+0x250], R9 ;  /* 0x0002500912007985 */ /* 0x0201e8000c10192a */
[----:B------:R0:W-:Y:S04]  /*148c0*/  ST.E desc[UR42][R18.64+0x254], R15 ;  /* 0x0002540f12007985 */ /* 0x0001e8000c10192a */
[----:B--2---:R0:W-:Y:S04]  /*148d0*/  ST.E desc[UR42][R18.64+0x258], R7 ;  /* 0x0002580712007985 */ /* 0x0041e8000c10192a */
        /* <DEDUP_REMOVED lines=121> */
.L_x_12783:
[----:B------:R-:W-:Y:S05]  /*15070*/  BSYNC B0 ;  /* 0x0000000000007941 */ /* 0x000fea0003800000 */
.L_x_12782:
[C---:B------:R-:W-:Y:S01]  /*15080*/  ISETP.GT.AND P0, PT, R0.reuse, R3, PT ;  /* 0x000000030000720c */ /* 0x040fe20003f04270 */
[----:B------:R-:W-:-:S12]  /*15090*/  VIADD R0, R0, 0xffffffff ;  /* 0xffffffff00007836 */ /* 0x000fd80000000000 */
[----:B------:R-:W-:Y:S05]  /*150a0*/  @P0 BRA `(.L_x_12784) ;  /* 0xffffff5400280947 */ /* 0x000fea000383ffff */
[----:B01----:R-:W2:Y:S02]  /*150b0*/  LDL R2, [R1+0x70] ;  /* 0x0000700001027983 */ /* 0x003ea40000100800 */
[----:B--2---:R-:W-:-:S07]  /*150c0*/  IMAD.SHL.U32 R2, R2, 0x80, RZ ;  /* 0x0000008002027824 */ /* 0x004fce00078e00ff */
.L_x_12757:
        /* <DEDUP_REMOVED lines=23> */
.L_x_12787:
[----:B------:R-:W-:-:S13]  /*15240*/  ISETP.NE.AND P0, PT, R7, 0x1, PT ;  /* 0x000000010700780c */ /* 0x000fda0003f05270 */
[----:B------:R-:W0:Y:S02]  /*15250*/  @P0 LDC.64 R4, c[0x0][0xae0] ;  /* 0x0002b800ff040b82 */ /* 0x000e240000000a00 */
[----:B0-----:R-:W-:-:S05]  /*15260*/  @P0 IMAD.HI.U32 R4, R2, R4, RZ ;  /* 0x0000000402040227 */ /* 0x001fca00078e00ff */
[----:B------:R-:W-:-:S07]  /*15270*/  @P0 SHF.R.U32.HI R2, RZ, R5, R4 ;  /* 0x00000005ff020219 */ /* 0x000fce0000011604 */
.L_x_12788:
[----:B------:R-:W-:Y:S05]  /*15280*/  BSYNC B0 ;  /* 0x0000000000007941 */ /* 0x000fea0003800000 */
.L_x_12786:
[----:B------:R-:W-:-:S05]  /*15290*/  IMAD R2, R2, R7, RZ ;  /* 0x0000000702027224 */ /* 0x000fca00078e02ff */
[----:B------:R-:W-:-:S07]  /*152a0*/  VIMNMX R3, R3, R2, !PT ;  /* 0x0000000203037248 */ /* 0x000fce0007fe0100 */
.L_x_12785:
[----:B------:R-:W-:-:S04]  /*152b0*/  VIADD R3, R3, 0x5f ;  /* 0x0000005f03037836 */ /* 0x000fc80000000000 */
[----:B------:R-:W-:-:S05]  /*152c0*/  IMAD.HI R3, R3, 0x2aaaaaab, RZ ;  /* 0x2aaaaaab03037827 */ /* 0x000fca00078e02ff */
[----:B------:R-:W-:-:S04]  /*152d0*/  SHF.R.U32.HI R2, RZ, 0x1f, R3 ;  /* 0x0000001fff027819 */ /* 0x000fc80000011603 */
[----:B------:R-:W-:-:S04]  /*152e0*/  LEA.HI.SX32 R2, R3, R2, 0x1c ;  /* 0x0000000203027211 */ /* 0x000fc800078fe2ff */
[----:B------:R-:W-:-:S04]  /*152f0*/  VIMNMX R5, R165, R2, !PT ;  /* 0x00000002a5057248 */ /* 0x000fc80007fe0100 */
[----:B------:R-:W-:-:S13]  /*15300*/  ISETP.GE.AND P0, PT, R0, R5, PT ;  /* 0x000000050000720c */ /* 0x000fda0003f06270 */
[----:B------:R-:W-:Y:S05]  /*15310*/  @!P0 BRA `(.L_x_12789) ;  /* 0x00000098001c8947 */ /* 0x000fea0003800000 */
[----:B------:R0:W5:Y:S01]  /*15320*/  LDL.64 R2, [R1+0x170] ;  /* 0x0001700001027983 */ /* 0x0001620000100a00 */
[----:B------:R-:W-:-:S07]  /*15330*/  IMAD.MOV.U32 R4, RZ, RZ, R0 ;  /* 0x000000ffff047224 */ /* 0x000fce00078e0000 */
.L_x_12806:
        /* <DEDUP_REMOVED lines=19> */
[----:B---3--:R-:W-:Y:S01]  /*15470*/  @!P1 IMAD.MOV.U32 R7, RZ, RZ, RZ ;  /* 0x000000ffff079224 */ /* 0x008fe200078e00ff */
[----:B--2---:R-:W-:-:S04]  /*15480*/  LOP3.LUT R0, R0, 0x1, RZ, 0xfc, !PT ;  /* 0x0000000100007812 */ /* 0x004fc800078efcff */
[----:B------:R-:W-:-:S13]  /*15490*/  ISETP.NE.AND P2, PT, R0, 0x3, PT ;  /* 0x000000030000780c */ /* 0x000fda0003f45270 */
[----:B-1----:R-:W-:Y:S05]  /*154a0*/  @!P2 BRA `(.L_x_12791) ;  /* 0x000000000004a947 */ /* 0x002fea0003800000 */
[----:B------:R-:W-:Y:S01]  /*154b0*/  BPT.TRAP 0x1 ;  /* 0x000000040000795c */ /* 0x000fe20000300000 */
.L_x_12791:
[----:B------:R-:W-:Y:S05]  /*154c0*/  BSYNC B0 ;  /* 0x0000000000007941 */ /* 0x000fea0003800000 */
.L_x_12790:
        /* <DEDUP_REMOVED lines=13> */
.L_x_12793:
[----:B------:R-:W-:Y:S05]  /*155a0*/  BSYNC B0 ;  /* 0x0000000000007941 */ /* 0x000fea0003800000 */
.L_x_12792:
        /* <DEDUP_REMOVED lines=8> */
.L_x_12795:
[----:B------:R-:W-:Y:S05]  /*15630*/  BSYNC B0 ;  /* 0x0000000000007941 */ /* 0x000fea0003800000 */
.L_x_12794:
        /* <DEDUP_REMOVED lines=57> */
[----:B-1----:R-:W-:Y:S05]  /*159d0*/  @!P2 BRA `(.L_x_12798) ;  /* 0x000000000004a947 */ /* 0x002fea0003800000 */
[----:B------:R-:W-:Y:S01]  /*159e0*/  BPT.TRAP 0x1 ;  /* 0x000000040000795c */ /* 0x000fe20000300000 */
.L_x_12798:
[----:B------:R-:W-:Y:S05]  /*159f0*/  BSYNC B0 ;  /* 0x0000000000007941 */ /* 0x000fea0003800000 */
.L_x_12797:
        /* <DEDUP_REMOVED lines=10> */
.L_x_12800:
[----:B------:R-:W-:Y:S05]  /*15aa0*/  BSYNC B0 ;  /* 0x0000000000007941 */ /* 0x000fea0003800000 */
.L_x_12799:
[----:B------:R-:W-:Y:S04]  /*15ab0*/  BSSY B0, `(.L_x_12801) ;  /* 0x0000006000007945 */ /* 0x000fe80003800000 */
[----:B--2---:R-:W-:Y:S05]  /*15ac0*/  @P1 BRA `(.L_x_12802) ;  /* 0x0000000000101947 */ /* 0x004fea0003800000 */
[----:B-----5:R-:W-:Y:S01]  /*15ad0*/  IMAD R6, R6, 0x8, R9 ;  /* 0x0000000806067824 */ /* 0x020fe200078e0209 */
[----:B-1----:R-:W-:-:S04]  /*15ae0*/  SHF.L.U32 R7, R8, 0x1f, RZ ;  /* 0x0000001f08077819 */ /* 0x002fc800000006ff */
[----:B------:R-:W1:Y:S02]  /*15af0*/  SYNCS.PHASECHK.TRANS64.TRYWAIT P1, [R6+URZ], R7 ;  /* 0x00000007060075a7 */ /* 0x000e64000802017f */
[----:B-1----:R-:W-:Y:S05]  /*15b00*/  @!P1 BRA `(.L_x_12803) ;  /* 0x00000218006c9947 */ /* 0x002fea0003800000 */
.L_x_12802:
[----:B------:R-:W-:Y:S05]  /*15b10*/  BSYNC B0 ;  /* 0x0000000000007941 */ /* 0x000fea0003800000 */
.L_x_12801:
        /* <DEDUP_REMOVED lines=174> */
[----:B------:R-:W1:Y:S01]  /*16600*/  S2R R74, SR_TID.X ;  /* 0x00000000004a7919 */ /* 0x000e620000002100 */
[----:B------:R-:W-:Y:S04]  /*16610*/  STL [R1+0x90], R0 ;  /* 0x0000900001007387 */ /* 0x000fe80000100800 */
[----:B------:R-:W-:Y:S01]  /*16620*/  STL [R1+0x90], R0 ;  /* 0x0000900001007387 */ /* 0x000fe20000100800 */
[----:B------:R-:W-:-:S02]  /*16630*/  WARPGROUP.DEPBAR.LE gsb0, 0x0 ;  /* 0x00008000000079c5 */ /* 0x000fc40000010000 */
[----:B------:R-:W-:-:S06]  /*16640*/  WARPGROUP.ARRIVE ;  /* 0x00000000000079c5 */ /* 0x000fcc0000000000 */
[----:B------:R-:W-:Y:S01]  /*16650*/  HGMMA.64x96x16.F32.BF16 R24, gdesc[UR4], R24, gsb0 ;  /* 0x01600000041879f0 */ /* 0x000fe20008001818 */
[----:B-1----:R-:W-:Y:S01]  /*16660*/  LOP3.LUT R74, R74, 0x7f, RZ, 0xc0, !PT ;  /* 0x0000007f4a4a7812 */ /* 0x002fe200078ec0ff */
        /* <DEDUP_REMOVED lines=24> */
[----:B--2---:R-:W2:Y:S02]  /*167f0*/  LDL.64 R6, [R1+0x430] ;  /* 0x0004300001067983 */ /* 0x004ea40000100a00 */
        /* <DEDUP_REMOVED lines=38> */
[----:B------:R-:W-:-:S04]  /*16a60*/  FMNMX.FTZ R8, R54, R9, !PT ;  /* 0x0000000936087209 */ /* 0x000fc80007810000 */
[----:B------:R-:W-:Y:S01]  /*16a70*/  FMNMX.FTZ R9, R55, R8, !PT ;  /* 0x0000000837097209 */ /* 0x000fe20007810000 */
[----:B------:R-:W2:Y:S03]  /*16a80*/  SHFL.BFLY PT, R11, R10, 0x2, 0x1f ;  /* 0x0c401f000a0b7f89 */ /* 0x000ea600000e0000 */
[----:B------:R-:W-:-:S04]  /*16a90*/  FMNMX.FTZ R8, R58, R9, !PT ;  /* 0x000000093a087209 */ /* 0x000fc80007810000 */
[----:B------:R-:W-:-:S04]  /*16aa0*/  FMNMX.FTZ R9, R59, R8, !PT ;  /* 0x000000083b097209 */ /* 0x000fc80007810000 */
[----:B------:R-:W-:-:S04]  /*16ab0*/  FMNMX.FTZ R8, R62, R9, !PT ;  /* 0x000000093e087209 */ /* 0x000fc80007810000 */
[----:B------:R-:W-:-:S04]  /*16ac0*/  FMNMX.FTZ R9, R63, R8, !PT ;  /* 0x000000083f097209 */ /* 0x000fc80007810000 */
[----:B------:R-:W-:-:S04]  /*16ad0*/  FMNMX.FTZ R8, R66, R9, !PT ;  /* 0x0000000942087209 */ /* 0x000fc80007810000 */
[----:B------:R-:W-:Y:S02]  /*16ae0*/  FMNMX.FTZ R9, R67, R8, !PT ;  /* 0x0000000843097209 */ /* 0x000fe40007810000 */
[----:B--2---:R-:W-:Y:S02]  /*16af0*/  FMNMX.FTZ R13, R10, R11, !PT ;  /* 0x0000000b0a0d7209 */ /* 0x004fe40007810000 */
[----:B------:R-:W-:-:S03]  /*16b00*/  FMNMX.FTZ R8, R70, R9, !PT ;  /* 0x0000000946087209 */ /* 0x000fc60007810000 */
[----:B------:R-:W2:Y:S01]  /*16b10*/  SHFL.BFLY PT, R12, R13, 0x1, 0x1f ;  /* 0x0c201f000d0c7f89 */ /* 0x000ea200000e0000 */
[----:B------:R-:W-:-:S03]  /*16b20*/  FMNMX.FTZ R11, R71, R8, !PT ;  /* 0x00000008470b7209 */ /* 0x000fc60007810000 */
[----:B------:R-:W4:Y:S04]  /*16b30*/  LDL.64 R8, [R1+0x440] ;  /* 0x0004400001087983 */ /* 0x000f280000100a00 */
[----:B------:R-:W-:Y:S04]  /*16b40*/  STL.64 [R1+0x430], R10 ;  /* 0x0004300a01007387 */ /* 0x000fe80000100a00 */
[----:B------:R-:W3:Y:S01]  /*16b50*/  LDL R76, [R1+0x434] ;  /* 0x00043400014c7983 */ /* 0x000ee20000100800 */
[----:B--2---:R-:W-:-:S05]  /*16b60*/  FMNMX.FTZ R12, R13, R12, !PT ;  /* 0x0000000c0d0c7209 */ /* 0x004fca0007810000 */
[----:B------:R-:W-:Y:S04]  /*16b70*/  STL [R1+0x430], R12 ;  /* 0x0004300c01007387 */ /* 0x000fe80000100800 */
[----:B------:R-:W2:Y:S04]  /*16b80*/  LDL R75, [R1+0x430] ;  /* 0x00043000014b7983 */ /* 0x000ea80000100800 */
[----:B---3--:R-:W3:Y:S01]  /*16b90*/  SHFL.BFLY PT, R11, R76, 0x2, 0x1f ;  /* 0x0c401f004c0b7f89 */ /* 0x008ee200000e0000 */
[----:B--2---:R-:W-:Y:S01]  /*16ba0*/  FADD.FTZ R13, R6, -R75 ;  /* 0x8000004b060d7221 */ /* 0x004fe20000010000 */
[----:B------:R-:W-:Y:S01]  /*16bb0*/  FMUL.FTZ R75, R74, R75 ;  /* 0x0000004b4a4b7220 */ /* 0x000fe20000410000 */
[----:B---3--:R-:W-:-:S03]  /*16bc0*/  FMNMX.FTZ R11, R11, R76, !PT ;  /* 0x0000004c0b0b7209 */ /* 0x008fc60007810000 */
[-CC-:B------:R-:W-:Y:S02]  /*16bd0*/  FFMA.FTZ R73, R24, R74.reuse, -R75.reuse ;  /* 0x0000004a18497223 */ /* 0x180fe4000001084b */
[----:B------:R-:W2:Y:S01]  /*16be0*/  SHFL.BFLY PT, R24, R11, 0x1, 0x1f ;  /* 0x0c201f000b187f89 */ /* 0x000ea200000e0000 */
[-CC-:B------:R-:W-:Y:S01]  /*16bf0*/  FFMA.FTZ R168, R25, R74.reuse, -R75.reuse ;  /* 0x0000004a19a87223 */ /* 0x180fe2000001084b */
[-C--:B------:R-:W-:Y:S01]  /*16c00*/  FMUL.FTZ R13, R13, R74.reuse ;  /* 0x0000004a0d0d7220 */ /* 0x080fe20000410000 */
[-CC-:B------:R-:W-:Y:S01]  /*16c10*/  FFMA.FTZ R21, R32, R74.reuse, -R75.reuse ;  /* 0x0000004a20157223 */ /* 0x180fe2000001084b */
[----:B------:R-:W-:Y:S01]  /*16c20*/  MUFU.EX2 R73, R73 ;  /* 0x0000004900497308 */ /* 0x000fe20000000800 */
[----:B------:R-:W-:Y:S01]  /*16c30*/  FFMA.FTZ R170, R28, R74, -R75 ;  /* 0x0000004a1caa7223 */ /* 0x000fe2000001084b */
[----:B--2---:R-:W-:-:S05]  /*16c40*/  FMNMX.FTZ R24, R11, R24, !PT ;  /* 0x000000180b187209 */ /* 0x004fca0007810000 */
[----:B------:R-:W-:Y:S01]  /*16c50*/  FMUL.FTZ R25, R24, R74 ;  /* 0x0000004a18197220 */ /* 0x000fe20000410000 */
[----:B------:R-:W-:-:S03]  /*16c60*/  FADD.FTZ R7, R7, -R24 ;  /* 0x8000001807077221 */ /* 0x000fc60000010000 */
[-CC-:B------:R-:W-:Y:S01]  /*16c70*/  FFMA.FTZ R26, R26, R74.reuse, -R25.reuse ;  /* 0x0000004a1a1a7223 */ /* 0x180fe20000010819 */
[----:B------:R-:W-:Y:S01]  /*16c80*/  FMUL.FTZ R7, R74, R7 ;  /* 0x000000074a077220 */ /* 0x000fe20000410000 */
        /* <DEDUP_REMOVED lines=8> */
[----:B------:R-:W2:Y:S08]  /*16d10*/  MUFU.EX2 R169, R169 ;  /* 0x000000a900a97308 */ /* 0x000eb00000000800 */
[----:B------:R-:W3:Y:S01]  /*16d20*/  MUFU.EX2 R168, R168 ;  /* 0x000000a800a87308 */ /* 0x000ee20000000800 */
[----:B------:R-:W-:-:S07]  /*16d30*/  FFMA.FTZ R211, R35, R74, -R25 ;  /* 0x0000004a23d37223 */ /* 0x000fce0000010819 */
[----:B------:R-:W0:Y:S01]  /*16d40*/  MUFU.EX2 R171, R171 ;  /* 0x000000ab00ab7308 */ /* 0x000e220000000800 */
[----:B------:R-:W-:-:S07]  /*16d50*/  FFMA.FTZ R190, R33, R74, -R75 ;  /* 0x0000004a21be7223 */ /* 0x000fce000001084b */
[----:B------:R-:W1:Y:S01]  /*16d60*/  MUFU.EX2 R170, R170 ;  /* 0x000000aa00aa7308 */ /* 0x000e620000000800 */
[----:B----4-:R-:W-:Y:S01]  /*16d70*/  FFMA.FTZ R6, R9, R32, R26 ;  /* 0x0000002009067223 */ /* 0x010fe2000001001a */
[----:B------:R-:W-:-:S06]  /*16d80*/  FFMA.FTZ R209, R38, R74, -R25 ;  /* 0x0000004a26d17223 */ /* 0x000fcc0000010819 */
[----:B------:R-:W4:Y:S01]  /*16d90*/  MUFU.EX2 R28, R28 ;  /* 0x0000001c001c7308 */ /* 0x000f220000000800 */
[----:B------:R-:W-:Y:S01]  /*16da0*/  FFMA.FTZ R7, R72, R8, R73 ;  /* 0x0000000848077223 */ /* 0x000fe20000010049 */
[----:B------:R-:W-:-:S06]  /*16db0*/  FFMA.FTZ R20, R36, R74, -R75 ;  /* 0x0000004a24147223 */ /* 0x000fcc000001084b */
[----:B------:R-:W4:Y:S01]  /*16dc0*/  MUFU.EX2 R29, R29 ;  /* 0x0000001d001d7308 */ /* 0x000f220000000800 */
        /* <DEDUP_REMOVED lines=9> */
[----:B-1----:R-:W-:Y:S01]  /*16e60*/  FADD.FTZ R6, R170, R7 ;  /* 0x00000007aa067221 */ /* 0x002fe20000010000 */
[----:B------:R-:W-:-:S06]  /*16e70*/  FFMA.FTZ R16, R40, R74, -R75 ;  /* 0x0000004a28107223 */ /* 0x000fcc000001084b */
[----:B------:R-:W1:Y:S01]  /*16e80*/  MUFU.EX2 R190, R190 ;  /* 0x000000be00be7308 */ /* 0x000e620000000800 */
[----:B----4-:R-:W-:Y:S01]  /*16e90*/  FADD.FTZ R9, R28, R9 ;  /* 0x000000091c097221 */ /* 0x010fe20000010000 */
[----:B------:R-:W-:-:S06]  /*16ea0*/  FFMA.FTZ R207, R43, R74, -R25 ;  /* 0x0000004a2bcf7223 */ /* 0x000fcc0000010819 */
[----:B------:R-:W4:Y:S01]  /*16eb0*/  MUFU.EX2 R209, R209 ;  /* 0x000000d100d17308 */ /* 0x000f220000000800 */
[----:B------:R-:W-:Y:S01]  /*16ec0*/  FADD.FTZ R6, R29, R6 ;  /* 0x000000061d067221 */ /* 0x000fe20000010000 */
        /* <DEDUP_REMOVED lines=75> */
[----:B---3--:R-:W-:-:S06]  /*17380*/  FADD.FTZ R6, R12, R7 ;  /* 0x000000070c067221 */ /* 0x008fcc0000010000 */
[----:B------:R-:W2:Y:S01]  /*17390*/  MUFU.EX2 R202, R202 ;  /* 0x000000ca00ca7308 */ /* 0x000ea20000000800 */
[----:B------:R-:W-:-:S07]  /*173a0*/  FFMA.FTZ R198, R70, R74, -R25 ;  /* 0x0000004a46c67223 */ /* 0x000fce0000010819 */
[----:B------:R-:W3:Y:S01]  /*173b0*/  MUFU.EX2 R184, R184 ;  /* 0x000000b800b87308 */ /* 0x000ee20000000800 */
[----:B------:R-:W-:Y:S01]  /*173c0*/  FFMA.FTZ R68, R68, R74, -R75 ;  /* 0x0000004a44447223 */ /* 0x000fe2000001084b */
[----:B0-----:R-:W-:-:S06]  /*173d0*/  FADD.FTZ R7, R201, R8 ;  /* 0x00000008c9077221 */ /* 0x001fcc0000010000 */
[----:B------:R-:W0:Y:S01]  /*173e0*/  MUFU.EX2 R197, R197 ;  /* 0x000000c500c57308 */ /* 0x000e220000000800 */
[----:B-1----:R-:W-:Y:S01]  /*173f0*/  FADD.FTZ R6, R183, R6 ;  /* 0x00000006b7067221 */ /* 0x002fe20000010000 */
[----:B------:R-:W-:-:S06]  /*17400*/  FFMA.FTZ R177, R69, R74, -R75 ;  /* 0x0000004a45b17223 */ /* 0x000fcc000001084b */
[----:B------:R-:W1:Y:S01]  /*17410*/  MUFU.EX2 R10, R10 ;  /* 0x0000000a000a7308 */ /* 0x000e620000000800 */
[----:B------:R-:W-:Y:S01]  /*17420*/  FFMA.FTZ R204, R71, R74, -R25 ;  /* 0x0000004a47cc7223 */ /* 0x000fe20000010819 */
[----:B----4-:R-:W-:-:S06]  /*17430*/  FADD.FTZ R9, R196, R7 ;  /* 0x00000007c4097221 */ /* 0x010fcc0000010000 */
[----:B------:R-:W4:Y:S01]  /*17440*/  MUFU.EX2 R203, R203 ;  /* 0x000000cb00cb7308 */ /* 0x000f220000000800 */
[----:B------:R-:W-:-:S07]  /*17450*/  FADD.FTZ R7, R13, R6 ;  /* 0x000000060d077221 */ /* 0x000fce0000010000 */
[----:B------:R-:W4:Y:S01]  /*17460*/  MUFU.EX2 R182, R182 ;  /* 0x000000b600b67308 */ /* 0x000f220000000800 */
[----:B--2---:R-:W-:Y:S01]  /*17470*/  FADD.FTZ R6, R202, R9 ;  /* 0x00000009ca067221 */ /* 0x004fe20000010000 */
[----:B---3--:R-:W-:-:S06]  /*17480*/  FADD.FTZ R7, R184, R7 ;  /* 0x00000007b8077221 */ /* 0x008fcc0000010000 */
[----:B------:R-:W-:Y:S08]  /*17490*/  MUFU.EX2 R11, R68 ;  /* 0x00000044000b7308 */ /* 0x000ff00000000800 */
[----:B------:R-:W2:Y:S01]  /*174a0*/  MUFU.EX2 R198, R198 ;  /* 0x000000c600c67308 */ /* 0x000ea20000000800 */
[----:B0-----:R-:W-:Y:S01]  /*174b0*/  FADD.FTZ R6, R197, R6 ;  /* 0x00000006c5067221 */ /* 0x001fe20000010000 */
[----:B-1----:R-:W-:-:S06]  /*174c0*/  FADD.FTZ R7, R10, R7 ;  /* 0x000000070a077221 */ /* 0x002fcc0000010000 */
[----:B------:R-:W0:Y:S08]  /*174d0*/  MUFU.EX2 R177, R177 ;  /* 0x000000b100b17308 */ /* 0x000e300000000800 */
[----:B------:R-:W1:Y:S01]  /*174e0*/  MUFU.EX2 R204, R204 ;  /* 0x000000cc00cc7308 */ /* 0x000e620000000800 */
[----:B----4-:R-:W-:Y:S01]  /*174f0*/  FADD.FTZ R9, R203, R6 ;  /* 0x00000006cb097221 */ /* 0x010fe20000010000 */
[----:B------:R-:W-:-:S03]  /*17500*/  FADD.FTZ R6, R182, R7 ;  /* 0x00000007b6067221 */ /* 0x000fc60000010000 */
[----:B--2---:R-:W-:Y:S01]  /*17510*/  FADD.FTZ R9, R198, R9 ;  /* 0x00000009c6097221 */ /* 0x004fe20000010000 */
[----:B------:R-:W-:-:S04]  /*17520*/  FADD.FTZ R6, R11, R6 ;  /* 0x000000060b067221 */ /* 0x000fc80000010000 */
[----:B0-----:R-:W-:Y:S01]  /*17530*/  FADD.FTZ R8, R177, R6 ;  /* 0x00000006b1087221 */ /* 0x001fe20000010000 */
[----:B------:R-:W-:Y:S01]  /*17540*/  STL [R1+0x434], R24 ;  /* 0x0004341801007387 */ /* 0x000fe20000100800 */
[----:B-1----:R-:W-:-:S05]  /*17550*/  FADD.FTZ R9, R204, R9 ;  /* 0x00000009cc097221 */ /* 0x002fca0000010000 */
        /* <DEDUP_REMOVED lines=12> */
[----:B------:R-:W3:Y:S04]  /*17620*/  LD.E R149, desc[UR42][R18.64+0x414] ;  /* 0x0004142a12957980 */ /* 0x000ee8000c101900 */
[----:B0-----:R-:W4:Y:S04]  /*17630*/  LD.E R9, desc[UR42][R18.64+0x230] ;  /* 0x0002302a12097980 */ /* 0x001f28000c101900 */
        /* <DEDUP_REMOVED lines=60> */
[----:B------:R-:W-:Y:S01]  /*17a00*/  ULOP3.LUT UR6, UR4, 0x8, URZ, 0xfc, !UPT ;  /* 0x0000000804067892 */ /* 0x000fe2000f8efc3f */
[----:B------:R-:W-:-:S05]  /*17a10*/  IMAD.U32 R179, RZ, RZ, UR5 ;  /* 0x00000005ffb37e24 */ /* 0x000fca000f8e00ff */
[----:B------:R-:W-:Y:S02]  /*17a20*/  IMAD.U32 R178, RZ, RZ, UR6 ;  /* 0x00000006ffb27e24 */ /* 0x000fe4000f8e00ff */
[C---:B---3--:R-:W-:Y:S01]  /*17a30*/  FMUL.FTZ R149, R72.reuse, R149 ;  /* 0x0000009548957220 */ /* 0x048fe20000410000 */
[C---:B----4-:R-:W-:Y:S01]  /*17a40*/  FMUL.FTZ R9, R72.reuse, R9 ;  /* 0x0000000948097220 */ /* 0x050fe20000410000 */
        /* <DEDUP_REMOVED lines=122> */
[----:B0-----:R-:W3:Y:S01]  /*181f0*/  LD.E R9, desc[UR42][R178.64] ;  /* 0x0000002ab2097980 */ /* 0x001ee2000c101900 */
[----:B------:R-:W-:Y:S01]  /*18200*/  ULOP3.LUT UR4, UR4, 0xc, URZ, 0xfc, !UPT ;  /* 0x0000000c04047892 */ /* 0x000fe2000f8efc3f */
[----:B------:R-:W-:-:S05]  /*18210*/  IMAD.U32 R181, RZ, RZ, UR5 ;  /* 0x00000005ffb57e24 */ /* 0x000fca000f8e00ff */
[----:B------:R-:W-:Y:S02]  /*18220*/  IMAD.U32 R180, RZ, RZ, UR4 ;  /* 0x00000004ffb47e24 */ /* 0x000fe4000f8e00ff */
[----:B---3--:R-:W-:-:S05]  /*18230*/  FMUL.FTZ R9, R32, R9 ;  /* 0x0000000920097220 */ /* 0x008fca0000410000 */
[----:B------:R0:W-:Y:S04]  /*18240*/  ST.E desc[UR42][R178.64], R9 ;  /* 0x00000009b2007985 */ /* 0x0001e8000c10192a */
[----:B-1----:R-:W3:Y:S02]  /*18250*/  LD.E R25, desc[UR42][R180.64] ;  /* 0x0000002ab4197980 */ /* 0x002ee4000c101900 */
[----:B---3--:R-:W-:-:S05]  /*18260*/  FMUL.FTZ R25, R32, R25 ;  /* 0x0000001920197220 */ /* 0x008fca0000410000 */
[----:B------:R1:W-:Y:S04]  /*18270*/  ST.E desc[UR42][R180.64], R25 ;  /* 0x00000019b4007985 */ /* 0x0003e8000c10192a */
[----:B------:R-:W3:Y:S04]  /*18280*/  LD.E R149, desc[UR42][R18.64+0x41c] ;  /* 0x00041c2a12957980 */ /* 0x000ee8000c101900 */
[----:B--2---:R-:W2:Y:S04]  /*18290*/  LD.E R27, desc[UR42][R18.64+0x238] ;  /* 0x0002382a121b7980 */ /* 0x004ea8000c101900 */
[----:B------:R-:W4:Y:S04]  /*182a0*/  LD.E R31, desc[UR42][R18.64+0x23c] ;  /* 0x00023c2a121f7980 */ /* 0x000f28000c101900 */
[----:B------:R-:W4:Y:S04]  /*182b0*/  LD.E R33, desc[UR42][R18.64+0x248] ;  /* 0x0002482a12217980 */ /* 0x000f28000c101900 */
[----:B------:R-:W4:Y:S04]  /*182c0*/  LD.E R35, desc[UR42][R18.64+0x24c] ;  /* 0x00024c2a12237980 */ /* 0x000f28000c101900 */
[----:B------:R-:W4:Y:S04]  /*182d0*/  LD.E R37, desc[UR42][R18.64+0x258] ;  /* 0x0002582a12257980 */ /* 0x000f28000c101900 */
[----:B------:R-:W4:Y:S04]  /*182e0*/  LD.E R39, desc[UR42][R18.64+0x25c] ;  /* 0x00025c2a12277980 */ /* 0x000f28000c101900 */
[----:B0-----:R-:W4:Y:S04]  /*182f0*/  LD.E R9, desc[UR42][R18.64+0x268] ;  /* 0x0002682a12097980 */ /* 0x001f28000c101900 */
        /* <DEDUP_REMOVED lines=54> */
[C---:B---3--:R-:W-:Y:S01]  /*18660*/  FMUL.FTZ R149, R32.reuse, R149 ;  /* 0x0000009520957220 */ /* 0x048fe20000410000 */
[C---:B--2---:R-:W-:Y:S01]  /*18670*/  FMUL.FTZ R27, R32.reuse, R27 ;  /* 0x0000001b201b7220 */ /* 0x044fe20000410000 */
        /* <DEDUP_REMOVED lines=131> */
[----:B------:R-:W2:Y:S04]  /*18eb0*/  LD.E R37, desc[UR42][R180.64] ;  /* 0x0000002ab4257980 */ /* 0x000ea8000c101900 */
[----:B--2---:R2:W-:Y:S04]  /*18ec0*/  ST.E desc[UR42][R180.64], R37 ;  /* 0x00000025b4007985 */ /* 0x0045e8000c10192a */
[----:B------:R-:W4:Y:S04]  /*18ed0*/  LD.E R39, desc[UR42][R18.64+0x230] ;  /* 0x0002302a12277980 */ /* 0x000f28000c101900 */
[----:B------:R-:W4:Y:S04]  /*18ee0*/  LD.E R41, desc[UR42][R18.64+0x234] ;  /* 0x0002342a12297980 */ /* 0x000f28000c101900 */
[----:B------:R-:W4:Y:S04]  /*18ef0*/  LD.E R27, desc[UR42][R18.64+0x238] ;  /* 0x0002382a121b7980 */ /* 0x000f28000c101900 */
[----:B0-----:R-:W4:Y:S04]  /*18f00*/  LD.E R31, desc[UR42][R18.64+0x23c] ;  /* 0x00023c2a121f7980 */ /* 0x001f28000c101900 */
[----:B-1----:R-:W4:Y:S04]  /*18f10*/  LD.E R33, desc[UR42][R18.64+0x240] ;  /* 0x0002402a12217980 */ /* 0x002f28000c101900 */
[----:B------:R-:W4:Y:S04]  /*18f20*/  LD.E R43, desc[UR42][R18.64+0x244] ;  /* 0x0002442a122b7980 */ /* 0x000f28000c101900 */
[----:B---3--:R-:W3:Y:S04]  /*18f30*/  LD.E R35, desc[UR42][R18.64+0x248] ;  /* 0x0002482a12237980 */ /* 0x008ee8000c101900 */
[----:B------:R-:W3:Y:S04]  /*18f40*/  LD.E R45, desc[UR42][R18.64+0x24c] ;  /* 0x00024c2a122d7980 */ /* 0x000ee8000c101900 */
        /* <DEDUP_REMOVED lines=67> */
[----:B----4-:R0:W-:Y:S04]  /*19380*/  ST.E desc[UR42][R18.64+0x230], R39 ;  /* 0x0002302712007985 */ /* 0x0101e8000c10192a */
[----:B------:R1:W-:Y:S04]  /*19390*/  ST.E desc[UR42][R18.64+0x234], R41 ;  /* 0x0002342912007985 */ /* 0x0003e8000c10192a */
        /* <DEDUP_REMOVED lines=51> */
[----:B------:R-:W-:Y:S04]  /*196d0*/  ST.E desc[UR42][R18.64+0x240], R33 ;  /* 0x0002402112007985 */ /* 0x000fe8000c10192a */
[----:B------:R-:W-:Y:S04]  /*196e0*/  ST.E desc[UR42][R18.64+0x244], R43 ;  /* 0x0002442b12007985 */ /* 0x000fe8000c10192a */
[----:B---3--:R-:W-:Y:S04]  /*196f0*/  ST.E desc[UR42][R18.64+0x248], R35 ;  /* 0x0002482312007985 */ /* 0x008fe8000c10192a */
[----:B------:R-:W-:Y:S04]  /*19700*/  ST.E desc[UR42][R18.64+0x24c], R45 ;  /* 0x00024c2d12007985 */ /* 0x000fe8000c10192a */
[----:B--2---:R-:W-:Y:S04]  /*19710*/  ST.E desc[UR42][R18.64+0x250], R37 ;  /* 0x0002502512007985 */ /* 0x004fe8000c10192a */
        /* <DEDUP_REMOVED lines=115> */
[----:B0-----:R-:W4:Y:S01]  /*19e50*/  LDL R24, [R1+0x88] ;  /* 0x0000880001187983 */ /* 0x001f220000100800 */
[----:B------:R-:W-:Y:S01]  /*19e60*/  IMAD R8, R25, 0xc00, R8 ;  /* 0x00000c0019087824 */ /* 0x000fe200078e0208 */
[----:B------:R-:W-:-:S02]  /*19e70*/  F2FP.BF16.F32.PACK_AB R168, R168, R73 ;  /* 0x00000049a8a8723e */ /* 0x000fc400000010ff */
[----:B------:R-:W-:Y:S01]  /*19e80*/  F2FP.BF16.F32.PACK_AB R169, R169, R26 ;  /* 0x0000001aa9a9723e */ /* 0x000fe200000010ff */
[----:B-1----:R-:W4:Y:S01]  /*19e90*/  LD.E R30, desc[UR42][R18.64+0x238] ;  /* 0x0002382a121e7980 */ /* 0x002f22000c101900 */
[----:B------:R-:W-:Y:S02]  /*19ea0*/  F2FP.BF16.F32.PACK_AB R170, R29, R170 ;  /* 0x000000aa1daa723e */ /* 0x000fe400000010ff */
[----:B------:R-:W-:Y:S01]  /*19eb0*/  F2FP.BF16.F32.PACK_AB R171, R28, R171 ;  /* 0x000000ab1cab723e */ /* 0x000fe200000010ff */
[----:B------:R-:W4:Y:S04]  /*19ec0*/  LD.E R29, desc[UR42][R18.64+0x234] ;  /* 0x0002342a121d7980 */ /* 0x000f28000c101900 */
[----:B------:R-:W4:Y:S04]  /*19ed0*/  LD.E R28, desc[UR42][R18.64+0x230] ;  /* 0x0002302a121c7980 */ /* 0x000f28000c101900 */
[----:B------:R-:W4:Y:S04]  /*19ee0*/  LD.E R31, desc[UR42][R18.64+0x23c] ;  /* 0x00023c2a121f7980 */ /* 0x000f28000c101900 */
        /* <DEDUP_REMOVED lines=126> */
[----:B------:R-:W-:Y:S01]  /*1a6d0*/  R2UR UR7, R9 ;  /* 0x00000000090772ca */ /* 0x000fe200000e0000 */
[----:B------:R-:W-:Y:S01]  /*1a6e0*/  VOTEU.ANY UP0, P1 ;  /* 0x00000000003f7886 */ /* 0x000fe20000800100 */
[----:B--2---:R-:W-:-:S11]  /*1a6f0*/  WARPGROUP.ARRIVE ;  /* 0x00000000000079c5 */ /* 0x004fd60000000000 */
[----:B------:R-:W-:Y:S03]  /*1a700*/  HGMMA.64x256x16.F32.BF16 R24, R168, gdesc[UR4].tnspB, R24, UP0, gsb0 ;  /* 0x43e00004a8187df0 */ /* 0x000fe6000b801818 */
[----:B------:R-:W-:Y:S02]  /*1a710*/  WARPGROUP.DEPBAR.LE gsb0, 0x0 ;  /* 0x00008000000079c5 */ /* 0x000fe40000010000 */
[----:B------:R-:W-:Y:S02]  /*1a720*/  VIADD R168, R8, 0x80 ;  /* 0x0000008008a87836 */ /* 0x000fe40000000000 */
[----:B------:R-:W-:Y:S01]  /*1a730*/  IMAD.MOV.U32 R169, RZ, RZ, R9 ;  /* 0x000000ffffa97224 */ /* 0x000fe200078e0009 */
[----:B------:R-:W-:Y:S02]  /*1a740*/  ST.E desc[UR42][R18.64+0x220], R24 ;  /* 0x0002201812007985 */ /* 0x000fe4000c10192a */
[----:B------:R-:W-:-:S02]  /*1a750*/  R2UR UR6, R168 ;  /* 0x00000000a80672ca */ /* 0x000fc400000e0000 */
[----:B------:R-:W-:Y:S01]  /*1a760*/  R2UR UR7, R169 ;  /* 0x00000000a90772ca */ /* 0x000fe200000e0000 */
[----:B------:R-:W-:Y:S01]  /*1a770*/  ST.E desc[UR42][R6.64], R25 ;  /* 0x0000001906007985 */ /* 0x000fe2000c10192a */
[----:B------:R-:W-:Y:S02]  /*1a780*/  F2FP.BF16.F32.PACK_AB R168, R190, R21 ;  /* 0x00000015bea8723e */ /* 0x000fe400000010ff */
        /* <DEDUP_REMOVED lines=132> */
[----:B------:R-:W-:Y:S01]  /*1afd0*/  IMAD.MOV.U32 R21, RZ, RZ, R9 ;  /* 0x000000ffff157224 */ /* 0x000fe200078e0009 */
[----:B------:R-:W-:Y:S02]  /*1afe0*/  STL [R1+0x88], R0 ;  /* 0x0000880001007387 */ /* 0x000fe40000100800 */
[----:B------:R-:W-:Y:S02]  /*1aff0*/  R2UR UR6, R20 ;  /* 0x00000000140672ca */ /* 0x000fe400000e0000 */
[----:B------:R-:W-:Y:S01]  /*1b000*/  R2UR UR7, R21 ;  /* 0x00000000150772ca */ /* 0x000fe200000e0000 */
        /* <DEDUP_REMOVED lines=280> */
[----:B------:R-:W-:Y:S01]  /*1c190*/  VIADD R8, R8, 0x280 ;  /* 0x0000028008087836 */ /* 0x000fe20000000000 */
[----:B------:R-:W-:-:S02]  /*1c1a0*/  WARPGROUP.DEPBAR.LE gsb0, 0x0 ;  /* 0x00008000000079c5 */ /* 0x000fc40000010000 */
        /* <DEDUP_REMOVED lines=403> */
[----:B------:R-:W2:Y:S04]  /*1dae0*/  LD.E R9, desc[UR42][R18.64+0x220] ;  /* 0x0002202a12097980 */ /* 0x000ea8000c101900 */
[----:B--2---:R2:W-:Y:S04]  /*1daf0*/  ST.E desc[UR42][R18.64+0x220], R9 ;  /* 0x0002200912007985 */ /* 0x0045e8000c10192a */
[----:B------:R-:W3:Y:S04]  /*1db00*/  LD.E R11, desc[UR42][R6.64] ;  /* 0x0000002a060b7980 */ /* 0x000ee8000c101900 */
[----:B---3--:R3:W-:Y:S04]  /*1db10*/  ST.E desc[UR42][R6.64], R11 ;  /* 0x0000000b06007985 */ /* 0x0087e8000c10192a */
[----:B------:R-:W4:Y:S04]  /*1db20*/  LD.E R13, desc[UR42][R178.64] ;  /* 0x0000002ab20d7980 */ /* 0x000f28000c101900 */
[----:B----4-:R4:W-:Y:S04]  /*1db30*/  ST.E desc[UR42][R178.64], R13 ;  /* 0x0000000db2007985 */ /* 0x0109e8000c10192a */
[----:B------:R-:W2:Y:S04]  /*1db40*/  LD.E R15, desc[UR42][R180.64] ;  /* 0x0000002ab40f7980 */ /* 0x000ea8000c101900 */
[----:B--2---:R2:W-:Y:S04]  /*1db50*/  ST.E desc[UR42][R180.64], R15 ;  /* 0x0000000fb4007985 */ /* 0x0045e8000c10192a */
[----:B------:R-:W2:Y:S04]  /*1db60*/  LD.E R17, desc[UR42][R18.64+0x230] ;  /* 0x0002302a12117980 */ /* 0x000ea8000c101900 */
[----:B------:R-:W2:Y:S04]  /*1db70*/  LD.E R21, desc[UR42][R18.64+0x234] ;  /* 0x0002342a12157980 */ /* 0x000ea8000c101900 */
[----:B0-----:R-:W2:Y:S04]  /*1db80*/  LD.E R25, desc[UR42][R18.64+0x238] ;  /* 0x0002382a12197980 */ /* 0x001ea8000c101900 */
[----:B-1----:R-:W2:Y:S04]  /*1db90*/  LD.E R27, desc[UR42][R18.64+0x23c] ;  /* 0x00023c2a121b7980 */ /* 0x002ea8000c101900 */
[----:B------:R-:W2:Y:S04]  /*1dba0*/  LD.E R9, desc[UR42][R18.64+0x240] ;  /* 0x0002402a12097980 */ /* 0x000ea8000c101900 */
[----:B------:R-:W2:Y:S04]  /*1dbb0*/  LD.E R29, desc[UR42][R18.64+0x244] ;  /* 0x0002442a121d7980 */ /* 0x000ea8000c101900 */
[----:B---3--:R-:W3:Y:S04]  /*1dbc0*/  LD.E R7, desc[UR42][R18.64+0x248] ;  /* 0x0002482a12077980 */ /* 0x008ee8000c101900 */
[----:B------:R-:W3:Y:S04]  /*1dbd0*/  LD.E R11, desc[UR42][R18.64+0x24c] ;  /* 0x00024c2a120b7980 */ /* 0x000ee8000c101900 */
[----:B----4-:R-:W4:Y:S04]  /*1dbe0*/  LD.E R13, desc[UR42][R18.64+0x250] ;  /* 0x0002502a120d7980 */ /* 0x010f28000c101900 */
        /* <DEDUP_REMOVED lines=247> */
.L_x_12805:
[----:B------:R-:W-:Y:S05]  /*1eb60*/  BSYNC B0 ;  /* 0x0000000000007941 */ /* 0x000fea0003800000 */
.L_x_12804:
[----:B------:R-:W-:Y:S05]  /*1eb70*/  @P0 BRA `(.L_x_12806) ;  /* 0xffffff6400f00947 */ /* 0x000fea000383ffff */
[----:B01----:R-:W-:-:S07]  /*1eb80*/  IMAD.MOV.U32 R0, RZ, RZ, R4 ;  /* 0x000000ffff007224 */ /* 0x003fce00078e0004 */
.L_x_12789:
[----:B------:R-:W-:-:S13]  /*1eb90*/  ISETP.GE.AND P0, PT, R0, R165, PT ;  /* 0x000000a50000720c */ /* 0x000fda0003f06270 */
[----:B------:R-:W-:Y:S05]  /*1eba0*/  @!P0 BRA `(.L_x_12807) ;  /* 0x000000ac003c8947 */ /* 0x000fea0003800000 */
[----:B------:R0:W5:Y:S02]  /*1ebb0*/  LDL.64 R2, [R1+0x170] ;  /* 0x0001700001027983 */ /* 0x0001640000100a00 */
.L_x_12834:
        /* <DEDUP_REMOVED lines=21> */
.L_x_12809:
[----:B------:R-:W-:Y:S05]  /*1ed10*/  BSYNC B0 ;  /* 0x0000000000007941 */ /* 0x000fea0003800000 */
.L_x_12808:
        /* <DEDUP_REMOVED lines=13> */
.L_x_12811:
[----:B------:R-:W-:Y:S05]  /*1edf0*/  BSYNC B0 ;  /* 0x0000000000007941 */ /* 0x000fea0003800000 */
.L_x_12810:
        /* <DEDUP_REMOVED lines=8> */
.L_x_12813:
[----:B------:R-:W-:Y:S05]  /*1ee80*/  BSYNC B0 ;  /* 0x0000000000007941 */ /* 0x000fea0003800000 */
.L_x_12812:
[----:B-1---5:R-:W2:Y:S04]  /*1ee90*/  LD.E R7, desc[UR42][R2.64] ;  /* 0x0000002a02077980 */ /* 0x022ea8000c101900 */
[----:B------:R-:W2:Y:S01]  /*1eea0*/  LDL.64 R10, [R1+0xa0] ;  /* 0x0000a000010a7983 */ /* 0x000ea20000100a00 */
[----:B------:R-:W-:Y:S05]  /*1eeb0*/  WARPSYNC.ALL ;  /* 0x0000000000007948 */ /* 0x000fea0003800000 */
[----:B------:R-:W3:Y:S04]  /*1eec0*/  LDL.64 R4, [R1+0x98] ;  /* 0x0000980001047983 */ /* 0x000ee80000100a00 */
[----:B------:R-:W4:Y:S04]  /*1eed0*/  LDL.64 R8, [R1+0x98] ;  /* 0x0000980001087983 */ /* 0x000f280000100a00 */
        /* <DEDUP_REMOVED lines=8> */
[----:B------:R-:W-:Y:S01]  /*1ef60*/  VIADD R10, R6, 0x2 ;  /* 0x00000002060a7836 */ /* 0x000fe20000000000 */
[----:B------:R1:W-:Y:S01]  /*1ef70*/  STL [R1+0x80], RZ ;  /* 0x000080ff01007387 */ /* 0x0003e20000100800 */
[----:B---3--:R-:W-:Y:S02]  /*1ef80*/  R2UR UR4, R4 ;  /* 0x00000000040472ca */ /* 0x008fe400000e0000 */
[----:B------:R-:W-:-:S13]  /*1ef90*/  R2UR UR5, R5 ;  /* 0x00000000050572ca */ /* 0x000fda00000e0000 */
[----:B------:R-:W-:Y:S01]  /*1efa0*/  HGMMA.64x96x16.F32.BF16 R24, gdesc[UR4], RZ, !UPT, gsb0 ;  /* 0x01600000041879f0 */ /* 0x000fe2000c0018ff */
[----:B----4-:R-:W-:Y:S02]  /*1efb0*/  VIADD R8, R8, 0x2 ;  /* 0x0000000208087836 */ /* 0x010fe40000000000 */
[----:B------:R-:W-:Y:S01]  /*1efc0*/  IMAD.MOV.U32 R4, RZ, RZ, 0x1 ;  /* 0x00000001ff047424 */ /* 0x000fe200078e00ff */
[----:B------:R-:W-:Y:S02]  /*1efd0*/  R2UR UR6, R10 ;  /* 0x000000000a0672ca */ /* 0x000fe400000e0000 */
[----:B------:R-:W-:Y:S02]  /*1efe0*/  R2UR UR7, R11 ;  /* 0x000000000b0772ca */ /* 0x000fe400000e0000 */
[----:B------:R-:W-:Y:S02]  /*1eff0*/  R2UR UR4, R8 ;  /* 0x00000000080472ca */ /* 0x000fe400000e0000 */
[----:B------:R-:W-:Y:S01]  /*1f000*/  R2UR UR5, R9 ;  /* 0x00000000090572ca */ /* 0x000fe200000e0000 */
[----:B------:R1:W-:Y:S04]  /*1f010*/  STL [R1+0x80], R4 ;  /* 0x0000800401007387 */ /* 0x0003e80000100800 */
[----:B------:R1:W-:Y:S04]  /*1f020*/  STL [R1+0x80], R4 ;  /* 0x0000800401007387 */ /* 0x0003e80000100800 */
[----:B------:R1:W-:Y:S04]  /*1f030*/  STL [R1+0x80], R4 ;  /* 0x0000800401007387 */ /* 0x0003e80000100800 */
[----:B------:R1:W-:Y:S01]  /*1f040*/  STL [R1+0x80], R4 ;  /* 0x0000800401007387 */ /* 0x0003e20000100800 */
[----:B------:R-:W-:-:S03]  /*1f050*/  WARPGROUP.DEPBAR.LE gsb0, 0x0 ;  /* 0x00008000000079c5 */ /* 0x000fc60000010000 */
[----:B------:R1:W5:Y:S04]  /*1f060*/  LD.E R5, desc[UR42][R2.64] ;  /* 0x0000002a02057980 */ /* 0x000368000c101900 */
[----:B------:R1:W5:Y:S01]  /*1f070*/  LD.E R7, desc[UR42][R2.64+0x4] ;  /* 0x0000042a02077980 */ /* 0x000362000c101900 */
[----:B------:R-:W-:-:S06]  /*1f080*/  WARPGROUP.ARRIVE ;  /* 0x00000000000079c5 */ /* 0x000fcc0000000000 */
        /* <DEDUP_REMOVED lines=12> */
[----:B--2---:R-:W-:Y:S02]  /*1f150*/  VIADD R14, R14, 0x6 ;  /* 0x000000060e0e7836 */ /* 0x004fe40000000000 */
[----:B------:R-:W-:Y:S01]  /*1f160*/  IMAD.MOV.U32 R9, RZ, RZ, R11 ;  /* 0x000000ffff097224 */ /* 0x000fe200078e000b */
[----:B------:R-:W-:Y:S02]  /*1f170*/  R2UR UR6, R8 ;  /* 0x00000000080672ca */ /* 0x000fe400000e0000 */
[----:B------:R-:W-:Y:S02]  /*1f180*/  R2UR UR4, R14 ;  /* 0x000000000e0472ca */ /* 0x000fe400000e0000 */
[----:B------:R-:W-:Y:S02]  /*1f190*/  R2UR UR7, R9 ;  /* 0x00000000090772ca */ /* 0x000fe400000e0000 */
[----:B------:R-:W-:-:S02]  /*1f1a0*/  R2UR UR5, R15 ;  /* 0x000000000f0572ca */ /* 0x000fc400000e0000 */
[----:B------:R-:W-:Y:S01]  /*1f1b0*/  LOP3.LUT R16, R16, 0x1, RZ, 0xfc, !PT ;  /* 0x0000000110107812 */ /* 0x000fe200078efcff */
[----:B------:R-:W-:Y:S02]  /*1f1c0*/  WARPGROUP.DEPBAR.LE gsb0, 0x0 ;  /* 0x00008000000079c5 */ /* 0x000fe40000010000 */
[----:B------:R-:W-:-:S08]  /*1f1d0*/  WARPGROUP.ARRIVE ;  /* 0x00000000000079c5 */ /* 0x000fd00000000000 */
[----:B------:R-:W-:Y:S01]  /*1f1e0*/  HGMMA.64x96x16.F32.BF16 R24, gdesc[UR4], R24, gsb0 ;  /* 0x01600000041879f0 */ /* 0x000fe20008001818 */
[----:B------:R-:W-:Y:S01]  /*1f1f0*/  ISETP.NE.AND P1, PT, R16, 0x3, PT ;  /* 0x000000031000780c */ /* 0x000fe20003f25270 */
[----:B------:R-:W-:Y:S01]  /*1f200*/  BSSY B0, `(.L_x_12815) ;  /* 0x0000004000007945 */ /* 0x000fe20003800000 */
[----:B------:R-:W-:-:S11]  /*1f210*/  WARPGROUP.DEPBAR.LE gsb0, 0x0 ;  /* 0x00008000000079c5 */ /* 0x000fd60000010000 */
[----:B-1----:R-:W-:Y:S05]  /*1f220*/  @!P1 BRA `(.L_x_12816) ;  /* 0x0000000000049947 */ /* 0x002fea0003800000 */
[----:B------:R-:W-:Y:S01]  /*1f230*/  BPT.TRAP 0x1 ;  /* 0x000000040000795c */ /* 0x000fe20000300000 */
.L_x_12816:
[----:B------:R-:W-:Y:S05]  /*1f240*/  BSYNC B0 ;  /* 0x0000000000007941 */ /* 0x000fea0003800000 */
.L_x_12815:
        /* <DEDUP_REMOVED lines=10> */
.L_x_12818:
[----:B------:R-:W-:Y:S05]  /*1f2f0*/  BSYNC B0 ;  /* 0x0000000000007941 */ /* 0x000fea0003800000 */
.L_x_12817:
[----:B------:R-:W-:Y:S04]  /*1f300*/  BSSY B0, `(.L_x_12819) ;  /* 0x0000006000007945 */ /* 0x000fe80003800000 */
[----:B--2---:R-:W-:Y:S05]  /*1f310*/  @P0 BRA `(.L_x_12820) ;  /* 0x0000000000100947 */ /* 0x004fea0003800000 */
[----:B-----5:R-:W-:Y:S01]  /*1f320*/  IMAD R6, R6, 0x8, R8 ;  /* 0x0000000806067824 */ /* 0x020fe200078e0208 */
[----:B------:R-:W-:-:S04]  /*1f330*/  SHF.L.U32 R7, R7, 0x1f, RZ ;  /* 0x0000001f07077819 */ /* 0x000fc800000006ff */
[----:B------:R-:W2:Y:S02]  /*1f340*/  SYNCS.PHASECHK.TRANS64.TRYWAIT P0, [R6+URZ], R7 ;  /* 0x00000007060075a7 */ /* 0x000ea4000800017f */
[----:B--2---:R-:W-:Y:S05]  /*1f350*/  @!P0 BRA `(.L_x_12821) ;  /* 0x0000018000808947 */ /* 0x004fea0003800000 */
.L_x_12820:
[----:B------:R-:W-:Y:S05]  /*1f360*/  BSYNC B0 ;  /* 0x0000000000007941 */ /* 0x000fea0003800000 */
.L_x_12819:
[----:B------:R-:W3:Y:S04]  /*1f370*/  LD.E R17, desc[UR42][R2.64] ;  /* 0x0000002a02117980 */ /* 0x000ee8000c101900 */
[----:B--2--5:R-:W3:Y:S04]  /*1f380*/  LDL.64 R6, [R1+0x118] ;  /* 0x0001180001067983 */ /* 0x024ee80000100a00 */
[----:B-1----:R-:W2:Y:S04]  /*1f390*/  LDL R5, [R1+0x90] ;  /* 0x0000900001057983 */ /* 0x002ea80000100800 */
[----:B------:R-:W4:Y:S04]  /*1f3a0*/  LDL.64 R8, [R1+0x110] ;  /* 0x0001100001087983 */ /* 0x000f280000100a00 */
[----:B------:R-:W4:Y:S04]  /*1f3b0*/  LDL.64 R10, [R1+0x110] ;  /* 0x00011000010a7983 */ /* 0x000f280000100a00 */
[----:B------:R-:W4:Y:S04]  /*1f3c0*/  LDL.64 R12, [R1+0x110] ;  /* 0x00011000010c7983 */ /* 0x000f280000100a00 */
[----:B------:R-:W4:Y:S01]  /*1f3d0*/  LDL.64 R14, [R1+0x110] ;  /* 0x00011000010e7983 */ /* 0x000f220000100a00 */
[----:B------:R-:W-:Y:S05]  /*1f3e0*/  WARPSYNC.ALL ;  /* 0x0000000000007948 */ /* 0x000fea0003800000 */
[----:B------:R-:W-:Y:S01]  /*1f3f0*/  WARPGROUP.ARRIVE ;  /* 0x00000000000079c5 */ /* 0x000fe20000000000 */
[----:B---3--:R-:W-:Y:S01]  /*1f400*/  IMAD R6, R17, 0xc00, R6 ;  /* 0x00000c0011067824 */ /* 0x008fe200078e0206 */
[----:B------:R-:W-:Y:S01]  /*1f410*/  R2UR UR7, R7 ;  /* 0x00000000070772ca */ /* 0x000fe200000e0000 */
[----:B------:R-:W3:Y:S01]  /*1f420*/  LDL.64 R16, [R1+0x110] ;  /* 0x0001100001107983 */ /* 0x000ee20000100a00 */
[----:B--2---:R-:W-:-:S02]  /*1f430*/  ISETP.NE.U32.AND P0, PT, R5, RZ, PT ;  /* 0x000000ff0500720c */ /* 0x004fc40003f05070 */
        /* <DEDUP_REMOVED lines=143> */
[----:B----4-:R-:W-:-:S02]  /*1fd30*/  VIADD R12, R12, 0xc04 ;  /* 0x00000c040c0c7836 */ /* 0x010fc40000000000 */
        /* <DEDUP_REMOVED lines=49> */
[----:B------:R-:W4:Y:S04]  /*20050*/  LDL.64 R74, [R1+0x160] ;  /* 0x00016000014a7983 */ /* 0x000f280000100a00 */
[----:B--2---:R-:W2:Y:S04]  /*20060*/  LDL R5, [R1+0x13c] ;  /* 0x00013c0001057983 */ /* 0x004ea80000100800 */
[----:B------:R-:W4:Y:S04]  /*20070*/  LDL R76, [R1+0x168] ;  /* 0x00016800014c7983 */ /* 0x000f280000100800 */
[----:B------:R-:W4:Y:S04]  /*20080*/  LDL.128 R12, [R1+0x150] ;  /* 0x00015000010c7983 */ /* 0x000f280000100c00 */
[----:B------:R-:W4:Y:S01]  /*20090*/  LDL.128 R8, [R1+0x140] ;  /* 0x0001400001087983 */ /* 0x000f220000100c00 */
        /* <DEDUP_REMOVED lines=30> */
[----:B------:R-:W-:Y:S02]  /*20280*/  @P1 SHF.R.U32.HI R6, RZ, R76, R75 ;  /* 0x0000004cff061219 */ /* 0x000fe4000001164b */
[----:B------:R-:W-:Y:S01]  /*20290*/  LOP3.LUT R5, R20, 0x7ffffffc, RZ, 0xc0, !PT ;  /* 0x7ffffffc14057812 */ /* 0x000fe200078ec0ff */
[----:B------:R-:W-:Y:S02]  /*202a0*/  IMAD.MOV.U32 R7, RZ, RZ, -0x60 ;  /* 0xffffffa0ff077424 */ /* 0x000fe400078e00ff */
[----:B------:R-:W2:Y:S02]  /*202b0*/  SHFL.IDX PT, R72, R6, RZ, 0x1c1f ;  /* 0x001c1fff06487589 */ /* 0x000ea400000e0000 */
[----:B------:R-:W-:Y:S02]  /*202c0*/  IMAD.IADD R5, R16, 0x1, -R5 ;  /* 0x0000000110057824 */ /* 0x000fe400078e0a05 */
[----:B------:R-:W-:Y:S01]  /*202d0*/  IMAD R16, R0, R7, 0x1 ;  /* 0x0000000100107424 */ /* 0x000fe200078e0207 */
[----:B------:R-:W-:-:S03]  /*202e0*/  ISETP.GE.AND P2, PT, R13, 0x1, PT ;  /* 0x000000010d00780c */ /* 0x000fc60003f46270 */
[----:B------:R-:W-:Y:S01]  /*202f0*/  IMAD R5, R5, -0x2, R16 ;  /* 0xfffffffe05057824 */ /* 0x000fe200078e0210 */
[----:B------:R-:W-:-:S04]  /*20300*/  LOP3.LUT R7, RZ, R10, RZ, 0x33, !PT ;  /* 0x0000000aff077212 */ /* 0x000fc800078e33ff */
[----:B------:R-:W-:Y:S01]  /*20310*/  IADD3 R16, -R8, R5, R9 ;  /* 0x0000000508107210 */ /* 0x000fe20007ffe109 */
[----:B------:R-:W-:-:S04]  /*20320*/  VIADD R86, R5, 0xffffffff ;  /* 0xffffffff05567836 */ /* 0x000fc80000000000 */
[C---:B------:R-:W-:Y:S02]  /*20330*/  IMAD.IADD R11, R16.reuse, 0x1, R11 ;  /* 0x00000001100b7824 */ /* 0x040fe400078e020b */
[----:B------:R-:W-:Y:S02]  /*20340*/  IMAD.IADD R17, R16, 0x1, R7 ;  /* 0x0000000110117824 */ /* 0x000fe400078e0207 */
[----:B------:R-:W-:Y:S02]  /*20350*/  IMAD R21, R0, -0x60, R12 ;  /* 0xffffffa000157824 */ /* 0x000fe400078e020c */
[--C-:B--2---:R-:W-:Y:S02]  /*20360*/  IMAD.IADD R10, R11, 0x1, R72.reuse ;  /* 0x000000010b0a7824 */ /* 0x104fe400078e0248 */
        /* <DEDUP_REMOVED lines=12> */
.L_x_12825:
[----:B------:R-:W-:-:S13]  /*20430*/  ISETP.NE.AND P1, PT, R13, 0x1, PT ;  /* 0x000000010d00780c */ /* 0x000fda0003f25270 */
[----:B------:R-:W-:-:S05]  /*20440*/  @P1 IMAD.HI.U32 R12, R7, R14, RZ ;  /* 0x0000000e070c1227 */ /* 0x000fca00078e00ff */
[----:B------:R-:W-:-:S07]  /*20450*/  @P1 SHF.R.U32.HI R7, RZ, R15, R12 ;  /* 0x0000000fff071219 */ /* 0x000fce000001160c */
.L_x_12826:
[----:B------:R-:W-:Y:S05]  /*20460*/  BSYNC B1 ;  /* 0x0000000000017941 */ /* 0x000fea0003800000 */
.L_x_12824:
[----:B------:R-:W-:-:S05]  /*20470*/  IMAD R12, R7, R13, R86 ;  /* 0x0000000d070c7224 */ /* 0x000fca00078e0256 */
[----:B------:R-:W-:Y:S02]  /*20480*/  VIMNMX R5, R5, R12, !PT ;  /* 0x0000000c05057248 */ /* 0x000fe40007fe0100 */
[----:B------:R-:W-:-:S07]  /*20490*/  VIADDMNMX R10, R12, R13, R10, PT ;  /* 0x0000000d0c0a7246 */ /* 0x000fce000380010a */
.L_x_12823:
[----:B------:R-:W-:Y:S05]  /*204a0*/  BSYNC B0 ;  /* 0x0000000000007941 */ /* 0x000fea0003800000 */
.L_x_12822:
[C---:B------:R-:W-:Y:S01]  /*204b0*/  ISETP.GE.AND P1, PT, R21.reuse, 0x9, PT ;  /* 0x000000091500780c */ /* 0x040fe20003f26270 */
[----:B------:R-:W1:Y:S01]  /*204c0*/  SHFL.IDX PT, R6, R6, 0x1, 0x1c1f ;  /* 0x003c1f0006067f89 */ /* 0x000e6200000e0000 */
        /* <DEDUP_REMOVED lines=13> */
[----:B-1----:R-:W-:Y:S01]  /*205a0*/  IMAD.IADD R7, R17, 0x1, R6 ;  /* 0x0000000111077824 */ /* 0x002fe200078e0206 */
        /* <DEDUP_REMOVED lines=115> */
.L_x_12830:
[----:B------:R-:W-:-:S13]  /*20ce0*/  ISETP.NE.AND P6, PT, R13, 0x1, PT ;  /* 0x000000010d00780c */ /* 0x000fda0003fc5270 */
[----:B------:R-:W-:-:S05]  /*20cf0*/  @P6 IMAD.HI.U32 R14, R8, R14, RZ ;  /* 0x0000000e080e6227 */ /* 0x000fca00078e00ff */
[----:B------:R-:W-:-:S07]  /*20d00*/  @P6 SHF.R.U32.HI R8, RZ, R15, R14 ;  /* 0x0000000fff086219 */ /* 0x000fce000001160e */
.L_x_12831:
[----:B------:R-:W-:Y:S05]  /*20d10*/  BSYNC B1 ;  /* 0x0000000000017941 */ /* 0x000fea0003800000 */
.L_x_12829:
[----:B------:R-:W-:-:S05]  /*20d20*/  IMAD R8, R8, R13, R86 ;  /* 0x0000000d08087224 */ /* 0x000fca00078e0256 */
[----:B------:R-:W-:Y:S02]  /*20d30*/  VIADDMNMX R10, R8, R13, R10, PT ;  /* 0x0000000d080a7246 */ /* 0x000fe4000380010a */
[----:B------:R-:W-:-:S07]  /*20d40*/  VIMNMX R7, R7, R8, !PT ;  /* 0x0000000807077248 */ /* 0x000fce0007fe0100 */
.L_x_12828:
[----:B------:R-:W-:Y:S05]  /*20d50*/  BSYNC B0 ;  /* 0x0000000000007941 */ /* 0x000fea0003800000 */
.L_x_12827:
        /* <DEDUP_REMOVED lines=77> */
[----:B------:R-:W-:Y:S02]  /*21230*/  FMNMX.FTZ R6, R26, R15, !PT ;  /* 0x0000000f1a067209 */ /* 0x000fe40007810000 */
[----:B------:R-:W-:Y:S02]  /*21240*/  FMNMX.FTZ R5, R168, R5, !PT ;  /* 0x00000005a8057209 */ /* 0x000fe40007810000 */
[----:B------:R-:W-:-:S02]  /*21250*/  ISETP.LT.OR P5, PT, R10, 0x49, P5 ;  /* 0x000000490a00780c */ /* 0x000fc40002fa1670 */
[----:B------:R-:W-:Y:S02]  /*21260*/  FMNMX.FTZ R5, R170, R5, !PT ;  /* 0x00000005aa057209 */ /* 0x000fe40007810000 */
[----:B------:R-:W-:Y:S02]  /*21270*/  FSEL R62, R62, -INF , !P5 ;  /* 0xff8000003e3e7808 */ /* 0x000fe40006800000 */
[----:B------:R-:W-:Y:S02]  /*21280*/  FMNMX.FTZ R5, R212, R5, !PT ;  /* 0x00000005d4057209 */ /* 0x000fe40007810000 */
[----:B------:R-:W-:Y:S02]  /*21290*/  ISETP.GT.AND P2, PT, R7, 0x50, !P2 ;  /* 0x000000500700780c */ /* 0x000fe40005744270 */
[----:B------:R-:W-:Y:S02]  /*212a0*/  FMNMX.FTZ R5, R84, R5, !PT ;  /* 0x0000000554057209 */ /* 0x000fe40007810000 */
[----:B------:R-:W-:-:S02]  /*212b0*/  ISETP.LT.OR P1, PT, R10, 0x4a, P1 ;  /* 0x0000004a0a00780c */ /* 0x000fc40000f21670 */
        /* <DEDUP_REMOVED lines=40> */
[----:B------:R-:W-:Y:S01]  /*21540*/  ISETP.LT.OR P2, PT, R10, 0x51, P2 ;  /* 0x000000510a00780c */ /* 0x000fe20001741670 */
[----:B------:R-:W1:Y:S01]  /*21550*/  SHFL.BFLY PT, R12, R11, 0x1, 0x1f ;  /* 0x0c201f000b0c7f89 */ /* 0x000e6200000e0000 */
        /* <DEDUP_REMOVED lines=17> */
[----:B------:R-:W2:Y:S04]  /*21670*/  LDL.64 R6, [R1+0x440] ;  /* 0x0004400001067983 */ /* 0x000ea80000100a00 */
[----:B------:R-:W-:Y:S04]  /*21680*/  STL.64 [R1+0x430], R8 ;  /* 0x0004300801007387 */ /* 0x000fe80000100a00 */
[----:B------:R-:W4:Y:S04]  /*21690*/  LDL R11, [R1+0x434] ;  /* 0x00043400010b7983 */ /* 0x000f280000100800 */
[----:B------:R-:W-:Y:S04]  /*216a0*/  STL [R1+0x430], R10 ;  /* 0x0004300a01007387 */ /* 0x000fe80000100800 */
[----:B------:R-:W3:Y:S04]  /*216b0*/  LDL R12, [R1+0x430] ;  /* 0x00043000010c7983 */ /* 0x000ee80000100800 */
[----:B----4-:R-:W1:Y:S02]  /*216c0*/  SHFL.BFLY PT, R8, R11, 0x2, 0x1f ;  /* 0x0c401f000b087f89 */ /* 0x010e6400000e0000 */
[----:B-1----:R-:W-:-:S05]  /*216d0*/  FMNMX.FTZ R8, R8, R11, !PT ;  /* 0x0000000b08087209 */ /* 0x002fca0007810000 */
[----:B------:R-:W1:Y:S01]  /*216e0*/  SHFL.BFLY PT, R9, R8, 0x1, 0x1f ;  /* 0x0c201f0008097f89 */ /* 0x000e6200000e0000 */
[----:B---3--:R-:W-:Y:S01]  /*216f0*/  FMUL.FTZ R5, R44, R12 ;  /* 0x0000000c2c057220 */ /* 0x008fe20000410000 */
[----:B------:R-:W-:-:S04]  /*21700*/  FSETP.NEU.FTZ.AND P1, PT, R12, -INF , PT ;  /* 0xff8000000c00780b */ /* 0x000fc80003f3d000 */
[----:B------:R-:W-:Y:S02]  /*21710*/  FSEL R5, R5, RZ, P1 ;  /* 0x000000ff05057208 */ /* 0x000fe40000800000 */
[----:B------:R-:W-:-:S03]  /*21720*/  FSEL R11, R12, RZ, P1 ;  /* 0x000000ff0c0b7208 */ /* 0x000fc60000800000 */
        /* <DEDUP_REMOVED lines=10> */
[----:B-1----:R-:W-:Y:S01]  /*217d0*/  FMNMX.FTZ R8, R8, R9, !PT ;  /* 0x0000000908087209 */ /* 0x002fe20007810000 */
        /* <DEDUP_REMOVED lines=14> */
[C---:B------:R-:W-:Y:S01]  /*218c0*/  FSETP.NEU.FTZ.AND P1, PT, R8.reuse, -INF , PT ;  /* 0xff8000000800780b */ /* 0x040fe20003f3d000 */
[----:B------:R-:W-:-:S03]  /*218d0*/  FMUL.FTZ R5, R8, R44 ;  /* 0x0000002c08057220 */ /* 0x000fc60000410000 */
[----:B------:R-:W-:Y:S02]  /*218e0*/  FSEL R10, R8, RZ, P1 ;  /* 0x000000ff080a7208 */ /* 0x000fe40000800000 */
[----:B------:R-:W-:Y:S01]  /*218f0*/  FSEL R9, R5, RZ, P1 ;  /* 0x000000ff05097208 */ /* 0x000fe20000800000 */
[----:B------:R-:W-:Y:S02]  /*21900*/  FADD.FTZ R11, R14, -R11 ;  /* 0x8000000b0e0b7221 */ /* 0x000fe40000010000 */
[----:B------:R-:W-:Y:S02]  /*21910*/  FADD.FTZ R15, R15, -R10 ;  /* 0x8000000a0f0f7221 */ /* 0x000fe40000010000 */
[-CC-:B------:R-:W-:Y:S01]  /*21920*/  FFMA.FTZ R169, R26, R44.reuse, -R9.reuse ;  /* 0x0000002c1aa97223 */ /* 0x180fe20000010809 */
[-C--:B------:R-:W-:Y:S01]  /*21930*/  FMUL.FTZ R11, R11, R44.reuse ;  /* 0x0000002c0b0b7220 */ /* 0x080fe20000410000 */
[----:B------:R-:W-:Y:S01]  /*21940*/  FMUL.FTZ R15, R44, R15 ;  /* 0x0000000f2c0f7220 */ /* 0x000fe20000410000 */
[-CC-:B------:R-:W-:Y:S01]  /*21950*/  FFMA.FTZ R13, R27, R44.reuse, -R9.reuse ;  /* 0x0000002c1b0d7223 */ /* 0x180fe20000010809 */
[----:B------:R-:W-:Y:S01]  /*21960*/  MUFU.EX2 R25, R25 ;  /* 0x0000001900197308 */ /* 0x000fe20000000800 */
[----:B------:R-:W-:-:S07]  /*21970*/  FFMA.FTZ R171, R30, R44, -R9 ;  /* 0x0000002c1eab7223 */ /* 0x000fce0000010809 */
[----:B------:R-:W2:Y:S01]  /*21980*/  MUFU.EX2 R28, R11 ;  /* 0x0000000b001c7308 */ /* 0x000ea20000000800 */
[----:B------:R-:W-:-:S07]  /*21990*/  FFMA.FTZ R12, R31, R44, -R9 ;  /* 0x0000002c1f0c7223 */ /* 0x000fce0000010809 */
[----:B------:R-:W-:Y:S08]  /*219a0*/  MUFU.EX2 R169, R169 ;  /* 0x000000a900a97308 */ /* 0x000ff00000000800 */
[----:B------:R-:W1:Y:S01]  /*219b0*/  MUFU.EX2 R26, R15 ;  /* 0x0000000f001a7308 */ /* 0x000e620000000800 */
[----:B------:R-:W-:-:S07]  /*219c0*/  FFMA.FTZ R206, R34, R44, -R9 ;  /* 0x0000002c22ce7223 */ /* 0x000fce0000010809 */
[----:B------:R-:W3:Y:S08]  /*219d0*/  MUFU.EX2 R168, R168 ;  /* 0x000000a800a87308 */ /* 0x000ef00000000800 */
[----:B------:R-:W4:Y:S01]  /*219e0*/  MUFU.EX2 R13, R13 ;  /* 0x0000000d000d7308 */ /* 0x000f220000000800 */
[----:B------:R-:W-:-:S07]  /*219f0*/  FFMA.FTZ R207, R35, R44, -R9 ;  /* 0x0000002c23cf7223 */ /* 0x000fce0000010809 */
[----:B------:R-:W5:Y:S08]  /*21a00*/  MUFU.EX2 R170, R170 ;  /* 0x000000aa00aa7308 */ /* 0x000f700000000800 */
[----:B------:R-:W0:Y:S01]  /*21a10*/  MUFU.EX2 R171, R171 ;  /* 0x000000ab00ab7308 */ /* 0x000e220000000800 */
[----:B--2---:R-:W-:Y:S01]  /*21a20*/  FFMA.FTZ R5, R28, R6, R25 ;  /* 0x000000061c057223 */ /* 0x004fe20000010019 */
[----:B-1----:R-:W-:-:S06]  /*21a30*/  FFMA.FTZ R6, R7, R26, R169 ;  /* 0x0000001a07067223 */ /* 0x002fcc00000100a9 */
        /* <DEDUP_REMOVED lines=8> */
[----:B-----5:R-:W-:Y:S01]  /*21ac0*/  FADD.FTZ R5, R170, R5 ;  /* 0x00000005aa057221 */ /* 0x020fe20000010000 */
        /* <DEDUP_REMOVED lines=81> */
[----:B------:R-:W1:Y:S08]  /*21fe0*/  MUFU.EX2 R177, R177 ;  /* 0x000000b100b17308 */ /* 0x000e700000000800 */
        /* <DEDUP_REMOVED lines=10> */
[----:B--2---:R-:W-:-:S03]  /*22090*/  FADD.FTZ R10, R16, R7 ;  /* 0x00000007100a7221 */ /* 0x004fc60000010000 */
[----:B---3--:R-:W-:Y:S01]  /*220a0*/  FADD.FTZ R7, R17, R6 ;  /* 0x0000000611077221 */ /* 0x008fe20000010000 */
[----:B----4-:R-:W-:-:S03]  /*220b0*/  FADD.FTZ R11, R5, R10 ;  /* 0x0000000a050b7221 */ /* 0x010fc60000010000 */
[----:B0-----:R-:W-:Y:S01]  /*220c0*/  FADD.FTZ R10, R20, R7 ;  /* 0x00000007140a7221 */ /* 0x001fe20000010000 */
[----:B------:R-:W-:Y:S01]  /*220d0*/  STL [R1+0x434], R8 ;  /* 0x0004340801007387 */ /* 0x000fe20000100800 */
[----:B-----5:R-:W-:-:S05]  /*220e0*/  FADD.FTZ R11, R14, R11 ;  /* 0x0000000b0e0b7221 */ /* 0x020fca0000010000 */
[----:B------:R-:W-:Y:S04]  /*220f0*/  STL.64 [R1+0x440], R10 ;  /* 0x0004400a01007387 */ /* 0x000fe80000100a00 */
        /* <DEDUP_REMOVED lines=11> */
[----:B0-----:R-:W2:Y:S04]  /*221b0*/  LD.E R9, desc[UR42][R18.64+0x260] ;  /* 0x0002602a12097980 */ /* 0x001ea8000c101900 */
        /* <DEDUP_REMOVED lines=61> */
[----:B------:R-:W-:-:S06]  /*22590*/  ULOP3.LUT UR5, UR4, 0x8, URZ, 0xfc, !UPT ;  /* 0x0000000804057892 */ /* 0x000fcc000f8efc3f */
[----:B------:R-:W-:Y:S02]  /*225a0*/  IMAD.U32 R8, RZ, RZ, UR5 ;  /* 0x00000005ff087e24 */ /* 0x000fe4000f8e00ff */
[C---:B--2---:R-:W-:Y:S01]  /*225b0*/  FMUL.FTZ R9, R28.reuse, R9 ;  /* 0x000000091c097220 */ /* 0x044fe20000410000 */
[----:B---3--:R-:W-:-:S04]  /*225c0*/  FMUL.FTZ R145, R28, R145 ;  /* 0x000000911c917220 */ /* 0x008fc80000410000 */
[----:B------:R0:W-:Y:S01]  /*225d0*/  ST.E desc[UR42][R18.64+0x260], R9 ;  /* 0x0002600912007985 */ /* 0x0001e2000c10192a */
[C---:B----4-:R-:W-:Y:S01]  /*225e0*/  FMUL.FTZ R11, R28.reuse, R11 ;  /* 0x0000000b1c0b7220 */ /* 0x050fe20000410000 */
[C---:B-----5:R-:W-:Y:S01]  /*225f0*/  FMUL.FTZ R29, R28.reuse, R29 ;  /* 0x0000001d1c1d7220 */ /* 0x060fe20000410000 */
[C---:B------:R-:W-:Y:S01]  /*22600*/  FMUL.FTZ R31, R28.reuse, R31 ;  /* 0x0000001f1c1f7220 */ /* 0x040fe20000410000 */
[----:B0-----:R-:W-:Y:S02]  /*22610*/  IMAD.U32 R9, RZ, RZ, UR7 ;  /* 0x00000007ff097e24 */ /* 0x001fe4000f8e00ff */
        /* <DEDUP_REMOVED lines=118> */
[----:B0-----:R-:W1:Y:S01]  /*22d80*/  LD.E R11, desc[UR42][R8.64] ;  /* 0x0000002a080b7980 */ /* 0x001e62000c101900 */
[----:B------:R-:W-:-:S06]  /*22d90*/  ULOP3.LUT UR6, UR4, 0xc, URZ, 0xfc, !UPT ;  /* 0x0000000c04067892 */ /* 0x000fcc000f8efc3f */
[----:B------:R-:W-:Y:S02]  /*22da0*/  IMAD.U32 R10, RZ, RZ, UR6 ;  /* 0x00000006ff0a7e24 */ /* 0x000fe4000f8e00ff */
[----:B-1----:R-:W-:Y:S01]  /*22db0*/  FMUL.FTZ R27, R26, R11 ;  /* 0x0000000b1a1b7220 */ /* 0x002fe20000410000 */
[----:B------:R-:W-:-:S04]  /*22dc0*/  IMAD.U32 R11, RZ, RZ, UR7 ;  /* 0x00000007ff0b7e24 */ /* 0x000fc8000f8e00ff */
[----:B------:R0:W-:Y:S04]  /*22dd0*/  ST.E desc[UR42][R8.64], R27 ;  /* 0x0000001b08007985 */ /* 0x0001e8000c10192a */
[----:B------:R-:W2:Y:S01]  /*22de0*/  LD.E R11, desc[UR42][R10.64] ;  /* 0x0000002a0a0b7980 */ /* 0x000ea2000c101900 */
[----:B------:R-:W-:Y:S02]  /*22df0*/  IMAD.U32 R28, RZ, RZ, UR6 ;  /* 0x00000006ff1c7e24 */ /* 0x000fe4000f8e00ff */
[----:B------:R-:W-:Y:S02]  /*22e00*/  IMAD.U32 R29, RZ, RZ, UR7 ;  /* 0x00000007ff1d7e24 */ /* 0x000fe4000f8e00ff */
        /* <DEDUP_REMOVED lines=8> */
[----:B0-----:R-:W5:Y:S04]  /*22e90*/  LD.E R27, desc[UR42][R18.64+0x25c] ;  /* 0x00025c2a121b7980 */ /* 0x001f68000c101900 */
        /* <DEDUP_REMOVED lines=180> */
[----:B0-----:R-:W5:Y:S04]  /*239e0*/  LD.E R33, desc[UR42][R18.64+0x220] ;  /* 0x0002202a12217980 */ /* 0x001f68000c101900 */
[----:B-1----:R-:W4:Y:S04]  /*239f0*/  LD.E R27, desc[UR42][R2.64] ;  /* 0x0000002a021b7980 */ /* 0x002f28000c101900 */
[----:B--2---:R-:W2:Y:S04]  /*23a00*/  LD.E.64 R10, desc[UR42][R18.64+0xa8] ;  /* 0x0000a82a120a7980 */ /* 0x004ea8000c101b00 */
[----:B-----5:R0:W-:Y:S04]  /*23a10*/  ST.E desc[UR42][R18.64+0x220], R33 ;  /* 0x0002202112007985 */ /* 0x0201e8000c10192a */
[----:B------:R-:W5:Y:S01]  /*23a20*/  LD.E R35, desc[UR42][R6.64] ;  /* 0x0000002a06237980 */ /* 0x000f62000c101900 */
[----:B---3--:R-:W-:-:S03]  /*23a30*/  IMAD.U32 R29, RZ, RZ, UR7 ;  /* 0x00000007ff1d7e24 */ /* 0x008fc6000f8e00ff */
[----:B-----5:R1:W-:Y:S04]  /*23a40*/  ST.E desc[UR42][R6.64], R35 ;  /* 0x0000002306007985 */ /* 0x0203e8000c10192a */
[----:B------:R-:W3:Y:S01]  /*23a50*/  LD.E R37, desc[UR42][R8.64] ;  /* 0x0000002a08257980 */ /* 0x000ee2000c101900 */
[----:B------:R-:W-:Y:S02]  /*23a60*/  IMAD.U32 R30, RZ, RZ, UR6 ;  /* 0x00000006ff1e7e24 */ /* 0x000fe4000f8e00ff */
[----:B----4-:R-:W-:Y:S01]  /*23a70*/  IMAD.U32 R31, RZ, RZ, UR7 ;  /* 0x00000007ff1f7e24 */ /* 0x010fe2000f8e00ff */
[----:B---3--:R3:W-:Y:S04]  /*23a80*/  ST.E desc[UR42][R8.64], R37 ;  /* 0x0000002508007985 */ /* 0x0087e8000c10192a */
[----:B------:R-:W4:Y:S04]  /*23a90*/  LD.E R29, desc[UR42][R28.64] ;  /* 0x0000002a1c1d7980 */ /* 0x000f28000c101900 */
[----:B----4-:R4:W-:Y:S04]  /*23aa0*/  ST.E desc[UR42][R30.64], R29 ;  /* 0x0000001d1e007985 */ /* 0x0109e8000c10192a */
[----:B------:R-:W5:Y:S04]  /*23ab0*/  LD.E R39, desc[UR42][R18.64+0x230] ;  /* 0x0002302a12277980 */ /* 0x000f68000c101900 */
[----:B0-----:R-:W2:Y:S04]  /*23ac0*/  LD.E R33, desc[UR42][R18.64+0x234] ;  /* 0x0002342a12217980 */ /* 0x001ea8000c101900 */
[----:B------:R-:W2:Y:S04]  /*23ad0*/  LD.E R41, desc[UR42][R18.64+0x238] ;  /* 0x0002382a12297980 */ /* 0x000ea8000c101900 */
[----:B------:R-:W2:Y:S04]  /*23ae0*/  LD.E R43, desc[UR42][R18.64+0x23c] ;  /* 0x00023c2a122b7980 */ /* 0x000ea8000c101900 */
[----:B-1----:R-:W2:Y:S04]  /*23af0*/  LD.E R35, desc[UR42][R18.64+0x240] ;  /* 0x0002402a12237980 */ /* 0x002ea8000c101900 */
[----:B------:R-:W2:Y:S04]  /*23b00*/  LD.E R45, desc[UR42][R18.64+0x244] ;  /* 0x0002442a122d7980 */ /* 0x000ea8000c101900 */
[----:B------:R-:W2:Y:S04]  /*23b10*/  LD.E R47, desc[UR42][R18.64+0x248] ;  /* 0x0002482a122f7980 */ /* 0x000ea8000c101900 */
[----:B---3--:R-:W3:Y:S04]  /*23b20*/  LD.E R37, desc[UR42][R18.64+0x24c] ;  /* 0x00024c2a12257980 */ /* 0x008ee8000c101900 */
[----:B------:R-:W3:Y:S04]  /*23b30*/  LD.E R49, desc[UR42][R18.64+0x250] ;  /* 0x0002502a12317980 */ /* 0x000ee8000c101900 */
[----:B------:R-:W3:Y:S04]  /*23b40*/  LD.E R51, desc[UR42][R18.64+0x254] ;  /* 0x0002542a12337980 */ /* 0x000ee8000c101900 */
        /* <DEDUP_REMOVED lines=114> */
[----:B-----5:R-:W-:Y:S04]  /*24270*/  ST.E desc[UR42][R18.64+0x230], R39 ;  /* 0x0002302712007985 */ /* 0x020fe8000c10192a */
[----:B--2---:R-:W-:Y:S04]  /*24280*/  ST.E desc[UR42][R18.64+0x234], R33 ;  /* 0x0002342112007985 */ /* 0x004fe8000c10192a */
[----:B------:R-:W-:Y:S04]  /*24290*/  ST.E desc[UR42][R18.64+0x238], R41 ;  /* 0x0002382912007985 */ /* 0x000fe8000c10192a */
[----:B------:R-:W-:Y:S04]  /*242a0*/  ST.E desc[UR42][R18.64+0x23c], R43 ;  /* 0x00023c2b12007985 */ /* 0x000fe8000c10192a */
[----:B------:R-:W-:Y:S04]  /*242b0*/  ST.E desc[UR42][R18.64+0x240], R35 ;  /* 0x0002402312007985 */ /* 0x000fe8000c10192a */
[----:B------:R-:W-:Y:S04]  /*242c0*/  ST.E desc[UR42][R18.64+0x244], R45 ;  /* 0x0002442d12007985 */ /* 0x000fe8000c10192a */
[----:B------:R-:W-:Y:S04]  /*242d0*/  ST.E desc[UR42][R18.64+0x248], R47 ;  /* 0x0002482f12007985 */ /* 0x000fe8000c10192a */
[----:B---3--:R-:W-:Y:S04]  /*242e0*/  ST.E desc[UR42][R18.64+0x24c], R37 ;  /* 0x00024c2512007985 */ /* 0x008fe8000c10192a */
        /* <DEDUP_REMOVED lines=117> */
[----:B------:R-:W-:-:S02]  /*24a40*/  IMAD R10, R27, 0xc00, R10 ;  /* 0x00000c001b0a7824 */ /* 0x000fc400078e020a */
[----:B------:R-:W-:Y:S01]  /*24a50*/  IMAD.U32 R27, RZ, RZ, UR7 ;  /* 0x00000007ff1b7e24 */ /* 0x000fe2000f8e00ff */
[----:B------:R-:W-:Y:S01]  /*24a60*/  F2FP.BF16.F32.PACK_AB R168, R168, R25 ;  /* 0x00000019a8a8723e */ /* 0x000fe200000010ff */
[----:B-1----:R-:W-:Y:S01]  /*24a70*/  IMAD.U32 R26, RZ, RZ, UR6 ;  /* 0x00000006ff1a7e24 */ /* 0x002fe2000f8e00ff */
[----:B--2---:R-:W2:Y:S04]  /*24a80*/  LD.E R28, desc[UR42][R18.64+0x230] ;  /* 0x0002302a121c7980 */ /* 0x004ea8000c101900 */
[----:B------:R-:W2:Y:S04]  /*24a90*/  LD.E R27, desc[UR42][R26.64] ;  /* 0x0000002a1a1b7980 */ /* 0x000ea8000c101900 */
        /* <DEDUP_REMOVED lines=130> */
[----:B------:R-:W-:Y:S02]  /*252c0*/  F2FP.BF16.F32.PACK_AB R169, R13, R169 ;  /* 0x000000a90da9723e */ /* 0x000fe400000010ff */
[----:B------:R-:W-:Y:S01]  /*252d0*/  F2FP.BF16.F32.PACK_AB R171, R12, R171 ;  /* 0x000000ab0cab723e */ /* 0x000fe200000010ff */
[----:B------:R-:W-:Y:S01]  /*252e0*/  VOTEU.ANY UP0, P1 ;  /* 0x00000000003f7886 */ /* 0x000fe20000800100 */
[----:B------:R-:W-:Y:S02]  /*252f0*/  VIADD R12, R10, 0x80 ;  /* 0x000000800a0c7836 */ /* 0x000fe40000000000 */
[----:B------:R-:W-:Y:S01]  /*25300*/  IMAD.MOV.U32 R13, RZ, RZ, R11 ;  /* 0x000000ffff0d7224 */ /* 0x000fe200078e000b */
[----:B--2---:R-:W-:-:S06]  /*25310*/  WARPGROUP.ARRIVE ;  /* 0x00000000000079c5 */ /* 0x004fcc0000000000 */
[----:B------:R-:W-:Y:S01]  /*25320*/  HGMMA.64x256x16.F32.BF16 R24, R168, gdesc[UR8].tnspB, R24, UP0, gsb0 ;  /* 0x43e00008a8187df0 */ /* 0x000fe2000b801818 */
[----:B------:R-:W-:Y:S01]  /*25330*/  R2UR UR10, R12 ;  /* 0x000000000c0a72ca */ /* 0x000fe200000e0000 */
[----:B------:R-:W-:Y:S01]  /*25340*/  IMAD.U32 R12, RZ, RZ, UR6 ;  /* 0x00000006ff0c7e24 */ /* 0x000fe2000f8e00ff */
[----:B------:R-:W-:Y:S01]  /*25350*/  R2UR UR11, R13 ;  /* 0x000000000d0b72ca */ /* 0x000fe200000e0000 */
[----:B------:R-:W-:Y:S01]  /*25360*/  IMAD.U32 R13, RZ, RZ, UR7 ;  /* 0x00000007ff0d7e24 */ /* 0x000fe2000f8e00ff */
        /* <DEDUP_REMOVED lines=138> */
[----:B------:R-:W-:Y:S01]  /*25c10*/  R2UR UR10, R12 ;  /* 0x000000000c0a72ca */ /* 0x000fe200000e0000 */
[----:B------:R-:W-:Y:S01]  /*25c20*/  IMAD.U32 R12, RZ, RZ, UR6 ;  /* 0x00000006ff0c7e24 */ /* 0x000fe2000f8e00ff */
[----:B------:R-:W-:Y:S01]  /*25c30*/  R2UR UR11, R13 ;  /* 0x000000000d0b72ca */ /* 0x000fe200000e0000 */
[----:B------:R-:W-:Y:S01]  /*25c40*/  IMAD.U32 R13, RZ, RZ, UR7 ;  /* 0x00000007ff0d7e24 */ /* 0x000fe2000f8e00ff */
        /* <DEDUP_REMOVED lines=283> */
[----:B------:R-:W-:Y:S02]  /*26e00*/  IMAD.U32 R13, RZ, RZ, UR7 ;  /* 0x00000007ff0d7e24 */ /* 0x000fe4000f8e00ff */
        /* <DEDUP_REMOVED lines=137> */
[----:B------:R-:W-:Y:S01]  /*276a0*/  IMAD.U32 R10, RZ, RZ, UR6 ;  /* 0x00000006ff0a7e24 */ /* 0x000fe2000f8e00ff */
[----:B------:R-:W-:Y:S01]  /*276b0*/  R2UR UR11, R11 ;  /* 0x000000000b0b72ca */ /* 0x000fe200000e0000 */
[----:B------:R-:W-:Y:S01]  /*276c0*/  IMAD.U32 R11, RZ, RZ, UR7 ;  /* 0x00000007ff0b7e24 */ /* 0x000fe2000f8e00ff */
[----:B------:R-:W-:Y:S01]  /*276d0*/  STL [R1+0x88], R4 ;  /* 0x0000880401007387 */ /* 0x000fe20000100800 */
[----:B------:R-:W-:-:S03]  /*276e0*/  WARPGROUP.DEPBAR.LE gsb0, 0x0 ;  /* 0x00008000000079c5 */ /* 0x000fc60000010000 */
        /* <DEDUP_REMOVED lines=134> */
[----:B------:R-:W-:Y:S01]  /*27f50*/  IMAD.U32 R10, RZ, RZ, UR6 ;  /* 0x00000006ff0a7e24 */ /* 0x000fe2000f8e00ff */
[----:B------:R-:W-:Y:S01]  /*27f60*/  STL [R1+0x88], R4 ;  /* 0x0000880401007387 */ /* 0x000fe20000100800 */
[----:B------:R-:W-:Y:S01]  /*27f70*/  IMAD.U32 R11, RZ, RZ, UR7 ;  /* 0x00000007ff0b7e24 */ /* 0x000fe2000f8e00ff */
[----:B------:R-:W-:Y:S02]  /*27f80*/  WARPGROUP.DEPBAR.LE gsb0, 0x0 ;  /* 0x00008000000079c5 */ /* 0x000fe40000010000 */
        /* <DEDUP_REMOVED lines=131> */
[----:B0-----:R-:W2:Y:S01]  /*287c0*/  LD.E R11, desc[UR42][R6.64] ;  /* 0x0000002a060b7980 */ /* 0x001ea2000c101900 */
[----:B------:R-:W-:-:S02]  /*287d0*/  IMAD.U32 R14, RZ, RZ, UR6 ;  /* 0x00000006ff0e7e24 */ /* 0x000fc4000f8e00ff */
[----:B------:R-:W-:Y:S01]  /*287e0*/  IMAD.U32 R15, RZ, RZ, UR7 ;  /* 0x00000007ff0f7e24 */ /* 0x000fe2000f8e00ff */
[----:B--2---:R0:W-:Y:S04]  /*287f0*/  ST.E desc[UR42][R6.64], R11 ;  /* 0x0000000b06007985 */ /* 0x0041e8000c10192a */
[----:B------:R-:W2:Y:S01]  /*28800*/  LD.E R13, desc[UR42][R8.64] ;  /* 0x0000002a080d7980 */ /* 0x000ea2000c101900 */
[----:B------:R-:W-:Y:S02]  /*28810*/  IMAD.U32 R16, RZ, RZ, UR6 ;  /* 0x00000006ff107e24 */ /* 0x000fe4000f8e00ff */
[----:B------:R-:W-:Y:S01]  /*28820*/  IMAD.U32 R17, RZ, RZ, UR7 ;  /* 0x00000007ff117e24 */ /* 0x000fe2000f8e00ff */
[----:B--2---:R2:W-:Y:S04]  /*28830*/  ST.E desc[UR42][R8.64], R13 ;  /* 0x0000000d08007985 */ /* 0x0045e8000c10192a */
[----:B------:R-:W3:Y:S04]  /*28840*/  LD.E R10, desc[UR42][R14.64] ;  /* 0x0000002a0e0a7980 */ /* 0x000ee8000c101900 */
[----:B---3--:R3:W-:Y:S04]  /*28850*/  ST.E desc[UR42][R16.64], R10 ;  /* 0x0000000a10007985 */ /* 0x0087e8000c10192a */
[----:B------:R-:W4:Y:S04]  /*28860*/  LD.E R21, desc[UR42][R18.64+0x230] ;  /* 0x0002302a12157980 */ /* 0x000f28000c101900 */
[----:B------:R-:W5:Y:S04]  /*28870*/  LD.E R25, desc[UR42][R18.64+0x234] ;  /* 0x0002342a12197980 */ /* 0x000f68000c101900 */
[----:B-1----:R-:W5:Y:S04]  /*28880*/  LD.E R5, desc[UR42][R18.64+0x238] ;  /* 0x0002382a12057980 */ /* 0x002f68000c101900 */
[----:B------:R-:W5:Y:S04]  /*28890*/  LD.E R27, desc[UR42][R18.64+0x23c] ;  /* 0x00023c2a121b7980 */ /* 0x000f68000c101900 */
[----:B0-----:R-:W5:Y:S04]  /*288a0*/  LD.E R7, desc[UR42][R18.64+0x240] ;  /* 0x0002402a12077980 */ /* 0x001f68000c101900 */
[----:B------:R-:W5:Y:S04]  /*288b0*/  LD.E R11, desc[UR42][R18.64+0x244] ;  /* 0x0002442a120b7980 */ /* 0x000f68000c101900 */
[----:B------:R-:W5:Y:S04]  /*288c0*/  LD.E R29, desc[UR42][R18.64+0x248] ;  /* 0x0002482a121d7980 */ /* 0x000f68000c101900 */
[----:B--2---:R-:W2:Y:S04]  /*288d0*/  LD.E R9, desc[UR42][R18.64+0x24c] ;  /* 0x00024c2a12097980 */ /* 0x004ea8000c101900 */
[----:B------:R-:W2:Y:S04]  /*288e0*/  LD.E R13, desc[UR42][R18.64+0x250] ;  /* 0x0002502a120d7980 */ /* 0x000ea8000c101900 */
[----:B------:R-:W2:Y:S04]  /*288f0*/  LD.E R15, desc[UR42][R18.64+0x254] ;  /* 0x0002542a120f7980 */ /* 0x000ea8000c101900 */
[----:B---3--:R-:W3:Y:S04]  /*28900*/  LD.E R17, desc[UR42][R18.64+0x258] ;  /* 0x0002582a12117980 */ /* 0x008ee8000c101900 */
[----:B------:R-:W3:Y:S04]  /*28910*/  LD.E R31, desc[UR42][R18.64+0x25c] ;  /* 0x00025c2a121f7980 */ /* 0x000ee8000c101900 */
        /* <DEDUP_REMOVED lines=112> */
[----:B----4-:R0:W-:Y:S04]  /*29020*/  ST.E desc[UR42][R18.64+0x230], R21 ;  /* 0x0002301512007985 */ /* 0x0101e8000c10192a */
[----:B-----5:R0:W-:Y:S04]  /*29030*/  ST.E desc[UR42][R18.64+0x234], R25 ;  /* 0x0002341912007985 */ /* 0x0201e8000c10192a */
[----:B------:R0:W-:Y:S04]  /*29040*/  ST.E desc[UR42][R18.64+0x238], R5 ;  /* 0x0002380512007985 */ /* 0x0001e8000c10192a */
[----:B------:R0:W-:Y:S04]  /*29050*/  ST.E desc[UR42][R18.64+0x23c], R27 ;  /* 0x00023c1b12007985 */ /* 0x0001e8000c10192a */
[----:B------:R0:W-:Y:S04]  /*29060*/  ST.E desc[UR42][R18.64+0x240], R7 ;  /* 0x0002400712007985 */ /* 0x0001e8000c10192a */
[----:B------:R0:W-:Y:S04]  /*29070*/  ST.E desc[UR42][R18.64+0x244], R11 ;  /* 0x0002440b12007985 */ /* 0x0001e8000c10192a */
[----:B------:R0:W-:Y:S04]  /*29080*/  ST.E desc[UR42][R18.64+0x248], R29 ;  /* 0x0002481d12007985 */ /* 0x0001e8000c10192a */
[----:B--2---:R0:W-:Y:S04]  /*29090*/  ST.E desc[UR42][R18.64+0x24c], R9 ;  /* 0x00024c0912007985 */ /* 0x0041e8000c10192a */
[----:B------:R0:W-:Y:S04]  /*290a0*/  ST.E desc[UR42][R18.64+0x250], R13 ;  /* 0x0002500d12007985 */ /* 0x0001e8000c10192a */
[----:B------:R0:W-:Y:S04]  /*290b0*/  ST.E desc[UR42][R18.64+0x254], R15 ;  /* 0x0002540f12007985 */ /* 0x0001e8000c10192a */
[----:B---3--:R0:W-:Y:S04]  /*290c0*/  ST.E desc[UR42][R18.64+0x258], R17 ;  /* 0x0002581112007985 */ /* 0x0081e8000c10192a */
        /* <DEDUP_REMOVED lines=121> */
.L_x_12833:
[----:B------:R-:W-:Y:S05]  /*29860*/  BSYNC B0 ;  /* 0x0000000000007941 */ /* 0x000fea0003800000 */
.L_x_12832:
[C---:B------:R-:W-:Y:S01]  /*29870*/  ISETP.GT.AND P0, PT, R0.reuse, R165, PT ;  /* 0x000000a50000720c */ /* 0x040fe20003f04270 */
[----:B------:R-:W-:-:S12]  /*29880*/  VIADD R0, R0, 0xffffffff ;  /* 0xffffffff00007836 */ /* 0x000fd80000000000 */
[----:B------:R-:W-:Y:S05]  /*29890*/  @P0 BRA `(.L_x_12834) ;  /* 0xffffff5000c80947 */ /* 0x000fea000383ffff */
.L_x_12807:
[----:B0-----:R-:W2:Y:S01]  /*298a0*/  LDL R5, [R1+0x440] ;  /* 0x0004400001057983 */ /* 0x001ea20000100800 */
[----:B------:R-:W-:Y:S05]  /*298b0*/  WARPSYNC.ALL ;  /* 0x0000000000007948 */ /* 0x000fea0003800000 */
[----:B------:R-:W3:Y:S04]  /*298c0*/  LDL R6, [R1+0x444] ;  /* 0x0004440001067983 */ /* 0x000ee80000100800 */
[----:B------:R-:W4:Y:S04]  /*298d0*/  LDL R136, [R1+0x210] ;  /* 0x0002100001887983 */ /* 0x000f280000100800 */
        /* <DEDUP_REMOVED lines=62> */
[----:B--2---:R-:W0:Y:S02]  /*29cc0*/  SHFL.BFLY PT, R0, R5, 0x2, 0x1f ;  /* 0x0c401f0005007f89 */ /* 0x004e2400000e0000 */
[----:B0-----:R-:W-:-:S05]  /*29cd0*/  FADD.FTZ R0, R5, R0 ;  /* 0x0000000005007221 */ /* 0x001fca0000010000 */
[----:B------:R-:W0:Y:S02]  /*29ce0*/  SHFL.BFLY PT, R3, R0, 0x1, 0x1f ;  /* 0x0c201f0000037f89 */ /* 0x000e2400000e0000 */
[----:B0-----:R-:W-:Y:S01]  /*29cf0*/  FADD.FTZ R2, R0, R3 ;  /* 0x0000000300027221 */ /* 0x001fe20000010000 */
[----:B----4-:R-:W-:Y:S01]  /*29d00*/  VIADD R136, R136, 0x1 ;  /* 0x0000000188887836 */ /* 0x010fe20000000000 */
[----:B------:R-:W2:Y:S04]  /*29d10*/  LDL R0, [R1+0x21c] ;  /* 0x00021c0001007983 */ /* 0x000ea80000100800 */
[----:B------:R-:W-:Y:S04]  /*29d20*/  STL [R1+0x440], R2 ;  /* 0x0004400201007387 */ /* 0x000fe80000100800 */
[----:B------:R-:W4:Y:S04]  /*29d30*/  LDL R147, [R1+0x440] ;  /* 0x0004400001937983 */ /* 0x000f280000100800 */
[----:B---3--:R-:W0:Y:S02]  /*29d40*/  SHFL.BFLY PT, R3, R6, 0x2, 0x1f ;  /* 0x0c401f0006037f89 */ /* 0x008e2400000e0000 */
[----:B0-----:R-:W-:Y:S01]  /*29d50*/  FADD.FTZ R3, R3, R6 ;  /* 0x0000000603037221 */ /* 0x001fe20000010000 */
[----:B------:R-:W-:Y:S01]  /*29d60*/  ISETP.NE.AND P2, PT, R136, 0x2, PT ;  /* 0x000000028800780c */ /* 0x000fe20003f45270 */
[----:B------:R-:W3:Y:S04]  /*29d70*/  LDL.64 R6, [R1+0x408] ;  /* 0x0004080001067983 */ /* 0x000ee80000100a00 */
[----:B-1----:R-:W0:Y:S08]  /*29d80*/  SHFL.BFLY PT, R4, R3, 0x1, 0x1f ;  /* 0x0c201f0003047f89 */ /* 0x002e3000000e0000 */
[----:B------:R-:W5:Y:S01]  /*29d90*/  @!P2 LDL R134, [R1+0x214] ;  /* 0x000214000186a983 */ /* 0x000f620000100800 */
[----:B0-----:R-:W-:-:S03]  /*29da0*/  FADD.FTZ R140, R3, R4 ;  /* 0x00000004038c7221 */ /* 0x001fc60000010000 */
[----:B------:R-:W3:Y:S02]  /*29db0*/  LDL.64 R4, [R1+0x3f8] ;  /* 0x0003f80001047983 */ /* 0x000ee40000100a00 */
[----:B------:R-:W-:Y:S02]  /*29dc0*/  FSETP.NE.FTZ.AND P1, PT, R140, RZ, PT ;  /* 0x000000ff8c00720b */ /* 0x000fe40003f35000 */
[----:B------:R-:W3:Y:S11]  /*29dd0*/  LDL.64 R2, [R1+0x418] ;  /* 0x0004180001027983 */ /* 0x000ef60000100a00 */
[----:B------:R-:W3:Y:S04]  /*29de0*/  @P1 LDL R143, [R1+0x450] ;  /* 0x00045000018f1983 */ /* 0x000ee80000100800 */
[----:B------:R-:W3:Y:S01]  /*29df0*/  @P1 LDL R145, [R1+0x434] ;  /* 0x0004340001911983 */ /* 0x000ee20000100800 */
[----:B------:R-:W-:-:S02]  /*29e00*/  IMAD.MOV.U32 R142, RZ, RZ, -0x800000 ;  /* 0xff800000ff8e7424 */ /* 0x000fc400078e00ff */
[----:B------:R-:W-:Y:S02]  /*29e10*/  IMAD.MOV.U32 R137, RZ, RZ, RZ ;  /* 0x000000ffff897224 */ /* 0x000fe400078e00ff */
[----:B------:R-:W-:Y:S01]  /*29e20*/  IMAD.MOV.U32 R144, RZ, RZ, -0x800000 ;  /* 0xff800000ff907424 */ /* 0x000fe200078e00ff */
[----:B------:R0:W-:Y:S08]  /*29e30*/  BAR.ARV R219, 0x100 ;  /* 0x000400db0000751d */ /* 0x0001f00000002000 */
[----:B------:R-:W-:Y:S06]  /*29e40*/  BAR.ARV 0x8, 0x180 ;  /* 0x0206000000007b1d */ /* 0x000fec0000002000 */
[----:B----4-:R-:W-:-:S13]  /*29e50*/  FSETP.NE.FTZ.AND P0, PT, R147, RZ, PT ;  /* 0x000000ff9300720b */ /* 0x010fda0003f15000 */
[----:B------:R-:W4:Y:S04]  /*29e60*/  @P0 LDL R138, [R1+0x450] ;  /* 0x00045000018a0983 */ /* 0x000f280000100800 */
[----:B------:R-:W3:Y:S01]  /*29e70*/  @P0 LDL R139, [R1+0x430] ;  /* 0x00043000018b0983 */ /* 0x000ee20000100800 */
[----:B------:R-:W1:Y:S02]  /*29e80*/  @P0 MUFU.LG2 R141, R147 ;  /* 0x00000093008d0308 */ /* 0x000e640000000c00 */
[----:B-1----:R-:W-:-:S06]  /*29e90*/  @P0 FMUL.FTZ R141, R141, 0.69314718246459960938 ;  /* 0x3f3172188d8d0820 */ /* 0x002fcc0000410000 */
[----:B------:R-:W-:Y:S08]  /*29ea0*/  @P1 MUFU.LG2 R146, R140 ;  /* 0x0000008c00921308 */ /* 0x000ff00000000c00 */
[----:B------:R-:W1:Y:S01]  /*29eb0*/  @P0 MUFU.RCP R137, R147 ;  /* 0x0000009300890308 */ /* 0x000e620000001000 */
[----:B-----5:R-:W-:Y:S01]  /*29ec0*/  @!P2 LOP3.LUT R134, R134, 0x1, RZ, 0x3c, !PT ;  /* 0x000000018686a812 */ /* 0x020fe200078e3cff */
[----:B--2---:R-:W-:Y:S01]  /*29ed0*/  VIADD R0, R0, 0x1 ;  /* 0x0000000100007836 */ /* 0x004fe20000000000 */
[----:B------:R-:W-:Y:S04]  /*29ee0*/  STL [R1+0x444], R140 ;  /* 0x0004448c01007387 */ /* 0x000fe80000100800 */
[----:B------:R-:W-:Y:S04]  /*29ef0*/  STL [R1+0x210], R136 ;  /* 0x0002108801007387 */ /* 0x000fe80000100800 */
[----:B------:R-:W-:Y:S01]  /*29f00*/  @!P2 STL [R1+0x214], R134 ;  /* 0x000214860100a387 */ /* 0x000fe20000100800 */
        /* <DEDUP_REMOVED lines=99> */
[----:B---3--:R-:W-:Y:S01]  /*2a540*/  @P0 FFMA.FTZ R142, R138, R139, R141 ;  /* 0x0000008b8a8e0223 */ /* 0x008fe2000001008d */
[----:B------:R-:W-:-:S06]  /*2a550*/  IMAD.MOV.U32 R138, RZ, RZ, RZ ;  /* 0x000000ffff8a7224 */ /* 0x000fcc00078e00ff */
[----:B------:R-:W1:Y:S01]  /*2a560*/  @P1 MUFU.RCP R138, R140 ;  /* 0x0000008c008a1308 */ /* 0x000e620000001000 */
[----:B------:R-:W-:Y:S01]  /*2a570*/  @P1 FMUL.FTZ R139, R146, 0.69314718246459960938 ;  /* 0x3f317218928b1820 */ /* 0x000fe20000410000 */
[----:B------:R-:W-:-:S04]  /*2a580*/  @P1 FMUL.FTZ R146, R143, 0.69314718246459960938 ;  /* 0x3f3172188f921820 */ /* 0x000fc80000410000 */
[----:B------:R-:W-:Y:S01]  /*2a590*/  @P1 FFMA.FTZ R144, R146, R145, R139 ;  /* 0x0000009192901223 */ /* 0x000fe2000001008b */
[-C--:B-1----:R-:W-:Y:S01]  /*2a5a0*/  FMUL.FTZ R13, R13, R138.reuse ;  /* 0x0000008a0d0d7220 */ /* 0x082fe20000410000 */
        /* <DEDUP_REMOVED lines=98> */
[----:B------:R0:W-:Y:S01]  /*2abd0*/  STL [R1+0x218], R12 ;  /* 0x0002180c01007387 */ /* 0x0001e20000100800 */
[----:B------:R-:W-:-:S13]  /*2abe0*/  PLOP3.LUT P0, PT, PT, PT, PT, 0x8, 0x0 ;  /* 0x000000000000781c */ /* 0x000fda0003f0e170 */
.L_x_12717:
[----:B------:R-:W-:Y:S05]  /*2abf0*/  WARPSYNC.ALL ;  /* 0x0000000000007948 */ /* 0x000fea0003800000 */
[----:B------:R-:W1:Y:S08]  /*2ac00*/  S2UR UR5, SR_CgaCtaId ;  /* 0x00000000000579c3 */ /* 0x000e700000008800 */
[----:B------:R-:W-:Y:S06]  /*2ac10*/  BAR.SYNC.DEFER_BLOCKING 0x5, 0x180 ;  /* 0x0146000000007b1d */ /* 0x000fec0000010000 */
[----:B------:R-:W-:Y:S01]  /*2ac20*/  UMOV UR4, 0x400 ;  /* 0x0000040000047882 */ /* 0x000fe20000000000 */
[----:B------:R-:W-:Y:S01]  /*2ac30*/  BSSY B0, `(.L_x_12835) ;  /* 0x00002e3000007945 */ /* 0x000fe20003800000 */
[----:B-1----:R-:W-:-:S06]  /*2ac40*/  ULEA UR4, UR5, UR4, 0x18 ;  /* 0x0000000405047291 */ /* 0x002fcc000f8ec03f */
[----:B0-----:R-:W-:-:S05]  /*2ac50*/  IMAD.U32 R144, RZ, RZ, UR4 ;  /* 0x00000004ff907e24 */ /* 0x001fca000f8e00ff */
[----:B------:R0:W1:Y:S01]  /*2ac60*/  LDS.128 R120, [R144+0x324d0] ;  /* 0x0324d00090787984 */ /* 0x0000620000000c00 */
[----:B------:R-:W-:Y:S06]  /*2ac70*/  BAR.ARV 0x4, 0x180 ;  /* 0x0106000000007b1d */ /* 0x000fec0000002000 */
[----:B------:R-:W-:Y:S05]  /*2ac80*/  @P0 BRA `(.L_x_12836) ;  /* 0x0000002000280947 */ /* 0x000fea0003800000 */
        /* <DEDUP_REMOVED lines=32> */
[----:B------:R-:W0:Y:S01]  /*2ae90*/  S2R R17, SR_SWINHI ;  /* 0x0000000000117919 */ /* 0x000e220000002f00 */
[----:B------:R-:W-:Y:S05]  /*2aea0*/  WARPSYNC.ALL ;  /* 0x0000000000007948 */ /* 0x000fea0003800000 */
[----:B------:R-:W-:Y:S01]  /*2aeb0*/  ULDC.64 UR4, c[0x0][0xd00] ;  /* 0x0003400000047ab9 */ /* 0x000fe20000000a00 */
[----:B-----5:R-:W-:-:S02]  /*2aec0*/  MOV R2, R144 ;  /* 0x0000009000027202 */ /* 0x020fc40000000f00 */
[----:B0-----:R-:W-:-:S03]  /*2aed0*/  MOV R3, R17 ;  /* 0x0000001100037202 */ /* 0x001fc60000000f00 */
[----:B------:R-:W-:-:S03]  /*2aee0*/  IMAD.WIDE R16, R234, 0x2, R2 ;  /* 0x00000002ea107825 */ /* 0x000fc600078e0202 */
[C---:B------:R-:W-:Y:S02]  /*2aef0*/  IADD3 R0, P1, R16.reuse, 0x20, RZ ;  /* 0x0000002010007810 */ /* 0x040fe40007f3e0ff */
[----:B------:R-:W-:Y:S02]  /*2af00*/  IADD3 R148, P2, R16, 0x40, RZ ;  /* 0x0000004010947810 */ /* 0x000fe40007f5e0ff */
[----:B------:R-:W-:Y:S02]  /*2af10*/  LOP3.LUT R201, R0, 0x380, RZ, 0xc0, !PT ;  /* 0x0000038000c97812 */ /* 0x000fe400078ec0ff */
[C---:B------:R-:W-:Y:S01]  /*2af20*/  IADD3 R146, P3, R16.reuse, 0x60, RZ ;  /* 0x0000006010927810 */ /* 0x040fe20007f7e0ff */
[----:B------:R-:W-:Y:S01]  /*2af30*/  IMAD.X R197, RZ, RZ, R17, P1 ;  /* 0x000000ffffc57224 */ /* 0x000fe200008e0611 */
[----:B------:R-:W-:Y:S02]  /*2af40*/  SHF.R.U64 R201, R201, 0x3, RZ ;  /* 0x00000003c9c97819 */ /* 0x000fe400000012ff */
[----:B------:R-:W-:-:S02]  /*2af50*/  IADD3 R145, P0, R16, 0x4040, RZ ;  /* 0x0000404010917810 */ /* 0x000fc40007f1e0ff */
[----:B------:R-:W-:Y:S02]  /*2af60*/  IADD3 R170, P1, R16, 0x4060, RZ ;  /* 0x0000406010aa7810 */ /* 0x000fe40007f3e0ff */
[----:B------:R-:W-:Y:S02]  /*2af70*/  LOP3.LUT R178, R148, 0x380, RZ, 0xc0, !PT ;  /* 0x0000038094b27812 */ /* 0x000fe400078ec0ff */
[----:B------:R-:W-:Y:S02]  /*2af80*/  LOP3.LUT R180, R146, 0x380, RZ, 0xc0, !PT ;  /* 0x0000038092b47812 */ /* 0x000fe400078ec0ff */
[----:B------:R-:W-:Y:S02]  /*2af90*/  LOP3.LUT R196, R201, R0, RZ, 0x3c, !PT ;  /* 0x00000000c9c47212 */ /* 0x000fe400078e3cff */
[----:B------:R-:W-:Y:S01]  /*2afa0*/  LOP3.LUT R0, R145, 0x380, RZ, 0xc0, !PT ;  /* 0x0000038091007812 */ /* 0x000fe200078ec0ff */
[----:B------:R-:W-:Y:S01]  /*2afb0*/  IMAD.X R181, RZ, RZ, R17, P1 ;  /* 0x000000ffffb57224 */ /* 0x000fe200008e0611 */
[----:B------:R-:W-:-:S02]  /*2afc0*/  IADD3 R20, P4, R16, 0x4000, RZ ;  /* 0x0000400010147810 */ /* 0x000fc40007f9e0ff */
[----:B------:R-:W-:Y:S02]  /*2afd0*/  SHF.R.U64 R203, R178, 0x3, RZ ;  /* 0x00000003b2cb7819 */ /* 0x000fe400000012ff */
[----:B-1----:R-:W-:Y:S02]  /*2afe0*/  IADD3 R120, P5, R16, 0x4020, RZ ;  /* 0x0000402010787810 */ /* 0x002fe40007fbe0ff */
[----:B------:R-:W-:Y:S01]  /*2aff0*/  SHF.R.U64 R205, R180, 0x3, RZ ;  /* 0x00000003b4cd7819 */ /* 0x000fe200000012ff */
[--C-:B------:R-:W-:Y:S01]  /*2b000*/  IMAD.X R195, RZ, RZ, R17.reuse, P2 ;  /* 0x000000ffffc37224 */ /* 0x100fe200010e0611 */
[----:B------:R-:W-:Y:S01]  /*2b010*/  IADD3 R190, P1, R16, 0xc020, RZ ;  /* 0x0000c02010be7810 */ /* 0x000fe20007f3e0ff */
[----:B------:R-:W-:Y:S01]  /*2b020*/  IMAD.X R189, RZ, RZ, R17, P3 ;  /* 0x000000ffffbd7224 */ /* 0x000fe200018e0611 */
[----:B------:R-:W-:Y:S02]  /*2b030*/  SHF.R.U64 R0, R0, 0x3, RZ ;  /* 0x0000000300007819 */ /* 0x000fe400000012ff */
[----:B------:R-:W-:-:S02]  /*2b040*/  LOP3.LUT R21, R16, 0x380, RZ, 0xc0, !PT ;  /* 0x0000038010157812 */ /* 0x000fc400078ec0ff */
[----:B------:R-:W-:Y:S02]  /*2b050*/  IADD3 R150, P2, R16, 0x8000, RZ ;  /* 0x0000800010967810 */ /* 0x000fe40007f5e0ff */
[----:B------:R-:W-:Y:S02]  /*2b060*/  LOP3.LUT R194, R203, R148, RZ, 0x3c, !PT ;  /* 0x00000094cbc27212 */ /* 0x000fe400078e3cff */
[----:B------:R-:W-:Y:S02]  /*2b070*/  LOP3.LUT R201, R20, 0x380, RZ, 0xc0, !PT ;  /* 0x0000038014c97812 */ /* 0x000fe400078ec0ff */
[----:B------:R-:W-:Y:S02]  /*2b080*/  IADD3 R168, P3, R16, 0x8020, RZ ;  /* 0x0000802010a87810 */ /* 0x000fe40007f7e0ff */
[----:B------:R-:W-:Y:S02]  /*2b090*/  LOP3.LUT R188, R205, R146, RZ, 0x3c, !PT ;  /* 0x00000092cdbc7212 */ /* 0x000fe400078e3cff */
[----:B------:R-:W-:Y:S01]  /*2b0a0*/  LOP3.LUT R203, R120, 0x380, RZ, 0xc0, !PT ;  /* 0x0000038078cb7812 */ /* 0x000fe200078ec0ff */
[--C-:B------:R-:W-:Y:S01]  /*2b0b0*/  IMAD.X R147, RZ, RZ, R17.reuse, P1 ;  /* 0x000000ffff937224 */ /* 0x100fe200008e0611 */
[----:B------:R-:W-:Y:S01]  /*2b0c0*/  LOP3.LUT R205, R170, 0x380, RZ, 0xc0, !PT ;  /* 0x00000380aacd7812 */ /* 0x000fe200078ec0ff */
[--C-:B------:R-:W-:Y:S01]  /*2b0d0*/  IMAD.X R183, RZ, RZ, R17.reuse, P0 ;  /* 0x000000ffffb77224 */ /* 0x100fe200000e0611 */
[----:B------:R-:W-:Y:S01]  /*2b0e0*/  LOP3.LUT R182, R0, R145, RZ, 0x3c, !PT ;  /* 0x0000009100b67212 */ /* 0x000fe200078e3cff */
[----:B------:R-:W-:Y:S01]  /*2b0f0*/  IMAD.X R187, RZ, RZ, R17, P4 ;  /* 0x000000ffffbb7224 */ /* 0x000fe200020e0611 */
[----:B------:R-:W-:-:S02]  /*2b100*/  SHF.R.U64 R199, R21, 0x3, RZ ;  /* 0x0000000315c77819 */ /* 0x000fc400000012ff */
[----:B------:R-:W-:Y:S02]  /*2b110*/  SHF.R.U64 R201, R201, 0x3, RZ ;  /* 0x00000003c9c97819 */ /* 0x000fe400000012ff */
[----:B------:R-:W-:Y:S02]  /*2b120*/  LOP3.LUT R145, R150, 0x380, RZ, 0xc0, !PT ;  /* 0x0000038096917812 */ /* 0x000fe400078ec0ff */
[----:B------:R-:W-:Y:S01]  /*2b130*/  ISETP.NE.U32.AND P1, PT, RZ, UR4, PT ;  /* 0x00000004ff007c0c */ /* 0x000fe2000bf25070 */
[--C-:B------:R-:W-:Y:S01]  /*2b140*/  IMAD.X R185, RZ, RZ, R17.reuse, P5 ;  /* 0x000000ffffb97224 */ /* 0x100fe200028e0611 */
[C---:B------:R-:W-:Y:S01]  /*2b150*/  IADD3 R165, P0, R16.reuse, 0xc000, RZ ;  /* 0x0000c00010a57810 */ /* 0x040fe20007f1e0ff */
[--C-:B------:R-:W-:Y:S01]  /*2b160*/  IMAD.X R179, RZ, RZ, R17.reuse, P2 ;  /* 0x000000ffffb37224 */ /* 0x100fe200010e0611 */
[----:B------:R-:W-:Y:S01]  /*2b170*/  SHF.R.U64 R203, R203, 0x3, RZ ;  /* 0x00000003cbcb7819 */ /* 0x000fe200000012ff */
[----:B------:R-:W-:Y:S01]  /*2b180*/  IMAD.X R171, RZ, RZ, R17, P3 ;  /* 0x000000ffffab7224 */ /* 0x000fe200018e0611 */
[----:B------:R-:W-:-:S02]  /*2b190*/  IADD3 R200, P4, R16, 0x8040, RZ ;  /* 0x0000804010c87810 */ /* 0x000fc40007f9e0ff */
[----:B------:R-:W-:Y:S02]  /*2b1a0*/  SHF.R.U64 R205, R205, 0x3, RZ ;  /* 0x00000003cdcd7819 */ /* 0x000fe400000012ff */
[C---:B------:R-:W-:Y:S02]  /*2b1b0*/  IADD3 R198, P5, R16.reuse, 0x8060, RZ ;  /* 0x0000806010c67810 */ /* 0x040fe40007fbe0ff */
[C---:B------:R-:W-:Y:S02]  /*2b1c0*/  IADD3 R193, P2, R16.reuse, 0xc040, RZ ;  /* 0x0000c04010c17810 */ /* 0x040fe40007f5e0ff */
[----:B------:R-:W-:Y:S02]  /*2b1d0*/  IADD3 R177, P3, R16, 0xc060, RZ ;  /* 0x0000c06010b17810 */ /* 0x000fe40007f7e0ff */
[----:B------:R-:W-:Y:S02]  /*2b1e0*/  LOP3.LUT R16, R199, R16, RZ, 0x3c, !PT ;  /* 0x00000010c7107212 */ /* 0x000fe400078e3cff */
[----:B------:R-:W-:-:S02]  /*2b1f0*/  LOP3.LUT R186, R201, R20, RZ, 0x3c, !PT ;  /* 0x00000014c9ba7212 */ /* 0x000fc400078e3cff */
[----:B------:R-:W-:Y:S02]  /*2b200*/  SHF.R.U64 R145, R145, 0x3, RZ ;  /* 0x0000000391917819 */ /* 0x000fe400000012ff */
[----:B------:R-:W-:Y:S01]  /*2b210*/  ISETP.NE.AND.EX P1, PT, RZ, UR5, PT, P1 ;  /* 0x00000005ff007c0c */ /* 0x000fe2000bf25310 */
[----:B------:R-:W-:Y:S01]  /*2b220*/  ULDC.64 UR4, c[0x0][0xd08] ;  /* 0x0003420000047ab9 */ /* 0x000fe20000000a00 */
[----:B------:R-:W-:Y:S01]  /*2b230*/  LOP3.LUT R184, R203, R120, RZ, 0x3c, !PT ;  /* 0x00000078cbb87212 */ /* 0x000fe200078e3cff */
[----:B------:R-:W-:Y:S01]  /*2b240*/  IMAD.X R149, RZ, RZ, R17, P0 ;  /* 0x000000ffff957224 */ /* 0x000fe200000e0611 */
[----:B------:R-:W-:Y:S02]  /*2b250*/  LOP3.LUT R201, R168, 0x380, RZ, 0xc0, !PT ;  /* 0x00000380a8c97812 */ /* 0x000fe400078ec0ff */
[----:B------:R-:W-:Y:S02]  /*2b260*/  LOP3.LUT R180, R205, R170, RZ, 0x3c, !PT ;  /* 0x000000aacdb47212 */ /* 0x000fe400078e3cff */
[----:B------:R-:W-:-:S02]  /*2b270*/  LOP3.LUT R203, R200, 0x380, RZ, 0xc0, !PT ;  /* 0x00000380c8cb7812 */ /* 0x000fc400078ec0ff */
[----:B------:R-:W-:Y:S02]  /*2b280*/  LOP3.LUT R205, R198, 0x380, RZ, 0xc0, !PT ;  /* 0x00000380c6cd7812 */ /* 0x000fe400078ec0ff */
[----:B------:R-:W-:Y:S02]  /*2b290*/  ISETP.NE.U32.AND P0, PT, RZ, UR4, PT ;  /* 0x00000004ff007c0c */ /* 0x000fe4000bf05070 */
[----:B------:R-:W-:Y:S02]  /*2b2a0*/  LOP3.LUT R178, R145, R150, RZ, 0x3c, !PT ;  /* 0x0000009691b27212 */ /* 0x000fe400078e3cff */
[----:B------:R-:W-:Y:S02]  /*2b2b0*/  LOP3.LUT R0, R165, 0x380, RZ, 0xc0, !PT ;  /* 0x00000380a5007812 */ /* 0x000fe400078ec0ff */
[----:B------:R-:W-:Y:S02]  /*2b2c0*/  MOV R16, R16 ;  /* 0x0000001000107202 */ /* 0x000fe40000000f00 */
[----:B------:R-:W-:-:S02]  /*2b2d0*/  SHF.R.U64 R201, R201, 0x3, RZ ;  /* 0x00000003c9c97819 */ /* 0x000fc400000012ff */
[----:B------:R-:W-:Y:S02]  /*2b2e0*/  LOP3.LUT R145, R190, 0x380, RZ, 0xc0, !PT ;  /* 0x00000380be917812 */ /* 0x000fe400078ec0ff */
[----:B------:R-:W-:Y:S02]  /*2b2f0*/  MOV R196, R196 ;  /* 0x000000c400c47202 */ /* 0x000fe40000000f00 */
[----:B------:R-:W-:Y:S02]  /*2b300*/  SHF.R.U64 R203, R203, 0x3, RZ ;  /* 0x00000003cbcb7819 */ /* 0x000fe400000012ff */
[----:B------:R-:W-:Y:S02]  /*2b310*/  LOP3.LUT R20, R193, 0x380, RZ, 0xc0, !PT ;  /* 0x00000380c1147812 */ /* 0x000fe400078ec0ff */
[----:B------:R-:W-:Y:S02]  /*2b320*/  MOV R194, R194 ;  /* 0x000000c200c27202 */ /* 0x000fe40000000f00 */
[----:B------:R-:W-:-:S02]  /*2b330*/  SHF.R.U64 R205, R205, 0x3, RZ ;  /* 0x00000003cdcd7819 */ /* 0x000fc400000012ff */
[----:B------:R-:W-:Y:S02]  /*2b340*/  LOP3.LUT R120, R177, 0x380, RZ, 0xc0, !PT ;  /* 0x00000380b1787812 */ /* 0x000fe400078ec0ff */
[----:B------:R-:W-:Y:S02]  /*2b350*/  MOV R188, R188 ;  /* 0x000000bc00bc7202 */ /* 0x000fe40000000f00 */
[----:B------:R-:W-:Y:S01]  /*2b360*/  ISETP.NE.AND.EX P0, PT, RZ, UR5, PT, P0 ;  /* 0x00000005ff007c0c */ /* 0x000fe2000bf05300 */
[----:B------:R-:W-:Y:S01]  /*2b370*/  IMAD.X R169, RZ, RZ, R17, P4 ;  /* 0x000000ffffa97224 */ /* 0x000fe200020e0611 */
[----:B------:R-:W-:Y:S02]  /*2b380*/  SHF.R.U64 R0, R0, 0x3, RZ ;  /* 0x0000000300007819 */ /* 0x000fe400000012ff */
[----:B------:R-:W-:Y:S02]  /*2b390*/  MOV R186, R186 ;  /* 0x000000ba00ba7202 */ /* 0x000fe40000000f00 */
        /* <DEDUP_REMOVED lines=25> */
[----:B------:R-:W-:Y:S01]  /*2b530*/  IMAD.X R151, RZ, RZ, R17, P5 ;  /* 0x000000ffff977224 */ /* 0x000fe200028e0611 */
[----:B------:R-:W-:Y:S01]  /*2b540*/  LOP3.LUT R170, R201, R168, RZ, 0x3c, !PT ;  /* 0x000000a8c9aa7212 */ /* 0x000fe200078e3cff */
[----:B------:R1:W-:Y:S01]  /*2b550*/  STSM.16.M88.4 [R196], R132 ;  /* 0x00000084c4007844 */ /* 0x0003e20000000200 */
[----:B------:R-:W-:Y:S02]  /*2b560*/  SHF.R.U64 R145, R145, 0x3, RZ ;  /* 0x0000000391917819 */ /* 0x000fe400000012ff */
[----:B------:R-:W-:-:S02]  /*2b570*/  MOV R184, R184 ;  /* 0x000000b800b87202 */ /* 0x000fc40000000f00 */
[----:B------:R-:W-:Y:S02]  /*2b580*/  F2FP.BF16.F32.PACK_AB R98, R93, R92 ;  /* 0x0000005c5d62723e */ /* 0x000fe400000010ff */
[----:B------:R-:W-:Y:S02]  /*2b590*/  F2FP.BF16.F32.PACK_AB R99, R95, R94 ;  /* 0x0000005e5f63723e */ /* 0x000fe400000010ff */
[----:B------:R-:W-:Y:S02]  /*2b5a0*/  F2FP.BF16.F32.PACK_AB R89, R91, R90 ;  /* 0x0000005a5b59723e */ /* 0x000fe400000010ff */
[----:B------:R-:W-:Y:S01]  /*2b5b0*/  F2FP.BF16.F32.PACK_AB R80, R81, R80 ;  /* 0x000000505150723e */ /* 0x000fe200000010ff */
[----:B------:R1:W-:Y:S01]  /*2b5c0*/  STSM.16.M88.4 [R194], R124 ;  /* 0x0000007cc2007844 */ /* 0x0003e20000000200 */
[----:B------:R-:W-:Y:S02]  /*2b5d0*/  LOP3.LUT R168, R203, R200, RZ, 0x3c, !PT ;  /* 0x000000c8cba87212 */ /* 0x000fe400078e3cff */
[----:B------:R-:W-:-:S02]  /*2b5e0*/  SHF.R.U64 R20, R20, 0x3, RZ ;  /* 0x0000000314147819 */ /* 0x000fc400000012ff */
[----:B------:R-:W-:Y:S02]  /*2b5f0*/  MOV R182, R182 ;  /* 0x000000b600b67202 */ /* 0x000fe40000000f00 */
[----:B------:R-:W-:Y:S02]  /*2b600*/  F2FP.BF16.F32.PACK_AB R90, R85, R84 ;  /* 0x00000054555a723e */ /* 0x000fe400000010ff */
[----:B------:R-:W-:Y:S02]  /*2b610*/  F2FP.BF16.F32.PACK_AB R91, R87, R86 ;  /* 0x00000056575b723e */ /* 0x000fe400000010ff */
[----:B------:R-:W-:Y:S02]  /*2b620*/  F2FP.BF16.F32.PACK_AB R81, R83, R82 ;  /* 0x000000525351723e */ /* 0x000fe400000010ff */
[----:B------:R-:W-:Y:S01]  /*2b630*/  F2FP.BF16.F32.PACK_AB R72, R73, R72 ;  /* 0x000000484948723e */ /* 0x000fe200000010ff */
[----:B------:R1:W-:Y:S01]  /*2b640*/  STSM.16.M88.4 [R188], R112 ;  /* 0x00000070bc007844 */ /* 0x0003e20000000200 */
[----:B------:R-:W-:-:S02]  /*2b650*/  LOP3.LUT R150, R205, R198, RZ, 0x3c, !PT ;  /* 0x000000c6cd967212 */ /* 0x000fc400078e3cff */
[----:B------:R-:W-:Y:S02]  /*2b660*/  SHF.R.U64 R120, R120, 0x3, RZ ;  /* 0x0000000378787819 */ /* 0x000fe400000012ff */
[----:B------:R-:W-:Y:S02]  /*2b670*/  MOV R180, R180 ;  /* 0x000000b400b47202 */ /* 0x000fe40000000f00 */
[----:B------:R-:W-:Y:S02]  /*2b680*/  F2FP.BF16.F32.PACK_AB R82, R77, R76 ;  /* 0x0000004c4d52723e */ /* 0x000fe400000010ff */
[----:B------:R-:W-:Y:S02]  /*2b690*/  F2FP.BF16.F32.PACK_AB R83, R79, R78 ;  /* 0x0000004e4f53723e */ /* 0x000fe400000010ff */
[----:B------:R-:W-:Y:S02]  /*2b6a0*/  F2FP.BF16.F32.PACK_AB R73, R75, R74 ;  /* 0x0000004a4b49723e */ /* 0x000fe400000010ff */
[----:B------:R-:W-:Y:S01]  /*2b6b0*/  F2FP.BF16.F32.PACK_AB R64, R65, R64 ;  /* 0x000000404140723e */ /* 0x000fe200000010ff */
[----:B------:R-:W-:Y:S01]  /*2b6c0*/  IMAD.X R21, RZ, RZ, R17, P2 ;  /* 0x000000ffff157224 */ /* 0x000fe200010e0611 */
[----:B------:R-:W-:Y:S01]  /*2b6d0*/  LOP3.LUT R148, R0, R165, RZ, 0x3c, !PT ;  /* 0x000000a500947212 */ /* 0x000fe200078e3cff */
[----:B------:R1:W-:Y:S01]  /*2b6e0*/  STSM.16.M88.4 [R186], R104 ;  /* 0x00000068ba007844 */ /* 0x0003e20000000200 */
[----:B------:R-:W-:-:S02]  /*2b6f0*/  MOV R178, R178 ;  /* 0x000000b200b27202 */ /* 0x000fc40000000f00 */
        /* <DEDUP_REMOVED lines=12> */
[----:B------:R1:W-:Y:S01]  /*2b7c0*/  STSM.16.M88.4 [R182], R88 ;  /* 0x00000058b6007844 */ /* 0x0003e20000000200 */
[----:B------:R-:W-:Y:S02]  /*2b7d0*/  LOP3.LUT R20, R20, R193, RZ, 0x3c, !PT ;  /* 0x000000c114147212 */ /* 0x000fe400078e3cff */
        /* <DEDUP_REMOVED lines=13> */
[----:B------:R-:W-:Y:S01]  /*2b8b0*/  MOV R148, R148 ;  /* 0x0000009400947202 */ /* 0x000fe20000000f00 */
[----:B------:R-:W2:Y:S01]  /*2b8c0*/  LDC.64 R44, c[0x0][0xd00] ;  /* 0x00034000ff2c7b82 */ /* 0x000ea20000000a00 */
[----:B------:R-:W-:-:S02]  /*2b8d0*/  F2FP.BF16.F32.PACK_AB R42, R37, R36 ;  /* 0x00000024252a723e */ /* 0x000fc400000010ff */
[----:B------:R-:W-:Y:S02]  /*2b8e0*/  F2FP.BF16.F32.PACK_AB R43, R39, R38 ;  /* 0x00000026272b723e */ /* 0x000fe400000010ff */
[----:B------:R-:W-:Y:S02]  /*2b8f0*/  F2FP.BF16.F32.PACK_AB R33, R35, R34 ;  /* 0x000000222321723e */ /* 0x000fe400000010ff */
[----:B------:R-:W-:Y:S01]  /*2b900*/  F2FP.BF16.F32.PACK_AB R24, R25, R24 ;  /* 0x000000181918723e */ /* 0x000fe200000010ff */
[----:B------:R1:W-:Y:S01]  /*2b910*/  STSM.16.M88.4 [R170], R64 ;  /* 0x00000040aa007844 */ /* 0x0003e20000000200 */
[----:B------:R-:W-:Y:S02]  /*2b920*/  MOV R146, R146 ;  /* 0x0000009200927202 */ /* 0x000fe40000000f00 */
        /* <DEDUP_REMOVED lines=8> */
[----:B------:R-:W-:Y:S01]  /*2b9b0*/  F2FP.BF16.F32.PACK_AB R9, R11, R10 ;  /* 0x0000000a0b09723e */ /* 0x000fe200000010ff */
[----:B------:R1:W-:Y:S01]  /*2b9c0*/  STSM.16.M88.4 [R150], R48 ;  /* 0x0000003096007844 */ /* 0x0003e20000000200 */
[----:B------:R-:W-:Y:S01]  /*2b9d0*/  MOV R198, R198 ;  /* 0x000000c600c67202 */ /* 0x000fe20000000f00 */
[----:B------:R-:W-:Y:S01]  /*2b9e0*/  ULDC UR4, c[0x0][0xb88] ;  /* 0x0002e20000047ab9 */ /* 0x000fe20000000800 */
[----:B------:R-:W-:Y:S01]  /*2b9f0*/  F2FP.BF16.F32.PACK_AB R10, R5, R4 ;  /* 0x00000004050a723e */ /* 0x000fe200000010ff */
[----:B0-----:R-:W-:Y:S01]  /*2ba00*/  IMAD.MOV.U32 R16, RZ, RZ, RZ ;  /* 0x000000ffff107224 */ /* 0x001fe200078e00ff */
[----:B------:R-:W-:Y:S01]  /*2ba10*/  F2FP.BF16.F32.PACK_AB R11, R7, R6 ;  /* 0x00000006070b723e */ /* 0x000fe200000010ff */
[----:B------:R-:W0:Y:S01]  /*2ba20*/  @P0 LDC.64 R4, c[0x0][0xd08] ;  /* 0x00034200ff040b82 */ /* 0x000e220000000a00 */
[----:B------:R1:W-:Y:S04]  /*2ba30*/  STSM.16.M88.4 [R148], R40 ;  /* 0x0000002894007844 */ /* 0x0003e80000000200 */
[----:B------:R1:W-:Y:S01]  /*2ba40*/  STSM.16.M88.4 [R146], R32 ;  /* 0x0000002092007844 */ /* 0x0003e20000000200 */
[----:B--2---:R-:W-:-:S02]  /*2ba50*/  IMAD.WIDE R44, R213, 0x4, R44 ;  /* 0x00000004d52c7825 */ /* 0x004fc400078e022c */
[----:B------:R-:W2:Y:S01]  /*2ba60*/  LDC R21, c[0x0][0xce8] ;  /* 0x00033a00ff157b82 */ /* 0x000ea20000000800 */
[----:B------:R1:W-:Y:S04]  /*2ba70*/  STSM.16.M88.4 [R20], R24 ;  /* 0x0000001814007844 */ /* 0x0003e80000000200 */
[----:B------:R1:W-:Y:S03]  /*2ba80*/  STSM.16.M88.4 [R198], R8 ;  /* 0x00000008c6007844 */ /* 0x0003e60000000200 */
[----:B------:R-:W-:Y:S01]  /*2ba90*/  BAR.SYNC.DEFER_BLOCKING 0x1, 0x100 ;  /* 0x0044000000007b1d */ /* 0x000fe20000010000 */
[----:B------:R-:W-:Y:S02]  /*2baa0*/  IMAD.U32 R0, RZ, RZ, UR4 ;  /* 0x00000004ff007e24 */ /* 0x000fe4000f8e00ff */
[----:B0-----:R-:W-:-:S03]  /*2bab0*/  @P0 IMAD.WIDE R4, R213, 0x4, R4 ;  /* 0x00000004d5040825 */ /* 0x001fc600078e0204 */
[----:B------:R1:W5:Y:S04]  /*2bac0*/  @P1 LDG.E R16, desc[UR42][R44.64] ;  /* 0x0000002a2c101981 */ /* 0x000368000c1e1900 */
[----:B------:R1:W5:Y:S01]  /*2bad0*/  @P0 LDG.E R0, desc[UR42][R4.64] ;  /* 0x0000002a04000981 */ /* 0x000362000c1e1900 */
[----:B------:R-:W-:Y:S05]  /*2bae0*/  @P0 BRA `(.L_x_12837) ;  /* 0x0000000000100947 */ /* 0x000fea0003800000 */
[----:B------:R-:W-:Y:S05]  /*2baf0*/  @!P1 BRA `(.L_x_12837) ;  /* 0x00000000000c9947 */ /* 0x000fea0003800000 */
[----:B-1----:R-:W3:Y:S04]  /*2bb00*/  LDG.E R5, desc[UR42][R44.64] ;  /* 0x0000002a2c057981 */ /* 0x002ee8000c1e1900 */
[----:B-----5:R-:W3:Y:S02]  /*2bb10*/  LDG.E R0, desc[UR42][R44.64+0x4] ;  /* 0x0000042a2c007981 */ /* 0x020ee4000c1e1900 */
[----:B---3--:R-:W-:-:S07]  /*2bb20*/  IMAD.IADD R0, R0, 0x1, -R5 ;  /* 0x0000000100007824 */ /* 0x008fce00078e0a05 */
.L_x_12837:
[----:B-12--5:R-:W-:Y:S01]  /*2bb30*/  IMAD R20, R0, R21, RZ ;  /* 0x0000001500147224 */ /* 0x026fe200078e02ff */
[----:B------:R-:W-:Y:S01]  /*2bb40*/  LOP3.LUT P0, RZ, R229, 0x3, RZ, 0xc0, !PT ;  /* 0x00000003e5ff7812 */ /* 0x000fe2000780c0ff */
[--C-:B------:R-:W-:Y:S01]  /*2bb50*/  IMAD.IADD R15, R220, 0x1, R191.reuse ;  /* 0x00000001dc0f7824 */ /* 0x100fe200078e02bf */
[----:B------:R-:W-:Y:S01]  /*2bb60*/  ISETP.NE.AND P2, PT, R21, 0x1, PT ;  /* 0x000000011500780c */ /* 0x000fe20003f45270 */
[----:B------:R-:W-:Y:S01]  /*2bb70*/  IMAD.IADD R8, R232, 0x1, R191 ;  /* 0x00000001e8087824 */ /* 0x000fe200078e02bf */
[----:B------:R-:W-:Y:S02]  /*2bb80*/  ULDC.64 UR4, c[0x0][0xc90] ;  /* 0x0003240000047ab9 */ /* 0x000fe40000000a00 */
[----:B------:R-:W-:-:S09]  /*2bb90*/  ISETP.GE.OR P3, PT, R15, R20, P0 ;  /* 0x000000140f00720c */ /* 0x000fd20000766670 */
[----:B------:R-:W0:Y:S04]  /*2bba0*/  @P2 LDC R5, c[0x0][0xcec] ;  /* 0x00033b00ff052b82 */ /* 0x000e280000000800 */
[----:B------:R-:W2:Y:S01]  /*2bbb0*/  @!P3 LDL R11, [R1+0x440] ;  /* 0x00044000010bb983 */ /* 0x000ea20000100800 */
[----:B------:R-:W-:Y:S01]  /*2bbc0*/  SHF.R.S32.HI R0, RZ, 0x1f, R192 ;  /* 0x0000001fff007819 */ /* 0x000fe200000114c0 */
[----:B------:R-:W-:Y:S01]  /*2bbd0*/  IMAD.MOV.U32 R4, RZ, RZ, R8 ;  /* 0x000000ffff047224 */ /* 0x000fe200078e0008 */
[----:B------:R-:W-:Y:S01]  /*2bbe0*/  SHF.R.S32.HI R17, RZ, 0x1f, R16 ;  /* 0x0000001fff117819 */ /* 0x000fe20000011410 */
[----:B------:R-:W1:Y:S01]  /*2bbf0*/  @P2 LDC R6, c[0x0][0xcf0] ;  /* 0x00033c00ff062b82 */ /* 0x000e620000000800 */
[----:B------:R-:W-:Y:S01]  /*2bc00*/  SHF.R.S32.HI R76, RZ, 0x1f, R213 ;  /* 0x0000001fff4c7819 */ /* 0x000fe200000114d5 */
[----:B------:R-:W-:Y:S01]  /*2bc10*/  IMAD R7, R0, UR4, RZ ;  /* 0x0000000400077c24 */ /* 0x000fe2000f8e02ff */
[----:B------:R-:W-:-:S02]  /*2bc20*/  SEL R77, R213, RZ, !P1 ;  /* 0x000000ffd54d7207 */ /* 0x000fc40004800000 */
[----:B------:R-:W-:-:S03]  /*2bc30*/  SEL R76, R76, RZ, !P1 ;  /* 0x000000ff4c4c7207 */ /* 0x000fc60004800000 */
[----:B------:R-:W3:Y:S01]  /*2bc40*/  @P2 LDC R79, c[0x0][0xcec] ;  /* 0x00033b00ff4f2b82 */ /* 0x000ee20000000800 */
[----:B0-----:R-:W-:-:S07]  /*2bc50*/  @P2 IMAD.HI.U32 R5, R8, R5, RZ ;  /* 0x0000000508052227 */ /* 0x001fce00078e00ff */
[----:B------:R-:W0:Y:S01]  /*2bc60*/  @P2 LDC R81, c[0x0][0xcf0] ;  /* 0x00033c00ff512b82 */ /* 0x000e220000000800 */
[----:B-1----:R-:W-:Y:S01]  /*2bc70*/  @P2 SHF.R.U32.HI R4, RZ, R6, R5 ;  /* 0x00000006ff042219 */ /* 0x002fe20000011605 */
[C---:B------:R-:W-:Y:S02]  /*2bc80*/  IMAD R5, R192.reuse, UR5, R7 ;  /* 0x00000005c0057c24 */ /* 0x040fe4000f8e0207 */
[----:B------:R-:W-:Y:S01]  /*2bc90*/  IMAD.WIDE.U32 R6, R192, UR4, R16 ;  /* 0x00000004c0067c25 */ /* 0x000fe2000f8e0010 */
[----:B------:R-:W-:Y:S01]  /*2bca0*/  ULDC.64 UR4, c[0x0][0xc98] ;  /* 0x0003260000047ab9 */ /* 0x000fe20000000a00 */
[--C-:B------:R-:W-:Y:S02]  /*2bcb0*/  SHF.R.S32.HI R13, RZ, 0x1f, R4.reuse ;  /* 0x0000001fff0d7819 */ /* 0x100fe40000011404 */
[----:B------:R-:W-:Y:S02]  /*2bcc0*/  IMAD.MOV R9, RZ, RZ, -R4 ;  /* 0x000000ffff097224 */ /* 0x000fe400078e0a04 */
[----:B------:R-:W-:-:S02]  /*2bcd0*/  IMAD.IADD R7, R7, 0x1, R5 ;  /* 0x0000000107077824 */ /* 0x000fc400078e0205 */
[----:B------:R-:W-:Y:S02]  /*2bce0*/  IMAD R9, R21, R9, R8 ;  /* 0x0000000915097224 */ /* 0x000fe400078e0208 */
[----:B------:R-:W-:Y:S02]  /*2bcf0*/  IMAD R8, R76, UR4, RZ ;  /* 0x000000044c087c24 */ /* 0x000fe4000f8e02ff */
[----:B------:R-:W-:Y:S01]  /*2bd00*/  IMAD.WIDE.U32 R6, R77, UR4, R6 ;  /* 0x000000044d067c25 */ /* 0x000fe2000f8e0006 */
[----:B------:R-:W-:-:S03]  /*2bd10*/  SHF.R.S32.HI R5, RZ, 0x1f, R9 ;  /* 0x0000001fff057819 */ /* 0x000fc60000011409 */
[----:B------:R-:W-:Y:S01]  /*2bd20*/  IMAD R8, R77, UR5, R8 ;  /* 0x000000054d087c24 */ /* 0x000fe2000f8e0208 */
[----:B------:R-:W-:Y:S01]  /*2bd30*/  IADD3 R4, P1, R4, R6, RZ ;  /* 0x0000000604047210 */ /* 0x000fe20007f3e0ff */
[----:B------:R-:W-:Y:S02]  /*2bd40*/  ULDC.64 UR4, c[0x0][0xc88] ;  /* 0x0003220000047ab9 */ /* 0x000fe40000000a00 */
[----:B------:R-:W-:Y:S01]  /*2bd50*/  IMAD R6, R5, UR4, RZ ;  /* 0x0000000405067c24 */ /* 0x000fe2000f8e02ff */
[----:B------:R-:W-:-:S03]  /*2bd60*/  IADD3.X R5, R13, R7, R8, P1, !PT ;  /* 0x000000070d057210 */ /* 0x000fc60000ffe408 */
[C---:B------:R-:W-:Y:S02]  /*2bd70*/  IMAD R7, R9.reuse, UR5, R6 ;  /* 0x0000000509077c24 */ /* 0x040fe4000f8e0206 */
[----:B------:R-:W-:Y:S01]  /*2bd80*/  IMAD.WIDE.U32 R4, R9, UR4, R4 ;  /* 0x0000000409047c25 */ /* 0x000fe2000f8e0004 */
[----:B------:R-:W-:-:S03]  /*2bd90*/  ULDC.64 UR4, c[0x0][0xc50] ;  /* 0x0003140000047ab9 */ /* 0x000fc60000000a00 */
[----:B------:R-:W-:Y:S01]  /*2bda0*/  IMAD.IADD R5, R5, 0x1, R7 ;  /* 0x0000000105057824 */ /* 0x000fe200078e0207 */
[----:B------:R-:W-:-:S04]  /*2bdb0*/  LEA R10, P1, R4, UR4, 0x2 ;  /* 0x00000004040a7c11 */ /* 0x000fc8000f8210ff */
[----:B------:R-:W-:Y:S01]  /*2bdc0*/  LEA.HI.X R4, R4, UR5, R5, 0x2, P1 ;  /* 0x0000000504047c11 */ /* 0x000fe200088f1405 */
[----:B------:R-:W-:Y:S01]  /*2bdd0*/  SHFL.IDX PT, R6, R10, RZ, 0x1c1f ;  /* 0x001c1fff0a067589 */ /* 0x000fe200000e0000 */
[----:B------:R-:W-:Y:S01]  /*2bde0*/  VIADD R5, R15, 0x8 ;  /* 0x000000080f057836 */ /* 0x000fe20000000000 */
[----:B------:R-:W-:Y:S02]  /*2bdf0*/  ULDC.64 UR4, c[0x0][0xba0] ;  /* 0x0002e80000047ab9 */ /* 0x000fe40000000a00 */
[----:B------:R-:W2:Y:S02]  /*2be00*/  SHFL.IDX PT, R7, R4, RZ, 0x1c1f ;  /* 0x001c1fff04077589 */ /* 0x000ea400000e0000 */
[----:B------:R-:W-:Y:S02]  /*2be10*/  ISETP.GE.OR P0, PT, R5, R20, P0 ;  /* 0x000000140500720c */ /* 0x000fe40000706670 */
[----:B--2---:R1:W-:Y:S11]  /*2be20*/  @!P3 ST.E desc[UR42][R6.64], R11 ;  /* 0x0000000b0600b985 */ /* 0x0043f6000c10192a */
[----:B------:R-:W2:Y:S01]  /*2be30*/  @!P0 LDL R59, [R1+0x444] ;  /* 0x00044400013b8983 */ /* 0x000ea20000100800 */
[----:B------:R-:W-:-:S03]  /*2be40*/  IMAD R5, R223, 0x40, R161 ;  /* 0x00000040df057824 */ /* 0x000fc600078e02a1 */
[----:B------:R-:W-:Y:S01]  /*2be50*/  SHFL.IDX PT, R54, R10, 0x1, 0x1c1f ;  /* 0x003c1f000a367f89 */ /* 0x000fe200000e0000 */
[----:B------:R-:W-:-:S03]  /*2be60*/  IMAD.WIDE R2, R5, 0x2, R2 ;  /* 0x0000000205027825 */ /* 0x000fc600078e0202 */
[----:B------:R4:W2:Y:S01]  /*2be70*/  SHFL.IDX PT, R55, R4, 0x1, 0x1c1f ;  /* 0x003c1f0004377f89 */ /* 0x0008a200000e0000 */
[C---:B------:R-:W-:Y:S02]  /*2be80*/  IADD3 R25, P4, R2.reuse, 0x3000, RZ ;  /* 0x0000300002197810 */ /* 0x040fe40007f9e0ff */
[C---:B------:R-:W-:Y:S02]  /*2be90*/  IADD3 R9, P1, R2.reuse, 0x1000, RZ ;  /* 0x0000100002097810 */ /* 0x040fe40007f3e0ff */
[----:B------:R-:W-:Y:S02]  /*2bea0*/  IADD3 R13, P5, R2, 0x2000, RZ ;  /* 0x00002000020d7810 */ /* 0x000fe40007fbe0ff */
[----:B------:R-:W-:Y:S02]  /*2beb0*/  LOP3.LUT R24, R25, 0x380, RZ, 0xc0, !PT ;  /* 0x0000038019187812 */ /* 0x000fe400078ec0ff */
[----:B------:R-:W-:Y:S02]  /*2bec0*/  LOP3.LUT R8, R9, 0x380, RZ, 0xc0, !PT ;  /* 0x0000038009087812 */ /* 0x000fe400078ec0ff */
[----:B------:R-:W-:-:S02]  /*2bed0*/  LOP3.LUT R12, R13, 0x380, RZ, 0xc0, !PT ;  /* 0x000003800d0c7812 */ /* 0x000fc400078ec0ff */
        /* <DEDUP_REMOVED lines=51> */
[C---:B------:R-:W-:Y:S01]  /*2c210*/  IADD3 R65, P1, R2.reuse, 0xd000, RZ ;  /* 0x0000d00002417810 */ /* 0x040fe20007f3e0ff */
[----:B------:R-:W-:Y:S01]  /*2c220*/  IMAD.X R73, RZ, RZ, R3, P4 ;  /* 0x000000ffff497224 */ /* 0x000fe200020e0603 */
[C---:B------:R-:W-:Y:S02]  /*2c230*/  IADD3 R69, P5, R2.reuse, 0xe000, RZ ;  /* 0x0000e00002457810 */ /* 0x040fe40007fbe0ff */
[----:B-1----:R-:W-:Y:S02]  /*2c240*/  LOP3.LUT R7, R2, 0x380, RZ, 0xc0, !PT ;  /* 0x0000038002077812 */ /* 0x002fe400078ec0ff */
[----:B----4-:R-:W-:Y:S02]  /*2c250*/  LOP3.LUT R4, R5, 0x380, RZ, 0xc0, !PT ;  /* 0x0000038005047812 */ /* 0x010fe400078ec0ff */
        /* <DEDUP_REMOVED lines=8> */
[----:B------:R-:W-:Y:S02]  /*2c2e0*/  LOP3.LUT R2, R7, R2, RZ, 0x3c, !PT ;  /* 0x0000000207027212 */ /* 0x000fe400078e3cff */
[----:B------:R-:W-:Y:S01]  /*2c2f0*/  LOP3.LUT R60, R60, R61, RZ, 0x3c, !PT ;  /* 0x0000003d3c3c7212 */ /* 0x000fe200078e3cff */
[--C-:B------:R-:W-:Y:S01]  /*2c300*/  IMAD.X R61, RZ, RZ, R3.reuse, P3 ;  /* 0x000000ffff3d7224 */ /* 0x100fe200018e0603 */
[----:B------:R-:W-:Y:S01]  /*2c310*/  LOP3.LUT R64, R64, R65, RZ, 0x3c, !PT ;  /* 0x0000004140407212 */ /* 0x000fe200078e3cff */
[--C-:B------:R-:W-:Y:S01]  /*2c320*/  IMAD.X R65, RZ, RZ, R3.reuse, P1 ;  /* 0x000000ffff417224 */ /* 0x100fe200008e0603 */
[----:B------:R-:W-:Y:S01]  /*2c330*/  LOP3.LUT R68, R68, R69, RZ, 0x3c, !PT ;  /* 0x0000004544447212 */ /* 0x000fe200078e3cff */
[----:B------:R-:W-:Y:S01]  /*2c340*/  IMAD.X R69, RZ, RZ, R3, P5 ;  /* 0x000000ffff457224 */ /* 0x000fe200028e0603 */
[----:B------:R-:W-:Y:S01]  /*2c350*/  LOP3.LUT R72, R4, R5, RZ, 0x3c, !PT ;  /* 0x0000000504487212 */ /* 0x000fe200078e3cff */
[----:B------:R-:W-:-:S02]  /*2c360*/  IMAD.IADD R78, R224, 0x1, R191 ;  /* 0x00000001e04e7824 */ /* 0x000fc400078e02bf */
[----:B------:R-:W-:Y:S01]  /*2c370*/  IMAD.IADD R191, R223, 0x1, R191 ;  /* 0x00000001dfbf7824 */ /* 0x000fe200078e02bf */
[----:B------:R-:W-:Y:S01]  /*2c380*/  BSSY B1, `(.L_x_12838) ;  /* 0x0000056000017945 */ /* 0x000fe20003800000 */
[----:B--2---:R1:W-:Y:S04]  /*2c390*/  @!P0 ST.E desc[UR42][R54.64], R59 ;  /* 0x0000003b36008985 */ /* 0x0043e8000c10192a */
[----:B------:R2:W5:Y:S04]  /*2c3a0*/  LD.E.128 R4, desc[UR42][R2.64] ;  /* 0x0000002a02047980 */ /* 0x000568000c101d00 */
        /* <DEDUP_REMOVED lines=9> */
[----:B------:R-:W-:Y:S01]  /*2c440*/  IMAD R17, R0, UR4, RZ ;  /* 0x0000000400117c24 */ /* 0x000fe2000f8e02ff */
[----:B------:R-:W5:Y:S01]  /*2c450*/  LD.E.128 R32, desc[UR42][R32.64] ;  /* 0x0000002a20207980 */ /* 0x000f62000c101d00 */
[----:B------:R-:W-:-:S03]  /*2c460*/  IMAD.WIDE.U32 R2, R192, UR4, R2 ;  /* 0x00000004c0027c25 */ /* 0x000fc6000f8e0002 */
[----:B------:R-:W5:Y:S01]  /*2c470*/  LD.E.128 R36, desc[UR42][R36.64] ;  /* 0x0000002a24247980 */ /* 0x000f62000c101d00 */
[----:B------:R-:W-:Y:S01]  /*2c480*/  IMAD R17, R192, UR5, R17 ;  /* 0x00000005c0117c24 */ /* 0x000fe2000f8e0211 */
[----:B------:R-:W-:Y:S01]  /*2c490*/  ULDC.64 UR4, c[0x0][0xbf0] ;  /* 0x0002fc0000047ab9 */ /* 0x000fe20000000a00 */
[----:B---3--:R-:W-:Y:S01]  /*2c4a0*/  @P2 IMAD.HI.U32 R0, R78, R79, RZ ;  /* 0x0000004f4e002227 */ /* 0x008fe200078e00ff */
[----:B------:R-:W5:Y:S03]  /*2c4b0*/  LD.E.128 R40, desc[UR42][R40.64] ;  /* 0x0000002a28287980 */ /* 0x000f66000c101d00 */
[----:B------:R-:W-:Y:S01]  /*2c4c0*/  IMAD.IADD R3, R3, 0x1, R17 ;  /* 0x0000000103037824 */ /* 0x000fe200078e0211 */
[----:B------:R-:W5:Y:S01]  /*2c4d0*/  LD.E.128 R44, desc[UR42][R44.64] ;  /* 0x0000002a2c2c7980 */ /* 0x000f62000c101d00 */
[----:B------:R-:W-:Y:S01]  /*2c4e0*/  IMAD.MOV.U32 R17, RZ, RZ, R78 ;  /* 0x000000ffff117224 */ /* 0x000fe200078e004e */
[----:B0-----:R-:W-:Y:S01]  /*2c4f0*/  @P2 SHF.R.U32.HI R17, RZ, R81, R0 ;  /* 0x00000051ff112219 */ /* 0x001fe20000011600 */
[----:B------:R-:W-:Y:S01]  /*2c500*/  IMAD R76, R76, UR4, RZ ;  /* 0x000000044c4c7c24 */ /* 0x000fe2000f8e02ff */
[----:B------:R-:W5:Y:S02]  /*2c510*/  LD.E.128 R48, desc[UR42][R48.64] ;  /* 0x0000002a30307980 */ /* 0x000f64000c101d00 */
[--C-:B------:R-:W-:Y:S01]  /*2c520*/  SHF.R.S32.HI R0, RZ, 0x1f, R17.reuse ;  /* 0x0000001fff007819 */ /* 0x100fe20000011411 */
[----:B------:R-:W-:Y:S01]  /*2c530*/  IMAD.MOV R16, RZ, RZ, -R17 ;  /* 0x000000ffff107224 */ /* 0x000fe200078e0a11 */
[----:B-1----:R-:W5:Y:S01]  /*2c540*/  LD.E.128 R52, desc[UR42][R52.64] ;  /* 0x0000002a34347980 */ /* 0x002f62000c101d00 */
[----:B------:R-:W-:-:S02]  /*2c550*/  IMAD R79, R77, UR5, R76 ;  /* 0x000000054d4f7c24 */ /* 0x000fc4000f8e024c */
[----:B------:R-:W-:Y:S01]  /*2c560*/  IMAD.WIDE.U32 R2, R77, UR4, R2 ;  /* 0x000000044d027c25 */ /* 0x000fe2000f8e0002 */
[----:B------:R-:W-:Y:S01]  /*2c570*/  ULDC.64 UR4, c[0x0][0xbe0] ;  /* 0x0002f80000047ab9 */ /* 0x000fe20000000a00 */
[----:B------:R-:W5:Y:S02]  /*2c580*/  LD.E.128 R56, desc[UR42][R56.64] ;  /* 0x0000002a38387980 */ /* 0x000f64000c101d00 */
[----:B------:R-:W-:Y:S02]  /*2c590*/  IMAD R0, R0, UR4, RZ ;  /* 0x0000000400007c24 */ /* 0x000fe4000f8e02ff */
[----:B------:R-:W-:Y:S01]  /*2c5a0*/  IMAD R21, R21, R16, R78 ;  /* 0x0000001015157224 */ /* 0x000fe200078e024e */
[----:B------:R-:W5:Y:S01]  /*2c5b0*/  LD.E.128 R60, desc[UR42][R60.64] ;  /* 0x0000002a3c3c7980 */ /* 0x000f62000c101d00 */
[----:B------:R-:W-:-:S03]  /*2c5c0*/  IMAD.IADD R3, R3, 0x1, R79 ;  /* 0x0000000103037824 */ /* 0x000fc600078e024f */
[----:B------:R-:W5:Y:S01]  /*2c5d0*/  LD.E.128 R64, desc[UR42][R64.64] ;  /* 0x0000002a40407980 */ /* 0x000f62000c101d00 */
[----:B------:R-:W-:-:S03]  /*2c5e0*/  IMAD R77, R17, UR5, R0 ;  /* 0x00000005114d7c24 */ /* 0x000fc6000f8e0200 */
[----:B------:R-:W5:Y:S01]  /*2c5f0*/  LD.E.128 R68, desc[UR42][R68.64] ;  /* 0x0000002a44447980 */ /* 0x000f62000c101d00 */
[----:B------:R-:W-:-:S03]  /*2c600*/  SHF.R.S32.HI R0, RZ, 0x1f, R21 ;  /* 0x0000001fff007819 */ /* 0x000fc60000011415 */
[----:B------:R-:W5:Y:S01]  /*2c610*/  LD.E.128 R72, desc[UR42][R72.64] ;  /* 0x0000002a48487980 */ /* 0x000f62000c101d00 */
[----:B------:R-:W-:Y:S01]  /*2c620*/  IMAD.WIDE.U32 R2, R17, UR4, R2 ;  /* 0x0000000411027c25 */ /* 0x000fe2000f8e0002 */
[----:B------:R-:W-:Y:S01]  /*2c630*/  ULDC.64 UR4, c[0x0][0xbd8] ;  /* 0x0002f60000047ab9 */ /* 0x000fe20000000a00 */
[----:B------:R-:W-:Y:S01]  /*2c640*/  ISETP.GE.AND P2, PT, R191, R20, PT ;  /* 0x00000014bf00720c */ /* 0x000fe20003f46270 */
        /* <DEDUP_REMOVED lines=8> */
[----:B------:R-:W-:-:S04]  /*2c6d0*/  IMAD.WIDE.U32 R2, R21, UR4, R2 ;  /* 0x0000000415027c25 */ /* 0x000fc8000f8e0002 */
[----:B------:R-:W-:Y:S01]  /*2c6e0*/  IMAD R77, R21, UR5, R0 ;  /* 0x00000005154d7c24 */ /* 0x000fe2000f8e0200 */
[----:B------:R-:W-:Y:S01]  /*2c6f0*/  ULDC.64 UR4, c[0x0][0xb80] ;  /* 0x0002e00000047ab9 */ /* 0x000fe20000000a00 */
[----:B------:R-:W-:Y:S01]  /*2c700*/  VIADD R0, R144, 0x32420 ;  /* 0x0003242090007836 */ /* 0x000fe20000000000 */
[C---:B------:R-:W-:Y:S01]  /*2c710*/  LEA R21, P3, R2.reuse, UR4, 0x1 ;  /* 0x0000000402157c11 */ /* 0x040fe2000f8608ff */
[----:B------:R-:W-:Y:S02]  /*2c720*/  IMAD.IADD R3, R3, 0x1, R77 ;  /* 0x0000000103037824 */ /* 0x000fe400078e024d */
[----:B------:R-:W-:Y:S01]  /*2c730*/  VIADD R17, R191, 0x20 ;  /* 0x00000020bf117836 */ /* 0x000fe20000000000 */
[----:B------:R-:W-:Y:S01]  /*2c740*/  PRMT R0, RZ, 0x654, R0 ;  /* 0x00000654ff007816 */ /* 0x000fe20000000000 */
[----:B0-----:R0:W1:Y:S01]  /*2c750*/  SHFL.IDX PT, R78, R21, RZ, 0x181f ;  /* 0x00181fff154e7589 */ /* 0x00106200000e0000 */
[----:B------:R-:W-:Y:S02]  /*2c760*/  LEA.HI.X R80, R2, UR5, R3, 0x1, P3 ;  /* 0x0000000502507c11 */ /* 0x000fe400098f0c03 */
[-C--:B------:R-:W-:Y:S01]  /*2c770*/  ISETP.GE.AND P1, PT, R17, R20.reuse, PT ;  /* 0x000000141100720c */ /* 0x080fe20003f26270 */
[----:B------:R-:W-:Y:S01]  /*2c780*/  VIADD R17, R191, 0x40 ;  /* 0x00000040bf117836 */ /* 0x000fe20000000000 */
[----:B------:R2:W-:Y:S04]  /*2c790*/  SYNCS.ARRIVE.TRANS64.RED.A1T0 RZ, [R0+URZ], RZ ;  /* 0x000000ff00ff79a7 */ /* 0x0005e8000810043f */
[----:B------:R-:W-:Y:S01]  /*2c7a0*/  ISETP.GE.AND P0, PT, R17, R20, PT ;  /* 0x000000141100720c */ /* 0x000fe20003f06270 */
[----:B--2---:R0:W2:Y:S01]  /*2c7b0*/  SHFL.IDX PT, R0, R80, RZ, 0x181f ;  /* 0x00181fff50007589 */ /* 0x0040a200000e0000 */
[----:B------:R-:W-:Y:S11]  /*2c7c0*/  @P2 BRA `(.L_x_12839) ;  /* 0x0000000000442947 */ /* 0x000ff60003800000 */
[----:B------:R-:W-:Y:S02]  /*2c7d0*/  ULDC UR4, c[0x0][0xbc8] ;  /* 0x0002f20000047ab9 */ /* 0x000fe40000000800 */
[----:B------:R-:W-:Y:S02]  /*2c7e0*/  ISETP.GE.AND P2, PT, R161, UR4, PT ;  /* 0x00000004a1007c0c */ /* 0x000fe4000bf46270 */
[----:B------:R-:W-:Y:S02]  /*2c7f0*/  ISETP.GE.AND P3, PT, R163, UR4, PT ;  /* 0x00000004a3007c0c */ /* 0x000fe4000bf66270 */
[----:B------:R-:W-:-:S09]  /*2c800*/  ISETP.GE.AND P4, PT, R162, UR4, PT ;  /* 0x00000004a2007c0c */ /* 0x000fd2000bf86270 */
[----:B-1----:R-:W-:-:S04]  /*2c810*/  @!P2 LEA R2, P5, R161, R78, 0x1 ;  /* 0x0000004ea102a211 */ /* 0x002fc800078a08ff */
[----:B--2---:R-:W-:Y:S02]  /*2c820*/  @!P2 LEA.HI.X R3, R161, R0, R218, 0x1, P5 ;  /* 0x00000000a103a211 */ /* 0x004fe400028f0cda */
        /* <DEDUP_REMOVED lines=11> */
.L_x_12839:
[----:B------:R-:W-:Y:S05]  /*2c8e0*/  BSYNC B1 ;  /* 0x0000000000017941 */ /* 0x000fea0003800000 */
.L_x_12838:
        /* <DEDUP_REMOVED lines=11> */
[----:B-----5:R-:W-:-:S03]  /*2c9a0*/  @!P3 LEA R4, P5, R163, R16, 0x1 ;  /* 0x00000010a304b211 */ /* 0x020fc600078a08ff */
        /* <DEDUP_REMOVED lines=9> */
.L_x_12841:
[----:B------:R-:W-:Y:S05]  /*2ca40*/  BSYNC B1 ;  /* 0x0000000000017941 */ /* 0x000fea0003800000 */
.L_x_12840:
        /* <DEDUP_REMOVED lines=10> */
[----:B------:R-:W-:Y:S02]  /*2caf0*/  @!P2 LEA R4, P4, R163, R8, 0x1 ;  /* 0x00000008a304a211 */ /* 0x000fe400078808ff */
        /* <DEDUP_REMOVED lines=10> */
.L_x_12843:
[----:B------:R-:W-:Y:S05]  /*2cba0*/  BSYNC B1 ;  /* 0x0000000000017941 */ /* 0x000fea0003800000 */
.L_x_12842:
[----:B0-----:R-:W-:Y:S01]  /*2cbb0*/  VIADD R3, R191, 0x60 ;  /* 0x00000060bf037836 */ /* 0x001fe20000000000 */
[----:B--2-4-:R-:W2:Y:S04]  /*2cbc0*/  SHFL.IDX PT, R80, R80, 0x3, 0x181f ;  /* 0x00781f0050507f89 */ /* 0x014ea800000e0000 */
[----:B------:R-:W-:Y:S01]  /*2cbd0*/  ISETP.GE.AND P0, PT, R3, R20, PT ;  /* 0x000000140300720c */ /* 0x000fe20003f06270 */
[----:B------:R-:W4:-:S12]  /*2cbe0*/  SHFL.IDX PT, R21, R21, 0x3, 0x181f ;  /* 0x00781f0015157f89 */ /* 0x000f1800000e0000 */
[----:B------:R-:W-:Y:S05]  /*2cbf0*/  @P0 BRA `(.L_x_12844) ;  /* 0x0000000c00980947 */ /* 0x000fea0003800000 */
[----:B------:R-:W-:Y:S02]  /*2cc00*/  ULDC UR4, c[0x0][0xbc8] ;  /* 0x0002f20000047ab9 */ /* 0x000fe40000000800 */
[----:B------:R-:W-:Y:S02]  /*2cc10*/  ISETP.GE.AND P3, PT, R161, UR4, PT ;  /* 0x00000004a1007c0c */ /* 0x000fe4000bf66270 */
[----:B------:R-:W-:Y:S02]  /*2cc20*/  ISETP.GE.AND P4, PT, R163, UR4, PT ;  /* 0x00000004a3007c0c */ /* 0x000fe4000bf86270 */
[----:B------:R-:W-:-:S09]  /*2cc30*/  ISETP.GE.AND P5, PT, R162, UR4, PT ;  /* 0x00000004a2007c0c */ /* 0x000fd2000bfa6270 */
[-C--:B----4-:R-:W-:Y:S02]  /*2cc40*/  @!P3 LEA R2, P0, R161, R21.reuse, 0x1 ;  /* 0x00000015a102b211 */ /* 0x090fe400078008ff */
[-C--:B------:R-:W-:Y:S02]  /*2cc50*/  @!P4 LEA R4, P1, R163, R21.reuse, 0x1 ;  /* 0x00000015a304c211 */ /* 0x080fe400078208ff */
[C---:B------:R-:W-:Y:S02]  /*2cc60*/  @!P5 LEA R6, P2, R162.reuse, R21, 0x1 ;  /* 0x00000015a206d211 */ /* 0x040fe400078408ff */
[-C--:B--2---:R-:W-:Y:S02]  /*2cc70*/  @!P3 LEA.HI.X R3, R161, R80.reuse, R218, 0x1, P0 ;  /* 0x00000050a103b211 */ /* 0x084fe400000f0cda */
        /* <DEDUP_REMOVED lines=11> */
.L_x_12836:
[----:B------:R-:W-:Y:S01]  /*2cd30*/  ULDC.64 UR4, c[0x0][0xd00] ;  /* 0x0003400000047ab9 */ /* 0x000fe20000000a00 */
[----:B-----5:R-:W2:Y:S01]  /*2cd40*/  LDC.64 R2, c[0x0][0xd00] ;  /* 0x00034000ff027b82 */ /* 0x020ea20000000a00 */
[----:B------:R-:W-:Y:S01]  /*2cd50*/  ISETP.NE.U32.AND P0, PT, RZ, UR4, PT ;  /* 0x00000004ff007c0c */ /* 0x000fe2000bf05070 */
[----:B------:R-:W-:-:S03]  /*2cd60*/  IMAD.MOV.U32 R0, RZ, RZ, RZ ;  /* 0x000000ffff007224 */ /* 0x000fc600078e00ff */
[----:B------:R-:W-:Y:S01]  /*2cd70*/  ISETP.NE.AND.EX P0, PT, RZ, UR5, PT, P0 ;  /* 0x00000005ff007c0c */ /* 0x000fe2000bf05300 */
[----:B------:R-:W-:Y:S02]  /*2cd80*/  ULDC.64 UR4, c[0x0][0xd08] ;  /* 0x0003420000047ab9 */ /* 0x000fe40000000a00 */
[----:B------:R-:W-:Y:S01]  /*2cd90*/  ISETP.NE.U32.AND P1, PT, RZ, UR4, PT ;  /* 0x00000004ff007c0c */ /* 0x000fe2000bf25070 */
[----:B------:R-:W3:Y:S03]  /*2cda0*/  LDC R21, c[0x0][0xce8] ;  /* 0x00033a00ff157b82 */ /* 0x000ee60000000800 */
[----:B------:R-:W-:Y:S01]  /*2cdb0*/  ISETP.NE.AND.EX P1, PT, RZ, UR5, PT, P1 ;  /* 0x00000005ff007c0c */ /* 0x000fe2000bf25310 */
[----:B--2---:R-:W-:-:S12]  /*2cdc0*/  IMAD.WIDE R2, R213, 0x4, R2 ;  /* 0x00000004d5027825 */ /* 0x004fd800078e0202 */
[----:B------:R-:W2:Y:S01]  /*2cdd0*/  @P1 LDC.64 R4, c[0x0][0xd08] ;  /* 0x00034200ff041b82 */ /* 0x000ea20000000a00 */
[----:B------:R-:W-:Y:S02]  /*2cde0*/  ULDC UR4, c[0x0][0xb88] ;  /* 0x0002e20000047ab9 */ /* 0x000fe40000000800 */
[----:B------:R-:W-:Y:S01]  /*2cdf0*/  IMAD.U32 R6, RZ, RZ, UR4 ;  /* 0x00000004ff067e24 */ /* 0x000fe2000f8e00ff */
[----:B------:R4:W5:Y:S01]  /*2ce00*/  @P0 LDG.E R0, desc[UR42][R2.64] ;  /* 0x0000002a02000981 */ /* 0x000962000c1e1900 */
[----:B--2---:R-:W-:-:S05]  /*2ce10*/  @P1 IMAD.WIDE R4, R213, 0x4, R4 ;  /* 0x00000004d5041825 */ /* 0x004fca00078e0204 */
[----:B------:R4:W5:Y:S01]  /*2ce20*/  @P1 LDG.E R6, desc[UR42][R4.64] ;  /* 0x0000002a04061981 */ /* 0x000962000c1e1900 */
[----:B---3--:R-:W-:Y:S02]  /*2ce30*/  ISETP.NE.AND P2, PT, R21, 0x1, PT ;  /* 0x000000011500780c */ /* 0x008fe40003f45270 */
[----:B------:R-:W-:Y:S02]  /*2ce40*/  ISETP.GE.AND P3, PT, R222, 0x80, PT ;  /* 0x00000080de00780c */ /* 0x000fe40003f66270 */
[----:B------:R-:W-:-:S09]  /*2ce50*/  SHF.R.S32.HI R7, RZ, 0x1f, R213 ;  /* 0x0000001fff077819 */ /* 0x000fd200000114d5 */
[----:B------:R-:W2:Y:S01]  /*2ce60*/  @P2 LDC R25, c[0x0][0xcec] ;  /* 0x00033b00ff192b82 */ /* 0x000ea20000000800 */
[----:B----4-:R-:W-:Y:S05]  /*2ce70*/  @P1 BRA `(.L_x_12845) ;  /* 0x0000000000101947 */ /* 0x010fea0003800000 */
[----:B------:R-:W-:Y:S05]  /*2ce80*/  @!P0 BRA `(.L_x_12845) ;  /* 0x00000000000c8947 */ /* 0x000fea0003800000 */
[----:B------:R-:W3:Y:S04]  /*2ce90*/  LDG.E R5, desc[UR42][R2.64] ;  /* 0x0000002a02057981 */ /* 0x000ee8000c1e1900 */
[----:B-----5:R-:W3:Y:S02]  /*2cea0*/  LDG.E R6, desc[UR42][R2.64+0x4] ;  /* 0x0000042a02067981 */ /* 0x020ee4000c1e1900 */
[----:B---3--:R-:W-:-:S07]  /*2ceb0*/  IMAD.IADD R6, R6, 0x1, -R5 ;  /* 0x0000000106067824 */ /* 0x008fce00078e0a05 */
.L_x_12845:
        /* <DEDUP_REMOVED lines=8> */
[----:B----4-:R-:W-:Y:S01]  /*2cf40*/  IMAD R2, R6, R9, RZ ;  /* 0x0000000906027224 */ /* 0x010fe200078e02ff */
        /* <DEDUP_REMOVED lines=36> */
.L_x_12847:
[----:B------:R-:W-:Y:S05]  /*2d190*/  BSYNC B1 ;  /* 0x0000000000017941 */ /* 0x000fea0003800000 */
.L_x_12846:
[----:B------:R-:W4:Y:S01]  /*2d1a0*/  @P2 LDC R9, c[0x0][0xcf0] ;  /* 0x00033c00ff092b82 */ /* 0x000f220000000800 */
[----:B------:R-:W-:Y:S01]  /*2d1b0*/  ULDC.64 UR4, c[0x0][0xba0] ;  /* 0x0002e80000047ab9 */ /* 0x000fe20000000a00 */
[----:B------:R-:W-:Y:S02]  /*2d1c0*/  IMAD.IADD R8, R224, 0x1, R191 ;  /* 0x00000001e0087824 */ /* 0x000fe400078e02bf */
[----:B---3--:R-:W-:-:S04]  /*2d1d0*/  IMAD R3, R11, UR4, RZ ;  /* 0x000000040b037c24 */ /* 0x008fc8000f8e02ff */
        /* <DEDUP_REMOVED lines=37> */
.L_x_13074:
[----:B------:R-:W-:Y:S01]  /*2d430*/  IMAD R21, R6, R21, RZ ;  /* 0x0000001506157224 */ /* 0x000fe200078e02ff */
[----:B------:R-:W-:Y:S01]  /*2d440*/  BSSY B1, `(.L_x_12849) ;  /* 0x0000015000017945 */ /* 0x000fe20003800000 */
[----:B------:R-:W-:-:S05]  /*2d450*/  IMAD.IADD R6, R223, 0x1, R191 ;  /* 0x00000001df067824 */ /* 0x000fca00078e02bf */
[----:B------:R-:W-:-:S13]  /*2d460*/  ISETP.GE.AND P0, PT, R6, R21, PT ;  /* 0x000000150600720c */ /* 0x000fda0003f06270 */
[----:B------:R-:W-:Y:S05]  /*2d470*/  @P0 BRA `(.L_x_12850) ;  /* 0x0000000000440947 */ /* 0x000fea0003800000 */
[----:B------:R-:W-:Y:S02]  /*2d480*/  ULDC UR4, c[0x0][0xbc8] ;  /* 0x0002f20000047ab9 */ /* 0x000fe40000000800 */
[----:B------:R-:W-:Y:S02]  /*2d490*/  ISETP.GE.AND P3, PT, R161, UR4, PT ;  /* 0x00000004a1007c0c */ /* 0x000fe4000bf66270 */
[----:B------:R-:W-:Y:S02]  /*2d4a0*/  ISETP.GE.AND P2, PT, R163, UR4, PT ;  /* 0x00000004a3007c0c */ /* 0x000fe4000bf46270 */
[----:B------:R-:W-:Y:S02]  /*2d4b0*/  ISETP.GE.AND P1, PT, R162, UR4, PT ;  /* 0x00000004a2007c0c */ /* 0x000fe4000bf26270 */
[----:B------:R-:W-:-:S07]  /*2d4c0*/  ISETP.GE.AND P0, PT, R164, UR4, PT ;  /* 0x00000004a4007c0c */ /* 0x000fce000bf06270 */
[-C--:B----4-:R-:W-:Y:S02]  /*2d4d0*/  @!P3 LEA R4, P5, R161, R14.reuse, 0x1 ;  /* 0x0000000ea104b211 */ /* 0x090fe400078a08ff */
[----:B------:R-:W-:Y:S02]  /*2d4e0*/  @!P2 LEA R8, P4, R163, R14, 0x1 ;  /* 0x0000000ea308a211 */ /* 0x000fe400078808ff */
        /* <DEDUP_REMOVED lines=10> */
.L_x_12850:
[----:B------:R-:W-:Y:S05]  /*2d590*/  BSYNC B1 ;  /* 0x0000000000017941 */ /* 0x000fea0003800000 */
.L_x_12849:
[----:B------:R-:W-:-:S03]  /*2d5a0*/  UMOV UR4, 0xffffffff ;  /* 0xffffffff00047882 */ /* 0x000fc60000000000 */
[----:B------:R-:W-:Y:S05]  /*2d5b0*/  BRA.DIV UR4, `(.L_x_12851) ;  /* 0x000000a204307947 */ /* 0x000fea000b800000 */
[----:B---3--:R3:W0:Y:S04]  /*2d5c0*/  SHFL.IDX PT, R0, R3, 0x1, 0x181f ;  /* 0x00381f0003007f89 */ /* 0x00862800000e0000 */
[----:B----4-:R3:W4:Y:S02]  /*2d5d0*/  SHFL.IDX PT, R14, R2, 0x1, 0x181f ;  /* 0x00381f00020e7f89 */ /* 0x01072400000e0000 */
.L_x_13078:
[----:B------:R-:W-:Y:S01]  /*2d5e0*/  VIADD R4, R6, 0x20 ;  /* 0x0000002006047836 */ /* 0x000fe20000000000 */
[----:B------:R-:W-:Y:S04]  /*2d5f0*/  BSSY B1, `(.L_x_12852) ;  /* 0x0000014000017945 */ /* 0x000fe80003800000 */
        /* <DEDUP_REMOVED lines=9> */
[----:B0-----:R-:W-:Y:S02]  /*2d690*/  @!P3 LEA.HI.X R5, R161, R0, R218, 0x1, P5 ;  /* 0x00000000a105b211 */ /* 0x001fe400028f0cda */
        /* <DEDUP_REMOVED lines=9> */
.L_x_12853:
[----:B------:R-:W-:Y:S05]  /*2d730*/  BSYNC B1 ;  /* 0x0000000000017941 */ /* 0x000fea0003800000 */
.L_x_12852:
[----:B------:R-:W-:-:S03]  /*2d740*/  UMOV UR4, 0xffffffff ;  /* 0xffffffff00047882 */ /* 0x000fc60000000000 */
[----:B------:R-:W-:Y:S05]  /*2d750*/  BRA.DIV UR4, `(.L_x_12854) ;  /* 0x000000a204107947 */ /* 0x000fea000b800000 */
[----:B0-----:R0:W0:Y:S04]  /*2d760*/  SHFL.IDX PT, R0, R3, 0x2, 0x181f ;  /* 0x00581f0003007f89 */ /* 0x00102800000e0000 */
[----:B----4-:R4:W0:Y:S02]  /*2d770*/  SHFL.IDX PT, R14, R2, 0x2, 0x181f ;  /* 0x00581f00020e7f89 */ /* 0x01082400000e0000 */
.L_x_13082:
        /* <DEDUP_REMOVED lines=9> */
[-C--:B0-----:R-:W-:Y:S02]  /*2d810*/  @!P3 LEA R4, P5, R161, R14.reuse, 0x1 ;  /* 0x0000000ea104b211 */ /* 0x081fe400078a08ff */
[----:B------:R-:W-:Y:S02]  /*2d820*/  @!P2 LEA R8, P4, R163, R14, 0x1 ;  /* 0x0000000ea308a211 */ /* 0x000fe400078808ff */
[----:B------:R-:W-:Y:S02]  /*2d830*/  @!P3 LEA.HI.X R5, R161, R0, R218, 0x1, P5 ;  /* 0x00000000a105b211 */ /* 0x000fe400028f0cda */
        /* <DEDUP_REMOVED lines=9> */
.L_x_12856:
[----:B------:R-:W-:Y:S05]  /*2d8d0*/  BSYNC B1 ;  /* 0x0000000000017941 */ /* 0x000fea0003800000 */
.L_x_12855:
[----:B------:R-:W-:-:S03]  /*2d8e0*/  UMOV UR4, 0xffffffff ;  /* 0xffffffff00047882 */ /* 0x000fc60000000000 */
[----:B------:R-:W-:Y:S05]  /*2d8f0*/  BRA.DIV UR4, `(.L_x_12857) ;  /* 0x0000009e04f07947 */ /* 0x000fea000b800000 */
[----:B0-----:R0:W0:Y:S04]  /*2d900*/  SHFL.IDX PT, R0, R3, 0x3, 0x181f ;  /* 0x00781f0003007f89 */ /* 0x00102800000e0000 */
[----:B------:R0:W0:Y:S02]  /*2d910*/  SHFL.IDX PT, R14, R2, 0x3, 0x181f ;  /* 0x00781f00020e7f89 */ /* 0x00002400000e0000 */
.L_x_13086:
[----:B0-234-:R-:W-:-:S05]  /*2d920*/  VIADD R2, R6, 0x60 ;  /* 0x0000006006027836 */ /* 0x01dfca0000000000 */
[----:B------:R-:W-:-:S13]  /*2d930*/  ISETP.GE.AND P0, PT, R2, R21, PT ;  /* 0x000000150200720c */ /* 0x000fda0003f06270 */
[----:B------:R-:W-:Y:S05]  /*2d940*/  @P0 BRA `(.L_x_12844) ;  /* 0x0000000000440947 */ /* 0x000fea0003800000 */
[----:B------:R-:W-:Y:S02]  /*2d950*/  ULDC UR4, c[0x0][0xbc8] ;  /* 0x0002f20000047ab9 */ /* 0x000fe40000000800 */
[----:B------:R-:W-:Y:S02]  /*2d960*/  ISETP.GE.AND P3, PT, R161, UR4, PT ;  /* 0x00000004a1007c0c */ /* 0x000fe4000bf66270 */
[----:B------:R-:W-:Y:S02]  /*2d970*/  ISETP.GE.AND P2, PT, R163, UR4, PT ;  /* 0x00000004a3007c0c */ /* 0x000fe4000bf46270 */
[----:B------:R-:W-:Y:S02]  /*2d980*/  ISETP.GE.AND P1, PT, R162, UR4, PT ;  /* 0x00000004a2007c0c */ /* 0x000fe4000bf26270 */
[----:B------:R-:W-:-:S07]  /*2d990*/  ISETP.GE.AND P0, PT, R164, UR4, PT ;  /* 0x00000004a4007c0c */ /* 0x000fce000bf06270 */
[-C--:B------:R-:W-:Y:S02]  /*2d9a0*/  @!P3 LEA R2, P5, R161, R14.reuse, 0x1 ;  /* 0x0000000ea102b211 */ /* 0x080fe400078a08ff */
        /* <DEDUP_REMOVED lines=11> */
.L_x_12844:
[----:B------:R-:W-:Y:S05]  /*2da60*/  BSYNC B0 ;  /* 0x0000000000007941 */ /* 0x000fea0003800000 */
.L_x_12835:
[----:B------:R-:W-:Y:S02]  /*2da70*/  ULDC UR4, c[0x0][0xd3c] ;  /* 0x00034f0000047ab9 */ /* 0x000fe40000000800 */
[----:B-1----:R-:W-:-:S13]  /*2da80*/  ISETP.GE.AND P0, PT, R123, UR4, PT ;  /* 0x000000047b007c0c */ /* 0x002fda000bf06270 */
[----:B------:R-:W-:Y:S05]  /*2da90*/  @!P0 BRA `(.L_x_12858) ;  /* 0xfffffd3400d08947 */ /* 0x000fea000383ffff */
[----:B------:R-:W-:Y:S05]  /*2daa0*/  BRA `(.L_x_12639) ;  /* 0x0000008c00607947 */ /* 0x000fea0003800000 */
.L_x_12637:
        /* <DEDUP_REMOVED lines=18> */
.L_x_12859:
        /* <DEDUP_REMOVED lines=42> */
.L_x_12865:
        /* <DEDUP_REMOVED lines=12> */
.L_x_12864:
[----:B------:R-:W-:Y:S05]  /*2df30*/  BSYNC B0 ;  /* 0x0000000000007941 */ /* 0x000fea0003800000 */
.L_x_12863:
        /* <DEDUP_REMOVED lines=21> */
.L_x_12861:
        /* <DEDUP_REMOVED lines=20> */
.L_x_12866:
        /* <DEDUP_REMOVED lines=56> */
.L_x_12862:
[----:B------:R-:W-:Y:S02]  /*2e550*/  IMAD.MOV.U32 R17, RZ, RZ, RZ ;  /* 0x000000ffff117224 */ /* 0x000fe400078e00ff */
[----:B------:R-:W-:Y:S02]  /*2e560*/  IMAD.U32 R16, RZ, RZ, UR6 ;  /* 0x00000006ff107e24 */ /* 0x000fe4000f8e00ff */
[----:B------:R-:W-:-:S07]  /*2e570*/  IMAD.MOV.U32 R18, RZ, RZ, RZ ;  /* 0x000000ffff127224 */ /* 0x000fce00078e00ff */
.L_x_12867:
[----:B------:R-:W-:-:S13]  /*2e580*/  ISETP.NE.AND P0, PT, R0, RZ, PT ;  /* 0x000000ff0000720c */ /* 0x000fda0003f05270 */
[----:B------:R-:W1:Y:S01]  /*2e590*/  @!P0 S2R R3, SR_CgaCtaId ;  /* 0x0000000000038919 */ /* 0x000e620000008800 */
[----:B------:R-:W-:-:S04]  /*2e5a0*/  @!P0 MOV R0, 0x400 ;  /* 0x0000040000008802 */ /* 0x000fc80000000f00 */
[----:B-1----:R-:W-:-:S05]  /*2e5b0*/  @!P0 LEA R0, R3, R0, 0x18 ;  /* 0x0000000003008211 */ /* 0x002fca00078ec0ff */
[----:B------:R1:W-:Y:S01]  /*2e5c0*/  @!P0 STS.128 [R0+0x324d0], R16 ;  /* 0x0324d01000008388 */ /* 0x0003e20000000c00 */
[----:B------:R-:W-:Y:S06]  /*2e5d0*/  BAR.ARV 0x5, 0x180 ;  /* 0x0146000000007b1d */ /* 0x000fec0000002000 */
.L_x_12860:
        /* <DEDUP_REMOVED lines=11> */
[----:B------:R-:W-:Y:S01]  /*2e690*/  STL [R1+0x4d4], RZ ;  /* 0x0004d4ff01007387 */ /* 0x000fe20000100800 */
[----:B------:R-:W-:Y:S01]  /*2e6a0*/  ULDC.64 UR40, c[0x0][0x198] ;  /* 0x0000660000287ab9 */ /* 0x000fe20000000a00 */
[----:B------:R-:W-:Y:S02]  /*2e6b0*/  ULDC UR39, c[0x0][0xc] ;  /* 0x0000030000277ab9 */ /* 0x000fe40000000800 */
[----:B------:R-:W-:Y:S04]  /*2e6c0*/  STL [R1+0x468], RZ ;  /* 0x000468ff01007387 */ /* 0x000fe80000100800 */
        /* <DEDUP_REMOVED lines=17> */
[----:B------:R2:W-:Y:S01]  /*2e7e0*/  STL [R1+0x478], R2 ;  /* 0x0004780201007387 */ /* 0x0005e20000100800 */
[----:B0-----:R-:W-:Y:S01]  /*2e7f0*/  IMAD.MOV.U32 R4, RZ, RZ, 0x1 ;  /* 0x00000001ff047424 */ /* 0x001fe200078e00ff */
[----:B-1----:R-:W-:-:S04]  /*2e800*/  LOP3.LUT R3, R0, 0x40, RZ, 0xfc, !PT ;  /* 0x0000004000037812 */ /* 0x002fc800078efcff */
[----:B------:R0:W-:Y:S01]  /*2e810*/  STL [R1+0x474], R4 ;  /* 0x0004740401007387 */ /* 0x0001e20000100800 */
[C---:B--2---:R-:W-:Y:S02]  /*2e820*/  LOP3.LUT R2, R0.reuse, 0x80, RZ, 0xfc, !PT ;  /* 0x0000008000027812 */ /* 0x044fe400078efcff */
[----:B------:R-:W-:-:S07]  /*2e830*/  LOP3.LUT R0, R0, 0xc0, RZ, 0xfc, !PT ;  /* 0x000000c000007812 */ /* 0x000fce00078efcff */
.L_x_13030:
[----:B------:R-:W-:Y:S05]  /*2e840*/  YIELD ;  /* 0x0000000000007946 */ /* 0x000fea0003800000 */
[----:B------:R-:W-:Y:S01]  /*2e850*/  ULDC.64 UR4, c[0x0][0xb20] ;  /* 0x0002c80000047ab9 */ /* 0x000fe20000000a00 */
[----:B---3--:R-:W-:Y:S02]  /*2e860*/  CS2R R6, SRZ ;  /* 0x0000000000067805 */ /* 0x008fe4000001ff00 */
[----:B------:R-:W-:Y:S01]  /*2e870*/  ISETP.NE.U32.AND P0, PT, RZ, UR4, PT ;  /* 0x00000004ff007c0c */ /* 0x000fe2000bf05070 */
[----:B-1----:R-:W1:Y:S01]  /*2e880*/  LDC.64 R12, c[0x0][0xaf8] ;  /* 0x0002be00ff0c7b82 */ /* 0x002e620000000a00 */
[----:B------:R-:W-:Y:S01]  /*2e890*/  ULDC.64 UR6, c[0x0][0xb00] ;  /* 0x0002c00000067ab9 */ /* 0x000fe20000000a00 */
[----:B------:R-:W-:Y:S01]  /*2e8a0*/  ULDC.64 UR8, c[0x0][0xb08] ;  /* 0x0002c20000087ab9 */ /* 0x000fe20000000a00 */
[----:B------:R-:W-:Y:S01]  /*2e8b0*/  ISETP.NE.AND.EX P0, PT, RZ, UR5, PT, P0 ;  /* 0x00000005ff007c0c */ /* 0x000fe2000bf05300 */
[----:B------:R-:W-:-:S04]  /*2e8c0*/  ULDC.64 UR4, c[0x0][0xb10] ;  /* 0x0002c40000047ab9 */ /* 0x000fc80000000a00 */
[----:B0-----:R-:W0:Y:S08]  /*2e8d0*/  LDC.64 R4, c[0x0][0xb00] ;  /* 0x0002c000ff047b82 */ /* 0x001e300000000a00 */
[----:B------:R-:W2:Y:S02]  /*2e8e0*/  @P0 LDC.64 R2, c[0x0][0xb20] ;  /* 0x0002c800ff020b82 */ /* 0x000ea40000000a00 */
[----:B--2---:R-:W-:-:S05]  /*2e8f0*/  @P0 IMAD.WIDE R2, R19, 0x4, R2 ;  /* 0x0000000413020825 */ /* 0x004fca00078e0202 */
        /* <DEDUP_REMOVED lines=9> */
[----:B--2---:R-:W1:Y:S01]  /*2e990*/  LDC.64 R2, c[0x0][0xb08] ;  /* 0x0002c200ff027b82 */ /* 0x004e620000000a00 */
[----:B------:R-:W-:-:S02]  /*2e9a0*/  IMAD.MOV.U32 R0, RZ, RZ, RZ ;  /* 0x000000ffff007224 */ /* 0x000fc400078e00ff */
[----:B------:R-:W-:Y:S01]  /*2e9b0*/  ISETP.NE.AND.EX P3, PT, RZ, UR5, PT, P1 ;  /* 0x00000005ff007c0c */ /* 0x000fe2000bf65310 */
[----:B0-----:R-:W-:-:S04]  /*2e9c0*/  IMAD.WIDE R4, R19, 0x4, R4 ;  /* 0x0000000413047825 */ /* 0x001fc800078e0204 */
[----:B------:R-:W0:Y:S01]  /*2e9d0*/  @P0 LDC.64 R10, c[0x0][0xb10] ;  /* 0x0002c400ff0a0b82 */ /* 0x000e220000000a00 */
[----:B------:R-:W-:Y:S01]  /*2e9e0*/  ULDC UR4, c[0x0][0x288] ;  /* 0x0000a20000047ab9 */ /* 0x000fe20000000800 */
[----:B------:R-:W-:Y:S02]  /*2e9f0*/  ISETP.NE.AND.EX P1, PT, RZ, UR7, PT, P2 ;  /* 0x00000007ff007c0c */ /* 0x000fe4000bf25320 */
[----:B------:R-:W-:-:S04]  /*2ea00*/  ISETP.NE.AND.EX P2, PT, RZ, UR9, PT, P4 ;  /* 0x00000009ff007c0c */ /* 0x000fc8000bf45340 */
[----:B------:R-:W2:Y:S07]  /*2ea10*/  @P3 LDG.E R7, desc[UR42][R12.64] ;  /* 0x0000002a0c073981 */ /* 0x000eae000c1e1900 */
[----:B------:R-:W5:Y:S01]  /*2ea20*/  @P1 LDG.E R8, desc[UR42][R4.64] ;  /* 0x0000002a04081981 */ /* 0x000f62000c1e1900 */
[----:B-1----:R-:W-:-:S05]  /*2ea30*/  IMAD.WIDE R2, R19, 0x4, R2 ;  /* 0x0000000413027825 */ /* 0x002fca00078e0202 */
[----:B------:R-:W5:Y:S01]  /*2ea40*/  @P2 LDG.E R0, desc[UR42][R2.64] ;  /* 0x0000002a02002981 */ /* 0x000f62000c1e1900 */
[----:B0-----:R-:W-:-:S03]  /*2ea50*/  @P0 IMAD.WIDE R10, R19, 0x4, R10 ;  /* 0x00000004130a0825 */ /* 0x001fc600078e020a */
        /* <DEDUP_REMOVED lines=21> */
.L_x_12869:
        /* <DEDUP_REMOVED lines=10> */
.L_x_12870:
[----:B------:R-:W-:Y:S05]  /*2ec50*/  @!P1 BRA `(.L_x_12871) ;  /* 0x00000000000c9947 */ /* 0x000fea0003800000 */
[----:B------:R-:W2:Y:S04]  /*2ec60*/  LDG.E R7, desc[UR42][R4.64] ;  /* 0x0000002a04077981 */ /* 0x000ea8000c1e1900 */
[----:B------:R-:W2:Y:S02]  /*2ec70*/  LDG.E R4, desc[UR42][R4.64+0x4] ;  /* 0x0000042a04047981 */ /* 0x000ea4000c1e1900 */
[----:B--2---:R-:W-:-:S07]  /*2ec80*/  IMAD.IADD R7, R4, 0x1, -R7 ;  /* 0x0000000104077824 */ /* 0x004fce00078e0a07 */
.L_x_12871:
        /* <DEDUP_REMOVED lines=35> */
.L_x_12874:
[----:B------:R-:W-:-:S13]  /*2eec0*/  ISETP.NE.AND P0, PT, R3, 0x1, PT ;  /* 0x000000010300780c */ /* 0x000fda0003f05270 */
[----:B------:R-:W1:Y:S02]  /*2eed0*/  @P0 LDC.64 R4, c[0x0][0xae0] ;  /* 0x0002b800ff040b82 */ /* 0x000e640000000a00 */
[----:B-1----:R-:W-:-:S05]  /*2eee0*/  @P0 IMAD.HI.U32 R4, R2, R4, RZ ;  /* 0x0000000402040227 */ /* 0x002fca00078e00ff */
[----:B------:R-:W-:-:S07]  /*2eef0*/  @P0 SHF.R.U32.HI R2, RZ, R5, R4 ;  /* 0x00000005ff020219 */ /* 0x000fce0000011604 */
.L_x_12875:
[----:B------:R-:W-:Y:S05]  /*2ef00*/  BSYNC B0 ;  /* 0x0000000000007941 */ /* 0x000fea0003800000 */
.L_x_12873:
[----:B------:R-:W-:-:S05]  /*2ef10*/  IMAD R2, R2, R3, R3 ;  /* 0x0000000302027224 */ /* 0x000fca00078e0203 */
[----:B------:R-:W-:-:S07]  /*2ef20*/  VIMNMX R8, R8, R2, PT ;  /* 0x0000000208087248 */ /* 0x000fce0003fe0100 */
.L_x_12872:
        /* <DEDUP_REMOVED lines=20> */
.L_x_12878:
[----:B------:R-:W-:-:S13]  /*2f070*/  ISETP.NE.AND P0, PT, R3, 0x1, PT ;  /* 0x000000010300780c */ /* 0x000fda0003f05270 */
[----:B------:R-:W1:Y:S02]  /*2f080*/  @P0 LDC.64 R4, c[0x0][0xae0] ;  /* 0x0002b800ff040b82 */ /* 0x000e640000000a00 */
[----:B-1----:R-:W-:-:S05]  /*2f090*/  @P0 IMAD.HI.U32 R4, R2, R4, RZ ;  /* 0x0000000402040227 */ /* 0x002fca00078e00ff */
[----:B------:R-:W-:-:S07]  /*2f0a0*/  @P0 SHF.R.U32.HI R2, RZ, R5, R4 ;  /* 0x00000005ff020219 */ /* 0x000fce0000011604 */
.L_x_12879:
[----:B------:R-:W-:Y:S05]  /*2f0b0*/  BSYNC B0 ;  /* 0x0000000000007941 */ /* 0x000fea0003800000 */
.L_x_12877:
[----:B------:R-:W-:-:S05]  /*2f0c0*/  IMAD R2, R2, R3, RZ ;  /* 0x0000000302027224 */ /* 0x000fca00078e02ff */
[----:B------:R-:W-:-:S07]  /*2f0d0*/  VIMNMX R6, R6, R2, !PT ;  /* 0x0000000206067248 */ /* 0x000fce0007fe0100 */
.L_x_12876:
        /* <DEDUP_REMOVED lines=32> */
.L_x_13089:
[----:B--2---:R-:W-:Y:S02]  /*2f2e0*/  ISETP.NE.AND P0, PT, R14, RZ, PT ;  /* 0x000000ff0e00720c */ /* 0x004fe40003f05270 */
[----:B------:R-:W-:-:S11]  /*2f2f0*/  PLOP3.LUT P6, PT, PT, PT, PT, 0x8, 0x0 ;  /* 0x000000000000781c */ /* 0x000fd60003fce170 */
[----:B------:R-:W-:Y:S05]  /*2f300*/  @P0 BRA `(.L_x_12883) ;  /* 0x00000000000c0947 */ /* 0x000fea0003800000 */
[----:B------:R-:W-:-:S03]  /*2f310*/  UMOV UR4, 0xffffffff ;  /* 0xffffffff00047882 */ /* 0x000fc60000000000 */
[----:B------:R-:W-:Y:S05]  /*2f320*/  BRA.DIV UR4, `(.L_x_12884) ;  /* 0x0000008604e07947 */ /* 0x000fea000b800000 */
[----:B------:R-:W-:-:S13]  /*2f330*/  ELECT P6, URZ, PT ;  /* 0x00000000003f782f */ /* 0x000fda00038c0000 */
.L_x_12883:
        /* <DEDUP_REMOVED lines=10> */
.L_x_13092:
[----:B------:R-:W-:Y:S05]  /*2f3e0*/  BSYNC B1 ;  /* 0x0000000000017941 */ /* 0x000fea0003800000 */
.L_x_12885:
[----:B------:R-:W-:Y:S04]  /*2f3f0*/  BSSY B1, `(.L_x_12887) ;  /* 0x0000083000017945 */ /* 0x000fe80003800000 */
[----:B------:R-:W-:Y:S05]  /*2f400*/  @!P6 BRA `(.L_x_12888) ;  /* 0x000000080004e947 */ /* 0x000fea0003800000 */
[----:B------:R-:W2:Y:S04]  /*2f410*/  LDL R6, [R1+0x460] ;  /* 0x0004600001067983 */ /* 0x000ea80000100800 */
[----:B------:R-:W3:Y:S01]  /*2f420*/  LDL R7, [R1+0x468] ;  /* 0x0004680001077983 */ /* 0x000ee20000100800 */
[----:B-1----:R-:W1:Y:S01]  /*2f430*/  S2R R5, SR_TID.X ;  /* 0x0000000000057919 */ /* 0x002e620000002100 */
[----:B--2---:R-:W-:Y:S02]  /*2f440*/  IMAD.MOV.U32 R9, RZ, RZ, R6 ;  /* 0x000000ffff097224 */ /* 0x004fe400078e0006 */
[----:B------:R-:W2:Y:S02]  /*2f450*/  LDL R6, [R1+0x478] ;  /* 0x0004780001067983 */ /* 0x000ea40000100800 */
[----:B---3--:R-:W-:Y:S01]  /*2f460*/  IMAD R4, R7, 0x8, R9 ;  /* 0x0000000807047824 */ /* 0x008fe200078e0209 */
[----:B-1----:R-:W-:Y:S01]  /*2f470*/  LOP3.LUT R5, R5, 0x7f, RZ, 0xc0, !PT ;  /* 0x0000007f05057812 */ /* 0x002fe200078ec0ff */
[----:B------:R-:W-:Y:S03]  /*2f480*/  BSSY B2, `(.L_x_12889) ;  /* 0x0000005000027945 */ /* 0x000fe60003800000 */
[----:B------:R-:W-:-:S02]  /*2f490*/  ISETP.NE.AND P1, PT, R5, RZ, PT ;  /* 0x000000ff0500720c */ /* 0x000fc40003f25270 */
[----:B--2---:R-:W-:-:S04]  /*2f4a0*/  SHF.L.U32 R9, R6, 0x1f, RZ ;  /* 0x0000001f06097819 */ /* 0x004fc800000006ff */
[----:B------:R-:W1:Y:S02]  /*2f4b0*/  SYNCS.PHASECHK.TRANS64.TRYWAIT P0, [R4+URZ+0x324a0], R9 ;  /* 0x0324a009040075a7 */ /* 0x000e64000800017f */
[----:B-1----:R-:W-:Y:S05]  /*2f4c0*/  @!P0 BRA `(.L_x_12890) ;  /* 0x0000008400b08947 */ /* 0x002fea0003800000 */
.L_x_13093:
[----:B------:R-:W-:Y:S05]  /*2f4d0*/  BSYNC B2 ;  /* 0x0000000000027941 */ /* 0x000fea0003800000 */
.L_x_12889:
        /* <DEDUP_REMOVED lines=9> */
.L_x_12892:
[----:B------:R-:W-:Y:S05]  /*2f570*/  BSYNC B2 ;  /* 0x0000000000027941 */ /* 0x000fea0003800000 */
.L_x_12891:
        /* <DEDUP_REMOVED lines=14> */
.L_x_12893:
        /* <DEDUP_REMOVED lines=13> */
.L_x_13094:
[----:B------:R-:W-:Y:S05]  /*2f730*/  BSYNC B2 ;  /* 0x0000000000027941 */ /* 0x000fea0003800000 */
.L_x_12894:
        /* <DEDUP_REMOVED lines=11> */
.L_x_12897:
[----:B------:R-:W-:Y:S05]  /*2f7f0*/  BSYNC B2 ;  /* 0x0000000000027941 */ /* 0x000fea0003800000 */
.L_x_12896:
        /* <DEDUP_REMOVED lines=11> */
.L_x_12898:
        /* <DEDUP_REMOVED lines=15> */
.L_x_12899:
        /* <DEDUP_REMOVED lines=15> */
.L_x_12900:
        /* <DEDUP_REMOVED lines=15> */
.L_x_12901:
        /* <DEDUP_REMOVED lines=10> */
.L_x_12888:
[----:B------:R-:W-:Y:S05]  /*2fc20*/  BSYNC B1 ;  /* 0x0000000000017941 */ /* 0x000fea0003800000 */
.L_x_12887:
        /* <DEDUP_REMOVED lines=13> */
.L_x_12917:
        /* <DEDUP_REMOVED lines=14> */
.L_x_13095:
[----:B------:R-:W-:Y:S05]  /*2fde0*/  BSYNC B2 ;  /* 0x0000000000027941 */ /* 0x000fea0003800000 */
.L_x_12904:
        /* <DEDUP_REMOVED lines=9> */
.L_x_12907:
[----:B------:R-:W-:Y:S05]  /*2fe80*/  BSYNC B2 ;  /* 0x0000000000027941 */ /* 0x000fea0003800000 */
.L_x_12906:
        /* <DEDUP_REMOVED lines=13> */
.L_x_12908:
        /* <DEDUP_REMOVED lines=13> */
.L_x_13096:
[----:B------:R-:W-:Y:S05]  /*30030*/  BSYNC B2 ;  /* 0x0000000000027941 */ /* 0x000fea0003800000 */
.L_x_12909:
        /* <DEDUP_REMOVED lines=11> */
.L_x_12912:
[----:B------:R-:W-:Y:S05]  /*300f0*/  BSYNC B2 ;  /* 0x0000000000027941 */ /* 0x000fea0003800000 */
.L_x_12911:
        /* <DEDUP_REMOVED lines=11> */
.L_x_12913:
        /* <DEDUP_REMOVED lines=15> */
.L_x_12914:
        /* <DEDUP_REMOVED lines=15> */
.L_x_12915:
        /* <DEDUP_REMOVED lines=15> */
.L_x_12916:
        /* <DEDUP_REMOVED lines=10> */
.L_x_12903:
[----:B------:R-:W-:Y:S05]  /*30520*/  BSYNC B1 ;  /* 0x0000000000017941 */ /* 0x000fea0003800000 */
.L_x_12902:
[----:B-1----:R-:W2:Y:S04]  /*30530*/  LDL.LU R9, [R1+0x468] ;  /* 0x0004680001097983 */ /* 0x002ea80000300800 */
[----:B------:R-:W3:Y:S01]  /*30540*/  LDL.LU R7, [R1+0x478] ;  /* 0x0004780001077983 */ /* 0x000ee20000300800 */
[C---:B------:R-:W-:Y:S01]  /*30550*/  ISETP.GT.AND P2, PT, R4.reuse, R3, PT ;  /* 0x000000030400720c */ /* 0x040fe20003f44270 */
[----:B------:R-:W-:Y:S02]  /*30560*/  VIADD R4, R4, 0xffffffff ;  /* 0xffffffff04047836 */ /* 0x000fe40000000000 */
[----:B--2---:R-:W-:-:S05]  /*30570*/  VIADD R5, R9, 0x1 ;  /* 0x0000000109057836 */ /* 0x004fca0000000000 */
[----:B------:R-:W-:-:S04]  /*30580*/  ISETP.NE.AND P1, PT, R5, 0x2, PT ;  /* 0x000000020500780c */ /* 0x000fc80003f25270 */
[----:B------:R-:W-:Y:S02]  /*30590*/  SEL R6, RZ, 0x1, P1 ;  /* 0x00000001ff067807 */ /* 0x000fe40000800000 */
[----:B------:R-:W-:Y:S02]  /*305a0*/  SEL R5, R5, RZ, P1 ;  /* 0x000000ff05057207 */ /* 0x000fe40000800000 */
[----:B---3--:R-:W-:-:S03]  /*305b0*/  LOP3.LUT R7, R7, R6, RZ, 0x3c, !PT ;  /* 0x0000000607077212 */ /* 0x008fc600078e3cff */
[----:B------:R2:W-:Y:S04]  /*305c0*/  STL [R1+0x468], R5 ;  /* 0x0004680501007387 */ /* 0x0005e80000100800 */
[----:B------:R2:W-:Y:S01]  /*305d0*/  STL [R1+0x478], R7 ;  /* 0x0004780701007387 */ /* 0x0005e20000100800 */
[----:B------:R-:W-:Y:S05]  /*305e0*/  @P2 BRA `(.L_x_12917) ;  /* 0xfffffff400c42947 */ /* 0x000fea000383ffff */
.L_x_12881:
[----:B------:R-:W-:Y:S05]  /*305f0*/  BSYNC B0 ;  /* 0x0000000000007941 */ /* 0x000fea0003800000 */
.L_x_12880:
        /* <DEDUP_REMOVED lines=9> */
[----:B----4-:R-:W-:-:S05]  /*30690*/  @P1 SHF.R.U32.HI R2, RZ, R3, R0 ;  /* 0x00000003ff021219 */ /* 0x010fca0000011600 */
[----:B------:R-:W-:Y:S02]  /*306a0*/  IMAD.IADD R0, R17, 0x1, R2 ;  /* 0x0000000111007824 */ /* 0x000fe400078e0202 */
[----:B------:R-:W2:Y:S02]  /*306b0*/  LDC.64 R2, c[0x0][0xad8] ;  /* 0x0002b600ff027b82 */ /* 0x000ea40000000a00 */
[----:B--2---:R-:W-:Y:S01]  /*306c0*/  ISETP.GE.AND P2, PT, R3, 0x1, PT ;  /* 0x000000010300780c */ /* 0x004fe20003f46270 */
[----:B------:R-:W-:-:S12]  /*306d0*/  IMAD.IADD R2, R0, 0x1, R2 ;  /* 0x0000000100027824 */ /* 0x000fd800078e0202 */
        /* <DEDUP_REMOVED lines=12> */
.L_x_12920:
[----:B------:R-:W-:-:S13]  /*307a0*/  ISETP.NE.AND P0, PT, R3, 0x1, PT ;  /* 0x000000010300780c */ /* 0x000fda0003f05270 */
[----:B-1----:R-:W1:Y:S02]  /*307b0*/  @P0 LDC.64 R4, c[0x0][0xae0] ;  /* 0x0002b800ff040b82 */ /* 0x002e640000000a00 */
[----:B-1----:R-:W-:-:S05]  /*307c0*/  @P0 IMAD.HI.U32 R4, R6, R4, RZ ;  /* 0x0000000406040227 */ /* 0x002fca00078e00ff */
[----:B------:R-:W-:-:S07]  /*307d0*/  @P0 SHF.R.U32.HI R6, RZ, R5, R4 ;  /* 0x00000005ff060219 */ /* 0x000fce0000011604 */
.L_x_12921:
[----:B------:R-:W-:Y:S05]  /*307e0*/  BSYNC B0 ;  /* 0x0000000000007941 */ /* 0x000fea0003800000 */
.L_x_12919:
[----:B------:R-:W-:-:S05]  /*307f0*/  IMAD R6, R6, R3, R3 ;  /* 0x0000000306067224 */ /* 0x000fca00078e0203 */
[----:B------:R-:W-:-:S07]  /*30800*/  VIMNMX R2, R2, R6, PT ;  /* 0x0000000602027248 */ /* 0x000fce0003fe0100 */
.L_x_12918:
        /* <DEDUP_REMOVED lines=25> */
.L_x_12924:
[----:B------:R-:W-:-:S13]  /*309a0*/  ISETP.NE.AND P0, PT, R3, 0x1, PT ;  /* 0x000000010300780c */ /* 0x000fda0003f05270 */
[----:B-1----:R-:W1:Y:S02]  /*309b0*/  @P0 LDC.64 R4, c[0x0][0xae0] ;  /* 0x0002b800ff040b82 */ /* 0x002e640000000a00 */
[----:B-1----:R-:W-:-:S05]  /*309c0*/  @P0 IMAD.HI.U32 R4, R0, R4, RZ ;  /* 0x0000000400040227 */ /* 0x002fca00078e00ff */
[----:B------:R-:W-:-:S07]  /*309d0*/  @P0 SHF.R.U32.HI R0, RZ, R5, R4 ;  /* 0x00000005ff000219 */ /* 0x000fce0000011604 */
.L_x_12925:
[----:B------:R-:W-:Y:S05]  /*309e0*/  BSYNC B0 ;  /* 0x0000000000007941 */ /* 0x000fea0003800000 */
.L_x_12923:
[----:B------:R-:W-:-:S05]  /*309f0*/  IMAD R0, R0, R3, RZ ;  /* 0x0000000300007224 */ /* 0x000fca00078e02ff */
[----:B------:R-:W-:-:S07]  /*30a00*/  VIMNMX R2, R2, R0, !PT ;  /* 0x0000000002027248 */ /* 0x000fce0007fe0100 */
.L_x_12922:
        /* <DEDUP_REMOVED lines=14> */
[----:B-1----:R-:W1:Y:S01]  /*30af0*/  LDC.64 R4, c[0x0][0xd60] ;  /* 0x00035800ff047b82 */ /* 0x002e620000000a00 */
[----:B------:R-:W2:Y:S08]  /*30b00*/  FLO.U32 R0, UR4 ;  /* 0x0000000400007d00 */ /* 0x000eb000080e0000 */
[----:B------:R-:W1:Y:S01]  /*30b10*/  POPC R2, UR4 ;  /* 0x0000000400027d09 */ /* 0x000e620008000000 */
[----:B--2---:R-:W-:-:S13]  /*30b20*/  ISETP.EQ.U32.AND P0, PT, R0, R3, PT ;  /* 0x000000030000720c */ /* 0x004fda0003f02070 */
[----:B-1----:R-:W2:Y:S01]  /*30b30*/  @P0 ATOMG.E.ADD.STRONG.GPU PT, R5, desc[UR42][R4.64], R2 ;  /* 0x00000002040509a8 */ /* 0x002ea200081ee1ea */
[----:B------:R-:W1:Y:S02]  /*30b40*/  S2R R3, SR_LTMASK ;  /* 0x0000000000037919 */ /* 0x000e640000003900 */
[----:B-1----:R-:W-:-:S06]  /*30b50*/  LOP3.LUT R3, R3, UR4, RZ, 0xc0, !PT ;  /* 0x0000000403037c12 */ /* 0x002fcc000f8ec0ff */
[----:B------:R-:W1:Y:S01]  /*30b60*/  POPC R3, R3 ;  /* 0x0000000300037309 */ /* 0x000e620000000000 */
[----:B--2---:R-:W1:Y:S02]  /*30b70*/  SHFL.IDX PT, R0, R5, R0, 0x1f ;  /* 0x00001f0005007589 */ /* 0x004e6400000e0000 */
[----:B-1----:R-:W-:Y:S01]  /*30b80*/  IADD3 R16, R0, UR39, R3 ;  /* 0x0000002700107c10 */ /* 0x002fe2000fffe003 */
[----:B------:R-:W-:Y:S06]  /*30b90*/  BRA `(.L_x_12928) ;  /* 0x0000004c001c7947 */ /* 0x000fec0003800000 */
.L_x_12927:
        /* <DEDUP_REMOVED lines=21> */
.L_x_12930:
[----:B------:R-:W-:Y:S05]  /*30cf0*/  BSYNC B6 ;  /* 0x0000000000067941 */ /* 0x000fea0003800000 */
.L_x_12929:
        /* <DEDUP_REMOVED lines=20> */
.L_x_12933:
        /* <DEDUP_REMOVED lines=15> */
.L_x_12932:
[----:B------:R-:W-:Y:S05]  /*30f30*/  BSYNC B6 ;  /* 0x0000000000067941 */ /* 0x000fea0003800000 */
.L_x_12931:
        /* <DEDUP_REMOVED lines=8> */
[----:B------:R3:W4:Y:S02]  /*30fc0*/  @P0 LDG.E R7, desc[UR42][R2.64] ;  /* 0x0000002a02070981 */ /* 0x000724000c1e1900 */
[----:B---3--:R-:W3:Y:S02]  /*30fd0*/  LDC.64 R2, c[0x0][0x418] ;  /* 0x00010600ff027b82 */ /* 0x008ee40000000a00 */
[----:B---3--:R-:W-:Y:S01]  /*30fe0*/  LOP3.LUT P0, RZ, R2, UR4, RZ, 0xfc, !PT ;  /* 0x0000000402ff7c12 */ /* 0x008fe2000f80fcff */
[----:B------:R-:W-:-:S03]  /*30ff0*/  UMOV UR4, 0xffffffff ;  /* 0xffffffff00047882 */ /* 0x000fc60000000000 */
[----:B------:R-:W-:Y:S01]  /*31000*/  LOP3.LUT P0, RZ, R3, UR5, RZ, 0xfc, P0 ;  /* 0x0000000503ff7c12 */ /* 0x000fe2000800fcff */
[----:B--2---:R-:W-:Y:S01]  /*31010*/  VIADD R0, R17, 0xffffffff ;  /* 0xffffffff11007836 */ /* 0x004fe20000000000 */
        /* <DEDUP_REMOVED lines=9> */
.L_x_13099:
        /* <DEDUP_REMOVED lines=11> */
.L_x_13102:
[----:B------:R-:W-:Y:S05]  /*31160*/  @!P6 BRA `(.L_x_12935) ;  /* 0x00000004000ce947 */ /* 0x000fea0003800000 */
[----:B------:R-:W-:-:S04]  /*31170*/  ISETP.NE.U32.AND P0, PT, R2, RZ, PT ;  /* 0x000000ff0200720c */ /* 0x000fc80003f05070 */
[----:B------:R-:W-:-:S13]  /*31180*/  ISETP.NE.AND.EX P0, PT, R3, RZ, PT, P0 ;  /* 0x000000ff0300720c */ /* 0x000fda0003f05300 */
[----:B------:R-:W-:Y:S05]  /*31190*/  @!P0 BRA `(.L_x_12937) ;  /* 0x0000000000508947 */ /* 0x000fea0003800000 */
[----:B------:R-:W3:Y:S01]  /*311a0*/  LDC R6, c[0x0][0x43c] ;  /* 0x00010f00ff067b82 */ /* 0x000ee20000000800 */
[----:B-1----:R-:W-:Y:S01]  /*311b0*/  IMAD.MOV.U32 R9, RZ, RZ, R0 ;  /* 0x000000ffff097224 */ /* 0x002fe200078e0000 */
[----:B------:R-:W-:-:S03]  /*311c0*/  ULDC.64 UR4, c[0x0][0x428] ;  /* 0x00010a0000047ab9 */ /* 0x000fc60000000a00 */
[----:B----4-:R-:W-:Y:S01]  /*311d0*/  IMAD.MOV.U32 R0, RZ, RZ, R9 ;  /* 0x000000ffff007224 */ /* 0x010fe200078e0009 */
[----:B---3--:R-:W-:-:S13]  /*311e0*/  ISETP.NE.AND P0, PT, R6, 0x1, PT ;  /* 0x000000010600780c */ /* 0x008fda0003f05270 */
        /* <DEDUP_REMOVED lines=15> */
.L_x_12937:
[----:B--2---:R-:W2:Y:S04]  /*312e0*/  LDL R7, [R1+0x460] ;  /* 0x0004600001077983 */ /* 0x004ea80000100800 */
[----:B----4-:R-:W2:Y:S04]  /*312f0*/  LDL R0, [R1+0x464] ;  /* 0x0004640001007983 */ /* 0x010ea80000100800 */
[----:B---3--:R-:W3:Y:S01]  /*31300*/  LDL R2, [R1+0x474] ;  /* 0x0004740001027983 */ /* 0x008ee20000100800 */
[----:B--2---:R-:W-:Y:S01]  /*31310*/  IMAD R0, R0, 0x8, R7 ;  /* 0x0000000800007824 */ /* 0x004fe200078e0207 */
[----:B---3--:R-:W-:-:S04]  /*31320*/  SHF.L.U32 R2, R2, 0x1f, RZ ;  /* 0x0000001f02027819 */ /* 0x008fc800000006ff */
[----:B------:R-:W2:Y:S02]  /*31330*/  SYNCS.PHASECHK.TRANS64.TRYWAIT P0, [R0+URZ+0x32440], R2 ;  /* 0x03244002000075a7 */ /* 0x000ea4000800017f */
[----:B--2---:R-:W-:Y:S05]  /*31340*/  @!P0 BRA `(.L_x_12938) ;  /* 0x0000006800b48947 */ /* 0x004fea0003800000 */
.L_x_13103:
        /* <DEDUP_REMOVED lines=11> */
.L_x_12939:
[----:B------:R-:W3:Y:S04]  /*31400*/  LDL R6, [R1+0x460] ;  /* 0x0004600001067983 */ /* 0x000ee80000100800 */
[----:B-1----:R-:W3:Y:S04]  /*31410*/  LDL R5, [R1+0x464] ;  /* 0x0004640001057983 */ /* 0x002ee80000100800 */
        /* <DEDUP_REMOVED lines=24> */
.L_x_12935:
        /* <DEDUP_REMOVED lines=26> */
[----:B-1----:R-:W-:Y:S02]  /*31740*/  IMAD.U32 R5, RZ, RZ, UR5 ;  /* 0x00000005ff057e24 */ /* 0x002fe4000f8e00ff */
[----:B------:R-:W-:Y:S02]  /*31750*/  IMAD.U32 R6, RZ, RZ, UR6 ;  /* 0x00000006ff067e24 */ /* 0x000fe4000f8e00ff */
[----:B--2---:R-:W-:-:S02]  /*31760*/  IMAD.U32 R7, RZ, RZ, UR7 ;  /* 0x00000007ff077e24 */ /* 0x004fc4000f8e00ff */
[----:B------:R-:W-:Y:S02]  /*31770*/  IMAD.U32 R10, RZ, RZ, UR8 ;  /* 0x00000008ff0a7e24 */ /* 0x000fe4000f8e00ff */
[----:B0-----:R-:W-:Y:S02]  /*31780*/  IMAD.U32 R11, RZ, RZ, UR9 ;  /* 0x00000009ff0b7e24 */ /* 0x001fe4000f8e00ff */
[----:B------:R-:W-:Y:S02]  /*31790*/  IMAD.MOV.U32 R8, RZ, RZ, 0x70 ;  /* 0x00000070ff087424 */ /* 0x000fe400078e00ff */
[----:B------:R-:W-:Y:S02]  /*317a0*/  IMAD.MOV.U32 R12, RZ, RZ, 0x1 ;  /* 0x00000001ff0c7424 */ /* 0x000fe400078e00ff */
[----:B------:R-:W-:-:S07]  /*317b0*/  IMAD.MOV.U32 R13, RZ, RZ, RZ ;  /* 0x000000ffff0d7224 */ /* 0x000fce00078e00ff */
[----:B------:R-:W-:-:S07]  /*317c0*/  LEPC R20, `(.L_x_12941) ;  /* 0x000000001014794e */ /* 0x000fce0000000000 */
[----:B---34-:R-:W-:Y:S05]  /*317d0*/  CALL.ABS.NOINC R2 ;  /* 0x0000000002007343 */ /* 0x018fea0003c00000 */
.L_x_12941:
[----:B------:R-:W-:Y:S05]  /*317e0*/  BSYNC B6 ;  /* 0x0000000000067941 */ /* 0x000fea0003800000 */
.L_x_12940:
[----:B0-----:R-:W4:Y:S01]  /*317f0*/  LDL R11, [R1+0x488] ;  /* 0x00048800010b7983 */ /* 0x001f220000100800 */
[----:B--2---:R-:W0:Y:S01]  /*31800*/  LDC R7, c[0x0][0x448] ;  /* 0x00011200ff077b82 */ /* 0x004e220000000800 */
[----:B------:R-:W-:Y:S01]  /*31810*/  ULDC.64 UR4, c[0x0][0x298] ;  /* 0x0000a60000047ab9 */ /* 0x000fe20000000a00 */
[----:B------:R-:W-:Y:S01]  /*31820*/  ULDC.64 UR6, c[0x0][0x280] ;  /* 0x0000a00000067ab9 */ /* 0x000fe20000000a00 */
[----:B------:R-:W2:Y:S04]  /*31830*/  LDL R4, [R1+0x4a8] ;  /* 0x0004a80001047983 */ /* 0x000ea80000100800 */
[----:B------:R-:W2:Y:S04]  /*31840*/  LDL R10, [R1+0x49c] ;  /* 0x00049c00010a7983 */ /* 0x000ea80000100800 */
[----:B-1----:R-:W2:Y:S01]  /*31850*/  LDL R9, [R1+0x4b8] ;  /* 0x0004b80001097983 */ /* 0x002ea20000100800 */
[----:B------:R-:W1:Y:S01]  /*31860*/  S2R R2, SR_TID.X ;  /* 0x0000000000027919 */ /* 0x000e620000002100 */
[----:B---3--:R-:W3:Y:S02]  /*31870*/  S2R R0, SR_TID.X ;  /* 0x0000000000007919 */ /* 0x008ee40000002100 */
[----:B------:R-:W2:Y:S01]  /*31880*/  LDL R8, [R1+0x4bc] ;  /* 0x0004bc0001087983 */ /* 0x000ea20000100800 */
[----:B0-----:R-:W-:-:S03]  /*31890*/  ISETP.NE.AND P0, PT, R7, 0x1, PT ;  /* 0x000000010700780c */ /* 0x001fc60003f05270 */
[----:B------:R-:W2:Y:S10]  /*318a0*/  LDL R6, [R1+0x4a4] ;  /* 0x0004a40001067983 */ /* 0x000eb40000100800 */
[----:B------:R-:W0:Y:S01]  /*318b0*/  @P0 LDC R3, c[0x0][0x450] ;  /* 0x00011400ff030b82 */ /* 0x000e220000000800 */
[----:B-1----:R-:W-:-:S04]  /*318c0*/  LOP3.LUT R2, R2, 0x7f, RZ, 0xc0, !PT ;  /* 0x0000007f02027812 */ /* 0x002fc800078ec0ff */
[----:B------:R-:W-:Y:S01]  /*318d0*/  SHF.R.U32.HI R2, RZ, 0x3, R2 ;  /* 0x00000003ff027819 */ /* 0x000fe20000011602 */
[----:B---3--:R-:W-:-:S05]  /*318e0*/  IMAD.SHL.U32 R0, R0, 0x10, RZ ;  /* 0x0000001000007824 */ /* 0x008fca00078e00ff */
[----:B------:R-:W-:Y:S02]  /*318f0*/  LOP3.LUT R0, R2, 0x70, R0, 0xf8, !PT ;  /* 0x0000007002007812 */ /* 0x000fe400078ef800 */
[----:B------:R-:W1:Y:S03]  /*31900*/  @P0 LDC R2, c[0x0][0x44c] ;  /* 0x00011300ff020b82 */ /* 0x000e660000000800 */
[----:B----4-:R-:W-:-:S04]  /*31910*/  IMAD.IADD R5, R0, 0x1, R11 ;  /* 0x0000000100057824 */ /* 0x010fc800078e020b */
[----:B-1----:R-:W-:-:S04]  /*31920*/  @P0 IMAD.HI.U32 R2, R5, R2, RZ ;  /* 0x0000000205020227 */ /* 0x002fc800078e00ff */
[----:B------:R-:W-:Y:S01]  /*31930*/  IMAD.MOV.U32 R0, RZ, RZ, R5 ;  /* 0x000000ffff007224 */ /* 0x000fe200078e0005 */
[----:B0-----:R-:W-:Y:S01]  /*31940*/  @P0 SHF.R.U32.HI R0, RZ, R3, R2 ;  /* 0x00000003ff000219 */ /* 0x001fe20000011602 */
[----:B--2---:R-:W-:-:S04]  /*31950*/  IMAD R2, R4, UR4, RZ ;  /* 0x0000000404027c24 */ /* 0x004fc8000f8e02ff */
        /* <DEDUP_REMOVED lines=42> */
[----:B------:R-:W0:Y:S04]  /*31c00*/  SHFL.IDX PT, R5, R3, RZ, 0x181f ;  /* 0x00181fff03057589 */ /* 0x000e2800000e0000 */
[----:B------:R-:W1:Y:S01]  /*31c10*/  SHFL.IDX PT, R4, R2, RZ, 0x181f ;  /* 0x00181fff02047589 */ /* 0x000e6200000e0000 */
[----:B--2---:R-:W-:-:S03]  /*31c20*/  IMAD R0, R11, R7, RZ ;  /* 0x000000070b007224 */ /* 0x004fc600078e02ff */
[----:B------:R-:W-:Y:S01]  /*31c30*/  SHFL.IDX PT, R7, R2, 0x1, 0x181f ;  /* 0x00381f0002077f89 */ /* 0x000fe200000e0000 */
[----:B---3--:R-:W-:-:S03]  /*31c40*/  IMAD.IADD R8, R8, 0x1, R6 ;  /* 0x0000000108087824 */ /* 0x008fc600078e0206 */
[----:B------:R-:W2:Y:S01]  /*31c50*/  SHFL.IDX PT, R6, R3, 0x1, 0x181f ;  /* 0x00381f0003067f89 */ /* 0x000ea200000e0000 */
[C---:B------:R-:W-:Y:S01]  /*31c60*/  VIADD R11, R8.reuse, 0x10 ;  /* 0x00000010080b7836 */ /* 0x040fe20000000000 */
[-C--:B------:R-:W-:Y:S02]  /*31c70*/  ISETP.GE.AND P1, PT, R8, R0.reuse, PT ;  /* 0x000000000800720c */ /* 0x080fe40003f26270 */
[----:B------:R-:W-:Y:S02]  /*31c80*/  STL [R1+0x488], R8 ;  /* 0x0004880801007387 */ /* 0x000fe40000100800 */
[----:B------:R-:W-:Y:S02]  /*31c90*/  ISETP.GE.AND P2, PT, R11, R0, PT ;  /* 0x000000000b00720c */ /* 0x000fe40003f46270 */
[----:B------:R3:W-:Y:S07]  /*31ca0*/  STL [R1+0x4b0], R11 ;  /* 0x0004b00b01007387 */ /* 0x0007ee0000100800 */
[----:B0-----:R-:W-:Y:S01]  /*31cb0*/  @!P1 LEA R5, P3, R10, R5, 0x1 ;  /* 0x000000050a059211 */ /* 0x001fe200078608ff */
[----:B---3--:R-:W-:-:S04]  /*31cc0*/  VIADD R11, R8, 0x20 ;  /* 0x00000020080b7836 */ /* 0x008fc80000000000 */
        /* <DEDUP_REMOVED lines=8> */
[----:B------:R-:W-:Y:S01]  /*31d50*/  @!P2 IMAD.X R4, RZ, RZ, R7, P1 ;  /* 0x000000ffff04a224 */ /* 0x000fe200008e0607 */
        /* <DEDUP_REMOVED lines=58> */
.L_x_13120:
[----:B0-----:R-:W3:Y:S04]  /*32100*/  LDL R2, [R1+0x488] ;  /* 0x0004880001027983 */ /* 0x001ee80000100800 */
[----:B------:R0:W5:Y:S01]  /*32110*/  LDL R8, [R1+0x460] ;  /* 0x0004600001087983 */ /* 0x0001620000100800 */
        /* <DEDUP_REMOVED lines=11> */
.L_x_12943:
        /* <DEDUP_REMOVED lines=38> */
.L_x_12945:
[----:B------:R-:W-:Y:S05]  /*32430*/  BSYNC B6 ;  /* 0x0000000000067941 */ /* 0x000fea0003800000 */
.L_x_12944:
        /* <DEDUP_REMOVED lines=61> */
[----:B------:R-:W-:Y:S04]  /*32810*/  SHFL.IDX PT, R6, R0, RZ, 0x181f ;  /* 0x00181fff00067589 */ /* 0x000fe800000e0000 */
[----:B------:R-:W5:Y:S01]  /*32820*/  LDL.LU R12, [R1+0x4c4] ;  /* 0x0004c400010c7983 */ /* 0x000f620000300800 */
[----:B--2---:R-:W-:-:S03]  /*32830*/  IMAD R3, R10, R7, RZ ;  /* 0x000000070a037224 */ /* 0x004fc600078e02ff */
[----:B------:R-:W2:Y:S02]  /*32840*/  LDL.LU R10, [R1+0x4c0] ;  /* 0x0004c000010a7983 */ /* 0x000ea40000300800 */
[-C--:B---3--:R-:W-:Y:S02]  /*32850*/  ISETP.GE.AND P4, PT, R4, R3.reuse, PT ;  /* 0x000000030400720c */ /* 0x088fe40003f86270 */
[----:B------:R-:W0:Y:S01]  /*32860*/  SHFL.IDX PT, R4, R2, RZ, 0x181f ;  /* 0x00181fff02047589 */ /* 0x000e2200000e0000 */
[----:B----4-:R-:W-:-:S13]  /*32870*/  ISETP.GE.AND P5, PT, R5, R3, PT ;  /* 0x000000030500720c */ /* 0x010fda0003fa6270 */
        /* <DEDUP_REMOVED lines=76> */
[----:B------:R-:W-:-:S05]  /*32d40*/  @!P4 IMAD.X R4, RZ, RZ, R6, P5 ;  /* 0x000000ffff04c224 */ /* 0x000fca00028e0606 */
[----:B------:R-:W-:-:S04]  /*32d50*/  @!P4 LOP3.LUT R5, R5, R4, RZ, 0x3c, !PT ;  /* 0x000000040505c212 */ /* 0x000fc800078e3cff */
[----:B------:R-:W-:-:S04]  /*32d60*/  @!P4 LOP3.LUT R4, R5, R4, RZ, 0x3c, !PT ;  /* 0x000000040504c212 */ /* 0x000fc800078e3cff */
[----:B------:R-:W-:Y:S01]  /*32d70*/  @!P4 LOP3.LUT R5, R5, R4, RZ, 0x3c, !PT ;  /* 0x000000040505c212 */ /* 0x000fe200078e3cff */
[----:B------:R2:W3:Y:S04]  /*32d80*/  SHFL.IDX PT, R6, R0, 0x7, 0x181f ;  /* 0x00f81f0000067f89 */ /* 0x0004e800000e0000 */
[----:B------:R2:W-:Y:S04]  /*32d90*/  @!P4 LDGSTS.E.BYPASS.LTC128B.128 [R9+0x25400], desc[UR42][R4.64], !P3 ;  /* 0x254000000409cfae */ /* 0x0005e8000d901d6a */
[----:B------:R2:W-:Y:S04]  /*32da0*/  @!P4 LDGSTS.E.BYPASS.LTC128B.128 [R9+0x29400], desc[UR42][R4.64+0x80], !P2 ;  /* 0x294000800409cfae */ /* 0x0005e8000d101d6a */
[----:B------:R2:W-:Y:S04]  /*32db0*/  @!P4 LDGSTS.E.BYPASS.LTC128B.128 [R9+0x2d400], desc[UR42][R4.64+0x100], !P1 ;  /* 0x2d4001000409cfae */ /* 0x0005e8000c901d6a */
[----:B-1----:R2:W-:Y:S02]  /*32dc0*/  @!P4 LDGSTS.E.BYPASS.LTC128B.128 [R9+0x31400], desc[UR42][R4.64+0x180], !P0 ;  /* 0x314001800409cfae */ /* 0x0025e4000c101d6a */
.L_x_13138:
[----:B--2---:R-:W2:Y:S01]  /*32dd0*/  LDL.LU R0, [R1+0x4d0] ;  /* 0x0004d00001007983 */ /* 0x004ea20000300800 */
[----:B------:R-:W-:Y:S01]  /*32de0*/  BSSY B0, `(.L_x_12947) ;  /* 0x000000d000007945 */ /* 0x000fe20003800000 */
[----:B--2---:R-:W-:-:S13]  /*32df0*/  ISETP.GE.AND P4, PT, R0, R3, PT ;  /* 0x000000030000720c */ /* 0x004fda0003f86270 */
[----:B------:R-:W-:Y:S05]  /*32e00*/  @P4 BRA `(.L_x_12948) ;  /* 0x0000000000284947 */ /* 0x000fea0003800000 */
[----:B------:R-:W2:Y:S01]  /*32e10*/  LDL R0, [R1+0x470] ;  /* 0x0004700001007983 */ /* 0x000ea20000100800 */
[----:B------:R-:W-:-:S05]  /*32e20*/  LEA R2, P4, R8, R2, 0x1 ;  /* 0x0000000208027211 */ /* 0x000fca00078808ff */
[----:B---3--:R-:W-:-:S05]  /*32e30*/  IMAD.X R3, RZ, RZ, R6, P4 ;  /* 0x000000ffff037224 */ /* 0x008fca00020e0606 */
[----:B------:R-:W-:Y:S01]  /*32e40*/  @!PT LDS RZ, [RZ] ;  /* 0x00000000fffff984 */ /* 0x000fe20000000800 */
[----:B------:R-:W-:Y:S01]  /*32e50*/  @!PT LDS RZ, [RZ] ;  /* 0x00000000fffff984 */ /* 0x000fe20000000800 */
[----:B------:R-:W-:Y:S01]  /*32e60*/  @!PT LDS RZ, [RZ] ;  /* 0x00000000fffff984 */ /* 0x000fe20000000800 */
[----:B--2---:R1:W-:Y:S04]  /*32e70*/  LDGSTS.E.BYPASS.LTC128B.128 [R0+0x25c00], desc[UR42][R2.64], !P3 ;  /* 0x25c0000002007fae */ /* 0x0043e8000d901d6a */
[----:B------:R1:W-:Y:S04]  /*32e80*/  LDGSTS.E.BYPASS.LTC128B.128 [R0+0x29c00], desc[UR42][R2.64+0x80], !P2 ;  /* 0x29c0008002007fae */ /* 0x0003e8000d101d6a */
[----:B------:R1:W-:Y:S04]  /*32e90*/  LDGSTS.E.BYPASS.LTC128B.128 [R0+0x2dc00], desc[UR42][R2.64+0x100], !P1 ;  /* 0x2dc0010002007fae */ /* 0x0003e8000c901d6a */
[----:B------:R1:W-:Y:S02]  /*32ea0*/  LDGSTS.E.BYPASS.LTC128B.128 [R0+0x31c00], desc[UR42][R2.64+0x180], !P0 ;  /* 0x31c0018002007fae */ /* 0x0003e4000c101d6a */
.L_x_12948:
[----:B------:R-:W-:Y:S05]  /*32eb0*/  BSYNC B0 ;  /* 0x0000000000007941 */ /* 0x000fea0003800000 */
.L_x_12947:
[----:B------:R2:W5:Y:S01]  /*32ec0*/  LDL R8, [R1+0x460] ;  /* 0x0004600001087983 */ /* 0x0005620000100800 */
[----:B------:R-:W-:Y:S01]  /*32ed0*/  PLOP3.LUT P0, PT, PT, PT, PT, 0x80, 0x0 ;  /* 0x000000000000781c */ /* 0x000fe20003f0f070 */
[----:B------:R-:W-:-:S12]  /*32ee0*/  NOP ;  /* 0x0000000000007918 */ /* 0x000fd80000000000 */
.L_x_12949:
[----:B-1----:R-:W4:Y:S01]  /*32ef0*/  LDL R2, [R1+0x460] ;  /* 0x0004600001027983 */ /* 0x002f220000100800 */
        /* <DEDUP_REMOVED lines=16> */
[----:B------:R-:W4:Y:S03]  /*33000*/  SYNCS.PHASECHK.TRANS64.TRYWAIT P0, [R2+URZ+0x32420], R0 ;  /* 0x03242000020075a7 */ /* 0x000f26000800017f */
[----:B-1--4-:R-:W-:Y:S05]  /*33010*/  @!P0 BRA `(.L_x_12951) ;  /* 0x0000006400d48947 */ /* 0x012fea0003800000 */
.L_x_13139:
[----:B------:R-:W-:Y:S05]  /*33020*/  BSYNC B0 ;  /* 0x0000000000007941 */ /* 0x000fea0003800000 */
.L_x_12950:
[----:B-1----:R-:W4:Y:S01]  /*33030*/  LDL R2, [R1+0x48c] ;  /* 0x00048c0001027983 */ /* 0x002f220000100800 */
[----:B------:R-:W-:Y:S01]  /*33040*/  BSSY B0, `(.L_x_12952) ;  /* 0x000005f000007945 */ /* 0x000fe20003800000 */
[----:B----4-:R-:W-:-:S13]  /*33050*/  LOP3.LUT P0, RZ, R2, 0x1, RZ, 0xc0, !PT ;  /* 0x0000000102ff7812 */ /* 0x010fda000780c0ff */
[----:B------:R-:W-:Y:S05]  /*33060*/  @!P0 BRA `(.L_x_12953) ;  /* 0x0000000400708947 */ /* 0x000fea0003800000 */
[----:B------:R-:W4:Y:S04]  /*33070*/  LDL R2, [R1+0x460] ;  /* 0x0004600001027983 */ /* 0x000f280000100800 */
[----:B0-----:R-:W2:Y:S01]  /*33080*/  LDL R4, [R1+0x474] ;  /* 0x0004740001047983 */ /* 0x001ea20000100800 */
        /* <DEDUP_REMOVED lines=10> */
.L_x_13140:
[----:B------:R-:W-:Y:S05]  /*33130*/  BSYNC B1 ;  /* 0x0000000000017941 */ /* 0x000fea0003800000 */
.L_x_12954:
        /* <DEDUP_REMOVED lines=9> */
.L_x_12957:
[----:B------:R-:W-:Y:S05]  /*331d0*/  BSYNC B1 ;  /* 0x0000000000017941 */ /* 0x000fea0003800000 */
.L_x_12956:
[----:B------:R-:W2:Y:S04]  /*331e0*/  LDL R5, [R1+0x460] ;  /* 0x0004600001057983 */ /* 0x000ea80000100800 */
[----:B0-----:R-:W2:Y:S04]  /*331f0*/  LDL R0, [R1+0x464] ;  /* 0x0004640001007983 */ /* 0x001ea80000100800 */
        /* <DEDUP_REMOVED lines=12> */
.L_x_12958:
        /* <DEDUP_REMOVED lines=15> */
.L_x_12959:
        /* <DEDUP_REMOVED lines=15> */
.L_x_12960:
        /* <DEDUP_REMOVED lines=15> */
.L_x_12961:
        /* <DEDUP_REMOVED lines=10> */
.L_x_12953:
[----:B------:R-:W-:Y:S05]  /*33630*/  BSYNC B0 ;  /* 0x0000000000007941 */ /* 0x000fea0003800000 */
.L_x_12952:
[----:B0-----:R-:W4:Y:S04]  /*33640*/  LDL R4, [R1+0x490] ;  /* 0x0004900001047983 */ /* 0x001f280000100800 */
[----:B------:R-:W2:Y:S01]  /*33650*/  LDL R5, [R1+0x484] ;  /* 0x0004840001057983 */ /* 0x000ea20000100800 */
[----:B------:R-:W-:Y:S01]  /*33660*/  BSSY B0, `(.L_x_12962) ;  /* 0x00001ff000007945 */ /* 0x000fe20003800000 */
[----:B----4-:R-:W-:-:S05]  /*33670*/  VIADD R0, R4, 0xfffffffe ;  /* 0xfffffffe04007836 */ /* 0x010fca0000000000 */
[----:B--2---:R-:W-:-:S13]  /*33680*/  ISETP.GE.AND P0, PT, R0, R5, PT ;  /* 0x000000050000720c */ /* 0x004fda0003f06270 */
[----:B------:R-:W-:Y:S05]  /*33690*/  @!P0 BRA `(.L_x_12963) ;  /* 0x0000001c00ec8947 */ /* 0x000fea0003800000 */
[----:B------:R-:W-:Y:S01]  /*336a0*/  IMAD.MOV R2, RZ, RZ, -R4 ;  /* 0x000000ffff027224 */ /* 0x000fe200078e0a04 */
[----:B---3--:R-:W-:Y:S01]  /*336b0*/  LOP3.LUT R6, RZ, R5, RZ, 0x33, !PT ;  /* 0x00000005ff067212 */ /* 0x008fe200078e33ff */
        /* <DEDUP_REMOVED lines=42> */
.L_x_12968:
[----:B------:R-:W2:Y:S01]  /*33960*/  LDL R2, [R1+0x460] ;  /* 0x0004600001027983 */ /* 0x000ea20000100800 */
[----:B0-----:R-:W-:Y:S01]  /*33970*/  SHF.L.U32 R5, R7, 0x1f, RZ ;  /* 0x0000001f07057819 */ /* 0x001fe200000006ff */
[----:B------:R-:W0:Y:S01]  /*33980*/  S2R R3, SR_TID.X ;  /* 0x0000000000037919 */ /* 0x000e220000002100 */
[----:B------:R-:W-:Y:S01]  /*33990*/  BSSY B3, `(.L_x_12969) ;  /* 0x0000006000037945 */ /* 0x000fe20003800000 */
[----:B0-----:R-:W-:-:S04]  /*339a0*/  LOP3.LUT R3, R3, 0x7f, RZ, 0xc0, !PT ;  /* 0x0000007f03037812 */ /* 0x001fc800078ec0ff */
[----:B------:R-:W-:Y:S01]  /*339b0*/  ISETP.NE.AND P1, PT, R3, RZ, PT ;  /* 0x000000ff0300720c */ /* 0x000fe20003f25270 */
[----:B--2---:R-:W-:-:S04]  /*339c0*/  IMAD R2, R8, 0x8, R2 ;  /* 0x0000000808027824 */ /* 0x004fc800078e0202 */
[----:B------:R-:W0:Y:S02]  /*339d0*/  SYNCS.PHASECHK.TRANS64.TRYWAIT P0, [R2+URZ+0x32440], R5 ;  /* 0x03244005020075a7 */ /* 0x000e24000800017f */
[----:B0-----:R-:W-:Y:S06]  /*339e0*/  @!P0 BRA `(.L_x_12970) ;  /* 0x0000005c008c8947 */ /* 0x001fec0003800000 */
.L_x_13141:
[----:B------:R-:W-:Y:S05]  /*339f0*/  BSYNC B3 ;  /* 0x0000000000037941 */ /* 0x000fea0003800000 */
.L_x_12969:
        /* <DEDUP_REMOVED lines=9> */
.L_x_12972:
[----:B------:R-:W-:Y:S05]  /*33a90*/  BSYNC B3 ;  /* 0x0000000000037941 */ /* 0x000fea0003800000 */
.L_x_12971:
        /* <DEDUP_REMOVED lines=14> */
.L_x_12973:
        /* <DEDUP_REMOVED lines=13> */
.L_x_13142:
[----:B------:R-:W-:Y:S05]  /*33c50*/  BSYNC B3 ;  /* 0x0000000000037941 */ /* 0x000fea0003800000 */
.L_x_12974:
        /* <DEDUP_REMOVED lines=11> */
.L_x_12977:
[----:B------:R-:W-:Y:S05]  /*33d10*/  BSYNC B3 ;  /* 0x0000000000037941 */ /* 0x000fea0003800000 */
.L_x_12976:
        /* <DEDUP_REMOVED lines=11> */
.L_x_12978:
        /* <DEDUP_REMOVED lines=15> */
.L_x_12979:
        /* <DEDUP_REMOVED lines=15> */
.L_x_12980:
        /* <DEDUP_REMOVED lines=15> */
.L_x_12981:
        /* <DEDUP_REMOVED lines=10> */
.L_x_12967:
[----:B------:R-:W-:Y:S05]  /*34140*/  BSYNC B1 ;  /* 0x0000000000017941 */ /* 0x000fea0003800000 */
.L_x_12966:
[----:B------:R-:W2:Y:S02]  /*34150*/  LDL R4, [R1+0x490] ;  /* 0x0004900001047983 */ /* 0x000ea40000100800 */
[----:B--2---:R-:W-:-:S07]  /*34160*/  VIADD R0, R4, 0xfffffffd ;  /* 0xfffffffd04007836 */ /* 0x004fce0000000000 */
.L_x_12965:
[----:B------:R-:W-:Y:S05]  /*34170*/  BSYNC B2 ;  /* 0x0000000000027941 */ /* 0x000fea0003800000 */
.L_x_12964:
[----:B------:R-:W2:Y:S01]  /*34180*/  LDL.LU R2, [R1+0x490] ;  /* 0x0004900001027983 */ /* 0x000ea20000300800 */
[----:B------:R-:W-:Y:S01]  /*34190*/  VIADD R6, R6, 0xfffffffe ;  /* 0xfffffffe06067836 */ /* 0x000fe20000000000 */
[----:B--2---:R-:W-:-:S04]  /*341a0*/  LOP3.LUT R2, RZ, R2, RZ, 0x33, !PT ;  /* 0x00000002ff027212 */ /* 0x004fc800078e33ff */
[----:B------:R-:W-:-:S13]  /*341b0*/  ISETP.NE.AND P0, PT, R6, R2, PT ;  /* 0x000000020600720c */ /* 0x000fda0003f05270 */
[----:B------:R-:W-:Y:S05]  /*341c0*/  @!P0 BRA `(.L_x_12963) ;  /* 0x0000001400208947 */ /* 0x000fea0003800000 */
.L_x_13014:
        /* <DEDUP_REMOVED lines=36> */
.L_x_12984:
        /* <DEDUP_REMOVED lines=9> */
.L_x_13143:
[----:B------:R-:W-:Y:S05]  /*344a0*/  BSYNC B2 ;  /* 0x0000000000027941 */ /* 0x000fea0003800000 */
.L_x_12985:
        /* <DEDUP_REMOVED lines=9> */
.L_x_12988:
[----:B------:R-:W-:Y:S05]  /*34540*/  BSYNC B2 ;  /* 0x0000000000027941 */ /* 0x000fea0003800000 */
.L_x_12987:
        /* <DEDUP_REMOVED lines=13> */
.L_x_12989:
        /* <DEDUP_REMOVED lines=13> */
.L_x_13144:
[----:B------:R-:W-:Y:S05]  /*346f0*/  BSYNC B2 ;  /* 0x0000000000027941 */ /* 0x000fea0003800000 */
.L_x_12990:
        /* <DEDUP_REMOVED lines=11> */
.L_x_12993:
[----:B------:R-:W-:Y:S05]  /*347b0*/  BSYNC B2 ;  /* 0x0000000000027941 */ /* 0x000fea0003800000 */
.L_x_12992:
        /* <DEDUP_REMOVED lines=10> */
.L_x_12994:
        /* <DEDUP_REMOVED lines=15> */
.L_x_12995:
        /* <DEDUP_REMOVED lines=15> */
.L_x_12996:
        /* <DEDUP_REMOVED lines=15> */
.L_x_12997:
        /* <DEDUP_REMOVED lines=10> */
.L_x_12983:
[----:B------:R-:W-:Y:S05]  /*34bd0*/  BSYNC B1 ;  /* 0x0000000000017941 */ /* 0x000fea0003800000 */
.L_x_12982:
        /* <DEDUP_REMOVED lines=36> */
.L_x_13000:
        /* <DEDUP_REMOVED lines=9> */
.L_x_13145:
[----:B------:R-:W-:Y:S05]  /*34eb0*/  BSYNC B2 ;  /* 0x0000000000027941 */ /* 0x000fea0003800000 */
.L_x_13001:
        /* <DEDUP_REMOVED lines=9> */
.L_x_13004:
[----:B------:R-:W-:Y:S05]  /*34f50*/  BSYNC B2 ;  /* 0x0000000000027941 */ /* 0x000fea0003800000 */
.L_x_13003:
        /* <DEDUP_REMOVED lines=14> */
.L_x_13005:
        /* <DEDUP_REMOVED lines=13> */
.L_x_13146:
[----:B------:R-:W-:Y:S05]  /*35110*/  BSYNC B2 ;  /* 0x0000000000027941 */ /* 0x000fea0003800000 */
.L_x_13006:
        /* <DEDUP_REMOVED lines=11> */
.L_x_13009:
[----:B------:R-:W-:Y:S05]  /*351d0*/  BSYNC B2 ;  /* 0x0000000000027941 */ /* 0x000fea0003800000 */
.L_x_13008:
        /* <DEDUP_REMOVED lines=11> */
.L_x_13010:
        /* <DEDUP_REMOVED lines=15> */
.L_x_13011:
        /* <DEDUP_REMOVED lines=15> */
.L_x_13012:
        /* <DEDUP_REMOVED lines=15> */
.L_x_13013:
        /* <DEDUP_REMOVED lines=10> */
.L_x_12999:
[----:B------:R-:W-:Y:S05]  /*35600*/  BSYNC B1 ;  /* 0x0000000000017941 */ /* 0x000fea0003800000 */
.L_x_12998:
[----:B------:R-:W2:Y:S01]  /*35610*/  LDL R5, [R1+0x484] ;  /* 0x0004840001057983 */ /* 0x000ea20000100800 */
[----:B------:R-:W-:Y:S01]  /*35620*/  VIADD R0, R0, 0xfffffffe ;  /* 0xfffffffe00007836 */ /* 0x000fe20000000000 */
[----:B--2---:R-:W-:-:S13]  /*35630*/  ISETP.GT.AND P0, PT, R6, R5, PT ;  /* 0x000000050600720c */ /* 0x004fda0003f04270 */
[----:B------:R-:W-:Y:S05]  /*35640*/  @P0 BRA `(.L_x_13014) ;  /* 0xffffffe800e00947 */ /* 0x000fea000383ffff */
.L_x_12963:
[----:B------:R-:W-:Y:S05]  /*35650*/  BSYNC B0 ;  /* 0x0000000000007941 */ /* 0x000fea0003800000 */
.L_x_12962:
[----:B------:R-:W2:Y:S04]  /*35660*/  LDL.LU R4, [R1+0x464] ;  /* 0x0004640001047983 */ /* 0x000ea80000300800 */
[----:B------:R-:W4:Y:S01]  /*35670*/  LDL.LU R3, [R1+0x474] ;  /* 0x0004740001037983 */ /* 0x000f220000300800 */
[----:B------:R-:W0:Y:S01]  /*35680*/  S2R R2, SR_TID.X ;  /* 0x0000000000027919 */ /* 0x000e220000002100 */
[----:B------:R-:W-:Y:S01]  /*35690*/  BSSY B0, `(.L_x_13015) ;  /* 0x0000015000007945 */ /* 0x000fe20003800000 */
[----:B0-----:R-:W-:-:S04]  /*356a0*/  LOP3.LUT R2, R2, 0x7f, RZ, 0xc0, !PT ;  /* 0x0000007f02027812 */ /* 0x001fc800078ec0ff */
[----:B------:R-:W-:Y:S01]  /*356b0*/  ISETP.NE.AND P1, PT, R2, RZ, PT ;  /* 0x000000ff0200720c */ /* 0x000fe20003f25270 */
[----:B--2---:R-:W-:-:S05]  /*356c0*/  VIADD R0, R4, 0x1 ;  /* 0x0000000104007836 */ /* 0x004fca0000000000 */
[----:B------:R-:W-:-:S04]  /*356d0*/  ISETP.NE.AND P0, PT, R0, 0x2, PT ;  /* 0x000000020000780c */ /* 0x000fc80003f05270 */
[----:B------:R-:W-:-:S04]  /*356e0*/  SEL R2, RZ, 0x1, P0 ;  /* 0x00000001ff027807 */ /* 0x000fc80000000000 */
[----:B----4-:R-:W-:-:S05]  /*356f0*/  LOP3.LUT R3, R3, R2, RZ, 0x3c, !PT ;  /* 0x0000000203037212 */ /* 0x010fca00078e3cff */
[----:B------:R0:W-:Y:S01]  /*35700*/  STL [R1+0x474], R3 ;  /* 0x0004740301007387 */ /* 0x0001e20000100800 */
        /* <DEDUP_REMOVED lines=8> */
[----:B---3--:R-:W0:Y:S02]  /*35790*/  S2R R6, SR_LTMASK ;  /* 0x0000000000067919 */ /* 0x008e240000003900 */
[----:B0-----:R-:W-:-:S04]  /*357a0*/  LOP3.LUT R6, R6, UR4, RZ, 0xc0, !PT ;  /* 0x0000000406067c12 */ /* 0x001fc8000f8ec0ff */
[----:B------:R-:W0:Y:S01]  /*357b0*/  POPC R7, R6 ;  /* 0x0000000600077309 */ /* 0x000e220000000000 */
[----:B--2---:R-:W0:Y:S02]  /*357c0*/  SHFL.IDX PT, R2, R3, R2, 0x1f ;  /* 0x00001f0203027589 */ /* 0x004e2400000e0000 */
[----:B0-----:R-:W-:-:S07]  /*357d0*/  IADD3 R16, R2, UR39, R7 ;  /* 0x0000002702107c10 */ /* 0x001fce000fffe007 */
.L_x_13016:
[----:B------:R-:W-:Y:S05]  /*357e0*/  BSYNC B0 ;  /* 0x0000000000007941 */ /* 0x000fea0003800000 */
.L_x_13015:
[----:B------:R-:W-:-:S05]  /*357f0*/  SEL R0, R0, RZ, P0 ;  /* 0x000000ff00007207 */ /* 0x000fca0000000000 */
[----:B------:R1:W-:Y:S02]  /*35800*/  STL [R1+0x464], R0 ;  /* 0x0004640001007387 */ /* 0x0003e40000100800 */
.L_x_12928:
[----:B------:R-:W-:Y:S05]  /*35810*/  BSYNC B7 ;  /* 0x0000000000077941 */ /* 0x000fea0003800000 */
.L_x_12926:
[----:B-1----:R-:W2:Y:S02]  /*35820*/  LDL R0, [R1+0x48c] ;  /* 0x00048c0001007983 */ /* 0x002ea40000100800 */
[----:B--2---:R-:W-:-:S13]  /*35830*/  LOP3.LUT P0, RZ, R0, 0x40, RZ, 0xc0, !PT ;  /* 0x0000004000ff7812 */ /* 0x004fda000780c0ff */
[----:B------:R-:W-:Y:S05]  /*35840*/  @!P0 BRA `(.L_x_13017) ;  /* 0x0000000000288947 */ /* 0x000fea0003800000 */
[----:B------:R-:W-:Y:S05]  /*35850*/  WARPSYNC.ALL ;  /* 0x0000000000007948 */ /* 0x000fea0003800000 */
[----:B------:R-:W1:Y:S08]  /*35860*/  S2UR UR5, SR_CgaCtaId ;  /* 0x00000000000579c3 */ /* 0x000e700000008800 */
[----:B------:R-:W-:Y:S06]  /*35870*/  BAR.SYNC.DEFER_BLOCKING 0x5, 0x180 ;  /* 0x0146000000007b1d */ /* 0x000fec0000010000 */
[----:B------:R-:W-:-:S02]  /*35880*/  UMOV UR4, 0x400 ;  /* 0x0000040000047882 */ /* 0x000fc40000000000 */
[----:B-1----:R-:W-:-:S06]  /*35890*/  ULEA UR4, UR5, UR4, 0x18 ;  /* 0x0000000405047291 */ /* 0x002fcc000f8ec03f */
[----:B------:R-:W-:-:S05]  /*358a0*/  IMAD.U32 R0, RZ, RZ, UR4 ;  /* 0x00000004ff007e24 */ /* 0x000fca000f8e00ff */
[----:B------:R1:W2:Y:S04]  /*358b0*/  LDS.128 R16, [R0+0x324d0] ;  /* 0x0324d00000107984 */ /* 0x0002a80000000c00 */
[----:B------:R1:W-:Y:S01]  /*358c0*/  STL [R1+0x460], R0 ;  /* 0x0004600001007387 */ /* 0x0003e20000100800 */
[----:B------:R-:W-:Y:S06]  /*358d0*/  BAR.ARV 0x4, 0x180 ;  /* 0x0106000000007b1d */ /* 0x000fec0000002000 */
[----:B------:R-:W-:Y:S05]  /*358e0*/  BRA `(.L_x_13018) ;  /* 0x0000000800d87947 */ /* 0x000fea0003800000 */
.L_x_13017:
        /* <DEDUP_REMOVED lines=22> */
[----:B------:R-:W-:Y:S04]  /*35a50*/  SHFL.IDX PT, R0, R16, RZ, 0x1f ;  /* 0x00001fff10007589 */ /* 0x000fe800000e0000 */
        /* <DEDUP_REMOVED lines=13> */
.L_x_13156:
[----:B------:R-:W-:Y:S02]  /*35b30*/  ULDC UR4, c[0x0][0xd38] ;  /* 0x00034e0000047ab9 */ /* 0x000fe40000000800 */
[----:B------:R-:W-:-:S04]  /*35b40*/  IMAD.U32 R4, RZ, RZ, UR4 ;  /* 0x00000004ff047e24 */ /* 0x000fc8000f8e00ff */
[----:B-1----:R-:W-:-:S04]  /*35b50*/  IMAD R16, R16, R4, RZ ;  /* 0x0000000410107224 */ /* 0x002fc800078e02ff */
[----:B------:R-:W-:-:S05]  /*35b60*/  IMAD.IADD R5, R5, 0x1, R16 ;  /* 0x0000000105057824 */ /* 0x000fca00078e0210 */
[----:B------:R-:W-:-:S13]  /*35b70*/  ISETP.GT.AND P6, PT, R5, R0, PT ;  /* 0x000000000500720c */ /* 0x000fda0003fc4270 */
[----:B------:R-:W-:Y:S05]  /*35b80*/  @P6 BRA `(.L_x_13020) ;  /* 0x00000000009c6947 */ /* 0x000fea0003800000 */
.L_x_13025:
[----:B0-----:R-:W0:Y:S01]  /*35b90*/  LDC R2, c[0x0][0xd3c] ;  /* 0x00034f00ff027b82 */ /* 0x001e220000000800 */
[----:B------:R-:W-:-:S05]  /*35ba0*/  VIADD R19, R19, 0x1f ;  /* 0x0000001f13137836 */ /* 0x000fca0000000000 */
[----:B0-----:R-:W-:-:S13]  /*35bb0*/  ISETP.GE.AND P6, PT, R19, R2, PT ;  /* 0x000000021300720c */ /* 0x001fda0003fc6270 */
[----:B------:R-:W-:Y:S05]  /*35bc0*/  @P6 BRA `(.L_x_13021) ;  /* 0x0000000400d46947 */ /* 0x000fea0003800000 */
[----:B------:R-:W0:Y:S01]  /*35bd0*/  S2R R3, SR_TID.X ;  /* 0x0000000000037919 */ /* 0x000e220000002100 */
[----:B------:R-:W-:Y:S01]  /*35be0*/  BSSY B0, `(.L_x_13022) ;  /* 0x0000009000007945 */ /* 0x000fe20003800000 */
[----:B0-----:R-:W-:-:S05]  /*35bf0*/  LOP3.LUT R3, R3, 0x1f, RZ, 0xc0, !PT ;  /* 0x0000001f03037812 */ /* 0x001fca00078ec0ff */
[----:B------:R-:W-:Y:S02]  /*35c00*/  IMAD.IADD R4, R19, 0x1, R3 ;  /* 0x0000000113047824 */ /* 0x000fe400078e0203 */
[----:B------:R-:W-:-:S03]  /*35c10*/  IMAD.MOV.U32 R3, RZ, RZ, RZ ;  /* 0x000000ffff037224 */ /* 0x000fc600078e00ff */
[----:B------:R-:W-:-:S13]  /*35c20*/  ISETP.GE.OR P6, PT, R4, R2, !P0 ;  /* 0x000000020400720c */ /* 0x000fda00047c6670 */
[----:B------:R-:W-:Y:S05]  /*35c30*/  @P6 BRA `(.L_x_13023) ;  /* 0x00000000000c6947 */ /* 0x000fea0003800000 */
[----:B------:R-:W0:Y:S02]  /*35c40*/  LDC.64 R2, c[0x0][0xd80] ;  /* 0x00036000ff027b82 */ /* 0x000e240000000a00 */
[----:B0-----:R-:W-:-:S06]  /*35c50*/  IMAD.WIDE R2, R4, 0x4, R2 ;  /* 0x0000000404027825 */ /* 0x001fcc00078e0202 */
[----:B------:R0:W5:Y:S02]  /*35c60*/  LDG.E R3, desc[UR42][R2.64] ;  /* 0x0000002a02037981 */ /* 0x000164000c1e1900 */
.L_x_13023:
[----:B------:R-:W-:Y:S05]  /*35c70*/  BSYNC B0 ;  /* 0x0000000000007941 */ /* 0x000fea0003800000 */
.L_x_13022:
        /* <DEDUP_REMOVED lines=18> */
.L_x_13164:
[----:B------:R-:W-:Y:S02]  /*35da0*/  ULDC UR4, c[0x0][0xd38] ;  /* 0x00034e0000047ab9 */ /* 0x000fe40000000800 */
[----:B------:R-:W-:-:S04]  /*35db0*/  IMAD.U32 R4, RZ, RZ, UR4 ;  /* 0x00000004ff047e24 */ /* 0x000fc8000f8e00ff */
[----:B-1----:R-:W-:-:S04]  /*35dc0*/  IMAD R16, R16, R4, RZ ;  /* 0x0000000410107224 */ /* 0x002fc800078e02ff */
[----:B------:R-:W-:-:S05]  /*35dd0*/  IMAD.IADD R5, R16, 0x1, R5 ;  /* 0x0000000110057824 */ /* 0x000fca00078e0205 */
[----:B------:R-:W-:-:S13]  /*35de0*/  ISETP.GT.AND P6, PT, R5, R0, PT ;  /* 0x000000000500720c */ /* 0x000fda0003fc4270 */
[----:B------:R-:W-:Y:S05]  /*35df0*/  @!P6 BRA `(.L_x_13025) ;  /* 0xfffffffc0064e947 */ /* 0x000fea000383ffff */
.L_x_13020:
        /* <DEDUP_REMOVED lines=8> */
.L_x_13168:
[----:B------:R-:W-:Y:S01]  /*35e80*/  ISETP.NE.AND P0, PT, R5, RZ, PT ;  /* 0x000000ff0500720c */ /* 0x000fe20003f05270 */
[----:B------:R-:W-:-:S12]  /*35e90*/  IMAD.MOV.U32 R5, RZ, RZ, RZ ;  /* 0x000000ffff057224 */ /* 0x000fd800078e00ff */
[----:B------:R-:W-:Y:S05]  /*35ea0*/  @!P0 BRA `(.L_x_13027) ;  /* 0x0000000000148947 */ /* 0x000fea0003800000 */
[----:B------:R-:W-:Y:S01]  /*35eb0*/  UMOV UR4, 0xffffffff ;  /* 0xffffffff00047882 */ /* 0x000fe20000000000 */
[----:B------:R-:W-:Y:S02]  /*35ec0*/  VIADD R12, R6, 0xffffffff ;  /* 0xffffffff060c7836 */ /* 0x000fe40000000000 */
[----:B------:R-:W-:Y:S05]  /*35ed0*/  BRA.DIV UR4, `(.L_x_13028) ;  /* 0x0000004604247947 */ /* 0x000fea000b800000 */
[----:B0-----:R0:W3:Y:S02]  /*35ee0*/  SHFL.IDX PT, R2, R2, R12, 0x1f ;  /* 0x00001f0c02027589 */ /* 0x0010e400000e0000 */
.L_x_13171:
[----:B---3--:R-:W-:-:S07]  /*35ef0*/  IMAD.MOV.U32 R5, RZ, RZ, R2 ;  /* 0x000000ffff057224 */ /* 0x008fce00078e0002 */
.L_x_13027:
        /* <DEDUP_REMOVED lines=66> */
.L_x_13021:
[----:B------:R-:W-:Y:S01]  /*36320*/  UMOV UR4, URZ ;  /* 0x0000003f00047c82 */ /* 0x000fe20008000000 */
[----:B------:R-:W-:Y:S01]  /*36330*/  UMOV UR5, URZ ;  /* 0x0000003f00057c82 */ /* 0x000fe20008000000 */
[----:B------:R-:W-:Y:S01]  /*36340*/  ULDC UR6, c[0x0][0xd3c] ;  /* 0x00034f0000067ab9 */ /* 0x000fe20000000800 */
[----:B------:R-:W-:Y:S02]  /*36350*/  IMAD.MOV.U32 R16, RZ, RZ, R0 ;  /* 0x000000ffff107224 */ /* 0x000fe400078e0000 */
[----:B------:R-:W-:Y:S02]  /*36360*/  IMAD.U32 R17, RZ, RZ, UR4 ;  /* 0x00000004ff117e24 */ /* 0x000fe4000f8e00ff */
[----:B------:R-:W-:Y:S02]  /*36370*/  IMAD.U32 R18, RZ, RZ, UR5 ;  /* 0x00000005ff127e24 */ /* 0x000fe4000f8e00ff */
[----:B------:R-:W-:-:S07]  /*36380*/  IMAD.U32 R19, RZ, RZ, UR6 ;  /* 0x00000006ff137e24 */ /* 0x000fce000f8e00ff */
.L_x_13029:
        /* <DEDUP_REMOVED lines=12> */
.L_x_13018:
[----:B------:R-:W-:Y:S02]  /*36450*/  ULDC UR4, c[0x0][0xd3c] ;  /* 0x00034f0000047ab9 */ /* 0x000fe40000000800 */
[----:B--2---:R-:W-:-:S13]  /*36460*/  ISETP.GE.AND P0, PT, R19, UR4, PT ;  /* 0x0000000413007c0c */ /* 0x004fda000bf06270 */
[----:B------:R-:W-:Y:S05]  /*36470*/  @!P0 BRA `(.L_x_13030) ;  /* 0xffffff8000f08947 */ /* 0x000fea000383ffff */
[----:B------:R-:W-:Y:S05]  /*36480*/  BSYNC B8 ;  /* 0x0000000000087941 */ /* 0x000fea0003800000 */
.L_x_12868:
[----:B-1----:R-:W2:Y:S01]  /*36490*/  LDL.LU R0, [R1+0x4d4] ;  /* 0x0004d40001007983 */ /* 0x002ea20000300800 */
[----:B------:R-:W-:Y:S01]  /*364a0*/  BSSY B0, `(.L_x_13031) ;  /* 0x000000b000007945 */ /* 0x000fe20003800000 */
[----:B------:R-:W1:Y:S01]  /*364b0*/  S2R R5, SR_CgaCtaId ;  /* 0x0000000000057919 */ /* 0x000e620000008800 */
        /* <DEDUP_REMOVED lines=9> */
.L_x_13172:
[----:B------:R-:W-:Y:S05]  /*36550*/  BSYNC B0 ;  /* 0x0000000000007941 */ /* 0x000fea0003800000 */
.L_x_13031:
[----:B------:R-:W-:-:S03]  /*36560*/  UMOV UR4, 0xffffffff ;  /* 0xffffffff00047882 */ /* 0x000fc60000000000 */
[----:B------:R-:W-:Y:S05]  /*36570*/  BRA.DIV UR4, `(.L_x_13033) ;  /* 0x0000003e04b87947 */ /* 0x000fea000b800000 */
[----:B------:R-:W1:Y:S02]  /*36580*/  S2R R2, SR_TID.X ;  /* 0x0000000000027919 */ /* 0x000e640000002100 */
[----:B-1----:R-:W-:-:S04]  /*36590*/  SHF.R.U32.HI R2, RZ, 0x5, R2 ;  /* 0x00000005ff027819 */ /* 0x002fc80000011602 */
[----:B------:R-:W-:-:S05]  /*365a0*/  LOP3.LUT R2, R2, 0x3, RZ, 0xc0, !PT ;  /* 0x0000000302027812 */ /* 0x000fca00078ec0ff */
[----:B------:R1:W2:Y:S02]  /*365b0*/  SHFL.IDX PT, R14, R2, RZ, 0x1f ;  /* 0x00001fff020e7589 */ /* 0x0002a400000e0000 */
.L_x_13175:
[----:B--2---:R-:W-:-:S13]  /*365c0*/  ISETP.NE.AND P0, PT, R14, RZ, PT ;  /* 0x000000ff0e00720c */ /* 0x004fda0003f05270 */
[----:B------:R-:W-:Y:S05]  /*365d0*/  @P0 BRA `(.L_x_12639) ;  /* 0x0000000000940947 */ /* 0x000fea0003800000 */
[----:B------:R-:W-:-:S03]  /*365e0*/  UMOV UR4, 0xffffffff ;  /* 0xffffffff00047882 */ /* 0x000fc60000000000 */
[----:B------:R-:W-:Y:S05]  /*365f0*/  BRA.DIV UR4, `(.L_x_13034) ;  /* 0x0000003e04cc7947 */ /* 0x000fea000b800000 */
[----:B------:R-:W-:-:S13]  /*36600*/  ELECT P6, URZ, PT ;  /* 0x00000000003f782f */ /* 0x000fda00038c0000 */
.L_x_13178:
[----:B------:R-:W-:Y:S05]  /*36610*/  @!P6 BRA `(.L_x_12639) ;  /* 0x000000000084e947 */ /* 0x000fea0003800000 */
[----:B------:R-:W-:-:S06]  /*36620*/  ULOP3.LUT UR4, UR38, 0x2, URZ, 0xfc, !UPT ;  /* 0x0000000226047892 */ /* 0x000fcc000f8efc3f */
[----:B-1----:R-:W-:-:S05]  /*36630*/  IMAD.U32 R2, RZ, RZ, UR4 ;  /* 0x00000004ff027e24 */ /* 0x002fca000f8e00ff */
[----:B------:R-:W-:-:S13]  /*36640*/  ISETP.NE.AND P2, PT, R2, 0x3, PT ;  /* 0x000000030200780c */ /* 0x000fda0003f45270 */
[----:B------:R-:W-:Y:S05]  /*36650*/  @!P2 BRA `(.L_x_13035) ;  /* 0x000000000004a947 */ /* 0x000fea0003800000 */
[----:B------:R-:W-:Y:S01]  /*36660*/  BPT.TRAP 0x1 ;  /* 0x000000040000795c */ /* 0x000fe20000300000 */
.L_x_13035:
[----:B0-----:R-:W3:Y:S04]  /*36670*/  LDL R3, [R1+0x464] ;  /* 0x0004640001037983 */ /* 0x001ee80000100800 */
[----:B------:R-:W2:Y:S01]  /*36680*/  LDL.LU R7, [R1+0x474] ;  /* 0x0004740001077983 */ /* 0x000ea20000300800 */
        /* <DEDUP_REMOVED lines=12> */
.L_x_13179:
[----:B------:R-:W1:Y:S02]  /*36750*/  SYNCS.PHASECHK.TRANS64.TRYWAIT P0, [R7+URZ], R2 ;  /* 0x00000002070075a7 */ /* 0x000e64000800017f */
[----:B-1----:R-:W-:Y:S05]  /*36760*/  @!P0 BRA `(.L_x_13037) ;  /* 0x0000003c00a48947 */ /* 0x002fea0003800000 */
.L_x_13180:
[----:B------:R-:W-:Y:S05]  /*36770*/  @!P2 BRA `(.L_x_13038) ;  /* 0x000000000004a947 */ /* 0x000fea0003800000 */
[----:B------:R-:W-:Y:S01]  /*36780*/  BPT.TRAP 0x1 ;  /* 0x000000040000795c */ /* 0x000fe20000300000 */
.L_x_13038:
[----:B------:R-:W2:Y:S01]  /*36790*/  LDL.LU R4, [R1+0x464] ;  /* 0x0004640001047983 */ /* 0x000ea20000300800 */
[----:B------:R-:W-:-:S04]  /*367a0*/  VIADD R0, R0, 0x32460 ;  /* 0x0003246000007836 */ /* 0x000fc80000000000 */
[----:B--2---:R-:W-:-:S04]  /*367b0*/  IMAD R4, R4, 0x8, R0 ;  /* 0x0000000804047824 */ /* 0x004fc800078e0200 */
[----:B------:R-:W2:Y:S02]  /*367c0*/  SYNCS.PHASECHK.TRANS64.TRYWAIT P0, [R4+URZ], R5 ;  /* 0x00000005040075a7 */ /* 0x000ea4000800017f */
[----:B--2---:R-:W-:Y:S05]  /*367d0*/  @!P0 BRA `(.L_x_13039) ;  /* 0x0000003c009c8947 */ /* 0x004fea0003800000 */
.L_x_13181:
[----:B------:R-:W-:-:S07]  /*367e0*/  IMAD R3, R3, 0x8, R0 ;  /* 0x0000000803037824 */ /* 0x000fce00078e0200 */
.L_x_13040:
[----:B---3--:R3:W4:Y:S02]  /*367f0*/  SYNCS.PHASECHK.TRANS64.TRYWAIT P0, [R3+URZ], R2 ;  /* 0x00000002030075a7 */ /* 0x008724000800017f */
[----:B----4-:R-:W-:Y:S05]  /*36800*/  @!P0 NANOSLEEP.SYNCS 0x989680 ;  /* 0x009896800000895d */ /* 0x010fea0003900000 */
[----:B------:R-:W4:Y:S02]  /*36810*/  @!P0 SYNCS.PHASECHK.TRANS64 P0, [R3+URZ], R2 ;  /* 0x00000002030085a7 */ /* 0x000f24000800007f */
[----:B----4-:R-:W-:Y:S05]  /*36820*/  @!P0 BRA `(.L_x_13040) ;  /* 0xfffffffc00f08947 */ /* 0x010fea000383ffff */
.L_x_12639:
[----:B------:R-:W-:Y:S05]  /*36830*/  BSYNC B9 ;  /* 0x0000000000097941 */ /* 0x000fea0003800000 */
.L_x_12636:
[----:B------:R-:W-:Y:S05]  /*36840*/  EXIT ;  /* 0x000000000000794d */ /* 0x000fea0003800000 */
.L_x_12665:
[----:B0-----:R0:W1:Y:S02]  /*36850*/  SYNCS.PHASECHK.TRANS64.TRYWAIT P6, [R88+URZ+0x32490], R99 ;  /* 0x03249063580075a7 */ /* 0x00106400080c017f */
[----:B-1----:R-:W-:Y:S05]  /*36860*/  @!P6 NANOSLEEP.SYNCS 0x989680 ;  /* 0x009896800000e95d */ /* 0x002fea0003900000 */
[----:B------:R-:W1:Y:S02]  /*36870*/  @!P6 SYNCS.PHASECHK.TRANS64 P6, [R88+URZ+0x32490], R99 ;  /* 0x032490635800e5a7 */ /* 0x000e6400080c007f */
[----:B-1----:R-:W-:Y:S05]  /*36880*/  @!P6 BRA `(.L_x_12665) ;  /* 0xfffffffc00f0e947 */ /* 0x002fea000383ffff */
[----:B------:R-:W-:Y:S05]  /*36890*/  BRA `(.L_x_13041) ;  /* 0xfffffcc400e07947 */ /* 0x000fea000383ffff */
.L_x_12687:
[----:B0-----:R0:W1:Y:S02]  /*368a0*/  SYNCS.PHASECHK.TRANS64.TRYWAIT P5, [R88+URZ+0x32490], R99 ;  /* 0x03249063580075a7 */ /* 0x00106400080a017f */
[----:B-1----:R-:W-:Y:S05]  /*368b0*/  @!P5 NANOSLEEP.SYNCS 0x989680 ;  /* 0x009896800000d95d */ /* 0x002fea0003900000 */
[----:B------:R-:W1:Y:S02]  /*368c0*/  @!P5 SYNCS.PHASECHK.TRANS64 P5, [R88+URZ+0x32490], R99 ;  /* 0x032490635800d5a7 */ /* 0x000e6400080a007f */
[----:B-1----:R-:W-:Y:S05]  /*368d0*/  @!P5 BRA `(.L_x_12687) ;  /* 0xfffffffc00f0d947 */ /* 0x002fea000383ffff */
[----:B------:R-:W-:Y:S05]  /*368e0*/  BRA `(.L_x_13042) ;  /* 0xfffffcd800f47947 */ /* 0x000fea000383ffff */
.L_x_12696:
[----:B0-----:R0:W1:Y:S02]  /*368f0*/  SYNCS.PHASECHK.TRANS64.TRYWAIT P4, [R88+URZ+0x32490], R99 ;  /* 0x03249063580075a7 */ /* 0x001064000808017f */
[----:B-1----:R-:W-:Y:S05]  /*36900*/  @!P4 NANOSLEEP.SYNCS 0x989680 ;  /* 0x009896800000c95d */ /* 0x002fea0003900000 */
[----:B------:R-:W1:Y:S02]  /*36910*/  @!P4 SYNCS.PHASECHK.TRANS64 P4, [R88+URZ+0x32490], R99 ;  /* 0x032490635800c5a7 */ /* 0x000e64000808007f */
[----:B-1----:R-:W-:Y:S05]  /*36920*/  @!P4 BRA `(.L_x_12696) ;  /* 0xfffffffc00f0c947 */ /* 0x002fea000383ffff */
[----:B------:R-:W-:Y:S05]  /*36930*/  BRA `(.L_x_13043) ;  /* 0xfffffcec000c7947 */ /* 0x000fea000383ffff */
.L_x_12702:
[----:B--2---:R2:W3:Y:S02]  /*36940*/  SYNCS.PHASECHK.TRANS64.TRYWAIT P3, [R88+URZ+0x324b0], R99 ;  /* 0x0324b063580075a7 */ /* 0x0044e4000806017f */
[----:B---3--:R-:W-:Y:S05]  /*36950*/  @!P3 NANOSLEEP.SYNCS 0x989680 ;  /* 0x009896800000b95d */ /* 0x008fea0003900000 */
[----:B------:R-:W3:Y:S02]  /*36960*/  @!P3 SYNCS.PHASECHK.TRANS64 P3, [R88+URZ+0x324b0], R99 ;  /* 0x0324b0635800b5a7 */ /* 0x000ee4000806007f */
[----:B---3--:R-:W-:Y:S05]  /*36970*/  @!P3 BRA `(.L_x_12702) ;  /* 0xfffffffc00f0b947 */ /* 0x008fea000383ffff */
[----:B------:R-:W-:Y:S05]  /*36980*/  BRA `(.L_x_13044) ;  /* 0xfffffcec009c7947 */ /* 0x000fea000383ffff */
.L_x_12718:
        /* <DEDUP_REMOVED lines=8> */
.L_x_13046:
[----:B------:R-:W-:Y:S05]  /*36a10*/  BSYNC B0 ;  /* 0x0000000000007941 */ /* 0x000fea0003800000 */
.L_x_13045:
[----:B------:R-:W-:Y:S05]  /*36a20*/  BRA `(.L_x_13047) ;  /* 0xfffffcfc00e87947 */ /* 0x000fea000383ffff */
.L_x_12730:
        /* <DEDUP_REMOVED lines=8> */
.L_x_13049:
[----:B------:R-:W-:Y:S05]  /*36ab0*/  BSYNC B1 ;  /* 0x0000000000017941 */ /* 0x000fea0003800000 */
.L_x_13048:
        /* <DEDUP_REMOVED lines=8> */
.L_x_13050:
[----:B------:R-:W-:Y:S02]  /*36b40*/  IMAD.MOV.U32 R13, RZ, RZ, R7 ;  /* 0x000000ffff0d7224 */ /* 0x000fe400078e0007 */
[----:B------:R-:W-:-:S07]  /*36b50*/  IMAD.MOV.U32 R2, RZ, RZ, R14 ;  /* 0x000000ffff027224 */ /* 0x000fce00078e000e */
[----:B------:R-:W-:Y:S05]  /*36b60*/  WARPSYNC.COLLECTIVE R15, `(.L_x_13051) ;  /* 0x000000000f087348 */ /* 0x000fea0003c00000 */
[----:B------:R0:W1:Y:S02]  /*36b70*/  SHFL.IDX P6, R14, R13, R12, R11 ;  /* 0x0000000c0d0e7389 */ /* 0x00006400000c000b */
[----:B01----:R-:W-:Y:S01]  /*36b80*/  ENDCOLLECTIVE ;  /* 0x000000000000791b */ /* 0x003fe20003800000 */
.L_x_13051:
[----:B------:R-:W-:Y:S02]  /*36b90*/  IMAD.MOV.U32 R13, RZ, RZ, R8 ;  /* 0x000000ffff0d7224 */ /* 0x000fe400078e0008 */
[----:B------:R-:W-:-:S07]  /*36ba0*/  IMAD.MOV.U32 R5, RZ, RZ, R14 ;  /* 0x000000ffff057224 */ /* 0x000fce00078e000e */
[----:B------:R-:W-:Y:S05]  /*36bb0*/  WARPSYNC.COLLECTIVE R15, `(.L_x_13052) ;  /* 0x000000000f087348 */ /* 0x000fea0003c00000 */
[----:B------:R0:W1:Y:S02]  /*36bc0*/  SHFL.IDX P6, R14, R13, R12, R11 ;  /* 0x0000000c0d0e7389 */ /* 0x00006400000c000b */
[----:B01----:R-:W-:Y:S01]  /*36bd0*/  ENDCOLLECTIVE ;  /* 0x000000000000791b */ /* 0x003fe20003800000 */
.L_x_13052:
[----:B------:R-:W-:Y:S05]  /*36be0*/  BRA `(.L_x_13053) ;  /* 0xfffffd0800a87947 */ /* 0x000fea000383ffff */
.L_x_12733:
        /* <DEDUP_REMOVED lines=8> */
.L_x_13055:
[----:B------:R-:W-:Y:S05]  /*36c70*/  BSYNC B1 ;  /* 0x0000000000017941 */ /* 0x000fea0003800000 */
.L_x_13054:
        /* <DEDUP_REMOVED lines=8> */
.L_x_13056:
[----:B------:R-:W-:Y:S02]  /*36d00*/  IMAD.MOV.U32 R13, RZ, RZ, R7 ;  /* 0x000000ffff0d7224 */ /* 0x000fe400078e0007 */
[----:B------:R-:W-:-:S07]  /*36d10*/  IMAD.MOV.U32 R4, RZ, RZ, R14 ;  /* 0x000000ffff047224 */ /* 0x000fce00078e000e */
[----:B------:R-:W-:Y:S05]  /*36d20*/  WARPSYNC.COLLECTIVE R15, `(.L_x_13057) ;  /* 0x000000000f087348 */ /* 0x000fea0003c00000 */
[----:B------:R0:W1:Y:S02]  /*36d30*/  SHFL.IDX P6, R14, R13, R12, R11 ;  /* 0x0000000c0d0e7389 */ /* 0x00006400000c000b */
[----:B01----:R-:W-:Y:S01]  /*36d40*/  ENDCOLLECTIVE ;  /* 0x000000000000791b */ /* 0x003fe20003800000 */
.L_x_13057:
[----:B------:R-:W-:Y:S02]  /*36d50*/  IMAD.MOV.U32 R13, RZ, RZ, R8 ;  /* 0x000000ffff0d7224 */ /* 0x000fe400078e0008 */
[----:B------:R-:W-:-:S07]  /*36d60*/  IMAD.MOV.U32 R7, RZ, RZ, R14 ;  /* 0x000000ffff077224 */ /* 0x000fce00078e000e */
[----:B------:R-:W-:Y:S05]  /*36d70*/  WARPSYNC.COLLECTIVE R15, `(.L_x_13058) ;  /* 0x000000000f087348 */ /* 0x000fea0003c00000 */
[----:B------:R0:W1:Y:S02]  /*36d80*/  SHFL.IDX P6, R14, R13, R12, R11 ;  /* 0x0000000c0d0e7389 */ /* 0x00006400000c000b */
[----:B01----:R-:W-:Y:S01]  /*36d90*/  ENDCOLLECTIVE ;  /* 0x000000000000791b */ /* 0x003fe20003800000 */
.L_x_13058:
[----:B------:R-:W-:Y:S05]  /*36da0*/  BRA `(.L_x_13059) ;  /* 0xfffffd0800f87947 */ /* 0x000fea000383ffff */
.L_x_12737:
[----:B------:R0:W0:Y:S02]  /*36db0*/  SYNCS.PHASECHK.TRANS64.TRYWAIT P0, [R144+URZ+0x32400], R13 ;  /* 0x0324000d900075a7 */ /* 0x000024000800017f */
[----:B0-----:R-:W-:Y:S05]  /*36dc0*/  @!P0 NANOSLEEP.SYNCS 0x989680 ;  /* 0x009896800000895d */ /* 0x001fea0003900000 */
[----:B------:R-:W0:Y:S02]  /*36dd0*/  @!P0 SYNCS.PHASECHK.TRANS64 P0, [R144+URZ+0x32400], R13 ;  /* 0x0324000d900085a7 */ /* 0x000e24000800007f */
[----:B0-----:R-:W-:Y:S05]  /*36de0*/  @!P0 BRA `(.L_x_12737) ;  /* 0xfffffffc00f08947 */ /* 0x001fea000383ffff */
[----:B------:R-:W-:Y:S05]  /*36df0*/  BRA `(.L_x_13060) ;  /* 0xfffffd0c00747947 */ /* 0x000fea000383ffff */
.L_x_12745:
        /* <DEDUP_REMOVED lines=9> */
.L_x_13062:
[----:B------:R-:W-:Y:S05]  /*36e90*/  BSYNC B1 ;  /* 0x0000000000017941 */ /* 0x000fea0003800000 */
.L_x_13061:
        /* <DEDUP_REMOVED lines=10> */
.L_x_13063:
        /* <DEDUP_REMOVED lines=8> */
.L_x_13064:
[----:B------:R-:W-:-:S05]  /*36fc0*/  @!P1 IADD3 R4, P2, R3, R9, RZ ;  /* 0x0000000903049210 */ /* 0x000fca0007f5e0ff */
[----:B------:R-:W-:Y:S02]  /*36fd0*/  @!P1 IMAD.X R5, R2, 0x1, R21, P2 ;  /* 0x0000000102059824 */ /* 0x000fe400010e0615 */
[----:B------:R-:W-:-:S04]  /*36fe0*/  IMAD.MOV.U32 R13, RZ, RZ, R10 ;  /* 0x000000ffff0d7224 */ /* 0x000fc800078e000a */
[----:B------:R-:W5:Y:S01]  /*36ff0*/  @!P1 LD.E.128 R4, desc[UR42][R4.64] ;  /* 0x0000002a04049980 */ /* 0x000f62000c101d00 */
[----:B------:R-:W-:-:S07]  /*37000*/  IMAD.MOV.U32 R8, RZ, RZ, R14 ;  /* 0x000000ffff087224 */ /* 0x000fce00078e000e */
[----:B-----5:R-:W-:Y:S05]  /*37010*/  WARPSYNC.COLLECTIVE R15, `(.L_x_13065) ;  /* 0x000000000f087348 */ /* 0x020fea0003c00000 */
[----:B------:R0:W1:Y:S02]  /*37020*/  SHFL.IDX P6, R14, R13, R12, R11 ;  /* 0x0000000c0d0e7389 */ /* 0x00006400000c000b */
[----:B01---5:R-:W-:Y:S01]  /*37030*/  ENDCOLLECTIVE ;  /* 0x000000000000791b */ /* 0x023fe20003800000 */
.L_x_13065:
        /* <DEDUP_REMOVED lines=10> */
.L_x_13066:
[----:B------:R-:W-:Y:S02]  /*370e0*/  IMAD.MOV.U32 R13, RZ, RZ, R61 ;  /* 0x000000ffff0d7224 */ /* 0x000fe400078e003d */
[----:B------:R-:W-:-:S07]  /*370f0*/  IMAD.MOV.U32 R60, RZ, RZ, R14 ;  /* 0x000000ffff3c7224 */ /* 0x000fce00078e000e */
[----:B------:R-:W-:Y:S05]  /*37100*/  WARPSYNC.COLLECTIVE R15, `(.L_x_13067) ;  /* 0x000000000f087348 */ /* 0x000fea0003c00000 */
[----:B------:R0:W1:Y:S02]  /*37110*/  SHFL.IDX P6, R14, R13, R12, R11 ;  /* 0x0000000c0d0e7389 */ /* 0x00006400000c000b */
[----:B01----:R-:W-:Y:S01]  /*37120*/  ENDCOLLECTIVE ;  /* 0x000000000000791b */ /* 0x003fe20003800000 */
.L_x_13067:
[----:B------:R-:W-:Y:S02]  /*37130*/  IMAD.MOV.U32 R13, RZ, RZ, R62 ;  /* 0x000000ffff0d7224 */ /* 0x000fe400078e003e */
[----:B------:R-:W-:-:S07]  /*37140*/  IMAD.MOV.U32 R61, RZ, RZ, R14 ;  /* 0x000000ffff3d7224 */ /* 0x000fce00078e000e */
[----:B------:R-:W-:Y:S05]  /*37150*/  WARPSYNC.COLLECTIVE R15, `(.L_x_13068) ;  /* 0x000000000f087348 */ /* 0x000fea0003c00000 */
[----:B------:R0:W1:Y:S02]  /*37160*/  SHFL.IDX P6, R14, R13, R12, R11 ;  /* 0x0000000c0d0e7389 */ /* 0x00006400000c000b */
[----:B01----:R-:W-:Y:S01]  /*37170*/  ENDCOLLECTIVE ;  /* 0x000000000000791b */ /* 0x003fe20003800000 */
.L_x_13068:
[----:B------:R-:W-:Y:S02]  /*37180*/  CS2R R64, SRZ ;  /* 0x0000000000407805 */ /* 0x000fe4000001ff00 */
[----:B------:R-:W-:Y:S01]  /*37190*/  CS2R R66, SRZ ;  /* 0x0000000000427805 */ /* 0x000fe2000001ff00 */
[----:B------:R-:W-:Y:S01]  /*371a0*/  IMAD.MOV.U32 R13, RZ, RZ, R10 ;  /* 0x000000ffff0d7224 */ /* 0x000fe200078e000a */
[----:B------:R-:W-:Y:S01]  /*371b0*/  CS2R R20, SRZ ;  /* 0x0000000000147805 */ /* 0x000fe2000001ff00 */
[----:B------:R-:W-:-:S07]  /*371c0*/  IMAD.MOV.U32 R62, RZ, RZ, R14 ;  /* 0x000000ffff3e7224 */ /* 0x000fce00078e000e */
[----:B------:R-:W-:Y:S05]  /*371d0*/  WARPSYNC.COLLECTIVE R15, `(.L_x_13069) ;  /* 0x000000000f087348 */ /* 0x000fea0003c00000 */
[----:B------:R0:W1:Y:S02]  /*371e0*/  SHFL.IDX P6, R14, R13, R12, R11 ;  /* 0x0000000c0d0e7389 */ /* 0x00006400000c000b */
[----:B01----:R-:W-:Y:S01]  /*371f0*/  ENDCOLLECTIVE ;  /* 0x000000000000791b */ /* 0x003fe20003800000 */
.L_x_13069:
[----:B------:R-:W-:Y:S02]  /*37200*/  @!P1 IMAD.MOV.U32 R64, RZ, RZ, R6 ;  /* 0x000000ffff409224 */ /* 0x000fe400078e0006 */
[----:B------:R-:W-:Y:S02]  /*37210*/  @!P1 IMAD.MOV.U32 R65, RZ, RZ, R7 ;  /* 0x000000ffff419224 */ /* 0x000fe400078e0007 */
[----:B------:R-:W-:Y:S02]  /*37220*/  IMAD.MOV.U32 R2, RZ, RZ, R64 ;  /* 0x000000ffff027224 */ /* 0x000fe400078e0040 */
[----:B------:R-:W-:Y:S02]  /*37230*/  IMAD.MOV.U32 R3, RZ, RZ, R65 ;  /* 0x000000ffff037224 */ /* 0x000fe400078e0041 */
[----:B------:R-:W-:Y:S02]  /*37240*/  @!P1 IMAD.MOV.U32 R66, RZ, RZ, R4 ;  /* 0x000000ffff429224 */ /* 0x000fe400078e0004 */
[----:B------:R-:W-:Y:S01]  /*37250*/  @!P1 IMAD.MOV.U32 R67, RZ, RZ, R5 ;  /* 0x000000ffff439224 */ /* 0x000fe200078e0005 */
[----:B------:R-:W-:-:S02]  /*37260*/  PRMT R74, R3, 0x5410, R2 ;  /* 0x00005410034a7816 */ /* 0x000fc40000000002 */
[----:B------:R-:W-:Y:S01]  /*37270*/  CS2R R2, SRZ ;  /* 0x0000000000027805 */ /* 0x000fe2000001ff00 */
[----:B------:R-:W-:Y:S02]  /*37280*/  IMAD.MOV.U32 R4, RZ, RZ, R66 ;  /* 0x000000ffff047224 */ /* 0x000fe400078e0042 */
[----:B------:R-:W-:-:S03]  /*37290*/  IMAD.MOV.U32 R5, RZ, RZ, R67 ;  /* 0x000000ffff057224 */ /* 0x000fc600078e0043 */
[----:B------:R-:W-:Y:S02]  /*372a0*/  PRMT R68, R4, 0x7610, R68 ;  /* 0x0000761004447816 */ /* 0x000fe40000000044 */
[----:B------:R-:W-:Y:S01]  /*372b0*/  PRMT R69, R5, 0x7610, R69 ;  /* 0x0000761005457816 */ /* 0x000fe20000000045 */
[----:B------:R-:W-:Y:S02]  /*372c0*/  @!P1 IMAD.MOV.U32 R20, RZ, RZ, R24 ;  /* 0x000000ffff149224 */ /* 0x000fe400078e0018 */
[----:B------:R-:W-:Y:S02]  /*372d0*/  @!P1 IMAD.MOV.U32 R21, RZ, RZ, R25 ;  /* 0x000000ffff159224 */ /* 0x000fe400078e0019 */
        /* <DEDUP_REMOVED lines=8> */
[----:B------:R-:W-:Y:S01]  /*37360*/  PRMT R76, R4, 0x5410, R5 ;  /* 0x00005410044c7816 */ /* 0x000fe20000000005 */
[----:B------:R-:W-:Y:S06]  /*37370*/  BRA `(.L_x_13070) ;  /* 0xfffffd1800d87947 */ /* 0x000fec000383ffff */
.L_x_12749:
[----:B0-----:R0:W1:Y:S02]  /*37380*/  SYNCS.PHASECHK.TRANS64.TRYWAIT P1, [R144+URZ+0x32400], R13 ;  /* 0x0324000d900075a7 */ /* 0x001064000802017f */
[----:B-1----:R-:W-:Y:S05]  /*37390*/  @!P1 NANOSLEEP.SYNCS 0x989680 ;  /* 0x009896800000995d */ /* 0x002fea0003900000 */
[----:B------:R-:W1:Y:S02]  /*373a0*/  @!P1 SYNCS.PHASECHK.TRANS64 P1, [R144+URZ+0x32400], R13 ;  /* 0x0324000d900095a7 */ /* 0x000e64000802007f */
[----:B-1----:R-:W-:Y:S05]  /*373b0*/  @!P1 BRA `(.L_x_12749) ;  /* 0xfffffffc00f09947 */ /* 0x002fea000383ffff */
[----:B------:R-:W-:Y:S05]  /*373c0*/  BRA `(.L_x_13071) ;  /* 0xfffffd1c00347947 */ /* 0x000fea000383ffff */
.L_x_12764:
[----:B0-----:R0:W1:Y:S02]  /*373d0*/  SYNCS.PHASECHK.TRANS64.TRYWAIT P0, [R2+URZ], R7 ;  /* 0x00000007020075a7 */ /* 0x001064000800017f */
[----:B-1----:R-:W-:Y:S05]  /*373e0*/  @!P0 NANOSLEEP.SYNCS 0x989680 ;  /* 0x009896800000895d */ /* 0x002fea0003900000 */
[----:B------:R-:W1:Y:S02]  /*373f0*/  @!P0 SYNCS.PHASECHK.TRANS64 P0, [R2+URZ], R7 ;  /* 0x00000007020085a7 */ /* 0x000e64000800007f */
[----:B-1----:R-:W-:Y:S05]  /*37400*/  @!P0 BRA `(.L_x_12764) ;  /* 0xfffffffc00f08947 */ /* 0x002fea000383ffff */
[----:B------:R-:W-:Y:S05]  /*37410*/  BRA `(.L_x_12763) ;  /* 0xfffffd3000fc7947 */ /* 0x000fea000383ffff */
.L_x_12771:
[----:B0-----:R0:W1:Y:S02]  /*37420*/  SYNCS.PHASECHK.TRANS64.TRYWAIT P0, [R4+URZ], R5 ;  /* 0x00000005040075a7 */ /* 0x001064000800017f */
[----:B-1----:R-:W-:Y:S05]  /*37430*/  @!P0 NANOSLEEP.SYNCS 0x989680 ;  /* 0x009896800000895d */ /* 0x002fea0003900000 */
[----:B------:R-:W1:Y:S02]  /*37440*/  @!P0 SYNCS.PHASECHK.TRANS64 P0, [R4+URZ], R5 ;  /* 0x00000005040085a7 */ /* 0x000e64000800007f */
[----:B-1----:R-:W-:Y:S05]  /*37450*/  @!P0 BRA `(.L_x_12771) ;  /* 0xfffffffc00f08947 */ /* 0x002fea000383ffff */
[----:B------:R-:W-:Y:S05]  /*37460*/  BRA `(.L_x_12770) ;  /* 0xfffffd3800207947 */ /* 0x000fea000383ffff */
.L_x_12796:
[----:B-1----:R1:W2:Y:S02]  /*37470*/  SYNCS.PHASECHK.TRANS64.TRYWAIT P1, [R0+URZ], R9 ;  /* 0x00000009000075a7 */ /* 0x0022a4000802017f */
[----:B--2---:R-:W-:Y:S05]  /*37480*/  @!P1 NANOSLEEP.SYNCS 0x989680 ;  /* 0x009896800000995d */ /* 0x004fea0003900000 */
[----:B------:R-:W2:Y:S02]  /*37490*/  @!P1 SYNCS.PHASECHK.TRANS64 P1, [R0+URZ], R9 ;  /* 0x00000009000095a7 */ /* 0x000ea4000802007f */
[----:B--2---:R-:W-:Y:S05]  /*374a0*/  @!P1 BRA `(.L_x_12796) ;  /* 0xfffffffc00f09947 */ /* 0x004fea000383ffff */
[----:B------:R-:W-:Y:S05]  /*374b0*/  BRA `(.L_x_12795) ;  /* 0xfffffde0005c7947 */ /* 0x000fea000383ffff */
.L_x_12803:
[----:B-1----:R1:W2:Y:S02]  /*374c0*/  SYNCS.PHASECHK.TRANS64.TRYWAIT P1, [R6+URZ], R7 ;  /* 0x00000007060075a7 */ /* 0x0022a4000802017f */
[----:B--2---:R-:W-:Y:S05]  /*374d0*/  @!P1 NANOSLEEP.SYNCS 0x989680 ;  /* 0x009896800000995d */ /* 0x004fea0003900000 */
[----:B------:R-:W2:Y:S02]  /*374e0*/  @!P1 SYNCS.PHASECHK.TRANS64 P1, [R6+URZ], R7 ;  /* 0x00000007060095a7 */ /* 0x000ea4000802007f */
[----:B--2---:R-:W-:Y:S05]  /*374f0*/  @!P1 BRA `(.L_x_12803) ;  /* 0xfffffffc00f09947 */ /* 0x004fea000383ffff */
[----:B------:R-:W-:Y:S05]  /*37500*/  BRA `(.L_x_12802) ;  /* 0xfffffde400807947 */ /* 0x000fea000383ffff */
.L_x_12814:
[----:B-1----:R1:W2:Y:S02]  /*37510*/  SYNCS.PHASECHK.TRANS64.TRYWAIT P0, [R6+URZ], R7 ;  /* 0x00000007060075a7 */ /* 0x0022a4000800017f */
[----:B--2---:R-:W-:Y:S05]  /*37520*/  @!P0 NANOSLEEP.SYNCS 0x989680 ;  /* 0x009896800000895d */ /* 0x004fea0003900000 */
[----:B------:R-:W2:Y:S02]  /*37530*/  @!P0 SYNCS.PHASECHK.TRANS64 P0, [R6+URZ], R7 ;  /* 0x00000007060085a7 */ /* 0x000ea4000800007f */
[----:B--2---:R-:W-:Y:S05]  /*37540*/  @!P0 BRA `(.L_x_12814) ;  /* 0xfffffffc00f08947 */ /* 0x004fea000383ffff */
[----:B------:R-:W-:Y:S05]  /*37550*/  BRA `(.L_x_12813) ;  /* 0xfffffe7800487947 */ /* 0x000fea000383ffff */
.L_x_12821:
[----:B--2---:R2:W3:Y:S02]  /*37560*/  SYNCS.PHASECHK.TRANS64.TRYWAIT P0, [R6+URZ], R7 ;  /* 0x00000007060075a7 */ /* 0x0044e4000800017f */
[----:B---3--:R-:W-:Y:S05]  /*37570*/  @!P0 NANOSLEEP.SYNCS 0x989680 ;  /* 0x009896800000895d */ /* 0x008fea0003900000 */
[----:B------:R-:W3:Y:S02]  /*37580*/  @!P0 SYNCS.PHASECHK.TRANS64 P0, [R6+URZ], R7 ;  /* 0x00000007060085a7 */ /* 0x000ee4000800007f */
[----:B---3--:R-:W-:Y:S05]  /*37590*/  @!P0 BRA `(.L_x_12821) ;  /* 0xfffffffc00f08947 */ /* 0x008fea000383ffff */
[----:B------:R-:W-:Y:S05]  /*375a0*/  BRA `(.L_x_12820) ;  /* 0xfffffe7c006c7947 */ /* 0x000fea000383ffff */
.L_x_12848:
[----:B------:R-:W-:Y:S02]  /*375b0*/  IMAD.MOV.U32 R13, RZ, RZ, R3 ;  /* 0x000000ffff0d7224 */ /* 0x000fe400078e0003 */
[----:B------:R-:W-:Y:S02]  /*375c0*/  IMAD.MOV.U32 R12, RZ, RZ, RZ ;  /* 0x000000ffff0c7224 */ /* 0x000fe400078e00ff */
[----:B------:R-:W-:Y:S02]  /*375d0*/  IMAD.MOV.U32 R11, RZ, RZ, 0x181f ;  /* 0x0000181fff0b7424 */ /* 0x000fe400078e00ff */
[----:B------:R-:W-:-:S07]  /*375e0*/  IMAD.MOV.U32 R15, RZ, RZ, -0x1 ;  /* 0xffffffffff0f7424 */ /* 0x000fce00078e00ff */
[----:B01----:R-:W-:Y:S05]  /*375f0*/  WARPSYNC.COLLECTIVE R15, `(.L_x_13072) ;  /* 0x000000000f087348 */ /* 0x003fea0003c00000 */
[----:B------:R2:W3:Y:S02]  /*37600*/  SHFL.IDX P6, R14, R13, R12, R11 ;  /* 0x0000000c0d0e7389 */ /* 0x0004e400000c000b */
[----:B0123--:R-:W-:Y:S01]  /*37610*/  ENDCOLLECTIVE ;  /* 0x000000000000791b */ /* 0x00ffe20003800000 */
.L_x_13072:
[----:B------:R-:W-:Y:S02]  /*37620*/  IMAD.MOV.U32 R13, RZ, RZ, R2 ;  /* 0x000000ffff0d7224 */ /* 0x000fe400078e0002 */
[----:B------:R-:W-:-:S07]  /*37630*/  IMAD.MOV.U32 R0, RZ, RZ, R14 ;  /* 0x000000ffff007224 */ /* 0x000fce00078e000e */
[----:B------:R-:W-:Y:S05]  /*37640*/  WARPSYNC.COLLECTIVE R15, `(.L_x_13073) ;  /* 0x000000000f087348 */ /* 0x000fea0003c00000 */
[----:B------:R0:W1:Y:S02]  /*37650*/  SHFL.IDX P6, R14, R13, R12, R11 ;  /* 0x0000000c0d0e7389 */ /* 0x00006400000c000b */
[----:B01----:R-:W-:Y:S01]  /*37660*/  ENDCOLLECTIVE ;  /* 0x000000000000791b */ /* 0x003fe20003800000 */
.L_x_13073:
[----:B------:R-:W-:Y:S05]  /*37670*/  BRA `(.L_x_13074) ;  /* 0xffffff5c006c7947 */ /* 0x000fea000383ffff */
.L_x_12851:
[----:B------:R-:W-:Y:S01]  /*37680*/  BSSY B1, `(.L_x_13075) ;  /* 0x0000008000017945 */ /* 0x000fe20003800000 */
[----:B------:R-:W-:Y:S02]  /*37690*/  IMAD.MOV.U32 R13, RZ, RZ, R3 ;  /* 0x000000ffff0d7224 */ /* 0x000fe400078e0003 */
[----:B------:R-:W-:Y:S02]  /*376a0*/  IMAD.MOV.U32 R12, RZ, RZ, 0x1 ;  /* 0x00000001ff0c7424 */ /* 0x000fe400078e00ff */
[----:B---3--:R-:W-:Y:S02]  /*376b0*/  IMAD.MOV.U32 R11, RZ, RZ, 0x181f ;  /* 0x0000181fff0b7424 */ /* 0x008fe400078e00ff */
[----:B------:R-:W-:-:S07]  /*376c0*/  IMAD.MOV.U32 R15, RZ, RZ, -0x1 ;  /* 0xffffffffff0f7424 */ /* 0x000fce00078e00ff */
[----:B012-4-:R-:W-:Y:S05]  /*376d0*/  WARPSYNC.COLLECTIVE R15, `(.L_x_13076) ;  /* 0x000000000f087348 */ /* 0x017fea0003c00000 */
[----:B----4-:R3:W4:Y:S02]  /*376e0*/  SHFL.IDX P6, R14, R13, R12, R11 ;  /* 0x0000000c0d0e7389 */ /* 0x01072400000c000b */
[----:B01234-:R-:W-:Y:S01]  /*376f0*/  ENDCOLLECTIVE ;  /* 0x000000000000791b */ /* 0x01ffe20003800000 */
.L_x_13076:
[----:B------:R-:W-:Y:S05]  /*37700*/  BSYNC B1 ;  /* 0x0000000000017941 */ /* 0x000fea0003800000 */
.L_x_13075:
        /* <DEDUP_REMOVED lines=8> */
.L_x_13077:
[----:B------:R-:W-:Y:S05]  /*37790*/  BRA `(.L_x_13078) ;  /* 0xffffff5c00907947 */ /* 0x000fea000383ffff */
.L_x_12854:
[----:B------:R-:W-:Y:S01]  /*377a0*/  BSSY B1, `(.L_x_13079) ;  /* 0x0000008000017945 */ /* 0x000fe20003800000 */
[----:B------:R-:W-:Y:S02]  /*377b0*/  IMAD.MOV.U32 R13, RZ, RZ, R3 ;  /* 0x000000ffff0d7224 */ /* 0x000fe400078e0003 */
[----:B------:R-:W-:Y:S02]  /*377c0*/  IMAD.MOV.U32 R12, RZ, RZ, 0x2 ;  /* 0x00000002ff0c7424 */ /* 0x000fe400078e00ff */
[----:B0-----:R-:W-:Y:S02]  /*377d0*/  IMAD.MOV.U32 R11, RZ, RZ, 0x181f ;  /* 0x0000181fff0b7424 */ /* 0x001fe400078e00ff */
[----:B------:R-:W-:-:S07]  /*377e0*/  IMAD.MOV.U32 R15, RZ, RZ, -0x1 ;  /* 0xffffffffff0f7424 */ /* 0x000fce00078e00ff */
[----:B-1234-:R-:W-:Y:S05]  /*377f0*/  WARPSYNC.COLLECTIVE R15, `(.L_x_13080) ;  /* 0x000000000f087348 */ /* 0x01efea0003c00000 */
[----:B----4-:R0:W4:Y:S02]  /*37800*/  SHFL.IDX P6, R14, R13, R12, R11 ;  /* 0x0000000c0d0e7389 */ /* 0x01012400000c000b */
[----:B01234-:R-:W-:Y:S01]  /*37810*/  ENDCOLLECTIVE ;  /* 0x000000000000791b */ /* 0x01ffe20003800000 */
.L_x_13080:
[----:B------:R-:W-:Y:S05]  /*37820*/  BSYNC B1 ;  /* 0x0000000000017941 */ /* 0x000fea0003800000 */
.L_x_13079:
        /* <DEDUP_REMOVED lines=8> */
.L_x_13081:
[----:B------:R-:W-:Y:S05]  /*378b0*/  BRA `(.L_x_13082) ;  /* 0xffffff5c00b07947 */ /* 0x000fea000383ffff */
.L_x_12857:
[----:B------:R-:W-:Y:S01]  /*378c0*/  BSSY B1, `(.L_x_13083) ;  /* 0x0000008000017945 */ /* 0x000fe20003800000 */
[----:B------:R-:W-:Y:S02]  /*378d0*/  IMAD.MOV.U32 R13, RZ, RZ, R3 ;  /* 0x000000ffff0d7224 */ /* 0x000fe400078e0003 */
[----:B------:R-:W-:Y:S02]  /*378e0*/  IMAD.MOV.U32 R12, RZ, RZ, 0x3 ;  /* 0x00000003ff0c7424 */ /* 0x000fe400078e00ff */
[----:B0-----:R-:W-:Y:S02]  /*378f0*/  IMAD.MOV.U32 R11, RZ, RZ, 0x181f ;  /* 0x0000181fff0b7424 */ /* 0x001fe400078e00ff */
[----:B------:R-:W-:-:S07]  /*37900*/  IMAD.MOV.U32 R15, RZ, RZ, -0x1 ;  /* 0xffffffffff0f7424 */ /* 0x000fce00078e00ff */
[----:B-1234-:R-:W-:Y:S05]  /*37910*/  WARPSYNC.COLLECTIVE R15, `(.L_x_13084) ;  /* 0x000000000f087348 */ /* 0x01efea0003c00000 */
[----:B------:R0:W0:Y:S02]  /*37920*/  SHFL.IDX P6, R14, R13, R12, R11 ;  /* 0x0000000c0d0e7389 */ /* 0x00002400000c000b */
[----:B01234-:R-:W-:Y:S01]  /*37930*/  ENDCOLLECTIVE ;  /* 0x000000000000791b */ /* 0x01ffe20003800000 */
.L_x_13084:
[----:B------:R-:W-:Y:S05]  /*37940*/  BSYNC B1 ;  /* 0x0000000000017941 */ /* 0x000fea0003800000 */
.L_x_13083:
        /* <DEDUP_REMOVED lines=8> */
.L_x_13085:
[----:B------:R-:W-:Y:S05]  /*379d0*/  BRA `(.L_x_13086) ;  /* 0xffffff5c00d07947 */ /* 0x000fea000383ffff */
.L_x_12882:
        /* <DEDUP_REMOVED lines=11> */
.L_x_13088:
[----:B------:R-:W-:Y:S05]  /*37a90*/  BSYNC B1 ;  /* 0x0000000000017941 */ /* 0x000fea0003800000 */
.L_x_13087:
[----:B------:R-:W-:Y:S05]  /*37aa0*/  BRA `(.L_x_13089) ;  /* 0xffffff78000c7947 */ /* 0x000fea000383ffff */
.L_x_12884:
[----:B------:R-:W-:Y:S01]  /*37ab0*/  BSSY B1, `(.L_x_13090) ;  /* 0x0000006000017945 */ /* 0x000fe20003800000 */
[----:B------:R-:W-:-:S07]  /*37ac0*/  IMAD.MOV.U32 R15, RZ, RZ, -0x1 ;  /* 0xffffffffff0f7424 */ /* 0x000fce00078e00ff */
[----:B01----:R-:W-:Y:S05]  /*37ad0*/  WARPSYNC.COLLECTIVE R15, `(.L_x_13091) ;  /* 0x000000000f0c7348 */ /* 0x003fea0003c00000 */
[----:B------:R-:W-:Y:S02]  /*37ae0*/  ELECT P6, UR62, PT ;  /* 0x00000000003e782f */ /* 0x000fe400038c0000 */
[----:B------:R-:W-:Y:S01]  /*37af0*/  MOV R14, UR62 ;  /* 0x0000003e000e7c02 */ /* 0x000fe20008000f00 */
[----:B01----:R-:W-:Y:S10]  /*37b00*/  ENDCOLLECTIVE ;  /* 0x000000000000791b */ /* 0x003ff40003800000 */
.L_x_13091:
[----:B------:R-:W-:Y:S05]  /*37b10*/  BSYNC B1 ;  /* 0x0000000000017941 */ /* 0x000fea0003800000 */
.L_x_13090:
[----:B------:R-:W-:Y:S05]  /*37b20*/  BRA `(.L_x_12883) ;  /* 0xffffff7800047947 */ /* 0x000fea000383ffff */
.L_x_12886:
[----:B-1----:R-:W2:Y:S02]  /*37b30*/  LDL R5, [R1+0x460] ;  /* 0x0004600001057983 */ /* 0x002ea40000100800 */
[----:B--2---:R1:W2:Y:S02]  /*37b40*/  SYNCS.PHASECHK.TRANS64.TRYWAIT P0, [R5+URZ+0x32420], R4 ;  /* 0x03242004050075a7 */ /* 0x0042a4000800017f */
[----:B--2---:R-:W-:Y:S05]  /*37b50*/  @!P0 NANOSLEEP.SYNCS 0x989680 ;  /* 0x009896800000895d */ /* 0x004fea0003900000 */
[----:B------:R-:W2:Y:S02]  /*37b60*/  @!P0 SYNCS.PHASECHK.TRANS64 P0, [R5+URZ+0x32420], R4 ;  /* 0x03242004050085a7 */ /* 0x000ea4000800007f */
[----:B--2---:R-:W-:Y:S05]  /*37b70*/  @!P0 BRA `(.L_x_12886) ;  /* 0xfffffffc00ec8947 */ /* 0x004fea000383ffff */
[----:B------:R-:W-:Y:S05]  /*37b80*/  BRA `(.L_x_13092) ;  /* 0xffffff7800147947 */ /* 0x000fea000383ffff */
.L_x_12890:
[----:B-1----:R1:W2:Y:S02]  /*37b90*/  SYNCS.PHASECHK.TRANS64.TRYWAIT P0, [R4+URZ+0x324a0], R9 ;  /* 0x0324a009040075a7 */ /* 0x0022a4000800017f */
[----:B--2---:R-:W-:Y:S05]  /*37ba0*/  @!P0 NANOSLEEP.SYNCS 0x989680 ;  /* 0x009896800000895d */ /* 0x004fea0003900000 */
[----:B------:R-:W2:Y:S02]  /*37bb0*/  @!P0 SYNCS.PHASECHK.TRANS64 P0, [R4+URZ+0x324a0], R9 ;  /* 0x0324a009040085a7 */ /* 0x000ea4000800007f */
[----:B--2---:R-:W-:Y:S05]  /*37bc0*/  @!P0 BRA `(.L_x_12890) ;  /* 0xfffffffc00f08947 */ /* 0x004fea000383ffff */
[----:B------:R-:W-:Y:S05]  /*37bd0*/  BRA `(.L_x_13093) ;  /* 0xffffff78003c7947 */ /* 0x000fea000383ffff */
.L_x_12895:
[----:B--2---:R2:W3:Y:S02]  /*37be0*/  SYNCS.PHASECHK.TRANS64.TRYWAIT P0, [R4+URZ+0x324c0], R9 ;  /* 0x0324c009040075a7 */ /* 0x0044e4000800017f */
[----:B---3--:R-:W-:Y:S05]  /*37bf0*/  @!P0 NANOSLEEP.SYNCS 0x989680 ;  /* 0x009896800000895d */ /* 0x008fea0003900000 */
[----:B------:R-:W3:Y:S02]  /*37c00*/  @!P0 SYNCS.PHASECHK.TRANS64 P0, [R4+URZ+0x324c0], R9 ;  /* 0x0324c009040085a7 */ /* 0x000ee4000800007f */
[----:B---3--:R-:W-:Y:S05]  /*37c10*/  @!P0 BRA `(.L_x_12895) ;  /* 0xfffffffc00f08947 */ /* 0x008fea000383ffff */
[----:B------:R-:W-:Y:S05]  /*37c20*/  BRA `(.L_x_13094) ;  /* 0xffffff7800c07947 */ /* 0x000fea000383ffff */
.L_x_12905:
[----:B-1----:R1:W2:Y:S02]  /*37c30*/  SYNCS.PHASECHK.TRANS64.TRYWAIT P1, [R5+URZ+0x324a0], R6 ;  /* 0x0324a006050075a7 */ /* 0x0022a4000802017f */
[----:B--2---:R-:W-:Y:S05]  /*37c40*/  @!P1 NANOSLEEP.SYNCS 0x989680 ;  /* 0x009896800000995d */ /* 0x004fea0003900000 */
[----:B------:R-:W2:Y:S02]  /*37c50*/  @!P1 SYNCS.PHASECHK.TRANS64 P1, [R5+URZ+0x324a0], R6 ;  /* 0x0324a006050095a7 */ /* 0x000ea4000802007f */
[----:B--2---:R-:W-:Y:S05]  /*37c60*/  @!P1 BRA `(.L_x_12905) ;  /* 0xfffffffc00f09947 */ /* 0x004fea000383ffff */
[----:B------:R-:W-:Y:S05]  /*37c70*/  BRA `(.L_x_13095) ;  /* 0xffffff8000587947 */ /* 0x000fea000383ffff */
.L_x_12910:
[----:B--2---:R2:W3:Y:S02]  /*37c80*/  SYNCS.PHASECHK.TRANS64.TRYWAIT P1, [R5+URZ+0x324c0], R6 ;  /* 0x0324c006050075a7 */ /* 0x0044e4000802017f */
[----:B---3--:R-:W-:Y:S05]  /*37c90*/  @!P1 NANOSLEEP.SYNCS 0x989680 ;  /* 0x009896800000995d */ /* 0x008fea0003900000 */
[----:B------:R-:W3:Y:S02]  /*37ca0*/  @!P1 SYNCS.PHASECHK.TRANS64 P1, [R5+URZ+0x324c0], R6 ;  /* 0x0324c006050095a7 */ /* 0x000ee4000802007f */
[----:B---3--:R-:W-:Y:S05]  /*37cb0*/  @!P1 BRA `(.L_x_12910) ;  /* 0xfffffffc00f09947 */ /* 0x008fea000383ffff */
[----:B------:R-:W-:Y:S05]  /*37cc0*/  BRA `(.L_x_13096) ;  /* 0xffffff8000d87947 */ /* 0x000fea000383ffff */
.L_x_12934:
[----:B------:R-:W3:Y:S01]  /*37cd0*/  S2R R4, SR_TID.X ;  /* 0x0000000000047919 */ /* 0x000ee20000002100 */
[----:B------:R-:W-:Y:S01]  /*37ce0*/  BSSY B0, `(.L_x_13097) ;  /* 0x000000a000007945 */ /* 0x000fe20003800000 */
[----:B------:R-:W-:Y:S02]  /*37cf0*/  IMAD.MOV.U32 R12, RZ, RZ, RZ ;  /* 0x000000ffff0c7224 */ /* 0x000fe400078e00ff */
[----:B0-----:R-:W-:Y:S02]  /*37d00*/  IMAD.MOV.U32 R11, RZ, RZ, 0x1f ;  /* 0x0000001fff0b7424 */ /* 0x001fe400078e00ff */
[----:B------:R-:W-:Y:S01]  /*37d10*/  IMAD.MOV.U32 R15, RZ, RZ, -0x1 ;  /* 0xffffffffff0f7424 */ /* 0x000fe200078e00ff */
[----:B---3--:R-:W-:-:S04]  /*37d20*/  SHF.R.U32.HI R4, RZ, 0x5, R4 ;  /* 0x00000005ff047819 */ /* 0x008fc80000011604 */
[----:B------:R-:W-:-:S05]  /*37d30*/  LOP3.LUT R4, R4, 0x3, RZ, 0xc0, !PT ;  /* 0x0000000304047812 */ /* 0x000fca00078ec0ff */
[----:B------:R-:W-:-:S07]  /*37d40*/  IMAD.MOV.U32 R13, RZ, RZ, R4 ;  /* 0x000000ffff0d7224 */ /* 0x000fce00078e0004 */
[----:B-12---:R-:W-:Y:S05]  /*37d50*/  WARPSYNC.COLLECTIVE R15, `(.L_x_13098) ;  /* 0x000000000f087348 */ /* 0x006fea0003c00000 */
[----:B------:R0:W3:Y:S02]  /*37d60*/  SHFL.IDX P6, R14, R13, R12, R11 ;  /* 0x0000000c0d0e7389 */ /* 0x0000e400000c000b */
[----:B0123--:R-:W-:Y:S01]  /*37d70*/  ENDCOLLECTIVE ;  /* 0x000000000000791b */ /* 0x00ffe20003800000 */
.L_x_13098:
[----:B------:R-:W-:Y:S05]  /*37d80*/  BSYNC B0 ;  /* 0x0000000000007941 */ /* 0x000fea0003800000 */
.L_x_13097:
[----:B------:R-:W-:Y:S05]  /*37d90*/  BRA `(.L_x_13099) ;  /* 0xffffff9000c47947 */ /* 0x000fea000383ffff */
.L_x_12936:
[----:B------:R-:W-:Y:S01]  /*37da0*/  BSSY B0, `(.L_x_13100) ;  /* 0x0000006000007945 */ /* 0x000fe20003800000 */
[----:B------:R-:W-:-:S07]  /*37db0*/  IMAD.MOV.U32 R15, RZ, RZ, -0x1 ;  /* 0xffffffffff0f7424 */ /* 0x000fce00078e00ff */
[----:B012-4-:R-:W-:Y:S05]  /*37dc0*/  WARPSYNC.COLLECTIVE R15, `(.L_x_13101) ;  /* 0x000000000f0c7348 */ /* 0x017fea0003c00000 */
[----:B------:R-:W-:Y:S02]  /*37dd0*/  ELECT P6, UR62, PT ;  /* 0x00000000003e782f */ /* 0x000fe400038c0000 */
[----:B------:R-:W-:Y:S01]  /*37de0*/  MOV R14, UR62 ;  /* 0x0000003e000e7c02 */ /* 0x000fe20008000f00 */
[----:B012-4-:R-:W-:Y:S10]  /*37df0*/  ENDCOLLECTIVE ;  /* 0x000000000000791b */ /* 0x017ff40003800000 */
.L_x_13101:
[----:B------:R-:W-:Y:S05]  /*37e00*/  BSYNC B0 ;  /* 0x0000000000007941 */ /* 0x000fea0003800000 */
.L_x_13100:
[----:B------:R-:W-:Y:S05]  /*37e10*/  BRA `(.L_x_13102) ;  /* 0xffffff9000d07947 */ /* 0x000fea000383ffff */
.L_x_12938:
[----:B--2---:R2:W3:Y:S02]  /*37e20*/  SYNCS.PHASECHK.TRANS64.TRYWAIT P0, [R0+URZ+0x32440], R2 ;  /* 0x03244002000075a7 */ /* 0x0044e4000800017f */
[----:B---3--:R-:W-:Y:S05]  /*37e30*/  @!P0 NANOSLEEP.SYNCS 0x989680 ;  /* 0x009896800000895d */ /* 0x008fea0003900000 */
[----:B------:R-:W3:Y:S02]  /*37e40*/  @!P0 SYNCS.PHASECHK.TRANS64 P0, [R0+URZ+0x32440], R2 ;  /* 0x03244002000085a7 */ /* 0x000ee4000800007f */
[----:B---3--:R-:W-:Y:S05]  /*37e50*/  @!P0 BRA `(.L_x_12938) ;  /* 0xfffffffc00f08947 */ /* 0x008fea000383ffff */
[----:B------:R-:W-:Y:S05]  /*37e60*/  BRA `(.L_x_13103) ;  /* 0xffffff9400387947 */ /* 0x000fea000383ffff */
.L_x_12942:
        /* <DEDUP_REMOVED lines=10> */
.L_x_13104:
[----:B------:R0:W-:Y:S01]  /*37f10*/  STL [R1+0x488], R8 ;  /* 0x0004880801007387 */ /* 0x0001e20000100800 */
[----:B------:R-:W-:Y:S02]  /*37f20*/  IMAD.MOV.U32 R13, RZ, RZ, R3 ;  /* 0x000000ffff0d7224 */ /* 0x000fe400078e0003 */
[----:B------:R-:W-:-:S07]  /*37f30*/  IMAD.MOV.U32 R4, RZ, RZ, R14 ;  /* 0x000000ffff047224 */ /* 0x000fce00078e000e */
[----:B0-----:R-:W-:Y:S05]  /*37f40*/  WARPSYNC.COLLECTIVE R15, `(.L_x_13105) ;  /* 0x000000000f087348 */ /* 0x001fea0003c00000 */
[----:B------:R1:W2:Y:S02]  /*37f50*/  SHFL.IDX P6, R14, R13, R12, R11 ;  /* 0x0000000c0d0e7389 */ /* 0x0002a400000c000b */
[----:B012---:R-:W-:Y:S01]  /*37f60*/  ENDCOLLECTIVE ;  /* 0x000000000000791b */ /* 0x007fe20003800000 */
.L_x_13105:
[----:B------:R-:W-:Y:S02]  /*37f70*/  IMAD.MOV.U32 R13, RZ, RZ, R2 ;  /* 0x000000ffff0d7224 */ /* 0x000fe400078e0002 */
[----:B------:R-:W-:Y:S02]  /*37f80*/  IMAD.MOV.U32 R12, RZ, RZ, 0x1 ;  /* 0x00000001ff0c7424 */ /* 0x000fe400078e00ff */
[----:B------:R-:W-:-:S07]  /*37f90*/  IMAD.MOV.U32 R5, RZ, RZ, R14 ;  /* 0x000000ffff057224 */ /* 0x000fce00078e000e */
[----:B------:R-:W-:Y:S05]  /*37fa0*/  WARPSYNC.COLLECTIVE R15, `(.L_x_13106) ;  /* 0x000000000f087348 */ /* 0x000fea0003c00000 */
[----:B------:R0:W1:Y:S02]  /*37fb0*/  SHFL.IDX P6, R14, R13, R12, R11 ;  /* 0x0000000c0d0e7389 */ /* 0x00006400000c000b */
[----:B01----:R-:W-:Y:S01]  /*37fc0*/  ENDCOLLECTIVE ;  /* 0x000000000000791b */ /* 0x003fe20003800000 */
.L_x_13106:
[----:B------:R-:W-:Y:S02]  /*37fd0*/  IMAD.MOV.U32 R13, RZ, RZ, R3 ;  /* 0x000000ffff0d7224 */ /* 0x000fe400078e0003 */
[----:B------:R-:W-:Y:S02]  /*37fe0*/  IMAD R0, R0, R7, RZ ;  /* 0x0000000700007224 */ /* 0x000fe400078e02ff */
[----:B------:R-:W-:-:S07]  /*37ff0*/  IMAD.MOV.U32 R7, RZ, RZ, R14 ;  /* 0x000000ffff077224 */ /* 0x000fce00078e000e */
[----:B------:R-:W-:Y:S05]  /*38000*/  WARPSYNC.COLLECTIVE R15, `(.L_x_13107) ;  /* 0x000000000f087348 */ /* 0x000fea0003c00000 */
[----:B------:R0:W1:Y:S02]  /*38010*/  SHFL.IDX P6, R14, R13, R12, R11 ;  /* 0x0000000c0d0e7389 */ /* 0x00006400000c000b */
[----:B01----:R-:W-:Y:S01]  /*38020*/  ENDCOLLECTIVE ;  /* 0x000000000000791b */ /* 0x003fe20003800000 */
.L_x_13107:
        /* <DEDUP_REMOVED lines=10> */
.L_x_13108:
        /* <DEDUP_REMOVED lines=15> */
.L_x_13109:
        /* <DEDUP_REMOVED lines=19> */
.L_x_13110:
        /* <DEDUP_REMOVED lines=10> */
.L_x_13111:
        /* <DEDUP_REMOVED lines=13> */
.L_x_13112:
        /* <DEDUP_REMOVED lines=10> */
.L_x_13113:
        /* <DEDUP_REMOVED lines=13> */
.L_x_13114:
        /* <DEDUP_REMOVED lines=10> */
.L_x_13115:
        /* <DEDUP_REMOVED lines=13> */
.L_x_13116:
        /* <DEDUP_REMOVED lines=10> */
.L_x_13117:
        /* <DEDUP_REMOVED lines=11> */
.L_x_13118:
        /* <DEDUP_REMOVED lines=14> */
.L_x_13119:
[----:B------:R-:W-:Y:S01]  /*38970*/  IMAD.MOV.U32 R3, RZ, RZ, R14 ;  /* 0x000000ffff037224 */ /* 0x000fe200078e000e */
[----:B------:R-:W-:Y:S06]  /*38980*/  BRA `(.L_x_13120) ;  /* 0xffffff9400dc7947 */ /* 0x000fec000383ffff */
.L_x_12946:
        /* <DEDUP_REMOVED lines=36> */
.L_x_13122:
[----:B------:R-:W-:Y:S05]  /*38bd0*/  BSYNC B0 ;  /* 0x0000000000007941 */ /* 0x000fea0003800000 */
.L_x_13121:
        /* <DEDUP_REMOVED lines=10> */
.L_x_13123:
        /* <DEDUP_REMOVED lines=16> */
.L_x_13124:
        /* <DEDUP_REMOVED lines=15> */
.L_x_13125:
        /* <DEDUP_REMOVED lines=9> */
.L_x_13126:
        /* <DEDUP_REMOVED lines=15> */
.L_x_13127:
        /* <DEDUP_REMOVED lines=9> */
.L_x_13128:
        /* <DEDUP_REMOVED lines=15> */
.L_x_13129:
        /* <DEDUP_REMOVED lines=9> */
.L_x_13130:
        /* <DEDUP_REMOVED lines=15> */
.L_x_13131:
        /* <DEDUP_REMOVED lines=9> */
.L_x_13132:
        /* <DEDUP_REMOVED lines=14> */
.L_x_13133:
        /* <DEDUP_REMOVED lines=19> */
.L_x_13134:
[----:B------:R-:W-:Y:S02]  /*39590*/  IMAD.MOV.U32 R13, RZ, RZ, R2 ;  /* 0x000000ffff0d7224 */ /* 0x000fe400078e0002 */
[----:B------:R-:W-:-:S07]  /*395a0*/  IMAD.MOV.U32 R6, RZ, RZ, R14 ;  /* 0x000000ffff067224 */ /* 0x000fce00078e000e */
[----:B------:R-:W-:Y:S05]  /*395b0*/  WARPSYNC.COLLECTIVE R15, `(.L_x_13135) ;  /* 0x000000000f087348 */ /* 0x000fea0003c00000 */
[----:B------:R0:W1:Y:S02]  /*395c0*/  SHFL.IDX P6, R14, R13, R12, R11 ;  /* 0x0000000c0d0e7389 */ /* 0x00006400000c000b */
[----:B01----:R-:W-:Y:S01]  /*395d0*/  ENDCOLLECTIVE ;  /* 0x000000000000791b */ /* 0x003fe20003800000 */
.L_x_13135:
[----:B------:R-:W-:Y:S02]  /*395e0*/  IMAD.MOV.U32 R13, RZ, RZ, R0 ;  /* 0x000000ffff0d7224 */ /* 0x000fe400078e0000 */
[----:B------:R-:W-:Y:S02]  /*395f0*/  IMAD.MOV.U32 R12, RZ, RZ, 0x7 ;  /* 0x00000007ff0c7424 */ /* 0x000fe400078e00ff */
[----:B------:R-:W-:-:S07]  /*39600*/  IMAD.MOV.U32 R4, RZ, RZ, R14 ;  /* 0x000000ffff047224 */ /* 0x000fce00078e000e */
[----:B------:R-:W-:Y:S05]  /*39610*/  WARPSYNC.COLLECTIVE R15, `(.L_x_13136) ;  /* 0x000000000f087348 */ /* 0x000fea0003c00000 */
[----:B------:R0:W1:Y:S02]  /*39620*/  SHFL.IDX P6, R14, R13, R12, R11 ;  /* 0x0000000c0d0e7389 */ /* 0x00006400000c000b */
[----:B01----:R-:W-:Y:S01]  /*39630*/  ENDCOLLECTIVE ;  /* 0x000000000000791b */ /* 0x003fe20003800000 */
.L_x_13136:
        /* <DEDUP_REMOVED lines=10> */
.L_x_13137:
        /* <DEDUP_REMOVED lines=9> */
.L_x_12951:
[----:B-1----:R-:W4:Y:S02]  /*39770*/  LDL R2, [R1+0x460] ;  /* 0x0004600001027983 */ /* 0x002f240000100800 */
[----:B----4-:R1:W4:Y:S02]  /*39780*/  SYNCS.PHASECHK.TRANS64.TRYWAIT P0, [R2+URZ+0x32420], R0 ;  /* 0x03242000020075a7 */ /* 0x010324000800017f */
[----:B----4-:R-:W-:Y:S05]  /*39790*/  @!P0 NANOSLEEP.SYNCS 0x989680 ;  /* 0x009896800000895d */ /* 0x010fea0003900000 */
[----:B------:R-:W4:Y:S02]  /*397a0*/  @!P0 SYNCS.PHASECHK.TRANS64 P0, [R2+URZ+0x32420], R0 ;  /* 0x03242000020085a7 */ /* 0x000f24000800007f */
[----:B----4-:R-:W-:Y:S05]  /*397b0*/  @!P0 BRA `(.L_x_12951) ;  /* 0xfffffffc00ec8947 */ /* 0x010fea000383ffff */
[----:B------:R-:W-:Y:S05]  /*397c0*/  BRA `(.L_x_13139) ;  /* 0xffffff9800147947 */ /* 0x000fea000383ffff */
.L_x_12955:
[----:B0-----:R0:W1:Y:S02]  /*397d0*/  SYNCS.PHASECHK.TRANS64.TRYWAIT P0, [R2+URZ+0x32460], R0 ;  /* 0x03246000020075a7 */ /* 0x001064000800017f */
[----:B-1----:R-:W-:Y:S05]  /*397e0*/  @!P0 NANOSLEEP.SYNCS 0x989680 ;  /* 0x009896800000895d */ /* 0x002fea0003900000 */
[----:B------:R-:W1:Y:S02]  /*397f0*/  @!P0 SYNCS.PHASECHK.TRANS64 P0, [R2+URZ+0x32460], R0 ;  /* 0x03246000020085a7 */ /* 0x000e64000800007f */
[----:B-1----:R-:W-:Y:S05]  /*39800*/  @!P0 BRA `(.L_x_12955) ;  /* 0xfffffffc00f08947 */ /* 0x002fea000383ffff */
[----:B------:R-:W-:Y:S05]  /*39810*/  BRA `(.L_x_13140) ;  /* 0xffffff9800447947 */ /* 0x000fea000383ffff */
.L_x_12970:
[----:B0-----:R0:W1:Y:S02]  /*39820*/  SYNCS.PHASECHK.TRANS64.TRYWAIT P0, [R2+URZ+0x32440], R5 ;  /* 0x03244005020075a7 */ /* 0x001064000800017f */
[----:B-1----:R-:W-:Y:S05]  /*39830*/  @!P0 NANOSLEEP.SYNCS 0x989680 ;  /* 0x009896800000895d */ /* 0x002fea0003900000 */
[----:B------:R-:W1:Y:S02]  /*39840*/  @!P0 SYNCS.PHASECHK.TRANS64 P0, [R2+URZ+0x32440], R5 ;  /* 0x03244005020085a7 */ /* 0x000e64000800007f */
[----:B-1----:R-:W-:Y:S05]  /*39850*/  @!P0 BRA `(.L_x_12970) ;  /* 0xfffffffc00f08947 */ /* 0x002fea000383ffff */
[----:B------:R-:W-:Y:S05]  /*39860*/  BRA `(.L_x_13141) ;  /* 0xffffffa000607947 */ /* 0x000fea000383ffff */
.L_x_12975:
[----:B-1----:R1:W2:Y:S02]  /*39870*/  SYNCS.PHASECHK.TRANS64.TRYWAIT P0, [R2+URZ+0x32460], R5 ;  /* 0x03246005020075a7 */ /* 0x0022a4000800017f */
[----:B--2---:R-:W-:Y:S05]  /*39880*/  @!P0 NANOSLEEP.SYNCS 0x989680 ;  /* 0x009896800000895d */ /* 0x004fea0003900000 */
[----:B------:R-:W2:Y:S02]  /*39890*/  @!P0 SYNCS.PHASECHK.TRANS64 P0, [R2+URZ+0x32460], R5 ;  /* 0x03246005020085a7 */ /* 0x000ea4000800007f */
[----:B--2---:R-:W-:Y:S05]  /*398a0*/  @!P0 BRA `(.L_x_12975) ;  /* 0xfffffffc00f08947 */ /* 0x004fea000383ffff */
[----:B------:R-:W-:Y:S05]  /*398b0*/  BRA `(.L_x_13142) ;  /* 0xffffffa000e47947 */ /* 0x000fea000383ffff */
.L_x_12986:
[----:B0-----:R0:W1:Y:S02]  /*398c0*/  SYNCS.PHASECHK.TRANS64.TRYWAIT P0, [R3+URZ+0x32440], R2 ;  /* 0x03244002030075a7 */ /* 0x001064000800017f */
[----:B-1----:R-:W-:Y:S05]  /*398d0*/  @!P0 NANOSLEEP.SYNCS 0x989680 ;  /* 0x009896800000895d */ /* 0x002fea0003900000 */
[----:B------:R-:W1:Y:S02]  /*398e0*/  @!P0 SYNCS.PHASECHK.TRANS64 P0, [R3+URZ+0x32440], R2 ;  /* 0x03244002030085a7 */ /* 0x000e64000800007f */
[----:B-1----:R-:W-:Y:S05]  /*398f0*/  @!P0 BRA `(.L_x_12986) ;  /* 0xfffffffc00f08947 */ /* 0x002fea000383ffff */
[----:B------:R-:W-:Y:S05]  /*39900*/  BRA `(.L_x_13143) ;  /* 0xffffffa800e47947 */ /* 0x000fea000383ffff */
.L_x_12991:
[----:B-1----:R1:W2:Y:S02]  /*39910*/  SYNCS.PHASECHK.TRANS64.TRYWAIT P0, [R3+URZ+0x32460], R2 ;  /* 0x03246002030075a7 */ /* 0x0022a4000800017f */
[----:B--2---:R-:W-:Y:S05]  /*39920*/  @!P0 NANOSLEEP.SYNCS 0x989680 ;  /* 0x009896800000895d */ /* 0x004fea0003900000 */
[----:B------:R-:W2:Y:S02]  /*39930*/  @!P0 SYNCS.PHASECHK.TRANS64 P0, [R3+URZ+0x32460], R2 ;  /* 0x03246002030085a7 */ /* 0x000ea4000800007f */
[----:B--2---:R-:W-:Y:S05]  /*39940*/  @!P0 BRA `(.L_x_12991) ;  /* 0xfffffffc00f08947 */ /* 0x004fea000383ffff */
[----:B------:R-:W-:Y:S05]  /*39950*/  BRA `(.L_x_13144) ;  /* 0xffffffac00647947 */ /* 0x000fea000383ffff */
.L_x_13002:
[----:B0-----:R0:W1:Y:S02]  /*39960*/  SYNCS.PHASECHK.TRANS64.TRYWAIT P0, [R3+URZ+0x32440], R2 ;  /* 0x03244002030075a7 */ /* 0x001064000800017f */
[----:B-1----:R-:W-:Y:S05]  /*39970*/  @!P0 NANOSLEEP.SYNCS 0x989680 ;  /* 0x009896800000895d */ /* 0x002fea0003900000 */
[----:B------:R-:W1:Y:S02]  /*39980*/  @!P0 SYNCS.PHASECHK.TRANS64 P0, [R3+URZ+0x32440], R2 ;  /* 0x03244002030085a7 */ /* 0x000e64000800007f */
[----:B-1----:R-:W-:Y:S05]  /*39990*/  @!P0 BRA `(.L_x_13002) ;  /* 0xfffffffc00f08947 */ /* 0x002fea000383ffff */
[----:B------:R-:W-:Y:S05]  /*399a0*/  BRA `(.L_x_13145) ;  /* 0xffffffb400407947 */ /* 0x000fea000383ffff */
.L_x_13007:
[----:B-1----:R1:W2:Y:S02]  /*399b0*/  SYNCS.PHASECHK.TRANS64.TRYWAIT P0, [R3+URZ+0x32460], R2 ;  /* 0x03246002030075a7 */ /* 0x0022a4000800017f */
[----:B--2---:R-:W-:Y:S05]  /*399c0*/  @!P0 NANOSLEEP.SYNCS 0x989680 ;  /* 0x009896800000895d */ /* 0x004fea0003900000 */
[----:B------:R-:W2:Y:S02]  /*399d0*/  @!P0 SYNCS.PHASECHK.TRANS64 P0, [R3+URZ+0x32460], R2 ;  /* 0x03246002030085a7 */ /* 0x000ea4000800007f */
[----:B--2---:R-:W-:Y:S05]  /*399e0*/  @!P0 BRA `(.L_x_13007) ;  /* 0xfffffffc00f08947 */ /* 0x004fea000383ffff */
[----:B------:R-:W-:Y:S05]  /*399f0*/  BRA `(.L_x_13146) ;  /* 0xffffffb400c47947 */ /* 0x000fea000383ffff */
.L_x_13019:
[----:B------:R-:W-:Y:S01]  /*39a00*/  BSSY B0, `(.L_x_13147) ;  /* 0x0000008000007945 */ /* 0x000fe20003800000 */
[----:B------:R-:W-:Y:S02]  /*39a10*/  IMAD.MOV.U32 R13, RZ, RZ, R16 ;  /* 0x000000ffff0d7224 */ /* 0x000fe400078e0010 */
[----:B------:R-:W-:Y:S02]  /*39a20*/  IMAD.MOV.U32 R12, RZ, RZ, RZ ;  /* 0x000000ffff0c7224 */ /* 0x000fe400078e00ff */
[----:B0-----:R-:W-:Y:S02]  /*39a30*/  IMAD.MOV.U32 R11, RZ, RZ, 0x1f ;  /* 0x0000001fff0b7424 */ /* 0x001fe400078e00ff */
[----:B------:R-:W-:-:S07]  /*39a40*/  IMAD.MOV.U32 R15, RZ, RZ, -0x1 ;  /* 0xffffffffff0f7424 */ /* 0x000fce00078e00ff */
[----:B-----5:R-:W-:Y:S05]  /*39a50*/  WARPSYNC.COLLECTIVE R15, `(.L_x_13148) ;  /* 0x000000000f087348 */ /* 0x020fea0003c00000 */
[----:B------:R0:W1:Y:S02]  /*39a60*/  SHFL.IDX P6, R14, R13, R12, R11 ;  /* 0x0000000c0d0e7389 */ /* 0x00006400000c000b */
[----:B01---5:R-:W-:Y:S01]  /*39a70*/  ENDCOLLECTIVE ;  /* 0x000000000000791b */ /* 0x023fe20003800000 */
.L_x_13148:
[----:B------:R-:W-:Y:S05]  /*39a80*/  BSYNC B0 ;  /* 0x0000000000007941 */ /* 0x000fea0003800000 */
.L_x_13147:
        /* <DEDUP_REMOVED lines=9> */
.L_x_13149:
        /* <DEDUP_REMOVED lines=18> */
.L_x_13150:
        /* <DEDUP_REMOVED lines=8> */
.L_x_13151:
        /* <DEDUP_REMOVED lines=8> */
.L_x_13152:
        /* <DEDUP_REMOVED lines=8> */
.L_x_13153:
        /* <DEDUP_REMOVED lines=8> */
.L_x_13154:
        /* <DEDUP_REMOVED lines=9> */
.L_x_13155:
[----:B------:R-:W-:Y:S01]  /*39ed0*/  IMAD.MOV.U32 R16, RZ, RZ, R14 ;  /* 0x000000ffff107224 */ /* 0x000fe200078e000e */
[----:B------:R-:W-:Y:S06]  /*39ee0*/  BRA `(.L_x_13156) ;  /* 0xffffffbc00107947 */ /* 0x000fec000383ffff */
.L_x_13024:
        /* <DEDUP_REMOVED lines=8> */
.L_x_13158:
[----:B------:R-:W-:Y:S05]  /*39f70*/  BSYNC B0 ;  /* 0x0000000000007941 */ /* 0x000fea0003800000 */
.L_x_13157:
        /* <DEDUP_REMOVED lines=10> */
.L_x_13159:
        /* <DEDUP_REMOVED lines=8> */
.L_x_13160:
        /* <DEDUP_REMOVED lines=8> */
.L_x_13161:
        /* <DEDUP_REMOVED lines=8> */
.L_x_13162:
        /* <DEDUP_REMOVED lines=9> */
.L_x_13163:
[----:B------:R-:W-:Y:S01]  /*3a230*/  IMAD.MOV.U32 R16, RZ, RZ, R14 ;  /* 0x000000ffff107224 */ /* 0x000fe200078e000e */
[----:B------:R-:W-:Y:S06]  /*3a240*/  BRA `(.L_x_13164) ;  /* 0xffffffb800d47947 */ /* 0x000fec000383ffff */
.L_x_13026:
[----:B------:R-:W-:Y:S01]  /*3a250*/  BSSY B0, `(.L_x_13165) ;  /* 0x0000006000007945 */ /* 0x000fe20003800000 */
[----:B------:R-:W-:Y:S01]  /*3a260*/  PLOP3.LUT P6, PT, P6, PT, PT, 0x8, 0x0 ;  /* 0x000000000000781c */ /* 0x000fe200037ce170 */
[----:B------:R-:W-:-:S12]  /*3a270*/  IMAD.MOV.U32 R15, RZ, RZ, -0x1 ;  /* 0xffffffffff0f7424 */ /* 0x000fd800078e00ff */
[----:B0----5:R-:W-:Y:S05]  /*3a280*/  WARPSYNC.COLLECTIVE R15, `(.L_x_13166) ;  /* 0x000000000f087348 */ /* 0x021fea0003c00000 */
[----:B------:R-:W-:Y:S01]  /*3a290*/  VOTE.ANY R14, PT, P6 ;  /* 0x00000000000e7806 */ /* 0x000fe200030e0100 */
[----:B0----5:R-:W-:Y:S06]  /*3a2a0*/  ENDCOLLECTIVE ;  /* 0x000000000000791b */ /* 0x021fec0003800000 */
.L_x_13166:
[----:B------:R-:W-:Y:S05]  /*3a2b0*/  BSYNC B0 ;  /* 0x0000000000007941 */ /* 0x000fea0003800000 */
.L_x_13165:
        /* <DEDUP_REMOVED lines=9> */
.L_x_13167:
[----:B------:R-:W-:Y:S01]  /*3a350*/  IMAD.MOV.U32 R17, RZ, RZ, R14 ;  /* 0x000000ffff117224 */ /* 0x000fe200078e000e */
[----:B------:R-:W-:Y:S06]  /*3a360*/  BRA `(.L_x_13168) ;  /* 0xffffffb800c47947 */ /* 0x000fec000383ffff */
.L_x_13028:
[----:B------:R-:W-:Y:S01]  /*3a370*/  BSSY B0, `(.L_x_13169) ;  /* 0x0000007000007945 */ /* 0x000fe20003800000 */
[----:B------:R-:W-:Y:S02]  /*3a380*/  IMAD.MOV.U32 R13, RZ, RZ, R2 ;  /* 0x000000ffff0d7224 */ /* 0x000fe400078e0002 */
[----:B------:R-:W-:Y:S02]  /*3a390*/  IMAD.MOV.U32 R11, RZ, RZ, 0x1f ;  /* 0x0000001fff0b7424 */ /* 0x000fe400078e00ff */
[----:B------:R-:W-:-:S07]  /*3a3a0*/  IMAD.MOV.U32 R15, RZ, RZ, -0x1 ;  /* 0xffffffffff0f7424 */ /* 0x000fce00078e00ff */
[----:B012--5:R-:W-:Y:S05]  /*3a3b0*/  WARPSYNC.COLLECTIVE R15, `(.L_x_13170) ;  /* 0x000000000f087348 */ /* 0x027fea0003c00000 */
[----:B------:R3:W4:Y:S02]  /*3a3c0*/  SHFL.IDX P6, R14, R13, R12, R11 ;  /* 0x0000000c0d0e7389 */ /* 0x00072400000c000b */
[----:B012345:R-:W-:Y:S01]  /*3a3d0*/  ENDCOLLECTIVE ;  /* 0x000000000000791b */ /* 0x03ffe20003800000 */
.L_x_13170:
[----:B------:R-:W-:Y:S05]  /*3a3e0*/  BSYNC B0 ;  /* 0x0000000000007941 */ /* 0x000fea0003800000 */
.L_x_13169:
[----:B------:R-:W-:Y:S01]  /*3a3f0*/  IMAD.MOV.U32 R2, RZ, RZ, R14 ;  /* 0x000000ffff027224 */ /* 0x000fe200078e000e */
[----:B------:R-:W-:Y:S06]  /*3a400*/  BRA `(.L_x_13171) ;  /* 0xffffffb800b87947 */ /* 0x000fec000383ffff */
.L_x_13032:
[----:B0-----:R0:W1:Y:S02]  /*3a410*/  SYNCS.PHASECHK.TRANS64.TRYWAIT P0, [R0+URZ+0x32420], R3 ;  /* 0x03242003000075a7 */ /* 0x001064000800017f */
[----:B-1----:R-:W-:Y:S05]  /*3a420*/  @!P0 NANOSLEEP.SYNCS 0x989680 ;  /* 0x009896800000895d */ /* 0x002fea0003900000 */
[----:B------:R-:W1:Y:S02]  /*3a430*/  @!P0 SYNCS.PHASECHK.TRANS64 P0, [R0+URZ+0x32420], R3 ;  /* 0x03242003000085a7 */ /* 0x000e64000800007f */
[----:B-1----:R-:W-:Y:S05]  /*3a440*/  @!P0 BRA `(.L_x_13032) ;  /* 0xfffffffc00f08947 */ /* 0x002fea000383ffff */
[----:B------:R-:W-:Y:S05]  /*3a450*/  BRA `(.L_x_13172) ;  /* 0xffffffc0003c7947 */ /* 0x000fea000383ffff */
.L_x_13033:
        /* <DEDUP_REMOVED lines=8> */
[----:B0--3-5:R-:W-:Y:S05]  /*3a4e0*/  WARPSYNC.COLLECTIVE R15, `(.L_x_13174) ;  /* 0x000000000f087348 */ /* 0x029fea0003c00000 */
[----:B------:R1:W2:Y:S02]  /*3a4f0*/  SHFL.IDX P6, R14, R13, R12, R11 ;  /* 0x0000000c0d0e7389 */ /* 0x0002a400000c000b */
[----:B0123-5:R-:W-:Y:S01]  /*3a500*/  ENDCOLLECTIVE ;  /* 0x000000000000791b */ /* 0x02ffe20003800000 */
.L_x_13174:
[----:B------:R-:W-:Y:S05]  /*3a510*/  BSYNC B0 ;  /* 0x0000000000007941 */ /* 0x000fea0003800000 */
.L_x_13173:
[----:B------:R-:W-:Y:S05]  /*3a520*/  BRA `(.L_x_13175) ;  /* 0xffffffc000247947 */ /* 0x000fea000383ffff */
.L_x_13034:
[----:B------:R-:W-:Y:S01]  /*3a530*/  BSSY B0, `(.L_x_13176) ;  /* 0x0000006000007945 */ /* 0x000fe20003800000 */
[----:B------:R-:W-:-:S07]  /*3a540*/  IMAD.MOV.U32 R15, RZ, RZ, -0x1 ;  /* 0xffffffffff0f7424 */ /* 0x000fce00078e00ff */
[----:B01-3-5:R-:W-:Y:S05]  /*3a550*/  WARPSYNC.COLLECTIVE R15, `(.L_x_13177) ;  /* 0x000000000f0c7348 */ /* 0x02bfea0003c00000 */
[----:B------:R-:W-:Y:S02]  /*3a560*/  ELECT P6, UR62, PT ;  /* 0x00000000003e782f */ /* 0x000fe400038c0000 */
[----:B------:R-:W-:Y:S01]  /*3a570*/  MOV R14, UR62 ;  /* 0x0000003e000e7c02 */ /* 0x000fe20008000f00 */
[----:B01-3-5:R-:W-:Y:S10]  /*3a580*/  ENDCOLLECTIVE ;  /* 0x000000000000791b */ /* 0x02bff40003800000 */
.L_x_13177:
[----:B------:R-:W-:Y:S05]  /*3a590*/  BSYNC B0 ;  /* 0x0000000000007941 */ /* 0x000fea0003800000 */
.L_x_13176:
[----:B------:R-:W-:Y:S05]  /*3a5a0*/  BRA `(.L_x_13178) ;  /* 0xffffffc000187947 */ /* 0x000fea000383ffff */
.L_x_13036:
[----:B0-----:R0:W1:Y:S02]  /*3a5b0*/  SYNCS.PHASECHK.TRANS64.TRYWAIT P0, [R6+URZ], R5 ;  /* 0x00000005060075a7 */ /* 0x001064000800017f */
[----:B-1----:R-:W-:Y:S05]  /*3a5c0*/  @!P0 NANOSLEEP.SYNCS 0x989680 ;  /* 0x009896800000895d */ /* 0x002fea0003900000 */
[----:B------:R-:W1:Y:S02]  /*3a5d0*/  @!P0 SYNCS.PHASECHK.TRANS64 P0, [R6+URZ], R5 ;  /* 0x00000005060085a7 */ /* 0x000e64000800007f */
[----:B-1----:R-:W-:Y:S05]  /*3a5e0*/  @!P0 BRA `(.L_x_13036) ;  /* 0xfffffffc00f08947 */ /* 0x002fea000383ffff */
[----:B------:R-:W-:Y:S05]  /*3a5f0*/  BRA `(.L_x_13179) ;  /* 0xffffffc000547947 */ /* 0x000fea000383ffff */
.L_x_13037:
[----:B-1----:R1:W2:Y:S02]  /*3a600*/  SYNCS.PHASECHK.TRANS64.TRYWAIT P0, [R7+URZ], R2 ;  /* 0x00000002070075a7 */ /* 0x0022a4000800017f */
[----:B--2---:R-:W-:Y:S05]  /*3a610*/  @!P0 NANOSLEEP.SYNCS 0x989680 ;  /* 0x009896800000895d */ /* 0x004fea0003900000 */
[----:B------:R-:W2:Y:S02]  /*3a620*/  @!P0 SYNCS.PHASECHK.TRANS64 P0, [R7+URZ], R2 ;  /* 0x00000002070085a7 */ /* 0x000ea4000800007f */
[----:B--2---:R-:W-:Y:S05]  /*3a630*/  @!P0 BRA `(.L_x_13037) ;  /* 0xfffffffc00f08947 */ /* 0x004fea000383ffff */
[----:B------:R-:W-:Y:S05]  /*3a640*/  BRA `(.L_x_13180) ;  /* 0xffffffc000487947 */ /* 0x000fea000383ffff */
.L_x_13039:
[----:B--2---:R2:W3:Y:S02]  /*3a650*/  SYNCS.PHASECHK.TRANS64.TRYWAIT P0, [R4+URZ], R5 ;  /* 0x00000005040075a7 */ /* 0x0044e4000800017f */
[----:B---3--:R-:W-:Y:S05]  /*3a660*/  @!P0 NANOSLEEP.SYNCS 0x989680 ;  /* 0x009896800000895d */ /* 0x008fea0003900000 */
[----:B------:R-:W3:Y:S02]  /*3a670*/  @!P0 SYNCS.PHASECHK.TRANS64 P0, [R4+URZ], R5 ;  /* 0x00000005040085a7 */ /* 0x000ee4000800007f */
[----:B---3--:R-:W-:Y:S05]  /*3a680*/  @!P0 BRA `(.L_x_13039) ;  /* 0xfffffffc00f08947 */ /* 0x008fea000383ffff */
[----:B------:R-:W-:Y:S05]  /*3a690*/  BRA `(.L_x_13181) ;  /* 0xffffffc000507947 */ /* 0x000fea000383ffff */
        .type           $_ZN7cutlass13device_kernelIN5flash11enable_sm90INS1_16FlashAttnFwdSm90INS1_25CollectiveMainloopFwdSm90ILi2EN4cute5tupleIJNS5_1CILi1EEES8_S8_EEENS6_IJNS7_ILi128EEENS7_ILi96EEENS7_ILi64EEEEEELi256ENS_10bfloat16_tEfNS_4arch4Sm90ELb0ELb1ELb0ELb1ELb0ELb1ELb1ELb1ELb0ELb1ELb0ELb0EEENS1_21CollectiveEpilogueFwdINS6_IJSA_NS7_ILi256EEESB_EEES9_SE_SG_Li256ELb1ELb1ELb0ELb0EEENS1_36VarlenDynamicPersistentTileSchedulerILi128ELi96ELi256ELi128ELb0ELb1ELb1ELb1ELb0ELb1EEEEEEEEEvNT_6ParamsE$_ZZN5flash25CollectiveMainloopFwdSm90ILi2EN4cute5tupleIJNS1_1CILi1EEES4_S4_EEENS2_IJNS3_ILi128EEENS3_ILi96EEENS3_ILi64EEEEEELi256EN7cutlass10bfloat16_tEfNSA_4arch4Sm90ELb0ELb1ELb0ELb1ELb0ELb1ELb1ELb1ELb0ELb1ELb0ELb0EE3mmaINS_16FlashAttnFwdSm90ISE_NS_21CollectiveEpilogueFwdINS2_IJS6_NS3_ILi256EEES7_EEES5_SB_SD_Li256ELb1ELb1ELb0ELb0EEENS_36VarlenDynamicPersistentTileSchedulerILi128ELi96ELi256ELi128ELb0ELb1ELb1ELb1ELb0ELb1EEEE13SharedStorageENS1_6TensorINS1_11ArrayEngineIfLm128EEENS1_6LayoutINS2_IJNS2_IJNS3_ILi2EEEST_NS3_ILi32EEEEEES4_S4_EEENS2_IJNS2_IJS4_ST_NS3_ILi4EEEEEENS3_ILi0EEESZ_EEEEEEENS_7SoftmaxILi2ELi0EEEEEbRKNSE_6ParamsENSA_25PipelineTmaAsyncNoClusterILi2ENSA_16PipelineTmaAsyncILi2EEEEES1B_RNSA_13PipelineStateILj2EEERT0_RT1_iRiRKNS_16SeqlenInfoQKNewKILb1ELb1EEENS2_IJiiiiEEERT_ENKUliT_T0_T1_E_clIZSF_ISO_S12_S14_EbS17_S1B_S1B_S1E_S1G_S1I_iS1J_S1N_S1O_S1Q_EUlRS1R_iE0_NS3_ILb1EEES1Y_EEDaiS1R_S1S_S1T_,@function
        .size           $_ZN7cutlass13device_kernelIN5flash11enable_sm90INS1_16FlashAttnFwdSm90INS1_25CollectiveMainloopFwdSm90ILi2EN4cute5tupleIJNS5_1CILi1EEES8_S8_EEENS6_IJNS7_ILi128EEENS7_ILi96EEENS7_ILi64EEEEEELi256ENS_10bfloat16_tEfNS_4arch4Sm90ELb0ELb1ELb0ELb1ELb0ELb1ELb1ELb1ELb0ELb1ELb0ELb0EEENS1_21CollectiveEpilogueFwdINS6_IJSA_NS7_ILi256EEESB_EEES9_SE_SG_Li256ELb1ELb1ELb0ELb0EEENS1_36VarlenDynamicPersistentTileSchedulerILi128ELi96ELi256ELi128ELb0ELb1ELb1ELb1ELb0ELb1EEEEEEEEEvNT_6ParamsE$_ZZN5flash25CollectiveMainloopFwdSm90ILi2EN4cute5tupleIJNS1_1CILi1EEES4_S4_EEENS2_IJNS3_ILi128EEENS3_ILi96EEENS3_ILi64EEEEEELi256EN7cutlass10bfloat16_tEfNSA_4arch4Sm90ELb0ELb1ELb0ELb1ELb0ELb1ELb1ELb1ELb0ELb1ELb0ELb0EE3mmaINS_16FlashAttnFwdSm90ISE_NS_21CollectiveEpilogueFwdINS2_IJS6_NS3_ILi256EEES7_EEES5_SB_SD_Li256ELb1ELb1ELb0ELb0EEENS_36VarlenDynamicPersistentTileSchedulerILi128ELi96ELi256ELi128ELb0ELb1ELb1ELb1ELb0ELb1EEEE13SharedStorageENS1_6TensorINS1_11ArrayEngineIfLm128EEENS1_6LayoutINS2_IJNS2_IJNS3_ILi2EEEST_NS3_ILi32EEEEEES4_S4_EEENS2_IJNS2_IJS4_ST_NS3_ILi4EEEEEENS3_ILi0EEESZ_EEEEEEENS_7SoftmaxILi2ELi0EEEEEbRKNSE_6ParamsENSA_25PipelineTmaAsyncNoClusterILi2ENSA_16PipelineTmaAsyncILi2EEEEES1B_RNSA_13PipelineStateILj2EEERT0_RT1_iRiRKNS_16SeqlenInfoQKNewKILb1ELb1EEENS2_IJiiiiEEERT_ENKUliT_T0_T1_E_clIZSF_ISO_S12_S14_EbS17_S1B_S1B_S1E_S1G_S1I_iS1J_S1N_S1O_S1Q_EUlRS1R_iE0_NS3_ILb1EEES1Y_EEDaiS1R_S1S_S1T_,(.L_x_15147 - $_ZN7cutlass13device_kernelIN5flash11enable_sm90INS1_16FlashAttnFwdSm90INS1_25CollectiveMainloopFwdSm90ILi2EN4cute5tupleIJNS5_1CILi1EEES8_S8_EEENS6_IJNS7_ILi128EEENS7_ILi96EEENS7_ILi64EEEEEELi256ENS_10bfloat16_tEfNS_4arch4Sm90ELb0ELb1ELb0ELb1ELb0ELb1ELb1ELb1ELb0ELb1ELb0ELb0EEENS1_21CollectiveEpilogueFwdINS6_IJSA_NS7_ILi256EEESB_EEES9_SE_SG_Li256ELb1ELb1ELb0ELb0EEENS1_36VarlenDynamicPersistentTileSchedulerILi128ELi96ELi256ELi128ELb0ELb1ELb1ELb1ELb0ELb1EEEEEEEEEvNT_6ParamsE$_ZZN5flash25CollectiveMainloopFwdSm90ILi2EN4cute5tupleIJNS1_1CILi1EEES4_S4_EEENS2_IJNS3_ILi128EEENS3_ILi96EEENS3_ILi64EEEEEELi256EN7cutlass10bfloat16_tEfNSA_4arch4Sm90ELb0ELb1ELb0ELb1ELb0ELb1ELb1ELb1ELb0ELb1ELb0ELb0EE3mmaINS_16FlashAttnFwdSm90ISE_NS_21CollectiveEpilogueFwdINS2_IJS6_NS3_ILi256EEES7_EEES5_SB_SD_Li256ELb1ELb1ELb0ELb0EEENS_36VarlenDynamicPersistentTileSchedulerILi128ELi96ELi256ELi128ELb0ELb1ELb1ELb1ELb0ELb1EEEE13SharedStorageENS1_6TensorINS1_11ArrayEngineIfLm128EEENS1_6LayoutINS2_IJNS2_IJNS3_ILi2EEEST_NS3_ILi32EEEEEES4_S4_EEENS2_IJNS2_IJS4_ST_NS3_ILi4EEEEEENS3_ILi0EEESZ_EEEEEEENS_7SoftmaxILi2ELi0EEEEEbRKNSE_6ParamsENSA_25PipelineTmaAsyncNoClusterILi2ENSA_16PipelineTmaAsyncILi2EEEEES1B_RNSA_13PipelineStateILj2EEERT0_RT1_iRiRKNS_16SeqlenInfoQKNewKILb1ELb1EEENS2_IJiiiiEEERT_ENKUliT_T0_T1_E_clIZSF_ISO_S12_S14_EbS17_S1B_S1B_S1E_S1G_S1I_iS1J_S1N_S1O_S1Q_EUlRS1R_iE0_NS3_ILb1EEES1Y_EEDaiS1R_S1S_S1T_)
$_ZN7cutlass13device_kernelIN5flash11enable_sm90INS1_16FlashAttnFwdSm90INS1_25CollectiveMainloopFwdSm90ILi2EN4cute5tupleIJNS5_1CILi1EEES8_S8_EEENS6_IJNS7_ILi128EEENS7_ILi96EEENS7_ILi64EEEEEELi256ENS_10bfloat16_tEfNS_4arch4Sm90ELb0ELb1ELb0ELb1ELb0ELb1ELb1ELb1ELb0ELb1ELb0ELb0EEENS1_21CollectiveEpilogueFwdINS6_IJSA_NS7_ILi256EEESB_EEES9_SE_SG_Li256ELb1ELb1ELb0ELb0EEENS1_36VarlenDynamicPersistentTileSchedulerILi128ELi96ELi256ELi128ELb0ELb1ELb1ELb1ELb0ELb1EEEEEEEEEvNT_6ParamsE$_ZZN5flash25CollectiveMainloopFwdSm90ILi2EN4cute5tupleIJNS1_1CILi1EEES4_S4_EEENS2_IJNS3_ILi128EEENS3_ILi96EEENS3_ILi64EEEEEELi256EN7cutlass10bfloat16_tEfNSA_4arch4Sm90ELb0ELb1ELb0ELb1ELb0ELb1ELb1ELb1ELb0ELb1ELb0ELb0EE3mmaINS_16FlashAttnFwdSm90ISE_NS_21CollectiveEpilogueFwdINS2_IJS6_NS3_ILi256EEES7_EEES5_SB_SD_Li256ELb1ELb1ELb0ELb0EEENS_36VarlenDynamicPersistentTileSchedulerILi128ELi96ELi256ELi128ELb0ELb1ELb1ELb1ELb0ELb1EEEE13SharedStorageENS1_6TensorINS1_11ArrayEngineIfLm128EEENS1_6LayoutINS2_IJNS2_IJNS3_ILi2EEEST_NS3_ILi32EEEEEES4_S4_EEENS2_IJNS2_IJS4_ST_NS3_ILi4EEEEEENS3_ILi0EEESZ_EEEEEEENS_7SoftmaxILi2ELi0EEEEEbRKNSE_6ParamsENSA_25PipelineTmaAsyncNoClusterILi2ENSA_16PipelineTmaAsyncILi2EEEEES1B_RNSA_13PipelineStateILj2EEERT0_RT1_iRiRKNS_16SeqlenInfoQKNewKILb1ELb1EEENS2_IJiiiiEEERT_ENKUliT_T0_T1_E_clIZSF_ISO_S12_S14_EbS17_S1B_S1B_S1E_S1G_S1I_iS1J_S1N_S1O_S1Q_EUlRS1R_iE0_NS3_ILb1EEES1Y_EEDaiS1R_S1S_S1T_:
[----:B------:R-:W-:Y:S01]  /*3a6a0*/  R2UR UR5, R2 ;  /* 0x00000000020572ca */ /* 0x000fe200000e0000 */
[----:B------:R-:W-:-:S12]  /*3a6b0*/  ULDC UR4, c[0x0][0x20] ;  /* 0x0000080000047ab9 */ /* 0x000fd80000000800 */
[----:B------:R-:W-:-:S09]  /*3a6c0*/  UIADD3 UR4, -UR4, UR5, URZ ;  /* 0x0000000504047290 */ /* 0x000fd2000fffe13f */
[----:B------:R-:W2:Y:S04]  /*3a6d0*/  LDL.64 R6, [UR4+0x18] ;  /* 0x00001804ff067983 */ /* 0x000ea80008100a00 */
[----:B------:R-:W3:Y:S01]  /*3a6e0*/  LDL.64 R4, [UR4] ;  /* 0x00000004ff047983 */ /* 0x000ee20008100a00 */
[----:B------:R-:W-:-:S03]  /*3a6f0*/  ULDC.64 UR6, c[0x0][0x208] ;  /* 0x0000820000067ab9 */ /* 0x000fc60000000a00 */
[----:B--2---:R-:W2:Y:S04]  /*3a700*/  LD.E R2, desc[UR6][R6.64+0x1c] ;  /* 0x00001c0606027980 */ /* 0x004ea8000c101900 */
[----:B---3--:R0:W5:Y:S04]  /*3a710*/  LD.E R10, desc[UR6][R4.64] ;  /* 0x00000006040a7980 */ /* 0x008168000c101900 */
[----:B------:R0:W5:Y:S01]  /*3a720*/  LD.E R11, desc[UR6][R4.64+0x4] ;  /* 0x00000406040b7980 */ /* 0x000162000c101900 */
[----:B------:R-:W-:Y:S01]  /*3a730*/  BSSY B1, `(.L_x_13182) ;  /* 0x0000007000017945 */ /* 0x000fe20003800000 */
[----:B------:R-:W-:Y:S01]  /*3a740*/  IMAD.MOV.U32 R3, RZ, RZ, R53 ;  /* 0x000000ffff037224 */ /* 0x000fe200078e0035 */
[----:B--2---:R-:W-:-:S04]  /*3a750*/  LOP3.LUT R2, R2, 0x1, RZ, 0xfc, !PT ;  /* 0x0000000102027812 */ /* 0x004fc800078efcff */
[----:B------:R-:W-:Y:S01]  /*3a760*/  ISETP.NE.AND P0, PT, R2, 0x3, PT ;  /* 0x000000030200780c */ /* 0x000fe20003f05270 */
[----:B------:R-:W-:-:S12]  /*3a770*/  IMAD.MOV.U32 R2, RZ, RZ, R32 ;  /* 0x000000ffff027224 */ /* 0x000fd800078e0020 */
[----:B0-----:R-:W-:Y:S05]  /*3a780*/  @!P0 BRA `(.L_x_13183) ;  /* 0x0000000000048947 */ /* 0x001fea0003800000 */
[----:B------:R-:W-:Y:S01]  /*3a790*/  BPT.TRAP 0x1 ;  /* 0x000000040000795c */ /* 0x000fe20000300000 */
.L_x_13183:
[----:B------:R-:W-:Y:S05]  /*3a7a0*/  BSYNC B1 ;  /* 0x0000000000017941 */ /* 0x000fea0003800000 */
.L_x_13182:
        /* <DEDUP_REMOVED lines=13> */
.L_x_13185:
[----:B------:R-:W-:Y:S05]  /*3a880*/  BSYNC B1 ;  /* 0x0000000000017941 */ /* 0x000fea0003800000 */
.L_x_13184:
        /* <DEDUP_REMOVED lines=8> */
.L_x_13187:
[----:B------:R-:W-:Y:S05]  /*3a910*/  BSYNC B1 ;  /* 0x0000000000017941 */ /* 0x000fea0003800000 */
.L_x_13186:
[----:B0----5:R-:W2:Y:S04]  /*3a920*/  LDL.64 R8, [UR4] ;  /* 0x00000004ff087983 */ /* 0x021ea80008100a00 */
[----:B------:R-:W3:Y:S04]  /*3a930*/  LDL.64 R6, [UR4+0x28] ;  /* 0x00002804ff067983 */ /* 0x000ee80008100a00 */
[----:B------:R-:W4:Y:S04]  /*3a940*/  LDL.64 R4, [UR4+0x20] ;  /* 0x00002004ff047983 */ /* 0x000f280008100a00 */
[----:B------:R-:W4:Y:S04]  /*3a950*/  LDL.64 R10, [UR4+0x8] ;  /* 0x00000804ff0a7983 */ /* 0x000f280008100a00 */
[----:B--2---:R-:W2:Y:S04]  /*3a960*/  LD.E R9, desc[UR6][R8.64] ;  /* 0x0000000608097980 */ /* 0x004ea8000c101900 */
[----:B---3--:R-:W2:Y:S01]  /*3a970*/  LD.E.64 R12, desc[UR6][R6.64] ;  /* 0x00000006060c7980 */ /* 0x008ea2000c101b00 */
[----:B------:R-:W-:Y:S05]  /*3a980*/  WARPSYNC.ALL ;  /* 0x0000000000007948 */ /* 0x000fea0003800000 */
[----:B----4-:R0:W-:Y:S04]  /*3a990*/  ST.E desc[UR6][R10.64], RZ ;  /* 0x000000ff0a007985 */ /* 0x0101e8000c101906 */
[----:B------:R-:W3:Y:S01]  /*3a9a0*/  LD.E.64 R6, desc[UR6][R4.64] ;  /* 0x0000000604067980 */ /* 0x000ee2000c101b00 */
[----:B--2---:R-:W-:Y:S01]  /*3a9b0*/  IMAD R8, R9, 0x300, R12 ;  /* 0x0000030009087824 */ /* 0x004fe200078e020c */
[----:B------:R-:W-:Y:S01]  /*3a9c0*/  WARPGROUP.ARRIVE ;  /* 0x00000000000079c5 */ /* 0x000fe20000000000 */
[----:B------:R-:W-:-:S02]  /*3a9d0*/  IMAD.MOV.U32 R9, RZ, RZ, R13 ;  /* 0x000000ffff097224 */ /* 0x000fc400078e000d */
[----:B------:R-:W-:Y:S01]  /*3a9e0*/  IMAD.MOV.U32 R209, RZ, RZ, 0x1 ;  /* 0x00000001ffd17424 */ /* 0x000fe200078e00ff */
        /* <DEDUP_REMOVED lines=10> */
[----:B------:R-:W-:-:S03]  /*3aa90*/  WARPGROUP.ARRIVE ;  /* 0x00000000000079c5 */ /* 0x000fc60000000000 */
        /* <DEDUP_REMOVED lines=21> */
[----:B------:R-:W-:-:S03]  /*3abf0*/  IMAD.MOV.U32 R9, RZ, RZ, R13 ;  /* 0x000000ffff097224 */ /* 0x000fc600078e000d */
        /* <DEDUP_REMOVED lines=8> */
[----:B------:R-:W2:Y:S04]  /*3ac80*/  LDL.64 R6, [UR4+0x38] ;  /* 0x00003804ff067983 */ /* 0x000ea80008100a00 */
[----:B------:R-:W3:Y:S04]  /*3ac90*/  LDL.64 R4, [UR4+0x30] ;  /* 0x00003004ff047983 */ /* 0x000ee80008100a00 */
[----:B--2---:R-:W2:Y:S01]  /*3aca0*/  LD.E R6, desc[UR6][R6.64] ;  /* 0x0000000606067980 */ /* 0x004ea2000c101900 */
[----:B---3--:R-:W-:Y:S01]  /*3acb0*/  MOV R4, R4 ;  /* 0x0000000400047202 */ /* 0x008fe20000000f00 */
[----:B------:R-:W-:Y:S01]  /*3acc0*/  BSSY B1, `(.L_x_13189) ;  /* 0x0000007000017945 */ /* 0x000fe20003800000 */
[----:B--2---:R-:W-:-:S04]  /*3acd0*/  LEA.HI R8, R6, R6, RZ, 0x1 ;  /* 0x0000000606087211 */ /* 0x004fc800078f08ff */
[----:B------:R-:W-:-:S05]  /*3ace0*/  LOP3.LUT R9, R8, 0xfffffffe, RZ, 0xc0, !PT ;  /* 0xfffffffe08097812 */ /* 0x000fca00078ec0ff */
[----:B------:R-:W-:-:S05]  /*3acf0*/  IMAD.IADD R9, R6, 0x1, -R9 ;  /* 0x0000000106097824 */ /* 0x000fca00078e0a09 */
[----:B------:R-:W-:-:S04]  /*3ad00*/  SHF.L.U32 R9, R9, 0x1f, RZ ;  /* 0x0000001f09097819 */ /* 0x000fc800000006ff */
[----:B------:R-:W1:Y:S02]  /*3ad10*/  SYNCS.PHASECHK.TRANS64.TRYWAIT P0, [R4+URZ+0x32410], R9 ;  /* 0x03241009040075a7 */ /* 0x000e64000800017f */
[----:B01----:R-:W-:Y:S05]  /*3ad20*/  @!P0 BRA `(.L_x_13190) ;  /* 0x000000ac00d48947 */ /* 0x003fea0003800000 */
.L_x_13213:
[----:B------:R-:W-:Y:S05]  /*3ad30*/  BSYNC B1 ;  /* 0x0000000000017941 */ /* 0x000fea0003800000 */
.L_x_13189:
[----:B------:R-:W2:Y:S04]  /*3ad40*/  LDL.64 R6, [UR4+0x40] ;  /* 0x00004004ff067983 */ /* 0x000ea80008100a00 */
[----:B0-----:R-:W3:Y:S04]  /*3ad50*/  LDL.64 R4, [UR4] ;  /* 0x00000004ff047983 */ /* 0x001ee80008100a00 */
[----:B--2---:R-:W2:Y:S04]  /*3ad60*/  LD.E R8, desc[UR6][R6.64+0x1c] ;  /* 0x00001c0606087980 */ /* 0x004ea8000c101900 */
[----:B---3--:R0:W5:Y:S04]  /*3ad70*/  LD.E R10, desc[UR6][R4.64] ;  /* 0x00000006040a7980 */ /* 0x008168000c101900 */
[----:B------:R0:W5:Y:S01]  /*3ad80*/  LD.E R11, desc[UR6][R4.64+0x4] ;  /* 0x00000406040b7980 */ /* 0x000162000c101900 */
[----:B------:R-:W-:Y:S01]  /*3ad90*/  BSSY B1, `(.L_x_13191) ;  /* 0x0000005000017945 */ /* 0x000fe20003800000 */
[----:B--2---:R-:W-:-:S04]  /*3ada0*/  LOP3.LUT R8, R8, 0x1, RZ, 0xfc, !PT ;  /* 0x0000000108087812 */ /* 0x004fc800078efcff */
[----:B------:R-:W-:-:S13]  /*3adb0*/  ISETP.NE.AND P0, PT, R8, 0x3, PT ;  /* 0x000000030800780c */ /* 0x000fda0003f05270 */
[----:B0-----:R-:W-:Y:S05]  /*3adc0*/  @!P0 BRA `(.L_x_13192) ;  /* 0x0000000000048947 */ /* 0x001fea0003800000 */
[----:B------:R-:W-:Y:S01]  /*3add0*/  BPT.TRAP 0x1 ;  /* 0x000000040000795c */ /* 0x000fe20000300000 */
.L_x_13192:
[----:B------:R-:W-:Y:S05]  /*3ade0*/  BSYNC B1 ;  /* 0x0000000000017941 */ /* 0x000fea0003800000 */
.L_x_13191:
        /* <DEDUP_REMOVED lines=13> */
.L_x_13194:
[----:B------:R-:W-:Y:S05]  /*3aec0*/  BSYNC B1 ;  /* 0x0000000000017941 */ /* 0x000fea0003800000 */
.L_x_13193:
        /* <DEDUP_REMOVED lines=8> */
.L_x_13196:
[----:B------:R-:W-:Y:S05]  /*3af50*/  BSYNC B1 ;  /* 0x0000000000017941 */ /* 0x000fea0003800000 */
.L_x_13195:
[----:B------:R-:W2:Y:S04]  /*3af60*/  LDL.64 R12, [UR4] ;  /* 0x00000004ff0c7983 */ /* 0x000ea80008100a00 */
[----:B------:R-:W3:Y:S04]  /*3af70*/  LDL.64 R10, [UR4+0x58] ;  /* 0x00005804ff0a7983 */ /* 0x000ee80008100a00 */
[----:B------:R-:W4:Y:S04]  /*3af80*/  LDL.64 R4, [UR4+0x48] ;  /* 0x00004804ff047983 */ /* 0x000f280008100a00 */
[----:B0----5:R-:W4:Y:S04]  /*3af90*/  LDL.64 R8, [UR4+0x50] ;  /* 0x00005004ff087983 */ /* 0x021f280008100a00 */
[----:B------:R-:W4:Y:S04]  /*3afa0*/  LDL.LU R17, [R1+0x48c] ;  /* 0x00048c0001117983 */ /* 0x000f280000300800 */
[----:B--2---:R-:W2:Y:S04]  /*3afb0*/  LD.E R13, desc[UR6][R12.64] ;  /* 0x000000060c0d7980 */ /* 0x004ea8000c101900 */
[----:B---3--:R-:W2:Y:S04]  /*3afc0*/  LD.E.64 R6, desc[UR6][R10.64] ;  /* 0x000000060a067980 */ /* 0x008ea8000c101b00 */
[----:B----4-:R-:W3:Y:S04]  /*3afd0*/  LD.E R16, desc[UR6][R4.64] ;  /* 0x0000000604107980 */ /* 0x010ee8000c101900 */
[----:B------:R-:W4:Y:S01]  /*3afe0*/  LD.E.64 R14, desc[UR6][R8.64] ;  /* 0x00000006080e7980 */ /* 0x000f22000c101b00 */
[----:B------:R-:W-:Y:S05]  /*3aff0*/  WARPSYNC.ALL ;  /* 0x0000000000007948 */ /* 0x000fea0003800000 */
[----:B------:R-:W-:Y:S01]  /*3b000*/  WARPGROUP.ARRIVE ;  /* 0x00000000000079c5 */ /* 0x000fe20000000000 */
[----:B--2---:R-:W-:Y:S01]  /*3b010*/  IMAD R6, R13, 0xc00, R6 ;  /* 0x00000c000d067824 */ /* 0x004fe200078e0206 */
[----:B---3--:R-:W-:-:S04]  /*3b020*/  ISETP.NE.U32.AND P0, PT, R16, RZ, PT ;  /* 0x000000ff1000720c */ /* 0x008fc80003f05070 */
[----:B------:R-:W-:Y:S02]  /*3b030*/  R2UR UR10, R6 ;  /* 0x00000000060a72ca */ /* 0x000fe400000e0000 */
[----:B----4-:R-:W-:Y:S02]  /*3b040*/  R2UR UR8, R14 ;  /* 0x000000000e0872ca */ /* 0x010fe400000e0000 */
[----:B------:R-:W-:Y:S02]  /*3b050*/  R2UR UR9, R15 ;  /* 0x000000000f0972ca */ /* 0x000fe400000e0000 */
[----:B------:R-:W-:-:S03]  /*3b060*/  R2UR UR11, R7 ;  /* 0x00000000070b72ca */ /* 0x000fc600000e0000 */
[----:B------:R-:W-:-:S10]  /*3b070*/  VOTEU.ANY UP0, P0 ;  /* 0x00000000003f7886 */ /* 0x000fd40000000100 */
        /* <DEDUP_REMOVED lines=177> */
[----:B------:R-:W0:Y:S02]  /*3bb90*/  S2R R235, SR_TID.X ;  /* 0x0000000000eb7919 */ /* 0x000e240000002100 */
        /* <DEDUP_REMOVED lines=8> */
[----:B------:R-:W2:Y:S04]  /*3bc20*/  @!P1 LDL.64 R6, [UR4+0x18] ;  /* 0x00001804ff069983 */ /* 0x000ea80008100a00 */
[----:B------:R-:W3:Y:S01]  /*3bc30*/  @!P1 LDL.64 R8, [UR4] ;  /* 0x00000004ff089983 */ /* 0x000ee20008100a00 */
[----:B------:R-:W-:-:S04]  /*3bc40*/  SHF.R.U32.HI R10, RZ, 0x7, R235 ;  /* 0x00000007ff0a7819 */ /* 0x000fc800000116eb */
[----:B------:R-:W-:-:S05]  /*3bc50*/  IADD3 R10, -R10, 0xb, RZ ;  /* 0x0000000b0a0a7810 */ /* 0x000fca0007ffe1ff */
[----:B------:R1:W-:Y:S06]  /*3bc60*/  BAR.ARV R10, 0x100 ;  /* 0x0004000a0000751d */ /* 0x0003ec0000002000 */
[----:B--2---:R-:W2:Y:S04]  /*3bc70*/  @!P1 LD.E.64 R6, desc[UR6][R6.64+0x30] ;  /* 0x0000300606069980 */ /* 0x004ea8000c101b00 */
[----:B---3--:R-:W3:Y:S01]  /*3bc80*/  @!P1 LD.E R8, desc[UR6][R8.64] ;  /* 0x0000000608089980 */ /* 0x008ee2000c101900 */
[----:B--2---:R-:W-:-:S05]  /*3bc90*/  @!P1 MOV R11, R6 ;  /* 0x00000006000b9202 */ /* 0x004fca0000000f00 */
[----:B---3--:R-:W-:-:S05]  /*3bca0*/  @!P1 IMAD R11, R8, 0x8, R11 ;  /* 0x00000008080b9824 */ /* 0x008fca00078e020b */
[----:B------:R-:W-:-:S04]  /*3bcb0*/  @!P1 PRMT R11, RZ, 0x654, R11 ;  /* 0x00000654ff0b9816 */ /* 0x000fc8000000000b */
[----:B------:R2:W-:Y:S01]  /*3bcc0*/  @!P1 SYNCS.ARRIVE.TRANS64.RED.A1T0 RZ, [R11+URZ], RZ ;  /* 0x000000ff0bff99a7 */ /* 0x0005e2000810043f */
[----:B0-----:R-:W3:Y:S04]  /*3bcd0*/  LD.E R5, desc[UR6][R2.64+0x24] ;  /* 0x0000240602057980 */ /* 0x001ee8000c101900 */
[----:B------:R-:W4:Y:S04]  /*3bce0*/  LD.E R4, desc[UR6][R2.64] ;  /* 0x0000000602047980 */ /* 0x000f28000c101900 */
[----:B------:R-:W2:Y:S01]  /*3bcf0*/  LD.E R73, desc[UR6][R72.64] ;  /* 0x0000000648497980 */ /* 0x000ea2000c101900 */
[----:B------:R-:W-:-:S03]  /*3bd00*/  LOP3.LUT R17, R17, 0xfff7ffff, RZ, 0xc0, !PT ;  /* 0xfff7ffff11117812 */ /* 0x000fc600078ec0ff */
[----:B------:R-:W2:Y:S01]  /*3bd10*/  LD.E R13, desc[UR6][R2.64+0x8] ;  /* 0x00000806020d7980 */ /* 0x000ea2000c101900 */
[----:B------:R-:W-:-:S03]  /*3bd20*/  @P1 LOP3.LUT R17, R17, 0x80000, RZ, 0xfc, !PT ;  /* 0x0008000011111812 */ /* 0x000fc600078efcff */
[----:B------:R-:W2:Y:S04]  /*3bd30*/  LD.E R74, desc[UR6][R2.64+0x18] ;  /* 0x00001806024a7980 */ /* 0x000ea8000c101900 */
[----:B------:R0:W-:Y:S04]  /*3bd40*/  STL [R1+0x48c], R17 ;  /* 0x00048c1101007387 */ /* 0x0001e80000100800 */
[----:B------:R-:W2:Y:S04]  /*3bd50*/  LD.E R20, desc[UR6][R2.64+0xc] ;  /* 0x00000c0602147980 */ /* 0x000ea8000c101900 */
[----:B------:R-:W2:Y:S04]  /*3bd60*/  LD.E R16, desc[UR6][R2.64+0x4] ;  /* 0x0000040602107980 */ /* 0x000ea8000c101900 */
[----:B------:R-:W2:Y:S04]  /*3bd70*/  LD.E R21, desc[UR6][R2.64+0x10] ;  /* 0x0000100602157980 */ /* 0x000ea8000c101900 */
[----:B------:R-:W2:Y:S01]  /*3bd80*/  LD.E R75, desc[UR6][R2.64+0x14] ;  /* 0x00001406024b7980 */ /* 0x000ea2000c101900 */
[----:B---3--:R-:W-:-:S13]  /*3bd90*/  ISETP.NE.AND P0, PT, R5, 0x1, PT ;  /* 0x000000010500780c */ /* 0x008fda0003f05270 */
[----:B------:R-:W3:Y:S04]  /*3bda0*/  @P0 LD.E R14, desc[UR6][R2.64+0x28] ;  /* 0x00002806020e0980 */ /* 0x000ee8000c101900 */
[----:B0-----:R-:W3:Y:S01]  /*3bdb0*/  @P0 LD.E R17, desc[UR6][R2.64+0x2c] ;  /* 0x00002c0602110980 */ /* 0x001ee2000c101900 */
        /* <DEDUP_REMOVED lines=8> */
[--C-:B-1----:R-:W-:Y:S02]  /*3be40*/  SHF.R.S32.HI R10, RZ, 0x2, R9.reuse ;  /* 0x00000002ff0a7819 */ /* 0x102fe40000011409 */
[----:B--2---:R-:W-:-:S02]  /*3be50*/  SHF.R.S32.HI R11, RZ, 0x1f, R9 ;  /* 0x0000001fff0b7819 */ /* 0x004fc40000011409 */
[----:B------:R-:W-:Y:S02]  /*3be60*/  LEA.HI R8, R8, R7, RZ, 0x5 ;  /* 0x0000000708087211 */ /* 0x000fe400078f28ff */
[----:B------:R-:W-:Y:S02]  /*3be70*/  SHF.R.S32.HI R5, RZ, 0x7, R6 ;  /* 0x00000007ff057819 */ /* 0x000fe40000011406 */
[----:B------:R-:W-:Y:S01]  /*3be80*/  LEA.HI R11, R11, R10, RZ, 0x3 ;  /* 0x0000000a0b0b7211 */ /* 0x000fe200078f18ff */
[----:B------:R-:W-:Y:S01]  /*3be90*/  IMAD.IADD R15, R4, 0x1, -R15 ;  /* 0x00000001040f7824 */ /* 0x000fe200078e0a0f */
[----:B------:R-:W-:Y:S02]  /*3bea0*/  SHF.R.S32.HI R8, RZ, 0x5, R8 ;  /* 0x00000005ff087819 */ /* 0x000fe40000011408 */
[----:B------:R-:W-:Y:S02]  /*3beb0*/  LEA.HI R6, R6, R5, RZ, 0x1 ;  /* 0x0000000506067211 */ /* 0x000fe400078f08ff */
[----:B------:R-:W-:Y:S01]  /*3bec0*/  LOP3.LUT R11, R11, 0xfffffff8, RZ, 0xc0, !PT ;  /* 0xfffffff80b0b7812 */ /* 0x000fe200078ec0ff */
[----:B------:R-:W-:Y:S01]  /*3bed0*/  IMAD R8, R73, 0x8, R8 ;  /* 0x0000000849087824 */ /* 0x000fe200078e0208 */
[----:B------:R-:W-:-:S02]  /*3bee0*/  LOP3.LUT R6, R6, 0x3fffffe, RZ, 0xc0, !PT ;  /* 0x03fffffe06067812 */ /* 0x000fc400078ec0ff */
[----:B------:R-:W-:Y:S01]  /*3bef0*/  LEA.HI R4, R15, R15, RZ, 0x1 ;  /* 0x0000000f0f047211 */ /* 0x000fe200078f08ff */
[----:B------:R-:W-:Y:S02]  /*3bf00*/  IMAD.IADD R11, R10, 0x1, -R11 ;  /* 0x000000010a0b7824 */ /* 0x000fe400078e0a0b */
[----:B------:R-:W-:Y:S01]  /*3bf10*/  IMAD.IADD R6, R5, 0x1, -R6 ;  /* 0x0000000105067824 */ /* 0x000fe200078e0a06 */
[----:B------:R-:W-:Y:S01]  /*3bf20*/  LOP3.LUT R4, R4, 0x1ffffffe, RZ, 0xc0, !PT ;  /* 0x1ffffffe04047812 */ /* 0x000fe200078ec0ff */
[----:B------:R-:W-:-:S04]  /*3bf30*/  IMAD.U32 R11, R8, 0x10, R11 ;  /* 0x00000010080b7824 */ /* 0x000fc800078e000b */
[----:B------:R-:W-:Y:S02]  /*3bf40*/  IMAD.IADD R4, R15, 0x1, -R4 ;  /* 0x000000010f047824 */ /* 0x000fe400078e0a04 */
[----:B------:R-:W-:-:S04]  /*3bf50*/  IMAD R11, R6, 0x40, R11 ;  /* 0x00000040060b7824 */ /* 0x000fc800078e020b */
[----:B------:R-:W-:Y:S01]  /*3bf60*/  IMAD R11, R4, 0x8, R11 ;  /* 0x00000008040b7824 */ /* 0x000fe200078e020b */
[----:B------:R-:W-:Y:S01]  /*3bf70*/  LOP3.LUT R4, R9, 0x7ffffffc, RZ, 0xc0, !PT ;  /* 0x7ffffffc09047812 */ /* 0x000fe200078ec0ff */
[----:B------:R-:W-:Y:S01]  /*3bf80*/  IMAD R15, R0, -0x60, R13 ;  /* 0xffffffa0000f7824 */ /* 0x000fe200078e020d */
[----:B------:R-:W-:-:S03]  /*3bf90*/  ISETP.GE.AND P1, PT, R74, 0x1, PT ;  /* 0x000000014a00780c */ /* 0x000fc60003f26270 */
[----:B------:R-:W-:Y:S02]  /*3bfa0*/  IMAD.IADD R4, R7, 0x1, -R4 ;  /* 0x0000000107047824 */ /* 0x000fe400078e0a04 */
[----:B------:R-:W-:-:S04]  /*3bfb0*/  VIADD R5, R15, 0x1 ;  /* 0x000000010f057836 */ /* 0x000fc80000000000 */
[----:B------:R-:W-:Y:S01]  /*3bfc0*/  IMAD R5, R4, -0x2, R5 ;  /* 0xfffffffe04057824 */ /* 0x000fe200078e0205 */
[----:B------:R-:W-:-:S03]  /*3bfd0*/  LOP3.LUT R7, RZ, R20, RZ, 0x33, !PT ;  /* 0x00000014ff077212 */ /* 0x000fc600078e33ff */
[----:B------:R-:W-:Y:S02]  /*3bfe0*/  IMAD.IADD R6, R5, 0x1, -R16 ;  /* 0x0000000105067824 */ /* 0x000fe400078e0a10 */
[C---:B------:R-:W-:Y:S02]  /*3bff0*/  IMAD.SHL.U32 R5, R4.reuse, 0x2, RZ ;  /* 0x0000000204057824 */ /* 0x040fe400078e00ff */
[----:B------:R-:W-:Y:S02]  /*3c000*/  IMAD R15, R4, -0x2, R15 ;  /* 0xfffffffe040f7824 */ /* 0x000fe400078e020f */
[C---:B------:R-:W-:Y:S01]  /*3c010*/  IMAD.IADD R8, R6.reuse, 0x1, R21 ;  /* 0x0000000106087824 */ /* 0x040fe200078e0215 */
[----:B------:R-:W-:Y:S01]  /*3c020*/  BSSY B1, `(.L_x_13198) ;  /* 0x0000023000017945 */ /* 0x000fe20003800000 */
[----:B------:R-:W-:Y:S02]  /*3c030*/  IMAD.IADD R6, R6, 0x1, R7 ;  /* 0x0000000106067824 */ /* 0x000fe400078e0207 */
[----:B------:R-:W-:-:S02]  /*3c040*/  IMAD R10, R0, -0x60, -R5 ;  /* 0xffffffa0000a7824 */ /* 0x000fc400078e0a05 */
[----:B------:R-:W-:Y:S02]  /*3c050*/  IMAD R75, R0, -0x60, R75 ;  /* 0xffffffa0004b7824 */ /* 0x000fe400078e024b */
[----:B---3--:R-:W-:-:S05]  /*3c060*/  @P0 IMAD.HI.U32 R14, R11, R14, RZ ;  /* 0x0000000e0b0e0227 */ /* 0x008fca00078e00ff */
[----:B------:R-:W-:-:S05]  /*3c070*/  @P0 SHF.R.U32.HI R11, RZ, R17, R14 ;  /* 0x00000011ff0b0219 */ /* 0x000fca000001160e */
[----:B------:R-:W0:Y:S02]  /*3c080*/  SHFL.IDX PT, R17, R11, RZ, 0x1c1f ;  /* 0x001c1fff0b117589 */ /* 0x000e2400000e0000 */
[----:B0-----:R-:W-:Y:S01]  /*3c090*/  VIADDMNMX R7, R17, R8, R15, PT ;  /* 0x0000000811077246 */ /* 0x001fe2000380010f */
        /* <DEDUP_REMOVED lines=10> */
[----:B------:R-:W2:Y:S04]  /*3c140*/  LD.E R4, desc[UR6][R2.64+0x1c] ;  /* 0x00001c0602047980 */ /* 0x000ea8000c101900 */
[----:B------:R-:W3:Y:S01]  /*3c150*/  LD.E R9, desc[UR6][R2.64+0x20] ;  /* 0x0000200602097980 */ /* 0x000ee2000c101900 */
[----:B--2---:R-:W-:-:S05]  /*3c160*/  IMAD.HI.U32 R4, R5, R4, RZ ;  /* 0x0000000405047227 */ /* 0x004fca00078e00ff */
[----:B---3--:R-:W-:-:S07]  /*3c170*/  SHF.R.U32.HI R5, RZ, R9, R4 ;  /* 0x00000009ff057219 */ /* 0x008fce0000011604 */
.L_x_13203:
[----:B------:R-:W-:Y:S05]  /*3c180*/  BSYNC B3 ;  /* 0x0000000000037941 */ /* 0x000fea0003800000 */
.L_x_13202:
[----:B------:R-:W-:Y:S01]  /*3c190*/  LOP3.LUT R5, RZ, R5, RZ, 0x33, !PT ;  /* 0x00000005ff057212 */ /* 0x000fe200078e33ff */
[----:B------:R-:W-:Y:S06]  /*3c1a0*/  BRA `(.L_x_13204) ;  /* 0x0000000000187947 */ /* 0x000fec0003800000 */
.L_x_13201:
[----:B------:R-:W-:-:S13]  /*3c1b0*/  ISETP.NE.AND P0, PT, R74, 0x1, PT ;  /* 0x000000014a00780c */ /* 0x000fda0003f05270 */
[----:B------:R-:W-:Y:S05]  /*3c1c0*/  @!P0 BRA `(.L_x_13204) ;  /* 0x0000000000108947 */ /* 0x000fea0003800000 */
[----:B------:R-:W2:Y:S04]  /*3c1d0*/  LD.E R4, desc[UR6][R2.64+0x1c] ;  /* 0x00001c0602047980 */ /* 0x000ea8000c101900 */
[----:B------:R-:W3:Y:S01]  /*3c1e0*/  LD.E R12, desc[UR6][R2.64+0x20] ;  /* 0x00002006020c7980 */ /* 0x000ee2000c101900 */
[----:B--2---:R-:W-:-:S05]  /*3c1f0*/  IMAD.HI.U32 R5, R5, R4, RZ ;  /* 0x0000000405057227 */ /* 0x004fca00078e00ff */
[----:B---3--:R-:W-:-:S07]  /*3c200*/  SHF.R.U32.HI R5, RZ, R12, R5 ;  /* 0x0000000cff057219 */ /* 0x008fce0000011605 */
.L_x_13204:
[----:B------:R-:W-:Y:S05]  /*3c210*/  BSYNC B2 ;  /* 0x0000000000027941 */ /* 0x000fea0003800000 */
.L_x_13200:
[----:B------:R-:W-:-:S05]  /*3c220*/  IMAD R5, R74, R5, R10 ;  /* 0x000000054a057224 */ /* 0x000fca00078e020a */
[----:B------:R-:W-:Y:S02]  /*3c230*/  VIMNMX R0, R0, R5, !PT ;  /* 0x0000000500007248 */ /* 0x000fe40007fe0100 */
[----:B------:R-:W-:-:S07]  /*3c240*/  VIADDMNMX R7, R5, R74, R7, PT ;  /* 0x0000004a05077246 */ /* 0x000fce0003800107 */
.L_x_13199:
[----:B------:R-:W-:Y:S05]  /*3c250*/  BSYNC B1 ;  /* 0x0000000000017941 */ /* 0x000fea0003800000 */
.L_x_13198:
        /* <DEDUP_REMOVED lines=132> */
.L_x_13210:
[----:B------:R-:W-:Y:S05]  /*3caa0*/  BSYNC B3 ;  /* 0x0000000000037941 */ /* 0x000fea0003800000 */
.L_x_13209:
[----:B------:R-:W-:Y:S01]  /*3cab0*/  LOP3.LUT R13, RZ, R13, RZ, 0x33, !PT ;  /* 0x0000000dff0d7212 */ /* 0x000fe200078e33ff */
[----:B------:R-:W-:Y:S06]  /*3cac0*/  BRA `(.L_x_13211) ;  /* 0x0000000000187947 */ /* 0x000fec0003800000 */
.L_x_13208:
[----:B------:R-:W-:-:S13]  /*3cad0*/  ISETP.NE.AND P6, PT, R74, 0x1, PT ;  /* 0x000000014a00780c */ /* 0x000fda0003fc5270 */
[----:B------:R-:W-:Y:S05]  /*3cae0*/  @!P6 BRA `(.L_x_13211) ;  /* 0x000000000010e947 */ /* 0x000fea0003800000 */
[----:B------:R-:W2:Y:S04]  /*3caf0*/  LD.E R4, desc[UR6][R2.64+0x1c] ;  /* 0x00001c0602047980 */ /* 0x000ea8000c101900 */
[----:B------:R-:W3:Y:S01]  /*3cb00*/  LD.E R6, desc[UR6][R2.64+0x20] ;  /* 0x0000200602067980 */ /* 0x000ee2000c101900 */
[----:B--2---:R-:W-:-:S05]  /*3cb10*/  IMAD.HI.U32 R13, R13, R4, RZ ;  /* 0x000000040d0d7227 */ /* 0x004fca00078e00ff */
[----:B---3--:R-:W-:-:S07]  /*3cb20*/  SHF.R.U32.HI R13, RZ, R6, R13 ;  /* 0x00000006ff0d7219 */ /* 0x008fce000001160d */
.L_x_13211:
[----:B------:R-:W-:Y:S05]  /*3cb30*/  BSYNC B2 ;  /* 0x0000000000027941 */ /* 0x000fea0003800000 */
.L_x_13207:
[----:B------:R-:W-:-:S05]  /*3cb40*/  IMAD R13, R74, R13, R10 ;  /* 0x0000000d4a0d7224 */ /* 0x000fca00078e020a */
[----:B------:R-:W-:Y:S02]  /*3cb50*/  VIADDMNMX R7, R13, R74, R7, PT ;  /* 0x0000004a0d077246 */ /* 0x000fe40003800107 */
[----:B------:R-:W-:-:S07]  /*3cb60*/  VIMNMX R0, R0, R13, !PT ;  /* 0x0000000d00007248 */ /* 0x000fce0007fe0100 */
.L_x_13206:
[----:B------:R-:W-:Y:S05]  /*3cb70*/  BSYNC B1 ;  /* 0x0000000000017941 */ /* 0x000fea0003800000 */
.L_x_13205:
[C---:B------:R-:W-:Y:S01]  /*3cb80*/  ISETP.GT.AND P0, PT, R0.reuse, 0x1, !P0 ;  /* 0x000000010000780c */ /* 0x040fe20004704270 */
[----:B------:R-:W2:Y:S01]  /*3cb90*/  LDL.64 R2, [UR4+0x70] ;  /* 0x00007004ff027983 */ /* 0x000ea20008100a00 */
        /* <DEDUP_REMOVED lines=70> */
[C---:B------:R-:W-:Y:S02]  /*3d000*/  ISETP.GT.AND P0, PT, R0.reuse, RZ, !P6 ;  /* 0x000000ff0000720c */ /* 0x040fe40007704270 */
[C---:B------:R-:W-:Y:S02]  /*3d010*/  ISETP.GT.AND P2, PT, R0.reuse, 0x49, !P2 ;  /* 0x000000490000780c */ /* 0x040fe40005744270 */
[----:B------:R-:W-:Y:S02]  /*3d020*/  ISETP.LT.OR P0, PT, R7, 0x1, P0 ;  /* 0x000000010700780c */ /* 0x000fe40000701670 */
[----:B------:R-:W-:Y:S02]  /*3d030*/  ISETP.GT.AND P3, PT, R0, 0x50, !P3 ;  /* 0x000000500000780c */ /* 0x000fe40005f64270 */
[----:B------:R-:W-:-:S02]  /*3d040*/  FSEL R8, R26, -INF , !P0 ;  /* 0xff8000001a087808 */ /* 0x000fc40004000000 */
        /* <DEDUP_REMOVED lines=18> */
[----:B------:R-:W-:Y:S02]  /*3d170*/  ISETP.LT.OR P2, PT, R7, 0x4a, P2 ;  /* 0x0000004a0700780c */ /* 0x000fe40001741670 */
[----:B------:R-:W-:Y:S02]  /*3d180*/  FMNMX.FTZ R11, R59, R4, !PT ;  /* 0x000000043b0b7209 */ /* 0x000fe40007810000 */
        /* <DEDUP_REMOVED lines=16> */
[----:B------:R-:W-:-:S05]  /*3d290*/  FMNMX.FTZ R11, R71, R0, !PT ;  /* 0x00000000470b7209 */ /* 0x000fca0007810000 */
[----:B--2---:R0:W-:Y:S04]  /*3d2a0*/  ST.E desc[UR6][R2.64+0x4], R11 ;  /* 0x0000040b02007985 */ /* 0x0041e8000c101906 */
[----:B------:R-:W2:Y:S01]  /*3d2b0*/  LD.E R4, desc[UR6][R2.64+0x4] ;  /* 0x0000040602047980 */ /* 0x000ea2000c101900 */
        /* <DEDUP_REMOVED lines=22> */
[----:B0-----:R-:W-:-:S05]  /*3d420*/  FMNMX.FTZ R11, R69, R0, !PT ;  /* 0x00000000450b7209 */ /* 0x001fca0007810000 */
[----:B------:R-:W0:Y:S02]  /*3d430*/  SHFL.BFLY PT, R0, R11, 0x2, 0x1f ;  /* 0x0c401f000b007f89 */ /* 0x000e2400000e0000 */
[----:B0-----:R-:W-:Y:S02]  /*3d440*/  FMNMX.FTZ R0, R11, R0, !PT ;  /* 0x000000000b007209 */ /* 0x001fe40007810000 */
[----:B------:R-:W-:Y:S04]  /*3d450*/  ST.E desc[UR6][R2.64], R11 ;  /* 0x0000000b02007985 */ /* 0x000fe8000c101906 */
[----:B--2---:R-:W0:Y:S02]  /*3d460*/  SHFL.BFLY PT, R7, R4, 0x2, 0x1f ;  /* 0x0c401f0004077f89 */ /* 0x004e2400000e0000 */
[----:B0-----:R-:W-:-:S02]  /*3d470*/  FMNMX.FTZ R10, R4, R7, !PT ;  /* 0x00000007040a7209 */ /* 0x001fc40007810000 */
[----:B------:R-:W0:Y:S04]  /*3d480*/  SHFL.BFLY PT, R7, R0, 0x1, 0x1f ;  /* 0x0c201f0000077f89 */ /* 0x000e2800000e0000 */
[----:B------:R-:W1:Y:S01]  /*3d490*/  SHFL.BFLY PT, R15, R10, 0x1, 0x1f ;  /* 0x0c201f000a0f7f89 */ /* 0x000e6200000e0000 */
[----:B0-----:R-:W-:Y:S02]  /*3d4a0*/  FMNMX.FTZ R13, R0, R7, !PT ;  /* 0x00000007000d7209 */ /* 0x001fe40007810000 */
[----:B-1----:R-:W-:-:S03]  /*3d4b0*/  FMNMX.FTZ R15, R10, R15, !PT ;  /* 0x0000000f0a0f7209 */ /* 0x002fc60007810000 */
[----:B------:R-:W-:Y:S04]  /*3d4c0*/  ST.E desc[UR6][R2.64], R13 ;  /* 0x0000000d02007985 */ /* 0x000fe8000c101906 */
[----:B------:R0:W-:Y:S04]  /*3d4d0*/  ST.E desc[UR6][R2.64+0x4], R15 ;  /* 0x0000040f02007985 */ /* 0x0001e8000c101906 */
[----:B------:R-:W2:Y:S04]  /*3d4e0*/  LDL.64 R6, [UR4+0x70] ;  /* 0x00007004ff067983 */ /* 0x000ea80008100a00 */
[----:B--2---:R-:W2:Y:S04]  /*3d4f0*/  LD.E R4, desc[UR6][R6.64+0x20] ;  /* 0x0000200606047980 */ /* 0x004ea8000c101900 */
[----:B------:R-:W2:Y:S04]  /*3d500*/  LD.E R17, desc[UR6][R6.64] ;  /* 0x0000000606117980 */ /* 0x000ea8000c101900 */
[----:B------:R-:W3:Y:S01]  /*3d510*/  LD.E R21, desc[UR6][R6.64+0x4] ;  /* 0x0000040606157980 */ /* 0x000ee2000c101900 */
[C---:B--2---:R-:W-:Y:S01]  /*3d520*/  FMUL.FTZ R0, R17.reuse, R4 ;  /* 0x0000000411007220 */ /* 0x044fe20000410000 */
[----:B------:R-:W-:-:S04]  /*3d530*/  FSETP.NEU.FTZ.AND P0, PT, R17, -INF , PT ;  /* 0xff8000001100780b */ /* 0x000fc80003f1d000 */
[----:B------:R-:W-:Y:S01]  /*3d540*/  FSEL R17, R0, RZ, P0 ;  /* 0x000000ff00117208 */ /* 0x000fe20000000000 */
[----:B---3--:R-:W-:Y:S01]  /*3d550*/  FMUL.FTZ R0, R4, R21 ;  /* 0x0000001504007220 */ /* 0x008fe20000410000 */
[----:B------:R-:W-:-:S04]  /*3d560*/  FSETP.NEU.FTZ.AND P0, PT, R21, -INF , PT ;  /* 0xff8000001500780b */ /* 0x000fc80003f1d000 */
[----:B0-----:R-:W-:Y:S01]  /*3d570*/  FSEL R3, R0, RZ, P0 ;  /* 0x000000ff00037208 */ /* 0x001fe20000000000 */
[-CC-:B------:R-:W-:Y:S01]  /*3d580*/  FFMA.FTZ R168, R24, R4.reuse, -R17.reuse ;  /* 0x0000000418a87223 */ /* 0x180fe20000010811 */
[----:B------:R-:W-:-:S03]  /*3d590*/  FFMA.FTZ R28, R25, R4, -R17 ;  /* 0x00000004191c7223 */ /* 0x000fc60000010811 */
[-CC-:B------:R-:W-:Y:S01]  /*3d5a0*/  FFMA.FTZ R25, R8, R4.reuse, -R3.reuse ;  /* 0x0000000408197223 */ /* 0x180fe20000010803 */
[-C--:B------:R-:W-:Y:S01]  /*3d5b0*/  FFMA.FTZ R169, R27, R4.reuse, -R3 ;  /* 0x000000041ba97223 */ /* 0x080fe20000010803 */
[-C--:B------:R-:W-:Y:S01]  /*3d5c0*/  FFMA.FTZ R26, R9, R4.reuse, -R17 ;  /* 0x00000004091a7223 */ /* 0x080fe20000010811 */
[-C--:B------:R-:W-:Y:S01]  /*3d5d0*/  FFMA.FTZ R24, R30, R4.reuse, -R3 ;  /* 0x000000041e187223 */ /* 0x080fe20000010803 */
[----:B------:R-:W-:Y:S01]  /*3d5e0*/  MUFU.EX2 R168, R168 ;  /* 0x000000a800a87308 */ /* 0x000fe20000000800 */
[-C--:B------:R-:W-:Y:S01]  /*3d5f0*/  FFMA.FTZ R170, R29, R4.reuse, -R17 ;  /* 0x000000041daa7223 */ /* 0x080fe20000010811 */
[----:B------:R-:W-:-:S06]  /*3d600*/  FFMA.FTZ R171, R31, R4, -R3 ;  /* 0x000000041fab7223 */ /* 0x000fcc0000010803 */
[----:B------:R-:W0:Y:S01]  /*3d610*/  MUFU.EX2 R28, R28 ;  /* 0x0000001c001c7308 */ /* 0x000e220000000800 */
[-C--:B------:R-:W-:Y:S01]  /*3d620*/  FFMA.FTZ R12, R5, R4.reuse, -R17 ;  /* 0x00000004050c7223 */ /* 0x080fe20000010811 */
[----:B------:R-:W-:-:S06]  /*3d630*/  FFMA.FTZ R16, R34, R4, -R3 ;  /* 0x0000000422107223 */ /* 0x000fcc0000010803 */
[----:B------:R-:W-:Y:S08]  /*3d640*/  MUFU.EX2 R25, R25 ;  /* 0x0000001900197308 */ /* 0x000ff00000000800 */
[----:B------:R-:W1:Y:S01]  /*3d650*/  MUFU.EX2 R169, R169 ;  /* 0x000000a900a97308 */ /* 0x000e620000000800 */
[----:B------:R-:W-:-:S07]  /*3d660*/  FFMA.FTZ R11, R33, R4, -R17 ;  /* 0x00000004210b7223 */ /* 0x000fce0000010811 */
[----:B------:R-:W2:Y:S01]  /*3d670*/  MUFU.EX2 R26, R26 ;  /* 0x0000001a001a7308 */ /* 0x000ea20000000800 */
[----:B------:R-:W-:-:S07]  /*3d680*/  FFMA.FTZ R15, R35, R4, -R3 ;  /* 0x00000004230f7223 */ /* 0x000fce0000010803 */
[----:B------:R-:W3:Y:S01]  /*3d690*/  MUFU.EX2 R24, R24 ;  /* 0x0000001800187308 */ /* 0x000ee20000000800 */
[----:B------:R-:W-:-:S07]  /*3d6a0*/  FFMA.FTZ R14, R36, R4, -R17 ;  /* 0x00000004240e7223 */ /* 0x000fce0000010811 */
[----:B------:R-:W4:Y:S01]  /*3d6b0*/  MUFU.EX2 R170, R170 ;  /* 0x000000aa00aa7308 */ /* 0x000f220000000800 */
[----:B------:R-:W-:-:S07]  /*3d6c0*/  FFMA.FTZ R20, R38, R4, -R3 ;  /* 0x0000000426147223 */ /* 0x000fce0000010803 */
[----:B------:R-:W5:Y:S01]  /*3d6d0*/  MUFU.EX2 R171, R171 ;  /* 0x000000ab00ab7308 */ /* 0x000f620000000800 */
[----:B0-----:R-:W-:Y:S01]  /*3d6e0*/  FADD.FTZ R5, R168, R28 ;  /* 0x0000001ca8057221 */ /* 0x001fe20000010000 */
[----:B------:R-:W-:-:S06]  /*3d6f0*/  FFMA.FTZ R13, R37, R4, -R17 ;  /* 0x00000004250d7223 */ /* 0x000fcc0000010811 */
[----:B------:R-:W0:Y:S01]  /*3d700*/  MUFU.EX2 R12, R12 ;  /* 0x0000000c000c7308 */ /* 0x000e220000000800 */
[-CC-:B------:R-:W-:Y:S01]  /*3d710*/  FFMA.FTZ R184, R40, R4.reuse, -R17.reuse ;  /* 0x0000000428b87223 */ /* 0x180fe20000010811 */
[-CC-:B------:R-:W-:Y:S01]  /*3d720*/  FFMA.FTZ R183, R41, R4.reuse, -R17.reuse ;  /* 0x0000000429b77223 */ /* 0x180fe20000010811 */
[----:B------:R-:W-:-:S05]  /*3d730*/  FFMA.FTZ R186, R44, R4, -R17 ;  /* 0x000000042cba7223 */ /* 0x000fca0000010811 */
[----:B------:R-:W0:Y:S01]  /*3d740*/  MUFU.EX2 R16, R16 ;  /* 0x0000001000107308 */ /* 0x000e220000000800 */
[-CC-:B------:R-:W-:Y:S01]  /*3d750*/  FFMA.FTZ R185, R45, R4.reuse, -R17.reuse ;  /* 0x000000042db97223 */ /* 0x180fe20000010811 */
[-CC-:B------:R-:W-:Y:S01]  /*3d760*/  FFMA.FTZ R193, R48, R4.reuse, -R17.reuse ;  /* 0x0000000430c17223 */ /* 0x180fe20000010811 */
[-CC-:B------:R-:W-:Y:S01]  /*3d770*/  FFMA.FTZ R190, R49, R4.reuse, -R17.reuse ;  /* 0x0000000431be7223 */ /* 0x180fe20000010811 */
[-CC-:B------:R-:W-:Y:S01]  /*3d780*/  FFMA.FTZ R195, R52, R4.reuse, -R17.reuse ;  /* 0x0000000434c37223 */ /* 0x180fe20000010811 */
[-CC-:B------:R-:W-:Y:S01]  /*3d790*/  FFMA.FTZ R194, R53, R4.reuse, -R17.reuse ;  /* 0x0000000435c27223 */ /* 0x180fe20000010811 */
[-CC-:B------:R-:W-:Y:S02]  /*3d7a0*/  FFMA.FTZ R201, R56, R4.reuse, -R17.reuse ;  /* 0x0000000438c97223 */ /* 0x180fe40000010811 */
[----:B------:R-:W0:Y:S01]  /*3d7b0*/  MUFU.EX2 R11, R11 ;  /* 0x0000000b000b7308 */ /* 0x000e220000000800 */
[-CC-:B------:R-:W-:Y:S01]  /*3d7c0*/  FFMA.FTZ R200, R57, R4.reuse, -R17.reuse ;  /* 0x0000000439c87223 */ /* 0x180fe20000010811 */
        /* <DEDUP_REMOVED lines=8> */
[-C--:B------:R-:W-:Y:S01]  /*3d850*/  FFMA.FTZ R17, R39, R4.reuse, -R3 ;  /* 0x0000000427117223 */ /* 0x080fe20000010803 */
[----:B--2---:R-:W-:Y:S01]  /*3d860*/  FADD.FTZ R5, R26, R5 ;  /* 0x000000051a057221 */ /* 0x004fe20000010000 */
[----:B------:R-:W-:Y:S01]  /*3d870*/  FFMA.FTZ R0, R42, R4, -R3 ;  /* 0x000000042a007223 */ /* 0x000fe20000010803 */
[----:B---3--:R-:W-:-:S03]  /*3d880*/  FADD.FTZ R2, R24, R9 ;  /* 0x0000000918027221 */ /* 0x008fc60000010000 */
[----:B------:R-:W1:Y:S01]  /*3d890*/  MUFU.EX2 R14, R14 ;  /* 0x0000000e000e7308 */ /* 0x000e620000000800 */
[----:B----4-:R-:W-:Y:S01]  /*3d8a0*/  FADD.FTZ R5, R170, R5 ;  /* 0x00000005aa057221 */ /* 0x010fe20000010000 */
[----:B-----5:R-:W-:-:S06]  /*3d8b0*/  FADD.FTZ R9, R171, R2 ;  /* 0x00000002ab097221 */ /* 0x020fcc0000010000 */
[----:B------:R-:W2:Y:S01]  /*3d8c0*/  MUFU.EX2 R20, R20 ;  /* 0x0000001400147308 */ /* 0x000ea20000000800 */
[----:B------:R-:W-:Y:S01]  /*3d8d0*/  FFMA.FTZ R187, R43, R4, -R3 ;  /* 0x000000042bbb7223 */ /* 0x000fe20000010803 */
[----:B0-----:R-:W-:-:S06]  /*3d8e0*/  FADD.FTZ R2, R12, R5 ;  /* 0x000000050c027221 */ /* 0x001fcc0000010000 */
[----:B------:R-:W0:Y:S01]  /*3d8f0*/  MUFU.EX2 R13, R13 ;  /* 0x0000000d000d7308 */ /* 0x000e220000000800 */
[----:B------:R-:W-:Y:S01]  /*3d900*/  FADD.FTZ R8, R16, R9 ;  /* 0x0000000910087221 */ /* 0x000fe20000010000 */
[----:B------:R-:W-:-:S06]  /*3d910*/  FFMA.FTZ R189, R46, R4, -R3 ;  /* 0x000000042ebd7223 */ /* 0x000fcc0000010803 */
[----:B------:R-:W3:Y:S01]  /*3d920*/  MUFU.EX2 R17, R17 ;  /* 0x0000001100117308 */ /* 0x000ee20000000800 */
[----:B------:R-:W-:Y:S01]  /*3d930*/  FADD.FTZ R5, R11, R2 ;  /* 0x000000020b057221 */ /* 0x000fe20000010000 */
[----:B------:R-:W-:-:S06]  /*3d940*/  FADD.FTZ R9, R15, R8 ;  /* 0x000000080f097221 */ /* 0x000fcc0000010000 */
[----:B------:R-:W4:Y:S01]  /*3d950*/  MUFU.EX2 R184, R184 ;  /* 0x000000b800b87308 */ /* 0x000f220000000800 */
[----:B------:R-:W-:-:S07]  /*3d960*/  FFMA.FTZ R188, R47, R4, -R3 ;  /* 0x000000042fbc7223 */ /* 0x000fce0000010803 */
[----:B------:R-:W5:Y:S01]  /*3d970*/  MUFU.EX2 R0, R0 ;  /* 0x0000000000007308 */ /* 0x000f620000000800 */
[----:B-1----:R-:W-:Y:S01]  /*3d980*/  FADD.FTZ R2, R14, R5 ;  /* 0x000000050e027221 */ /* 0x002fe20000010000 */
[----:B--2---:R-:W-:-:S06]  /*3d990*/  FADD.FTZ R10, R20, R9 ;  /* 0x00000009140a7221 */ /* 0x004fcc0000010000 */
[----:B------:R-:W1:Y:S01]  /*3d9a0*/  MUFU.EX2 R183, R183 ;  /* 0x000000b700b77308 */ /* 0x000e620000000800 */
[----:B------:R-:W-:-:S07]  /*3d9b0*/  FFMA.FTZ R197, R50, R4, -R3 ;  /* 0x0000000432c57223 */ /* 0x000fce0000010803 */
[----:B------:R-:W2:Y:S01]  /*3d9c0*/  MUFU.EX2 R187, R187 ;  /* 0x000000bb00bb7308 */ /* 0x000ea20000000800 */
[----:B0-----:R-:W-:Y:S01]  /*3d9d0*/  FADD.FTZ R5, R13, R2 ;  /* 0x000000020d057221 */ /* 0x001fe20000010000 */
[----:B---3--:R-:W-:-:S06]  /*3d9e0*/  FADD.FTZ R9, R17, R10 ;  /* 0x0000000a11097221 */ /* 0x008fcc0000010000 */
[----:B------:R-:W0:Y:S01]  /*3d9f0*/  MUFU.EX2 R186, R186 ;  /* 0x000000ba00ba7308 */ /* 0x000e220000000800 */
[----:B------:R-:W-:-:S07]  /*3da00*/  FFMA.FTZ R196, R51, R4, -R3 ;  /* 0x0000000433c47223 */ /* 0x000fce0000010803 */
[----:B------:R-:W3:Y:S01]  /*3da10*/  MUFU.EX2 R189, R189 ;  /* 0x000000bd00bd7308 */ /* 0x000ee20000000800 */
[----:B----4-:R-:W-:Y:S01]  /*3da20*/  FADD.FTZ R2, R184, R5 ;  /* 0x00000005b8027221 */ /* 0x010fe20000010000 */
[----:B-----5:R-:W-:-:S06]  /*3da30*/  FADD.FTZ R30, R0, R9 ;  /* 0x00000009001e7221 */ /* 0x020fcc0000010000 */
        /* <DEDUP_REMOVED lines=50> */
[----:B------:R-:W1:Y:S08]  /*3dd60*/  MUFU.EX2 R205, R205 ;  /* 0x000000cd00cd7308 */ /* 0x000e700000000800 */
[----:B------:R-:W2:Y:S01]  /*3dd70*/  MUFU.EX2 R21, R21 ;  /* 0x0000001500157308 */ /* 0x000ea20000000800 */
[----:B0-----:R-:W-:Y:S01]  /*3dd80*/  FADD.FTZ R3, R202, R3 ;  /* 0x00000003ca037221 */ /* 0x001fe20000010000 */
[----:B---3--:R-:W-:-:S06]  /*3dd90*/  FADD.FTZ R5, R9, R2 ;  /* 0x0000000209057221 */ /* 0x008fcc0000010000 */
[----:B------:R-:W0:Y:S08]  /*3dda0*/  MUFU.EX2 R208, R208 ;  /* 0x000000d000d07308 */ /* 0x000e300000000800 */
[----:B------:R-:W3:Y:S01]  /*3ddb0*/  MUFU.EX2 R182, R182 ;  /* 0x000000b600b67308 */ /* 0x000ee20000000800 */
[----:B----4-:R-:W-:Y:S01]  /*3ddc0*/  FADD.FTZ R2, R206, R3 ;  /* 0x00000003ce027221 */ /* 0x010fe20000010000 */
[----:B-----5:R-:W-:-:S06]  /*3ddd0*/  FADD.FTZ R4, R180, R5 ;  /* 0x00000005b4047221 */ /* 0x020fcc0000010000 */
[----:B------:R-:W4:Y:S08]  /*3dde0*/  MUFU.EX2 R207, R207 ;  /* 0x000000cf00cf7308 */ /* 0x000f300000000800 */
[----:B------:R-:W5:Y:S01]  /*3ddf0*/  MUFU.EX2 R181, R181 ;  /* 0x000000b500b57308 */ /* 0x000f620000000800 */
[----:B-1----:R-:W-:Y:S01]  /*3de00*/  FADD.FTZ R3, R205, R2 ;  /* 0x00000002cd037221 */ /* 0x002fe20000010000 */
[----:B--2---:R-:W-:-:S03]  /*3de10*/  FADD.FTZ R5, R21, R4 ;  /* 0x0000000415057221 */ /* 0x004fc60000010000 */
[----:B0-----:R-:W-:Y:S01]  /*3de20*/  FADD.FTZ R2, R208, R3 ;  /* 0x00000003d0027221 */ /* 0x001fe20000010000 */
[----:B---3--:R-:W-:-:S03]  /*3de30*/  FADD.FTZ R4, R182, R5 ;  /* 0x00000005b6047221 */ /* 0x008fc60000010000 */
[----:B----4-:R-:W-:Y:S01]  /*3de40*/  FADD.FTZ R31, R207, R2 ;  /* 0x00000002cf1f7221 */ /* 0x010fe20000010000 */
[----:B-----5:R-:W-:-:S04]  /*3de50*/  FADD.FTZ R33, R181, R4 ;  /* 0x00000004b5217221 */ /* 0x020fc80000010000 */
[----:B------:R-:W-:Y:S04]  /*3de60*/  ST.E desc[UR6][R6.64+0x10], R31 ;  /* 0x0000101f06007985 */ /* 0x000fe8000c101906 */
[----:B------:R0:W-:Y:S04]  /*3de70*/  ST.E desc[UR6][R6.64+0x14], R33 ;  /* 0x0000142106007985 */ /* 0x0001e8000c101906 */
[----:B------:R-:W2:Y:S04]  /*3de80*/  LDL.64 R36, [UR4] ;  /* 0x00000004ff247983 */ /* 0x000ea80008100a00 */
[----:B------:R-:W3:Y:S01]  /*3de90*/  LDL.64 R38, [UR4+0x98] ;  /* 0x00009804ff267983 */ /* 0x000ee20008100a00 */
[----:B------:R-:W-:-:S03]  /*3dea0*/  LEA.HI R34, R235, 0x8, RZ, 0x19 ;  /* 0x00000008eb227811 */ /* 0x000fc600078fc8ff */
[----:B------:R-:W4:Y:S02]  /*3deb0*/  LDL.64 R2, [UR4+0x80] ;  /* 0x00008004ff027983 */ /* 0x000f240008100a00 */
[----:B------:R1:W-:Y:S06]  /*3dec0*/  BAR.SYNC.DEFER_BLOCKING R34, 0x100 ;  /* 0x000400220000751d */ /* 0x0003ec0000010000 */
[----:B0-----:R-:W5:Y:S04]  /*3ded0*/  LDL.64 R6, [UR4+0x88] ;  /* 0x00008804ff067983 */ /* 0x001f680008100a00 */
[----:B--2---:R-:W2:Y:S04]  /*3dee0*/  LD.E R37, desc[UR6][R36.64] ;  /* 0x0000000624257980 */ /* 0x004ea8000c101900 */
[----:B---3--:R-:W2:Y:S04]  /*3def0*/  LD.E.64 R4, desc[UR6][R38.64] ;  /* 0x0000000626047980 */ /* 0x008ea8000c101b00 */
[----:B----4-:R-:W3:Y:S04]  /*3df00*/  LD.E R27, desc[UR6][R2.64] ;  /* 0x00000006021b7980 */ /* 0x010ee8000c101900 */
[----:B------:R-:W4:Y:S04]  /*3df10*/  LD.E R29, desc[UR6][R2.64+0x4] ;  /* 0x00000406021d7980 */ /* 0x000f28000c101900 */
        /* <DEDUP_REMOVED lines=72> */
[----:B--2---:R-:W-:-:S03]  /*3e3a0*/  IMAD R4, R37, 0xc00, R4 ;  /* 0x00000c0025047824 */ /* 0x004fc600078e0204 */
        /* <DEDUP_REMOVED lines=58> */
[----:B------:R-:W-:Y:S02]  /*3e750*/  F2FP.BF16.F32.PACK_AB R169, R169, R25 ;  /* 0x00000019a9a9723e */ /* 0x000fe400000010ff */
[----:B------:R-:W-:Y:S01]  /*3e760*/  F2FP.BF16.F32.PACK_AB R171, R171, R24 ;  /* 0x00000018abab723e */ /* 0x000fe200000010ff */
        /* <DEDUP_REMOVED lines=128> */
[----:B------:R-:W-:Y:S01]  /*3ef70*/  ST.E desc[UR6][R6.64], RZ ;  /* 0x000000ff06007985 */ /* 0x000fe2000c101906 */
[----:B0-----:R-:W-:-:S06]  /*3ef80*/  WARPGROUP.ARRIVE ;  /* 0x00000000000079c5 */ /* 0x001fcc0000000000 */
[----:B------:R-:W-:Y:S03]  /*3ef90*/  HGMMA.64x256x16.F32.BF16 R24, R168, gdesc[UR8].tnspB, RZ, !UPT, gsb0 ;  /* 0x43e00008a8187df0 */ /* 0x000fe6000c0018ff */
[----:B------:R-:W-:Y:S02]  /*3efa0*/  WARPGROUP.DEPBAR.LE gsb0, 0x0 ;  /* 0x00008000000079c5 */ /* 0x000fe40000010000 */
        /* <DEDUP_REMOVED lines=128> */
[----:B------:R-:W-:Y:S04]  /*3f7b0*/  ST.E desc[UR6][R6.64], R209 ;  /* 0x000000d106007985 */ /* 0x000fe8000c101906 */
[----:B0-----:R-:W5:Y:S04]  /*3f7c0*/  LD.E R24, desc[UR6][R2.64] ;  /* 0x0000000602187980 */ /* 0x001f68000c101900 */
[----:B-1----:R-:W5:Y:S04]  /*3f7d0*/  LD.E R25, desc[UR6][R2.64+0x4] ;  /* 0x0000040602197980 */ /* 0x002f68000c101900 */
[----:B--2---:R-:W2:Y:S04]  /*3f7e0*/  LD.E R26, desc[UR6][R2.64+0x8] ;  /* 0x00000806021a7980 */ /* 0x004ea8000c101900 */
[----:B---3--:R-:W2:Y:S04]  /*3f7f0*/  LD.E R27, desc[UR6][R2.64+0xc] ;  /* 0x00000c06021b7980 */ /* 0x008ea8000c101900 */
[----:B----4-:R-:W2:Y:S04]  /*3f800*/  LD.E R28, desc[UR6][R2.64+0x10] ;  /* 0x00001006021c7980 */ /* 0x010ea8000c101900 */
        /* <DEDUP_REMOVED lines=130> */
[----:B------:R-:W-:-:S04]  /*40030*/  F2FP.BF16.F32.PACK_AB R171, R17, R20 ;  /* 0x0000001411ab723e */ /* 0x000fc800000010ff */
[----:B--2---:R-:W-:-:S06]  /*40040*/  WARPGROUP.ARRIVE ;  /* 0x00000000000079c5 */ /* 0x004fcc0000000000 */
[----:B------:R-:W-:Y:S03]  /*40050*/  HGMMA.64x256x16.F32.BF16 R24, R168, gdesc[UR8].tnspB, R24, gsb0 ;  /* 0x43e00008a8187df0 */ /* 0x000fe60008001818 */
        /* <DEDUP_REMOVED lines=1457> */
[----:B------:R-:W-:-:S13]  /*45b70*/  LOP3.LUT P6, RZ, R235, 0x7f, RZ, 0xc0, !PT ;  /* 0x0000007febff7812 */ /* 0x000fda00078cc0ff */
[----:B0-----:R-:W-:Y:S05]  /*45b80*/  @P6 BRA `(.L_x_13212) ;  /* 0x0000000000206947 */ /* 0x001fea0003800000 */
[----:B------:R-:W2:Y:S04]  /*45b90*/  LDL.64 R2, [UR4+0x40] ;  /* 0x00004004ff027983 */ /* 0x000ea80008100a00 */
[----:B------:R-:W3:Y:S04]  /*45ba0*/  LDL.64 R4, [UR4] ;  /* 0x00000004ff047983 */ /* 0x000ee80008100a00 */
[----:B--2---:R-:W2:Y:S04]  /*45bb0*/  LD.E.64 R2, desc[UR6][R2.64+0x30] ;  /* 0x0000300602027980 */ /* 0x004ea8000c101b00 */
[----:B---3--:R-:W3:Y:S01]  /*45bc0*/  LD.E R4, desc[UR6][R4.64] ;  /* 0x0000000604047980 */ /* 0x008ee2000c101900 */
[----:B--2---:R-:W-:-:S05]  /*45bd0*/  MOV R7, R2 ;  /* 0x0000000200077202 */ /* 0x004fca0000000f00 */
[----:B---3--:R-:W-:-:S05]  /*45be0*/  IMAD R0, R4, 0x8, R7 ;  /* 0x0000000804007824 */ /* 0x008fca00078e0207 */
[----:B------:R-:W-:-:S04]  /*45bf0*/  PRMT R0, RZ, 0x654, R0 ;  /* 0x00000654ff007816 */ /* 0x000fc80000000000 */
[----:B------:R0:W-:Y:S03]  /*45c00*/  SYNCS.ARRIVE.TRANS64.RED.A1T0 RZ, [R0+URZ], RZ ;  /* 0x000000ff00ff79a7 */ /* 0x0001e6000810043f */
.L_x_13212:
[----:B------:R-:W-:-:S04]  /*45c10*/  IMAD.MOV.U32 R237, RZ, RZ, 0x0 ;  /* 0x00000000ffed7424 */ /* 0x000fc800078e00ff */
[----:B0-----:R-:W-:Y:S05]  /*45c20*/  RET.REL.NODEC R236 `(_ZN7cutlass13device_kernelIN5flash11enable_sm90INS1_16FlashAttnFwdSm90INS1_25CollectiveMainloopFwdSm90ILi2EN4cute5tupleIJNS5_1CILi1EEES8_S8_EEENS6_IJNS7_ILi128EEENS7_ILi96EEENS7_ILi64EEEEEELi256ENS_10bfloat16_tEfNS_4arch4Sm90ELb0ELb1ELb0ELb1ELb0ELb1ELb1ELb1ELb0ELb1ELb0ELb0EEENS1_21CollectiveEpilogueFwdINS6_IJSA_NS7_ILi256EEESB_EEES9_SE_SG_Li256ELb1ELb1ELb0ELb0EEENS1_36VarlenDynamicPersistentTileSchedulerILi128ELi96ELi256ELi128ELb0ELb1ELb1ELb1ELb0ELb1EEEEEEEEEvNT_6ParamsE) ;  /* 0xfffffba0ecf47950 */ /* 0x001fea0003c3ffff */
.L_x_13188:
[----:B0-----:R0:W1:Y:S02]  /*45c30*/  SYNCS.PHASECHK.TRANS64.TRYWAIT P0, [R8+URZ], R9 ;  /* 0x00000009080075a7 */ /* 0x001064000800017f */
[----:B-1----:R-:W-:Y:S05]  /*45c40*/  @!P0 NANOSLEEP.SYNCS 0x989680 ;  /* 0x009896800000895d */ /* 0x002fea0003900000 */
[----:B------:R-:W1:Y:S02]  /*45c50*/  @!P0 SYNCS.PHASECHK.TRANS64 P0, [R8+URZ], R9 ;  /* 0x00000009080085a7 */ /* 0x000e64000800007f */
[----:B-1----:R-:W-:Y:S05]  /*45c60*/  @!P0 BRA `(.L_x_13188) ;  /* 0xfffffffc00f08947 */ /* 0x002fea000383ffff */
[----:B------:R-:W-:Y:S05]  /*45c70*/  BRA `(.L_x_13187) ;  /* 0xffffff4c00247947 */ /* 0x000fea000383ffff */
.L_x_13190:
[----:B0-----:R0:W1:Y:S02]  /*45c80*/  SYNCS.PHASECHK.TRANS64.TRYWAIT P0, [R4+URZ+0x32410], R9 ;  /* 0x03241009040075a7 */ /* 0x001064000800017f */
[----:B-1----:R-:W-:Y:S05]  /*45c90*/  @!P0 NANOSLEEP.SYNCS 0x989680 ;  /* 0x009896800000895d */ /* 0x002fea0003900000 */
[----:B------:R-:W1:Y:S02]  /*45ca0*/  @!P0 SYNCS.PHASECHK.TRANS64 P0, [R4+URZ+0x32410], R9 ;  /* 0x03241009040085a7 */ /* 0x000e64000800007f */
[----:B-1----:R-:W-:Y:S05]  /*45cb0*/  @!P0 BRA `(.L_x_13190) ;  /* 0xfffffffc00f08947 */ /* 0x002fea000383ffff */
[----:B------:R-:W-:Y:S05]  /*45cc0*/  BRA `(.L_x_13213) ;  /* 0xffffff5000187947 */ /* 0x000fea000383ffff */
.L_x_13197:
[----:B0-----:R0:W1:Y:S02]  /*45cd0*/  SYNCS.PHASECHK.TRANS64.TRYWAIT P0, [R8+URZ], R9 ;  /* 0x00000009080075a7 */ /* 0x001064000800017f */
[----:B-1----:R-:W-:Y:S05]  /*45ce0*/  @!P0 NANOSLEEP.SYNCS 0x989680 ;  /* 0x009896800000895d */ /* 0x002fea0003900000 */
[----:B------:R-:W1:Y:S02]  /*45cf0*/  @!P0 SYNCS.PHASECHK.TRANS64 P0, [R8+URZ], R9 ;  /* 0x00000009080085a7 */ /* 0x000e64000800007f */
[----:B-1----:R-:W-:Y:S05]  /*45d00*/  @!P0 BRA `(.L_x_13197) ;  /* 0xfffffffc00f08947 */ /* 0x002fea000383ffff */
[----:B------:R-:W-:Y:S05]  /*45d10*/  BRA `(.L_x_13196) ;  /* 0xffffff50008c7947 */ /* 0x000fea000383ffff */
.L_x_13214:
        /* <DEDUP_REMOVED lines=14> */
.L_x_15147:


//--------------------- .text._ZN7cutlass13device_kernelIN5flash11enable_sm90INS1_16FlashAttnFwdSm90INS1_25CollectiveMainloopFwdSm90ILi2EN4cute5tupleIJNS5_1CILi1EEES8_S8_EEENS6_IJNS7_ILi128EEENS7_ILi96EEENS7_ILi64EEEEEELi256ENS_10bfloat16_tEfNS_4arch4Sm90ELb1ELb0ELb0ELb0ELb0ELb0ELb0ELb1ELb0ELb1ELb0ELb0EEENS1_21CollectiveEpilogueFwdINS6_IJSA_NS7_ILi256EEESB_EEES9_SE_SG_Li256ELb0ELb1ELb0ELb0EEENS1_30DynamicPersistentTileSchedulerILi256ELi128ELb0ELb1ELb1EEEEEEEEEvNT_6ParamsE --------------------------
	.section	.text._ZN7cutlass13device_kernelIN5flash11enable_sm90INS1_16FlashAttnFwdSm90INS1_25CollectiveMainloopFwdSm90ILi2EN4cute5tupleIJNS5_1CILi1EEES8_S8_EEENS6_IJNS7_ILi128EEENS7_ILi96EEENS7_ILi64EEEEEELi256ENS_10bfloat16_tEfNS_4arch4Sm90ELb1ELb0ELb0ELb0ELb0ELb0ELb0ELb1ELb0ELb1ELb0ELb0EEENS1_21CollectiveEpilogueFwdINS6_IJSA_NS7_ILi256EEESB_EEES9_SE_SG_Li256ELb0ELb1ELb0ELb0EEENS1_30DynamicPersistentTileSchedulerILi256ELi128ELb0ELb1ELb1EEEEEEEEEvNT_6ParamsE,"ax",@progbits
	.align	128
.text._ZN7cutlass13device_kernelIN5flash11enable_sm90INS1_16FlashAttnFwdSm90INS1_25CollectiveMainloopFwdSm90ILi2EN4cute5tupleIJNS5_1CILi1EEES8_S8_EEENS6_IJNS7_ILi128EEENS7_ILi96EEENS7_ILi64EEEEEELi256ENS_10bfloat16_tEfNS_4arch4Sm90ELb1ELb0ELb0ELb0ELb0ELb0ELb0ELb1ELb0ELb1ELb0ELb0EEENS1_21CollectiveEpilogueFwdINS6_IJSA_NS7_ILi256EEESB_EEES9_SE_SG_Li256ELb0ELb1ELb0ELb0EEENS1_30DynamicPersistentTileSchedulerILi256ELi128ELb0ELb1ELb1EEEEEEEEEvNT_6ParamsE:
        .type           _ZN7cutlass13device_kernelIN5flash11enable_sm90INS1_16FlashAttnFwdSm90INS1_25CollectiveMainloopFwdSm90ILi2EN4cute5tupleIJNS5_1CILi1EEES8_S8_EEENS6_IJNS7_ILi128EEENS7_ILi96EEENS7_ILi64EEEEEELi256ENS_10bfloat16_tEfNS_4arch4Sm90ELb1ELb0ELb0ELb0ELb0ELb0ELb0ELb1ELb0ELb1ELb0ELb0EEENS1_21CollectiveEpilogueFwdINS6_IJSA_NS7_ILi256EEESB_EEES9_SE_SG_Li256ELb0ELb1ELb0ELb0EEENS1_30DynamicPersistentTileSchedulerILi256ELi128ELb0ELb1ELb1EEEEEEEEEvNT_6ParamsE,@function
        .size           _ZN7cutlass13device_kernelIN5flash11enable_sm90INS1_16FlashAttnFwdSm90INS1_25CollectiveMainloopFwdSm90ILi2EN4cute5tupleIJNS5_1CILi1EEES8_S8_EEENS6_IJNS7_ILi128EEENS7_ILi96EEENS7_ILi64EEEEEELi256ENS_10bfloat16_tEfNS_4arch4Sm90ELb1ELb0ELb0ELb0ELb0ELb0ELb0ELb1ELb0ELb1ELb0ELb0EEENS1_21CollectiveEpilogueFwdINS6_IJSA_NS7_ILi256EEESB_EEES9_SE_SG_Li256ELb0ELb1ELb0ELb0EEENS1_30DynamicPersistentTileSchedulerILi256ELi128ELb0ELb1ELb1EEEEEEEEEvNT_6ParamsE,(.L_x_15149 - _ZN7cutlass13device_kernelIN5flash11enable_sm90INS1_16FlashAttnFwdSm90INS1_25CollectiveMainloopFwdSm90ILi2EN4cute5tupleIJNS5_1CILi1EEES8_S8_EEENS6_IJNS7_ILi128EEENS7_ILi96EEENS7_ILi64EEEEEELi256ENS_10bfloat16_tEfNS_4arch4Sm90ELb1ELb0ELb0ELb0ELb0ELb0ELb0ELb1ELb0ELb1ELb0ELb0EEENS1_21CollectiveEpilogueFwdINS6_IJSA_NS7_ILi256EEESB_EEES9_SE_SG_Li256ELb0ELb1ELb0ELb0EEENS1_30DynamicPersistentTileSchedulerILi256ELi128ELb0ELb1ELb1EEEEEEEEEvNT_6ParamsE)
        .other          _ZN7cutlass13device_kernelIN5flash11enable_sm90INS1_16FlashAttnFwdSm90INS1_25CollectiveMainloopFwdSm90ILi2EN4cute5tupleIJNS5_1CILi1EEES8_S8_EEENS6_IJNS7_ILi128EEENS7_ILi96EEENS7_ILi64EEEEEELi256ENS_10bfloat16_tEfNS_4arch4Sm90ELb1ELb0ELb0ELb0ELb0ELb0ELb0ELb1ELb0ELb1ELb0ELb0EEENS1_21CollectiveEpilogueFwdINS6_IJSA_NS7_ILi256EEESB_EEES9_SE_SG_Li256ELb0ELb1ELb0ELb0EEENS1_30DynamicPersistentTileSchedulerILi256ELi128ELb0ELb1ELb1EEEEEEEEEvNT_6ParamsE,@"STO_CUDA_ENTRY STV_DEFAULT"
_ZN7cutlass13device_kernelIN5flash11enable_sm90INS1_16FlashAttnFwdSm90INS1_25CollectiveMainloopFwdSm90ILi2EN4cute5tupleIJNS5_1CILi1EEES8_S8_EEENS6_IJNS7_ILi128EEENS7_ILi96EEENS7_ILi64EEEEEELi256ENS_10bfloat16_tEfNS_4arch4Sm90ELb1ELb0ELb0ELb0ELb0ELb0ELb0ELb1ELb0ELb1ELb0ELb0EEENS1_21CollectiveEpilogueFwdINS6_IJSA_NS7_ILi256EEESB_EEES9_SE_SG_Li256ELb0ELb1ELb0ELb0EEENS1_30DynamicPersistentTileSchedulerILi256ELi128ELb0ELb1ELb1EEEEEEEEEvNT_6ParamsE:
        /* <DEDUP_REMOVED lines=18> */
.L_x_13216:
[----:B------:R-:W-:Y:S05]  /*0120*/  BSYNC B0 ;  /* 0x0000000000007941 */ /* 0x000fea0003800000 */
.L_x_13215:
        /* <DEDUP_REMOVED lines=41> */
.L_x_13217:
        /* <DEDUP_REMOVED lines=22> */
.L_x_13218:
        /* <DEDUP_REMOVED lines=18> */
.L_x_13219:
        /* <DEDUP_REMOVED lines=22> */
.L_x_13220:
        /* <DEDUP_REMOVED lines=22> */
.L_x_13221:
[----:B------:R-:W-:Y:S01]  /*0900*/  PLOP3.LUT P0, PT, PT, PT, UP0, 0x80, 0x0 ;  /* 0x000000000000781c */ /* 0x000fe20003f0f008 */
[----:B------:R-:W-:Y:S01]  /*0910*/  UMOV UR40, 0x1 ;  /* 0x0000000100287882 */ /* 0x000fe20000000000 */
[----:B------:R-:W-:Y:S01]  /*0920*/  NOP ;  /* 0x0000000000007918 */ /* 0x000fe20000000000 */
[----:B------:R-:W-:Y:S01]  /*0930*/  USEL UR40, UR40, 0x2, !UP0 ;  /* 0x0000000228287887 */ /* 0x000fe2000c000000 */
[----:B------:R-:W-:Y:S01]  /*0940*/  ULDC.64 UR46, c[0x0][0x208] ;  /* 0x00008200002e7ab9 */ /* 0x000fe20000000a00 */
[----:B012-4-:R-:W-:Y:S08]  /*0950*/  BAR.SYNC.DEFER_BLOCKING 0x0 ;  /* 0x0000000000007b1d */ /* 0x017ff00000010000 */
[----:B------:R-:W-:Y:S05]  /*0960*/  @!P0 BRA `(.L_x_13222) ;  /* 0x000000a000bc8947 */ /* 0x000fea0003800000 */
.L_x_13223:
        /* <DEDUP_REMOVED lines=39> */
[----:B------:R-:W-:Y:S02]  /*0be0*/  LEA.HI R3, R3, R212, RZ, 0x3 ;  /* 0x000000d403037211 */ /* 0x000fe400078f18ff */
[----:B------:R-:W-:Y:S01]  /*0bf0*/  LEA.HI R11, R11, R8, RZ, 0x3 ;  /* 0x000000080b0b7211 */ /* 0x000fe200078f18ff */
[----:B------:R-:W-:Y:S01]  /*0c00*/  IMAD.IADD R7, R212, 0x1, -R7 ;  /* 0x00000001d4077824 */ /* 0x000fe200078e0a07 */
[----:B------:R-:W-:Y:S02]  /*0c10*/  SHF.R.S32.HI R205, RZ, 0x7, R0 ;  /* 0x00000007ffcd7819 */ /* 0x000fe40000011400 */
[----:B------:R-:W-:-:S02]  /*0c20*/  LOP3.LUT R4, R4, 0xfffffc00, RZ, 0xc0, !PT ;  /* 0xfffffc0004047812 */ /* 0x000fc400078ec0ff */
[----:B------:R-:W-:Y:S02]  /*0c30*/  LOP3.LUT R23, R3, 0xfffffff8, RZ, 0xc0, !PT ;  /* 0xfffffff803177812 */ /* 0x000fe400078ec0ff */
[----:B------:R-:W-:Y:S01]  /*0c40*/  LOP3.LUT R11, R11, 0xfffffff8, RZ, 0xc0, !PT ;  /* 0xfffffff80b0b7812 */ /* 0x000fe200078ec0ff */
[----:B------:R-:W-:Y:S01]  /*0c50*/  IMAD R5, R5, 0x40, R4 ;  /* 0x0000004005057824 */ /* 0x000fe200078e0204 */
        /* <DEDUP_REMOVED lines=25> */
.L_x_13274:
        /* <DEDUP_REMOVED lines=21> */
.L_x_13224:
[----:B------:R-:W-:Y:S01]  /*0f40*/  ULDC UR8, c[0x0][0xc54] ;  /* 0x0003150000087ab9 */ /* 0x000fe20000000800 */
[----:B------:R-:W-:Y:S01]  /*0f50*/  UMOV UR4, UR9 ;  /* 0x0000000900047c82 */ /* 0x000fe20008000000 */
[----:B------:R-:W-:-:S11]  /*0f60*/  UISETP.NE.AND UP0, UPT, UR8, 0x1, UPT ;  /* 0x000000010800788c */ /* 0x000fd6000bf05270 */
[----:B------:R-:W-:Y:S02]  /*0f70*/  @UP0 ULDC.64 UR10, c[0x0][0xc58] ;  /* 0x00031600000a0ab9 */ /* 0x000fe40000000a00 */
[----:B------:R-:W-:-:S04]  /*0f80*/  UIMAD.WIDE.U32 UR6, UR9, UR10, URZ ;  /* 0x0000000a090672a5 */ /* 0x000fc8000f8e003f */
[----:B------:R-:W-:-:S04]  /*0f90*/  @UP0 USHF.R.U32.HI UR4, URZ, UR11, UR7 ;  /* 0x0000000b3f040299 */ /* 0x000fc80008011607 */
[----:B------:R-:W-:-:S12]  /*0fa0*/  UIMAD UR6, UR4, UR8, URZ ;  /* 0x00000008040672a4 */ /* 0x000fd8000f8e023f */
.L_x_13225:
[----:B------:R-:W-:Y:S01]  /*0fb0*/  ULOP3.LUT UR4, URZ, UR4, URZ, 0x33, !UPT ;  /* 0x000000043f047292 */ /* 0x000fe2000f8e333f */
[----:B------:R-:W-:Y:S01]  /*0fc0*/  PLOP3.LUT P0, PT, PT, PT, PT, 0x80, 0x0 ;  /* 0x000000000000781c */ /* 0x000fe20003f0f070 */
[----:B------:R-:W-:Y:S01]  /*0fd0*/  UIADD3 UR10, UR9, -UR6, URZ ;  /* 0x80000006090a7290 */ /* 0x000fe2000fffe03f */
[----:B------:R-:W-:Y:S01]  /*0fe0*/  CS2R R4, SRZ ;  /* 0x0000000000047805 */ /* 0x000fe2000001ff00 */
[----:B------:R-:W-:Y:S01]  /*0ff0*/  ULDC UR7, c[0x0][0x448] ;  /* 0x0001120000077ab9 */ /* 0x000fe20000000800 */
[----:B------:R-:W-:Y:S01]  /*1000*/  ULDC UR6, c[0x0][0xc3c] ;  /* 0x00030f0000067ab9 */ /* 0x000fe20000000800 */
[----:B------:R-:W-:Y:S01]  /*1010*/  UISETP.NE.AND UP2, UPT, UR7, 0x1, UPT ;  /* 0x000000010700788c */ /* 0x000fe2000bf45270 */
[----:B------:R-:W-:Y:S01]  /*1020*/  CS2R R6, SRZ ;  /* 0x0000000000067805 */ /* 0x000fe2000001ff00 */
[----:B------:R-:W-:Y:S01]  /*1030*/  UIADD3 UR4, UR4, UR6, URZ ;  /* 0x0000000604047290 */ /* 0x000fe2000fffe03f */
[----:B------:R-:W-:Y:S01]  /*1040*/  CS2R R180, SRZ ;  /* 0x0000000000b47805 */ /* 0x000fe2000001ff00 */
[----:B------:R-:W-:Y:S01]  /*1050*/  ULDC.64 UR12, c[0x0][0x418] ;  /* 0x00010600000c7ab9 */ /* 0x000fe20000000a00 */
[----:B------:R-:W-:Y:S01]  /*1060*/  ULDC UR43, c[0x0][0x424] ;  /* 0x00010900002b7ab9 */ /* 0x000fe20000000800 */
[----:B------:R-:W-:Y:S01]  /*1070*/  UISETP.NE.U32.AND UP0, UPT, UR12, URZ, UPT ;  /* 0x0000003f0c00728c */ /* 0x000fe2000bf05070 */
[----:B------:R-:W-:Y:S01]  /*1080*/  CS2R R148, SRZ ;  /* 0x0000000000947805 */ /* 0x000fe2000001ff00 */
[----:B------:R-:W-:Y:S01]  /*1090*/  USHF.L.U32 UR44, UR4, 0x7, URZ ;  /* 0x00000007042c7899 */ /* 0x000fe2000800063f */
[----:B------:R-:W-:Y:S01]  /*10a0*/  CS2R R178, SRZ ;  /* 0x0000000000b27805 */ /* 0x000fe2000001ff00 */
[----:B------:R-:W-:Y:S01]  /*10b0*/  UISETP.NE.AND.EX UP0, UPT, UR13, URZ, UPT, UP0 ;  /* 0x0000003f0d00728c */ /* 0x000fe2000bf05300 */
[----:B------:R-:W-:Y:S01]  /*10c0*/  CS2R R144, SRZ ;  /* 0x0000000000907805 */ /* 0x000fe2000001ff00 */
[----:B------:R-:W-:Y:S01]  /*10d0*/  UIADD3 UR4, UR44, 0x7f, URZ ;  /* 0x0000007f2c047890 */ /* 0x000fe2000fffe03f */
[----:B------:R-:W-:Y:S01]  /*10e0*/  CS2R R176, SRZ ;  /* 0x0000000000b07805 */ /* 0x000fe2000001ff00 */
        /* <DEDUP_REMOVED lines=18> */
[----:B------:R-:W-:Y:S01]  /*1210*/  UIMAD.WIDE UR6, UR6, 0x2aaaaaab, URZ ;  /* 0x2aaaaaab060678a5 */ /* 0x000fe2000f8e023f */
[----:B------:R-:W-:Y:S01]  /*1220*/  CS2R R128, SRZ ;  /* 0x0000000000807805 */ /* 0x000fe2000001ff00 */
[----:B------:R-:W-:Y:S01]  /*1230*/  UIMAD.WIDE UR8, UR8, 0x2aaaaaab, URZ ;  /* 0x2aaaaaab080878a5 */ /* 0x000fe2000f8e023f */
[----:B------:R-:W-:Y:S01]  /*1240*/  CS2R R108, SRZ ;  /* 0x00000000006c7805 */ /* 0x000fe2000001ff00 */
[----:B------:R-:W-:Y:S01]  /*1250*/  ULDC UR11, c[0x0][0xc54] ;  /* 0x00031500000b7ab9 */ /* 0x000fe20000000800 */
[----:B------:R-:W-:Y:S01]  /*1260*/  USHF.R.U32.HI UR4, URZ, 0x1f, UR7 ;  /* 0x0000001f3f047899 */ /* 0x000fe20008011607 */
[----:B------:R-:W-:Y:S01]  /*1270*/  CS2R R104, SRZ ;  /* 0x0000000000687805 */ /* 0x000fe2000001ff00 */
[----:B------:R-:W-:Y:S01]  /*1280*/  UIMAD UR11, UR5, UR11, UR10 ;  /* 0x0000000b050b72a4 */ /* 0x000fe2000f8e020a */
[----:B------:R-:W-:Y:S01]  /*1290*/  CS2R R124, SRZ ;  /* 0x00000000007c7805 */ /* 0x000fe2000001ff00 */
[----:B------:R-:W-:Y:S01]  /*12a0*/  USHF.R.U32.HI UR5, URZ, 0x1f, UR9 ;  /* 0x0000001f3f057899 */ /* 0x000fe20008011609 */
[----:B------:R-:W-:Y:S01]  /*12b0*/  CS2R R100, SRZ ;  /* 0x0000000000647805 */ /* 0x000fe2000001ff00 */
[----:B------:R-:W-:Y:S01]  /*12c0*/  ULEA.HI.SX32 UR7, UR7, UR4, 0x1c ;  /* 0x0000000407077291 */ /* 0x000fe2000f8fe23f */
[----:B------:R-:W-:Y:S01]  /*12d0*/  CS2R R96, SRZ ;  /* 0x0000000000607805 */ /* 0x000fe2000001ff00 */
[----:B------:R-:W-:Y:S01]  /*12e0*/  ULEA.HI.SX32 UR9, UR9, UR5, 0x1c ;  /* 0x0000000509097291 */ /* 0x000fe2000f8fe23f */
[----:B------:R-:W-:Y:S01]  /*12f0*/  IMAD.MOV.U32 R202, RZ, RZ, RZ ;  /* 0x000000ffffca7224 */ /* 0x000fe200078e00ff */
[----:B------:R-:W-:Y:S01]  /*1300*/  ULDC UR39, c[0x0][0xc48] ;  /* 0x0003120000277ab9 */ /* 0x000fe20000000800 */
[----:B------:R-:W-:Y:S01]  /*1310*/  UMOV UR42, UR11 ;  /* 0x0000000b002a7c82 */ /* 0x000fe20008000000 */
[----:B------:R-:W-:Y:S01]  /*1320*/  UISETP.LT.AND UP0, UPT, UR7, UR9, UPT ;  /* 0x000000090700728c */ /* 0x000fe2000bf01270 */
[----:B------:R-:W-:Y:S01]  /*1330*/  CS2R R92, SRZ ;  /* 0x00000000005c7805 */ /* 0x000fe2000001ff00 */
[----:B------:R-:W-:Y:S01]  /*1340*/  UISETP.NE.AND UP1, UPT, UR39, 0x1, UPT ;  /* 0x000000012700788c */ /* 0x000fe2000bf25270 */
[----:B------:R-:W-:Y:S01]  /*1350*/  CS2R R88, SRZ ;  /* 0x0000000000587805 */ /* 0x000fe2000001ff00 */
[----:B------:R-:W-:Y:S01]  /*1360*/  USEL UR41, UR7, UR9, UP0 ;  /* 0x0000000907297287 */ /* 0x000fe20008000000 */
[----:B------:R-:W-:Y:S01]  /*1370*/  IMAD.MOV.U32 R201, RZ, RZ, RZ ;  /* 0x000000ffffc97224 */ /* 0x000fe200078e00ff */
[----:B------:R-:W-:-:S02]  /*1380*/  CS2R R84, SRZ ;  /* 0x0000000000547805 */ /* 0x000fc4000001ff00 */
[----:B------:R-:W-:Y:S01]  /*1390*/  CS2R R80, SRZ ;  /* 0x0000000000507805 */ /* 0x000fe2000001ff00 */
[----:B------:R-:W-:Y:S01]  /*13a0*/  UISETP.GE.AND UP0, UPT, UR41, 0x1, UPT ;  /* 0x000000012900788c */ /* 0x000fe2000bf06270 */
[----:B------:R-:W-:Y:S02]  /*13b0*/  CS2R R198, SRZ ;  /* 0x0000000000c67805 */ /* 0x000fe4000001ff00 */
[----:B------:R-:W-:Y:S02]  /*13c0*/  CS2R R76, SRZ ;  /* 0x00000000004c7805 */ /* 0x000fe4000001ff00 */
[----:B------:R-:W-:Y:S02]  /*13d0*/  CS2R R72, SRZ ;  /* 0x0000000000487805 */ /* 0x000fe4000001ff00 */
[----:B------:R-:W-:Y:S01]  /*13e0*/  CS2R R68, SRZ ;  /* 0x0000000000447805 */ /* 0x000fe2000001ff00 */
[----:B------:R-:W-:Y:S01]  /*13f0*/  @UP1 ULDC UR10, c[0x0][0xc4c] ;  /* 0x00031300000a1ab9 */ /* 0x000fe20000000800 */
[----:B------:R-:W-:Y:S01]  /*1400*/  PLOP3.LUT P1, PT, PT, PT, UP0, 0x80, 0x0 ;  /* 0x000000000000781c */ /* 0x000fe20003f2f008 */
[----:B------:R-:W-:Y:S01]  /*1410*/  UIMAD.WIDE.U32 UR4, UR11, UR10, URZ ;  /* 0x0000000a0b0472a5 */ /* 0x000fe2000f8e003f */
[----:B------:R-:W-:Y:S01]  /*1420*/  CS2R R64, SRZ ;  /* 0x0000000000407805 */ /* 0x000fe2000001ff00 */
[----:B------:R-:W-:Y:S01]  /*1430*/  @UP1 ULDC UR6, c[0x0][0xc50] ;  /* 0x0003140000061ab9 */ /* 0x000fe20000000800 */
[----:B------:R-:W-:Y:S01]  /*1440*/  CS2R R196, SRZ ;  /* 0x0000000000c47805 */ /* 0x000fe2000001ff00 */
[----:B------:R-:W-:Y:S01]  /*1450*/  @UP1 USHF.R.U32.HI UR42, URZ, UR6, UR5 ;  /* 0x000000063f2a1299 */ /* 0x000fe20008011605 */
[----:B------:R-:W-:-:S02]  /*1460*/  CS2R R60, SRZ ;  /* 0x00000000003c7805 */ /* 0x000fc4000001ff00 */
[----:B------:R-:W-:Y:S02]  /*1470*/  CS2R R56, SRZ ;  /* 0x0000000000387805 */ /* 0x000fe4000001ff00 */
[----:B------:R-:W-:Y:S01]  /*1480*/  CS2R R52, SRZ ;  /* 0x0000000000347805 */ /* 0x000fe2000001ff00 */
[----:B------:R-:W-:Y:S01]  /*1490*/  UIADD3 UR4, -UR42, URZ, URZ ;  /* 0x0000003f2a047290 */ /* 0x000fe2000fffe13f */
        /* <DEDUP_REMOVED lines=64> */
.L_x_13227:
        /* <DEDUP_REMOVED lines=13> */
.L_x_13378:
[----:B0-----:R-:W-:Y:S01]  /*1970*/  IMAD.U32 R0, RZ, RZ, UR45 ;  /* 0x0000002dff007e24 */ /* 0x001fe2000f8e00ff */
[----:B------:R-:W-:Y:S05]  /*1980*/  WARPSYNC.ALL ;  /* 0x0000000000007948 */ /* 0x000fea0003800000 */
[----:B------:R0:W-:Y:S01]  /*1990*/  BAR.SYNC.DEFER_BLOCKING R8, 0x100 ;  /* 0x000400080000751d */ /* 0x0001e20000010000 */
[----:B------:R-:W-:-:S13]  /*19a0*/  ISETP.NE.AND P0, PT, R0, 0x3, PT ;  /* 0x000000030000780c */ /* 0x000fda0003f05270 */
[----:B0-----:R-:W-:Y:S05]  /*19b0*/  @!P0 BRA `(.L_x_13229) ;  /* 0x0000000000048947 */ /* 0x001fea0003800000 */
[----:B------:R-:W-:Y:S01]  /*19c0*/  BPT.TRAP 0x1 ;  /* 0x000000040000795c */ /* 0x000fe20000300000 */
.L_x_13229:
[----:B------:R-:W-:Y:S02]  /*19d0*/  IMAD.U32 R11, RZ, RZ, UR37 ;  /* 0x00000025ff0b7e24 */ /* 0x000fe4000f8e00ff */
[----:B------:R-:W-:-:S03]  /*19e0*/  IMAD.U32 R6, RZ, RZ, UR36 ;  /* 0x00000024ff067e24 */ /* 0x000fc6000f8e00ff */
[----:B------:R-:W-:Y:S01]  /*19f0*/  SHF.L.U32 R11, R11, 0x1f, RZ ;  /* 0x0000001f0b0b7819 */ /* 0x000fe200000006ff */
[----:B------:R-:W-:-:S04]  /*1a00*/  IMAD R6, R6, 0x8, R7 ;  /* 0x0000000806067824 */ /* 0x000fc800078e0207 */
[----:B------:R0:W1:Y:S01]  /*1a10*/  SYNCS.PHASECHK.TRANS64.TRYWAIT P1, [R6+URZ+0x22830], R11 ;  /* 0x0228300b060075a7 */ /* 0x000062000802017f */
[----:B------:R-:W-:Y:S05]  /*1a20*/  @!P0 BRA `(.L_x_13230) ;  /* 0x0000000000048947 */ /* 0x000fea0003800000 */
[----:B------:R-:W-:Y:S01]  /*1a30*/  BPT.TRAP 0x1 ;  /* 0x000000040000795c */ /* 0x000fe20000300000 */
.L_x_13230:
[----:B-1----:R-:W-:Y:S05]  /*1a40*/  @P1 BRA `(.L_x_13231) ;  /* 0x0000000000081947 */ /* 0x002fea0003800000 */
[----:B------:R-:W1:Y:S02]  /*1a50*/  SYNCS.PHASECHK.TRANS64.TRYWAIT P1, [R6+URZ+0x22830], R11 ;  /* 0x0228300b060075a7 */ /* 0x000e64000802017f */
[----:B-1----:R-:W-:Y:S05]  /*1a60*/  @!P1 BRA `(.L_x_13232) ;  /* 0x000000d800809947 */ /* 0x002fea0003800000 */
.L_x_13231:
        /* <DEDUP_REMOVED lines=10> */
[----:B------:R-:W-:Y:S01]  /*1b10*/  VIADD R0, R16, UR44 ;  /* 0x0000002c10007c36 */ /* 0x000fe20008000000 */
        /* <DEDUP_REMOVED lines=13> */
[----:B------:R-:W-:-:S03]  /*1bf0*/  UIADD3 UR18, UR6, 0x6, URZ ;  /* 0x0000000606127890 */ /* 0x000fc6000fffe03f */
        /* <DEDUP_REMOVED lines=9> */
[----:B------:R-:W3:Y:S04]  /*1c90*/  SHFL.IDX PT, R5, R0, 0x1, 0x1c1f ;  /* 0x003c1f0000057f89 */ /* 0x000ee800000e0000 */
[----:B------:R-:W4:Y:S01]  /*1ca0*/  SHFL.IDX PT, R0, R0, RZ, 0x1c1f ;  /* 0x001c1fff00007589 */ /* 0x000f2200000e0000 */
[----:B------:R-:W-:-:S02]  /*1cb0*/  WARPGROUP.DEPBAR.LE gsb0, 0x0 ;  /* 0x00008000000079c5 */ /* 0x000fc40000010000 */
[----:B------:R-:W-:-:S06]  /*1cc0*/  WARPGROUP.ARRIVE ;  /* 0x00000000000079c5 */ /* 0x000fcc0000000000 */
[----:B------:R-:W-:Y:S01]  /*1cd0*/  HGMMA.64x96x16.F32.BF16 R24, gdesc[UR8], R24, gsb0 ;  /* 0x01600000081879f0 */ /* 0x000fe20008001818 */
[----:B------:R-:W-:Y:S02]  /*1ce0*/  ULDC UR10, c[0x0][0x988] ;  /* 0x00026200000a7ab9 */ /* 0x000fe40000000800 */
[----:B------:R-:W-:Y:S02]  /*1cf0*/  WARPGROUP.DEPBAR.LE gsb0, 0x0 ;  /* 0x00008000000079c5 */ /* 0x000fe40000010000 */
[----:B------:R-:W-:-:S06]  /*1d00*/  WARPGROUP.ARRIVE ;  /* 0x00000000000079c5 */ /* 0x000fcc0000000000 */
[----:B------:R-:W-:Y:S01]  /*1d10*/  HGMMA.64x96x16.F32.BF16 R24, gdesc[UR12], R24, gsb0 ;  /* 0x016000000c1879f0 */ /* 0x000fe20008001818 */
[----:B------:R-:W-:Y:S01]  /*1d20*/  ULDC UR14, c[0x0][0x2f0] ;  /* 0x0000bc00000e7ab9 */ /* 0x000fe20000000800 */
[----:B------:R-:W-:Y:S01]  /*1d30*/  ULDC UR15, c[0x0][0x288] ;  /* 0x0000a200000f7ab9 */ /* 0x000fe20000000800 */
[----:B------:R-:W-:-:S06]  /*1d40*/  UIMAD UR6, UR43, UR14, UR6 ;  /* 0x0000000e2b0672a4 */ /* 0x000fcc000f8e0206 */
[----:B------:R-:W-:-:S04]  /*1d50*/  IMAD.U32 R4, RZ, RZ, UR6 ;  /* 0x00000006ff047e24 */ /* 0x000fc8000f8e00ff */
[----:B------:R-:W-:Y:S02]  /*1d60*/  IMAD R3, R17, -0x2, R4 ;  /* 0xfffffffe11037824 */ /* 0x000fe400078e0204 */
[----:B------:R-:W-:-:S05]  /*1d70*/  IMAD.U32 R4, RZ, RZ, UR15 ;  /* 0x0000000fff047e24 */ /* 0x000fca000f8e00ff */
[----:B------:R-:W-:-:S04]  /*1d80*/  IADD3 R4, R3, 0x1, -R4 ;  /* 0x0000000103047810 */ /* 0x000fc80007ffe804 */
[-CC-:B---3--:R-:W-:Y:S02]  /*1d90*/  VIADDMNMX R5, R5, R4.reuse, R3.reuse, PT ;  /* 0x0000000405057246 */ /* 0x188fe40003800103 */
[----:B----4-:R-:W-:Y:S02]  /*1da0*/  VIADDMNMX R3, R0, R4, R3, PT ;  /* 0x0000000400037246 */ /* 0x010fe40003800103 */
[C---:B------:R-:W-:Y:S02]  /*1db0*/  ISETP.GT.AND P2, PT, R5.reuse, RZ, PT ;  /* 0x000000ff0500720c */ /* 0x040fe40003f44270 */
[C---:B------:R-:W-:Y:S02]  /*1dc0*/  ISETP.GT.AND P3, PT, R5.reuse, 0x1, PT ;  /* 0x000000010500780c */ /* 0x040fe40003f64270 */
[----:B------:R-:W-:Y:S02]  /*1dd0*/  ISETP.GT.AND P4, PT, R5, 0x8, PT ;  /* 0x000000080500780c */ /* 0x000fe40003f84270 */
[----:B------:R-:W-:Y:S01]  /*1de0*/  ISETP.GT.AND P5, PT, R3, 0x8, PT ;  /* 0x000000080300780c */ /* 0x000fe20003fa4270 */
[----:B------:R-:W-:-:S02]  /*1df0*/  WARPGROUP.DEPBAR.LE gsb0, 0x0 ;  /* 0x00008000000079c5 */ /* 0x000fc40000010000 */
[----:B------:R-:W-:-:S06]  /*1e00*/  WARPGROUP.ARRIVE ;  /* 0x00000000000079c5 */ /* 0x000fcc0000000000 */
[----:B------:R-:W-:Y:S03]  /*1e10*/  HGMMA.64x96x16.F32.BF16 R24, gdesc[UR16], R24, gsb0 ;  /* 0x01600000101879f0 */ /* 0x000fe60008001818 */
        /* <DEDUP_REMOVED lines=71> */
[----:B------:R-:W-:Y:S01]  /*2290*/  FSEL R24, R24, -INF , P3 ;  /* 0xff80000018187808 */ /* 0x000fe20001800000 */
[----:B------:R-:W3:Y:S01]  /*22a0*/  SHFL.BFLY PT, R5, R10, 0x2, 0x1f ;  /* 0x0c401f000a057f89 */ /* 0x000ee200000e0000 */
[----:B------:R-:W-:Y:S02]  /*22b0*/  FSEL R25, R25, -INF , P4 ;  /* 0xff80000019197808 */ /* 0x000fe40002000000 */
[C---:B------:R-:W-:Y:S02]  /*22c0*/  ISETP.GT.AND P2, PT, R3.reuse, 0x9, PT ;  /* 0x000000090300780c */ /* 0x040fe40003f44270 */
[----:B------:R-:W-:Y:S02]  /*22d0*/  FSEL R28, R28, -INF , P5 ;  /* 0xff8000001c1c7808 */ /* 0x000fe40002800000 */
[----:B------:R-:W-:Y:S02]  /*22e0*/  ISETP.GT.AND P3, PT, R3, 0x10, PT ;  /* 0x000000100300780c */ /* 0x000fe40003f64270 */
[----:B------:R-:W-:-:S02]  /*22f0*/  FSEL R29, R29, -INF , P2 ;  /* 0xff8000001d1d7808 */ /* 0x000fc40001000000 */
[C---:B------:R-:W-:Y:S02]  /*2300*/  ISETP.GT.AND P2, PT, R3.reuse, 0x11, PT ;  /* 0x000000110300780c */ /* 0x040fe40003f44270 */
[----:B------:R-:W-:Y:S02]  /*2310*/  FSEL R32, R32, -INF , P3 ;  /* 0xff80000020207808 */ /* 0x000fe40001800000 */
[----:B------:R-:W-:Y:S02]  /*2320*/  ISETP.GT.AND P3, PT, R3, 0x18, PT ;  /* 0x000000180300780c */ /* 0x000fe40003f64270 */
[----:B------:R-:W-:Y:S02]  /*2330*/  FSEL R33, R33, -INF , P2 ;  /* 0xff80000021217808 */ /* 0x000fe40001000000 */
[----:B------:R-:W-:Y:S02]  /*2340*/  ISETP.GT.AND P2, PT, R3, 0x19, PT ;  /* 0x000000190300780c */ /* 0x000fe40003f44270 */
[----:B------:R-:W-:-:S02]  /*2350*/  FSEL R36, R36, -INF , P3 ;  /* 0xff80000024247808 */ /* 0x000fc40001800000 */
[----:B------:R-:W-:Y:S02]  /*2360*/  ISETP.GT.AND P3, PT, R3, 0x20, PT ;  /* 0x000000200300780c */ /* 0x000fe40003f64270 */
[----:B---3--:R-:W-:Y:S02]  /*2370*/  FMNMX.FTZ R5, R10, R5, !PT ;  /* 0x000000050a057209 */ /* 0x008fe40007810000 */
[----:B------:R-:W-:Y:S02]  /*2380*/  FSEL R37, R37, -INF , P2 ;  /* 0xff80000025257808 */ /* 0x000fe40001000000 */
[C---:B------:R-:W-:Y:S01]  /*2390*/  ISETP.GT.AND P2, PT, R3.reuse, 0x21, PT ;  /* 0x000000210300780c */ /* 0x040fe20003f44270 */
[----:B------:R-:W3:Y:S01]  /*23a0*/  SHFL.BFLY PT, R12, R5, 0x1, 0x1f ;  /* 0x0c201f00050c7f89 */ /* 0x000ee200000e0000 */
        /* <DEDUP_REMOVED lines=11> */
[----:B------:R-:W-:Y:S02]  /*2460*/  ISETP.GT.AND P2, PT, R3, 0x39, PT ;  /* 0x000000390300780c */ /* 0x000fe40003f44270 */
[----:B---3--:R-:W-:Y:S02]  /*2470*/  FMNMX.FTZ R0, R5, R12, !PT ;  /* 0x0000000c05007209 */ /* 0x008fe40007810000 */
[----:B------:R-:W-:-:S02]  /*2480*/  FMNMX.FTZ R5, R24, R25, !PT ;  /* 0x0000001918057209 */ /* 0x000fc40007810000 */
[C---:B------:R-:W-:Y:S01]  /*2490*/  FSETP.NEU.FTZ.AND P4, PT, R0.reuse, -INF , PT ;  /* 0xff8000000000780b */ /* 0x040fe20003f9d000 */
[----:B------:R-:W-:Y:S01]  /*24a0*/  FMUL.FTZ R4, R0, UR10 ;  /* 0x0000000a00047c20 */ /* 0x000fe20008410000 */
[----:B------:R-:W-:Y:S02]  /*24b0*/  FSEL R52, R52, -INF , P3 ;  /* 0xff80000034347808 */ /* 0x000fe40001800000 */
[----:B------:R-:W-:Y:S02]  /*24c0*/  ISETP.GT.AND P3, PT, R3, 0x40, PT ;  /* 0x000000400300780c */ /* 0x000fe40003f64270 */
[----:B------:R-:W-:Y:S02]  /*24d0*/  FSEL R9, R4, RZ, P4 ;  /* 0x000000ff04097208 */ /* 0x000fe40002000000 */
[----:B------:R-:W-:Y:S02]  /*24e0*/  FMNMX.FTZ R4, R28, R5, !PT ;  /* 0x000000051c047209 */ /* 0x000fe40007810000 */
[----:B------:R-:W-:Y:S01]  /*24f0*/  FSEL R53, R53, -INF , P2 ;  /* 0xff80000035357808 */ /* 0x000fe20001000000 */
[--C-:B------:R-:W-:Y:S01]  /*2500*/  FFMA.FTZ R153, R26, UR10, -R9.reuse ;  /* 0x0000000a1a997c23 */ /* 0x100fe20008010809 */
[----:B------:R-:W-:Y:S01]  /*2510*/  FMNMX.FTZ R5, R29, R4, !PT ;  /* 0x000000041d057209 */ /* 0x000fe20007810000 */
[--C-:B------:R-:W-:Y:S01]  /*2520*/  FFMA.FTZ R27, R27, UR10, -R9.reuse ;  /* 0x0000000a1b1b7c23 */ /* 0x100fe20008010809 */
[----:B------:R-:W-:Y:S01]  /*2530*/  ISETP.GT.AND P2, PT, R3, 0x41, PT ;  /* 0x000000410300780c */ /* 0x000fe20003f44270 */
[--C-:B------:R-:W-:Y:S01]  /*2540*/  FFMA.FTZ R30, R30, UR10, -R9.reuse ;  /* 0x0000000a1e1e7c23 */ /* 0x100fe20008010809 */
[----:B------:R-:W-:Y:S01]  /*2550*/  FMNMX.FTZ R4, R32, R5, !PT ;  /* 0x0000000520047209 */ /* 0x000fe20007810000 */
[----:B------:R-:W-:Y:S01]  /*2560*/  MUFU.EX2 R153, R153 ;  /* 0x0000009900997308 */ /* 0x000fe20000000800 */
        /* <DEDUP_REMOVED lines=23> */
[----:B------:R-:W3:Y:S01]  /*26e0*/  MUFU.EX2 R31, R31 ;  /* 0x0000001f001f7308 */ /* 0x000ee20000000800 */
[----:B------:R-:W-:Y:S01]  /*26f0*/  FSEL R61, R61, -INF , P2 ;  /* 0xff8000003d3d7808 */ /* 0x000fe20001000000 */
[--C-:B------:R-:W-:Y:S01]  /*2700*/  FFMA.FTZ R50, R50, UR10, -R9.reuse ;  /* 0x0000000a32327c23 */ /* 0x100fe20008010809 */
[----:B------:R-:W-:Y:S01]  /*2710*/  FMNMX.FTZ R5, R45, R4, !PT ;  /* 0x000000042d057209 */ /* 0x000fe20007810000 */
[--C-:B------:R-:W-:Y:S01]  /*2720*/  FFMA.FTZ R51, R51, UR10, -R9.reuse ;  /* 0x0000000a33337c23 */ /* 0x100fe20008010809 */
[----:B------:R-:W-:Y:S01]  /*2730*/  ISETP.GT.AND P2, PT, R3, 0x51, PT ;  /* 0x000000510300780c */ /* 0x000fe20003f44270 */
[--C-:B------:R-:W-:Y:S01]  /*2740*/  FFMA.FTZ R54, R54, UR10, -R9.reuse ;  /* 0x0000000a36367c23 */ /* 0x100fe20008010809 */
[----:B------:R-:W-:Y:S01]  /*2750*/  FMNMX.FTZ R4, R48, R5, !PT ;  /* 0x0000000530047209 */ /* 0x000fe20007810000 */
[--C-:B------:R-:W-:Y:S01]  /*2760*/  FFMA.FTZ R55, R55, UR10, -R9.reuse ;  /* 0x0000000a37377c23 */ /* 0x100fe20008010809 */
        /* <DEDUP_REMOVED lines=17> */
[----:B------:R-:W-:Y:S01]  /*2880*/  FFMA.FTZ R9, R71, UR10, -R9 ;  /* 0x0000000a47097c23 */ /* 0x000fe20008010809 */
[----:B------:R-:W-:-:S02]  /*2890*/  FMNMX.FTZ R5, R57, R4, !PT ;  /* 0x0000000439057209 */ /* 0x000fc40007810000 */
[----:B------:R-:W-:Y:S02]  /*28a0*/  FSEL R69, R69, -INF , P2 ;  /* 0xff80000045457808 */ /* 0x000fe40001000000 */
[----:B------:R-:W-:Y:S01]  /*28b0*/  FMNMX.FTZ R4, R60, R5, !PT ;  /* 0x000000053c047209 */ /* 0x000fe20007810000 */
[----:B------:R-:W4:Y:S01]  /*28c0*/  MUFU.EX2 R35, R35 ;  /* 0x0000002300237308 */ /* 0x000f220000000800 */
[----:B---3--:R-:W-:Y:S02]  /*28d0*/  F2FP.BF16.F32.PACK_AB R155, R31, R30 ;  /* 0x0000001e1f9b723e */ /* 0x008fe400000010ff */
[----:B------:R-:W-:-:S04]  /*28e0*/  FMNMX.FTZ R5, R61, R4, !PT ;  /* 0x000000043d057209 */ /* 0x000fc80007810000 */
[----:B------:R-:W-:Y:S01]  /*28f0*/  FMNMX.FTZ R4, R64, R5, !PT ;  /* 0x0000000540047209 */ /* 0x000fe20007810000 */
[----:B------:R3:W-:Y:S03]  /*2900*/  MUFU.EX2 R175, R9 ;  /* 0x0000000900af7308 */ /* 0x0007e60000000800 */
[----:B------:R-:W-:-:S04]  /*2910*/  FMNMX.FTZ R3, R65, R4, !PT ;  /* 0x0000000441037209 */ /* 0x000fc80007810000 */
[----:B------:R-:W-:Y:S01]  /*2920*/  FMNMX.FTZ R4, R68, R3, !PT ;  /* 0x0000000344047209 */ /* 0x000fe20007810000 */
[----:B------:R-:W-:Y:S01]  /*2930*/  MUFU.EX2 R38, R38 ;  /* 0x0000002600267308 */ /* 0x000fe20000000800 */
[----:B---3--:R-:W-:Y:S01]  /*2940*/  FADD.FTZ R9, R153, R10 ;  /* 0x0000000a99097221 */ /* 0x008fe20000010000 */
[----:B------:R-:W-:Y:S02]  /*2950*/  F2FP.BF16.F32.PACK_AB R153, R10, R153 ;  /* 0x000000990a99723e */ /* 0x000fe400000010ff */
[----:B------:R-:W-:Y:S02]  /*2960*/  FMNMX.FTZ R4, R69, R4, !PT ;  /* 0x0000000445047209 */ /* 0x000fe40007810000 */
[----:B----4-:R-:W-:Y:S02]  /*2970*/  F2FP.BF16.F32.PACK_AB R157, R35, R34 ;  /* 0x00000022239d723e */ /* 0x010fe400000010ff */
[----:B------:R-:W3:Y:S01]  /*2980*/  MUFU.EX2 R39, R39 ;  /* 0x0000002700277308 */ /* 0x000ee20000000800 */
[----:B------:R-:W4:Y:S07]  /*2990*/  SHFL.BFLY PT, R3, R4, 0x2, 0x1f ;  /* 0x0c401f0004037f89 */ /* 0x000f2e00000e0000 */
[----:B------:R-:W-:Y:S08]  /*29a0*/  MUFU.EX2 R42, R42 ;  /* 0x0000002a002a7308 */ /* 0x000ff00000000800 */
[----:B------:R-:W5:Y:S01]  /*29b0*/  MUFU.EX2 R43, R43 ;  /* 0x0000002b002b7308 */ /* 0x000f620000000800 */
[----:B---3--:R-:W-:-:S07]  /*29c0*/  F2FP.BF16.F32.PACK_AB R159, R39, R38 ;  /* 0x00000026279f723e */ /* 0x008fce00000010ff */
[----:B------:R-:W-:Y:S01]  /*29d0*/  MUFU.EX2 R46, R46 ;  /* 0x0000002e002e7308 */ /* 0x000fe20000000800 */
[----:B----4-:R-:W-:-:S05]  /*29e0*/  FMNMX.FTZ R5, R4, R3, !PT ;  /* 0x0000000304057209 */ /* 0x010fca0007810000 */
[----:B------:R-:W3:Y:S02]  /*29f0*/  SHFL.BFLY PT, R4, R5, 0x1, 0x1f ;  /* 0x0c201f0005047f89 */ /* 0x000ee400000e0000 */
[----:B------:R-:W4:Y:S01]  /*2a00*/  MUFU.EX2 R47, R47 ;  /* 0x0000002f002f7308 */ /* 0x000f220000000800 */
[----:B-----5:R-:W-:-:S07]  /*2a10*/  F2FP.BF16.F32.PACK_AB R161, R43, R42 ;  /* 0x0000002a2ba1723e */ /* 0x020fce00000010ff */
[----:B------:R-:W-:Y:S08]  /*2a20*/  MUFU.EX2 R50, R50 ;  /* 0x0000003200327308 */ /* 0x000ff00000000800 */
[----:B------:R-:W-:Y:S01]  /*2a30*/  MUFU.EX2 R51, R51 ;  /* 0x0000003300337308 */ /* 0x000fe20000000800 */
[----:B----4-:R-:W-:Y:S02]  /*2a40*/  F2FP.BF16.F32.PACK_AB R163, R47, R46 ;  /* 0x0000002e2fa3723e */ /* 0x010fe400000010ff */
[----:B---3--:R-:W-:-:S05]  /*2a50*/  FMNMX.FTZ R3, R5, R4, !PT ;  /* 0x0000000405037209 */ /* 0x008fca0007810000 */
[----:B------:R-:W-:Y:S01]  /*2a60*/  MUFU.EX2 R54, R54 ;  /* 0x0000003600367308 */ /* 0x000fe20000000800 */
[C---:B------:R-:W-:Y:S01]  /*2a70*/  FSETP.NEU.FTZ.AND P2, PT, R3.reuse, -INF , PT ;  /* 0xff8000000300780b */ /* 0x040fe20003f5d000 */
[----:B------:R-:W-:-:S05]  /*2a80*/  FMUL.FTZ R4, R3, UR10 ;  /* 0x0000000a03047c20 */ /* 0x000fca0008410000 */
[----:B------:R-:W-:Y:S01]  /*2a90*/  FSEL R5, R4, RZ, P2 ;  /* 0x000000ff04057208 */ /* 0x000fe20001000000 */
[----:B------:R-:W-:Y:S01]  /*2aa0*/  FADD.FTZ R4, R30, R9 ;  /* 0x000000091e047221 */ /* 0x000fe20000010000 */
[----:B--2---:R-:W-:Y:S01]  /*2ab0*/  LOP3.LUT P2, RZ, R14, 0x7f, RZ, 0xc0, !PT ;  /* 0x0000007f0eff7812 */ /* 0x004fe2000784c0ff */
[----:B------:R-:W-:Y:S01]  /*2ac0*/  MUFU.EX2 R55, R55 ;  /* 0x0000003700377308 */ /* 0x000fe20000000800 */
[----:B------:R-:W-:Y:S01]  /*2ad0*/  SHF.R.U32.HI R14, RZ, 0x7, R14 ;  /* 0x00000007ff0e7819 */ /* 0x000fe2000001160e */
        /* <DEDUP_REMOVED lines=32> */
[--C-:B------:R-:W-:Y:S01]  /*2ce0*/  FFMA.FTZ R68, R68, UR10, -R5.reuse ;  /* 0x0000000a44447c23 */ /* 0x100fe20008010805 */
[----:B------:R-:W-:Y:S01]  /*2cf0*/  FFMA.FTZ R5, R69, UR10, -R5 ;  /* 0x0000000a45057c23 */ /* 0x000fe20008010805 */
[----:B------:R-:W-:-:S02]  /*2d00*/  F2FP.BF16.F32.PACK_AB R165, R51, R50 ;  /* 0x0000003233a5723e */ /* 0x000fc400000010ff */
[----:B------:R-:W-:Y:S02]  /*2d10*/  F2FP.BF16.F32.PACK_AB R167, R55, R54 ;  /* 0x0000003637a7723e */ /* 0x000fe400000010ff */
[----:B------:R-:W2:Y:S01]  /*2d20*/  MUFU.EX2 R32, R32 ;  /* 0x0000002000207308 */ /* 0x000ea20000000800 */
[----:B---3--:R-:W-:Y:S01]  /*2d30*/  FADD.FTZ R4, R28, R9 ;  /* 0x000000091c047221 */ /* 0x008fe20000010000 */
[----:B------:R-:W-:Y:S01]  /*2d40*/  IADD3 R9, -R14, 0xb, RZ ;  /* 0x0000000b0e097810 */ /* 0x000fe20007ffe1ff */
[----:B------:R-:W-:Y:S01]  /*2d50*/  FADD.FTZ R14, R42, R15 ;  /* 0x0000000f2a0e7221 */ /* 0x000fe20000010000 */
[----:B------:R-:W-:-:S03]  /*2d60*/  F2FP.BF16.F32.PACK_AB R152, R25, R24 ;  /* 0x000000181998723e */ /* 0x000fc600000010ff */
[----:B------:R-:W-:Y:S01]  /*2d70*/  FADD.FTZ R15, R43, R14 ;  /* 0x0000000e2b0f7221 */ /* 0x000fe20000010000 */
[----:B------:R-:W3:Y:S01]  /*2d80*/  MUFU.EX2 R33, R33 ;  /* 0x0000002100217308 */ /* 0x000ee20000000800 */
[C---:B----4-:R-:W-:Y:S01]  /*2d90*/  FADD.FTZ R13, R29.reuse, R4 ;  /* 0x000000041d0d7221 */ /* 0x050fe20000010000 */
[----:B------:R-:W-:Y:S02]  /*2da0*/  @!P2 VIADD R4, R6, 0x22840 ;  /* 0x000228400604a836 */ /* 0x000fe40000000000 */
[----:B------:R-:W-:Y:S01]  /*2db0*/  FADD.FTZ R14, R46, R15 ;  /* 0x0000000f2e0e7221 */ /* 0x000fe20000010000 */
[----:B------:R-:W-:Y:S02]  /*2dc0*/  F2FP.BF16.F32.PACK_AB R154, R29, R28 ;  /* 0x0000001c1d9a723e */ /* 0x000fe400000010ff */
[----:B------:R-:W-:Y:S01]  /*2dd0*/  @!P2 PRMT R4, RZ, 0x654, R4 ;  /* 0x00000654ff04a816 */ /* 0x000fe20000000004 */
[----:B------:R-:W4:Y:S01]  /*2de0*/  MUFU.EX2 R36, R36 ;  /* 0x0000002400247308 */ /* 0x000f220000000800 */
[----:B--2---:R-:W-:Y:S01]  /*2df0*/  FADD.FTZ R12, R32, R13 ;  /* 0x0000000d200c7221 */ /* 0x004fe20000010000 */
[----:B------:R2:W-:Y:S06]  /*2e00*/  BAR.ARV R9, 0x100 ;  /* 0x000400090000751d */ /* 0x0005ec0000002000 */
[----:B------:R-:W5:Y:S01]  /*2e10*/  MUFU.EX2 R37, R37 ;  /* 0x0000002500257308 */ /* 0x000f620000000800 */
[----:B---3--:R-:W-:Y:S01]  /*2e20*/  FADD.FTZ R13, R33, R12 ;  /* 0x0000000c210d7221 */ /* 0x008fe20000010000 */
[----:B------:R-:W-:Y:S01]  /*2e30*/  FADD.FTZ R15, R47, R14 ;  /* 0x0000000e2f0f7221 */ /* 0x000fe20000010000 */
[----:B------:R3:W-:Y:S01]  /*2e40*/  @!P2 SYNCS.ARRIVE.TRANS64.RED.A1T0 RZ, [R4+URZ], RZ ;  /* 0x000000ff04ffa9a7 */ /* 0x0007e2000810043f */
[----:B------:R-:W-:-:S04]  /*2e50*/  F2FP.BF16.F32.PACK_AB R156, R33, R32 ;  /* 0x00000020219c723e */ /* 0x000fc800000010ff */
        /* <DEDUP_REMOVED lines=32> */
[----:B---3--:R-:W-:-:S07]  /*3060*/  FADD.FTZ R10, R62, R15 ;  /* 0x0000000f3e0a7221 */ /* 0x008fce0000010000 */
[----:B------:R-:W3:Y:S01]  /*3070*/  MUFU.EX2 R56, R56 ;  /* 0x0000003800387308 */ /* 0x000ee20000000800 */
[C---:B----4-:R-:W-:Y:S01]  /*3080*/  FADD.FTZ R13, R53.reuse, R4 ;  /* 0x00000004350d7221 */ /* 0x050fe20000010000 */
[----:B------:R-:W-:-:S06]  /*3090*/  F2FP.BF16.F32.PACK_AB R166, R53, R52 ;  /* 0x0000003435a6723e */ /* 0x000fcc00000010ff */
[----:B------:R-:W4:Y:S01]  /*30a0*/  MUFU.EX2 R66, R66 ;  /* 0x0000004200427308 */ /* 0x000f220000000800 */
[C---:B-----5:R-:W-:Y:S01]  /*30b0*/  FADD.FTZ R15, R63.reuse, R10 ;  /* 0x0000000a3f0f7221 */ /* 0x060fe20000010000 */
[----:B------:R-:W-:-:S06]  /*30c0*/  F2FP.BF16.F32.PACK_AB R171, R63, R62 ;  /* 0x0000003e3fab723e */ /* 0x000fcc00000010ff */
[----:B------:R-:W5:Y:S01]  /*30d0*/  MUFU.EX2 R57, R57 ;  /* 0x0000003900397308 */ /* 0x000f620000000800 */
[----:B---3--:R-:W-:-:S07]  /*30e0*/  FADD.FTZ R4, R56, R13 ;  /* 0x0000000d38047221 */ /* 0x008fce0000010000 */
        /* <DEDUP_REMOVED lines=13> */
[----:B---3--:R-:W-:Y:S01]  /*31c0*/  FADD.FTZ R15, R61, R4 ;  /* 0x000000043d0f7221 */ /* 0x008fe20000010000 */
[C---:B------:R-:W-:Y:S01]  /*31d0*/  FADD.FTZ R4, R175.reuse, R10 ;  /* 0x0000000aaf047221 */ /* 0x040fe20000010000 */
[----:B------:R-:W-:Y:S02]  /*31e0*/  F2FP.BF16.F32.PACK_AB R175, R175, R70 ;  /* 0x00000046afaf723e */ /* 0x000fe400000010ff */
[----:B------:R-:W-:-:S03]  /*31f0*/  F2FP.BF16.F32.PACK_AB R170, R61, R60 ;  /* 0x0000003c3daa723e */ /* 0x000fc600000010ff */
[----:B------:R-:W3:Y:S01]  /*3200*/  MUFU.EX2 R68, R68 ;  /* 0x0000004400447308 */ /* 0x000ee20000000800 */
[----:B----4-:R-:W-:-:S07]  /*3210*/  FADD.FTZ R10, R64, R15 ;  /* 0x0000000f400a7221 */ /* 0x010fce0000010000 */
[----:B------:R-:W4:Y:S01]  /*3220*/  MUFU.EX2 R13, R5 ;  /* 0x00000005000d7308 */ /* 0x000f220000000800 */
[C---:B-----5:R-:W-:Y:S01]  /*3230*/  FADD.FTZ R15, R65.reuse, R10 ;  /* 0x0000000a410f7221 */ /* 0x060fe20000010000 */
[----:B------:R-:W-:-:S03]  /*3240*/  F2FP.BF16.F32.PACK_AB R172, R65, R64 ;  /* 0x0000004041ac723e */ /* 0x000fc600000010ff */
[----:B---3--:R-:W-:-:S04]  /*3250*/  FADD.FTZ R10, R68, R15 ;  /* 0x0000000f440a7221 */ /* 0x008fc80000010000 */
[C---:B----4-:R-:W-:Y:S01]  /*3260*/  FADD.FTZ R5, R13.reuse, R10 ;  /* 0x0000000a0d057221 */ /* 0x050fe20000010000 */
[----:B------:R-:W-:Y:S01]  /*3270*/  F2FP.BF16.F32.PACK_AB R174, R13, R68 ;  /* 0x000000440dae723e */ /* 0x000fe200000010ff */
[----:B--2---:R-:W-:Y:S06]  /*3280*/  @!P0 BRA `(.L_x_13233) ;  /* 0x0000000000048947 */ /* 0x004fec0003800000 */
[----:B------:R-:W-:Y:S01]  /*3290*/  BPT.TRAP 0x1 ;  /* 0x000000040000795c */ /* 0x000fe20000300000 */
.L_x_13233:
[----:B------:R2:W3:Y:S01]  /*32a0*/  SYNCS.PHASECHK.TRANS64.TRYWAIT P3, [R6+URZ+0x22850], R11 ;  /* 0x0228500b060075a7 */ /* 0x0004e2000806017f */
[----:B------:R-:W-:Y:S05]  /*32b0*/  @!P0 BRA `(.L_x_13234) ;  /* 0x0000000000048947 */ /* 0x000fea0003800000 */
[----:B------:R-:W-:Y:S01]  /*32c0*/  BPT.TRAP 0x1 ;  /* 0x000000040000795c */ /* 0x000fe20000300000 */
.L_x_13234:
[----:B---3--:R-:W-:Y:S05]  /*32d0*/  @P3 BRA `(.L_x_13235) ;  /* 0x0000000000083947 */ /* 0x008fea0003800000 */
[----:B------:R-:W3:Y:S02]  /*32e0*/  SYNCS.PHASECHK.TRANS64.TRYWAIT P3, [R6+URZ+0x22850], R11 ;  /* 0x0228500b060075a7 */ /* 0x000ee4000806017f */
[----:B---3--:R-:W-:Y:S05]  /*32f0*/  @!P3 BRA `(.L_x_13236) ;  /* 0x000000c00070b947 */ /* 0x008fea0003800000 */
.L_x_13235:
[----:B------:R-:W-:Y:S01]  /*3300*/  R2UR UR6, R7 ;  /* 0x00000000070672ca */ /* 0x000fe200000e0000 */
[----:B------:R4:W-:Y:S01]  /*3310*/  BAR.SYNC.DEFER_BLOCKING R8, 0x100 ;  /* 0x000400080000751d */ /* 0x0009e20000010000 */
[----:B------:R-:W-:Y:S01]  /*3320*/  UIMAD UR14, UR43, UR14, -UR15 ;  /* 0x0000000e2b0e72a4 */ /* 0x000fe2000f8e0a0f */
[----:B0123--:R-:W-:Y:S01]  /*3330*/  @!P2 VIADD R6, R6, 0x22860 ;  /* 0x000228600606a836 */ /* 0x00ffe20000000000 */
[----:B------:R-:W-:-:S03]  /*3340*/  UIADD3 UR23, UR41, -0x2, URZ ;  /* 0xfffffffe29177890 */ /* 0x000fc6000fffe03f */
[----:B------:R-:W-:Y:S01]  /*3350*/  UMOV UR7, 0x40000040 ;  /* 0x4000004000077882 */ /* 0x000fe20000000000 */
[----:B------:R-:W-:Y:S01]  /*3360*/  @UP0 ULDC UR18, c[0x0][0x450] ;  /* 0x0001140000120ab9 */ /* 0x000fe20000000800 */
[----:B------:R-:W-:-:S04]  /*3370*/  @!P2 PRMT R6, RZ, 0x654, R6 ;  /* 0x00000654ff06a816 */ /* 0x000fc80000000006 */
        /* <DEDUP_REMOVED lines=43> */
[----:B------:R-:W-:-:S04]  /*3630*/  UIMAD.WIDE UR6, UR6, 0x2aaaaaab, URZ ;  /* 0x2aaaaaab060678a5 */ /* 0x000fc8000f8e023f */
[----:B------:R-:W-:-:S04]  /*3640*/  USHF.R.U32.HI UR6, URZ, 0x1f, UR7 ;  /* 0x0000001f3f067899 */ /* 0x000fc80008011607 */
[----:B------:R-:W-:-:S04]  /*3650*/  ULEA.HI.SX32 UR6, UR7, UR6, 0x1c ;  /* 0x0000000607067291 */ /* 0x000fc8000f8fe23f */
[----:B------:R-:W-:-:S04]  /*3660*/  UISETP.LT.AND UP1, UPT, URZ, UR6, UPT ;  /* 0x000000063f00728c */ /* 0x000fc8000bf21270 */
[----:B------:R-:W-:-:S04]  /*3670*/  USEL UR22, URZ, UR6, !UP1 ;  /* 0x000000063f167287 */ /* 0x000fc8000c800000 */
[----:B------:R-:W-:-:S06]  /*3680*/  UISETP.GE.AND UP1, UPT, UR23, UR22, UPT ;  /* 0x000000161700728c */ /* 0x000fcc000bf26270 */
[----:B------:R-:W-:Y:S01]  /*3690*/  PLOP3.LUT P3, PT, PT, PT, UP1, 0x80, 0x0 ;  /* 0x000000000000781c */ /* 0x000fe20003f6f018 */
[----:B------:R-:W-:Y:S02]  /*36a0*/  WARPGROUP.DEPBAR.LE gsb0, 0x0 ;  /* 0x00008000000079c5 */ /* 0x000fe40000010000 */
[----:B------:R4:W-:Y:S10]  /*36b0*/  @!P2 SYNCS.ARRIVE.TRANS64.RED.A1T0 RZ, [R6+URZ], RZ ;  /* 0x000000ff06ffa9a7 */ /* 0x0009f4000810043f */
[----:B----4-:R-:W-:Y:S05]  /*36c0*/  @!P3 BRA `(.L_x_13237) ;  /* 0x000000240028b947 */ /* 0x010fea0003800000 */
[----:B------:R-:W-:Y:S01]  /*36d0*/  IMAD.MOV.U32 R7, RZ, RZ, R0 ;  /* 0x000000ffff077224 */ /* 0x000fe200078e0000 */
[----:B------:R-:W-:Y:S01]  /*36e0*/  ULDC UR25, c[0x0][0x288] ;  /* 0x0000a20000197ab9 */ /* 0x000fe20000000800 */
[----:B------:R-:W-:Y:S01]  /*36f0*/  IMAD.MOV.U32 R8, RZ, RZ, R3 ;  /* 0x000000ffff087224 */ /* 0x000fe200078e0003 */
[----:B------:R-:W-:-:S06]  /*3700*/  ULDC UR24, c[0x0][0x988] ;  /* 0x0002620000187ab9 */ /* 0x000fcc0000000800 */
.L_x_13246:
[----:B------:R-:W-:-:S04]  /*3710*/  UIADD3 UR36, UR36, 0x1, URZ ;  /* 0x0000000124247890 */ /* 0x000fc8000fffe03f */
[----:B------:R-:W-:-:S04]  /*3720*/  UISETP.NE.AND UP1, UPT, UR36, 0x2, UPT ;  /* 0x000000022400788c */ /* 0x000fc8000bf25270 */
[----:B------:R-:W-:Y:S02]  /*3730*/  USEL UR6, URZ, 0x1, UP1 ;  /* 0x000000013f067887 */ /* 0x000fe40008800000 */
[----:B------:R-:W-:Y:S02]  /*3740*/  USEL UR36, UR36, URZ, UP1 ;  /* 0x0000003f24247287 */ /* 0x000fe40008800000 */
[----:B------:R-:W-:Y:S01]  /*3750*/  ULOP3.LUT UR37, UR37, UR6, URZ, 0x3c, !UPT ;  /* 0x0000000625257292 */ /* 0x000fe2000f8e3c3f */
[----:B0-----:R-:W-:Y:S11]  /*3760*/  @!P0 BRA `(.L_x_13238) ;  /* 0x0000000000048947 */ /* 0x001ff60003800000 */
[----:B------:R-:W-:Y:S01]  /*3770*/  BPT.TRAP 0x1 ;  /* 0x000000040000795c */ /* 0x000fe20000300000 */
.L_x_13238:
        /* <DEDUP_REMOVED lines=9> */
.L_x_13239:
[----:B-1----:R-:W-:Y:S05]  /*3810*/  @P3 BRA `(.L_x_13240) ;  /* 0x0000000000083947 */ /* 0x002fea0003800000 */
[----:B------:R-:W1:Y:S02]  /*3820*/  SYNCS.PHASECHK.TRANS64.TRYWAIT P3, [UR26+0x22830], R6 ;  /* 0x02283006ff0075a7 */ /* 0x000e64000806015a */
[----:B-1----:R-:W-:Y:S05]  /*3830*/  @!P3 BRA `(.L_x_13241) ;  /* 0x000000bc0034b947 */ /* 0x002fea0003800000 */
.L_x_13240:
[----:B------:R-:W-:Y:S01]  /*3840*/  UIMAD UR6, UR36, 0x300, UR20 ;  /* 0x00000300240678a4 */ /* 0x000fe2000f8e0214 */
[----:B------:R-:W-:Y:S01]  /*3850*/  WARPGROUP.ARRIVE ;  /* 0x00000000000079c5 */ /* 0x000fe20000000000 */
[----:B------:R-:W-:Y:S01]  /*3860*/  UMOV UR7, 0x40000040 ;  /* 0x4000004000077882 */ /* 0x000fe20000000000 */
[----:B------:R-:W-:Y:S01]  /*3870*/  UMOV UR11, 0x40000040 ;  /* 0x40000040000b7882 */ /* 0x000fe20000000000 */
[----:B------:R-:W-:Y:S01]  /*3880*/  UIADD3 UR10, UR6, 0x2, URZ ;  /* 0x00000002060a7890 */ /* 0x000fe2000fffe03f */
[----:B------:R-:W-:Y:S01]  /*3890*/  VIADD R10, R16, UR44 ;  /* 0x0000002c100a7c36 */ /* 0x000fe20008000000 */
[----:B------:R-:W-:Y:S01]  /*38a0*/  UIADD3 UR14, UR6, 0x4, URZ ;  /* 0x00000004060e7890 */ /* 0x000fe2000fffe03f */
[----:B------:R-:W2:Y:S01]  /*38b0*/  LDC R12, c[0x0][0x2f0] ;  /* 0x0000bc00ff0c7b82 */ /* 0x000ea20000000800 */
[----:B------:R-:W-:Y:S01]  /*38c0*/  UMOV UR15, 0x40000040 ;  /* 0x40000040000f7882 */ /* 0x000fe20000000000 */
[----:B------:R-:W-:Y:S01]  /*38d0*/  HGMMA.64x96x16.F32.BF16 R152, gdesc[UR4], RZ, !UPT, gsb0 ;  /* 0x01600000049879f0 */ /* 0x000fe2000c0018ff */
[----:B------:R-:W-:Y:S01]  /*38e0*/  UIADD3 UR18, UR6, 0x6, URZ ;  /* 0x0000000606127890 */ /* 0x000fe2000fffe03f */
[----:B------:R-:W-:Y:S01]  /*38f0*/  IMAD.MOV.U32 R14, RZ, RZ, -0x2 ;  /* 0xfffffffeff0e7424 */ /* 0x000fe200078e00ff */
[----:B------:R-:W-:Y:S01]  /*3900*/  UMOV UR19, 0x40000040 ;  /* 0x4000004000137882 */ /* 0x000fe20000000000 */
[----:B------:R-:W-:Y:S01]  /*3910*/  @UP0 ULDC UR6, c[0x0][0x44c] ;  /* 0x0001130000060ab9 */ /* 0x000fe20000000800 */
[----:B------:R-:W3:Y:S01]  /*3920*/  S2R R202, SR_TID.X ;  /* 0x0000000000ca7919 */ /* 0x000ee20000002100 */
[----:B------:R-:W-:Y:S01]  /*3930*/  @P1 IMAD.HI.U32 R0, R10, UR6, RZ ;  /* 0x000000060a001c27 */ /* 0x000fe2000f8e00ff */
[----:B------:R-:W-:-:S04]  /*3940*/  @UP0 ULDC UR6, c[0x0][0x450] ;  /* 0x0001140000060ab9 */ /* 0x000fc80000000800 */
[----:B------:R-:W-:Y:S01]  /*3950*/  @P1 SHF.R.U32.HI R10, RZ, UR6, R0 ;  /* 0x00000006ff0a1c19 */ /* 0x000fe20008011600 */
[----:B------:R-:W-:Y:S02]  /*3960*/  UMOV UR6, 0x1 ;  /* 0x0000000100067882 */ /* 0x000fe40000000000 */
[----:B------:R-:W-:Y:S02]  /*3970*/  UIMAD UR6, UR23, -0x60, UR6 ;  /* 0xffffffa0170678a4 */ /* 0x000fe4000f8e0206 */
[----:B------:R-:W4:Y:S04]  /*3980*/  SHFL.IDX PT, R0, R10, 0x1, 0x1c1f ;  /* 0x003c1f000a007f89 */ /* 0x000f2800000e0000 */
[----:B------:R-:W-:Y:S01]  /*3990*/  IMAD R21, R17, R14, UR6 ;  /* 0x0000000611157e24 */ /* 0x000fe2000f8e020e */
[----:B------:R-:W5:Y:S03]  /*39a0*/  SHFL.IDX PT, R10, R10, RZ, 0x1c1f ;  /* 0x001c1fff0a0a7589 */ /* 0x000f6600000e0000 */
[----:B--2---:R-:W-:Y:S01]  /*39b0*/  IMAD R21, R12, UR43, R21 ;  /* 0x0000002b0c157c24 */ /* 0x004fe2000f8e0215 */
[----:B---3--:R-:W-:-:S04]  /*39c0*/  SHF.R.U32.HI R202, RZ, 0x7, R202 ;  /* 0x00000007ffca7819 */ /* 0x008fc800000116ca */
[----:B----4-:R-:W-:-:S04]  /*39d0*/  IADD3 R0, R0, -UR25, R21 ;  /* 0x8000001900007c10 */ /* 0x010fc8000fffe015 */
[C---:B------:R-:W-:Y:S02]  /*39e0*/  ISETP.GT.AND P3, PT, R0.reuse, RZ, PT ;  /* 0x000000ff0000720c */ /* 0x040fe40003f64270 */
[----:B------:R-:W-:Y:S02]  /*39f0*/  ISETP.GT.AND P4, PT, R0, 0x1, PT ;  /* 0x000000010000780c */ /* 0x000fe40003f84270 */
[----:B-----5:R-:W-:-:S04]  /*3a00*/  IADD3 R21, R10, -UR25, R21 ;  /* 0x800000190a157c10 */ /* 0x020fc8000fffe015 */
[----:B------:R-:W-:Y:S01]  /*3a10*/  ISETP.GT.AND P5, PT, R21, 0x8, PT ;  /* 0x000000081500780c */ /* 0x000fe20003fa4270 */
        /* <DEDUP_REMOVED lines=22> */
[----:B-1----:R-:W-:Y:S02]  /*3b80*/  FSEL R3, R162, -INF , P3 ;  /* 0xff800000a2037808 */ /* 0x002fe40001800000 */
        /* <DEDUP_REMOVED lines=61> */
[----:B------:R-:W1:Y:S01]  /*3f60*/  SHFL.BFLY PT, R9, R12, 0x2, 0x1f ;  /* 0x0c401f000c097f89 */ /* 0x000e6200000e0000 */
[----:B------:R-:W-:Y:S02]  /*3f70*/  FSEL R153, R153, -INF , P4 ;  /* 0xff80000099997808 */ /* 0x000fe40002000000 */
[----:B------:R-:W-:-:S04]  /*3f80*/  ISETP.GT.AND P5, PT, R21, 0x10, PT ;  /* 0x000000101500780c */ /* 0x000fc80003fa4270 */
[----:B------:R-:W-:Y:S02]  /*3f90*/  FSEL R160, R160, -INF , P5 ;  /* 0xff800000a0a07808 */ /* 0x000fe40002800000 */
[----:B------:R-:W-:-:S04]  /*3fa0*/  ISETP.GT.AND P5, PT, R21, 0x18, PT ;  /* 0x000000181500780c */ /* 0x000fc80003fa4270 */
[----:B------:R-:W-:Y:S02]  /*3fb0*/  FSEL R164, R164, -INF , P5 ;  /* 0xff800000a4a47808 */ /* 0x000fe40002800000 */
[----:B------:R-:W-:-:S04]  /*3fc0*/  ISETP.GT.AND P5, PT, R21, 0x20, PT ;  /* 0x000000201500780c */ /* 0x000fc80003fa4270 */
[----:B------:R-:W-:Y:S02]  /*3fd0*/  FSEL R168, R168, -INF , P5 ;  /* 0xff800000a8a87808 */ /* 0x000fe40002800000 */
[C---:B------:R-:W-:Y:S02]  /*3fe0*/  ISETP.GT.AND P5, PT, R21.reuse, 0x28, PT ;  /* 0x000000281500780c */ /* 0x040fe40003fa4270 */
[----:B-1----:R-:W-:Y:S02]  /*3ff0*/  FMNMX.FTZ R14, R12, R9, !PT ;  /* 0x000000090c0e7209 */ /* 0x002fe40007810000 */
[----:B------:R-:W-:Y:S02]  /*4000*/  FSEL R172, R172, -INF , P5 ;  /* 0xff800000acac7808 */ /* 0x000fe40002800000 */
[----:B------:R-:W-:Y:S01]  /*4010*/  ISETP.GT.AND P5, PT, R21, 0x30, PT ;  /* 0x000000301500780c */ /* 0x000fe20003fa4270 */
[----:B------:R-:W1:Y:S03]  /*4020*/  SHFL.BFLY PT, R9, R14, 0x1, 0x1f ;  /* 0x0c201f000e097f89 */ /* 0x000e6600000e0000 */
[----:B------:R-:W-:-:S02]  /*4030*/  FSEL R176, R176, -INF , P5 ;  /* 0xff800000b0b07808 */ /* 0x000fc40002800000 */
[----:B------:R-:W-:-:S04]  /*4040*/  ISETP.GT.AND P5, PT, R21, 0x38, PT ;  /* 0x000000381500780c */ /* 0x000fc80003fa4270 */
[----:B------:R-:W-:Y:S02]  /*4050*/  FSEL R180, R180, -INF , P5 ;  /* 0xff800000b4b47808 */ /* 0x000fe40002800000 */
[----:B------:R-:W-:-:S04]  /*4060*/  ISETP.GT.AND P5, PT, R21, 0x40, PT ;  /* 0x000000401500780c */ /* 0x000fc80003fa4270 */
[----:B------:R-:W-:Y:S02]  /*4070*/  FSEL R184, R184, -INF , P5 ;  /* 0xff800000b8b87808 */ /* 0x000fe40002800000 */
[----:B------:R-:W-:-:S04]  /*4080*/  ISETP.GT.AND P5, PT, R21, 0x48, PT ;  /* 0x000000481500780c */ /* 0x000fc80003fa4270 */
[----:B------:R-:W-:Y:S02]  /*4090*/  FSEL R188, R188, -INF , P5 ;  /* 0xff800000bcbc7808 */ /* 0x000fe40002800000 */
[----:B------:R-:W-:Y:S02]  /*40a0*/  ISETP.GT.AND P5, PT, R21, 0x50, PT ;  /* 0x000000501500780c */ /* 0x000fe40003fa4270 */
[----:B-1----:R-:W-:Y:S02]  /*40b0*/  FMNMX.FTZ R0, R14, R9, !PT ;  /* 0x000000090e007209 */ /* 0x002fe40007810000 */
[----:B------:R-:W-:Y:S02]  /*40c0*/  FSEL R9, R152, -INF , P3 ;  /* 0xff80000098097808 */ /* 0x000fe40001800000 */
[C---:B------:R-:W-:Y:S01]  /*40d0*/  FSETP.NEU.FTZ.AND P4, PT, R0.reuse, -INF , PT ;  /* 0xff8000000000780b */ /* 0x040fe20003f9d000 */
[----:B------:R-:W-:Y:S01]  /*40e0*/  FMUL.FTZ R12, R0, UR10 ;  /* 0x0000000a000c7c20 */ /* 0x000fe20008410000 */
[----:B------:R-:W-:-:S02]  /*40f0*/  FMNMX.FTZ R10, R9, R8, !PT ;  /* 0x00000008090a7209 */ /* 0x000fc40007810000 */
[----:B------:R-:W-:Y:S02]  /*4100*/  ISETP.GT.AND P3, PT, R21, 0x9, PT ;  /* 0x000000091500780c */ /* 0x000fe40003f64270 */
[----:B------:R-:W-:Y:S02]  /*4110*/  FMNMX.FTZ R15, R153, R10, !PT ;  /* 0x0000000a990f7209 */ /* 0x000fe40007810000 */
[----:B------:R-:W-:Y:S02]  /*4120*/  FSEL R10, R12, RZ, P4 ;  /* 0x000000ff0c0a7208 */ /* 0x000fe40002000000 */
[----:B------:R-:W-:Y:S02]  /*4130*/  FSEL R157, R157, -INF , P3 ;  /* 0xff8000009d9d7808 */ /* 0x000fe40001800000 */
        /* <DEDUP_REMOVED lines=15> */
[----:B------:R1:W-:Y:S01]  /*4230*/  MUFU.EX2 R12, R20 ;  /* 0x00000014000c7308 */ /* 0x0003e20000000800 */
[----:B------:R-:W-:Y:S01]  /*4240*/  FMNMX.FTZ R14, R164, R15, !PT ;  /* 0x0000000fa40e7209 */ /* 0x000fe20007810000 */
[--C-:B------:R-:W-:Y:S01]  /*4250*/  FFMA.FTZ R15, R170, UR10, -R10.reuse ;  /* 0x0000000aaa0f7c23 */ /* 0x100fe2000801080a */
[----:B------:R-:W-:Y:S01]  /*4260*/  ISETP.GT.AND P3, PT, R21, 0x21, PT ;  /* 0x000000211500780c */ /* 0x000fe20003f64270 */
[--C-:B------:R-:W-:Y:S01]  /*4270*/  FFMA.FTZ R11, R11, UR10, -R10.reuse ;  /* 0x0000000a0b0b7c23 */ /* 0x100fe2000801080a */
[----:B------:R-:W-:Y:S01]  /*4280*/  FMNMX.FTZ R13, R165, R14, !PT ;  /* 0x0000000ea50d7209 */ /* 0x000fe20007810000 */
[----:B------:R-:W-:Y:S01]  /*4290*/  FFMA.FTZ R195, R195, UR10, -R10 ;  /* 0x0000000ac3c37c23 */ /* 0x000fe2000801080a */
[----:B------:R-:W-:Y:S01]  /*42a0*/  FSEL R169, R169, -INF , P3 ;  /* 0xff800000a9a97808 */ /* 0x000fe20001800000 */
[----:B------:R-:W-:Y:S01]  /*42b0*/  MUFU.EX2 R155, R155 ;  /* 0x0000009b009b7308 */ /* 0x000fe20000000800 */
[----:B------:R-:W-:-:S02]  /*42c0*/  FMNMX.FTZ R14, R168, R13, !PT ;  /* 0x0000000da80e7209 */ /* 0x000fc40007810000 */
[----:B------:R-:W-:Y:S02]  /*42d0*/  ISETP.GT.AND P3, PT, R21, 0x29, PT ;  /* 0x000000291500780c */ /* 0x000fe40003f64270 */
[----:B------:R-:W-:Y:S02]  /*42e0*/  FMNMX.FTZ R13, R169, R14, !PT ;  /* 0x0000000ea90d7209 */ /* 0x000fe40007810000 */
[----:B------:R-:W-:Y:S01]  /*42f0*/  FSEL R173, R173, -INF , P3 ;  /* 0xff800000adad7808 */ /* 0x000fe20001800000 */
[----:B------:R2:W-:Y:S01]  /*4300*/  MUFU.EX2 R14, R159 ;  /* 0x0000009f000e7308 */ /* 0x0005e20000000800 */
[----:B-1----:R-:W-:Y:S01]  /*4310*/  FMNMX.FTZ R20, R172, R13, !PT ;  /* 0x0000000dac147209 */ /* 0x002fe20007810000 */
[----:B------:R-:W-:Y:S01]  /*4320*/  FFMA.FTZ R13, R3, UR10, -R10 ;  /* 0x0000000a030d7c23 */ /* 0x000fe2000801080a */
[----:B------:R-:W-:Y:S02]  /*4330*/  ISETP.GT.AND P3, PT, R21, 0x31, PT ;  /* 0x000000311500780c */ /* 0x000fe40003f64270 */
[----:B------:R-:W-:-:S02]  /*4340*/  FMNMX.FTZ R3, R173, R20, !PT ;  /* 0x00000014ad037209 */ /* 0x000fc40007810000 */
[----:B------:R-:W-:Y:S01]  /*4350*/  FSEL R177, R177, -INF , P3 ;  /* 0xff800000b1b17808 */ /* 0x000fe20001800000 */
[----:B------:R-:W-:Y:S01]  /*4360*/  MUFU.EX2 R11, R11 ;  /* 0x0000000b000b7308 */ /* 0x000fe20000000800 */
[----:B------:R-:W-:Y:S01]  /*4370*/  FMNMX.FTZ R20, R176, R3, !PT ;  /* 0x00000003b0147209 */ /* 0x000fe20007810000 */
[--C-:B--2---:R-:W-:Y:S01]  /*4380*/  FFMA.FTZ R159, R166, UR10, -R10.reuse ;  /* 0x0000000aa69f7c23 */ /* 0x104fe2000801080a */
[----:B------:R-:W-:Y:S01]  /*4390*/  ISETP.GT.AND P3, PT, R21, 0x39, PT ;  /* 0x000000391500780c */ /* 0x000fe20003f64270 */
[--C-:B------:R-:W-:Y:S01]  /*43a0*/  FFMA.FTZ R166, R183, UR10, -R10.reuse ;  /* 0x0000000ab7a67c23 */ /* 0x100fe2000801080a */
[----:B------:R-:W-:Y:S01]  /*43b0*/  FMNMX.FTZ R3, R177, R20, !PT ;  /* 0x00000014b1037209 */ /* 0x000fe20007810000 */
[----:B------:R-:W-:Y:S01]  /*43c0*/  FFMA.FTZ R183, R199, UR10, -R10 ;  /* 0x0000000ac7b77c23 */ /* 0x000fe2000801080a */
[----:B------:R-:W-:Y:S01]  /*43d0*/  FSEL R181, R181, -INF , P3 ;  /* 0xff800000b5b57808 */ /* 0x000fe20001800000 */
[----:B------:R1:W-:Y:S01]  /*43e0*/  MUFU.EX2 R20, R163 ;  /* 0x000000a300147308 */ /* 0x0003e20000000800 */
[----:B------:R-:W-:-:S02]  /*43f0*/  FMNMX.FTZ R152, R180, R3, !PT ;  /* 0x00000003b4987209 */ /* 0x000fc40007810000 */
[----:B------:R-:W-:Y:S02]  /*4400*/  ISETP.GT.AND P3, PT, R21, 0x41, PT ;  /* 0x000000411500780c */ /* 0x000fe40003f64270 */
[----:B------:R-:W-:Y:S02]  /*4410*/  FMNMX.FTZ R3, R181, R152, !PT ;  /* 0x00000098b5037209 */ /* 0x000fe40007810000 */
[----:B------:R-:W-:Y:S01]  /*4420*/  FSEL R185, R185, -INF , P3 ;  /* 0xff800000b9b97808 */ /* 0x000fe20001800000 */
[----:B------:R-:W-:Y:S01]  /*4430*/  MUFU.EX2 R13, R13 ;  /* 0x0000000d000d7308 */ /* 0x000fe20000000800 */
[----:B------:R-:W-:Y:S01]  /*4440*/  FMNMX.FTZ R152, R184, R3, !PT ;  /* 0x00000003b8987209 */ /* 0x000fe20007810000 */
[--C-:B-1----:R-:W-:Y:S01]  /*4450*/  FFMA.FTZ R163, R174, UR10, -R10.reuse ;  /* 0x0000000aaea37c23 */ /* 0x102fe2000801080a */
[----:B------:R-:W-:Y:S01]  /*4460*/  ISETP.GT.AND P3, PT, R21, 0x49, PT ;  /* 0x000000491500780c */ /* 0x000fe20003f64270 */
[----:B------:R-:W-:Y:S01]  /*4470*/  FFMA.FTZ R174, R190, UR10, -R10 ;  /* 0x0000000abeae7c23 */ /* 0x000fe2000801080a */
[----:B------:R-:W-:-:S02]  /*4480*/  FMNMX.FTZ R3, R185, R152, !PT ;  /* 0x00000098b9037209 */ /* 0x000fc40007810000 */
[----:B------:R-:W-:Y:S01]  /*4490*/  FSEL R189, R189, -INF , P3 ;  /* 0xff800000bdbd7808 */ /* 0x000fe20001800000 */
[----:B------:R1:W-:Y:S01]  /*44a0*/  MUFU.EX2 R152, R167 ;  /* 0x000000a700987308 */ /* 0x0003e20000000800 */
[----:B------:R-:W-:Y:S02]  /*44b0*/  FMNMX.FTZ R154, R188, R3, !PT ;  /* 0x00000003bc9a7209 */ /* 0x000fe40007810000 */
[----:B------:R-:W-:Y:S02]  /*44c0*/  ISETP.GT.AND P3, PT, R21, 0x51, PT ;  /* 0x000000511500780c */ /* 0x000fe40003f64270 */
[----:B------:R-:W-:Y:S02]  /*44d0*/  FSEL R192, R192, -INF , P5 ;  /* 0xff800000c0c07808 */ /* 0x000fe40002800000 */
[----:B------:R-:W-:Y:S01]  /*44e0*/  FMNMX.FTZ R3, R189, R154, !PT ;  /* 0x0000009abd037209 */ /* 0x000fe20007810000 */
[----:B------:R-:W-:Y:S01]  /*44f0*/  MUFU.EX2 R159, R159 ;  /* 0x0000009f009f7308 */ /* 0x000fe20000000800 */
[----:B------:R-:W-:Y:S01]  /*4500*/  ISETP.GT.AND P5, PT, R21, 0x58, PT ;  /* 0x000000581500780c */ /* 0x000fe20003fa4270 */
[----:B-1----:R-:W-:Y:S01]  /*4510*/  FFMA.FTZ R167, R182, UR10, -R10 ;  /* 0x0000000ab6a77c23 */ /* 0x002fe2000801080a */
[----:B------:R-:W-:-:S02]  /*4520*/  FSEL R193, R193, -INF , P3 ;  /* 0xff800000c1c17808 */ /* 0x000fc40001800000 */
[----:B------:R-:W-:Y:S02]  /*4530*/  FMNMX.FTZ R154, R192, R3, !PT ;  /* 0x00000003c09a7209 */ /* 0x000fe40007810000 */
[----:B------:R-:W-:Y:S01]  /*4540*/  ISETP.GT.AND P3, PT, R21, 0x59, PT ;  /* 0x000000591500780c */ /* 0x000fe20003f64270 */
[--C-:B------:R-:W-:Y:S01]  /*4550*/  FFMA.FTZ R21, R178, UR10, -R10.reuse ;  /* 0x0000000ab2157c23 */ /* 0x100fe2000801080a */
[----:B------:R-:W-:Y:S01]  /*4560*/  FSEL R196, R196, -INF , P5 ;  /* 0xff800000c4c47808 */ /* 0x000fe20002800000 */
[----:B------:R-:W-:Y:S01]  /*4570*/  FFMA.FTZ R178, R194, UR10, -R10 ;  /* 0x0000000ac2b27c23 */ /* 0x000fe2000801080a */
[----:B------:R-:W-:Y:S01]  /*4580*/  FMNMX.FTZ R3, R193, R154, !PT ;  /* 0x0000009ac1037209 */ /* 0x000fe20007810000 */
[----:B------:R-:W-:Y:S01]  /*4590*/  MUFU.EX2 R15, R15 ;  /* 0x0000000f000f7308 */ /* 0x000fe20000000800 */
[----:B------:R-:W-:Y:S02]  /*45a0*/  FSEL R197, R197, -INF , P3 ;  /* 0xff800000c5c57808 */ /* 0x000fe40001800000 */
[----:B------:R-:W-:-:S04]  /*45b0*/  FMNMX.FTZ R158, R196, R3, !PT ;  /* 0x00000003c49e7209 */ /* 0x000fc80007810000 */
[----:B------:R-:W-:Y:S01]  /*45c0*/  FMNMX.FTZ R3, R197, R158, !PT ;  /* 0x0000009ec5037209 */ /* 0x000fe20007810000 */
[----:B------:R1:W-:Y:S01]  /*45d0*/  MUFU.EX2 R154, R171 ;  /* 0x000000ab009a7308 */ /* 0x0003e20000000800 */
[--C-:B------:R-:W-:Y:S01]  /*45e0*/  FFMA.FTZ R158, R175, UR10, -R10.reuse ;  /* 0x0000000aaf9e7c23 */ /* 0x100fe2000801080a */
[--C-:B------:R-:W-:Y:S02]  /*45f0*/  FFMA.FTZ R175, R191, UR10, -R10.reuse ;  /* 0x0000000abfaf7c23 */ /* 0x100fe4000801080a */
[----:B------:R-:W2:Y:S04]  /*4600*/  SHFL.BFLY PT, R170, R3, 0x2, 0x1f ;  /* 0x0c401f0003aa7f89 */ /* 0x000ea800000e0000 */
[----:B------:R-:W-:Y:S01]  /*4610*/  MUFU.EX2 R163, R163 ;  /* 0x000000a300a37308 */ /* 0x000fe20000000800 */
[----:B-1----:R-:W-:-:S07]  /*4620*/  FFMA.FTZ R171, R187, UR10, -R10 ;  /* 0x0000000abbab7c23 */ /* 0x002fce000801080a */
[----:B------:R-:W-:Y:S08]  /*4630*/  MUFU.EX2 R158, R158 ;  /* 0x0000009e009e7308 */ /* 0x000ff00000000800 */
[----:B------:R-:W-:Y:S01]  /*4640*/  MUFU.EX2 R21, R21 ;  /* 0x0000001500157308 */ /* 0x000fe20000000800 */
[----:B--2---:R-:W-:Y:S01]  /*4650*/  FMNMX.FTZ R179, R3, R170, !PT ;  /* 0x000000aa03b37209 */ /* 0x004fe20007810000 */
[----:B------:R-:W-:-:S06]  /*4660*/  FFMA.FTZ R170, R186, UR10, -R10 ;  /* 0x0000000abaaa7c23 */ /* 0x000fcc000801080a */
[----:B------:R-:W-:Y:S01]  /*4670*/  MUFU.EX2 R162, R162 ;  /* 0x000000a200a27308 */ /* 0x000fe20000000800 */
[----:B------:R-:W1:Y:S07]  /*4680*/  SHFL.BFLY PT, R182, R179, 0x1, 0x1f ;  /* 0x0c201f00b3b67f89 */ /* 0x000e6e00000e0000 */
[----:B------:R-:W-:Y:S08]  /*4690*/  MUFU.EX2 R167, R167 ;  /* 0x000000a700a77308 */ /* 0x000ff00000000800 */
[----:B------:R-:W-:Y:S08]  /*46a0*/  MUFU.EX2 R166, R166 ;  /* 0x000000a600a67308 */ /* 0x000ff00000000800 */
[----:B------:R-:W-:Y:S01]  /*46b0*/  MUFU.EX2 R170, R170 ;  /* 0x000000aa00aa7308 */ /* 0x000fe20000000800 */
[----:B-1----:R-:W-:Y:S01]  /*46c0*/  FMNMX.FTZ R3, R179, R182, !PT ;  /* 0x000000b6b3037209 */ /* 0x002fe20007810000 */
[----:B------:R-:W-:Y:S01]  /*46d0*/  FFMA.FTZ R182, R198, UR10, -R10 ;  /* 0x0000000ac6b67c23 */ /* 0x000fe2000801080a */
[----:B------:R-:W-:-:S02]  /*46e0*/  FSEL R10, R0, RZ, P4 ;  /* 0x000000ff000a7208 */ /* 0x000fc40002000000 */
[C---:B------:R-:W-:Y:S01]  /*46f0*/  FSETP.NEU.FTZ.AND P3, PT, R3.reuse, -INF , PT ;  /* 0xff8000000300780b */ /* 0x040fe20003f7d000 */
[----:B------:R-:W-:Y:S02]  /*4700*/  FMUL.FTZ R190, R3, UR10 ;  /* 0x0000000a03be7c20 */ /* 0x000fe40008410000 */
[----:B------:R-:W-:Y:S01]  /*4710*/  FADD.FTZ R10, -R10, R7 ;  /* 0x000000070a0a7221 */ /* 0x000fe20000010100 */
[----:B------:R1:W-:Y:S02]  /*4720*/  MUFU.EX2 R179, R195 ;  /* 0x000000c300b37308 */ /* 0x0003e40000000800 */
[----:B------:R-:W-:Y:S01]  /*4730*/  FSEL R190, R190, RZ, P3 ;  /* 0x000000ffbebe7208 */ /* 0x000fe20001800000 */
[----:B------:R-:W-:-:S04]  /*4740*/  FMUL.FTZ R10, R10, UR10 ;  /* 0x0000000a0a0a7c20 */ /* 0x000fc80008410000 */
[--C-:B------:R-:W-:Y:S01]  /*4750*/  FFMA.FTZ R187, R9, UR10, -R190.reuse ;  /* 0x0000000a09bb7c23 */ /* 0x100fe200080108be */
[----:B------:R-:W-:Y:S01]  /*4760*/  FSEL R9, R3, RZ, P3 ;  /* 0x000000ff03097208 */ /* 0x000fe20001800000 */
[----:B------:R-:W2:Y:S01]  /*4770*/  MUFU.EX2 R10, R10 ;  /* 0x0000000a000a7308 */ /* 0x000ea20000000800 */
[--C-:B------:R-:W-:Y:S01]  /*4780*/  FFMA.FTZ R186, R153, UR10, -R190.reuse ;  /* 0x0000000a99ba7c23 */ /* 0x100fe200080108be */
[--C-:B------:R-:W-:Y:S01]  /*4790*/  FFMA.FTZ R156, R156, UR10, -R190.reuse ;  /* 0x0000000a9c9c7c23 */ /* 0x100fe200080108be */
[----:B------:R-:W-:Y:S01]  /*47a0*/  FFMA.FTZ R191, R157, UR10, -R190 ;  /* 0x0000000a9dbf7c23 */ /* 0x000fe200080108be */
[----:B------:R-:W-:Y:S01]  /*47b0*/  FADD.FTZ R9, -R9, R8 ;  /* 0x0000000809097221 */ /* 0x000fe20000010100 */
[--C-:B------:R-:W-:Y:S01]  /*47c0*/  FFMA.FTZ R160, R160, UR10, -R190.reuse ;  /* 0x0000000aa0a07c23 */ /* 0x100fe200080108be */
[--C-:B-1----:R-:W-:Y:S01]  /*47d0*/  FFMA.FTZ R195, R161, UR10, -R190.reuse ;  /* 0x0000000aa1c37c23 */ /* 0x102fe200080108be */
[--C-:B------:R-:W-:Y:S01]  /*47e0*/  FFMA.FTZ R164, R164, UR10, -R190.reuse ;  /* 0x0000000aa4a47c23 */ /* 0x100fe200080108be */
[----:B------:R-:W-:Y:S01]  /*47f0*/  FMUL.FTZ R8, R9, UR10 ;  /* 0x0000000a09087c20 */ /* 0x000fe20008410000 */
        /* <DEDUP_REMOVED lines=8> */
[----:B------:R-:W1:Y:S01]  /*4880*/  MUFU.EX2 R8, R8 ;  /* 0x0000000800087308 */ /* 0x000e620000000800 */
[----:B--2---:R-:W-:Y:S01]  /*4890*/  FFMA.FTZ R9, R10, R4, R11 ;  /* 0x000000040a097223 */ /* 0x004fe2000001000b */
[--C-:B------:R-:W-:Y:S01]  /*48a0*/  FFMA.FTZ R176, R176, UR10, -R190.reuse ;  /* 0x0000000ab0b07c23 */ /* 0x100fe200080108be */
[--C-:B------:R-:W-:Y:S01]  /*48b0*/  FFMA.FTZ R192, R192, UR10, -R190.reuse ;  /* 0x0000000ac0c07c23 */ /* 0x100fe200080108be */
[--C-:B------:R-:W-:Y:S01]  /*48c0*/  FFMA.FTZ R193, R193, UR10, -R190.reuse ;  /* 0x0000000ac1c17c23 */ /* 0x100fe200080108be */
[----:B------:R-:W-:Y:S01]  /*48d0*/  FADD.FTZ R4, R12, R9 ;  /* 0x000000090c047221 */ /* 0x000fe20000010000 */
[----:B------:R-:W-:Y:S01]  /*48e0*/  FFMA.FTZ R196, R196, UR10, -R190 ;  /* 0x0000000ac4c47c23 */ /* 0x000fe200080108be */
[----:B------:R-:W-:Y:S01]  /*48f0*/  F2FP.BF16.F32.PACK_AB R165, R162, R21 ;  /* 0x00000015a2a5723e */ /* 0x000fe200000010ff */
[----:B------:R-:W2:Y:S01]  /*4900*/  MUFU.EX2 R186, R186 ;  /* 0x000000ba00ba7308 */ /* 0x000ea20000000800 */
[----:B------:R-:W-:Y:S01]  /*4910*/  FADD.FTZ R9, R155, R4 ;  /* 0x000000049b097221 */ /* 0x000fe20000010000 */
[----:B------:R-:W-:Y:S01]  /*4920*/  F2FP.BF16.F32.PACK_AB R155, R14, R155 ;  /* 0x0000009b0e9b723e */ /* 0x000fe200000010ff */
[-C--:B------:R-:W-:Y:S01]  /*4930*/  FMUL.FTZ R26, R26, R10.reuse ;  /* 0x0000000a1a1a7220 */ /* 0x080fe20000410000 */
[-C--:B------:R-:W-:Y:S01]  /*4940*/  FMUL.FTZ R27, R27, R10.reuse ;  /* 0x0000000a1b1b7220 */ /* 0x080fe20000410000 */
[----:B------:R-:W-:Y:S01]  /*4950*/  FADD.FTZ R4, R14, R9 ;  /* 0x000000090e047221 */ /* 0x000fe20000010000 */
[-C--:B------:R-:W-:Y:S01]  /*4960*/  FMUL.FTZ R30, R30, R10.reuse ;  /* 0x0000000a1e1e7220 */ /* 0x080fe20000410000 */
[-C--:B------:R-:W-:Y:S01]  /*4970*/  FMUL.FTZ R31, R31, R10.reuse ;  /* 0x0000000a1f1f7220 */ /* 0x080fe20000410000 */
[----:B------:R-:W3:Y:S01]  /*4980*/  MUFU.EX2 R156, R156 ;  /* 0x0000009c009c7308 */ /* 0x000ee20000000800 */
[----:B-1----:R-:W-:Y:S01]  /*4990*/  FFMA.FTZ R9, R8, R5, R187 ;  /* 0x0000000508097223 */ /* 0x002fe200000100bb */
[----:B------:R-:W-:Y:S01]  /*49a0*/  FADD.FTZ R157, R13, R4 ;  /* 0x000000040d9d7221 */ /* 0x000fe20000010000 */
[----:B------:R-:W-:Y:S01]  /*49b0*/  FFMA.FTZ R5, R180, UR10, -R190 ;  /* 0x0000000ab4057c23 */ /* 0x000fe200080108be */
[-C--:B------:R-:W-:Y:S01]  /*49c0*/  FMUL.FTZ R34, R34, R10.reuse ;  /* 0x0000000a22227220 */ /* 0x080fe20000410000 */
[-C--:B------:R-:W-:Y:S01]  /*49d0*/  FMUL.FTZ R35, R35, R10.reuse ;  /* 0x0000000a23237220 */ /* 0x080fe20000410000 */
[----:B------:R-:W-:Y:S01]  /*49e0*/  FADD.FTZ R180, R20, R157 ;  /* 0x0000009d14b47221 */ /* 0x000fe20000010000 */
[----:B------:R-:W-:Y:S01]  /*49f0*/  FMUL.FTZ R38, R38, R10 ;  /* 0x0000000a26267220 */ /* 0x000fe20000410000 */
[----:B------:R-:W1:Y:S01]  /*4a00*/  MUFU.EX2 R191, R191 ;  /* 0x000000bf00bf7308 */ /* 0x000e620000000800 */
[----:B--2---:R-:W-:Y:S01]  /*4a10*/  FADD.FTZ R153, R186, R9 ;  /* 0x00000009ba997221 */ /* 0x004fe20000010000 */
[----:B------:R-:W-:Y:S01]  /*4a20*/  FADD.FTZ R157, R159, R180 ;  /* 0x000000b49f9d7221 */ /* 0x000fe20000010000 */
[----:B------:R-:W-:Y:S01]  /*4a30*/  IADD3 R9, -R202, 0xb, RZ ;  /* 0x0000000bca097810 */ /* 0x000fe20007ffe1ff */
[--C-:B------:R-:W-:Y:S01]  /*4a40*/  FFMA.FTZ R180, R181, UR10, -R190.reuse ;  /* 0x0000000ab5b47c23 */ /* 0x100fe200080108be */
[--C-:B------:R-:W-:Y:S01]  /*4a50*/  FFMA.FTZ R181, R184, UR10, -R190.reuse ;  /* 0x0000000ab8b57c23 */ /* 0x100fe200080108be */
[----:B------:R-:W-:Y:S01]  /*4a60*/  FADD.FTZ R198, R152, R157 ;  /* 0x0000009d98c67221 */ /* 0x000fe20000010000 */
[----:B------:R-:W-:Y:S01]  /*4a70*/  FFMA.FTZ R184, R185, UR10, -R190 ;  /* 0x0000000ab9b87c23 */ /* 0x000fe200080108be */
[----:B------:R-:W2:Y:S01]  /*4a80*/  MUFU.EX2 R160, R160 ;  /* 0x000000a000a07308 */ /* 0x000ea20000000800 */
[----:B---3--:R-:W-:Y:S01]  /*4a90*/  FADD.FTZ R4, R156, R153 ;  /* 0x000000999c047221 */ /* 0x008fe20000010000 */
[----:B------:R-:W-:Y:S01]  /*4aa0*/  FADD.FTZ R157, R15, R198 ;  /* 0x000000c60f9d7221 */ /* 0x000fe20000010000 */
[--C-:B------:R-:W-:Y:S01]  /*4ab0*/  FFMA.FTZ R185, R188, UR10, -R190.reuse ;  /* 0x0000000abcb97c23 */ /* 0x100fe200080108be */
[--C-:B------:R-:W-:Y:S01]  /*4ac0*/  FFMA.FTZ R188, R189, UR10, -R190.reuse ;  /* 0x0000000abdbc7c23 */ /* 0x100fe200080108be */
[----:B------:R-:W-:Y:S01]  /*4ad0*/  FFMA.FTZ R190, R197, UR10, -R190 ;  /* 0x0000000ac5be7c23 */ /* 0x000fe200080108be */
[----:B------:R-:W-:Y:S01]  /*4ae0*/  FADD.FTZ R198, R154, R157 ;  /* 0x0000009d9ac67221 */ /* 0x000fe20000010000 */
[----:B------:R-:W-:Y:S01]  /*4af0*/  F2FP.BF16.F32.PACK_AB R159, R152, R159 ;  /* 0x0000009f989f723e */ /* 0x000fe200000010ff */
[----:B------:R-:W3:Y:S01]  /*4b00*/  MUFU.EX2 R195, R195 ;  /* 0x000000c300c37308 */ /* 0x000ee20000000800 */
[----:B-1----:R-:W-:Y:S01]  /*4b10*/  FADD.FTZ R153, R191, R4 ;  /* 0x00000004bf997221 */ /* 0x002fe20000010000 */
[----:B------:R-:W-:-:S02]  /*4b20*/  @!P2 VIADD R4, R177, 0x22840 ;  /* 0x00022840b104a836 */ /* 0x000fc40000000000 */
[----:B------:R-:W-:Y:S01]  /*4b30*/  FADD.FTZ R157, R163, R198 ;  /* 0x000000c6a39d7221 */ /* 0x000fe20000010000 */
[----:B------:R-:W-:Y:S01]  /*4b40*/  F2FP.BF16.F32.PACK_AB R163, R158, R163 ;  /* 0x000000a39ea3723e */ /* 0x000fe200000010ff */
[-C--:B------:R-:W-:Y:S01]  /*4b50*/  FMUL.FTZ R39, R39, R10.reuse ;  /* 0x0000000a27277220 */ /* 0x080fe20000410000 */
[----:B------:R-:W-:Y:S01]  /*4b60*/  F2FP.BF16.F32.PACK_AB R152, R186, R187 ;  /* 0x000000bbba98723e */ /* 0x000fe200000010ff */
[-C--:B------:R-:W-:Y:S01]  /*4b70*/  FMUL.FTZ R42, R42, R10.reuse ;  /* 0x0000000a2a2a7220 */ /* 0x080fe20000410000 */
[----:B------:R-:W1:Y:S01]  /*4b80*/  MUFU.EX2 R164, R164 ;  /* 0x000000a400a47308 */ /* 0x000e620000000800 */
[----:B--2---:R-:W-:Y:S01]  /*4b90*/  FADD.FTZ R194, R160, R153 ;  /* 0x00000099a0c27221 */ /* 0x004fe20000010000 */
[----:B------:R-:W-:Y:S01]  /*4ba0*/  @!P2 PRMT R4, RZ, 0x654, R4 ;  /* 0x00000654ff04a816 */ /* 0x000fe20000000004 */
[----:B------:R2:W-:Y:S06]  /*4bb0*/  BAR.ARV R9, 0x100 ;  /* 0x000400090000751d */ /* 0x0005ec0000002000 */
[----:B------:R-:W4:Y:S01]  /*4bc0*/  MUFU.EX2 R199, R199 ;  /* 0x000000c700c77308 */ /* 0x000f220000000800 */
[----:B---3--:R-:W-:Y:S01]  /*4bd0*/  FADD.FTZ R153, R195, R194 ;  /* 0x000000c2c3997221 */ /* 0x008fe20000010000 */
[----:B------:R3:W-:Y:S01]  /*4be0*/  @!P2 SYNCS.ARRIVE.TRANS64.RED.A1T0 RZ, [R4+URZ], RZ ;  /* 0x000000ff04ffa9a7 */ /* 0x0007e2000810043f */
        /* <DEDUP_REMOVED lines=39> */
[----:B------:R-:W-:Y:S01]  /*4e60*/  FADD.FTZ R153, R167, R194 ;  /* 0x000000c2a7997221 */ /* 0x000fe20000010000 */
[----:B------:R-:W-:Y:S01]  /*4e70*/  F2FP.BF16.F32.PACK_AB R167, R166, R167 ;  /* 0x000000a7a6a7723e */ /* 0x000fe200000010ff */
[-C--:B------:R-:W-:Y:S01]  /*4e80*/  FMUL.FTZ R94, R94, R10.reuse ;  /* 0x0000000a5e5e7220 */ /* 0x080fe20000410000 */
[----:B------:R-:W-:Y:S01]  /*4e90*/  FMUL.FTZ R95, R95, R10 ;  /* 0x0000000a5f5f7220 */ /* 0x000fe20000410000 */
[----:B------:R-:W-:Y:S01]  /*4ea0*/  FADD.FTZ R161, R166, R153 ;  /* 0x00000099a6a17221 */ /* 0x000fe20000010000 */
[----:B------:R-:W-:Y:S01]  /*4eb0*/  F2FP.BF16.F32.PACK_AB R153, R12, R11 ;  /* 0x0000000b0c99723e */ /* 0x000fe200000010ff */
[----:B------:R-:W4:Y:S01]  /*4ec0*/  MUFU.EX2 R203, R203 ;  /* 0x000000cb00cb7308 */ /* 0x000f220000000800 */
[C---:B---3--:R-:W-:Y:S01]  /*4ed0*/  FADD.FTZ R157, R201.reuse, R4 ;  /* 0x00000004c99d7221 */ /* 0x048fe20000010000 */
[----:B------:R-:W-:Y:S01]  /*4ee0*/  FADD.FTZ R12, R170, R161 ;  /* 0x000000a1aa0c7221 */ /* 0x000fe20000010000 */
[----:B------:R-:W-:Y:S01]  /*4ef0*/  F2FP.BF16.F32.PACK_AB R162, R201, R172 ;  /* 0x000000acc9a2723e */ /* 0x000fe200000010ff */
[-C--:B------:R-:W-:Y:S01]  /*4f00*/  FMUL.FTZ R98, R98, R10.reuse ;  /* 0x0000000a62627220 */ /* 0x080fe20000410000 */
[-C--:B------:R-:W-:Y:S01]  /*4f10*/  FMUL.FTZ R99, R99, R10.reuse ;  /* 0x0000000a63637220 */ /* 0x080fe20000410000 */
[-C--:B------:R-:W-:Y:S01]  /*4f20*/  FMUL.FTZ R102, R102, R10.reuse ;  /* 0x0000000a66667220 */ /* 0x080fe20000410000 */
[-C--:B------:R-:W-:Y:S01]  /*4f30*/  FMUL.FTZ R103, R103, R10.reuse ;  /* 0x0000000a67677220 */ /* 0x080fe20000410000 */
[----:B------:R-:W3:Y:S01]  /*4f40*/  MUFU.EX2 R171, R171 ;  /* 0x000000ab00ab7308 */ /* 0x000ee20000000800 */
[----:B-1----:R-:W-:Y:S01]  /*4f50*/  FADD.FTZ R4, R176, R157 ;  /* 0x0000009db0047221 */ /* 0x002fe20000010000 */
[----:B------:R-:W-:Y:S01]  /*4f60*/  F2FP.BF16.F32.PACK_AB R157, R20, R13 ;  /* 0x0000000d149d723e */ /* 0x000fe200000010ff */
[-C--:B------:R-:W-:Y:S01]  /*4f70*/  FMUL.FTZ R106, R106, R10.reuse ;  /* 0x0000000a6a6a7220 */ /* 0x080fe20000410000 */
[-C--:B------:R-:W-:Y:S01]  /*4f80*/  FMUL.FTZ R107, R107, R10.reuse ;  /* 0x0000000a6b6b7220 */ /* 0x080fe20000410000 */
[-C--:B------:R-:W-:Y:S01]  /*4f90*/  FMUL.FTZ R110, R110, R10.reuse ;  /* 0x0000000a6e6e7220 */ /* 0x080fe20000410000 */
        /* <DEDUP_REMOVED lines=28> */
[----:B------:R-:W-:Y:S01]  /*5160*/  F2FP.BF16.F32.PACK_AB R161, R154, R15 ;  /* 0x0000000f9aa1723e */ /* 0x000fe200000010ff */
[----:B------:R-:W-:Y:S01]  /*5170*/  FMUL.FTZ R147, R147, R10 ;  /* 0x0000000a93937220 */ /* 0x000fe20000410000 */
[----:B------:R-:W-:Y:S01]  /*5180*/  F2FP.BF16.F32.PACK_AB R154, R191, R156 ;  /* 0x0000009cbf9a723e */ /* 0x000fe200000010ff */
[----:B------:R-:W-:Y:S01]  /*5190*/  FMUL.FTZ R150, R150, R10 ;  /* 0x0000000a96967220 */ /* 0x000fe20000410000 */
[----:B------:R-:W-:Y:S01]  /*51a0*/  F2FP.BF16.F32.PACK_AB R156, R195, R160 ;  /* 0x000000a0c39c723e */ /* 0x000fe200000010ff */
[----:B------:R-:W-:Y:S01]  /*51b0*/  FMUL.FTZ R151, R151, R10 ;  /* 0x0000000a97977220 */ /* 0x000fe20000410000 */
[----:B------:R-:W4:Y:S01]  /*51c0*/  MUFU.EX2 R181, R181 ;  /* 0x000000b500b57308 */ /* 0x000f220000000800 */
[----:B---3--:R-:W-:Y:S01]  /*51d0*/  FADD.FTZ R4, R180, R13 ;  /* 0x0000000db4047221 */ /* 0x008fe20000010000 */
[----:B------:R-:W-:Y:S01]  /*51e0*/  F2FP.BF16.F32.PACK_AB R160, R7, R168 ;  /* 0x000000a807a0723e */ /* 0x000fe200000010ff */
[-C--:B------:R-:W-:Y:S01]  /*51f0*/  FMUL.FTZ R24, R24, R8.reuse ;  /* 0x0000000818187220 */ /* 0x080fe20000410000 */
[----:B------:R-:W-:Y:S01]  /*5200*/  F2FP.BF16.F32.PACK_AB R166, R180, R5 ;  /* 0x00000005b4a6723e */ /* 0x000fe200000010ff */
        /* <DEDUP_REMOVED lines=20> */
[----:B---3--:R-:W-:Y:S01]  /*5350*/  FADD.FTZ R14, R178, R15 ;  /* 0x0000000fb20e7221 */ /* 0x008fe20000010000 */
[----:B------:R-:W-:Y:S01]  /*5360*/  F2FP.BF16.F32.PACK_AB R173, R179, R178 ;  /* 0x000000b2b3ad723e */ /* 0x000fe200000010ff */
[-C--:B------:R-:W-:Y:S01]  /*5370*/  FMUL.FTZ R53, R53, R8.reuse ;  /* 0x0000000835357220 */ /* 0x080fe20000410000 */
[-C--:B------:R-:W-:Y:S01]  /*5380*/  FMUL.FTZ R56, R56, R8.reuse ;  /* 0x0000000838387220 */ /* 0x080fe20000410000 */
[-C--:B------:R-:W-:Y:S01]  /*5390*/  FMUL.FTZ R57, R57, R8.reuse ;  /* 0x0000000839397220 */ /* 0x080fe20000410000 */
[-C--:B------:R-:W-:Y:S01]  /*53a0*/  FMUL.FTZ R60, R60, R8.reuse ;  /* 0x000000083c3c7220 */ /* 0x080fe20000410000 */
[-C--:B------:R-:W-:Y:S01]  /*53b0*/  FMUL.FTZ R61, R61, R8.reuse ;  /* 0x000000083d3d7220 */ /* 0x080fe20000410000 */
[----:B------:R-:W3:Y:S01]  /*53c0*/  MUFU.EX2 R182, R182 ;  /* 0x000000b600b67308 */ /* 0x000ee20000000800 */
[C---:B-1----:R-:W-:Y:S01]  /*53d0*/  FADD.FTZ R4, R184.reuse, R13 ;  /* 0x0000000db8047221 */ /* 0x042fe20000010000 */
[----:B------:R-:W-:Y:S01]  /*53e0*/  FADD.FTZ R13, R179, R14 ;  /* 0x0000000eb30d7221 */ /* 0x000fe20000010000 */
[----:B------:R-:W-:Y:S01]  /*53f0*/  F2FP.BF16.F32.PACK_AB R168, R184, R181 ;  /* 0x000000b5b8a8723e */ /* 0x000fe200000010ff */
        /* <DEDUP_REMOVED lines=52> */
[----:B------:R-:W-:Y:S01]  /*5740*/  FMUL.FTZ R140, R140, R8 ;  /* 0x000000088c8c7220 */ /* 0x000fe20000410000 */
[C---:B----4-:R-:W-:Y:S01]  /*5750*/  FADD.FTZ R4, R183.reuse, R4 ;  /* 0x00000004b7047221 */ /* 0x050fe20000010000 */
[----:B------:R-:W-:Y:S01]  /*5760*/  F2FP.BF16.F32.PACK_AB R175, R183, R182 ;  /* 0x000000b6b7af723e */ /* 0x000fe200000010ff */
[-C--:B------:R-:W-:Y:S01]  /*5770*/  FMUL.FTZ R141, R141, R8.reuse ;  /* 0x000000088d8d7220 */ /* 0x080fe20000410000 */
[-C--:B------:R-:W-:Y:S01]  /*5780*/  FMUL.FTZ R144, R144, R8.reuse ;  /* 0x0000000890907220 */ /* 0x080fe20000410000 */
[-C--:B------:R-:W-:Y:S01]  /*5790*/  FMUL.FTZ R145, R145, R8.reuse ;  /* 0x0000000891917220 */ /* 0x080fe20000410000 */
[-C--:B------:R-:W-:Y:S01]  /*57a0*/  FMUL.FTZ R148, R148, R8.reuse ;  /* 0x0000000894947220 */ /* 0x080fe20000410000 */
[----:B------:R-:W-:Y:S01]  /*57b0*/  FMUL.FTZ R149, R149, R8 ;  /* 0x0000000895957220 */ /* 0x000fe20000410000 */
[C---:B---3--:R-:W-:Y:S01]  /*57c0*/  FADD.FTZ R5, R13.reuse, R14 ;  /* 0x0000000e0d057221 */ /* 0x048fe20000010000 */
[----:B------:R-:W-:Y:S01]  /*57d0*/  F2FP.BF16.F32.PACK_AB R174, R13, R196 ;  /* 0x000000c40dae723e */ /* 0x000fe200000010ff */
[----:B--2---:R-:W-:Y:S06]  /*57e0*/  @!P0 BRA `(.L_x_13242) ;  /* 0x0000000000048947 */ /* 0x004fec0003800000 */
[----:B------:R-:W-:Y:S01]  /*57f0*/  BPT.TRAP 0x1 ;  /* 0x000000040000795c */ /* 0x000fe20000300000 */
.L_x_13242:
[----:B------:R1:W2:Y:S01]  /*5800*/  SYNCS.PHASECHK.TRANS64.TRYWAIT P3, [UR26+0x22850], R6 ;  /* 0x02285006ff0075a7 */ /* 0x0002a2000806015a */
[----:B------:R-:W-:Y:S05]  /*5810*/  @!P0 BRA `(.L_x_13243) ;  /* 0x0000000000048947 */ /* 0x000fea0003800000 */
[----:B------:R-:W-:Y:S01]  /*5820*/  BPT.TRAP 0x1 ;  /* 0x000000040000795c */ /* 0x000fe20000300000 */
.L_x_13243:
[----:B--2---:R-:W-:Y:S05]  /*5830*/  @P3 BRA `(.L_x_13244) ;  /* 0x0000000000083947 */ /* 0x004fea0003800000 */
[----:B------:R-:W2:Y:S02]  /*5840*/  SYNCS.PHASECHK.TRANS64.TRYWAIT P3, [UR26+0x22850], R6 ;  /* 0x02285006ff0075a7 */ /* 0x000ea4000806015a */
[----:B--2---:R-:W-:Y:S05]  /*5850*/  @!P3 BRA `(.L_x_13245) ;  /* 0x0000009c0044b947 */ /* 0x004fea0003800000 */
.L_x_13244:
[----:B------:R-:W3:Y:S01]  /*5860*/  S2R R7, SR_TID.X ;  /* 0x0000000000077919 */ /* 0x000ee20000002100 */
[----:B------:R-:W-:Y:S01]  /*5870*/  UIMAD UR11, UR36, 0xc00, UR21 ;  /* 0x00000c00240b78a4 */ /* 0x000fe2000f8e0215 */
[----:B--2---:R-:W-:Y:S01]  /*5880*/  @!P2 VIADD R177, R177, 0x22860 ;  /* 0x00022860b1b1a836 */ /* 0x004fe20000000000 */
[----:B------:R-:W-:Y:S01]  /*5890*/  UMOV UR7, 0x40000040 ;  /* 0x4000004000077882 */ /* 0x000fe20000000000 */
[----:B------:R-:W-:Y:S01]  /*58a0*/  UISETP.GT.AND UP1, UPT, UR23, UR22, UPT ;  /* 0x000000161700728c */ /* 0x000fe2000bf24270 */
[----:B------:R-:W-:Y:S01]  /*58b0*/  IMAD.MOV.U32 R8, RZ, RZ, R3 ;  /* 0x000000ffff087224 */ /* 0x000fe200078e0003 */
[----:B------:R-:W-:Y:S01]  /*58c0*/  UIADD3 UR23, UR23, -0x1, URZ ;  /* 0xffffffff17177890 */ /* 0x000fe2000fffe03f */
[----:B------:R-:W-:Y:S01]  /*58d0*/  @!P2 PRMT R177, RZ, 0x654, R177 ;  /* 0x00000654ffb1a816 */ /* 0x000fe200000000b1 */
[----:B------:R-:W-:Y:S02]  /*58e0*/  UMOV UR6, UR11 ;  /* 0x0000000b00067c82 */ /* 0x000fe40008000000 */
[----:B------:R-:W-:-:S02]  /*58f0*/  PLOP3.LUT P3, PT, PT, PT, UP1, 0x80, 0x0 ;  /* 0x000000000000781c */ /* 0x000fc40003f6f018 */
[----:B---3--:R-:W-:-:S05]  /*5900*/  SHF.R.U32.HI R7, RZ, 0x7, R7 ;  /* 0x00000007ff077819 */ /* 0x008fca0000011607 */
[----:B01----:R-:W-:Y:S02]  /*5910*/  VIADD R6, R7, 0x8 ;  /* 0x0000000807067836 */ /* 0x003fe40000000000 */
        /* <DEDUP_REMOVED lines=37> */
.L_x_13237:
[----:B------:R-:W-:-:S13]  /*5b70*/  ISETP.LE.AND P1, PT, RZ, UR23, PT ;  /* 0x00000017ff007c0c */ /* 0x000fda000bf23270 */
[----:B------:R-:W-:Y:S05]  /*5b80*/  @!P1 BRA `(.L_x_13247) ;  /* 0x0000001c004c9947 */ /* 0x000fea0003800000 */
[----:B------:R-:W-:Y:S01]  /*5b90*/  IMAD.MOV.U32 R201, RZ, RZ, R0 ;  /* 0x000000ffffc97224 */ /* 0x000fe200078e0000 */
[----:B------:R-:W-:Y:S01]  /*5ba0*/  ULDC UR22, c[0x0][0x988] ;  /* 0x0002620000167ab9 */ /* 0x000fe20000000800 */
[----:B------:R-:W-:-:S07]  /*5bb0*/  IMAD.MOV.U32 R7, RZ, RZ, R3 ;  /* 0x000000ffff077224 */ /* 0x000fce00078e0003 */
.L_x_13256:
[----:B------:R-:W-:-:S04]  /*5bc0*/  UIADD3 UR36, UR36, 0x1, URZ ;  /* 0x0000000124247890 */ /* 0x000fc8000fffe03f */
[----:B------:R-:W-:-:S04]  /*5bd0*/  UISETP.NE.AND UP0, UPT, UR36, 0x2, UPT ;  /* 0x000000022400788c */ /* 0x000fc8000bf05270 */
[----:B------:R-:W-:Y:S02]  /*5be0*/  USEL UR6, URZ, 0x1, UP0 ;  /* 0x000000013f067887 */ /* 0x000fe40008000000 */
[----:B------:R-:W-:Y:S02]  /*5bf0*/  USEL UR36, UR36, URZ, UP0 ;  /* 0x0000003f24247287 */ /* 0x000fe40008000000 */
[----:B------:R-:W-:Y:S01]  /*5c00*/  ULOP3.LUT UR37, UR37, UR6, URZ, 0x3c, !UPT ;  /* 0x0000000625257292 */ /* 0x000fe2000f8e3c3f */
[----:B-1----:R-:W-:Y:S11]  /*5c10*/  @!P0 BRA `(.L_x_13248) ;  /* 0x0000000000048947 */ /* 0x002ff60003800000 */
[----:B------:R-:W-:Y:S01]  /*5c20*/  BPT.TRAP 0x1 ;  /* 0x000000040000795c */ /* 0x000fe20000300000 */
.L_x_13248:
[----:B------:R-:W1:Y:S01]  /*5c30*/  S2UR UR7, SR_CgaCtaId ;  /* 0x00000000000779c3 */ /* 0x000e620000008800 */
[----:B------:R-:W-:Y:S01]  /*5c40*/  UMOV UR6, 0x400 ;  /* 0x0000040000067882 */ /* 0x000fe20000000000 */
[----:B0-----:R-:W-:-:S05]  /*5c50*/  IMAD.U32 R6, RZ, RZ, UR37 ;  /* 0x00000025ff067e24 */ /* 0x001fca000f8e00ff */
[----:B------:R-:W-:Y:S01]  /*5c60*/  SHF.L.U32 R6, R6, 0x1f, RZ ;  /* 0x0000001f06067819 */ /* 0x000fe200000006ff */
[----:B-1----:R-:W-:-:S04]  /*5c70*/  ULEA UR6, UR7, UR6, 0x18 ;  /* 0x0000000607067291 */ /* 0x002fc8000f8ec03f */
[----:B------:R-:W-:-:S09]  /*5c80*/  ULEA UR24, UR36, UR6, 0x3 ;  /* 0x0000000624187291 */ /* 0x000fd2000f8e183f */
[----:B------:R0:W1:Y:S01]  /*5c90*/  SYNCS.PHASECHK.TRANS64.TRYWAIT P1, [UR24+0x22830], R6 ;  /* 0x02283006ff0075a7 */ /* 0x0000620008020158 */
[----:B------:R-:W-:Y:S05]  /*5ca0*/  @!P0 BRA `(.L_x_13249) ;  /* 0x0000000000048947 */ /* 0x000fea0003800000 */
[----:B------:R-:W-:Y:S01]  /*5cb0*/  BPT.TRAP 0x1 ;  /* 0x000000040000795c */ /* 0x000fe20000300000 */
.L_x_13249:
[----:B-1----:R-:W-:Y:S05]  /*5cc0*/  @P1 BRA `(.L_x_13250) ;  /* 0x0000000000081947 */ /* 0x002fea0003800000 */
[----:B------:R-:W1:Y:S02]  /*5cd0*/  SYNCS.PHASECHK.TRANS64.TRYWAIT P1, [UR24+0x22830], R6 ;  /* 0x02283006ff0075a7 */ /* 0x000e640008020158 */
[----:B-1----:R-:W-:Y:S05]  /*5ce0*/  @!P1 BRA `(.L_x_13251) ;  /* 0x0000009800349947 */ /* 0x002fea0003800000 */
.L_x_13250:
        /* <DEDUP_REMOVED lines=52> */
[----:B------:R-:W-:-:S03]  /*6030*/  FMUL.FTZ R9, R3, UR10 ;  /* 0x0000000a03097c20 */ /* 0x000fc60008410000 */
        /* <DEDUP_REMOVED lines=14> */
[----:B------:R-:W2:Y:S01]  /*6120*/  MUFU.EX2 R7, R7 ;  /* 0x0000000700077308 */ /* 0x000ea20000000800 */
        /* <DEDUP_REMOVED lines=9> */
[-C--:B-1----:R-:W-:Y:S01]  /*61c0*/  FMUL.FTZ R24, R24, R8.reuse ;  /* 0x0000000818187220 */ /* 0x082fe20000410000 */
[----:B------:R-:W-:Y:S01]  /*61d0*/  FMNMX.FTZ R0, R166, R11, !PT ;  /* 0x0000000ba6007209 */ /* 0x000fe20007810000 */
[--C-:B------:R-:W-:Y:S01]  /*61e0*/  FFMA.FTZ R11, R157, UR10, -R9.reuse ;  /* 0x0000000a9d0b7c23 */ /* 0x100fe20008010809 */
[----:B------:R-:W-:Y:S01]  /*61f0*/  FFMA.FTZ R157, R177, UR10, -R9 ;  /* 0x0000000ab19d7c23 */ /* 0x000fe20008010809 */
        /* <DEDUP_REMOVED lines=11> */
[----:B---3--:R-:W-:Y:S01]  /*62b0*/  FADD.FTZ R5, R152, R5 ;  /* 0x0000000598057221 */ /* 0x008fe20000010000 */
        /* <DEDUP_REMOVED lines=19> */
[-C--:B------:R-:W-:Y:S01]  /*63f0*/  FMUL.FTZ R53, R53, R8.reuse ;  /* 0x0000000835357220 */ /* 0x080fe20000410000 */
        /* <DEDUP_REMOVED lines=73> */
[----:B------:R-:W-:Y:S01]  /*6890*/  FMUL.FTZ R149, R149, R8 ;  /* 0x0000000895957220 */ /* 0x000fe20000410000 */
[----:B------:R-:W-:Y:S01]  /*68a0*/  MUFU.EX2 R161, R161 ;  /* 0x000000a100a17308 */ /* 0x000fe20000000800 */
[----:B------:R-:W-:-:S07]  /*68b0*/  F2FP.BF16.F32.PACK_AB R152, R152, R7 ;  /* 0x000000079898723e */ /* 0x000fce00000010ff */
[----:B------:R-:W-:Y:S08]  /*68c0*/  MUFU.EX2 R168, R168 ;  /* 0x000000a800a87308 */ /* 0x000ff00000000800 */
[----:B------:R-:W-:Y:S01]  /*68d0*/  MUFU.EX2 R165, R165 ;  /* 0x000000a500a57308 */ /* 0x000fe20000000800 */
[----:B-1----:R-:W-:-:S05]  /*68e0*/  FMNMX.FTZ R0, R177, R0, !PT ;  /* 0x00000000b1007209 */ /* 0x002fca0007810000 */
[C---:B------:R-:W-:Y:S01]  /*68f0*/  FMUL.FTZ R189, R0.reuse, UR10 ;  /* 0x0000000a00bd7c20 */ /* 0x040fe20008410000 */
[----:B------:R-:W-:Y:S01]  /*6900*/  FADD.FTZ R9, -R0, R201 ;  /* 0x000000c900097221 */ /* 0x000fe20000010100 */
[----:B------:R-:W-:Y:S02]  /*6910*/  MUFU.EX2 R169, R169 ;  /* 0x000000a900a97308 */ /* 0x000fe40000000800 */
[--C-:B------:R-:W-:Y:S01]  /*6920*/  FFMA.FTZ R214, R175, UR10, -R189.reuse ;  /* 0x0000000aafd67c23 */ /* 0x100fe200080108bd */
[--C-:B------:R-:W-:Y:S01]  /*6930*/  FFMA.FTZ R175, R178, UR10, -R189.reuse ;  /* 0x0000000ab2af7c23 */ /* 0x100fe200080108bd */
[--C-:B------:R-:W-:Y:S01]  /*6940*/  FFMA.FTZ R178, R179, UR10, -R189.reuse ;  /* 0x0000000ab3b27c23 */ /* 0x100fe200080108bd */
[--C-:B------:R-:W-:Y:S01]  /*6950*/  FFMA.FTZ R179, R182, UR10, -R189.reuse ;  /* 0x0000000ab6b37c23 */ /* 0x100fe200080108bd */
[--C-:B------:R-:W-:Y:S01]  /*6960*/  FFMA.FTZ R182, R183, UR10, -R189.reuse ;  /* 0x0000000ab7b67c23 */ /* 0x100fe200080108bd */
[----:B------:R-:W-:Y:S02]  /*6970*/  IMAD.U32 R183, RZ, RZ, UR24 ;  /* 0x00000018ffb77e24 */ /* 0x000fe4000f8e00ff */
[----:B------:R-:W-:Y:S01]  /*6980*/  FMUL.FTZ R9, R9, UR10 ;  /* 0x0000000a09097c20 */ /* 0x000fe20008410000 */
[--C-:B------:R-:W-:Y:S01]  /*6990*/  FFMA.FTZ R184, R154, UR10, -R189.reuse ;  /* 0x0000000a9ab87c23 */ /* 0x100fe200080108bd */
[--C-:B------:R-:W-:Y:S01]  /*69a0*/  FFMA.FTZ R155, R155, UR10, -R189.reuse ;  /* 0x0000000a9b9b7c23 */ /* 0x100fe200080108bd */
[----:B------:R-:W-:Y:S01]  /*69b0*/  @!P2 VIADD R154, R183, 0x22840 ;  /* 0x00022840b79aa836 */ /* 0x000fe20000000000 */
[----:B------:R1:W-:Y:S01]  /*69c0*/  MUFU.EX2 R181, R9 ;  /* 0x0000000900b57308 */ /* 0x0003e20000000800 */
[--C-:B------:R-:W-:Y:S01]  /*69d0*/  FFMA.FTZ R185, R158, UR10, -R189.reuse ;  /* 0x0000000a9eb97c23 */ /* 0x100fe200080108bd */
[--C-:B------:R-:W-:Y:S01]  /*69e0*/  FFMA.FTZ R188, R159, UR10, -R189.reuse ;  /* 0x0000000a9fbc7c23 */ /* 0x100fe200080108bd */
[--C-:B------:R-:W-:Y:S01]  /*69f0*/  FFMA.FTZ R159, R162, UR10, -R189.reuse ;  /* 0x0000000aa29f7c23 */ /* 0x100fe200080108bd */
[----:B------:R-:W-:Y:S01]  /*6a00*/  @!P2 PRMT R154, RZ, 0x654, R154 ;  /* 0x00000654ff9aa816 */ /* 0x000fe2000000009a */
[--C-:B------:R-:W-:Y:S01]  /*6a10*/  FFMA.FTZ R192, R163, UR10, -R189.reuse ;  /* 0x0000000aa3c07c23 */ /* 0x100fe200080108bd */
[--C-:B------:R-:W-:Y:S01]  /*6a20*/  FFMA.FTZ R163, R166, UR10, -R189.reuse ;  /* 0x0000000aa6a37c23 */ /* 0x100fe200080108bd */
[--C-:B------:R-:W-:Y:S01]  /*6a30*/  FFMA.FTZ R202, R171, UR10, -R189.reuse ;  /* 0x0000000aabca7c23 */ /* 0x100fe200080108bd */
[----:B------:R-:W2:Y:S01]  /*6a40*/  MUFU.EX2 R184, R184 ;  /* 0x000000b800b87308 */ /* 0x000ea20000000800 */
[----:B-1----:R-:W-:Y:S01]  /*6a50*/  IADD3 R9, -R203, 0xb, RZ ;  /* 0x0000000bcb097810 */ /* 0x002fe20007ffe1ff */
[--C-:B------:R-:W-:Y:S01]  /*6a60*/  FFMA.FTZ R171, R174, UR10, -R189.reuse ;  /* 0x0000000aaeab7c23 */ /* 0x100fe200080108bd */
[--C-:B------:R-:W-:Y:S01]  /*6a70*/  FFMA.FTZ R186, R186, UR10, -R189.reuse ;  /* 0x0000000ababa7c23 */ /* 0x100fe200080108bd */
[--C-:B------:R-:W-:Y:S01]  /*6a80*/  FFMA.FTZ R187, R187, UR10, -R189.reuse ;  /* 0x0000000abbbb7c23 */ /* 0x100fe200080108bd */
[--C-:B------:R-:W-:Y:S01]  /*6a90*/  FFMA.FTZ R190, R190, UR10, -R189.reuse ;  /* 0x0000000abebe7c23 */ /* 0x100fe200080108bd */
[----:B------:R1:W-:Y:S06]  /*6aa0*/  BAR.ARV R9, 0x100 ;  /* 0x000400090000751d */ /* 0x0003ec0000002000 */
[----:B------:R3:W-:Y:S01]  /*6ab0*/  @!P2 SYNCS.ARRIVE.TRANS64.RED.A1T0 RZ, [R154+URZ], RZ ;  /* 0x000000ff9affa9a7 */ /* 0x0007e2000810043f */
[----:B------:R-:W4:Y:S01]  /*6ac0*/  MUFU.EX2 R155, R155 ;  /* 0x0000009b009b7308 */ /* 0x000f220000000800 */
[--C-:B------:R-:W-:Y:S01]  /*6ad0*/  FFMA.FTZ R191, R191, UR10, -R189.reuse ;  /* 0x0000000abfbf7c23 */ /* 0x100fe200080108bd */
[--C-:B------:R-:W-:Y:S01]  /*6ae0*/  FFMA.FTZ R194, R194, UR10, -R189.reuse ;  /* 0x0000000ac2c27c23 */ /* 0x100fe200080108bd */
[--C-:B------:R-:W-:Y:S01]  /*6af0*/  FFMA.FTZ R195, R195, UR10, -R189.reuse ;  /* 0x0000000ac3c37c23 */ /* 0x100fe200080108bd */
[----:B--2---:R-:W-:Y:S01]  /*6b00*/  FFMA.FTZ R4, R181, R4, R184 ;  /* 0x00000004b5047223 */ /* 0x004fe200000100b8 */
[--C-:B------:R-:W-:Y:S01]  /*6b10*/  FFMA.FTZ R198, R198, UR10, -R189.reuse ;  /* 0x0000000ac6c67c23 */ /* 0x100fe200080108bd */
[----:B------:R-:W-:Y:S01]  /*6b20*/  FFMA.FTZ R199, R199, UR10, -R189 ;  /* 0x0000000ac7c77c23 */ /* 0x000fe200080108bd */
[----:B---3--:R-:W-:Y:S01]  /*6b30*/  FADD.FTZ R154, R10, R5 ;  /* 0x000000050a9a7221 */ /* 0x008fe20000010000 */
[----:B------:R-:W-:Y:S01]  /*6b40*/  MUFU.EX2 R185, R185 ;  /* 0x000000b900b97308 */ /* 0x000fe20000000800 */
[----:B------:R-:W-:Y:S01]  /*6b50*/  F2FP.BF16.F32.PACK_AB R162, R153, R14 ;  /* 0x0000000e99a2723e */ /* 0x000fe200000010ff */
[-C--:B------:R-:W-:Y:S01]  /*6b60*/  FMUL.FTZ R26, R26, R181.reuse ;  /* 0x000000b51a1a7220 */ /* 0x080fe20000410000 */
[----:B------:R-:W-:Y:S01]  /*6b70*/  FADD.FTZ R5, R11, R154 ;  /* 0x0000009a0b057221 */ /* 0x000fe20000010000 */
[----:B------:R-:W-:Y:S01]  /*6b80*/  F2FP.BF16.F32.PACK_AB R166, R161, R20 ;  /* 0x00000014a1a6723e */ /* 0x000fe200000010ff */
[-C--:B------:R-:W-:Y:S01]  /*6b90*/  FMUL.FTZ R27, R27, R181.reuse ;  /* 0x000000b51b1b7220 */ /* 0x080fe20000410000 */
[-C--:B------:R-:W-:Y:S01]  /*6ba0*/  FMUL.FTZ R30, R30, R181.reuse ;  /* 0x000000b51e1e7220 */ /* 0x080fe20000410000 */
[----:B------:R-:W-:Y:S01]  /*6bb0*/  FADD.FTZ R154, R156, R5 ;  /* 0x000000059c9a7221 */ /* 0x000fe20000010000 */
[----:B------:R-:W-:Y:S01]  /*6bc0*/  MUFU.EX2 R188, R188 ;  /* 0x000000bc00bc7308 */ /* 0x000fe20000000800 */
[----:B----4-:R-:W-:Y:S01]  /*6bd0*/  FADD.FTZ R4, R155, R4 ;  /* 0x000000049b047221 */ /* 0x010fe20000010000 */
[C---:B------:R-:W-:Y:S01]  /*6be0*/  F2FP.BF16.F32.PACK_AB R156, R13.reuse, R156 ;  /* 0x0000009c0d9c723e */ /* 0x040fe200000010ff */
        /* <DEDUP_REMOVED lines=13> */
[----:B------:R-:W2:Y:S01]  /*6cc0*/  MUFU.EX2 R192, R192 ;  /* 0x000000c000c07308 */ /* 0x000ea20000000800 */
[----:B------:R-:W-:Y:S01]  /*6cd0*/  F2FP.BF16.F32.PACK_AB R160, R21, R160 ;  /* 0x000000a015a0723e */ /* 0x000fe200000010ff */
        /* <DEDUP_REMOVED lines=10> */
[----:B------:R-:W-:Y:S01]  /*6d80*/  F2FP.BF16.F32.PACK_AB R153, R155, R184 ;  /* 0x000000b89b99723e */ /* 0x000fe200000010ff */
[-C--:B------:R-:W-:Y:S01]  /*6d90*/  FMUL.FTZ R59, R59, R181.reuse ;  /* 0x000000b53b3b7220 */ /* 0x080fe20000410000 */
[-C--:B------:R-:W-:Y:S01]  /*6da0*/  FMUL.FTZ R62, R62, R181.reuse ;  /* 0x000000b53e3e7220 */ /* 0x080fe20000410000 */
[----:B------:R-:W-:Y:S01]  /*6db0*/  FADD.FTZ R154, R164, R5 ;  /* 0x00000005a49a7221 */ /* 0x000fe20000010000 */
[----:B------:R-:W-:Y:S01]  /*6dc0*/  MUFU.EX2 R163, R163 ;  /* 0x000000a300a37308 */ /* 0x000fe20000000800 */
[--C-:B---3--:R-:W-:Y:S01]  /*6dd0*/  FFMA.FTZ R196, R167, UR10, -R189.reuse ;  /* 0x0000000aa7c47c23 */ /* 0x108fe200080108bd */
[----:B------:R-:W-:Y:S01]  /*6de0*/  FFMA.FTZ R167, R170, UR10, -R189 ;  /* 0x0000000aaaa77c23 */ /* 0x000fe200080108bd */
[C---:B------:R-:W-:Y:S01]  /*6df0*/  FADD.FTZ R5, R157.reuse, R154 ;  /* 0x0000009a9d057221 */ /* 0x040fe20000010000 */
[----:B------:R-:W-:Y:S01]  /*6e00*/  F2FP.BF16.F32.PACK_AB R164, R157, R164 ;  /* 0x000000a49da4723e */ /* 0x000fe200000010ff */
[----:B------:R-:W-:Y:S01]  /*6e10*/  FMUL.FTZ R63, R63, R181 ;  /* 0x000000b53f3f7220 */ /* 0x000fe20000410000 */
[----:B--2---:R-:W-:Y:S01]  /*6e20*/  F2FP.BF16.F32.PACK_AB R157, R192, R159 ;  /* 0x0000009fc09d723e */ /* 0x004fe200000010ff */
[----:B------:R-:W-:Y:S01]  /*6e30*/  FADD.FTZ R154, R20, R5 ;  /* 0x00000005149a7221 */ /* 0x000fe20000010000 */
[----:B------:R-:W2:Y:S01]  /*6e40*/  MUFU.EX2 R196, R196 ;  /* 0x000000c400c47308 */ /* 0x000ea20000000800 */
[-C--:B------:R-:W-:Y:S01]  /*6e50*/  FMUL.FTZ R66, R66, R181.reuse ;  /* 0x000000b542427220 */ /* 0x080fe20000410000 */
[-C--:B------:R-:W-:Y:S01]  /*6e60*/  FMUL.FTZ R67, R67, R181.reuse ;  /* 0x000000b543437220 */ /* 0x080fe20000410000 */
[----:B------:R-:W-:Y:S01]  /*6e70*/  FADD.FTZ R5, R161, R154 ;  /* 0x0000009aa1057221 */ /* 0x000fe20000010000 */
[-C--:B------:R-:W-:Y:S01]  /*6e80*/  FMUL.FTZ R70, R70, R181.reuse ;  /* 0x000000b546467220 */ /* 0x080fe20000410000 */
[-C--:B------:R-:W-:Y:S01]  /*6e90*/  FMUL.FTZ R71, R71, R181.reuse ;  /* 0x000000b547477220 */ /* 0x080fe20000410000 */
[-C--:B------:R-:W-:Y:S01]  /*6ea0*/  FMUL.FTZ R74, R74, R181.reuse ;  /* 0x000000b54a4a7220 */ /* 0x080fe20000410000 */
        /* <DEDUP_REMOVED lines=9> */
[----:B------:R-:W-:Y:S01]  /*6f40*/  F2FP.BF16.F32.PACK_AB R154, R11, R10 ;  /* 0x0000000a0b9a723e */ /* 0x000fe200000010ff */
[----:B------:R-:W-:Y:S01]  /*6f50*/  FADD.FTZ R11, R185, R4 ;  /* 0x00000004b90b7221 */ /* 0x000fe20000010000 */
[----:B------:R-:W3:Y:S01]  /*6f60*/  MUFU.EX2 R202, R202 ;  /* 0x000000ca00ca7308 */ /* 0x000ee20000000800 */
[-C--:B------:R-:W-:Y:S01]  /*6f70*/  FMUL.FTZ R83, R83, R181.reuse ;  /* 0x000000b553537220 */ /* 0x080fe20000410000 */
[-C--:B------:R-:W-:Y:S01]  /*6f80*/  FMUL.FTZ R86, R86, R181.reuse ;  /* 0x000000b556567220 */ /* 0x080fe20000410000 */
[----:B------:R-:W-:Y:S01]  /*6f90*/  FADD.FTZ R4, R188, R11 ;  /* 0x0000000bbc047221 */ /* 0x000fe20000010000 */
[-C--:B------:R-:W-:Y:S01]  /*6fa0*/  FMUL.FTZ R87, R87, R181.reuse ;  /* 0x000000b557577220 */ /* 0x080fe20000410000 */
[-C--:B------:R-:W-:Y:S01]  /*6fb0*/  FMUL.FTZ R90, R90, R181.reuse ;  /* 0x000000b55a5a7220 */ /* 0x080fe20000410000 */
[----:B------:R-:W-:Y:S01]  /*6fc0*/  FMUL.FTZ R91, R91, R181 ;  /* 0x000000b55b5b7220 */ /* 0x000fe20000410000 */
[----:B------:R-:W-:Y:S01]  /*6fd0*/  FADD.FTZ R11, R159, R4 ;  /* 0x000000049f0b7221 */ /* 0x000fe20000010000 */
[----:B------:R-:W4:Y:S01]  /*6fe0*/  MUFU.EX2 R171, R171 ;  /* 0x000000ab00ab7308 */ /* 0x000f220000000800 */
[----:B--2---:R-:W-:Y:S01]  /*6ff0*/  F2FP.BF16.F32.PACK_AB R159, R196, R163 ;  /* 0x000000a3c49f723e */ /* 0x004fe200000010ff */
        /* <DEDUP_REMOVED lines=12> */
[-C--:B------:R-:W-:Y:S01]  /*70c0*/  FMUL.FTZ R107, R107, R181.reuse ;  /* 0x000000b56b6b7220 */ /* 0x080fe20000410000 */
        /* <DEDUP_REMOVED lines=8> */
[----:B----4-:R-:W-:Y:S01]  /*7150*/  FADD.FTZ R11, R171, R4 ;  /* 0x00000004ab0b7221 */ /* 0x010fe20000010000 */
[----:B------:R-:W4:Y:S01]  /*7160*/  MUFU.EX2 R178, R178 ;  /* 0x000000b200b27308 */ /* 0x000f220000000800 */
[C---:B--2---:R-:W-:Y:S01]  /*7170*/  F2FP.BF16.F32.PACK_AB R163, R214.reuse, R171 ;  /* 0x000000abd6a3723e */ /* 0x044fe200000010ff */
[-C--:B------:R-:W-:Y:S01]  /*7180*/  FMUL.FTZ R119, R119, R181.reuse ;  /* 0x000000b577777220 */ /* 0x080fe20000410000 */
[----:B------:R-:W-:Y:S01]  /*7190*/  FADD.FTZ R4, R214, R11 ;  /* 0x0000000bd6047221 */ /* 0x000fe20000010000 */
        /* <DEDUP_REMOVED lines=22> */
[----:B------:R-:W-:Y:S01]  /*7300*/  FMUL.FTZ R151, R151, R181 ;  /* 0x000000b597977220 */ /* 0x000fe20000410000 */
[----:B------:R-:W-:-:S05]  /*7310*/  F2FP.BF16.F32.PACK_AB R155, R188, R185 ;  /* 0x000000b9bc9b723e */ /* 0x000fca00000010ff */
        /* <DEDUP_REMOVED lines=9> */
[----:B---3--:R-:W-:Y:S01]  /*73b0*/  FADD.FTZ R5, R173, R158 ;  /* 0x0000009ead057221 */ /* 0x008fe20000010000 */
[----:B------:R-:W-:-:S06]  /*73c0*/  F2FP.BF16.F32.PACK_AB R158, R15, R12 ;  /* 0x0000000c0f9e723e */ /* 0x000fcc00000010ff */
[----:B------:R-:W3:Y:S01]  /*73d0*/  MUFU.EX2 R190, R190 ;  /* 0x000000be00be7308 */ /* 0x000ee20000000800 */
[C---:B----4-:R-:W-:Y:S01]  /*73e0*/  FADD.FTZ R11, R187.reuse, R4 ;  /* 0x00000004bb0b7221 */ /* 0x050fe20000010000 */
[----:B------:R-:W-:-:S06]  /*73f0*/  F2FP.BF16.F32.PACK_AB R169, R187, R186 ;  /* 0x000000babba9723e */ /* 0x000fcc00000010ff */
[----:B------:R-:W4:Y:S01]  /*7400*/  MUFU.EX2 R191, R191 ;  /* 0x000000bf00bf7308 */ /* 0x000f220000000800 */
[C---:B--2---:R-:W-:Y:S01]  /*7410*/  FADD.FTZ R10, R176.reuse, R5 ;  /* 0x00000005b00a7221 */ /* 0x044fe20000010000 */
[----:B------:R-:W-:-:S03]  /*7420*/  F2FP.BF16.F32.PACK_AB R172, R176, R173 ;  /* 0x000000adb0ac723e */ /* 0x000fc600000010ff */
[----:B------:R-:W-:-:S03]  /*7430*/  FADD.FTZ R5, R177, R10 ;  /* 0x0000000ab1057221 */ /* 0x000fc60000010000 */
        /* <DEDUP_REMOVED lines=11> */
[----:B----4-:R-:W-:Y:S01]  /*74f0*/  FADD.FTZ R11, R7, R4 ;  /* 0x00000004070b7221 */ /* 0x010fe20000010000 */
[C---:B--2---:R-:W-:Y:S01]  /*7500*/  FADD.FTZ R5, R180.reuse, R5 ;  /* 0x00000005b4057221 */ /* 0x044fe20000010000 */
[----:B------:R-:W-:Y:S02]  /*7510*/  F2FP.BF16.F32.PACK_AB R174, R180, R177 ;  /* 0x000000b1b4ae723e */ /* 0x000fe400000010ff */
[C---:B---3--:R-:W-:Y:S01]  /*7520*/  FADD.FTZ R4, R10.reuse, R11 ;  /* 0x0000000b0a047221 */ /* 0x048fe20000010000 */
[----:B------:R-:W-:Y:S01]  /*7530*/  F2FP.BF16.F32.PACK_AB R175, R10, R7 ;  /* 0x000000070aaf723e */ /* 0x000fe200000010ff */
[----:B-1----:R-:W-:Y:S06]  /*7540*/  @!P0 BRA `(.L_x_13252) ;  /* 0x0000000000048947 */ /* 0x002fec0003800000 */
[----:B------:R-:W-:Y:S01]  /*7550*/  BPT.TRAP 0x1 ;  /* 0x000000040000795c */ /* 0x000fe20000300000 */
.L_x_13252:
[----:B------:R1:W2:Y:S01]  /*7560*/  SYNCS.PHASECHK.TRANS64.TRYWAIT P1, [UR24+0x22850], R6 ;  /* 0x02285006ff0075a7 */ /* 0x0002a20008020158 */
[----:B------:R-:W-:Y:S05]  /*7570*/  @!P0 BRA `(.L_x_13253) ;  /* 0x0000000000048947 */ /* 0x000fea0003800000 */
[----:B------:R-:W-:Y:S01]  /*7580*/  BPT.TRAP 0x1 ;  /* 0x000000040000795c */ /* 0x000fe20000300000 */
.L_x_13253:
[----:B--2---:R-:W-:Y:S05]  /*7590*/  @P1 BRA `(.L_x_13254) ;  /* 0x0000000000081947 */ /* 0x004fea0003800000 */
[----:B------:R-:W2:Y:S02]  /*75a0*/  SYNCS.PHASECHK.TRANS64.TRYWAIT P1, [UR24+0x22850], R6 ;  /* 0x02285006ff0075a7 */ /* 0x000ea40008020158 */
[----:B--2---:R-:W-:Y:S05]  /*75b0*/  @!P1 BRA `(.L_x_13255) ;  /* 0x0000008000189947 */ /* 0x004fea0003800000 */
.L_x_13254:
[----:B------:R-:W3:Y:S01]  /*75c0*/  S2R R7, SR_TID.X ;  /* 0x0000000000077919 */ /* 0x000ee20000002100 */
[----:B------:R-:W-:Y:S01]  /*75d0*/  UIMAD UR11, UR36, 0xc00, UR21 ;  /* 0x00000c00240b78a4 */ /* 0x000fe2000f8e0215 */
[----:B------:R-:W-:Y:S01]  /*75e0*/  ISETP.LT.AND P1, PT, RZ, UR23, PT ;  /* 0x00000017ff007c0c */ /* 0x000fe2000bf21270 */
[----:B------:R-:W-:Y:S01]  /*75f0*/  UMOV UR7, 0x40000040 ;  /* 0x4000004000077882 */ /* 0x000fe20000000000 */
[----:B--2---:R-:W-:Y:S01]  /*7600*/  @!P2 VIADD R183, R183, 0x22860 ;  /* 0x00022860b7b7a836 */ /* 0x004fe20000000000 */
[----:B------:R-:W-:Y:S01]  /*7610*/  UIADD3 UR23, UR23, -0x1, URZ ;  /* 0xffffffff17177890 */ /* 0x000fe2000fffe03f */
[----:B------:R-:W-:Y:S02]  /*7620*/  IMAD.MOV.U32 R201, RZ, RZ, R0 ;  /* 0x000000ffffc97224 */ /* 0x000fe400078e0000 */
[----:B------:R-:W-:Y:S01]  /*7630*/  UMOV UR6, UR11 ;  /* 0x0000000b00067c82 */ /* 0x000fe20008000000 */
[----:B------:R-:W-:Y:S02]  /*7640*/  @!P2 PRMT R183, RZ, 0x654, R183 ;  /* 0x00000654ffb7a816 */ /* 0x000fe400000000b7 */
        /* <DEDUP_REMOVED lines=39> */
.L_x_13247:
        /* <DEDUP_REMOVED lines=8> */
[----:B01----:R-:W0:Y:S01]  /*7940*/  SHFL.BFLY PT, R6, R5, 0x2, 0x1f ;  /* 0x0c401f0005067f89 */ /* 0x003e2200000e0000 */
[----:B------:R-:W-:-:S02]  /*7950*/  UIADD3 UR38, UR38, 0x1, URZ ;  /* 0x0000000126267890 */ /* 0x000fc4000fffe03f */
[----:B------:R-:W-:Y:S01]  /*7960*/  USEL UR36, UR36, URZ, UP0 ;  /* 0x0000003f24247287 */ /* 0x000fe20008000000 */
[----:B--2---:R-:W-:Y:S01]  /*7970*/  FADD.FTZ R11, R11, R4 ;  /* 0x000000040b0b7221 */ /* 0x004fe20000010000 */
[----:B------:R-:W-:Y:S01]  /*7980*/  IMAD.MOV.U32 R4, RZ, RZ, RZ ;  /* 0x000000ffff047224 */ /* 0x000fe200078e00ff */
[----:B------:R-:W-:-:S03]  /*7990*/  ULOP3.LUT UR37, UR37, UR4, URZ, 0x3c, !UPT ;  /* 0x0000000425257292 */ /* 0x000fc6000f8e3c3f */
[----:B------:R-:W1:Y:S01]  /*79a0*/  SHFL.BFLY PT, R8, R11, 0x1, 0x1f ;  /* 0x0c201f000b087f89 */ /* 0x000e6200000e0000 */
[----:B0-----:R-:W-:Y:S01]  /*79b0*/  FADD.FTZ R6, R6, R5 ;  /* 0x0000000506067221 */ /* 0x001fe20000010000 */
[----:B------:R-:W-:-:S04]  /*79c0*/  IMAD.MOV.U32 R5, RZ, RZ, -0x800000 ;  /* 0xff800000ff057424 */ /* 0x000fc800078e00ff */
[----:B------:R-:W0:Y:S01]  /*79d0*/  SHFL.BFLY PT, R7, R6, 0x1, 0x1f ;  /* 0x0c201f0006077f89 */ /* 0x000e2200000e0000 */
[----:B-1----:R-:W-:Y:S01]  /*79e0*/  FADD.FTZ R10, R11, R8 ;  /* 0x000000080b0a7221 */ /* 0x002fe20000010000 */
[----:B------:R-:W-:-:S04]  /*79f0*/  IMAD.U32 R8, RZ, RZ, UR10 ;  /* 0x0000000aff087e24 */ /* 0x000fc8000f8e00ff */
[----:B------:R-:W-:-:S13]  /*7a00*/  FSETP.NE.FTZ.AND P2, PT, R10, RZ, PT ;  /* 0x000000ff0a00720b */ /* 0x000fda0003f55000 */
[----:B------:R-:W1:Y:S01]  /*7a10*/  @P2 MUFU.RCP R4, R10 ;  /* 0x0000000a00042308 */ /* 0x000e620000001000 */
[----:B------:R-:W-:Y:S01]  /*7a20*/  @P2 FMUL.FTZ R14, R14, 0.69314718246459960938 ;  /* 0x3f3172180e0e2820 */ /* 0x000fe20000410000 */
[----:B0-----:R-:W-:Y:S01]  /*7a30*/  FADD.FTZ R12, R6, R7 ;  /* 0x00000007060c7221 */ /* 0x001fe20000010000 */
[----:B------:R-:W-:Y:S02]  /*7a40*/  IMAD.MOV.U32 R7, RZ, RZ, RZ ;  /* 0x000000ffff077224 */ /* 0x000fe400078e00ff */
[----:B------:R-:W-:Y:S02]  /*7a50*/  IMAD.MOV.U32 R6, RZ, RZ, -0x800000 ;  /* 0xff800000ff067424 */ /* 0x000fe400078e00ff */
[----:B------:R-:W-:Y:S01]  /*7a60*/  FSETP.NE.FTZ.AND P1, PT, R12, RZ, PT ;  /* 0x000000ff0c00720b */ /* 0x000fe20003f35000 */
[----:B------:R-:W0:Y:S01]  /*7a70*/  @P2 MUFU.LG2 R10, R10 ;  /* 0x0000000a000a2308 */ /* 0x000e220000000c00 */
[-C--:B-1----:R-:W-:Y:S01]  /*7a80*/  FMUL.FTZ R26, R26, R4.reuse ;  /* 0x000000041a1a7220 */ /* 0x082fe20000410000 */
[-C--:B------:R-:W-:Y:S01]  /*7a90*/  FMUL.FTZ R34, R34, R4.reuse ;  /* 0x0000000422227220 */ /* 0x080fe20000410000 */
[----:B------:R-:W-:-:S09]  /*7aa0*/  FMUL.FTZ R35, R35, R4 ;  /* 0x0000000423237220 */ /* 0x000fd20000410000 */
[----:B---3--:R-:W1:Y:S01]  /*7ab0*/  @P1 MUFU.LG2 R9, R12 ;  /* 0x0000000c00091308 */ /* 0x008e620000000c00 */
[----:B------:R-:W-:Y:S01]  /*7ac0*/  @P1 FMUL.FTZ R8, R8, 0.69314718246459960938 ;  /* 0x3f31721808081820 */ /* 0x000fe20000410000 */
[-C--:B------:R-:W-:Y:S01]  /*7ad0*/  FMUL.FTZ R38, R38, R4.reuse ;  /* 0x0000000426267220 */ /* 0x080fe20000410000 */
[-C--:B------:R-:W-:Y:S01]  /*7ae0*/  FMUL.FTZ R39, R39, R4.reuse ;  /* 0x0000000427277220 */ /* 0x080fe20000410000 */
[-C--:B------:R-:W-:Y:S01]  /*7af0*/  FMUL.FTZ R42, R42, R4.reuse ;  /* 0x000000042a2a7220 */ /* 0x080fe20000410000 */
[----:B0-----:R-:W-:Y:S01]  /*7b00*/  @P2 FMUL.FTZ R11, R10, 0.69314718246459960938 ;  /* 0x3f3172180a0b2820 */ /* 0x001fe20000410000 */
        /* <DEDUP_REMOVED lines=126> */
.L_x_13226:
        /* <DEDUP_REMOVED lines=18> */
[----:B------:R-:W-:-:S03]  /*8410*/  F2FP.BF16.F32.PACK_AB R32, R33, R32 ;  /* 0x000000202120723e */ /* 0x000fc600000010ff */
[----:B------:R-:W1:Y:S01]  /*8420*/  LDC R48, c[0x0][0xbe8] ;  /* 0x0002fa00ff307b82 */ /* 0x000e620000000800 */
[----:B------:R-:W-:Y:S01]  /*8430*/  F2FP.BF16.F32.PACK_AB R33, R35, R34 ;  /* 0x000000222321723e */ /* 0x000fe200000010ff */
[----:B------:R-:W-:Y:S01]  /*8440*/  ULDC.64 UR8, c[0x0][0xb90] ;  /* 0x0002e40000087ab9 */ /* 0x000fe20000000a00 */
[----:B------:R-:W-:Y:S01]  /*8450*/  F2FP.BF16.F32.PACK_AB R35, R39, R38 ;  /* 0x000000262723723e */ /* 0x000fe200000010ff */
[----:B------:R-:W-:Y:S01]  /*8460*/  VIADD R39, R16, UR44 ;  /* 0x0000002c10277c36 */ /* 0x000fe20008000000 */
[----:B------:R-:W-:Y:S01]  /*8470*/  UIMAD UR5, UR10, UR8, URZ ;  /* 0x000000080a0572a4 */ /* 0x000fe2000f8e023f */
[----:B------:R-:W-:Y:S01]  /*8480*/  F2FP.BF16.F32.PACK_AB R40, R41, R40 ;  /* 0x000000282928723e */ /* 0x000fe200000010ff */
[----:B------:R-:W-:Y:S01]  /*8490*/  UIMAD.WIDE.U32 UR6, UR39, UR8, URZ ;  /* 0x00000008270672a5 */ /* 0x000fe2000f8e003f */
[----:B------:R-:W-:Y:S01]  /*84a0*/  F2FP.BF16.F32.PACK_AB R34, R37, R36 ;  /* 0x000000242522723e */ /* 0x000fe200000010ff */
[----:B------:R-:W-:Y:S01]  /*84b0*/  UIMAD UR5, UR39, UR9, UR5 ;  /* 0x00000009270572a4 */ /* 0x000fe2000f8e0205 */
[----:B------:R-:W-:Y:S01]  /*84c0*/  F2FP.BF16.F32.PACK_AB R41, R43, R42 ;  /* 0x0000002a2b29723e */ /* 0x000fe200000010ff */
[----:B------:R-:W-:Y:S01]  /*84d0*/  IMAD.MOV.U32 R36, RZ, RZ, R39 ;  /* 0x000000ffff247224 */ /* 0x000fe200078e0027 */
[----:B------:R-:W-:Y:S01]  /*84e0*/  F2FP.BF16.F32.PACK_AB R42, R45, R182 ;  /* 0x000000b62d2a723e */ /* 0x000fe200000010ff */
[----:B------:R-:W-:Y:S01]  /*84f0*/  ULDC.64 UR8, c[0x0][0xb98] ;  /* 0x0002e60000087ab9 */ /* 0x000fe20000000a00 */
[----:B------:R-:W-:Y:S01]  /*8500*/  F2FP.BF16.F32.PACK_AB R43, R47, R46 ;  /* 0x0000002e2f2b723e */ /* 0x000fe200000010ff */
[----:B------:R-:W-:-:S02]  /*8510*/  UIADD3 UR7, UR7, UR5, URZ ;  /* 0x0000000507077290 */ /* 0x000fc4000fffe03f */
[----:B------:R-:W-:Y:S02]  /*8520*/  UIMAD UR5, UR12, UR8, URZ ;  /* 0x000000080c0572a4 */ /* 0x000fe4000f8e023f */
[----:B------:R-:W-:Y:S01]  /*8530*/  UIMAD.WIDE.U32 UR6, UR42, UR8, UR6 ;  /* 0x000000082a0672a5 */ /* 0x000fe2000f8e0006 */
[----:B------:R-:W-:Y:S02]  /*8540*/  MOV R172, R203 ;  /* 0x000000cb00ac7202 */ /* 0x000fe40000000f00 */
[----:B0-----:R-:W-:Y:S01]  /*8550*/  MOV R173, R0 ;  /* 0x0000000000ad7202 */ /* 0x001fe20000000f00 */
[----:B------:R-:W-:-:S03]  /*8560*/  UIMAD UR5, UR42, UR9, UR5 ;  /* 0x000000092a0572a4 */ /* 0x000fc6000f8e0205 */
[----:B------:R-:W-:Y:S01]  /*8570*/  ULDC.64 UR8, c[0x0][0xae8] ;  /* 0x0002ba0000087ab9 */ /* 0x000fe20000000a00 */
[----:B------:R-:W-:-:S04]  /*8580*/  IMAD.WIDE R20, R207, 0x2, R172 ;  /* 0x00000002cf147825 */ /* 0x000fc800078e02ac */
[----:B------:R-:W-:Y:S01]  /*8590*/  IMAD.WIDE R172, R3, 0x2, R172 ;  /* 0x0000000203ac7825 */ /* 0x000fe200078e02ac */
[C---:B------:R-:W-:Y:S02]  /*85a0*/  IADD3 R9, P3, R20.reuse, 0xc060, RZ ;  /* 0x0000c06014097810 */ /* 0x040fe40007f7e0ff */
[C---:B------:R-:W-:Y:S02]  /*85b0*/  IADD3 R115, P0, R20.reuse, 0x8060, RZ ;  /* 0x0000806014737810 */ /* 0x040fe40007f1e0ff */
[----:B------:R-:W-:Y:S02]  /*85c0*/  LOP3.LUT R8, R9, 0x380, RZ, 0xc0, !PT ;  /* 0x0000038009087812 */ /* 0x000fe400078ec0ff */
[----:B------:R-:W-:Y:S01]  /*85d0*/  IADD3 R111, P2, R20, 0x8040, RZ ;  /* 0x00008040146f7810 */ /* 0x000fe20007f5e0ff */
[--C-:B------:R-:W-:Y:S01]  /*85e0*/  IMAD.X R153, RZ, RZ, R21.reuse, P0 ;  /* 0x000000ffff997224 */ /* 0x100fe200000e0615 */
[----:B------:R-:W-:Y:S02]  /*85f0*/  SHF.R.U64 R8, R8, 0x3, RZ ;  /* 0x0000000308087819 */ /* 0x000fe400000012ff */
[----:B------:R-:W-:Y:S01]  /*8600*/  LOP3.LUT R0, R115, 0x380, RZ, 0xc0, !PT ;  /* 0x0000038073007812 */ /* 0x000fe200078ec0ff */
[----:B------:R-:W-:Y:S01]  /*8610*/  IMAD.X R157, RZ, RZ, R21, P2 ;  /* 0x000000ffff9d7224 */ /* 0x000fe200010e0615 */
[----:B------:R-:W-:-:S02]  /*8620*/  LOP3.LUT R147, R20, 0x380, RZ, 0xc0, !PT ;  /* 0x0000038014937812 */ /* 0x000fc400078ec0ff */
[----:B------:R-:W-:Y:S01]  /*8630*/  LOP3.LUT R8, R8, R9, RZ, 0x3c, !PT ;  /* 0x0000000908087212 */ /* 0x000fe200078e3cff */
[--C-:B------:R-:W-:Y:S01]  /*8640*/  IMAD.X R9, RZ, RZ, R21.reuse, P3 ;  /* 0x000000ffff097224 */ /* 0x100fe200018e0615 */
[----:B------:R-:W-:Y:S02]  /*8650*/  IADD3 R12, P2, R20, 0x4000, RZ ;  /* 0x00004000140c7810 */ /* 0x000fe40007f5e0ff */
[----:B------:R-:W-:Y:S02]  /*8660*/  SHF.R.U64 R0, R0, 0x3, RZ ;  /* 0x0000000300007819 */ /* 0x000fe400000012ff */
        /* <DEDUP_REMOVED lines=32> */
[----:B------:R-:W-:Y:S02]  /*8870*/  SHF.R.U64 R114, R114, 0x3, RZ ;  /* 0x0000000372727819 */ /* 0x000fe400000012ff */
[----:B------:R-:W-:Y:S02]  /*8880*/  LOP3.LUT R150, R20, R119, RZ, 0x3c, !PT ;  /* 0x0000007714967212 */ /* 0x000fe400078e3cff */
[----:B------:R-:W-:Y:S02]  /*8890*/  LOP3.LUT R20, R107, 0x380, RZ, 0xc0, !PT ;  /* 0x000003806b147812 */ /* 0x000fe400078ec0ff */
[----:B------:R-:W-:Y:S02]  /*88a0*/  SHF.R.U64 R21, R21, 0x3, RZ ;  /* 0x0000000315157819 */ /* 0x000fe400000012ff */
[----:B------:R-:W-:Y:S01]  /*88b0*/  LOP3.LUT R114, R114, R115, RZ, 0x3c, !PT ;  /* 0x0000007372727212 */ /* 0x000fe200078e3cff */
[----:B------:R-:W-:Y:S01]  /*88c0*/  IMAD.X R115, RZ, RZ, R173, P2 ;  /* 0x000000ffff737224 */ /* 0x000fe200010e06ad */
[----:B------:R-:W-:-:S02]  /*88d0*/  IADD3 R143, P2, R172, 0xe000, RZ ;  /* 0x0000e000ac8f7810 */ /* 0x000fc40007f5e0ff */
[----:B------:R-:W-:Y:S02]  /*88e0*/  SHF.R.U64 R20, R20, 0x3, RZ ;  /* 0x0000000314147819 */ /* 0x000fe400000012ff */
[----:B------:R-:W-:Y:S02]  /*88f0*/  LOP3.LUT R158, R21, R102, RZ, 0x3c, !PT ;  /* 0x00000066159e7212 */ /* 0x000fe400078e3cff */
[----:B------:R-:W-:Y:S02]  /*8900*/  LOP3.LUT R21, R98, 0x380, RZ, 0xc0, !PT ;  /* 0x0000038062157812 */ /* 0x000fe400078ec0ff */
[----:B------:R-:W-:Y:S02]  /*8910*/  LOP3.LUT R142, R143, 0x380, RZ, 0xc0, !PT ;  /* 0x000003808f8e7812 */ /* 0x000fe400078ec0ff */
[----:B------:R-:W-:Y:S02]  /*8920*/  LOP3.LUT R160, R20, R107, RZ, 0x3c, !PT ;  /* 0x0000006b14a07212 */ /* 0x000fe400078e3cff */
[----:B------:R-:W-:-:S02]  /*8930*/  LOP3.LUT R20, R103, 0x380, RZ, 0xc0, !PT ;  /* 0x0000038067147812 */ /* 0x000fc400078ec0ff */
[----:B------:R-:W-:Y:S02]  /*8940*/  SHF.R.U64 R21, R21, 0x3, RZ ;  /* 0x0000000315157819 */ /* 0x000fe400000012ff */
[----:B------:R-:W-:Y:S02]  /*8950*/  SHF.R.U64 R142, R142, 0x3, RZ ;  /* 0x000000038e8e7819 */ /* 0x000fe400000012ff */
[----:B------:R-:W-:Y:S02]  /*8960*/  SHF.R.U64 R20, R20, 0x3, RZ ;  /* 0x0000000314147819 */ /* 0x000fe400000012ff */
[----:B------:R-:W-:Y:S02]  /*8970*/  LOP3.LUT R162, R21, R98, RZ, 0x3c, !PT ;  /* 0x0000006215a27212 */ /* 0x000fe400078e3cff */
[----:B------:R-:W-:Y:S02]  /*8980*/  IADD3 R21, P3, R172, 0x1000, RZ ;  /* 0x00001000ac157810 */ /* 0x000fe40007f7e0ff */
[----:B------:R-:W-:Y:S01]  /*8990*/  LOP3.LUT R142, R142, R143, RZ, 0x3c, !PT ;  /* 0x0000008f8e8e7212 */ /* 0x000fe200078e3cff */
[----:B------:R-:W-:Y:S01]  /*89a0*/  IMAD.X R143, RZ, RZ, R173, P2 ;  /* 0x000000ffff8f7224 */ /* 0x000fe200010e06ad */
[----:B------:R-:W-:-:S02]  /*89b0*/  LOP3.LUT R0, R3, 0x380, RZ, 0xc0, !PT ;  /* 0x0000038003007812 */ /* 0x000fc400078ec0ff */
[----:B-1----:R-:W-:Y:S02]  /*89c0*/  ISETP.NE.AND P2, PT, R48, 0x1, PT ;  /* 0x000000013000780c */ /* 0x002fe40003f45270 */
[----:B------:R-:W-:Y:S02]  /*89d0*/  LOP3.LUT R166, R20, R103, RZ, 0x3c, !PT ;  /* 0x0000006714a67212 */ /* 0x000fe400078e3cff */
[----:B------:R-:W-:Y:S02]  /*89e0*/  LOP3.LUT R20, R21, 0x380, RZ, 0xc0, !PT ;  /* 0x0000038015147812 */ /* 0x000fe400078ec0ff */
[----:B------:R-:W-:Y:S02]  /*89f0*/  SHF.R.U64 R0, R0, 0x3, RZ ;  /* 0x0000000300007819 */ /* 0x000fe400000012ff */
[----:B------:R-:W-:Y:S02]  /*8a00*/  SHF.R.U64 R20, R20, 0x3, RZ ;  /* 0x0000000314147819 */ /* 0x000fe400000012ff */
[----:B------:R-:W-:-:S02]  /*8a10*/  LOP3.LUT R154, R0, R3, RZ, 0x3c, !PT ;  /* 0x00000003009a7212 */ /* 0x000fc400078e3cff */
[----:B------:R-:W-:Y:S02]  /*8a20*/  MOV R213, R146 ;  /* 0x0000009200d57202 */ /* 0x000fe40000000f00 */
[----:B------:R-:W-:Y:S02]  /*8a30*/  LOP3.LUT R3, R30, 0x380, RZ, 0xc0, !PT ;  /* 0x000003801e037812 */ /* 0x000fe400078ec0ff */
[----:B------:R-:W-:Y:S01]  /*8a40*/  LOP3.LUT R20, R20, R21, RZ, 0x3c, !PT ;  /* 0x0000001514147212 */ /* 0x000fe200078e3cff */
[----:B------:R-:W-:Y:S01]  /*8a50*/  IMAD.X R21, RZ, RZ, R173, P3 ;  /* 0x000000ffff157224 */ /* 0x000fe200018e06ad */
[----:B------:R-:W-:Y:S01]  /*8a60*/  LOP3.LUT R0, R31, 0x380, RZ, 0xc0, !PT ;  /* 0x000003801f007812 */ /* 0x000fe200078ec0ff */
[----:B------:R0:W-:Y:S01]  /*8a70*/  STSM.16.M88.4 [R213], R24 ;  /* 0x00000018d5007844 */ /* 0x0001e20000000200 */
[----:B------:R-:W-:Y:S02]  /*8a80*/  SHF.R.U64 R3, R3, 0x3, RZ ;  /* 0x0000000303037819 */ /* 0x000fe400000012ff */
[----:B------:R-:W-:-:S02]  /*8a90*/  IADD3 R119, P3, R172, 0x8000, RZ ;  /* 0x00008000ac777810 */ /* 0x000fc40007f7e0ff */
[----:B------:R-:W-:Y:S02]  /*8aa0*/  SHF.R.U64 R0, R0, 0x3, RZ ;  /* 0x0000000300007819 */ /* 0x000fe400000012ff */
[----:B------:R-:W-:Y:S02]  /*8ab0*/  LOP3.LUT R168, R3, R30, RZ, 0x3c, !PT ;  /* 0x0000001e03a87212 */ /* 0x000fe400078e3cff */
[----:B------:R-:W-:Y:S02]  /*8ac0*/  LOP3.LUT R118, R119, 0x380, RZ, 0xc0, !PT ;  /* 0x0000038077767812 */ /* 0x000fe400078ec0ff */
[----:B------:R-:W-:Y:S02]  /*8ad0*/  LOP3.LUT R3, R12, 0x380, RZ, 0xc0, !PT ;  /* 0x000003800c037812 */ /* 0x000fe400078ec0ff */
[----:B------:R-:W-:Y:S02]  /*8ae0*/  LOP3.LUT R164, R0, R31, RZ, 0x3c, !PT ;  /* 0x0000001f00a47212 */ /* 0x000fe400078e3cff */
[----:B------:R-:W-:Y:S01]  /*8af0*/  SHF.R.U64 R118, R118, 0x3, RZ ;  /* 0x0000000376767819 */ /* 0x000fe200000012ff */
[----:B0-----:R-:W0:Y:S01]  /*8b00*/  @P2 LDC R24, c[0x0][0xbec] ;  /* 0x0002fb00ff182b82 */ /* 0x001e220000000800 */
[----:B------:R-:W-:-:S02]  /*8b10*/  LOP3.LUT R106, R111, 0x380, RZ, 0xc0, !PT ;  /* 0x000003806f6a7812 */ /* 0x000fc400078ec0ff */
[----:B------:R-:W-:Y:S02]  /*8b20*/  LOP3.LUT R0, R99, 0x380, RZ, 0xc0, !PT ;  /* 0x0000038063007812 */ /* 0x000fe400078ec0ff */
[----:B------:R-:W-:Y:S02]  /*8b30*/  SHF.R.U64 R3, R3, 0x3, RZ ;  /* 0x0000000303037819 */ /* 0x000fe400000012ff */
[----:B------:R-:W-:Y:S01]  /*8b40*/  LOP3.LUT R118, R118, R119, RZ, 0x3c, !PT ;  /* 0x0000007776767212 */ /* 0x000fe200078e3cff */
[----:B------:R-:W1:Y:S01]  /*8b50*/  @P2 LDC R27, c[0x0][0xbf0] ;  /* 0x0002fc00ff1b2b82 */ /* 0x000e620000000800 */
[----:B------:R-:W-:Y:S01]  /*8b60*/  SHF.R.U64 R106, R106, 0x3, RZ ;  /* 0x000000036a6a7819 */ /* 0x000fe200000012ff */
[----:B------:R-:W-:Y:S01]  /*8b70*/  IMAD.X R119, RZ, RZ, R173, P3 ;  /* 0x000000ffff777224 */ /* 0x000fe200018e06ad */
[----:B------:R-:W-:Y:S02]  /*8b80*/  SHF.R.U64 R0, R0, 0x3, RZ ;  /* 0x0000000300007819 */ /* 0x000fe400000012ff */
[----:B------:R-:W-:-:S02]  /*8b90*/  LOP3.LUT R12, R3, R12, RZ, 0x3c, !PT ;  /* 0x0000000c030c7212 */ /* 0x000fc400078e3cff */
[C---:B------:R-:W-:Y:S02]  /*8ba0*/  IADD3 R107, P0, R172.reuse, 0x5000, RZ ;  /* 0x00005000ac6b7810 */ /* 0x040fe40007f1e0ff */
[----:B------:R-:W-:Y:S02]  /*8bb0*/  IADD3 R3, P3, R172, 0xf000, RZ ;  /* 0x0000f000ac037810 */ /* 0x000fe40007f7e0ff */
[----:B------:R-:W-:Y:S02]  /*8bc0*/  LOP3.LUT R10, R127, 0x380, RZ, 0xc0, !PT ;  /* 0x000003807f0a7812 */ /* 0x000fe400078ec0ff */
[----:B------:R-:W-:Y:S01]  /*8bd0*/  LOP3.LUT R14, R123, 0x380, RZ, 0xc0, !PT ;  /* 0x000003807b0e7812 */ /* 0x000fe200078ec0ff */
[----:B------:R-:W-:Y:S01]  /*8be0*/  IMAD.X R147, RZ, RZ, R173, P3 ;  /* 0x000000ffff937224 */ /* 0x000fe200018e06ad */
[----:B------:R-:W-:Y:S01]  /*8bf0*/  LOP3.LUT R156, R106, R111, RZ, 0x3c, !PT ;  /* 0x0000006f6a9c7212 */ /* 0x000fe200078e3cff */
[----:B0-----:R-:W-:Y:S01]  /*8c00*/  @P2 IMAD.HI.U32 R24, R39, R24, RZ ;  /* 0x0000001827182227 */ /* 0x001fe200078e00ff */
[----:B------:R-:W-:-:S02]  /*8c10*/  LOP3.LUT R170, R0, R99, RZ, 0x3c, !PT ;  /* 0x0000006300aa7212 */ /* 0x000fc400078e3cff */
[----:B------:R-:W-:Y:S02]  /*8c20*/  LOP3.LUT R106, R107, 0x380, RZ, 0xc0, !PT ;  /* 0x000003806b6a7812 */ /* 0x000fe400078ec0ff */
[----:B------:R-:W-:Y:S02]  /*8c30*/  LOP3.LUT R0, R3, 0x380, RZ, 0xc0, !PT ;  /* 0x0000038003007812 */ /* 0x000fe400078ec0ff */
[----:B------:R-:W-:Y:S02]  /*8c40*/  SHF.R.U64 R10, R10, 0x3, RZ ;  /* 0x000000030a0a7819 */ /* 0x000fe400000012ff */
[----:B------:R-:W-:Y:S02]  /*8c50*/  SHF.R.U64 R14, R14, 0x3, RZ ;  /* 0x000000030e0e7819 */ /* 0x000fe400000012ff */
[----:B------:R-:W-:Y:S02]  /*8c60*/  SHF.R.U64 R106, R106, 0x3, RZ ;  /* 0x000000036a6a7819 */ /* 0x000fe400000012ff */
[----:B------:R-:W-:-:S02]  /*8c70*/  SHF.R.U64 R0, R0, 0x3, RZ ;  /* 0x0000000300007819 */ /* 0x000fc400000012ff */
[----:B------:R-:W-:Y:S02]  /*8c80*/  LOP3.LUT R10, R10, R127, RZ, 0x3c, !PT ;  /* 0x0000007f0a0a7212 */ /* 0x000fe400078e3cff */
[----:B------:R-:W-:Y:S02]  /*8c90*/  LOP3.LUT R14, R14, R123, RZ, 0x3c, !PT ;  /* 0x0000007b0e0e7212 */ /* 0x000fe400078e3cff */
[----:B------:R-:W-:Y:S01]  /*8ca0*/  LOP3.LUT R106, R106, R107, RZ, 0x3c, !PT ;  /* 0x0000006b6a6a7212 */ /* 0x000fe200078e3cff */
[----:B------:R-:W-:Y:S01]  /*8cb0*/  IMAD.X R107, RZ, RZ, R173, P0 ;  /* 0x000000ffff6b7224 */ /* 0x000fe200000e06ad */
[----:B------:R-:W-:Y:S02]  /*8cc0*/  LOP3.LUT R146, R0, R3, RZ, 0x3c, !PT ;  /* 0x0000000300927212 */ /* 0x000fe400078e3cff */
[----:B------:R-:W-:Y:S02]  /*8cd0*/  MOV R154, R154 ;  /* 0x0000009a009a7202 */ /* 0x000fe40000000f00 */
[----:B------:R-:W-:-:S02]  /*8ce0*/  MOV R3, R8 ;  /* 0x0000000800037202 */ /* 0x000fc40000000f00 */
[----:B------:R-:W-:Y:S01]  /*8cf0*/  MOV R0, R10 ;  /* 0x0000000a00007202 */ /* 0x000fe20000000f00 */
[----:B------:R-:W-:Y:S01]  /*8d00*/  STSM.16.M88.4 [R154], R32 ;  /* 0x000000209a007844 */ /* 0x000fe20000000200 */
[----:B------:R-:W-:Y:S02]  /*8d10*/  MOV R164, R164 ;  /* 0x000000a400a47202 */ /* 0x000fe40000000f00 */
[----:B------:R-:W-:Y:S02]  /*8d20*/  IADD3 R135, P0, R172, 0xc000, RZ ;  /* 0x0000c000ac877810 */ /* 0x000fe40007f1e0ff */
[----:B------:R-:W-:Y:S01]  /*8d30*/  MOV R44, R14 ;  /* 0x0000000e002c7202 */ /* 0x000fe20000000f00 */
[----:B------:R-:W-:Y:S01]  /*8d40*/  STSM.16.M88.4 [R164], R40 ;  /* 0x00000028a4007844 */ /* 0x000fe20000000200 */
[----:B------:R-:W-:Y:S02]  /*8d50*/  MOV R170, R170 ;  /* 0x000000aa00aa7202 */ /* 0x000fe40000000f00 */
        /* <DEDUP_REMOVED lines=10> */
[----:B-1----:R-:W-:Y:S02]  /*8e00*/  @P2 SHF.R.U32.HI R36, RZ, R27, R24 ;  /* 0x0000001bff242219 */ /* 0x002fe40000011618 */
[----:B------:R-:W-:Y:S01]  /*8e10*/  LOP3.LUT R134, R135, 0x380, RZ, 0xc0, !PT ;  /* 0x0000038087867812 */ /* 0x000fe200078ec0ff */
[----:B------:R1:W-:Y:S01]  /*8e20*/  STSM.16.M88.4 [R25], R12 ;  /* 0x0000000c19007844 */ /* 0x0003e20000000200 */
[----:B------:R-:W-:Y:S01]  /*8e30*/  MOV R168, R168 ;  /* 0x000000a800a87202 */ /* 0x000fe20000000f00 */
[----:B------:R-:W-:Y:S01]  /*8e40*/  IMAD.MOV R37, RZ, RZ, -R36 ;  /* 0x000000ffff257224 */ /* 0x000fe200078e0a24 */
[----:B------:R-:W-:-:S02]  /*8e50*/  IADD3 R111, P1, R172, 0x6000, RZ ;  /* 0x00006000ac6f7810 */ /* 0x000fc40007f3e0ff */
[----:B------:R-:W-:Y:S01]  /*8e60*/  MOV R166, R166 ;  /* 0x000000a600a67202 */ /* 0x000fe20000000f00 */
[----:B------:R-:W-:Y:S01]  /*8e70*/  IMAD R37, R48, R37, R39 ;  /* 0x0000002530257224 */ /* 0x000fe200078e0227 */
[----:B0-----:R-:W-:Y:S02]  /*8e80*/  F2FP.BF16.F32.PACK_AB R8, R65, R187 ;  /* 0x000000bb4108723e */ /* 0x001fe400000010ff */
[----:B------:R-:W-:Y:S02]  /*8e90*/  F2FP.BF16.F32.PACK_AB R9, R67, R66 ;  /* 0x000000424309723e */ /* 0x000fe400000010ff */
[----:B------:R-:W-:Y:S02]  /*8ea0*/  F2FP.BF16.F32.PACK_AB R10, R69, R188 ;  /* 0x000000bc450a723e */ /* 0x000fe400000010ff */
[----:B------:R-:W-:Y:S02]  /*8eb0*/  F2FP.BF16.F32.PACK_AB R11, R71, R70 ;  /* 0x00000046470b723e */ /* 0x000fe400000010ff */
[----:B------:R-:W-:-:S02]  /*8ec0*/  SHF.R.U64 R134, R134, 0x3, RZ ;  /* 0x0000000386867819 */ /* 0x000fc400000012ff */
        /* <DEDUP_REMOVED lines=11> */
[----:B------:R-:W-:Y:S02]  /*8f80*/  LOP3.LUT R110, R111, 0x380, RZ, 0xc0, !PT ;  /* 0x000003806f6e7812 */ /* 0x000fe400078ec0ff */
[----:B------:R-:W-:Y:S01]  /*8f90*/  LOP3.LUT R134, R134, R135, RZ, 0x3c, !PT ;  /* 0x0000008786867212 */ /* 0x000fe200078e3cff */
[----:B------:R-:W-:Y:S01]  /*8fa0*/  IMAD.X R135, RZ, RZ, R173, P0 ;  /* 0x000000ffff877224 */ /* 0x000fe200000e06ad */
[----:B------:R2:W-:Y:S01]  /*8fb0*/  STSM.16.M88.4 [R162], R24 ;  /* 0x00000018a2007844 */ /* 0x0005e20000000200 */
[----:B------:R-:W-:Y:S02]  /*8fc0*/  SHF.R.U64 R110, R110, 0x3, RZ ;  /* 0x000000036e6e7819 */ /* 0x000fe400000012ff */
[----:B0-----:R-:W-:Y:S01]  /*8fd0*/  F2FP.BF16.F32.PACK_AB R9, R52, R7 ;  /* 0x000000073409723e */ /* 0x001fe200000010ff */
[----:B-1----:R-:W-:Y:S01]  /*8fe0*/  IMAD.U32 R13, RZ, RZ, UR5 ;  /* 0x00000005ff0d7e24 */ /* 0x002fe2000f8e00ff */
[----:B------:R-:W-:Y:S01]  /*8ff0*/  SHF.R.S32.HI R12, RZ, 0x1f, R36 ;  /* 0x0000001fff0c7819 */ /* 0x000fe20000011424 */
[----:B------:R-:W-:Y:S01]  /*9000*/  ULDC UR5, c[0x0][0xa88] ;  /* 0x0002a20000057ab9 */ /* 0x000fe20000000800 */
[----:B------:R-:W-:-:S02]  /*9010*/  SHF.R.S32.HI R7, RZ, 0x1f, R37 ;  /* 0x0000001fff077819 */ /* 0x000fc40000011425 */
[----:B------:R-:W-:Y:S01]  /*9020*/  LOP3.LUT R110, R110, R111, RZ, 0x3c, !PT ;  /* 0x0000006f6e6e7212 */ /* 0x000fe200078e3cff */
[----:B------:R-:W-:Y:S01]  /*9030*/  IMAD.X R111, RZ, RZ, R173, P1 ;  /* 0x000000ffff6f7224 */ /* 0x000fe200008e06ad */
[----:B------:R-:W-:Y:S02]  /*9040*/  IADD3 R139, P1, R172, 0xd000, RZ ;  /* 0x0000d000ac8b7810 */ /* 0x000fe40007f3e0ff */
[----:B------:R-:W-:Y:S02]  /*9050*/  MOV R160, R160 ;  /* 0x000000a000a07202 */ /* 0x000fe40000000f00 */
[----:B--2---:R-:W-:Y:S01]  /*9060*/  IADD3 R24, P0, R36, UR6, RZ ;  /* 0x0000000624187c10 */ /* 0x004fe2000ff1e0ff */
[----:B------:R-:W-:Y:S01]  /*9070*/  VIADD R26, R206, UR44 ;  /* 0x0000002cce1a7c36 */ /* 0x000fe20008000000 */
[----:B------:R-:W-:Y:S02]  /*9080*/  F2FP.BF16.F32.PACK_AB R32, R89, R193 ;  /* 0x000000c15920723e */ /* 0x000fe400000010ff */
[----:B------:R-:W-:Y:S01]  /*9090*/  IADD3.X R25, R12, UR7, R13, P0, !PT ;  /* 0x000000070c197c10 */ /* 0x000fe200087fe40d */
[----:B------:R-:W-:Y:S01]  /*90a0*/  ULDC.64 UR6, c[0x0][0xb88] ;  /* 0x0002e20000067ab9 */ /* 0x000fe20000000a00 */
[----:B------:R-:W-:Y:S01]  /*90b0*/  F2FP.BF16.F32.PACK_AB R33, R91, R90 ;  /* 0x0000005a5b21723e */ /* 0x000fe200000010ff */
[----:B------:R-:W-:Y:S01]  /*90c0*/  IMAD R12, R7, UR6, RZ ;  /* 0x00000006070c7c24 */ /* 0x000fe2000f8e02ff */
[----:B------:R-:W-:Y:S01]  /*90d0*/  F2FP.BF16.F32.PACK_AB R34, R93, R194 ;  /* 0x000000c25d22723e */ /* 0x000fe200000010ff */
[----:B------:R-:W-:Y:S01]  /*90e0*/  IMAD.WIDE.U32 R24, R37, UR6, R24 ;  /* 0x0000000625187c25 */ /* 0x000fe2000f8e0018 */
[----:B------:R-:W-:-:S02]  /*90f0*/  F2FP.BF16.F32.PACK_AB R35, R95, R94 ;  /* 0x0000005e5f23723e */ /* 0x000fc400000010ff */
[----:B------:R-:W-:Y:S01]  /*9100*/  MOV R158, R158 ;  /* 0x0000009e009e7202 */ /* 0x000fe20000000f00 */
[----:B------:R-:W-:Y:S01]  /*9110*/  IMAD R37, R37, UR7, R12 ;  /* 0x0000000725257c24 */ /* 0x000fe2000f8e020c */
[----:B------:R-:W-:Y:S01]  /*9120*/  F2FP.BF16.F32.PACK_AB R8, R97, R195 ;  /* 0x000000c36108723e */ /* 0x000fe200000010ff */
[----:B------:R0:W-:Y:S01]  /*9130*/  STSM.16.M88.4 [R160], R32 ;  /* 0x00000020a0007844 */ /* 0x0001e20000000200 */
[----:B------:R-:W-:Y:S01]  /*9140*/  F2FP.BF16.F32.PACK_AB R10, R101, R196 ;  /* 0x000000c4650a723e */ /* 0x000fe200000010ff */
[----:B------:R-:W-:Y:S01]  /*9150*/  ULDC.64 UR6, c[0x0][0xb50] ;  /* 0x0002d40000067ab9 */ /* 0x000fe20000000a00 */
[----:B------:R-:W-:Y:S01]  /*9160*/  F2FP.BF16.F32.PACK_AB R11, R60, R56 ;  /* 0x000000383c0b723e */ /* 0x000fe200000010ff */
[----:B------:R-:W-:Y:S01]  /*9170*/  IMAD R7, R48, UR5, RZ ;  /* 0x0000000530077c24 */ /* 0x000fe2000f8e02ff */
[----:B------:R-:W-:Y:S02]  /*9180*/  LOP3.LUT R138, R139, 0x380, RZ, 0xc0, !PT ;  /* 0x000003808b8a7812 */ /* 0x000fe400078ec0ff */
[----:B------:R-:W-:Y:S01]  /*9190*/  LOP3.LUT P0, RZ, R204, 0x3, RZ, 0xc0, !PT ;  /* 0x00000003ccff7812 */ /* 0x000fe2000780c0ff */
[----:B------:R1:W-:Y:S01]  /*91a0*/  STSM.16.M88.4 [R158], R8 ;  /* 0x000000089e007844 */ /* 0x0003e20000000200 */
[----:B------:R-:W-:-:S02]  /*91b0*/  SHF.R.U64 R138, R138, 0x3, RZ ;  /* 0x000000038a8a7819 */ /* 0x000fc400000012ff */
[----:B------:R-:W-:Y:S02]  /*91c0*/  MOV R156, R156 ;  /* 0x0000009c009c7202 */ /* 0x000fe40000000f00 */
[----:B------:R-:W-:Y:S02]  /*91d0*/  F2FP.BF16.F32.PACK_AB R12, R105, R197 ;  /* 0x000000c5690c723e */ /* 0x000fe400000010ff */
[----:B------:R-:W-:Y:S02]  /*91e0*/  F2FP.BF16.F32.PACK_AB R13, R68, R64 ;  /* 0x00000040440d723e */ /* 0x000fe400000010ff */
[----:B0-----:R-:W-:Y:S02]  /*91f0*/  LEA R34, P3, R24, UR6, 0x2 ;  /* 0x0000000618227c11 */ /* 0x001fe4000f8610ff */
[----:B------:R-:W-:Y:S02]  /*9200*/  F2FP.BF16.F32.PACK_AB R14, R109, R198 ;  /* 0x000000c66d0e723e */ /* 0x000fe400000010ff */
[----:B------:R-:W-:Y:S01]  /*9210*/  F2FP.BF16.F32.PACK_AB R15, R76, R72 ;  /* 0x000000484c0f723e */ /* 0x000fe200000010ff */
[----:B------:R-:W-:Y:S01]  /*9220*/  SHFL.IDX PT, R46, R34, RZ, 0x1c1f ;  /* 0x001c1fff222e7589 */ /* 0x000fe200000e0000 */
[----:B------:R-:W-:Y:S01]  /*9230*/  LOP3.LUT R138, R138, R139, RZ, 0x3c, !PT ;  /* 0x0000008b8a8a7212 */ /* 0x000fe200078e3cff */
[----:B-1----:R-:W-:Y:S01]  /*9240*/  IMAD.IADD R9, R25, 0x1, R37 ;  /* 0x0000000119097824 */ /* 0x002fe200078e0225 */
[----:B------:R-:W-:Y:S01]  /*9250*/  MOV R152, R152 ;  /* 0x0000009800987202 */ /* 0x000fe20000000f00 */
[----:B------:R-:W-:Y:S01]  /*9260*/  VIADD R8, R26, 0x8 ;  /* 0x000000081a087836 */ /* 0x000fe20000000000 */
[----:B------:R0:W-:Y:S01]  /*9270*/  STSM.16.M88.4 [R156], R12 ;  /* 0x0000000c9c007844 */ /* 0x0001e20000000200 */
[----:B------:R-:W-:Y:S01]  /*9280*/  IMAD.X R139, RZ, RZ, R173, P1 ;  /* 0x000000ffff8b7224 */ /* 0x000fe200008e06ad */
[----:B------:R-:W-:-:S02]  /*9290*/  LEA.HI.X R35, R24, UR7, R9, 0x2, P3 ;  /* 0x0000000718237c11 */ /* 0x000fc400098f1409 */
[-C--:B------:R-:W-:Y:S01]  /*92a0*/  ISETP.GE.OR P1, PT, R26, R7.reuse, P0 ;  /* 0x000000071a00720c */ /* 0x080fe20000726670 */
[----:B------:R-:W-:Y:S01]  /*92b0*/  SHFL.IDX PT, R50, R34, 0x1, 0x1c1f ;  /* 0x003c1f0022327f89 */ /* 0x000fe200000e0000 */
[----:B------:R-:W-:Y:S02]  /*92c0*/  ISETP.GE.OR P0, PT, R8, R7, P0 ;  /* 0x000000070800720c */ /* 0x000fe40000706670 */
[----:B------:R-:W-:Y:S01]  /*92d0*/  F2FP.BF16.F32.PACK_AB R8, R113, R199 ;  /* 0x000000c77108723e */ /* 0x000fe200000010ff */
[----:B------:R-:W1:Y:S01]  /*92e0*/  SHFL.IDX PT, R47, R35, RZ, 0x1c1f ;  /* 0x001c1fff232f7589 */ /* 0x000e6200000e0000 */
[----:B------:R-:W-:Y:S02]  /*92f0*/  F2FP.BF16.F32.PACK_AB R9, R84, R80 ;  /* 0x000000505409723e */ /* 0x000fe400000010ff */
[----:B------:R-:W-:Y:S01]  /*9300*/  F2FP.BF16.F32.PACK_AB R10, R117, R201 ;  /* 0x000000c9750a723e */ /* 0x000fe200000010ff */
[----:B------:R-:W2:Y:S01]  /*9310*/  SHFL.IDX PT, R51, R35, 0x1, 0x1c1f ;  /* 0x003c1f0023337f89 */ /* 0x000ea200000e0000 */
[----:B------:R-:W-:-:S02]  /*9320*/  F2FP.BF16.F32.PACK_AB R11, R92, R88 ;  /* 0x000000585c0b723e */ /* 0x000fc400000010ff */
[----:B------:R-:W-:Y:S02]  /*9330*/  MOV R150, R150 ;  /* 0x0000009600967202 */ /* 0x000fe40000000f00 */
[----:B0-----:R-:W-:Y:S01]  /*9340*/  F2FP.BF16.F32.PACK_AB R12, R121, R202 ;  /* 0x000000ca790c723e */ /* 0x001fe200000010ff */
[----:B------:R0:W-:Y:S01]  /*9350*/  STSM.16.M88.4 [R152], R8 ;  /* 0x0000000898007844 */ /* 0x0001e20000000200 */
        /* <DEDUP_REMOVED lines=8> */
[----:B------:R-:W-:Y:S01]  /*93e0*/  F2FP.BF16.F32.PACK_AB R32, R137, R136 ;  /* 0x000000888920723e */ /* 0x000fe200000010ff */
[----:B0-----:R-:W0:Y:S01]  /*93f0*/  @P2 LDC R9, c[0x0][0xbf0] ;  /* 0x0002fc00ff092b82 */ /* 0x001e220000000800 */
[----:B------:R-:W-:Y:S01]  /*9400*/  F2FP.BF16.F32.PACK_AB R33, R176, R175 ;  /* 0x000000afb021723e */ /* 0x000fe200000010ff */
[----:B------:R-:W-:Y:S01]  /*9410*/  STSM.16.M88.4 [R44], R24 ;  /* 0x000000182c007844 */ /* 0x000fe20000000200 */
[----:B------:R-:W-:-:S02]  /*9420*/  F2FP.BF16.F32.PACK_AB R34, R141, R140 ;  /* 0x0000008c8d22723e */ /* 0x000fc400000010ff */
[----:B------:R-:W-:Y:S02]  /*9430*/  F2FP.BF16.F32.PACK_AB R35, R178, R177 ;  /* 0x000000b1b223723e */ /* 0x000fe400000010ff */
[----:B------:R-:W-:Y:S02]  /*9440*/  F2FP.BF16.F32.PACK_AB R56, R145, R144 ;  /* 0x000000909138723e */ /* 0x000fe400000010ff */
[----:B------:R-:W-:Y:S01]  /*9450*/  F2FP.BF16.F32.PACK_AB R57, R180, R179 ;  /* 0x000000b3b439723e */ /* 0x000fe200000010ff */
[----:B------:R3:W-:Y:S01]  /*9460*/  STSM.16.M88.4 [R0], R32 ;  /* 0x0000002000007844 */ /* 0x0007e20000000200 */
[----:B------:R-:W-:Y:S02]  /*9470*/  F2FP.BF16.F32.PACK_AB R58, R149, R148 ;  /* 0x00000094953a723e */ /* 0x000fe400000010ff */
[----:B------:R-:W-:Y:S02]  /*9480*/  F2FP.BF16.F32.PACK_AB R59, R4, R181 ;  /* 0x000000b5043b723e */ /* 0x000fe400000010ff */
[----:B------:R-:W-:-:S02]  /*9490*/  IADD3 R31, P4, R172, 0x2000, RZ ;  /* 0x00002000ac1f7810 */ /* 0x000fc40007f9e0ff */
[C---:B------:R-:W-:Y:S01]  /*94a0*/  IADD3 R99, P5, R172.reuse, 0x3000, RZ ;  /* 0x00003000ac637810 */ /* 0x040fe20007fbe0ff */
[----:B------:R-:W-:Y:S01]  /*94b0*/  STSM.16.M88.4 [R3], R56 ;  /* 0x0000003803007844 */ /* 0x000fe20000000200 */
[----:B------:R-:W-:Y:S02]  /*94c0*/  IADD3 R103, P6, R172, 0x4000, RZ ;  /* 0x00004000ac677810 */ /* 0x000fe40007fde0ff */
[----:B------:R-:W-:Y:S01]  /*94d0*/  LOP3.LUT R30, R31, 0x380, RZ, 0xc0, !PT ;  /* 0x000003801f1e7812 */ /* 0x000fe200078ec0ff */
[----:B------:R-:W-:Y:S01]  /*94e0*/  BAR.SYNC.DEFER_BLOCKING 0x1, 0x100 ;  /* 0x0044000000007b1d */ /* 0x000fe20000010000 */
[----:B------:R-:W-:Y:S02]  /*94f0*/  LOP3.LUT R98, R99, 0x380, RZ, 0xc0, !PT ;  /* 0x0000038063627812 */ /* 0x000fe400078ec0ff */
[----:B------:R-:W-:Y:S01]  /*9500*/  LOP3.LUT R102, R103, 0x380, RZ, 0xc0, !PT ;  /* 0x0000038067667812 */ /* 0x000fe200078ec0ff */
[----:B---3--:R-:W-:Y:S01]  /*9510*/  IMAD R0, R23, 0x20, R200 ;  /* 0x0000002017007824 */ /* 0x008fe200078e02c8 */
[----:B------:R-:W-:-:S02]  /*9520*/  SHF.R.U64 R30, R30, 0x3, RZ ;  /* 0x000000031e1e7819 */ /* 0x000fc400000012ff */
[----:B------:R-:W-:Y:S02]  /*9530*/  SHF.R.U64 R98, R98, 0x3, RZ ;  /* 0x0000000362627819 */ /* 0x000fe400000012ff */
[----:B------:R-:W-:Y:S01]  /*9540*/  SHF.R.U64 R102, R102, 0x3, RZ ;  /* 0x0000000366667819 */ /* 0x000fe200000012ff */
[----:B------:R-:W-:Y:S01]  /*9550*/  UIMAD UR5, UR10, UR8, URZ ;  /* 0x000000080a0572a4 */ /* 0x000fe2000f8e023f */
[----:B------:R-:W-:Y:S01]  /*9560*/  LOP3.LUT R30, R30, R31, RZ, 0x3c, !PT ;  /* 0x0000001f1e1e7212 */ /* 0x000fe200078e3cff */
[--C-:B------:R-:W-:Y:S01]  /*9570*/  IMAD.X R31, RZ, RZ, R173.reuse, P4 ;  /* 0x000000ffff1f7224 */ /* 0x100fe200020e06ad */
[----:B------:R-:W-:Y:S01]  /*9580*/  LOP3.LUT R98, R98, R99, RZ, 0x3c, !PT ;  /* 0x0000006362627212 */ /* 0x000fe200078e3cff */
[--C-:B------:R-:W-:Y:S01]  /*9590*/  IMAD.X R99, RZ, RZ, R173.reuse, P5 ;  /* 0x000000ffff637224 */ /* 0x100fe200028e06ad */
[----:B------:R-:W-:Y:S01]  /*95a0*/  LOP3.LUT R102, R102, R103, RZ, 0x3c, !PT ;  /* 0x0000006766667212 */ /* 0x000fe200078e3cff */
[----:B------:R-:W-:Y:S01]  /*95b0*/  IMAD.X R103, RZ, RZ, R173, P6 ;  /* 0x000000ffff677224 */ /* 0x000fe200030e06ad */
[----:B------:R-:W-:-:S02]  /*95c0*/  IADD3 R123, P4, R172, 0x9000, RZ ;  /* 0x00009000ac7b7810 */ /* 0x000fc40007f9e0ff */
[C---:B------:R-:W-:Y:S01]  /*95d0*/  LOP3.LUT R29, R172.reuse, 0x380, RZ, 0xc0, !PT ;  /* 0x00000380ac1d7812 */ /* 0x040fe200078ec0ff */
[----:B-1----:R-:W-:Y:S01]  /*95e0*/  @!P1 ST.E desc[UR46][R46.64], R6 ;  /* 0x000000062e009985 */ /* 0x002fe2000c10192e */
[C---:B------:R-:W-:Y:S01]  /*95f0*/  IADD3 R127, P5, R172.reuse, 0xa000, RZ ;  /* 0x0000a000ac7f7810 */ /* 0x040fe20007fbe0ff */
[----:B------:R-:W-:Y:S01]  /*9600*/  UIMAD.WIDE.U32 UR6, UR39, UR8, URZ ;  /* 0x00000008270672a5 */ /* 0x000fe2000f8e003f */
[----:B------:R-:W-:Y:S01]  /*9610*/  IADD3 R131, P6, R172, 0xb000, RZ ;  /* 0x0000b000ac837810 */ /* 0x000fe20007fde0ff */
[----:B--2---:R1:W-:Y:S01]  /*9620*/  @!P0 ST.E desc[UR46][R50.64], R5 ;  /* 0x0000000532008985 */ /* 0x0043e2000c10192e */
[----:B------:R-:W-:Y:S01]  /*9630*/  UIMAD UR5, UR39, UR9, UR5 ;  /* 0x00000009270572a4 */ /* 0x000fe2000f8e0205 */
[----:B------:R-:W-:Y:S01]  /*9640*/  LOP3.LUT R122, R123, 0x380, RZ, 0xc0, !PT ;  /* 0x000003807b7a7812 */ /* 0x000fe200078ec0ff */
[----:B------:R-:W-:Y:S01]  /*9650*/  ULDC.64 UR10, c[0x0][0xaf0] ;  /* 0x0002bc00000a7ab9 */ /* 0x000fe20000000a00 */
[----:B------:R-:W-:Y:S02]  /*9660*/  LOP3.LUT R126, R127, 0x380, RZ, 0xc0, !PT ;  /* 0x000003807f7e7812 */ /* 0x000fe400078ec0ff */
[----:B------:R-:W-:-:S02]  /*9670*/  LOP3.LUT R130, R131, 0x380, RZ, 0xc0, !PT ;  /* 0x0000038083827812 */ /* 0x000fc400078ec0ff */
[----:B------:R-:W-:Y:S01]  /*9680*/  SHF.R.U64 R29, R29, 0x3, RZ ;  /* 0x000000031d1d7819 */ /* 0x000fe200000012ff */
[----:B-1----:R-:W1:Y:S01]  /*9690*/  @P2 LDC R5, c[0x0][0xbec] ;  /* 0x0002fb00ff052b82 */ /* 0x002e620000000800 */
[----:B------:R-:W-:Y:S01]  /*96a0*/  VIADD R6, R0, UR44 ;  /* 0x0000002c00067c36 */ /* 0x000fe20008000000 */
[----:B------:R-:W-:Y:S01]  /*96b0*/  UIMAD UR8, UR12, UR10, URZ ;  /* 0x0000000a0c0872a4 */ /* 0x000fe2000f8e023f */
[----:B------:R-:W-:Y:S01]  /*96c0*/  SHF.R.U64 R122, R122, 0x3, RZ ;  /* 0x000000037a7a7819 */ /* 0x000fe200000012ff */
[----:B------:R-:W-:Y:S01]  /*96d0*/  UIADD3 UR7, UR7, UR5, URZ ;  /* 0x0000000507077290 */ /* 0x000fe2000fffe03f */
[----:B------:R-:W-:Y:S01]  /*96e0*/  IMAD.MOV.U32 R3, RZ, RZ, R6 ;  /* 0x000000ffff037224 */ /* 0x000fe200078e0006 */
[----:B------:R-:W-:Y:S01]  /*96f0*/  UIMAD UR5, UR42, UR11, UR8 ;  /* 0x0000000b2a0572a4 */ /* 0x000fe2000f8e0208 */
[----:B------:R-:W-:Y:S01]  /*9700*/  SHF.R.U64 R126, R126, 0x3, RZ ;  /* 0x000000037e7e7819 */ /* 0x000fe200000012ff */
[----:B------:R-:W-:Y:S01]  /*9710*/  UIMAD.WIDE.U32 UR42, UR42, UR10, UR6 ;  /* 0x0000000a2a2a72a5 */ /* 0x000fe2000f8e0006 */
[----:B------:R-:W-:Y:S01]  /*9720*/  SHF.R.U64 R130, R130, 0x3, RZ ;  /* 0x0000000382827819 */ /* 0x000fe200000012ff */
[----:B------:R2:W5:Y:S01]  /*9730*/  LD.E.128 R40, desc[UR46][R20.64] ;  /* 0x0000002e14287980 */ /* 0x000562000c101d00 */
[----:B------:R-:W-:Y:S01]  /*9740*/  LOP3.LUT R122, R122, R123, RZ, 0x3c, !PT ;  /* 0x0000007b7a7a7212 */ /* 0x000fe200078e3cff */
[----:B------:R-:W-:Y:S01]  /*9750*/  UIADD3 UR5, UR43, UR5, URZ ;  /* 0x000000052b057290 */ /* 0x000fe2000fffe03f */
[----:B------:R-:W-:Y:S01]  /*9760*/  LOP3.LUT R126, R126, R127, RZ, 0x3c, !PT ;  /* 0x0000007f7e7e7212 */ /* 0x000fe200078e3cff */
[--C-:B------:R-:W-:Y:S01]  /*9770*/  IMAD.X R123, RZ, RZ, R173.reuse, P4 ;  /* 0x000000ffff7b7224 */ /* 0x100fe200020e06ad */
[----:B------:R-:W-:Y:S01]  /*9780*/  LOP3.LUT R130, R130, R131, RZ, 0x3c, !PT ;  /* 0x0000008382827212 */ /* 0x000fe200078e3cff */
[--C-:B------:R-:W-:Y:S01]  /*9790*/  IMAD.X R127, RZ, RZ, R173.reuse, P5 ;  /* 0x000000ffff7f7224 */ /* 0x100fe200028e06ad */
[----:B------:R-:W-:Y:S01]  /*97a0*/  LOP3.LUT R28, R29, R172, RZ, 0x3c, !PT ;  /* 0x000000ac1d1c7212 */ /* 0x000fe200078e3cff */
[--C-:B------:R-:W-:Y:S01]  /*97b0*/  IMAD.X R131, RZ, RZ, R173.reuse, P6 ;  /* 0x000000ffff837224 */ /* 0x100fe200030e06ad */
[----:B------:R-:W-:Y:S01]  /*97c0*/  ULDC.64 UR6, c[0x0][0xae0] ;  /* 0x0002b80000067ab9 */ /* 0x000fe20000000a00 */
[----:B------:R-:W-:Y:S01]  /*97d0*/  IMAD.MOV.U32 R29, RZ, RZ, R173 ;  /* 0x000000ffff1d7224 */ /* 0x000fe200078e00ad */
[----:B------:R2:W5:Y:S01]  /*97e0*/  LD.E.128 R52, desc[UR46][R30.64] ;  /* 0x0000002e1e347980 */ /* 0x000562000c101d00 */
[----:B-1----:R-:W-:-:S03]  /*97f0*/  @P2 IMAD.HI.U32 R0, R6, R5, RZ ;  /* 0x0000000506002227 */ /* 0x002fc600078e00ff */
[----:B------:R2:W5:Y:S02]  /*9800*/  LD.E.128 R36, desc[UR46][R28.64] ;  /* 0x0000002e1c247980 */ /* 0x000564000c101d00 */
[----:B0-----:R-:W-:Y:S01]  /*9810*/  @P2 SHF.R.U32.HI R3, RZ, R9, R0 ;  /* 0x00000009ff032219 */ /* 0x001fe20000011600 */
[----:B------:R-:W-:Y:S01]  /*9820*/  IMAD.U32 R4, RZ, RZ, UR42 ;  /* 0x0000002aff047e24 */ /* 0x000fe2000f8e00ff */
[----:B------:R-:W5:Y:S02]  /*9830*/  LD.E.128 R96, desc[UR46][R98.64] ;  /* 0x0000002e62607980 */ /* 0x000f64000c101d00 */
[--C-:B------:R-:W-:Y:S01]  /*9840*/  SHF.R.S32.HI R0, RZ, 0x1f, R3.reuse ;  /* 0x0000001fff007819 */ /* 0x100fe20000011403 */
[----:B------:R-:W-:Y:S01]  /*9850*/  IMAD.MOV R9, RZ, RZ, -R3 ;  /* 0x000000ffff097224 */ /* 0x000fe200078e0a03 */
[----:B------:R-:W5:Y:S01]  /*9860*/  LD.E.128 R100, desc[UR46][R102.64] ;  /* 0x0000002e66647980 */ /* 0x000f62000c101d00 */
[----:B------:R-:W-:Y:S02]  /*9870*/  IMAD.U32 R5, RZ, RZ, UR43 ;  /* 0x0000002bff057e24 */ /* 0x000fe4000f8e00ff */
        /* <DEDUP_REMOVED lines=8> */
[----:B------:R-:W-:Y:S01]  /*9900*/  IMAD.WIDE.U32 R4, R3, UR6, R4 ;  /* 0x0000000603047c25 */ /* 0x000fe2000f8e0004 */
[----:B------:R-:W-:Y:S02]  /*9910*/  ULDC.64 UR6, c[0x0][0xad8] ;  /* 0x0002b60000067ab9 */ /* 0x000fe40000000a00 */
        /* <DEDUP_REMOVED lines=19> */
[----:B------:R-:W-:Y:S01]  /*9a50*/  ISETP.GE.AND P2, PT, R14, R7, PT ;  /* 0x000000070e00720c */ /* 0x000fe20003f46270 */
[----:B------:R-:W-:Y:S02]  /*9a60*/  ULDC.64 UR6, c[0x0][0xa80] ;  /* 0x0002a00000067ab9 */ /* 0x000fe40000000a00 */
[----:B------:R-:W-:Y:S01]  /*9a70*/  IMAD.IADD R3, R5, 0x1, R3 ;  /* 0x0000000105037824 */ /* 0x000fe200078e0203 */
[----:B------:R-:W-:Y:S01]  /*9a80*/  LEA R6, P3, R4, UR6, 0x1 ;  /* 0x0000000604067c11 */ /* 0x000fe2000f8608ff */
[----:B------:R-:W-:-:S02]  /*9a90*/  VIADD R203, R203, 0x22820 ;  /* 0x00022820cbcb7836 */ /* 0x000fc40000000000 */
[----:B------:R-:W-:Y:S01]  /*9aa0*/  VIADD R0, R14, 0x20 ;  /* 0x000000200e007836 */ /* 0x000fe20000000000 */
[----:B------:R-:W-:Y:S02]  /*9ab0*/  LEA.HI.X R3, R4, UR7, R3, 0x1, P3 ;  /* 0x0000000704037c11 */ /* 0x000fe400098f0c03 */
[----:B------:R-:W-:Y:S02]  /*9ac0*/  PRMT R203, RZ, 0x654, R203 ;  /* 0x00000654ffcb7816 */ /* 0x000fe400000000cb */
[-C--:B------:R-:W-:Y:S01]  /*9ad0*/  ISETP.GE.AND P1, PT, R0, R7.reuse, PT ;  /* 0x000000070000720c */ /* 0x080fe20003f26270 */
[----:B------:R-:W-:Y:S01]  /*9ae0*/  VIADD R0, R14, 0x40 ;  /* 0x000000400e007836 */ /* 0x000fe20000000000 */
[----:B0-----:R2:W-:Y:S01]  /*9af0*/  SYNCS.ARRIVE.TRANS64.RED.A1T0 RZ, [R203+URZ], RZ ;  /* 0x000000ffcbff79a7 */ /* 0x0015e2000810043f */
        /* <DEDUP_REMOVED lines=22> */
.L_x_13260:
[----:B------:R-:W-:Y:S05]  /*9c60*/  BSYNC B1 ;  /* 0x0000000000017941 */ /* 0x000fea0003800000 */
.L_x_13259:
[----:B-1-3--:R1:W3:Y:S01]  /*9c70*/  SHFL.IDX PT, R13, R3, 0x1, 0x181f ;  /* 0x00381f00030d7f89 */ /* 0x00a2e200000e0000 */
[----:B------:R-:W-:Y:S03]  /*9c80*/  BSSY B1, `(.L_x_13261) ;  /* 0x0000014000017945 */ /* 0x000fe60003800000 */
[----:B------:R1:W4:Y:S01]  /*9c90*/  SHFL.IDX PT, R11, R6, 0x1, 0x181f ;  /* 0x00381f00060b7f89 */ /* 0x00032200000e0000 */
[----:B------:R-:W-:Y:S05]  /*9ca0*/  @P1 BRA `(.L_x_13262) ;  /* 0x0000000000441947 */ /* 0x000fea0003800000 */
[----:B------:R-:W-:Y:S02]  /*9cb0*/  ULDC UR5, c[0x0][0xac8] ;  /* 0x0002b20000057ab9 */ /* 0x000fe40000000800 */
[----:B------:R-:W-:Y:S02]  /*9cc0*/  ISETP.GE.AND P4, PT, R2, UR5, PT ;  /* 0x0000000502007c0c */ /* 0x000fe4000bf86270 */
[----:B------:R-:W-:Y:S02]  /*9cd0*/  ISETP.GE.AND P3, PT, R19, UR5, PT ;  /* 0x0000000513007c0c */ /* 0x000fe4000bf66270 */
[----:B------:R-:W-:Y:S02]  /*9ce0*/  ISETP.GE.AND P2, PT, R18, UR5, PT ;  /* 0x0000000512007c0c */ /* 0x000fe4000bf46270 */
[----:B------:R-:W-:-:S07]  /*9cf0*/  ISETP.GE.AND P1, PT, R22, UR5, PT ;  /* 0x0000000516007c0c */ /* 0x000fce000bf26270 */
[CC--:B----4-:R-:W-:Y:S02]  /*9d00*/  @!P4 LEA R4, P6, R2.reuse, R11.reuse, 0x1 ;  /* 0x0000000b0204c211 */ /* 0x0d0fe400078c08ff */
[C---:B------:R-:W-:Y:S02]  /*9d10*/  @!P3 LEA R8, P5, R19.reuse, R11, 0x1 ;  /* 0x0000000b1308b211 */ /* 0x040fe400078a08ff */
[----:B---3--:R-:W-:Y:S02]  /*9d20*/  @!P4 LEA.HI.X R5, R2, R13, R211, 0x1, P6 ;  /* 0x0000000d0205c211 */ /* 0x008fe400030f0cd3 */
        /* <DEDUP_REMOVED lines=9> */
.L_x_13262:
[----:B------:R-:W-:Y:S05]  /*9dc0*/  BSYNC B1 ;  /* 0x0000000000017941 */ /* 0x000fea0003800000 */
.L_x_13261:
        /* <DEDUP_REMOVED lines=15> */
[----:B-----5:R0:W-:Y:S01]  /*9ec0*/  @!P3 ST.E.128 desc[UR46][R4.64], R52 ;  /* 0x000000340400b985 */ /* 0x0201e2000c101d2e */
[----:B----4-:R-:W-:-:S02]  /*9ed0*/  @!P1 LEA.HI.X R11, R18, R13, R209, 0x1, P4 ;  /* 0x0000000d120b9211 */ /* 0x010fc400020f0cd1 */
[----:B------:R-:W-:Y:S01]  /*9ee0*/  @!P0 LEA.HI.X R13, R22, R13, R208, 0x1, P6 ;  /* 0x0000000d160d8211 */ /* 0x000fe200030f0cd0 */
[----:B------:R0:W-:Y:S04]  /*9ef0*/  @!P2 ST.E.128 desc[UR46][R8.64], R108 ;  /* 0x0000006c0800a985 */ /* 0x0001e8000c101d2e */
[----:B------:R0:W-:Y:S04]  /*9f00*/  @!P1 ST.E.128 desc[UR46][R10.64], R124 ;  /* 0x0000007c0a009985 */ /* 0x0001e8000c101d2e */
[----:B------:R0:W-:Y:S02]  /*9f10*/  @!P0 ST.E.128 desc[UR46][R12.64], R140 ;  /* 0x0000008c0c008985 */ /* 0x0001e4000c101d2e */
.L_x_13264:
[----:B------:R-:W-:Y:S05]  /*9f20*/  BSYNC B1 ;  /* 0x0000000000017941 */ /* 0x000fea0003800000 */
.L_x_13263:
[----:B------:R-:W-:Y:S01]  /*9f30*/  VIADD R0, R14, 0x60 ;  /* 0x000000600e007836 */ /* 0x000fe20000000000 */
[----:B-123--:R-:W1:Y:S04]  /*9f40*/  SHFL.IDX PT, R3, R3, 0x3, 0x181f ;  /* 0x00781f0003037f89 */ /* 0x00ee6800000e0000 */
[----:B------:R-:W-:Y:S01]  /*9f50*/  ISETP.GE.AND P0, PT, R0, R7, PT ;  /* 0x000000070000720c */ /* 0x000fe20003f06270 */
[----:B0---4-:R0:W2:-:S12]  /*9f60*/  SHFL.IDX PT, R11, R6, 0x3, 0x181f ;  /* 0x00781f00060b7f89 */ /* 0x01109800000e0000 */
[----:B0-----:R-:W-:Y:S05]  /*9f70*/  @P0 BRA `(.L_x_13265) ;  /* 0x0000000c00200947 */ /* 0x001fea0003800000 */
[----:B------:R-:W-:Y:S02]  /*9f80*/  ULDC UR5, c[0x0][0xac8] ;  /* 0x0002b20000057ab9 */ /* 0x000fe40000000800 */
[----:B------:R-:W-:Y:S02]  /*9f90*/  ISETP.GE.AND P3, PT, R2, UR5, PT ;  /* 0x0000000502007c0c */ /* 0x000fe4000bf66270 */
[----:B------:R-:W-:Y:S02]  /*9fa0*/  ISETP.GE.AND P4, PT, R19, UR5, PT ;  /* 0x0000000513007c0c */ /* 0x000fe4000bf86270 */
[----:B------:R-:W-:-:S09]  /*9fb0*/  ISETP.GE.AND P5, PT, R18, UR5, PT ;  /* 0x0000000512007c0c */ /* 0x000fd2000bfa6270 */
[-C--:B--2---:R-:W-:Y:S02]  /*9fc0*/  @!P3 LEA R4, P0, R2, R11.reuse, 0x1 ;  /* 0x0000000b0204b211 */ /* 0x084fe400078008ff */
        /* <DEDUP_REMOVED lines=14> */
.L_x_13258:
        /* <DEDUP_REMOVED lines=50> */
.L_x_13267:
[----:B------:R-:W-:Y:S05]  /*a3d0*/  BSYNC B1 ;  /* 0x0000000000017941 */ /* 0x000fea0003800000 */
.L_x_13266:
        /* <DEDUP_REMOVED lines=11> */
[----:B-1----:R-:W-:-:S03]  /*a490*/  @P1 SHF.R.U32.HI R3, RZ, R11, R0 ;  /* 0x0000000bff031219 */ /* 0x002fc60000011600 */
[----:B------:R-:W-:Y:S01]  /*a4a0*/  UIMAD UR5, UR42, UR11, UR5 ;  /* 0x0000000b2a0572a4 */ /* 0x000fe2000f8e0205 */
[--C-:B------:R-:W-:Y:S01]  /*a4b0*/  SHF.R.S32.HI R0, RZ, 0x1f, R3.reuse ;  /* 0x0000001fff007819 */ /* 0x100fe20000011403 */
[----:B------:R-:W-:Y:S01]  /*a4c0*/  UIMAD.WIDE.U32 UR42, UR42, UR10, UR6 ;  /* 0x0000000a2a2a72a5 */ /* 0x000fe2000f8e0006 */
[----:B------:R-:W-:Y:S02]  /*a4d0*/  IMAD.MOV R7, RZ, RZ, -R3 ;  /* 0x000000ffff077224 */ /* 0x000fe400078e0a03 */
[----:B------:R-:W-:Y:S01]  /*a4e0*/  ULDC.64 UR6, c[0x0][0xae0] ;  /* 0x0002b80000067ab9 */ /* 0x000fe20000000a00 */
[----:B------:R-:W-:Y:S01]  /*a4f0*/  UIADD3 UR5, UR43, UR5, URZ ;  /* 0x000000052b057290 */ /* 0x000fe2000fffe03f */
[----:B------:R-:W-:Y:S02]  /*a500*/  IMAD R0, R0, UR6, RZ ;  /* 0x0000000600007c24 */ /* 0x000fe4000f8e02ff */
[----:B------:R-:W-:Y:S02]  /*a510*/  IMAD R7, R10, R7, R8 ;  /* 0x000000070a077224 */ /* 0x000fe400078e0208 */
[----:B------:R-:W-:-:S02]  /*a520*/  IMAD.U32 R5, RZ, RZ, UR43 ;  /* 0x0000002bff057e24 */ /* 0x000fc4000f8e00ff */
[----:B------:R-:W-:Y:S02]  /*a530*/  IMAD.U32 R4, RZ, RZ, UR42 ;  /* 0x0000002aff047e24 */ /* 0x000fe4000f8e00ff */
[----:B------:R-:W-:Y:S01]  /*a540*/  IMAD.U32 R5, RZ, RZ, UR5 ;  /* 0x00000005ff057e24 */ /* 0x000fe2000f8e00ff */
[----:B------:R-:W-:Y:S01]  /*a550*/  ULDC UR5, c[0x0][0xa88] ;  /* 0x0002a20000057ab9 */ /* 0x000fe20000000800 */
[C---:B------:R-:W-:Y:S01]  /*a560*/  IMAD R9, R3.reuse, UR7, R0 ;  /* 0x0000000703097c24 */ /* 0x040fe2000f8e0200 */
[----:B------:R-:W-:Y:S01]  /*a570*/  SHF.R.S32.HI R0, RZ, 0x1f, R7 ;  /* 0x0000001fff007819 */ /* 0x000fe20000011407 */
[----:B------:R-:W-:Y:S01]  /*a580*/  IMAD.WIDE.U32 R4, R3, UR6, R4 ;  /* 0x0000000603047c25 */ /* 0x000fe2000f8e0004 */
[----:B------:R-:W-:-:S03]  /*a590*/  ULDC.64 UR6, c[0x0][0xad8] ;  /* 0x0002b60000067ab9 */ /* 0x000fc60000000a00 */
        /* <DEDUP_REMOVED lines=35> */
.L_x_13269:
[----:B------:R-:W-:Y:S05]  /*a7d0*/  BSYNC B1 ;  /* 0x0000000000017941 */ /* 0x000fea0003800000 */
.L_x_13268:
        /* <DEDUP_REMOVED lines=21> */
.L_x_13271:
[----:B------:R-:W-:Y:S05]  /*a930*/  BSYNC B1 ;  /* 0x0000000000017941 */ /* 0x000fea0003800000 */
.L_x_13270:
        /* <DEDUP_REMOVED lines=21> */
.L_x_13273:
[----:B------:R-:W-:Y:S05]  /*aa90*/  BSYNC B1 ;  /* 0x0000000000017941 */ /* 0x000fea0003800000 */
.L_x_13272:
[----:B------:R-:W-:Y:S01]  /*aaa0*/  VIADD R0, R8, 0x60 ;  /* 0x0000006008007836 */ /* 0x000fe20000000000 */
[----:B0-----:R0:W0:Y:S04]  /*aab0*/  SHFL.IDX PT, R3, R7, 0x3, 0x181f ;  /* 0x00781f0007037f89 */ /* 0x00102800000e0000 */
[----:B------:R-:W-:Y:S01]  /*aac0*/  ISETP.GE.AND P0, PT, R0, R9, PT ;  /* 0x000000090000720c */ /* 0x000fe20003f06270 */
[----:B-1-3--:R1:W3:-:S12]  /*aad0*/  SHFL.IDX PT, R5, R6, 0x3, 0x181f ;  /* 0x00781f0006057f89 */ /* 0x00a2d800000e0000 */
[----:B-1----:R-:W-:Y:S05]  /*aae0*/  @P0 BRA `(.L_x_13265) ;  /* 0x0000000000440947 */ /* 0x002fea0003800000 */
[----:B------:R-:W-:Y:S02]  /*aaf0*/  ULDC UR5, c[0x0][0xac8] ;  /* 0x0002b20000057ab9 */ /* 0x000fe40000000800 */
[----:B------:R-:W-:Y:S02]  /*ab00*/  ISETP.GE.AND P3, PT, R2, UR5, PT ;  /* 0x0000000502007c0c */ /* 0x000fe4000bf66270 */
[----:B------:R-:W-:Y:S02]  /*ab10*/  ISETP.GE.AND P2, PT, R19, UR5, PT ;  /* 0x0000000513007c0c */ /* 0x000fe4000bf46270 */
[----:B------:R-:W-:Y:S02]  /*ab20*/  ISETP.GE.AND P1, PT, R18, UR5, PT ;  /* 0x0000000512007c0c */ /* 0x000fe4000bf26270 */
[----:B------:R-:W-:-:S07]  /*ab30*/  ISETP.GE.AND P0, PT, R22, UR5, PT ;  /* 0x0000000516007c0c */ /* 0x000fce000bf06270 */
[-C--:B--234-:R-:W-:Y:S02]  /*ab40*/  @!P3 LEA R6, P6, R2, R5.reuse, 0x1 ;  /* 0x000000050206b211 */ /* 0x09cfe400078c08ff */
        /* <DEDUP_REMOVED lines=11> */
.L_x_13265:
[----:B------:R-:W-:Y:S05]  /*ac00*/  BSYNC B0 ;  /* 0x0000000000007941 */ /* 0x000fea0003800000 */
.L_x_13257:
[----:B------:R-:W-:Y:S02]  /*ac10*/  ULDC UR5, c[0x0][0xc38] ;  /* 0x00030e0000057ab9 */ /* 0x000fe40000000800 */
[----:B------:R-:W-:-:S06]  /*ac20*/  UISETP.GE.AND UP0, UPT, UR4, UR5, UPT ;  /* 0x000000050400728c */ /* 0x000fcc000bf06270 */
[----:B------:R-:W-:-:S13]  /*ac30*/  PLOP3.LUT P0, PT, PT, PT, UP0, 0x80, 0x0 ;  /* 0x000000000000781c */ /* 0x000fda0003f0f008 */
[----:B------:R-:W-:Y:S05]  /*ac40*/  @!P0 BRA `(.L_x_13274) ;  /* 0xffffff6000688947 */ /* 0x000fea000383ffff */
[----:B------:R-:W-:Y:S05]  /*ac50*/  EXIT ;  /* 0x000000000000794d */ /* 0x000fea0003800000 */
.L_x_13222:
        /* <DEDUP_REMOVED lines=40> */
.L_x_13365:
        /* <DEDUP_REMOVED lines=23> */
.L_x_13276:
[----:B------:R-:W-:Y:S01]  /*b050*/  ULDC UR9, c[0x0][0xc54] ;  /* 0x0003150000097ab9 */ /* 0x000fe20000000800 */
[----:B------:R-:W-:Y:S01]  /*b060*/  UMOV UR5, UR8 ;  /* 0x0000000800057c82 */ /* 0x000fe20008000000 */
[----:B------:R-:W-:-:S11]  /*b070*/  UISETP.NE.AND UP0, UPT, UR9, 0x1, UPT ;  /* 0x000000010900788c */ /* 0x000fd6000bf05270 */
[----:B------:R-:W-:Y:S02]  /*b080*/  @UP0 ULDC.64 UR10, c[0x0][0xc58] ;  /* 0x00031600000a0ab9 */ /* 0x000fe40000000a00 */
[----:B------:R-:W-:-:S04]  /*b090*/  UIMAD.WIDE.U32 UR6, UR8, UR10, URZ ;  /* 0x0000000a080672a5 */ /* 0x000fc8000f8e003f */
[----:B------:R-:W-:-:S04]  /*b0a0*/  @UP0 USHF.R.U32.HI UR5, URZ, UR11, UR7 ;  /* 0x0000000b3f050299 */ /* 0x000fc80008011607 */
[----:B------:R-:W-:-:S12]  /*b0b0*/  UIMAD UR6, UR5, UR9, URZ ;  /* 0x00000009050672a4 */ /* 0x000fd8000f8e023f */
.L_x_13277:
[----:B------:R-:W-:Y:S01]  /*b0c0*/  ULOP3.LUT UR39, URZ, UR5, URZ, 0x33, !UPT ;  /* 0x000000053f277292 */ /* 0x000fe2000f8e333f */
[----:B------:R-:W-:Y:S01]  /*b0d0*/  BSSY B7, `(.L_x_13278) ;  /* 0x00003dc000077945 */ /* 0x000fe20003800000 */
[----:B------:R-:W-:Y:S01]  /*b0e0*/  ULDC UR7, c[0x0][0x448] ;  /* 0x0001120000077ab9 */ /* 0x000fe20000000800 */
[----:B------:R-:W-:Y:S01]  /*b0f0*/  ULDC UR5, c[0x0][0xc3c] ;  /* 0x00030f0000057ab9 */ /* 0x000fe20000000800 */
[----:B------:R-:W-:Y:S02]  /*b100*/  UISETP.NE.AND UP1, UPT, UR7, 0x1, UPT ;  /* 0x000000010700788c */ /* 0x000fe4000bf25270 */
[----:B------:R-:W-:Y:S01]  /*b110*/  UIADD3 UR39, UR39, UR5, URZ ;  /* 0x0000000527277290 */ /* 0x000fe2000fffe03f */
[----:B------:R-:W-:Y:S01]  /*b120*/  ULDC.64 UR10, c[0x0][0x418] ;  /* 0x00010600000a7ab9 */ /* 0x000fe20000000a00 */
[----:B------:R-:W-:Y:S02]  /*b130*/  UIADD3 UR5, UR8, -UR6, URZ ;  /* 0x8000000608057290 */ /* 0x000fe4000fffe03f */
[----:B------:R-:W-:-:S02]  /*b140*/  UISETP.NE.U32.AND UP0, UPT, UR10, URZ, UPT ;  /* 0x0000003f0a00728c */ /* 0x000fc4000bf05070 */
[----:B------:R-:W-:Y:S02]  /*b150*/  USHF.L.U32 UR8, UR39, 0x7, URZ ;  /* 0x0000000727087899 */ /* 0x000fe4000800063f */
[----:B------:R-:W-:Y:S01]  /*b160*/  UISETP.NE.AND.EX UP0, UPT, UR11, URZ, UPT, UP0 ;  /* 0x0000003f0b00728c */ /* 0x000fe2000bf05300 */
[----:B------:R-:W-:Y:S01]  /*b170*/  ULDC UR7, c[0x0][0x288] ;  /* 0x0000a20000077ab9 */ /* 0x000fe20000000800 */
        /* <DEDUP_REMOVED lines=12> */
[----:B------:R-:W-:Y:S02]  /*b240*/  UIMAD.WIDE UR6, UR6, 0x2aaaaaab, URZ ;  /* 0x2aaaaaab060678a5 */ /* 0x000fe4000f8e023f */
[----:B------:R-:W-:Y:S02]  /*b250*/  UIMAD.WIDE UR8, UR8, 0x2aaaaaab, URZ ;  /* 0x2aaaaaab080878a5 */ /* 0x000fe4000f8e023f */
[----:B------:R-:W-:-:S02]  /*b260*/  USHF.R.U32.HI UR12, URZ, 0x1f, UR7 ;  /* 0x0000001f3f0c7899 */ /* 0x000fc40008011607 */
[----:B------:R-:W-:Y:S01]  /*b270*/  USHF.R.U32.HI UR6, URZ, 0x1f, UR9 ;  /* 0x0000001f3f067899 */ /* 0x000fe20008011609 */
[----:B------:R-:W-:Y:S01]  /*b280*/  ULDC UR11, c[0x0][0xc48] ;  /* 0x00031200000b7ab9 */ /* 0x000fe20000000800 */
[----:B------:R-:W-:Y:S02]  /*b290*/  ULEA.HI.SX32 UR12, UR7, UR12, 0x1c ;  /* 0x0000000c070c7291 */ /* 0x000fe4000f8fe23f */
[----:B------:R-:W-:Y:S02]  /*b2a0*/  ULEA.HI.SX32 UR6, UR9, UR6, 0x1c ;  /* 0x0000000609067291 */ /* 0x000fe4000f8fe23f */
        /* <DEDUP_REMOVED lines=32> */
.L_x_13279:
        /* <DEDUP_REMOVED lines=20> */
.L_x_13282:
[----:B------:R-:W-:Y:S05]  /*b5f0*/  BSYNC B6 ;  /* 0x0000000000067941 */ /* 0x000fea0003800000 */
.L_x_13281:
        /* <DEDUP_REMOVED lines=20> */
.L_x_13285:
        /* <DEDUP_REMOVED lines=15> */
.L_x_13284:
[----:B------:R-:W-:Y:S05]  /*b830*/  BSYNC B6 ;  /* 0x0000000000067941 */ /* 0x000fea0003800000 */
.L_x_13283:
        /* <DEDUP_REMOVED lines=26> */
.L_x_13380:
        /* <DEDUP_REMOVED lines=9> */
.L_x_13383:
        /* <DEDUP_REMOVED lines=22> */
.L_x_13289:
        /* <DEDUP_REMOVED lines=8> */
.L_x_13384:
        /* <DEDUP_REMOVED lines=8> */
.L_x_13291:
        /* <DEDUP_REMOVED lines=16> */
[----:B------:R-:W-:-:S09]  /*bdd0*/  UIMAD UR35, UR35, 0x60, URZ ;  /* 0x00000060232378a4 */ /* 0x000fd2000f8e023f */
[----:B------:R1:W-:Y:S02]  /*bde0*/  UTMALDG.4D [UR32], [UR4], desc[UR6] ;  /* 0x00000620040075b4 */ /* 0x0003e40008019000 */
[----:B-1----:R-:W-:Y:S01]  /*bdf0*/  NOP ;  /* 0x0000000000007918 */ /* 0x002fe20000000000 */
.L_x_13287:
        /* <DEDUP_REMOVED lines=22> */
.L_x_13293:
[----:B------:R-:W-:Y:S05]  /*bf60*/  BSYNC B6 ;  /* 0x0000000000067941 */ /* 0x000fea0003800000 */
.L_x_13292:
        /* <DEDUP_REMOVED lines=57> */
[----:B------:R-:W-:Y:S01]  /*c300*/  IMAD.U32 R4, RZ, RZ, UR39 ;  /* 0x00000027ff047e24 */ /* 0x000fe2000f8e00ff */
[----:B------:R-:W-:Y:S01]  /*c310*/  ULDC UR4, c[0x0][0x288] ;  /* 0x0000a20000047ab9 */ /* 0x000fe20000000800 */
[----:B------:R-:W1:Y:S01]  /*c320*/  S2R R8, SR_TID.X ;  /* 0x0000000000087919 */ /* 0x000e620000002100 */
[----:B------:R-:W-:Y:S01]  /*c330*/  IMAD R3, R7, UR4, RZ ;  /* 0x0000000407037c24 */ /* 0x000fe2000f8e02ff */
[----:B------:R-:W-:Y:S01]  /*c340*/  SHFL.IDX PT, R9, R2, 0x1, 0x181f ;  /* 0x00381f0002097f89 */ /* 0x000fe200000e0000 */
[----:B0-----:R-:W-:-:S04]  /*c350*/  LOP3.LUT R6, R6, 0x7f, RZ, 0xc0, !PT ;  /* 0x0000007f06067812 */ /* 0x001fc800078ec0ff */
[----:B------:R-:W-:Y:S01]  /*c360*/  SHF.R.U32.HI R6, RZ, 0x3, R6 ;  /* 0x00000003ff067819 */ /* 0x000fe20000011606 */
[----:B-1----:R-:W-:Y:S02]  /*c370*/  IMAD.SHL.U32 R11, R8, 0x8, RZ ;  /* 0x00000008080b7824 */ /* 0x002fe400078e00ff */
[----:B------:R-:W-:Y:S02]  /*c380*/  SHFL.IDX PT, R8, R0, 0x1, 0x181f ;  /* 0x00381f0000087f89 */ /* 0x000fe400000e0000 */
[----:B------:R-:W-:Y:S01]  /*c390*/  IMAD R4, R4, 0x80, R6 ;  /* 0x0000008004047824 */ /* 0x000fe200078e0206 */
[----:B------:R-:W-:Y:S01]  /*c3a0*/  LOP3.LUT R11, R11, 0x38, RZ, 0xc0, !PT ;  /* 0x000000380b0b7812 */ /* 0x000fe200078ec0ff */
[----:B------:R-:W0:Y:S02]  /*c3b0*/  SHFL.IDX PT, R6, R0, RZ, 0x181f ;  /* 0x00181fff00067589 */ /* 0x000e2400000e0000 */
[C---:B------:R-:W-:Y:S01]  /*c3c0*/  VIADD R5, R4.reuse, 0x10 ;  /* 0x0000001004057836 */ /* 0x040fe20000000000 */
[----:B------:R-:W-:-:S04]  /*c3d0*/  ISETP.GE.AND P3, PT, R4, R3, PT ;  /* 0x000000030400720c */ /* 0x000fc80003f66270 */
[----:B------:R-:W-:Y:S02]  /*c3e0*/  ISETP.GE.AND P1, PT, R5, R3, PT ;  /* 0x000000030500720c */ /* 0x000fe40003f26270 */
[----:B------:R-:W1:Y:S07]  /*c3f0*/  SHFL.IDX PT, R5, R2, RZ, 0x181f ;  /* 0x00181fff02057589 */ /* 0x000e6e00000e0000 */
[----:B0-----:R-:W-:-:S05]  /*c400*/  @!P3 LEA R6, P2, R11, R6, 0x1 ;  /* 0x000000060b06b211 */ /* 0x001fca00078408ff */
[----:B-1----:R-:W-:-:S04]  /*c410*/  @!P3 IMAD.X R5, RZ, RZ, R5, P2 ;  /* 0x000000ffff05b224 */ /* 0x002fc800010e0605 */
        /* <DEDUP_REMOVED lines=47> */
.L_x_13401:
[----:B0-----:R-:W0:Y:S01]  /*c710*/  S2R R2, SR_TID.X ;  /* 0x0000000000027919 */ /* 0x001e220000002100 */
[----:B------:R-:W-:-:S05]  /*c720*/  VIADD R4, R4, 0x70 ;  /* 0x0000007004047836 */ /* 0x000fca0000000000 */
[----:B------:R-:W-:Y:S01]  /*c730*/  ISETP.GE.AND P1, PT, R4, R3, PT ;  /* 0x000000030400720c */ /* 0x000fe20003f26270 */
[----:B0-----:R-:W-:-:S05]  /*c740*/  IMAD.SHL.U32 R2, R2, 0x8, RZ ;  /* 0x0000000802027824 */ /* 0x001fca00078e00ff */
[----:B------:R-:W-:-:S07]  /*c750*/  LOP3.LUT R2, R2, 0x38, RZ, 0xc0, !PT ;  /* 0x0000003802027812 */ /* 0x000fce00078ec0ff */
[----:B------:R-:W-:-:S05]  /*c760*/  @!P1 LEA R2, P2, R2, R0, 0x1 ;  /* 0x0000000002029211 */ /* 0x000fca00078408ff */
[----:B--2---:R-:W-:-:S05]  /*c770*/  @!P1 IMAD.X R3, RZ, RZ, R5, P2 ;  /* 0x000000ffff039224 */ /* 0x004fca00010e0605 */
[----:B------:R-:W-:Y:S01]  /*c780*/  @!PT LDS RZ, [RZ] ;  /* 0x00000000fffff984 */ /* 0x000fe20000000800 */
[----:B------:R-:W-:Y:S01]  /*c790*/  @!PT LDS RZ, [RZ] ;  /* 0x00000000fffff984 */ /* 0x000fe20000000800 */
[----:B------:R-:W-:Y:S01]  /*c7a0*/  @!PT LDS RZ, [RZ] ;  /* 0x00000000fffff984 */ /* 0x000fe20000000800 */
[----:B------:R0:W-:Y:S01]  /*c7b0*/  @!P1 LDGSTS.E.BYPASS.LTC128B.128 [R10+0x1bc00], desc[UR46][R2.64], !P0 ;  /* 0x1bc00000020a9fae */ /* 0x0001e2000c101d6e */
[----:B------:R-:W-:Y:S01]  /*c7c0*/  PLOP3.LUT P0, PT, PT, PT, PT, 0x80, 0x0 ;  /* 0x000000000000781c */ /* 0x000fe20003f0f070 */
[----:B------:R-:W-:-:S12]  /*c7d0*/  NOP ;  /* 0x0000000000007918 */ /* 0x000fd80000000000 */
.L_x_13295:
        /* <DEDUP_REMOVED lines=18> */
.L_x_13402:
[----:B------:R-:W-:Y:S05]  /*c900*/  BSYNC B0 ;  /* 0x0000000000007941 */ /* 0x000fea0003800000 */
.L_x_13296:
[----:B------:R-:W2:Y:S01]  /*c910*/  LDL R2, [R1+0x8] ;  /* 0x0000080001027983 */ /* 0x000ea20000100800 */
[----:B------:R-:W-:Y:S01]  /*c920*/  BSSY B0, `(.L_x_13298) ;  /* 0x0000059000007945 */ /* 0x000fe20003800000 */
[----:B--2---:R-:W-:-:S13]  /*c930*/  ISETP.NE.AND P0, PT, R2, RZ, PT ;  /* 0x000000ff0200720c */ /* 0x004fda0003f05270 */
[----:B------:R-:W-:Y:S05]  /*c940*/  @!P0 BRA `(.L_x_13299) ;  /* 0x0000000400588947 */ /* 0x000fea0003800000 */
[----:B------:R-:W2:Y:S01]  /*c950*/  LDL R3, [R1] ;  /* 0x0000000001037983 */ /* 0x000ea20000100800 */
[----:B------:R-:W1:Y:S02]  /*c960*/  S2R R2, SR_TID.X ;  /* 0x0000000000027919 */ /* 0x000e640000002100 */
[----:B-1----:R-:W-:Y:S01]  /*c970*/  LOP3.LUT R4, R2, 0x7f, RZ, 0xc0, !PT ;  /* 0x0000007f02047812 */ /* 0x002fe200078ec0ff */
[----:B------:R-:W-:Y:S01]  /*c980*/  IMAD R2, R18, 0x8, R17 ;  /* 0x0000000812027824 */ /* 0x000fe200078e0211 */
[----:B------:R-:W-:Y:S02]  /*c990*/  BSSY B1, `(.L_x_13300) ;  /* 0x0000005000017945 */ /* 0x000fe40003800000 */
[----:B------:R-:W-:Y:S02]  /*c9a0*/  ISETP.NE.AND P1, PT, R4, RZ, PT ;  /* 0x000000ff0400720c */ /* 0x000fe40003f25270 */
[----:B--2---:R-:W-:-:S04]  /*c9b0*/  SHF.L.U32 R3, R3, 0x1f, RZ ;  /* 0x0000001f03037819 */ /* 0x004fc800000006ff */
[----:B------:R-:W1:Y:S02]  /*c9c0*/  SYNCS.PHASECHK.TRANS64.TRYWAIT P0, [R2+URZ+0x22860], R3 ;  /* 0x02286003020075a7 */ /* 0x000e64000800017f */
[----:B-1----:R-:W-:Y:S05]  /*c9d0*/  @!P0 BRA `(.L_x_13301) ;  /* 0x00000038001c8947 */ /* 0x002fea0003800000 */
.L_x_13403:
[----:B------:R-:W-:Y:S05]  /*c9e0*/  BSYNC B1 ;  /* 0x0000000000017941 */ /* 0x000fea0003800000 */
.L_x_13300:
[----:B------:R-:W-:Y:S04]  /*c9f0*/  BSSY B1, `(.L_x_13302) ;  /* 0x0000009000017945 */ /* 0x000fe80003800000 */
[----:B------:R-:W-:Y:S05]  /*ca00*/  @P1 BRA `(.L_x_13303) ;  /* 0x00000000001c1947 */ /* 0x000fea0003800000 */
[----:B0-----:R-:W0:Y:S01]  /*ca10*/  S2R R0, SR_TID.X ;  /* 0x0000000000007919 */ /* 0x001e220000002100 */
[----:B-1----:R-:W-:-:S04]  /*ca20*/  IMAD.MOV.U32 R3, RZ, RZ, 0xc000 ;  /* 0x0000c000ff037424 */ /* 0x002fc800078e00ff */
[----:B------:R2:W-:Y:S01]  /*ca30*/  SYNCS.ARRIVE.TRANS64 RZ, [R2+URZ+0x22850], R3 ;  /* 0x0228500302ff79a7 */ /* 0x0005e2000800003f */
[----:B0-----:R-:W-:-:S04]  /*ca40*/  LOP3.LUT R0, R0, 0x1f, RZ, 0xc0, !PT ;  /* 0x0000001f00007812 */ /* 0x001fc800078ec0ff */
[----:B------:R-:W-:-:S13]  /*ca50*/  ISETP.NE.AND P0, PT, R0, RZ, PT ;  /* 0x000000ff0000720c */ /* 0x000fda0003f05270 */
[----:B--2---:R-:W-:Y:S05]  /*ca60*/  @!P0 BRA `(.L_x_13303) ;  /* 0x0000000000048947 */ /* 0x004fea0003800000 */
[----:B------:R-:W-:Y:S01]  /*ca70*/  BPT.TRAP 0x1 ;  /* 0x000000040000795c */ /* 0x000fe20000300000 */
.L_x_13303:
[----:B------:R-:W-:Y:S05]  /*ca80*/  BSYNC B1 ;  /* 0x0000000000017941 */ /* 0x000fea0003800000 */
.L_x_13302:
[----:B-1----:R-:W2:Y:S01]  /*ca90*/  LDL.LU R3, [R1+0x18] ;  /* 0x0000180001037983 */ /* 0x002ea20000300800 */
        /* <DEDUP_REMOVED lines=10> */
.L_x_13304:
        /* <DEDUP_REMOVED lines=15> */
.L_x_13305:
        /* <DEDUP_REMOVED lines=15> */
.L_x_13306:
        /* <DEDUP_REMOVED lines=15> */
.L_x_13307:
        /* <DEDUP_REMOVED lines=10> */
.L_x_13299:
[----:B------:R-:W-:Y:S05]  /*ceb0*/  BSYNC B0 ;  /* 0x0000000000007941 */ /* 0x000fea0003800000 */
.L_x_13298:
        /* <DEDUP_REMOVED lines=34> */
[----:B------:R-:W-:Y:S02]  /*d0e0*/  IMAD R0, R0, R3, R6 ;  /* 0x0000000300007224 */ /* 0x000fe400078e0206 */
[----:B------:R-:W1:Y:S01]  /*d0f0*/  LDC.64 R2, c[0x0][0x418] ;  /* 0x00010600ff027b82 */ /* 0x000e620000000a00 */
[----:B--2---:R-:W-:Y:S01]  /*d100*/  IMAD R7, R5, UR4, RZ ;  /* 0x0000000405077c24 */ /* 0x004fe2000f8e02ff */
[----:B------:R-:W-:-:S03]  /*d110*/  SHF.R.S32.HI R5, RZ, 0x1f, R4 ;  /* 0x0000001fff057819 */ /* 0x000fc60000011404 */
[C---:B------:R-:W-:Y:S02]  /*d120*/  IMAD R7, R19.reuse, UR5, R7 ;  /* 0x0000000513077c24 */ /* 0x040fe4000f8e0207 */
[----:B------:R-:W-:-:S04]  /*d130*/  IMAD.WIDE.U32 R4, R19, UR4, R4 ;  /* 0x0000000413047c25 */ /* 0x000fc8000f8e0004 */
[----:B------:R-:W-:Y:S01]  /*d140*/  IMAD.IADD R7, R7, 0x1, R5 ;  /* 0x0000000107077824 */ /* 0x000fe200078e0205 */
[----:B-1----:R-:W-:-:S04]  /*d150*/  LEA R2, P0, R4, R2, 0x2 ;  /* 0x0000000204027211 */ /* 0x002fc800078010ff */
[----:B------:R-:W-:-:S05]  /*d160*/  LEA.HI.X R3, R4, R3, R7, 0x2, P0 ;  /* 0x0000000304037211 */ /* 0x000fca00000f1407 */
[----:B------:R1:W5:Y:S04]  /*d170*/  LDG.E R16, desc[UR46][R2.64] ;  /* 0x0000002e02107981 */ /* 0x000368000c1e1900 */
.L_x_13312:
        /* <DEDUP_REMOVED lines=8> */
.L_x_13404:
[----:B------:R-:W-:Y:S05]  /*d200*/  BSYNC B1 ;  /* 0x0000000000017941 */ /* 0x000fea0003800000 */
.L_x_13313:
        /* <DEDUP_REMOVED lines=9> */
.L_x_13316:
[----:B------:R-:W-:Y:S05]  /*d2a0*/  BSYNC B1 ;  /* 0x0000000000017941 */ /* 0x000fea0003800000 */
.L_x_13315:
[----:B------:R-:W-:Y:S01]  /*d2b0*/  IMAD R0, R0, 0x60, RZ ;  /* 0x0000006000007824 */ /* 0x000fe200078e02ff */
        /* <DEDUP_REMOVED lines=11> */
.L_x_13317:
        /* <DEDUP_REMOVED lines=12> */
.L_x_13405:
[----:B------:R-:W-:Y:S05]  /*d430*/  BSYNC B1 ;  /* 0x0000000000017941 */ /* 0x000fea0003800000 */
.L_x_13318:
        /* <DEDUP_REMOVED lines=11> */
.L_x_13321:
[----:B------:R-:W-:Y:S05]  /*d4f0*/  BSYNC B1 ;  /* 0x0000000000017941 */ /* 0x000fea0003800000 */
.L_x_13320:
        /* <DEDUP_REMOVED lines=10> */
.L_x_13322:
        /* <DEDUP_REMOVED lines=15> */
.L_x_13323:
        /* <DEDUP_REMOVED lines=15> */
.L_x_13324:
        /* <DEDUP_REMOVED lines=15> */
.L_x_13325:
        /* <DEDUP_REMOVED lines=9> */
.L_x_13311:
[----:B------:R-:W-:Y:S05]  /*d900*/  BSYNC B0 ;  /* 0x0000000000007941 */ /* 0x000fea0003800000 */
.L_x_13310:
[----:B------:R-:W-:-:S06]  /*d910*/  UIADD3 UR4, UR38, -0x3, URZ ;  /* 0xfffffffd26047890 */ /* 0x000fcc000fffe03f */
[----:B------:R-:W-:-:S07]  /*d920*/  IMAD.U32 R0, RZ, RZ, UR4 ;  /* 0x00000004ff007e24 */ /* 0x000fce000f8e00ff */
.L_x_13309:
[----:B------:R-:W-:Y:S01]  /*d930*/  ISETP.NE.AND P0, PT, R6, RZ, PT ;  /* 0x000000ff0600720c */ /* 0x000fe20003f05270 */
[----:B------:R-:W-:-:S12]  /*d940*/  BSSY B0, `(.L_x_13308) ;  /* 0x000013a000007945 */ /* 0x000fd80003800000 */
[----:B------:R-:W-:Y:S05]  /*d950*/  @!P0 BRA `(.L_x_13326) ;  /* 0x0000001000e08947 */ /* 0x000fea0003800000 */
.L_x_13359:
[----:B------:R-:W2:Y:S04]  /*d960*/  LDL R3, [R1+0x8] ;  /* 0x0000080001037983 */ /* 0x000ea80000100800 */
[----:B------:R-:W3:Y:S01]  /*d970*/  LDL.LU R2, [R1] ;  /* 0x0000000001027983 */ /* 0x000ee20000300800 */
[----:B------:R-:W-:Y:S01]  /*d980*/  VIADD R6, R18, 0x1 ;  /* 0x0000000112067836 */ /* 0x000fe20000000000 */
[----:B------:R-:W-:Y:S05]  /*d990*/  YIELD ;  /* 0x0000000000007946 */ /* 0x000fea0003800000 */
[----:B------:R-:W-:Y:S01]  /*d9a0*/  ISETP.NE.AND P0, PT, R6, 0x2, PT ;  /* 0x000000020600780c */ /* 0x000fe20003f05270 */
[----:B------:R-:W-:Y:S03]  /*d9b0*/  BSSY B1, `(.L_x_13327) ;  /* 0x0000095000017945 */ /* 0x000fe60003800000 */
[----:B-1----:R-:W-:-:S02]  /*d9c0*/  SEL R7, RZ, 0x1, P0 ;  /* 0x00000001ff077807 */ /* 0x002fc40000000000 */
        /* <DEDUP_REMOVED lines=27> */
.L_x_13329:
        /* <DEDUP_REMOVED lines=8> */
.L_x_13406:
[----:B------:R-:W-:Y:S05]  /*dc00*/  BSYNC B2 ;  /* 0x0000000000027941 */ /* 0x000fea0003800000 */
.L_x_13330:
        /* <DEDUP_REMOVED lines=9> */
.L_x_13333:
[----:B------:R-:W-:Y:S05]  /*dca0*/  BSYNC B2 ;  /* 0x0000000000027941 */ /* 0x000fea0003800000 */
.L_x_13332:
        /* <DEDUP_REMOVED lines=11> */
.L_x_13334:
        /* <DEDUP_REMOVED lines=13> */
.L_x_13407:
[----:B------:R-:W-:Y:S05]  /*de30*/  BSYNC B2 ;  /* 0x0000000000027941 */ /* 0x000fea0003800000 */
.L_x_13335:
        /* <DEDUP_REMOVED lines=11> */
.L_x_13338:
[----:B------:R-:W-:Y:S05]  /*def0*/  BSYNC B2 ;  /* 0x0000000000027941 */ /* 0x000fea0003800000 */
.L_x_13337:
        /* <DEDUP_REMOVED lines=9> */
.L_x_13339:
        /* <DEDUP_REMOVED lines=15> */
.L_x_13340:
        /* <DEDUP_REMOVED lines=15> */
.L_x_13341:
        /* <DEDUP_REMOVED lines=15> */
.L_x_13342:
        /* <DEDUP_REMOVED lines=10> */
.L_x_13328:
[----:B------:R-:W-:Y:S05]  /*e300*/  BSYNC B1 ;  /* 0x0000000000017941 */ /* 0x000fea0003800000 */
.L_x_13327:
        /* <DEDUP_REMOVED lines=8> */
[----:B------:R1:W-:Y:S02]  /*e390*/  STL [R1], R7 ;  /* 0x0000000701007387 */ /* 0x0003e40000100800 */
[----:B------:R-:W-:Y:S05]  /*e3a0*/  @!P2 BRA `(.L_x_13344) ;  /* 0x00000008003ca947 */ /* 0x000fea0003800000 */
[----:B------:R-:W2:Y:S01]  /*e3b0*/  LDL R3, [R1+0xc] ;  /* 0x00000c0001037983 */ /* 0x000ea20000100800 */
[----:B------:R-:W-:Y:S01]  /*e3c0*/  VIADD R6, R0, 0xffffffff ;  /* 0xffffffff00067836 */ /* 0x000fe20000000000 */
[----:B--2---:R-:W-:-:S13]  /*e3d0*/  ISETP.NE.AND P2, PT, R3, RZ, PT ;  /* 0x000000ff0300720c */ /* 0x004fda0003f45270 */
[----:B------:R-:W-:Y:S05]  /*e3e0*/  @!P2 BRA `(.L_x_13345) ;  /* 0x00000000004ca947 */ /* 0x000fea0003800000 */
[----:B------:R-:W2:Y:S01]  /*e3f0*/  LDL R9, [R1+0x4] ;  /* 0x0000040001097983 */ /* 0x000ea20000100800 */
[----:B------:R-:W3:Y:S01]  /*e400*/  LDC R4, c[0x0][0x43c] ;  /* 0x00010f00ff047b82 */ /* 0x000ee20000000800 */
[----:B------:R-:W-:Y:S01]  /*e410*/  ULDC.64 UR4, c[0x0][0x428] ;  /* 0x00010a0000047ab9 */ /* 0x000fe20000000a00 */
[----:B---3--:R-:W-:-:S13]  /*e420*/  ISETP.NE.AND P0, PT, R4, 0x1, PT ;  /* 0x000000010400780c */ /* 0x008fda0003f05270 */
[----:B------:R-:W3:Y:S02]  /*e430*/  @P0 LDC.64 R2, c[0x0][0x440] ;  /* 0x00011000ff020b82 */ /* 0x000ee40000000a00 */
[----:B---3--:R-:W-:-:S04]  /*e440*/  @P0 IMAD.HI.U32 R5, R6, R2, RZ ;  /* 0x0000000206050227 */ /* 0x008fc800078e00ff */
        /* <DEDUP_REMOVED lines=13> */
.L_x_13345:
[----:B------:R-:W3:Y:S01]  /*e520*/  S2R R2, SR_TID.X ;  /* 0x0000000000027919 */ /* 0x000ee20000002100 */
[----:B--2---:R-:W-:Y:S01]  /*e530*/  IMAD R4, R18, 0x8, R17 ;  /* 0x0000000812047824 */ /* 0x004fe200078e0211 */
[----:B------:R-:W-:Y:S01]  /*e540*/  BSSY B2, `(.L_x_13346) ;  /* 0x0000006000027945 */ /* 0x000fe20003800000 */
[----:B---3--:R-:W-:Y:S02]  /*e550*/  LOP3.LUT R3, R2, 0x7f, RZ, 0xc0, !PT ;  /* 0x0000007f02037812 */ /* 0x008fe400078ec0ff */
[----:B------:R-:W-:Y:S02]  /*e560*/  SHF.L.U32 R2, R7, 0x1f, RZ ;  /* 0x0000001f07027819 */ /* 0x000fe400000006ff */
[----:B------:R-:W-:Y:S02]  /*e570*/  ISETP.NE.AND P1, PT, R3, RZ, PT ;  /* 0x000000ff0300720c */ /* 0x000fe40003f25270 */
[----:B------:R-:W2:Y:S02]  /*e580*/  SYNCS.PHASECHK.TRANS64.TRYWAIT P0, [R4+URZ+0x22840], R2 ;  /* 0x02284002040075a7 */ /* 0x000ea4000800017f */
[----:B--2---:R-:W-:Y:S09]  /*e590*/  @!P0 BRA `(.L_x_13347) ;  /* 0x0000001c00908947 */ /* 0x004ff20003800000 */
.L_x_13408:
[----:B------:R-:W-:Y:S05]  /*e5a0*/  BSYNC B2 ;  /* 0x0000000000027941 */ /* 0x000fea0003800000 */
.L_x_13346:
        /* <DEDUP_REMOVED lines=9> */
.L_x_13349:
[----:B------:R-:W-:Y:S05]  /*e640*/  BSYNC B2 ;  /* 0x0000000000027941 */ /* 0x000fea0003800000 */
.L_x_13348:
[----:B------:R-:W-:Y:S01]  /*e650*/  IMAD.MOV.U32 R5, RZ, RZ, RZ ;  /* 0x000000ffff057224 */ /* 0x000fe200078e00ff */
[----:B------:R-:W-:Y:S01]  /*e660*/  UIADD3 UR4, UP0, UR44, 0x370, URZ ;  /* 0x000003702c047890 */ /* 0x000fe2000ff1e03f */
[----:B-1----:R-:W-:Y:S01]  /*e670*/  IMAD R7, R18, 0x3000, R17 ;  /* 0x0000300012077824 */ /* 0x002fe200078e0211 */
        /* <DEDUP_REMOVED lines=8> */
.L_x_13350:
        /* <DEDUP_REMOVED lines=13> */
.L_x_13409:
[----:B------:R-:W-:Y:S05]  /*e7d0*/  BSYNC B2 ;  /* 0x0000000000027941 */ /* 0x000fea0003800000 */
.L_x_13351:
        /* <DEDUP_REMOVED lines=11> */
.L_x_13354:
[----:B------:R-:W-:Y:S05]  /*e890*/  BSYNC B2 ;  /* 0x0000000000027941 */ /* 0x000fea0003800000 */
.L_x_13353:
        /* <DEDUP_REMOVED lines=9> */
.L_x_13355:
        /* <DEDUP_REMOVED lines=15> */
.L_x_13356:
        /* <DEDUP_REMOVED lines=15> */
.L_x_13357:
        /* <DEDUP_REMOVED lines=15> */
.L_x_13358:
        /* <DEDUP_REMOVED lines=10> */
.L_x_13344:
[----:B------:R-:W-:Y:S05]  /*eca0*/  BSYNC B1 ;  /* 0x0000000000017941 */ /* 0x000fea0003800000 */
.L_x_13343:
[C---:B------:R-:W-:Y:S01]  /*ecb0*/  ISETP.GT.AND P0, PT, R0.reuse, 0x1, PT ;  /* 0x000000010000780c */ /* 0x040fe20003f04270 */
[----:B------:R-:W-:-:S12]  /*ecc0*/  VIADD R0, R0, 0xfffffffe ;  /* 0xfffffffe00007836 */ /* 0x000fd80000000000 */
[----:B------:R-:W-:Y:S05]  /*ecd0*/  @P0 BRA `(.L_x_13359) ;  /* 0xffffffec00200947 */ /* 0x000fea000383ffff */
.L_x_13326:
[----:B------:R-:W-:Y:S05]  /*ece0*/  BSYNC B0 ;  /* 0x0000000000007941 */ /* 0x000fea0003800000 */
.L_x_13308:
        /* <DEDUP_REMOVED lines=11> */
[----:B------:R-:W2:Y:S01]  /*eda0*/  S2R R5, SR_LANEID ;  /* 0x0000000000057919 */ /* 0x000ea20000000000 */
[----:B------:R-:W-:Y:S01]  /*edb0*/  VOTEU.ANY UR4, UPT, PT ;  /* 0x0000000000047886 */ /* 0x000fe200038e0100 */
[----:B0-----:R-:W0:Y:S01]  /*edc0*/  LDC.64 R2, c[0x0][0xc80] ;  /* 0x00032000ff027b82 */ /* 0x001e220000000a00 */
[----:B------:R-:W2:Y:S02]  /*edd0*/  FLO.U32 R0, UR4 ;  /* 0x0000000400007d00 */ /* 0x000ea400080e0000 */
[----:B--2---:R-:W-:-:S06]  /*ede0*/  ISETP.EQ.U32.AND P2, PT, R0, R5, PT ;  /* 0x000000050000720c */ /* 0x004fcc0003f42070 */
[----:B------:R-:W0:Y:S07]  /*edf0*/  POPC R5, UR4 ;  /* 0x0000000400057d09 */ /* 0x000e2e0008000000 */
[----:B0-----:R-:W2:Y:S01]  /*ee00*/  @P2 ATOMG.E.ADD.STRONG.GPU PT, R3, desc[UR46][R2.64], R5 ;  /* 0x00000005020329a8 */ /* 0x001ea200081ee1ee */
[----:B------:R-:W0:Y:S02]  /*ee10*/  S2R R4, SR_LTMASK ;  /* 0x0000000000047919 */ /* 0x000e240000003900 */
[----:B0-----:R-:W-:-:S04]  /*ee20*/  LOP3.LUT R4, R4, UR4, RZ, 0xc0, !PT ;  /* 0x0000000404047c12 */ /* 0x001fc8000f8ec0ff */
[----:B-1----:R-:W0:Y:S01]  /*ee30*/  POPC R7, R4 ;  /* 0x0000000400077309 */ /* 0x002e220000000000 */
[----:B--2---:R-:W0:Y:S02]  /*ee40*/  SHFL.IDX PT, R0, R3, R0, 0x1f ;  /* 0x00001f0003007589 */ /* 0x004e2400000e0000 */
[----:B0-----:R-:W-:-:S05]  /*ee50*/  IADD3 R0, R0, UR41, R7 ;  /* 0x0000002900007c10 */ /* 0x001fca000fffe007 */
[----:B------:R2:W-:Y:S02]  /*ee60*/  STL [R1+0x10], R0 ;  /* 0x0000100001007387 */ /* 0x0005e40000100800 */
.L_x_13361:
[----:B------:R-:W-:Y:S05]  /*ee70*/  BSYNC B0 ;  /* 0x0000000000007941 */ /* 0x000fea0003800000 */
.L_x_13360:
[----:B------:R-:W-:-:S07]  /*ee80*/  SEL R18, R18, RZ, P1 ;  /* 0x000000ff12127207 */ /* 0x000fce0000800000 */
.L_x_13280:
[----:B------:R-:W-:Y:S05]  /*ee90*/  BSYNC B7 ;  /* 0x0000000000077941 */ /* 0x000fea0003800000 */
.L_x_13278:
[----:B0-2---:R-:W2:Y:S04]  /*eea0*/  LDL R0, [R1+0x20] ;  /* 0x0000200001007983 */ /* 0x005ea80000100800 */
        /* <DEDUP_REMOVED lines=13> */
.L_x_13362:
[----:B------:R-:W-:-:S03]  /*ef80*/  UMOV UR4, 0xffffffff ;  /* 0xffffffff00047882 */ /* 0x000fc60000000000 */
[----:B------:R-:W-:Y:S05]  /*ef90*/  BRA.DIV UR4, `(.L_x_13364) ;  /* 0x0000001604387947 */ /* 0x000fea000b800000 */
[----:B-----5:R0:W2:Y:S02]  /*efa0*/  SHFL.IDX PT, R14, R2, RZ, 0x1f ;  /* 0x00001fff020e7589 */ /* 0x0200a400000e0000 */
.L_x_13412:
[----:B------:R-:W3:Y:S01]  /*efb0*/  @!P0 S2R R3, SR_CgaCtaId ;  /* 0x0000000000038919 */ /* 0x000ee20000008800 */
[----:B------:R-:W-:Y:S05]  /*efc0*/  WARPSYNC.ALL ;  /* 0x0000000000007948 */ /* 0x000fea0003800000 */
[----:B------:R-:W-:Y:S01]  /*efd0*/  BAR.SYNC.DEFER_BLOCKING 0x4, 0x180 ;  /* 0x0106000000007b1d */ /* 0x000fe20000010000 */
[----:B------:R-:W-:-:S05]  /*efe0*/  @!P0 MOV R0, 0x400 ;  /* 0x0000040000008802 */ /* 0x000fca0000000f00 */
[----:B--2---:R2:W-:Y:S01]  /*eff0*/  STL [R1+0x10], R14 ;  /* 0x0000100e01007387 */ /* 0x0045e20000100800 */
[----:B---3--:R-:W-:-:S05]  /*f000*/  @!P0 LEA R17, R3, R0, 0x18 ;  /* 0x0000000003118211 */ /* 0x008fca00078ec0ff */
[----:B------:R2:W-:Y:S01]  /*f010*/  @!P0 STS [R17+0x228d0], R2 ;  /* 0x0228d00211008388 */ /* 0x0005e20000000800 */
[----:B------:R-:W-:Y:S06]  /*f020*/  BAR.ARV 0x5, 0x180 ;  /* 0x0146000000007b1d */ /* 0x000fec0000002000 */
.L_x_13363:
[----:B------:R-:W3:Y:S01]  /*f030*/  LDL R0, [R1+0x10] ;  /* 0x0000100001007983 */ /* 0x000ee20000100800 */
[----:B------:R-:W-:Y:S02]  /*f040*/  ULDC UR4, c[0x0][0xc38] ;  /* 0x00030e0000047ab9 */ /* 0x000fe40000000800 */
[----:B---3--:R-:W-:-:S13]  /*f050*/  ISETP.GE.AND P0, PT, R0, UR4, PT ;  /* 0x0000000400007c0c */ /* 0x008fda000bf06270 */
[----:B------:R-:W-:Y:S05]  /*f060*/  @!P0 BRA `(.L_x_13365) ;  /* 0xffffffbc009c8947 */ /* 0x000fea000383ffff */
.L_x_13275:
        /* <DEDUP_REMOVED lines=12> */
.L_x_13413:
[----:B------:R-:W-:Y:S05]  /*f130*/  BSYNC B0 ;  /* 0x0000000000007941 */ /* 0x000fea0003800000 */
.L_x_13366:
[----:B------:R-:W-:-:S03]  /*f140*/  UMOV UR4, 0xffffffff ;  /* 0xffffffff00047882 */ /* 0x000fc60000000000 */
[----:B------:R-:W-:Y:S05]  /*f150*/  BRA.DIV UR4, `(.L_x_13368) ;  /* 0x0000001604047947 */ /* 0x000fea000b800000 */
[----:B------:R-:W1:Y:S02]  /*f160*/  S2R R2, SR_TID.X ;  /* 0x0000000000027919 */ /* 0x000e640000002100 */
[----:B-1----:R-:W-:-:S04]  /*f170*/  SHF.R.U32.HI R2, RZ, 0x5, R2 ;  /* 0x00000005ff027819 */ /* 0x002fc80000011602 */
[----:B------:R-:W-:-:S05]  /*f180*/  LOP3.LUT R2, R2, 0x3, RZ, 0xc0, !PT ;  /* 0x0000000302027812 */ /* 0x000fca00078ec0ff */
[----:B------:R1:W2:Y:S02]  /*f190*/  SHFL.IDX PT, R14, R2, RZ, 0x1f ;  /* 0x00001fff020e7589 */ /* 0x0002a400000e0000 */
.L_x_13416:
[----:B--2---:R-:W-:Y:S01]  /*f1a0*/  ISETP.NE.AND P0, PT, R14, RZ, PT ;  /* 0x000000ff0e00720c */ /* 0x004fe20003f05270 */
[----:B------:R-:W-:-:S12]  /*f1b0*/  BSSY B0, `(.L_x_13369) ;  /* 0x0000025000007945 */ /* 0x000fd80003800000 */
[----:B------:R-:W-:Y:S05]  /*f1c0*/  @P0 BRA `(.L_x_13370) ;  /* 0x00000000008c0947 */ /* 0x000fea0003800000 */
[----:B------:R-:W-:-:S03]  /*f1d0*/  UMOV UR4, 0xffffffff ;  /* 0xffffffff00047882 */ /* 0x000fc60000000000 */
[----:B------:R-:W-:Y:S05]  /*f1e0*/  BRA.DIV UR4, `(.L_x_13371) ;  /* 0x0000001604147947 */ /* 0x000fea000b800000 */
[----:B------:R-:W-:-:S13]  /*f1f0*/  ELECT P6, URZ, PT ;  /* 0x00000000003f782f */ /* 0x000fda00038c0000 */
.L_x_13419:
[----:B------:R-:W-:Y:S05]  /*f200*/  @!P6 BRA `(.L_x_13370) ;  /* 0x00000000007ce947 */ /* 0x000fea0003800000 */
[----:B------:R-:W-:-:S06]  /*f210*/  ULOP3.LUT UR4, UR40, 0x2, URZ, 0xfc, !UPT ;  /* 0x0000000228047892 */ /* 0x000fcc000f8efc3f */
[----:B-1----:R-:W-:-:S05]  /*f220*/  IMAD.U32 R2, RZ, RZ, UR4 ;  /* 0x00000004ff027e24 */ /* 0x002fca000f8e00ff */
[----:B------:R-:W-:-:S13]  /*f230*/  ISETP.NE.AND P2, PT, R2, 0x3, PT ;  /* 0x000000030200780c */ /* 0x000fda0003f45270 */
[----:B------:R-:W-:Y:S05]  /*f240*/  @!P2 BRA `(.L_x_13372) ;  /* 0x000000000004a947 */ /* 0x000fea0003800000 */
[----:B------:R-:W-:Y:S01]  /*f250*/  BPT.TRAP 0x1 ;  /* 0x000000040000795c */ /* 0x000fe20000300000 */
.L_x_13372:
        /* <DEDUP_REMOVED lines=13> */
.L_x_13420:
[----:B------:R-:W1:Y:S02]  /*f330*/  SYNCS.PHASECHK.TRANS64.TRYWAIT P0, [R3+URZ], R2 ;  /* 0x00000002030075a7 */ /* 0x000e64000800017f */
[----:B-1----:R-:W-:Y:S05]  /*f340*/  @!P0 BRA `(.L_x_13374) ;  /* 0x0000001000f08947 */ /* 0x002fea0003800000 */
.L_x_13421:
[----:B------:R-:W-:Y:S05]  /*f350*/  @!P2 BRA `(.L_x_13375) ;  /* 0x000000000004a947 */ /* 0x000fea0003800000 */
[----:B------:R-:W-:Y:S01]  /*f360*/  BPT.TRAP 0x1 ;  /* 0x000000040000795c */ /* 0x000fe20000300000 */
.L_x_13375:
[----:B-1----:R-:W-:-:S04]  /*f370*/  VIADD R3, R0, 0x22860 ;  /* 0x0002286000037836 */ /* 0x002fc80000000000 */
[----:B------:R-:W-:-:S04]  /*f380*/  IMAD R18, R18, 0x8, R3 ;  /* 0x0000000812127824 */ /* 0x000fc800078e0203 */
[----:B------:R-:W1:Y:S02]  /*f390*/  SYNCS.PHASECHK.TRANS64.TRYWAIT P0, [R18+URZ], R5 ;  /* 0x00000005120075a7 */ /* 0x000e64000800017f */
[----:B-1----:R-:W-:Y:S05]  /*f3a0*/  @!P0 BRA `(.L_x_13376) ;  /* 0x0000001000ec8947 */ /* 0x002fea0003800000 */
.L_x_13422:
[----:B------:R-:W-:-:S07]  /*f3b0*/  IMAD R3, R4, 0x8, R3 ;  /* 0x0000000804037824 */ /* 0x000fce00078e0203 */
.L_x_13377:
[----:B--2---:R2:W3:Y:S02]  /*f3c0*/  SYNCS.PHASECHK.TRANS64.TRYWAIT P0, [R3+URZ], R2 ;  /* 0x00000002030075a7 */ /* 0x0044e4000800017f */
[----:B---3--:R-:W-:Y:S05]  /*f3d0*/  @!P0 NANOSLEEP.SYNCS 0x989680 ;  /* 0x009896800000895d */ /* 0x008fea0003900000 */
[----:B------:R-:W3:Y:S02]  /*f3e0*/  @!P0 SYNCS.PHASECHK.TRANS64 P0, [R3+URZ], R2 ;  /* 0x00000002030085a7 */ /* 0x000ee4000800007f */
[----:B---3--:R-:W-:Y:S05]  /*f3f0*/  @!P0 BRA `(.L_x_13377) ;  /* 0xfffffffc00f08947 */ /* 0x008fea000383ffff */
.L_x_13370:
[----:B------:R-:W-:Y:S05]  /*f400*/  BSYNC B0 ;  /* 0x0000000000007941 */ /* 0x000fea0003800000 */
.L_x_13369:
[----:B------:R-:W-:Y:S05]  /*f410*/  EXIT ;  /* 0x000000000000794d */ /* 0x000fea0003800000 */
.L_x_13228:
[----:B0-----:R0:W1:Y:S02]  /*f420*/  SYNCS.PHASECHK.TRANS64.TRYWAIT P0, [R7+URZ+0x22800], R0 ;  /* 0x02280000070075a7 */ /* 0x001064000800017f */
[----:B-1----:R-:W-:Y:S05]  /*f430*/  @!P0 NANOSLEEP.SYNCS 0x989680 ;  /* 0x009896800000895d */ /* 0x002fea0003900000 */
[----:B------:R-:W1:Y:S02]  /*f440*/  @!P0 SYNCS.PHASECHK.TRANS64 P0, [R7+URZ+0x22800], R0 ;  /* 0x02280000070085a7 */ /* 0x000e64000800007f */
[----:B-1----:R-:W-:Y:S05]  /*f450*/  @!P0 BRA `(.L_x_13228) ;  /* 0xfffffffc00f08947 */ /* 0x002fea000383ffff */
[----:B------:R-:W-:Y:S05]  /*f460*/  BRA `(.L_x_13378) ;  /* 0xffffff2400407947 */ /* 0x000fea000383ffff */
.L_x_13232:
[----:B-1----:R1:W2:Y:S02]  /*f470*/  SYNCS.PHASECHK.TRANS64.TRYWAIT P1, [R6+URZ+0x22830], R11 ;  /* 0x0228300b060075a7 */ /* 0x0022a4000802017f */
[----:B--2---:R-:W-:Y:S05]  /*f480*/  @!P1 NANOSLEEP.SYNCS 0x989680 ;  /* 0x009896800000995d */ /* 0x004fea0003900000 */
[----:B------:R-:W2:Y:S02]  /*f490*/  @!P1 SYNCS.PHASECHK.TRANS64 P1, [R6+URZ+0x22830], R11 ;  /* 0x0228300b060095a7 */ /* 0x000ea4000802007f */
[----:B--2---:R-:W-:Y:S05]  /*f4a0*/  @!P1 BRA `(.L_x_13232) ;  /* 0xfffffffc00f09947 */ /* 0x004fea000383ffff */
[----:B------:R-:W-:Y:S05]  /*f4b0*/  BRA `(.L_x_13231) ;  /* 0xffffff24006c7947 */ /* 0x000fea000383ffff */
.L_x_13236:
[----:B---3--:R3:W4:Y:S02]  /*f4c0*/  SYNCS.PHASECHK.TRANS64.TRYWAIT P3, [R6+URZ+0x22850], R11 ;  /* 0x0228500b060075a7 */ /* 0x008724000806017f */
[----:B----4-:R-:W-:Y:S05]  /*f4d0*/  @!P3 NANOSLEEP.SYNCS 0x989680 ;  /* 0x009896800000b95d */ /* 0x010fea0003900000 */
[----:B------:R-:W4:Y:S02]  /*f4e0*/  @!P3 SYNCS.PHASECHK.TRANS64 P3, [R6+URZ+0x22850], R11 ;  /* 0x0228500b0600b5a7 */ /* 0x000f24000806007f */
[----:B----4-:R-:W-:Y:S05]  /*f4f0*/  @!P3 BRA `(.L_x_13236) ;  /* 0xfffffffc00f0b947 */ /* 0x010fea000383ffff */
[----:B------:R-:W-:Y:S05]  /*f500*/  BRA `(.L_x_13235) ;  /* 0xffffff3c007c7947 */ /* 0x000fea000383ffff */
.L_x_13241:
[----:B-1----:R-:W-:-:S04]  /*f510*/  IMAD.U32 R3, RZ, RZ, UR26 ;  /* 0x0000001aff037e24 */ /* 0x002fc8000f8e00ff */
[----:B------:R1:W2:Y:S03]  /*f520*/  SYNCS.PHASECHK.TRANS64.TRYWAIT P3, [R3+URZ+0x22830], R6 ;  /* 0x02283006030075a7 */ /* 0x0002a6000806017f */
[----:B--2---:R-:W-:Y:S05]  /*f530*/  @!P3 NANOSLEEP.SYNCS 0x989680 ;  /* 0x009896800000b95d */ /* 0x004fea0003900000 */
[----:B------:R-:W2:Y:S02]  /*f540*/  @!P3 SYNCS.PHASECHK.TRANS64 P3, [R3+URZ+0x22830], R6 ;  /* 0x022830060300b5a7 */ /* 0x000ea4000806007f */
[----:B--2---:R-:W-:Y:S05]  /*f550*/  @!P3 BRA `(.L_x_13241) ;  /* 0xfffffffc00ecb947 */ /* 0x004fea000383ffff */
[----:B------:R-:W-:Y:S05]  /*f560*/  BRA `(.L_x_13240) ;  /* 0xffffff4000b47947 */ /* 0x000fea000383ffff */
.L_x_13245:
[----:B--2---:R2:W3:Y:S02]  /*f570*/  SYNCS.PHASECHK.TRANS64.TRYWAIT P3, [R177+URZ+0x22850], R6 ;  /* 0x02285006b10075a7 */ /* 0x0044e4000806017f */
[----:B---3--:R-:W-:Y:S05]  /*f580*/  @!P3 NANOSLEEP.SYNCS 0x989680 ;  /* 0x009896800000b95d */ /* 0x008fea0003900000 */
[----:B------:R-:W3:Y:S02]  /*f590*/  @!P3 SYNCS.PHASECHK.TRANS64 P3, [R177+URZ+0x22850], R6 ;  /* 0x02285006b100b5a7 */ /* 0x000ee4000806007f */
[----:B---3--:R-:W-:Y:S05]  /*f5a0*/  @!P3 BRA `(.L_x_13245) ;  /* 0xfffffffc00f0b947 */ /* 0x008fea000383ffff */
[----:B------:R-:W-:Y:S05]  /*f5b0*/  BRA `(.L_x_13244) ;  /* 0xffffff6000a87947 */ /* 0x000fea000383ffff */
.L_x_13251:
[----:B-1----:R-:W-:-:S04]  /*f5c0*/  IMAD.U32 R3, RZ, RZ, UR24 ;  /* 0x00000018ff037e24 */ /* 0x002fc8000f8e00ff */
[----:B------:R1:W2:Y:S03]  /*f5d0*/  SYNCS.PHASECHK.TRANS64.TRYWAIT P1, [R3+URZ+0x22830], R6 ;  /* 0x02283006030075a7 */ /* 0x0002a6000802017f */
[----:B--2---:R-:W-:Y:S05]  /*f5e0*/  @!P1 NANOSLEEP.SYNCS 0x989680 ;  /* 0x009896800000995d */ /* 0x004fea0003900000 */
[----:B------:R-:W2:Y:S02]  /*f5f0*/  @!P1 SYNCS.PHASECHK.TRANS64 P1, [R3+URZ+0x22830], R6 ;  /* 0x02283006030095a7 */ /* 0x000ea4000802007f */
[----:B--2---:R-:W-:Y:S05]  /*f600*/  @!P1 BRA `(.L_x_13251) ;  /* 0xfffffffc00ec9947 */ /* 0x004fea000383ffff */
[----:B------:R-:W-:Y:S05]  /*f610*/  BRA `(.L_x_13250) ;  /* 0xffffff6400b47947 */ /* 0x000fea000383ffff */
.L_x_13255:
[----:B--2---:R2:W3:Y:S02]  /*f620*/  SYNCS.PHASECHK.TRANS64.TRYWAIT P1, [R183+URZ+0x22850], R6 ;  /* 0x02285006b70075a7 */ /* 0x0044e4000802017f */
[----:B---3--:R-:W-:Y:S05]  /*f630*/  @!P1 NANOSLEEP.SYNCS 0x989680 ;  /* 0x009896800000995d */ /* 0x008fea0003900000 */
[----:B------:R-:W3:Y:S02]  /*f640*/  @!P1 SYNCS.PHASECHK.TRANS64 P1, [R183+URZ+0x22850], R6 ;  /* 0x02285006b70095a7 */ /* 0x000ee4000802007f */
[----:B---3--:R-:W-:Y:S05]  /*f650*/  @!P1 BRA `(.L_x_13255) ;  /* 0xfffffffc00f09947 */ /* 0x008fea000383ffff */
[----:B------:R-:W-:Y:S05]  /*f660*/  BRA `(.L_x_13254) ;  /* 0xffffff7c00d47947 */ /* 0x000fea000383ffff */
.L_x_13286:
[----:B------:R-:W-:Y:S02]  /*f670*/  IMAD.MOV.U32 R13, RZ, RZ, R4 ;  /* 0x000000ffff0d7224 */ /* 0x000fe400078e0004 */
[----:B------:R-:W-:Y:S02]  /*f680*/  IMAD.MOV.U32 R12, RZ, RZ, RZ ;  /* 0x000000ffff0c7224 */ /* 0x000fe400078e00ff */
[----:B------:R-:W-:Y:S02]  /*f690*/  IMAD.MOV.U32 R11, RZ, RZ, 0x1f ;  /* 0x0000001fff0b7424 */ /* 0x000fe400078e00ff */
[----:B------:R-:W-:-:S07]  /*f6a0*/  IMAD.MOV.U32 R15, RZ, RZ, -0x1 ;  /* 0xffffffffff0f7424 */ /* 0x000fce00078e00ff */
[----:B0-----:R-:W-:Y:S05]  /*f6b0*/  WARPSYNC.COLLECTIVE R15, `(.L_x_13379) ;  /* 0x000000000f087348 */ /* 0x001fea0003c00000 */
[----:B------:R1:W2:Y:S02]  /*f6c0*/  SHFL.IDX P6, R14, R13, R12, R11 ;  /* 0x0000000c0d0e7389 */ /* 0x0002a400000c000b */
[----:B012---:R-:W-:Y:S01]  /*f6d0*/  ENDCOLLECTIVE ;  /* 0x000000000000791b */ /* 0x007fe20003800000 */
.L_x_13379:
[----:B------:R-:W-:Y:S05]  /*f6e0*/  BRA `(.L_x_13380) ;  /* 0xffffffc000bc7947 */ /* 0x000fea000383ffff */
.L_x_13288:
[----:B------:R-:W-:Y:S01]  /*f6f0*/  BSSY B0, `(.L_x_13381) ;  /* 0x0000006000007945 */ /* 0x000fe20003800000 */
[----:B------:R-:W-:-:S07]  /*f700*/  IMAD.MOV.U32 R15, RZ, RZ, -0x1 ;  /* 0xffffffffff0f7424 */ /* 0x000fce00078e00ff */
[----:B0--3--:R-:W-:Y:S05]  /*f710*/  WARPSYNC.COLLECTIVE R15, `(.L_x_13382) ;  /* 0x000000000f0c7348 */ /* 0x009fea0003c00000 */
[----:B------:R-:W-:Y:S02]  /*f720*/  ELECT P6, UR62, PT ;  /* 0x00000000003e782f */ /* 0x000fe400038c0000 */
[----:B------:R-:W-:Y:S01]  /*f730*/  MOV R14, UR62 ;  /* 0x0000003e000e7c02 */ /* 0x000fe20008000f00 */
[----:B0--3--:R-:W-:Y:S10]  /*f740*/  ENDCOLLECTIVE ;  /* 0x000000000000791b */ /* 0x009ff40003800000 */
.L_x_13382:
[----:B------:R-:W-:Y:S05]  /*f750*/  BSYNC B0 ;  /* 0x0000000000007941 */ /* 0x000fea0003800000 */
.L_x_13381:
[----:B------:R-:W-:Y:S05]  /*f760*/  BRA `(.L_x_13383) ;  /* 0xffffffc000c07947 */ /* 0x000fea000383ffff */
.L_x_13290:
[----:B0-----:R0:W1:Y:S02]  /*f770*/  SYNCS.PHASECHK.TRANS64.TRYWAIT P0, [R3+URZ+0x22840], R0 ;  /* 0x02284000030075a7 */ /* 0x001064000800017f */
[----:B-1----:R-:W-:Y:S05]  /*f780*/  @!P0 NANOSLEEP.SYNCS 0x989680 ;  /* 0x009896800000895d */ /* 0x002fea0003900000 */
[----:B------:R-:W1:Y:S02]  /*f790*/  @!P0 SYNCS.PHASECHK.TRANS64 P0, [R3+URZ+0x22840], R0 ;  /* 0x02284000030085a7 */ /* 0x000e64000800007f */
[----:B-1----:R-:W-:Y:S05]  /*f7a0*/  @!P0 BRA `(.L_x_13290) ;  /* 0xfffffffc00f08947 */ /* 0x002fea000383ffff */
[----:B------:R-:W-:Y:S05]  /*f7b0*/  BRA `(.L_x_13384) ;  /* 0xffffffc400247947 */ /* 0x000fea000383ffff */
.L_x_13294:
[----:B------:R-:W-:Y:S01]  /*f7c0*/  IMAD.MOV.U32 R13, RZ, RZ, R2 ;  /* 0x000000ffff0d7224 */ /* 0x000fe200078e0002 */
[----:B------:R-:W-:Y:S01]  /*f7d0*/  LOP3.LUT R9, R9, 0x7f, RZ, 0xc0, !PT ;  /* 0x0000007f09097812 */ /* 0x000fe200078ec0ff */
[----:B------:R-:W-:Y:S02]  /*f7e0*/  IMAD.MOV.U32 R12, RZ, RZ, RZ ;  /* 0x000000ffff0c7224 */ /* 0x000fe400078e00ff */
[----:B------:R-:W-:Y:S01]  /*f7f0*/  IMAD.MOV.U32 R11, RZ, RZ, 0x181f ;  /* 0x0000181fff0b7424 */ /* 0x000fe200078e00ff */
[----:B------:R-:W-:Y:S01]  /*f800*/  SHF.R.U32.HI R9, RZ, 0x3, R9 ;  /* 0x00000003ff097819 */ /* 0x000fe20000011609 */
[----:B------:R-:W-:Y:S02]  /*f810*/  IMAD.MOV.U32 R15, RZ, RZ, -0x1 ;  /* 0xffffffffff0f7424 */ /* 0x000fe400078e00ff */
[----:B------:R-:W-:-:S07]  /*f820*/  IMAD.U32 R4, RZ, RZ, UR39 ;  /* 0x00000027ff047e24 */ /* 0x000fce000f8e00ff */
[----:B-----5:R-:W-:Y:S05]  /*f830*/  WARPSYNC.COLLECTIVE R15, `(.L_x_13385) ;  /* 0x000000000f087348 */ /* 0x020fea0003c00000 */
[----:B------:R0:W1:Y:S02]  /*f840*/  SHFL.IDX P6, R14, R13, R12, R11 ;  /* 0x0000000c0d0e7389 */ /* 0x00006400000c000b */
[----:B01---5:R-:W-:Y:S01]  /*f850*/  ENDCOLLECTIVE ;  /* 0x000000000000791b */ /* 0x023fe20003800000 */
.L_x_13385:
[----:B------:R-:W-:Y:S02]  /*f860*/  IMAD R4, R4, 0x80, R9 ;  /* 0x0000008004047824 */ /* 0x000fe400078e0209 */
[----:B------:R-:W-:Y:S02]  /*f870*/  IMAD.MOV.U32 R13, RZ, RZ, R0 ;  /* 0x000000ffff0d7224 */ /* 0x000fe400078e0000 */
[----:B------:R-:W-:-:S07]  /*f880*/  IMAD.MOV.U32 R5, RZ, RZ, R14 ;  /* 0x000000ffff057224 */ /* 0x000fce00078e000e */
[----:B------:R-:W-:Y:S05]  /*f890*/  WARPSYNC.COLLECTIVE R15, `(.L_x_13386) ;  /* 0x000000000f087348 */ /* 0x000fea0003c00000 */
[----:B------:R0:W1:Y:S02]  /*f8a0*/  SHFL.IDX P6, R14, R13, R12, R11 ;  /* 0x0000000c0d0e7389 */ /* 0x00006400000c000b */
[----:B01----:R-:W-:Y:S01]  /*f8b0*/  ENDCOLLECTIVE ;  /* 0x000000000000791b */ /* 0x003fe20003800000 */
.L_x_13386:
        /* <DEDUP_REMOVED lines=9> */
.L_x_13387:
[----:B------:R-:W-:Y:S02]  /*f950*/  @!P1 LEA R6, P2, R8, R6, 0x1 ;  /* 0x0000000608069211 */ /* 0x000fe400078408ff */
[----:B------:R-:W0:Y:S03]  /*f960*/  S2R R8, SR_TID.X ;  /* 0x0000000000087919 */ /* 0x000e260000002100 */
        /* <DEDUP_REMOVED lines=11> */
[----:B01----:R-:W-:Y:S05]  /*fa20*/  WARPSYNC.COLLECTIVE R15, `(.L_x_13388) ;  /* 0x000000000f087348 */ /* 0x003fea0003c00000 */
[----:B------:R2:W3:Y:S02]  /*fa30*/  SHFL.IDX P6, R14, R13, R12, R11 ;  /* 0x0000000c0d0e7389 */ /* 0x0004e400000c000b */
[----:B0123--:R-:W-:Y:S01]  /*fa40*/  ENDCOLLECTIVE ;  /* 0x000000000000791b */ /* 0x00ffe20003800000 */
.L_x_13388:
        /* <DEDUP_REMOVED lines=8> */
.L_x_13389:
[----:B------:R-:W-:Y:S02]  /*fad0*/  @!P1 LEA R6, P2, R7, R8, 0x1 ;  /* 0x0000000807069211 */ /* 0x000fe400078408ff */
[----:B------:R-:W0:Y:S03]  /*fae0*/  S2R R8, SR_TID.X ;  /* 0x0000000000087919 */ /* 0x000e260000002100 */
[----:B------:R-:W-:-:S05]  /*faf0*/  @!P1 IMAD.X R7, RZ, RZ, R9, P2 ;  /* 0x000000ffff079224 */ /* 0x000fca00010e0609 */
        /* <DEDUP_REMOVED lines=10> */
.L_x_13390:
[----:B------:R-:W-:Y:S02]  /*fba0*/  IMAD.SHL.U32 R9, R8, 0x8, RZ ;  /* 0x0000000808097824 */ /* 0x000fe400078e00ff */
[----:B------:R-:W-:Y:S02]  /*fbb0*/  VIADD R8, R4, 0x60 ;  /* 0x0000006004087836 */ /* 0x000fe40000000000 */
[----:B------:R-:W-:Y:S01]  /*fbc0*/  IMAD.MOV.U32 R13, RZ, RZ, R2 ;  /* 0x000000ffff0d7224 */ /* 0x000fe200078e0002 */
[----:B------:R-:W-:Y:S01]  /*fbd0*/  LOP3.LUT R9, R9, 0x38, RZ, 0xc0, !PT ;  /* 0x0000003809097812 */ /* 0x000fe200078ec0ff */
[----:B------:R-:W-:Y:S02]  /*fbe0*/  IMAD.MOV.U32 R12, RZ, RZ, 0x3 ;  /* 0x00000003ff0c7424 */ /* 0x000fe400078e00ff */
[----:B------:R-:W-:-:S07]  /*fbf0*/  IMAD.MOV.U32 R6, RZ, RZ, R14 ;  /* 0x000000ffff067224 */ /* 0x000fce00078e000e */
[----:B------:R-:W-:Y:S05]  /*fc00*/  WARPSYNC.COLLECTIVE R15, `(.L_x_13391) ;  /* 0x000000000f087348 */ /* 0x000fea0003c00000 */
[----:B------:R0:W1:Y:S02]  /*fc10*/  SHFL.IDX P6, R14, R13, R12, R11 ;  /* 0x0000000c0d0e7389 */ /* 0x00006400000c000b */
[----:B01----:R-:W-:Y:S01]  /*fc20*/  ENDCOLLECTIVE ;  /* 0x000000000000791b */ /* 0x003fe20003800000 */
.L_x_13391:
        /* <DEDUP_REMOVED lines=14> */
.L_x_13392:
[----:B------:R-:W-:Y:S02]  /*fd10*/  IMAD.MOV.U32 R13, RZ, RZ, R2 ;  /* 0x000000ffff0d7224 */ /* 0x000fe400078e0002 */
[----:B------:R-:W-:Y:S02]  /*fd20*/  IMAD.MOV.U32 R12, RZ, RZ, 0x4 ;  /* 0x00000004ff0c7424 */ /* 0x000fe400078e00ff */
[----:B------:R-:W-:-:S07]  /*fd30*/  IMAD.MOV.U32 R6, RZ, RZ, R14 ;  /* 0x000000ffff067224 */ /* 0x000fce00078e000e */
[----:B------:R-:W-:Y:S05]  /*fd40*/  WARPSYNC.COLLECTIVE R15, `(.L_x_13393) ;  /* 0x000000000f087348 */ /* 0x000fea0003c00000 */
[----:B------:R0:W1:Y:S02]  /*fd50*/  SHFL.IDX P6, R14, R13, R12, R11 ;  /* 0x0000000c0d0e7389 */ /* 0x00006400000c000b */
[----:B01----:R-:W-:Y:S01]  /*fd60*/  ENDCOLLECTIVE ;  /* 0x000000000000791b */ /* 0x003fe20003800000 */
.L_x_13393:
        /* <DEDUP_REMOVED lines=14> */
.L_x_13394:
[----:B------:R-:W-:Y:S02]  /*fe50*/  IMAD.MOV.U32 R13, RZ, RZ, R2 ;  /* 0x000000ffff0d7224 */ /* 0x000fe400078e0002 */
[----:B------:R-:W-:Y:S02]  /*fe60*/  IMAD.MOV.U32 R12, RZ, RZ, 0x5 ;  /* 0x00000005ff0c7424 */ /* 0x000fe400078e00ff */
[----:B------:R-:W-:-:S07]  /*fe70*/  IMAD.MOV.U32 R6, RZ, RZ, R14 ;  /* 0x000000ffff067224 */ /* 0x000fce00078e000e */
[----:B------:R-:W-:Y:S05]  /*fe80*/  WARPSYNC.COLLECTIVE R15, `(.L_x_13395) ;  /* 0x000000000f087348 */ /* 0x000fea0003c00000 */
[----:B------:R0:W1:Y:S02]  /*fe90*/  SHFL.IDX P6, R14, R13, R12, R11 ;  /* 0x0000000c0d0e7389 */ /* 0x00006400000c000b */
[----:B01----:R-:W-:Y:S01]  /*fea0*/  ENDCOLLECTIVE ;  /* 0x000000000000791b */ /* 0x003fe20003800000 */
.L_x_13395:
        /* <DEDUP_REMOVED lines=14> */
.L_x_13396:
[----:B------:R-:W-:Y:S02]  /*ff90*/  IMAD.MOV.U32 R13, RZ, RZ, R2 ;  /* 0x000000ffff0d7224 */ /* 0x000fe400078e0002 */
[----:B------:R-:W-:Y:S02]  /*ffa0*/  IMAD.MOV.U32 R12, RZ, RZ, 0x6 ;  /* 0x00000006ff0c7424 */ /* 0x000fe400078e00ff */
[----:B------:R-:W-:-:S07]  /*ffb0*/  IMAD.MOV.U32 R6, RZ, RZ, R14 ;  /* 0x000000ffff067224 */ /* 0x000fce00078e000e */
[----:B------:R-:W-:Y:S05]  /*ffc0*/  WARPSYNC.COLLECTIVE R15, `(.L_x_13397) ;  /* 0x000000000f087348 */ /* 0x000fea0003c00000 */
[----:B------:R0:W1:Y:S02]  /*ffd0*/  SHFL.IDX P6, R14, R13, R12, R11 ;  /* 0x0000000c0d0e7389 */ /* 0x00006400000c000b */
[----:B01----:R-:W-:Y:S01]  /*ffe0*/  ENDCOLLECTIVE ;  /* 0x000000000000791b */ /* 0x003fe20003800000 */
.L_x_13397:
        /* <DEDUP_REMOVED lines=13> */
.L_x_13398:
[----:B------:R-:W-:Y:S02]  /*100c0*/  IMAD.MOV.U32 R13, RZ, RZ, R2 ;  /* 0x000000ffff0d7224 */ /* 0x000fe400078e0002 */
[----:B------:R-:W-:Y:S02]  /*100d0*/  IMAD.MOV.U32 R12, RZ, RZ, 0x7 ;  /* 0x00000007ff0c7424 */ /* 0x000fe400078e00ff */
[----:B------:R-:W-:-:S07]  /*100e0*/  IMAD.MOV.U32 R6, RZ, RZ, R14 ;  /* 0x000000ffff067224 */ /* 0x000fce00078e000e */
[----:B------:R-:W-:Y:S05]  /*100f0*/  WARPSYNC.COLLECTIVE R15, `(.L_x_13399) ;  /* 0x000000000f087348 */ /* 0x000fea0003c00000 */
[----:B------:R0:W1:Y:S02]  /*10100*/  SHFL.IDX P6, R14, R13, R12, R11 ;  /* 0x0000000c0d0e7389 */ /* 0x00006400000c000b */
[----:B01----:R-:W-:Y:S01]  /*10110*/  ENDCOLLECTIVE ;  /* 0x000000000000791b */ /* 0x003fe20003800000 */
.L_x_13399:
        /* <DEDUP_REMOVED lines=12> */
.L_x_13400:
[----:B------:R-:W-:Y:S01]  /*101e0*/  IMAD.MOV.U32 R0, RZ, RZ, R14 ;  /* 0x000000ffff007224 */ /* 0x000fe200078e000e */
[----:B------:R-:W-:Y:S06]  /*101f0*/  BRA `(.L_x_13401) ;  /* 0xffffffc400447947 */ /* 0x000fec000383ffff */
.L_x_13297:
[----:B0-----:R0:W1:Y:S02]  /*10200*/  SYNCS.PHASECHK.TRANS64.TRYWAIT P0, [R17+URZ+0x22820], R0 ;  /* 0x02282000110075a7 */ /* 0x001064000800017f */
[----:B-1----:R-:W-:Y:S05]  /*10210*/  @!P0 NANOSLEEP.SYNCS 0x989680 ;  /* 0x009896800000895d */ /* 0x002fea0003900000 */
[----:B------:R-:W1:Y:S02]  /*10220*/  @!P0 SYNCS.PHASECHK.TRANS64 P0, [R17+URZ+0x22820], R0 ;  /* 0x02282000110085a7 */ /* 0x000e64000800007f */
[----:B-1----:R-:W-:Y:S05]  /*10230*/  @!P0 BRA `(.L_x_13297) ;  /* 0xfffffffc00f08947 */ /* 0x002fea000383ffff */
[----:B------:R-:W-:Y:S05]  /*10240*/  BRA `(.L_x_13402) ;  /* 0xffffffc400ac7947 */ /* 0x000fea000383ffff */
.L_x_13301:
[----:B-1----:R1:W2:Y:S02]  /*10250*/  SYNCS.PHASECHK.TRANS64.TRYWAIT P0, [R2+URZ+0x22860], R3 ;  /* 0x02286003020075a7 */ /* 0x0022a4000800017f */
[----:B--2---:R-:W-:Y:S05]  /*10260*/  @!P0 NANOSLEEP.SYNCS 0x989680 ;  /* 0x009896800000895d */ /* 0x004fea0003900000 */
[----:B------:R-:W2:Y:S02]  /*10270*/  @!P0 SYNCS.PHASECHK.TRANS64 P0, [R2+URZ+0x22860], R3 ;  /* 0x02286003020085a7 */ /* 0x000ea4000800007f */
[----:B--2---:R-:W-:Y:S05]  /*10280*/  @!P0 BRA `(.L_x_13301) ;  /* 0xfffffffc00f08947 */ /* 0x004fea000383ffff */
[----:B------:R-:W-:Y:S05]  /*10290*/  BRA `(.L_x_13403) ;  /* 0xffffffc400d07947 */ /* 0x000fea000383ffff */
.L_x_13314:
[----:B-1----:R1:W2:Y:S02]  /*102a0*/  SYNCS.PHASECHK.TRANS64.TRYWAIT P0, [R3+URZ+0x22840], R2 ;  /* 0x02284002030075a7 */ /* 0x0022a4000800017f */
[----:B--2---:R-:W-:Y:S05]  /*102b0*/  @!P0 NANOSLEEP.SYNCS 0x989680 ;  /* 0x009896800000895d */ /* 0x004fea0003900000 */
[----:B------:R-:W2:Y:S02]  /*102c0*/  @!P0 SYNCS.PHASECHK.TRANS64 P0, [R3+URZ+0x22840], R2 ;  /* 0x02284002030085a7 */ /* 0x000ea4000800007f */
[----:B--2---:R-:W-:Y:S05]  /*102d0*/  @!P0 BRA `(.L_x_13314) ;  /* 0xfffffffc00f08947 */ /* 0x004fea000383ffff */
[----:B------:R-:W-:Y:S05]  /*102e0*/  BRA `(.L_x_13404) ;  /* 0xffffffcc00c47947 */ /* 0x000fea000383ffff */
.L_x_13319:
[----:B--2---:R2:W3:Y:S02]  /*102f0*/  SYNCS.PHASECHK.TRANS64.TRYWAIT P0, [R3+URZ+0x22860], R2 ;  /* 0x02286002030075a7 */ /* 0x0044e4000800017f */
[----:B---3--:R-:W-:Y:S05]  /*10300*/  @!P0 NANOSLEEP.SYNCS 0x989680 ;  /* 0x009896800000895d */ /* 0x008fea0003900000 */
[----:B------:R-:W3:Y:S02]  /*10310*/  @!P0 SYNCS.PHASECHK.TRANS64 P0, [R3+URZ+0x22860], R2 ;  /* 0x02286002030085a7 */ /* 0x000ee4000800007f */
[----:B---3--:R-:W-:Y:S05]  /*10320*/  @!P0 BRA `(.L_x_13319) ;  /* 0xfffffffc00f08947 */ /* 0x008fea000383ffff */
[----:B------:R-:W-:Y:S05]  /*10330*/  BRA `(.L_x_13405) ;  /* 0xffffffd0003c7947 */ /* 0x000fea000383ffff */
.L_x_13331:
[----:B0-----:R0:W1:Y:S02]  /*10340*/  SYNCS.PHASECHK.TRANS64.TRYWAIT P0, [R4+URZ+0x22840], R2 ;  /* 0x02284002040075a7 */ /* 0x001064000800017f */
[----:B-1----:R-:W-:Y:S05]  /*10350*/  @!P0 NANOSLEEP.SYNCS 0x989680 ;  /* 0x009896800000895d */ /* 0x002fea0003900000 */
[----:B------:R-:W1:Y:S02]  /*10360*/  @!P0 SYNCS.PHASECHK.TRANS64 P0, [R4+URZ+0x22840], R2 ;  /* 0x02284002040085a7 */ /* 0x000e64000800007f */
[----:B-1----:R-:W-:Y:S05]  /*10370*/  @!P0 BRA `(.L_x_13331) ;  /* 0xfffffffc00f08947 */ /* 0x002fea000383ffff */
[----:B------:R-:W-:Y:S05]  /*10380*/  BRA `(.L_x_13406) ;  /* 0xffffffd8001c7947 */ /* 0x000fea000383ffff */
.L_x_13336:
[----:B-1----:R1:W2:Y:S02]  /*10390*/  SYNCS.PHASECHK.TRANS64.TRYWAIT P0, [R4+URZ+0x22860], R2 ;  /* 0x02286002040075a7 */ /* 0x0022a4000800017f */
[----:B--2---:R-:W-:Y:S05]  /*103a0*/  @!P0 NANOSLEEP.SYNCS 0x989680 ;  /* 0x009896800000895d */ /* 0x004fea0003900000 */
[----:B------:R-:W2:Y:S02]  /*103b0*/  @!P0 SYNCS.PHASECHK.TRANS64 P0, [R4+URZ+0x22860], R2 ;  /* 0x02286002040085a7 */ /* 0x000ea4000800007f */
[----:B--2---:R-:W-:Y:S05]  /*103c0*/  @!P0 BRA `(.L_x_13336) ;  /* 0xfffffffc00f08947 */ /* 0x004fea000383ffff */
[----:B------:R-:W-:Y:S05]  /*103d0*/  BRA `(.L_x_13407) ;  /* 0xffffffd800947947 */ /* 0x000fea000383ffff */
.L_x_13347:
[----:B--2---:R2:W3:Y:S02]  /*103e0*/  SYNCS.PHASECHK.TRANS64.TRYWAIT P0, [R4+URZ+0x22840], R2 ;  /* 0x02284002040075a7 */ /* 0x0044e4000800017f */
[----:B---3--:R-:W-:Y:S05]  /*103f0*/  @!P0 NANOSLEEP.SYNCS 0x989680 ;  /* 0x009896800000895d */ /* 0x008fea0003900000 */
[----:B------:R-:W3:Y:S02]  /*10400*/  @!P0 SYNCS.PHASECHK.TRANS64 P0, [R4+URZ+0x22840], R2 ;  /* 0x02284002040085a7 */ /* 0x000ee4000800007f */
[----:B---3--:R-:W-:Y:S05]  /*10410*/  @!P0 BRA `(.L_x_13347) ;  /* 0xfffffffc00f08947 */ /* 0x008fea000383ffff */
[----:B------:R-:W-:Y:S05]  /*10420*/  BRA `(.L_x_13408) ;  /* 0xffffffe0005c7947 */ /* 0x000fea000383ffff */
.L_x_13352:
[----:B-1----:R1:W3:Y:S02]  /*10430*/  SYNCS.PHASECHK.TRANS64.TRYWAIT P0, [R4+URZ+0x22860], R2 ;  /* 0x02286002040075a7 */ /* 0x0022e4000800017f */
[----:B---3--:R-:W-:Y:S05]  /*10440*/  @!P0 NANOSLEEP.SYNCS 0x989680 ;  /* 0x009896800000895d */ /* 0x008fea0003900000 */
[----:B------:R-:W3:Y:S02]  /*10450*/  @!P0 SYNCS.PHASECHK.TRANS64 P0, [R4+URZ+0x22860], R2 ;  /* 0x02286002040085a7 */ /* 0x000ee4000800007f */
[----:B---3--:R-:W-:Y:S05]  /*10460*/  @!P0 BRA `(.L_x_13352) ;  /* 0xfffffffc00f08947 */ /* 0x008fea000383ffff */
[----:B------:R-:W-:Y:S05]  /*10470*/  BRA `(.L_x_13409) ;  /* 0xffffffe000d47947 */ /* 0x000fea000383ffff */
.L_x_13364:
[----:B------:R-:W-:Y:S01]  /*10480*/  BSSY B0, `(.L_x_13410) ;  /* 0x0000008000007945 */ /* 0x000fe20003800000 */
[----:B-----5:R-:W-:Y:S02]  /*10490*/  IMAD.MOV.U32 R13, RZ, RZ, R2 ;  /* 0x000000ffff0d7224 */ /* 0x020fe400078e0002 */
[----:B------:R-:W-:Y:S02]  /*104a0*/  IMAD.MOV.U32 R12, RZ, RZ, RZ ;  /* 0x000000ffff0c7224 */ /* 0x000fe400078e00ff */
[----:B------:R-:W-:Y:S02]  /*104b0*/  IMAD.MOV.U32 R11, RZ, RZ, 0x1f ;  /* 0x0000001fff0b7424 */ /* 0x000fe400078e00ff */
[----:B------:R-:W-:-:S07]  /*104c0*/  IMAD.MOV.U32 R15, RZ, RZ, -0x1 ;  /* 0xffffffffff0f7424 */ /* 0x000fce00078e00ff */
[----:B-1----:R-:W-:Y:S05]  /*104d0*/  WARPSYNC.COLLECTIVE R15, `(.L_x_13411) ;  /* 0x000000000f087348 */ /* 0x002fea0003c00000 */
[----:B------:R0:W2:Y:S02]  /*104e0*/  SHFL.IDX P6, R14, R13, R12, R11 ;  /* 0x0000000c0d0e7389 */ /* 0x0000a400000c000b */
[----:B012---:R-:W-:Y:S01]  /*104f0*/  ENDCOLLECTIVE ;  /* 0x000000000000791b */ /* 0x007fe20003800000 */
.L_x_13411:
[----:B------:R-:W-:Y:S05]  /*10500*/  BSYNC B0 ;  /* 0x0000000000007941 */ /* 0x000fea0003800000 */
.L_x_13410:
[----:B------:R-:W-:Y:S05]  /*10510*/  BRA `(.L_x_13412) ;  /* 0xffffffe800a47947 */ /* 0x000fea000383ffff */
.L_x_13367:
[----:B0-----:R0:W1:Y:S02]  /*10520*/  SYNCS.PHASECHK.TRANS64.TRYWAIT P0, [R0+URZ+0x22820], R3 ;  /* 0x02282003000075a7 */ /* 0x001064000800017f */
[----:B-1----:R-:W-:Y:S05]  /*10530*/  @!P0 NANOSLEEP.SYNCS 0x989680 ;  /* 0x009896800000895d */ /* 0x002fea0003900000 */
[----:B------:R-:W1:Y:S02]  /*10540*/  @!P0 SYNCS.PHASECHK.TRANS64 P0, [R0+URZ+0x22820], R3 ;  /* 0x02282003000085a7 */ /* 0x000e64000800007f */
[----:B-1----:R-:W-:Y:S05]  /*10550*/  @!P0 BRA `(.L_x_13367) ;  /* 0xfffffffc00f08947 */ /* 0x002fea000383ffff */
[----:B------:R-:W-:Y:S05]  /*10560*/  BRA `(.L_x_13413) ;  /* 0xffffffe800f07947 */ /* 0x000fea000383ffff */
.L_x_13368:
        /* <DEDUP_REMOVED lines=11> */
.L_x_13415:
[----:B------:R-:W-:Y:S05]  /*10620*/  BSYNC B0 ;  /* 0x0000000000007941 */ /* 0x000fea0003800000 */
.L_x_13414:
[----:B------:R-:W-:Y:S05]  /*10630*/  BRA `(.L_x_13416) ;  /* 0xffffffe800d87947 */ /* 0x000fea000383ffff */
.L_x_13371:
[----:B------:R-:W-:Y:S01]  /*10640*/  BSSY B1, `(.L_x_13417) ;  /* 0x0000006000017945 */ /* 0x000fe20003800000 */
[----:B------:R-:W-:-:S07]  /*10650*/  IMAD.MOV.U32 R15, RZ, RZ, -0x1 ;  /* 0xffffffffff0f7424 */ /* 0x000fce00078e00ff */
[----:B01----:R-:W-:Y:S05]  /*10660*/  WARPSYNC.COLLECTIVE R15, `(.L_x_13418) ;  /* 0x000000000f0c7348 */ /* 0x003fea0003c00000 */
[----:B------:R-:W-:Y:S02]  /*10670*/  ELECT P6, UR62, PT ;  /* 0x00000000003e782f */ /* 0x000fe400038c0000 */
[----:B------:R-:W-:Y:S01]  /*10680*/  MOV R14, UR62 ;  /* 0x0000003e000e7c02 */ /* 0x000fe20008000f00 */
[----:B01----:R-:W-:Y:S10]  /*10690*/  ENDCOLLECTIVE ;  /* 0x000000000000791b */ /* 0x003ff40003800000 */
.L_x_13418:
[----:B------:R-:W-:Y:S05]  /*106a0*/  BSYNC B1 ;  /* 0x0000000000017941 */ /* 0x000fea0003800000 */
.L_x_13417:
[----:B------:R-:W-:Y:S05]  /*106b0*/  BRA `(.L_x_13419) ;  /* 0xffffffe800d07947 */ /* 0x000fea000383ffff */
.L_x_13373:
[----:B0-----:R0:W1:Y:S02]  /*106c0*/  SYNCS.PHASECHK.TRANS64.TRYWAIT P0, [R6+URZ], R5 ;  /* 0x00000005060075a7 */ /* 0x001064000800017f */
[----:B-1----:R-:W-:Y:S05]  /*106d0*/  @!P0 NANOSLEEP.SYNCS 0x989680 ;  /* 0x009896800000895d */ /* 0x002fea0003900000 */
[----:B------:R-:W1:Y:S02]  /*106e0*/  @!P0 SYNCS.PHASECHK.TRANS64 P0, [R6+URZ], R5 ;  /* 0x00000005060085a7 */ /* 0x000e64000800007f */
[----:B-1----:R-:W-:Y:S05]  /*106f0*/  @!P0 BRA `(.L_x_13373) ;  /* 0xfffffffc00f08947 */ /* 0x002fea000383ffff */
[----:B------:R-:W-:Y:S05]  /*10700*/  BRA `(.L_x_13420) ;  /* 0xffffffec00087947 */ /* 0x000fea000383ffff */
.L_x_13374:
[----:B-1----:R1:W2:Y:S02]  /*10710*/  SYNCS.PHASECHK.TRANS64.TRYWAIT P0, [R3+URZ], R2 ;  /* 0x00000002030075a7 */ /* 0x0022a4000800017f */
[----:B--2---:R-:W-:Y:S05]  /*10720*/  @!P0 NANOSLEEP.SYNCS 0x989680 ;  /* 0x009896800000895d */ /* 0x004fea0003900000 */
[----:B------:R-:W2:Y:S02]  /*10730*/  @!P0 SYNCS.PHASECHK.TRANS64 P0, [R3+URZ], R2 ;  /* 0x00000002030085a7 */ /* 0x000ea4000800007f */
[----:B--2---:R-:W-:Y:S05]  /*10740*/  @!P0 BRA `(.L_x_13374) ;  /* 0xfffffffc00f08947 */ /* 0x004fea000383ffff */
[----:B------:R-:W-:Y:S05]  /*10750*/  BRA `(.L_x_13421) ;  /* 0xffffffe800fc7947 */ /* 0x000fea000383ffff */
.L_x_13376:
[----:B-1----:R1:W2:Y:S02]  /*10760*/  SYNCS.PHASECHK.TRANS64.TRYWAIT P0, [R18+URZ], R5 ;  /* 0x00000005120075a7 */ /* 0x0022a4000800017f */
[----:B--2---:R-:W-:Y:S05]  /*10770*/  @!P0 NANOSLEEP.SYNCS 0x989680 ;  /* 0x009896800000895d */ /* 0x004fea0003900000 */
[----:B------:R-:W2:Y:S02]  /*10780*/  @!P0 SYNCS.PHASECHK.TRANS64 P0, [R18+URZ], R5 ;  /* 0x00000005120085a7 */ /* 0x000ea4000800007f */
[----:B--2---:R-:W-:Y:S05]  /*10790*/  @!P0 BRA `(.L_x_13376) ;  /* 0xfffffffc00f08947 */ /* 0x004fea000383ffff */
[----:B------:R-:W-:Y:S05]  /*107a0*/  BRA `(.L_x_13422) ;  /* 0xffffffec00007947 */ /* 0x000fea000383ffff */
.L_x_13423:
        /* <DEDUP_REMOVED lines=13> */
.L_x_15149:


//--------------------- .text._ZN7cutlass13device_kernelIN5flash11enable_sm90INS1_16FlashAttnFwdSm90INS1_25CollectiveMainloopFwdSm90ILi2EN4cute5tupleIJNS5_1CILi1EEES8_S8_EEENS6_IJNS7_ILi128EEENS7_ILi96EEENS7_ILi64EEEEEELi256ENS_10bfloat16_tEfNS_4arch4Sm90ELb1ELb0ELb0ELb0ELb0ELb0ELb1ELb1ELb0ELb1ELb0ELb0EEENS1_21CollectiveEpilogueFwdINS6_IJSA_NS7_ILi256EEESB_EEES9_SE_SG_Li256ELb0ELb1ELb0ELb0EEENS1_30DynamicPersistentTileSchedulerILi256ELi128ELb0ELb1ELb1EEEEEEEEEvNT_6ParamsE --------------------------
	.section	.text._ZN7cutlass13device_kernelIN5flash11enable_sm90INS1_16FlashAttnFwdSm90INS1_25CollectiveMainloopFwdSm90ILi2EN4cute5tupleIJNS5_1CILi1EEES8_S8_EEENS6_IJNS7_ILi128EEENS7_ILi96EEENS7_ILi64EEEEEELi256ENS_10bfloat16_tEfNS_4arch4Sm90ELb1ELb0ELb0ELb0ELb0ELb0ELb1ELb1ELb0ELb1ELb0ELb0EEENS1_21CollectiveEpilogueFwdINS6_IJSA_NS7_ILi256EEESB_EEES9_SE_SG_Li256ELb0ELb1ELb0ELb0EEENS1_30DynamicPersistentTileSchedulerILi256ELi128ELb0ELb1ELb1EEEEEEEEEvNT_6ParamsE,"ax",@progbits
	.align	128
.text._ZN7cutlass13device_kernelIN5flash11enable_sm90INS1_16FlashAttnFwdSm90INS1_25CollectiveMainloopFwdSm90ILi2EN4cute5tupleIJNS5_1CILi1EEES8_S8_EEENS6_IJNS7_ILi128EEENS7_ILi96EEENS7_ILi64EEEEEELi256ENS_10bfloat16_tEfNS_4arch4Sm90ELb1ELb0ELb0ELb0ELb0ELb0ELb1ELb1ELb0ELb1ELb0ELb0EEENS1_21CollectiveEpilogueFwdINS6_IJSA_NS7_ILi256EEESB_EEES9_SE_SG_Li256ELb0ELb1ELb0ELb0EEENS1_30DynamicPersistentTileSchedulerILi256ELi128ELb0ELb1ELb1EEEEEEEEEvNT_6ParamsE:
        .type           _ZN7cutlass13device_kernelIN5flash11enable_sm90INS1_16FlashAttnFwdSm90INS1_25CollectiveMainloopFwdSm90ILi2EN4cute5tupleIJNS5_1CILi1EEES8_S8_EEENS6_IJNS7_ILi128EEENS7_ILi96EEENS7_ILi64EEEEEELi256ENS_10bfloat16_tEfNS_4arch4Sm90ELb1ELb0ELb0ELb0ELb0ELb0ELb1ELb1ELb0ELb1ELb0ELb0EEENS1_21CollectiveEpilogueFwdINS6_IJSA_NS7_ILi256EEESB_EEES9_SE_SG_Li256ELb0ELb1ELb0ELb0EEENS1_30DynamicPersistentTileSchedulerILi256ELi128ELb0ELb1ELb1EEEEEEEEEvNT_6ParamsE,@function
        .size           _ZN7cutlass13device_kernelIN5flash11enable_sm90INS1_16FlashAttnFwdSm90INS1_25CollectiveMainloopFwdSm90ILi2EN4cute5tupleIJNS5_1CILi1EEES8_S8_EEENS6_IJNS7_ILi128EEENS7_ILi96EEENS7_ILi64EEEEEELi256ENS_10bfloat16_tEfNS_4arch4Sm90ELb1ELb0ELb0ELb0ELb0ELb0ELb1ELb1ELb0ELb1ELb0ELb0EEENS1_21CollectiveEpilogueFwdINS6_IJSA_NS7_ILi256EEESB_EEES9_SE_SG_Li256ELb0ELb1ELb0ELb0EEENS1_30DynamicPersistentTileSchedulerILi256ELi128ELb0ELb1ELb1EEEEEEEEEvNT_6ParamsE,(.L_x_15150 - _ZN7cutlass13device_kernelIN5flash11enable_sm90INS1_16FlashAttnFwdSm90INS1_25CollectiveMainloopFwdSm90ILi2EN4cute5tupleIJNS5_1CILi1EEES8_S8_EEENS6_IJNS7_ILi128EEENS7_ILi96EEENS7_ILi64EEEEEELi256ENS_10bfloat16_tEfNS_4arch4Sm90ELb1ELb0ELb0ELb0ELb0ELb0ELb1ELb1ELb0ELb1ELb0ELb0EEENS1_21CollectiveEpilogueFwdINS6_IJSA_NS7_ILi256EEESB_EEES9_SE_SG_Li256ELb0ELb1ELb0ELb0EEENS1_30DynamicPersistentTileSchedulerILi256ELi128ELb0ELb1ELb1EEEEEEEEEvNT_6ParamsE)
        .other          _ZN7cutlass13device_kernelIN5flash11enable_sm90INS1_16FlashAttnFwdSm90INS1_25CollectiveMainloopFwdSm90ILi2EN4cute5tupleIJNS5_1CILi1EEES8_S8_EEENS6_IJNS7_ILi128EEENS7_ILi96EEENS7_ILi64EEEEEELi256ENS_10bfloat16_tEfNS_4arch4Sm90ELb1ELb0ELb0ELb0ELb0ELb0ELb1ELb1ELb0ELb1ELb0ELb0EEENS1_21CollectiveEpilogueFwdINS6_IJSA_NS7_ILi256EEESB_EEES9_SE_SG_Li256ELb0ELb1ELb0ELb0EEENS1_30DynamicPersistentTileSchedulerILi256ELi128ELb0ELb1ELb1EEEEEEEEEvNT_6ParamsE,@"STO_CUDA_ENTRY STV_DEFAULT"
_ZN7cutlass13device_kernelIN5flash11enable_sm90INS1_16FlashAttnFwdSm90INS1_25CollectiveMainloopFwdSm90ILi2EN4cute5tupleIJNS5_1CILi1EEES8_S8_EEENS6_IJNS7_ILi128EEENS7_ILi96EEENS7_ILi64EEEEEELi256ENS_10bfloat16_tEfNS_4arch4Sm90ELb1ELb0ELb0ELb0ELb0ELb0ELb1ELb1ELb0ELb1ELb0ELb0EEENS1_21CollectiveEpilogueFwdINS6_IJSA_NS7_ILi256EEESB_EEES9_SE_SG_Li256ELb0ELb1ELb0ELb0EEENS1_30DynamicPersistentTileSchedulerILi256ELi128ELb0ELb1ELb1EEEEEEEEEvNT_6ParamsE:
        /* <DEDUP_REMOVED lines=18> */
.L_x_13425:
[----:B------:R-:W-:Y:S05]  /*0120*/  BSYNC B0 ;  /* 0x0000000000007941 */ /* 0x000fea0003800000 */
.L_x_13424:
        /* <DEDUP_REMOVED lines=43> */
.L_x_13426:
        /* <DEDUP_REMOVED lines=22> */
.L_x_13427:
        /* <DEDUP_REMOVED lines=18> */
.L_x_13428:
        /* <DEDUP_REMOVED lines=22> */
.L_x_13429:
        /* <DEDUP_REMOVED lines=22> */
.L_x_13430:
        /* <DEDUP_REMOVED lines=9> */
.L_x_13432:
[----:B------:R-:W-:-:S08]  /*09b0*/  NOP ;  /* 0x0000000000007918 */ /* 0x000fd00000000000 */
[----:B------:R-:W1:Y:S02]  /*09c0*/  USETMAXREG.TRY_ALLOC.CTAPOOL UP0, 0xf0 ;  /* 0x000000f0000079c8 */ /* 0x000e640008000600 */
[----:B-1----:R-:W-:-:S13]  /*09d0*/  PLOP3.LUT P0, PT, PT, PT, UP0, 0x80, 0x0 ;  /* 0x000000000000781c */ /* 0x002fda0003f0f008 */
[----:B------:R-:W-:Y:S05]  /*09e0*/  @!P0 BRA `(.L_x_13432) ;  /* 0xfffffffc00f08947 */ /* 0x000fea000383ffff */
[----:B------:R-:W1:Y:S01]  /*09f0*/  S2R R0, SR_TID.X ;  /* 0x0000000000007919 */ /* 0x000e620000002100 */
[----:B------:R-:W2:Y:S08]  /*0a00*/  S2UR UR4, SR_CTAID.X ;  /* 0x00000000000479c3 */ /* 0x000eb00000002500 */
[----:B------:R-:W-:Y:S08]  /*0a10*/  BAR.ARV 0x4, 0x180 ;  /* 0x0106000000007b1d */ /* 0x000ff00000002000 */
[----:B------:R-:W-:Y:S06]  /*0a20*/  BAR.ARV 0x8, 0x180 ;  /* 0x0206000000007b1d */ /* 0x000fec0000002000 */
[----:B-1----:R-:W-:-:S04]  /*0a30*/  SHF.R.U32.HI R0, RZ, 0x7, R0 ;  /* 0x00000007ff007819 */ /* 0x002fc80000011600 */
[----:B------:R-:W-:Y:S02]  /*0a40*/  ISETP.NE.AND P0, PT, R0, 0x1, PT ;  /* 0x000000010000780c */ /* 0x000fe40003f05270 */
[----:B------:R-:W2:Y:S11]  /*0a50*/  LDC R0, c[0x0][0xd38] ;  /* 0x00034e00ff007b82 */ /* 0x000eb60000000800 */
[----:B------:R-:W-:Y:S06]  /*0a60*/  @!P0 BAR.ARV 0x9, 0x100 ;  /* 0x0244000000008b1d */ /* 0x000fec0000002000 */
[----:B--2---:R-:W-:-:S13]  /*0a70*/  ISETP.LE.AND P0, PT, R0, UR4, PT ;  /* 0x0000000400007c0c */ /* 0x004fda000bf03270 */
        /* <DEDUP_REMOVED lines=11> */
[----:B------:R-:W-:Y:S01]  /*0b30*/  SHF.R.S32.HI R9, RZ, 0x4, R0 ;  /* 0x00000004ff097819 */ /* 0x000fe20000011400 */
[----:B------:R-:W-:Y:S01]  /*0b40*/  ULOP3.LUT UR5, UR5, 0x1, URZ, 0xfc, !UPT ;  /* 0x0000000105057892 */ /* 0x000fe2000f8efc3f */
[----:B------:R-:W-:Y:S01]  /*0b50*/  LEA.HI R2, R3, R232, RZ, 0x5 ;  /* 0x000000e803027211 */ /* 0x000fe200078f28ff */
[----:B------:R-:W-:Y:S01]  /*0b60*/  IMAD.IADD R223, R232, 0x1, -R223 ;  /* 0x00000001e8df7824 */ /* 0x000fe200078e0adf */
[----:B------:R-:W-:-:S02]  /*0b70*/  LOP3.LUT R7, R0, 0x3fffff0, RZ, 0xc0, !PT ;  /* 0x03fffff000077812 */ /* 0x000fc400078ec0ff */
[----:B------:R-:W-:Y:S01]  /*0b80*/  LEA.HI R0, R0, R9, RZ, 0x1 ;  /* 0x0000000900007211 */ /* 0x000fe200078f08ff */
[----:B------:R-:W-:Y:S01]  /*0b90*/  IMAD.SHL.U32 R2, R2, 0x20, RZ ;  /* 0x0000002002027824 */ /* 0x000fe200078e00ff */
[----:B------:R-:W-:Y:S01]  /*0ba0*/  SHF.R.S32.HI R4, RZ, 0x1f, R223 ;  /* 0x0000001fff047819 */ /* 0x000fe200000114df */
[----:B------:R-:W-:Y:S01]  /*0bb0*/  IMAD.IADD R7, R232, 0x1, -R7 ;  /* 0x00000001e8077824 */ /* 0x000fe200078e0a07 */
[----:B------:R-:W-:Y:S01]  /*0bc0*/  LOP3.LUT R0, R0, 0x1ffffffe, RZ, 0xc0, !PT ;  /* 0x1ffffffe00007812 */ /* 0x000fe200078ec0ff */
[----:B------:R-:W-:Y:S01]  /*0bd0*/  IMAD.U32 R227, RZ, RZ, UR5 ;  /* 0x00000005ffe37e24 */ /* 0x000fe2000f8e00ff */
[----:B------:R-:W-:Y:S01]  /*0be0*/  LEA.HI R6, R4, R223, RZ, 0x2 ;  /* 0x000000df04067211 */ /* 0x000fe200078f10ff */
[----:B------:R-:W-:Y:S01]  /*0bf0*/  UMOV UR5, URZ ;  /* 0x0000003f00057c82 */ /* 0x000fe20008000000 */
[----:B------:R-:W-:Y:S01]  /*0c00*/  LEA.HI R10, R3, R232, RZ, 0x2 ;  /* 0x000000e8030a7211 */ /* 0x000fe200078f10ff */
[----:B------:R-:W-:Y:S01]  /*0c10*/  IMAD.IADD R0, R9, 0x1, -R0 ;  /* 0x0000000109007824 */ /* 0x000fe200078e0a00 */
[--C-:B------:R-:W-:Y:S01]  /*0c20*/  SHF.R.S32.HI R8, RZ, 0x2, R6.reuse ;  /* 0x00000002ff087819 */ /* 0x100fe20000011406 */
[----:B------:R-:W-:Y:S01]  /*0c30*/  IMAD.U32 R222, RZ, RZ, UR5 ;  /* 0x00000005ffde7e24 */ /* 0x000fe2000f8e00ff */
        /* <DEDUP_REMOVED lines=8> */
[----:B------:R-:W-:Y:S01]  /*0cc0*/  LEA.HI R3, R3, R232, RZ, 0x3 ;  /* 0x000000e803037211 */ /* 0x000fe200078f18ff */
[----:B------:R-:W-:Y:S01]  /*0cd0*/  IMAD R226, R0, 0x8, R7 ;  /* 0x0000000800e27824 */ /* 0x000fe200078e0207 */
[----:B------:R-:W-:-:S02]  /*0ce0*/  LOP3.LUT R11, R11, 0xfffffff8, RZ, 0xc0, !PT ;  /* 0xfffffff80b0b7812 */ /* 0x000fc400078ec0ff */
[----:B------:R-:W-:Y:S02]  /*0cf0*/  LEA.HI R4, R4, R223, RZ, 0x5 ;  /* 0x000000df04047211 */ /* 0x000fe400078f28ff */
[----:B------:R-:W-:Y:S01]  /*0d00*/  LOP3.LUT R9, R5, 0x3fffffe, RZ, 0xc0, !PT ;  /* 0x03fffffe05097812 */ /* 0x000fe200078ec0ff */
[----:B------:R-:W-:Y:S01]  /*0d10*/  IMAD.IADD R11, R8, 0x1, -R11 ;  /* 0x00000001080b7824 */ /* 0x000fe200078e0a0b */
[----:B------:R-:W-:Y:S02]  /*0d20*/  LOP3.LUT R5, R3, 0xfffffff8, RZ, 0xc0, !PT ;  /* 0xfffffff803057812 */ /* 0x000fe400078ec0ff */
[----:B------:R-:W-:Y:S01]  /*0d30*/  SHF.R.S32.HI R4, RZ, 0x5, R4 ;  /* 0x00000005ff047819 */ /* 0x000fe20000011404 */
[----:B------:R-:W-:Y:S01]  /*0d40*/  IMAD.IADD R9, R224, 0x1, -R9 ;  /* 0x00000001e0097824 */ /* 0x000fe200078e0a09 */
[----:B------:R-:W-:Y:S01]  /*0d50*/  LEA.HI R8, R2, R2, RZ, 0x1 ;  /* 0x0000000202087211 */ /* 0x000fe200078f08ff */
[----:B------:R-:W-:Y:S01]  /*0d60*/  IMAD.IADD R218, R232, 0x1, -R5 ;  /* 0x00000001e8da7824 */ /* 0x000fe200078e0a05 */
[----:B------:R-:W-:Y:S01]  /*0d70*/  LOP3.LUT R6, R6, 0x7ffffffc, RZ, 0xc0, !PT ;  /* 0x7ffffffc06067812 */ /* 0x000fe200078ec0ff */
[----:B------:R-:W-:Y:S01]  /*0d80*/  IMAD R4, R4, 0x10, R11 ;  /* 0x0000001004047824 */ /* 0x000fe200078e020b */
[----:B------:R-:W-:Y:S01]  /*0d90*/  LOP3.LUT R11, R8, 0x1ffffffe, RZ, 0xc0, !PT ;  /* 0x1ffffffe080b7812 */ /* 0x000fe200078ec0ff */
[----:B------:R-:W-:Y:S01]  /*0da0*/  IMAD.SHL.U32 R200, R218, 0x8, RZ ;  /* 0x00000008dac87824 */ /* 0x000fe200078e00ff */
[----:B------:R-:W-:Y:S01]  /*0db0*/  SHF.R.S32.HI R221, RZ, 0x3, R3 ;  /* 0x00000003ffdd7819 */ /* 0x000fe20000011403 */
[----:B------:R-:W-:-:S02]  /*0dc0*/  IMAD R225, R9, 0x40, R4 ;  /* 0x0000004009e17824 */ /* 0x000fc400078e0204 */
[C---:B------:R-:W-:Y:S01]  /*0dd0*/  VIADD R205, R200.reuse, 0x40 ;  /* 0x00000040c8cd7836 */ /* 0x040fe20000000000 */
[----:B------:R-:W-:Y:S01]  /*0de0*/  SHF.R.S32.HI R231, RZ, 0x1f, R200 ;  /* 0x0000001fffe77819 */ /* 0x000fe200000114c8 */
[C---:B------:R-:W-:Y:S02]  /*0df0*/  VIADD R204, R200.reuse, 0x80 ;  /* 0x00000080c8cc7836 */ /* 0x040fe40000000000 */
[----:B------:R-:W-:Y:S01]  /*0e00*/  VIADD R206, R200, 0xc0 ;  /* 0x000000c0c8ce7836 */ /* 0x000fe20000000000 */
[----:B------:R-:W-:Y:S01]  /*0e10*/  SHF.R.S32.HI R230, RZ, 0x1f, R205 ;  /* 0x0000001fffe67819 */ /* 0x000fe200000114cd */
[----:B------:R-:W-:Y:S01]  /*0e20*/  IMAD.IADD R202, R2, 0x1, -R11 ;  /* 0x0000000102ca7824 */ /* 0x000fe200078e0a0b */
[----:B------:R-:W-:Y:S01]  /*0e30*/  SHF.R.S32.HI R229, RZ, 0x1f, R204 ;  /* 0x0000001fffe57819 */ /* 0x000fe200000114cc */
[----:B------:R-:W-:Y:S01]  /*0e40*/  IMAD.IADD R203, R223, 0x1, -R6 ;  /* 0x00000001dfcb7824 */ /* 0x000fe200078e0a06 */
[----:B------:R-:W-:Y:S01]  /*0e50*/  SHF.R.S32.HI R228, RZ, 0x1f, R206 ;  /* 0x0000001fffe47819 */ /* 0x000fe200000114ce */
[----:B------:R-:W-:-:S07]  /*0e60*/  IMAD R202, R202, 0x8, R225 ;  /* 0x00000008caca7824 */ /* 0x000fce00078e02e1 */
.L_x_13484:
        /* <DEDUP_REMOVED lines=21> */
.L_x_13433:
[----:B------:R-:W-:Y:S01]  /*0fc0*/  ULDC UR7, c[0x0][0xd54] ;  /* 0x0003550000077ab9 */ /* 0x000fe20000000800 */
[----:B------:R-:W-:Y:S01]  /*0fd0*/  UMOV UR6, UR9 ;  /* 0x0000000900067c82 */ /* 0x000fe20008000000 */
[----:B------:R-:W-:-:S11]  /*0fe0*/  UISETP.NE.AND UP0, UPT, UR7, 0x1, UPT ;  /* 0x000000010700788c */ /* 0x000fd6000bf05270 */
[----:B------:R-:W-:Y:S02]  /*0ff0*/  @UP0 ULDC.64 UR10, c[0x0][0xd58] ;  /* 0x00035600000a0ab9 */ /* 0x000fe40000000a00 */
[----:B------:R-:W-:-:S04]  /*1000*/  UIMAD.WIDE.U32 UR4, UR9, UR10, URZ ;  /* 0x0000000a090472a5 */ /* 0x000fc8000f8e003f */
[----:B------:R-:W-:-:S04]  /*1010*/  @UP0 USHF.R.U32.HI UR6, URZ, UR11, UR5 ;  /* 0x0000000b3f060299 */ /* 0x000fc80008011605 */
[----:B------:R-:W-:-:S12]  /*1020*/  UIMAD UR4, UR6, UR7, URZ ;  /* 0x00000007060472a4 */ /* 0x000fd8000f8e023f */
.L_x_13434:
[----:B------:R-:W0:Y:S01]  /*1030*/  LDC R0, c[0x0][0x448] ;  /* 0x00011200ff007b82 */ /* 0x000e220000000800 */
[----:B------:R-:W-:Y:S01]  /*1040*/  ULOP3.LUT UR5, URZ, UR6, URZ, 0x33, !UPT ;  /* 0x000000063f057292 */ /* 0x000fe2000f8e333f */
[----:B------:R-:W-:Y:S01]  /*1050*/  CS2R R170, SRZ ;  /* 0x0000000000aa7805 */ /* 0x000fe2000001ff00 */
[----:B------:R-:W-:Y:S01]  /*1060*/  ULDC.64 UR10, c[0x0][0x418] ;  /* 0x00010600000a7ab9 */ /* 0x000fe20000000a00 */
[----:B------:R-:W-:Y:S01]  /*1070*/  ULDC UR6, c[0x0][0xd3c] ;  /* 0x00034f0000067ab9 */ /* 0x000fe20000000800 */
[----:B------:R-:W-:Y:S01]  /*1080*/  UISETP.NE.U32.AND UP0, UPT, UR10, URZ, UPT ;  /* 0x0000003f0a00728c */ /* 0x000fe2000bf05070 */
[----:B------:R-:W-:Y:S01]  /*1090*/  CS2R R148, SRZ ;  /* 0x0000000000947805 */ /* 0x000fe2000001ff00 */
[----:B------:R-:W-:Y:S01]  /*10a0*/  UIADD3 UR5, UR5, UR6, URZ ;  /* 0x0000000605057290 */ /* 0x000fe2000fffe03f */
[----:B------:R-:W-:Y:S01]  /*10b0*/  CS2R R168, SRZ ;  /* 0x0000000000a87805 */ /* 0x000fe2000001ff00 */
[----:B------:R-:W-:Y:S01]  /*10c0*/  UISETP.NE.AND.EX UP0, UPT, UR11, URZ, UPT, UP0 ;  /* 0x0000003f0b00728c */ /* 0x000fe2000bf05300 */
[----:B------:R-:W-:Y:S01]  /*10d0*/  CS2R R144, SRZ ;  /* 0x0000000000907805 */ /* 0x000fe2000001ff00 */
[----:B------:R-:W-:Y:S01]  /*10e0*/  USHF.L.U32 UR38, UR5, 0x7, URZ ;  /* 0x0000000705267899 */ /* 0x000fe2000800063f */
[----:B------:R-:W-:Y:S01]  /*10f0*/  CS2R R120, SRZ ;  /* 0x0000000000787805 */ /* 0x000fe2000001ff00 */
[----:B------:R-:W-:Y:S01]  /*1100*/  ULDC UR6, c[0x0][0x424] ;  /* 0x0001090000067ab9 */ /* 0x000fe20000000800 */
[----:B------:R-:W-:Y:S01]  /*1110*/  ULDC UR5, c[0x0][0x288] ;  /* 0x0000a20000057ab9 */ /* 0x000fe20000000800 */
[----:B------:R-:W-:Y:S01]  /*1120*/  UIADD3 UR10, UR38, 0x7f, URZ ;  /* 0x0000007f260a7890 */ /* 0x000fe2000fffe03f */
[----:B------:R-:W-:Y:S01]  /*1130*/  CS2R R116, SRZ ;  /* 0x0000000000747805 */ /* 0x000fe2000001ff00 */
[----:B------:R-:W-:Y:S01]  /*1140*/  UIADD3 UR5, -UR5, 0x60, URZ ;  /* 0x0000006005057890 */ /* 0x000fe2000fffe13f */
[----:B------:R-:W-:Y:S01]  /*1150*/  CS2R R140, SRZ ;  /* 0x00000000008c7805 */ /* 0x000fe2000001ff00 */
[----:B------:R-:W-:Y:S01]  /*1160*/  USEL UR12, UR6, 0x1, UP0 ;  /* 0x00000001060c7887 */ /* 0x000fe20008000000 */
[----:B------:R-:W-:Y:S01]  /*1170*/  CS2R R112, SRZ ;  /* 0x0000000000707805 */ /* 0x000fe2000001ff00 */
[----:B------:R-:W-:Y:S01]  /*1180*/  ULDC UR7, c[0x0][0x2f0] ;  /* 0x0000bc0000077ab9 */ /* 0x000fe20000000800 */
[----:B------:R-:W-:Y:S01]  /*1190*/  UIADD3 UR4, UR9, -UR4, URZ ;  /* 0x8000000409047290 */ /* 0x000fe2000fffe03f */
[----:B------:R-:W-:-:S02]  /*11a0*/  CS2R R108, SRZ ;  /* 0x00000000006c7805 */ /* 0x000fc4000001ff00 */
[----:B0-----:R-:W-:Y:S01]  /*11b0*/  ISETP.NE.AND P0, PT, R0, 0x1, PT ;  /* 0x000000010000780c */ /* 0x001fe20003f05270 */
[----:B------:R-:W-:Y:S01]  /*11c0*/  IMAD.U32 R0, RZ, RZ, UR10 ;  /* 0x0000000aff007e24 */ /* 0x000fe2000f8e00ff */
[----:B------:R-:W-:Y:S02]  /*11d0*/  UIMAD UR5, UR12, UR7, UR5 ;  /* 0x000000070c0572a4 */ /* 0x000fe4000f8e0205 */
[----:B------:R-:W-:Y:S01]  /*11e0*/  IMAD.U32 R201, RZ, RZ, UR12 ;  /* 0x0000000cffc97e24 */ /* 0x000fe2000f8e00ff */
[----:B------:R-:W-:Y:S01]  /*11f0*/  UIMAD UR6, UR12, UR7, 0x5f ;  /* 0x0000005f0c0674a4 */ /* 0x000fe2000f8e0207 */
[----:B------:R-:W-:Y:S01]  /*1200*/  CS2R R136, SRZ ;  /* 0x0000000000887805 */ /* 0x000fe2000001ff00 */
[----:B------:R-:W-:Y:S01]  /*1210*/  ULDC UR9, c[0x0][0xd48] ;  /* 0x0003520000097ab9 */ /* 0x000fe20000000800 */
[----:B------:R-:W-:Y:S01]  /*1220*/  CS2R R104, SRZ ;  /* 0x0000000000687805 */ /* 0x000fe2000001ff00 */
[----:B------:R-:W-:Y:S01]  /*1230*/  UISETP.NE.AND UP0, UPT, UR9, 0x1, UPT ;  /* 0x000000010900788c */ /* 0x000fe2000bf05270 */
[----:B------:R-:W-:Y:S01]  /*1240*/  CS2R R100, SRZ ;  /* 0x0000000000647805 */ /* 0x000fe2000001ff00 */
[----:B------:R-:W-:Y:S01]  /*1250*/  UIMAD.WIDE UR6, UR6, 0x2aaaaaab, URZ ;  /* 0x2aaaaaab060678a5 */ /* 0x000fe2000f8e023f */
[----:B------:R-:W-:-:S02]  /*1260*/  CS2R R132, SRZ ;  /* 0x0000000000847805 */ /* 0x000fc4000001ff00 */
[----:B------:R-:W-:Y:S01]  /*1270*/  CS2R R96, SRZ ;  /* 0x0000000000607805 */ /* 0x000fe2000001ff00 */
[----:B------:R-:W0:Y:S01]  /*1280*/  @P0 LDC R2, c[0x0][0x44c] ;  /* 0x00011300ff020b82 */ /* 0x000e220000000800 */
[----:B------:R-:W-:Y:S01]  /*1290*/  USHF.R.U32.HI UR6, URZ, 0x1f, UR7 ;  /* 0x0000001f3f067899 */ /* 0x000fe20008011607 */
[----:B------:R-:W-:Y:S02]  /*12a0*/  CS2R R92, SRZ ;  /* 0x00000000005c7805 */ /* 0x000fe4000001ff00 */
[----:B------:R-:W-:Y:S02]  /*12b0*/  CS2R R128, SRZ ;  /* 0x0000000000807805 */ /* 0x000fe4000001ff00 */
[----:B------:R-:W-:Y:S01]  /*12c0*/  CS2R R88, SRZ ;  /* 0x0000000000587805 */ /* 0x000fe2000001ff00 */
[----:B------:R-:W-:Y:S01]  /*12d0*/  ULEA.HI.SX32 UR6, UR7, UR6, 0x1c ;  /* 0x0000000607067291 */ /* 0x000fe2000f8fe23f */
[----:B------:R-:W-:Y:S02]  /*12e0*/  CS2R R84, SRZ ;  /* 0x0000000000547805 */ /* 0x000fe4000001ff00 */
[----:B------:R-:W-:Y:S01]  /*12f0*/  CS2R R124, SRZ ;  /* 0x00000000007c7805 */ /* 0x000fe2000001ff00 */
[----:B------:R-:W1:Y:S01]  /*1300*/  @P0 LDC R3, c[0x0][0x450] ;  /* 0x00011400ff030b82 */ /* 0x000e620000000800 */
[----:B------:R-:W-:Y:S01]  /*1310*/  @UP0 ULDC UR7, c[0x0][0xd50] ;  /* 0x0003540000070ab9 */ /* 0x000fe20000000800 */
        /* <DEDUP_REMOVED lines=14> */
[----:B0-----:R-:W-:Y:S01]  /*1400*/  @P0 IMAD.HI.U32 R2, R2, UR10, RZ ;  /* 0x0000000a02020c27 */ /* 0x001fe2000f8e00ff */
[----:B------:R-:W-:Y:S02]  /*1410*/  CS2R R36, SRZ ;  /* 0x0000000000247805 */ /* 0x000fe4000001ff00 */
[----:B------:R-:W-:Y:S02]  /*1420*/  CS2R R98, SRZ ;  /* 0x0000000000627805 */ /* 0x000fe4000001ff00 */
[----:B------:R-:W-:Y:S02]  /*1430*/  CS2R R186, SRZ ;  /* 0x0000000000ba7805 */ /* 0x000fe4000001ff00 */
[----:B------:R-:W-:Y:S02]  /*1440*/  CS2R R94, SRZ ;  /* 0x00000000005e7805 */ /* 0x000fe4000001ff00 */
[----:B------:R-:W-:-:S02]  /*1450*/  CS2R R90, SRZ ;  /* 0x00000000005a7805 */ /* 0x000fc4000001ff00 */
[----:B------:R-:W-:Y:S02]  /*1460*/  CS2R R184, SRZ ;  /* 0x0000000000b87805 */ /* 0x000fe4000001ff00 */
[----:B------:R-:W-:Y:S02]  /*1470*/  CS2R R86, SRZ ;  /* 0x0000000000567805 */ /* 0x000fe4000001ff00 */
[----:B-1----:R-:W-:Y:S02]  /*1480*/  @P0 SHF.R.U32.HI R0, RZ, R3, R2 ;  /* 0x00000003ff000219 */ /* 0x002fe40000011602 */
[----:B------:R-:W-:Y:S02]  /*1490*/  CS2R R82, SRZ ;  /* 0x0000000000527805 */ /* 0x000fe4000001ff00 */
[----:B------:R-:W-:Y:S02]  /*14a0*/  PLOP3.LUT P0, PT, PT, PT, PT, 0x80, 0x0 ;  /* 0x000000000000781c */ /* 0x000fe40003f0f070 */
[----:B------:R-:W-:-:S02]  /*14b0*/  CS2R R182, SRZ ;  /* 0x0000000000b67805 */ /* 0x000fc4000001ff00 */
[----:B------:R-:W-:Y:S01]  /*14c0*/  CS2R R78, SRZ ;  /* 0x00000000004e7805 */ /* 0x000fe2000001ff00 */
[----:B------:R-:W-:Y:S01]  /*14d0*/  VIADD R0, R0, UR5 ;  /* 0x0000000500007c36 */ /* 0x000fe20008000000 */
[----:B------:R-:W-:Y:S01]  /*14e0*/  ULDC UR5, c[0x0][0xd54] ;  /* 0x0003550000057ab9 */ /* 0x000fe20000000800 */
[----:B------:R-:W-:Y:S01]  /*14f0*/  CS2R R74, SRZ ;  /* 0x00000000004a7805 */ /* 0x000fe2000001ff00 */
[----:B------:R-:W-:Y:S01]  /*1500*/  UIMAD UR8, UR8, UR5, UR4 ;  /* 0x00000005080872a4 */ /* 0x000fe2000f8e0204 */
[----:B------:R-:W-:Y:S01]  /*1510*/  IMAD.HI R0, R0, 0x2aaaaaab, RZ ;  /* 0x2aaaaaab00007827 */ /* 0x000fe200078e02ff */
[----:B------:R-:W-:Y:S01]  /*1520*/  CS2R R180, SRZ ;  /* 0x0000000000b47805 */ /* 0x000fe2000001ff00 */
[----:B------:R-:W-:Y:S01]  /*1530*/  @UP0 ULDC UR4, c[0x0][0xd4c] ;  /* 0x0003530000040ab9 */ /* 0x000fe20000000800 */
[----:B------:R-:W-:Y:S01]  /*1540*/  CS2R R70, SRZ ;  /* 0x0000000000467805 */ /* 0x000fe2000001ff00 */
[----:B------:R-:W-:Y:S01]  /*1550*/  UIMAD.WIDE.U32 UR4, UR8, UR4, URZ ;  /* 0x00000004080472a5 */ /* 0x000fe2000f8e003f */
[----:B------:R-:W-:Y:S01]  /*1560*/  SHF.R.U32.HI R3, RZ, 0x1f, R0 ;  /* 0x0000001fff037819 */ /* 0x000fe20000011600 */
[----:B------:R-:W-:Y:S01]  /*1570*/  UMOV UR10, UR8 ;  /* 0x00000008000a7c82 */ /* 0x000fe20008000000 */
[----:B------:R-:W-:Y:S01]  /*1580*/  CS2R R66, SRZ ;  /* 0x0000000000427805 */ /* 0x000fe2000001ff00 */
[----:B------:R-:W-:Y:S01]  /*1590*/  @UP0 USHF.R.U32.HI UR10, URZ, UR7, UR5 ;  /* 0x000000073f0a0299 */ /* 0x000fe20008011605 */
[----:B------:R-:W-:-:S02]  /*15a0*/  LEA.HI.SX32 R156, R0, R3, 0x1c ;  /* 0x00000003009c7211 */ /* 0x000fc400078fe2ff */
[----:B------:R-:W-:Y:S01]  /*15b0*/  CS2R R2, SRZ ;  /* 0x0000000000027805 */ /* 0x000fe2000001ff00 */
[----:B------:R-:W-:Y:S01]  /*15c0*/  IMAD.MOV.U32 R0, RZ, RZ, RZ ;  /* 0x000000ffff007224 */ /* 0x000fe200078e00ff */
[----:B------:R-:W-:Y:S01]  /*15d0*/  UIADD3 UR4, -UR10, URZ, URZ ;  /* 0x0000003f0a047290 */ /* 0x000fe2000fffe13f */
[----:B------:R-:W-:Y:S01]  /*15e0*/  VIMNMX R156, R156, UR6, PT ;  /* 0x000000069c9c7c48 */ /* 0x000fe2000bfe0100 */
[----:B------:R-:W-:Y:S01]  /*15f0*/  IMAD.U32 R220, RZ, RZ, UR10 ;  /* 0x0000000affdc7e24 */ /* 0x000fe2000f8e00ff */
[----:B------:R-:W-:Y:S01]  /*1600*/  CS2R R178, SRZ ;  /* 0x0000000000b27805 */ /* 0x000fe2000001ff00 */
[----:B------:R-:W-:Y:S01]  /*1610*/  UIMAD UR4, UR9, UR4, UR8 ;  /* 0x00000004090472a4 */ /* 0x000fe2000f8e0208 */
[----:B------:R-:W-:Y:S02]  /*1620*/  ISETP.GE.AND P1, PT, R156, 0x1, PT ;  /* 0x000000019c00780c */ /* 0x000fe40003f26270 */
[----:B------:R-:W-:Y:S02]  /*1630*/  CS2R R62, SRZ ;  /* 0x00000000003e7805 */ /* 0x000fe4000001ff00 */
[----:B------:R-:W-:-:S02]  /*1640*/  CS2R R58, SRZ ;  /* 0x00000000003a7805 */ /* 0x000fc4000001ff00 */
[----:B------:R-:W-:Y:S02]  /*1650*/  CS2R R176, SRZ ;  /* 0x0000000000b07805 */ /* 0x000fe4000001ff00 */
[----:B------:R-:W-:Y:S01]  /*1660*/  CS2R R54, SRZ ;  /* 0x0000000000367805 */ /* 0x000fe2000001ff00 */
        /* <DEDUP_REMOVED lines=26> */
[----:B------:R-:W-:Y:S02]  /*1810*/  USHF.R.U32.HI UR4, URZ, 0x4, UR5 ;  /* 0x000000043f047899 */ /* 0x000fe40008011605 */
[----:B------:R-:W-:Y:S02]  /*1820*/  UIADD3 UR5, UR5, 0xa000, URZ ;  /* 0x0000a00005057890 */ /* 0x000fe4000fffe03f */
[----:B------:R-:W-:Y:S02]  /*1830*/  ULOP3.LUT UR4, UR4, 0x3fff, URZ, 0xc0, !UPT ;  /* 0x00003fff04047892 */ /* 0x000fe4000f8ec03f */
[----:B------:R-:W-:Y:S02]  /*1840*/  USHF.R.U32.HI UR5, URZ, 0x4, UR5 ;  /* 0x000000043f057899 */ /* 0x000fe40008011605 */
[----:B------:R-:W-:Y:S02]  /*1850*/  ULOP3.LUT UR41, UR4, 0x10000, URZ, 0xfc, !UPT ;  /* 0x0001000004297892 */ /* 0x000fe4000f8efc3f */
[----:B------:R-:W-:-:S03]  /*1860*/  ULOP3.LUT UR40, UR5, 0x3fff, URZ, 0xc0, !UPT ;  /* 0x00003fff05287892 */ /* 0x000fc6000f8ec03f */
[----:B------:R-:W-:Y:S02]  /*1870*/  UMOV UR5, 0x40000040 ;  /* 0x4000004000057882 */ /* 0x000fe40000000000 */
[----:B------:R-:W-:Y:S01]  /*1880*/  UMOV UR4, UR41 ;  /* 0x0000002900047c82 */ /* 0x000fe20008000000 */
[----:B------:R-:W-:Y:S02]  /*1890*/  IMAD.U32 R23, RZ, RZ, UR5 ;  /* 0x00000005ff177e24 */ /* 0x000fe4000f8e00ff */
[----:B------:R-:W-:Y:S01]  /*18a0*/  IMAD.U32 R22, RZ, RZ, UR4 ;  /* 0x00000004ff167e24 */ /* 0x000fe2000f8e00ff */
        /* <DEDUP_REMOVED lines=17> */
.L_x_13436:
[----:B------:R-:W-:Y:S01]  /*19c0*/  R2UR UR5, R222 ;  /* 0x00000000de0572ca */ /* 0x000fe200000e0000 */
[----:B------:R-:W0:Y:S01]  /*19d0*/  S2R R3, SR_CgaCtaId ;  /* 0x0000000000037919 */ /* 0x000e220000008800 */
[----:B------:R-:W-:Y:S01]  /*19e0*/  MOV R0, 0x400 ;  /* 0x0000040000007802 */ /* 0x000fe20000000f00 */
[----:B------:R-:W1:Y:S10]  /*19f0*/  S2R R16, SR_TID.X ;  /* 0x0000000000107919 */ /* 0x000e740000002100 */
[----:B------:R-:W-:-:S04]  /*1a00*/  ULEA.HI UR4, UR5, UR5, URZ, 0x1 ;  /* 0x0000000505047291 */ /* 0x000fc8000f8f083f */
[----:B------:R-:W-:-:S04]  /*1a10*/  ULOP3.LUT UR4, UR4, 0xfffffffe, URZ, 0xc0, !UPT ;  /* 0xfffffffe04047892 */ /* 0x000fc8000f8ec03f */
[----:B------:R-:W-:-:S06]  /*1a20*/  UIADD3 UR4, UR5, -UR4, URZ ;  /* 0x8000000405047290 */ /* 0x000fcc000fffe03f */
[----:B------:R-:W-:-:S05]  /*1a30*/  IMAD.U32 R2, RZ, RZ, UR4 ;  /* 0x00000004ff027e24 */ /* 0x000fca000f8e00ff */
[----:B------:R-:W-:Y:S02]  /*1a40*/  SHF.L.U32 R2, R2, 0x1f, RZ ;  /* 0x0000001f02027819 */ /* 0x000fe400000006ff */
[----:B0-----:R-:W-:Y:S02]  /*1a50*/  LEA R5, R3, R0, 0x18 ;  /* 0x0000000003057211 */ /* 0x001fe400078ec0ff */
[----:B-1----:R-:W-:Y:S02]  /*1a60*/  SHF.R.U32.HI R16, RZ, 0x7, R16 ;  /* 0x00000007ff107819 */ /* 0x002fe40000011610 */
[----:B------:R-:W0:Y:S03]  /*1a70*/  SYNCS.PHASECHK.TRANS64.TRYWAIT P0, [R5+URZ+0x32400], R2 ;  /* 0x03240002050075a7 */ /* 0x000e26000800017f */
[----:B------:R-:W-:Y:S01]  /*1a80*/  VIADD R215, R16, 0x8 ;  /* 0x0000000810d77836 */ /* 0x000fe20000000000 */
[----:B0-----:R-:W-:Y:S06]  /*1a90*/  @!P0 BRA `(.L_x_13437) ;  /* 0x000000fc002c8947 */ /* 0x001fec0003800000 */
.L_x_13594:
[----:B------:R-:W-:Y:S05]  /*1aa0*/  WARPSYNC.ALL ;  /* 0x0000000000007948 */ /* 0x000fea0003800000 */
[----:B------:R-:W-:Y:S01]  /*1ab0*/  R2UR UR4, R227 ;  /* 0x00000000e30472ca */ /* 0x000fe200000e0000 */
[----:B------:R1:W-:-:S12]  /*1ac0*/  BAR.SYNC.DEFER_BLOCKING R215, 0x100 ;  /* 0x000400d70000751d */ /* 0x0003d80000010000 */
[----:B------:R-:W-:-:S05]  /*1ad0*/  IMAD.U32 R0, RZ, RZ, UR4 ;  /* 0x00000004ff007e24 */ /* 0x000fca000f8e00ff */
[----:B------:R-:W-:-:S13]  /*1ae0*/  ISETP.NE.AND P0, PT, R0, 0x3, PT ;  /* 0x000000030000780c */ /* 0x000fda0003f05270 */
[----:B-1----:R-:W-:Y:S05]  /*1af0*/  @!P0 BRA `(.L_x_13438) ;  /* 0x0000000000048947 */ /* 0x002fea0003800000 */
[----:B------:R-:W-:Y:S01]  /*1b00*/  BPT.TRAP 0x1 ;  /* 0x000000040000795c */ /* 0x000fe20000300000 */
.L_x_13438:
[----:B------:R-:W-:Y:S02]  /*1b10*/  IMAD.U32 R3, RZ, RZ, UR37 ;  /* 0x00000025ff037e24 */ /* 0x000fe4000f8e00ff */
[----:B------:R-:W-:-:S03]  /*1b20*/  IMAD.U32 R0, RZ, RZ, UR36 ;  /* 0x00000024ff007e24 */ /* 0x000fc6000f8e00ff */
[----:B------:R-:W-:Y:S01]  /*1b30*/  SHF.L.U32 R3, R3, 0x1f, RZ ;  /* 0x0000001f03037819 */ /* 0x000fe200000006ff */
[----:B------:R-:W-:-:S04]  /*1b40*/  IMAD R0, R0, 0x8, R5 ;  /* 0x0000000800007824 */ /* 0x000fc800078e0205 */
[----:B------:R1:W2:Y:S01]  /*1b50*/  SYNCS.PHASECHK.TRANS64.TRYWAIT P1, [R0+URZ+0x32430], R3 ;  /* 0x03243003000075a7 */ /* 0x0002a2000802017f */
[----:B------:R-:W-:Y:S05]  /*1b60*/  @!P0 BRA `(.L_x_13439) ;  /* 0x0000000000048947 */ /* 0x000fea0003800000 */
[----:B------:R-:W-:Y:S01]  /*1b70*/  BPT.TRAP 0x1 ;  /* 0x000000040000795c */ /* 0x000fe20000300000 */
.L_x_13439:
[----:B--2---:R-:W-:Y:S05]  /*1b80*/  @P1 BRA `(.L_x_13440) ;  /* 0x0000000000081947 */ /* 0x004fea0003800000 */
[----:B------:R-:W2:Y:S02]  /*1b90*/  SYNCS.PHASECHK.TRANS64.TRYWAIT P1, [R0+URZ+0x32430], R3 ;  /* 0x03243003000075a7 */ /* 0x000ea4000802017f */
[----:B--2---:R-:W-:Y:S05]  /*1ba0*/  @!P1 BRA `(.L_x_13441) ;  /* 0x000000f800fc9947 */ /* 0x004fea0003800000 */
.L_x_13440:
[----:B------:R-:W-:Y:S01]  /*1bb0*/  R2UR UR4, R5 ;  /* 0x00000000050472ca */ /* 0x000fe200000e0000 */
[----:B------:R-:W-:Y:S01]  /*1bc0*/  WARPGROUP.ARRIVE ;  /* 0x00000000000079c5 */ /* 0x000fe20000000000 */
[----:B------:R-:W-:Y:S01]  /*1bd0*/  UMOV UR8, UR41 ;  /* 0x0000002900087c82 */ /* 0x000fe20008000000 */
[----:B------:R-:W-:Y:S01]  /*1be0*/  UMOV UR9, 0x40000040 ;  /* 0x4000004000097882 */ /* 0x000fe20000000000 */
[----:B------:R-:W-:Y:S01]  /*1bf0*/  UMOV UR11, 0x40000040 ;  /* 0x40000040000b7882 */ /* 0x000fe20000000000 */
[----:B------:R-:W-:-:S08]  /*1c00*/  UIADD3 UR5, UR41, 0x2, URZ ;  /* 0x0000000229057890 */ /* 0x000fd0000fffe03f */
[----:B------:R-:W-:-:S04]  /*1c10*/  UIADD3 UR4, UR4, 0x1c400, URZ ;  /* 0x0001c40004047890 */ /* 0x000fc8000fffe03f */
[----:B------:R-:W-:-:S04]  /*1c20*/  USHF.R.U32.HI UR4, URZ, 0x4, UR4 ;  /* 0x000000043f047899 */ /* 0x000fc80008011604 */
[----:B------:R-:W-:-:S04]  /*1c30*/  ULOP3.LUT UR4, UR4, 0x3fff, URZ, 0xc0, !UPT ;  /* 0x00003fff04047892 */ /* 0x000fc8000f8ec03f */
[----:B------:R-:W-:-:S04]  /*1c40*/  ULOP3.LUT UR39, UR4, 0x10000, URZ, 0xfc, !UPT ;  /* 0x0001000004277892 */ /* 0x000fc8000f8efc3f */
[----:B------:R-:W-:-:S04]  /*1c50*/  UIMAD UR4, UR36, 0x300, UR39 ;  /* 0x00000300240478a4 */ /* 0x000fc8000f8e0227 */
[----:B------:R-:W-:-:S03]  /*1c60*/  UIADD3 UR6, UR4, 0x2, URZ ;  /* 0x0000000204067890 */ /* 0x000fc6000fffe03f */
[----:B------:R-:W-:Y:S02]  /*1c70*/  UMOV UR10, UR4 ;  /* 0x00000004000a7c82 */ /* 0x000fe40008000000 */
        /* <DEDUP_REMOVED lines=35> */
.L_x_13595:
[----:B------:R-:W-:Y:S05]  /*1eb0*/  @!P0 BRA `(.L_x_13443) ;  /* 0x0000000000048947 */ /* 0x000fea0003800000 */
[----:B------:R-:W-:Y:S01]  /*1ec0*/  BPT.TRAP 0x1 ;  /* 0x000000040000795c */ /* 0x000fe20000300000 */
.L_x_13443:
[----:B------:R4:W0:Y:S01]  /*1ed0*/  SYNCS.PHASECHK.TRANS64.TRYWAIT P1, [R0+URZ+0x32450], R3 ;  /* 0x03245003000075a7 */ /* 0x000822000802017f */
[----:B------:R-:W-:Y:S05]  /*1ee0*/  @!P0 BRA `(.L_x_13444) ;  /* 0x0000000000048947 */ /* 0x000fea0003800000 */
[----:B------:R-:W-:Y:S01]  /*1ef0*/  BPT.TRAP 0x1 ;  /* 0x000000040000795c */ /* 0x000fe20000300000 */
.L_x_13444:
[----:B0-----:R-:W-:Y:S05]  /*1f00*/  @P1 BRA `(.L_x_13445) ;  /* 0x0000000000081947 */ /* 0x001fea0003800000 */
[----:B------:R-:W0:Y:S02]  /*1f10*/  SYNCS.PHASECHK.TRANS64.TRYWAIT P1, [R0+URZ+0x32450], R3 ;  /* 0x03245003000075a7 */ /* 0x000e24000802017f */
[----:B0-----:R-:W-:Y:S05]  /*1f20*/  @!P1 BRA `(.L_x_13446) ;  /* 0x000000f800449947 */ /* 0x001fea0003800000 */
.L_x_13445:
[----:B------:R-:W-:Y:S01]  /*1f30*/  R2UR UR4, R5 ;  /* 0x00000000050472ca */ /* 0x000fe200000e0000 */
[----:B------:R-:W-:Y:S01]  /*1f40*/  WARPGROUP.ARRIVE ;  /* 0x00000000000079c5 */ /* 0x000fe20000000000 */
[----:B------:R-:W-:Y:S01]  /*1f50*/  UMOV UR9, 0x40000040 ;  /* 0x4000004000097882 */ /* 0x000fe20000000000 */
[----:B------:R-:W-:Y:S01]  /*1f60*/  UMOV UR11, 0x40000040 ;  /* 0x40000040000b7882 */ /* 0x000fe20000000000 */
[----:B------:R-:W-:Y:S01]  /*1f70*/  IMAD.U32 R11, RZ, RZ, UR9 ;  /* 0x00000009ff0b7e24 */ /* 0x000fe2000f8e00ff */
[----:B------:R-:W-:Y:S01]  /*1f80*/  UMOV UR13, 0x40000040 ;  /* 0x40000040000d7882 */ /* 0x000fe20000000000 */
[----:B------:R-:W-:Y:S01]  /*1f90*/  UMOV UR15, 0x40000040 ;  /* 0x40000040000f7882 */ /* 0x000fe20000000000 */
[----:B------:R-:W-:Y:S01]  /*1fa0*/  IMAD.U32 R9, RZ, RZ, UR13 ;  /* 0x0000000dff097e24 */ /* 0x000fe2000f8e00ff */
[----:B------:R-:W-:Y:S01]  /*1fb0*/  UMOV UR17, 0x40000040 ;  /* 0x4000004000117882 */ /* 0x000fe20000000000 */
[----:B------:R-:W-:Y:S01]  /*1fc0*/  UMOV UR19, 0x40000040 ;  /* 0x4000004000137882 */ /* 0x000fe20000000000 */
[----:B------:R-:W-:Y:S01]  /*1fd0*/  UMOV UR21, 0x40000040 ;  /* 0x4000004000157882 */ /* 0x000fe20000000000 */
[----:B------:R-:W-:Y:S01]  /*1fe0*/  UMOV UR23, 0x40000040 ;  /* 0x4000004000177882 */ /* 0x000fe20000000000 */
[----:B------:R-:W-:Y:S01]  /*1ff0*/  UMOV UR25, 0x40000040 ;  /* 0x4000004000197882 */ /* 0x000fe20000000000 */
[----:B------:R-:W-:Y:S01]  /*2000*/  UIADD3 UR4, UR4, 0x400, URZ ;  /* 0x0000040004047890 */ /* 0x000fe2000fffe03f */
[----:B------:R-:W0:Y:S01]  /*2010*/  LDC R72, c[0x0][0x448] ;  /* 0x00011200ff487b82 */ /* 0x000e220000000800 */
[----:B------:R-:W-:Y:S01]  /*2020*/  UMOV UR27, 0x40000040 ;  /* 0x40000040001b7882 */ /* 0x000fe20000000000 */
[----:B------:R-:W-:Y:S01]  /*2030*/  UMOV UR29, 0x40000040 ;  /* 0x40000040001d7882 */ /* 0x000fe20000000000 */
[----:B------:R-:W-:Y:S01]  /*2040*/  USHF.R.U32.HI UR4, URZ, 0x4, UR4 ;  /* 0x000000043f047899 */ /* 0x000fe20008011604 */
[----:B------:R-:W-:Y:S01]  /*2050*/  MOV R12, UR39 ;  /* 0x00000027000c7c02 */ /* 0x000fe20008000f00 */
[----:B------:R-:W-:Y:S01]  /*2060*/  UMOV UR31, 0x40000040 ;  /* 0x40000040001f7882 */ /* 0x000fe20000000000 */
[----:B------:R-:W-:Y:S01]  /*2070*/  UMOV UR33, 0x40000040 ;  /* 0x4000004000217882 */ /* 0x000fe20000000000 */
[----:B------:R-:W-:Y:S01]  /*2080*/  ULOP3.LUT UR6, UR4, 0x3fff, URZ, 0xc0, !UPT ;  /* 0x00003fff04067892 */ /* 0x000fe2000f8ec03f */
[----:B------:R-:W-:Y:S01]  /*2090*/  MOV R13, UR38 ;  /* 0x00000026000d7c02 */ /* 0x000fe20008000f00 */
[----:B------:R-:W-:Y:S01]  /*20a0*/  ULOP3.LUT UR4, UR40, 0x10000, URZ, 0xfc, !UPT ;  /* 0x0001000028047892 */ /* 0x000fe2000f8efc3f */
[----:B------:R-:W-:Y:S01]  /*20b0*/  MOV R20, UR37 ;  /* 0x0000002500147c02 */ /* 0x000fe20008000f00 */
[----:B------:R-:W-:Y:S01]  /*20c0*/  ULOP3.LUT UR7, UR6, 0x10000, URZ, 0xfc, !UPT ;  /* 0x0001000006077892 */ /* 0x000fe2000f8efc3f */
[----:B------:R-:W-:Y:S01]  /*20d0*/  MOV R21, UR36 ;  /* 0x0000002400157c02 */ /* 0x000fe20008000f00 */
[----:B------:R-:W-:Y:S01]  /*20e0*/  UIADD3 UR16, UR4, 0x404, URZ ;  /* 0x0000040404107890 */ /* 0x000fe2000fffe03f */
[----:B------:R-:W5:Y:S01]  /*20f0*/  LDC R214, c[0x0][0x2f0] ;  /* 0x0000bc00ffd67b82 */ /* 0x000f620000000800 */
[----:B------:R-:W-:Y:S01]  /*2100*/  UIMAD UR5, UR36, 0xc00, UR7 ;  /* 0x00000c00240578a4 */ /* 0x000fe2000f8e0207 */
[----:B------:R-:W-:Y:S01]  /*2110*/  R2UR UR56, R201 ;  /* 0x00000000c93872ca */ /* 0x000fe200000e0000 */
[----:B------:R-:W-:Y:S01]  /*2120*/  UMOV UR8, UR4 ;  /* 0x0000000400087c82 */ /* 0x000fe20008000000 */
[----:B------:R-:W-:Y:S01]  /*2130*/  UIADD3 UR20, UR4, 0x406, URZ ;  /* 0x0000040604147890 */ /* 0x000fe2000fffe03f */
[----:B------:R-:W-:Y:S01]  /*2140*/  IMAD.U32 R10, RZ, RZ, UR8 ;  /* 0x00000008ff0a7e24 */ /* 0x000fe2000f8e00ff */
[----:B------:R-:W-:Y:S01]  /*2150*/  UIADD3 UR18, UR5, 0x304, URZ ;  /* 0x0000030405127890 */ /* 0x000fe2000fffe03f */
[----:B------:R-:W5:Y:S01]  /*2160*/  S2R R74, SR_TID.X ;  /* 0x00000000004a7919 */ /* 0x000f620000002100 */
[----:B------:R-:W-:Y:S01]  /*2170*/  UMOV UR10, UR5 ;  /* 0x00000005000a7c82 */ /* 0x000fe20008000000 */
[----:B------:R-:W-:Y:S01]  /*2180*/  UIADD3 UR22, UR5, 0x306, URZ ;  /* 0x0000030605167890 */ /* 0x000fe2000fffe03f */
[----:B------:R-:W-:Y:S01]  /*2190*/  HGMMA.64x96x16.F32.BF16 R24, gdesc[UR8], R24, gsb0 ;  /* 0x01600000081879f0 */ /* 0x000fe20008001818 */
[----:B------:R-:W-:Y:S01]  /*21a0*/  UIADD3 UR8, UR4, 0x2, URZ ;  /* 0x0000000204087890 */ /* 0x000fe2000fffe03f */
[----:B0-----:R-:W-:Y:S01]  /*21b0*/  ISETP.NE.AND P1, PT, R72, 0x1, PT ;  /* 0x000000014800780c */ /* 0x001fe20003f25270 */
[----:B------:R-:W-:Y:S01]  /*21c0*/  UIADD3 UR9, UR5, 0x2, URZ ;  /* 0x0000000205097890 */ /* 0x000fe2000fffe03f */
[----:B------:R-:W0:Y:S01]  /*21d0*/  LDC R213, c[0x0][0x288] ;  /* 0x0000a200ffd57b82 */ /* 0x000e220000000800 */
        /* <DEDUP_REMOVED lines=30> */
[----:B------:R-:W-:Y:S01]  /*23c0*/  UMOV UR37, 0x40000040 ;  /* 0x4000004000257882 */ /* 0x000fe20000000000 */
[----:B------:R-:W-:Y:S01]  /*23d0*/  UMOV UR39, 0x40000040 ;  /* 0x4000004000277882 */ /* 0x000fe20000000000 */
[----:B-12-4-:R-:W-:Y:S01]  /*23e0*/  IMAD.U32 R3, RZ, RZ, UR37 ;  /* 0x00000025ff037e24 */ /* 0x016fe2000f8e00ff */
[----:B------:R-:W-:Y:S01]  /*23f0*/  ULOP3.LUT UR6, UR6, 0x3000000, URZ, 0xfc, !UPT ;  /* 0x0300000006067892 */ /* 0x000fe2000f8efc3f */
        /* <DEDUP_REMOVED lines=21> */
[----:B---3--:R-:W-:Y:S01]  /*2550*/  IMAD.U32 R5, RZ, RZ, UR13 ;  /* 0x0000000dff057e24 */ /* 0x008fe2000f8e00ff */
        /* <DEDUP_REMOVED lines=9> */
[----:B------:R-:W-:Y:S02]  /*25f0*/  UMOV UR36, UR4 ;  /* 0x0000000400247c82 */ /* 0x000fe40008000000 */
[----:B------:R-:W-:Y:S01]  /*2600*/  UMOV UR38, UR5 ;  /* 0x0000000500267c82 */ /* 0x000fe20008000000 */
[----:B------:R-:W-:Y:S01]  /*2610*/  IMAD.U32 R2, RZ, RZ, UR36 ;  /* 0x00000024ff027e24 */ /* 0x000fe2000f8e00ff */
        /* <DEDUP_REMOVED lines=38> */
[----:B------:R-:W-:Y:S02]  /*2880*/  R2UR UR38, R13 ;  /* 0x000000000d2672ca */ /* 0x000fe400000e0000 */
[----:B------:R-:W1:Y:S01]  /*2890*/  @P1 LDC R13, c[0x0][0x44c] ;  /* 0x00011300ff0d1b82 */ /* 0x000e620000000800 */
[----:B------:R-:W-:Y:S02]  /*28a0*/  R2UR UR36, R21 ;  /* 0x00000000152472ca */ /* 0x000fe400000e0000 */
[----:B------:R-:W-:Y:S02]  /*28b0*/  R2UR UR39, R12 ;  /* 0x000000000c2772ca */ /* 0x000fe400000e0000 */
[----:B------:R-:W-:-:S03]  /*28c0*/  R2UR UR37, R20 ;  /* 0x00000000142572ca */ /* 0x000fc600000e0000 */
[----:B------:R-:W2:Y:S03]  /*28d0*/  @P1 LDC R21, c[0x0][0x450] ;  /* 0x00011400ff151b82 */ /* 0x000ea60000000800 */
[----:B------:R-:W-:-:S03]  /*28e0*/  VIADD R12, R202, UR38 ;  /* 0x00000026ca0c7c36 */ /* 0x000fc60008000000 */
[----:B------:R-:W-:-:S07]  /*28f0*/  UIMAD UR4, UR36, 0xc00, UR6 ;  /* 0x00000c00240478a4 */ /* 0x000fce000f8e0206 */
[----:B------:R-:W-:Y:S01]  /*2900*/  UMOV UR10, UR4 ;  /* 0x00000004000a7c82 */ /* 0x000fe20008000000 */
[----:B-1----:R-:W-:-:S04]  /*2910*/  @P1 IMAD.HI.U32 R20, R12, R13, RZ ;  /* 0x0000000d0c141227 */ /* 0x002fc800078e00ff */
[----:B------:R-:W-:Y:S01]  /*2920*/  IMAD.MOV.U32 R13, RZ, RZ, R12 ;  /* 0x000000ffff0d7224 */ /* 0x000fe200078e000c */
[----:B--2---:R-:W-:Y:S01]  /*2930*/  @P1 SHF.R.U32.HI R13, RZ, R21, R20 ;  /* 0x00000015ff0d1219 */ /* 0x004fe20000011614 */
[----:B------:R-:W-:-:S04]  /*2940*/  IMAD.MOV.U32 R21, RZ, RZ, -0x60 ;  /* 0xffffffa0ff157424 */ /* 0x000fc800078e00ff */
[----:B------:R-:W1:Y:S01]  /*2950*/  SHFL.IDX PT, R20, R13, RZ, 0x1c1f ;  /* 0x001c1fff0d147589 */ /* 0x000e6200000e0000 */
[----:B------:R-:W-:-:S03]  /*2960*/  IMAD R21, R156, R21, 0x60 ;  /* 0x000000609c157424 */ /* 0x000fc600078e0215 */
[----:B------:R-:W2:Y:S01]  /*2970*/  SHFL.IDX PT, R72, R13, 0x1, 0x1c1f ;  /* 0x003c1f000d487f89 */ /* 0x000ea200000e0000 */
[----:B-----5:R-:W-:-:S04]  /*2980*/  IMAD R12, R214, UR56, R21 ;  /* 0x00000038d60c7c24 */ /* 0x020fc8000f8e0215 */
[----:B------:R-:W-:-:S05]  /*2990*/  IMAD R12, R203, -0x2, R12 ;  /* 0xfffffffecb0c7824 */ /* 0x000fca00078e020c */
[--C-:B0-----:R-:W-:Y:S01]  /*29a0*/  IADD3 R21, R12, 0x1, -R213.reuse ;  /* 0x000000010c157810 */ /* 0x101fe20007ffe8d5 */
[----:B------:R-:W-:-:S03]  /*29b0*/  IMAD R213, R214, UR56, -R213 ;  /* 0x00000038d6d57c24 */ /* 0x000fc6000f8e0ad5 */
[----:B-1----:R-:W-:-:S04]  /*29c0*/  VIADDMNMX R20, R20, R21, R12, PT ;  /* 0x0000001514147246 */ /* 0x002fc8000380010c */
[C---:B------:R-:W-:Y:S02]  /*29d0*/  ISETP.GT.AND P6, PT, R20.reuse, RZ, PT ;  /* 0x000000ff1400720c */ /* 0x040fe40003fc4270 */
[C---:B------:R-:W-:Y:S02]  /*29e0*/  ISETP.GT.AND P5, PT, R20.reuse, 0x1, PT ;  /* 0x000000011400780c */ /* 0x040fe40003fa4270 */
[C---:B------:R-:W-:Y:S02]  /*29f0*/  ISETP.GT.AND P4, PT, R20.reuse, 0x8, PT ;  /* 0x000000081400780c */ /* 0x040fe40003f84270 */
[----:B------:R-:W-:Y:S02]  /*2a00*/  ISETP.GT.AND P2, PT, R20, 0x9, PT ;  /* 0x000000091400780c */ /* 0x000fe40003f44270 */
[----:B--2---:R-:W-:Y:S02]  /*2a10*/  VIADDMNMX R72, R72, R21, R12, PT ;  /* 0x0000001548487246 */ /* 0x004fe4000380010c */
[----:B------:R-:W-:Y:S01]  /*2a20*/  ISETP.GT.AND P3, PT, R20, 0x10, PT ;  /* 0x000000101400780c */ /* 0x000fe20003f64270 */
[----:B------:R-:W-:-:S02]  /*2a30*/  WARPGROUP.DEPBAR.LE gsb0, 0x0 ;  /* 0x00008000000079c5 */ /* 0x000fc40000010000 */
[----:B------:R-:W-:Y:S02]  /*2a40*/  FSEL R21, R24, -INF , P6 ;  /* 0xff80000018157808 */ /* 0x000fe40003000000 */
[----:B------:R-:W-:Y:S02]  /*2a50*/  ISETP.GT.AND P6, PT, R20, 0x11, PT ;  /* 0x000000111400780c */ /* 0x000fe40003fc4270 */
[----:B------:R-:W-:Y:S02]  /*2a60*/  FSEL R25, R25, -INF , P5 ;  /* 0xff80000019197808 */ /* 0x000fe40002800000 */
[----:B------:R-:W-:Y:S02]  /*2a70*/  FSEL R73, R28, -INF , P4 ;  /* 0xff8000001c497808 */ /* 0x000fe40002000000 */
[----:B------:R-:W-:Y:S02]  /*2a80*/  FSEL R29, R29, -INF , P2 ;  /* 0xff8000001d1d7808 */ /* 0x000fe40001000000 */
[----:B------:R-:W-:-:S02]  /*2a90*/  ISETP.GT.AND P5, PT, R20, 0x18, PT ;  /* 0x000000181400780c */ /* 0x000fc40003fa4270 */
[C---:B------:R-:W-:Y:S02]  /*2aa0*/  ISETP.GT.AND P4, PT, R20.reuse, 0x19, PT ;  /* 0x000000191400780c */ /* 0x040fe40003f84270 */
[----:B------:R-:W-:Y:S02]  /*2ab0*/  ISETP.GT.AND P2, PT, R20, 0x20, PT ;  /* 0x000000201400780c */ /* 0x000fe40003f44270 */
[----:B------:R-:W-:Y:S02]  /*2ac0*/  FSEL R157, R32, -INF , P3 ;  /* 0xff800000209d7808 */ /* 0x000fe40001800000 */
[----:B------:R-:W-:Y:S02]  /*2ad0*/  FSEL R161, R33, -INF , P6 ;  /* 0xff80000021a17808 */ /* 0x000fe40003000000 */
[C---:B------:R-:W-:Y:S02]  /*2ae0*/  ISETP.GT.AND P3, PT, R20.reuse, 0x21, PT ;  /* 0x000000211400780c */ /* 0x040fe40003f64270 */
[----:B------:R-:W-:-:S02]  /*2af0*/  ISETP.GT.AND P6, PT, R20, 0x28, PT ;  /* 0x000000281400780c */ /* 0x000fc40003fc4270 */
[----:B------:R-:W-:Y:S02]  /*2b00*/  FSEL R166, R36, -INF , P5 ;  /* 0xff80000024a67808 */ /* 0x000fe40002800000 */
[----:B------:R-:W-:Y:S02]  /*2b10*/  FSEL R171, R37, -INF , P4 ;  /* 0xff80000025ab7808 */ /* 0x000fe40002000000 */
[----:B------:R-:W-:Y:S02]  /*2b20*/  FSEL R158, R40, -INF , P2 ;  /* 0xff800000289e7808 */ /* 0x000fe40001000000 */
[C---:B------:R-:W-:Y:S02]  /*2b30*/  ISETP.GT.AND P5, PT, R20.reuse, 0x29, PT ;  /* 0x000000291400780c */ /* 0x040fe40003fa4270 */
[C---:B------:R-:W-:Y:S02]  /*2b40*/  ISETP.GT.AND P4, PT, R20.reuse, 0x30, PT ;  /* 0x000000301400780c */ /* 0x040fe40003f84270 */
[----:B------:R-:W-:-:S02]  /*2b50*/  ISETP.GT.AND P2, PT, R20, 0x31, PT ;  /* 0x000000311400780c */ /* 0x000fc40003f44270 */
[----:B------:R-:W-:Y:S02]  /*2b60*/  FSEL R162, R41, -INF , P3 ;  /* 0xff80000029a27808 */ /* 0x000fe40001800000 */
[----:B------:R-:W-:Y:S02]  /*2b70*/  FSEL R170, R44, -INF , P6 ;  /* 0xff8000002caa7808 */ /* 0x000fe40003000000 */
[C---:B------:R-:W-:Y:S02]  /*2b80*/  ISETP.GT.AND P3, PT, R20.reuse, 0x38, PT ;  /* 0x000000381400780c */ /* 0x040fe40003f64270 */
[----:B------:R-:W-:Y:S02]  /*2b90*/  ISETP.GT.AND P6, PT, R20, 0x39, PT ;  /* 0x000000391400780c */ /* 0x000fe40003fc4270 */
[----:B------:R-:W-:Y:S02]  /*2ba0*/  FSEL R173, R45, -INF , P5 ;  /* 0xff8000002dad7808 */ /* 0x000fe40002800000 */
[----:B------:R-:W-:-:S02]  /*2bb0*/  FSEL R159, R48, -INF , P4 ;  /* 0xff800000309f7808 */ /* 0x000fc40002000000 */
[----:B------:R-:W-:Y:S02]  /*2bc0*/  FSEL R163, R49, -INF , P2 ;  /* 0xff80000031a37808 */ /* 0x000fe40001000000 */
[C---:B------:R-:W-:Y:S02]  /*2bd0*/  ISETP.GT.AND P5, PT, R20.reuse, 0x40, PT ;  /* 0x000000401400780c */ /* 0x040fe40003fa4270 */
[C---:B------:R-:W-:Y:S02]  /*2be0*/  ISETP.GT.AND P4, PT, R20.reuse, 0x41, PT ;  /* 0x000000411400780c */ /* 0x040fe40003f84270 */
[----:B------:R-:W-:Y:S02]  /*2bf0*/  ISETP.GT.AND P2, PT, R20, 0x48, PT ;  /* 0x000000481400780c */ /* 0x000fe40003f44270 */
[----:B------:R-:W-:Y:S02]  /*2c00*/  FSEL R167, R52, -INF , P3 ;  /* 0xff80000034a77808 */ /* 0x000fe40001800000 */
[----:B------:R-:W-:-:S02]  /*2c10*/  FSEL R172, R53, -INF , P6 ;  /* 0xff80000035ac7808 */ /* 0x000fc40003000000 */
[----:B------:R-:W-:Y:S02]  /*2c20*/  FMNMX.FTZ R12, R21, R25, !PT ;  /* 0x00000019150c7209 */ /* 0x000fe40007810000 */
[C---:B------:R-:W-:Y:S02]  /*2c30*/  ISETP.GT.AND P3, PT, R20.reuse, 0x49, PT ;  /* 0x000000491400780c */ /* 0x040fe40003f64270 */
[----:B------:R-:W-:Y:S02]  /*2c40*/  ISETP.GT.AND P6, PT, R20, 0x50, PT ;  /* 0x000000501400780c */ /* 0x000fe40003fc4270 */
[----:B------:R-:W-:Y:S02]  /*2c50*/  FSEL R160, R56, -INF , P5 ;  /* 0xff80000038a07808 */ /* 0x000fe40002800000 */
[----:B------:R-:W-:Y:S02]  /*2c60*/  FSEL R164, R57, -INF , P4 ;  /* 0xff80000039a47808 */ /* 0x000fe40002000000 */
[----:B------:R-:W-:-:S02]  /*2c70*/  FSEL R168, R60, -INF , P2 ;  /* 0xff8000003ca87808 */ /* 0x000fc40001000000 */
[C---:B------:R-:W-:Y:S02]  /*2c80*/  ISETP.GT.AND P5, PT, R20.reuse, 0x51, PT ;  /* 0x000000511400780c */ /* 0x040fe40003fa4270 */
[C---:B------:R-:W-:Y:S02]  /*2c90*/  ISETP.GT.AND P4, PT, R20.reuse, 0x58, PT ;  /* 0x000000581400780c */ /* 0x040fe40003f84270 */
[----:B------:R-:W-:Y:S02]  /*2ca0*/  ISETP.GT.AND P2, PT, R20, 0x59, PT ;  /* 0x000000591400780c */ /* 0x000fe40003f44270 */
[----:B------:R-:W-:Y:S02]  /*2cb0*/  FMNMX.FTZ R20, R73, R12, !PT ;  /* 0x0000000c49147209 */ /* 0x000fe40007810000 */
[----:B------:R-:W-:Y:S02]  /*2cc0*/  FSEL R174, R61, -INF , P3 ;  /* 0xff8000003dae7808 */ /* 0x000fe40001800000 */
[----:B------:R-:W-:-:S02]  /*2cd0*/  FSEL R12, R64, -INF , P6 ;  /* 0xff800000400c7808 */ /* 0x000fc40003000000 */
[C---:B------:R-:W-:Y:S02]  /*2ce0*/  ISETP.GT.AND P3, PT, R72.reuse, RZ, PT ;  /* 0x000000ff4800720c */ /* 0x040fe40003f64270 */
[C---:B------:R-:W-:Y:S02]  /*2cf0*/  ISETP.GT.AND P6, PT, R72.reuse, 0x1, PT ;  /* 0x000000014800780c */ /* 0x040fe40003fc4270 */
[----:B------:R-:W-:Y:S02]  /*2d00*/  FSEL R165, R65, -INF , P5 ;  /* 0xff80000041a57808 */ /* 0x000fe40002800000 */
[----:B------:R-:W-:Y:S02]  /*2d10*/  ISETP.GT.AND P5, PT, R72, 0x8, PT ;  /* 0x000000084800780c */ /* 0x000fe40003fa4270 */
[----:B------:R-:W-:Y:S02]  /*2d20*/  FSEL R26, R26, -INF , P3 ;  /* 0xff8000001a1a7808 */ /* 0x000fe40001800000 */
[----:B------:R-:W-:-:S02]  /*2d30*/  FSEL R24, R27, -INF , P6 ;  /* 0xff8000001b187808 */ /* 0x000fc40003000000 */
[----:B------:R-:W-:Y:S02]  /*2d40*/  FMNMX.FTZ R20, R29, R20, !PT ;  /* 0x000000141d147209 */ /* 0x000fe40007810000 */
[----:B------:R-:W-:Y:S02]  /*2d50*/  FSEL R169, R68, -INF , P4 ;  /* 0xff80000044a97808 */ /* 0x000fe40002000000 */
[----:B------:R-:W-:Y:S02]  /*2d60*/  ISETP.GT.AND P4, PT, R72, 0x9, PT ;  /* 0x000000094800780c */ /* 0x000fe40003f84270 */
[----:B------:R-:W-:Y:S02]  /*2d70*/  FSEL R30, R30, -INF , P5 ;  /* 0xff8000001e1e7808 */ /* 0x000fe40002800000 */
[----:B------:R-:W-:Y:S02]  /*2d80*/  FMNMX.FTZ R13, R26, R24, !PT ;  /* 0x000000181a0d7209 */ /* 0x000fe40007810000 */
        /* <DEDUP_REMOVED lines=16> */
[----:B------:R-:W-:Y:S02]  /*2e90*/  ISETP.GT.AND P5, PT, R72, 0x20, PT ;  /* 0x000000204800780c */ /* 0x000fe40003fa4270 */
[----:B------:R-:W-:Y:S02]  /*2ea0*/  FSEL R197, R39, -INF , P3 ;  /* 0xff80000027c57808 */ /* 0x000fe40001800000 */
[----:B------:R-:W-:-:S02]  /*2eb0*/  FMNMX.FTZ R20, R193, R20, !PT ;  /* 0x00000014c1147209 */ /* 0x000fc40007810000 */
[----:B------:R-:W-:Y:S02]  /*2ec0*/  FMNMX.FTZ R27, R158, R27, !PT ;  /* 0x0000001b9e1b7209 */ /* 0x000fe40007810000 */
[----:B------:R-:W-:Y:S02]  /*2ed0*/  ISETP.GT.AND P4, PT, R72, 0x21, PT ;  /* 0x000000214800780c */ /* 0x000fe40003f84270 */
[----:B------:R-:W-:Y:S02]  /*2ee0*/  FSEL R177, R42, -INF , P5 ;  /* 0xff8000002ab17808 */ /* 0x000fe40002800000 */
[----:B------:R-:W-:Y:S02]  /*2ef0*/  FMNMX.FTZ R20, R197, R20, !PT ;  /* 0x00000014c5147209 */ /* 0x000fe40007810000 */
[----:B------:R-:W-:Y:S02]  /*2f00*/  FMNMX.FTZ R27, R162, R27, !PT ;  /* 0x0000001ba21b7209 */ /* 0x000fe40007810000 */
[----:B------:R-:W-:-:S02]  /*2f10*/  ISETP.GT.AND P3, PT, R72, 0x28, PT ;  /* 0x000000284800780c */ /* 0x000fc40003f64270 */
[----:B------:R-:W-:Y:S02]  /*2f20*/  FSEL R189, R43, -INF , P4 ;  /* 0xff8000002bbd7808 */ /* 0x000fe40002000000 */
[----:B------:R-:W-:Y:S02]  /*2f30*/  FMNMX.FTZ R20, R177, R20, !PT ;  /* 0x00000014b1147209 */ /* 0x000fe40007810000 */
        /* <DEDUP_REMOVED lines=54> */
[----:B------:R-:W-:Y:S02]  /*32a0*/  FSEL R212, R71, -INF , P3 ;  /* 0xff80000047d47808 */ /* 0x000fe40001800000 */
[----:B------:R-:W-:Y:S01]  /*32b0*/  FMNMX.FTZ R13, R208, R13, !PT ;  /* 0x0000000dd00d7209 */ /* 0x000fe20007810000 */
[----:B------:R-:W0:Y:S03]  /*32c0*/  SHFL.BFLY PT, R27, R32, 0x2, 0x1f ;  /* 0x0c401f00201b7f89 */ /* 0x000e2600000e0000 */
        /* <DEDUP_REMOVED lines=17> */
[----:B------:R-:W-:Y:S01]  /*33e0*/  FFMA.FTZ R183, R29, UR5, -R210 ;  /* 0x000000051db77c23 */ /* 0x000fe200080108d2 */
[----:B------:R-:W-:Y:S01]  /*33f0*/  LOP3.LUT P2, RZ, R74, 0x7f, RZ, 0xc0, !PT ;  /* 0x0000007f4aff7812 */ /* 0x000fe2000784c0ff */
[----:B------:R-:W-:Y:S01]  /*3400*/  MUFU.EX2 R180, R180 ;  /* 0x000000b400b47308 */ /* 0x000fe20000000800 */
[----:B------:R-:W-:Y:S01]  /*3410*/  SHF.R.U32.HI R74, RZ, 0x7, R74 ;  /* 0x00000007ff4a7819 */ /* 0x000fe2000001164a */
[--C-:B------:R-:W-:Y:S01]  /*3420*/  FFMA.FTZ R185, R24, UR5, -R211.reuse ;  /* 0x0000000518b97c23 */ /* 0x100fe200080108d3 */
[--C-:B------:R-:W-:Y:S01]  /*3430*/  FFMA.FTZ R184, R26, UR5, -R211.reuse ;  /* 0x000000051ab87c23 */ /* 0x100fe200080108d3 */
[--C-:B------:R-:W-:Y:S01]  /*3440*/  FFMA.FTZ R186, R30, UR5, -R211.reuse ;  /* 0x000000051eba7c23 */ /* 0x100fe200080108d3 */
[----:B------:R-:W-:Y:S01]  /*3450*/  IADD3 R21, -R74, 0xb, RZ ;  /* 0x0000000b4a157810 */ /* 0x000fe20007ffe1ff */
[----:B------:R-:W-:Y:S01]  /*3460*/  FFMA.FTZ R187, R28, UR5, -R211 ;  /* 0x000000051cbb7c23 */ /* 0x000fe200080108d3 */
[--C-:B------:R-:W-:Y:S01]  /*3470*/  FFMA.FTZ R157, R157, UR5, -R210.reuse ;  /* 0x000000059d9d7c23 */ /* 0x100fe200080108d2 */
[----:B------:R-:W0:Y:S01]  /*3480*/  MUFU.EX2 R181, R181 ;  /* 0x000000b500b57308 */ /* 0x000e220000000800 */
[--C-:B------:R-:W-:Y:S01]  /*3490*/  FFMA.FTZ R161, R161, UR5, -R210.reuse ;  /* 0x00000005a1a17c23 */ /* 0x100fe200080108d2 */
[--C-:B------:R-:W-:Y:S01]  /*34a0*/  FFMA.FTZ R166, R166, UR5, -R210.reuse ;  /* 0x00000005a6a67c23 */ /* 0x100fe200080108d2 */
[----:B------:R-:W-:Y:S01]  /*34b0*/  FFMA.FTZ R171, R171, UR5, -R210 ;  /* 0x00000005abab7c23 */ /* 0x000fe200080108d2 */
[----:B------:R-:W-:-:S02]  /*34c0*/  @!P2 VIADD R24, R0, 0x32440 ;  /* 0x000324400018a836 */ /* 0x000fc40000000000 */
[--C-:B------:R-:W-:Y:S01]  /*34d0*/  FFMA.FTZ R176, R176, UR5, -R211.reuse ;  /* 0x00000005b0b07c23 */ /* 0x100fe200080108d3 */
[--C-:B------:R-:W-:Y:S01]  /*34e0*/  FFMA.FTZ R188, R188, UR5, -R211.reuse ;  /* 0x00000005bcbc7c23 */ /* 0x100fe200080108d3 */
[--C-:B------:R-:W-:Y:S01]  /*34f0*/  FFMA.FTZ R193, R193, UR5, -R211.reuse ;  /* 0x00000005c1c17c23 */ /* 0x100fe200080108d3 */
[----:B------:R-:W-:Y:S01]  /*3500*/  MUFU.EX2 R182, R182 ;  /* 0x000000b600b67308 */ /* 0x000fe20000000800 */
        /* <DEDUP_REMOVED lines=21> */
[--C-:B------:R-:W-:Y:S01]  /*3660*/  FFMA.FTZ R172, R172, UR5, -R210.reuse ;  /* 0x00000005acac7c23 */ /* 0x100fe200080108d2 */
[--C-:B------:R-:W-:Y:S01]  /*3670*/  FFMA.FTZ R178, R178, UR5, -R211.reuse ;  /* 0x00000005b2b27c23 */ /* 0x100fe200080108d3 */
[--C-:B------:R-:W-:Y:S01]  /*3680*/  FFMA.FTZ R190, R190, UR5, -R211.reuse ;  /* 0x00000005bebe7c23 */ /* 0x100fe200080108d3 */
[--C-:B------:R-:W-:Y:S01]  /*3690*/  FFMA.FTZ R195, R195, UR5, -R211.reuse ;  /* 0x00000005c3c37c23 */ /* 0x100fe200080108d3 */
[--C-:B------:R-:W-:Y:S01]  /*36a0*/  FFMA.FTZ R199, R199, UR5, -R211.reuse ;  /* 0x00000005c7c77c23 */ /* 0x100fe200080108d3 */
[--C-:B----4-:R-:W-:Y:S01]  /*36b0*/  FFMA.FTZ R215, R164, UR5, -R210.reuse ;  /* 0x00000005a4d77c23 */ /* 0x110fe200080108d2 */
        /* <DEDUP_REMOVED lines=10> */
[--C-:B------:R-:W-:Y:S01]  /*3760*/  FFMA.FTZ R207, R12, UR5, -R210.reuse ;  /* 0x000000050ccf7c23 */ /* 0x100fe200080108d2 */
[--C-:B------:R-:W-:Y:S01]  /*3770*/  FFMA.FTZ R12, R165, UR5, -R210.reuse ;  /* 0x00000005a50c7c23 */ /* 0x100fe200080108d2 */
[--C-:B------:R-:W-:Y:S01]  /*3780*/  FFMA.FTZ R165, R169, UR5, -R210.reuse ;  /* 0x00000005a9a57c23 */ /* 0x100fe200080108d2 */
[----:B------:R-:W-:Y:S01]  /*3790*/  FFMA.FTZ R210, R175, UR5, -R210 ;  /* 0x00000005afd27c23 */ /* 0x000fe200080108d2 */
[--C-:B------:R-:W-:Y:S01]  /*37a0*/  FFMA.FTZ R169, R196, UR5, -R211.reuse ;  /* 0x00000005c4a97c23 */ /* 0x100fe200080108d3 */
[--C-:B------:R-:W-:Y:S01]  /*37b0*/  FFMA.FTZ R192, R192, UR5, -R211.reuse ;  /* 0x00000005c0c07c23 */ /* 0x100fe200080108d3 */
[----:B------:R-:W0:Y:S01]  /*37c0*/  MUFU.EX2 R157, R157 ;  /* 0x0000009d009d7308 */ /* 0x000e220000000800 */
[--C-:B------:R-:W-:Y:S01]  /*37d0*/  FFMA.FTZ R175, R208, UR5, -R211.reuse ;  /* 0x00000005d0af7c23 */ /* 0x100fe200080108d3 */
[----:B------:R-:W-:Y:S01]  /*37e0*/  FFMA.FTZ R196, R212, UR5, -R211 ;  /* 0x00000005d4c47c23 */ /* 0x000fe200080108d3 */
[----:B------:R-:W-:Y:S01]  /*37f0*/  FADD.FTZ R181, R180, R181 ;  /* 0x000000b5b4b57221 */ /* 0x000fe20000010000 */
[----:B------:R-:W-:Y:S01]  /*3800*/  FADD.FTZ R185, R184, R185 ;  /* 0x000000b9b8b97221 */ /* 0x000fe20000010000 */
[----:B------:R-:W-:-:S02]  /*3810*/  @!P2 VIADD R0, R0, 0x32460 ;  /* 0x000324600000a836 */ /* 0x000fc40000000000 */
[----:B------:R-:W-:Y:S01]  /*3820*/  FADD.FTZ R182, R182, R181 ;  /* 0x000000b5b6b67221 */ /* 0x000fe20000010000 */
[----:B------:R-:W-:Y:S01]  /*3830*/  MUFU.EX2 R161, R161 ;  /* 0x000000a100a17308 */ /* 0x000fe20000000800 */
[----:B---3--:R-:W-:Y:S01]  /*3840*/  F2FP.BF16.F32.PACK_AB R155, R187, R186 ;  /* 0x000000babb9b723e */ /* 0x008fe200000010ff */
[----:B------:R-:W-:Y:S01]  /*3850*/  FADD.FTZ R186, R186, R185 ;  /* 0x000000b9baba7221 */ /* 0x000fe20000010000 */
[----:B------:R-:W-:Y:S01]  /*3860*/  FADD.FTZ R182, R183, R182 ;  /* 0x000000b6b7b67221 */ /* 0x000fe20000010000 */
[----:B------:R-:W-:Y:S01]  /*3870*/  @!P2 PRMT R0, RZ, 0x654, R0 ;  /* 0x00000654ff00a816 */ /* 0x000fe20000000000 */
[----:B--2---:R-:W-:Y:S01]  /*3880*/  WARPGROUP.ARRIVE ;  /* 0x00000000000079c5 */ /* 0x004fe20000000000 */
[----:B------:R-:W-:Y:S02]  /*3890*/  FADD.FTZ R187, R187, R186 ;  /* 0x000000babbbb7221 */ /* 0x000fe40000010000 */
[----:B------:R-:W-:Y:S01]  /*38a0*/  MUFU.EX2 R166, R166 ;  /* 0x000000a600a67308 */ /* 0x000fe20000000800 */
[----:B0-----:R-:W-:-:S02]  /*38b0*/  FADD.FTZ R182, R157, R182 ;  /* 0x000000b69db67221 */ /* 0x001fc40000010000 */
[----:B------:R-:W-:Y:S01]  /*38c0*/  HGMMA.64x256x16.F32.BF16 R24, R152, gdesc[UR8].tnspB, RZ, !UPT, gsb0 ;  /* 0x43e0000898187df0 */ /* 0x000fe2000c0018ff */
[----:B------:R-:W-:Y:S01]  /*38d0*/  UIADD3 UR10, UR4, 0x80, URZ ;  /* 0x00000080040a7890 */ /* 0x000fe2000fffe03f */
[----:B------:R-:W-:-:S03]  /*38e0*/  UMOV UR11, 0x40000040 ;  /* 0x40000040000b7882 */ /* 0x000fc60000000000 */
[----:B------:R-:W-:Y:S08]  /*38f0*/  MUFU.EX2 R171, R171 ;  /* 0x000000ab00ab7308 */ /* 0x000ff00000000800 */
[----:B------:R-:W0:Y:S08]  /*3900*/  MUFU.EX2 R176, R176 ;  /* 0x000000b000b07308 */ /* 0x000e300000000800 */
[----:B------:R-:W2:Y:S08]  /*3910*/  MUFU.EX2 R188, R188 ;  /* 0x000000bc00bc7308 */ /* 0x000eb00000000800 */
[----:B------:R-:W-:Y:S01]  /*3920*/  MUFU.EX2 R193, R193 ;  /* 0x000000c100c17308 */ /* 0x000fe20000000800 */
[----:B0-----:R-:W-:-:S07]  /*3930*/  FADD.FTZ R187, R176, R187 ;  /* 0x000000bbb0bb7221 */ /* 0x001fce0000010000 */
[----:B------:R-:W0:Y:S08]  /*3940*/  MUFU.EX2 R197, R197 ;  /* 0x000000c500c57308 */ /* 0x000e300000000800 */
[----:B------:R-:W3:Y:S08]  /*3950*/  MUFU.EX2 R158, R158 ;  /* 0x0000009e009e7308 */ /* 0x000ef00000000800 */
[----:B------:R-:W-:Y:S08]  /*3960*/  MUFU.EX2 R162, R162 ;  /* 0x000000a200a27308 */ /* 0x000ff00000000800 */
[----:B------:R-:W-:Y:S08]  /*3970*/  MUFU.EX2 R170, R170 ;  /* 0x000000aa00aa7308 */ /* 0x000ff00000000800 */
[----:B------:R-:W-:Y:S08]  /*3980*/  MUFU.EX2 R173, R173 ;  /* 0x000000ad00ad7308 */ /* 0x000ff00000000800 */
[----:B------:R-:W4:Y:S08]  /*3990*/  MUFU.EX2 R177, R177 ;  /* 0x000000b100b17308 */ /* 0x000f300000000800 */
[----:B------:R-:W5:Y:S08]  /*39a0*/  MUFU.EX2 R189, R189 ;  /* 0x000000bd00bd7308 */ /* 0x000f700000000800 */
        /* <DEDUP_REMOVED lines=24> */
[C---:B------:R-:W-:Y:S01]  /*3b30*/  F2FP.BF16.F32.PACK_AB R152, R161.reuse, R157 ;  /* 0x0000009da198723e */ /* 0x040fe200000010ff */
[----:B------:R-:W-:Y:S01]  /*3b40*/  FADD.FTZ R161, R161, R182 ;  /* 0x000000b6a1a17221 */ /* 0x000fe20000010000 */
[C---:B--2---:R-:W-:Y:S01]  /*3b50*/  F2FP.BF16.F32.PACK_AB R153, R188.reuse, R176 ;  /* 0x000000b0bc99723e */ /* 0x044fe200000010ff */
[----:B------:R-:W-:Y:S01]  /*3b60*/  FADD.FTZ R188, R188, R187 ;  /* 0x000000bbbcbc7221 */ /* 0x000fe20000010000 */
[----:B------:R-:W-:Y:S01]  /*3b70*/  F2FP.BF16.F32.PACK_AB R154, R171, R166 ;  /* 0x000000a6ab9a723e */ /* 0x000fe200000010ff */
[----:B------:R-:W2:Y:S01]  /*3b80*/  MUFU.EX2 R169, R169 ;  /* 0x000000a900a97308 */ /* 0x000ea20000000800 */
[----:B0-----:R-:W-:Y:S01]  /*3b90*/  F2FP.BF16.F32.PACK_AB R155, R197, R193 ;  /* 0x000000c1c59b723e */ /* 0x001fe200000010ff */
[----:B------:R-:W-:Y:S01]  /*3ba0*/  FADD.FTZ R166, R166, R161 ;  /* 0x000000a1a6a67221 */ /* 0x000fe20000010000 */
[----:B------:R-:W-:Y:S02]  /*3bb0*/  FADD.FTZ R188, R193, R188 ;  /* 0x000000bcc1bc7221 */ /* 0x000fe40000010000 */
[----:B------:R-:W-:Y:S01]  /*3bc0*/  WARPGROUP.ARRIVE ;  /* 0x00000000000079c5 */ /* 0x000fe20000000000 */
[----:B------:R-:W-:Y:S01]  /*3bd0*/  FADD.FTZ R171, R171, R166 ;  /* 0x000000a6abab7221 */ /* 0x000fe20000010000 */
[----:B------:R-:W-:Y:S01]  /*3be0*/  FADD.FTZ R188, R197, R188 ;  /* 0x000000bcc5bc7221 */ /* 0x000fe20000010000 */
[----:B------:R-:W-:Y:S02]  /*3bf0*/  MUFU.EX2 R175, R175 ;  /* 0x000000af00af7308 */ /* 0x000fe40000000800 */
[----:B---3--:R-:W-:Y:S01]  /*3c00*/  FADD.FTZ R171, R158, R171 ;  /* 0x000000ab9eab7221 */ /* 0x008fe20000010000 */
[----:B------:R-:W-:Y:S01]  /*3c10*/  HGMMA.64x256x16.F32.BF16 R24, R152, gdesc[UR8].tnspB, R24, gsb0 ;  /* 0x43e0000898187df0 */ /* 0x000fe20008001818 */
[----:B------:R-:W-:Y:S01]  /*3c20*/  UIADD3 UR10, UR4, 0x100, URZ ;  /* 0x00000100040a7890 */ /* 0x000fe2000fffe03f */
[----:B----4-:R-:W-:Y:S01]  /*3c30*/  FADD.FTZ R188, R177, R188 ;  /* 0x000000bcb1bc7221 */ /* 0x010fe20000010000 */
[----:B------:R-:W-:Y:S01]  /*3c40*/  UMOV UR11, 0x40000040 ;  /* 0x40000040000b7882 */ /* 0x000fe20000000000 */
[----:B------:R-:W-:Y:S01]  /*3c50*/  FADD.FTZ R171, R162, R171 ;  /* 0x000000aba2ab7221 */ /* 0x000fe20000010000 */
[----:B------:R-:W0:Y:S01]  /*3c60*/  MUFU.EX2 R196, R196 ;  /* 0x000000c400c47308 */ /* 0x000e220000000800 */
[----:B------:R-:W-:-:S02]  /*3c70*/  WARPGROUP.DEPBAR.LE gsb0, 0x0 ;  /* 0x00008000000079c5 */ /* 0x000fc40000010000 */
[----:B------:R-:W-:Y:S02]  /*3c80*/  F2FP.BF16.F32.PACK_AB R152, R162, R158 ;  /* 0x0000009ea298723e */ /* 0x000fe400000010ff */
[C---:B-----5:R-:W-:Y:S01]  /*3c90*/  F2FP.BF16.F32.PACK_AB R153, R189.reuse, R177 ;  /* 0x000000b1bd99723e */ /* 0x060fe200000010ff */
[----:B------:R-:W-:Y:S01]  /*3ca0*/  FADD.FTZ R189, R189, R188 ;  /* 0x000000bcbdbd7221 */ /* 0x000fe20000010000 */
[C---:B------:R-:W-:Y:S01]  /*3cb0*/  F2FP.BF16.F32.PACK_AB R154, R173.reuse, R170 ;  /* 0x000000aaad9a723e */ /* 0x040fe200000010ff */
[----:B------:R-:W-:Y:S01]  /*3cc0*/  FADD.FTZ R170, R170, R171 ;  /* 0x000000abaaaa7221 */ /* 0x000fe20000010000 */
[----:B-1----:R-:W-:Y:S01]  /*3cd0*/  F2FP.BF16.F32.PACK_AB R155, R198, R194 ;  /* 0x000000c2c69b723e */ /* 0x002fe200000010ff */
        /* <DEDUP_REMOVED lines=8> */
[C---:B------:R-:W-:Y:S01]  /*3d60*/  FADD.FTZ R170, R163.reuse, R170 ;  /* 0x000000aaa3aa7221 */ /* 0x040fe20000010000 */
[----:B------:R-:W-:Y:S01]  /*3d70*/  UMOV UR11, 0x40000040 ;  /* 0x40000040000b7882 */ /* 0x000fe20000000000 */
[----:B------:R-:W-:Y:S02]  /*3d80*/  WARPGROUP.DEPBAR.LE gsb0, 0x0 ;  /* 0x00008000000079c5 */ /* 0x000fe40000010000 */
[----:B------:R-:W-:Y:S02]  /*3d90*/  F2FP.BF16.F32.PACK_AB R152, R163, R159 ;  /* 0x0000009fa398723e */ /* 0x000fe400000010ff */
        /* <DEDUP_REMOVED lines=8> */
[----:B------:R-:W-:-:S11]  /*3e20*/  FADD.FTZ R199, R199, R190 ;  /* 0x000000bec7c77221 */ /* 0x000fd60000010000 */
        /* <DEDUP_REMOVED lines=21> */
[----:B------:R-:W-:Y:S02]  /*3f80*/  F2FP.BF16.F32.PACK_AB R152, R12, R207 ;  /* 0x000000cf0c98723e */ /* 0x000fe400000010ff */
[C---:B--2---:R-:W-:Y:S01]  /*3f90*/  F2FP.BF16.F32.PACK_AB R153, R169.reuse, R192 ;  /* 0x000000c0a999723e */ /* 0x044fe200000010ff */
[----:B------:R-:W-:Y:S01]  /*3fa0*/  FADD.FTZ R192, R192, R191 ;  /* 0x000000bfc0c07221 */ /* 0x000fe20000010000 */
[----:B------:R-:W-:Y:S02]  /*3fb0*/  F2FP.BF16.F32.PACK_AB R154, R210, R165 ;  /* 0x000000a5d29a723e */ /* 0x000fe400000010ff */
[----:B0-----:R-:W-:Y:S01]  /*3fc0*/  F2FP.BF16.F32.PACK_AB R155, R196, R175 ;  /* 0x000000afc49b723e */ /* 0x001fe200000010ff */
[----:B------:R-:W-:-:S03]  /*3fd0*/  FADD.FTZ R192, R169, R192 ;  /* 0x000000c0a9c07221 */ /* 0x000fc60000010000 */
[----:B------:R-:W-:Y:S01]  /*3fe0*/  WARPGROUP.ARRIVE ;  /* 0x00000000000079c5 */ /* 0x000fe20000000000 */
[----:B------:R-:W-:-:S12]  /*3ff0*/  FADD.FTZ R175, R175, R192 ;  /* 0x000000c0afaf7221 */ /* 0x000fd80000010000 */
[----:B------:R-:W-:Y:S03]  /*4000*/  HGMMA.64x256x16.F32.BF16 R24, R152, gdesc[UR8].tnspB, R24, gsb0 ;  /* 0x43e0000898187df0 */ /* 0x000fe60008001818 */
[----:B------:R-:W-:Y:S02]  /*4010*/  WARPGROUP.DEPBAR.LE gsb0, 0x0 ;  /* 0x00008000000079c5 */ /* 0x000fe40000010000 */
[----:B------:R-:W0:Y:S01]  /*4020*/  @P1 LDC R153, c[0x0][0x44c] ;  /* 0x00011300ff991b82 */ /* 0x000e220000000800 */
[----:B------:R-:W-:-:S07]  /*4030*/  IMAD.U32 R152, RZ, RZ, UR38 ;  /* 0x00000026ff987e24 */ /* 0x000fce000f8e00ff */
[----:B------:R-:W1:Y:S01]  /*4040*/  @P1 LDC R154, c[0x0][0x450] ;  /* 0x00011400ff9a1b82 */ /* 0x000e620000000800 */
[----:B------:R2:W-:Y:S01]  /*4050*/  @!P2 SYNCS.ARRIVE.TRANS64.RED.A1T0 RZ, [R0+URZ], RZ ;  /* 0x000000ff00ffa9a7 */ /* 0x0005e2000810043f */
[----:B0-----:R-:W-:-:S05]  /*4060*/  @P1 IMAD.HI.U32 R153, R153, UR38, RZ ;  /* 0x0000002699991c27 */ /* 0x001fca000f8e00ff */
[----:B-1----:R-:W-:-:S05]  /*4070*/  @P1 SHF.R.U32.HI R152, RZ, R154, R153 ;  /* 0x0000009aff981219 */ /* 0x002fca0000011699 */
[----:B------:R-:W-:-:S04]  /*4080*/  IMAD.IADD R152, R213, 0x1, R152 ;  /* 0x00000001d5987824 */ /* 0x000fc800078e0298 */
[----:B------:R-:W-:-:S05]  /*4090*/  IMAD.HI R152, R152, 0x2aaaaaab, RZ ;  /* 0x2aaaaaab98987827 */ /* 0x000fca00078e02ff */
[----:B------:R-:W-:-:S04]  /*40a0*/  SHF.R.U32.HI R153, RZ, 0x1f, R152 ;  /* 0x0000001fff997819 */ /* 0x000fc80000011698 */
[----:B------:R-:W-:Y:S01]  /*40b0*/  LEA.HI.SX32 R208, R152, R153, 0x1c ;  /* 0x0000009998d07211 */ /* 0x000fe200078fe2ff */
[----:B------:R-:W-:Y:S01]  /*40c0*/  FADD.FTZ R153, R207, R164 ;  /* 0x000000a4cf997221 */ /* 0x000fe20000010000 */
[----:B------:R-:W-:Y:S02]  /*40d0*/  VIADD R207, R156, 0xfffffffe ;  /* 0xfffffffe9ccf7836 */ /* 0x000fe40000000000 */
[----:B------:R-:W-:Y:S01]  /*40e0*/  VIMNMX R208, RZ, R208, !PT ;  /* 0x000000d0ffd07248 */ /* 0x000fe20007fe0100 */
[----:B------:R-:W-:-:S03]  /*40f0*/  FADD.FTZ R12, R12, R153 ;  /* 0x000000990c0c7221 */ /* 0x000fc60000010000 */
[----:B------:R-:W-:Y:S01]  /*4100*/  ISETP.GE.AND P3, PT, R207, R208, PT ;  /* 0x000000d0cf00720c */ /* 0x000fe20003f66270 */
[----:B------:R-:W-:Y:S01]  /*4110*/  FADD.FTZ R165, R165, R12 ;  /* 0x0000000ca5a57221 */ /* 0x000fe20000010000 */
[----:B------:R-:W-:-:S03]  /*4120*/  FADD.FTZ R12, R196, R175 ;  /* 0x000000afc40c7221 */ /* 0x000fc60000010000 */
[----:B--2---:R-:W-:-:S08]  /*4130*/  FADD.FTZ R0, R210, R165 ;  /* 0x000000a5d2007221 */ /* 0x004fd00000010000 */
[----:B------:R-:W-:Y:S05]  /*4140*/  @!P3 BRA `(.L_x_13447) ;  /* 0x000000280094b947 */ /* 0x000fea0003800000 */
[----:B------:R-:W-:Y:S02]  /*4150*/  IMAD.MOV.U32 R210, RZ, RZ, R20 ;  /* 0x000000ffffd27224 */ /* 0x000fe400078e0014 */
[----:B------:R-:W-:-:S07]  /*4160*/  IMAD.MOV.U32 R209, RZ, RZ, R13 ;  /* 0x000000ffffd17224 */ /* 0x000fce00078e000d */
.L_x_13456:
[----:B------:R-:W-:-:S04]  /*4170*/  UIADD3 UR36, UR36, 0x1, URZ ;  /* 0x0000000124247890 */ /* 0x000fc8000fffe03f */
[----:B------:R-:W-:-:S04]  /*4180*/  UISETP.NE.AND UP0, UPT, UR36, 0x2, UPT ;  /* 0x000000022400788c */ /* 0x000fc8000bf05270 */
[----:B------:R-:W-:Y:S02]  /*4190*/  USEL UR4, URZ, 0x1, UP0 ;  /* 0x000000013f047887 */ /* 0x000fe40008000000 */
[----:B------:R-:W-:Y:S02]  /*41a0*/  USEL UR36, UR36, URZ, UP0 ;  /* 0x0000003f24247287 */ /* 0x000fe40008000000 */
[----:B------:R-:W-:Y:S01]  /*41b0*/  ULOP3.LUT UR37, UR37, UR4, URZ, 0x3c, !UPT ;  /* 0x0000000425257292 */ /* 0x000fe2000f8e3c3f */
[----:B0-----:R-:W-:Y:S11]  /*41c0*/  @!P0 BRA `(.L_x_13448) ;  /* 0x0000000000048947 */ /* 0x001ff60003800000 */
[----:B------:R-:W-:Y:S01]  /*41d0*/  BPT.TRAP 0x1 ;  /* 0x000000040000795c */ /* 0x000fe20000300000 */
.L_x_13448:
        /* <DEDUP_REMOVED lines=9> */
.L_x_13449:
[----:B-1----:R-:W-:Y:S05]  /*4270*/  @P3 BRA `(.L_x_13450) ;  /* 0x0000000000083947 */ /* 0x002fea0003800000 */
[----:B------:R-:W1:Y:S02]  /*4280*/  SYNCS.PHASECHK.TRANS64.TRYWAIT P3, [UR4+0x32430], R13 ;  /* 0x0324300dff0075a7 */ /* 0x000e640008060144 */
[----:B-1----:R-:W-:Y:S05]  /*4290*/  @!P3 BRA `(.L_x_13451) ;  /* 0x000000d4007cb947 */ /* 0x002fea0003800000 */
.L_x_13450:
[----:B------:R-:W-:Y:S01]  /*42a0*/  R2UR UR56, R22 ;  /* 0x00000000163872ca */ /* 0x000fe200000e0000 */
[----:B------:R-:W-:Y:S01]  /*42b0*/  UIMAD UR5, UR36, 0x300, UR39 ;  /* 0x00000300240578a4 */ /* 0x000fe2000f8e0227 */
[----:B------:R-:W-:Y:S01]  /*42c0*/  R2UR UR57, R23 ;  /* 0x00000000173972ca */ /* 0x000fe200000e0000 */
[----:B------:R-:W-:Y:S01]  /*42d0*/  WARPGROUP.ARRIVE ;  /* 0x00000000000079c5 */ /* 0x000fe20000000000 */
        /* <DEDUP_REMOVED lines=27> */
.L_x_13452:
[----:B------:R2:W3:Y:S01]  /*4490*/  SYNCS.PHASECHK.TRANS64.TRYWAIT P3, [UR4+0x32450], R13 ;  /* 0x0324500dff0075a7 */ /* 0x0004e20008060144 */
[----:B------:R-:W-:Y:S05]  /*44a0*/  @!P0 BRA `(.L_x_13453) ;  /* 0x0000000000048947 */ /* 0x000fea0003800000 */
[----:B------:R-:W-:Y:S01]  /*44b0*/  BPT.TRAP 0x1 ;  /* 0x000000040000795c */ /* 0x000fe20000300000 */
.L_x_13453:
[----:B---3--:R-:W-:Y:S05]  /*44c0*/  @P3 BRA `(.L_x_13454) ;  /* 0x0000000000083947 */ /* 0x008fea0003800000 */
[----:B------:R-:W3:Y:S02]  /*44d0*/  SYNCS.PHASECHK.TRANS64.TRYWAIT P3, [UR4+0x32450], R13 ;  /* 0x0324500dff0075a7 */ /* 0x000ee40008060144 */
[----:B---3--:R-:W-:Y:S05]  /*44e0*/  @!P3 BRA `(.L_x_13455) ;  /* 0x000000d40000b947 */ /* 0x008fea0003800000 */
.L_x_13454:
[----:B------:R-:W-:Y:S01]  /*44f0*/  R2UR UR56, R10 ;  /* 0x000000000a3872ca */ /* 0x000fe200000e0000 */
[----:B------:R-:W-:Y:S01]  /*4500*/  UIMAD UR5, UR36, 0xc00, UR7 ;  /* 0x00000c00240578a4 */ /* 0x000fe2000f8e0207 */
[----:B------:R-:W-:Y:S01]  /*4510*/  R2UR UR57, R11 ;  /* 0x000000000b3972ca */ /* 0x000fe200000e0000 */
[----:B------:R-:W-:Y:S01]  /*4520*/  WARPGROUP.ARRIVE ;  /* 0x00000000000079c5 */ /* 0x000fe20000000000 */
[----:B------:R-:W-:Y:S01]  /*4530*/  UMOV UR59, 0x40000040 ;  /* 0x40000040003b7882 */ /* 0x000fe20000000000 */
[----:B------:R-:W-:Y:S01]  /*4540*/  UIADD3 UR10, UR5, 0x300, URZ ;  /* 0x00000300050a7890 */ /* 0x000fe2000fffe03f */
[----:B-1----:R-:W1:Y:S01]  /*4550*/  @P1 LDC R20, c[0x0][0x44c] ;  /* 0x00011300ff141b82 */ /* 0x002e620000000800 */
[----:B------:R-:W-:Y:S01]  /*4560*/  UMOV UR11, 0x40000040 ;  /* 0x40000040000b7882 */ /* 0x000fe20000000000 */
[----:B------:R-:W-:Y:S01]  /*4570*/  UMOV UR58, UR5 ;  /* 0x00000005003a7c82 */ /* 0x000fe20008000000 */
[----:B------:R-:W-:Y:S01]  /*4580*/  UIADD3 UR14, UR5, 0x302, URZ ;  /* 0x00000302050e7890 */ /* 0x000fe2000fffe03f */
[----:B------:R-:W-:Y:S01]  /*4590*/  VIADD R21, R202, UR38 ;  /* 0x00000026ca157c36 */ /* 0x000fe20008000000 */
[----:B------:R-:W-:Y:S01]  /*45a0*/  UMOV UR15, 0x40000040 ;  /* 0x40000040000f7882 */ /* 0x000fe20000000000 */
[----:B------:R-:W-:Y:S01]  /*45b0*/  UIADD3 UR18, UR5, 0x304, URZ ;  /* 0x0000030405127890 */ /* 0x000fe2000fffe03f */
[----:B------:R-:W3:Y:S01]  /*45c0*/  S2R R217, SR_TID.X ;  /* 0x0000000000d97919 */ /* 0x000ee20000002100 */
[----:B------:R-:W-:Y:S01]  /*45d0*/  UMOV UR19, 0x40000040 ;  /* 0x4000004000137882 */ /* 0x000fe20000000000 */
[----:B------:R-:W-:Y:S01]  /*45e0*/  HGMMA.64x96x16.F32.BF16 R152, gdesc[UR56], R152, gsb0 ;  /* 0x01600000389879f0 */ /* 0x000fe20008001898 */
[----:B------:R-:W-:Y:S01]  /*45f0*/  R2UR UR56, R8 ;  /* 0x00000000083872ca */ /* 0x000fe200000e0000 */
[----:B------:R-:W-:Y:S01]  /*4600*/  UIADD3 UR58, UR5, 0x2, URZ ;  /* 0x00000002053a7890 */ /* 0x000fe2000fffe03f */
[----:B------:R-:W-:Y:S01]  /*4610*/  R2UR UR57, R9 ;  /* 0x00000000093972ca */ /* 0x000fe200000e0000 */
[----:B------:R-:W-:Y:S01]  /*4620*/  UMOV UR59, 0x40000040 ;  /* 0x40000040003b7882 */ /* 0x000fe20000000000 */
[----:B------:R-:W-:Y:S01]  /*4630*/  UIADD3 UR22, UR5, 0x306, URZ ;  /* 0x0000030605167890 */ /* 0x000fe2000fffe03f */
[----:B0-2---:R-:W0:Y:S01]  /*4640*/  @P1 LDC R13, c[0x0][0x450] ;  /* 0x00011400ff0d1b82 */ /* 0x005e220000000800 */
[----:B------:R-:W-:Y:S01]  /*4650*/  UMOV UR23, 0x40000040 ;  /* 0x4000004000177882 */ /* 0x000fe20000000000 */
[----:B------:R-:W-:Y:S01]  /*4660*/  UIADD3 UR26, UR5, 0x600, URZ ;  /* 0x00000600051a7890 */ /* 0x000fe2000fffe03f */
[----:B------:R-:W-:Y:S01]  /*4670*/  UMOV UR27, 0x40000040 ;  /* 0x40000040001b7882 */ /* 0x000fe20000000000 */
[----:B------:R-:W-:Y:S01]  /*4680*/  UIADD3 UR30, UR5, 0x602, URZ ;  /* 0x00000602051e7890 */ /* 0x000fe2000fffe03f */
[----:B------:R-:W-:Y:S01]  /*4690*/  UMOV UR31, 0x40000040 ;  /* 0x40000040001f7882 */ /* 0x000fe20000000000 */
[----:B------:R-:W-:Y:S01]  /*46a0*/  UIADD3 UR34, UR5, 0x604, URZ ;  /* 0x0000060405227890 */ /* 0x000fe2000fffe03f */
[----:B-1----:R-:W-:Y:S01]  /*46b0*/  @P1 IMAD.HI.U32 R20, R21, R20, RZ ;  /* 0x0000001415141227 */ /* 0x002fe200078e00ff */
[----:B------:R-:W-:Y:S01]  /*46c0*/  UMOV UR35, 0x40000040 ;  /* 0x4000004000237882 */ /* 0x000fe20000000000 */
[----:B------:R-:W-:Y:S01]  /*46d0*/  UIADD3 UR42, UR5, 0x606, URZ ;  /* 0x00000606052a7890 */ /* 0x000fe2000fffe03f */
[----:B------:R-:W1:Y:S01]  /*46e0*/  LDC R211, c[0x0][0x2f0] ;  /* 0x0000bc00ffd37b82 */ /* 0x000e620000000800 */
[----:B------:R-:W-:Y:S01]  /*46f0*/  UMOV UR43, 0x40000040 ;  /* 0x40000040002b7882 */ /* 0x000fe20000000000 */
[----:B------:R-:W-:Y:S01]  /*4700*/  UIADD3 UR46, UR5, 0x900, URZ ;  /* 0x00000900052e7890 */ /* 0x000fe2000fffe03f */
[----:B------:R-:W-:Y:S01]  /*4710*/  UMOV UR47, 0x40000040 ;  /* 0x40000040002f7882 */ /* 0x000fe20000000000 */
[----:B------:R-:W-:Y:S01]  /*4720*/  UIADD3 UR50, UR5, 0x902, URZ ;  /* 0x0000090205327890 */ /* 0x000fe2000fffe03f */
[----:B------:R-:W-:Y:S01]  /*4730*/  UMOV UR51, 0x40000040 ;  /* 0x4000004000337882 */ /* 0x000fe20000000000 */
[----:B------:R-:W-:Y:S01]  /*4740*/  UIADD3 UR54, UR5, 0x904, URZ ;  /* 0x0000090405367890 */ /* 0x000fe2000fffe03f */
[----:B------:R-:W-:Y:S01]  /*4750*/  UMOV UR55, 0x40000040 ;  /* 0x4000004000377882 */ /* 0x000fe20000000000 */
[----:B0-----:R-:W-:Y:S01]  /*4760*/  @P1 SHF.R.U32.HI R21, RZ, R13, R20 ;  /* 0x0000000dff151219 */ /* 0x001fe20000011614 */
[----:B------:R-:W-:Y:S01]  /*4770*/  IMAD.MOV.U32 R20, RZ, RZ, -0x60 ;  /* 0xffffffa0ff147424 */ /* 0x000fe200078e00ff */
[----:B---3--:R-:W-:-:S03]  /*4780*/  SHF.R.U32.HI R217, RZ, 0x7, R217 ;  /* 0x00000007ffd97819 */ /* 0x008fc600000116d9 */
[----:B------:R-:W0:Y:S01]  /*4790*/  SHFL.IDX PT, R212, R21, RZ, 0x1c1f ;  /* 0x001c1fff15d47589 */ /* 0x000e2200000e0000 */
[----:B------:R-:W-:Y:S02]  /*47a0*/  IMAD R20, R207, R20, 0x1 ;  /* 0x00000001cf147424 */ /* 0x000fe400078e0214 */
[----:B------:R-:W-:Y:S01]  /*47b0*/  VIADD R233, R217, 0x8 ;  /* 0x00000008d9e97836 */ /* 0x000fe20000000000 */
[----:B------:R-:W2:Y:S01]  /*47c0*/  SHFL.IDX PT, R214, R21, 0x1, 0x1c1f ;  /* 0x003c1f0015d67f89 */ /* 0x000ea200000e0000 */
[----:B------:R-:W-:Y:S01]  /*47d0*/  IMAD R20, R203, -0x2, R20 ;  /* 0xfffffffecb147824 */ /* 0x000fe200078e0214 */
[----:B------:R-:W-:Y:S02]  /*47e0*/  WARPGROUP.DEPBAR.LE gsb0, 0x0 ;  /* 0x00008000000079c5 */ /* 0x000fe40000010000 */
        /* <DEDUP_REMOVED lines=24> */
[----:B------:R-:W-:-:S13]  /*4970*/  R2UR UR11, R201 ;  /* 0x00000000c90b72ca */ /* 0x000fda00000e0000 */
[----:B-1----:R-:W-:Y:S01]  /*4980*/  IMAD R13, R211, UR11, R20 ;  /* 0x0000000bd30d7c24 */ /* 0x002fe2000f8e0214 */
[----:B------:R-:W-:-:S04]  /*4990*/  UMOV UR11, 0x40000040 ;  /* 0x40000040000b7882 */ /* 0x000fc80000000000 */
[--C-:B0-----:R-:W-:Y:S02]  /*49a0*/  IADD3 R20, R212, -UR5, R13.reuse ;  /* 0x80000005d4147c10 */ /* 0x101fe4000fffe00d */
[----:B--2---:R-:W-:Y:S01]  /*49b0*/  IADD3 R13, R214, -UR5, R13 ;  /* 0x80000005d60d7c10 */ /* 0x004fe2000fffe00d */
[----:B------:R-:W-:Y:S01]  /*49c0*/  ULDC UR5, c[0x0][0xa80] ;  /* 0x0002a00000057ab9 */ /* 0x000fe20000000800 */
[C---:B------:R-:W-:Y:S02]  /*49d0*/  ISETP.GT.AND P6, PT, R20.reuse, RZ, PT ;  /* 0x000000ff1400720c */ /* 0x040fe40003fc4270 */
[C---:B------:R-:W-:Y:S02]  /*49e0*/  ISETP.GT.AND P5, PT, R20.reuse, 0x1, PT ;  /* 0x000000011400780c */ /* 0x040fe40003fa4270 */
[C---:B------:R-:W-:Y:S02]  /*49f0*/  ISETP.GT.AND P3, PT, R20.reuse, 0x8, PT ;  /* 0x000000081400780c */ /* 0x040fe40003f64270 */
[----:B------:R-:W-:Y:S01]  /*4a00*/  ISETP.GT.AND P4, PT, R20, 0x9, PT ;  /* 0x000000091400780c */ /* 0x000fe20003f84270 */
        /* <DEDUP_REMOVED lines=59> */
[----:B------:R-:W-:Y:S02]  /*4dc0*/  ISETP.GT.AND P6, PT, R20, 0x40, PT ;  /* 0x000000401400780c */ /* 0x000fe40003fc4270 */
[----:B------:R-:W-:Y:S02]  /*4dd0*/  FMNMX.FTZ R212, R152, R209, !PT ;  /* 0x000000d198d47209 */ /* 0x000fe40007810000 */
[----:B------:R-:W-:-:S02]  /*4de0*/  FSEL R177, R177, -INF , P5 ;  /* 0xff800000b1b17808 */ /* 0x000fc40002800000 */
[----:B------:R-:W-:Y:S02]  /*4df0*/  FSEL R180, R180, -INF , P3 ;  /* 0xff800000b4b47808 */ /* 0x000fe40001800000 */
[----:B------:R-:W-:Y:S02]  /*4e00*/  FSEL R181, R181, -INF , P4 ;  /* 0xff800000b5b57808 */ /* 0x000fe40002000000 */
[C---:B------:R-:W-:Y:S02]  /*4e10*/  ISETP.GT.AND P5, PT, R20.reuse, 0x41, PT ;  /* 0x000000411400780c */ /* 0x040fe40003fa4270 */
[C---:B------:R-:W-:Y:S02]  /*4e20*/  ISETP.GT.AND P3, PT, R20.reuse, 0x48, PT ;  /* 0x000000481400780c */ /* 0x040fe40003f64270 */
[----:B------:R-:W-:Y:S02]  /*4e30*/  ISETP.GT.AND P4, PT, R20, 0x49, PT ;  /* 0x000000491400780c */ /* 0x000fe40003f84270 */
[----:B------:R-:W-:-:S02]  /*4e40*/  FSEL R184, R184, -INF , P6 ;  /* 0xff800000b8b87808 */ /* 0x000fc40003000000 */
[----:B------:R-:W-:Y:S02]  /*4e50*/  ISETP.GT.AND P6, PT, R20, 0x50, PT ;  /* 0x000000501400780c */ /* 0x000fe40003fc4270 */
[----:B------:R-:W-:Y:S02]  /*4e60*/  FMNMX.FTZ R21, R153, R212, !PT ;  /* 0x000000d499157209 */ /* 0x000fe40007810000 */
[----:B------:R-:W-:Y:S02]  /*4e70*/  FSEL R185, R185, -INF , P5 ;  /* 0xff800000b9b97808 */ /* 0x000fe40002800000 */
[----:B------:R-:W-:Y:S02]  /*4e80*/  FSEL R188, R188, -INF , P3 ;  /* 0xff800000bcbc7808 */ /* 0x000fe40001800000 */
[----:B------:R-:W-:Y:S02]  /*4e90*/  FSEL R189, R189, -INF , P4 ;  /* 0xff800000bdbd7808 */ /* 0x000fe40002000000 */
[----:B------:R-:W-:-:S02]  /*4ea0*/  ISETP.GT.AND P5, PT, R20, 0x51, PT ;  /* 0x000000511400780c */ /* 0x000fc40003fa4270 */
[C---:B------:R-:W-:Y:S02]  /*4eb0*/  ISETP.GT.AND P3, PT, R20.reuse, 0x58, PT ;  /* 0x000000581400780c */ /* 0x040fe40003f64270 */
[----:B------:R-:W-:Y:S02]  /*4ec0*/  ISETP.GT.AND P4, PT, R20, 0x59, PT ;  /* 0x000000591400780c */ /* 0x000fe40003f84270 */
[----:B------:R-:W-:Y:S02]  /*4ed0*/  FSEL R192, R192, -INF , P6 ;  /* 0xff800000c0c07808 */ /* 0x000fe40003000000 */
[----:B------:R-:W-:Y:S02]  /*4ee0*/  FMNMX.FTZ R20, R156, R21, !PT ;  /* 0x000000159c147209 */ /* 0x000fe40007810000 */
[----:B------:R-:W-:Y:S02]  /*4ef0*/  ISETP.GT.AND P6, PT, R13, RZ, PT ;  /* 0x000000ff0d00720c */ /* 0x000fe40003fc4270 */
        /* <DEDUP_REMOVED lines=81> */
[----:B------:R-:W-:Y:S02]  /*5410*/  ISETP.GT.AND P4, PT, R13, 0x51, PT ;  /* 0x000000510d00780c */ /* 0x000fe40003f84270 */
        /* <DEDUP_REMOVED lines=30> */
[----:B------:R0:W-:Y:S01]  /*5600*/  MUFU.EX2 R158, R152 ;  /* 0x00000098009e7308 */ /* 0x0001e20000000800 */
[--C-:B------:R-:W-:Y:S01]  /*5610*/  FFMA.FTZ R157, R157, UR5, -R199.reuse ;  /* 0x000000059d9d7c23 */ /* 0x100fe200080108c7 */
[--C-:B------:R-:W-:Y:S01]  /*5620*/  FFMA.FTZ R160, R160, UR5, -R199.reuse ;  /* 0x00000005a0a07c23 */ /* 0x100fe200080108c7 */
[----:B------:R-:W-:Y:S01]  /*5630*/  FFMA.FTZ R161, R161, UR5, -R199 ;  /* 0x00000005a1a17c23 */ /* 0x000fe200080108c7 */
[--C-:B------:R-:W-:Y:S01]  /*5640*/  FFMA.FTZ R215, R21, UR5, -R216.reuse ;  /* 0x0000000515d77c23 */ /* 0x100fe200080108d8 */
[----:B------:R-:W-:Y:S01]  /*5650*/  FSEL R21, R20, RZ, P4 ;  /* 0x000000ff14157208 */ /* 0x000fe20002000000 */
[--C-:B------:R-:W-:Y:S01]  /*5660*/  FFMA.FTZ R213, R154, UR5, -R216.reuse ;  /* 0x000000059ad57c23 */ /* 0x100fe200080108d8 */
[----:B------:R-:W-:Y:S01]  /*5670*/  FFMA.FTZ R154, R211, UR5, -R216 ;  /* 0x00000005d39a7c23 */ /* 0x000fe200080108d8 */
[----:B------:R-:W-:Y:S01]  /*5680*/  IMAD.U32 R211, RZ, RZ, UR4 ;  /* 0x00000004ffd37e24 */ /* 0x000fe2000f8e00ff */
[----:B0-----:R-:W-:Y:S01]  /*5690*/  FSEL R152, R13, RZ, P3 ;  /* 0x000000ff0d987208 */ /* 0x001fe20001800000 */
[----:B------:R-:W-:Y:S01]  /*56a0*/  FADD.FTZ R153, -R21, R210 ;  /* 0x000000d215997221 */ /* 0x000fe20000010100 */
[----:B------:R-:W-:Y:S01]  /*56b0*/  IADD3 R21, -R217, 0xb, RZ ;  /* 0x0000000bd9157810 */ /* 0x000fe20007ffe1ff */
[----:B------:R-:W-:Y:S01]  /*56c0*/  FFMA.FTZ R214, R155, UR5, -R216 ;  /* 0x000000059bd67c23 */ /* 0x000fe200080108d8 */
[----:B------:R-:W-:Y:S01]  /*56d0*/  MUFU.EX2 R159, R159 ;  /* 0x0000009f009f7308 */ /* 0x000fe20000000800 */
[----:B------:R-:W-:Y:S01]  /*56e0*/  FADD.FTZ R152, -R152, R209 ;  /* 0x000000d198987221 */ /* 0x000fe20000010100 */
[----:B------:R-:W-:Y:S01]  /*56f0*/  FMUL.FTZ R217, R153, UR5 ;  /* 0x0000000599d97c20 */ /* 0x000fe20008410000 */
[----:B------:R-:W-:Y:S01]  /*5700*/  UIMAD UR4, UR36, 0xc00, UR6 ;  /* 0x00000c00240478a4 */ /* 0x000fe2000f8e0206 */
[----:B------:R-:W-:Y:S01]  /*5710*/  FFMA.FTZ R164, R164, UR5, -R199 ;  /* 0x00000005a4a47c23 */ /* 0x000fe200080108c7 */
[----:B------:R-:W-:Y:S01]  /*5720*/  FMUL.FTZ R210, R152, UR5 ;  /* 0x0000000598d27c20 */ /* 0x000fe20008410000 */
[----:B------:R-:W-:-:S02]  /*5730*/  @!P2 VIADD R152, R211, 0x32440 ;  /* 0x00032440d398a836 */ /* 0x000fc40000000000 */
[--C-:B------:R-:W-:Y:S01]  /*5740*/  FFMA.FTZ R165, R165, UR5, -R199.reuse ;  /* 0x00000005a5a57c23 */ /* 0x100fe200080108c7 */
[----:B------:R-:W0:Y:S01]  /*5750*/  MUFU.EX2 R217, R217 ;  /* 0x000000d900d97308 */ /* 0x000e220000000800 */
[----:B------:R-:W-:Y:S01]  /*5760*/  FFMA.FTZ R162, R162, UR5, -R216 ;  /* 0x00000005a2a27c23 */ /* 0x000fe200080108d8 */
[----:B------:R-:W-:Y:S01]  /*5770*/  UMOV UR10, UR4 ;  /* 0x00000004000a7c82 */ /* 0x000fe20008000000 */
[----:B------:R-:W-:Y:S01]  /*5780*/  @!P2 PRMT R152, RZ, 0x654, R152 ;  /* 0x00000654ff98a816 */ /* 0x000fe20000000098 */
[----:B------:R1:W-:Y:S06]  /*5790*/  BAR.ARV R21, 0x100 ;  /* 0x000400150000751d */ /* 0x0003ec0000002000 */
[----:B------:R2:W-:Y:S01]  /*57a0*/  @!P2 SYNCS.ARRIVE.TRANS64.RED.A1T0 RZ, [R152+URZ], RZ ;  /* 0x000000ff98ffa9a7 */ /* 0x0005e2000810043f */
[----:B------:R-:W3:Y:S01]  /*57b0*/  MUFU.EX2 R210, R210 ;  /* 0x000000d200d27308 */ /* 0x000ee20000000800 */
[--C-:B------:R-:W-:Y:S01]  /*57c0*/  FFMA.FTZ R163, R163, UR5, -R216.reuse ;  /* 0x00000005a3a37c23 */ /* 0x100fe200080108d8 */
[--C-:B------:R-:W-:Y:S01]  /*57d0*/  FFMA.FTZ R166, R166, UR5, -R216.reuse ;  /* 0x00000005a6a67c23 */ /* 0x100fe200080108d8 */
[--C-:B------:R-:W-:Y:S01]  /*57e0*/  FFMA.FTZ R167, R167, UR5, -R216.reuse ;  /* 0x00000005a7a77c23 */ /* 0x100fe200080108d8 */
[--C-:B------:R-:W-:Y:S01]  /*57f0*/  FFMA.FTZ R168, R168, UR5, -R199.reuse ;  /* 0x00000005a8a87c23 */ /* 0x100fe200080108c7 */
[--C-:B------:R-:W-:Y:S01]  /*5800*/  FFMA.FTZ R169, R169, UR5, -R199.reuse ;  /* 0x00000005a9a97c23 */ /* 0x100fe200080108c7 */
[-C--:B0-----:R-:W-:Y:S01]  /*5810*/  FMUL.FTZ R26, R26, R217.reuse ;  /* 0x000000d91a1a7220 */ /* 0x081fe20000410000 */
        /* <DEDUP_REMOVED lines=10> */
[-C--:B---3--:R-:W-:Y:S01]  /*58c0*/  FMUL.FTZ R24, R24, R210.reuse ;  /* 0x000000d218187220 */ /* 0x088fe20000410000 */
        /* <DEDUP_REMOVED lines=122> */
[----:B--2---:R-:W-:Y:S01]  /*6070*/  F2FP.BF16.F32.PACK_AB R152, R159, R158 ;  /* 0x0000009e9f98723e */ /* 0x004fe200000010ff */
[----:B------:R-:W-:Y:S01]  /*6080*/  MUFU.EX2 R160, R160 ;  /* 0x000000a000a07308 */ /* 0x000fe20000000800 */
[----:B0-----:R-:W-:Y:S01]  /*6090*/  F2FP.BF16.F32.PACK_AB R154, R157, R156 ;  /* 0x0000009c9d9a723e */ /* 0x001fe200000010ff */
[--C-:B------:R-:W-:Y:S01]  /*60a0*/  FFMA.FTZ R172, R172, UR5, -R199.reuse ;  /* 0x00000005acac7c23 */ /* 0x100fe200080108c7 */
[----:B---3--:R-:W-:Y:S01]  /*60b0*/  F2FP.BF16.F32.PACK_AB R153, R214, R213 ;  /* 0x000000d5d699723e */ /* 0x008fe200000010ff */
[--C-:B------:R-:W-:Y:S01]  /*60c0*/  FFMA.FTZ R173, R173, UR5, -R199.reuse ;  /* 0x00000005adad7c23 */ /* 0x100fe200080108c7 */
[----:B----4-:R-:W-:Y:S01]  /*60d0*/  F2FP.BF16.F32.PACK_AB R155, R209, R215 ;  /* 0x000000d7d19b723e */ /* 0x010fe200000010ff */
[----:B------:R1:W-:Y:S01]  /*60e0*/  BAR.SYNC.DEFER_BLOCKING R233, 0x100 ;  /* 0x000400e90000751d */ /* 0x0003e20000010000 */
        /* <DEDUP_REMOVED lines=23> */
[----:B------:R-:W-:Y:S01]  /*6260*/  WARPGROUP.ARRIVE ;  /* 0x00000000000079c5 */ /* 0x000fe20000000000 */
[--C-:B------:R-:W-:Y:S01]  /*6270*/  FFMA.FTZ R192, R192, UR5, -R199.reuse ;  /* 0x00000005c0c07c23 */ /* 0x100fe200080108c7 */
[--C-:B------:R-:W-:Y:S01]  /*6280*/  FFMA.FTZ R193, R193, UR5, -R199.reuse ;  /* 0x00000005c1c17c23 */ /* 0x100fe200080108c7 */
[--C-:B------:R-:W-:Y:S01]  /*6290*/  FFMA.FTZ R196, R196, UR5, -R199.reuse ;  /* 0x00000005c4c47c23 */ /* 0x100fe200080108c7 */
[----:B------:R-:W-:Y:S01]  /*62a0*/  FFMA.FTZ R197, R197, UR5, -R199 ;  /* 0x00000005c5c57c23 */ /* 0x000fe200080108c7 */
[--C-:B------:R-:W-:Y:S01]  /*62b0*/  FFMA.FTZ R194, R194, UR5, -R216.reuse ;  /* 0x00000005c2c27c23 */ /* 0x100fe200080108d8 */
[----:B------:R-:W-:Y:S01]  /*62c0*/  HGMMA.64x256x16.F32.BF16 R24, R152, gdesc[UR8].tnspB, R24, gsb0 ;  /* 0x43e0000898187df0 */ /* 0x000fe20008001818 */
[----:B------:R-:W-:Y:S01]  /*62d0*/  MUFU.EX2 R162, R162 ;  /* 0x000000a200a27308 */ /* 0x000fe20000000800 */
[----:B------:R-:W-:Y:S01]  /*62e0*/  UIADD3 UR10, UR4, 0x80, URZ ;  /* 0x00000080040a7890 */ /* 0x000fe2000fffe03f */
[--C-:B------:R-:W-:Y:S01]  /*62f0*/  FFMA.FTZ R195, R195, UR5, -R216.reuse ;  /* 0x00000005c3c37c23 */ /* 0x100fe200080108d8 */
[----:B------:R-:W-:Y:S01]  /*6300*/  UMOV UR11, 0x40000040 ;  /* 0x40000040000b7882 */ /* 0x000fe20000000000 */
[--C-:B------:R-:W-:Y:S01]  /*6310*/  FFMA.FTZ R198, R198, UR5, -R216.reuse ;  /* 0x00000005c6c67c23 */ /* 0x100fe200080108d8 */
[----:B------:R-:W-:Y:S01]  /*6320*/  FFMA.FTZ R199, R212, UR5, -R216 ;  /* 0x00000005d4c77c23 */ /* 0x000fe200080108d8 */
[----:B------:R-:W-:Y:S01]  /*6330*/  FFMA.FTZ R0, R210, R0, R158 ;  /* 0x00000000d2007223 */ /* 0x000fe2000001009e */
[----:B------:R-:W-:Y:S01]  /*6340*/  FFMA.FTZ R213, R217, R12, R213 ;  /* 0x0000000cd9d57223 */ /* 0x000fe200000100d5 */
[----:B------:R-:W2:Y:S01]  /*6350*/  MUFU.EX2 R163, R163 ;  /* 0x000000a300a37308 */ /* 0x000ea20000000800 */
[----:B------:R-:W-:Y:S01]  /*6360*/  ISETP.GT.AND P3, PT, R207, R208, PT ;  /* 0x000000d0cf00720c */ /* 0x000fe20003f64270 */
[----:B------:R-:W-:Y:S01]  /*6370*/  FADD.FTZ R159, R159, R0 ;  /* 0x000000009f9f7221 */ /* 0x000fe20000010000 */
[----:B------:R-:W-:Y:S01]  /*6380*/  FADD.FTZ R214, R214, R213 ;  /* 0x000000d5d6d67221 */ /* 0x000fe20000010000 */
[----:B------:R-:W-:-:S02]  /*6390*/  @!P2 VIADD R211, R211, 0x32460 ;  /* 0x00032460d3d3a836 */ /* 0x000fc40000000000 */
[----:B------:R-:W-:Y:S01]  /*63a0*/  FADD.FTZ R156, R156, R159 ;  /* 0x0000009f9c9c7221 */ /* 0x000fe20000010000 */
[----:B------:R-:W-:Y:S01]  /*63b0*/  FADD.FTZ R214, R215, R214 ;  /* 0x000000d6d7d67221 */ /* 0x000fe20000010000 */
[----:B------:R-:W-:Y:S01]  /*63c0*/  MUFU.EX2 R166, R166 ;  /* 0x000000a600a67308 */ /* 0x000fe20000000800 */
[----:B------:R-:W-:Y:S01]  /*63d0*/  @!P2 PRMT R211, RZ, 0x654, R211 ;  /* 0x00000654ffd3a816 */ /* 0x000fe200000000d3 */
[----:B------:R-:W-:Y:S01]  /*63e0*/  FADD.FTZ R157, R157, R156 ;  /* 0x0000009c9d9d7221 */ /* 0x000fe20000010000 */
[----:B------:R-:W-:Y:S01]  /*63f0*/  FADD.FTZ R209, R209, R214 ;  /* 0x000000d6d1d17221 */ /* 0x000fe20000010000 */
[----:B------:R-:W-:Y:S02]  /*6400*/  VIADD R207, R207, 0xffffffff ;  /* 0xffffffffcfcf7836 */ /* 0x000fe40000000000 */
[----:B------:R-:W-:Y:S02]  /*6410*/  IMAD.MOV.U32 R210, RZ, RZ, R20 ;  /* 0x000000ffffd27224 */ /* 0x000fe400078e0014 */
        /* <DEDUP_REMOVED lines=30> */
[----:B------:R-:W1:Y:S01]  /*6600*/  MUFU.EX2 R195, R195 ;  /* 0x000000c300c37308 */ /* 0x000e620000000800 */
[----:B------:R-:W-:-:S02]  /*6610*/  WARPGROUP.DEPBAR.LE gsb0, 0x0 ;  /* 0x00008000000079c5 */ /* 0x000fc40000010000 */
[----:B0-----:R-:W-:-:S05]  /*6620*/  F2FP.BF16.F32.PACK_AB R152, R161, R160 ;  /* 0x000000a0a198723e */ /* 0x001fca00000010ff */
[----:B------:R-:W-:Y:S01]  /*6630*/  MUFU.EX2 R198, R198 ;  /* 0x000000c600c67308 */ /* 0x000fe20000000800 */
[----:B--2---:R-:W-:Y:S01]  /*6640*/  F2FP.BF16.F32.PACK_AB R153, R163, R162 ;  /* 0x000000a2a399723e */ /* 0x004fe200000010ff */
[----:B------:R-:W-:Y:S01]  /*6650*/  FADD.FTZ R160, R160, R157 ;  /* 0x0000009da0a07221 */ /* 0x000fe20000010000 */
[----:B------:R-:W-:Y:S01]  /*6660*/  F2FP.BF16.F32.PACK_AB R154, R165, R164 ;  /* 0x000000a4a59a723e */ /* 0x000fe200000010ff */
[----:B------:R-:W-:Y:S01]  /*6670*/  FADD.FTZ R162, R162, R209 ;  /* 0x000000d1a2a27221 */ /* 0x000fe20000010000 */
[----:B---3--:R-:W-:Y:S01]  /*6680*/  F2FP.BF16.F32.PACK_AB R155, R167, R166 ;  /* 0x000000a6a79b723e */ /* 0x008fe200000010ff */
[----:B------:R-:W-:Y:S01]  /*6690*/  FADD.FTZ R161, R161, R160 ;  /* 0x000000a0a1a17221 */ /* 0x000fe20000010000 */
[----:B------:R-:W-:Y:S01]  /*66a0*/  IMAD.MOV.U32 R209, RZ, RZ, R13 ;  /* 0x000000ffffd17224 */ /* 0x000fe200078e000d */
[----:B------:R-:W0:Y:S01]  /*66b0*/  MUFU.EX2 R199, R199 ;  /* 0x000000c700c77308 */ /* 0x000e220000000800 */
[----:B------:R-:W-:Y:S01]  /*66c0*/  WARPGROUP.ARRIVE ;  /* 0x00000000000079c5 */ /* 0x000fe20000000000 */
[----:B------:R-:W-:Y:S01]  /*66d0*/  FADD.FTZ R163, R163, R162 ;  /* 0x000000a2a3a37221 */ /* 0x000fe20000010000 */
[----:B------:R-:W-:-:S03]  /*66e0*/  FADD.FTZ R164, R164, R161 ;  /* 0x000000a1a4a47221 */ /* 0x000fc60000010000 */
[----:B------:R-:W-:Y:S01]  /*66f0*/  FADD.FTZ R166, R166, R163 ;  /* 0x000000a3a6a67221 */ /* 0x000fe20000010000 */
[----:B------:R-:W-:Y:S01]  /*6700*/  HGMMA.64x256x16.F32.BF16 R24, R152, gdesc[UR8].tnspB, R24, gsb0 ;  /* 0x43e0000898187df0 */ /* 0x000fe20008001818 */
[----:B------:R-:W-:Y:S01]  /*6710*/  UIADD3 UR10, UR4, 0x100, URZ ;  /* 0x00000100040a7890 */ /* 0x000fe2000fffe03f */
[----:B------:R-:W-:Y:S01]  /*6720*/  FADD.FTZ R165, R165, R164 ;  /* 0x000000a4a5a57221 */ /* 0x000fe20000010000 */
[----:B------:R-:W-:Y:S01]  /*6730*/  UMOV UR11, 0x40000040 ;  /* 0x40000040000b7882 */ /* 0x000fe20000000000 */
[----:B------:R-:W-:Y:S01]  /*6740*/  FADD.FTZ R167, R167, R166 ;  /* 0x000000a6a7a77221 */ /* 0x000fe20000010000 */
        /* <DEDUP_REMOVED lines=13> */
[----:B------:R-:W-:-:S06]  /*6820*/  FADD.FTZ R175, R175, R174 ;  /* 0x000000aeafaf7221 */ /* 0x000fcc0000010000 */
        /* <DEDUP_REMOVED lines=44> */
[----:B0-----:R-:W-:Y:S01]  /*6af0*/  F2FP.BF16.F32.PACK_AB R155, R199, R198 ;  /* 0x000000c6c79b723e */ /* 0x001fe200000010ff */
        /* <DEDUP_REMOVED lines=10> */
.L_x_13447:
[----:B------:R-:W-:-:S13]  /*6ba0*/  ISETP.GE.AND P1, PT, R207, RZ, PT ;  /* 0x000000ffcf00720c */ /* 0x000fda0003f26270 */
[----:B------:R-:W-:Y:S05]  /*6bb0*/  @!P1 BRA `(.L_x_13457) ;  /* 0x0000002000bc9947 */ /* 0x000fea0003800000 */
[----:B------:R-:W-:Y:S02]  /*6bc0*/  IMAD.MOV.U32 R213, RZ, RZ, R20 ;  /* 0x000000ffffd57224 */ /* 0x000fe400078e0014 */
[----:B------:R-:W-:-:S07]  /*6bd0*/  IMAD.MOV.U32 R201, RZ, RZ, R13 ;  /* 0x000000ffffc97224 */ /* 0x000fce00078e000d */
.L_x_13466:
[----:B------:R-:W-:-:S04]  /*6be0*/  UIADD3 UR36, UR36, 0x1, URZ ;  /* 0x0000000124247890 */ /* 0x000fc8000fffe03f */
[----:B------:R-:W-:-:S04]  /*6bf0*/  UISETP.NE.AND UP0, UPT, UR36, 0x2, UPT ;  /* 0x000000022400788c */ /* 0x000fc8000bf05270 */
[----:B------:R-:W-:Y:S02]  /*6c00*/  USEL UR4, URZ, 0x1, UP0 ;  /* 0x000000013f047887 */ /* 0x000fe40008000000 */
[----:B------:R-:W-:Y:S02]  /*6c10*/  USEL UR36, UR36, URZ, UP0 ;  /* 0x0000003f24247287 */ /* 0x000fe40008000000 */
[----:B------:R-:W-:Y:S01]  /*6c20*/  ULOP3.LUT UR37, UR37, UR4, URZ, 0x3c, !UPT ;  /* 0x0000000425257292 */ /* 0x000fe2000f8e3c3f */
[----:B------:R-:W-:Y:S11]  /*6c30*/  @!P0 BRA `(.L_x_13458) ;  /* 0x0000000000048947 */ /* 0x000ff60003800000 */
[----:B------:R-:W-:Y:S01]  /*6c40*/  BPT.TRAP 0x1 ;  /* 0x000000040000795c */ /* 0x000fe20000300000 */
.L_x_13458:
        /* <DEDUP_REMOVED lines=9> */
.L_x_13459:
[----:B--2---:R-:W-:Y:S05]  /*6ce0*/  @P1 BRA `(.L_x_13460) ;  /* 0x0000000000081947 */ /* 0x004fea0003800000 */
[----:B------:R-:W2:Y:S02]  /*6cf0*/  SYNCS.PHASECHK.TRANS64.TRYWAIT P1, [UR4+0x32430], R13 ;  /* 0x0324300dff0075a7 */ /* 0x000ea40008020144 */
[----:B--2---:R-:W-:Y:S05]  /*6d00*/  @!P1 BRA `(.L_x_13461) ;  /* 0x000000ac00109947 */ /* 0x004fea0003800000 */
.L_x_13460:
        /* <DEDUP_REMOVED lines=31> */
.L_x_13462:
[----:B------:R3:W4:Y:S01]  /*6f00*/  SYNCS.PHASECHK.TRANS64.TRYWAIT P1, [UR4+0x32450], R13 ;  /* 0x0324500dff0075a7 */ /* 0x0007220008020144 */
[----:B------:R-:W-:Y:S05]  /*6f10*/  @!P0 BRA `(.L_x_13463) ;  /* 0x0000000000048947 */ /* 0x000fea0003800000 */
[----:B------:R-:W-:Y:S01]  /*6f20*/  BPT.TRAP 0x1 ;  /* 0x000000040000795c */ /* 0x000fe20000300000 */
.L_x_13463:
[----:B----4-:R-:W-:Y:S05]  /*6f30*/  @P1 BRA `(.L_x_13464) ;  /* 0x0000000000081947 */ /* 0x010fea0003800000 */
[----:B------:R-:W4:Y:S02]  /*6f40*/  SYNCS.PHASECHK.TRANS64.TRYWAIT P1, [UR4+0x32450], R13 ;  /* 0x0324500dff0075a7 */ /* 0x000f240008020144 */
[----:B----4-:R-:W-:Y:S05]  /*6f50*/  @!P1 BRA `(.L_x_13465) ;  /* 0x000000a800949947 */ /* 0x010fea0003800000 */
.L_x_13464:
[----:B------:R-:W-:Y:S01]  /*6f60*/  R2UR UR56, R10 ;  /* 0x000000000a3872ca */ /* 0x000fe200000e0000 */
[----:B------:R-:W-:Y:S01]  /*6f70*/  UIMAD UR5, UR36, 0xc00, UR7 ;  /* 0x00000c00240578a4 */ /* 0x000fe2000f8e0207 */
[----:B------:R-:W-:Y:S01]  /*6f80*/  R2UR UR57, R11 ;  /* 0x000000000b3972ca */ /* 0x000fe200000e0000 */
[----:B------:R-:W-:Y:S01]  /*6f90*/  WARPGROUP.ARRIVE ;  /* 0x00000000000079c5 */ /* 0x000fe20000000000 */
[----:B------:R-:W-:Y:S01]  /*6fa0*/  UMOV UR59, 0x40000040 ;  /* 0x40000040003b7882 */ /* 0x000fe20000000000 */
[----:B------:R-:W-:-:S04]  /*6fb0*/  UIADD3 UR10, UR5, 0x300, URZ ;  /* 0x00000300050a7890 */ /* 0x000fc8000fffe03f */
[----:B------:R-:W4:Y:S01]  /*6fc0*/  S2R R216, SR_TID.X ;  /* 0x0000000000d87919 */ /* 0x000f220000002100 */
[----:B------:R-:W-:Y:S01]  /*6fd0*/  UMOV UR11, 0x40000040 ;  /* 0x40000040000b7882 */ /* 0x000fe20000000000 */
[----:B------:R-:W-:Y:S01]  /*6fe0*/  UMOV UR58, UR5 ;  /* 0x00000005003a7c82 */ /* 0x000fe20008000000 */
[----:B------:R-:W-:Y:S01]  /*6ff0*/  UIADD3 UR14, UR5, 0x302, URZ ;  /* 0x00000302050e7890 */ /* 0x000fe2000fffe03f */
[C---:B------:R-:W-:Y:S01]  /*7000*/  ISETP.GT.AND P1, PT, R207.reuse, RZ, PT ;  /* 0x000000ffcf00720c */ /* 0x040fe20003f24270 */
[----:B------:R-:W-:Y:S01]  /*7010*/  UMOV UR15, 0x40000040 ;  /* 0x40000040000f7882 */ /* 0x000fe20000000000 */
[----:B------:R-:W-:Y:S01]  /*7020*/  UIADD3 UR18, UR5, 0x304, URZ ;  /* 0x0000030405127890 */ /* 0x000fe2000fffe03f */
[----:B------:R-:W-:Y:S01]  /*7030*/  VIADD R207, R207, 0xffffffff ;  /* 0xffffffffcfcf7836 */ /* 0x000fe20000000000 */
        /* <DEDUP_REMOVED lines=19> */
[----:B----4-:R-:W-:Y:S01]  /*7170*/  SHF.R.U32.HI R216, RZ, 0x7, R216 ;  /* 0x00000007ffd87819 */ /* 0x010fe200000116d8 */
        /* <DEDUP_REMOVED lines=63> */
[----:B--2---:R-:W-:-:S04]  /*7570*/  FMNMX.FTZ R20, R152, R201, !PT ;  /* 0x000000c998147209 */ /* 0x004fc80007810000 */
[----:B-1-3--:R-:W-:-:S04]  /*7580*/  FMNMX.FTZ R13, R153, R20, !PT ;  /* 0x00000014990d7209 */ /* 0x00afc80007810000 */
        /* <DEDUP_REMOVED lines=46> */
[----:B------:R-:W-:-:S05]  /*7870*/  FMNMX.FTZ R20, R199, R20, !PT ;  /* 0x00000014c7147209 */ /* 0x000fca0007810000 */
[----:B------:R-:W2:Y:S01]  /*7880*/  SHFL.BFLY PT, R13, R20, 0x2, 0x1f ;  /* 0x0c401f00140d7f89 */ /* 0x000ea200000e0000 */
[----:B-1----:R-:W-:-:S05]  /*7890*/  FMNMX.FTZ R21, R208, R21, !PT ;  /* 0x00000015d0157209 */ /* 0x002fca0007810000 */
[----:B------:R-:W1:Y:S01]  /*78a0*/  SHFL.BFLY PT, R210, R21, 0x1, 0x1f ;  /* 0x0c201f0015d27f89 */ /* 0x000e6200000e0000 */
[----:B--2---:R-:W-:-:S05]  /*78b0*/  FMNMX.FTZ R212, R20, R13, !PT ;  /* 0x0000000d14d47209 */ /* 0x004fca0007810000 */
[----:B------:R-:W2:Y:S01]  /*78c0*/  SHFL.BFLY PT, R215, R212, 0x1, 0x1f ;  /* 0x0c201f00d4d77f89 */ /* 0x000ea200000e0000 */
[----:B-1----:R-:W-:-:S05]  /*78d0*/  FMNMX.FTZ R13, R21, R210, !PT ;  /* 0x000000d2150d7209 */ /* 0x002fca0007810000 */
[C---:B0-----:R-:W-:Y:S01]  /*78e0*/  FMUL.FTZ R211, R13.reuse, UR5 ;  /* 0x000000050dd37c20 */ /* 0x041fe20008410000 */
[----:B------:R-:W-:-:S03]  /*78f0*/  FADD.FTZ R201, -R13, R201 ;  /* 0x000000c90dc97221 */ /* 0x000fc60000010100 */
[--C-:B------:R-:W-:Y:S01]  /*7900*/  FFMA.FTZ R208, R152, UR5, -R211.reuse ;  /* 0x0000000598d07c23 */ /* 0x100fe200080108d3 */
[--C-:B------:R-:W-:Y:S01]  /*7910*/  FFMA.FTZ R210, R157, UR5, -R211.reuse ;  /* 0x000000059dd27c23 */ /* 0x100fe200080108d3 */
[--C-:B------:R-:W-:Y:S01]  /*7920*/  FFMA.FTZ R209, R153, UR5, -R211.reuse ;  /* 0x0000000599d17c23 */ /* 0x100fe200080108d3 */
[----:B------:R-:W-:Y:S01]  /*7930*/  FMUL.FTZ R201, R201, UR5 ;  /* 0x00000005c9c97c20 */ /* 0x000fe20008410000 */
[----:B------:R-:W-:Y:S02]  /*7940*/  VIADD R153, R216, 0x8 ;  /* 0x00000008d8997836 */ /* 0x000fe40000000000 */
        /* <DEDUP_REMOVED lines=8> */
[----:B--2---:R-:W-:Y:S01]  /*79d0*/  FMNMX.FTZ R20, R212, R215, !PT ;  /* 0x000000d7d4147209 */ /* 0x004fe20007810000 */
[----:B------:R-:W0:Y:S01]  /*79e0*/  MUFU.EX2 R201, R201 ;  /* 0x000000c900c97308 */ /* 0x000e220000000800 */
[--C-:B------:R-:W-:Y:S01]  /*79f0*/  FFMA.FTZ R172, R172, UR5, -R211.reuse ;  /* 0x00000005acac7c23 */ /* 0x100fe200080108d3 */
[--C-:B------:R-:W-:Y:S01]  /*7a00*/  FFMA.FTZ R173, R173, UR5, -R211.reuse ;  /* 0x00000005adad7c23 */ /* 0x100fe200080108d3 */
[----:B------:R-:W-:Y:S01]  /*7a10*/  FFMA.FTZ R176, R176, UR5, -R211 ;  /* 0x00000005b0b07c23 */ /* 0x000fe200080108d3 */
[----:B------:R-:W-:Y:S01]  /*7a20*/  FADD.FTZ R21, -R20, R213 ;  /* 0x000000d514157221 */ /* 0x000fe20000010100 */
[----:B------:R-:W-:-:S02]  /*7a30*/  IMAD.U32 R213, RZ, RZ, UR4 ;  /* 0x00000004ffd57e24 */ /* 0x000fc4000f8e00ff */
[----:B------:R-:W-:Y:S01]  /*7a40*/  FMUL.FTZ R215, R20, UR5 ;  /* 0x0000000514d77c20 */ /* 0x000fe20008410000 */
[----:B------:R-:W-:Y:S01]  /*7a50*/  UIMAD UR4, UR36, 0xc00, UR6 ;  /* 0x00000c00240478a4 */ /* 0x000fe2000f8e0206 */
[----:B------:R-:W-:Y:S01]  /*7a60*/  FMUL.FTZ R157, R21, UR5 ;  /* 0x00000005159d7c20 */ /* 0x000fe20008410000 */
[----:B------:R-:W-:Y:S01]  /*7a70*/  @!P2 VIADD R152, R213, 0x32440 ;  /* 0x00032440d598a836 */ /* 0x000fe20000000000 */
[----:B------:R-:W-:Y:S01]  /*7a80*/  IADD3 R21, -R216, 0xb, RZ ;  /* 0x0000000bd8157810 */ /* 0x000fe20007ffe1ff */
[--C-:B------:R-:W-:Y:S01]  /*7a90*/  FFMA.FTZ R212, R154, UR5, -R215.reuse ;  /* 0x000000059ad47c23 */ /* 0x100fe200080108d7 */
[--C-:B------:R-:W-:Y:S01]  /*7aa0*/  FFMA.FTZ R214, R155, UR5, -R215.reuse ;  /* 0x000000059bd67c23 */ /* 0x100fe200080108d7 */
[--C-:B------:R-:W-:Y:S01]  /*7ab0*/  FFMA.FTZ R158, R158, UR5, -R215.reuse ;  /* 0x000000059e9e7c23 */ /* 0x100fe200080108d7 */
[----:B------:R-:W-:Y:S01]  /*7ac0*/  @!P2 PRMT R152, RZ, 0x654, R152 ;  /* 0x00000654ff98a816 */ /* 0x000fe20000000098 */
[--C-:B------:R-:W-:Y:S01]  /*7ad0*/  FFMA.FTZ R159, R159, UR5, -R215.reuse ;  /* 0x000000059f9f7c23 */ /* 0x100fe200080108d7 */
[----:B------:R1:W-:Y:S06]  /*7ae0*/  BAR.ARV R21, 0x100 ;  /* 0x000400150000751d */ /* 0x0003ec0000002000 */
        /* <DEDUP_REMOVED lines=152> */
[----:B------:R-:W-:Y:S01]  /*8470*/  FFMA.FTZ R175, R175, UR5, -R215 ;  /* 0x00000005afaf7c23 */ /* 0x000fe200080108d7 */
[--C-:B------:R-:W-:Y:S01]  /*8480*/  FFMA.FTZ R177, R177, UR5, -R211.reuse ;  /* 0x00000005b1b17c23 */ /* 0x100fe200080108d3 */
[----:B------:R-:W-:Y:S01]  /*8490*/  HGMMA.64x256x16.F32.BF16 R24, R152, gdesc[UR8].tnspB, R24, gsb0 ;  /* 0x43e0000898187df0 */ /* 0x000fe20008001818 */
[----:B------:R-:W0:Y:S01]  /*84a0*/  MUFU.EX2 R161, R161 ;  /* 0x000000a100a17308 */ /* 0x000e220000000800 */
[----:B------:R-:W-:Y:S01]  /*84b0*/  UIADD3 UR10, UR4, 0x80, URZ ;  /* 0x00000080040a7890 */ /* 0x000fe2000fffe03f */
[--C-:B------:R-:W-:Y:S01]  /*84c0*/  FFMA.FTZ R180, R180, UR5, -R211.reuse ;  /* 0x00000005b4b47c23 */ /* 0x100fe200080108d3 */
[----:B------:R-:W-:Y:S01]  /*84d0*/  UMOV UR11, 0x40000040 ;  /* 0x40000040000b7882 */ /* 0x000fe20000000000 */
[----:B------:R-:W-:Y:S01]  /*84e0*/  FFMA.FTZ R181, R181, UR5, -R211 ;  /* 0x00000005b5b57c23 */ /* 0x000fe200080108d3 */
[--C-:B------:R-:W-:Y:S01]  /*84f0*/  FFMA.FTZ R178, R178, UR5, -R215.reuse ;  /* 0x00000005b2b27c23 */ /* 0x100fe200080108d7 */
[--C-:B------:R-:W-:Y:S01]  /*8500*/  FFMA.FTZ R179, R179, UR5, -R215.reuse ;  /* 0x00000005b3b37c23 */ /* 0x100fe200080108d7 */
[--C-:B------:R-:W-:Y:S01]  /*8510*/  FFMA.FTZ R182, R182, UR5, -R215.reuse ;  /* 0x00000005b6b67c23 */ /* 0x100fe200080108d7 */
[----:B------:R-:W-:Y:S01]  /*8520*/  MUFU.EX2 R164, R164 ;  /* 0x000000a400a47308 */ /* 0x000fe20000000800 */
[----:B------:R-:W-:Y:S01]  /*8530*/  FFMA.FTZ R183, R183, UR5, -R215 ;  /* 0x00000005b7b77c23 */ /* 0x000fe200080108d7 */
[--C-:B------:R-:W-:Y:S01]  /*8540*/  FFMA.FTZ R184, R184, UR5, -R211.reuse ;  /* 0x00000005b8b87c23 */ /* 0x100fe200080108d3 */
[--C-:B------:R-:W-:Y:S01]  /*8550*/  FFMA.FTZ R185, R185, UR5, -R211.reuse ;  /* 0x00000005b9b97c23 */ /* 0x100fe200080108d3 */
[--C-:B------:R-:W-:Y:S01]  /*8560*/  FFMA.FTZ R188, R188, UR5, -R211.reuse ;  /* 0x00000005bcbc7c23 */ /* 0x100fe200080108d3 */
[----:B------:R-:W-:Y:S01]  /*8570*/  FFMA.FTZ R189, R189, UR5, -R211 ;  /* 0x00000005bdbd7c23 */ /* 0x000fe200080108d3 */
[--C-:B------:R-:W-:Y:S01]  /*8580*/  FFMA.FTZ R186, R186, UR5, -R215.reuse ;  /* 0x00000005baba7c23 */ /* 0x100fe200080108d7 */
[--C-:B------:R-:W-:Y:S01]  /*8590*/  FFMA.FTZ R187, R187, UR5, -R215.reuse ;  /* 0x00000005bbbb7c23 */ /* 0x100fe200080108d7 */
[----:B------:R-:W2:Y:S01]  /*85a0*/  MUFU.EX2 R165, R165 ;  /* 0x000000a500a57308 */ /* 0x000ea20000000800 */
[--C-:B------:R-:W-:Y:S01]  /*85b0*/  FFMA.FTZ R190, R190, UR5, -R215.reuse ;  /* 0x00000005bebe7c23 */ /* 0x100fe200080108d7 */
[----:B------:R-:W-:Y:S01]  /*85c0*/  FFMA.FTZ R191, R191, UR5, -R215 ;  /* 0x00000005bfbf7c23 */ /* 0x000fe200080108d7 */
[--C-:B------:R-:W-:Y:S01]  /*85d0*/  FFMA.FTZ R192, R192, UR5, -R211.reuse ;  /* 0x00000005c0c07c23 */ /* 0x100fe200080108d3 */
[--C-:B------:R-:W-:Y:S01]  /*85e0*/  FFMA.FTZ R193, R193, UR5, -R211.reuse ;  /* 0x00000005c1c17c23 */ /* 0x100fe200080108d3 */
[--C-:B------:R-:W-:Y:S01]  /*85f0*/  FFMA.FTZ R196, R196, UR5, -R211.reuse ;  /* 0x00000005c4c47c23 */ /* 0x100fe200080108d3 */
[----:B------:R-:W-:Y:S01]  /*8600*/  FFMA.FTZ R197, R197, UR5, -R211 ;  /* 0x00000005c5c57c23 */ /* 0x000fe200080108d3 */
[--C-:B------:R-:W-:Y:S01]  /*8610*/  FFMA.FTZ R194, R194, UR5, -R215.reuse ;  /* 0x00000005c2c27c23 */ /* 0x100fe200080108d7 */
[----:B------:R-:W-:Y:S01]  /*8620*/  MUFU.EX2 R162, R162 ;  /* 0x000000a200a27308 */ /* 0x000fe20000000800 */
[--C-:B------:R-:W-:Y:S01]  /*8630*/  FFMA.FTZ R195, R195, UR5, -R215.reuse ;  /* 0x00000005c3c37c23 */ /* 0x100fe200080108d7 */
[--C-:B------:R-:W-:Y:S01]  /*8640*/  FFMA.FTZ R198, R198, UR5, -R215.reuse ;  /* 0x00000005c6c67c23 */ /* 0x100fe200080108d7 */
[----:B------:R-:W-:Y:S01]  /*8650*/  FFMA.FTZ R199, R199, UR5, -R215 ;  /* 0x00000005c7c77c23 */ /* 0x000fe200080108d7 */
[----:B------:R-:W-:Y:S01]  /*8660*/  FFMA.FTZ R0, R201, R0, R208 ;  /* 0x00000000c9007223 */ /* 0x000fe200000100d0 */
[----:B------:R-:W-:Y:S01]  /*8670*/  FFMA.FTZ R157, R157, R12, R212 ;  /* 0x0000000c9d9d7223 */ /* 0x000fe200000100d4 */
[----:B------:R-:W-:-:S02]  /*8680*/  @!P2 VIADD R213, R213, 0x32460 ;  /* 0x00032460d5d5a836 */ /* 0x000fc40000000000 */
[----:B------:R-:W3:Y:S01]  /*8690*/  MUFU.EX2 R163, R163 ;  /* 0x000000a300a37308 */ /* 0x000ee20000000800 */
[----:B------:R-:W-:Y:S01]  /*86a0*/  FADD.FTZ R209, R209, R0 ;  /* 0x00000000d1d17221 */ /* 0x000fe20000010000 */
[----:B------:R-:W-:Y:S01]  /*86b0*/  FADD.FTZ R157, R214, R157 ;  /* 0x0000009dd69d7221 */ /* 0x000fe20000010000 */
[----:B------:R-:W-:Y:S01]  /*86c0*/  @!P2 PRMT R213, RZ, 0x654, R213 ;  /* 0x00000654ffd5a816 */ /* 0x000fe200000000d5 */
[----:B------:R-:W-:Y:S02]  /*86d0*/  IMAD.MOV.U32 R201, RZ, RZ, R13 ;  /* 0x000000ffffc97224 */ /* 0x000fe400078e000d */
[----:B------:R-:W-:Y:S01]  /*86e0*/  FADD.FTZ R209, R156, R209 ;  /* 0x000000d19cd17221 */ /* 0x000fe20000010000 */
[----:B------:R-:W-:Y:S01]  /*86f0*/  FADD.FTZ R158, R158, R157 ;  /* 0x0000009d9e9e7221 */ /* 0x000fe20000010000 */
[----:B------:R-:W-:Y:S02]  /*8700*/  MUFU.EX2 R166, R166 ;  /* 0x000000a600a67308 */ /* 0x000fe40000000800 */
[----:B------:R-:W-:Y:S01]  /*8710*/  FADD.FTZ R209, R210, R209 ;  /* 0x000000d1d2d17221 */ /* 0x000fe20000010000 */
[----:B------:R-:W-:-:S05]  /*8720*/  FADD.FTZ R159, R159, R158 ;  /* 0x0000009e9f9f7221 */ /* 0x000fca0000010000 */
[----:B------:R-:W4:Y:S08]  /*8730*/  MUFU.EX2 R167, R167 ;  /* 0x000000a700a77308 */ /* 0x000f300000000800 */
[----:B------:R-:W-:Y:S08]  /*8740*/  MUFU.EX2 R168, R168 ;  /* 0x000000a800a87308 */ /* 0x000ff00000000800 */
[----:B------:R-:W5:Y:S08]  /*8750*/  MUFU.EX2 R169, R169 ;  /* 0x000000a900a97308 */ /* 0x000f700000000800 */
[----:B------:R-:W-:Y:S08]  /*8760*/  MUFU.EX2 R172, R172 ;  /* 0x000000ac00ac7308 */ /* 0x000ff00000000800 */
[----:B------:R-:W1:Y:S08]  /*8770*/  MUFU.EX2 R173, R173 ;  /* 0x000000ad00ad7308 */ /* 0x000e700000000800 */
        /* <DEDUP_REMOVED lines=22> */
[----:B------:R-:W-:Y:S01]  /*88e0*/  MUFU.EX2 R196, R196 ;  /* 0x000000c400c47308 */ /* 0x000fe20000000800 */
[----:B------:R-:W-:-:S02]  /*88f0*/  WARPGROUP.DEPBAR.LE gsb0, 0x0 ;  /* 0x00008000000079c5 */ /* 0x000fc40000010000 */
[----:B0-----:R-:W-:-:S05]  /*8900*/  F2FP.BF16.F32.PACK_AB R152, R161, R160 ;  /* 0x000000a0a198723e */ /* 0x001fca00000010ff */
[----:B------:R-:W0:Y:S01]  /*8910*/  MUFU.EX2 R197, R197 ;  /* 0x000000c500c57308 */ /* 0x000e220000000800 */
[----:B--2---:R-:W-:Y:S01]  /*8920*/  F2FP.BF16.F32.PACK_AB R154, R165, R164 ;  /* 0x000000a4a59a723e */ /* 0x004fe200000010ff */
[----:B------:R-:W-:Y:S01]  /*8930*/  FADD.FTZ R160, R160, R209 ;  /* 0x000000d1a0a07221 */ /* 0x000fe20000010000 */
[----:B---3--:R-:W-:Y:S01]  /*8940*/  F2FP.BF16.F32.PACK_AB R153, R163, R162 ;  /* 0x000000a2a399723e */ /* 0x008fe200000010ff */
[----:B------:R-:W-:Y:S01]  /*8950*/  FADD.FTZ R162, R162, R159 ;  /* 0x0000009fa2a27221 */ /* 0x000fe20000010000 */
[----:B----4-:R-:W-:Y:S01]  /*8960*/  F2FP.BF16.F32.PACK_AB R155, R167, R166 ;  /* 0x000000a6a79b723e */ /* 0x010fe200000010ff */
        /* <DEDUP_REMOVED lines=8> */
[----:B------:R-:W2:Y:S01]  /*89f0*/  MUFU.EX2 R195, R195 ;  /* 0x000000c300c37308 */ /* 0x000ea20000000800 */
[----:B------:R-:W-:Y:S01]  /*8a00*/  UMOV UR11, 0x40000040 ;  /* 0x40000040000b7882 */ /* 0x000fe20000000000 */
[----:B------:R-:W-:Y:S01]  /*8a10*/  FADD.FTZ R165, R165, R164 ;  /* 0x000000a4a5a57221 */ /* 0x000fe20000010000 */
[----:B------:R-:W-:-:S05]  /*8a20*/  FADD.FTZ R167, R167, R166 ;  /* 0x000000a6a7a77221 */ /* 0x000fca0000010000 */
[----:B------:R-:W-:Y:S08]  /*8a30*/  MUFU.EX2 R198, R198 ;  /* 0x000000c600c67308 */ /* 0x000ff00000000800 */
[----:B------:R-:W3:Y:S01]  /*8a40*/  MUFU.EX2 R199, R199 ;  /* 0x000000c700c77308 */ /* 0x000ee20000000800 */
[----:B------:R-:W-:Y:S02]  /*8a50*/  WARPGROUP.DEPBAR.LE gsb0, 0x0 ;  /* 0x00008000000079c5 */ /* 0x000fe40000010000 */
[----:B-----5:R-:W-:Y:S01]  /*8a60*/  F2FP.BF16.F32.PACK_AB R152, R169, R168 ;  /* 0x000000a8a998723e */ /* 0x020fe200000010ff */
[----:B------:R-:W-:Y:S01]  /*8a70*/  FADD.FTZ R168, R168, R165 ;  /* 0x000000a5a8a87221 */ /* 0x000fe20000010000 */
[----:B-1----:R-:W-:-:S02]  /*8a80*/  F2FP.BF16.F32.PACK_AB R154, R173, R172 ;  /* 0x000000acad9a723e */ /* 0x002fc400000010ff */
[----:B------:R-:W-:Y:S01]  /*8a90*/  F2FP.BF16.F32.PACK_AB R153, R171, R170 ;  /* 0x000000aaab99723e */ /* 0x000fe200000010ff */
[----:B------:R-:W-:Y:S01]  /*8aa0*/  FADD.FTZ R170, R170, R167 ;  /* 0x000000a7aaaa7221 */ /* 0x000fe20000010000 */
[----:B------:R-:W-:Y:S01]  /*8ab0*/  F2FP.BF16.F32.PACK_AB R155, R175, R174 ;  /* 0x000000aeaf9b723e */ /* 0x000fe200000010ff */
[----:B------:R-:W-:Y:S02]  /*8ac0*/  FADD.FTZ R169, R169, R168 ;  /* 0x000000a8a9a97221 */ /* 0x000fe40000010000 */
[----:B------:R-:W-:Y:S01]  /*8ad0*/  FADD.FTZ R171, R171, R170 ;  /* 0x000000aaabab7221 */ /* 0x000fe20000010000 */
[----:B------:R-:W-:Y:S01]  /*8ae0*/  WARPGROUP.ARRIVE ;  /* 0x00000000000079c5 */ /* 0x000fe20000000000 */
[----:B------:R-:W-:Y:S02]  /*8af0*/  FADD.FTZ R172, R172, R169 ;  /* 0x000000a9acac7221 */ /* 0x000fe40000010000 */
[----:B------:R-:W-:Y:S02]  /*8b00*/  FADD.FTZ R174, R174, R171 ;  /* 0x000000abaeae7221 */ /* 0x000fe40000010000 */
[----:B------:R-:W-:Y:S01]  /*8b10*/  FADD.FTZ R173, R173, R172 ;  /* 0x000000acadad7221 */ /* 0x000fe20000010000 */
[----:B------:R-:W-:Y:S01]  /*8b20*/  HGMMA.64x256x16.F32.BF16 R24, R152, gdesc[UR8].tnspB, R24, gsb0 ;  /* 0x43e0000898187df0 */ /* 0x000fe20008001818 */
[----:B------:R-:W-:Y:S01]  /*8b30*/  UIADD3 UR10, UR4, 0x180, URZ ;  /* 0x00000180040a7890 */ /* 0x000fe2000fffe03f */
[----:B------:R-:W-:Y:S01]  /*8b40*/  FADD.FTZ R175, R175, R174 ;  /* 0x000000aeafaf7221 */ /* 0x000fe20000010000 */
[----:B------:R-:W-:Y:S01]  /*8b50*/  UMOV UR11, 0x40000040 ;  /* 0x40000040000b7882 */ /* 0x000fe20000000000 */
[----:B------:R-:W-:-:S02]  /*8b60*/  WARPGROUP.DEPBAR.LE gsb0, 0x0 ;  /* 0x00008000000079c5 */ /* 0x000fc40000010000 */
[----:B------:R-:W-:Y:S01]  /*8b70*/  F2FP.BF16.F32.PACK_AB R152, R177, R176 ;  /* 0x000000b0b198723e */ /* 0x000fe200000010ff */
[----:B------:R-:W-:Y:S01]  /*8b80*/  FADD.FTZ R176, R176, R173 ;  /* 0x000000adb0b07221 */ /* 0x000fe20000010000 */
[----:B------:R-:W-:Y:S02]  /*8b90*/  F2FP.BF16.F32.PACK_AB R154, R181, R180 ;  /* 0x000000b4b59a723e */ /* 0x000fe400000010ff */
        /* <DEDUP_REMOVED lines=8> */
[----:B------:R-:W-:-:S07]  /*8c20*/  FADD.FTZ R181, R181, R180 ;  /* 0x000000b4b5b57221 */ /* 0x000fce0000010000 */
[----:B------:R-:W-:Y:S01]  /*8c30*/  HGMMA.64x256x16.F32.BF16 R24, R152, gdesc[UR8].tnspB, R24, gsb0 ;  /* 0x43e0000898187df0 */ /* 0x000fe20008001818 */
[----:B------:R-:W-:Y:S01]  /*8c40*/  UIADD3 UR10, UR4, 0x200, URZ ;  /* 0x00000200040a7890 */ /* 0x000fe2000fffe03f */
[----:B------:R-:W-:Y:S01]  /*8c50*/  FADD.FTZ R183, R183, R182 ;  /* 0x000000b6b7b77221 */ /* 0x000fe20000010000 */
[----:B------:R-:W-:Y:S01]  /*8c60*/  UMOV UR11, 0x40000040 ;  /* 0x40000040000b7882 */ /* 0x000fe20000000000 */
[----:B------:R-:W-:Y:S02]  /*8c70*/  WARPGROUP.DEPBAR.LE gsb0, 0x0 ;  /* 0x00008000000079c5 */ /* 0x000fe40000010000 */
[----:B------:R-:W-:Y:S01]  /*8c80*/  F2FP.BF16.F32.PACK_AB R152, R185, R184 ;  /* 0x000000b8b998723e */ /* 0x000fe200000010ff */
[----:B------:R-:W-:Y:S01]  /*8c90*/  FADD.FTZ R184, R184, R181 ;  /* 0x000000b5b8b87221 */ /* 0x000fe20000010000 */
[----:B------:R-:W-:Y:S02]  /*8ca0*/  F2FP.BF16.F32.PACK_AB R154, R189, R188 ;  /* 0x000000bcbd9a723e */ /* 0x000fe400000010ff */
        /* <DEDUP_REMOVED lines=16> */
[----:B0-----:R-:W-:Y:S02]  /*8db0*/  F2FP.BF16.F32.PACK_AB R154, R197, R196 ;  /* 0x000000c4c59a723e */ /* 0x001fe400000010ff */
[----:B--2---:R-:W-:Y:S01]  /*8dc0*/  F2FP.BF16.F32.PACK_AB R153, R195, R194 ;  /* 0x000000c2c399723e */ /* 0x004fe200000010ff */
[----:B------:R-:W-:Y:S01]  /*8dd0*/  FADD.FTZ R194, R194, R191 ;  /* 0x000000bfc2c27221 */ /* 0x000fe20000010000 */
[----:B---3--:R-:W-:Y:S01]  /*8de0*/  F2FP.BF16.F32.PACK_AB R155, R199, R198 ;  /* 0x000000c6c79b723e */ /* 0x008fe200000010ff */
[----:B------:R-:W-:-:S02]  /*8df0*/  FADD.FTZ R193, R193, R192 ;  /* 0x000000c0c1c17221 */ /* 0x000fc40000010000 */
[----:B------:R-:W-:Y:S01]  /*8e00*/  FADD.FTZ R195, R195, R194 ;  /* 0x000000c2c3c37221 */ /* 0x000fe20000010000 */
[----:B------:R-:W-:Y:S01]  /*8e10*/  WARPGROUP.ARRIVE ;  /* 0x00000000000079c5 */ /* 0x000fe20000000000 */
[----:B------:R-:W-:Y:S02]  /*8e20*/  FADD.FTZ R0, R196, R193 ;  /* 0x000000c1c4007221 */ /* 0x000fe40000010000 */
[----:B------:R-:W-:Y:S02]  /*8e30*/  FADD.FTZ R12, R198, R195 ;  /* 0x000000c3c60c7221 */ /* 0x000fe40000010000 */
[----:B------:R-:W-:-:S07]  /*8e40*/  FADD.FTZ R0, R197, R0 ;  /* 0x00000000c5007221 */ /* 0x000fce0000010000 */
[----:B------:R-:W-:Y:S01]  /*8e50*/  HGMMA.64x256x16.F32.BF16 R24, R152, gdesc[UR8].tnspB, R24, gsb0 ;  /* 0x43e0000898187df0 */ /* 0x000fe20008001818 */
[----:B------:R-:W-:Y:S02]  /*8e60*/  FADD.FTZ R12, R199, R12 ;  /* 0x0000000cc70c7221 */ /* 0x000fe40000010000 */
[----:B------:R-:W-:Y:S02]  /*8e70*/  WARPGROUP.DEPBAR.LE gsb0, 0x0 ;  /* 0x00008000000079c5 */ /* 0x000fe40000010000 */
[----:B------:R0:W-:Y:S02]  /*8e80*/  @!P2 SYNCS.ARRIVE.TRANS64.RED.A1T0 RZ, [R213+URZ], RZ ;  /* 0x000000ffd5ffa9a7 */ /* 0x0001e4000810043f */
[----:B0-----:R-:W-:Y:S01]  /*8e90*/  IMAD.MOV.U32 R213, RZ, RZ, R20 ;  /* 0x000000ffffd57224 */ /* 0x001fe200078e0014 */
[----:B------:R-:W-:Y:S06]  /*8ea0*/  @P1 BRA `(.L_x_13466) ;  /* 0xffffffdc004c1947 */ /* 0x000fec000383ffff */
.L_x_13457:
[----:B------:R-:W1:Y:S01]  /*8eb0*/  SHFL.BFLY PT, R3, R0, 0x2, 0x1f ;  /* 0x0c401f0000037f89 */ /* 0x000e6200000e0000 */
[----:B------:R-:W-:Y:S01]  /*8ec0*/  IMAD.MOV.U32 R4, RZ, RZ, RZ ;  /* 0x000000ffff047224 */ /* 0x000fe200078e00ff */
[----:B------:R-:W-:Y:S01]  /*8ed0*/  R2UR UR4, R222 ;  /* 0x00000000de0472ca */ /* 0x000fe200000e0000 */
[----:B------:R-:W-:Y:S01]  /*8ee0*/  UIADD3 UR36, UR36, 0x1, URZ ;  /* 0x0000000124247890 */ /* 0x000fe2000fffe03f */
[----:B------:R-:W2:Y:S01]  /*8ef0*/  SHFL.BFLY PT, R5, R12, 0x2, 0x1f ;  /* 0x0c401f000c057f89 */ /* 0x000ea200000e0000 */
[----:B------:R-:W-:Y:S01]  /*8f00*/  IMAD.U32 R8, RZ, RZ, UR5 ;  /* 0x00000005ff087e24 */ /* 0x000fe2000f8e00ff */
[----:B------:R3:W-:Y:S06]  /*8f10*/  BAR.ARV R21, 0x100 ;  /* 0x000400150000751d */ /* 0x0007ec0000002000 */
[----:B------:R-:W-:-:S02]  /*8f20*/  UISETP.NE.AND UP0, UPT, UR36, 0x2, UPT ;  /* 0x000000022400788c */ /* 0x000fc4000bf05270 */
[----:B------:R-:W-:Y:S06]  /*8f30*/  BAR.ARV 0x8, 0x180 ;  /* 0x0206000000007b1d */ /* 0x000fec0000002000 */
[----:B------:R-:W-:Y:S01]  /*8f40*/  UIADD3 UR4, UR4, 0x1, URZ ;  /* 0x0000000104047890 */ /* 0x000fe2000fffe03f */
[----:B------:R-:W-:Y:S01]  /*8f50*/  PLOP3.LUT P0, PT, PT, PT, PT, 0x8, 0x0 ;  /* 0x000000000000781c */ /* 0x000fe20003f0e170 */
[----:B-1----:R-:W-:Y:S01]  /*8f60*/  FADD.FTZ R3, R3, R0 ;  /* 0x0000000003037221 */ /* 0x002fe20000010000 */
[----:B------:R-:W-:Y:S01]  /*8f70*/  IMAD.MOV.U32 R0, RZ, RZ, RZ ;  /* 0x000000ffff007224 */ /* 0x000fe200078e00ff */
[----:B------:R-:W-:Y:S01]  /*8f80*/  USEL UR36, UR36, URZ, UP0 ;  /* 0x0000003f24247287 */ /* 0x000fe20008000000 */
[----:B--2---:R-:W-:-:S02]  /*8f90*/  FADD.FTZ R5, R5, R12 ;  /* 0x0000000c05057221 */ /* 0x004fc40000010000 */
[----:B------:R-:W1:Y:S01]  /*8fa0*/  SHFL.BFLY PT, R2, R3, 0x1, 0x1f ;  /* 0x0c201f0003027f89 */ /* 0x000e6200000e0000 */
[----:B------:R-:W-:Y:S01]  /*8fb0*/  IMAD.U32 R222, RZ, RZ, UR4 ;  /* 0x00000004ffde7e24 */ /* 0x000fe2000f8e00ff */
[----:B------:R-:W-:-:S04]  /*8fc0*/  USEL UR4, URZ, 0x1, UP0 ;  /* 0x000000013f047887 */ /* 0x000fc80008000000 */
[----:B------:R-:W-:Y:S01]  /*8fd0*/  ULOP3.LUT UR37, UR37, UR4, URZ, 0x3c, !UPT ;  /* 0x0000000425257292 */ /* 0x000fe2000f8e3c3f */
[----:B-1----:R-:W-:Y:S01]  /*8fe0*/  FADD.FTZ R7, R3, R2 ;  /* 0x0000000203077221 */ /* 0x002fe20000010000 */
[----:B------:R-:W-:Y:S01]  /*8ff0*/  IMAD.MOV.U32 R3, RZ, RZ, -0x800000 ;  /* 0xff800000ff037424 */ /* 0x000fe200078e00ff */
[----:B------:R-:W1:Y:S03]  /*9000*/  SHFL.BFLY PT, R2, R5, 0x1, 0x1f ;  /* 0x0c201f0005027f89 */ /* 0x000e6600000e0000 */
[----:B------:R-:W-:-:S13]  /*9010*/  FSETP.NE.FTZ.AND P1, PT, R7, RZ, PT ;  /* 0x000000ff0700720b */ /* 0x000fda0003f35000 */
[----:B------:R-:W2:Y:S01]  /*9020*/  @P1 MUFU.RCP R4, R7 ;  /* 0x0000000700041308 */ /* 0x000ea20000001000 */
[----:B-1----:R-:W-:Y:S01]  /*9030*/  FADD.FTZ R6, R5, R2 ;  /* 0x0000000205067221 */ /* 0x002fe20000010000 */
[----:B------:R-:W-:-:S06]  /*9040*/  IMAD.MOV.U32 R2, RZ, RZ, -0x800000 ;  /* 0xff800000ff027424 */ /* 0x000fcc00078e00ff */
[----:B------:R-:W1:Y:S01]  /*9050*/  @P1 MUFU.LG2 R5, R7 ;  /* 0x0000000700051308 */ /* 0x000e620000000c00 */
[----:B------:R-:W-:Y:S01]  /*9060*/  FSETP.NE.FTZ.AND P2, PT, R6, RZ, PT ;  /* 0x000000ff0600720b */ /* 0x000fe20003f55000 */
        /* <DEDUP_REMOVED lines=8> */
[----:B------:R-:W-:-:S04]  /*90f0*/  FMUL.FTZ R173, R40, R4 ;  /* 0x0000000428ad7220 */ /* 0x000fc80000410000 */
[----:B------:R-:W-:Y:S01]  /*9100*/  @P2 MUFU.RCP R0, R6 ;  /* 0x0000000600002308 */ /* 0x000fe20000001000 */
[-C--:B------:R-:W-:Y:S01]  /*9110*/  FMUL.FTZ R41, R41, R4.reuse ;  /* 0x0000000429297220 */ /* 0x080fe20000410000 */
[-C--:B------:R-:W-:Y:S01]  /*9120*/  FMUL.FTZ R174, R44, R4.reuse ;  /* 0x000000042cae7220 */ /* 0x080fe20000410000 */
[-C--:B------:R-:W-:Y:S01]  /*9130*/  FMUL.FTZ R45, R45, R4.reuse ;  /* 0x000000042d2d7220 */ /* 0x080fe20000410000 */
[-C--:B------:R-:W-:Y:S01]  /*9140*/  FMUL.FTZ R175, R48, R4.reuse ;  /* 0x0000000430af7220 */ /* 0x080fe20000410000 */
[-C--:B------:R-:W-:Y:S01]  /*9150*/  FMUL.FTZ R49, R49, R4.reuse ;  /* 0x0000000431317220 */ /* 0x080fe20000410000 */
[-C--:B------:R-:W-:Y:S01]  /*9160*/  FMUL.FTZ R176, R52, R4.reuse ;  /* 0x0000000434b07220 */ /* 0x080fe20000410000 */
[-C--:B------:R-:W-:Y:S01]  /*9170*/  FMUL.FTZ R53, R53, R4.reuse ;  /* 0x0000000435357220 */ /* 0x080fe20000410000 */
[----:B------:R-:W2:Y:S01]  /*9180*/  @P2 MUFU.LG2 R6, R6 ;  /* 0x0000000600062308 */ /* 0x000ea20000000c00 */
        /* <DEDUP_REMOVED lines=50> */
[----:B-1----:R-:W-:Y:S01]  /*94b0*/  @P1 FMUL.FTZ R5, R5, 0.69314718246459960938 ;  /* 0x3f31721805051820 */ /* 0x002fe20000410000 */
[----:B--2---:R-:W-:Y:S01]  /*94c0*/  @P2 FMUL.FTZ R7, R6, 0.69314718246459960938 ;  /* 0x3f31721806072820 */ /* 0x004fe20000410000 */
        /* <DEDUP_REMOVED lines=66> */
[----:B---3--:R-:W-:-:S07]  /*98f0*/  @P2 FFMA.FTZ R2, R8, R20, R7 ;  /* 0x0000001408022223 */ /* 0x008fce0000010007 */
.L_x_13435:
[----:B------:R-:W1:Y:S01]  /*9900*/  S2R R5, SR_CgaCtaId ;  /* 0x0000000000057919 */ /* 0x000e620000008800 */
[----:B------:R-:W-:Y:S01]  /*9910*/  MOV R194, 0x400 ;  /* 0x0000040000c27802 */ /* 0x000fe20000000f00 */
[----:B------:R-:W-:Y:S01]  /*9920*/  BSSY B0, `(.L_x_13467) ;  /* 0x0000297000007945 */ /* 0x000fe20003800000 */
[----:B------:R-:W-:Y:S02]  /*9930*/  BAR.SYNC.DEFER_BLOCKING 0x5, 0x180 ;  /* 0x0146000000007b1d */ /* 0x000fe40000010000 */
[----:B-1----:R-:W-:-:S05]  /*9940*/  LEA R194, R5, R194, 0x18 ;  /* 0x000000c205c27211 */ /* 0x002fca00078ec0ff */
[----:B------:R-:W1:Y:S02]  /*9950*/  LDS R4, [R194+0x324d0] ;  /* 0x0324d000c2047984 */ /* 0x000e640000000800 */
[----:B-1----:R-:W-:Y:S01]  /*9960*/  R2UR UR4, R4 ;  /* 0x00000000040472ca */ /* 0x002fe200000e0000 */
[----:B------:R-:W-:Y:S06]  /*9970*/  BAR.ARV 0x4, 0x180 ;  /* 0x0106000000007b1d */ /* 0x000fec0000002000 */
[----:B------:R-:W-:Y:S08]  /*9980*/  @P0 BRA `(.L_x_13468) ;  /* 0x0000001c00540947 */ /* 0x000ff00003800000 */
[----:B------:R-:W1:Y:S01]  /*9990*/  S2R R5, SR_SWINHI ;  /* 0x0000000000057919 */ /* 0x000e620000002f00 */
[----:B------:R-:W-:Y:S01]  /*99a0*/  F2FP.BF16.F32.PACK_AB R24, R25, R24 ;  /* 0x000000181918723e */ /* 0x000fe200000010ff */
[----:B------:R-:W-:Y:S01]  /*99b0*/  ULDC.64 UR8, c[0x0][0xc90] ;  /* 0x0003240000087ab9 */ /* 0x000fe20000000a00 */
[----:B------:R-:W-:Y:S02]  /*99c0*/  F2FP.BF16.F32.PACK_AB R25, R32, R26 ;  /* 0x0000001a2019723e */ /* 0x000fe400000010ff */
[----:B------:R-:W-:Y:S02]  /*99d0*/  F2FP.BF16.F32.PACK_AB R26, R29, R28 ;  /* 0x0000001c1d1a723e */ /* 0x000fe400000010ff */
[----:B------:R-:W-:Y:S02]  /*99e0*/  F2FP.BF16.F32.PACK_AB R27, R27, R30 ;  /* 0x0000001e1b1b723e */ /* 0x000fe400000010ff */
[----:B------:R-:W-:Y:S02]  /*99f0*/  R2UR UR11, R219 ;  /* 0x00000000db0b72ca */ /* 0x000fe400000e0000 */
[----:B------:R-:W-:-:S11]  /*9a00*/  R2UR UR13, R220 ;  /* 0x00000000dc0d72ca */ /* 0x000fd600000e0000 */
[----:B------:R-:W-:Y:S02]  /*9a10*/  USHF.R.S32.HI UR10, URZ, 0x1f, UR11 ;  /* 0x0000001f3f0a7899 */ /* 0x000fe4000801140b */
[----:B------:R-:W-:Y:S02]  /*9a20*/  UIMAD.WIDE.U32 UR6, UR11, UR8, URZ ;  /* 0x000000080b0672a5 */ /* 0x000fe4000f8e003f */
[----:B------:R-:W-:Y:S02]  /*9a30*/  UIMAD UR5, UR10, UR8, URZ ;  /* 0x000000080a0572a4 */ /* 0x000fe4000f8e023f */
[----:B------:R-:W-:Y:S02]  /*9a40*/  USHF.R.S32.HI UR12, URZ, 0x1f, UR13 ;  /* 0x0000001f3f0c7899 */ /* 0x000fe4000801140d */
[----:B------:R-:W-:Y:S01]  /*9a50*/  UIMAD UR5, UR11, UR9, UR5 ;  /* 0x000000090b0572a4 */ /* 0x000fe2000f8e0205 */
[----:B------:R-:W-:Y:S02]  /*9a60*/  MOV R164, R194 ;  /* 0x000000c200a47202 */ /* 0x000fe40000000f00 */
[----:B-1----:R-:W-:Y:S01]  /*9a70*/  MOV R165, R5 ;  /* 0x0000000500a57202 */ /* 0x002fe20000000f00 */
[----:B------:R-:W-:Y:S01]  /*9a80*/  IMAD R5, R221, 0x40, R200 ;  /* 0x00000040dd057824 */ /* 0x000fe200078e02c8 */
[----:B------:R-:W-:Y:S01]  /*9a90*/  ULDC.64 UR8, c[0x0][0xc98] ;  /* 0x0003260000087ab9 */ /* 0x000fe20000000a00 */
[----:B------:R-:W-:Y:S01]  /*9aa0*/  UIADD3 UR7, UR7, UR5, URZ ;  /* 0x0000000507077290 */ /* 0x000fe2000fffe03f */
[----:B------:R-:W-:Y:S01]  /*9ab0*/  IMAD.WIDE R20, R226, 0x2, R164 ;  /* 0x00000002e2147825 */ /* 0x000fe200078e02a4 */
[----:B------:R-:W-:-:S02]  /*9ac0*/  UIMAD UR5, UR12, UR8, URZ ;  /* 0x000000080c0572a4 */ /* 0x000fc4000f8e023f */
[----:B------:R-:W-:Y:S01]  /*9ad0*/  UIMAD.WIDE.U32 UR6, UR13, UR8, UR6 ;  /* 0x000000080d0672a5 */ /* 0x000fe2000f8e0006 */
[----:B------:R-:W-:Y:S01]  /*9ae0*/  IMAD.WIDE R164, R5, 0x2, R164 ;  /* 0x0000000205a47825 */ /* 0x000fe200078e02a4 */
[C---:B------:R-:W-:Y:S01]  /*9af0*/  IADD3 R119, P5, R20.reuse, 0xc020, RZ ;  /* 0x0000c02014777810 */ /* 0x040fe20007fbe0ff */
[----:B------:R-:W-:Y:S01]  /*9b00*/  UIMAD UR5, UR13, UR9, UR5 ;  /* 0x000000090d0572a4 */ /* 0x000fe2000f8e0205 */
[C---:B------:R-:W-:Y:S02]  /*9b10*/  IADD3 R107, P2, R20.reuse, 0x8040, RZ ;  /* 0x00008040146b7810 */ /* 0x040fe40007f5e0ff */
[C---:B------:R-:W-:Y:S01]  /*9b20*/  LOP3.LUT R167, R20.reuse, 0x380, RZ, 0xc0, !PT ;  /* 0x0000038014a77812 */ /* 0x040fe200078ec0ff */
[--C-:B------:R-:W-:Y:S01]  /*9b30*/  IMAD.X R9, RZ, RZ, R21.reuse, P5 ;  /* 0x000000ffff097224 */ /* 0x100fe200028e0615 */
[C---:B------:R-:W-:Y:S01]  /*9b40*/  IADD3 R7, P3, R20.reuse, 0xc060, RZ ;  /* 0x0000c06014077810 */ /* 0x040fe20007f7e0ff */
[--C-:B------:R-:W-:Y:S01]  /*9b50*/  IMAD.X R19, RZ, RZ, R21.reuse, P2 ;  /* 0x000000ffff137224 */ /* 0x100fe200010e0615 */
[----:B------:R-:W-:Y:S01]  /*9b60*/  LOP3.LUT R8, R119, 0x380, RZ, 0xc0, !PT ;  /* 0x0000038077087812 */ /* 0x000fe200078ec0ff */
[----:B------:R-:W-:Y:S01]  /*9b70*/  ULDC.64 UR8, c[0x0][0xbe8] ;  /* 0x0002fa0000087ab9 */ /* 0x000fe20000000a00 */
[----:B------:R-:W-:Y:S01]  /*9b80*/  SHF.R.U64 R167, R167, 0x3, RZ ;  /* 0x00000003a7a77819 */ /* 0x000fe200000012ff */
[----:B------:R-:W-:Y:S01]  /*9b90*/  IMAD.X R5, RZ, RZ, R21, P3 ;  /* 0x000000ffff057224 */ /* 0x000fe200018e0615 */
[----:B------:R-:W-:-:S02]  /*9ba0*/  IADD3 R16, P2, R20, 0x4000, RZ ;  /* 0x0000400014107810 */ /* 0x000fc40007f5e0ff */
[----:B------:R-:W-:Y:S02]  /*9bb0*/  LOP3.LUT R4, R7, 0x380, RZ, 0xc0, !PT ;  /* 0x0000038007047812 */ /* 0x000fe400078ec0ff */
[----:B------:R-:W-:Y:S01]  /*9bc0*/  SHF.R.U64 R8, R8, 0x3, RZ ;  /* 0x0000000308087819 */ /* 0x000fe200000012ff */
[--C-:B------:R-:W-:Y:S01]  /*9bd0*/  IMAD.X R17, RZ, RZ, R21.reuse, P2 ;  /* 0x000000ffff117224 */ /* 0x100fe200010e0615 */
[----:B------:R-:W-:Y:S01]  /*9be0*/  LOP3.LUT R166, R167, R20, RZ, 0x3c, !PT ;  /* 0x00000014a7a67212 */ /* 0x000fe200078e3cff */
[----:B------:R-:W-:Y:S01]  /*9bf0*/  IMAD.MOV.U32 R167, RZ, RZ, R21 ;  /* 0x000000ffffa77224 */ /* 0x000fe200078e0015 */
[----:B------:R-:W-:Y:S02]  /*9c00*/  SHF.R.U64 R4, R4, 0x3, RZ ;  /* 0x0000000304047819 */ /* 0x000fe400000012ff */
[C---:B------:R-:W-:Y:S02]  /*9c10*/  IADD3 R123, P4, R20.reuse, 0xc040, RZ ;  /* 0x0000c040147b7810 */ /* 0x040fe40007f9e0ff */
        /* <DEDUP_REMOVED lines=8> */
[----:B------:R-:W-:Y:S01]  /*9ca0*/  IADD3 R119, P2, R164, 0x7000, RZ ;  /* 0x00007000a4777810 */ /* 0x000fe20007f5e0ff */
[--C-:B------:R-:W-:Y:S01]  /*9cb0*/  IMAD.X R151, RZ, RZ, R21.reuse, P3 ;  /* 0x000000ffff977224 */ /* 0x100fe200018e0615 */
[----:B------:R-:W-:Y:S01]  /*9cc0*/  LOP3.LUT R4, R4, R7, RZ, 0x3c, !PT ;  /* 0x0000000704047212 */ /* 0x000fe200078e3cff */
[----:B------:R-:W-:Y:S01]  /*9cd0*/  IMAD.X R7, RZ, RZ, R21, P4 ;  /* 0x000000ffff077224 */ /* 0x000fe200020e0615 */
[----:B------:R-:W-:Y:S01]  /*9ce0*/  MOV R167, R166 ;  /* 0x000000a600a77202 */ /* 0x000fe20000000f00 */
[----:B------:R-:W-:Y:S01]  /*9cf0*/  BAR.SYNC.DEFER_BLOCKING 0x1, 0x100 ;  /* 0x0044000000007b1d */ /* 0x000fe20000010000 */
[----:B------:R-:W-:-:S02]  /*9d00*/  LOP3.LUT R118, R119, 0x380, RZ, 0xc0, !PT ;  /* 0x0000038077767812 */ /* 0x000fc400078ec0ff */
[C---:B------:R-:W-:Y:S02]  /*9d10*/  IADD3 R103, P4, R20.reuse, 0x8000, RZ ;  /* 0x0000800014677810 */ /* 0x040fe40007f9e0ff */
[----:B------:R-:W-:-:S03]  /*9d20*/  IADD3 R110, P5, R20, 0x4060, RZ ;  /* 0x00004060146e7810 */ /* 0x000fc60007fbe0ff */
[----:B------:R-:W1:Y:S01]  /*9d30*/  LDC R166, c[0x0][0xce8] ;  /* 0x00033a00ffa67b82 */ /* 0x000e620000000800 */
        /* <DEDUP_REMOVED lines=12> */
[----:B------:R-:W-:-:S02]  /*9e00*/  LOP3.LUT R21, R114, 0x380, RZ, 0xc0, !PT ;  /* 0x0000038072157812 */ /* 0x000fc400078ec0ff */
[----:B------:R-:W-:Y:S01]  /*9e10*/  LOP3.LUT R118, R118, R119, RZ, 0x3c, !PT ;  /* 0x0000007776767212 */ /* 0x000fe200078e3cff */
[----:B------:R-:W-:Y:S01]  /*9e20*/  IMAD.X R119, RZ, RZ, R165, P2 ;  /* 0x000000ffff777224 */ /* 0x000fe200010e06a5 */
[----:B------:R-:W-:Y:S01]  /*9e30*/  IADD3 R147, P2, R164, 0xe000, RZ ;  /* 0x0000e000a4937810 */ /* 0x000fe20007f5e0ff */
[----:B------:R2:W-:Y:S01]  /*9e40*/  STSM.16.M88.4 [R167], R24 ;  /* 0x00000018a7007844 */ /* 0x0005e20000000200 */
[----:B------:R-:W-:Y:S02]  /*9e50*/  LOP3.LUT R14, R23, 0x380, RZ, 0xc0, !PT ;  /* 0x00000380170e7812 */ /* 0x000fe400078ec0ff */
[----:B------:R-:W-:Y:S02]  /*9e60*/  SHF.R.U64 R21, R21, 0x3, RZ ;  /* 0x0000000315157819 */ /* 0x000fe400000012ff */
[----:B------:R-:W-:Y:S02]  /*9e70*/  SHF.R.U64 R20, R20, 0x3, RZ ;  /* 0x0000000314147819 */ /* 0x000fe400000012ff */
[----:B------:R-:W-:-:S02]  /*9e80*/  LOP3.LUT R146, R147, 0x380, RZ, 0xc0, !PT ;  /* 0x0000038093927812 */ /* 0x000fc400078ec0ff */
[----:B------:R-:W-:Y:S02]  /*9e90*/  SHF.R.U64 R14, R14, 0x3, RZ ;  /* 0x000000030e0e7819 */ /* 0x000fe400000012ff */
[----:B------:R-:W-:Y:S02]  /*9ea0*/  LOP3.LUT R150, R21, R114, RZ, 0x3c, !PT ;  /* 0x0000007215967212 */ /* 0x000fe400078e3cff */
[----:B------:R-:W-:Y:S02]  /*9eb0*/  LOP3.LUT R152, R20, R103, RZ, 0x3c, !PT ;  /* 0x0000006714987212 */ /* 0x000fe400078e3cff */
[----:B------:R-:W-:Y:S02]  /*9ec0*/  LOP3.LUT R103, R110, 0x380, RZ, 0xc0, !PT ;  /* 0x000003806e677812 */ /* 0x000fe400078ec0ff */
[----:B------:R-:W-:Y:S02]  /*9ed0*/  LOP3.LUT R21, R102, 0x380, RZ, 0xc0, !PT ;  /* 0x0000038066157812 */ /* 0x000fe400078ec0ff */
[----:B------:R-:W-:-:S02]  /*9ee0*/  SHF.R.U64 R146, R146, 0x3, RZ ;  /* 0x0000000392927819 */ /* 0x000fc400000012ff */
[----:B------:R-:W-:Y:S02]  /*9ef0*/  LOP3.LUT R14, R14, R23, RZ, 0x3c, !PT ;  /* 0x000000170e0e7212 */ /* 0x000fe400078e3cff */
[----:B------:R-:W-:Y:S02]  /*9f00*/  LOP3.LUT R20, R31, 0x380, RZ, 0xc0, !PT ;  /* 0x000003801f147812 */ /* 0x000fe400078ec0ff */
[----:B------:R-:W-:Y:S02]  /*9f10*/  LOP3.LUT R23, R106, 0x380, RZ, 0xc0, !PT ;  /* 0x000003806a177812 */ /* 0x000fe400078ec0ff */
[----:B------:R-:W-:Y:S02]  /*9f20*/  SHF.R.U64 R103, R103, 0x3, RZ ;  /* 0x0000000367677819 */ /* 0x000fe400000012ff */
[----:B------:R-:W-:Y:S02]  /*9f30*/  SHF.R.U64 R21, R21, 0x3, RZ ;  /* 0x0000000315157819 */ /* 0x000fe400000012ff */
[----:B------:R-:W-:Y:S01]  /*9f40*/  LOP3.LUT R146, R146, R147, RZ, 0x3c, !PT ;  /* 0x0000009392927212 */ /* 0x000fe200078e3cff */
[----:B------:R-:W-:Y:S01]  /*9f50*/  IMAD.X R147, RZ, RZ, R165, P2 ;  /* 0x000000ffff937224 */ /* 0x000fe200010e06a5 */
[----:B------:R-:W-:-:S02]  /*9f60*/  SHF.R.U64 R20, R20, 0x3, RZ ;  /* 0x0000000314147819 */ /* 0x000fc400000012ff */
[----:B------:R-:W-:Y:S02]  /*9f70*/  SHF.R.U64 R23, R23, 0x3, RZ ;  /* 0x0000000317177819 */ /* 0x000fe400000012ff */
[----:B------:R-:W-:Y:S02]  /*9f80*/  LOP3.LUT R154, R103, R110, RZ, 0x3c, !PT ;  /* 0x0000006e679a7212 */ /* 0x000fe400078e3cff */
[----:B------:R-:W-:Y:S02]  /*9f90*/  LOP3.LUT R160, R21, R102, RZ, 0x3c, !PT ;  /* 0x0000006615a07212 */ /* 0x000fe400078e3cff */
[----:B-1----:R-:W-:Y:S02]  /*9fa0*/  ISETP.NE.AND P2, PT, R166, 0x1, PT ;  /* 0x00000001a600780c */ /* 0x002fe40003f45270 */
[----:B------:R-:W-:Y:S02]  /*9fb0*/  LOP3.LUT R10, R115, 0x380, RZ, 0xc0, !PT ;  /* 0x00000380730a7812 */ /* 0x000fe400078ec0ff */
[----:B------:R-:W-:-:S02]  /*9fc0*/  LOP3.LUT R12, R111, 0x380, RZ, 0xc0, !PT ;  /* 0x000003806f0c7812 */ /* 0x000fc400078ec0ff */
[----:B------:R-:W-:Y:S02]  /*9fd0*/  LOP3.LUT R18, R107, 0x380, RZ, 0xc0, !PT ;  /* 0x000003806b127812 */ /* 0x000fe400078ec0ff */
[----:B------:R-:W-:Y:S02]  /*9fe0*/  IADD3 R102, P4, R164, 0x2000, RZ ;  /* 0x00002000a4667810 */ /* 0x000fe40007f9e0ff */
[----:B------:R-:W-:Y:S02]  /*9ff0*/  LOP3.LUT R103, R16, 0x380, RZ, 0xc0, !PT ;  /* 0x0000038010677812 */ /* 0x000fe400078ec0ff */
[----:B------:R-:W-:Y:S02]  /*a000*/  LOP3.LUT R156, R20, R31, RZ, 0x3c, !PT ;  /* 0x0000001f149c7212 */ /* 0x000fe400078e3cff */
[----:B------:R-:W-:Y:S02]  /*a010*/  LOP3.LUT R6, R123, 0x380, RZ, 0xc0, !PT ;  /* 0x000003807b067812 */ /* 0x000fe400078ec0ff */
[----:B------:R-:W-:-:S02]  /*a020*/  LOP3.LUT R158, R23, R106, RZ, 0x3c, !PT ;  /* 0x0000006a179e7212 */ /* 0x000fc400078e3cff */
[----:B------:R-:W-:Y:S02]  /*a030*/  IADD3 R21, P3, R164, 0x1000, RZ ;  /* 0x00001000a4157810 */ /* 0x000fe40007f7e0ff */
[----:B------:R-:W-:Y:S02]  /*a040*/  LOP3.LUT R31, R22, 0x380, RZ, 0xc0, !PT ;  /* 0x00000380161f7812 */ /* 0x000fe400078ec0ff */
[----:B------:R-:W-:Y:S02]  /*a050*/  SHF.R.U64 R10, R10, 0x3, RZ ;  /* 0x000000030a0a7819 */ /* 0x000fe400000012ff */
[----:B------:R-:W-:Y:S02]  /*a060*/  SHF.R.U64 R12, R12, 0x3, RZ ;  /* 0x000000030c0c7819 */ /* 0x000fe400000012ff */
[----:B------:R-:W-:Y:S02]  /*a070*/  SHF.R.U64 R18, R18, 0x3, RZ ;  /* 0x0000000312127819 */ /* 0x000fe400000012ff */
[----:B------:R-:W-:-:S02]  /*a080*/  LOP3.LUT R23, R102, 0x380, RZ, 0xc0, !PT ;  /* 0x0000038066177812 */ /* 0x000fc400078ec0ff */
[----:B------:R-:W-:Y:S02]  /*a090*/  SHF.R.U64 R103, R103, 0x3, RZ ;  /* 0x0000000367677819 */ /* 0x000fe400000012ff */
[----:B------:R-:W-:Y:S02]  /*a0a0*/  SHF.R.U64 R6, R6, 0x3, RZ ;  /* 0x0000000306067819 */ /* 0x000fe400000012ff */
[----:B------:R-:W-:Y:S02]  /*a0b0*/  LOP3.LUT R20, R21, 0x380, RZ, 0xc0, !PT ;  /* 0x0000038015147812 */ /* 0x000fe400078ec0ff */
[----:B------:R-:W-:Y:S02]  /*a0c0*/  SHF.R.U64 R31, R31, 0x3, RZ ;  /* 0x000000031f1f7819 */ /* 0x000fe400000012ff */
[----:B------:R-:W-:Y:S02]  /*a0d0*/  LOP3.LUT R10, R10, R115, RZ, 0x3c, !PT ;  /* 0x000000730a0a7212 */ /* 0x000fe400078e3cff */
[----:B------:R-:W-:-:S02]  /*a0e0*/  LOP3.LUT R12, R12, R111, RZ, 0x3c, !PT ;  /* 0x0000006f0c0c7212 */ /* 0x000fc400078e3cff */
[----:B------:R-:W-:Y:S02]  /*a0f0*/  LOP3.LUT R18, R18, R107, RZ, 0x3c, !PT ;  /* 0x0000006b12127212 */ /* 0x000fe400078e3cff */
[----:B------:R-:W-:Y:S02]  /*a100*/  SHF.R.U64 R23, R23, 0x3, RZ ;  /* 0x0000000317177819 */ /* 0x000fe400000012ff */
[----:B------:R-:W-:Y:S02]  /*a110*/  LOP3.LUT R16, R103, R16, RZ, 0x3c, !PT ;  /* 0x0000001067107212 */ /* 0x000fe400078e3cff */
[C---:B------:R-:W-:Y:S02]  /*a120*/  IADD3 R103, P5, R164.reuse, 0x3000, RZ ;  /* 0x00003000a4677810 */ /* 0x040fe40007fbe0ff */
[C---:B------:R-:W-:Y:S02]  /*a130*/  IADD3 R107, P6, R164.reuse, 0x4000, RZ ;  /* 0x00004000a46b7810 */ /* 0x040fe40007fde0ff */
[----:B------:R-:W-:-:S02]  /*a140*/  IADD3 R111, P0, R164, 0x5000, RZ ;  /* 0x00005000a46f7810 */ /* 0x000fc40007f1e0ff */
[----:B------:R-:W-:Y:S02]  /*a150*/  IADD3 R115, P1, R164, 0x6000, RZ ;  /* 0x00006000a4737810 */ /* 0x000fe40007f3e0ff */
[----:B--2---:R-:W-:Y:S02]  /*a160*/  MOV R24, R4 ;  /* 0x0000000400187202 */ /* 0x004fe40000000f00 */
[----:B------:R-:W-:Y:S02]  /*a170*/  LOP3.LUT R6, R6, R123, RZ, 0x3c, !PT ;  /* 0x0000007b06067212 */ /* 0x000fe400078e3cff */
[----:B------:R-:W-:Y:S02]  /*a180*/  SHF.R.U64 R20, R20, 0x3, RZ ;  /* 0x0000000314147819 */ /* 0x000fe400000012ff */
[----:B------:R-:W-:Y:S02]  /*a190*/  LOP3.LUT R162, R31, R22, RZ, 0x3c, !PT ;  /* 0x000000161fa27212 */ /* 0x000fe400078e3cff */
[----:B------:R-:W-:-:S02]  /*a1a0*/  F2FP.BF16.F32.PACK_AB R5, R35, R34 ;  /* 0x000000222305723e */ /* 0x000fc400000010ff */
[----:B------:R-:W-:Y:S01]  /*a1b0*/  LOP3.LUT R22, R23, R102, RZ, 0x3c, !PT ;  /* 0x0000006617167212 */ /* 0x000fe200078e3cff */
[----:B------:R-:W1:Y:S01]  /*a1c0*/  @P2 LDC R34, c[0x0][0xcec] ;  /* 0x00033b00ff222b82 */ /* 0x000e620000000800 */
[----:B------:R-:W-:Y:S01]  /*a1d0*/  LOP3.LUT R102, R103, 0x380, RZ, 0xc0, !PT ;  /* 0x0000038067667812 */ /* 0x000fe200078ec0ff */
[--C-:B------:R-:W-:Y:S01]  /*a1e0*/  IMAD.X R23, RZ, RZ, R165.reuse, P4 ;  /* 0x000000ffff177224 */ /* 0x100fe200020e06a5 */
[----:B------:R-:W-:Y:S02]  /*a1f0*/  LOP3.LUT R106, R107, 0x380, RZ, 0xc0, !PT ;  /* 0x000003806b6a7812 */ /* 0x000fe400078ec0ff */
[----:B------:R-:W-:Y:S02]  /*a200*/  LOP3.LUT R110, R111, 0x380, RZ, 0xc0, !PT ;  /* 0x000003806f6e7812 */ /* 0x000fe400078ec0ff */
[----:B------:R-:W-:Y:S02]  /*a210*/  LOP3.LUT R114, R115, 0x380, RZ, 0xc0, !PT ;  /* 0x0000038073727812 */ /* 0x000fe400078ec0ff */
[----:B------:R-:W-:Y:S01]  /*a220*/  LOP3.LUT R20, R20, R21, RZ, 0x3c, !PT ;  /* 0x0000001514147212 */ /* 0x000fe200078e3cff */
[----:B------:R-:W-:Y:S01]  /*a230*/  IMAD.X R21, RZ, RZ, R165, P3 ;  /* 0x000000ffff157224 */ /* 0x000fe200018e06a5 */
[----:B------:R-:W-:-:S02]  /*a240*/  MOV R25, R6 ;  /* 0x0000000600197202 */ /* 0x000fc40000000f00 */
[----:B------:R-:W-:Y:S02]  /*a250*/  F2FP.BF16.F32.PACK_AB R6, R37, R172 ;  /* 0x000000ac2506723e */ /* 0x000fe400000010ff */
[----:B------:R-:W-:Y:S01]  /*a260*/  SHF.R.U64 R102, R102, 0x3, RZ ;  /* 0x0000000366667819 */ /* 0x000fe200000012ff */
[----:B------:R-:W2:Y:S01]  /*a270*/  @P2 LDC R37, c[0x0][0xcf0] ;  /* 0x00033c00ff252b82 */ /* 0x000ea20000000800 */
[----:B------:R-:W-:Y:S02]  /*a280*/  SHF.R.U64 R106, R106, 0x3, RZ ;  /* 0x000000036a6a7819 */ /* 0x000fe400000012ff */
[----:B------:R-:W-:Y:S02]  /*a290*/  SHF.R.U64 R110, R110, 0x3, RZ ;  /* 0x000000036e6e7819 */ /* 0x000fe400000012ff */
[----:B------:R-:W-:Y:S02]  /*a2a0*/  SHF.R.U64 R114, R114, 0x3, RZ ;  /* 0x0000000372727819 */ /* 0x000fe400000012ff */
[----:B------:R-:W-:-:S02]  /*a2b0*/  IADD3 R123, P3, R164, 0x8000, RZ ;  /* 0x00008000a47b7810 */ /* 0x000fc40007f7e0ff */
        /* <DEDUP_REMOVED lines=8> */
[----:B------:R-:W-:Y:S02]  /*a340*/  LOP3.LUT R122, R123, 0x380, RZ, 0xc0, !PT ;  /* 0x000003807b7a7812 */ /* 0x000fe400078ec0ff */
[----:B------:R-:W-:-:S02]  /*a350*/  IADD3 R127, P4, R164, 0x9000, RZ ;  /* 0x00009000a47f7810 */ /* 0x000fc40007f9e0ff */
        /* <DEDUP_REMOVED lines=18> */
[----:B------:R-:W-:Y:S02]  /*a480*/  IADD3 R195, P3, R164, 0xf000, RZ ;  /* 0x0000f000a4c37810 */ /* 0x000fe40007f7e0ff */
[----:B------:R-:W-:-:S02]  /*a490*/  SHF.R.U64 R29, R29, 0x3, RZ ;  /* 0x000000031d1d7819 */ /* 0x000fc400000012ff */
[----:B------:R-:W-:Y:S01]  /*a4a0*/  F2FP.BF16.F32.PACK_AB R7, R39, R38 ;  /* 0x000000262707723e */ /* 0x000fe200000010ff */
[----:B------:R-:W-:Y:S01]  /*a4b0*/  VIADD R39, R202, UR38 ;  /* 0x00000026ca277c36 */ /* 0x000fe20008000000 */
        /* <DEDUP_REMOVED lines=13> */
[----:B------:R-:W-:Y:S01]  /*a590*/  IMAD.MOV.U32 R29, RZ, RZ, R165 ;  /* 0x000000ffff1d7224 */ /* 0x000fe200078e00a5 */
[----:B------:R-:W-:Y:S01]  /*a5a0*/  MOV R27, R10 ;  /* 0x0000000a001b7202 */ /* 0x000fe20000000f00 */
[----:B-1----:R-:W-:Y:S01]  /*a5b0*/  @P2 IMAD.HI.U32 R34, R39, R34, RZ ;  /* 0x0000002227222227 */ /* 0x002fe200078e00ff */
[----:B------:R-:W-:-:S02]  /*a5c0*/  MOV R165, R14 ;  /* 0x0000000e00a57202 */ /* 0x000fc40000000f00 */
[----:B------:R-:W-:Y:S01]  /*a5d0*/  F2FP.BF16.F32.PACK_AB R4, R33, R171 ;  /* 0x000000ab2104723e */ /* 0x000fe200000010ff */
[----:B------:R-:W-:Y:S01]  /*a5e0*/  IMAD.MOV.U32 R33, RZ, RZ, R39 ;  /* 0x000000ffff217224 */ /* 0x000fe200078e0027 */
[----:B------:R-:W-:Y:S02]  /*a5f0*/  MOV R32, R12 ;  /* 0x0000000c00207202 */ /* 0x000fe40000000f00 */
[----:B------:R-:W-:Y:S01]  /*a600*/  MOV R156, R156 ;  /* 0x0000009c009c7202 */ /* 0x000fe20000000f00 */
[----:B------:R1:W-:Y:S01]  /*a610*/  STSM.16.M88.4 [R165], R4 ;  /* 0x00000004a5007844 */ /* 0x0003e20000000200 */
[----:B------:R-:W-:Y:S02]  /*a620*/  F2FP.BF16.F32.PACK_AB R8, R41, R173 ;  /* 0x000000ad2908723e */ /* 0x000fe400000010ff */
[----:B------:R-:W-:Y:S02]  /*a630*/  F2FP.BF16.F32.PACK_AB R9, R43, R42 ;  /* 0x0000002a2b09723e */ /* 0x000fe400000010ff */
[----:B------:R-:W-:-:S02]  /*a640*/  F2FP.BF16.F32.PACK_AB R10, R45, R174 ;  /* 0x000000ae2d0a723e */ /* 0x000fc400000010ff */
[----:B------:R-:W-:Y:S02]  /*a650*/  F2FP.BF16.F32.PACK_AB R11, R47, R46 ;  /* 0x0000002e2f0b723e */ /* 0x000fe400000010ff */
        /* <DEDUP_REMOVED lines=13> */
[----:B--2---:R-:W-:Y:S02]  /*a730*/  @P2 SHF.R.U32.HI R33, RZ, R37, R34 ;  /* 0x00000025ff212219 */ /* 0x004fe40000011622 */
[----:B------:R-:W-:Y:S01]  /*a740*/  MOV R160, R160 ;  /* 0x000000a000a07202 */ /* 0x000fe20000000f00 */
[----:B------:R2:W-:Y:S01]  /*a750*/  STSM.16.M88.4 [R35], R16 ;  /* 0x0000001023007844 */ /* 0x0005e20000000200 */
[----:B-1----:R-:W-:Y:S02]  /*a760*/  F2FP.BF16.F32.PACK_AB R4, R65, R179 ;  /* 0x000000b34104723e */ /* 0x002fe400000010ff */
[----:B------:R-:W-:Y:S02]  /*a770*/  F2FP.BF16.F32.PACK_AB R5, R67, R66 ;  /* 0x000000424305723e */ /* 0x000fe400000010ff */
[----:B------:R-:W-:Y:S02]  /*a780*/  F2FP.BF16.F32.PACK_AB R6, R69, R180 ;  /* 0x000000b44506723e */ /* 0x000fe400000010ff */
[----:B------:R-:W-:-:S02]  /*a790*/  F2FP.BF16.F32.PACK_AB R7, R71, R70 ;  /* 0x000000464707723e */ /* 0x000fc400000010ff */
[----:B------:R-:W-:Y:S02]  /*a7a0*/  MOV R158, R158 ;  /* 0x0000009e009e7202 */ /* 0x000fe40000000f00 */
[----:B---3--:R-:W-:Y:S01]  /*a7b0*/  F2FP.BF16.F32.PACK_AB R8, R73, R181 ;  /* 0x000000b54908723e */ /* 0x008fe200000010ff */
[----:B------:R-:W-:Y:S01]  /*a7c0*/  STSM.16.M88.4 [R160], R4 ;  /* 0x00000004a0007844 */ /* 0x000fe20000000200 */
[----:B------:R-:W-:Y:S02]  /*a7d0*/  F2FP.BF16.F32.PACK_AB R9, R75, R74 ;  /* 0x0000004a4b09723e */ /* 0x000fe400000010ff */
[----:B------:R-:W-:Y:S01]  /*a7e0*/  F2FP.BF16.F32.PACK_AB R10, R77, R182 ;  /* 0x000000b64d0a723e */ /* 0x000fe200000010ff */
[----:B--2---:R-:W-:Y:S01]  /*a7f0*/  IMAD.MOV R35, RZ, RZ, -R33 ;  /* 0x000000ffff237224 */ /* 0x004fe200078e0a21 */
[----:B------:R-:W-:Y:S02]  /*a800*/  F2FP.BF16.F32.PACK_AB R11, R79, R78 ;  /* 0x0000004e4f0b723e */ /* 0x000fe400000010ff */
[----:B------:R-:W-:Y:S01]  /*a810*/  MOV R154, R154 ;  /* 0x0000009a009a7202 */ /* 0x000fe20000000f00 */
[----:B------:R-:W-:Y:S01]  /*a820*/  IMAD R35, R166, R35, R39 ;  /* 0x00000023a6237224 */ /* 0x000fe200078e0227 */
[----:B------:R-:W-:Y:S01]  /*a830*/  F2FP.BF16.F32.PACK_AB R12, R81, R183 ;  /* 0x000000b7510c723e */ /* 0x000fe200000010ff */
[----:B------:R1:W-:Y:S01]  /*a840*/  STSM.16.M88.4 [R158], R8 ;  /* 0x000000089e007844 */ /* 0x0003e20000000200 */
        /* <DEDUP_REMOVED lines=8> */
[----:B------:R-:W-:Y:S01]  /*a8d0*/  F2FP.BF16.F32.PACK_AB R19, R95, R94 ;  /* 0x0000005e5f13723e */ /* 0x000fe200000010ff */
[----:B-1----:R-:W-:Y:S01]  /*a8e0*/  IMAD.U32 R10, RZ, RZ, UR5 ;  /* 0x00000005ff0a7e24 */ /* 0x002fe2000f8e00ff */
[----:B------:R-:W-:Y:S01]  /*a8f0*/  SHF.R.S32.HI R9, RZ, 0x1f, R33 ;  /* 0x0000001fff097819 */ /* 0x000fe20000011421 */
[----:B------:R-:W-:Y:S01]  /*a900*/  ULDC UR5, c[0x0][0xb88] ;  /* 0x0002e20000057ab9 */ /* 0x000fe20000000800 */
[----:B------:R-:W-:Y:S01]  /*a910*/  SHF.R.S32.HI R8, RZ, 0x1f, R35 ;  /* 0x0000001fff087819 */ /* 0x000fe20000011423 */
[----:B------:R1:W-:Y:S01]  /*a920*/  STSM.16.M88.4 [R152], R16 ;  /* 0x0000001098007844 */ /* 0x0003e20000000200 */
[----:B------:R-:W-:Y:S02]  /*a930*/  MOV R150, R150 ;  /* 0x0000009600967202 */ /* 0x000fe40000000f00 */
[----:B------:R-:W-:Y:S02]  /*a940*/  F2FP.BF16.F32.PACK_AB R4, R97, R187 ;  /* 0x000000bb6104723e */ /* 0x000fe400000010ff */
[----:B------:R-:W-:Y:S01]  /*a950*/  F2FP.BF16.F32.PACK_AB R5, R99, R98 ;  /* 0x000000626305723e */ /* 0x000fe200000010ff */
[----:B--2---:R-:W-:Y:S01]  /*a960*/  VIADD R14, R225, UR38 ;  /* 0x00000026e10e7c36 */ /* 0x004fe20008000000 */
[----:B------:R-:W-:Y:S01]  /*a970*/  IADD3 R12, P0, R33, UR6, RZ ;  /* 0x00000006210c7c10 */ /* 0x000fe2000ff1e0ff */
[----:B------:R-:W-:Y:S01]  /*a980*/  IMAD R33, R166, UR5, RZ ;  /* 0x00000005a6217c24 */ /* 0x000fe2000f8e02ff */
[----:B------:R-:W-:-:S02]  /*a990*/  F2FP.BF16.F32.PACK_AB R6, R101, R188 ;  /* 0x000000bc6506723e */ /* 0x000fc400000010ff */
[----:B------:R-:W-:Y:S01]  /*a9a0*/  IADD3.X R13, R9, UR7, R10, P0, !PT ;  /* 0x00000007090d7c10 */ /* 0x000fe200087fe40a */
[----:B------:R-:W-:Y:S01]  /*a9b0*/  ULDC.64 UR6, c[0x0][0xc88] ;  /* 0x0003220000067ab9 */ /* 0x000fe20000000a00 */
[----:B------:R-:W-:Y:S01]  /*a9c0*/  F2FP.BF16.F32.PACK_AB R7, R40, R36 ;  /* 0x000000242807723e */ /* 0x000fe200000010ff */
[----:B------:R-:W-:Y:S01]  /*a9d0*/  IMAD R8, R8, UR6, RZ ;  /* 0x0000000608087c24 */ /* 0x000fe2000f8e02ff */
[----:B------:R-:W-:Y:S01]  /*a9e0*/  LOP3.LUT P0, RZ, R223, 0x3, RZ, 0xc0, !PT ;  /* 0x00000003dfff7812 */ /* 0x000fe2000780c0ff */
[----:B------:R-:W-:Y:S01]  /*a9f0*/  IMAD.WIDE.U32 R12, R35, UR6, R12 ;  /* 0x00000006230c7c25 */ /* 0x000fe2000f8e000c */
[----:B------:R-:W-:Y:S01]  /*aa00*/  F2FP.BF16.F32.PACK_AB R9, R48, R44 ;  /* 0x0000002c3009723e */ /* 0x000fe200000010ff */
[----:B------:R2:W-:Y:S01]  /*aa10*/  STSM.16.M88.4 [R150], R4 ;  /* 0x0000000496007844 */ /* 0x0005e20000000200 */
[----:B------:R-:W-:Y:S01]  /*aa20*/  F2FP.BF16.F32.PACK_AB R10, R109, R190 ;  /* 0x000000be6d0a723e */ /* 0x000fe200000010ff */
[----:B------:R-:W-:Y:S01]  /*aa30*/  IMAD R35, R35, UR7, R8 ;  /* 0x0000000723237c24 */ /* 0x000fe2000f8e0208 */
[----:B------:R-:W-:Y:S01]  /*aa40*/  ULDC.64 UR6, c[0x0][0xc50] ;  /* 0x0003140000067ab9 */ /* 0x000fe20000000a00 */
[----:B------:R-:W-:-:S02]  /*aa50*/  F2FP.BF16.F32.PACK_AB R8, R105, R189 ;  /* 0x000000bd6908723e */ /* 0x000fc400000010ff */
[----:B-1----:R-:W-:Y:S02]  /*aa60*/  LEA R18, P3, R12, UR6, 0x2 ;  /* 0x000000060c127c11 */ /* 0x002fe4000f8610ff */
[----:B------:R-:W-:Y:S02]  /*aa70*/  F2FP.BF16.F32.PACK_AB R11, R56, R52 ;  /* 0x00000034380b723e */ /* 0x000fe400000010ff */
[----:B------:R-:W-:Y:S01]  /*aa80*/  ISETP.GE.OR P1, PT, R14, R33, P0 ;  /* 0x000000210e00720c */ /* 0x000fe20000726670 */
[----:B------:R-:W-:Y:S01]  /*aa90*/  SHFL.IDX PT, R34, R18, RZ, 0x1c1f ;  /* 0x001c1fff12227589 */ /* 0x000fe200000e0000 */
[----:B------:R-:W-:Y:S02]  /*aaa0*/  F2FP.BF16.F32.PACK_AB R15, R104, R100 ;  /* 0x00000064680f723e */ /* 0x000fe400000010ff */
[----:B------:R-:W-:Y:S01]  /*aab0*/  F2FP.BF16.F32.PACK_AB R16, R137, R136 ;  /* 0x000000888910723e */ /* 0x000fe200000010ff */
[----:B------:R1:W-:Y:S01]  /*aac0*/  STSM.16.M88.4 [R164], R8 ;  /* 0x00000008a4007844 */ /* 0x0003e20000000200 */
[----:B--2---:R-:W-:Y:S01]  /*aad0*/  IMAD.IADD R5, R13, 0x1, R35 ;  /* 0x000000010d057824 */ /* 0x004fe200078e0223 */
[----:B------:R-:W-:Y:S01]  /*aae0*/  F2FP.BF16.F32.PACK_AB R6, R117, R192 ;  /* 0x000000c07506723e */ /* 0x000fe200000010ff */
[----:B------:R-:W-:Y:S01]  /*aaf0*/  VIADD R4, R14, 0x8 ;  /* 0x000000080e047836 */ /* 0x000fe20000000000 */
[----:B------:R-:W-:Y:S01]  /*ab00*/  F2FP.BF16.F32.PACK_AB R7, R72, R68 ;  /* 0x000000444807723e */ /* 0x000fe200000010ff */
[----:B------:R2:W-:Y:S01]  /*ab10*/  SHFL.IDX PT, R52, R18, 0x1, 0x1c1f ;  /* 0x003c1f0012347f89 */ /* 0x0005e200000e0000 */
[----:B------:R-:W-:-:S02]  /*ab20*/  LEA.HI.X R19, R12, UR7, R5, 0x2, P3 ;  /* 0x000000070c137c11 */ /* 0x000fc400098f1405 */
[----:B------:R-:W-:Y:S02]  /*ab30*/  ISETP.GE.OR P0, PT, R4, R33, P0 ;  /* 0x000000210400720c */ /* 0x000fe40000706670 */
[----:B------:R-:W-:Y:S01]  /*ab40*/  F2FP.BF16.F32.PACK_AB R4, R113, R191 ;  /* 0x000000bf7104723e */ /* 0x000fe200000010ff */
[----:B------:R-:W3:Y:S01]  /*ab50*/  SHFL.IDX PT, R35, R19, RZ, 0x1c1f ;  /* 0x001c1fff13237589 */ /* 0x000ee200000e0000 */
[----:B------:R-:W-:Y:S02]  /*ab60*/  F2FP.BF16.F32.PACK_AB R5, R64, R60 ;  /* 0x0000003c4005723e */ /* 0x000fe400000010ff */
[----:B------:R-:W-:Y:S01]  /*ab70*/  F2FP.BF16.F32.PACK_AB R12, R129, R128 ;  /* 0x00000080810c723e */ /* 0x000fe200000010ff */
[----:B------:R4:W0:Y:S01]  /*ab80*/  SHFL.IDX PT, R53, R19, 0x1, 0x1c1f ;  /* 0x003c1f0013357f89 */ /* 0x00082200000e0000 */
[----:B-1----:R-:W-:Y:S02]  /*ab90*/  F2FP.BF16.F32.PACK_AB R8, R121, R193 ;  /* 0x000000c17908723e */ /* 0x002fe400000010ff */
[----:B------:R-:W-:Y:S01]  /*aba0*/  F2FP.BF16.F32.PACK_AB R9, R80, R76 ;  /* 0x0000004c5009723e */ /* 0x000fe200000010ff */
[----:B------:R1:W-:Y:S01]  /*abb0*/  STSM.16.M88.4 [R32], R4 ;  /* 0x0000000420007844 */ /* 0x0003e20000000200 */
[----:B------:R-:W-:-:S02]  /*abc0*/  F2FP.BF16.F32.PACK_AB R10, R125, R124 ;  /* 0x0000007c7d0a723e */ /* 0x000fc400000010ff */
[----:B------:R-:W-:Y:S02]  /*abd0*/  F2FP.BF16.F32.PACK_AB R11, R88, R84 ;  /* 0x00000054580b723e */ /* 0x000fe400000010ff */
[----:B------:R-:W-:Y:S02]  /*abe0*/  F2FP.BF16.F32.PACK_AB R13, R96, R92 ;  /* 0x0000005c600d723e */ /* 0x000fe400000010ff */
[----:B------:R-:W-:Y:S01]  /*abf0*/  F2FP.BF16.F32.PACK_AB R14, R133, R132 ;  /* 0x00000084850e723e */ /* 0x000fe200000010ff */
[----:B------:R-:W-:Y:S01]  /*ac00*/  STSM.16.M88.4 [R27], R8 ;  /* 0x000000081b007844 */ /* 0x000fe20000000200 */
[----:B------:R-:W-:Y:S02]  /*ac10*/  F2FP.BF16.F32.PACK_AB R17, R112, R108 ;  /* 0x0000006c7011723e */ /* 0x000fe400000010ff */
[----:B--2---:R-:W-:Y:S01]  /*ac20*/  F2FP.BF16.F32.PACK_AB R18, R141, R140 ;  /* 0x0000008c8d12723e */ /* 0x004fe200000010ff */
[----:B------:R-:W-:Y:S01]  /*ac30*/  STSM.16.M88.4 [R26], R12 ;  /* 0x0000000c1a007844 */ /* 0x000fe20000000200 */
[----:B----4-:R-:W-:-:S02]  /*ac40*/  F2FP.BF16.F32.PACK_AB R19, R120, R116 ;  /* 0x000000747813723e */ /* 0x010fc400000010ff */
[----:B------:R-:W-:Y:S01]  /*ac50*/  F2FP.BF16.F32.PACK_AB R36, R145, R144 ;  /* 0x000000909124723e */ /* 0x000fe200000010ff */
[----:B-1----:R-:W1:Y:S01]  /*ac60*/  @P2 LDC R7, c[0x0][0xcf0] ;  /* 0x00033c00ff072b82 */ /* 0x002e620000000800 */
[----:B------:R-:W-:Y:S01]  /*ac70*/  F2FP.BF16.F32.PACK_AB R37, R169, R168 ;  /* 0x000000a8a925723e */ /* 0x000fe200000010ff */
[----:B------:R-:W-:Y:S01]  /*ac80*/  STSM.16.M88.4 [R25], R16 ;  /* 0x0000001019007844 */ /* 0x000fe20000000200 */
[----:B------:R-:W-:Y:S02]  /*ac90*/  F2FP.BF16.F32.PACK_AB R38, R149, R148 ;  /* 0x000000949526723e */ /* 0x000fe400000010ff */
[----:B------:R-:W-:Y:S02]  /*aca0*/  F2FP.BF16.F32.PACK_AB R39, R0, R170 ;  /* 0x000000aa0027723e */ /* 0x000fe400000010ff */
[----:B------:R-:W-:-:S03]  /*acb0*/  LOP3.LUT R30, R195, 0x380, RZ, 0xc0, !PT ;  /* 0x00000380c31e7812 */ /* 0x000fc600078ec0ff */
[----:B------:R-:W-:Y:S01]  /*acc0*/  STSM.16.M88.4 [R24], R36 ;  /* 0x0000002418007844 */ /* 0x000fe20000000200 */
[----:B------:R-:W-:Y:S01]  /*acd0*/  IMAD R0, R218, 0x20, R221 ;  /* 0x00000020da007824 */ /* 0x000fe200078e02dd */
[----:B------:R-:W-:Y:S01]  /*ace0*/  UIMAD UR5, UR10, UR8, URZ ;  /* 0x000000080a0572a4 */ /* 0x000fe2000f8e023f */
[----:B------:R-:W-:Y:S01]  /*acf0*/  SHF.R.U64 R30, R30, 0x3, RZ ;  /* 0x000000031e1e7819 */ /* 0x000fe200000012ff */
[----:B------:R-:W-:Y:S01]  /*ad00*/  BAR.SYNC.DEFER_BLOCKING 0x1, 0x100 ;  /* 0x0044000000007b1d */ /* 0x000fe20000010000 */
[----:B------:R-:W-:Y:S01]  /*ad10*/  VIADD R4, R0, UR38 ;  /* 0x0000002600047c36 */ /* 0x000fe20008000000 */
[----:B------:R-:W-:Y:S01]  /*ad20*/  UIMAD.WIDE.U32 UR6, UR11, UR8, URZ ;  /* 0x000000080b0672a5 */ /* 0x000fe2000f8e003f */
[----:B------:R-:W-:-:S03]  /*ad30*/  LOP3.LUT R30, R30, R195, RZ, 0x3c, !PT ;  /* 0x000000c31e1e7212 */ /* 0x000fc600078e3cff */
[----:B---3--:R2:W-:Y:S01]  /*ad40*/  @!P1 ST.E desc[UR60][R34.64], R3 ;  /* 0x0000000322009985 */ /* 0x0085e2000c10193c */
[----:B------:R-:W-:-:S03]  /*ad50*/  UIMAD UR5, UR11, UR9, UR5 ;  /* 0x000000090b0572a4 */ /* 0x000fc6000f8e0205 */
[----:B------:R-:W-:Y:S01]  /*ad60*/  ULDC.64 UR10, c[0x0][0xbf0] ;  /* 0x0002fc00000a7ab9 */ /* 0x000fe20000000a00 */
[----:B--2---:R-:W2:Y:S01]  /*ad70*/  @P2 LDC R3, c[0x0][0xcec] ;  /* 0x00033b00ff032b82 */ /* 0x004ea20000000800 */
[----:B------:R-:W-:Y:S01]  /*ad80*/  UIMAD UR8, UR12, UR10, URZ ;  /* 0x0000000a0c0872a4 */ /* 0x000fe2000f8e023f */
[----:B------:R-:W-:Y:S01]  /*ad90*/  IMAD.MOV.U32 R5, RZ, RZ, R4 ;  /* 0x000000ffff057224 */ /* 0x000fe200078e0004 */
[----:B------:R-:W-:Y:S01]  /*ada0*/  UIADD3 UR7, UR7, UR5, URZ ;  /* 0x0000000507077290 */ /* 0x000fe2000fffe03f */
[----:B0-----:R0:W-:Y:S01]  /*adb0*/  @!P0 ST.E desc[UR60][R52.64], R2 ;  /* 0x0000000234008985 */ /* 0x0011e2000c10193c */
[----:B------:R-:W-:Y:S02]  /*adc0*/  UIMAD UR5, UR13, UR11, UR8 ;  /* 0x0000000b0d0572a4 */ /* 0x000fe4000f8e0208 */
[----:B------:R-:W-:Y:S01]  /*add0*/  UIMAD.WIDE.U32 UR6, UR13, UR10, UR6 ;  /* 0x0000000a0d0672a5 */ /* 0x000fe2000f8e0006 */
[----:B------:R3:W5:Y:S01]  /*ade0*/  LD.E.128 R40, desc[UR60][R28.64] ;  /* 0x0000003c1c287980 */ /* 0x000762000c101d00 */
[----:B------:R-:W-:-:S02]  /*adf0*/  ULDC.64 UR8, c[0x0][0xbe0] ;  /* 0x0002f80000087ab9 */ /* 0x000fc40000000a00 */
[----:B------:R-:W-:Y:S01]  /*ae00*/  UIADD3 UR5, UR7, UR5, URZ ;  /* 0x0000000507057290 */ /* 0x000fe2000fffe03f */
[----:B------:R3:W5:Y:S01]  /*ae10*/  LD.E.128 R44, desc[UR60][R20.64] ;  /* 0x0000003c142c7980 */ /* 0x000762000c101d00 */
[----:B--2---:R-:W-:-:S03]  /*ae20*/  @P2 IMAD.HI.U32 R0, R4, R3, RZ ;  /* 0x0000000304002227 */ /* 0x004fc600078e00ff */
[----:B------:R3:W5:Y:S02]  /*ae30*/  LD.E.128 R48, desc[UR60][R22.64] ;  /* 0x0000003c16307980 */ /* 0x000764000c101d00 */
[----:B-1----:R-:W-:Y:S01]  /*ae40*/  @P2 SHF.R.U32.HI R5, RZ, R7, R0 ;  /* 0x00000007ff052219 */ /* 0x002fe20000011600 */
[----:B0-----:R-:W-:Y:S01]  /*ae50*/  IMAD.U32 R2, RZ, RZ, UR6 ;  /* 0x00000006ff027e24 */ /* 0x001fe2000f8e00ff */
        /* <DEDUP_REMOVED lines=23> */
[----:B------:R-:W-:Y:S01]  /*afd0*/  IMAD.IADD R3, R3, 0x1, R9 ;  /* 0x0000000103037824 */ /* 0x000fe200078e0209 */
[----:B------:R-:W-:Y:S01]  /*afe0*/  BSSY B1, `(.L_x_13469) ;  /* 0x000002b000017945 */ /* 0x000fe20003800000 */
[----:B------:R-:W-:Y:S01]  /*aff0*/  IMAD R4, R0, UR6, RZ ;  /* 0x0000000600047c24 */ /* 0x000fe2000f8e02ff */
[----:B------:R-:W-:Y:S01]  /*b000*/  @!PT LDS RZ, [RZ] ;  /* 0x00000000fffff984 */ /* 0x000fe20000000800 */
[----:B------:R-:W-:Y:S01]  /*b010*/  @!PT LDS RZ, [RZ] ;  /* 0x00000000fffff984 */ /* 0x000fe20000000800 */
[----:B------:R-:W-:Y:S01]  /*b020*/  @!PT LDS RZ, [RZ] ;  /* 0x00000000fffff984 */ /* 0x000fe20000000800 */
[----:B------:R-:W-:Y:S01]  /*b030*/  @!PT LDS RZ, [RZ] ;  /* 0x00000000fffff984 */ /* 0x000fe20000000800 */
[----:B------:R0:W-:Y:S06]  /*b040*/  MEMBAR.ALL.CTA ;  /* 0x0000000000007992 */ /* 0x0001ec0000008000 */
[----:B0-----:R-:W0:Y:S01]  /*b050*/  FENCE.VIEW.ASYNC.S ;  /* 0x00000000000073c6 */ /* 0x001e220000000000 */
[----:B------:R-:W-:-:S02]  /*b060*/  VIADD R12, R221, UR38 ;  /* 0x00000026dd0c7c36 */ /* 0x000fc40008000000 */
[C---:B------:R-:W-:Y:S02]  /*b070*/  IMAD R5, R7.reuse, UR7, R4 ;  /* 0x0000000707057c24 */ /* 0x040fe4000f8e0204 */
[----:B------:R-:W-:Y:S01]  /*b080*/  IMAD.WIDE.U32 R2, R7, UR6, R2 ;  /* 0x0000000607027c25 */ /* 0x000fe2000f8e0002 */
[----:B------:R-:W-:Y:S01]  /*b090*/  ISETP.GE.AND P2, PT, R12, R33, PT ;  /* 0x000000210c00720c */ /* 0x000fe20003f46270 */
[----:B------:R-:W-:Y:S02]  /*b0a0*/  ULDC.64 UR6, c[0x0][0xb80] ;  /* 0x0002e00000067ab9 */ /* 0x000fe40000000a00 */
[----:B------:R-:W-:Y:S01]  /*b0b0*/  IMAD.IADD R3, R3, 0x1, R5 ;  /* 0x0000000103037824 */ /* 0x000fe200078e0205 */
[----:B------:R-:W-:Y:S01]  /*b0c0*/  LEA R10, P3, R2, UR6, 0x1 ;  /* 0x00000006020a7c11 */ /* 0x000fe2000f8608ff */
[----:B------:R-:W-:Y:S02]  /*b0d0*/  VIADD R194, R194, 0x32420 ;  /* 0x00032420c2c27836 */ /* 0x000fe40000000000 */
[----:B------:R-:W-:Y:S01]  /*b0e0*/  VIADD R0, R12, 0x20 ;  /* 0x000000200c007836 */ /* 0x000fe20000000000 */
[----:B------:R-:W-:Y:S01]  /*b0f0*/  LEA.HI.X R11, R2, UR7, R3, 0x1, P3 ;  /* 0x00000007020b7c11 */ /* 0x000fe200098f0c03 */
[----:B0-----:R3:W0:Y:S01]  /*b100*/  SHFL.IDX PT, R13, R10, RZ, 0x181f ;  /* 0x00181fff0a0d7589 */ /* 0x00162200000e0000 */
[----:B------:R-:W-:-:S02]  /*b110*/  PRMT R194, RZ, 0x654, R194 ;  /* 0x00000654ffc27816 */ /* 0x000fc400000000c2 */
[-C--:B------:R-:W-:Y:S01]  /*b120*/  ISETP.GE.AND P1, PT, R0, R33.reuse, PT ;  /* 0x000000210000720c */ /* 0x080fe20003f26270 */
[----:B------:R-:W-:Y:S01]  /*b130*/  VIADD R0, R12, 0x40 ;  /* 0x000000400c007836 */ /* 0x000fe20000000000 */
[----:B------:R3:W1:Y:S01]  /*b140*/  SHFL.IDX PT, R9, R11, RZ, 0x181f ;  /* 0x00181fff0b097589 */ /* 0x00066200000e0000 */
[----:B------:R3:W-:Y:S03]  /*b150*/  SYNCS.ARRIVE.TRANS64.RED.A1T0 RZ, [R194+URZ], RZ ;  /* 0x000000ffc2ff79a7 */ /* 0x0007e6000810043f */
        /* <DEDUP_REMOVED lines=19> */
.L_x_13470:
[----:B------:R-:W-:Y:S05]  /*b290*/  BSYNC B1 ;  /* 0x0000000000017941 */ /* 0x000fea0003800000 */
.L_x_13469:
[----:B-12---:R1:W2:Y:S01]  /*b2a0*/  SHFL.IDX PT, R9, R11, 0x1, 0x181f ;  /* 0x00381f000b097f89 */ /* 0x0062a200000e0000 */
        /* <DEDUP_REMOVED lines=10> */
[----:B--2---:R-:W-:Y:S02]  /*b350*/  @!P4 LEA.HI.X R3, R200, R9, R231, 0x1, P6 ;  /* 0x00000009c803c211 */ /* 0x004fe400030f0ce7 */
        /* <DEDUP_REMOVED lines=9> */
.L_x_13472:
[----:B------:R-:W-:Y:S05]  /*b3f0*/  BSYNC B1 ;  /* 0x0000000000017941 */ /* 0x000fea0003800000 */
.L_x_13471:
[----:B--2---:R2:W0:Y:S01]  /*b400*/  SHFL.IDX PT, R9, R11, 0x2, 0x181f ;  /* 0x00581f000b097f89 */ /* 0x00442200000e0000 */
        /* <DEDUP_REMOVED lines=20> */
.L_x_13474:
[----:B------:R-:W-:Y:S05]  /*b550*/  BSYNC B1 ;  /* 0x0000000000017941 */ /* 0x000fea0003800000 */
.L_x_13473:
[----:B------:R-:W-:Y:S01]  /*b560*/  VIADD R0, R12, 0x60 ;  /* 0x000000600c007836 */ /* 0x000fe20000000000 */
[----:B-123--:R-:W1:Y:S04]  /*b570*/  SHFL.IDX PT, R11, R11, 0x3, 0x181f ;  /* 0x00781f000b0b7f89 */ /* 0x00ee6800000e0000 */
[----:B------:R-:W-:Y:S01]  /*b580*/  ISETP.GE.AND P0, PT, R0, R33, PT ;  /* 0x000000210000720c */ /* 0x000fe20003f06270 */
[----:B0-----:R0:W2:-:S12]  /*b590*/  SHFL.IDX PT, R9, R10, 0x3, 0x181f ;  /* 0x00781f000a097f89 */ /* 0x00109800000e0000 */
        /* <DEDUP_REMOVED lines=10> */
[----:B----4-:R-:W-:Y:S01]  /*b640*/  @!P5 LEA.HI.X R7, R204, R11, R229, 0x1, P2 ;  /* 0x0000000bcc07d211 */ /* 0x010fe200010f0ce5 */
        /* <DEDUP_REMOVED lines=9> */
.L_x_13468:
[----:B------:R-:W1:Y:S01]  /*b6e0*/  LDC R8, c[0x0][0xce8] ;  /* 0x00033a00ff087b82 */ /* 0x000e620000000800 */
[----:B------:R-:W-:Y:S01]  /*b6f0*/  R2UR UR6, R219 ;  /* 0x00000000db0672ca */ /* 0x000fe200000e0000 */
[----:B------:R-:W-:Y:S01]  /*b700*/  BSSY B1, `(.L_x_13476) ;  /* 0x0000034000017945 */ /* 0x000fe20003800000 */
[----:B------:R-:W-:Y:S01]  /*b710*/  R2UR UR5, R220 ;  /* 0x00000000dc0572ca */ /* 0x000fe200000e0000 */
[----:B------:R-:W-:Y:S01]  /*b720*/  IMAD R6, R218, 0x20, R221 ;  /* 0x00000020da067824 */ /* 0x000fe200078e02dd */
[----:B------:R-:W-:-:S09]  /*b730*/  ISETP.GE.AND P0, PT, R232, 0x80, PT ;  /* 0x00000080e800780c */ /* 0x000fd20003f06270 */
[----:B------:R-:W-:Y:S02]  /*b740*/  USHF.R.S32.HI UR8, URZ, 0x1f, UR6 ;  /* 0x0000001f3f087899 */ /* 0x000fe40008011406 */
[----:B------:R-:W-:Y:S01]  /*b750*/  USHF.R.S32.HI UR9, URZ, 0x1f, UR5 ;  /* 0x0000001f3f097899 */ /* 0x000fe20008011405 */
[----:B-1----:R-:W-:-:S13]  /*b760*/  ISETP.NE.AND P1, PT, R8, 0x1, PT ;  /* 0x000000010800780c */ /* 0x002fda0003f25270 */
[----:B------:R-:W1:Y:S08]  /*b770*/  @P1 LDC R9, c[0x0][0xcec] ;  /* 0x00033b00ff091b82 */ /* 0x000e700000000800 */
[----:B------:R-:W2:Y:S01]  /*b780*/  @P1 LDC R11, c[0x0][0xcf0] ;  /* 0x00033c00ff0b1b82 */ /* 0x000ea20000000800 */
[----:B------:R-:W-:Y:S05]  /*b790*/  @P0 BRA `(.L_x_13477) ;  /* 0x0000000000a80947 */ /* 0x000fea0003800000 */
[----:B------:R-:W3:Y:S01]  /*b7a0*/  S2R R0, SR_TID.X ;  /* 0x0000000000007919 */ /* 0x000ee20000002100 */
[----:B------:R-:W4:Y:S01]  /*b7b0*/  LDC R3, c[0x0][0xce8] ;  /* 0x00033a00ff037b82 */ /* 0x000f220000000800 */
[----:B------:R-:W-:Y:S01]  /*b7c0*/  IMAD.U32 R4, RZ, RZ, UR38 ;  /* 0x00000026ff047e24 */ /* 0x000fe2000f8e00ff */
[----:B------:R-:W-:Y:S02]  /*b7d0*/  ULDC UR5, c[0x0][0xb88] ;  /* 0x0002e20000057ab9 */ /* 0x000fe40000000800 */
[----:B----4-:R-:W-:Y:S02]  /*b7e0*/  IMAD R5, R3, UR5, RZ ;  /* 0x0000000503057c24 */ /* 0x010fe4000f8e02ff */
[----:B---3--:R-:W-:-:S04]  /*b7f0*/  IADD3 R4, R4, -0x80, R0 ;  /* 0xffffff8004047810 */ /* 0x008fc80007ffe000 */
        /* <DEDUP_REMOVED lines=8> */
[----:B------:R-:W3:Y:S02]  /*b880*/  @P0 LDC R5, c[0x0][0xcec] ;  /* 0x00033b00ff050b82 */ /* 0x000ee40000000800 */
[----:B------:R-:W-:Y:S02]  /*b890*/  UIMAD.WIDE.U32 UR6, UR13, UR10, URZ ;  /* 0x0000000a0d0672a5 */ /* 0x000fe4000f8e003f */
[----:B------:R-:W-:-:S03]  /*b8a0*/  UIMAD UR5, UR13, UR11, UR5 ;  /* 0x0000000b0d0572a4 */ /* 0x000fc6000f8e0205 */
[----:B------:R-:W-:Y:S01]  /*b8b0*/  ULDC.64 UR10, c[0x0][0xc98] ;  /* 0x00032600000a7ab9 */ /* 0x000fe20000000a00 */
[----:B------:R-:W4:Y:S01]  /*b8c0*/  @P0 LDC R7, c[0x0][0xcf0] ;  /* 0x00033c00ff070b82 */ /* 0x000f220000000800 */
[----:B------:R-:W-:Y:S02]  /*b8d0*/  UIADD3 UR7, UR7, UR5, URZ ;  /* 0x0000000507077290 */ /* 0x000fe4000fffe03f */
[----:B------:R-:W-:Y:S02]  /*b8e0*/  UIMAD UR5, UR9, UR10, URZ ;  /* 0x0000000a090572a4 */ /* 0x000fe4000f8e023f */
[----:B------:R-:W-:Y:S02]  /*b8f0*/  UIMAD.WIDE.U32 UR6, UR12, UR10, UR6 ;  /* 0x0000000a0c0672a5 */ /* 0x000fe4000f8e0006 */
[----:B------:R-:W-:-:S03]  /*b900*/  UIMAD UR5, UR12, UR11, UR5 ;  /* 0x0000000b0c0572a4 */ /* 0x000fc6000f8e0205 */
[----:B------:R-:W-:Y:S01]  /*b910*/  ULDC.64 UR10, c[0x0][0xc88] ;  /* 0x00032200000a7ab9 */ /* 0x000fe20000000a00 */
[----:B---3--:R-:W-:-:S05]  /*b920*/  @P0 IMAD.HI.U32 R0, R4, R5, RZ ;  /* 0x0000000504000227 */ /* 0x008fca00078e00ff */
[----:B----4-:R-:W-:-:S05]  /*b930*/  @P0 SHF.R.U32.HI R2, RZ, R7, R0 ;  /* 0x00000007ff020219 */ /* 0x010fca0000011600 */
        /* <DEDUP_REMOVED lines=16> */
.L_x_13477:
[----:B------:R-:W-:Y:S05]  /*ba40*/  BSYNC B1 ;  /* 0x0000000000017941 */ /* 0x000fea0003800000 */
.L_x_13476:
[----:B------:R-:W-:Y:S01]  /*ba50*/  R2UR UR13, R219 ;  /* 0x00000000db0d72ca */ /* 0x000fe200000e0000 */
[----:B------:R-:W-:Y:S01]  /*ba60*/  ULDC.64 UR10, c[0x0][0xbe8] ;  /* 0x0002fa00000a7ab9 */ /* 0x000fe20000000a00 */
[----:B------:R-:W-:Y:S01]  /*ba70*/  R2UR UR12, R220 ;  /* 0x00000000dc0c72ca */ /* 0x000fe200000e0000 */
[----:B------:R-:W-:Y:S01]  /*ba80*/  UIMAD UR5, UR8, UR10, URZ ;  /* 0x0000000a080572a4 */ /* 0x000fe2000f8e023f */
[----:B------:R-:W-:Y:S01]  /*ba90*/  VIADD R6, R6, UR38 ;  /* 0x0000002606067c36 */ /* 0x000fe20008000000 */
[----:B------:R-:W-:Y:S01]  /*baa0*/  BSSY B1, `(.L_x_13478) ;  /* 0x000003c000017945 */ /* 0x000fe20003800000 */
[----:B------:R-:W-:Y:S02]  /*bab0*/  VIADD R10, R221, UR38 ;  /* 0x00000026dd0a7c36 */ /* 0x000fe40008000000 */
[----:B-1----:R-:W-:-:S04]  /*bac0*/  @P1 IMAD.HI.U32 R0, R6, R9, RZ ;  /* 0x0000000906001227 */ /* 0x002fc800078e00ff */
[----:B---3--:R-:W-:Y:S01]  /*bad0*/  IMAD.MOV.U32 R5, RZ, RZ, R6 ;  /* 0x000000ffff057224 */ /* 0x008fe200078e0006 */
[----:B------:R-:W-:Y:S01]  /*bae0*/  UIMAD.WIDE.U32 UR6, UR13, UR10, URZ ;  /* 0x0000000a0d0672a5 */ /* 0x000fe2000f8e003f */
[----:B--2---:R-:W-:Y:S01]  /*baf0*/  @P1 SHF.R.U32.HI R5, RZ, R11, R0 ;  /* 0x0000000bff051219 */ /* 0x004fe20000011600 */
        /* <DEDUP_REMOVED lines=9> */
[----:B------:R-:W-:Y:S02]  /*bb90*/  ULDC.64 UR8, c[0x0][0xbe0] ;  /* 0x0002f80000087ab9 */ /* 0x000fe40000000a00 */
        /* <DEDUP_REMOVED lines=29> */
[----:B------:R-:W-:Y:S02]  /*bd70*/  ISETP.GE.AND P4, PT, R205, UR5, PT ;  /* 0x00000005cd007c0c */ /* 0x000fe4000bf86270 */
[----:B------:R-:W-:Y:S02]  /*bd80*/  ISETP.GE.AND P3, PT, R204, UR5, PT ;  /* 0x00000005cc007c0c */ /* 0x000fe4000bf66270 */
[----:B------:R-:W-:-:S07]  /*bd90*/  ISETP.GE.AND P2, PT, R206, UR5, PT ;  /* 0x00000005ce007c0c */ /* 0x000fce000bf46270 */
[----:B--2---:R-:W-:-:S04]  /*bda0*/  @!P5 LEA R12, P6, R200, R5, 0x1 ;  /* 0x00000005c80cd211 */ /* 0x004fc800078c08ff */
[----:B---3--:R-:W-:Y:S02]  /*bdb0*/  @!P5 LEA.HI.X R13, R200, R3, R231, 0x1, P6 ;  /* 0x00000003c80dd211 */ /* 0x008fe400030f0ce7 */
        /* <DEDUP_REMOVED lines=10> */
.L_x_13479:
[----:B------:R-:W-:Y:S05]  /*be60*/  BSYNC B1 ;  /* 0x0000000000017941 */ /* 0x000fea0003800000 */
.L_x_13478:
[----:B---34-:R3:W4:Y:S01]  /*be70*/  SHFL.IDX PT, R3, R6, 0x1, 0x181f ;  /* 0x00381f0006037f89 */ /* 0x01872200000e0000 */
[----:B------:R-:W-:Y:S03]  /*be80*/  BSSY B1, `(.L_x_13480) ;  /* 0x0000014000017945 */ /* 0x000fe60003800000 */
[----:B--2---:R3:W2:Y:S01]  /*be90*/  SHFL.IDX PT, R5, R4, 0x1, 0x181f ;  /* 0x00381f0004057f89 */ /* 0x0046a200000e0000 */
[----:B------:R-:W-:Y:S05]  /*bea0*/  @P1 BRA `(.L_x_13481) ;  /* 0x0000000000441947 */ /* 0x000fea0003800000 */
[----:B------:R-:W-:Y:S02]  /*beb0*/  ULDC UR5, c[0x0][0xbc8] ;  /* 0x0002f20000057ab9 */ /* 0x000fe40000000800 */
[----:B------:R-:W-:Y:S02]  /*bec0*/  ISETP.GE.AND P4, PT, R200, UR5, PT ;  /* 0x00000005c8007c0c */ /* 0x000fe4000bf86270 */
[----:B------:R-:W-:Y:S02]  /*bed0*/  ISETP.GE.AND P3, PT, R205, UR5, PT ;  /* 0x00000005cd007c0c */ /* 0x000fe4000bf66270 */
[----:B------:R-:W-:Y:S02]  /*bee0*/  ISETP.GE.AND P2, PT, R204, UR5, PT ;  /* 0x00000005cc007c0c */ /* 0x000fe4000bf46270 */
[----:B------:R-:W-:-:S07]  /*bef0*/  ISETP.GE.AND P1, PT, R206, UR5, PT ;  /* 0x00000005ce007c0c */ /* 0x000fce000bf26270 */
[CC--:B--2---:R-:W-:Y:S02]  /*bf00*/  @!P4 LEA R12, P6, R200.reuse, R5.reuse, 0x1 ;  /* 0x00000005c80cc211 */ /* 0x0c4fe400078c08ff */
        /* <DEDUP_REMOVED lines=11> */
.L_x_13481:
[----:B------:R-:W-:Y:S05]  /*bfc0*/  BSYNC B1 ;  /* 0x0000000000017941 */ /* 0x000fea0003800000 */
.L_x_13480:
[----:B--2-4-:R2:W4:Y:S01]  /*bfd0*/  SHFL.IDX PT, R3, R6, 0x2, 0x181f ;  /* 0x00581f0006037f89 */ /* 0x01452200000e0000 */
        /* <DEDUP_REMOVED lines=20> */
.L_x_13483:
[----:B------:R-:W-:Y:S05]  /*c120*/  BSYNC B1 ;  /* 0x0000000000017941 */ /* 0x000fea0003800000 */
.L_x_13482:
[----:B------:R-:W-:Y:S01]  /*c130*/  VIADD R0, R10, 0x60 ;  /* 0x000000600a007836 */ /* 0x000fe20000000000 */
[----:B0---4-:R0:W4:Y:S04]  /*c140*/  SHFL.IDX PT, R3, R6, 0x3, 0x181f ;  /* 0x00781f0006037f89 */ /* 0x01112800000e0000 */
[----:B------:R-:W-:Y:S01]  /*c150*/  ISETP.GE.AND P0, PT, R0, R9, PT ;  /* 0x000000090000720c */ /* 0x000fe20003f06270 */
[----:B------:R0:W0:-:S12]  /*c160*/  SHFL.IDX PT, R5, R4, 0x3, 0x181f ;  /* 0x00781f0004057f89 */ /* 0x00001800000e0000 */
[----:B------:R-:W-:Y:S05]  /*c170*/  @P0 BRA `(.L_x_13475) ;  /* 0x0000000000440947 */ /* 0x000fea0003800000 */
[----:B------:R-:W-:Y:S02]  /*c180*/  ULDC UR5, c[0x0][0xbc8] ;  /* 0x0002f20000057ab9 */ /* 0x000fe40000000800 */
[----:B------:R-:W-:Y:S02]  /*c190*/  ISETP.GE.AND P3, PT, R200, UR5, PT ;  /* 0x00000005c8007c0c */ /* 0x000fe4000bf66270 */
[----:B------:R-:W-:Y:S02]  /*c1a0*/  ISETP.GE.AND P2, PT, R205, UR5, PT ;  /* 0x00000005cd007c0c */ /* 0x000fe4000bf46270 */
[----:B------:R-:W-:Y:S02]  /*c1b0*/  ISETP.GE.AND P1, PT, R204, UR5, PT ;  /* 0x00000005cc007c0c */ /* 0x000fe4000bf26270 */
[----:B------:R-:W-:-:S07]  /*c1c0*/  ISETP.GE.AND P0, PT, R206, UR5, PT ;  /* 0x00000005ce007c0c */ /* 0x000fce000bf06270 */
[-C--:B0123--:R-:W-:Y:S02]  /*c1d0*/  @!P3 LEA R6, P6, R200, R5.reuse, 0x1 ;  /* 0x00000005c806b211 */ /* 0x08ffe400078c08ff */
        /* <DEDUP_REMOVED lines=11> */
.L_x_13475:
[----:B------:R-:W-:Y:S05]  /*c290*/  BSYNC B0 ;  /* 0x0000000000007941 */ /* 0x000fea0003800000 */
.L_x_13467:
[----:B------:R-:W-:Y:S02]  /*c2a0*/  ULDC UR5, c[0x0][0xd38] ;  /* 0x00034e0000057ab9 */ /* 0x000fe40000000800 */
[----:B------:R-:W-:-:S06]  /*c2b0*/  UISETP.GE.AND UP0, UPT, UR4, UR5, UPT ;  /* 0x000000050400728c */ /* 0x000fcc000bf06270 */
[----:B------:R-:W-:-:S13]  /*c2c0*/  PLOP3.LUT P0, PT, PT, PT, UP0, 0x80, 0x0 ;  /* 0x000000000000781c */ /* 0x000fda0003f0f008 */
[----:B------:R-:W-:Y:S05]  /*c2d0*/  @!P0 BRA `(.L_x_13484) ;  /* 0xffffff4800e48947 */ /* 0x000fea000383ffff */
[----:B------:R-:W-:Y:S05]  /*c2e0*/  EXIT ;  /* 0x000000000000794d */ /* 0x000fea0003800000 */
.L_x_13431:
[----:B------:R-:W-:-:S08]  /*c2f0*/  NOP ;  /* 0x0000000000007918 */ /* 0x000fd00000000000 */
[----:B0-----:R-:W0:-:S00]  /*c300*/  USETMAXREG.DEALLOC.CTAPOOL 0x18 ;  /* 0x00000018000079c8 */ /* 0x001e0000080e0500 */
        /* <DEDUP_REMOVED lines=37> */
[----:B------:R-:W-:Y:S04]  /*c560*/  STL [R1+0x38], RZ ;  /* 0x000038ff01007387 */ /* 0x000fe80000100800 */
[----:B------:R1:W-:Y:S01]  /*c570*/  STL [R1+0x8], R2 ;  /* 0x0000080201007387 */ /* 0x0003e20000100800 */
[----:B0-----:R-:W-:-:S02]  /*c580*/  LOP3.LUT R3, R0, 0x40, RZ, 0xfc, !PT ;  /* 0x0000004000037812 */ /* 0x001fc400078efcff */
[C---:B-1----:R-:W-:Y:S02]  /*c590*/  LOP3.LUT R2, R0.reuse, 0x80, RZ, 0xfc, !PT ;  /* 0x0000008000027812 */ /* 0x042fe400078efcff */
[----:B------:R-:W-:-:S07]  /*c5a0*/  LOP3.LUT R0, R0, 0xc0, RZ, 0xfc, !PT ;  /* 0x000000c000007812 */ /* 0x000fce00078efcff */
.L_x_13581:
        /* <DEDUP_REMOVED lines=23> */
.L_x_13486:
[----:B------:R-:W-:Y:S01]  /*c720*/  ULDC UR9, c[0x0][0xd54] ;  /* 0x0003550000097ab9 */ /* 0x000fe20000000800 */
[----:B------:R-:W-:Y:S01]  /*c730*/  UMOV UR5, UR8 ;  /* 0x0000000800057c82 */ /* 0x000fe20008000000 */
[----:B------:R-:W-:-:S11]  /*c740*/  UISETP.NE.AND UP0, UPT, UR9, 0x1, UPT ;  /* 0x000000010900788c */ /* 0x000fd6000bf05270 */
[----:B------:R-:W-:Y:S02]  /*c750*/  @UP0 ULDC.64 UR10, c[0x0][0xd58] ;  /* 0x00035600000a0ab9 */ /* 0x000fe40000000a00 */
[----:B------:R-:W-:-:S04]  /*c760*/  UIMAD.WIDE.U32 UR6, UR8, UR10, URZ ;  /* 0x0000000a080672a5 */ /* 0x000fc8000f8e003f */
[----:B------:R-:W-:-:S04]  /*c770*/  @UP0 USHF.R.U32.HI UR5, URZ, UR11, UR7 ;  /* 0x0000000b3f050299 */ /* 0x000fc80008011607 */
[----:B------:R-:W-:-:S12]  /*c780*/  UIMAD UR6, UR5, UR9, URZ ;  /* 0x00000009050672a4 */ /* 0x000fd8000f8e023f */
.L_x_13487:
        /* <DEDUP_REMOVED lines=63> */
.L_x_13489:
        /* <DEDUP_REMOVED lines=20> */
.L_x_13492:
[----:B------:R-:W-:Y:S05]  /*ccc0*/  BSYNC B6 ;  /* 0x0000000000067941 */ /* 0x000fea0003800000 */
.L_x_13491:
        /* <DEDUP_REMOVED lines=20> */
.L_x_13495:
        /* <DEDUP_REMOVED lines=15> */
.L_x_13494:
[----:B------:R-:W-:Y:S05]  /*cf00*/  BSYNC B6 ;  /* 0x0000000000067941 */ /* 0x000fea0003800000 */
.L_x_13493:
        /* <DEDUP_REMOVED lines=27> */
.L_x_13597:
        /* <DEDUP_REMOVED lines=9> */
.L_x_13600:
        /* <DEDUP_REMOVED lines=22> */
.L_x_13499:
[----:B--2---:R-:W2:Y:S01]  /*d2b0*/  LDL R2, [R1+0x8] ;  /* 0x0000080001027983 */ /* 0x004ea20000100800 */
[----:B------:R-:W-:Y:S01]  /*d2c0*/  IMAD R0, R19, 0x8, R17 ;  /* 0x0000000813007824 */ /* 0x000fe200078e0211 */
[----:B--2---:R-:W-:-:S04]  /*d2d0*/  SHF.L.U32 R2, R2, 0x1f, RZ ;  /* 0x0000001f02027819 */ /* 0x004fc800000006ff */
[----:B------:R-:W2:Y:S02]  /*d2e0*/  SYNCS.PHASECHK.TRANS64.TRYWAIT P0, [R0+URZ+0x32440], R2 ;  /* 0x03244002000075a7 */ /* 0x000ea4000800017f */
[----:B--2---:R-:W-:Y:S05]  /*d2f0*/  @!P0 BRA `(.L_x_13500) ;  /* 0x0000004800048947 */ /* 0x004fea0003800000 */
.L_x_13601:
        /* <DEDUP_REMOVED lines=11> */
.L_x_13501:
        /* <DEDUP_REMOVED lines=16> */
[----:B------:R-:W-:-:S09]  /*d4b0*/  UIMAD UR35, UR35, 0x60, URZ ;  /* 0x00000060232378a4 */ /* 0x000fd2000f8e023f */
[----:B------:R2:W-:Y:S02]  /*d4c0*/  UTMALDG.4D [UR32], [UR4], desc[UR6] ;  /* 0x00000620040075b4 */ /* 0x0005e40008019000 */
[----:B--2---:R-:W-:Y:S01]  /*d4d0*/  NOP ;  /* 0x0000000000007918 */ /* 0x004fe20000000000 */
.L_x_13497:
        /* <DEDUP_REMOVED lines=24> */
.L_x_13503:
[----:B------:R-:W-:Y:S05]  /*d660*/  BSYNC B6 ;  /* 0x0000000000067941 */ /* 0x000fea0003800000 */
.L_x_13502:
[----:B------:R-:W2:Y:S01]  /*d670*/  S2R R2, SR_TID.X ;  /* 0x0000000000027919 */ /* 0x000ea20000002100 */
[----:B------:R-:W3:Y:S01]  /*d680*/  LDC R6, c[0x0][0x448] ;  /* 0x00011200ff067b82 */ /* 0x000ee20000000800 */
        /* <DEDUP_REMOVED lines=11> */
[----:B---3--:R-:W-:Y:S01]  /*d740*/  ISETP.NE.AND P0, PT, R6, 0x1, PT ;  /* 0x000000010600780c */ /* 0x008fe20003f05270 */
[----:B------:R-:W-:Y:S01]  /*d750*/  IMAD.U32 R5, RZ, RZ, UR5 ;  /* 0x00000005ff057e24 */ /* 0x000fe2000f8e00ff */
[----:B--2---:R-:W-:Y:S01]  /*d760*/  LOP3.LUT R0, R2, 0x7f, RZ, 0xc0, !PT ;  /* 0x0000007f02007812 */ /* 0x004fe200078ec0ff */
[----:B-1----:R-:W-:-:S03]  /*d770*/  IMAD.SHL.U32 R4, R4, 0x10, RZ ;  /* 0x0000001004047824 */ /* 0x002fc600078e00ff */
[----:B------:R-:W-:-:S07]  /*d780*/  SHF.R.U32.HI R0, RZ, 0x3, R0 ;  /* 0x00000003ff007819 */ /* 0x000fce0000011600 */
[----:B------:R-:W1:Y:S01]  /*d790*/  @P0 LDC R3, c[0x0][0x44c] ;  /* 0x00011300ff030b82 */ /* 0x000e620000000800 */
[----:B------:R-:W-:Y:S01]  /*d7a0*/  LOP3.LUT R4, R0, 0x70, R4, 0xf8, !PT ;  /* 0x0000007000047812 */ /* 0x000fe200078ef804 */
[----:B------:R-:W-:-:S04]  /*d7b0*/  IMAD.U32 R0, RZ, RZ, UR42 ;  /* 0x0000002aff007e24 */ /* 0x000fc8000f8e00ff */
[----:B0-----:R-:W-:Y:S02]  /*d7c0*/  IMAD R7, R0, 0x80, R4 ;  /* 0x0000008000077824 */ /* 0x001fe400078e0204 */
[----:B------:R-:W0:Y:S01]  /*d7d0*/  @P0 LDC R2, c[0x0][0x450] ;  /* 0x00011400ff020b82 */ /* 0x000e220000000800 */
[----:B------:R-:W-:Y:S01]  /*d7e0*/  IMAD.U32 R4, RZ, RZ, UR4 ;  /* 0x00000004ff047e24 */ /* 0x000fe2000f8e00ff */
[----:B------:R-:W-:Y:S01]  /*d7f0*/  ULDC.64 UR4, c[0x0][0x2d0] ;  /* 0x0000b40000047ab9 */ /* 0x000fe20000000a00 */
[----:B------:R-:W-:Y:S01]  /*d800*/  IMAD.MOV.U32 R0, RZ, RZ, R7 ;  /* 0x000000ffff007224 */ /* 0x000fe200078e0007 */
[----:B------:R2:W-:Y:S04]  /*d810*/  STL [R1+0x18], R7 ;  /* 0x0000180701007387 */ /* 0x0005e80000100800 */
[----:B------:R3:W5:Y:S01]  /*d820*/  LDL R8, [R1+0x4] ;  /* 0x0000040001087983 */ /* 0x0007620000100800 */
[----:B-1----:R-:W-:-:S05]  /*d830*/  @P0 IMAD.HI.U32 R3, R7, R3, RZ ;  /* 0x0000000307030227 */ /* 0x002fca00078e00ff */
[----:B0-----:R-:W-:Y:S01]  /*d840*/  @P0 SHF.R.U32.HI R0, RZ, R2, R3 ;  /* 0x00000002ff000219 */ /* 0x001fe20000011603 */
        /* <DEDUP_REMOVED lines=27> */
[----:B------:R-:W-:Y:S01]  /*da00*/  ULDC UR4, c[0x0][0x288] ;  /* 0x0000a20000047ab9 */ /* 0x000fe20000000800 */
[----:B------:R-:W0:Y:S01]  /*da10*/  SHFL.IDX PT, R5, R0, RZ, 0x181f ;  /* 0x00181fff00057589 */ /* 0x000e2200000e0000 */
[----:B------:R-:W-:Y:S02]  /*da20*/  IMAD R2, R6, UR4, RZ ;  /* 0x0000000406027c24 */ /* 0x000fe4000f8e02ff */
[----:B------:R-:W-:Y:S01]  /*da30*/  IMAD.U32 R6, RZ, RZ, UR42 ;  /* 0x0000002aff067e24 */ /* 0x000fe2000f8e00ff */
[----:B------:R-:W1:Y:S03]  /*da40*/  SHFL.IDX PT, R4, R3, RZ, 0x181f ;  /* 0x00181fff03047589 */ /* 0x000e6600000e0000 */
[----:B------:R-:W-:Y:S01]  /*da50*/  IMAD R10, R6, 0x80, R10 ;  /* 0x00000080060a7824 */ /* 0x000fe200078e020a */
[----:B------:R-:W-:Y:S03]  /*da60*/  SHFL.IDX PT, R7, R3, 0x1, 0x181f ;  /* 0x00381f0003077f89 */ /* 0x000fe600000e0000 */
[C---:B------:R-:W-:Y:S01]  /*da70*/  VIADD R11, R10.reuse, 0x10 ;  /* 0x000000100a0b7836 */ /* 0x040fe20000000000 */
[-C--:B------:R-:W-:Y:S01]  /*da80*/  ISETP.GE.AND P3, PT, R10, R2.reuse, PT ;  /* 0x000000020a00720c */ /* 0x080fe20003f66270 */
[----:B------:R-:W2:Y:S03]  /*da90*/  SHFL.IDX PT, R6, R0, 0x1, 0x181f ;  /* 0x00381f0000067f89 */ /* 0x000ea600000e0000 */
[----:B------:R-:W-:Y:S01]  /*daa0*/  ISETP.GE.AND P1, PT, R11, R2, PT ;  /* 0x000000020b00720c */ /* 0x000fe20003f26270 */
[----:B------:R-:W-:Y:S04]  /*dab0*/  STL [R1+0x10], R10 ;  /* 0x0000100a01007387 */ /* 0x000fe80000100800 */
[----:B------:R3:W-:Y:S04]  /*dac0*/  STL [R1+0x20], R11 ;  /* 0x0000200b01007387 */ /* 0x0007e80000100800 */
[----:B0-----:R-:W-:-:S05]  /*dad0*/  @!P3 LEA R5, P2, R9, R5, 0x1 ;  /* 0x000000050905b211 */ /* 0x001fca00078408ff */
[----:B-1----:R-:W-:Y:S02]  /*dae0*/  @!P3 IMAD.X R4, RZ, RZ, R4, P2 ;  /* 0x000000ffff04b224 */ /* 0x002fe400010e0604 */
[----:B---3--:R-:W-:-:S03]  /*daf0*/  VIADD R11, R10, 0x20 ;  /* 0x000000200a0b7836 */ /* 0x008fc60000000000 */
[-C--:B------:R-:W-:Y:S02]  /*db00*/  @!P3 LOP3.LUT R5, R5, R4.reuse, RZ, 0x3c, !PT ;  /* 0x000000040505b212 */ /* 0x080fe400078e3cff */
[----:B------:R-:W-:Y:S02]  /*db10*/  STL [R1+0x24], R11 ;  /* 0x0000240b01007387 */ /* 0x000fe40000100800 */
[----:B------:R-:W-:-:S04]  /*db20*/  @!P3 LOP3.LUT R4, R5, R4, RZ, 0x3c, !PT ;  /* 0x000000040504b212 */ /* 0x000fc800078e3cff */
[----:B------:R-:W-:-:S05]  /*db30*/  @!P3 LOP3.LUT R5, R5, R4, RZ, 0x3c, !PT ;  /* 0x000000040505b212 */ /* 0x000fca00078e3cff */
[----:B-----5:R2:W-:Y:S02]  /*db40*/  @!P3 LDGSTS.E.BYPASS.LTC128B.128 [R8+0x18400], desc[UR60][R4.64], !P0 ;  /* 0x184000000408bfae */ /* 0x0205e4000c101d7c */
[----:B--2---:R-:W-:Y:S02]  /*db50*/  @!P1 LEA R4, P2, R9, R6, 0x1 ;  /* 0x0000000609049211 */ /* 0x004fe400078408ff */
[----:B------:R-:W-:Y:S03]  /*db60*/  SHFL.IDX PT, R6, R3, 0x3, 0x181f ;  /* 0x00781f0003067f89 */ /* 0x000fe600000e0000 */
[----:B------:R-:W-:Y:S02]  /*db70*/  @!P1 IMAD.X R5, RZ, RZ, R7, P2 ;  /* 0x000000ffff059224 */ /* 0x000fe400010e0607 */
        /* <DEDUP_REMOVED lines=55> */
.L_x_13618:
        /* <DEDUP_REMOVED lines=12> */
.L_x_13505:
        /* <DEDUP_REMOVED lines=35> */
.L_x_13507:
[----:B------:R-:W-:Y:S05]  /*e1e0*/  BSYNC B6 ;  /* 0x0000000000067941 */ /* 0x000fea0003800000 */
.L_x_13506:
        /* <DEDUP_REMOVED lines=62> */
[----:B--2---:R-:W-:-:S03]  /*e5d0*/  ISETP.GE.AND P5, PT, R10, R0, PT ;  /* 0x000000000a00720c */ /* 0x004fc60003fa6270 */
[----:B------:R-:W2:Y:S01]  /*e5e0*/  LDL.LU R10, [R1+0x28] ;  /* 0x00002800010a7983 */ /* 0x000ea20000300800 */
[----:B---3--:R-:W-:-:S03]  /*e5f0*/  ISETP.GE.AND P4, PT, R3, R0, PT ;  /* 0x000000000300720c */ /* 0x008fc60003f86270 */
[----:B------:R-:W0:Y:S04]  /*e600*/  SHFL.IDX PT, R3, R5, RZ, 0x181f ;  /* 0x00181fff05037589 */ /* 0x000e2800000e0000 */
[----:B------:R-:W3:Y:S02]  /*e610*/  LDL.LU R12, [R1+0x2c] ;  /* 0x00002c00010c7983 */ /* 0x000ee40000300800 */
        /* <DEDUP_REMOVED lines=65> */
.L_x_13636:
        /* <DEDUP_REMOVED lines=14> */
.L_x_13510:
[----:B------:R-:W-:Y:S05]  /*eb10*/  BSYNC B0 ;  /* 0x0000000000007941 */ /* 0x000fea0003800000 */
.L_x_13509:
[----:B------:R-:W-:Y:S01]  /*eb20*/  NOP ;  /* 0x0000000000007918 */ /* 0x000fe20000000000 */
[----:B------:R-:W-:-:S13]  /*eb30*/  PLOP3.LUT P0, PT, PT, PT, PT, 0x80, 0x0 ;  /* 0x000000000000781c */ /* 0x000fda0003f0f070 */
.L_x_13511:
        /* <DEDUP_REMOVED lines=18> */
.L_x_13637:
[----:B------:R-:W-:Y:S05]  /*ec60*/  BSYNC B0 ;  /* 0x0000000000007941 */ /* 0x000fea0003800000 */
.L_x_13512:
[----:B------:R-:W-:Y:S01]  /*ec70*/  LOP3.LUT P0, RZ, R18, 0x2, RZ, 0xc0, !PT ;  /* 0x0000000212ff7812 */ /* 0x000fe2000780c0ff */
[----:B------:R-:W-:-:S12]  /*ec80*/  BSSY B0, `(.L_x_13514) ;  /* 0x0000058000007945 */ /* 0x000fd80003800000 */
        /* <DEDUP_REMOVED lines=10> */
.L_x_13638:
[----:B------:R-:W-:Y:S05]  /*ed30*/  BSYNC B1 ;  /* 0x0000000000017941 */ /* 0x000fea0003800000 */
.L_x_13516:
        /* <DEDUP_REMOVED lines=9> */
.L_x_13519:
[----:B------:R-:W-:Y:S05]  /*edd0*/  BSYNC B1 ;  /* 0x0000000000017941 */ /* 0x000fea0003800000 */
.L_x_13518:
        /* <DEDUP_REMOVED lines=11> */
.L_x_13520:
        /* <DEDUP_REMOVED lines=15> */
.L_x_13521:
        /* <DEDUP_REMOVED lines=15> */
.L_x_13522:
        /* <DEDUP_REMOVED lines=15> */
.L_x_13523:
        /* <DEDUP_REMOVED lines=10> */
.L_x_13515:
[----:B------:R-:W-:Y:S05]  /*f200*/  BSYNC B0 ;  /* 0x0000000000007941 */ /* 0x000fea0003800000 */
.L_x_13514:
[----:B------:R-:W-:-:S06]  /*f210*/  UISETP.GE.AND UP0, UPT, UR41, 0x2, UPT ;  /* 0x000000022900788c */ /* 0x000fcc000bf06270 */
[----:B------:R-:W-:-:S13]  /*f220*/  PLOP3.LUT P0, PT, PT, PT, UP0, 0x80, 0x0 ;  /* 0x000000000000781c */ /* 0x000fda0003f0f008 */
[----:B------:R-:W-:Y:S05]  /*f230*/  @!P0 BRA `(.L_x_13524) ;  /* 0x0000001c00748947 */ /* 0x000fea0003800000 */
[----:B------:R-:W-:Y:S02]  /*f240*/  ULOP3.LUT UR4, UR41, 0x1, URZ, 0xc0, !UPT ;  /* 0x0000000129047892 */ /* 0x000fe4000f8ec03f */
[----:B--2---:R-:W-:Y:S02]  /*f250*/  IMAD.U32 R6, RZ, RZ, UR41 ;  /* 0x00000029ff067e24 */ /* 0x004fe4000f8e00ff */
        /* <DEDUP_REMOVED lines=18> */
[----:B-1----:R-:W2:Y:S01]  /*f380*/  LDL R5, [R1+0xc] ;  /* 0x00000c0001057983 */ /* 0x002ea20000100800 */
        /* <DEDUP_REMOVED lines=13> */
[C---:B---3--:R-:W-:Y:S02]  /*f460*/  IMAD R7, R9.reuse, UR5, R7 ;  /* 0x0000000509077c24 */ /* 0x048fe4000f8e0207 */
[----:B------:R-:W-:-:S04]  /*f470*/  IMAD.WIDE.U32 R4, R9, UR4, R4 ;  /* 0x0000000409047c25 */ /* 0x000fc8000f8e0004 */
[----:B------:R-:W-:Y:S01]  /*f480*/  IMAD.IADD R7, R7, 0x1, R5 ;  /* 0x0000000107077824 */ /* 0x000fe200078e0205 */
[----:B-1----:R-:W-:-:S04]  /*f490*/  LEA R2, P0, R4, R2, 0x2 ;  /* 0x0000000204027211 */ /* 0x002fc800078010ff */
[----:B------:R-:W-:-:S05]  /*f4a0*/  LEA.HI.X R3, R4, R3, R7, 0x2, P0 ;  /* 0x0000000304037211 */ /* 0x000fca00000f1407 */
[----:B------:R2:W5:Y:S04]  /*f4b0*/  LDG.E R16, desc[UR60][R2.64] ;  /* 0x0000003c02107981 */ /* 0x000568000c1e1900 */
.L_x_13528:
[----:B--2---:R-:W1:Y:S01]  /*f4c0*/  S2R R2, SR_TID.X ;  /* 0x0000000000027919 */ /* 0x004e620000002100 */
[----:B------:R-:W-:Y:S01]  /*f4d0*/  IMAD R3, R19, 0x8, R17 ;  /* 0x0000000813037824 */ /* 0x000fe200078e0211 */
[----:B------:R-:W-:Y:S01]  /*f4e0*/  BSSY B1, `(.L_x_13529) ;  /* 0x0000006000017945 */ /* 0x000fe20003800000 */
[----:B-1----:R-:W-:Y:S02]  /*f4f0*/  LOP3.LUT R4, R2, 0x7f, RZ, 0xc0, !PT ;  /* 0x0000007f02047812 */ /* 0x002fe400078ec0ff */
[----:B------:R-:W-:Y:S02]  /*f500*/  SHF.L.U32 R2, R8, 0x1f, RZ ;  /* 0x0000001f08027819 */ /* 0x000fe400000006ff */
[----:B------:R-:W-:Y:S02]  /*f510*/  ISETP.NE.AND P1, PT, R4, RZ, PT ;  /* 0x000000ff0400720c */ /* 0x000fe40003f25270 */
[----:B------:R-:W1:Y:S02]  /*f520*/  SYNCS.PHASECHK.TRANS64.TRYWAIT P0, [R3+URZ+0x32440], R2 ;  /* 0x03244002030075a7 */ /* 0x000e64000800017f */
[----:B-1----:R-:W-:Y:S09]  /*f530*/  @!P0 BRA `(.L_x_13530) ;  /* 0x0000003c00bc8947 */ /* 0x002ff20003800000 */
.L_x_13639:
[----:B------:R-:W-:Y:S05]  /*f540*/  BSYNC B1 ;  /* 0x0000000000017941 */ /* 0x000fea0003800000 */
.L_x_13529:
        /* <DEDUP_REMOVED lines=9> */
.L_x_13532:
[----:B------:R-:W-:Y:S05]  /*f5e0*/  BSYNC B1 ;  /* 0x0000000000017941 */ /* 0x000fea0003800000 */
.L_x_13531:
        /* <DEDUP_REMOVED lines=12> */
.L_x_13533:
        /* <DEDUP_REMOVED lines=12> */
.L_x_13640:
[----:B------:R-:W-:Y:S05]  /*f770*/  BSYNC B1 ;  /* 0x0000000000017941 */ /* 0x000fea0003800000 */
.L_x_13534:
        /* <DEDUP_REMOVED lines=11> */
.L_x_13537:
[----:B------:R-:W-:Y:S05]  /*f830*/  BSYNC B1 ;  /* 0x0000000000017941 */ /* 0x000fea0003800000 */
.L_x_13536:
        /* <DEDUP_REMOVED lines=10> */
.L_x_13538:
        /* <DEDUP_REMOVED lines=15> */
.L_x_13539:
        /* <DEDUP_REMOVED lines=15> */
.L_x_13540:
        /* <DEDUP_REMOVED lines=15> */
.L_x_13541:
        /* <DEDUP_REMOVED lines=8> */
[----:B--2---:R-:W-:Y:S05]  /*fc30*/  @P0 BRA.U.ANY `(.L_x_13541) ;  /* 0xfffffffd00dc0947 */ /* 0x004fea000393ffff */
.L_x_13527:
[----:B------:R-:W-:Y:S05]  /*fc40*/  BSYNC B0 ;  /* 0x0000000000007941 */ /* 0x000fea0003800000 */
.L_x_13526:
[----:B------:R-:W-:-:S06]  /*fc50*/  UIADD3 UR4, UR41, -0x3, URZ ;  /* 0xfffffffd29047890 */ /* 0x000fcc000fffe03f */
[----:B------:R-:W-:-:S07]  /*fc60*/  IMAD.U32 R0, RZ, RZ, UR4 ;  /* 0x00000004ff007e24 */ /* 0x000fce000f8e00ff */
.L_x_13525:
[----:B------:R-:W-:Y:S01]  /*fc70*/  ISETP.NE.AND P0, PT, R6, RZ, PT ;  /* 0x000000ff0600720c */ /* 0x000fe20003f05270 */
[----:B------:R-:W-:-:S12]  /*fc80*/  BSSY B0, `(.L_x_13524) ;  /* 0x0000138000007945 */ /* 0x000fd80003800000 */
[----:B------:R-:W-:Y:S05]  /*fc90*/  @!P0 BRA `(.L_x_13542) ;  /* 0x0000001000d88947 */ /* 0x000fea0003800000 */
.L_x_13575:
[----:B--2---:R-:W2:Y:S01]  /*fca0*/  LDL.LU R2, [R1+0x8] ;  /* 0x0000080001027983 */ /* 0x004ea20000300800 */
        /* <DEDUP_REMOVED lines=32> */
.L_x_13545:
        /* <DEDUP_REMOVED lines=8> */
.L_x_13641:
[----:B------:R-:W-:Y:S05]  /*ff30*/  BSYNC B2 ;  /* 0x0000000000027941 */ /* 0x000fea0003800000 */
.L_x_13546:
        /* <DEDUP_REMOVED lines=9> */
.L_x_13549:
[----:B------:R-:W-:Y:S05]  /*ffd0*/  BSYNC B2 ;  /* 0x0000000000027941 */ /* 0x000fea0003800000 */
.L_x_13548:
        /* <DEDUP_REMOVED lines=11> */
.L_x_13550:
        /* <DEDUP_REMOVED lines=13> */
.L_x_13642:
[----:B------:R-:W-:Y:S05]  /*10160*/  BSYNC B2 ;  /* 0x0000000000027941 */ /* 0x000fea0003800000 */
.L_x_13551:
        /* <DEDUP_REMOVED lines=11> */
.L_x_13554:
[----:B------:R-:W-:Y:S05]  /*10220*/  BSYNC B2 ;  /* 0x0000000000027941 */ /* 0x000fea0003800000 */
.L_x_13553:
        /* <DEDUP_REMOVED lines=9> */
.L_x_13555:
        /* <DEDUP_REMOVED lines=15> */
.L_x_13556:
        /* <DEDUP_REMOVED lines=15> */
.L_x_13557:
        /* <DEDUP_REMOVED lines=15> */
.L_x_13558:
        /* <DEDUP_REMOVED lines=10> */
.L_x_13544:
[----:B------:R-:W-:Y:S05]  /*10630*/  BSYNC B1 ;  /* 0x0000000000017941 */ /* 0x000fea0003800000 */
.L_x_13543:
        /* <DEDUP_REMOVED lines=10> */
[----:B------:R-:W-:-:S12]  /*106e0*/  VIADD R6, R0, 0xffffffff ;  /* 0xffffffff00067836 */ /* 0x000fd80000000000 */
[----:B------:R-:W-:Y:S05]  /*106f0*/  @!P2 BRA `(.L_x_13561) ;  /* 0x000000000050a947 */ /* 0x000fea0003800000 */
[----:B------:R-:W3:Y:S01]  /*10700*/  LDL R10, [R1+0xc] ;  /* 0x00000c00010a7983 */ /* 0x000ee20000100800 */
[----:B-1----:R-:W1:Y:S01]  /*10710*/  LDC R4, c[0x0][0x43c] ;  /* 0x00010f00ff047b82 */ /* 0x002e620000000800 */
[----:B------:R-:W-:Y:S02]  /*10720*/  ULDC.64 UR4, c[0x0][0x428] ;  /* 0x00010a0000047ab9 */ /* 0x000fe40000000a00 */
[----:B------:R-:W4:Y:S01]  /*10730*/  LDL R9, [R1] ;  /* 0x0000000001097983 */ /* 0x000f220000100800 */
        /* <DEDUP_REMOVED lines=10> */
[----:B------:R-:W-:Y:S01]  /*107e0*/  IMAD.WIDE.U32 R2, R9, UR4, R2 ;  /* 0x0000000409027c25 */ /* 0x000fe2000f8e0002 */
[----:B------:R-:W-:-:S03]  /*107f0*/  ULDC.64 UR4, c[0x0][0x418] ;  /* 0x0001060000047ab9 */ /* 0x000fc60000000a00 */
[----:B------:R-:W-:Y:S01]  /*10800*/  IMAD.IADD R3, R4, 0x1, R3 ;  /* 0x0000000104037824 */ /* 0x000fe200078e0203 */
[----:B------:R-:W-:-:S04]  /*10810*/  LEA R4, P0, R2, UR4, 0x2 ;  /* 0x0000000402047c11 */ /* 0x000fc8000f8010ff */
[----:B------:R-:W-:-:S05]  /*10820*/  LEA.HI.X R5, R2, UR5, R3, 0x2, P0 ;  /* 0x0000000502057c11 */ /* 0x000fca00080f1403 */
[----:B------:R3:W5:Y:S04]  /*10830*/  LDG.E R16, desc[UR60][R4.64] ;  /* 0x0000003c04107981 */ /* 0x000768000c1e1900 */
.L_x_13561:
[----:B------:R-:W4:Y:S01]  /*10840*/  S2R R2, SR_TID.X ;  /* 0x0000000000027919 */ /* 0x000f220000002100 */
[----:B-1-3--:R-:W-:Y:S01]  /*10850*/  IMAD R4, R19, 0x8, R17 ;  /* 0x0000000813047824 */ /* 0x00afe200078e0211 */
[----:B------:R-:W-:Y:S01]  /*10860*/  BSSY B2, `(.L_x_13562) ;  /* 0x0000006000027945 */ /* 0x000fe20003800000 */
[----:B----4-:R-:W-:Y:S02]  /*10870*/  LOP3.LUT R3, R2, 0x7f, RZ, 0xc0, !PT ;  /* 0x0000007f02037812 */ /* 0x010fe400078ec0ff */
[----:B------:R-:W-:Y:S02]  /*10880*/  SHF.L.U32 R2, R7, 0x1f, RZ ;  /* 0x0000001f07027819 */ /* 0x000fe400000006ff */
[----:B------:R-:W-:Y:S02]  /*10890*/  ISETP.NE.AND P1, PT, R3, RZ, PT ;  /* 0x000000ff0300720c */ /* 0x000fe40003f25270 */
[----:B------:R-:W1:Y:S02]  /*108a0*/  SYNCS.PHASECHK.TRANS64.TRYWAIT P0, [R4+URZ+0x32440], R2 ;  /* 0x03244002040075a7 */ /* 0x000e64000800017f */
[----:B-1----:R-:W-:Y:S09]  /*108b0*/  @!P0 BRA `(.L_x_13563) ;  /* 0x0000002c002c8947 */ /* 0x002ff20003800000 */
.L_x_13643:
[----:B------:R-:W-:Y:S05]  /*108c0*/  BSYNC B2 ;  /* 0x0000000000027941 */ /* 0x000fea0003800000 */
.L_x_13562:
        /* <DEDUP_REMOVED lines=9> */
.L_x_13565:
[----:B------:R-:W-:Y:S05]  /*10960*/  BSYNC B2 ;  /* 0x0000000000027941 */ /* 0x000fea0003800000 */
.L_x_13564:
[----:B--2---:R-:W-:Y:S01]  /*10970*/  IMAD.MOV.U32 R7, RZ, RZ, RZ ;  /* 0x000000ffff077224 */ /* 0x004fe200078e00ff */
        /* <DEDUP_REMOVED lines=10> */
.L_x_13566:
        /* <DEDUP_REMOVED lines=13> */
.L_x_13644:
[----:B------:R-:W-:Y:S05]  /*10af0*/  BSYNC B2 ;  /* 0x0000000000027941 */ /* 0x000fea0003800000 */
.L_x_13567:
        /* <DEDUP_REMOVED lines=11> */
.L_x_13570:
[----:B------:R-:W-:Y:S05]  /*10bb0*/  BSYNC B2 ;  /* 0x0000000000027941 */ /* 0x000fea0003800000 */
.L_x_13569:
        /* <DEDUP_REMOVED lines=9> */
.L_x_13571:
        /* <DEDUP_REMOVED lines=15> */
.L_x_13572:
        /* <DEDUP_REMOVED lines=15> */
.L_x_13573:
        /* <DEDUP_REMOVED lines=15> */
.L_x_13574:
        /* <DEDUP_REMOVED lines=10> */
.L_x_13560:
[----:B------:R-:W-:Y:S05]  /*10fc0*/  BSYNC B1 ;  /* 0x0000000000017941 */ /* 0x000fea0003800000 */
.L_x_13559:
[C---:B------:R-:W-:Y:S01]  /*10fd0*/  ISETP.GT.AND P0, PT, R0.reuse, 0x1, PT ;  /* 0x000000010000780c */ /* 0x040fe20003f04270 */
[----:B------:R-:W-:-:S12]  /*10fe0*/  VIADD R0, R0, 0xfffffffe ;  /* 0xfffffffe00007836 */ /* 0x000fd80000000000 */
[----:B------:R-:W-:Y:S05]  /*10ff0*/  @P0 BRA `(.L_x_13575) ;  /* 0xffffffec00280947 */ /* 0x000fea000383ffff */
.L_x_13542:
[----:B------:R-:W-:Y:S05]  /*11000*/  BSYNC B0 ;  /* 0x0000000000007941 */ /* 0x000fea0003800000 */
.L_x_13524:
        /* <DEDUP_REMOVED lines=20> */
[----:B--2---:R-:W0:Y:S01]  /*11150*/  POPC R7, R4 ;  /* 0x0000000400077309 */ /* 0x004e220000000000 */
[----:B---3--:R-:W0:Y:S02]  /*11160*/  SHFL.IDX PT, R0, R3, R0, 0x1f ;  /* 0x00001f0003007589 */ /* 0x008e2400000e0000 */
[----:B0-----:R-:W-:-:S05]  /*11170*/  IADD3 R0, R0, UR44, R7 ;  /* 0x0000002c00007c10 */ /* 0x001fca000fffe007 */
[----:B------:R3:W-:Y:S02]  /*11180*/  STL [R1+0x14], R0 ;  /* 0x0000140001007387 */ /* 0x0007e40000100800 */
.L_x_13577:
[----:B------:R-:W-:Y:S05]  /*11190*/  BSYNC B0 ;  /* 0x0000000000007941 */ /* 0x000fea0003800000 */
.L_x_13576:
[----:B------:R-:W-:-:S07]  /*111a0*/  SEL R19, R19, RZ, P1 ;  /* 0x000000ff13137207 */ /* 0x000fce0000800000 */
.L_x_13490:
[----:B------:R-:W-:Y:S05]  /*111b0*/  BSYNC B7 ;  /* 0x0000000000077941 */ /* 0x000fea0003800000 */
.L_x_13488:
[----:B0-----:R0:W5:Y:S01]  /*111c0*/  LDL R2, [R1+0x14] ;  /* 0x0000140001027983 */ /* 0x0011620000100800 */
[----:B------:R-:W-:-:S13]  /*111d0*/  LOP3.LUT P1, RZ, R18, 0x80, RZ, 0xc0, !PT ;  /* 0x0000008012ff7812 */ /* 0x000fda000782c0ff */
        /* <DEDUP_REMOVED lines=11> */
.L_x_13578:
[----:B------:R-:W-:-:S03]  /*11290*/  UMOV UR4, 0xffffffff ;  /* 0xffffffff00047882 */ /* 0x000fc60000000000 */
[----:B------:R-:W-:Y:S05]  /*112a0*/  BRA.DIV UR4, `(.L_x_13580) ;  /* 0x0000002204d87947 */ /* 0x000fea000b800000 */
[----:B-----5:R0:W4:Y:S02]  /*112b0*/  SHFL.IDX PT, R14, R2, RZ, 0x1f ;  /* 0x00001fff020e7589 */ /* 0x02012400000e0000 */
.L_x_13647:
[----:B------:R-:W5:Y:S01]  /*112c0*/  @!P0 S2R R3, SR_CgaCtaId ;  /* 0x0000000000038919 */ /* 0x000f620000008800 */
[----:B------:R-:W-:Y:S05]  /*112d0*/  WARPSYNC.ALL ;  /* 0x0000000000007948 */ /* 0x000fea0003800000 */
[----:B------:R-:W-:Y:S01]  /*112e0*/  BAR.SYNC.DEFER_BLOCKING 0x4, 0x180 ;  /* 0x0106000000007b1d */ /* 0x000fe20000010000 */
[----:B---3--:R-:W-:-:S05]  /*112f0*/  @!P0 MOV R0, 0x400 ;  /* 0x0000040000008802 */ /* 0x008fca0000000f00 */
[----:B----4-:R3:W-:Y:S01]  /*11300*/  STL [R1+0x14], R14 ;  /* 0x0000140e01007387 */ /* 0x0107e20000100800 */
[----:B-----5:R-:W-:-:S05]  /*11310*/  @!P0 LEA R17, R3, R0, 0x18 ;  /* 0x0000000003118211 */ /* 0x020fca00078ec0ff */
[----:B------:R3:W-:Y:S01]  /*11320*/  @!P0 STS [R17+0x324d0], R2 ;  /* 0x0324d00211008388 */ /* 0x0007e20000000800 */
[----:B------:R-:W-:Y:S06]  /*11330*/  BAR.ARV 0x5, 0x180 ;  /* 0x0146000000007b1d */ /* 0x000fec0000002000 */
.L_x_13579:
[----:B---3--:R-:W3:Y:S01]  /*11340*/  LDL R0, [R1+0x14] ;  /* 0x0000140001007983 */ /* 0x008ee20000100800 */
[----:B------:R-:W-:Y:S02]  /*11350*/  ULDC UR4, c[0x0][0xd38] ;  /* 0x00034e0000047ab9 */ /* 0x000fe40000000800 */
[----:B---3--:R-:W-:-:S13]  /*11360*/  ISETP.GE.AND P0, PT, R0, UR4, PT ;  /* 0x0000000400007c0c */ /* 0x008fda000bf06270 */
[----:B------:R-:W-:Y:S05]  /*11370*/  @!P0 BRA `(.L_x_13581) ;  /* 0xffffffb0008c8947 */ /* 0x000fea000383ffff */
.L_x_13485:
[----:B0-----:R-:W3:Y:S01]  /*11380*/  LDL.LU R0, [R1+0x38] ;  /* 0x0000380001007983 */ /* 0x001ee20000300800 */
[----:B------:R-:W-:Y:S01]  /*11390*/  BSSY B0, `(.L_x_13582) ;  /* 0x000000b000007945 */ /* 0x000fe20003800000 */
[----:B-1----:R-:W0:Y:S01]  /*113a0*/  S2R R5, SR_CgaCtaId ;  /* 0x0000000000057919 */ /* 0x002e220000008800 */
[----:B---3--:R-:W-:-:S05]  /*113b0*/  VIADD R0, R0, 0x1 ;  /* 0x0000000100007836 */ /* 0x008fca0000000000 */
[----:B----4-:R-:W-:-:S04]  /*113c0*/  LEA.HI R2, R0, R0, RZ, 0x1 ;  /* 0x0000000000027211 */ /* 0x010fc800078f08ff */
[----:B------:R-:W-:-:S05]  /*113d0*/  LOP3.LUT R3, R2, 0xfffffffe, RZ, 0xc0, !PT ;  /* 0xfffffffe02037812 */ /* 0x000fca00078ec0ff */
[----:B------:R-:W-:Y:S01]  /*113e0*/  IMAD.IADD R3, R0, 0x1, -R3 ;  /* 0x0000000100037824 */ /* 0x000fe200078e0a03 */
[----:B------:R-:W-:-:S04]  /*113f0*/  MOV R0, 0x400 ;  /* 0x0000040000007802 */ /* 0x000fc80000000f00 */
[----:B0-----:R-:W-:Y:S02]  /*11400*/  LEA R0, R5, R0, 0x18 ;  /* 0x0000000005007211 */ /* 0x001fe400078ec0ff */
[----:B------:R-:W-:-:S04]  /*11410*/  SHF.L.U32 R3, R3, 0x1f, RZ ;  /* 0x0000001f03037819 */ /* 0x000fc800000006ff */
[----:B------:R-:W0:Y:S02]  /*11420*/  SYNCS.PHASECHK.TRANS64.TRYWAIT P0, [R0+URZ+0x32420], R3 ;  /* 0x03242003000075a7 */ /* 0x000e24000800017f */
[----:B0-----:R-:W-:Y:S05]  /*11430*/  @!P0 BRA `(.L_x_13583) ;  /* 0x00000020009c8947 */ /* 0x001fea0003800000 */
.L_x_13648:
[----:B------:R-:W-:Y:S05]  /*11440*/  BSYNC B0 ;  /* 0x0000000000007941 */ /* 0x000fea0003800000 */
.L_x_13582:
[----:B------:R-:W-:-:S03]  /*11450*/  UMOV UR4, 0xffffffff ;  /* 0xffffffff00047882 */ /* 0x000fc60000000000 */
[----:B------:R-:W-:Y:S05]  /*11460*/  BRA.DIV UR4, `(.L_x_13584) ;  /* 0x0000002204a47947 */ /* 0x000fea000b800000 */
[----:B------:R-:W1:Y:S02]  /*11470*/  S2R R2, SR_TID.X ;  /* 0x0000000000027919 */ /* 0x000e640000002100 */
[----:B-1----:R-:W-:-:S04]  /*11480*/  SHF.R.U32.HI R2, RZ, 0x5, R2 ;  /* 0x00000005ff027819 */ /* 0x002fc80000011602 */
[----:B------:R-:W-:-:S05]  /*11490*/  LOP3.LUT R2, R2, 0x3, RZ, 0xc0, !PT ;  /* 0x0000000302027812 */ /* 0x000fca00078ec0ff */
[----:B------:R1:W3:Y:S02]  /*114a0*/  SHFL.IDX PT, R14, R2, RZ, 0x1f ;  /* 0x00001fff020e7589 */ /* 0x0002e400000e0000 */
.L_x_13651:
[----:B---3--:R-:W-:Y:S01]  /*114b0*/  ISETP.NE.AND P0, PT, R14, RZ, PT ;  /* 0x000000ff0e00720c */ /* 0x008fe20003f05270 */
[----:B------:R-:W-:-:S12]  /*114c0*/  BSSY B0, `(.L_x_13585) ;  /* 0x0000027000007945 */ /* 0x000fd80003800000 */
[----:B------:R-:W-:Y:S05]  /*114d0*/  @P0 BRA `(.L_x_13586) ;  /* 0x0000000000940947 */ /* 0x000fea0003800000 */
[----:B------:R-:W-:-:S03]  /*114e0*/  UMOV UR4, 0xffffffff ;  /* 0xffffffff00047882 */ /* 0x000fc60000000000 */
[----:B------:R-:W-:Y:S05]  /*114f0*/  BRA.DIV UR4, `(.L_x_13587) ;  /* 0x0000002204b47947 */ /* 0x000fea000b800000 */
[----:B------:R-:W-:-:S13]  /*11500*/  ELECT P6, URZ, PT ;  /* 0x00000000003f782f */ /* 0x000fda00038c0000 */
.L_x_13654:
[----:B------:R-:W-:Y:S05]  /*11510*/  @!P6 BRA `(.L_x_13586) ;  /* 0x000000000084e947 */ /* 0x000fea0003800000 */
[----:B-1----:R-:W3:Y:S02]  /*11520*/  LDL R2, [R1+0x4c] ;  /* 0x00004c0001027983 */ /* 0x002ee40000100800 */
[----:B---3--:R-:W-:-:S13]  /*11530*/  R2UR UR4, R2 ;  /* 0x00000000020472ca */ /* 0x008fda00000e0000 */
[----:B------:R-:W-:-:S06]  /*11540*/  ULOP3.LUT UR4, UR4, 0x2, URZ, 0xfc, !UPT ;  /* 0x0000000204047892 */ /* 0x000fcc000f8efc3f */
[----:B------:R-:W-:-:S05]  /*11550*/  IMAD.U32 R2, RZ, RZ, UR4 ;  /* 0x00000004ff027e24 */ /* 0x000fca000f8e00ff */
[----:B------:R-:W-:-:S13]  /*11560*/  ISETP.NE.AND P2, PT, R2, 0x3, PT ;  /* 0x000000030200780c */ /* 0x000fda0003f45270 */
[----:B------:R-:W-:Y:S05]  /*11570*/  @!P2 BRA `(.L_x_13588) ;  /* 0x000000000004a947 */ /* 0x000fea0003800000 */
[----:B------:R-:W-:Y:S01]  /*11580*/  BPT.TRAP 0x1 ;  /* 0x000000040000795c */ /* 0x000fe20000300000 */
.L_x_13588:
[----:B--2---:R-:W2:Y:S01]  /*11590*/  LDL.LU R7, [R1+0x8] ;  /* 0x0000080001077983 */ /* 0x004ea20000300800 */
        /* <DEDUP_REMOVED lines=12> */
.L_x_13655:
[----:B------:R-:W1:Y:S02]  /*11660*/  SYNCS.PHASECHK.TRANS64.TRYWAIT P0, [R7+URZ], R2 ;  /* 0x00000002070075a7 */ /* 0x000e64000800017f */
[----:B-1----:R-:W-:Y:S05]  /*11670*/  @!P0 BRA `(.L_x_13590) ;  /* 0x0000002000888947 */ /* 0x002fea0003800000 */
.L_x_13656:
[----:B------:R-:W-:Y:S05]  /*11680*/  @!P2 BRA `(.L_x_13591) ;  /* 0x000000000004a947 */ /* 0x000fea0003800000 */
[----:B------:R-:W-:Y:S01]  /*11690*/  BPT.TRAP 0x1 ;  /* 0x000000040000795c */ /* 0x000fe20000300000 */
.L_x_13591:
[----:B------:R-:W-:-:S04]  /*116a0*/  VIADD R0, R0, 0x32460 ;  /* 0x0003246000007836 */ /* 0x000fc80000000000 */
[----:B------:R-:W-:-:S04]  /*116b0*/  IMAD R4, R19, 0x8, R0 ;  /* 0x0000000813047824 */ /* 0x000fc800078e0200 */
[----:B------:R-:W2:Y:S02]  /*116c0*/  SYNCS.PHASECHK.TRANS64.TRYWAIT P0, [R4+URZ], R5 ;  /* 0x00000005040075a7 */ /* 0x000ea4000800017f */
[----:B--2---:R-:W-:Y:S05]  /*116d0*/  @!P0 BRA `(.L_x_13592) ;  /* 0x0000002000848947 */ /* 0x004fea0003800000 */
.L_x_13657:
[----:B------:R-:W-:-:S07]  /*116e0*/  IMAD R3, R3, 0x8, R0 ;  /* 0x0000000803037824 */ /* 0x000fce00078e0200 */
.L_x_13593:
[----:B---3--:R3:W4:Y:S02]  /*116f0*/  SYNCS.PHASECHK.TRANS64.TRYWAIT P0, [R3+URZ], R2 ;  /* 0x00000002030075a7 */ /* 0x008724000800017f */
[----:B----4-:R-:W-:Y:S05]  /*11700*/  @!P0 NANOSLEEP.SYNCS 0x989680 ;  /* 0x009896800000895d */ /* 0x010fea0003900000 */
[----:B------:R-:W4:Y:S02]  /*11710*/  @!P0 SYNCS.PHASECHK.TRANS64 P0, [R3+URZ], R2 ;  /* 0x00000002030085a7 */ /* 0x000f24000800007f */
[----:B----4-:R-:W-:Y:S05]  /*11720*/  @!P0 BRA `(.L_x_13593) ;  /* 0xfffffffc00f08947 */ /* 0x010fea000383ffff */
.L_x_13586:
[----:B------:R-:W-:Y:S05]  /*11730*/  BSYNC B0 ;  /* 0x0000000000007941 */ /* 0x000fea0003800000 */
.L_x_13585:
[----:B------:R-:W-:Y:S05]  /*11740*/  EXIT ;  /* 0x000000000000794d */ /* 0x000fea0003800000 */
.L_x_13437:
[----:B0-----:R0:W1:Y:S02]  /*11750*/  SYNCS.PHASECHK.TRANS64.TRYWAIT P0, [R5+URZ+0x32400], R2 ;  /* 0x03240002050075a7 */ /* 0x001064000800017f */
[----:B-1----:R-:W-:Y:S05]  /*11760*/  @!P0 NANOSLEEP.SYNCS 0x989680 ;  /* 0x009896800000895d */ /* 0x002fea0003900000 */
[----:B------:R-:W1:Y:S02]  /*11770*/  @!P0 SYNCS.PHASECHK.TRANS64 P0, [R5+URZ+0x32400], R2 ;  /* 0x03240002050085a7 */ /* 0x000e64000800007f */
[----:B-1----:R-:W-:Y:S05]  /*11780*/  @!P0 BRA `(.L_x_13437) ;  /* 0xfffffffc00f08947 */ /* 0x002fea000383ffff */
[----:B------:R-:W-:Y:S05]  /*11790*/  BRA `(.L_x_13594) ;  /* 0xffffff0000c07947 */ /* 0x000fea000383ffff */
.L_x_13441:
[----:B--2---:R2:W3:Y:S02]  /*117a0*/  SYNCS.PHASECHK.TRANS64.TRYWAIT P1, [R0+URZ+0x32430], R3 ;  /* 0x03243003000075a7 */ /* 0x0044e4000802017f */
[----:B---3--:R-:W-:Y:S05]  /*117b0*/  @!P1 NANOSLEEP.SYNCS 0x989680 ;  /* 0x009896800000995d */ /* 0x008fea0003900000 */
[----:B------:R-:W3:Y:S02]  /*117c0*/  @!P1 SYNCS.PHASECHK.TRANS64 P1, [R0+URZ+0x32430], R3 ;  /* 0x03243003000095a7 */ /* 0x000ee4000802007f */
[----:B---3--:R-:W-:Y:S05]  /*117d0*/  @!P1 BRA `(.L_x_13441) ;  /* 0xfffffffc00f09947 */ /* 0x008fea000383ffff */
[----:B------:R-:W-:Y:S05]  /*117e0*/  BRA `(.L_x_13440) ;  /* 0xffffff0000f07947 */ /* 0x000fea000383ffff */
.L_x_13442:
[----:B---3--:R3:W4:Y:S02]  /*117f0*/  SYNCS.PHASECHK.TRANS64.TRYWAIT P1, [R5+URZ+0x32410], R2 ;  /* 0x03241002050075a7 */ /* 0x008724000802017f */
[----:B----4-:R-:W-:Y:S05]  /*11800*/  @!P1 NANOSLEEP.SYNCS 0x989680 ;  /* 0x009896800000995d */ /* 0x010fea0003900000 */
[----:B------:R-:W4:Y:S02]  /*11810*/  @!P1 SYNCS.PHASECHK.TRANS64 P1, [R5+URZ+0x32410], R2 ;  /* 0x03241002050095a7 */ /* 0x000f24000802007f */
[----:B----4-:R-:W-:Y:S05]  /*11820*/  @!P1 BRA `(.L_x_13442) ;  /* 0xfffffffc00f09947 */ /* 0x010fea000383ffff */
[----:B------:R-:W-:Y:S05]  /*11830*/  BRA `(.L_x_13595) ;  /* 0xffffff04009c7947 */ /* 0x000fea000383ffff */
.L_x_13446:
[----:B------:R0:W0:Y:S02]  /*11840*/  SYNCS.PHASECHK.TRANS64.TRYWAIT P1, [R0+URZ+0x32450], R3 ;  /* 0x03245003000075a7 */ /* 0x000024000802017f */
[----:B0-----:R-:W-:Y:S05]  /*11850*/  @!P1 NANOSLEEP.SYNCS 0x989680 ;  /* 0x009896800000995d */ /* 0x001fea0003900000 */
[----:B------:R-:W0:Y:S02]  /*11860*/  @!P1 SYNCS.PHASECHK.TRANS64 P1, [R0+URZ+0x32450], R3 ;  /* 0x03245003000095a7 */ /* 0x000e24000802007f */
[----:B0-----:R-:W-:Y:S05]  /*11870*/  @!P1 BRA `(.L_x_13446) ;  /* 0xfffffffc00f09947 */ /* 0x001fea000383ffff */
[----:B------:R-:W-:Y:S05]  /*11880*/  BRA `(.L_x_13445) ;  /* 0xffffff0400a87947 */ /* 0x000fea000383ffff */
.L_x_13451:
[----:B-1----:R-:W-:-:S04]  /*11890*/  IMAD.U32 R20, RZ, RZ, UR4 ;  /* 0x00000004ff147e24 */ /* 0x002fc8000f8e00ff */
[----:B------:R1:W2:Y:S03]  /*118a0*/  SYNCS.PHASECHK.TRANS64.TRYWAIT P3, [R20+URZ+0x32430], R13 ;  /* 0x0324300d140075a7 */ /* 0x0002a6000806017f */
[----:B--2---:R-:W-:Y:S05]  /*118b0*/  @!P3 NANOSLEEP.SYNCS 0x989680 ;  /* 0x009896800000b95d */ /* 0x004fea0003900000 */
[----:B------:R-:W2:Y:S02]  /*118c0*/  @!P3 SYNCS.PHASECHK.TRANS64 P3, [R20+URZ+0x32430], R13 ;  /* 0x0324300d1400b5a7 */ /* 0x000ea4000806007f */
[----:B--2---:R-:W-:Y:S05]  /*118d0*/  @!P3 BRA `(.L_x_13451) ;  /* 0xfffffffc00ecb947 */ /* 0x004fea000383ffff */
[----:B------:R-:W-:Y:S05]  /*118e0*/  BRA `(.L_x_13450) ;  /* 0xffffff28006c7947 */ /* 0x000fea000383ffff */
.L_x_13455:
[----:B-1----:R-:W-:-:S04]  /*118f0*/  IMAD.U32 R20, RZ, RZ, UR4 ;  /* 0x00000004ff147e24 */ /* 0x002fc8000f8e00ff */
[----:B------:R1:W3:Y:S03]  /*11900*/  SYNCS.PHASECHK.TRANS64.TRYWAIT P3, [R20+URZ+0x32450], R13 ;  /* 0x0324500d140075a7 */ /* 0x0002e6000806017f */
[----:B---3--:R-:W-:Y:S05]  /*11910*/  @!P3 NANOSLEEP.SYNCS 0x989680 ;  /* 0x009896800000b95d */ /* 0x008fea0003900000 */
[----:B------:R-:W3:Y:S02]  /*11920*/  @!P3 SYNCS.PHASECHK.TRANS64 P3, [R20+URZ+0x32450], R13 ;  /* 0x0324500d1400b5a7 */ /* 0x000ee4000806007f */
[----:B---3--:R-:W-:Y:S05]  /*11930*/  @!P3 BRA `(.L_x_13455) ;  /* 0xfffffffc00ecb947 */ /* 0x008fea000383ffff */
[----:B------:R-:W-:Y:S05]  /*11940*/  BRA `(.L_x_13454) ;  /* 0xffffff2800e87947 */ /* 0x000fea000383ffff */
.L_x_13461:
[----:B--2---:R-:W-:-:S04]  /*11950*/  IMAD.U32 R20, RZ, RZ, UR4 ;  /* 0x00000004ff147e24 */ /* 0x004fc8000f8e00ff */
[----:B------:R2:W3:Y:S03]  /*11960*/  SYNCS.PHASECHK.TRANS64.TRYWAIT P1, [R20+URZ+0x32430], R13 ;  /* 0x0324300d140075a7 */ /* 0x0004e6000802017f */
[----:B---3--:R-:W-:Y:S05]  /*11970*/  @!P1 NANOSLEEP.SYNCS 0x989680 ;  /* 0x009896800000995d */ /* 0x008fea0003900000 */
[----:B------:R-:W3:Y:S02]  /*11980*/  @!P1 SYNCS.PHASECHK.TRANS64 P1, [R20+URZ+0x32430], R13 ;  /* 0x0324300d140095a7 */ /* 0x000ee4000802007f */
[----:B---3--:R-:W-:Y:S05]  /*11990*/  @!P1 BRA `(.L_x_13461) ;  /* 0xfffffffc00ec9947 */ /* 0x008fea000383ffff */
[----:B------:R-:W-:Y:S05]  /*119a0*/  BRA `(.L_x_13460) ;  /* 0xffffff5000d87947 */ /* 0x000fea000383ffff */
.L_x_13465:
[----:B--2---:R-:W-:-:S04]  /*119b0*/  IMAD.U32 R20, RZ, RZ, UR4 ;  /* 0x00000004ff147e24 */ /* 0x004fc8000f8e00ff */
[----:B------:R2:W4:Y:S03]  /*119c0*/  SYNCS.PHASECHK.TRANS64.TRYWAIT P1, [R20+URZ+0x32450], R13 ;  /* 0x0324500d140075a7 */ /* 0x000526000802017f */
[----:B----4-:R-:W-:Y:S05]  /*119d0*/  @!P1 NANOSLEEP.SYNCS 0x989680 ;  /* 0x009896800000995d */ /* 0x010fea0003900000 */
[----:B------:R-:W4:Y:S02]  /*119e0*/  @!P1 SYNCS.PHASECHK.TRANS64 P1, [R20+URZ+0x32450], R13 ;  /* 0x0324500d140095a7 */ /* 0x000f24000802007f */
[----:B----4-:R-:W-:Y:S05]  /*119f0*/  @!P1 BRA `(.L_x_13465) ;  /* 0xfffffffc00ec9947 */ /* 0x010fea000383ffff */
[----:B------:R-:W-:Y:S05]  /*11a00*/  BRA `(.L_x_13464) ;  /* 0xffffff5400547947 */ /* 0x000fea000383ffff */
.L_x_13496:
[----:B------:R-:W-:Y:S02]  /*11a10*/  IMAD.MOV.U32 R13, RZ, RZ, R4 ;  /* 0x000000ffff0d7224 */ /* 0x000fe400078e0004 */
[----:B------:R-:W-:Y:S02]  /*11a20*/  IMAD.MOV.U32 R12, RZ, RZ, RZ ;  /* 0x000000ffff0c7224 */ /* 0x000fe400078e00ff */
[----:B------:R-:W-:Y:S02]  /*11a30*/  IMAD.MOV.U32 R11, RZ, RZ, 0x1f ;  /* 0x0000001fff0b7424 */ /* 0x000fe400078e00ff */
[----:B------:R-:W-:-:S07]  /*11a40*/  IMAD.MOV.U32 R15, RZ, RZ, -0x1 ;  /* 0xffffffffff0f7424 */ /* 0x000fce00078e00ff */
[----:B0-----:R-:W-:Y:S05]  /*11a50*/  WARPSYNC.COLLECTIVE R15, `(.L_x_13596) ;  /* 0x000000000f087348 */ /* 0x001fea0003c00000 */
[----:B------:R1:W2:Y:S02]  /*11a60*/  SHFL.IDX P6, R14, R13, R12, R11 ;  /* 0x0000000c0d0e7389 */ /* 0x0002a400000c000b */
[----:B012---:R-:W-:Y:S01]  /*11a70*/  ENDCOLLECTIVE ;  /* 0x000000000000791b */ /* 0x007fe20003800000 */
.L_x_13596:
[----:B------:R-:W-:Y:S05]  /*11a80*/  BRA `(.L_x_13597) ;  /* 0xffffffb4008c7947 */ /* 0x000fea000383ffff */
.L_x_13498:
[----:B------:R-:W-:Y:S01]  /*11a90*/  BSSY B0, `(.L_x_13598) ;  /* 0x0000006000007945 */ /* 0x000fe20003800000 */
[----:B------:R-:W-:-:S07]  /*11aa0*/  IMAD.MOV.U32 R15, RZ, RZ, -0x1 ;  /* 0xffffffffff0f7424 */ /* 0x000fce00078e00ff */
[----:B01----:R-:W-:Y:S05]  /*11ab0*/  WARPSYNC.COLLECTIVE R15, `(.L_x_13599) ;  /* 0x000000000f0c7348 */ /* 0x003fea0003c00000 */
[----:B------:R-:W-:Y:S02]  /*11ac0*/  ELECT P6, UR62, PT ;  /* 0x00000000003e782f */ /* 0x000fe400038c0000 */
[----:B------:R-:W-:Y:S01]  /*11ad0*/  MOV R14, UR62 ;  /* 0x0000003e000e7c02 */ /* 0x000fe20008000f00 */
[----:B01----:R-:W-:Y:S10]  /*11ae0*/  ENDCOLLECTIVE ;  /* 0x000000000000791b */ /* 0x003ff40003800000 */
.L_x_13599:
[----:B------:R-:W-:Y:S05]  /*11af0*/  BSYNC B0 ;  /* 0x0000000000007941 */ /* 0x000fea0003800000 */
.L_x_13598:
[----:B------:R-:W-:Y:S05]  /*11b00*/  BRA `(.L_x_13600) ;  /* 0xffffffb400907947 */ /* 0x000fea000383ffff */
.L_x_13500:
[----:B--2---:R2:W3:Y:S02]  /*11b10*/  SYNCS.PHASECHK.TRANS64.TRYWAIT P0, [R0+URZ+0x32440], R2 ;  /* 0x03244002000075a7 */ /* 0x0044e4000800017f */
[----:B---3--:R-:W-:Y:S05]  /*11b20*/  @!P0 NANOSLEEP.SYNCS 0x989680 ;  /* 0x009896800000895d */ /* 0x008fea0003900000 */
[----:B------:R-:W3:Y:S02]  /*11b30*/  @!P0 SYNCS.PHASECHK.TRANS64 P0, [R0+URZ+0x32440], R2 ;  /* 0x03244002000085a7 */ /* 0x000ee4000800007f */
[----:B---3--:R-:W-:Y:S05]  /*11b40*/  @!P0 BRA `(.L_x_13500) ;  /* 0xfffffffc00f08947 */ /* 0x008fea000383ffff */
[----:B------:R-:W-:Y:S05]  /*11b50*/  BRA `(.L_x_13601) ;  /* 0xffffffb400e87947 */ /* 0x000fea000383ffff */
.L_x_13504:
        /* <DEDUP_REMOVED lines=8> */
.L_x_13602:
[----:B------:R-:W-:-:S05]  /*11be0*/  IMAD R10, R7, 0x80, R10 ;  /* 0x00000080070a7824 */ /* 0x000fca00078e020a */
[----:B------:R0:W-:Y:S01]  /*11bf0*/  STL [R1+0x10], R10 ;  /* 0x0000100a01007387 */ /* 0x0001e20000100800 */
[----:B------:R-:W-:Y:S02]  /*11c00*/  IMAD.MOV.U32 R13, RZ, RZ, R0 ;  /* 0x000000ffff0d7224 */ /* 0x000fe400078e0000 */
[----:B------:R-:W-:-:S07]  /*11c10*/  IMAD.MOV.U32 R4, RZ, RZ, R14 ;  /* 0x000000ffff047224 */ /* 0x000fce00078e000e */
[----:B0-----:R-:W-:Y:S05]  /*11c20*/  WARPSYNC.COLLECTIVE R15, `(.L_x_13603) ;  /* 0x000000000f087348 */ /* 0x001fea0003c00000 */
[----:B------:R1:W2:Y:S02]  /*11c30*/  SHFL.IDX P6, R14, R13, R12, R11 ;  /* 0x0000000c0d0e7389 */ /* 0x0002a400000c000b */
[----:B012---:R-:W-:Y:S01]  /*11c40*/  ENDCOLLECTIVE ;  /* 0x000000000000791b */ /* 0x007fe20003800000 */
.L_x_13603:
        /* <DEDUP_REMOVED lines=9> */
.L_x_13604:
        /* <DEDUP_REMOVED lines=10> */
.L_x_13605:
        /* <DEDUP_REMOVED lines=13> */
.L_x_13606:
        /* <DEDUP_REMOVED lines=16> */
.L_x_13607:
[----:B------:R-:W-:Y:S02]  /*11f50*/  IMAD.MOV.U32 R13, RZ, RZ, R3 ;  /* 0x000000ffff0d7224 */ /* 0x000fe400078e0003 */
[----:B------:R-:W-:Y:S02]  /*11f60*/  IMAD.MOV.U32 R12, RZ, RZ, 0x3 ;  /* 0x00000003ff0c7424 */ /* 0x000fe400078e00ff */
[----:B------:R-:W-:-:S07]  /*11f70*/  IMAD.MOV.U32 R5, RZ, RZ, R14 ;  /* 0x000000ffff057224 */ /* 0x000fce00078e000e */
[----:B------:R-:W-:Y:S05]  /*11f80*/  WARPSYNC.COLLECTIVE R15, `(.L_x_13608) ;  /* 0x000000000f087348 */ /* 0x000fea0003c00000 */
[----:B------:R0:W1:Y:S02]  /*11f90*/  SHFL.IDX P6, R14, R13, R12, R11 ;  /* 0x0000000c0d0e7389 */ /* 0x00006400000c000b */
[----:B01----:R-:W-:Y:S01]  /*11fa0*/  ENDCOLLECTIVE ;  /* 0x000000000000791b */ /* 0x003fe20003800000 */
.L_x_13608:
        /* <DEDUP_REMOVED lines=10> */
.L_x_13609:
        /* <DEDUP_REMOVED lines=13> */
.L_x_13610:
        /* <DEDUP_REMOVED lines=10> */
.L_x_13611:
        /* <DEDUP_REMOVED lines=13> */
.L_x_13612:
        /* <DEDUP_REMOVED lines=10> */
.L_x_13613:
        /* <DEDUP_REMOVED lines=13> */
.L_x_13614:
        /* <DEDUP_REMOVED lines=10> */
.L_x_13615:
        /* <DEDUP_REMOVED lines=11> */
.L_x_13616:
        /* <DEDUP_REMOVED lines=10> */
.L_x_13617:
[----:B------:R-:W-:Y:S01]  /*125f0*/  @!PT LDS RZ, [RZ] ;  /* 0x00000000fffff984 */ /* 0x000fe20000000800 */
[----:B------:R-:W-:Y:S01]  /*12600*/  @!PT LDS RZ, [RZ] ;  /* 0x00000000fffff984 */ /* 0x000fe20000000800 */
[----:B------:R-:W-:Y:S01]  /*12610*/  @!PT LDS RZ, [RZ] ;  /* 0x00000000fffff984 */ /* 0x000fe20000000800 */
[----:B------:R0:W-:Y:S01]  /*12620*/  @!P1 LDGSTS.E.BYPASS.LTC128B.128 [R8+0x1b400], desc[UR60][R4.64], !P0 ;  /* 0x1b40000004089fae */ /* 0x0001e2000c101d7c */
[----:B------:R-:W-:Y:S01]  /*12630*/  IMAD.MOV.U32 R0, RZ, RZ, R14 ;  /* 0x000000ffff007224 */ /* 0x000fe200078e000e */
[----:B------:R-:W-:Y:S06]  /*12640*/  BRA `(.L_x_13618) ;  /* 0xffffffb800287947 */ /* 0x000fec000383ffff */
.L_x_13508:
        /* <DEDUP_REMOVED lines=8> */
.L_x_13620:
[----:B------:R-:W-:Y:S05]  /*126d0*/  BSYNC B0 ;  /* 0x0000000000007941 */ /* 0x000fea0003800000 */
.L_x_13619:
        /* <DEDUP_REMOVED lines=11> */
.L_x_13621:
[----:B------:R-:W-:Y:S01]  /*12790*/  ULDC UR4, c[0x0][0x288] ;  /* 0x0000a20000047ab9 */ /* 0x000fe20000000800 */
[----:B------:R-:W2:Y:S04]  /*127a0*/  LDL.LU R13, [R1+0x10] ;  /* 0x00001000010d7983 */ /* 0x000ea80000300800 */
[----:B------:R-:W3:Y:S04]  /*127b0*/  LDL.LU R12, [R1+0x20] ;  /* 0x00002000010c7983 */ /* 0x000ee80000300800 */
[----:B------:R-:W4:Y:S04]  /*127c0*/  LDL.LU R11, [R1+0x24] ;  /* 0x00002400010b7983 */ /* 0x000f280000300800 */
[----:B------:R-:W4:Y:S01]  /*127d0*/  LDL.LU R15, [R1+0x2c] ;  /* 0x00002c00010f7983 */ /* 0x000f220000300800 */
[----:B------:R-:W-:Y:S01]  /*127e0*/  IMAD R0, R8, UR4, RZ ;  /* 0x0000000408007c24 */ /* 0x000fe2000f8e02ff */
[----:B------:R-:W-:Y:S01]  /*127f0*/  LOP3.LUT R18, R18, 0xffffffbf, RZ, 0xc0, !PT ;  /* 0xffffffbf12127812 */ /* 0x000fe200078ec0ff */
[----:B------:R-:W-:-:S03]  /*12800*/  IMAD.MOV.U32 R3, RZ, RZ, R14 ;  /* 0x000000ffff037224 */ /* 0x000fc600078e000e */
[-C--:B--2---:R-:W-:Y:S02]  /*12810*/  ISETP.GE.AND P4, PT, R13, R0.reuse, PT ;  /* 0x000000000d00720c */ /* 0x084fe40003f86270 */
[-C--:B---3--:R-:W-:Y:S02]  /*12820*/  ISETP.GE.AND P6, PT, R12, R0.reuse, PT ;  /* 0x000000000c00720c */ /* 0x088fe40003fc6270 */
[----:B----4-:R-:W-:-:S11]  /*12830*/  ISETP.GE.AND P5, PT, R11, R0, PT ;  /* 0x000000000b00720c */ /* 0x010fd60003fa6270 */
[----:B------:R-:W-:Y:S02]  /*12840*/  @P6 LOP3.LUT R18, R18, 0x40, RZ, 0xfc, !PT ;  /* 0x0000004012126812 */ /* 0x000fe400078efcff */
[-C--:B------:R-:W-:Y:S02]  /*12850*/  ISETP.GE.AND P6, PT, R7, R0.reuse, PT ;  /* 0x000000000700720c */ /* 0x080fe40003fc6270 */
[----:B------:R0:W5:Y:S01]  /*12860*/  LDL R7, [R1+0x4] ;  /* 0x0000040001077983 */ /* 0x0001620000100800 */
[----:B------:R-:W-:Y:S01]  /*12870*/  LOP3.LUT R18, R18, 0xffffffdf, RZ, 0xc0, !PT ;  /* 0xffffffdf12127812 */ /* 0x000fe200078ec0ff */
[----:B------:R-:W-:Y:S02]  /*12880*/  IMAD.MOV.U32 R13, RZ, RZ, R4 ;  /* 0x000000ffff0d7224 */ /* 0x000fe400078e0004 */
[----:B------:R-:W-:Y:S01]  /*12890*/  IMAD.MOV.U32 R12, RZ, RZ, 0x1 ;  /* 0x00000001ff0c7424 */ /* 0x000fe200078e00ff */
[----:B------:R-:W-:Y:S01]  /*128a0*/  @P5 LOP3.LUT R18, R18, 0x20, RZ, 0xfc, !PT ;  /* 0x0000002012125812 */ /* 0x000fe200078efcff */
[----:B------:R-:W-:Y:S01]  /*128b0*/  IMAD.MOV.U32 R11, RZ, RZ, 0x181f ;  /* 0x0000181fff0b7424 */ /* 0x000fe200078e00ff */
        /* <DEDUP_REMOVED lines=15> */
[----:B0-----:R-:W-:-:S09]  /*129b0*/  @!P4 LOP3.LUT R3, R3, R2, RZ, 0x3c, !PT ;  /* 0x000000020303c212 */ /* 0x001fd200078e3cff */
[----:B-----5:R-:W-:Y:S05]  /*129c0*/  WARPSYNC.COLLECTIVE R15, `(.L_x_13622) ;  /* 0x000000000f087348 */ /* 0x020fea0003c00000 */
[----:B------:R0:W1:Y:S02]  /*129d0*/  SHFL.IDX P6, R14, R13, R12, R11 ;  /* 0x0000000c0d0e7389 */ /* 0x00006400000c000b */
[----:B01---5:R-:W-:Y:S01]  /*129e0*/  ENDCOLLECTIVE ;  /* 0x000000000000791b */ /* 0x023fe20003800000 */
.L_x_13622:
[----:B------:R-:W-:-:S04]  /*129f0*/  @!P4 LOP3.LUT R2, R3, R2, RZ, 0x3c, !PT ;  /* 0x000000020302c212 */ /* 0x000fc800078e3cff */
[----:B------:R-:W-:Y:S01]  /*12a00*/  @!P4 LOP3.LUT R3, R3, R2, RZ, 0x3c, !PT ;  /* 0x000000020303c212 */ /* 0x000fe200078e3cff */
[----:B------:R-:W-:Y:S02]  /*12a10*/  IMAD.MOV.U32 R13, RZ, RZ, R5 ;  /* 0x000000ffff0d7224 */ /* 0x000fe400078e0005 */
[----:B------:R-:W-:-:S07]  /*12a20*/  IMAD.MOV.U32 R6, RZ, RZ, R14 ;  /* 0x000000ffff067224 */ /* 0x000fce00078e000e */
[----:B------:R-:W-:Y:S05]  /*12a30*/  WARPSYNC.COLLECTIVE R15, `(.L_x_13623) ;  /* 0x000000000f087348 */ /* 0x000fea0003c00000 */
[----:B------:R0:W1:Y:S02]  /*12a40*/  SHFL.IDX P6, R14, R13, R12, R11 ;  /* 0x0000000c0d0e7389 */ /* 0x00006400000c000b */
[----:B01----:R-:W-:Y:S01]  /*12a50*/  ENDCOLLECTIVE ;  /* 0x000000000000791b */ /* 0x003fe20003800000 */
.L_x_13623:
        /* <DEDUP_REMOVED lines=17> */
.L_x_13624:
        /* <DEDUP_REMOVED lines=12> */
.L_x_13625:
        /* <DEDUP_REMOVED lines=12> */
.L_x_13626:
        /* <DEDUP_REMOVED lines=12> */
.L_x_13627:
        /* <DEDUP_REMOVED lines=12> */
.L_x_13628:
        /* <DEDUP_REMOVED lines=12> */
.L_x_13629:
        /* <DEDUP_REMOVED lines=17> */
.L_x_13630:
[----:B------:R-:W-:Y:S02]  /*13040*/  IMAD.MOV.U32 R13, RZ, RZ, R5 ;  /* 0x000000ffff0d7224 */ /* 0x000fe400078e0005 */
[----:B------:R-:W-:-:S07]  /*13050*/  IMAD.MOV.U32 R6, RZ, RZ, R14 ;  /* 0x000000ffff067224 */ /* 0x000fce00078e000e */
[----:B------:R-:W-:Y:S05]  /*13060*/  WARPSYNC.COLLECTIVE R15, `(.L_x_13631) ;  /* 0x000000000f087348 */ /* 0x000fea0003c00000 */
[----:B------:R0:W1:Y:S02]  /*13070*/  SHFL.IDX P6, R14, R13, R12, R11 ;  /* 0x0000000c0d0e7389 */ /* 0x00006400000c000b */
[----:B01----:R-:W-:Y:S01]  /*13080*/  ENDCOLLECTIVE ;  /* 0x000000000000791b */ /* 0x003fe20003800000 */
.L_x_13631:
        /* <DEDUP_REMOVED lines=12> */
.L_x_13632:
        /* <DEDUP_REMOVED lines=11> */
.L_x_13633:
        /* <DEDUP_REMOVED lines=12> */
.L_x_13634:
        /* <DEDUP_REMOVED lines=11> */
.L_x_13635:
[----:B------:R-:W-:Y:S01]  /*13370*/  IMAD.MOV.U32 R2, RZ, RZ, R14 ;  /* 0x000000ffff027224 */ /* 0x000fe200078e000e */
[----:B------:R-:W-:Y:S06]  /*13380*/  BRA `(.L_x_13636) ;  /* 0xffffffb400a87947 */ /* 0x000fec000383ffff */
.L_x_13513:
[----:B0-----:R0:W3:Y:S02]  /*13390*/  SYNCS.PHASECHK.TRANS64.TRYWAIT P0, [R17+URZ+0x32420], R0 ;  /* 0x03242000110075a7 */ /* 0x0010e4000800017f */
[----:B---3--:R-:W-:Y:S05]  /*133a0*/  @!P0 NANOSLEEP.SYNCS 0x989680 ;  /* 0x009896800000895d */ /* 0x008fea0003900000 */
[----:B------:R-:W3:Y:S02]  /*133b0*/  @!P0 SYNCS.PHASECHK.TRANS64 P0, [R17+URZ+0x32420], R0 ;  /* 0x03242000110085a7 */ /* 0x000ee4000800007f */
[----:B---3--:R-:W-:Y:S05]  /*133c0*/  @!P0 BRA `(.L_x_13513) ;  /* 0xfffffffc00f08947 */ /* 0x008fea000383ffff */
[----:B------:R-:W-:Y:S05]  /*133d0*/  BRA `(.L_x_13637) ;  /* 0xffffffb800207947 */ /* 0x000fea000383ffff */
.L_x_13517:
[----:B0-----:R0:W1:Y:S02]  /*133e0*/  SYNCS.PHASECHK.TRANS64.TRYWAIT P0, [R2+URZ+0x32460], R0 ;  /* 0x03246000020075a7 */ /* 0x001064000800017f */
[----:B-1----:R-:W-:Y:S05]  /*133f0*/  @!P0 NANOSLEEP.SYNCS 0x989680 ;  /* 0x009896800000895d */ /* 0x002fea0003900000 */
[----:B------:R-:W1:Y:S02]  /*13400*/  @!P0 SYNCS.PHASECHK.TRANS64 P0, [R2+URZ+0x32460], R0 ;  /* 0x03246000020085a7 */ /* 0x000e64000800007f */
[----:B-1----:R-:W-:Y:S05]  /*13410*/  @!P0 BRA `(.L_x_13517) ;  /* 0xfffffffc00f08947 */ /* 0x002fea000383ffff */
[----:B------:R-:W-:Y:S05]  /*13420*/  BRA `(.L_x_13638) ;  /* 0xffffffb800407947 */ /* 0x000fea000383ffff */
.L_x_13530:
[----:B-1----:R1:W2:Y:S02]  /*13430*/  SYNCS.PHASECHK.TRANS64.TRYWAIT P0, [R3+URZ+0x32440], R2 ;  /* 0x03244002030075a7 */ /* 0x0022a4000800017f */
[----:B--2---:R-:W-:Y:S05]  /*13440*/  @!P0 NANOSLEEP.SYNCS 0x989680 ;  /* 0x009896800000895d */ /* 0x004fea0003900000 */
[----:B------:R-:W2:Y:S02]  /*13450*/  @!P0 SYNCS.PHASECHK.TRANS64 P0, [R3+URZ+0x32440], R2 ;  /* 0x03244002030085a7 */ /* 0x000ea4000800007f */
[----:B--2---:R-:W-:Y:S05]  /*13460*/  @!P0 BRA `(.L_x_13530) ;  /* 0xfffffffc00f08947 */ /* 0x004fea000383ffff */
[----:B------:R-:W-:Y:S05]  /*13470*/  BRA `(.L_x_13639) ;  /* 0xffffffc000307947 */ /* 0x000fea000383ffff */
.L_x_13535:
[----:B--2---:R2:W3:Y:S02]  /*13480*/  SYNCS.PHASECHK.TRANS64.TRYWAIT P0, [R3+URZ+0x32460], R2 ;  /* 0x03246002030075a7 */ /* 0x0044e4000800017f */
[----:B---3--:R-:W-:Y:S05]  /*13490*/  @!P0 NANOSLEEP.SYNCS 0x989680 ;  /* 0x009896800000895d */ /* 0x008fea0003900000 */
[----:B------:R-:W3:Y:S02]  /*134a0*/  @!P0 SYNCS.PHASECHK.TRANS64 P0, [R3+URZ+0x32460], R2 ;  /* 0x03246002030085a7 */ /* 0x000ee4000800007f */
[----:B---3--:R-:W-:Y:S05]  /*134b0*/  @!P0 BRA `(.L_x_13535) ;  /* 0xfffffffc00f08947 */ /* 0x008fea000383ffff */
[----:B------:R-:W-:Y:S05]  /*134c0*/  BRA `(.L_x_13640) ;  /* 0xffffffc000a87947 */ /* 0x000fea000383ffff */
.L_x_13547:
[----:B0-----:R0:W1:Y:S02]  /*134d0*/  SYNCS.PHASECHK.TRANS64.TRYWAIT P0, [R4+URZ+0x32440], R2 ;  /* 0x03244002040075a7 */ /* 0x001064000800017f */
[----:B-1----:R-:W-:Y:S05]  /*134e0*/  @!P0 NANOSLEEP.SYNCS 0x989680 ;  /* 0x009896800000895d */ /* 0x002fea0003900000 */
[----:B------:R-:W1:Y:S02]  /*134f0*/  @!P0 SYNCS.PHASECHK.TRANS64 P0, [R4+URZ+0x32440], R2 ;  /* 0x03244002040085a7 */ /* 0x000e64000800007f */
[----:B-1----:R-:W-:Y:S05]  /*13500*/  @!P0 BRA `(.L_x_13547) ;  /* 0xfffffffc00f08947 */ /* 0x002fea000383ffff */
[----:B------:R-:W-:Y:S05]  /*13510*/  BRA `(.L_x_13641) ;  /* 0xffffffc800847947 */ /* 0x000fea000383ffff */
.L_x_13552:
[----:B-1----:R1:W2:Y:S02]  /*13520*/  SYNCS.PHASECHK.TRANS64.TRYWAIT P0, [R4+URZ+0x32460], R2 ;  /* 0x03246002040075a7 */ /* 0x0022a4000800017f */
[----:B--2---:R-:W-:Y:S05]  /*13530*/  @!P0 NANOSLEEP.SYNCS 0x989680 ;  /* 0x009896800000895d */ /* 0x004fea0003900000 */
[----:B------:R-:W2:Y:S02]  /*13540*/  @!P0 SYNCS.PHASECHK.TRANS64 P0, [R4+URZ+0x32460], R2 ;  /* 0x03246002040085a7 */ /* 0x000ea4000800007f */
[----:B--2---:R-:W-:Y:S05]  /*13550*/  @!P0 BRA `(.L_x_13552) ;  /* 0xfffffffc00f08947 */ /* 0x004fea000383ffff */
[----:B------:R-:W-:Y:S05]  /*13560*/  BRA `(.L_x_13642) ;  /* 0xffffffc800fc7947 */ /* 0x000fea000383ffff */
.L_x_13563:
[----:B-1----:R1:W3:Y:S02]  /*13570*/  SYNCS.PHASECHK.TRANS64.TRYWAIT P0, [R4+URZ+0x32440], R2 ;  /* 0x03244002040075a7 */ /* 0x0022e4000800017f */
[----:B---3--:R-:W-:Y:S05]  /*13580*/  @!P0 NANOSLEEP.SYNCS 0x989680 ;  /* 0x009896800000895d */ /* 0x008fea0003900000 */
[----:B------:R-:W3:Y:S02]  /*13590*/  @!P0 SYNCS.PHASECHK.TRANS64 P0, [R4+URZ+0x32440], R2 ;  /* 0x03244002040085a7 */ /* 0x000ee4000800007f */
[----:B---3--:R-:W-:Y:S05]  /*135a0*/  @!P0 BRA `(.L_x_13563) ;  /* 0xfffffffc00f08947 */ /* 0x008fea000383ffff */
[----:B------:R-:W-:Y:S05]  /*135b0*/  BRA `(.L_x_13643) ;  /* 0xffffffd000c07947 */ /* 0x000fea000383ffff */
.L_x_13568:
[----:B--2---:R2:W3:Y:S02]  /*135c0*/  SYNCS.PHASECHK.TRANS64.TRYWAIT P0, [R4+URZ+0x32460], R2 ;  /* 0x03246002040075a7 */ /* 0x0044e4000800017f */
[----:B---3--:R-:W-:Y:S05]  /*135d0*/  @!P0 NANOSLEEP.SYNCS 0x989680 ;  /* 0x009896800000895d */ /* 0x008fea0003900000 */
[----:B------:R-:W3:Y:S02]  /*135e0*/  @!P0 SYNCS.PHASECHK.TRANS64 P0, [R4+URZ+0x32460], R2 ;  /* 0x03246002040085a7 */ /* 0x000ee4000800007f */
[----:B---3--:R-:W-:Y:S05]  /*135f0*/  @!P0 BRA `(.L_x_13568) ;  /* 0xfffffffc00f08947 */ /* 0x008fea000383ffff */
[----:B------:R-:W-:Y:S05]  /*13600*/  BRA `(.L_x_13644) ;  /* 0xffffffd400387947 */ /* 0x000fea000383ffff */
.L_x_13580:
[----:B------:R-:W-:Y:S01]  /*13610*/  BSSY B0, `(.L_x_13645) ;  /* 0x0000008000007945 */ /* 0x000fe20003800000 */
[----:B-----5:R-:W-:Y:S02]  /*13620*/  IMAD.MOV.U32 R13, RZ, RZ, R2 ;  /* 0x000000ffff0d7224 */ /* 0x020fe400078e0002 */
[----:B------:R-:W-:Y:S02]  /*13630*/  IMAD.MOV.U32 R12, RZ, RZ, RZ ;  /* 0x000000ffff0c7224 */ /* 0x000fe400078e00ff */
[----:B------:R-:W-:Y:S02]  /*13640*/  IMAD.MOV.U32 R11, RZ, RZ, 0x1f ;  /* 0x0000001fff0b7424 */ /* 0x000fe400078e00ff */
[----:B------:R-:W-:-:S07]  /*13650*/  IMAD.MOV.U32 R15, RZ, RZ, -0x1 ;  /* 0xffffffffff0f7424 */ /* 0x000fce00078e00ff */
[----:B-123--:R-:W-:Y:S05]  /*13660*/  WARPSYNC.COLLECTIVE R15, `(.L_x_13646) ;  /* 0x000000000f087348 */ /* 0x00efea0003c00000 */
[----:B------:R0:W4:Y:S02]  /*13670*/  SHFL.IDX P6, R14, R13, R12, R11 ;  /* 0x0000000c0d0e7389 */ /* 0x00012400000c000b */
[----:B01234-:R-:W-:Y:S01]  /*13680*/  ENDCOLLECTIVE ;  /* 0x000000000000791b */ /* 0x01ffe20003800000 */
.L_x_13646:
[----:B------:R-:W-:Y:S05]  /*13690*/  BSYNC B0 ;  /* 0x0000000000007941 */ /* 0x000fea0003800000 */
.L_x_13645:
[----:B------:R-:W-:Y:S05]  /*136a0*/  BRA `(.L_x_13647) ;  /* 0xffffffdc00047947 */ /* 0x000fea000383ffff */
.L_x_13583:
[----:B0-----:R0:W1:Y:S02]  /*136b0*/  SYNCS.PHASECHK.TRANS64.TRYWAIT P0, [R0+URZ+0x32420], R3 ;  /* 0x03242003000075a7 */ /* 0x001064000800017f */
[----:B-1----:R-:W-:Y:S05]  /*136c0*/  @!P0 NANOSLEEP.SYNCS 0x989680 ;  /* 0x009896800000895d */ /* 0x002fea0003900000 */
[----:B------:R-:W1:Y:S02]  /*136d0*/  @!P0 SYNCS.PHASECHK.TRANS64 P0, [R0+URZ+0x32420], R3 ;  /* 0x03242003000085a7 */ /* 0x000e64000800007f */
[----:B-1----:R-:W-:Y:S05]  /*136e0*/  @!P0 BRA `(.L_x_13583) ;  /* 0xfffffffc00f08947 */ /* 0x002fea000383ffff */
[----:B------:R-:W-:Y:S05]  /*136f0*/  BRA `(.L_x_13648) ;  /* 0xffffffdc00507947 */ /* 0x000fea000383ffff */
.L_x_13584:
        /* <DEDUP_REMOVED lines=11> */
.L_x_13650:
[----:B------:R-:W-:Y:S05]  /*137b0*/  BSYNC B0 ;  /* 0x0000000000007941 */ /* 0x000fea0003800000 */
.L_x_13649:
[----:B------:R-:W-:Y:S05]  /*137c0*/  BRA `(.L_x_13651) ;  /* 0xffffffdc00387947 */ /* 0x000fea000383ffff */
.L_x_13587:
[----:B------:R-:W-:Y:S01]  /*137d0*/  BSSY B1, `(.L_x_13652) ;  /* 0x0000006000017945 */ /* 0x000fe20003800000 */
[----:B------:R-:W-:-:S07]  /*137e0*/  IMAD.MOV.U32 R15, RZ, RZ, -0x1 ;  /* 0xffffffffff0f7424 */ /* 0x000fce00078e00ff */
[----:B012---:R-:W-:Y:S05]  /*137f0*/  WARPSYNC.COLLECTIVE R15, `(.L_x_13653) ;  /* 0x000000000f0c7348 */ /* 0x007fea0003c00000 */
[----:B------:R-:W-:Y:S02]  /*13800*/  ELECT P6, UR62, PT ;  /* 0x00000000003e782f */ /* 0x000fe400038c0000 */
[----:B------:R-:W-:Y:S01]  /*13810*/  MOV R14, UR62 ;  /* 0x0000003e000e7c02 */ /* 0x000fe20008000f00 */
[----:B012---:R-:W-:Y:S10]  /*13820*/  ENDCOLLECTIVE ;  /* 0x000000000000791b */ /* 0x007ff40003800000 */
.L_x_13653:
[----:B------:R-:W-:Y:S05]  /*13830*/  BSYNC B1 ;  /* 0x0000000000017941 */ /* 0x000fea0003800000 */
.L_x_13652:
[----:B------:R-:W-:Y:S05]  /*13840*/  BRA `(.L_x_13654) ;  /* 0xffffffdc00307947 */ /* 0x000fea000383ffff */
.L_x_13589:
[----:B0-----:R0:W1:Y:S02]  /*13850*/  SYNCS.PHASECHK.TRANS64.TRYWAIT P0, [R6+URZ], R5 ;  /* 0x00000005060075a7 */ /* 0x001064000800017f */
[----:B-1----:R-:W-:Y:S05]  /*13860*/  @!P0 NANOSLEEP.SYNCS 0x989680 ;  /* 0x009896800000895d */ /* 0x002fea0003900000 */
[----:B------:R-:W1:Y:S02]  /*13870*/  @!P0 SYNCS.PHASECHK.TRANS64 P0, [R6+URZ], R5 ;  /* 0x00000005060085a7 */ /* 0x000e64000800007f */
[----:B-1----:R-:W-:Y:S05]  /*13880*/  @!P0 BRA `(.L_x_13589) ;  /* 0xfffffffc00f08947 */ /* 0x002fea000383ffff */
[----:B------:R-:W-:Y:S05]  /*13890*/  BRA `(.L_x_13655) ;  /* 0xffffffdc00707947 */ /* 0x000fea000383ffff */
.L_x_13590:
[----:B-1----:R1:W2:Y:S02]  /*138a0*/  SYNCS.PHASECHK.TRANS64.TRYWAIT P0, [R7+URZ], R2 ;  /* 0x00000002070075a7 */ /* 0x0022a4000800017f */
[----:B--2---:R-:W-:Y:S05]  /*138b0*/  @!P0 NANOSLEEP.SYNCS 0x989680 ;  /* 0x009896800000895d */ /* 0x004fea0003900000 */
[----:B------:R-:W2:Y:S02]  /*138c0*/  @!P0 SYNCS.PHASECHK.TRANS64 P0, [R7+URZ], R2 ;  /* 0x00000002070085a7 */ /* 0x000ea4000800007f */
[----:B--2---:R-:W-:Y:S05]  /*138d0*/  @!P0 BRA `(.L_x_13590) ;  /* 0xfffffffc00f08947 */ /* 0x004fea000383ffff */
[----:B------:R-:W-:Y:S05]  /*138e0*/  BRA `(.L_x_13656) ;  /* 0xffffffdc00647947 */ /* 0x000fea000383ffff */
.L_x_13592:
[----:B--2---:R2:W3:Y:S02]  /*138f0*/  SYNCS.PHASECHK.TRANS64.TRYWAIT P0, [R4+URZ], R5 ;  /* 0x00000005040075a7 */ /* 0x0044e4000800017f */
[----:B---3--:R-:W-:Y:S05]  /*13900*/  @!P0 NANOSLEEP.SYNCS 0x989680 ;  /* 0x009896800000895d */ /* 0x008fea0003900000 */
[----:B------:R-:W3:Y:S02]  /*13910*/  @!P0 SYNCS.PHASECHK.TRANS64 P0, [R4+URZ], R5 ;  /* 0x00000005040085a7 */ /* 0x000ee4000800007f */
[----:B---3--:R-:W-:Y:S05]  /*13920*/  @!P0 BRA `(.L_x_13592) ;  /* 0xfffffffc00f08947 */ /* 0x008fea000383ffff */
[----:B------:R-:W-:Y:S05]  /*13930*/  BRA `(.L_x_13657) ;  /* 0xffffffdc00687947 */ /* 0x000fea000383ffff */
.L_x_13658:
        /* <DEDUP_REMOVED lines=12> */
.L_x_15150:


//--------------------- .text._ZN7cutlass13device_kernelIN5flash11enable_sm90INS1_16FlashAttnFwdSm90INS1_25CollectiveMainloopFwdSm90ILi2EN4cute5tupleIJNS5_1CILi1EEES8_S8_EEENS6_IJNS7_ILi128EEENS7_ILi96EEENS7_ILi64EEEEEELi256ENS_10bfloat16_tEfNS_4arch4Sm90ELb1ELb0ELb0ELb1ELb0ELb0ELb0ELb1ELb0ELb1ELb0ELb0EEENS1_21CollectiveEpilogueFwdINS6_IJSA_NS7_ILi256EEESB_EEES9_SE_SG_Li256ELb1ELb1ELb0ELb0EEENS1_36VarlenDynamicPersistentTileSchedulerILi128ELi96ELi256ELi128ELb0ELb1ELb1ELb1ELb1ELb1EEEEEEEEEvNT_6ParamsE --------------------------
	.section	.text._ZN7cutlass13device_kernelIN5flash11enable_sm90INS1_16FlashAttnFwdSm90INS1_25CollectiveMainloopFwdSm90ILi2EN4cute5tupleIJNS5_1CILi1EEES8_S8_EEENS6_IJNS7_ILi128EEENS7_ILi96EEENS7_ILi64EEEEEELi256ENS_10bfloat16_tEfNS_4arch4Sm90ELb1ELb0ELb0ELb1ELb0ELb0ELb0ELb1ELb0ELb1ELb0ELb0EEENS1_21CollectiveEpilogueFwdINS6_IJSA_NS7_ILi256EEESB_EEES9_SE_SG_Li256ELb1ELb1ELb0ELb0EEENS1_36VarlenDynamicPersistentTileSchedulerILi128ELi96ELi256ELi128ELb0ELb1ELb1ELb1ELb1ELb1EEEEEEEEEvNT_6ParamsE,"ax",@progbits
	.align	128
.text._ZN7cutlass13device_kernelIN5flash11enable_sm90INS1_16FlashAttnFwdSm90INS1_25CollectiveMainloopFwdSm90ILi2EN4cute5tupleIJNS5_1CILi1EEES8_S8_EEENS6_IJNS7_ILi128EEENS7_ILi96EEENS7_ILi64EEEEEELi256ENS_10bfloat16_tEfNS_4arch4Sm90ELb1ELb0ELb0ELb1ELb0ELb0ELb0ELb1ELb0ELb1ELb0ELb0EEENS1_21CollectiveEpilogueFwdINS6_IJSA_NS7_ILi256EEESB_EEES9_SE_SG_Li256ELb1ELb1ELb0ELb0EEENS1_36VarlenDynamicPersistentTileSchedulerILi128ELi96ELi256ELi128ELb0ELb1ELb1ELb1ELb1ELb1EEEEEEEEEvNT_6ParamsE:
        .type           _ZN7cutlass13device_kernelIN5flash11enable_sm90INS1_16FlashAttnFwdSm90INS1_25CollectiveMainloopFwdSm90ILi2EN4cute5tupleIJNS5_1CILi1EEES8_S8_EEENS6_IJNS7_ILi128EEENS7_ILi96EEENS7_ILi64EEEEEELi256ENS_10bfloat16_tEfNS_4arch4Sm90ELb1ELb0ELb0ELb1ELb0ELb0ELb0ELb1ELb0ELb1ELb0ELb0EEENS1_21CollectiveEpilogueFwdINS6_IJSA_NS7_ILi256EEESB_EEES9_SE_SG_Li256ELb1ELb1ELb0ELb0EEENS1_36VarlenDynamicPersistentTileSchedulerILi128ELi96ELi256ELi128ELb0ELb1ELb1ELb1ELb1ELb1EEEEEEEEEvNT_6ParamsE,@function
        .size           _ZN7cutlass13device_kernelIN5flash11enable_sm90INS1_16FlashAttnFwdSm90INS1_25CollectiveMainloopFwdSm90ILi2EN4cute5tupleIJNS5_1CILi1EEES8_S8_EEENS6_IJNS7_ILi128EEENS7_ILi96EEENS7_ILi64EEEEEELi256ENS_10bfloat16_tEfNS_4arch4Sm90ELb1ELb0ELb0ELb1ELb0ELb0ELb0ELb1ELb0ELb1ELb0ELb0EEENS1_21CollectiveEpilogueFwdINS6_IJSA_NS7_ILi256EEESB_EEES9_SE_SG_Li256ELb1ELb1ELb0ELb0EEENS1_36VarlenDynamicPersistentTileSchedulerILi128ELi96ELi256ELi128ELb0ELb1ELb1ELb1ELb1ELb1EEEEEEEEEvNT_6ParamsE,(.L_x_15151 - _ZN7cutlass13device_kernelIN5flash11enable_sm90INS1_16FlashAttnFwdSm90INS1_25CollectiveMainloopFwdSm90ILi2EN4cute5tupleIJNS5_1CILi1EEES8_S8_EEENS6_IJNS7_ILi128EEENS7_ILi96EEENS7_ILi64EEEEEELi256ENS_10bfloat16_tEfNS_4arch4Sm90ELb1ELb0ELb0ELb1ELb0ELb0ELb0ELb1ELb0ELb1ELb0ELb0EEENS1_21CollectiveEpilogueFwdINS6_IJSA_NS7_ILi256EEESB_EEES9_SE_SG_Li256ELb1ELb1ELb0ELb0EEENS1_36VarlenDynamicPersistentTileSchedulerILi128ELi96ELi256ELi128ELb0ELb1ELb1ELb1ELb1ELb1EEEEEEEEEvNT_6ParamsE)
        .other          _ZN7cutlass13device_kernelIN5flash11enable_sm90INS1_16FlashAttnFwdSm90INS1_25CollectiveMainloopFwdSm90ILi2EN4cute5tupleIJNS5_1CILi1EEES8_S8_EEENS6_IJNS7_ILi128EEENS7_ILi96EEENS7_ILi64EEEEEELi256ENS_10bfloat16_tEfNS_4arch4Sm90ELb1ELb0ELb0ELb1ELb0ELb0ELb0ELb1ELb0ELb1ELb0ELb0EEENS1_21CollectiveEpilogueFwdINS6_IJSA_NS7_ILi256EEESB_EEES9_SE_SG_Li256ELb1ELb1ELb0ELb0EEENS1_36VarlenDynamicPersistentTileSchedulerILi128ELi96ELi256ELi128ELb0ELb1ELb1ELb1ELb1ELb1EEEEEEEEEvNT_6ParamsE,@"STO_CUDA_ENTRY STV_DEFAULT"
_ZN7cutlass13device_kernelIN5flash11enable_sm90INS1_16FlashAttnFwdSm90INS1_25CollectiveMainloopFwdSm90ILi2EN4cute5tupleIJNS5_1CILi1EEES8_S8_EEENS6_IJNS7_ILi128EEENS7_ILi96EEENS7_ILi64EEEEEELi256ENS_10bfloat16_tEfNS_4arch4Sm90ELb1ELb0ELb0ELb1ELb0ELb0ELb0ELb1ELb0ELb1ELb0ELb0EEENS1_21CollectiveEpilogueFwdINS6_IJSA_NS7_ILi256EEESB_EEES9_SE_SG_Li256ELb1ELb1ELb0ELb0EEENS1_36VarlenDynamicPersistentTileSchedulerILi128ELi96ELi256ELi128ELb0ELb1ELb1ELb1ELb1ELb1EEEEEEEEEvNT_6ParamsE:
        /* <DEDUP_REMOVED lines=18> */
.L_x_13660:
[----:B------:R-:W-:Y:S05]  /*0120*/  BSYNC B0 ;  /* 0x0000000000007941 */ /* 0x000fea0003800000 */
.L_x_13659:
        /* <DEDUP_REMOVED lines=41> */
.L_x_13661:
        /* <DEDUP_REMOVED lines=22> */
.L_x_13662:
        /* <DEDUP_REMOVED lines=18> */
.L_x_13663:
        /* <DEDUP_REMOVED lines=22> */
.L_x_13664:
        /* <DEDUP_REMOVED lines=22> */
.L_x_13665:
[----:B------:R-:W-:Y:S01]  /*0900*/  PLOP3.LUT P0, PT, PT, PT, UP0, 0x80, 0x0 ;  /* 0x000000000000781c */ /* 0x000fe20003f0f008 */
[----:B------:R-:W-:Y:S01]  /*0910*/  UMOV UR36, 0x1 ;  /* 0x0000000100247882 */ /* 0x000fe20000000000 */
[----:B------:R-:W-:Y:S01]  /*0920*/  NOP ;  /* 0x0000000000007918 */ /* 0x000fe20000000000 */
[----:B------:R-:W-:Y:S01]  /*0930*/  USEL UR36, UR36, 0x2, !UP0 ;  /* 0x0000000224247887 */ /* 0x000fe2000c000000 */
[----:B------:R-:W-:Y:S01]  /*0940*/  ULDC.64 UR40, c[0x0][0x208] ;  /* 0x0000820000287ab9 */ /* 0x000fe20000000a00 */
[----:B012-4-:R-:W-:Y:S08]  /*0950*/  BAR.SYNC.DEFER_BLOCKING 0x0 ;  /* 0x0000000000007b1d */ /* 0x017ff00000010000 */
[----:B------:R-:W-:Y:S05]  /*0960*/  @!P0 BRA `(.L_x_13666) ;  /* 0x000000a800388947 */ /* 0x000fea0003800000 */
.L_x_13667:
        /* <DEDUP_REMOVED lines=79> */
.L_x_13721:
[----:B0-23--:R-:W0:Y:S01]  /*0e60*/  LDC.64 R4, c[0x0][0xc88] ;  /* 0x00032200ff047b82 */ /* 0x00de220000000a00 */
[----:B------:R-:W-:Y:S01]  /*0e70*/  ULDC.64 UR8, c[0x0][0xa28] ;  /* 0x00028a0000087ab9 */ /* 0x000fe20000000a00 */
[----:B------:R-:W-:Y:S01]  /*0e80*/  ULDC.64 UR10, c[0x0][0xa18] ;  /* 0x00028600000a7ab9 */ /* 0x000fe20000000a00 */
[----:B------:R-:W-:Y:S01]  /*0e90*/  ULDC UR4, c[0x0][0x424] ;  /* 0x0001090000047ab9 */ /* 0x000fe20000000800 */
        /* <DEDUP_REMOVED lines=34> */
[----:B-1--4-:R-:W-:-:S14]  /*10c0*/  @P2 BRA `(.L_x_13668) ;  /* 0x0000000000342947 */ /* 0x012fdc0003800000 */
        /* <DEDUP_REMOVED lines=13> */
.L_x_13668:
        /* <DEDUP_REMOVED lines=8> */
.L_x_13669:
        /* <DEDUP_REMOVED lines=13> */
.L_x_13670:
[----:B------:R-:W-:Y:S01]  /*12f0*/  UIADD3 UR42, -UR42, UR4, URZ ;  /* 0x000000042a2a7290 */ /* 0x000fe2000fffe13f */
[----:B------:R-:W-:Y:S01]  /*1300*/  PLOP3.LUT P0, PT, PT, PT, PT, 0x80, 0x0 ;  /* 0x000000000000781c */ /* 0x000fe20003f0f070 */
[----:B------:R-:W-:Y:S01]  /*1310*/  USHF.L.U32 UR39, UR5, 0x7, URZ ;  /* 0x0000000705277899 */ /* 0x000fe2000800063f */
[----:B------:R-:W-:Y:S01]  /*1320*/  IMAD.MOV.U32 R3, RZ, RZ, RZ ;  /* 0x000000ffff037224 */ /* 0x000fe200078e00ff */
[----:B------:R-:W-:Y:S01]  /*1330*/  ULDC UR4, c[0x0][0x448] ;  /* 0x0001120000047ab9 */ /* 0x000fe20000000800 */
[----:B------:R-:W-:Y:S01]  /*1340*/  UIADD3 UR7, UR42, 0x60, -UR44 ;  /* 0x000000602a077890 */ /* 0x000fe2000fffe82c */
[----:B------:R-:W-:Y:S01]  /*1350*/  CS2R R8, SRZ ;  /* 0x0000000000087805 */ /* 0x000fe2000001ff00 */
[----:B------:R-:W-:Y:S01]  /*1360*/  UISETP.NE.AND UP0, UPT, UR4, 0x1, UPT ;  /* 0x000000010400788c */ /* 0x000fe2000bf05270 */
[----:B------:R-:W-:Y:S01]  /*1370*/  IMAD.MOV.U32 R0, RZ, RZ, RZ ;  /* 0x000000ffff007224 */ /* 0x000fe200078e00ff */
[----:B------:R-:W-:Y:S01]  /*1380*/  UIADD3 UR6, UR39, 0x7f, URZ ;  /* 0x0000007f27067890 */ /* 0x000fe2000fffe03f */
[----:B------:R-:W-:Y:S01]  /*1390*/  IMAD.MOV.U32 R150, RZ, RZ, RZ ;  /* 0x000000ffff967224 */ /* 0x000fe200078e00ff */
[----:B------:R-:W-:-:S02]  /*13a0*/  CS2R R148, SRZ ;  /* 0x0000000000947805 */ /* 0x000fc4000001ff00 */
[----:B------:R-:W-:Y:S02]  /*13b0*/  CS2R R146, SRZ ;  /* 0x0000000000927805 */ /* 0x000fe4000001ff00 */
[----:B------:R-:W-:Y:S02]  /*13c0*/  CS2R R144, SRZ ;  /* 0x0000000000907805 */ /* 0x000fe4000001ff00 */
[----:B------:R-:W-:Y:S02]  /*13d0*/  CS2R R142, SRZ ;  /* 0x00000000008e7805 */ /* 0x000fe4000001ff00 */
[----:B------:R-:W-:Y:S02]  /*13e0*/  CS2R R140, SRZ ;  /* 0x00000000008c7805 */ /* 0x000fe4000001ff00 */
[----:B------:R-:W-:Y:S02]  /*13f0*/  CS2R R138, SRZ ;  /* 0x00000000008a7805 */ /* 0x000fe4000001ff00 */
[----:B------:R-:W-:Y:S01]  /*1400*/  CS2R R136, SRZ ;  /* 0x0000000000887805 */ /* 0x000fe2000001ff00 */
[----:B------:R-:W-:Y:S01]  /*1410*/  @UP0 ULDC UR4, c[0x0][0x44c] ;  /* 0x0001130000040ab9 */ /* 0x000fe20000000800 */
[----:B------:R-:W-:Y:S01]  /*1420*/  @UP0 ULDC UR8, c[0x0][0x450] ;  /* 0x0001140000080ab9 */ /* 0x000fe20000000800 */
[----:B------:R-:W-:Y:S01]  /*1430*/  UIMAD.WIDE.U32 UR4, UR6, UR4, URZ ;  /* 0x00000004060472a5 */ /* 0x000fe2000f8e003f */
[----:B------:R-:W-:Y:S01]  /*1440*/  CS2R R134, SRZ ;  /* 0x0000000000867805 */ /* 0x000fe2000001ff00 */
[----:B------:R-:W-:Y:S01]  /*1450*/  UIADD3 UR4, UR42, 0x5f, URZ ;  /* 0x0000005f2a047890 */ /* 0x000fe2000fffe03f */
[----:B------:R-:W-:Y:S01]  /*1460*/  CS2R R132, SRZ ;  /* 0x0000000000847805 */ /* 0x000fe2000001ff00 */
[----:B------:R-:W-:Y:S01]  /*1470*/  @UP0 USHF.R.U32.HI UR6, URZ, UR8, UR5 ;  /* 0x000000083f060299 */ /* 0x000fe20008011605 */
[----:B------:R-:W-:Y:S01]  /*1480*/  CS2R R130, SRZ ;  /* 0x0000000000827805 */ /* 0x000fe2000001ff00 */
[----:B------:R-:W-:Y:S01]  /*1490*/  UIMAD.WIDE UR4, UR4, 0x2aaaaaab, URZ ;  /* 0x2aaaaaab040478a5 */ /* 0x000fe2000f8e023f */
[----:B------:R-:W-:Y:S01]  /*14a0*/  CS2R R128, SRZ ;  /* 0x0000000000807805 */ /* 0x000fe2000001ff00 */
[----:B------:R-:W-:Y:S01]  /*14b0*/  UIADD3 UR6, UR7, UR6, URZ ;  /* 0x0000000607067290 */ /* 0x000fe2000fffe03f */
[----:B------:R-:W-:Y:S01]  /*14c0*/  CS2R R126, SRZ ;  /* 0x00000000007e7805 */ /* 0x000fe2000001ff00 */
[----:B------:R-:W-:Y:S01]  /*14d0*/  USHF.R.U32.HI UR4, URZ, 0x1f, UR5 ;  /* 0x0000001f3f047899 */ /* 0x000fe20008011605 */
[----:B------:R-:W-:Y:S01]  /*14e0*/  CS2R R124, SRZ ;  /* 0x00000000007c7805 */ /* 0x000fe2000001ff00 */
[----:B------:R-:W-:Y:S01]  /*14f0*/  UIMAD.WIDE UR6, UR6, 0x2aaaaaab, URZ ;  /* 0x2aaaaaab060678a5 */ /* 0x000fe2000f8e023f */
[----:B------:R-:W-:Y:S01]  /*1500*/  CS2R R122, SRZ ;  /* 0x00000000007a7805 */ /* 0x000fe2000001ff00 */
[----:B------:R-:W-:Y:S01]  /*1510*/  ULEA.HI.SX32 UR4, UR5, UR4, 0x1c ;  /* 0x0000000405047291 */ /* 0x000fe2000f8fe23f */
[----:B------:R-:W-:Y:S01]  /*1520*/  CS2R R120, SRZ ;  /* 0x0000000000787805 */ /* 0x000fe2000001ff00 */
[----:B------:R-:W-:Y:S01]  /*1530*/  USHF.R.U32.HI UR6, URZ, 0x1f, UR7 ;  /* 0x0000001f3f067899 */ /* 0x000fe20008011607 */
[----:B------:R-:W-:-:S02]  /*1540*/  CS2R R118, SRZ ;  /* 0x0000000000767805 */ /* 0x000fc4000001ff00 */
[----:B------:R-:W-:Y:S02]  /*1550*/  CS2R R116, SRZ ;  /* 0x0000000000747805 */ /* 0x000fe4000001ff00 */
[----:B------:R-:W-:Y:S01]  /*1560*/  CS2R R114, SRZ ;  /* 0x0000000000727805 */ /* 0x000fe2000001ff00 */
[----:B------:R-:W-:Y:S01]  /*1570*/  ULEA.HI.SX32 UR6, UR7, UR6, 0x1c ;  /* 0x0000000607067291 */ /* 0x000fe2000f8fe23f */
[----:B------:R-:W-:Y:S02]  /*1580*/  CS2R R112, SRZ ;  /* 0x0000000000707805 */ /* 0x000fe4000001ff00 */
[----:B------:R-:W-:Y:S02]  /*1590*/  CS2R R110, SRZ ;  /* 0x00000000006e7805 */ /* 0x000fe4000001ff00 */
[----:B------:R-:W-:Y:S01]  /*15a0*/  CS2R R108, SRZ ;  /* 0x00000000006c7805 */ /* 0x000fe2000001ff00 */
[----:B------:R-:W-:Y:S01]  /*15b0*/  UISETP.LT.AND UP0, UPT, UR4, UR6, UPT ;  /* 0x000000060400728c */ /* 0x000fe2000bf01270 */
[----:B------:R-:W-:Y:S01]  /*15c0*/  IMAD.MOV.U32 R172, RZ, RZ, RZ ;  /* 0x000000ffffac7224 */ /* 0x000fe200078e00ff */
        /* <DEDUP_REMOVED lines=77> */
.L_x_13672:
        /* <DEDUP_REMOVED lines=13> */
.L_x_13846:
[----:B0-----:R-:W-:Y:S01]  /*1b70*/  IMAD.U32 R0, RZ, RZ, UR48 ;  /* 0x00000030ff007e24 */ /* 0x001fe2000f8e00ff */
[----:B------:R-:W-:Y:S05]  /*1b80*/  WARPSYNC.ALL ;  /* 0x0000000000007948 */ /* 0x000fea0003800000 */
[----:B------:R0:W-:Y:S01]  /*1b90*/  BAR.SYNC.DEFER_BLOCKING R8, 0x100 ;  /* 0x000400080000751d */ /* 0x0001e20000010000 */
[----:B------:R-:W-:-:S13]  /*1ba0*/  ISETP.NE.AND P0, PT, R0, 0x3, PT ;  /* 0x000000030000780c */ /* 0x000fda0003f05270 */
[----:B0-----:R-:W-:Y:S05]  /*1bb0*/  @!P0 BRA `(.L_x_13674) ;  /* 0x0000000000048947 */ /* 0x001fea0003800000 */
[----:B------:R-:W-:Y:S01]  /*1bc0*/  BPT.TRAP 0x1 ;  /* 0x000000040000795c */ /* 0x000fe20000300000 */
.L_x_13674:
[----:B------:R-:W-:Y:S02]  /*1bd0*/  IMAD.U32 R11, RZ, RZ, UR38 ;  /* 0x00000026ff0b7e24 */ /* 0x000fe4000f8e00ff */
[----:B------:R-:W-:-:S03]  /*1be0*/  IMAD.U32 R6, RZ, RZ, UR37 ;  /* 0x00000025ff067e24 */ /* 0x000fc6000f8e00ff */
[----:B------:R-:W-:Y:S01]  /*1bf0*/  SHF.L.U32 R11, R11, 0x1f, RZ ;  /* 0x0000001f0b0b7819 */ /* 0x000fe200000006ff */
[----:B------:R-:W-:-:S04]  /*1c00*/  IMAD R6, R6, 0x8, R7 ;  /* 0x0000000806067824 */ /* 0x000fc800078e0207 */
[----:B------:R0:W1:Y:S01]  /*1c10*/  SYNCS.PHASECHK.TRANS64.TRYWAIT P1, [R6+URZ+0x22830], R11 ;  /* 0x0228300b060075a7 */ /* 0x000062000802017f */
[----:B------:R-:W-:Y:S05]  /*1c20*/  @!P0 BRA `(.L_x_13675) ;  /* 0x0000000000048947 */ /* 0x000fea0003800000 */
[----:B------:R-:W-:Y:S01]  /*1c30*/  BPT.TRAP 0x1 ;  /* 0x000000040000795c */ /* 0x000fe20000300000 */
.L_x_13675:
[----:B-1----:R-:W-:Y:S05]  /*1c40*/  @P1 BRA `(.L_x_13676) ;  /* 0x0000000000081947 */ /* 0x002fea0003800000 */
[----:B------:R-:W1:Y:S02]  /*1c50*/  SYNCS.PHASECHK.TRANS64.TRYWAIT P1, [R6+URZ+0x22830], R11 ;  /* 0x0228300b060075a7 */ /* 0x000e64000802017f */
[----:B-1----:R-:W-:Y:S05]  /*1c60*/  @!P1 BRA `(.L_x_13677) ;  /* 0x000000f800949947 */ /* 0x002fea0003800000 */
.L_x_13676:
        /* <DEDUP_REMOVED lines=8> */
[----:B------:R-:W-:Y:S01]  /*1cf0*/  VIADD R0, R16, UR39 ;  /* 0x0000002710007c36 */ /* 0x000fe20008000000 */
[----:B------:R-:W-:Y:S01]  /*1d00*/  UMOV UR9, 0x40000040 ;  /* 0x4000004000097882 */ /* 0x000fe20000000000 */
[----:B------:R-:W-:Y:S01]  /*1d10*/  UMOV UR11, 0x40000040 ;  /* 0x40000040000b7882 */ /* 0x000fe20000000000 */
[----:B------:R-:W-:Y:S01]  /*1d20*/  UIADD3 UR12, UR16, 0x6, URZ ;  /* 0x00000006100c7890 */ /* 0x000fe2000fffe03f */
[----:B------:R-:W2:Y:S01]  /*1d30*/  S2R R14, SR_TID.X ;  /* 0x00000000000e7919 */ /* 0x000ea20000002100 */
[----:B------:R-:W-:Y:S01]  /*1d40*/  UIADD3 UR4, UR4, 0x1c400, URZ ;  /* 0x0001c40004047890 */ /* 0x000fe2000fffe03f */
[----:B------:R-:W-:Y:S01]  /*1d50*/  UMOV UR13, 0x40000040 ;  /* 0x40000040000d7882 */ /* 0x000fe20000000000 */
[----:B------:R-:W-:-:S02]  /*1d60*/  UMOV UR15, 0x40000040 ;  /* 0x40000040000f7882 */ /* 0x000fc40000000000 */
[----:B------:R-:W-:-:S04]  /*1d70*/  USHF.R.U32.HI UR4, URZ, 0x4, UR4 ;  /* 0x000000043f047899 */ /* 0x000fc80008011604 */
[----:B------:R-:W-:-:S04]  /*1d80*/  ULOP3.LUT UR4, UR4, 0x3fff, URZ, 0xc0, !UPT ;  /* 0x00003fff04047892 */ /* 0x000fc8000f8ec03f */
[----:B------:R-:W-:Y:S02]  /*1d90*/  ULOP3.LUT UR20, UR4, 0x10000, URZ, 0xfc, !UPT ;  /* 0x0001000004147892 */ /* 0x000fe4000f8efc3f */
[----:B------:R-:W-:Y:S02]  /*1da0*/  UIADD3 UR4, UR16, 0x2, URZ ;  /* 0x0000000210047890 */ /* 0x000fe4000fffe03f */
[----:B------:R-:W-:-:S04]  /*1db0*/  UIMAD UR18, UR37, 0x300, UR20 ;  /* 0x00000300251278a4 */ /* 0x000fc8000f8e0214 */
[----:B------:R-:W-:Y:S02]  /*1dc0*/  UIADD3 UR6, UR18, 0x2, URZ ;  /* 0x0000000212067890 */ /* 0x000fe4000fffe03f */
[----:B------:R-:W-:Y:S02]  /*1dd0*/  UIADD3 UR10, UR18, 0x4, URZ ;  /* 0x00000004120a7890 */ /* 0x000fe4000fffe03f */
[----:B------:R-:W-:Y:S02]  /*1de0*/  UIADD3 UR14, UR18, 0x6, URZ ;  /* 0x00000006120e7890 */ /* 0x000fe4000fffe03f */
[----:B------:R-:W-:Y:S03]  /*1df0*/  HGMMA.64x96x16.F32.BF16 R24, gdesc[UR16], RZ, !UPT, gsb0 ;  /* 0x01600000101879f0 */ /* 0x000fe6000c0018ff */
[----:B------:R-:W-:Y:S02]  /*1e00*/  WARPGROUP.DEPBAR.LE gsb0, 0x0 ;  /* 0x00008000000079c5 */ /* 0x000fe40000010000 */
[----:B------:R-:W-:-:S06]  /*1e10*/  WARPGROUP.ARRIVE ;  /* 0x00000000000079c5 */ /* 0x000fcc0000000000 */
[----:B------:R-:W-:Y:S01]  /*1e20*/  HGMMA.64x96x16.F32.BF16 R24, gdesc[UR4], R24, gsb0 ;  /* 0x01600000041879f0 */ /* 0x000fe20008001818 */
[----:B------:R-:W-:Y:S02]  /*1e30*/  ULDC UR6, c[0x0][0x448] ;  /* 0x0001120000067ab9 */ /* 0x000fe40000000800 */
[----:B------:R-:W-:-:S06]  /*1e40*/  UISETP.NE.AND UP0, UPT, UR6, 0x1, UPT ;  /* 0x000000010600788c */ /* 0x000fcc000bf05270 */
[----:B------:R-:W-:-:S05]  /*1e50*/  PLOP3.LUT P1, PT, PT, PT, UP0, 0x80, 0x0 ;  /* 0x000000000000781c */ /* 0x000fca0003f2f008 */
[----:B------:R-:W-:-:S08]  /*1e60*/  @UP0 ULDC UR6, c[0x0][0x44c] ;  /* 0x0001130000060ab9 */ /* 0x000fd00000000800 */
[----:B------:R-:W-:Y:S01]  /*1e70*/  @P1 IMAD.HI.U32 R3, R0, UR6, RZ ;  /* 0x0000000600031c27 */ /* 0x000fe2000f8e00ff */
[----:B------:R-:W-:-:S04]  /*1e80*/  @UP0 ULDC UR6, c[0x0][0x450] ;  /* 0x0001140000060ab9 */ /* 0x000fc80000000800 */
[----:B------:R-:W-:Y:S01]  /*1e90*/  @P1 SHF.R.U32.HI R0, RZ, UR6, R3 ;  /* 0x00000006ff001c19 */ /* 0x000fe20008011603 */
[----:B------:R-:W-:-:S04]  /*1ea0*/  UIMAD UR6, UR49, -0x60, UR42 ;  /* 0xffffffa0310678a4 */ /* 0x000fc8000f8e022a */
[----:B------:R-:W3:Y:S01]  /*1eb0*/  SHFL.IDX PT, R5, R0, 0x1, 0x1c1f ;  /* 0x003c1f0000057f89 */ /* 0x000ee200000e0000 */
[----:B------:R-:W-:-:S03]  /*1ec0*/  UIADD3 UR6, UR6, 0x60, URZ ;  /* 0x0000006006067890 */ /* 0x000fc6000fffe03f */
[----:B------:R-:W4:Y:S03]  /*1ed0*/  SHFL.IDX PT, R0, R0, RZ, 0x1c1f ;  /* 0x001c1fff00007589 */ /* 0x000f2600000e0000 */
[----:B------:R-:W-:-:S04]  /*1ee0*/  IMAD.U32 R4, RZ, RZ, UR6 ;  /* 0x00000006ff047e24 */ /* 0x000fc8000f8e00ff */
[----:B------:R-:W-:Y:S02]  /*1ef0*/  IMAD R3, R17, -0x2, R4 ;  /* 0xfffffffe11037824 */ /* 0x000fe400078e0204 */
[----:B------:R-:W-:-:S05]  /*1f00*/  IMAD.U32 R4, RZ, RZ, UR44 ;  /* 0x0000002cff047e24 */ /* 0x000fca000f8e00ff */
[----:B------:R-:W-:-:S04]  /*1f10*/  IADD3 R4, -R4, 0x1, R3 ;  /* 0x0000000104047810 */ /* 0x000fc80007ffe103 */
[----:B---3--:R-:W-:-:S04]  /*1f20*/  VIADDMNMX R5, R5, R4, R3, PT ;  /* 0x0000000405057246 */ /* 0x008fc80003800103 */
[C---:B------:R-:W-:Y:S02]  /*1f30*/  ISETP.GT.AND P2, PT, R5.reuse, RZ, PT ;  /* 0x000000ff0500720c */ /* 0x040fe40003f44270 */
[C---:B------:R-:W-:Y:S02]  /*1f40*/  ISETP.GT.AND P3, PT, R5.reuse, 0x1, PT ;  /* 0x000000010500780c */ /* 0x040fe40003f64270 */
[----:B------:R-:W-:Y:S02]  /*1f50*/  ISETP.GT.AND P4, PT, R5, 0x8, PT ;  /* 0x000000080500780c */ /* 0x000fe40003f84270 */
[----:B----4-:R-:W-:-:S04]  /*1f60*/  VIADDMNMX R3, R0, R4, R3, PT ;  /* 0x0000000400037246 */ /* 0x010fc80003800103 */
[----:B------:R-:W-:Y:S01]  /*1f70*/  ISETP.GT.AND P5, PT, R3, 0x8, PT ;  /* 0x000000080300780c */ /* 0x000fe20003fa4270 */
[----:B------:R-:W-:Y:S02]  /*1f80*/  WARPGROUP.DEPBAR.LE gsb0, 0x0 ;  /* 0x00008000000079c5 */ /* 0x000fe40000010000 */
[----:B------:R-:W-:-:S06]  /*1f90*/  WARPGROUP.ARRIVE ;  /* 0x00000000000079c5 */ /* 0x000fcc0000000000 */
[----:B------:R-:W-:Y:S01]  /*1fa0*/  HGMMA.64x96x16.F32.BF16 R24, gdesc[UR8], R24, gsb0 ;  /* 0x01600000081879f0 */ /* 0x000fe20008001818 */
[----:B------:R-:W-:Y:S02]  /*1fb0*/  ULDC UR10, c[0x0][0x988] ;  /* 0x00026200000a7ab9 */ /* 0x000fe40000000800 */
[----:B------:R-:W-:Y:S02]  /*1fc0*/  WARPGROUP.DEPBAR.LE gsb0, 0x0 ;  /* 0x00008000000079c5 */ /* 0x000fe40000010000 */
        /* <DEDUP_REMOVED lines=330> */
.L_x_13678:
[----:B------:R2:W3:Y:S01]  /*3470*/  SYNCS.PHASECHK.TRANS64.TRYWAIT P3, [R6+URZ+0x22850], R11 ;  /* 0x0228500b060075a7 */ /* 0x0004e2000806017f */
[----:B------:R-:W-:Y:S05]  /*3480*/  @!P0 BRA `(.L_x_13679) ;  /* 0x0000000000048947 */ /* 0x000fea0003800000 */
[----:B------:R-:W-:Y:S01]  /*3490*/  BPT.TRAP 0x1 ;  /* 0x000000040000795c */ /* 0x000fe20000300000 */
.L_x_13679:
[----:B---3--:R-:W-:Y:S05]  /*34a0*/  @P3 BRA `(.L_x_13680) ;  /* 0x0000000000083947 */ /* 0x008fea0003800000 */
[----:B------:R-:W3:Y:S02]  /*34b0*/  SYNCS.PHASECHK.TRANS64.TRYWAIT P3, [R6+URZ+0x22850], R11 ;  /* 0x0228500b060075a7 */ /* 0x000ee4000806017f */
[----:B---3--:R-:W-:Y:S05]  /*34c0*/  @!P3 BRA `(.L_x_13681) ;  /* 0x000000e00090b947 */ /* 0x008fea0003800000 */
.L_x_13680:
[----:B------:R-:W-:Y:S01]  /*34d0*/  R2UR UR6, R7 ;  /* 0x00000000070672ca */ /* 0x000fe200000e0000 */
[----:B------:R4:W-:Y:S01]  /*34e0*/  BAR.SYNC.DEFER_BLOCKING R8, 0x100 ;  /* 0x000400080000751d */ /* 0x0009e20000010000 */
[----:B------:R-:W-:Y:S01]  /*34f0*/  UIADD3 UR23, UR49, -0x2, URZ ;  /* 0xfffffffe31177890 */ /* 0x000fe2000fffe03f */
[----:B0123--:R-:W-:-:S04]  /*3500*/  @!P2 VIADD R6, R6, 0x22860 ;  /* 0x000228600606a836 */ /* 0x00ffc80000000000 */
        /* <DEDUP_REMOVED lines=58> */
[----:B------:R-:W-:-:S07]  /*38b0*/  IMAD.MOV.U32 R8, RZ, RZ, R5 ;  /* 0x000000ffff087224 */ /* 0x000fce00078e0005 */
.L_x_13691:
[----:B------:R-:W-:-:S04]  /*38c0*/  UIADD3 UR37, UR37, 0x1, URZ ;  /* 0x0000000125257890 */ /* 0x000fc8000fffe03f */
[----:B------:R-:W-:-:S04]  /*38d0*/  UISETP.NE.AND UP1, UPT, UR37, 0x2, UPT ;  /* 0x000000022500788c */ /* 0x000fc8000bf25270 */
[----:B------:R-:W-:Y:S02]  /*38e0*/  USEL UR6, URZ, 0x1, UP1 ;  /* 0x000000013f067887 */ /* 0x000fe40008800000 */
[----:B------:R-:W-:Y:S02]  /*38f0*/  USEL UR37, UR37, URZ, UP1 ;  /* 0x0000003f25257287 */ /* 0x000fe40008800000 */
[----:B------:R-:W-:Y:S01]  /*3900*/  ULOP3.LUT UR38, UR38, UR6, URZ, 0x3c, !UPT ;  /* 0x0000000626267292 */ /* 0x000fe2000f8e3c3f */
[----:B0-----:R-:W-:Y:S11]  /*3910*/  @!P0 BRA `(.L_x_13683) ;  /* 0x0000000000048947 */ /* 0x001ff60003800000 */
[----:B------:R-:W-:Y:S01]  /*3920*/  BPT.TRAP 0x1 ;  /* 0x000000040000795c */ /* 0x000fe20000300000 */
.L_x_13683:
        /* <DEDUP_REMOVED lines=9> */
.L_x_13684:
[----:B-1----:R-:W-:Y:S05]  /*39c0*/  @P3 BRA `(.L_x_13685) ;  /* 0x0000000000083947 */ /* 0x002fea0003800000 */
[----:B------:R-:W1:Y:S02]  /*39d0*/  SYNCS.PHASECHK.TRANS64.TRYWAIT P3, [UR25+0x22830], R6 ;  /* 0x02283006ff0075a7 */ /* 0x000e640008060159 */
[----:B-1----:R-:W-:Y:S05]  /*39e0*/  @!P3 BRA `(.L_x_13686) ;  /* 0x000000dc005cb947 */ /* 0x002fea0003800000 */
.L_x_13685:
[----:B------:R-:W-:Y:S01]  /*39f0*/  UIMAD UR18, UR37, 0x300, UR20 ;  /* 0x00000300251278a4 */ /* 0x000fe2000f8e0214 */
[----:B------:R-:W-:Y:S01]  /*3a00*/  WARPGROUP.ARRIVE ;  /* 0x00000000000079c5 */ /* 0x000fe20000000000 */
[----:B------:R-:W-:Y:S01]  /*3a10*/  UMOV UR19, 0x40000040 ;  /* 0x4000004000137882 */ /* 0x000fe20000000000 */
[----:B------:R-:W-:Y:S01]  /*3a20*/  UMOV UR7, 0x40000040 ;  /* 0x4000004000077882 */ /* 0x000fe20000000000 */
[----:B------:R-:W-:Y:S01]  /*3a30*/  UIADD3 UR6, UR18, 0x2, URZ ;  /* 0x0000000212067890 */ /* 0x000fe2000fffe03f */
[----:B------:R-:W-:Y:S01]  /*3a40*/  VIADD R10, R16, UR39 ;  /* 0x00000027100a7c36 */ /* 0x000fe20008000000 */
[----:B------:R-:W-:Y:S01]  /*3a50*/  UIADD3 UR10, UR18, 0x4, URZ ;  /* 0x00000004120a7890 */ /* 0x000fe2000fffe03f */
[----:B------:R-:W-:Y:S01]  /*3a60*/  IMAD.MOV.U32 R12, RZ, RZ, -0x2 ;  /* 0xfffffffeff0c7424 */ /* 0x000fe200078e00ff */
[----:B------:R-:W-:Y:S01]  /*3a70*/  UMOV UR11, 0x40000040 ;  /* 0x40000040000b7882 */ /* 0x000fe20000000000 */
[----:B------:R-:W-:Y:S01]  /*3a80*/  HGMMA.64x96x16.F32.BF16 R152, gdesc[UR16], RZ, !UPT, gsb0 ;  /* 0x01600000109879f0 */ /* 0x000fe2000c0018ff */
[----:B------:R-:W-:-:S02]  /*3a90*/  UIADD3 UR14, UR18, 0x6, URZ ;  /* 0x00000006120e7890 */ /* 0x000fc4000fffe03f */
[----:B------:R-:W2:Y:S01]  /*3aa0*/  S2R R210, SR_TID.X ;  /* 0x0000000000d27919 */ /* 0x000ea20000002100 */
[----:B------:R-:W-:Y:S01]  /*3ab0*/  UMOV UR15, 0x40000040 ;  /* 0x40000040000f7882 */ /* 0x000fe20000000000 */
[----:B--2---:R-:W-:Y:S01]  /*3ac0*/  SHF.R.U32.HI R210, RZ, 0x7, R210 ;  /* 0x00000007ffd27819 */ /* 0x004fe200000116d2 */
[----:B------:R-:W-:Y:S02]  /*3ad0*/  WARPGROUP.DEPBAR.LE gsb0, 0x0 ;  /* 0x00008000000079c5 */ /* 0x000fe40000010000 */
[----:B------:R-:W-:-:S06]  /*3ae0*/  WARPGROUP.ARRIVE ;  /* 0x00000000000079c5 */ /* 0x000fcc0000000000 */
[----:B------:R-:W-:Y:S01]  /*3af0*/  HGMMA.64x96x16.F32.BF16 R152, gdesc[UR4], R152, gsb0 ;  /* 0x01600000049879f0 */ /* 0x000fe20008001898 */
[----:B------:R-:W-:Y:S02]  /*3b00*/  @UP0 ULDC UR6, c[0x0][0x44c] ;  /* 0x0001130000060ab9 */ /* 0x000fe40000000800 */
[----:B------:R-:W-:Y:S01]  /*3b10*/  @P1 IMAD.HI.U32 R4, R10, UR6, RZ ;  /* 0x000000060a041c27 */ /* 0x000fe2000f8e00ff */
[----:B------:R-:W-:-:S04]  /*3b20*/  @UP0 ULDC UR6, c[0x0][0x450] ;  /* 0x0001140000060ab9 */ /* 0x000fc80000000800 */
[----:B------:R-:W-:Y:S01]  /*3b30*/  @P1 SHF.R.U32.HI R10, RZ, UR6, R4 ;  /* 0x00000006ff0a1c19 */ /* 0x000fe20008011604 */
[----:B------:R-:W-:Y:S02]  /*3b40*/  UMOV UR6, 0x1 ;  /* 0x0000000100067882 */ /* 0x000fe40000000000 */
[----:B------:R-:W-:Y:S02]  /*3b50*/  UIMAD UR6, UR23, -0x60, UR6 ;  /* 0xffffffa0170678a4 */ /* 0x000fe4000f8e0206 */
[----:B------:R-:W2:Y:S04]  /*3b60*/  SHFL.IDX PT, R4, R10, 0x1, 0x1c1f ;  /* 0x003c1f000a047f89 */ /* 0x000ea800000e0000 */
[----:B------:R-:W-:Y:S01]  /*3b70*/  IMAD R21, R17, R12, UR6 ;  /* 0x0000000611157e24 */ /* 0x000fe2000f8e020c */
[----:B------:R-:W3:Y:S01]  /*3b80*/  SHFL.IDX PT, R10, R10, RZ, 0x1c1f ;  /* 0x001c1fff0a0a7589 */ /* 0x000ee200000e0000 */
[----:B------:R-:W-:-:S05]  /*3b90*/  IMAD.U32 R12, RZ, RZ, UR44 ;  /* 0x0000002cff0c7e24 */ /* 0x000fca000f8e00ff */
[----:B------:R-:W-:-:S05]  /*3ba0*/  IADD3 R21, -R12, UR42, R21 ;  /* 0x0000002a0c157c10 */ /* 0x000fca000fffe115 */
[----:B--2---:R-:W-:-:S05]  /*3bb0*/  IMAD.IADD R4, R21, 0x1, R4 ;  /* 0x0000000115047824 */ /* 0x004fca00078e0204 */
[C---:B------:R-:W-:Y:S01]  /*3bc0*/  ISETP.GT.AND P3, PT, R4.reuse, RZ, PT ;  /* 0x000000ff0400720c */ /* 0x040fe20003f64270 */
[----:B---3--:R-:W-:Y:S01]  /*3bd0*/  IMAD.IADD R21, R21, 0x1, R10 ;  /* 0x0000000115157824 */ /* 0x008fe200078e020a */
[----:B------:R-:W-:-:S04]  /*3be0*/  ISETP.GT.AND P4, PT, R4, 0x1, PT ;  /* 0x000000010400780c */ /* 0x000fc80003f84270 */
        /* <DEDUP_REMOVED lines=476> */
.L_x_13687:
[----:B------:R1:W2:Y:S01]  /*59b0*/  SYNCS.PHASECHK.TRANS64.TRYWAIT P3, [UR25+0x22850], R6 ;  /* 0x02285006ff0075a7 */ /* 0x0002a20008060159 */
[----:B------:R-:W-:Y:S05]  /*59c0*/  @!P0 BRA `(.L_x_13688) ;  /* 0x0000000000048947 */ /* 0x000fea0003800000 */
[----:B------:R-:W-:Y:S01]  /*59d0*/  BPT.TRAP 0x1 ;  /* 0x000000040000795c */ /* 0x000fe20000300000 */
.L_x_13688:
[----:B--2---:R-:W-:Y:S05]  /*59e0*/  @P3 BRA `(.L_x_13689) ;  /* 0x0000000000083947 */ /* 0x004fea0003800000 */
[----:B------:R-:W2:Y:S02]  /*59f0*/  SYNCS.PHASECHK.TRANS64.TRYWAIT P3, [UR25+0x22850], R6 ;  /* 0x02285006ff0075a7 */ /* 0x000ea40008060159 */
[----:B--2---:R-:W-:Y:S05]  /*5a00*/  @!P3 BRA `(.L_x_13690) ;  /* 0x000000bc006cb947 */ /* 0x004fea0003800000 */
.L_x_13689:
        /* <DEDUP_REMOVED lines=49> */
.L_x_13682:
[----:B------:R-:W-:-:S13]  /*5d20*/  ISETP.LE.AND P1, PT, RZ, UR23, PT ;  /* 0x00000017ff007c0c */ /* 0x000fda000bf23270 */
[----:B------:R-:W-:Y:S05]  /*5d30*/  @!P1 BRA `(.L_x_13692) ;  /* 0x0000001c004c9947 */ /* 0x000fea0003800000 */
[----:B------:R-:W-:Y:S01]  /*5d40*/  IMAD.MOV.U32 R211, RZ, RZ, R4 ;  /* 0x000000ffffd37224 */ /* 0x000fe200078e0004 */
[----:B------:R-:W-:Y:S01]  /*5d50*/  ULDC UR22, c[0x0][0x988] ;  /* 0x0002620000167ab9 */ /* 0x000fe20000000800 */
[----:B------:R-:W-:-:S07]  /*5d60*/  IMAD.MOV.U32 R7, RZ, RZ, R5 ;  /* 0x000000ffff077224 */ /* 0x000fce00078e0005 */
.L_x_13701:
[----:B------:R-:W-:-:S04]  /*5d70*/  UIADD3 UR37, UR37, 0x1, URZ ;  /* 0x0000000125257890 */ /* 0x000fc8000fffe03f */
[----:B------:R-:W-:-:S04]  /*5d80*/  UISETP.NE.AND UP0, UPT, UR37, 0x2, UPT ;  /* 0x000000022500788c */ /* 0x000fc8000bf05270 */
[----:B------:R-:W-:Y:S02]  /*5d90*/  USEL UR6, URZ, 0x1, UP0 ;  /* 0x000000013f067887 */ /* 0x000fe40008000000 */
[----:B------:R-:W-:Y:S02]  /*5da0*/  USEL UR37, UR37, URZ, UP0 ;  /* 0x0000003f25257287 */ /* 0x000fe40008000000 */
[----:B------:R-:W-:Y:S01]  /*5db0*/  ULOP3.LUT UR38, UR38, UR6, URZ, 0x3c, !UPT ;  /* 0x0000000626267292 */ /* 0x000fe2000f8e3c3f */
[----:B-1----:R-:W-:Y:S11]  /*5dc0*/  @!P0 BRA `(.L_x_13693) ;  /* 0x0000000000048947 */ /* 0x002ff60003800000 */
[----:B------:R-:W-:Y:S01]  /*5dd0*/  BPT.TRAP 0x1 ;  /* 0x000000040000795c */ /* 0x000fe20000300000 */
.L_x_13693:
        /* <DEDUP_REMOVED lines=9> */
.L_x_13694:
[----:B-1----:R-:W-:Y:S05]  /*5e70*/  @P1 BRA `(.L_x_13695) ;  /* 0x0000000000081947 */ /* 0x002fea0003800000 */
[----:B------:R-:W1:Y:S02]  /*5e80*/  SYNCS.PHASECHK.TRANS64.TRYWAIT P1, [UR24+0x22830], R6 ;  /* 0x02283006ff0075a7 */ /* 0x000e640008020158 */
[----:B-1----:R-:W-:Y:S05]  /*5e90*/  @!P1 BRA `(.L_x_13696) ;  /* 0x000000b8005c9947 */ /* 0x002fea0003800000 */
.L_x_13695:
        /* <DEDUP_REMOVED lines=14> */
[----:B------:R-:W-:Y:S03]  /*5f80*/  HGMMA.64x96x16.F32.BF16 R152, gdesc[UR4], R152, gsb0 ;  /* 0x01600000049879f0 */ /* 0x000fe60008001898 */
        /* <DEDUP_REMOVED lines=376> */
.L_x_13697:
[----:B------:R1:W2:Y:S01]  /*7710*/  SYNCS.PHASECHK.TRANS64.TRYWAIT P1, [UR24+0x22850], R6 ;  /* 0x02285006ff0075a7 */ /* 0x0002a20008020158 */
[----:B------:R-:W-:Y:S05]  /*7720*/  @!P0 BRA `(.L_x_13698) ;  /* 0x0000000000048947 */ /* 0x000fea0003800000 */
[----:B------:R-:W-:Y:S01]  /*7730*/  BPT.TRAP 0x1 ;  /* 0x000000040000795c */ /* 0x000fe20000300000 */
.L_x_13698:
[----:B--2---:R-:W-:Y:S05]  /*7740*/  @P1 BRA `(.L_x_13699) ;  /* 0x0000000000081947 */ /* 0x004fea0003800000 */
[----:B------:R-:W2:Y:S02]  /*7750*/  SYNCS.PHASECHK.TRANS64.TRYWAIT P1, [UR24+0x22850], R6 ;  /* 0x02285006ff0075a7 */ /* 0x000ea40008020158 */
[----:B--2---:R-:W-:Y:S05]  /*7760*/  @!P1 BRA `(.L_x_13700) ;  /* 0x000000a000409947 */ /* 0x004fea0003800000 */
.L_x_13699:
        /* <DEDUP_REMOVED lines=48> */
.L_x_13692:
[----:B01----:R-:W0:Y:S01]  /*7a70*/  SHFL.BFLY PT, R6, R3, 0x2, 0x1f ;  /* 0x0c401f0003067f89 */ /* 0x003e2200000e0000 */
[----:B------:R-:W-:Y:S01]  /*7a80*/  UIADD3 UR37, UR37, 0x1, URZ ;  /* 0x0000000125257890 */ /* 0x000fe2000fffe03f */
[----:B------:R-:W-:Y:S01]  /*7a90*/  IMAD.U32 R20, RZ, RZ, UR10 ;  /* 0x0000000aff147e24 */ /* 0x000fe2000f8e00ff */
[----:B------:R1:W-:Y:S06]  /*7aa0*/  BAR.ARV R9, 0x100 ;  /* 0x000400090000751d */ /* 0x0003ec0000002000 */
[----:B------:R-:W-:Y:S02]  /*7ab0*/  UISETP.NE.AND UP0, UPT, UR37, 0x2, UPT ;  /* 0x000000022500788c */ /* 0x000fe4000bf05270 */
[----:B------:R-:W-:Y:S06]  /*7ac0*/  BAR.ARV 0x8, 0x180 ;  /* 0x0206000000007b1d */ /* 0x000fec0000002000 */
[----:B------:R-:W-:Y:S01]  /*7ad0*/  USEL UR4, URZ, 0x1, UP0 ;  /* 0x000000013f047887 */ /* 0x000fe20008000000 */
[----:B------:R-:W-:Y:S01]  /*7ae0*/  PLOP3.LUT P0, PT, PT, PT, PT, 0x8, 0x0 ;  /* 0x000000000000781c */ /* 0x000fe20003f0e170 */
[----:B------:R-:W2:Y:S01]  /*7af0*/  SHFL.BFLY PT, R11, R0, 0x2, 0x1f ;  /* 0x0c401f00000b7f89 */ /* 0x000ea200000e0000 */
[----:B------:R-:W-:-:S02]  /*7b00*/  UIADD3 UR47, UR47, 0x1, URZ ;  /* 0x000000012f2f7890 */ /* 0x000fc4000fffe03f */
[----:B------:R-:W-:Y:S01]  /*7b10*/  USEL UR37, UR37, URZ, UP0 ;  /* 0x0000003f25257287 */ /* 0x000fe20008000000 */
[----:B0-----:R-:W-:Y:S01]  /*7b20*/  FADD.FTZ R6, R6, R3 ;  /* 0x0000000306067221 */ /* 0x001fe20000010000 */
[----:B------:R-:W-:Y:S01]  /*7b30*/  IMAD.MOV.U32 R3, RZ, RZ, -0x800000 ;  /* 0xff800000ff037424 */ /* 0x000fe200078e00ff */
[----:B------:R-:W-:-:S03]  /*7b40*/  ULOP3.LUT UR38, UR38, UR4, URZ, 0x3c, !UPT ;  /* 0x0000000426267292 */ /* 0x000fc6000f8e3c3f */
[----:B------:R-:W0:Y:S01]  /*7b50*/  SHFL.BFLY PT, R7, R6, 0x1, 0x1f ;  /* 0x0c201f0006077f89 */ /* 0x000e2200000e0000 */
[----:B--2---:R-:W-:Y:S01]  /*7b60*/  FADD.FTZ R11, R11, R0 ;  /* 0x000000000b0b7221 */ /* 0x004fe20000010000 */
[----:B------:R-:W-:-:S04]  /*7b70*/  IMAD.MOV.U32 R0, RZ, RZ, RZ ;  /* 0x000000ffff007224 */ /* 0x000fc800078e00ff */
[----:B------:R-:W2:Y:S01]  /*7b80*/  SHFL.BFLY PT, R8, R11, 0x1, 0x1f ;  /* 0x0c201f000b087f89 */ /* 0x000ea200000e0000 */
[----:B0-----:R-:W-:Y:S01]  /*7b90*/  FADD.FTZ R13, R6, R7 ;  /* 0x00000007060d7221 */ /* 0x001fe20000010000 */
[----:B------:R-:W-:Y:S02]  /*7ba0*/  IMAD.MOV.U32 R7, RZ, RZ, RZ ;  /* 0x000000ffff077224 */ /* 0x000fe400078e00ff */
[----:B------:R-:W-:Y:S02]  /*7bb0*/  IMAD.U32 R6, RZ, RZ, UR10 ;  /* 0x0000000aff067e24 */ /* 0x000fe4000f8e00ff */
[----:B------:R-:W-:-:S13]  /*7bc0*/  FSETP.NE.FTZ.AND P1, PT, R13, RZ, PT ;  /* 0x000000ff0d00720b */ /* 0x000fda0003f35000 */
[----:B------:R-:W0:Y:S01]  /*7bd0*/  @P1 MUFU.RCP R7, R13 ;  /* 0x0000000d00071308 */ /* 0x000e220000001000 */
[----:B------:R-:W-:Y:S01]  /*7be0*/  @P1 FMUL.FTZ R6, R6, 0.69314718246459960938 ;  /* 0x3f31721806061820 */ /* 0x000fe20000410000 */
[----:B--2---:R-:W-:Y:S01]  /*7bf0*/  FADD.FTZ R14, R11, R8 ;  /* 0x000000080b0e7221 */ /* 0x004fe20000010000 */
[----:B------:R-:W-:-:S04]  /*7c00*/  IMAD.MOV.U32 R8, RZ, RZ, -0x800000 ;  /* 0xff800000ff087424 */ /* 0x000fc800078e00ff */
[----:B------:R-:W-:Y:S01]  /*7c10*/  FSETP.NE.FTZ.AND P2, PT, R14, RZ, PT ;  /* 0x000000ff0e00720b */ /* 0x000fe20003f55000 */
        /* <DEDUP_REMOVED lines=64> */
[----:B------:R-:W0:Y:S01]  /*8020*/  @P2 MUFU.LG2 R11, R14 ;  /* 0x0000000e000b2308 */ /* 0x000e220000000c00 */
[----:B------:R-:W-:-:S07]  /*8030*/  @P2 FMUL.FTZ R20, R20, 0.69314718246459960938 ;  /* 0x3f31721814142820 */ /* 0x000fce0000410000 */
[----:B------:R-:W2:Y:S08]  /*8040*/  @P1 MUFU.LG2 R7, R13 ;  /* 0x0000000d00071308 */ /* 0x000eb00000000c00 */
[----:B------:R-:W3:Y:S01]  /*8050*/  @P2 MUFU.RCP R0, R14 ;  /* 0x0000000e00002308 */ /* 0x000ee20000001000 */
[----:B0-----:R-:W-:-:S04]  /*8060*/  @P2 FMUL.FTZ R11, R11, 0.69314718246459960938 ;  /* 0x3f3172180b0b2820 */ /* 0x001fc80000410000 */
[----:B------:R-:W-:Y:S01]  /*8070*/  @P2 FFMA.FTZ R3, R20, R4, R11 ;  /* 0x0000000414032223 */ /* 0x000fe2000001000b */
[----:B--2---:R-:W-:-:S04]  /*8080*/  @P1 FMUL.FTZ R7, R7, 0.69314718246459960938 ;  /* 0x3f31721807071820 */ /* 0x004fc80000410000 */
[----:B------:R-:W-:Y:S01]  /*8090*/  @P1 FFMA.FTZ R8, R6, R5, R7 ;  /* 0x0000000506081223 */ /* 0x000fe20000010007 */
        /* <DEDUP_REMOVED lines=64> */
.L_x_13671:
        /* <DEDUP_REMOVED lines=84> */
[----:B------:R-:W-:Y:S02]  /*89e0*/  LOP3.LUT R98, R197, 0x380, RZ, 0xc0, !PT ;  /* 0x00000380c5627812 */ /* 0x000fe400078ec0ff */
        /* <DEDUP_REMOVED lines=26> */
[----:B------:R-:W-:Y:S01]  /*8b90*/  STSM.16.M88.4 [R106], R24 ;  /* 0x000000186a007844 */ /* 0x000fe20000000200 */
[----:B------:R-:W-:-:S02]  /*8ba0*/  LOP3.LUT R70, R70, R189, RZ, 0x3c, !PT ;  /* 0x000000bd46467212 */ /* 0x000fc400078e3cff */
[----:B------:R-:W-:Y:S01]  /*8bb0*/  LOP3.LUT R98, R98, R197, RZ, 0x3c, !PT ;  /* 0x000000c562627212 */ /* 0x000fe200078e3cff */
[----:B------:R-:W-:Y:S01]  /*8bc0*/  STSM.16.M88.4 [R15], R32 ;  /* 0x000000200f007844 */ /* 0x000fe20000000200 */
[----:B------:R-:W-:Y:S02]  /*8bd0*/  MOV R38, R38 ;  /* 0x0000002600267202 */ /* 0x000fe40000000f00 */
[----:B------:R-:W-:Y:S01]  /*8be0*/  F2FP.BF16.F32.PACK_AB R59, R157, R59 ;  /* 0x0000003b9d3b723e */ /* 0x000fe200000010ff */
[----:B------:R-:W-:Y:S01]  /*8bf0*/  STSM.16.M88.4 [R20], R40 ;  /* 0x0000002814007844 */ /* 0x000fe20000000200 */
[----:B------:R-:W-:Y:S02]  /*8c00*/  F2FP.BF16.F32.PACK_AB R65, R156, R66 ;  /* 0x000000429c41723e */ /* 0x000fe400000010ff */
[----:B------:R-:W-:Y:S01]  /*8c10*/  F2FP.BF16.F32.PACK_AB R72, R73, R72 ;  /* 0x000000484948723e */ /* 0x000fe200000010ff */
[----:B------:R-:W-:Y:S01]  /*8c20*/  STSM.16.M88.4 [R30], R48 ;  /* 0x000000301e007844 */ /* 0x000fe20000000200 */
[----:B------:R-:W-:-:S02]  /*8c30*/  LOP3.LUT R78, R78, R191, RZ, 0x3c, !PT ;  /* 0x000000bf4e4e7212 */ /* 0x000fc400078e3cff */
[----:B------:R-:W-:Y:S01]  /*8c40*/  SHF.R.U64 R29, R12, 0x3, RZ ;  /* 0x000000030c1d7819 */ /* 0x000fe200000012ff */
        /* <DEDUP_REMOVED lines=15> */
[----:B------:R-:W-:Y:S02]  /*8d40*/  LOP3.LUT R94, R94, R195, RZ, 0x3c, !PT ;  /* 0x000000c35e5e7212 */ /* 0x000fe400078e3cff */
[----:B------:R-:W-:Y:S02]  /*8d50*/  SHF.R.U64 R12, R102, 0x3, RZ ;  /* 0x00000003660c7819 */ /* 0x000fe400000012ff */
[----:B------:R-:W-:Y:S02]  /*8d60*/  MOV R62, R62 ;  /* 0x0000003e003e7202 */ /* 0x000fe40000000f00 */
[----:B------:R-:W-:Y:S02]  /*8d70*/  F2FP.BF16.F32.PACK_AB R82, R85, R84 ;  /* 0x000000545552723e */ /* 0x000fe400000010ff */
[----:B------:R-:W-:-:S02]  /*8d80*/  F2FP.BF16.F32.PACK_AB R83, R9, R83 ;  /* 0x000000530953723e */ /* 0x000fc400000010ff */
[----:B------:R-:W-:Y:S02]  /*8d90*/  F2FP.BF16.F32.PACK_AB R89, R91, R90 ;  /* 0x0000005a5b59723e */ /* 0x000fe400000010ff */
[----:B------:R-:W-:Y:S01]  /*8da0*/  MOV R70, R70 ;  /* 0x0000004600467202 */ /* 0x000fe20000000f00 */
[----:B------:R0:W-:Y:S01]  /*8db0*/  STSM.16.M88.4 [R62], R80 ;  /* 0x000000503e007844 */ /* 0x0001e20000000200 */
[----:B------:R-:W-:Y:S02]  /*8dc0*/  MOV R14, R98 ;  /* 0x00000062000e7202 */ /* 0x000fe40000000f00 */
[----:B------:R-:W-:Y:S02]  /*8dd0*/  F2FP.BF16.F32.PACK_AB R90, R93, R92 ;  /* 0x0000005c5d5a723e */ /* 0x000fe400000010ff */
[----:B------:R-:W-:Y:S02]  /*8de0*/  F2FP.BF16.F32.PACK_AB R91, R166, R165 ;  /* 0x000000a5a65b723e */ /* 0x000fe400000010ff */
[----:B------:R-:W-:-:S02]  /*8df0*/  F2FP.BF16.F32.PACK_AB R96, R97, R96 ;  /* 0x000000606160723e */ /* 0x000fc400000010ff */
[----:B------:R-:W-:Y:S01]  /*8e00*/  LOP3.LUT R102, R29, R6, RZ, 0x3c, !PT ;  /* 0x000000061d667212 */ /* 0x000fe200078e3cff */
[----:B------:R-:W-:Y:S01]  /*8e10*/  STSM.16.M88.4 [R70], R88 ;  /* 0x0000005846007844 */ /* 0x000fe20000000200 */
[----:B------:R-:W-:Y:S02]  /*8e20*/  LOP3.LUT R10, R107, R174, RZ, 0x3c, !PT ;  /* 0x000000ae6b0a7212 */ /* 0x000fe400078e3cff */
[----:B------:R-:W-:Y:S02]  /*8e30*/  MOV R78, R78 ;  /* 0x0000004e004e7202 */ /* 0x000fe40000000f00 */
[----:B------:R-:W-:Y:S02]  /*8e40*/  F2FP.BF16.F32.PACK_AB R97, R168, R167 ;  /* 0x000000a7a861723e */ /* 0x000fe400000010ff */
[----:B------:R-:W-:Y:S02]  /*8e50*/  F2FP.BF16.F32.PACK_AB R104, R105, R104 ;  /* 0x000000686968723e */ /* 0x000fe400000010ff */
[----:B------:R-:W-:-:S02]  /*8e60*/  F2FP.BF16.F32.PACK_AB R112, R113, R112 ;  /* 0x000000707170723e */ /* 0x000fc400000010ff */
[----:B------:R-:W-:Y:S02]  /*8e70*/  F2FP.BF16.F32.PACK_AB R120, R121, R120 ;  /* 0x000000787978723e */ /* 0x000fe400000010ff */
[----:B------:R-:W-:Y:S02]  /*8e80*/  F2FP.BF16.F32.PACK_AB R128, R129, R128 ;  /* 0x000000808180723e */ /* 0x000fe400000010ff */
[----:B------:R-:W-:Y:S02]  /*8e90*/  F2FP.BF16.F32.PACK_AB R136, R137, R136 ;  /* 0x000000888988723e */ /* 0x000fe400000010ff */
[----:B------:R-:W-:Y:S01]  /*8ea0*/  F2FP.BF16.F32.PACK_AB R144, R145, R144 ;  /* 0x000000909190723e */ /* 0x000fe200000010ff */
[----:B------:R-:W-:Y:S01]  /*8eb0*/  ULDC UR7, c[0x0][0xa88] ;  /* 0x0002a20000077ab9 */ /* 0x000fe20000000800 */
[----:B------:R-:W-:Y:S01]  /*8ec0*/  F2FP.BF16.F32.PACK_AB R98, R101, R100 ;  /* 0x000000646562723e */ /* 0x000fe200000010ff */
[----:B------:R-:W-:Y:S01]  /*8ed0*/  UMOV UR4, URZ ;  /* 0x0000003f00047c82 */ /* 0x000fe20008000000 */
[----:B------:R-:W-:Y:S01]  /*8ee0*/  F2FP.BF16.F32.PACK_AB R99, R170, R169 ;  /* 0x000000a9aa63723e */ /* 0x000fe200000010ff */
[----:B0-----:R-:W0:Y:S01]  /*8ef0*/  LDC R81, c[0x0][0xbe8] ;  /* 0x0002fa00ff517b82 */ /* 0x001e220000000800 */
[----:B------:R-:W-:-:S02]  /*8f00*/  MOV R86, R86 ;  /* 0x0000005600567202 */ /* 0x000fc40000000f00 */
[----:B------:R-:W-:Y:S01]  /*8f10*/  F2FP.BF16.F32.PACK_AB R105, R172, R171 ;  /* 0x000000abac69723e */ /* 0x000fe200000010ff */
[----:B------:R-:W-:Y:S01]  /*8f20*/  STSM.16.M88.4 [R78], R96 ;  /* 0x000000604e007844 */ /* 0x000fe20000000200 */
        /* <DEDUP_REMOVED lines=20> */
[----:B------:R-:W-:Y:S01]  /*9070*/  F2FP.BF16.F32.PACK_AB R138, R141, R140 ;  /* 0x0000008c8d8a723e */ /* 0x000fe200000010ff */
[----:B------:R-:W-:Y:S01]  /*9080*/  IMAD.U32 R10, RZ, RZ, UR8 ;  /* 0x00000008ff0a7e24 */ /* 0x000fe2000f8e00ff */
[----:B------:R-:W-:Y:S01]  /*9090*/  F2FP.BF16.F32.PACK_AB R139, R143, R142 ;  /* 0x0000008e8f8b723e */ /* 0x000fe200000010ff */
[----:B------:R-:W-:Y:S01]  /*90a0*/  IMAD.U32 R11, RZ, RZ, UR9 ;  /* 0x00000009ff0b7e24 */ /* 0x000fe2000f8e00ff */
[----:B------:R-:W-:Y:S01]  /*90b0*/  F2FP.BF16.F32.PACK_AB R145, R147, R146 ;  /* 0x000000929391723e */ /* 0x000fe200000010ff */
[----:B------:R-:W-:Y:S01]  /*90c0*/  ULDC.64 UR8, c[0x0][0xc08] ;  /* 0x0003020000087ab9 */ /* 0x000fe20000000a00 */
[----:B------:R-:W-:Y:S01]  /*90d0*/  MOV R12, R12 ;  /* 0x0000000c000c7202 */ /* 0x000fe20000000f00 */
[----:B------:R2:W-:Y:S01]  /*90e0*/  STSM.16.M88.4 [R6], R136 ;  /* 0x0000008806007844 */ /* 0x0005e20000000200 */
[----:B------:R-:W-:-:S02]  /*90f0*/  F2FP.BF16.F32.PACK_AB R146, R149, R148 ;  /* 0x000000949592723e */ /* 0x000fc400000010ff */
[----:B------:R-:W-:Y:S02]  /*9100*/  F2FP.BF16.F32.PACK_AB R147, R0, R150 ;  /* 0x000000960093723e */ /* 0x000fe400000010ff */
[----:B------:R-:W-:-:S03]  /*9110*/  PLOP3.LUT P0, PT, PT, PT, UP0, 0x80, 0x0 ;  /* 0x000000000000781c */ /* 0x000fc60003f0f008 */
[----:B------:R2:W-:Y:S01]  /*9120*/  STSM.16.M88.4 [R12], R144 ;  /* 0x000000900c007844 */ /* 0x0005e20000000200 */
[----:B------:R-:W-:Y:S09]  /*9130*/  BAR.SYNC.DEFER_BLOCKING 0x1, 0x100 ;  /* 0x0044000000007b1d */ /* 0x000ff20000010000 */
[----:B------:R-:W3:Y:S01]  /*9140*/  @P0 LDG.E R0, desc[UR40][R10.64] ;  /* 0x000000280a000981 */ /* 0x000ee2000c1e1900 */
[----:B------:R-:W-:Y:S01]  /*9150*/  UISETP.NE.U32.AND UP1, UPT, UR8, URZ, UPT ;  /* 0x0000003f0800728c */ /* 0x000fe2000bf25070 */
[----:B0-----:R-:W-:-:S03]  /*9160*/  ISETP.NE.AND P1, PT, R81, 0x1, PT ;  /* 0x000000015100780c */ /* 0x001fc60003f25270 */
[----:B------:R-:W-:-:S06]  /*9170*/  UISETP.NE.AND.EX UP1, UPT, UR9, URZ, UPT, UP1 ;  /* 0x0000003f0900728c */ /* 0x000fcc000bf25310 */
[----:B------:R-:W-:-:S04]  /*9180*/  PLOP3.LUT P2, PT, PT, PT, UP1, 0x80, 0x0 ;  /* 0x000000000000781c */ /* 0x000fc80003f4f018 */
[----:B------:R-:W0:Y:S01]  /*9190*/  @P1 LDC R9, c[0x0][0xbec] ;  /* 0x0002fb00ff091b82 */ /* 0x000e220000000800 */
[----:B------:R-:W-:-:S04]  /*91a0*/  @UP1 ULEA UR8, UP2, UR46, UR8, 0x2 ;  /* 0x000000082e081291 */ /* 0x000fc8000f84103f */
[----:B------:R-:W-:Y:S02]  /*91b0*/  @UP1 ULEA.HI.X UR9, UR46, UR9, UR45, 0x2, UP2 ;  /* 0x000000092e091291 */ /* 0x000fe400090f142d */
[----:B-1----:R-:W-:Y:S01]  /*91c0*/  IMAD.U32 R14, RZ, RZ, UR8 ;  /* 0x00000008ff0e7e24 */ /* 0x002fe2000f8e00ff */
[----:B------:R-:W1:Y:S03]  /*91d0*/  @P1 LDC R13, c[0x0][0xbf0] ;  /* 0x0002fc00ff0d1b82 */ /* 0x000e660000000800 */
[----:B------:R-:W-:Y:S01]  /*91e0*/  IMAD.U32 R15, RZ, RZ, UR9 ;  /* 0x00000009ff0f7e24 */ /* 0x000fe2000f8e00ff */
[----:B---3--:R-:W-:Y:S01]  /*91f0*/  @P0 R2UR UR4, R0 ;  /* 0x00000000000402ca */ /* 0x008fe200000e0000 */
[----:B------:R-:W-:-:S06]  /*9200*/  IMAD.U32 R0, RZ, RZ, UR7 ;  /* 0x00000007ff007e24 */ /* 0x000fcc000f8e00ff */
[----:B------:R2:W5:Y:S01]  /*9210*/  @P2 LDG.E R0, desc[UR40][R14.64] ;  /* 0x000000280e002981 */ /* 0x000562000c1e1900 */
[----:B01----:R-:W-:Y:S07]  /*9220*/  @P2 BRA `(.L_x_13704) ;  /* 0x0000000000102947 */ /* 0x003fee0003800000 */
[----:B------:R-:W-:Y:S05]  /*9230*/  @!P0 BRA `(.L_x_13704) ;  /* 0x00000000000c8947 */ /* 0x000fea0003800000 */
[----:B--2---:R-:W2:Y:S04]  /*9240*/  LDG.E R15, desc[UR40][R10.64] ;  /* 0x000000280a0f7981 */ /* 0x004ea8000c1e1900 */
[----:B-----5:R-:W2:Y:S02]  /*9250*/  LDG.E R0, desc[UR40][R10.64+0x4] ;  /* 0x000004280a007981 */ /* 0x020ea4000c1e1900 */
[----:B--2---:R-:W-:-:S07]  /*9260*/  IMAD.IADD R0, R0, 0x1, -R15 ;  /* 0x0000000100007824 */ /* 0x004fce00078e0a0f */
.L_x_13704:
[----:B------:R-:W-:Y:S01]  /*9270*/  USHF.R.S32.HI UR14, URZ, 0x1f, UR43 ;  /* 0x0000001f3f0e7899 */ /* 0x000fe2000801142b */
[----:B--2---:R-:W-:Y:S01]  /*9280*/  VIADD R12, R16, UR39 ;  /* 0x00000027100c7c36 */ /* 0x004fe20008000000 */
[----:B------:R-:W-:Y:S01]  /*9290*/  ULDC.64 UR12, c[0x0][0xb90] ;  /* 0x0002e400000c7ab9 */ /* 0x000fe20000000a00 */
[----:B------:R-:W-:Y:S01]  /*92a0*/  USHF.R.S32.HI UR11, URZ, 0x1f, UR4 ;  /* 0x0000001f3f0b7899 */ /* 0x000fe20008011404 */
[----:B------:R-:W-:Y:S01]  /*92b0*/  VIADD R26, R203, UR39 ;  /* 0x00000027cb1a7c36 */ /* 0x000fe20008000000 */
        /* <DEDUP_REMOVED lines=9> */
[----:B------:R-:W-:Y:S01]  /*9350*/  IMAD R9, R200, 0x40, R2 ;  /* 0x00000040c8097824 */ /* 0x000fe200078e0202 */
[----:B------:R-:W-:Y:S01]  /*9360*/  ULDC.64 UR12, c[0x0][0xb98] ;  /* 0x0002e600000c7ab9 */ /* 0x000fe20000000a00 */
[----:B------:R-:W-:Y:S01]  /*9370*/  UIADD3 UR9, UR9, UR7, URZ ;  /* 0x0000000709097290 */ /* 0x000fe2000fffe03f */
[----:B------:R-:W-:Y:S01]  /*9380*/  IMAD.MOV R6, RZ, RZ, -R10 ;  /* 0x000000ffff067224 */ /* 0x000fe200078e0a0a */
[----:B------:R-:W-:Y:S01]  /*9390*/  UIMAD UR7, UR45, UR12, URZ ;  /* 0x0000000c2d0772a4 */ /* 0x000fe2000f8e023f */
[----:B------:R-:W-:Y:S01]  /*93a0*/  IMAD.WIDE R4, R9, 0x2, R4 ;  /* 0x0000000209047825 */ /* 0x000fe200078e0204 */
[----:B------:R-:W-:Y:S01]  /*93b0*/  UIMAD.WIDE.U32 UR8, UR46, UR12, UR8 ;  /* 0x0000000c2e0872a5 */ /* 0x000fe2000f8e0008 */
[----:B------:R-:W-:Y:S01]  /*93c0*/  SHF.R.S32.HI R11, RZ, 0x1f, R10 ;  /* 0x0000001fff0b7819 */ /* 0x000fe2000001140a */
[----:B------:R-:W-:Y:S01]  /*93d0*/  UIMAD UR7, UR46, UR13, UR7 ;  /* 0x0000000d2e0772a4 */ /* 0x000fe2000f8e0207 */
[----:B------:R-:W-:Y:S01]  /*93e0*/  IMAD R9, R81, R6, R12 ;  /* 0x0000000651097224 */ /* 0x000fe200078e020c */
[----:B------:R-:W-:Y:S01]  /*93f0*/  IADD3 R37, P2, R4, 0x5000, RZ ;  /* 0x0000500004257810 */ /* 0x000fe20007f5e0ff */
[----:B-----5:R-:W-:Y:S01]  /*9400*/  IMAD R85, R0, R81, RZ ;  /* 0x0000005100557224 */ /* 0x020fe200078e02ff */
[----:B------:R-:W-:Y:S01]  /*9410*/  IADD3 R10, P0, R10, UR8, RZ ;  /* 0x000000080a0a7c10 */ /* 0x000fe2000ff1e0ff */
[----:B------:R-:W-:Y:S01]  /*9420*/  ULDC.64 UR12, c[0x0][0xaa0] ;  /* 0x0002a800000c7ab9 */ /* 0x000fe20000000a00 */
[----:B------:R-:W-:Y:S01]  /*9430*/  IMAD.U32 R12, RZ, RZ, UR7 ;  /* 0x00000007ff0c7e24 */ /* 0x000fe2000f8e00ff */
[----:B------:R-:W-:-:S02]  /*9440*/  SHF.R.S32.HI R6, RZ, 0x1f, R9 ;  /* 0x0000001fff067819 */ /* 0x000fc40000011409 */
[C---:B------:R-:W-:Y:S02]  /*9450*/  IADD3 R25, P5, R4.reuse, 0x1000, RZ ;  /* 0x0000100004197810 */ /* 0x040fe40007fbe0ff */
[----:B------:R-:W-:Y:S01]  /*9460*/  IADD3.X R11, R11, UR9, R12, P0, !PT ;  /* 0x000000090b0b7c10 */ /* 0x000fe200087fe40c */
[----:B------:R-:W-:Y:S01]  /*9470*/  ULDC.64 UR8, c[0x0][0xb88] ;  /* 0x0002e20000087ab9 */ /* 0x000fe20000000a00 */
[----:B------:R-:W-:Y:S01]  /*9480*/  IADD3 R29, P4, R4, 0x2000, RZ ;  /* 0x00002000041d7810 */ /* 0x000fe20007f9e0ff */
[----:B------:R-:W-:Y:S01]  /*9490*/  IMAD R6, R6, UR8, RZ ;  /* 0x0000000806067c24 */ /* 0x000fe2000f8e02ff */
[----:B------:R-:W-:Y:S01]  /*94a0*/  LOP3.LUT R36, R37, 0x380, RZ, 0xc0, !PT ;  /* 0x0000038025247812 */ /* 0x000fe200078ec0ff */
[----:B------:R-:W-:Y:S01]  /*94b0*/  IMAD.WIDE.U32 R10, R9, UR8, R10 ;  /* 0x00000008090a7c25 */ /* 0x000fe2000f8e000a */
[----:B------:R-:W-:Y:S02]  /*94c0*/  LOP3.LUT R24, R25, 0x380, RZ, 0xc0, !PT ;  /* 0x0000038019187812 */ /* 0x000fe400078ec0ff */
[----:B------:R-:W-:Y:S01]  /*94d0*/  LOP3.LUT R28, R29, 0x380, RZ, 0xc0, !PT ;  /* 0x000003801d1c7812 */ /* 0x000fe200078ec0ff */
[----:B------:R-:W-:Y:S01]  /*94e0*/  IMAD R13, R9, UR9, R6 ;  /* 0x00000009090d7c24 */ /* 0x000fe2000f8e0206 */
[----:B------:R-:W-:Y:S01]  /*94f0*/  ULDC.64 UR8, c[0x0][0xb50] ;  /* 0x0002d40000087ab9 */ /* 0x000fe20000000a00 */
[----:B------:R-:W-:Y:S01]  /*9500*/  SHF.R.U64 R36, R36, 0x3, RZ ;  /* 0x0000000324247819 */ /* 0x000fe200000012ff */
[----:B------:R-:W-:Y:S01]  /*9510*/  VIADD R6, R26, 0x8 ;  /* 0x000000081a067836 */ /* 0x000fe20000000000 */
[----:B------:R-:W-:Y:S01]  /*9520*/  LEA R12, P0, R10, UR8, 0x2 ;  /* 0x000000080a0c7c11 */ /* 0x000fe2000f8010ff */
[----:B------:R-:W-:Y:S01]  /*9530*/  IMAD.IADD R9, R11, 0x1, R13 ;  /* 0x000000010b097824 */ /* 0x000fe200078e020d */
[----:B------:R-:W-:-:S02]  /*9540*/  IADD3 R57, P3, R4, 0x4000, RZ ;  /* 0x0000400004397810 */ /* 0x000fc40007f7e0ff */
[----:B------:R-:W-:Y:S01]  /*9550*/  SHF.R.U64 R24, R24, 0x3, RZ ;  /* 0x0000000318187819 */ /* 0x000fe200000012ff */
[----:B------:R-:W-:Y:S01]  /*9560*/  SHFL.IDX PT, R20, R12, RZ, 0x1c1f ;  /* 0x001c1fff0c147589 */ /* 0x000fe200000e0000 */
[----:B------:R-:W-:Y:S02]  /*9570*/  LEA.HI.X R14, R10, UR9, R9, 0x2, P0 ;  /* 0x000000090a0e7c11 */ /* 0x000fe400080f1409 */
[----:B------:R-:W-:Y:S01]  /*9580*/  IADD3 R33, P0, R4, 0x3000, RZ ;  /* 0x0000300004217810 */ /* 0x000fe20007f1e0ff */
[----:B------:R-:W-:Y:S01]  /*9590*/  SHFL.IDX PT, R50, R12, 0x1, 0x1c1f ;  /* 0x003c1f000c327f89 */ /* 0x000fe200000e0000 */
[----:B------:R-:W-:Y:S02]  /*95a0*/  SHF.R.U64 R28, R28, 0x3, RZ ;  /* 0x000000031c1c7819 */ /* 0x000fe400000012ff */
[----:B------:R-:W-:Y:S01]  /*95b0*/  LOP3.LUT R32, R33, 0x380, RZ, 0xc0, !PT ;  /* 0x0000038021207812 */ /* 0x000fe200078ec0ff */
[----:B------:R-:W0:Y:S01]  /*95c0*/  SHFL.IDX PT, R21, R14, RZ, 0x1c1f ;  /* 0x001c1fff0e157589 */ /* 0x000e2200000e0000 */
[----:B------:R-:W-:Y:S01]  /*95d0*/  LOP3.LUT R36, R36, R37, RZ, 0x3c, !PT ;  /* 0x0000002524247212 */ /* 0x000fe200078e3cff */
[----:B------:R-:W-:Y:S01]  /*95e0*/  IMAD.X R37, RZ, RZ, R5, P2 ;  /* 0x000000ffff257224 */ /* 0x000fe200010e0605 */
[----:B------:R-:W-:Y:S01]  /*95f0*/  SHF.R.U64 R32, R32, 0x3, RZ ;  /* 0x0000000320207819 */ /* 0x000fe200000012ff */
[----:B------:R-:W1:Y:S01]  /*9600*/  SHFL.IDX PT, R51, R14, 0x1, 0x1c1f ;  /* 0x003c1f000e337f89 */ /* 0x000e6200000e0000 */
[----:B------:R-:W-:-:S02]  /*9610*/  LOP3.LUT R56, R57, 0x380, RZ, 0xc0, !PT ;  /* 0x0000038039387812 */ /* 0x000fc400078ec0ff */
[----:B------:R-:W-:Y:S01]  /*9620*/  LOP3.LUT R32, R32, R33, RZ, 0x3c, !PT ;  /* 0x0000002120207212 */ /* 0x000fe200078e3cff */
[--C-:B------:R-:W-:Y:S01]  /*9630*/  IMAD.X R33, RZ, RZ, R5.reuse, P0 ;  /* 0x000000ffff217224 */ /* 0x100fe200000e0605 */
[----:B------:R-:W-:Y:S02]  /*9640*/  IADD3 R61, P0, R4, 0x9000, RZ ;  /* 0x00009000043d7810 */ /* 0x000fe40007f1e0ff */
        /* <DEDUP_REMOVED lines=8> */
[----:B------:R-:W-:Y:S02]  /*96d0*/  IADD3 R69, P4, R4, 0x8000, RZ ;  /* 0x0000800004457810 */ /* 0x000fe40007f9e0ff */
[----:B------:R-:W-:Y:S02]  /*96e0*/  SHF.R.U64 R56, R56, 0x3, RZ ;  /* 0x0000000338387819 */ /* 0x000fe400000012ff */
[----:B------:R-:W-:Y:S02]  /*96f0*/  SHF.R.U64 R60, R60, 0x3, RZ ;  /* 0x000000033c3c7819 */ /* 0x000fe400000012ff */
[----:B------:R-:W-:-:S02]  /*9700*/  LOP3.LUT R10, R11, 0x380, RZ, 0xc0, !PT ;  /* 0x000003800b0a7812 */ /* 0x000fc400078ec0ff */
[----:B------:R-:W-:Y:S02]  /*9710*/  LOP3.LUT R40, R41, 0x380, RZ, 0xc0, !PT ;  /* 0x0000038029287812 */ /* 0x000fe400078ec0ff */
[----:B------:R-:W-:Y:S02]  /*9720*/  LOP3.LUT R44, R45, 0x380, RZ, 0xc0, !PT ;  /* 0x000003802d2c7812 */ /* 0x000fe400078ec0ff */
[----:B------:R-:W-:Y:S02]  /*9730*/  LOP3.LUT R68, R69, 0x380, RZ, 0xc0, !PT ;  /* 0x0000038045447812 */ /* 0x000fe400078ec0ff */
[----:B------:R-:W-:Y:S01]  /*9740*/  LOP3.LUT R56, R56, R57, RZ, 0x3c, !PT ;  /* 0x0000003938387212 */ /* 0x000fe200078e3cff */
[--C-:B------:R-:W-:Y:S01]  /*9750*/  IMAD.X R57, RZ, RZ, R5.reuse, P3 ;  /* 0x000000ffff397224 */ /* 0x100fe200018e0605 */
[----:B------:R-:W-:Y:S01]  /*9760*/  LOP3.LUT R60, R60, R61, RZ, 0x3c, !PT ;  /* 0x0000003d3c3c7212 */ /* 0x000fe200078e3cff */
[----:B------:R-:W-:Y:S01]  /*9770*/  IMAD.X R61, RZ, RZ, R5, P0 ;  /* 0x000000ffff3d7224 */ /* 0x000fe200000e0605 */
[----:B------:R-:W-:-:S02]  /*9780*/  SHF.R.U64 R10, R10, 0x3, RZ ;  /* 0x000000030a0a7819 */ /* 0x000fc400000012ff */
[----:B------:R-:W-:Y:S02]  /*9790*/  IADD3 R49, P3, R4, 0xa000, RZ ;  /* 0x0000a00004317810 */ /* 0x000fe40007f7e0ff */
[----:B------:R-:W-:Y:S02]  /*97a0*/  SHF.R.U64 R40, R40, 0x3, RZ ;  /* 0x0000000328287819 */ /* 0x000fe400000012ff */
[----:B------:R-:W-:Y:S02]  /*97b0*/  SHF.R.U64 R44, R44, 0x3, RZ ;  /* 0x000000032c2c7819 */ /* 0x000fe400000012ff */
[----:B------:R-:W-:Y:S02]  /*97c0*/  SHF.R.U64 R68, R68, 0x3, RZ ;  /* 0x0000000344447819 */ /* 0x000fe400000012ff */
[----:B------:R-:W-:Y:S02]  /*97d0*/  LOP3.LUT P0, RZ, R201, 0x3, RZ, 0xc0, !PT ;  /* 0x00000003c9ff7812 */ /* 0x000fe4000780c0ff */
[----:B------:R-:W-:Y:S01]  /*97e0*/  LOP3.LUT R10, R10, R11, RZ, 0x3c, !PT ;  /* 0x0000000b0a0a7212 */ /* 0x000fe200078e3cff */
[----:B------:R-:W-:Y:S01]  /*97f0*/  IMAD.X R11, RZ, RZ, R5, P2 ;  /* 0x000000ffff0b7224 */ /* 0x000fe200010e0605 */
[----:B------:R-:W-:-:S02]  /*9800*/  LOP3.LUT R48, R49, 0x380, RZ, 0xc0, !PT ;  /* 0x0000038031307812 */ /* 0x000fc400078ec0ff */
[----:B------:R-:W-:Y:S01]  /*9810*/  LOP3.LUT R40, R40, R41, RZ, 0x3c, !PT ;  /* 0x0000002928287212 */ /* 0x000fe200078e3cff */
[--C-:B------:R-:W-:Y:S01]  /*9820*/  IMAD.X R41, RZ, RZ, R5.reuse, P6 ;  /* 0x000000ffff297224 */ /* 0x100fe200030e0605 */
[----:B------:R-:W-:Y:S01]  /*9830*/  LOP3.LUT R44, R44, R45, RZ, 0x3c, !PT ;  /* 0x0000002d2c2c7212 */ /* 0x000fe200078e3cff */
[--C-:B------:R-:W-:Y:S01]  /*9840*/  IMAD.X R45, RZ, RZ, R5.reuse, P5 ;  /* 0x000000ffff2d7224 */ /* 0x100fe200028e0605 */
[----:B------:R-:W-:Y:S01]  /*9850*/  LOP3.LUT R68, R68, R69, RZ, 0x3c, !PT ;  /* 0x0000004544447212 */ /* 0x000fe200078e3cff */
[----:B------:R-:W-:Y:S01]  /*9860*/  IMAD.X R69, RZ, RZ, R5, P4 ;  /* 0x000000ffff457224 */ /* 0x000fe200020e0605 */
[-C--:B------:R-:W-:Y:S02]  /*9870*/  ISETP.GE.OR P2, PT, R26, R85.reuse, P0 ;  /* 0x000000551a00720c */ /* 0x080fe40000746670 */
[----:B------:R-:W-:Y:S02]  /*9880*/  ISETP.GE.OR P0, PT, R6, R85, P0 ;  /* 0x000000550600720c */ /* 0x000fe40000706670 */
[----:B------:R-:W-:-:S02]  /*9890*/  IADD3 R77, P6, R4, 0xc000, RZ ;  /* 0x0000c000044d7810 */ /* 0x000fc40007fde0ff */
[C---:B------:R-:W-:Y:S02]  /*98a0*/  IADD3 R73, P5, R4.reuse, 0xd000, RZ ;  /* 0x0000d00004497810 */ /* 0x040fe40007fbe0ff */
[C---:B------:R-:W-:Y:S02]  /*98b0*/  IADD3 R65, P4, R4.reuse, 0xe000, RZ ;  /* 0x0000e00004417810 */ /* 0x040fe40007f9e0ff */
[----:B------:R-:W-:Y:S02]  /*98c0*/  LOP3.LUT R13, R4, 0x380, RZ, 0xc0, !PT ;  /* 0x00000380040d7812 */ /* 0x000fe400078ec0ff */
[----:B------:R-:W-:Y:S01]  /*98d0*/  SHF.R.U64 R48, R48, 0x3, RZ ;  /* 0x0000000330307819 */ /* 0x000fe200000012ff */
[----:B0-----:R0:W-:Y:S01]  /*98e0*/  @!P2 ST.E desc[UR40][R20.64], R8 ;  /* 0x000000081400a985 */ /* 0x0011e2000c101928 */
[----:B------:R-:W-:Y:S02]  /*98f0*/  LOP3.LUT R76, R77, 0x380, RZ, 0xc0, !PT ;  /* 0x000003804d4c7812 */ /* 0x000fe400078ec0ff */
[----:B------:R-:W-:Y:S01]  /*9900*/  LOP3.LUT R72, R73, 0x380, RZ, 0xc0, !PT ;  /* 0x0000038049487812 */ /* 0x000fe200078ec0ff */
[----:B-1----:R1:W-:Y:S01]  /*9910*/  @!P0 ST.E desc[UR40][R50.64], R3 ;  /* 0x0000000332008985 */ /* 0x0023e2000c101928 */
[----:B------:R-:W-:-:S02]  /*9920*/  LOP3.LUT R64, R65, 0x380, RZ, 0xc0, !PT ;  /* 0x0000038041407812 */ /* 0x000fc400078ec0ff */
[----:B------:R-:W-:Y:S01]  /*9930*/  SHF.R.U64 R13, R13, 0x3, RZ ;  /* 0x000000030d0d7819 */ /* 0x000fe200000012ff */
[----:B------:R-:W-:Y:S01]  /*9940*/  UIMAD UR7, UR11, UR12, URZ ;  /* 0x0000000c0b0772a4 */ /* 0x000fe2000f8e023f */
[----:B------:R-:W-:Y:S01]  /*9950*/  LOP3.LUT R48, R48, R49, RZ, 0x3c, !PT ;  /* 0x0000003130307212 */ /* 0x000fe200078e3cff */
[--C-:B------:R-:W-:Y:S01]  /*9960*/  IMAD.X R49, RZ, RZ, R5.reuse, P3 ;  /* 0x000000ffff317224 */ /* 0x100fe200018e0605 */
[----:B------:R-:W-:Y:S01]  /*9970*/  IADD3 R9, P3, R4, 0xf000, RZ ;  /* 0x0000f00004097810 */ /* 0x000fe20007f7e0ff */
[----:B0-----:R-:W0:Y:S01]  /*9980*/  @P1 LDC R21, c[0x0][0xbf0] ;  /* 0x0002fc00ff151b82 */ /* 0x001e220000000800 */
[----:B------:R-:W-:Y:S01]  /*9990*/  SHF.R.U64 R76, R76, 0x3, RZ ;  /* 0x000000034c4c7819 */ /* 0x000fe200000012ff */
[----:B------:R-:W-:Y:S01]  /*99a0*/  UIMAD.WIDE.U32 UR8, UR4, UR12, URZ ;  /* 0x0000000c040872a5 */ /* 0x000fe2000f8e003f */
[----:B------:R-:W-:Y:S01]  /*99b0*/  SHF.R.U64 R72, R72, 0x3, RZ ;  /* 0x0000000348487819 */ /* 0x000fe200000012ff */
[--C-:B------:R-:W-:Y:S01]  /*99c0*/  IMAD.X R53, RZ, RZ, R5.reuse, P3 ;  /* 0x000000ffff357224 */ /* 0x100fe200018e0605 */
[----:B------:R-:W-:Y:S01]  /*99d0*/  SHF.R.U64 R64, R64, 0x3, RZ ;  /* 0x0000000340407819 */ /* 0x000fe200000012ff */
[----:B------:R-:W-:Y:S01]  /*99e0*/  UIMAD UR7, UR4, UR13, UR7 ;  /* 0x0000000d040772a4 */ /* 0x000fe2000f8e0207 */
[----:B------:R-:W-:Y:S01]  /*99f0*/  LOP3.LUT R4, R13, R4, RZ, 0x3c, !PT ;  /* 0x000000040d047212 */ /* 0x000fe200078e3cff */
[----:B------:R-:W-:Y:S01]  /*9a00*/  ULDC.64 UR10, c[0x0][0xae8] ;  /* 0x0002ba00000a7ab9 */ /* 0x000fe20000000a00 */
[----:B------:R-:W-:Y:S01]  /*9a10*/  LOP3.LUT R76, R76, R77, RZ, 0x3c, !PT ;  /* 0x0000004d4c4c7212 */ /* 0x000fe200078e3cff */
[--C-:B------:R-:W-:Y:S01]  /*9a20*/  IMAD.X R77, RZ, RZ, R5.reuse, P6 ;  /* 0x000000ffff4d7224 */ /* 0x100fe200030e0605 */
[----:B------:R-:W-:Y:S01]  /*9a30*/  LOP3.LUT R72, R72, R73, RZ, 0x3c, !PT ;  /* 0x0000004948487212 */ /* 0x000fe200078e3cff */
[--C-:B------:R-:W-:Y:S01]  /*9a40*/  IMAD.X R73, RZ, RZ, R5.reuse, P5 ;  /* 0x000000ffff497224 */ /* 0x100fe200028e0605 */
[----:B------:R-:W-:Y:S01]  /*9a50*/  LOP3.LUT R64, R64, R65, RZ, 0x3c, !PT ;  /* 0x0000004140407212 */ /* 0x000fe200078e3cff */
[----:B------:R-:W-:Y:S01]  /*9a60*/  IMAD.X R65, RZ, RZ, R5, P4 ;  /* 0x000000ffff417224 */ /* 0x000fe200020e0605 */
[----:B------:R2:W5:Y:S01]  /*9a70*/  LD.E.128 R12, desc[UR40][R4.64] ;  /* 0x00000028040c7980 */ /* 0x000562000c101d00 */
[----:B------:R-:W-:Y:S01]  /*9a80*/  LOP3.LUT R0, R9, 0x380, RZ, 0xc0, !PT ;  /* 0x0000038009007812 */ /* 0x000fe200078ec0ff */
[----:B------:R-:W-:-:S02]  /*9a90*/  UIADD3 UR9, UR9, UR7, URZ ;  /* 0x0000000709097290 */ /* 0x000fc4000fffe03f */
[----:B------:R-:W-:Y:S01]  /*9aa0*/  UIMAD UR4, UR14, UR10, URZ ;  /* 0x0000000a0e0472a4 */ /* 0x000fe2000f8e023f */
[----:B------:R-:W-:Y:S01]  /*9ab0*/  SHF.R.U64 R0, R0, 0x3, RZ ;  /* 0x0000000300007819 */ /* 0x000fe200000012ff */
[----:B------:R-:W5:Y:S03]  /*9ac0*/  LD.E.128 R24, desc[UR40][R24.64] ;  /* 0x0000002818187980 */ /* 0x000f66000c101d00 */
[----:B------:R-:W-:Y:S01]  /*9ad0*/  LOP3.LUT R52, R0, R9, RZ, 0x3c, !PT ;  /* 0x0000000900347212 */ /* 0x000fe200078e3cff */
[----:B--2---:R-:W2:Y:S01]  /*9ae0*/  @P1 LDC R5, c[0x0][0xbec] ;  /* 0x0002fb00ff051b82 */ /* 0x004ea20000000800 */
[----:B------:R-:W-:Y:S01]  /*9af0*/  IMAD R0, R23, 0x20, R200 ;  /* 0x0000002017007824 */ /* 0x000fe200078e02c8 */
[----:B------:R-:W-:Y:S01]  /*9b00*/  UIMAD UR4, UR43, UR11, UR4 ;  /* 0x0000000b2b0472a4 */ /* 0x000fe2000f8e0204 */
[----:B------:R-:W5:Y:S01]  /*9b10*/  LD.E.128 R28, desc[UR40][R28.64] ;  /* 0x000000281c1c7980 */ /* 0x000f62000c101d00 */
[----:B------:R-:W-:Y:S01]  /*9b20*/  UIMAD.WIDE.U32 UR8, UR43, UR10, UR8 ;  /* 0x0000000a2b0872a5 */ /* 0x000fe2000f8e0008 */
[----:B------:R-:W-:-:S02]  /*9b30*/  VIADD R20, R0, UR39 ;  /* 0x0000002700147c36 */ /* 0x000fc40008000000 */
[----:B------:R-:W-:Y:S01]  /*9b40*/  ULDC.64 UR10, c[0x0][0xaf0] ;  /* 0x0002bc00000a7ab9 */ /* 0x000fe20000000a00 */
[----:B------:R-:W-:Y:S01]  /*9b50*/  UIADD3 UR9, UR9, UR4, URZ ;  /* 0x0000000409097290 */ /* 0x000fe2000fffe03f */
[----:B------:R-:W5:Y:S01]  /*9b60*/  LD.E.128 R32, desc[UR40][R32.64] ;  /* 0x0000002820207980 */ /* 0x000f62000c101d00 */
[----:B------:R-:W-:Y:S01]  /*9b70*/  UIMAD UR4, UR45, UR10, URZ ;  /* 0x0000000a2d0472a4 */ /* 0x000fe2000f8e023f */
[----:B-1----:R-:W-:Y:S01]  /*9b80*/  IMAD.MOV.U32 R3, RZ, RZ, R20 ;  /* 0x000000ffff037224 */ /* 0x002fe200078e0014 */
[----:B------:R-:W-:Y:S01]  /*9b90*/  UIMAD.WIDE.U32 UR8, UR46, UR10, UR8 ;  /* 0x0000000a2e0872a5 */ /* 0x000fe2000f8e0008 */
[----:B------:R-:W5:Y:S01]  /*9ba0*/  LD.E.128 R56, desc[UR40][R56.64] ;  /* 0x0000002838387980 */ /* 0x000f62000c101d00 */
[----:B------:R-:W-:-:S03]  /*9bb0*/  UIMAD UR4, UR46, UR11, UR4 ;  /* 0x0000000b2e0472a4 */ /* 0x000fc6000f8e0204 */
[----:B------:R-:W-:Y:S01]  /*9bc0*/  ULDC.64 UR10, c[0x0][0xae0] ;  /* 0x0002b800000a7ab9 */ /* 0x000fe20000000a00 */
[----:B------:R-:W5:Y:S04]  /*9bd0*/  LD.E.128 R36, desc[UR40][R36.64] ;  /* 0x0000002824247980 */ /* 0x000f68000c101d00 */
[----:B------:R-:W5:Y:S01]  /*9be0*/  LD.E.128 R40, desc[UR40][R40.64] ;  /* 0x0000002828287980 */ /* 0x000f62000c101d00 */
[----:B--2---:R-:W-:-:S03]  /*9bf0*/  @P1 IMAD.HI.U32 R0, R20, R5, RZ ;  /* 0x0000000514001227 */ /* 0x004fc600078e00ff */
[----:B------:R-:W5:Y:S02]  /*9c00*/  LD.E.128 R44, desc[UR40][R44.64] ;  /* 0x000000282c2c7980 */ /* 0x000f64000c101d00 */
[----:B0-----:R-:W-:Y:S01]  /*9c10*/  @P1 SHF.R.U32.HI R3, RZ, R21, R0 ;  /* 0x00000015ff031219 */ /* 0x001fe20000011600 */
[----:B------:R-:W-:Y:S01]  /*9c20*/  UIADD3 UR4, UR9, UR4, URZ ;  /* 0x0000000409047290 */ /* 0x000fe2000fffe03f */
        /* <DEDUP_REMOVED lines=10> */
[----:B------:R-:W-:Y:S01]  /*9cd0*/  IMAD.U32 R5, RZ, RZ, UR4 ;  /* 0x00000004ff057e24 */ /* 0x000fe2000f8e00ff */
[----:B------:R-:W-:Y:S01]  /*9ce0*/  ULDC.64 UR8, c[0x0][0xad8] ;  /* 0x0002b60000087ab9 */ /* 0x000fe20000000a00 */
[----:B------:R-:W-:Y:S01]  /*9cf0*/  IMAD R81, R3, UR11, R0 ;  /* 0x0000000b03517c24 */ /* 0x000fe2000f8e0200 */
[----:B------:R-:W5:Y:S01]  /*9d00*/  LD.E.128 R76, desc[UR40][R76.64] ;  /* 0x000000284c4c7980 */ /* 0x000f62000c101d00 */
[----:B------:R-:W-:-:S03]  /*9d10*/  SHF.R.S32.HI R0, RZ, 0x1f, R21 ;  /* 0x0000001fff007819 */ /* 0x000fc60000011415 */
[----:B------:R-:W5:Y:S01]  /*9d20*/  LD.E.128 R72, desc[UR40][R72.64] ;  /* 0x0000002848487980 */ /* 0x000f62000c101d00 */
[----:B------:R-:W-:-:S03]  /*9d30*/  IMAD.WIDE.U32 R4, R3, UR10, R4 ;  /* 0x0000000a03047c25 */ /* 0x000fc6000f8e0004 */
        /* <DEDUP_REMOVED lines=46> */
.L_x_13706:
[----:B------:R-:W-:Y:S05]  /*a020*/  BSYNC B1 ;  /* 0x0000000000017941 */ /* 0x000fea0003800000 */
.L_x_13705:
        /* <DEDUP_REMOVED lines=21> */
.L_x_13708:
[----:B------:R-:W-:Y:S05]  /*a180*/  BSYNC B1 ;  /* 0x0000000000017941 */ /* 0x000fea0003800000 */
.L_x_13707:
        /* <DEDUP_REMOVED lines=21> */
.L_x_13710:
[----:B------:R-:W-:Y:S05]  /*a2e0*/  BSYNC B1 ;  /* 0x0000000000017941 */ /* 0x000fea0003800000 */
.L_x_13709:
[----:B------:R-:W-:Y:S01]  /*a2f0*/  VIADD R0, R84, 0x60 ;  /* 0x0000006054007836 */ /* 0x000fe20000000000 */
[----:B0--3--:R-:W0:Y:S04]  /*a300*/  SHFL.IDX PT, R3, R3, 0x3, 0x181f ;  /* 0x00781f0003037f89 */ /* 0x009e2800000e0000 */
[----:B------:R-:W-:Y:S01]  /*a310*/  ISETP.GE.AND P0, PT, R0, R85, PT ;  /* 0x000000550000720c */ /* 0x000fe20003f06270 */
[----:B----4-:R3:W4:-:S12]  /*a320*/  SHFL.IDX PT, R21, R6, 0x3, 0x181f ;  /* 0x00781f0006157f89 */ /* 0x01071800000e0000 */
[----:B---3--:R-:W-:Y:S05]  /*a330*/  @P0 BRA `(.L_x_13711) ;  /* 0x0000000c00b00947 */ /* 0x008fea0003800000 */
[----:B------:R-:W-:Y:S02]  /*a340*/  ULDC UR4, c[0x0][0xac8] ;  /* 0x0002b20000047ab9 */ /* 0x000fe40000000800 */
[----:B------:R-:W-:Y:S02]  /*a350*/  ISETP.GE.AND P3, PT, R2, UR4, PT ;  /* 0x0000000402007c0c */ /* 0x000fe4000bf66270 */
[----:B------:R-:W-:Y:S02]  /*a360*/  ISETP.GE.AND P4, PT, R19, UR4, PT ;  /* 0x0000000413007c0c */ /* 0x000fe4000bf86270 */
[----:B------:R-:W-:-:S09]  /*a370*/  ISETP.GE.AND P5, PT, R18, UR4, PT ;  /* 0x0000000412007c0c */ /* 0x000fd2000bfa6270 */
[-C--:B----4-:R-:W-:Y:S02]  /*a380*/  @!P3 LEA R4, P0, R2, R21.reuse, 0x1 ;  /* 0x000000150204b211 */ /* 0x090fe400078008ff */
[CC--:B------:R-:W-:Y:S02]  /*a390*/  @!P4 LEA R12, P1, R19.reuse, R21.reuse, 0x1 ;  /* 0x00000015130cc211 */ /* 0x0c0fe400078208ff */
[----:B------:R-:W-:Y:S02]  /*a3a0*/  @!P5 LEA R14, P2, R18, R21, 0x1 ;  /* 0x00000015120ed211 */ /* 0x000fe400078408ff */
        /* <DEDUP_REMOVED lines=12> */
.L_x_13703:
        /* <DEDUP_REMOVED lines=35> */
.L_x_13712:
        /* <DEDUP_REMOVED lines=45> */
.L_x_13714:
[----:B------:R-:W-:Y:S05]  /*a970*/  BSYNC B1 ;  /* 0x0000000000017941 */ /* 0x000fea0003800000 */
.L_x_13713:
[----:B------:R-:W1:Y:S01]  /*a980*/  @P0 LDC R5, c[0x0][0xbf0] ;  /* 0x0002fc00ff050b82 */ /* 0x000e620000000800 */
[----:B------:R-:W-:Y:S01]  /*a990*/  ULDC.64 UR12, c[0x0][0xaa0] ;  /* 0x0002a800000c7ab9 */ /* 0x000fe20000000a00 */
[----:B0-----:R-:W-:Y:S01]  /*a9a0*/  IMAD R3, R23, 0x20, R200 ;  /* 0x0000002017037824 */ /* 0x001fe200078e02c8 */
[----:B------:R-:W-:Y:S01]  /*a9b0*/  UIMAD UR7, UR10, UR12, URZ ;  /* 0x0000000c0a0772a4 */ /* 0x000fe2000f8e023f */
[----:B------:R-:W-:Y:S01]  /*a9c0*/  BSSY B1, `(.L_x_13715) ;  /* 0x0000041000017945 */ /* 0x000fe20003800000 */
[----:B------:R-:W-:Y:S01]  /*a9d0*/  UIMAD.WIDE.U32 UR8, UR4, UR12, URZ ;  /* 0x0000000c040872a5 */ /* 0x000fe2000f8e003f */
[----:B------:R-:W-:Y:S01]  /*a9e0*/  VIADD R8, R3, UR39 ;  /* 0x0000002703087c36 */ /* 0x000fe20008000000 */
[----:B------:R-:W-:-:S03]  /*a9f0*/  UIMAD UR7, UR4, UR13, UR7 ;  /* 0x0000000d040772a4 */ /* 0x000fc6000f8e0207 */
[----:B------:R-:W-:Y:S01]  /*aa00*/  ULDC.64 UR12, c[0x0][0xae8] ;  /* 0x0002ba00000c7ab9 */ /* 0x000fe20000000a00 */
[----:B------:R-:W-:Y:S01]  /*aa10*/  UIADD3 UR9, UR9, UR7, URZ ;  /* 0x0000000709097290 */ /* 0x000fe2000fffe03f */
[----:B------:R-:W-:Y:S01]  /*aa20*/  @P0 IMAD.HI.U32 R4, R8, R11, RZ ;  /* 0x0000000b08040227 */ /* 0x000fe200078e00ff */
[----:B------:R-:W-:Y:S02]  /*aa30*/  UIMAD UR4, UR11, UR12, URZ ;  /* 0x0000000c0b0472a4 */ /* 0x000fe4000f8e023f */
        /* <DEDUP_REMOVED lines=57> */
.L_x_13716:
[----:B------:R-:W-:Y:S05]  /*add0*/  BSYNC B1 ;  /* 0x0000000000017941 */ /* 0x000fea0003800000 */
.L_x_13715:
        /* <DEDUP_REMOVED lines=21> */
.L_x_13718:
[----:B------:R-:W-:Y:S05]  /*af30*/  BSYNC B1 ;  /* 0x0000000000017941 */ /* 0x000fea0003800000 */
.L_x_13717:
        /* <DEDUP_REMOVED lines=21> */
.L_x_13720:
[----:B------:R-:W-:Y:S05]  /*b090*/  BSYNC B1 ;  /* 0x0000000000017941 */ /* 0x000fea0003800000 */
.L_x_13719:
        /* <DEDUP_REMOVED lines=22> */
.L_x_13711:
[----:B------:R-:W-:Y:S05]  /*b200*/  BSYNC B0 ;  /* 0x0000000000007941 */ /* 0x000fea0003800000 */
.L_x_13702:
[----:B------:R-:W-:Y:S02]  /*b210*/  ULDC UR4, c[0x0][0xc3c] ;  /* 0x00030f0000047ab9 */ /* 0x000fe40000000800 */
[----:B------:R-:W-:-:S13]  /*b220*/  ISETP.GE.AND P0, PT, R7, UR4, PT ;  /* 0x0000000407007c0c */ /* 0x000fda000bf06270 */
[----:B------:R-:W-:Y:S05]  /*b230*/  @!P0 BRA `(.L_x_13721) ;  /* 0xffffff5c00088947 */ /* 0x000fea000383ffff */
[----:B------:R-:W-:Y:S05]  /*b240*/  EXIT ;  /* 0x000000000000794d */ /* 0x000fea0003800000 */
.L_x_13666:
        /* <DEDUP_REMOVED lines=16> */
.L_x_13722:
        /* <DEDUP_REMOVED lines=42> */
.L_x_13728:
        /* <DEDUP_REMOVED lines=12> */
.L_x_13727:
[----:B------:R-:W-:Y:S05]  /*b6b0*/  BSYNC B0 ;  /* 0x0000000000007941 */ /* 0x000fea0003800000 */
.L_x_13726:
        /* <DEDUP_REMOVED lines=21> */
.L_x_13724:
        /* <DEDUP_REMOVED lines=20> */
.L_x_13729:
        /* <DEDUP_REMOVED lines=56> */
.L_x_13725:
[----:B------:R-:W-:Y:S02]  /*bcd0*/  IMAD.MOV.U32 R17, RZ, RZ, RZ ;  /* 0x000000ffff117224 */ /* 0x000fe400078e00ff */
[----:B------:R-:W-:Y:S02]  /*bce0*/  IMAD.U32 R16, RZ, RZ, UR6 ;  /* 0x00000006ff107e24 */ /* 0x000fe4000f8e00ff */
[----:B------:R-:W-:-:S07]  /*bcf0*/  IMAD.MOV.U32 R18, RZ, RZ, RZ ;  /* 0x000000ffff127224 */ /* 0x000fce00078e00ff */
.L_x_13730:
[----:B------:R-:W-:-:S13]  /*bd00*/  ISETP.NE.AND P0, PT, R0, RZ, PT ;  /* 0x000000ff0000720c */ /* 0x000fda0003f05270 */
[----:B------:R-:W1:Y:S01]  /*bd10*/  @!P0 S2R R3, SR_CgaCtaId ;  /* 0x0000000000038919 */ /* 0x000e620000008800 */
[----:B------:R-:W-:-:S04]  /*bd20*/  @!P0 MOV R0, 0x400 ;  /* 0x0000040000008802 */ /* 0x000fc80000000f00 */
[----:B-1----:R-:W-:-:S05]  /*bd30*/  @!P0 LEA R0, R3, R0, 0x18 ;  /* 0x0000000003008211 */ /* 0x002fca00078ec0ff */
[----:B------:R1:W-:Y:S01]  /*bd40*/  @!P0 STS.128 [R0+0x228d0], R16 ;  /* 0x0228d01000008388 */ /* 0x0003e20000000c00 */
[----:B------:R-:W-:Y:S06]  /*bd50*/  BAR.ARV 0x5, 0x180 ;  /* 0x0146000000007b1d */ /* 0x000fec0000002000 */
.L_x_13723:
        /* <DEDUP_REMOVED lines=31> */
.L_x_13833:
[----:B01--4-:R-:W0:Y:S02]  /*bf50*/  LDC.64 R2, c[0x0][0xc88] ;  /* 0x00032200ff027b82 */ /* 0x013e240000000a00 */
        /* <DEDUP_REMOVED lines=55> */
.L_x_13732:
        /* <DEDUP_REMOVED lines=12> */
.L_x_13733:
[----:B------:R-:W-:Y:S05]  /*c390*/  @!P0 BRA `(.L_x_13734) ;  /* 0x00000000000c8947 */ /* 0x000fea0003800000 */
[----:B------:R-:W2:Y:S04]  /*c3a0*/  LDG.E R6, desc[UR40][R4.64] ;  /* 0x0000002804067981 */ /* 0x000ea8000c1e1900 */
[----:B------:R-:W2:Y:S02]  /*c3b0*/  LDG.E R4, desc[UR40][R4.64+0x4] ;  /* 0x0000042804047981 */ /* 0x000ea4000c1e1900 */
[----:B--2---:R-:W-:-:S07]  /*c3c0*/  IMAD.IADD R6, R4, 0x1, -R6 ;  /* 0x0000000104067824 */ /* 0x004fce00078e0a06 */
.L_x_13734:
        /* <DEDUP_REMOVED lines=11> */
[----:B------:R-:W-:-:S03]  /*c480*/  IADD3 R6, R6, 0x60, -R9 ;  /* 0x0000006006067810 */ /* 0x000fc60007ffe809 */
[----:B------:R-:W-:-:S04]  /*c490*/  IMAD.HI R2, R2, 0x2aaaaaab, RZ ;  /* 0x2aaaaaab02027827 */ /* 0x000fc800078e02ff */
[----:B------:R-:W-:Y:S01]  /*c4a0*/  IMAD.IADD R0, R6, 0x1, R0 ;  /* 0x0000000106007824 */ /* 0x000fe200078e0200 */
[----:B------:R-:W-:-:S03]  /*c4b0*/  SHF.R.U32.HI R3, RZ, 0x1f, R2 ;  /* 0x0000001fff037819 */ /* 0x000fc60000011602 */
[----:B------:R-:W-:Y:S01]  /*c4c0*/  IMAD.HI R0, R0, 0x2aaaaaab, RZ ;  /* 0x2aaaaaab00007827 */ /* 0x000fe200078e02ff */
[----:B------:R-:W-:-:S04]  /*c4d0*/  LEA.HI.SX32 R3, R2, R3, 0x1c ;  /* 0x0000000302037211 */ /* 0x000fc800078fe2ff */
[----:B------:R-:W-:-:S04]  /*c4e0*/  SHF.R.U32.HI R2, RZ, 0x1f, R0 ;  /* 0x0000001fff027819 */ /* 0x000fc80000011600 */
[----:B------:R-:W-:-:S04]  /*c4f0*/  LEA.HI.SX32 R2, R0, R2, 0x1c ;  /* 0x0000000200027211 */ /* 0x000fc800078fe2ff */
        /* <DEDUP_REMOVED lines=21> */
.L_x_13736:
        /* <DEDUP_REMOVED lines=21> */
.L_x_13739:
[----:B------:R-:W-:Y:S05]  /*c7a0*/  BSYNC B6 ;  /* 0x0000000000067941 */ /* 0x000fea0003800000 */
.L_x_13738:
        /* <DEDUP_REMOVED lines=21> */
.L_x_13742:
        /* <DEDUP_REMOVED lines=16> */
.L_x_13741:
[----:B------:R-:W-:Y:S05]  /*ca00*/  BSYNC B6 ;  /* 0x0000000000067941 */ /* 0x000fea0003800000 */
.L_x_13740:
        /* <DEDUP_REMOVED lines=25> */
.L_x_13849:
        /* <DEDUP_REMOVED lines=10> */
.L_x_13852:
        /* <DEDUP_REMOVED lines=25> */
.L_x_13746:
[----:B------:R-:W5:Y:S04]  /*cdd0*/  LDL R7, [R1+0x4] ;  /* 0x0000040001077983 */ /* 0x000f680000100800 */
[----:B---34-:R-:W5:Y:S04]  /*cde0*/  LDL R0, [R1+0x8] ;  /* 0x0000080001007983 */ /* 0x018f680000100800 */
[----:B------:R-:W3:Y:S01]  /*cdf0*/  LDL R2, [R1+0x10] ;  /* 0x0000100001027983 */ /* 0x000ee20000100800 */
[----:B-----5:R-:W-:Y:S01]  /*ce00*/  IMAD R0, R0, 0x8, R7 ;  /* 0x0000000800007824 */ /* 0x020fe200078e0207 */
[----:B---3--:R-:W-:-:S04]  /*ce10*/  SHF.L.U32 R2, R2, 0x1f, RZ ;  /* 0x0000001f02027819 */ /* 0x008fc800000006ff */
[----:B------:R-:W3:Y:S02]  /*ce20*/  SYNCS.PHASECHK.TRANS64.TRYWAIT P0, [R0+URZ+0x22840], R2 ;  /* 0x02284002000075a7 */ /* 0x000ee4000800017f */
[----:B---3--:R-:W-:Y:S05]  /*ce30*/  @!P0 BRA `(.L_x_13747) ;  /* 0x0000004800f48947 */ /* 0x008fea0003800000 */
.L_x_13853:
        /* <DEDUP_REMOVED lines=11> */
.L_x_13748:
        /* <DEDUP_REMOVED lines=21> */
[----:B------:R-:W-:-:S03]  /*d040*/  UIMAD UR11, UR11, 0x60, UR4 ;  /* 0x000000600b0b78a4 */ /* 0x000fc6000f8e0204 */
[----:B------:R-:W-:-:S06]  /*d050*/  UMOV UR4, 0x0 ;  /* 0x0000000000047882 */ /* 0x000fcc0000000000 */
[----:B------:R4:W-:Y:S02]  /*d060*/  UTMALDG.4D [UR8], [UR6], desc[UR4] ;  /* 0x00000408060075b4 */ /* 0x0009e40008019000 */
[----:B----4-:R-:W-:Y:S01]  /*d070*/  NOP ;  /* 0x0000000000007918 */ /* 0x010fe20000000000 */
.L_x_13744:
        /* <DEDUP_REMOVED lines=43> */
.L_x_13750:
[----:B------:R-:W-:Y:S05]  /*d330*/  BSYNC B6 ;  /* 0x0000000000067941 */ /* 0x000fea0003800000 */
.L_x_13749:
        /* <DEDUP_REMOVED lines=10> */
[----:B------:R-:W1:Y:S02]  /*d3e0*/  S2R R8, SR_TID.X ;  /* 0x0000000000087919 */ /* 0x000e640000002100 */
[C---:B-1----:R-:W-:Y:S01]  /*d3f0*/  IMAD.SHL.U32 R10, R8.reuse, 0x8, RZ ;  /* 0x00000008080a7824 */ /* 0x042fe200078e00ff */
[----:B------:R-:W-:-:S04]  /*d400*/  LOP3.LUT R8, R8, 0x7f, RZ, 0xc0, !PT ;  /* 0x0000007f08087812 */ /* 0x000fc800078ec0ff */
[----:B------:R-:W-:Y:S02]  /*d410*/  LOP3.LUT R10, R10, 0x38, RZ, 0xc0, !PT ;  /* 0x000000380a0a7812 */ /* 0x000fe400078ec0ff */
[----:B------:R-:W-:Y:S01]  /*d420*/  SHF.R.U32.HI R8, RZ, 0x3, R8 ;  /* 0x00000003ff087819 */ /* 0x000fe20000011608 */
[----:B--2---:R-:W-:Y:S02]  /*d430*/  IMAD.MOV.U32 R3, RZ, RZ, R5 ;  /* 0x000000ffff037224 */ /* 0x004fe400078e0005 */
        /* <DEDUP_REMOVED lines=43> */
[----:B------:R-:W0:Y:S01]  /*d6f0*/  SHFL.IDX PT, R5, R2, RZ, 0x181f ;  /* 0x00181fff02057589 */ /* 0x000e2200000e0000 */
[----:B--2---:R-:W-:-:S03]  /*d700*/  IMAD R3, R4, R7, RZ ;  /* 0x0000000704037224 */ /* 0x004fc600078e02ff */
[----:B------:R-:W1:Y:S02]  /*d710*/  SHFL.IDX PT, R4, R0, RZ, 0x181f ;  /* 0x00181fff00047589 */ /* 0x000e6400000e0000 */
[----:B------:R-:W-:-:S13]  /*d720*/  ISETP.GE.AND P1, PT, R17, R3, PT ;  /* 0x000000031100720c */ /* 0x000fda0003f26270 */
[----:B0-----:R-:W-:-:S05]  /*d730*/  @!P1 LEA R5, P2, R10, R5, 0x1 ;  /* 0x000000050a059211 */ /* 0x001fca00078408ff */
[----:B-1----:R-:W-:-:S05]  /*d740*/  @!P1 IMAD.X R4, RZ, RZ, R4, P2 ;  /* 0x000000ffff049224 */ /* 0x002fca00010e0604 */
[----:B------:R-:W-:-:S04]  /*d750*/  @!P1 LOP3.LUT R5, R5, R4, RZ, 0x3c, !PT ;  /* 0x0000000405059212 */ /* 0x000fc800078e3cff */
[----:B------:R-:W-:-:S04]  /*d760*/  @!P1 LOP3.LUT R4, R5, R4, RZ, 0x3c, !PT ;  /* 0x0000000405049212 */ /* 0x000fc800078e3cff */
[----:B------:R-:W-:-:S05]  /*d770*/  @!P1 LOP3.LUT R5, R5, R4, RZ, 0x3c, !PT ;  /* 0x0000000405059212 */ /* 0x000fca00078e3cff */
[----:B------:R-:W-:Y:S01]  /*d780*/  @!PT LDS RZ, [RZ] ;  /* 0x00000000fffff984 */ /* 0x000fe20000000800 */
[----:B-----5:R0:W-:Y:S02]  /*d790*/  @!P1 LDGSTS.E.BYPASS.LTC128B.128 [R9+0x18400], desc[UR40][R4.64], !P0 ;  /* 0x1840000004099fae */ /* 0x0201e4000c101d68 */
        /* <DEDUP_REMOVED lines=61> */
[----:B--2---:R1:W-:Y:S02]  /*db70*/  @!P1 LDGSTS.E.BYPASS.LTC128B.128 [R9+0x1b400], desc[UR40][R4.64], !P0 ;  /* 0x1b40000004099fae */ /* 0x0043e4000c101d68 */
.L_x_13870:
[----:B------:R2:W5:Y:S01]  /*db80*/  LDL R8, [R1+0x4] ;  /* 0x0000040001087983 */ /* 0x0005620000100800 */
        /* <DEDUP_REMOVED lines=10> */
.L_x_13752:
        /* <DEDUP_REMOVED lines=18> */
[----:B--23--:R-:W-:Y:S05]  /*dd50*/  @!P0 BRA `(.L_x_13754) ;  /* 0x0000004400e88947 */ /* 0x00cfea0003800000 */
.L_x_13871:
[----:B------:R-:W-:Y:S05]  /*dd60*/  BSYNC B0 ;  /* 0x0000000000007941 */ /* 0x000fea0003800000 */
.L_x_13753:
[----:B--2---:R-:W2:Y:S01]  /*dd70*/  LDL R2, [R1+0x18] ;  /* 0x0000180001027983 */ /* 0x004ea20000100800 */
[----:B------:R-:W-:Y:S01]  /*dd80*/  BSSY B0, `(.L_x_13755) ;  /* 0x0000063000007945 */ /* 0x000fe20003800000 */
[----:B--2---:R-:W-:-:S13]  /*dd90*/  ISETP.NE.AND P0, PT, R2, RZ, PT ;  /* 0x000000ff0200720c */ /* 0x004fda0003f05270 */
[----:B------:R-:W-:Y:S05]  /*dda0*/  @!P0 BRA `(.L_x_13756) ;  /* 0x0000000400808947 */ /* 0x000fea0003800000 */
[----:B------:R-:W2:Y:S04]  /*ddb0*/  LDL R2, [R1+0x4] ;  /* 0x0000040001027983 */ /* 0x000ea80000100800 */
[----:B01----:R-:W3:Y:S01]  /*ddc0*/  LDL R4, [R1+0x10] ;  /* 0x0000100001047983 */ /* 0x003ee20000100800 */
        /* <DEDUP_REMOVED lines=10> */
.L_x_13872:
[----:B------:R-:W-:Y:S05]  /*de70*/  BSYNC B1 ;  /* 0x0000000000017941 */ /* 0x000fea0003800000 */
.L_x_13757:
        /* <DEDUP_REMOVED lines=9> */
.L_x_13760:
[----:B------:R-:W-:Y:S05]  /*df10*/  BSYNC B1 ;  /* 0x0000000000017941 */ /* 0x000fea0003800000 */
.L_x_13759:
        /* <DEDUP_REMOVED lines=14> */
.L_x_13761:
        /* <DEDUP_REMOVED lines=16> */
.L_x_13762:
        /* <DEDUP_REMOVED lines=16> */
.L_x_13763:
        /* <DEDUP_REMOVED lines=16> */
.L_x_13764:
        /* <DEDUP_REMOVED lines=11> */
.L_x_13756:
[----:B------:R-:W-:Y:S05]  /*e3b0*/  BSYNC B0 ;  /* 0x0000000000007941 */ /* 0x000fea0003800000 */
.L_x_13755:
[----:B01----:R-:W2:Y:S01]  /*e3c0*/  LDL R4, [R1+0x2c] ;  /* 0x00002c0001047983 */ /* 0x003ea20000100800 */
        /* <DEDUP_REMOVED lines=47> */
.L_x_13771:
        /* <DEDUP_REMOVED lines=9> */
.L_x_13873:
[----:B------:R-:W-:Y:S05]  /*e750*/  BSYNC B3 ;  /* 0x0000000000037941 */ /* 0x000fea0003800000 */
.L_x_13772:
        /* <DEDUP_REMOVED lines=9> */
.L_x_13775:
[----:B------:R-:W-:Y:S05]  /*e7f0*/  BSYNC B3 ;  /* 0x0000000000037941 */ /* 0x000fea0003800000 */
.L_x_13774:
        /* <DEDUP_REMOVED lines=14> */
.L_x_13776:
        /* <DEDUP_REMOVED lines=14> */
.L_x_13874:
[----:B------:R-:W-:Y:S05]  /*e9c0*/  BSYNC B3 ;  /* 0x0000000000037941 */ /* 0x000fea0003800000 */
.L_x_13777:
        /* <DEDUP_REMOVED lines=11> */
.L_x_13780:
[----:B------:R-:W-:Y:S05]  /*ea80*/  BSYNC B3 ;  /* 0x0000000000037941 */ /* 0x000fea0003800000 */
.L_x_13779:
        /* <DEDUP_REMOVED lines=11> */
.L_x_13781:
        /* <DEDUP_REMOVED lines=16> */
.L_x_13782:
        /* <DEDUP_REMOVED lines=16> */
.L_x_13783:
        /* <DEDUP_REMOVED lines=16> */
.L_x_13784:
        /* <DEDUP_REMOVED lines=11> */
.L_x_13770:
[----:B------:R-:W-:Y:S05]  /*eef0*/  BSYNC B1 ;  /* 0x0000000000017941 */ /* 0x000fea0003800000 */
.L_x_13769:
[----:B------:R-:W2:Y:S02]  /*ef00*/  LDL.LU R5, [R1+0x2c] ;  /* 0x00002c0001057983 */ /* 0x000ea40000300800 */
[----:B--2---:R-:W-:-:S07]  /*ef10*/  VIADD R0, R5, 0xfffffffd ;  /* 0xfffffffd05007836 */ /* 0x004fce0000000000 */
.L_x_13768:
[----:B------:R-:W-:Y:S05]  /*ef20*/  BSYNC B2 ;  /* 0x0000000000027941 */ /* 0x000fea0003800000 */
.L_x_13767:
[----:B------:R-:W-:-:S13]  /*ef30*/  ISETP.NE.AND P0, PT, R4, RZ, PT ;  /* 0x000000ff0400720c */ /* 0x000fda0003f05270 */
[----:B------:R-:W-:Y:S05]  /*ef40*/  @!P0 BRA `(.L_x_13766) ;  /* 0x0000001400488947 */ /* 0x000fea0003800000 */
.L_x_13817:
        /* <DEDUP_REMOVED lines=37> */
.L_x_13787:
        /* <DEDUP_REMOVED lines=9> */
.L_x_13875:
[----:B------:R-:W-:Y:S05]  /*f230*/  BSYNC B2 ;  /* 0x0000000000027941 */ /* 0x000fea0003800000 */
.L_x_13788:
        /* <DEDUP_REMOVED lines=9> */
.L_x_13791:
[----:B------:R-:W-:Y:S05]  /*f2d0*/  BSYNC B2 ;  /* 0x0000000000027941 */ /* 0x000fea0003800000 */
.L_x_13790:
        /* <DEDUP_REMOVED lines=13> */
.L_x_13792:
        /* <DEDUP_REMOVED lines=14> */
.L_x_13876:
[----:B------:R-:W-:Y:S05]  /*f490*/  BSYNC B2 ;  /* 0x0000000000027941 */ /* 0x000fea0003800000 */
.L_x_13793:
        /* <DEDUP_REMOVED lines=11> */
.L_x_13796:
[----:B------:R-:W-:Y:S05]  /*f550*/  BSYNC B2 ;  /* 0x0000000000027941 */ /* 0x000fea0003800000 */
.L_x_13795:
        /* <DEDUP_REMOVED lines=10> */
.L_x_13797:
        /* <DEDUP_REMOVED lines=16> */
.L_x_13798:
        /* <DEDUP_REMOVED lines=16> */
.L_x_13799:
        /* <DEDUP_REMOVED lines=16> */
.L_x_13800:
        /* <DEDUP_REMOVED lines=11> */
.L_x_13786:
[----:B------:R-:W-:Y:S05]  /*f9b0*/  BSYNC B1 ;  /* 0x0000000000017941 */ /* 0x000fea0003800000 */
.L_x_13785:
[----:B------:R-:W2:Y:S01]  /*f9c0*/  LDL R2, [R1+0x18] ;  /* 0x0000180001027983 */ /* 0x000ea20000100800 */
[----:B------:R-:W-:Y:S01]  /*f9d0*/  VIADD R7, R7, 0x1 ;  /* 0x0000000107077836 */ /* 0x000fe20000000000 */
[----:B------:R-:W-:Y:S04]  /*f9e0*/  BSSY B1, `(.L_x_13801) ;  /* 0x00000a5000017945 */ /* 0x000fe80003800000 */
[----:B------:R-:W-:-:S04]  /*f9f0*/  ISETP.NE.AND P0, PT, R7, 0x2, PT ;  /* 0x000000020700780c */ /* 0x000fc80003f05270 */
[----:B0-----:R-:W-:Y:S02]  /*fa00*/  SEL R9, R7, RZ, P0 ;  /* 0x000000ff07097207 */ /* 0x001fe40000000000 */
[----:B--2---:R-:W-:Y:S02]  /*fa10*/  ISETP.NE.AND P2, PT, R2, RZ, PT ;  /* 0x000000ff0200720c */ /* 0x004fe40003f45270 */
        /* <DEDUP_REMOVED lines=30> */
.L_x_13803:
        /* <DEDUP_REMOVED lines=9> */
.L_x_13877:
[----:B------:R-:W-:Y:S05]  /*fc90*/  BSYNC B2 ;  /* 0x0000000000027941 */ /* 0x000fea0003800000 */
.L_x_13804:
        /* <DEDUP_REMOVED lines=9> */
.L_x_13807:
[----:B------:R-:W-:Y:S05]  /*fd30*/  BSYNC B2 ;  /* 0x0000000000027941 */ /* 0x000fea0003800000 */
.L_x_13806:
        /* <DEDUP_REMOVED lines=14> */
.L_x_13808:
        /* <DEDUP_REMOVED lines=14> */
.L_x_13878:
[----:B------:R-:W-:Y:S05]  /*ff00*/  BSYNC B2 ;  /* 0x0000000000027941 */ /* 0x000fea0003800000 */
.L_x_13809:
        /* <DEDUP_REMOVED lines=11> */
.L_x_13812:
[----:B------:R-:W-:Y:S05]  /*ffc0*/  BSYNC B2 ;  /* 0x0000000000027941 */ /* 0x000fea0003800000 */
.L_x_13811:
        /* <DEDUP_REMOVED lines=11> */
.L_x_13813:
        /* <DEDUP_REMOVED lines=16> */
.L_x_13814:
        /* <DEDUP_REMOVED lines=16> */
.L_x_13815:
        /* <DEDUP_REMOVED lines=16> */
.L_x_13816:
        /* <DEDUP_REMOVED lines=11> */
.L_x_13802:
[----:B------:R-:W-:Y:S05]  /*10430*/  BSYNC B1 ;  /* 0x0000000000017941 */ /* 0x000fea0003800000 */
.L_x_13801:
[C---:B------:R-:W-:Y:S01]  /*10440*/  ISETP.GT.AND P0, PT, R0.reuse, 0x1, PT ;  /* 0x000000010000780c */ /* 0x040fe20003f04270 */
[----:B------:R-:W-:-:S12]  /*10450*/  VIADD R0, R0, 0xfffffffe ;  /* 0xfffffffe00007836 */ /* 0x000fd80000000000 */
[----:B------:R-:W-:Y:S05]  /*10460*/  @P0 BRA `(.L_x_13817) ;  /* 0xffffffe800b80947 */ /* 0x000fea000383ffff */
.L_x_13766:
[----:B------:R-:W-:Y:S05]  /*10470*/  BSYNC B0 ;  /* 0x0000000000007941 */ /* 0x000fea0003800000 */
.L_x_13765:
        /* <DEDUP_REMOVED lines=21> */
[----:B------:R-:W1:Y:S01]  /*105d0*/  POPC R7, R6 ;  /* 0x0000000600077309 */ /* 0x000e620000000000 */
[----:B--2---:R-:W1:Y:S02]  /*105e0*/  SHFL.IDX PT, R4, R3, R4, 0x1f ;  /* 0x00001f0403047589 */ /* 0x004e6400000e0000 */
[----:B-1----:R-:W-:-:S07]  /*105f0*/  IADD3 R16, R4, UR37, R7 ;  /* 0x0000002504107c10 */ /* 0x002fce000fffe007 */
.L_x_13819:
[----:B------:R-:W-:Y:S05]  /*10600*/  BSYNC B0 ;  /* 0x0000000000007941 */ /* 0x000fea0003800000 */
.L_x_13818:
[----:B------:R-:W-:-:S05]  /*10610*/  SEL R0, R0, RZ, P0 ;  /* 0x000000ff00007207 */ /* 0x000fca0000000000 */
[----:B------:R2:W-:Y:S02]  /*10620*/  STL [R1+0x8], R0 ;  /* 0x0000080001007387 */ /* 0x0005e40000100800 */
.L_x_13737:
[----:B------:R-:W-:Y:S05]  /*10630*/  BSYNC B7 ;  /* 0x0000000000077941 */ /* 0x000fea0003800000 */
.L_x_13735:
        /* <DEDUP_REMOVED lines=13> */
.L_x_13820:
        /* <DEDUP_REMOVED lines=36> */
.L_x_13888:
[----:B------:R-:W-:Y:S02]  /*10950*/  ULDC UR4, c[0x0][0xc38] ;  /* 0x00030e0000047ab9 */ /* 0x000fe40000000800 */
[----:B------:R-:W-:-:S04]  /*10960*/  IMAD.U32 R4, RZ, RZ, UR4 ;  /* 0x00000004ff047e24 */ /* 0x000fc8000f8e00ff */
[----:B--2---:R-:W-:-:S04]  /*10970*/  IMAD R14, R14, R4, RZ ;  /* 0x000000040e0e7224 */ /* 0x004fc800078e02ff */
[----:B------:R-:W-:-:S05]  /*10980*/  IMAD.IADD R5, R5, 0x1, R14 ;  /* 0x0000000105057824 */ /* 0x000fca00078e020e */
[----:B------:R-:W-:-:S13]  /*10990*/  ISETP.GT.AND P6, PT, R5, R0, PT ;  /* 0x000000000500720c */ /* 0x000fda0003fc4270 */
[----:B------:R-:W-:Y:S05]  /*109a0*/  @P6 BRA `(.L_x_13823) ;  /* 0x00000000009c6947 */ /* 0x000fea0003800000 */
.L_x_13828:
        /* <DEDUP_REMOVED lines=14> */
.L_x_13826:
[----:B------:R-:W-:Y:S05]  /*10a90*/  BSYNC B0 ;  /* 0x0000000000007941 */ /* 0x000fea0003800000 */
.L_x_13825:
        /* <DEDUP_REMOVED lines=18> */
.L_x_13896:
[----:B------:R-:W-:Y:S02]  /*10bc0*/  ULDC UR4, c[0x0][0xc38] ;  /* 0x00030e0000047ab9 */ /* 0x000fe40000000800 */
[----:B------:R-:W-:-:S04]  /*10bd0*/  IMAD.U32 R4, RZ, RZ, UR4 ;  /* 0x00000004ff047e24 */ /* 0x000fc8000f8e00ff */
[----:B--2---:R-:W-:-:S04]  /*10be0*/  IMAD R14, R14, R4, RZ ;  /* 0x000000040e0e7224 */ /* 0x004fc800078e02ff */
[----:B------:R-:W-:-:S05]  /*10bf0*/  IMAD.IADD R5, R14, 0x1, R5 ;  /* 0x000000010e057824 */ /* 0x000fca00078e0205 */
[----:B------:R-:W-:-:S13]  /*10c00*/  ISETP.GT.AND P6, PT, R5, R0, PT ;  /* 0x000000000500720c */ /* 0x000fda0003fc4270 */
[----:B------:R-:W-:Y:S05]  /*10c10*/  @!P6 BRA `(.L_x_13828) ;  /* 0xfffffffc0064e947 */ /* 0x000fea000383ffff */
.L_x_13823:
        /* <DEDUP_REMOVED lines=8> */
.L_x_13900:
[----:B------:R-:W-:Y:S01]  /*10ca0*/  ISETP.NE.AND P0, PT, R5, RZ, PT ;  /* 0x000000ff0500720c */ /* 0x000fe20003f05270 */
[----:B------:R-:W-:-:S12]  /*10cb0*/  IMAD.MOV.U32 R5, RZ, RZ, RZ ;  /* 0x000000ffff057224 */ /* 0x000fd800078e00ff */
[----:B------:R-:W-:Y:S05]  /*10cc0*/  @!P0 BRA `(.L_x_13830) ;  /* 0x0000000000108947 */ /* 0x000fea0003800000 */
[----:B------:R-:W-:Y:S01]  /*10cd0*/  UMOV UR4, 0xffffffff ;  /* 0xffffffff00047882 */ /* 0x000fe20000000000 */
[----:B------:R-:W-:Y:S02]  /*10ce0*/  VIADD R12, R6, 0xffffffff ;  /* 0xffffffff060c7836 */ /* 0x000fe40000000000 */
[----:B------:R-:W-:Y:S05]  /*10cf0*/  BRA.DIV UR4, `(.L_x_13831) ;  /* 0x0000002204cc7947 */ /* 0x000fea000b800000 */
[----:B------:R4:W0:Y:S02]  /*10d00*/  SHFL.IDX PT, R5, R3, R12, 0x1f ;  /* 0x00001f0c03057589 */ /* 0x00082400000e0000 */
.L_x_13830:
[----:B-12-4-:R-:W1:Y:S01]  /*10d10*/  LDC.64 R2, c[0x0][0xc90] ;  /* 0x00032400ff027b82 */ /* 0x016e620000000a00 */
[----:B------:R-:W-:-:S04]  /*10d20*/  IMAD.IADD R19, R6, 0x1, R19 ;  /* 0x0000000106137824 */ /* 0x000fc800078e0213 */
[----:B-1----:R-:W-:-:S05]  /*10d30*/  IMAD.WIDE R2, R19, 0x4, R2 ;  /* 0x0000000413027825 */ /* 0x002fca00078e0202 */
[----:B------:R-:W3:Y:S01]  /*10d40*/  LDG.E R7, desc[UR40][R2.64] ;  /* 0x0000002802077981 */ /* 0x000ee2000c1e1900 */
[----:B0-----:R-:W-:-:S04]  /*10d50*/  IMAD R16, R5, R4, R16 ;  /* 0x0000000405107224 */ /* 0x001fc800078e0210 */
        /* <DEDUP_REMOVED lines=61> */
.L_x_13824:
[----:B------:R-:W-:Y:S01]  /*11130*/  UMOV UR4, URZ ;  /* 0x0000003f00047c82 */ /* 0x000fe20008000000 */
[----:B------:R-:W-:Y:S01]  /*11140*/  UMOV UR5, URZ ;  /* 0x0000003f00057c82 */ /* 0x000fe20008000000 */
[----:B------:R-:W-:Y:S01]  /*11150*/  ULDC UR6, c[0x0][0xc3c] ;  /* 0x00030f0000067ab9 */ /* 0x000fe20000000800 */
[----:B------:R-:W-:Y:S02]  /*11160*/  IMAD.MOV.U32 R16, RZ, RZ, R0 ;  /* 0x000000ffff107224 */ /* 0x000fe400078e0000 */
[----:B------:R-:W-:Y:S02]  /*11170*/  IMAD.U32 R17, RZ, RZ, UR4 ;  /* 0x00000004ff117e24 */ /* 0x000fe4000f8e00ff */
[----:B------:R-:W-:Y:S02]  /*11180*/  IMAD.U32 R18, RZ, RZ, UR5 ;  /* 0x00000005ff127e24 */ /* 0x000fe4000f8e00ff */
[----:B------:R-:W-:-:S07]  /*11190*/  IMAD.U32 R19, RZ, RZ, UR6 ;  /* 0x00000006ff137e24 */ /* 0x000fce000f8e00ff */
.L_x_13832:
[----:B------:R4:W2:Y:S01]  /*111a0*/  LDL R2, [R1+0x4] ;  /* 0x0000040001027983 */ /* 0x0008a20000100800 */
[----:B------:R-:W3:Y:S01]  /*111b0*/  S2R R0, SR_TID.X ;  /* 0x0000000000007919 */ /* 0x000ee20000002100 */
[----:B------:R-:W-:Y:S05]  /*111c0*/  WARPSYNC.ALL ;  /* 0x0000000000007948 */ /* 0x000fea0003800000 */
[----:B---3--:R-:W-:Y:S01]  /*111d0*/  LOP3.LUT R0, R0, 0x1f, RZ, 0xc0, !PT ;  /* 0x0000001f00007812 */ /* 0x008fe200078ec0ff */
[----:B------:R-:W-:Y:S03]  /*111e0*/  BAR.SYNC.DEFER_BLOCKING 0x4, 0x180 ;  /* 0x0106000000007b1d */ /* 0x000fe60000010000 */
[----:B------:R-:W-:-:S13]  /*111f0*/  ISETP.NE.AND P0, PT, R0, RZ, PT ;  /* 0x000000ff0000720c */ /* 0x000fda0003f05270 */
[----:B-1----:R-:W2:Y:S01]  /*11200*/  @!P0 S2R R3, SR_CgaCtaId ;  /* 0x0000000000038919 */ /* 0x002ea20000008800 */
[----:B------:R-:W-:-:S04]  /*11210*/  @!P0 MOV R0, 0x400 ;  /* 0x0000040000008802 */ /* 0x000fc80000000f00 */
[----:B--2---:R-:W-:-:S05]  /*11220*/  @!P0 LEA R2, R3, R0, 0x18 ;  /* 0x0000000003028211 */ /* 0x004fca00078ec0ff */
[----:B------:R4:W-:Y:S04]  /*11230*/  @!P0 STS.128 [R2+0x228d0], R16 ;  /* 0x0228d01002008388 */ /* 0x0009e80000000c00 */
[----:B------:R4:W-:Y:S01]  /*11240*/  @!P0 STL [R1+0x4], R2 ;  /* 0x0000040201008387 */ /* 0x0009e20000100800 */
[----:B------:R-:W-:Y:S06]  /*11250*/  BAR.ARV 0x5, 0x180 ;  /* 0x0146000000007b1d */ /* 0x000fec0000002000 */
.L_x_13821:
[----:B------:R-:W-:Y:S02]  /*11260*/  ULDC UR4, c[0x0][0xc3c] ;  /* 0x00030f0000047ab9 */ /* 0x000fe40000000800 */
[----:B---3--:R-:W-:-:S13]  /*11270*/  ISETP.GE.AND P0, PT, R19, UR4, PT ;  /* 0x0000000413007c0c */ /* 0x008fda000bf06270 */
[----:B------:R-:W-:Y:S05]  /*11280*/  @!P0 BRA `(.L_x_13833) ;  /* 0xffffffac00308947 */ /* 0x000fea000383ffff */
[----:B------:R-:W-:Y:S05]  /*11290*/  BSYNC B8 ;  /* 0x0000000000087941 */ /* 0x000fea0003800000 */
.L_x_13731:
[----:B--2---:R-:W2:Y:S01]  /*112a0*/  LDL.LU R0, [R1+0x3c] ;  /* 0x00003c0001007983 */ /* 0x004ea20000300800 */
[----:B------:R-:W-:Y:S01]  /*112b0*/  BSSY B0, `(.L_x_13834) ;  /* 0x000000b000007945 */ /* 0x000fe20003800000 */
[----:B------:R-:W3:Y:S01]  /*112c0*/  S2R R5, SR_CgaCtaId ;  /* 0x0000000000057919 */ /* 0x000ee20000008800 */
[----:B--2---:R-:W-:-:S05]  /*112d0*/  VIADD R0, R0, 0x1 ;  /* 0x0000000100007836 */ /* 0x004fca0000000000 */
[----:B----4-:R-:W-:-:S04]  /*112e0*/  LEA.HI R2, R0, R0, RZ, 0x1 ;  /* 0x0000000000027211 */ /* 0x010fc800078f08ff */
[----:B-1----:R-:W-:-:S05]  /*112f0*/  LOP3.LUT R3, R2, 0xfffffffe, RZ, 0xc0, !PT ;  /* 0xfffffffe02037812 */ /* 0x002fca00078ec0ff */
[----:B------:R-:W-:Y:S01]  /*11300*/  IMAD.IADD R3, R0, 0x1, -R3 ;  /* 0x0000000100037824 */ /* 0x000fe200078e0a03 */
[----:B------:R-:W-:-:S04]  /*11310*/  MOV R0, 0x400 ;  /* 0x0000040000007802 */ /* 0x000fc80000000f00 */
[----:B---3--:R-:W-:Y:S02]  /*11320*/  LEA R0, R5, R0, 0x18 ;  /* 0x0000000005007211 */ /* 0x008fe400078ec0ff */
[----:B------:R-:W-:-:S04]  /*11330*/  SHF.L.U32 R3, R3, 0x1f, RZ ;  /* 0x0000001f03037819 */ /* 0x000fc800000006ff */
[----:B------:R-:W1:Y:S02]  /*11340*/  SYNCS.PHASECHK.TRANS64.TRYWAIT P0, [R0+URZ+0x22820], R3 ;  /* 0x02282003000075a7 */ /* 0x000e64000800017f */
[----:B-1----:R-:W-:Y:S05]  /*11350*/  @!P0 BRA `(.L_x_13835) ;  /* 0x0000001c005c8947 */ /* 0x002fea0003800000 */
.L_x_13903:
[----:B------:R-:W-:Y:S05]  /*11360*/  BSYNC B0 ;  /* 0x0000000000007941 */ /* 0x000fea0003800000 */
.L_x_13834:
[----:B------:R-:W-:-:S03]  /*11370*/  UMOV UR4, 0xffffffff ;  /* 0xffffffff00047882 */ /* 0x000fc60000000000 */
[----:B------:R-:W-:Y:S05]  /*11380*/  BRA.DIV UR4, `(.L_x_13836) ;  /* 0x0000001e04647947 */ /* 0x000fea000b800000 */
[----:B------:R-:W2:Y:S02]  /*11390*/  S2R R2, SR_TID.X ;  /* 0x0000000000027919 */ /* 0x000ea40000002100 */
[----:B--2---:R-:W-:-:S04]  /*113a0*/  SHF.R.U32.HI R2, RZ, 0x5, R2 ;  /* 0x00000005ff027819 */ /* 0x004fc80000011602 */
[----:B------:R-:W-:-:S05]  /*113b0*/  LOP3.LUT R2, R2, 0x3, RZ, 0xc0, !PT ;  /* 0x0000000302027812 */ /* 0x000fca00078ec0ff */
[----:B------:R2:W3:Y:S02]  /*113c0*/  SHFL.IDX PT, R14, R2, RZ, 0x1f ;  /* 0x00001fff020e7589 */ /* 0x0004e400000e0000 */
.L_x_13906:
[----:B---3--:R-:W-:Y:S01]  /*113d0*/  ISETP.NE.AND P0, PT, R14, RZ, PT ;  /* 0x000000ff0e00720c */ /* 0x008fe20003f05270 */
[----:B------:R-:W-:-:S12]  /*113e0*/  BSSY B0, `(.L_x_13837) ;  /* 0x0000027000007945 */ /* 0x000fd80003800000 */
[----:B------:R-:W-:Y:S05]  /*113f0*/  @P0 BRA `(.L_x_13838) ;  /* 0x0000000000940947 */ /* 0x000fea0003800000 */
[----:B------:R-:W-:-:S03]  /*11400*/  UMOV UR4, 0xffffffff ;  /* 0xffffffff00047882 */ /* 0x000fc60000000000 */
[----:B------:R-:W-:Y:S05]  /*11410*/  BRA.DIV UR4, `(.L_x_13839) ;  /* 0x0000001e04747947 */ /* 0x000fea000b800000 */
[----:B------:R-:W-:-:S13]  /*11420*/  ELECT P6, URZ, PT ;  /* 0x00000000003f782f */ /* 0x000fda00038c0000 */
.L_x_13909:
[----:B------:R-:W-:Y:S05]  /*11430*/  @!P6 BRA `(.L_x_13838) ;  /* 0x000000000084e947 */ /* 0x000fea0003800000 */
[----:B------:R-:W-:-:S06]  /*11440*/  ULOP3.LUT UR4, UR36, 0x2, URZ, 0xfc, !UPT ;  /* 0x0000000224047892 */ /* 0x000fcc000f8efc3f */
[----:B--2---:R-:W-:-:S05]  /*11450*/  IMAD.U32 R2, RZ, RZ, UR4 ;  /* 0x00000004ff027e24 */ /* 0x004fca000f8e00ff */
[----:B------:R-:W-:-:S13]  /*11460*/  ISETP.NE.AND P2, PT, R2, 0x3, PT ;  /* 0x000000030200780c */ /* 0x000fda0003f45270 */
[----:B------:R-:W-:Y:S05]  /*11470*/  @!P2 BRA `(.L_x_13840) ;  /* 0x000000000004a947 */ /* 0x000fea0003800000 */
[----:B------:R-:W-:Y:S01]  /*11480*/  BPT.TRAP 0x1 ;  /* 0x000000040000795c */ /* 0x000fe20000300000 */
.L_x_13840:
[----:B-1----:R-:W2:Y:S04]  /*11490*/  LDL R3, [R1+0x8] ;  /* 0x0000080001037983 */ /* 0x002ea80000100800 */
[----:B------:R-:W3:Y:S01]  /*114a0*/  LDL.LU R7, [R1+0x10] ;  /* 0x0000100001077983 */ /* 0x000ee20000300800 */
[----:B------:R-:W-:-:S04]  /*114b0*/  VIADD R2, R0, 0x22840 ;  /* 0x0002284000027836 */ /* 0x000fc80000000000 */
[C---:B--2---:R-:W-:Y:S02]  /*114c0*/  IMAD R6, R3.reuse, 0x8, R2 ;  /* 0x0000000803067824 */ /* 0x044fe400078e0202 */
[----:B------:R-:W-:Y:S01]  /*114d0*/  VIADD R3, R3, 0x1 ;  /* 0x0000000103037836 */ /* 0x000fe20000000000 */
[----:B---3--:R-:W-:-:S04]  /*114e0*/  SHF.L.U32 R5, R7, 0x1f, RZ ;  /* 0x0000001f07057819 */ /* 0x008fc800000006ff */
[C---:B------:R-:W-:Y:S01]  /*114f0*/  ISETP.NE.AND P1, PT, R3.reuse, 0x2, PT ;  /* 0x000000020300780c */ /* 0x040fe20003f25270 */
[----:B------:R-:W1:Y:S03]  /*11500*/  SYNCS.PHASECHK.TRANS64.TRYWAIT P0, [R6+URZ], R5 ;  /* 0x00000005060075a7 */ /* 0x000e66000800017f */
[----:B------:R-:W-:Y:S02]  /*11510*/  SEL R4, RZ, 0x1, P1 ;  /* 0x00000001ff047807 */ /* 0x000fe40000800000 */
[----:B------:R-:W-:Y:S02]  /*11520*/  SEL R3, R3, RZ, P1 ;  /* 0x000000ff03037207 */ /* 0x000fe40000800000 */
[----:B------:R-:W-:-:S03]  /*11530*/  LOP3.LUT R4, R7, R4, RZ, 0x3c, !PT ;  /* 0x0000000407047212 */ /* 0x000fc600078e3cff */
[----:B------:R-:W-:Y:S01]  /*11540*/  IMAD R7, R3, 0x8, R2 ;  /* 0x0000000803077824 */ /* 0x000fe200078e0202 */
[----:B------:R-:W-:Y:S01]  /*11550*/  SHF.L.U32 R2, R4, 0x1f, RZ ;  /* 0x0000001f04027819 */ /* 0x000fe200000006ff */
[----:B-1----:R-:W-:Y:S06]  /*11560*/  @!P0 BRA `(.L_x_13841) ;  /* 0x0000001c00408947 */ /* 0x002fec0003800000 */
.L_x_13910:
[----:B------:R-:W2:Y:S02]  /*11570*/  SYNCS.PHASECHK.TRANS64.TRYWAIT P0, [R7+URZ], R2 ;  /* 0x00000002070075a7 */ /* 0x000ea4000800017f */
[----:B--2---:R-:W-:Y:S05]  /*11580*/  @!P0 BRA `(.L_x_13842) ;  /* 0x0000001c004c8947 */ /* 0x004fea0003800000 */
.L_x_13911:
[----:B------:R-:W-:Y:S05]  /*11590*/  @!P2 BRA `(.L_x_13843) ;  /* 0x000000000004a947 */ /* 0x000fea0003800000 */
[----:B------:R-:W-:Y:S01]  /*115a0*/  BPT.TRAP 0x1 ;  /* 0x000000040000795c */ /* 0x000fe20000300000 */
.L_x_13843:
[----:B------:R-:W3:Y:S01]  /*115b0*/  LDL.LU R4, [R1+0x8] ;  /* 0x0000080001047983 */ /* 0x000ee20000300800 */
[----:B------:R-:W-:-:S04]  /*115c0*/  VIADD R0, R0, 0x22860 ;  /* 0x0002286000007836 */ /* 0x000fc80000000000 */
[----:B---3--:R-:W-:-:S04]  /*115d0*/  IMAD R4, R4, 0x8, R0 ;  /* 0x0000000804047824 */ /* 0x008fc800078e0200 */
[----:B------:R-:W3:Y:S02]  /*115e0*/  SYNCS.PHASECHK.TRANS64.TRYWAIT P0, [R4+URZ], R5 ;  /* 0x00000005040075a7 */ /* 0x000ee4000800017f */
[----:B---3--:R-:W-:Y:S05]  /*115f0*/  @!P0 BRA `(.L_x_13844) ;  /* 0x0000001c00448947 */ /* 0x008fea0003800000 */
.L_x_13912:
[----:B------:R-:W-:-:S07]  /*11600*/  IMAD R3, R3, 0x8, R0 ;  /* 0x0000000803037824 */ /* 0x000fce00078e0200 */
.L_x_13845:
[----:B----4-:R4:W0:Y:S02]  /*11610*/  SYNCS.PHASECHK.TRANS64.TRYWAIT P0, [R3+URZ], R2 ;  /* 0x00000002030075a7 */ /* 0x010824000800017f */
[----:B0-----:R-:W-:Y:S05]  /*11620*/  @!P0 NANOSLEEP.SYNCS 0x989680 ;  /* 0x009896800000895d */ /* 0x001fea0003900000 */
[----:B------:R-:W0:Y:S02]  /*11630*/  @!P0 SYNCS.PHASECHK.TRANS64 P0, [R3+URZ], R2 ;  /* 0x00000002030085a7 */ /* 0x000e24000800007f */
[----:B0-----:R-:W-:Y:S05]  /*11640*/  @!P0 BRA `(.L_x_13845) ;  /* 0xfffffffc00f08947 */ /* 0x001fea000383ffff */
.L_x_13838:
[----:B------:R-:W-:Y:S05]  /*11650*/  BSYNC B0 ;  /* 0x0000000000007941 */ /* 0x000fea0003800000 */
.L_x_13837:
[----:B------:R-:W-:Y:S05]  /*11660*/  EXIT ;  /* 0x000000000000794d */ /* 0x000fea0003800000 */
.L_x_13673:
[----:B0-----:R0:W1:Y:S02]  /*11670*/  SYNCS.PHASECHK.TRANS64.TRYWAIT P0, [R7+URZ+0x22800], R0 ;  /* 0x02280000070075a7 */ /* 0x001064000800017f */
[----:B-1----:R-:W-:Y:S05]  /*11680*/  @!P0 NANOSLEEP.SYNCS 0x989680 ;  /* 0x009896800000895d */ /* 0x002fea0003900000 */
[----:B------:R-:W1:Y:S02]  /*11690*/  @!P0 SYNCS.PHASECHK.TRANS64 P0, [R7+URZ+0x22800], R0 ;  /* 0x02280000070085a7 */ /* 0x000e64000800007f */
[----:B-1----:R-:W-:Y:S05]  /*116a0*/  @!P0 BRA `(.L_x_13673) ;  /* 0xfffffffc00f08947 */ /* 0x002fea000383ffff */
[----:B------:R-:W-:Y:S05]  /*116b0*/  BRA `(.L_x_13846) ;  /* 0xffffff04002c7947 */ /* 0x000fea000383ffff */
.L_x_13677:
[----:B-1----:R1:W2:Y:S02]  /*116c0*/  SYNCS.PHASECHK.TRANS64.TRYWAIT P1, [R6+URZ+0x22830], R11 ;  /* 0x0228300b060075a7 */ /* 0x0022a4000802017f */
[----:B--2---:R-:W-:Y:S05]  /*116d0*/  @!P1 NANOSLEEP.SYNCS 0x989680 ;  /* 0x009896800000995d */ /* 0x004fea0003900000 */
[----:B------:R-:W2:Y:S02]  /*116e0*/  @!P1 SYNCS.PHASECHK.TRANS64 P1, [R6+URZ+0x22830], R11 ;  /* 0x0228300b060095a7 */ /* 0x000ea4000802007f */
[----:B--2---:R-:W-:Y:S05]  /*116f0*/  @!P1 BRA `(.L_x_13677) ;  /* 0xfffffffc00f09947 */ /* 0x004fea000383ffff */
[----:B------:R-:W-:Y:S05]  /*11700*/  BRA `(.L_x_13676) ;  /* 0xffffff0400587947 */ /* 0x000fea000383ffff */
.L_x_13681:
[----:B---3--:R3:W4:Y:S02]  /*11710*/  SYNCS.PHASECHK.TRANS64.TRYWAIT P3, [R6+URZ+0x22850], R11 ;  /* 0x0228500b060075a7 */ /* 0x008724000806017f */
[----:B----4-:R-:W-:Y:S05]  /*11720*/  @!P3 NANOSLEEP.SYNCS 0x989680 ;  /* 0x009896800000b95d */ /* 0x010fea0003900000 */
[----:B------:R-:W4:Y:S02]  /*11730*/  @!P3 SYNCS.PHASECHK.TRANS64 P3, [R6+URZ+0x22850], R11 ;  /* 0x0228500b0600b5a7 */ /* 0x000f24000806007f */
[----:B----4-:R-:W-:Y:S05]  /*11740*/  @!P3 BRA `(.L_x_13681) ;  /* 0xfffffffc00f0b947 */ /* 0x010fea000383ffff */
[----:B------:R-:W-:Y:S05]  /*11750*/  BRA `(.L_x_13680) ;  /* 0xffffff1c005c7947 */ /* 0x000fea000383ffff */
.L_x_13686:
[----:B-1----:R-:W-:-:S04]  /*11760*/  IMAD.U32 R5, RZ, RZ, UR25 ;  /* 0x00000019ff057e24 */ /* 0x002fc8000f8e00ff */
[----:B------:R1:W2:Y:S03]  /*11770*/  SYNCS.PHASECHK.TRANS64.TRYWAIT P3, [R5+URZ+0x22830], R6 ;  /* 0x02283006050075a7 */ /* 0x0002a6000806017f */
[----:B--2---:R-:W-:Y:S05]  /*11780*/  @!P3 NANOSLEEP.SYNCS 0x989680 ;  /* 0x009896800000b95d */ /* 0x004fea0003900000 */
[----:B------:R-:W2:Y:S02]  /*11790*/  @!P3 SYNCS.PHASECHK.TRANS64 P3, [R5+URZ+0x22830], R6 ;  /* 0x022830060500b5a7 */ /* 0x000ea4000806007f */
[----:B--2---:R-:W-:Y:S05]  /*117a0*/  @!P3 BRA `(.L_x_13686) ;  /* 0xfffffffc00ecb947 */ /* 0x004fea000383ffff */
[----:B------:R-:W-:Y:S05]  /*117b0*/  BRA `(.L_x_13685) ;  /* 0xffffff20008c7947 */ /* 0x000fea000383ffff */
.L_x_13690:
[----:B--2---:R2:W3:Y:S02]  /*117c0*/  SYNCS.PHASECHK.TRANS64.TRYWAIT P3, [R177+URZ+0x22850], R6 ;  /* 0x02285006b10075a7 */ /* 0x0044e4000806017f */
[----:B---3--:R-:W-:Y:S05]  /*117d0*/  @!P3 NANOSLEEP.SYNCS 0x989680 ;  /* 0x009896800000b95d */ /* 0x008fea0003900000 */
[----:B------:R-:W3:Y:S02]  /*117e0*/  @!P3 SYNCS.PHASECHK.TRANS64 P3, [R177+URZ+0x22850], R6 ;  /* 0x02285006b100b5a7 */ /* 0x000ee4000806007f */
[----:B---3--:R-:W-:Y:S05]  /*117f0*/  @!P3 BRA `(.L_x_13690) ;  /* 0xfffffffc00f0b947 */ /* 0x008fea000383ffff */
[----:B------:R-:W-:Y:S05]  /*11800*/  BRA `(.L_x_13689) ;  /* 0xffffff4000807947 */ /* 0x000fea000383ffff */
.L_x_13696:
[----:B-1----:R-:W-:-:S04]  /*11810*/  IMAD.U32 R5, RZ, RZ, UR24 ;  /* 0x00000018ff057e24 */ /* 0x002fc8000f8e00ff */
[----:B------:R1:W2:Y:S03]  /*11820*/  SYNCS.PHASECHK.TRANS64.TRYWAIT P1, [R5+URZ+0x22830], R6 ;  /* 0x02283006050075a7 */ /* 0x0002a6000802017f */
[----:B--2---:R-:W-:Y:S05]  /*11830*/  @!P1 NANOSLEEP.SYNCS 0x989680 ;  /* 0x009896800000995d */ /* 0x004fea0003900000 */
[----:B------:R-:W2:Y:S02]  /*11840*/  @!P1 SYNCS.PHASECHK.TRANS64 P1, [R5+URZ+0x22830], R6 ;  /* 0x02283006050095a7 */ /* 0x000ea4000802007f */
[----:B--2---:R-:W-:Y:S05]  /*11850*/  @!P1 BRA `(.L_x_13696) ;  /* 0xfffffffc00ec9947 */ /* 0x004fea000383ffff */
[----:B------:R-:W-:Y:S05]  /*11860*/  BRA `(.L_x_13695) ;  /* 0xffffff44008c7947 */ /* 0x000fea000383ffff */
.L_x_13700:
[----:B--2---:R2:W3:Y:S02]  /*11870*/  SYNCS.PHASECHK.TRANS64.TRYWAIT P1, [R183+URZ+0x22850], R6 ;  /* 0x02285006b70075a7 */ /* 0x0044e4000802017f */
[----:B---3--:R-:W-:Y:S05]  /*11880*/  @!P1 NANOSLEEP.SYNCS 0x989680 ;  /* 0x009896800000995d */ /* 0x008fea0003900000 */
[----:B------:R-:W3:Y:S02]  /*11890*/  @!P1 SYNCS.PHASECHK.TRANS64 P1, [R183+URZ+0x22850], R6 ;  /* 0x02285006b70095a7 */ /* 0x000ee4000802007f */
[----:B---3--:R-:W-:Y:S05]  /*118a0*/  @!P1 BRA `(.L_x_13700) ;  /* 0xfffffffc00f09947 */ /* 0x008fea000383ffff */
[----:B------:R-:W-:Y:S05]  /*118b0*/  BRA `(.L_x_13699) ;  /* 0xffffff5c00ac7947 */ /* 0x000fea000383ffff */
.L_x_13743:
        /* <DEDUP_REMOVED lines=11> */
.L_x_13848:
[----:B------:R-:W-:Y:S05]  /*11970*/  BSYNC B0 ;  /* 0x0000000000007941 */ /* 0x000fea0003800000 */
.L_x_13847:
[----:B------:R-:W-:Y:S05]  /*11980*/  BRA `(.L_x_13849) ;  /* 0xffffffb000847947 */ /* 0x000fea000383ffff */
.L_x_13745:
[----:B------:R-:W-:Y:S01]  /*11990*/  BSSY B0, `(.L_x_13850) ;  /* 0x0000006000007945 */ /* 0x000fe20003800000 */
[----:B------:R-:W-:-:S07]  /*119a0*/  IMAD.MOV.U32 R15, RZ, RZ, -0x1 ;  /* 0xffffffffff0f7424 */ /* 0x000fce00078e00ff */
[----:B0123--:R-:W-:Y:S05]  /*119b0*/  WARPSYNC.COLLECTIVE R15, `(.L_x_13851) ;  /* 0x000000000f0c7348 */ /* 0x00ffea0003c00000 */
[----:B------:R-:W-:Y:S02]  /*119c0*/  ELECT P6, UR62, PT ;  /* 0x00000000003e782f */ /* 0x000fe400038c0000 */
[----:B------:R-:W-:Y:S01]  /*119d0*/  MOV R14, UR62 ;  /* 0x0000003e000e7c02 */ /* 0x000fe20008000f00 */
[----:B0123--:R-:W-:Y:S10]  /*119e0*/  ENDCOLLECTIVE ;  /* 0x000000000000791b */ /* 0x00fff40003800000 */
.L_x_13851:
[----:B------:R-:W-:Y:S05]  /*119f0*/  BSYNC B0 ;  /* 0x0000000000007941 */ /* 0x000fea0003800000 */
.L_x_13850:
[----:B------:R-:W-:Y:S05]  /*11a00*/  BRA `(.L_x_13852) ;  /* 0xffffffb0008c7947 */ /* 0x000fea000383ffff */
.L_x_13747:
[----:B---3--:R3:W4:Y:S02]  /*11a10*/  SYNCS.PHASECHK.TRANS64.TRYWAIT P0, [R0+URZ+0x22840], R2 ;  /* 0x02284002000075a7 */ /* 0x008724000800017f */
[----:B----4-:R-:W-:Y:S05]  /*11a20*/  @!P0 NANOSLEEP.SYNCS 0x989680 ;  /* 0x009896800000895d */ /* 0x010fea0003900000 */
[----:B------:R-:W4:Y:S02]  /*11a30*/  @!P0 SYNCS.PHASECHK.TRANS64 P0, [R0+URZ+0x22840], R2 ;  /* 0x02284002000085a7 */ /* 0x000f24000800007f */
[----:B----4-:R-:W-:Y:S05]  /*11a40*/  @!P0 BRA `(.L_x_13747) ;  /* 0xfffffffc00f08947 */ /* 0x010fea000383ffff */
[----:B------:R-:W-:Y:S05]  /*11a50*/  BRA `(.L_x_13853) ;  /* 0xffffffb000f87947 */ /* 0x000fea000383ffff */
.L_x_13751:
[----:B------:R-:W2:Y:S01]  /*11a60*/  LDL.LU R11, [R1+0x34] ;  /* 0x00003400010b7983 */ /* 0x000ea20000300800 */
[----:B------:R-:W-:Y:S02]  /*11a70*/  IMAD.MOV.U32 R13, RZ, RZ, R0 ;  /* 0x000000ffff0d7224 */ /* 0x000fe400078e0000 */
[----:B------:R-:W-:Y:S02]  /*11a80*/  IMAD.MOV.U32 R12, RZ, RZ, RZ ;  /* 0x000000ffff0c7224 */ /* 0x000fe400078e00ff */
[----:B------:R-:W-:Y:S02]  /*11a90*/  IMAD.MOV.U32 R15, RZ, RZ, -0x1 ;  /* 0xffffffffff0f7424 */ /* 0x000fe400078e00ff */
[----:B------:R-:W-:-:S04]  /*11aa0*/  IMAD R17, R17, 0x80, R8 ;  /* 0x0000008011117824 */ /* 0x000fc800078e0208 */
[----:B------:R-:W-:Y:S02]  /*11ab0*/  VIADD R6, R17, 0x60 ;  /* 0x0000006011067836 */ /* 0x000fe40000000000 */
[----:B--2---:R-:W-:Y:S02]  /*11ac0*/  IMAD R3, R11, R7, RZ ;  /* 0x000000070b037224 */ /* 0x004fe400078e02ff */
[----:B------:R-:W-:-:S03]  /*11ad0*/  IMAD.MOV.U32 R11, RZ, RZ, 0x181f ;  /* 0x0000181fff0b7424 */ /* 0x000fc600078e00ff */
[----:B------:R-:W-:-:S13]  /*11ae0*/  ISETP.GE.AND P1, PT, R17, R3, PT ;  /* 0x000000031100720c */ /* 0x000fda0003f26270 */
[----:B-----5:R-:W-:Y:S05]  /*11af0*/  WARPSYNC.COLLECTIVE R15, `(.L_x_13854) ;  /* 0x000000000f087348 */ /* 0x020fea0003c00000 */
[----:B------:R0:W1:Y:S02]  /*11b00*/  SHFL.IDX P6, R14, R13, R12, R11 ;  /* 0x0000000c0d0e7389 */ /* 0x00006400000c000b */
[----:B01---5:R-:W-:Y:S01]  /*11b10*/  ENDCOLLECTIVE ;  /* 0x000000000000791b */ /* 0x023fe20003800000 */
.L_x_13854:
[----:B------:R-:W-:Y:S02]  /*11b20*/  IMAD.MOV.U32 R13, RZ, RZ, R2 ;  /* 0x000000ffff0d7224 */ /* 0x000fe400078e0002 */
[----:B------:R-:W-:-:S07]  /*11b30*/  IMAD.MOV.U32 R4, RZ, RZ, R14 ;  /* 0x000000ffff047224 */ /* 0x000fce00078e000e */
[----:B------:R-:W-:Y:S05]  /*11b40*/  WARPSYNC.COLLECTIVE R15, `(.L_x_13855) ;  /* 0x000000000f087348 */ /* 0x000fea0003c00000 */
[----:B------:R0:W1:Y:S02]  /*11b50*/  SHFL.IDX P6, R14, R13, R12, R11 ;  /* 0x0000000c0d0e7389 */ /* 0x00006400000c000b */
[----:B01----:R-:W-:Y:S01]  /*11b60*/  ENDCOLLECTIVE ;  /* 0x000000000000791b */ /* 0x003fe20003800000 */
.L_x_13855:
[----:B------:R-:W-:Y:S02]  /*11b70*/  IMAD.MOV.U32 R13, RZ, RZ, R0 ;  /* 0x000000ffff0d7224 */ /* 0x000fe400078e0000 */
[----:B------:R-:W-:Y:S02]  /*11b80*/  IMAD.MOV.U32 R12, RZ, RZ, 0x1 ;  /* 0x00000001ff0c7424 */ /* 0x000fe400078e00ff */
[----:B------:R-:W-:-:S07]  /*11b90*/  IMAD.MOV.U32 R5, RZ, RZ, R14 ;  /* 0x000000ffff057224 */ /* 0x000fce00078e000e */
[----:B------:R-:W-:Y:S05]  /*11ba0*/  WARPSYNC.COLLECTIVE R15, `(.L_x_13856) ;  /* 0x000000000f087348 */ /* 0x000fea0003c00000 */
[----:B------:R0:W1:Y:S02]  /*11bb0*/  SHFL.IDX P6, R14, R13, R12, R11 ;  /* 0x0000000c0d0e7389 */ /* 0x00006400000c000b */
[----:B01----:R-:W-:Y:S01]  /*11bc0*/  ENDCOLLECTIVE ;  /* 0x000000000000791b */ /* 0x003fe20003800000 */
.L_x_13856:
        /* <DEDUP_REMOVED lines=16> */
.L_x_13857:
[----:B------:R-:W-:Y:S02]  /*11cd0*/  IMAD.MOV.U32 R13, RZ, RZ, R0 ;  /* 0x000000ffff0d7224 */ /* 0x000fe400078e0000 */
[----:B------:R-:W-:Y:S02]  /*11ce0*/  IMAD.MOV.U32 R12, RZ, RZ, 0x2 ;  /* 0x00000002ff0c7424 */ /* 0x000fe400078e00ff */
[----:B------:R-:W-:-:S07]  /*11cf0*/  IMAD.MOV.U32 R5, RZ, RZ, R14 ;  /* 0x000000ffff057224 */ /* 0x000fce00078e000e */
[----:B------:R-:W-:Y:S05]  /*11d00*/  WARPSYNC.COLLECTIVE R15, `(.L_x_13858) ;  /* 0x000000000f087348 */ /* 0x000fea0003c00000 */
[----:B------:R0:W1:Y:S02]  /*11d10*/  SHFL.IDX P6, R14, R13, R12, R11 ;  /* 0x0000000c0d0e7389 */ /* 0x00006400000c000b */
[----:B01----:R-:W-:Y:S01]  /*11d20*/  ENDCOLLECTIVE ;  /* 0x000000000000791b */ /* 0x003fe20003800000 */
.L_x_13858:
        /* <DEDUP_REMOVED lines=16> */
.L_x_13859:
[----:B------:R-:W-:Y:S02]  /*11e30*/  IMAD.MOV.U32 R13, RZ, RZ, R0 ;  /* 0x000000ffff0d7224 */ /* 0x000fe400078e0000 */
[----:B------:R-:W-:Y:S02]  /*11e40*/  IMAD.MOV.U32 R12, RZ, RZ, 0x3 ;  /* 0x00000003ff0c7424 */ /* 0x000fe400078e00ff */
[----:B------:R-:W-:-:S07]  /*11e50*/  IMAD.MOV.U32 R5, RZ, RZ, R14 ;  /* 0x000000ffff057224 */ /* 0x000fce00078e000e */
[----:B------:R-:W-:Y:S05]  /*11e60*/  WARPSYNC.COLLECTIVE R15, `(.L_x_13860) ;  /* 0x000000000f087348 */ /* 0x000fea0003c00000 */
[----:B------:R0:W1:Y:S02]  /*11e70*/  SHFL.IDX P6, R14, R13, R12, R11 ;  /* 0x0000000c0d0e7389 */ /* 0x00006400000c000b */
[----:B01----:R-:W-:Y:S01]  /*11e80*/  ENDCOLLECTIVE ;  /* 0x000000000000791b */ /* 0x003fe20003800000 */
.L_x_13860:
        /* <DEDUP_REMOVED lines=16> */
.L_x_13861:
[----:B------:R-:W-:Y:S02]  /*11f90*/  IMAD.MOV.U32 R13, RZ, RZ, R0 ;  /* 0x000000ffff0d7224 */ /* 0x000fe400078e0000 */
[----:B------:R-:W-:Y:S02]  /*11fa0*/  IMAD.MOV.U32 R12, RZ, RZ, 0x4 ;  /* 0x00000004ff0c7424 */ /* 0x000fe400078e00ff */
[----:B------:R-:W-:-:S07]  /*11fb0*/  IMAD.MOV.U32 R5, RZ, RZ, R14 ;  /* 0x000000ffff057224 */ /* 0x000fce00078e000e */
[----:B------:R-:W-:Y:S05]  /*11fc0*/  WARPSYNC.COLLECTIVE R15, `(.L_x_13862) ;  /* 0x000000000f087348 */ /* 0x000fea0003c00000 */
[----:B------:R0:W1:Y:S02]  /*11fd0*/  SHFL.IDX P6, R14, R13, R12, R11 ;  /* 0x0000000c0d0e7389 */ /* 0x00006400000c000b */
[----:B01----:R-:W-:Y:S01]  /*11fe0*/  ENDCOLLECTIVE ;  /* 0x000000000000791b */ /* 0x003fe20003800000 */
.L_x_13862:
        /* <DEDUP_REMOVED lines=16> */
.L_x_13863:
[----:B------:R-:W-:Y:S02]  /*120f0*/  IMAD.MOV.U32 R13, RZ, RZ, R0 ;  /* 0x000000ffff0d7224 */ /* 0x000fe400078e0000 */
[----:B------:R-:W-:Y:S02]  /*12100*/  IMAD.MOV.U32 R12, RZ, RZ, 0x5 ;  /* 0x00000005ff0c7424 */ /* 0x000fe400078e00ff */
[----:B------:R-:W-:-:S07]  /*12110*/  IMAD.MOV.U32 R5, RZ, RZ, R14 ;  /* 0x000000ffff057224 */ /* 0x000fce00078e000e */
[----:B------:R-:W-:Y:S05]  /*12120*/  WARPSYNC.COLLECTIVE R15, `(.L_x_13864) ;  /* 0x000000000f087348 */ /* 0x000fea0003c00000 */
[----:B------:R0:W1:Y:S02]  /*12130*/  SHFL.IDX P6, R14, R13, R12, R11 ;  /* 0x0000000c0d0e7389 */ /* 0x00006400000c000b */
[----:B01----:R-:W-:Y:S01]  /*12140*/  ENDCOLLECTIVE ;  /* 0x000000000000791b */ /* 0x003fe20003800000 */
.L_x_13864:
        /* <DEDUP_REMOVED lines=16> */
.L_x_13865:
[----:B------:R-:W-:Y:S02]  /*12250*/  IMAD.MOV.U32 R13, RZ, RZ, R0 ;  /* 0x000000ffff0d7224 */ /* 0x000fe400078e0000 */
[----:B------:R-:W-:Y:S02]  /*12260*/  IMAD.MOV.U32 R12, RZ, RZ, 0x6 ;  /* 0x00000006ff0c7424 */ /* 0x000fe400078e00ff */
[----:B------:R-:W-:-:S07]  /*12270*/  IMAD.MOV.U32 R5, RZ, RZ, R14 ;  /* 0x000000ffff057224 */ /* 0x000fce00078e000e */
[----:B------:R-:W-:Y:S05]  /*12280*/  WARPSYNC.COLLECTIVE R15, `(.L_x_13866) ;  /* 0x000000000f087348 */ /* 0x000fea0003c00000 */
[----:B------:R0:W1:Y:S02]  /*12290*/  SHFL.IDX P6, R14, R13, R12, R11 ;  /* 0x0000000c0d0e7389 */ /* 0x00006400000c000b */
[----:B01----:R-:W-:Y:S01]  /*122a0*/  ENDCOLLECTIVE ;  /* 0x000000000000791b */ /* 0x003fe20003800000 */
.L_x_13866:
        /* <DEDUP_REMOVED lines=15> */
.L_x_13867:
[----:B------:R-:W-:Y:S02]  /*123a0*/  IMAD.MOV.U32 R13, RZ, RZ, R0 ;  /* 0x000000ffff0d7224 */ /* 0x000fe400078e0000 */
[----:B------:R-:W-:Y:S02]  /*123b0*/  IMAD.MOV.U32 R12, RZ, RZ, 0x7 ;  /* 0x00000007ff0c7424 */ /* 0x000fe400078e00ff */
[----:B------:R-:W-:-:S07]  /*123c0*/  IMAD.MOV.U32 R5, RZ, RZ, R14 ;  /* 0x000000ffff057224 */ /* 0x000fce00078e000e */
[----:B------:R-:W-:Y:S05]  /*123d0*/  WARPSYNC.COLLECTIVE R15, `(.L_x_13868) ;  /* 0x000000000f087348 */ /* 0x000fea0003c00000 */
[----:B------:R0:W1:Y:S02]  /*123e0*/  SHFL.IDX P6, R14, R13, R12, R11 ;  /* 0x0000000c0d0e7389 */ /* 0x00006400000c000b */
[----:B01----:R-:W-:Y:S01]  /*123f0*/  ENDCOLLECTIVE ;  /* 0x000000000000791b */ /* 0x003fe20003800000 */
.L_x_13868:
        /* <DEDUP_REMOVED lines=10> */
.L_x_13869:
[----:B------:R-:W-:Y:S01]  /*124a0*/  @!PT LDS RZ, [RZ] ;  /* 0x00000000fffff984 */ /* 0x000fe20000000800 */
[----:B------:R-:W-:Y:S01]  /*124b0*/  @!PT LDS RZ, [RZ] ;  /* 0x00000000fffff984 */ /* 0x000fe20000000800 */
[----:B------:R-:W-:Y:S01]  /*124c0*/  @!PT LDS RZ, [RZ] ;  /* 0x00000000fffff984 */ /* 0x000fe20000000800 */
[----:B------:R0:W-:Y:S01]  /*124d0*/  @!P1 LDGSTS.E.BYPASS.LTC128B.128 [R9+0x1b400], desc[UR40][R4.64], !P0 ;  /* 0x1b40000004099fae */ /* 0x0001e2000c101d68 */
[----:B------:R-:W-:Y:S01]  /*124e0*/  IMAD.MOV.U32 R2, RZ, RZ, R14 ;  /* 0x000000ffff027224 */ /* 0x000fe200078e000e */
[----:B------:R-:W-:Y:S06]  /*124f0*/  BRA `(.L_x_13870) ;  /* 0xffffffb400a07947 */ /* 0x000fec000383ffff */
.L_x_13754:
[----:B--2---:R-:W2:Y:S02]  /*12500*/  LDL R2, [R1+0x4] ;  /* 0x0000040001027983 */ /* 0x004ea40000100800 */
[----:B--2---:R2:W3:Y:S02]  /*12510*/  SYNCS.PHASECHK.TRANS64.TRYWAIT P0, [R2+URZ+0x22820], R0 ;  /* 0x02282000020075a7 */ /* 0x0044e4000800017f */
[----:B---3--:R-:W-:Y:S05]  /*12520*/  @!P0 NANOSLEEP.SYNCS 0x989680 ;  /* 0x009896800000895d */ /* 0x008fea0003900000 */
[----:B------:R-:W3:Y:S02]  /*12530*/  @!P0 SYNCS.PHASECHK.TRANS64 P0, [R2+URZ+0x22820], R0 ;  /* 0x02282000020085a7 */ /* 0x000ee4000800007f */
[----:B---3--:R-:W-:Y:S05]  /*12540*/  @!P0 BRA `(.L_x_13754) ;  /* 0xfffffffc00ec8947 */ /* 0x008fea000383ffff */
[----:B------:R-:W-:Y:S05]  /*12550*/  BRA `(.L_x_13871) ;  /* 0xffffffb800007947 */ /* 0x000fea000383ffff */
.L_x_13758:
[----:B0-----:R0:W1:Y:S02]  /*12560*/  SYNCS.PHASECHK.TRANS64.TRYWAIT P0, [R2+URZ+0x22860], R0 ;  /* 0x02286000020075a7 */ /* 0x001064000800017f */
[----:B-1----:R-:W-:Y:S05]  /*12570*/  @!P0 NANOSLEEP.SYNCS 0x989680 ;  /* 0x009896800000895d */ /* 0x002fea0003900000 */
[----:B------:R-:W1:Y:S02]  /*12580*/  @!P0 SYNCS.PHASECHK.TRANS64 P0, [R2+URZ+0x22860], R0 ;  /* 0x02286000020085a7 */ /* 0x000e64000800007f */
[----:B-1----:R-:W-:Y:S05]  /*12590*/  @!P0 BRA `(.L_x_13758) ;  /* 0xfffffffc00f08947 */ /* 0x002fea000383ffff */
[----:B------:R-:W-:Y:S05]  /*125a0*/  BRA `(.L_x_13872) ;  /* 0xffffffb800307947 */ /* 0x000fea000383ffff */
.L_x_13773:
[----:B-1----:R1:W2:Y:S02]  /*125b0*/  SYNCS.PHASECHK.TRANS64.TRYWAIT P0, [R3+URZ+0x22840], R2 ;  /* 0x02284002030075a7 */ /* 0x0022a4000800017f */
[----:B--2---:R-:W-:Y:S05]  /*125c0*/  @!P0 NANOSLEEP.SYNCS 0x989680 ;  /* 0x009896800000895d */ /* 0x004fea0003900000 */
[----:B------:R-:W2:Y:S02]  /*125d0*/  @!P0 SYNCS.PHASECHK.TRANS64 P0, [R3+URZ+0x22840], R2 ;  /* 0x02284002030085a7 */ /* 0x000ea4000800007f */
[----:B--2---:R-:W-:Y:S05]  /*125e0*/  @!P0 BRA `(.L_x_13773) ;  /* 0xfffffffc00f08947 */ /* 0x004fea000383ffff */
[----:B------:R-:W-:Y:S05]  /*125f0*/  BRA `(.L_x_13873) ;  /* 0xffffffc000547947 */ /* 0x000fea000383ffff */
.L_x_13778:
[----:B0-----:R0:W2:Y:S02]  /*12600*/  SYNCS.PHASECHK.TRANS64.TRYWAIT P0, [R3+URZ+0x22860], R2 ;  /* 0x02286002030075a7 */ /* 0x0010a4000800017f */
[----:B--2---:R-:W-:Y:S05]  /*12610*/  @!P0 NANOSLEEP.SYNCS 0x989680 ;  /* 0x009896800000895d */ /* 0x004fea0003900000 */
[----:B------:R-:W2:Y:S02]  /*12620*/  @!P0 SYNCS.PHASECHK.TRANS64 P0, [R3+URZ+0x22860], R2 ;  /* 0x02286002030085a7 */ /* 0x000ea4000800007f */
[----:B--2---:R-:W-:Y:S05]  /*12630*/  @!P0 BRA `(.L_x_13778) ;  /* 0xfffffffc00f08947 */ /* 0x004fea000383ffff */
[----:B------:R-:W-:Y:S05]  /*12640*/  BRA `(.L_x_13874) ;  /* 0xffffffc000dc7947 */ /* 0x000fea000383ffff */
.L_x_13789:
[----:B0-----:R0:W1:Y:S02]  /*12650*/  SYNCS.PHASECHK.TRANS64.TRYWAIT P0, [R4+URZ+0x22840], R2 ;  /* 0x02284002040075a7 */ /* 0x001064000800017f */
[----:B-1----:R-:W-:Y:S05]  /*12660*/  @!P0 NANOSLEEP.SYNCS 0x989680 ;  /* 0x009896800000895d */ /* 0x002fea0003900000 */
[----:B------:R-:W1:Y:S02]  /*12670*/  @!P0 SYNCS.PHASECHK.TRANS64 P0, [R4+URZ+0x22840], R2 ;  /* 0x02284002040085a7 */ /* 0x000e64000800007f */
[----:B-1----:R-:W-:Y:S05]  /*12680*/  @!P0 BRA `(.L_x_13789) ;  /* 0xfffffffc00f08947 */ /* 0x002fea000383ffff */
[----:B------:R-:W-:Y:S05]  /*12690*/  BRA `(.L_x_13875) ;  /* 0xffffffc800e47947 */ /* 0x000fea000383ffff */
.L_x_13794:
[----:B-1----:R1:W2:Y:S02]  /*126a0*/  SYNCS.PHASECHK.TRANS64.TRYWAIT P0, [R4+URZ+0x22860], R2 ;  /* 0x02286002040075a7 */ /* 0x0022a4000800017f */
[----:B--2---:R-:W-:Y:S05]  /*126b0*/  @!P0 NANOSLEEP.SYNCS 0x989680 ;  /* 0x009896800000895d */ /* 0x004fea0003900000 */
[----:B------:R-:W2:Y:S02]  /*126c0*/  @!P0 SYNCS.PHASECHK.TRANS64 P0, [R4+URZ+0x22860], R2 ;  /* 0x02286002040085a7 */ /* 0x000ea4000800007f */
[----:B--2---:R-:W-:Y:S05]  /*126d0*/  @!P0 BRA `(.L_x_13794) ;  /* 0xfffffffc00f08947 */ /* 0x004fea000383ffff */
[----:B------:R-:W-:Y:S05]  /*126e0*/  BRA `(.L_x_13876) ;  /* 0xffffffcc00687947 */ /* 0x000fea000383ffff */
.L_x_13805:
[----:B-1----:R1:W2:Y:S02]  /*126f0*/  SYNCS.PHASECHK.TRANS64.TRYWAIT P0, [R4+URZ+0x22840], R2 ;  /* 0x02284002040075a7 */ /* 0x0022a4000800017f */
[----:B--2---:R-:W-:Y:S05]  /*12700*/  @!P0 NANOSLEEP.SYNCS 0x989680 ;  /* 0x009896800000895d */ /* 0x004fea0003900000 */
[----:B------:R-:W2:Y:S02]  /*12710*/  @!P0 SYNCS.PHASECHK.TRANS64 P0, [R4+URZ+0x22840], R2 ;  /* 0x02284002040085a7 */ /* 0x000ea4000800007f */
[----:B--2---:R-:W-:Y:S05]  /*12720*/  @!P0 BRA `(.L_x_13805) ;  /* 0xfffffffc00f08947 */ /* 0x004fea000383ffff */
[----:B------:R-:W-:Y:S05]  /*12730*/  BRA `(.L_x_13877) ;  /* 0xffffffd400547947 */ /* 0x000fea000383ffff */
.L_x_13810:
[----:B0-----:R0:W2:Y:S02]  /*12740*/  SYNCS.PHASECHK.TRANS64.TRYWAIT P0, [R4+URZ+0x22860], R2 ;  /* 0x02286002040075a7 */ /* 0x0010a4000800017f */
[----:B--2---:R-:W-:Y:S05]  /*12750*/  @!P0 NANOSLEEP.SYNCS 0x989680 ;  /* 0x009896800000895d */ /* 0x004fea0003900000 */
[----:B------:R-:W2:Y:S02]  /*12760*/  @!P0 SYNCS.PHASECHK.TRANS64 P0, [R4+URZ+0x22860], R2 ;  /* 0x02286002040085a7 */ /* 0x000ea4000800007f */
[----:B--2---:R-:W-:Y:S05]  /*12770*/  @!P0 BRA `(.L_x_13810) ;  /* 0xfffffffc00f08947 */ /* 0x004fea000383ffff */
[----:B------:R-:W-:Y:S05]  /*12780*/  BRA `(.L_x_13878) ;  /* 0xffffffd400dc7947 */ /* 0x000fea000383ffff */
.L_x_13822:
        /* <DEDUP_REMOVED lines=8> */
.L_x_13880:
[----:B------:R-:W-:Y:S05]  /*12810*/  BSYNC B0 ;  /* 0x0000000000007941 */ /* 0x000fea0003800000 */
.L_x_13879:
        /* <DEDUP_REMOVED lines=9> */
.L_x_13881:
        /* <DEDUP_REMOVED lines=18> */
.L_x_13882:
[----:B------:R-:W-:Y:S01]  /*129d0*/  IMAD.MOV.U32 R12, RZ, RZ, 0x2 ;  /* 0x00000002ff0c7424 */ /* 0x000fe200078e00ff */
[----:B------:R-:W-:-:S05]  /*129e0*/  SEL R7, R14, RZ, P1 ;  /* 0x000000ff0e077207 */ /* 0x000fca0000800000 */
[----:B------:R-:W-:-:S04]  /*129f0*/  IMAD.IADD R3, R2, 0x1, R7 ;  /* 0x0000000102037824 */ /* 0x000fc800078e0207 */
[----:B------:R-:W-:-:S07]  /*12a00*/  IMAD.MOV.U32 R13, RZ, RZ, R3 ;  /* 0x000000ffff0d7224 */ /* 0x000fce00078e0003 */
[----:B------:R-:W-:Y:S05]  /*12a10*/  WARPSYNC.COLLECTIVE R15, `(.L_x_13883) ;  /* 0x000000000f087348 */ /* 0x000fea0003c00000 */
[----:B------:R0:W1:Y:S02]  /*12a20*/  SHFL.UP P6, R14, R13, R12, R11 ;  /* 0x0400000c0d0e7389 */ /* 0x00006400000c000b */
[----:B01----:R-:W-:Y:S01]  /*12a30*/  ENDCOLLECTIVE ;  /* 0x000000000000791b */ /* 0x003fe20003800000 */
.L_x_13883:
[----:B------:R-:W-:Y:S01]  /*12a40*/  IMAD.MOV.U32 R12, RZ, RZ, 0x4 ;  /* 0x00000004ff0c7424 */ /* 0x000fe200078e00ff */
[----:B------:R-:W-:-:S05]  /*12a50*/  SEL R14, R14, RZ, P2 ;  /* 0x000000ff0e0e7207 */ /* 0x000fca0001000000 */
[----:B------:R-:W-:-:S04]  /*12a60*/  IMAD.IADD R3, R3, 0x1, R14 ;  /* 0x0000000103037824 */ /* 0x000fc800078e020e */
[----:B------:R-:W-:-:S07]  /*12a70*/  IMAD.MOV.U32 R13, RZ, RZ, R3 ;  /* 0x000000ffff0d7224 */ /* 0x000fce00078e0003 */
[----:B------:R-:W-:Y:S05]  /*12a80*/  WARPSYNC.COLLECTIVE R15, `(.L_x_13884) ;  /* 0x000000000f087348 */ /* 0x000fea0003c00000 */
[----:B------:R0:W1:Y:S02]  /*12a90*/  SHFL.UP P6, R14, R13, R12, R11 ;  /* 0x0400000c0d0e7389 */ /* 0x00006400000c000b */
[----:B01----:R-:W-:Y:S01]  /*12aa0*/  ENDCOLLECTIVE ;  /* 0x000000000000791b */ /* 0x003fe20003800000 */
.L_x_13884:
[----:B------:R-:W-:Y:S01]  /*12ab0*/  IMAD.MOV.U32 R12, RZ, RZ, 0x8 ;  /* 0x00000008ff0c7424 */ /* 0x000fe200078e00ff */
[----:B------:R-:W-:-:S05]  /*12ac0*/  SEL R14, R14, RZ, P3 ;  /* 0x000000ff0e0e7207 */ /* 0x000fca0001800000 */
[----:B------:R-:W-:-:S04]  /*12ad0*/  IMAD.IADD R3, R3, 0x1, R14 ;  /* 0x0000000103037824 */ /* 0x000fc800078e020e */
[----:B------:R-:W-:-:S07]  /*12ae0*/  IMAD.MOV.U32 R13, RZ, RZ, R3 ;  /* 0x000000ffff0d7224 */ /* 0x000fce00078e0003 */
[----:B------:R-:W-:Y:S05]  /*12af0*/  WARPSYNC.COLLECTIVE R15, `(.L_x_13885) ;  /* 0x000000000f087348 */ /* 0x000fea0003c00000 */
[----:B------:R0:W1:Y:S02]  /*12b00*/  SHFL.UP P6, R14, R13, R12, R11 ;  /* 0x0400000c0d0e7389 */ /* 0x00006400000c000b */
[----:B01----:R-:W-:Y:S01]  /*12b10*/  ENDCOLLECTIVE ;  /* 0x000000000000791b */ /* 0x003fe20003800000 */
.L_x_13885:
[----:B------:R-:W-:Y:S01]  /*12b20*/  IMAD.MOV.U32 R12, RZ, RZ, 0x10 ;  /* 0x00000010ff0c7424 */ /* 0x000fe200078e00ff */
[----:B------:R-:W-:-:S05]  /*12b30*/  SEL R14, R14, RZ, P4 ;  /* 0x000000ff0e0e7207 */ /* 0x000fca0002000000 */
[----:B------:R-:W-:-:S04]  /*12b40*/  IMAD.IADD R3, R3, 0x1, R14 ;  /* 0x0000000103037824 */ /* 0x000fc800078e020e */
[----:B------:R-:W-:-:S07]  /*12b50*/  IMAD.MOV.U32 R13, RZ, RZ, R3 ;  /* 0x000000ffff0d7224 */ /* 0x000fce00078e0003 */
[----:B------:R-:W-:Y:S05]  /*12b60*/  WARPSYNC.COLLECTIVE R15, `(.L_x_13886) ;  /* 0x000000000f087348 */ /* 0x000fea0003c00000 */
[----:B------:R0:W1:Y:S02]  /*12b70*/  SHFL.UP P6, R14, R13, R12, R11 ;  /* 0x0400000c0d0e7389 */ /* 0x00006400000c000b */
[----:B01----:R-:W-:Y:S01]  /*12b80*/  ENDCOLLECTIVE ;  /* 0x000000000000791b */ /* 0x003fe20003800000 */
.L_x_13886:
        /* <DEDUP_REMOVED lines=8> */
.L_x_13887:
[----:B------:R-:W-:Y:S05]  /*12c10*/  BRA `(.L_x_13888) ;  /* 0xffffffdc004c7947 */ /* 0x000fea000383ffff */
.L_x_13827:
        /* <DEDUP_REMOVED lines=8> */
.L_x_13890:
[----:B------:R-:W-:Y:S05]  /*12ca0*/  BSYNC B0 ;  /* 0x0000000000007941 */ /* 0x000fea0003800000 */
.L_x_13889:
        /* <DEDUP_REMOVED lines=8> */
.L_x_13891:
[----:B------:R-:W-:Y:S01]  /*12d30*/  IMAD.MOV.U32 R12, RZ, RZ, 0x4 ;  /* 0x00000004ff0c7424 */ /* 0x000fe200078e00ff */
[----:B------:R-:W-:-:S05]  /*12d40*/  SEL R4, R14, RZ, P2 ;  /* 0x000000ff0e047207 */ /* 0x000fca0001000000 */
[----:B------:R-:W-:-:S04]  /*12d50*/  IMAD.IADD R4, R13, 0x1, R4 ;  /* 0x000000010d047824 */ /* 0x000fc800078e0204 */
[----:B------:R-:W-:-:S07]  /*12d60*/  IMAD.MOV.U32 R13, RZ, RZ, R4 ;  /* 0x000000ffff0d7224 */ /* 0x000fce00078e0004 */
[----:B------:R-:W-:Y:S05]  /*12d70*/  WARPSYNC.COLLECTIVE R15, `(.L_x_13892) ;  /* 0x000000000f087348 */ /* 0x000fea0003c00000 */
[----:B------:R0:W1:Y:S02]  /*12d80*/  SHFL.UP P6, R14, R13, R12, R11 ;  /* 0x0400000c0d0e7389 */ /* 0x00006400000c000b */
[----:B01----:R-:W-:Y:S01]  /*12d90*/  ENDCOLLECTIVE ;  /* 0x000000000000791b */ /* 0x003fe20003800000 */
.L_x_13892:
[----:B------:R-:W-:Y:S01]  /*12da0*/  IMAD.MOV.U32 R12, RZ, RZ, 0x8 ;  /* 0x00000008ff0c7424 */ /* 0x000fe200078e00ff */
[----:B------:R-:W-:-:S05]  /*12db0*/  SEL R3, R14, RZ, P3 ;  /* 0x000000ff0e037207 */ /* 0x000fca0001800000 */
[----:B------:R-:W-:-:S04]  /*12dc0*/  IMAD.IADD R6, R4, 0x1, R3 ;  /* 0x0000000104067824 */ /* 0x000fc800078e0203 */
[----:B------:R-:W-:-:S07]  /*12dd0*/  IMAD.MOV.U32 R13, RZ, RZ, R6 ;  /* 0x000000ffff0d7224 */ /* 0x000fce00078e0006 */
[----:B------:R-:W-:Y:S05]  /*12de0*/  WARPSYNC.COLLECTIVE R15, `(.L_x_13893) ;  /* 0x000000000f087348 */ /* 0x000fea0003c00000 */
[----:B------:R0:W1:Y:S02]  /*12df0*/  SHFL.UP P6, R14, R13, R12, R11 ;  /* 0x0400000c0d0e7389 */ /* 0x00006400000c000b */
[----:B01----:R-:W-:Y:S01]  /*12e00*/  ENDCOLLECTIVE ;  /* 0x000000000000791b */ /* 0x003fe20003800000 */
.L_x_13893:
[----:B------:R-:W-:Y:S01]  /*12e10*/  IMAD.MOV.U32 R12, RZ, RZ, 0x10 ;  /* 0x00000010ff0c7424 */ /* 0x000fe200078e00ff */
[----:B------:R-:W-:-:S05]  /*12e20*/  SEL R7, R14, RZ, P4 ;  /* 0x000000ff0e077207 */ /* 0x000fca0002000000 */
[----:B------:R-:W-:-:S04]  /*12e30*/  IMAD.IADD R7, R6, 0x1, R7 ;  /* 0x0000000106077824 */ /* 0x000fc800078e0207 */
[----:B------:R-:W-:-:S07]  /*12e40*/  IMAD.MOV.U32 R13, RZ, RZ, R7 ;  /* 0x000000ffff0d7224 */ /* 0x000fce00078e0007 */
[----:B------:R-:W-:Y:S05]  /*12e50*/  WARPSYNC.COLLECTIVE R15, `(.L_x_13894) ;  /* 0x000000000f087348 */ /* 0x000fea0003c00000 */
[----:B------:R0:W1:Y:S02]  /*12e60*/  SHFL.UP P6, R14, R13, R12, R11 ;  /* 0x0400000c0d0e7389 */ /* 0x00006400000c000b */
[----:B01----:R-:W-:Y:S01]  /*12e70*/  ENDCOLLECTIVE ;  /* 0x000000000000791b */ /* 0x003fe20003800000 */
.L_x_13894:
        /* <DEDUP_REMOVED lines=8> */
.L_x_13895:
[----:B------:R-:W-:Y:S05]  /*12f00*/  BRA `(.L_x_13896) ;  /* 0xffffffdc002c7947 */ /* 0x000fea000383ffff */
.L_x_13829:
[----:B------:R-:W-:Y:S01]  /*12f10*/  BSSY B0, `(.L_x_13897) ;  /* 0x0000006000007945 */ /* 0x000fe20003800000 */
[----:B------:R-:W-:Y:S01]  /*12f20*/  PLOP3.LUT P6, PT, P6, PT, PT, 0x8, 0x0 ;  /* 0x000000000000781c */ /* 0x000fe200037ce170 */
[----:B------:R-:W-:-:S12]  /*12f30*/  IMAD.MOV.U32 R15, RZ, RZ, -0x1 ;  /* 0xffffffffff0f7424 */ /* 0x000fd800078e00ff */
[----:B01---5:R-:W-:Y:S05]  /*12f40*/  WARPSYNC.COLLECTIVE R15, `(.L_x_13898) ;  /* 0x000000000f087348 */ /* 0x023fea0003c00000 */
[----:B------:R-:W-:Y:S01]  /*12f50*/  VOTE.ANY R14, PT, P6 ;  /* 0x00000000000e7806 */ /* 0x000fe200030e0100 */
[----:B01---5:R-:W-:Y:S06]  /*12f60*/  ENDCOLLECTIVE ;  /* 0x000000000000791b */ /* 0x023fec0003800000 */
.L_x_13898:
[----:B------:R-:W-:Y:S05]  /*12f70*/  BSYNC B0 ;  /* 0x0000000000007941 */ /* 0x000fea0003800000 */
.L_x_13897:
        /* <DEDUP_REMOVED lines=9> */
.L_x_13899:
[----:B------:R-:W-:Y:S01]  /*13010*/  IMAD.MOV.U32 R17, RZ, RZ, R14 ;  /* 0x000000ffff117224 */ /* 0x000fe200078e000e */
[----:B------:R-:W-:Y:S06]  /*13020*/  BRA `(.L_x_13900) ;  /* 0xffffffdc001c7947 */ /* 0x000fec000383ffff */
.L_x_13831:
[----:B------:R-:W-:Y:S01]  /*13030*/  BSSY B0, `(.L_x_13901) ;  /* 0x0000007000007945 */ /* 0x000fe20003800000 */
[----:B------:R-:W-:Y:S02]  /*13040*/  IMAD.MOV.U32 R13, RZ, RZ, R3 ;  /* 0x000000ffff0d7224 */ /* 0x000fe400078e0003 */
[----:B------:R-:W-:Y:S02]  /*13050*/  IMAD.MOV.U32 R11, RZ, RZ, 0x1f ;  /* 0x0000001fff0b7424 */ /* 0x000fe400078e00ff */
[----:B------:R-:W-:-:S07]  /*13060*/  IMAD.MOV.U32 R15, RZ, RZ, -0x1 ;  /* 0xffffffffff0f7424 */ /* 0x000fce00078e00ff */
[----:B0123-5:R-:W-:Y:S05]  /*13070*/  WARPSYNC.COLLECTIVE R15, `(.L_x_13902) ;  /* 0x000000000f087348 */ /* 0x02ffea0003c00000 */
[----:B------:R4:W0:Y:S02]  /*13080*/  SHFL.IDX P6, R14, R13, R12, R11 ;  /* 0x0000000c0d0e7389 */ /* 0x00082400000c000b */
[----:B012345:R-:W-:Y:S01]  /*13090*/  ENDCOLLECTIVE ;  /* 0x000000000000791b */ /* 0x03ffe20003800000 */
.L_x_13902:
[----:B------:R-:W-:Y:S05]  /*130a0*/  BSYNC B0 ;  /* 0x0000000000007941 */ /* 0x000fea0003800000 */
.L_x_13901:
[----:B------:R-:W-:Y:S01]  /*130b0*/  IMAD.MOV.U32 R5, RZ, RZ, R14 ;  /* 0x000000ffff057224 */ /* 0x000fe200078e000e */
[----:B------:R-:W-:Y:S06]  /*130c0*/  BRA `(.L_x_13830) ;  /* 0xffffffdc00107947 */ /* 0x000fec000383ffff */
.L_x_13835:
[----:B-1----:R1:W2:Y:S02]  /*130d0*/  SYNCS.PHASECHK.TRANS64.TRYWAIT P0, [R0+URZ+0x22820], R3 ;  /* 0x02282003000075a7 */ /* 0x0022a4000800017f */
[----:B--2---:R-:W-:Y:S05]  /*130e0*/  @!P0 NANOSLEEP.SYNCS 0x989680 ;  /* 0x009896800000895d */ /* 0x004fea0003900000 */
[----:B------:R-:W2:Y:S02]  /*130f0*/  @!P0 SYNCS.PHASECHK.TRANS64 P0, [R0+URZ+0x22820], R3 ;  /* 0x02282003000085a7 */ /* 0x000ea4000800007f */
[----:B--2---:R-:W-:Y:S05]  /*13100*/  @!P0 BRA `(.L_x_13835) ;  /* 0xfffffffc00f08947 */ /* 0x004fea000383ffff */
[----:B------:R-:W-:Y:S05]  /*13110*/  BRA `(.L_x_13903) ;  /* 0xffffffe000907947 */ /* 0x000fea000383ffff */
.L_x_13836:
        /* <DEDUP_REMOVED lines=11> */
.L_x_13905:
[----:B------:R-:W-:Y:S05]  /*131d0*/  BSYNC B0 ;  /* 0x0000000000007941 */ /* 0x000fea0003800000 */
.L_x_13904:
[----:B------:R-:W-:Y:S05]  /*131e0*/  BRA `(.L_x_13906) ;  /* 0xffffffe000787947 */ /* 0x000fea000383ffff */
.L_x_13839:
[----:B------:R-:W-:Y:S01]  /*131f0*/  BSSY B1, `(.L_x_13907) ;  /* 0x0000006000017945 */ /* 0x000fe20003800000 */
[----:B------:R-:W-:-:S07]  /*13200*/  IMAD.MOV.U32 R15, RZ, RZ, -0x1 ;  /* 0xffffffffff0f7424 */ /* 0x000fce00078e00ff */
[----:B012--5:R-:W-:Y:S05]  /*13210*/  WARPSYNC.COLLECTIVE R15, `(.L_x_13908) ;  /* 0x000000000f0c7348 */ /* 0x027fea0003c00000 */
[----:B------:R-:W-:Y:S02]  /*13220*/  ELECT P6, UR62, PT ;  /* 0x00000000003e782f */ /* 0x000fe400038c0000 */
[----:B------:R-:W-:Y:S01]  /*13230*/  MOV R14, UR62 ;  /* 0x0000003e000e7c02 */ /* 0x000fe20008000f00 */
[----:B012--5:R-:W-:Y:S10]  /*13240*/  ENDCOLLECTIVE ;  /* 0x000000000000791b */ /* 0x027ff40003800000 */
.L_x_13908:
[----:B------:R-:W-:Y:S05]  /*13250*/  BSYNC B1 ;  /* 0x0000000000017941 */ /* 0x000fea0003800000 */
.L_x_13907:
[----:B------:R-:W-:Y:S05]  /*13260*/  BRA `(.L_x_13909) ;  /* 0xffffffe000707947 */ /* 0x000fea000383ffff */
.L_x_13841:
[----:B-1----:R1:W2:Y:S02]  /*13270*/  SYNCS.PHASECHK.TRANS64.TRYWAIT P0, [R6+URZ], R5 ;  /* 0x00000005060075a7 */ /* 0x0022a4000800017f */
[----:B--2---:R-:W-:Y:S05]  /*13280*/  @!P0 NANOSLEEP.SYNCS 0x989680 ;  /* 0x009896800000895d */ /* 0x004fea0003900000 */
[----:B------:R-:W2:Y:S02]  /*13290*/  @!P0 SYNCS.PHASECHK.TRANS64 P0, [R6+URZ], R5 ;  /* 0x00000005060085a7 */ /* 0x000ea4000800007f */
[----:B--2---:R-:W-:Y:S05]  /*132a0*/  @!P0 BRA `(.L_x_13841) ;  /* 0xfffffffc00f08947 */ /* 0x004fea000383ffff */
[----:B------:R-:W-:Y:S05]  /*132b0*/  BRA `(.L_x_13910) ;  /* 0xffffffe000ac7947 */ /* 0x000fea000383ffff */
.L_x_13842:
[----:B--2---:R2:W3:Y:S02]  /*132c0*/  SYNCS.PHASECHK.TRANS64.TRYWAIT P0, [R7+URZ], R2 ;  /* 0x00000002070075a7 */ /* 0x0044e4000800017f */
[----:B---3--:R-:W-:Y:S05]  /*132d0*/  @!P0 NANOSLEEP.SYNCS 0x989680 ;  /* 0x009896800000895d */ /* 0x008fea0003900000 */
[----:B------:R-:W3:Y:S02]  /*132e0*/  @!P0 SYNCS.PHASECHK.TRANS64 P0, [R7+URZ], R2 ;  /* 0x00000002070085a7 */ /* 0x000ee4000800007f */
[----:B---3--:R-:W-:Y:S05]  /*132f0*/  @!P0 BRA `(.L_x_13842) ;  /* 0xfffffffc00f08947 */ /* 0x008fea000383ffff */
[----:B------:R-:W-:Y:S05]  /*13300*/  BRA `(.L_x_13911) ;  /* 0xffffffe000a07947 */ /* 0x000fea000383ffff */
.L_x_13844:
[----:B---3--:R3:W4:Y:S02]  /*13310*/  SYNCS.PHASECHK.TRANS64.TRYWAIT P0, [R4+URZ], R5 ;  /* 0x00000005040075a7 */ /* 0x008724000800017f */
[----:B----4-:R-:W-:Y:S05]  /*13320*/  @!P0 NANOSLEEP.SYNCS 0x989680 ;  /* 0x009896800000895d */ /* 0x010fea0003900000 */
[----:B------:R-:W4:Y:S02]  /*13330*/  @!P0 SYNCS.PHASECHK.TRANS64 P0, [R4+URZ], R5 ;  /* 0x00000005040085a7 */ /* 0x000f24000800007f */
[----:B----4-:R-:W-:Y:S05]  /*13340*/  @!P0 BRA `(.L_x_13844) ;  /* 0xfffffffc00f08947 */ /* 0x010fea000383ffff */
[----:B------:R-:W-:Y:S05]  /*13350*/  BRA `(.L_x_13912) ;  /* 0xffffffe000a87947 */ /* 0x000fea000383ffff */
.L_x_13913:
        /* <DEDUP_REMOVED lines=10> */
.L_x_15151:


//--------------------- .text._ZN7cutlass13device_kernelIN5flash11enable_sm90INS1_16FlashAttnFwdSm90INS1_25CollectiveMainloopFwdSm90ILi2EN4cute5tupleIJNS5_1CILi1EEES8_S8_EEENS6_IJNS7_ILi128EEENS7_ILi96EEENS7_ILi64EEEEEELi256ENS_10bfloat16_tEfNS_4arch4Sm90ELb1ELb0ELb0ELb1ELb0ELb1ELb0ELb1ELb0ELb1ELb0ELb0EEENS1_21CollectiveEpilogueFwdINS6_IJSA_NS7_ILi256EEESB_EEES9_SE_SG_Li256ELb1ELb1ELb0ELb0EEENS1_36VarlenDynamicPersistentTileSchedulerILi128ELi96ELi256ELi128ELb0ELb1ELb1ELb1ELb1ELb1EEEEEEEEEvNT_6ParamsE --------------------------
	.section	.text._ZN7cutlass13device_kernelIN5flash11enable_sm90INS1_16FlashAttnFwdSm90INS1_25CollectiveMainloopFwdSm90ILi2EN4cute5tupleIJNS5_1CILi1EEES8_S8_EEENS6_IJNS7_ILi128EEENS7_ILi96EEENS7_ILi64EEEEEELi256ENS_10bfloat16_tEfNS_4arch4Sm90ELb1ELb0ELb0ELb1ELb0ELb1ELb0ELb1ELb0ELb1ELb0ELb0EEENS1_21CollectiveEpilogueFwdINS6_IJSA_NS7_ILi256EEESB_EEES9_SE_SG_Li256ELb1ELb1ELb0ELb0EEENS1_36VarlenDynamicPersistentTileSchedulerILi128ELi96ELi256ELi128ELb0ELb1ELb1ELb1ELb1ELb1EEEEEEEEEvNT_6ParamsE,"ax",@progbits
	.align	128
.text._ZN7cutlass13device_kernelIN5flash11enable_sm90INS1_16FlashAttnFwdSm90INS1_25CollectiveMainloopFwdSm90ILi2EN4cute5tupleIJNS5_1CILi1EEES8_S8_EEENS6_IJNS7_ILi128EEENS7_ILi96EEENS7_ILi64EEEEEELi256ENS_10bfloat16_tEfNS_4arch4Sm90ELb1ELb0ELb0ELb1ELb0ELb1ELb0ELb1ELb0ELb1ELb0ELb0EEENS1_21CollectiveEpilogueFwdINS6_IJSA_NS7_ILi256EEESB_EEES9_SE_SG_Li256ELb1ELb1ELb0ELb0EEENS1_36VarlenDynamicPersistentTileSchedulerILi128ELi96ELi256ELi128ELb0ELb1ELb1ELb1ELb1ELb1EEEEEEEEEvNT_6ParamsE:
        .type           _ZN7cutlass13device_kernelIN5flash11enable_sm90INS1_16FlashAttnFwdSm90INS1_25CollectiveMainloopFwdSm90ILi2EN4cute5tupleIJNS5_1CILi1EEES8_S8_EEENS6_IJNS7_ILi128EEENS7_ILi96EEENS7_ILi64EEEEEELi256ENS_10bfloat16_tEfNS_4arch4Sm90ELb1ELb0ELb0ELb1ELb0ELb1ELb0ELb1ELb0ELb1ELb0ELb0EEENS1_21CollectiveEpilogueFwdINS6_IJSA_NS7_ILi256EEESB_EEES9_SE_SG_Li256ELb1ELb1ELb0ELb0EEENS1_36VarlenDynamicPersistentTileSchedulerILi128ELi96ELi256ELi128ELb0ELb1ELb1ELb1ELb1ELb1EEEEEEEEEvNT_6ParamsE,@function
        .size           _ZN7cutlass13device_kernelIN5flash11enable_sm90INS1_16FlashAttnFwdSm90INS1_25CollectiveMainloopFwdSm90ILi2EN4cute5tupleIJNS5_1CILi1EEES8_S8_EEENS6_IJNS7_ILi128EEENS7_ILi96EEENS7_ILi64EEEEEELi256ENS_10bfloat16_tEfNS_4arch4Sm90ELb1ELb0ELb0ELb1ELb0ELb1ELb0ELb1ELb0ELb1ELb0ELb0EEENS1_21CollectiveEpilogueFwdINS6_IJSA_NS7_ILi256EEESB_EEES9_SE_SG_Li256ELb1ELb1ELb0ELb0EEENS1_36VarlenDynamicPersistentTileSchedulerILi128ELi96ELi256ELi128ELb0ELb1ELb1ELb1ELb1ELb1EEEEEEEEEvNT_6ParamsE,(.L_x_15152 - _ZN7cutlass13device_kernelIN5flash11enable_sm90INS1_16FlashAttnFwdSm90INS1_25CollectiveMainloopFwdSm90ILi2EN4cute5tupleIJNS5_1CILi1EEES8_S8_EEENS6_IJNS7_ILi128EEENS7_ILi96EEENS7_ILi64EEEEEELi256ENS_10bfloat16_tEfNS_4arch4Sm90ELb1ELb0ELb0ELb1ELb0ELb1ELb0ELb1ELb0ELb1ELb0ELb0EEENS1_21CollectiveEpilogueFwdINS6_IJSA_NS7_ILi256EEESB_EEES9_SE_SG_Li256ELb1ELb1ELb0ELb0EEENS1_36VarlenDynamicPersistentTileSchedulerILi128ELi96ELi256ELi128ELb0ELb1ELb1ELb1ELb1ELb1EEEEEEEEEvNT_6ParamsE)
        .other          _ZN7cutlass13device_kernelIN5flash11enable_sm90INS1_16FlashAttnFwdSm90INS1_25CollectiveMainloopFwdSm90ILi2EN4cute5tupleIJNS5_1CILi1EEES8_S8_EEENS6_IJNS7_ILi128EEENS7_ILi96EEENS7_ILi64EEEEEELi256ENS_10bfloat16_tEfNS_4arch4Sm90ELb1ELb0ELb0ELb1ELb0ELb1ELb0ELb1ELb0ELb1ELb0ELb0EEENS1_21CollectiveEpilogueFwdINS6_IJSA_NS7_ILi256EEESB_EEES9_SE_SG_Li256ELb1ELb1ELb0ELb0EEENS1_36VarlenDynamicPersistentTileSchedulerILi128ELi96ELi256ELi128ELb0ELb1ELb1ELb1ELb1ELb1EEEEEEEEEvNT_6ParamsE,@"STO_CUDA_ENTRY STV_DEFAULT"
_ZN7cutlass13device_kernelIN5flash11enable_sm90INS1_16FlashAttnFwdSm90INS1_25CollectiveMainloopFwdSm90ILi2EN4cute5tupleIJNS5_1CILi1EEES8_S8_EEENS6_IJNS7_ILi128EEENS7_ILi96EEENS7_ILi64EEEEEELi256ENS_10bfloat16_tEfNS_4arch4Sm90ELb1ELb0ELb0ELb1ELb0ELb1ELb0ELb1ELb0ELb1ELb0ELb0EEENS1_21CollectiveEpilogueFwdINS6_IJSA_NS7_ILi256EEESB_EEES9_SE_SG_Li256ELb1ELb1ELb0ELb0EEENS1_36VarlenDynamicPersistentTileSchedulerILi128ELi96ELi256ELi128ELb0ELb1ELb1ELb1ELb1ELb1EEEEEEEEEvNT_6ParamsE:
        /* <DEDUP_REMOVED lines=23> */
.L_x_13915:
[----:B------:R-:W-:Y:S05]  /*0170*/  BSYNC B0 ;  /* 0x0000000000007941 */ /* 0x000fea0003800000 */
.L_x_13914:
        /* <DEDUP_REMOVED lines=40> */
.L_x_13916:
        /* <DEDUP_REMOVED lines=22> */
.L_x_13917:
        /* <DEDUP_REMOVED lines=18> */
.L_x_13918:
        /* <DEDUP_REMOVED lines=22> */
.L_x_13919:
        /* <DEDUP_REMOVED lines=22> */
.L_x_13920:
        /* <DEDUP_REMOVED lines=9> */
.L_x_13923:
[----:B------:R-:W-:-:S08]  /*09d0*/  NOP ;  /* 0x0000000000007918 */ /* 0x000fd00000000000 */
[----:B------:R-:W0:Y:S02]  /*09e0*/  USETMAXREG.TRY_ALLOC.CTAPOOL UP0, 0xf0 ;  /* 0x000000f0000079c8 */ /* 0x000e240008000600 */
[----:B0-----:R-:W-:-:S13]  /*09f0*/  PLOP3.LUT P0, PT, PT, PT, UP0, 0x80, 0x0 ;  /* 0x000000000000781c */ /* 0x001fda0003f0f008 */
[----:B------:R-:W-:Y:S05]  /*0a00*/  @!P0 BRA `(.L_x_13923) ;  /* 0xfffffffc00f08947 */ /* 0x000fea000383ffff */
[----:B------:R-:W3:Y:S01]  /*0a10*/  LDL.LU R0, [R1+0x4] ;  /* 0x0000040001007983 */ /* 0x000ee20000300800 */
        /* <DEDUP_REMOVED lines=15> */
[----:B------:R0:W-:Y:S10]  /*0b10*/  STL [R1+0x4], R0 ;  /* 0x0000040001007387 */ /* 0x0001f40000100800 */
        /* <DEDUP_REMOVED lines=9> */
[-C--:B------:R-:W-:Y:S02]  /*0bb0*/  LEA.HI R214, R0, R11.reuse, RZ, 0x5 ;  /* 0x0000000b00d67211 */ /* 0x080fe400078f28ff */
[----:B------:R-:W-:Y:S02]  /*0bc0*/  LOP3.LUT R3, R2, 0xffffff80, RZ, 0xc0, !PT ;  /* 0xffffff8002037812 */ /* 0x000fe400078ec0ff */
[----:B------:R-:W-:Y:S02]  /*0bd0*/  LEA.HI R235, R0, R11, RZ, 0x3 ;  /* 0x0000000b00eb7211 */ /* 0x000fe400078f18ff */
[----:B------:R-:W-:Y:S01]  /*0be0*/  SHF.R.S32.HI R214, RZ, 0x5, R214 ;  /* 0x00000005ffd67819 */ /* 0x000fe200000114d6 */
[----:B------:R-:W-:Y:S01]  /*0bf0*/  IMAD.IADD R10, R11, 0x1, -R3 ;  /* 0x000000010b0a7824 */ /* 0x000fe200078e0a03 */
[----:B------:R-:W-:Y:S02]  /*0c00*/  SHF.R.S32.HI R13, RZ, 0x7, R2 ;  /* 0x00000007ff0d7819 */ /* 0x000fe40000011402 */
[----:B------:R-:W-:-:S02]  /*0c10*/  LOP3.LUT R224, R235, 0xfffffff8, RZ, 0xc0, !PT ;  /* 0xfffffff8ebe07812 */ /* 0x000fc400078ec0ff */
[----:B------:R-:W-:Y:S02]  /*0c20*/  SHF.R.S32.HI R5, RZ, 0x1f, R10 ;  /* 0x0000001fff057819 */ /* 0x000fe4000001140a */
[----:B------:R-:W-:Y:S01]  /*0c30*/  LEA.HI R2, R2, R13, RZ, 0x1 ;  /* 0x0000000d02027211 */ /* 0x000fe200078f08ff */
[----:B------:R-:W-:Y:S01]  /*0c40*/  IMAD.IADD R224, R11, 0x1, -R224 ;  /* 0x000000010be07824 */ /* 0x000fe200078e0ae0 */
[CC--:B------:R-:W-:Y:S02]  /*0c50*/  LEA.HI R7, R5.reuse, R10.reuse, RZ, 0x2 ;  /* 0x0000000a05077211 */ /* 0x0c0fe400078f10ff */
[----:B------:R-:W-:Y:S01]  /*0c60*/  LEA.HI R8, R5, R10, RZ, 0x5 ;  /* 0x0000000a05087211 */ /* 0x000fe200078f28ff */
[----:B------:R-:W-:Y:S01]  /*0c70*/  IMAD.SHL.U32 R209, R224, 0x8, RZ ;  /* 0x00000008e0d17824 */ /* 0x000fe200078e00ff */
[--C-:B------:R-:W-:Y:S02]  /*0c80*/  SHF.R.S32.HI R4, RZ, 0x2, R7.reuse ;  /* 0x00000002ff047819 */ /* 0x100fe40000011407 */
[----:B------:R-:W-:Y:S01]  /*0c90*/  SHF.R.S32.HI R3, RZ, 0x1f, R7 ;  /* 0x0000001fff037819 */ /* 0x000fe20000011407 */
[C---:B------:R-:W-:Y:S01]  /*0ca0*/  VIADD R219, R209.reuse, 0x80 ;  /* 0x00000080d1db7836 */ /* 0x040fe20000000000 */
[----:B------:R-:W-:Y:S01]  /*0cb0*/  SHF.R.S32.HI R8, RZ, 0x5, R8 ;  /* 0x00000005ff087819 */ /* 0x000fe20000011408 */
[----:B------:R-:W-:Y:S01]  /*0cc0*/  VIADD R220, R209, 0x40 ;  /* 0x00000040d1dc7836 */ /* 0x000fe20000000000 */
[----:B------:R-:W-:Y:S01]  /*0cd0*/  LEA.HI R6, R3, R4, RZ, 0x3 ;  /* 0x0000000403067211 */ /* 0x000fe200078f18ff */
[----:B------:R-:W-:Y:S01]  /*0ce0*/  VIADD R221, R209, 0xc0 ;  /* 0x000000c0d1dd7836 */ /* 0x000fe20000000000 */
[----:B------:R-:W-:-:S02]  /*0cf0*/  LEA.HI R3, R0, R11, RZ, 0x4 ;  /* 0x0000000b00037211 */ /* 0x000fc400078f20ff */
[----:B------:R-:W-:Y:S02]  /*0d00*/  LOP3.LUT R9, R6, 0xfffffff8, RZ, 0xc0, !PT ;  /* 0xfffffff806097812 */ /* 0x000fe400078ec0ff */
[----:B------:R-:W-:Y:S02]  /*0d10*/  SHF.R.S32.HI R6, RZ, 0x4, R3 ;  /* 0x00000004ff067819 */ /* 0x000fe40000011403 */
[----:B------:R-:W-:Y:S01]  /*0d20*/  LEA.HI R0, R0, R11, RZ, 0x2 ;  /* 0x0000000b00007211 */ /* 0x000fe200078f10ff */
[----:B------:R-:W-:Y:S01]  /*0d30*/  IMAD.IADD R9, R4, 0x1, -R9 ;  /* 0x0000000104097824 */ /* 0x000fe200078e0a09 */
[C---:B------:R-:W-:Y:S02]  /*0d40*/  LOP3.LUT R4, R3.reuse, 0x3fffff0, RZ, 0xc0, !PT ;  /* 0x03fffff003047812 */ /* 0x040fe400078ec0ff */
[----:B------:R-:W-:Y:S01]  /*0d50*/  LEA.HI R3, R3, R6, RZ, 0x1 ;  /* 0x0000000603037211 */ /* 0x000fe200078f08ff */
[----:B------:R-:W-:Y:S01]  /*0d60*/  IMAD R9, R8, 0x10, R9 ;  /* 0x0000001008097824 */ /* 0x000fe200078e0209 */
[----:B------:R-:W-:-:S02]  /*0d70*/  SHF.R.S32.HI R22, RZ, 0x2, R0 ;  /* 0x00000002ff167819 */ /* 0x000fc40000011400 */
[----:B------:R-:W-:Y:S01]  /*0d80*/  LOP3.LUT R5, R3, 0x1ffffffe, RZ, 0xc0, !PT ;  /* 0x1ffffffe03057812 */ /* 0x000fe200078ec0ff */
[----:B------:R-:W-:Y:S01]  /*0d90*/  IMAD.IADD R3, R11, 0x1, -R4 ;  /* 0x000000010b037824 */ /* 0x000fe200078e0a04 */
[----:B------:R-:W-:Y:S01]  /*0da0*/  LOP3.LUT R237, R0, 0xfffffffc, RZ, 0xc0, !PT ;  /* 0xfffffffc00ed7812 */ /* 0x000fe200078ec0ff */
[----:B------:R-:W-:Y:S01]  /*0db0*/  VIADD R231, R22, 0x40 ;  /* 0x0000004016e77836 */ /* 0x000fe20000000000 */
[----:B------:R-:W-:Y:S01]  /*0dc0*/  LOP3.LUT R2, R2, 0x3fffffe, RZ, 0xc0, !PT ;  /* 0x03fffffe02027812 */ /* 0x000fe200078ec0ff */
[----:B------:R-:W-:Y:S01]  /*0dd0*/  IMAD.IADD R5, R6, 0x1, -R5 ;  /* 0x0000000106057824 */ /* 0x000fe200078e0a05 */
[----:B------:R-:W-:Y:S01]  /*0de0*/  LOP3.LUT R218, R7, 0x7ffffffc, RZ, 0xc0, !PT ;  /* 0x7ffffffc07da7812 */ /* 0x000fe200078ec0ff */
[----:B------:R-:W-:Y:S01]  /*0df0*/  IMAD R4, R214, 0x10, R3 ;  /* 0x00000010d6047824 */ /* 0x000fe200078e0203 */
[----:B------:R-:W-:Y:S01]  /*0e00*/  SHF.R.S32.HI R3, RZ, 0x1f, R0 ;  /* 0x0000001fff037819 */ /* 0x000fe20000011400 */
[----:B------:R-:W-:Y:S01]  /*0e10*/  IMAD.IADD R237, R11, 0x1, -R237 ;  /* 0x000000010bed7824 */ /* 0x000fe200078e0aed */
[----:B------:R-:W-:Y:S01]  /*0e20*/  SHF.R.S32.HI R235, RZ, 0x3, R235 ;  /* 0x00000003ffeb7819 */ /* 0x000fe200000114eb */
[----:B------:R-:W-:Y:S01]  /*0e30*/  IMAD R5, R4, 0x8, R5 ;  /* 0x0000000804057824 */ /* 0x000fe200078e0205 */
[----:B------:R-:W-:Y:S01]  /*0e40*/  SHF.R.S32.HI R4, RZ, 0x1f, R231 ;  /* 0x0000001fff047819 */ /* 0x000fe200000114e7 */
[----:B------:R-:W-:Y:S01]  /*0e50*/  IMAD.SHL.U32 R212, R231, 0x40, RZ ;  /* 0x00000040e7d47824 */ /* 0x000fe200078e00ff */
[----:B------:R-:W-:Y:S01]  /*0e60*/  LEA.HI R3, R3, R22, RZ, 0x3 ;  /* 0x0000001603037211 */ /* 0x000fe200078f18ff */
[C---:B------:R-:W-:Y:S01]  /*0e70*/  IMAD.SHL.U32 R204, R237.reuse, 0x4, RZ ;  /* 0x00000004edcc7824 */ /* 0x040fe200078e00ff */
[----:B------:R-:W-:Y:S01]  /*0e80*/  LEA.HI R4, R4, R231, RZ, 0x3 ;  /* 0x000000e704047211 */ /* 0x000fe200078f18ff */
[----:B------:R-:W-:Y:S01]  /*0e90*/  IMAD.SHL.U32 R16, R237, 0x8, RZ ;  /* 0x00000008ed107824 */ /* 0x000fe200078e00ff */
[----:B------:R-:W-:Y:S01]  /*0ea0*/  LOP3.LUT R3, R3, 0xfffffff8, RZ, 0xc0, !PT ;  /* 0xfffffff803037812 */ /* 0x000fe200078ec0ff */
[----:B------:R-:W-:Y:S01]  /*0eb0*/  IMAD.IADD R2, R13, 0x1, -R2 ;  /* 0x000000010d027824 */ /* 0x000fe200078e0a02 */
[----:B------:R-:W-:Y:S01]  /*0ec0*/  LOP3.LUT R212, R212, 0x1c0, RZ, 0xc0, !PT ;  /* 0x000001c0d4d47812 */ /* 0x000fe200078ec0ff */
[----:B------:R-:W-:Y:S01]  /*0ed0*/  IMAD.SHL.U32 R4, R4, 0x40, RZ ;  /* 0x0000004004047824 */ /* 0x000fe200078e00ff */
[----:B------:R-:W-:Y:S01]  /*0ee0*/  LEA.HI R0, R237, R237, RZ, 0x1 ;  /* 0x000000eded007211 */ /* 0x000fe200078f08ff */
[----:B------:R-:W-:Y:S01]  /*0ef0*/  VIADD R207, R204, 0x10 ;  /* 0x00000010cccf7836 */ /* 0x000fe20000000000 */
[----:B------:R-:W-:Y:S01]  /*0f00*/  LOP3.LUT R6, R212, 0x38, R16, 0xf8, !PT ;  /* 0x00000038d4067812 */ /* 0x000fe200078ef810 */
[----:B------:R-:W-:Y:S01]  /*0f10*/  IMAD.IADD R234, R22, 0x1, -R3 ;  /* 0x0000000116ea7824 */ /* 0x000fe200078e0a03 */
[----:B------:R-:W-:Y:S01]  /*0f20*/  SHF.R.S32.HI R3, RZ, 0x1f, R209 ;  /* 0x0000001fff037819 */ /* 0x000fe200000114d1 */
[----:B------:R-:W-:Y:S01]  /*0f30*/  IMAD R8, R2, 0x40, R9 ;  /* 0x0000004002087824 */ /* 0x000fe200078e0209 */
[----:B------:R-:W-:Y:S01]  /*0f40*/  SHF.R.U32.HI R3, RZ, 0x3, R212 ;  /* 0x00000003ff037819 */ /* 0x000fe200000116d4 */
[----:B------:R-:W-:Y:S01]  /*0f50*/  IMAD.MOV.U32 R2, RZ, RZ, RZ ;  /* 0x000000ffff027224 */ /* 0x000fe200078e00ff */
[----:B------:R-:W-:Y:S01]  /*0f60*/  LOP3.LUT R215, R4, 0xfffffe00, RZ, 0xc0, !PT ;  /* 0xfffffe0004d77812 */ /* 0x000fe200078ec0ff */
[----:B------:R-:W-:Y:S01]  /*0f70*/  IMAD.IADD R218, R10, 0x1, -R218 ;  /* 0x000000010ada7824 */ /* 0x000fe200078e0ada */
[----:B------:R-:W-:Y:S01]  /*0f80*/  SHF.R.S32.HI R4, RZ, 0x1f, R207 ;  /* 0x0000001fff047819 */ /* 0x000fe200000114cf */
[----:B------:R-:W-:Y:S01]  /*0f90*/  STL [R1+0x1c], R8 ;  /* 0x00001c0801007387 */ /* 0x000fe20000100800 */
[----:B------:R-:W-:-:S02]  /*0fa0*/  LOP3.LUT R3, R215, R6, R3, 0xf6, !PT ;  /* 0x00000006d7037212 */ /* 0x000fc400078ef603 */
[----:B------:R-:W-:Y:S01]  /*0fb0*/  LOP3.LUT R0, R0, 0x1ffffffe, RZ, 0xc0, !PT ;  /* 0x1ffffffe00007812 */ /* 0x000fe200078ec0ff */
[----:B------:R0:W-:Y:S01]  /*0fc0*/  STL [R1+0x8], R4 ;  /* 0x0000080401007387 */ /* 0x0001e20000100800 */
[----:B------:R-:W-:Y:S01]  /*0fd0*/  SHF.R.S32.HI R233, RZ, 0x1f, R22 ;  /* 0x0000001fffe97819 */ /* 0x000fe20000011416 */
[----:B------:R-:W-:Y:S01]  /*0fe0*/  IMAD R3, R3, 0x2, R18 ;  /* 0x0000000203037824 */ /* 0x000fe200078e0212 */
[----:B------:R-:W-:Y:S01]  /*0ff0*/  SHF.R.S32.HI R17, RZ, 0x1f, R16 ;  /* 0x0000001fff117819 */ /* 0x000fe20000011410 */
[----:B------:R-:W-:Y:S01]  /*1000*/  IMAD.IADD R0, R237, 0x1, -R0 ;  /* 0x00000001ed007824 */ /* 0x000fe200078e0a00 */
[----:B------:R-:W-:Y:S02]  /*1010*/  SHF.R.S32.HI R7, RZ, 0x1f, R220 ;  /* 0x0000001fff077819 */ /* 0x000fe400000114dc */
[----:B------:R-:W-:Y:S01]  /*1020*/  SHF.R.S32.HI R6, RZ, 0x1f, R221 ;  /* 0x0000001fff067819 */ /* 0x000fe200000114dd */
[----:B------:R-:W-:Y:S01]  /*1030*/  IMAD R217, R0, 0x8, R8 ;  /* 0x0000000800d97824 */ /* 0x000fe200078e0208 */
[----:B0-----:R-:W-:Y:S01]  /*1040*/  SHF.R.S32.HI R4, RZ, 0x1f, R219 ;  /* 0x0000001fff047819 */ /* 0x001fe200000114db */
[----:B------:R-:W-:-:S05]  /*1050*/  IMAD.SHL.U32 R4, R5, 0x8, RZ ;  /* 0x0000000805047824 */ /* 0x000fca00078e00ff */
[----:B------:R0:W-:Y:S04]  /*1060*/  STL [R1+0x20], R4 ;  /* 0x0000200401007387 */ /* 0x0001e80000100800 */
[----:B------:R0:W-:Y:S02]  /*1070*/  STL [R1+0x10], R3 ;  /* 0x0000100301007387 */ /* 0x0001e40000100800 */
[----:B0-2---:R-:W-:-:S07]  /*1080*/  LOP3.LUT R208, R12, 0x1, RZ, 0xfc, !PT ;  /* 0x000000010cd07812 */ /* 0x005fce00078efcff */
.L_x_14071:
        /* <DEDUP_REMOVED lines=50> */
.L_x_13925:
[----:B------:R-:W-:Y:S01]  /*13b0*/  ULDC.64 UR4, c[0x0][0xa20] ;  /* 0x0002880000047ab9 */ /* 0x000fe20000000a00 */
[----:B------:R-:W-:Y:S01]  /*13c0*/  IMAD.MOV.U32 R226, RZ, RZ, R94 ;  /* 0x000000ffffe27224 */ /* 0x000fe200078e005e */
[----:B------:R-:W-:-:S04]  /*13d0*/  ISETP.NE.U32.AND P1, PT, RZ, UR4, PT ;  /* 0x00000004ff007c0c */ /* 0x000fc8000bf25070 */
[----:B------:R-:W-:-:S13]  /*13e0*/  ISETP.NE.AND.EX P1, PT, RZ, UR5, PT, P1 ;  /* 0x00000005ff007c0c */ /* 0x000fda000bf25310 */
[----:B------:R-:W-:Y:S05]  /*13f0*/  @!P1 BRA `(.L_x_13926) ;  /* 0x0000000000109947 */ /* 0x000fea0003800000 */
[----:B------:R-:W-:-:S04]  /*1400*/  IADD3 R4, P0, R228, UR4, RZ ;  /* 0x00000004e4047c10 */ /* 0x000fc8000ff1e0ff */
[----:B------:R-:W-:-:S05]  /*1410*/  IADD3.X R5, R229, UR5, RZ, P0, !PT ;  /* 0x00000005e5057c10 */ /* 0x000fca00087fe4ff */
[----:B------:R0:W5:Y:S01]  /*1420*/  LDG.E R30, desc[UR40][R4.64] ;  /* 0x00000028041e7981 */ /* 0x000162000c1e1900 */
[----:B------:R-:W-:Y:S05]  /*1430*/  BRA `(.L_x_13927) ;  /* 0x0000000000107947 */ /* 0x000fea0003800000 */
.L_x_13926:
[----:B------:R-:W-:Y:S05]  /*1440*/  @!P0 BRA `(.L_x_13927) ;  /* 0x00000000000c8947 */ /* 0x000fea0003800000 */
[----:B------:R-:W2:Y:S04]  /*1450*/  LDG.E R5, desc[UR40][R8.64] ;  /* 0x0000002808057981 */ /* 0x000ea8000c1e1900 */
[----:B------:R-:W2:Y:S02]  /*1460*/  LDG.E R30, desc[UR40][R8.64+0x4] ;  /* 0x00000428081e7981 */ /* 0x000ea4000c1e1900 */
[----:B--2---:R-:W-:-:S07]  /*1470*/  IMAD.IADD R30, R30, 0x1, -R5 ;  /* 0x000000011e1e7824 */ /* 0x004fce00078e0a05 */
.L_x_13927:
        /* <DEDUP_REMOVED lines=16> */
[----:B------:R-:W-:Y:S02]  /*1580*/  IMAD.SHL.U32 R210, R93, 0x80, RZ ;  /* 0x000000805dd27824 */ /* 0x000fe400078e00ff */
[----:B------:R-:W-:Y:S02]  /*1590*/  IMAD.IADD R8, R30, 0x1, -R3 ;  /* 0x000000011e087824 */ /* 0x000fe400078e0a03 */
[----:B0-----:R-:W-:-:S08]  /*15a0*/  VIADD R4, R210, 0x7f ;  /* 0x0000007fd2047836 */ /* 0x001fd00000000000 */
[----:B------:R-:W0:Y:S08]  /*15b0*/  @P1 LDC R11, c[0x0][0x44c] ;  /* 0x00011300ff0b1b82 */ /* 0x000e300000000800 */
[----:B------:R-:W1:Y:S01]  /*15c0*/  @P1 LDC R5, c[0x0][0x450] ;  /* 0x00011400ff051b82 */ /* 0x000e620000000800 */
[----:B--2---:R-:W-:Y:S02]  /*15d0*/  @P0 IMAD.IADD R24, R9, 0x1, -R0 ;  /* 0x0000000109180824 */ /* 0x004fe400078e0a00 */
[----:B0-----:R-:W-:-:S04]  /*15e0*/  @P1 IMAD.HI.U32 R0, R4, R11, RZ ;  /* 0x0000000b04001227 */ /* 0x001fc800078e00ff */
[----:B------:R-:W-:Y:S01]  /*15f0*/  IMAD.IADD R213, R8, 0x1, R24 ;  /* 0x0000000108d57824 */ /* 0x000fe200078e0218 */
[----:B-1----:R-:W-:-:S03]  /*1600*/  @P1 SHF.R.U32.HI R4, RZ, R5, R0 ;  /* 0x00000005ff041219 */ /* 0x002fc60000011600 */
        /* <DEDUP_REMOVED lines=8> */
[----:B------:R-:W-:Y:S01]  /*1690*/  LEA.HI.SX32 R5, R4, R5, 0x1c ;  /* 0x0000000504057211 */ /* 0x000fe200078fe2ff */
[----:B------:R-:W-:-:S03]  /*16a0*/  IMAD.MOV R4, RZ, RZ, -R8 ;  /* 0x000000ffff047224 */ /* 0x000fc600078e0a08 */
[----:B------:R-:W-:Y:S02]  /*16b0*/  VIMNMX R5, R216, R5, PT ;  /* 0x00000005d8057248 */ /* 0x000fe40003fe0100 */
[----:B------:R-:W-:-:S03]  /*16c0*/  VIMNMX R4, RZ, R4, !PT ;  /* 0x00000004ff047248 */ /* 0x000fc60007fe0100 */
        /* <DEDUP_REMOVED lines=33> */
.L_x_13930:
[----:B------:R-:W-:Y:S05]  /*18e0*/  BSYNC B6 ;  /* 0x0000000000067941 */ /* 0x000fea0003800000 */
.L_x_13929:
        /* <DEDUP_REMOVED lines=20> */
.L_x_13932:
[----:B------:R-:W-:Y:S05]  /*1a30*/  BSYNC B6 ;  /* 0x0000000000067941 */ /* 0x000fea0003800000 */
.L_x_13931:
        /* <DEDUP_REMOVED lines=8> */
[C---:B------:R-:W-:Y:S02]  /*1ac0*/  VIADD R62, R16.reuse, 0x20 ;  /* 0x00000020103e7836 */ /* 0x040fe40000000000 */
[----:B------:R-:W-:Y:S01]  /*1ad0*/  VIADD R63, R16, 0x40 ;  /* 0x00000040103f7836 */ /* 0x000fe20000000000 */
[----:B------:R-:W2:Y:S07]  /*1ae0*/  LDC.64 R14, c[0x0][0x408] ;  /* 0x00010200ff0e7b82 */ /* 0x000eae0000000a00 */
[----:B------:R-:W-:Y:S01]  /*1af0*/  @P0 IADD3 R4, P1, R228, UR4, RZ ;  /* 0x00000004e4040c10 */ /* 0x000fe2000ff3e0ff */
[----:B------:R-:W-:Y:S01]  /*1b00*/  VIADD R64, R16, 0x60 ;  /* 0x0000006010407836 */ /* 0x000fe20000000000 */
[----:B------:R-:W3:Y:S02]  /*1b10*/  LDC.64 R36, c[0x0][0x3f8] ;  /* 0x0000fe00ff247b82 */ /* 0x000ee40000000a00 */
[----:B------:R-:W-:Y:S01]  /*1b20*/  @P0 IADD3.X R5, R229, UR5, RZ, P1, !PT ;  /* 0x00000005e5050c10 */ /* 0x000fe20008ffe4ff */
[----:B------:R-:W-:-:S04]  /*1b30*/  ULDC.64 UR4, c[0x0][0x308] ;  /* 0x0000c20000047ab9 */ /* 0x000fc80000000a00 */
[----:B------:R4:W4:Y:S01]  /*1b40*/  @P0 LDG.E R31, desc[UR40][R4.64] ;  /* 0x00000028041f0981 */ /* 0x000922000c1e1900 */
[----:B------:R-:W-:Y:S01]  /*1b50*/  SHF.R.S32.HI R42, RZ, 0x1f, R61 ;  /* 0x0000001fff2a7819 */ /* 0x000fe2000001143d */
[-C--:B-1----:R-:W-:Y:S01]  /*1b60*/  IMAD.WIDE.U32 R6, R61, R8.reuse, RZ ;  /* 0x000000083d067225 */ /* 0x082fe200078e00ff */
[----:B------:R-:W-:Y:S01]  /*1b70*/  ISETP.NE.U32.AND P0, PT, RZ, UR6, PT ;  /* 0x00000006ff007c0c */ /* 0x000fe2000bf05070 */
[----:B------:R-:W1:Y:S01]  /*1b80*/  LDC R43, c[0x0][0x3f4] ;  /* 0x0000fd00ff2b7b82 */ /* 0x000e620000000800 */
        /* <DEDUP_REMOVED lines=8> */
[----:B------:R-:W-:Y:S01]  /*1c10*/  SHF.L.U64.HI R67, R8, 0x6, R9 ;  /* 0x0000000608437819 */ /* 0x000fe20000010209 */
[----:B------:R-:W-:Y:S01]  /*1c20*/  IMAD.IADD R7, R7, 0x1, R3 ;  /* 0x0000000107077824 */ /* 0x000fe200078e0203 */
[----:B--2---:R-:W-:Y:S01]  /*1c30*/  SHF.L.U64.HI R69, R14, 0x6, R15 ;  /* 0x000000060e457819 */ /* 0x004fe2000001020f */
[----:B------:R-:W-:Y:S01]  /*1c40*/  IMAD R3, R11, UR4, RZ ;  /* 0x000000040b037c24 */ /* 0x000fe2000f8e02ff */
[----:B---3--:R-:W-:Y:S01]  /*1c50*/  SHF.L.U64.HI R72, R36, 0x6, R37 ;  /* 0x0000000624487819 */ /* 0x008fe20000010225 */
[----:B----4-:R-:W-:Y:S01]  /*1c60*/  IMAD.WIDE.U32 R4, R94, UR4, R6 ;  /* 0x000000045e047c25 */ /* 0x010fe2000f8e0006 */
[----:B------:R-:W-:-:S03]  /*1c70*/  SHF.R.S32.HI R75, RZ, 0x1f, R231 ;  /* 0x0000001fff4b7819 */ /* 0x000fc600000114e7 */
[----:B------:R-:W-:Y:S01]  /*1c80*/  IMAD R3, R94, UR5, R3 ;  /* 0x000000055e037c24 */ /* 0x000fe2000f8e0203 */
[----:B------:R-:W-:Y:S01]  /*1c90*/  ULDC.64 UR4, c[0x0][0x310] ;  /* 0x0000c40000047ab9 */ /* 0x000fe20000000a00 */
[----:B------:R-:W-:-:S04]  /*1ca0*/  IMAD.WIDE.U32 R6, R22, R8, R16 ;  /* 0x0000000816067225 */ /* 0x000fc800078e0010 */
[----:B------:R-:W-:Y:S02]  /*1cb0*/  IMAD.IADD R5, R5, 0x1, R3 ;  /* 0x0000000105057824 */ /* 0x000fe400078e0203 */
[C---:B------:R-:W-:Y:S02]  /*1cc0*/  VIADD R65, R16.reuse, 0x80 ;  /* 0x0000008010417836 */ /* 0x040fe40000000000 */
[C---:B------:R-:W-:Y:S02]  /*1cd0*/  VIADD R66, R16.reuse, 0xa0 ;  /* 0x000000a010427836 */ /* 0x040fe40000000000 */
[----:B------:R-:W-:Y:S02]  /*1ce0*/  VIADD R30, R16, 0xe0 ;  /* 0x000000e0101e7836 */ /* 0x000fe40000000000 */
[----:B------:R-:W-:Y:S02]  /*1cf0*/  IMAD.SHL.U32 R71, R234, 0x40, RZ ;  /* 0x00000040ea477824 */ /* 0x000fe400078e00ff */
[----:B------:R-:W-:-:S02]  /*1d00*/  IMAD.MOV.U32 R77, RZ, RZ, 0x20 ;  /* 0x00000020ff4d7424 */ /* 0x000fc400078e00ff */
[----:B------:R-:W-:Y:S01]  /*1d10*/  VIADD R76, R44, 0x8 ;  /* 0x000000082c4c7836 */ /* 0x000fe20000000000 */
[----:B------:R-:W-:Y:S01]  /*1d20*/  LOP3.LUT R71, R71, 0x1c0, RZ, 0xc0, !PT ;  /* 0x000001c047477812 */ /* 0x000fe200078ec0ff */
[----:B------:R-:W-:Y:S01]  /*1d30*/  IMAD.SHL.U32 R68, R8, 0x40, RZ ;  /* 0x0000004008447824 */ /* 0x000fe200078e00ff */
[----:B------:R-:W-:Y:S01]  /*1d40*/  SHF.R.U32.HI R44, RZ, 0x3, R212 ;  /* 0x00000003ff2c7819 */ /* 0x000fe200000116d4 */
[----:B------:R-:W-:Y:S01]  /*1d50*/  IMAD R81, R15, 0x60, RZ ;  /* 0x000000600f517824 */ /* 0x000fe200078e02ff */
[----:B------:R-:W-:Y:S01]  /*1d60*/  SHF.R.U32.HI R74, RZ, 0x3, R71 ;  /* 0x00000003ff4a7819 */ /* 0x000fe20000011647 */
[----:B------:R-:W-:Y:S02]  /*1d70*/  IMAD.SHL.U32 R70, R14, 0x40, RZ ;  /* 0x000000400e467824 */ /* 0x000fe400078e00ff */
[----:B------:R-:W-:Y:S02]  /*1d80*/  IMAD.SHL.U32 R73, R36, 0x40, RZ ;  /* 0x0000004024497824 */ /* 0x000fe400078e00ff */
[----:B-1----:R-:W-:Y:S01]  /*1d90*/  IMAD.SHL.U32 R78, R43, 0x2, RZ ;  /* 0x000000022b4e7824 */ /* 0x002fe200078e00ff */
[----:B------:R-:W-:-:S02]  /*1da0*/  SHF.R.S32.HI R0, RZ, 0x1f, R31 ;  /* 0x0000001fff007819 */ /* 0x000fc4000001141f */
[----:B------:R-:W-:Y:S02]  /*1db0*/  SEL R21, R31, RZ, !P0 ;  /* 0x000000ff1f157207 */ /* 0x000fe40004000000 */
[----:B------:R-:W-:-:S03]  /*1dc0*/  SEL R20, R0, RZ, !P0 ;  /* 0x000000ff00147207 */ /* 0x000fc60004000000 */
[----:B------:R-:W-:-:S04]  /*1dd0*/  IMAD.WIDE.U32 R4, R21, UR4, R4 ;  /* 0x0000000415047c25 */ /* 0x000fc8000f8e0004 */
[----:B------:R-:W-:Y:S01]  /*1de0*/  IMAD R0, R20, UR4, RZ ;  /* 0x0000000414007c24 */ /* 0x000fe2000f8e02ff */
[----:B------:R-:W-:-:S03]  /*1df0*/  IADD3 R39, P0, R4, R6, RZ ;  /* 0x0000000604277210 */ /* 0x000fc60007f1e0ff */
[----:B------:R-:W-:Y:S01]  /*1e00*/  IMAD R3, R21, UR5, R0 ;  /* 0x0000000515037c24 */ /* 0x000fe2000f8e0200 */
[----:B------:R-:W-:Y:S05]  /*1e10*/  @!P6 WARPSYNC.ALL ;  /* 0x000000000000e948 */ /* 0x000fea0003800000 */
[----:B------:R-:W-:Y:S01]  /*1e20*/  ULDC UR4, c[0x0][0x320] ;  /* 0x0000c80000047ab9 */ /* 0x000fe20000000800 */
[----:B------:R-:W-:Y:S01]  /*1e30*/  IMAD R0, R22, R9, R10 ;  /* 0x0000000916007224 */ /* 0x000fe200078e020a */
[----:B------:R-:W-:Y:S01]  /*1e40*/  @!P6 BAR.SYNC.DEFER_BLOCKING 0x9, 0x100 ;  /* 0x024400000000eb1d */ /* 0x000fe20000010000 */
[----:B------:R-:W-:Y:S01]  /*1e50*/  IMAD.IADD R3, R5, 0x1, R3 ;  /* 0x0000000105037824 */ /* 0x000fe200078e0203 */
[----:B------:R-:W-:-:S02]  /*1e60*/  ISETP.GE.AND P1, PT, R62, UR4, PT ;  /* 0x000000043e007c0c */ /* 0x000fc4000bf26270 */
[----:B------:R-:W-:Y:S02]  /*1e70*/  ISETP.GE.AND P2, PT, R12, UR4, PT ;  /* 0x000000040c007c0c */ /* 0x000fe4000bf46270 */
        /* <DEDUP_REMOVED lines=25> */
[----:B------:R-:W-:Y:S01]  /*2010*/  IMAD R30, R233, R36, RZ ;  /* 0x00000024e91e7224 */ /* 0x000fe200078e02ff */
[----:B------:R-:W-:Y:S01]  /*2020*/  ISETP.GE.AND P0, PT, R16, R43, PT ;  /* 0x0000002b1000720c */ /* 0x000fe20003f06270 */
[----:B------:R-:W-:Y:S01]  /*2030*/  IMAD R93, R21, UR5, R12 ;  /* 0x00000005155d7c24 */ /* 0x000fe2000f8e020c */
[----:B------:R-:W-:Y:S01]  /*2040*/  LOP3.LUT R95, R11, R10, RZ, 0xfc, !PT ;  /* 0x0000000a0b5f7212 */ /* 0x000fe200078efcff */
[-C--:B------:R-:W-:Y:S01]  /*2050*/  IMAD R10, R233, R14.reuse, RZ ;  /* 0x0000000ee90a7224 */ /* 0x080fe200078e02ff */
[----:B------:R-:W-:Y:S01]  /*2060*/  SEL R35, R43, RZ, P0 ;  /* 0x000000ff2b237207 */ /* 0x000fe20000000000 */
[----:B------:R-:W-:Y:S01]  /*2070*/  IMAD.WIDE.U32 R6, R21, UR4, R6 ;  /* 0x0000000415067c25 */ /* 0x000fe2000f8e0006 */
[----:B------:R-:W-:Y:S01]  /*2080*/  LOP3.LUT P1, RZ, R234, 0x4, RZ, 0xc0, !PT ;  /* 0x00000004eaff7812 */ /* 0x000fe2000782c0ff */
[----:B------:R-:W-:Y:S01]  /*2090*/  ULDC UR4, c[0x0][0x2f4] ;  /* 0x0000bd0000047ab9 */ /* 0x000fe20000000800 */
[C---:B------:R-:W-:Y:S01]  /*20a0*/  IADD3 R60, P2, R22.reuse, R61, RZ ;  /* 0x0000003d163c7210 */ /* 0x040fe20007f5e0ff */
[C---:B------:R-:W-:Y:S01]  /*20b0*/  IMAD R33, R22.reuse, R15, R10 ;  /* 0x0000000f16217224 */ /* 0x040fe200078e020a */
[----:B------:R-:W-:Y:S01]  /*20c0*/  SEL R77, R77, 0xffffffe0, !P1 ;  /* 0xffffffe04d4d7807 */ /* 0x000fe20004800000 */
[----:B------:R-:W-:Y:S01]  /*20d0*/  IMAD.WIDE.U32 R12, R22, R14, R204 ;  /* 0x0000000e160c7225 */ /* 0x000fe200078e00cc */
[----:B------:R-:W-:-:S02]  /*20e0*/  SEL R94, RZ, 0xffffff80, P3 ;  /* 0xffffff80ff5e7807 */ /* 0x000fc40001800000 */
[----:B------:R-:W-:Y:S01]  /*20f0*/  ISETP.GE.AND P1, PT, R16, UR4, PT ;  /* 0x0000000410007c0c */ /* 0x000fe2000bf26270 */
[C---:B------:R-:W-:Y:S01]  /*2100*/  IMAD.WIDE.U32 R20, R22.reuse, R14, R16 ;  /* 0x0000000e16147225 */ /* 0x040fe200078e0010 */
[C---:B------:R-:W-:Y:S02]  /*2110*/  LOP3.LUT R94, R95.reuse, 0x80, R94, 0xc8, !PT ;  /* 0x000000805f5e7812 */ /* 0x040fe400078ec85e */
[----:B------:R-:W-:Y:S01]  /*2120*/  LOP3.LUT R95, R95, 0x40, RZ, 0xc0, !PT ;  /* 0x000000405f5f7812 */ /* 0x000fe200078ec0ff */
[----:B------:R-:W-:-:S04]  /*2130*/  IMAD.WIDE.U32 R10, R22, R36, R204 ;  /* 0x00000024160a7225 */ /* 0x000fc800078e00cc */
[----:B------:R-:W-:Y:S02]  /*2140*/  IMAD R41, R22, R37, R30 ;  /* 0x0000002516297224 */ /* 0x000fe400078e021e */
[----:B------:R-:W-:Y:S02]  /*2150*/  IMAD.IADD R13, R13, 0x1, R33 ;  /* 0x000000010d0d7824 */ /* 0x000fe400078e0221 */
[----:B------:R-:W-:Y:S02]  /*2160*/  IMAD.IADD R33, R33, 0x1, R21 ;  /* 0x0000000121217824 */ /* 0x000fe400078e0215 */
[----:B------:R-:W-:Y:S01]  /*2170*/  IMAD.IADD R21, R11, 0x1, R41 ;  /* 0x000000010b157824 */ /* 0x000fe200078e0229 */
[----:B-----5:R-:W-:Y:S01]  /*2180*/  SHF.R.S32.HI R11, RZ, 0x1f, R38 ;  /* 0x0000001fff0b7819 */ /* 0x020fe20000011426 */
[----:B------:R-:W-:Y:S02]  /*2190*/  IMAD.MOV.U32 R32, RZ, RZ, R20 ;  /* 0x000000ffff207224 */ /* 0x000fe400078e0014 */
[----:B------:R-:W-:-:S02]  /*21a0*/  IMAD.MOV.U32 R20, RZ, RZ, R10 ;  /* 0x000000ffff147224 */ /* 0x000fc400078e000a */
[C---:B------:R-:W-:Y:S02]  /*21b0*/  IMAD R10, R11.reuse, R14, RZ ;  /* 0x0000000e0b0a7224 */ /* 0x040fe400078e02ff */
[----:B------:R-:W-:Y:S02]  /*21c0*/  IMAD.IADD R35, R16, 0x1, R35 ;  /* 0x0000000110237824 */ /* 0x000fe400078e0223 */
[C---:B------:R-:W-:Y:S02]  /*21d0*/  IMAD R85, R38.reuse, R15, R10 ;  /* 0x0000000f26557224 */ /* 0x040fe400078e020a */
[----:B------:R-:W-:Y:S01]  /*21e0*/  IMAD R40, R11, R36, RZ ;  /* 0x000000240b287224 */ /* 0x000fe200078e02ff */
[----:B------:R-:W-:Y:S01]  /*21f0*/  SHF.R.S32.HI R34, RZ, 0x1f, R35 ;  /* 0x0000001fff227819 */ /* 0x000fe20000011423 */
[----:B------:R-:W-:-:S03]  /*2200*/  IMAD.WIDE.U32 R10, R38, R14, R12 ;  /* 0x0000000e260a7225 */ /* 0x000fc600078e000c */
[----:B------:R-:W-:Y:S01]  /*2210*/  LEA.HI R34, R34, R35, RZ, 0x3 ;  /* 0x0000002322227211 */ /* 0x000fe200078f18ff */
[----:B------:R-:W-:Y:S01]  /*2220*/  IMAD.WIDE.U32 R12, R38, R14, R32 ;  /* 0x0000000e260c7225 */ /* 0x000fe200078e0020 */
[----:B------:R-:W-:Y:S02]  /*2230*/  LOP3.LUT R33, R71, 0x18, R16, 0xf8, !PT ;  /* 0x0000001847217812 */ /* 0x000fe400078ef810 */
[----:B------:R-:W-:Y:S01]  /*2240*/  LOP3.LUT R32, R212, 0x38, R34, 0xf8, !PT ;  /* 0x00000038d4207812 */ /* 0x000fe200078ef822 */
[----:B------:R-:W-:Y:S01]  /*2250*/  IMAD.WIDE.U32 R30, R22, R36, R16 ;  /* 0x00000024161e7225 */ /* 0x000fe200078e0010 */
[----:B------:R-:W-:Y:S02]  /*2260*/  LOP3.LUT R33, R33, R74, RZ, 0x3c, !PT ;  /* 0x0000004a21217212 */ /* 0x000fe400078e3cff */
[----:B------:R-:W-:Y:S01]  /*2270*/  LOP3.LUT R32, R32, R44, RZ, 0x3c, !PT ;  /* 0x0000002c20207212 */ /* 0x000fe200078e3cff */
[----:B------:R-:W-:Y:S01]  /*2280*/  IMAD.IADD R31, R41, 0x1, R31 ;  /* 0x00000001291f7824 */ /* 0x000fe200078e021f */
[----:B------:R-:W-:Y:S01]  /*2290*/  LOP3.LUT R89, R34, 0xfffffff8, RZ, 0xc0, !PT ;  /* 0xfffffff822597812 */ /* 0x000fe200078ec0ff */
[----:B------:R-:W-:Y:S01]  /*22a0*/  IMAD R79, R214, 0x200, R33 ;  /* 0x00000200d64f7824 */ /* 0x000fe200078e0221 */
[--C-:B------:R-:W-:Y:S01]  /*22b0*/  LOP3.LUT R33, R71, 0x38, R34.reuse, 0xf8, !PT ;  /* 0x0000003847217812 */ /* 0x100fe200078ef822 */
[----:B------:R-:W-:Y:S01]  /*22c0*/  IMAD R35, R9, 0x60, RZ ;  /* 0x0000006009237824 */ /* 0x000fe200078e02ff */
[----:B------:R-:W-:Y:S01]  /*22d0*/  SHF.R.S32.HI R88, RZ, 0x3, R34 ;  /* 0x00000003ff587819 */ /* 0x000fe20000011422 */
[C---:B------:R-:W-:Y:S01]  /*22e0*/  IMAD R87, R38.reuse, R37, R40 ;  /* 0x0000002526577224 */ /* 0x040fe200078e0228 */
[----:B------:R-:W-:Y:S01]  /*22f0*/  LOP3.LUT R33, R33, R74, RZ, 0x3c, !PT ;  /* 0x0000004a21217212 */ /* 0x000fe200078e3cff */
[----:B------:R-:W-:Y:S01]  /*2300*/  IMAD R41, R37, 0x60, RZ ;  /* 0x0000006025297824 */ /* 0x000fe200078e02ff */
[----:B------:R-:W-:Y:S01]  /*2310*/  SHF.R.S32.HI R90, RZ, 0x1f, R89 ;  /* 0x0000001fff5a7819 */ /* 0x000fe20000011459 */
[----:B------:R-:W-:-:S04]  /*2320*/  IMAD.WIDE.U32 R20, R38, R36, R20 ;  /* 0x0000002426147225 */ /* 0x000fc800078e0014 */
        /* <DEDUP_REMOVED lines=17> */
.L_x_13980:
        /* <DEDUP_REMOVED lines=17> */
[C---:B------:R-:W-:Y:S01]  /*2550*/  IMAD R27, R2.reuse, 0x1800, R79 ;  /* 0x00001800021b7824 */ /* 0x040fe200078e024f */
        /* <DEDUP_REMOVED lines=50> */
.L_x_13937:
[----:B------:R-:W-:Y:S05]  /*2880*/  BSYNC B1 ;  /* 0x0000000000017941 */ /* 0x000fea0003800000 */
.L_x_13936:
        /* <DEDUP_REMOVED lines=28> */
.L_x_13939:
[----:B------:R-:W-:Y:S05]  /*2a50*/  BSYNC B1 ;  /* 0x0000000000017941 */ /* 0x000fea0003800000 */
.L_x_13938:
        /* <DEDUP_REMOVED lines=33> */
.L_x_13940:
[----:B------:R-:W-:Y:S01]  /*2c70*/  IMAD R96, R2, 0x8, R18 ;  /* 0x0000000802607824 */ /* 0x000fe200078e0212 */
[----:B------:R-:W-:Y:S01]  /*2c80*/  SHF.L.U32 R107, R206, 0x1f, RZ ;  /* 0x0000001fce6b7819 */ /* 0x000fe200000006ff */
[----:B------:R-:W-:Y:S03]  /*2c90*/  BSSY B1, `(.L_x_13941) ;  /* 0x0000003000017945 */ /* 0x000fe60003800000 */
[----:B------:R-:W0:Y:S02]  /*2ca0*/  SYNCS.PHASECHK.TRANS64.TRYWAIT P6, [R96+URZ+0x22890], R107 ;  /* 0x0228906b600075a7 */ /* 0x000e2400080c017f */
[----:B0-----:R-:W-:Y:S05]  /*2cb0*/  @!P6 BRA `(.L_x_13942) ;  /* 0x0000017c0010e947 */ /* 0x001fea0003800000 */
.L_x_14232:
[----:B------:R-:W-:Y:S05]  /*2cc0*/  BSYNC B1 ;  /* 0x0000000000017941 */ /* 0x000fea0003800000 */
.L_x_13941:
        /* <DEDUP_REMOVED lines=54> */
.L_x_13948:
[----:B------:R-:W-:Y:S05]  /*3030*/  BSYNC B3 ;  /* 0x0000000000037941 */ /* 0x000fea0003800000 */
.L_x_13947:
[----:B--2---:R1:W-:Y:S02]  /*3040*/  STG.E.128 desc[UR40][R46.64], R32 ;  /* 0x000000202e007986 */ /* 0x0043e4000c101d28 */
.L_x_13946:
[----:B------:R-:W-:Y:S05]  /*3050*/  BSYNC B2 ;  /* 0x0000000000027941 */ /* 0x000fea0003800000 */
.L_x_13945:
        /* <DEDUP_REMOVED lines=51> */
.L_x_13950:
[----:B------:R-:W-:Y:S05]  /*3390*/  BSYNC B2 ;  /* 0x0000000000027941 */ /* 0x000fea0003800000 */
.L_x_13949:
[----:B--2---:R2:W-:Y:S02]  /*33a0*/  STG.E.128 desc[UR40][R46.64+0x40], R32 ;  /* 0x000040202e007986 */ /* 0x0045e4000c101d28 */
.L_x_13944:
[----:B------:R-:W-:Y:S05]  /*33b0*/  BSYNC B1 ;  /* 0x0000000000017941 */ /* 0x000fea0003800000 */
.L_x_13943:
        /* <DEDUP_REMOVED lines=53> */
.L_x_13955:
[----:B------:R-:W-:Y:S05]  /*3710*/  BSYNC B2 ;  /* 0x0000000000027941 */ /* 0x000fea0003800000 */
.L_x_13954:
[----:B--2---:R3:W-:Y:S02]  /*3720*/  STG.E.128 desc[UR40][R44.64], R32 ;  /* 0x000000202c007986 */ /* 0x0047e4000c101d28 */
.L_x_13953:
[----:B------:R-:W-:Y:S05]  /*3730*/  BSYNC B1 ;  /* 0x0000000000017941 */ /* 0x000fea0003800000 */
.L_x_13952:
        /* <DEDUP_REMOVED lines=51> */
.L_x_13957:
[----:B------:R-:W-:Y:S05]  /*3a70*/  BSYNC B1 ;  /* 0x0000000000017941 */ /* 0x000fea0003800000 */
.L_x_13956:
[----:B--2---:R1:W-:Y:S01]  /*3a80*/  STG.E.128 desc[UR40][R44.64+0x40], R32 ;  /* 0x000040202c007986 */ /* 0x0043e2000c101d28 */
[----:B------:R-:W-:Y:S05]  /*3a90*/  BRA `(.L_x_13951) ;  /* 0x0000001400b47947 */ /* 0x000fea0003800000 */
.L_x_13935:
        /* <DEDUP_REMOVED lines=72> */
.L_x_13958:
        /* <DEDUP_REMOVED lines=9> */
.L_x_14233:
[----:B------:R-:W-:Y:S05]  /*3fb0*/  BSYNC B1 ;  /* 0x0000000000017941 */ /* 0x000fea0003800000 */
.L_x_13959:
        /* <DEDUP_REMOVED lines=32> */
[----:B------:R-:W-:Y:S01]  /*41c0*/  SHF.R.U64 R127, R40, 0x10, R41 ;  /* 0x00000010287f7819 */ /* 0x000fe20000001229 */
        /* <DEDUP_REMOVED lines=9> */
[-C--:B------:R-:W-:Y:S01]  /*4260*/  FMUL.FTZ R133, R43, R129.reuse ;  /* 0x000000812b857220 */ /* 0x080fe20000410000 */
[----:B------:R-:W-:Y:S01]  /*4270*/  LOP3.LUT R35, R53, 0xffff0000, RZ, 0xc0, !PT ;  /* 0xffff000035237812 */ /* 0x000fe200078ec0ff */
[-C--:B------:R-:W-:Y:S01]  /*4280*/  FMUL.FTZ R135, R43, R124.reuse ;  /* 0x0000007c2b877220 */ /* 0x080fe20000410000 */
[----:B------:R-:W-:Y:S01]  /*4290*/  LOP3.LUT R53, R57, 0xffff0000, RZ, 0xc0, !PT ;  /* 0xffff000039357812 */ /* 0x000fe200078ec0ff */
[----:B------:R-:W-:Y:S01]  /*42a0*/  FFMA.FTZ R133, R34, R124, -R133 ;  /* 0x0000007c22857223 */ /* 0x000fe20000010885 */
[----:B------:R-:W-:Y:S01]  /*42b0*/  PRMT R126, R114, 0x5432, R126 ;  /* 0x00005432727e7816 */ /* 0x000fe2000000007e */
[----:B------:R-:W-:Y:S01]  /*42c0*/  FFMA.FTZ R135, R34, R129, R135 ;  /* 0x0000008122877223 */ /* 0x000fe20000010087 */
[----:B------:R-:W-:Y:S01]  /*42d0*/  PRMT R131, R132, 0x5410, R131 ;  /* 0x0000541084837816 */ /* 0x000fe20000000083 */
[----:B------:R-:W-:Y:S01]  /*42e0*/  IMAD.U32 R57, R59, 0x10000, RZ ;  /* 0x000100003b397824 */ /* 0x000fe200078e00ff */
[----:B------:R-:W-:Y:S01]  /*42f0*/  LOP3.LUT R128, R128, 0xffff0000, RZ, 0xc0, !PT ;  /* 0xffff000080807812 */ /* 0x000fe200078ec0ff */
[----:B------:R-:W-:Y:S01]  /*4300*/  IMAD.U32 R34, R126, 0x10000, RZ ;  /* 0x000100007e227824 */ /* 0x000fe200078e00ff */
[----:B------:R-:W-:Y:S01]  /*4310*/  LOP3.LUT R124, R123, 0xffff0000, RZ, 0xc0, !PT ;  /* 0xffff00007b7c7812 */ /* 0x000fe200078ec0ff */
[----:B------:R-:W-:Y:S01]  /*4320*/  IMAD.U32 R43, R131, 0x10000, RZ ;  /* 0x00010000832b7824 */ /* 0x000fe200078e00ff */
[----:B------:R-:W-:Y:S01]  /*4330*/  SHF.R.U64 R122, R32, 0x10, R33 ;  /* 0x00000010207a7819 */ /* 0x000fe20000001221 */
[----:B------:R-:W-:Y:S01]  /*4340*/  FMUL.FTZ R132, R53, R128 ;  /* 0x0000008035847220 */ /* 0x000fe20000410000 */
[----:B------:R-:W-:Y:S01]  /*4350*/  FMUL.FTZ R136, R57, R34 ;  /* 0x0000002239887220 */ /* 0x000fe20000410000 */
[-C--:B------:R-:W-:Y:S01]  /*4360*/  FMUL.FTZ R134, R53, R124.reuse ;  /* 0x0000007c35867220 */ /* 0x080fe20000410000 */
[-C--:B------:R-:W-:Y:S01]  /*4370*/  FMUL.FTZ R53, R57, R43.reuse ;  /* 0x0000002b39357220 */ /* 0x080fe20000410000 */
[----:B------:R-:W-:Y:S01]  /*4380*/  FFMA.FTZ R132, R35, R124, -R132 ;  /* 0x0000007c23847223 */ /* 0x000fe20000010884 */
[----:B------:R-:W-:Y:S01]  /*4390*/  LOP3.LUT R59, R59, 0xffff0000, RZ, 0xc0, !PT ;  /* 0xffff00003b3b7812 */ /* 0x000fe200078ec0ff */
[C---:B------:R-:W-:Y:S01]  /*43a0*/  FFMA.FTZ R136, R40.reuse, R43, R136 ;  /* 0x0000002b28887223 */ /* 0x040fe20000010088 */
[----:B------:R-:W-:Y:S01]  /*43b0*/  LOP3.LUT R124, R131, 0xffff0000, RZ, 0xc0, !PT ;  /* 0xffff0000837c7812 */ /* 0x000fe200078ec0ff */
[----:B------:R-:W-:Y:S01]  /*43c0*/  FFMA.FTZ R123, R40, R34, -R53 ;  /* 0x00000022287b7223 */ /* 0x000fe20000010835 */
[----:B------:R-:W-:Y:S01]  /*43d0*/  LOP3.LUT R126, R126, 0xffff0000, RZ, 0xc0, !PT ;  /* 0xffff00007e7e7812 */ /* 0x000fe200078ec0ff */
[----:B------:R-:W-:Y:S01]  /*43e0*/  FFMA.FTZ R134, R35, R128, R134 ;  /* 0x0000008023867223 */ /* 0x000fe20000010086 */
[----:B------:R-:W-:Y:S01]  /*43f0*/  PRMT R122, R115, 0x5432, R122 ;  /* 0x00005432737a7816 */ /* 0x000fe2000000007a */
[----:B------:R-:W-:Y:S01]  /*4400*/  IMAD.U32 R40, R127, 0x10000, RZ ;  /* 0x000100007f287824 */ /* 0x000fe200078e00ff */
[----:B------:R-:W-:Y:S01]  /*4410*/  LOP3.LUT R41, R55, 0xffff0000, RZ, 0xc0, !PT ;  /* 0xffff000037297812 */ /* 0x000fe200078ec0ff */
[C---:B------:R-:W-:Y:S01]  /*4420*/  FMUL.FTZ R128, R59.reuse, R124 ;  /* 0x0000007c3b807220 */ /* 0x040fe20000410000 */
[----:B------:R-:W-:Y:S01]  /*4430*/  LOP3.LUT R56, R56, 0xffff0000, RZ, 0xc0, !PT ;  /* 0xffff000038387812 */ /* 0x000fe200078ec0ff */
[----:B------:R-:W-:Y:S01]  /*4440*/  FMUL.FTZ R138, R59, R126 ;  /* 0x0000007e3b8a7220 */ /* 0x000fe20000410000 */
[----:B------:R-:W-:Y:S01]  /*4450*/  LOP3.LUT R127, R127, 0xffff0000, RZ, 0xc0, !PT ;  /* 0xffff00007f7f7812 */ /* 0x000fe200078ec0ff */
[----:B------:R-:W-:-:S02]  /*4460*/  IMAD.U32 R34, R122, 0x10000, RZ ;  /* 0x000100007a227824 */ /* 0x000fc400078e00ff */
[C---:B------:R-:W-:Y:S01]  /*4470*/  FFMA.FTZ R128, R41.reuse, R126, -R128 ;  /* 0x0000007e29807223 */ /* 0x040fe20000010880 */
[C---:B------:R-:W-:Y:S01]  /*4480*/  IMAD.U32 R33, R52.reuse, 0x10000, RZ ;  /* 0x0001000034217824 */ /* 0x040fe200078e00ff */
[----:B------:R-:W-:Y:S01]  /*4490*/  LOP3.LUT R52, R52, 0xffff0000, RZ, 0xc0, !PT ;  /* 0xffff000034347812 */ /* 0x000fe200078ec0ff */
[----:B------:R-:W-:Y:S01]  /*44a0*/  FFMA.FTZ R59, R41, R124, R138 ;  /* 0x0000007c293b7223 */ /* 0x000fe2000001008a */
[----:B------:R-:W-:Y:S01]  /*44b0*/  LOP3.LUT R35, R122, 0xffff0000, RZ, 0xc0, !PT ;  /* 0xffff00007a237812 */ /* 0x000fe200078ec0ff */
[----:B------:R-:W-:Y:S01]  /*44c0*/  FMUL.FTZ R122, R42, R40 ;  /* 0x000000282a7a7220 */ /* 0x000fe20000410000 */
[----:B------:R-:W-:Y:S01]  /*44d0*/  PRMT R130, R116, 0x5432, R130 ;  /* 0x0000543274827816 */ /* 0x000fe20000000082 */
[-C--:B------:R-:W-:Y:S01]  /*44e0*/  FMUL.FTZ R43, R42, R34.reuse ;  /* 0x000000222a2b7220 */ /* 0x080fe20000410000 */
[----:B------:R-:W-:Y:S01]  /*44f0*/  FMUL.FTZ R41, R56, R127 ;  /* 0x0000007f38297220 */ /* 0x000fe20000410000 */
[----:B------:R-:W-:Y:S02]  /*4500*/  IMAD.U32 R55, R58, 0x10000, RZ ;  /* 0x000100003a377824 */ /* 0x000fe400078e00ff */
[C---:B------:R-:W-:Y:S01]  /*4510*/  FFMA.FTZ R122, R33.reuse, R34, -R122 ;  /* 0x00000022217a7223 */ /* 0x040fe2000001087a */
[----:B------:R-:W-:Y:S01]  /*4520*/  FFMA.FTZ R43, R33, R40, R43 ;  /* 0x00000028212b7223 */ /* 0x000fe2000001002b */
[-C--:B------:R-:W-:Y:S01]  /*4530*/  FMUL.FTZ R53, R56, R35.reuse ;  /* 0x0000002338357220 */ /* 0x080fe20000410000 */
[----:B------:R-:W-:Y:S01]  /*4540*/  FFMA.FTZ R41, R52, R35, -R41 ;  /* 0x0000002334297223 */ /* 0x000fe20000010829 */
[----:B------:R-:W-:Y:S01]  /*4550*/  LOP3.LUT R58, R58, 0xffff0000, RZ, 0xc0, !PT ;  /* 0xffff00003a3a7812 */ /* 0x000fe200078ec0ff */
[C---:B------:R-:W-:Y:S01]  /*4560*/  IMAD.U32 R34, R130.reuse, 0x10000, RZ ;  /* 0x0001000082227824 */ /* 0x040fe200078e00ff */
[----:B------:R-:W-:Y:S01]  /*4570*/  LOP3.LUT R35, R130, 0xffff0000, RZ, 0xc0, !PT ;  /* 0xffff000082237812 */ /* 0x000fe200078ec0ff */
[C---:B------:R-:W-:Y:S01]  /*4580*/  IMAD.U32 R33, R125.reuse, 0x10000, RZ ;  /* 0x000100007d217824 */ /* 0x040fe200078e00ff */
[----:B------:R-:W-:Y:S01]  /*4590*/  LOP3.LUT R125, R125, 0xffff0000, RZ, 0xc0, !PT ;  /* 0xffff00007d7d7812 */ /* 0x000fe200078ec0ff */
[----:B------:R-:W-:Y:S01]  /*45a0*/  FFMA.FTZ R52, R52, R127, R53 ;  /* 0x0000007f34347223 */ /* 0x000fe20000010035 */
[----:B------:R-:W-:-:S02]  /*45b0*/  IMAD.U32 R32, R54, 0x10000, RZ ;  /* 0x0001000036207824 */ /* 0x000fc400078e00ff */
[CC--:B------:R-:W-:Y:S01]  /*45c0*/  FMUL.FTZ R53, R55.reuse, R34.reuse ;  /* 0x0000002237357220 */ /* 0x0c0fe20000410000 */
        /* <DEDUP_REMOVED lines=8> */
[----:B------:R-:W-:Y:S02]  /*4650*/  F2FP.BF16.F32.PACK_AB R132, R132, R133 ;  /* 0x000000858484723e */ /* 0x000fe400000010ff */
        /* <DEDUP_REMOVED lines=9> */
[----:B------:R-:W-:-:S07]  /*46f0*/  F2FP.BF16.F32.PACK_AB R59, R59, R136 ;  /* 0x000000883b3b723e */ /* 0x000fce00000010ff */
.L_x_13964:
[----:B------:R-:W-:Y:S05]  /*4700*/  BSYNC B2 ;  /* 0x0000000000027941 */ /* 0x000fea0003800000 */
.L_x_13963:
        /* <DEDUP_REMOVED lines=12> */
.L_x_13962:
[----:B------:R-:W-:Y:S05]  /*47d0*/  BSYNC B1 ;  /* 0x0000000000017941 */ /* 0x000fea0003800000 */
.L_x_13961:
        /* <DEDUP_REMOVED lines=117> */
.L_x_13966:
[----:B------:R-:W-:Y:S05]  /*4f30*/  BSYNC B1 ;  /* 0x0000000000017941 */ /* 0x000fea0003800000 */
.L_x_13965:
        /* <DEDUP_REMOVED lines=10> */
.L_x_13934:
[----:B------:R-:W-:-:S13]  /*4fe0*/  ISETP.NE.AND P3, PT, R208, 0x3, PT ;  /* 0x00000003d000780c */ /* 0x000fda0003f65270 */
[----:B------:R-:W-:Y:S05]  /*4ff0*/  @!P3 BRA `(.L_x_13967) ;  /* 0x000000000004b947 */ /* 0x000fea0003800000 */
[----:B------:R-:W-:Y:S01]  /*5000*/  BPT.TRAP 0x1 ;  /* 0x000000040000795c */ /* 0x000fe20000300000 */
.L_x_13967:
[----:B------:R-:W-:Y:S01]  /*5010*/  IMAD R96, R2, 0x8, R18 ;  /* 0x0000000802607824 */ /* 0x000fe200078e0212 */
[----:B------:R-:W-:Y:S01]  /*5020*/  SHF.L.U32 R107, R206, 0x1f, RZ ;  /* 0x0000001fce6b7819 */ /* 0x000fe200000006ff */
[----:B------:R-:W-:Y:S01]  /*5030*/  IMAD R106, R27, -0x60, R24 ;  /* 0xffffffa01b6a7824 */ /* 0x000fe200078e0218 */
[----:B------:R-:W-:Y:S02]  /*5040*/  BSSY B1, `(.L_x_13968) ;  /* 0x0000004000017945 */ /* 0x000fe40003800000 */
[----:B------:R-:W0:Y:S02]  /*5050*/  SYNCS.PHASECHK.TRANS64.TRYWAIT P4, [R96+URZ+0x22890], R107 ;  /* 0x0228906b600075a7 */ /* 0x000e24000808017f */
[----:B------:R-:W-:Y:S01]  /*5060*/  VIMNMX R106, R106, 0x60, PT ;  /* 0x000000606a6a7848 */ /* 0x000fe20003fe0100 */
[----:B0-----:R-:W-:Y:S06]  /*5070*/  @!P4 BRA `(.L_x_13969) ;  /* 0x000001580048c947 */ /* 0x001fec0003800000 */
.L_x_14234:
[----:B------:R-:W-:Y:S05]  /*5080*/  BSYNC B1 ;  /* 0x0000000000017941 */ /* 0x000fea0003800000 */
.L_x_13968:
        /* <DEDUP_REMOVED lines=8> */
.L_x_13971:
[----:B------:R-:W-:Y:S05]  /*5110*/  BSYNC B1 ;  /* 0x0000000000017941 */ /* 0x000fea0003800000 */
.L_x_13970:
[----:B------:R-:W-:Y:S05]  /*5120*/  @P4 BRA `(.L_x_13951) ;  /* 0x0000000000104947 */ /* 0x000fea0003800000 */
[----:B-1----:R-:W1:Y:S04]  /*5130*/  @!P1 LDS.128 R32, [R104+0x2000] ;  /* 0x0020000068209984 */ /* 0x002e680000000c00 */
[----:B------:R-:W2:Y:S04]  /*5140*/  @!P2 LDS.128 R40, [R102+0x2000] ;  /* 0x002000006628a984 */ /* 0x000ea80000000c00 */
[----:B-1----:R3:W-:Y:S04]  /*5150*/  @!P1 STG.E.128 desc[UR40][R44.64], R32 ;  /* 0x000000202c009986 */ /* 0x0027e8000c101d28 */
[----:B--2---:R3:W-:Y:S02]  /*5160*/  @!P2 STG.E.128 desc[UR40][R44.64+0x40], R40 ;  /* 0x000040282c00a986 */ /* 0x0047e4000c101d28 */
.L_x_13951:
[----:B------:R-:W-:Y:S05]  /*5170*/  BSYNC B0 ;  /* 0x0000000000007941 */ /* 0x000fea0003800000 */
.L_x_13933:
        /* <DEDUP_REMOVED lines=17> */
.L_x_13973:
[----:B------:R-:W-:Y:S05]  /*5290*/  BSYNC B0 ;  /* 0x0000000000007941 */ /* 0x000fea0003800000 */
.L_x_13972:
[----:B------:R-:W2:Y:S01]  /*52a0*/  SYNCS.PHASECHK.TRANS64.TRYWAIT P3, [R96+URZ+0x228b0], R107 ;  /* 0x0228b06b600075a7 */ /* 0x000ea2000806017f */
[----:B------:R-:W-:Y:S01]  /*52b0*/  ULDC UR44, c[0x0][0x320] ;  /* 0x0000c800002c7ab9 */ /* 0x000fe20000000800 */
[----:B------:R-:W-:Y:S01]  /*52c0*/  ULDC.64 UR38, c[0x0][0x328] ;  /* 0x0000ca0000267ab9 */ /* 0x000fe20000000a00 */
[----:B------:R-:W-:Y:S01]  /*52d0*/  ULDC.64 UR36, c[0x0][0x318] ;  /* 0x0000c60000247ab9 */ /* 0x000fe20000000a00 */
[----:B------:R-:W-:Y:S01]  /*52e0*/  BSSY B0, `(.L_x_13974) ;  /* 0x0000003000007945 */ /* 0x000fe20003800000 */
[----:B-1----:R-:W-:-:S03]  /*52f0*/  IMAD R32, R2, 0x6000, R79 ;  /* 0x0000600002207824 */ /* 0x002fc600078e024f */
[----:B--2---:R-:W-:Y:S05]  /*5300*/  @!P3 BRA `(.L_x_13975) ;  /* 0x0000015400b8b947 */ /* 0x004fea0003800000 */
.L_x_14235:
[----:B------:R-:W-:Y:S05]  /*5310*/  BSYNC B0 ;  /* 0x0000000000007941 */ /* 0x000fea0003800000 */
.L_x_13974:
        /* <DEDUP_REMOVED lines=39> */
.L_x_13977:
[----:B------:R-:W-:Y:S05]  /*5590*/  BSYNC B0 ;  /* 0x0000000000007941 */ /* 0x000fea0003800000 */
.L_x_13976:
        /* <DEDUP_REMOVED lines=37> */
.L_x_13979:
[----:B------:R-:W-:Y:S05]  /*57f0*/  BSYNC B0 ;  /* 0x0000000000007941 */ /* 0x000fea0003800000 */
.L_x_13978:
        /* <DEDUP_REMOVED lines=22> */
.L_x_13928:
[----:B------:R-:W0:Y:S01]  /*5960*/  LDC R0, c[0x0][0x448] ;  /* 0x00011200ff007b82 */ /* 0x000e220000000800 */
        /* <DEDUP_REMOVED lines=20> */
[----:B----4-:R-:W-:Y:S02]  /*5ab0*/  CS2R R96, SRZ ;  /* 0x0000000000607805 */ /* 0x010fe4000001ff00 */
[----:B------:R-:W-:Y:S02]  /*5ac0*/  CS2R R88, SRZ ;  /* 0x0000000000587805 */ /* 0x000fe4000001ff00 */
[----:B------:R-:W-:Y:S02]  /*5ad0*/  CS2R R84, SRZ ;  /* 0x0000000000547805 */ /* 0x000fe4000001ff00 */
[----:B0-----:R-:W-:Y:S01]  /*5ae0*/  ISETP.NE.AND P1, PT, R0, 0x1, PT ;  /* 0x000000010000780c */ /* 0x001fe20003f25270 */
        /* <DEDUP_REMOVED lines=12> */
[----:B------:R-:W0:Y:S01]  /*5bb0*/  @P1 LDC R3, c[0x0][0x44c] ;  /* 0x00011300ff031b82 */ /* 0x000e220000000800 */
        /* <DEDUP_REMOVED lines=23> */
[----:B0-----:R-:W-:Y:S01]  /*5d30*/  @P1 IMAD.HI.U32 R3, R0, R3, RZ ;  /* 0x0000000300031227 */ /* 0x001fe200078e00ff */
[----:B------:R-:W-:-:S02]  /*5d40*/  CS2R R42, SRZ ;  /* 0x00000000002a7805 */ /* 0x000fc4000001ff00 */
[----:B------:R-:W-:Y:S02]  /*5d50*/  CS2R R44, SRZ ;  /* 0x00000000002c7805 */ /* 0x000fe4000001ff00 */
[----:B------:R-:W-:Y:S02]  /*5d60*/  CS2R R40, SRZ ;  /* 0x0000000000287805 */ /* 0x000fe4000001ff00 */
[----:B------:R-:W-:Y:S02]  /*5d70*/  CS2R R34, SRZ ;  /* 0x0000000000227805 */ /* 0x000fe4000001ff00 */
[----:B------:R-:W-:Y:S02]  /*5d80*/  CS2R R36, SRZ ;  /* 0x0000000000247805 */ /* 0x000fe4000001ff00 */
[----:B------:R-:W-:Y:S02]  /*5d90*/  CS2R R32, SRZ ;  /* 0x0000000000207805 */ /* 0x000fe4000001ff00 */
[----:B------:R-:W-:-:S02]  /*5da0*/  CS2R R26, SRZ ;  /* 0x00000000001a7805 */ /* 0x000fc4000001ff00 */
[----:B-1----:R-:W-:Y:S01]  /*5db0*/  @P1 SHF.R.U32.HI R0, RZ, R4, R3 ;  /* 0x00000004ff001219 */ /* 0x002fe20000011603 */
[----:B------:R-:W-:Y:S01]  /*5dc0*/  IMAD.MOV.U32 R4, RZ, RZ, RZ ;  /* 0x000000ffff047224 */ /* 0x000fe200078e00ff */
[----:B------:R-:W-:-:S03]  /*5dd0*/  PLOP3.LUT P1, PT, PT, PT, PT, 0x80, 0x0 ;  /* 0x000000000000781c */ /* 0x000fc60003f2f070 */
[----:B------:R-:W-:Y:S01]  /*5de0*/  IMAD.IADD R0, R29, 0x1, R0 ;  /* 0x000000011d007824 */ /* 0x000fe200078e0200 */
[----:B------:R-:W-:-:S03]  /*5df0*/  CS2R R28, SRZ ;  /* 0x00000000001c7805 */ /* 0x000fc6000001ff00 */
[----:B------:R-:W-:-:S05]  /*5e00*/  IMAD.HI R0, R0, 0x2aaaaaab, RZ ;  /* 0x2aaaaaab00007827 */ /* 0x000fca00078e02ff */
[----:B------:R-:W-:-:S04]  /*5e10*/  SHF.R.U32.HI R3, RZ, 0x1f, R0 ;  /* 0x0000001fff037819 */ /* 0x000fc80000011600 */
[----:B------:R-:W-:Y:S01]  /*5e20*/  LEA.HI.SX32 R3, R0, R3, 0x1c ;  /* 0x0000000300037211 */ /* 0x000fe200078fe2ff */
[----:B------:R-:W-:-:S03]  /*5e30*/  IMAD.MOV.U32 R0, RZ, RZ, RZ ;  /* 0x000000ffff007224 */ /* 0x000fc600078e00ff */
[----:B------:R-:W-:Y:S01]  /*5e40*/  VIMNMX R216, R216, R3, PT ;  /* 0x00000003d8d87248 */ /* 0x000fe20003fe0100 */
[----:B------:R-:W-:-:S03]  /*5e50*/  IMAD.MOV.U32 R3, RZ, RZ, RZ ;  /* 0x000000ffff037224 */ /* 0x000fc600078e00ff */
[----:B------:R-:W-:Y:S01]  /*5e60*/  ISETP.GE.AND P2, PT, R216, 0x1, PT ;  /* 0x00000001d800780c */ /* 0x000fe20003f46270 */
[----:B------:R-:W-:-:S12]  /*5e70*/  @P0 BRA `(.L_x_13981) ;  /* 0x00000000000c0947 */ /* 0x000fd80003800000 */
[----:B------:R-:W0:Y:S01]  /*5e80*/  FENCE.VIEW.ASYNC.G ;  /* 0x00000000000073c6 */ /* 0x000e220000000100 */
[----:B------:R-:W-:Y:S05]  /*5e90*/  WARPSYNC.ALL ;  /* 0x0000000000007948 */ /* 0x000fea0003800000 */
[----:B0-----:R-:W-:Y:S06]  /*5ea0*/  BAR.ARV 0xc, 0x180 ;  /* 0x0306000000007b1d */ /* 0x001fec0000002000 */
.L_x_13981:
        /* <DEDUP_REMOVED lines=10> */
.L_x_14238:
        /* <DEDUP_REMOVED lines=26> */
.L_x_13985:
[----:B------:R-:W-:Y:S05]  /*60f0*/  BSYNC B6 ;  /* 0x0000000000067941 */ /* 0x000fea0003800000 */
.L_x_13984:
        /* <DEDUP_REMOVED lines=12> */
.L_x_13989:
[----:B-1----:R1:W2:Y:S02]  /*61c0*/  SYNCS.PHASECHK.TRANS64.TRYWAIT P0, [R18+URZ+0x22800], R3 ;  /* 0x02280003120075a7 */ /* 0x0022a4000800017f */
[----:B--2---:R-:W-:Y:S05]  /*61d0*/  @!P0 NANOSLEEP.SYNCS 0x989680 ;  /* 0x009896800000895d */ /* 0x004fea0003900000 */
[----:B------:R-:W2:Y:S02]  /*61e0*/  @!P0 SYNCS.PHASECHK.TRANS64 P0, [R18+URZ+0x22800], R3 ;  /* 0x02280003120085a7 */ /* 0x000ea4000800007f */
[----:B--2---:R-:W-:Y:S05]  /*61f0*/  @!P0 BRA `(.L_x_13989) ;  /* 0xfffffffc00f08947 */ /* 0x004fea000383ffff */
.L_x_13988:
[----:B------:R-:W-:Y:S05]  /*6200*/  BSYNC B0 ;  /* 0x0000000000007941 */ /* 0x000fea0003800000 */
.L_x_13987:
[----:B------:R-:W-:Y:S05]  /*6210*/  BRA `(.L_x_13990) ;  /* 0x0000002c00847947 */ /* 0x000fea0003800000 */
.L_x_13986:
        /* <DEDUP_REMOVED lines=30> */
.L_x_13992:
[----:B------:R-:W-:Y:S05]  /*6400*/  BSYNC B6 ;  /* 0x0000000000067941 */ /* 0x000fea0003800000 */
.L_x_13991:
        /* <DEDUP_REMOVED lines=39> */
.L_x_14244:
        /* <DEDUP_REMOVED lines=8> */
[----:B------:R-:W4:Y:S01]  /*6700*/  LDL R9, [R1+0x8] ;  /* 0x0000080001097983 */ /* 0x000f220000100800 */
        /* <DEDUP_REMOVED lines=8> */
[----:B------:R-:W-:Y:S02]  /*6790*/  CS2R R30, SRZ ;  /* 0x00000000001e7805 */ /* 0x000fe4000001ff00 */
[----:B------:R-:W-:Y:S01]  /*67a0*/  CS2R R20, SRZ ;  /* 0x0000000000147805 */ /* 0x000fe2000001ff00 */
[----:B------:R-:W-:Y:S01]  /*67b0*/  @!P2 IMAD.WIDE R10, R204, 0x2, R10 ;  /* 0x00000002cc0aa825 */ /* 0x000fe200078e020a */
[-C--:B------:R-:W-:Y:S02]  /*67c0*/  @!P3 IADD3 R26, P0, R0, R33.reuse, RZ ;  /* 0x00000021001ab210 */ /* 0x080fe40007f1e0ff */
[----:B----4-:R-:W-:Y:S01]  /*67d0*/  @!P3 IADD3 R32, P1, R14, R33, RZ ;  /* 0x000000210e20b210 */ /* 0x010fe20007f3e0ff */
[----:B------:R-:W-:Y:S01]  /*67e0*/  @!P2 IMAD.WIDE R12, R204, 0x2, R14 ;  /* 0x00000002cc0ca825 */ /* 0x000fe200078e020e */
[----:B------:R1:W5:Y:S04]  /*67f0*/  @!P2 LD.E.64 R28, desc[UR40][R10.64] ;  /* 0x000000280a1ca980 */ /* 0x000368000c101b00 */
[----:B------:R1:W5:Y:S01]  /*6800*/  @!P2 LD.E.64 R30, desc[UR40][R12.64] ;  /* 0x000000280c1ea980 */ /* 0x000362000c101b00 */
[----:B------:R-:W-:-:S05]  /*6810*/  @!P3 SHF.L.U64.HI R24, R207, 0x1, R9 ;  /* 0x00000001cf18b819 */ /* 0x000fca0000010209 */
[--C-:B------:R-:W-:Y:S02]  /*6820*/  @!P3 IMAD.X R27, R3, 0x1, R24.reuse, P0 ;  /* 0x00000001031bb824 */ /* 0x100fe400000e0618 */
[----:B------:R-:W-:Y:S01]  /*6830*/  @!P3 IMAD.X R33, R5, 0x1, R24, P1 ;  /* 0x000000010521b824 */ /* 0x000fe200008e0618 */
[----:B------:R-:W-:Y:S02]  /*6840*/  CS2R R24, SRZ ;  /* 0x0000000000187805 */ /* 0x000fe4000001ff00 */
[----:B------:R1:W5:Y:S04]  /*6850*/  @!P3 LD.E.64 R20, desc[UR40][R26.64] ;  /* 0x000000281a14b980 */ /* 0x000368000c101b00 */
[----:B------:R1:W5:Y:S02]  /*6860*/  @!P3 LD.E.64 R24, desc[UR40][R32.64] ;  /* 0x000000282018b980 */ /* 0x000364000c101b00 */
.L_x_13997:
[----:B------:R-:W-:Y:S05]  /*6870*/  BSYNC B1 ;  /* 0x0000000000017941 */ /* 0x000fea0003800000 */
.L_x_13996:
        /* <DEDUP_REMOVED lines=23> */
.L_x_14250:
        /* <DEDUP_REMOVED lines=12> */
[----:B------:R-:W4:Y:S01]  /*6ab0*/  LDL R15, [R1+0x8] ;  /* 0x00000800010f7983 */ /* 0x000f220000100800 */
[----:B------:R-:W-:Y:S01]  /*6ac0*/  ULDC UR4, c[0x0][0x3f4] ;  /* 0x0000fd0000047ab9 */ /* 0x000fe20000000800 */
[----:B---3--:R-:W-:Y:S01]  /*6ad0*/  IMAD.MOV.U32 R6, RZ, RZ, R0 ;  /* 0x000000ffff067224 */ /* 0x008fe200078e0000 */
[----:B------:R-:W-:Y:S01]  /*6ae0*/  ISETP.GE.AND P3, PT, R207, UR4, PT ;  /* 0x00000004cf007c0c */ /* 0x000fe2000bf66270 */
[----:B--2---:R-:W-:Y:S01]  /*6af0*/  IMAD.MOV.U32 R7, RZ, RZ, R3 ;  /* 0x000000ffff077224 */ /* 0x004fe200078e0003 */
[----:B------:R-:W-:Y:S02]  /*6b00*/  ISETP.GE.AND P2, PT, R204, UR4, PT ;  /* 0x00000004cc007c0c */ /* 0x000fe4000bf46270 */
[----:B------:R-:W-:-:S09]  /*6b10*/  CS2R R10, SRZ ;  /* 0x00000000000a7805 */ /* 0x000fd2000001ff00 */
[C---:B------:R-:W-:Y:S01]  /*6b20*/  @!P3 IMAD.SHL.U32 R9, R207.reuse, 0x2, RZ ;  /* 0x00000002cf09b824 */ /* 0x040fe200078e00ff */
[----:B------:R-:W-:Y:S02]  /*6b30*/  CS2R R12, SRZ ;  /* 0x00000000000c7805 */ /* 0x000fe4000001ff00 */
[----:B------:R-:W-:Y:S01]  /*6b40*/  CS2R R26, SRZ ;  /* 0x00000000001a7805 */ /* 0x000fe2000001ff00 */
[----:B------:R-:W-:Y:S01]  /*6b50*/  @!P2 IMAD.WIDE R6, R204, 0x2, R6 ;  /* 0x00000002cc06a825 */ /* 0x000fe200078e0206 */
[-C--:B------:R-:W-:Y:S02]  /*6b60*/  @!P3 IADD3 R32, P0, R0, R9.reuse, RZ ;  /* 0x000000090020b210 */ /* 0x080fe40007f1e0ff */
[----:B----4-:R-:W-:Y:S02]  /*6b70*/  @!P3 IADD3 R4, P1, R14, R9, RZ ;  /* 0x000000090e04b210 */ /* 0x010fe40007f3e0ff */
[----:B------:R0:W5:Y:S01]  /*6b80*/  @!P2 LD.E.64 R10, desc[UR40][R6.64] ;  /* 0x00000028060aa980 */ /* 0x000162000c101b00 */
[----:B------:R-:W-:Y:S01]  /*6b90*/  @!P3 SHF.L.U64.HI R8, R207, 0x1, R15 ;  /* 0x00000001cf08b819 */ /* 0x000fe2000001020f */
[----:B------:R-:W-:-:S04]  /*6ba0*/  IMAD.MOV.U32 R15, RZ, RZ, R5 ;  /* 0x000000ffff0f7224 */ /* 0x000fc800078e0005 */
[--C-:B------:R-:W-:Y:S02]  /*6bb0*/  @!P3 IMAD.X R33, R3, 0x1, R8.reuse, P0 ;  /* 0x000000010321b824 */ /* 0x100fe400000e0608 */
[----:B------:R-:W-:Y:S01]  /*6bc0*/  @!P3 IMAD.X R5, R5, 0x1, R8, P1 ;  /* 0x000000010505b824 */ /* 0x000fe200008e0608 */
[----:B------:R-:W-:Y:S01]  /*6bd0*/  CS2R R8, SRZ ;  /* 0x0000000000087805 */ /* 0x000fe2000001ff00 */
[----:B------:R-:W-:Y:S01]  /*6be0*/  @!P2 IMAD.WIDE R14, R204, 0x2, R14 ;  /* 0x00000002cc0ea825 */ /* 0x000fe200078e020e */
[----:B------:R0:W5:Y:S04]  /*6bf0*/  @!P3 LD.E.64 R26, desc[UR40][R32.64] ;  /* 0x00000028201ab980 */ /* 0x000168000c101b00 */
[----:B------:R0:W5:Y:S04]  /*6c00*/  @!P2 LD.E.64 R12, desc[UR40][R14.64] ;  /* 0x000000280e0ca980 */ /* 0x000168000c101b00 */
[----:B------:R0:W5:Y:S02]  /*6c10*/  @!P3 LD.E.64 R8, desc[UR40][R4.64] ;  /* 0x000000280408b980 */ /* 0x000164000c101b00 */
.L_x_14000:
[----:B------:R-:W-:Y:S05]  /*6c20*/  BSYNC B1 ;  /* 0x0000000000017941 */ /* 0x000fea0003800000 */
.L_x_13999:
[----:B------:R-:W1:Y:S01]  /*6c30*/  SYNCS.PHASECHK.TRANS64.TRYWAIT P0, [R18+URZ+0x22800], R35 ;  /* 0x02280023120075a7 */ /* 0x000e62000800017f */
[----:B--2---:R-:W-:Y:S01]  /*6c40*/  LOP3.LUT R3, R34, 0x1c0, RZ, 0xc0, !PT ;  /* 0x000001c022037812 */ /* 0x004fe200078ec0ff */
[----:B0----5:R-:W-:Y:S01]  /*6c50*/  IMAD.MOV.U32 R4, RZ, RZ, R26 ;  /* 0x000000ffff047224 */ /* 0x021fe200078e001a */
[----:B------:R-:W-:Y:S01]  /*6c60*/  VIADDMNMX R40, R37, -R210, 0x80, PT ;  /* 0x0000008025287446 */ /* 0x000fe200038009d2 */
[----:B------:R-:W-:Y:S01]  /*6c70*/  IMAD.MOV.U32 R5, RZ, RZ, R11 ;  /* 0x000000ffff057224 */ /* 0x000fe200078e000b */
        /* <DEDUP_REMOVED lines=20> */
[C---:B------:R-:W-:Y:S01]  /*6dc0*/  VIADD R4, R3.reuse, 0x18400 ;  /* 0x0001840003047836 */ /* 0x040fe20000000000 */
[----:B------:R-:W-:Y:S01]  /*6dd0*/  ISETP.GE.AND P1, PT, R22, R40, PT ;  /* 0x000000281600720c */ /* 0x000fe20003f26270 */
[----:B------:R-:W-:Y:S01]  /*6de0*/  VIADD R0, R3, 0x18440 ;  /* 0x0001844003007836 */ /* 0x000fe20000000000 */
[----:B-1----:R-:W-:Y:S11]  /*6df0*/  @!P0 BRA `(.L_x_14002) ;  /* 0x00000140002c8947 */ /* 0x002ff60003800000 */
.L_x_14251:
[----:B------:R-:W-:Y:S05]  /*6e00*/  BSYNC B1 ;  /* 0x0000000000017941 */ /* 0x000fea0003800000 */
.L_x_14001:
        /* <DEDUP_REMOVED lines=55> */
.L_x_14006:
[----:B------:R-:W-:Y:S05]  /*7180*/  BSYNC B2 ;  /* 0x0000000000027941 */ /* 0x000fea0003800000 */
.L_x_14005:
        /* <DEDUP_REMOVED lines=47> */
.L_x_14004:
[----:B------:R-:W-:Y:S05]  /*7480*/  BSYNC B1 ;  /* 0x0000000000017941 */ /* 0x000fea0003800000 */
.L_x_14003:
        /* <DEDUP_REMOVED lines=53> */
.L_x_14009:
[----:B------:R-:W-:Y:S05]  /*77e0*/  BSYNC B1 ;  /* 0x0000000000017941 */ /* 0x000fea0003800000 */
.L_x_14008:
[----:B------:R-:W-:Y:S05]  /*77f0*/  @P1 BRA `(.L_x_14007) ;  /* 0x0000001400e81947 */ /* 0x000fea0003800000 */
[----:B-1----:R-:W1:Y:S01]  /*7800*/  LDS.128 R4, [R0+0x2000] ;  /* 0x0020000000047984 */ /* 0x002e620000000c00 */
[----:B------:R-:W-:Y:S02]  /*7810*/  SHF.R.U32.HI R15, RZ, 0x10, R9 ;  /* 0x00000010ff0f7819 */ /* 0x000fe40000011609 */
[----:B------:R-:W-:Y:S02]  /*7820*/  SHF.R.U32.HI R12, RZ, 0x10, R27 ;  /* 0x00000010ff0c7819 */ /* 0x000fe4000001161b */
[----:B------:R-:W-:Y:S02]  /*7830*/  PRMT R15, R44, 0x5410, R15 ;  /* 0x000054102c0f7816 */ /* 0x000fe4000000000f */
[----:B------:R-:W-:Y:S02]  /*7840*/  PRMT R12, R45, 0x5432, R12 ;  /* 0x000054322d0c7816 */ /* 0x000fe4000000000c */
[----:B----4-:R-:W-:Y:S01]  /*7850*/  SHF.R.U64 R14, R8, 0x10, R9 ;  /* 0x00000010080e7819 */ /* 0x010fe20000001209 */
        /* <DEDUP_REMOVED lines=41> */
.L_x_13994:
        /* <DEDUP_REMOVED lines=73> */
[----:B------:R-:W-:Y:S02]  /*7f80*/  IMAD.MOV.U32 R13, RZ, RZ, R4 ;  /* 0x000000ffff0d7224 */ /* 0x000fe400078e0004 */
[----:B------:R-:W-:Y:S01]  /*7f90*/  IMAD.MOV.U32 R15, RZ, RZ, R5 ;  /* 0x000000ffff0f7224 */ /* 0x000fe200078e0005 */
[----:B------:R-:W-:-:S02]  /*7fa0*/  PRMT R21, R11, 0x5410, R12 ;  /* 0x000054100b157816 */ /* 0x000fc4000000000c */
[----:B------:R-:W-:Y:S02]  /*7fb0*/  PRMT R9, R9, 0x5410, R13 ;  /* 0x0000541009097816 */ /* 0x000fe4000000000d */
[----:B012---:R-:W-:-:S07]  /*7fc0*/  PRMT R42, R15, 0x7610, R42 ;  /* 0x000076100f2a7816 */ /* 0x007fce000000002a */
.L_x_14261:
        /* <DEDUP_REMOVED lines=23> */
.L_x_14012:
[----:B------:R-:W-:Y:S05]  /*8140*/  BSYNC B1 ;  /* 0x0000000000017941 */ /* 0x000fea0003800000 */
.L_x_14011:
        /* <DEDUP_REMOVED lines=20> */
.L_x_14262:
[----:B------:R-:W-:Y:S05]  /*8290*/  BSYNC B1 ;  /* 0x0000000000017941 */ /* 0x000fea0003800000 */
.L_x_14013:
[----:B------:R-:W-:Y:S04]  /*82a0*/  BSSY B1, `(.L_x_14015) ;  /* 0x000006a000017945 */ /* 0x000fe80003800000 */
[----:B------:R-:W-:Y:S05]  /*82b0*/  @P2 BRA `(.L_x_14016) ;  /* 0x0000000400a02947 */ /* 0x000fea0003800000 */
[----:B------:R-:W-:Y:S01]  /*82c0*/  IMAD.SHL.U32 R0, R234, 0x40, RZ ;  /* 0x00000040ea007824 */ /* 0x000fe200078e00ff */
[----:B------:R-:W-:Y:S01]  /*82d0*/  SHF.R.U64 R20, R40, 0x10, R41 ;  /* 0x0000001028147819 */ /* 0x000fe20000001229 */
[----:B------:R-:W-:Y:S01]  /*82e0*/  IMAD.IADD R8, R16, 0x1, R37 ;  /* 0x0000000110087824 */ /* 0x000fe200078e0225 */
[----:B------:R-:W-:Y:S02]  /*82f0*/  SHF.R.U32.HI R40, RZ, 0x10, R41 ;  /* 0x00000010ff287819 */ /* 0x000fe40000011629 */
[----:B-1----:R-:W-:Y:S02]  /*8300*/  LOP3.LUT R11, R0, 0x1c0, RZ, 0xc0, !PT ;  /* 0x000001c0000b7812 */ /* 0x002fe400078ec0ff */
[----:B------:R-:W-:Y:S02]  /*8310*/  SHF.R.U64 R41, R6, 0x10, R7 ;  /* 0x0000001006297819 */ /* 0x000fe40000001207 */
[----:B------:R-:W-:Y:S02]  /*8320*/  SHF.R.U32.HI R13, RZ, 0x3, R11 ;  /* 0x00000003ff0d7819 */ /* 0x000fe4000001160b */
[----:B------:R-:W-:-:S02]  /*8330*/  LOP3.LUT R8, R11, 0x38, R8, 0xf8, !PT ;  /* 0x000000380b087812 */ /* 0x000fc400078ef808 */
[----:B------:R-:W-:Y:S02]  /*8340*/  LOP3.LUT R0, R11, 0x38, R16, 0xf8, !PT ;  /* 0x000000380b007812 */ /* 0x000fe400078ef810 */
[-C--:B------:R-:W-:Y:S02]  /*8350*/  LOP3.LUT R11, R8, R13.reuse, RZ, 0x3c, !PT ;  /* 0x0000000d080b7212 */ /* 0x080fe400078e3cff */
[----:B------:R-:W-:Y:S02]  /*8360*/  LOP3.LUT R3, R0, R13, RZ, 0x3c, !PT ;  /* 0x0000000d00037212 */ /* 0x000fe400078e3cff */
[----:B------:R-:W-:Y:S01]  /*8370*/  SHF.R.U64 R0, R38, 0x10, R39 ;  /* 0x0000001026007819 */ /* 0x000fe20000001227 */
[----:B------:R-:W-:Y:S01]  /*8380*/  IMAD R11, R214, 0x200, R11 ;  /* 0x00000200d60b7824 */ /* 0x000fe200078e020b */
[----:B------:R-:W-:Y:S01]  /*8390*/  SHF.R.U64 R44, R4, 0x10, R5 ;  /* 0x00000010042c7819 */ /* 0x000fe20000001205 */
[----:B------:R-:W-:Y:S01]  /*83a0*/  IMAD R3, R214, 0x200, R3 ;  /* 0x00000200d6037824 */ /* 0x000fe200078e0203 */
[----:B------:R-:W-:Y:S01]  /*83b0*/  PRMT R41, R21, 0x5410, R41 ;  /* 0x0000541015297816 */ /* 0x000fe20000000029 */
[--C-:B------:R-:W-:Y:S01]  /*83c0*/  IMAD R49, R11, 0x2, R18.reuse ;  /* 0x000000020b317824 */ /* 0x100fe200078e0212 */
[----:B------:R-:W-:Y:S01]  /*83d0*/  SHF.R.U32.HI R43, RZ, 0x10, R7 ;  /* 0x00000010ff2b7819 */ /* 0x000fe20000011607 */
        /* <DEDUP_REMOVED lines=8> */
[----:B------:R-:W-:Y:S02]  /*8460*/  SHF.R.U32.HI R45, RZ, 0x10, R5 ;  /* 0x00000010ff2d7819 */ /* 0x000fe40000011605 */
[----:B------:R-:W-:-:S02]  /*8470*/  PRMT R40, R10, 0x5410, R3 ;  /* 0x000054100a287816 */ /* 0x000fc40000000003 */
[----:B------:R-:W-:Y:S01]  /*8480*/  PRMT R43, R21, 0x5432, R43 ;  /* 0x00005432152b7816 */ /* 0x000fe2000000002b */
        /* <DEDUP_REMOVED lines=8> */
[----:B------:R-:W-:Y:S01]  /*8510*/  IMAD.U32 R33, R41, 0x10000, RZ ;  /* 0x0001000029217824 */ /* 0x000fe200078e00ff */
[C---:B0-----:R-:W-:Y:S01]  /*8520*/  LOP3.LUT R3, R12.reuse, 0xffff0000, RZ, 0xc0, !PT ;  /* 0xffff00000c037812 */ /* 0x041fe200078ec0ff */
[----:B------:R-:W-:Y:S01]  /*8530*/  IMAD.U32 R0, R12, 0x10000, RZ ;  /* 0x000100000c007824 */ /* 0x000fe200078e00ff */
[C---:B------:R-:W-:Y:S01]  /*8540*/  LOP3.LUT R12, R13.reuse, 0xffff0000, RZ, 0xc0, !PT ;  /* 0xffff00000d0c7812 */ /* 0x040fe200078ec0ff */
[----:B------:R-:W-:Y:S01]  /*8550*/  FMUL.FTZ R47, R8, R33 ;  /* 0x00000021082f7220 */ /* 0x000fe20000410000 */
[----:B------:R-:W-:Y:S01]  /*8560*/  IMAD.U32 R4, R13, 0x10000, RZ ;  /* 0x000100000d047824 */ /* 0x000fe200078e00ff */
[C---:B------:R-:W-:Y:S01]  /*8570*/  LOP3.LUT R6, R14.reuse, 0xffff0000, RZ, 0xc0, !PT ;  /* 0xffff00000e067812 */ /* 0x040fe200078ec0ff */
[----:B------:R-:W-:Y:S01]  /*8580*/  IMAD.U32 R5, R14, 0x10000, RZ ;  /* 0x000100000e057824 */ /* 0x000fe200078e00ff */
[C---:B------:R-:W-:Y:S01]  /*8590*/  LOP3.LUT R14, R15.reuse, 0xffff0000, RZ, 0xc0, !PT ;  /* 0xffff00000f0e7812 */ /* 0x040fe200078ec0ff */
[----:B------:R-:W-:Y:S01]  /*85a0*/  IMAD.U32 R7, R15, 0x10000, RZ ;  /* 0x000100000f077824 */ /* 0x000fe200078e00ff */
[C---:B------:R-:W-:Y:S01]  /*85b0*/  LOP3.LUT R13, R34.reuse, 0xffff0000, RZ, 0xc0, !PT ;  /* 0xffff0000220d7812 */ /* 0x040fe200078ec0ff */
[----:B------:R-:W-:-:S02]  /*85c0*/  IMAD.U32 R11, R34, 0x10000, RZ ;  /* 0x00010000220b7824 */ /* 0x000fc400078e00ff */
[-C--:B------:R-:W-:Y:S01]  /*85d0*/  FMUL.FTZ R41, R8, R21.reuse ;  /* 0x0000001508297220 */ /* 0x080fe20000410000 */
[C---:B------:R-:W-:Y:S01]  /*85e0*/  IMAD.U32 R15, R35.reuse, 0x10000, RZ ;  /* 0x00010000230f7824 */ /* 0x040fe200078e00ff */
[----:B------:R-:W-:Y:S01]  /*85f0*/  LOP3.LUT R34, R35, 0xffff0000, RZ, 0xc0, !PT ;  /* 0xffff000023227812 */ /* 0x000fe200078ec0ff */
[----:B------:R-:W-:Y:S01]  /*8600*/  FFMA.FTZ R47, R0, R21, -R47 ;  /* 0x00000015002f7223 */ /* 0x000fe2000001082f */
[----:B------:R-:W-:Y:S02]  /*8610*/  IMAD.U32 R35, R43, 0x10000, RZ ;  /* 0x000100002b237824 */ /* 0x000fe400078e00ff */
[C---:B------:R-:W-:Y:S01]  /*8620*/  FMUL.FTZ R8, R9.reuse, R42 ;  /* 0x0000002a09087220 */ /* 0x040fe20000410000 */
[----:B------:R-:W-:Y:S02]  /*8630*/  IMAD.U32 R21, R38, 0x10000, RZ ;  /* 0x0001000026157824 */ /* 0x000fe400078e00ff */
[----:B------:R-:W-:Y:S01]  /*8640*/  FFMA.FTZ R41, R0, R33, R41 ;  /* 0x0000002100297223 */ /* 0x000fe20000010029 */
[-C--:B------:R-:W-:Y:S01]  /*8650*/  FMUL.FTZ R0, R9, R20.reuse ;  /* 0x0000001409007220 */ /* 0x080fe20000410000 */
[----:B------:R-:W-:Y:S01]  /*8660*/  FFMA.FTZ R20, R3, R20, -R8 ;  /* 0x0000001403147223 */ /* 0x000fe20000010808 */
[C---:B------:R-:W-:Y:S01]  /*8670*/  FMUL.FTZ R9, R10.reuse, R35 ;  /* 0x000000230a097220 */ /* 0x040fe20000410000 */
[----:B------:R-:W-:Y:S01]  /*8680*/  LOP3.LUT R43, R43, 0xffff0000, RZ, 0xc0, !PT ;  /* 0xffff00002b2b7812 */ /* 0x000fe200078ec0ff */
[----:B------:R-:W-:Y:S01]  /*8690*/  FMUL.FTZ R10, R10, R21 ;  /* 0x000000150a0a7220 */ /* 0x000fe20000410000 */
[----:B------:R-:W-:-:S02]  /*86a0*/  IMAD.U32 R8, R44, 0x10000, RZ ;  /* 0x000100002c087824 */ /* 0x000fc400078e00ff */
[----:B------:R-:W-:Y:S01]  /*86b0*/  FFMA.FTZ R42, R3, R42, R0 ;  /* 0x0000002a032a7223 */ /* 0x000fe20000010000 */
[----:B------:R-:W-:Y:S01]  /*86c0*/  LOP3.LUT R3, R38, 0xffff0000, RZ, 0xc0, !PT ;  /* 0xffff000026037812 */ /* 0x000fe200078ec0ff */
[C---:B------:R-:W-:Y:S01]  /*86d0*/  FFMA.FTZ R9, R4.reuse, R21, -R9 ;  /* 0x0000001504097223 */ /* 0x040fe20000010809 */
[----:B------:R-:W-:Y:S01]  /*86e0*/  FFMA.FTZ R35, R4, R35, R10 ;  /* 0x0000002304237223 */ /* 0x000fe2000001000a */
[----:B------:R-:W-:Y:S02]  /*86f0*/  IMAD.U32 R0, R39, 0x10000, RZ ;  /* 0x0001000027007824 */ /* 0x000fe400078e00ff */
[----:B------:R-:W-:Y:S01]  /*8700*/  FMUL.FTZ R38, R11, R8 ;  /* 0x000000080b267220 */ /* 0x000fe20000410000 */
[C---:B------:R-:W-:Y:S01]  /*8710*/  FMUL.FTZ R21, R32.reuse, R43 ;  /* 0x0000002b20157220 */ /* 0x040fe20000410000 */
[----:B------:R-:W-:Y:S02]  /*8720*/  IMAD.U32 R10, R45, 0x10000, RZ ;  /* 0x000100002d0a7824 */ /* 0x000fe400078e00ff */
[----:B------:R-:W-:Y:S01]  /*8730*/  FMUL.FTZ R33, R32, R3 ;  /* 0x0000000320217220 */ /* 0x000fe20000410000 */
[----:B------:R-:W-:-:S02]  /*8740*/  IMAD.U32 R4, R40, 0x10000, RZ ;  /* 0x0001000028047824 */ /* 0x000fc400078e00ff */
[-C--:B------:R-:W-:Y:S01]  /*8750*/  FMUL.FTZ R11, R11, R0.reuse ;  /* 0x000000000b0b7220 */ /* 0x080fe20000410000 */
[----:B------:R-:W-:Y:S01]  /*8760*/  FFMA.FTZ R38, R5, R0, -R38 ;  /* 0x0000000005267223 */ /* 0x000fe20000010826 */
[----:B------:R-:W-:Y:S01]  /*8770*/  LOP3.LUT R44, R44, 0xffff0000, RZ, 0xc0, !PT ;  /* 0xffff00002c2c7812 */ /* 0x000fe200078ec0ff */
[----:B------:R-:W-:Y:S01]  /*8780*/  FFMA.FTZ R32, R12, R3, -R21 ;  /* 0x000000030c207223 */ /* 0x000fe20000010815 */
[C---:B------:R-:W-:Y:S01]  /*8790*/  FMUL.FTZ R46, R15.reuse, R10 ;  /* 0x0000000a0f2e7220 */ /* 0x040fe20000410000 */
[----:B------:R-:W-:Y:S01]  /*87a0*/  FMUL.FTZ R0, R15, R4 ;  /* 0x000000040f007220 */ /* 0x000fe20000410000 */
[----:B------:R-:W-:Y:S01]  /*87b0*/  LOP3.LUT R39, R39, 0xffff0000, RZ, 0xc0, !PT ;  /* 0xffff000027277812 */ /* 0x000fe200078ec0ff */
[----:B------:R-:W-:Y:S01]  /*87c0*/  FFMA.FTZ R11, R5, R8, R11 ;  /* 0x00000008050b7223 */ /* 0x000fe2000001000b */
        /* <DEDUP_REMOVED lines=23> */
.L_x_14016:
[----:B------:R-:W-:Y:S05]  /*8940*/  BSYNC B1 ;  /* 0x0000000000017941 */ /* 0x000fea0003800000 */
.L_x_14015:
        /* <DEDUP_REMOVED lines=12> */
[--C-:B------:R-:W-:Y:S02]  /*8a10*/  SHF.R.U64 R30, R24, 0x10, R25.reuse ;  /* 0x00000010181e7819 */ /* 0x100fe40000001219 */
[----:B------:R-:W-:Y:S02]  /*8a20*/  SHF.R.U32.HI R32, RZ, 0x10, R25 ;  /* 0x00000010ff207819 */ /* 0x000fe40000011619 */
[----:B------:R-:W-:Y:S02]  /*8a30*/  PRMT R30, R50, 0x5432, R30 ;  /* 0x00005432321e7816 */ /* 0x000fe4000000001e */
[----:B------:R-:W-:-:S02]  /*8a40*/  SHF.R.U32.HI R0, RZ, 0x10, R29 ;  /* 0x00000010ff007819 */ /* 0x000fc4000001161d */
[----:B------:R-:W-:Y:S02]  /*8a50*/  PRMT R25, R53, 0x5432, R12 ;  /* 0x0000543235197816 */ /* 0x000fe4000000000c */
[----:B------:R-:W-:Y:S01]  /*8a60*/  SHF.R.U32.HI R29, RZ, 0x10, R31 ;  /* 0x00000010ff1d7819 */ /* 0x000fe2000001161f */
[----:B------:R-:W-:Y:S01]  /*8a70*/  IMAD.U32 R31, R30, 0x10000, RZ ;  /* 0x000100001e1f7824 */ /* 0x000fe200078e00ff */
[----:B------:R-:W-:Y:S02]  /*8a80*/  PRMT R32, R51, 0x5432, R32 ;  /* 0x0000543233207816 */ /* 0x000fe40000000020 */
[--C-:B------:R-:W-:Y:S02]  /*8a90*/  SHF.R.U32.HI R35, RZ, 0x10, R27.reuse ;  /* 0x00000010ff237819 */ /* 0x100fe4000001161b */
[----:B------:R-:W-:Y:S01]  /*8aa0*/  SHF.R.U64 R34, R26, 0x10, R27 ;  /* 0x000000101a227819 */ /* 0x000fe2000000121b */
[----:B------:R-:W-:Y:S01]  /*8ab0*/  IMAD.U32 R26, R25, 0x10000, RZ ;  /* 0x00010000191a7824 */ /* 0x000fe200078e00ff */
[----:B------:R-:W-:Y:S01]  /*8ac0*/  PRMT R27, R54, 0x5432, R0 ;  /* 0x00005432361b7816 */ /* 0x000fe20000000000 */
[----:B------:R-:W-:Y:S01]  /*8ad0*/  IMAD.U32 R33, R32, 0x10000, RZ ;  /* 0x0001000020217824 */ /* 0x000fe200078e00ff */
[----:B------:R-:W-:-:S02]  /*8ae0*/  PRMT R35, R50, 0x5410, R35 ;  /* 0x0000541032237816 */ /* 0x000fc40000000023 */
        /* <DEDUP_REMOVED lines=14> */
[----:B------:R-:W-:Y:S01]  /*8bd0*/  IMAD.U32 R21, R10, 0x10000, RZ ;  /* 0x000100000a157824 */ /* 0x000fe200078e00ff */
[----:B------:R-:W-:-:S03]  /*8be0*/  PRMT R28, R13, 0x5432, R28 ;  /* 0x000054320d1c7816 */ /* 0x000fc6000000001c */
        /* <DEDUP_REMOVED lines=59> */
.L_x_14007:
[----:B------:R-:W-:Y:S05]  /*8fa0*/  BSYNC B0 ;  /* 0x0000000000007941 */ /* 0x000fea0003800000 */
.L_x_13993:
        /* <DEDUP_REMOVED lines=8> */
.L_x_13990:
        /* <DEDUP_REMOVED lines=8> */
.L_x_14017:
[----:B------:R-:W-:Y:S01]  /*90b0*/  IMAD R21, R19, 0x8, R18 ;  /* 0x0000000813157824 */ /* 0x000fe200078e0212 */
[----:B------:R-:W-:-:S04]  /*90c0*/  SHF.L.U32 R72, R23, 0x1f, RZ ;  /* 0x0000001f17487819 */ /* 0x000fc800000006ff */
[----:B------:R2:W0:Y:S01]  /*90d0*/  SYNCS.PHASECHK.TRANS64.TRYWAIT P2, [R21+URZ+0x22830], R72 ;  /* 0x02283048150075a7 */ /* 0x000422000804017f */
[----:B------:R-:W-:Y:S05]  /*90e0*/  @!P0 BRA `(.L_x_14018) ;  /* 0x0000000000048947 */ /* 0x000fea0003800000 */
[----:B------:R-:W-:Y:S01]  /*90f0*/  BPT.TRAP 0x1 ;  /* 0x000000040000795c */ /* 0x000fe20000300000 */
.L_x_14018:
[----:B0--3--:R-:W0:Y:S01]  /*9100*/  S2R R3, SR_TID.X ;  /* 0x0000000000037919 */ /* 0x009e220000002100 */
[----:B------:R-:W-:-:S05]  /*9110*/  VIADD R0, R18, 0x1c400 ;  /* 0x0001c40012007836 */ /* 0x000fca0000000000 */
[----:B------:R-:W-:-:S04]  /*9120*/  SHF.R.U32.HI R0, RZ, 0x4, R0 ;  /* 0x00000004ff007819 */ /* 0x000fc80000011600 */
[----:B------:R-:W-:Y:S02]  /*9130*/  LOP3.LUT R0, R0, 0x3fff, RZ, 0xc0, !PT ;  /* 0x00003fff00007812 */ /* 0x000fe400078ec0ff */
[----:B0-----:R-:W-:-:S04]  /*9140*/  LOP3.LUT R3, R3, 0x7f, RZ, 0xc0, !PT ;  /* 0x0000007f03037812 */ /* 0x001fc800078ec0ff */
[----:B------:R-:W-:Y:S01]  /*9150*/  ISETP.NE.AND P1, PT, R3, RZ, PT ;  /* 0x000000ff0300720c */ /* 0x000fe20003f25270 */
[----:B------:R-:W-:-:S12]  /*9160*/  @P2 BRA `(.L_x_14019) ;  /* 0x0000000000082947 */ /* 0x000fd80003800000 */
[----:B------:R-:W0:Y:S02]  /*9170*/  SYNCS.PHASECHK.TRANS64.TRYWAIT P2, [R21+URZ+0x22830], R72 ;  /* 0x02283048150075a7 */ /* 0x000e24000804017f */
[----:B0-----:R-:W-:Y:S05]  /*9180*/  @!P2 BRA `(.L_x_14020) ;  /* 0x0000012000d8a947 */ /* 0x001fea0003800000 */
.L_x_14019:
[----:B------:R-:W-:Y:S05]  /*9190*/  WARPSYNC.ALL ;  /* 0x0000000000007948 */ /* 0x000fea0003800000 */
[----:B------:R-:W-:-:S05]  /*91a0*/  LOP3.LUT R20, R0, 0x10000, RZ, 0xfc, !PT ;  /* 0x0001000000147812 */ /* 0x000fca00078efcff */
[----:B------:R-:W-:Y:S01]  /*91b0*/  IMAD R4, R19, 0x300, R20 ;  /* 0x0000030013047824 */ /* 0x000fe200078e0214 */
[----:B------:R-:W-:Y:S01]  /*91c0*/  LOP3.LUT R6, R36, 0x10000, RZ, 0xfc, !PT ;  /* 0x0001000024067812 */ /* 0x000fe200078efcff */
[----:B------:R-:W-:Y:S01]  /*91d0*/  IMAD.MOV.U32 R5, RZ, RZ, 0x40000040 ;  /* 0x40000040ff057424 */ /* 0x000fe200078e00ff */
[----:B------:R-:W3:Y:S01]  /*91e0*/  LDL.LU R3, [R1+0x4] ;  /* 0x0000040001037983 */ /* 0x000ee20000300800 */
[----:B------:R-:W-:Y:S01]  /*91f0*/  IMAD.MOV.U32 R7, RZ, RZ, 0x40000040 ;  /* 0x40000040ff077424 */ /* 0x000fe200078e00ff */
[C---:B------:R-:W-:Y:S01]  /*9200*/  R2UR UR6, R4.reuse ;  /* 0x00000000040672ca */ /* 0x040fe200000e0000 */
[----:B-----5:R-:W-:Y:S01]  /*9210*/  WARPGROUP.ARRIVE ;  /* 0x00000000000079c5 */ /* 0x020fe20000000000 */
[----:B------:R-:W-:Y:S01]  /*9220*/  R2UR UR7, R5 ;  /* 0x00000000050772ca */ /* 0x000fe200000e0000 */
[----:B------:R-:W-:Y:S01]  /*9230*/  VIADD R8, R4, 0x2 ;  /* 0x0000000204087836 */ /* 0x000fe20000000000 */
[C---:B------:R-:W-:Y:S01]  /*9240*/  R2UR UR4, R6.reuse ;  /* 0x00000000060472ca */ /* 0x040fe200000e0000 */
[C---:B----4-:R-:W-:Y:S01]  /*9250*/  VIADD R14, R6.reuse, 0x2 ;  /* 0x00000002060e7836 */ /* 0x050fe20000000000 */
[----:B------:R-:W-:Y:S01]  /*9260*/  R2UR UR5, R7 ;  /* 0x00000000070572ca */ /* 0x000fe200000e0000 */
[----:B------:R-:W-:Y:S01]  /*9270*/  IMAD.MOV.U32 R9, RZ, RZ, 0x40000040 ;  /* 0x40000040ff097424 */ /* 0x000fe200078e00ff */
[----:B------:R-:W4:Y:S01]  /*9280*/  LDC R0, c[0x0][0x448] ;  /* 0x00011200ff007b82 */ /* 0x000f220000000800 */
[----:B------:R-:W-:Y:S01]  /*9290*/  IMAD.MOV.U32 R15, RZ, RZ, 0x40000040 ;  /* 0x40000040ff0f7424 */ /* 0x000fe200078e00ff */
[----:B------:R-:W0:Y:S01]  /*92a0*/  S2R R74, SR_TID.X ;  /* 0x00000000004a7919 */ /* 0x000e220000002100 */
[----:B------:R-:W-:-:S02]  /*92b0*/  VIADD R12, R6, 0x4 ;  /* 0x00000004060c7836 */ /* 0x000fc40000000000 */
[----:B------:R-:W-:Y:S02]  /*92c0*/  IMAD.MOV.U32 R13, RZ, RZ, 0x40000040 ;  /* 0x40000040ff0d7424 */ /* 0x000fe400078e00ff */
[----:B------:R-:W-:Y:S02]  /*92d0*/  VIADD R10, R6, 0x6 ;  /* 0x00000006060a7836 */ /* 0x000fe40000000000 */
[----:B------:R-:W-:Y:S02]  /*92e0*/  IMAD.MOV.U32 R5, RZ, RZ, 0x40000040 ;  /* 0x40000040ff057424 */ /* 0x000fe400078e00ff */
        /* <DEDUP_REMOVED lines=9> */
[----:B----4-:R-:W-:Y:S01]  /*9380*/  ISETP.NE.AND P2, PT, R0, 0x1, PT ;  /* 0x000000010000780c */ /* 0x010fe20003f45270 */
[----:B------:R-:W-:Y:S01]  /*9390*/  IMAD.IADD R0, R217, 0x1, R210 ;  /* 0x00000001d9007824 */ /* 0x000fe200078e02d2 */
[----:B0-----:R-:W-:-:S04]  /*93a0*/  SHF.R.U32.HI R74, RZ, 0x7, R74 ;  /* 0x00000007ff4a7819 */ /* 0x001fc8000001164a */
[----:B------:R-:W-:Y:S01]  /*93b0*/  IADD3 R176, -R74, 0xb, RZ ;  /* 0x0000000b4ab07810 */ /* 0x000fe20007ffe1ff */
        /* <DEDUP_REMOVED lines=11> */
[----:B------:R-:W-:Y:S01]  /*9470*/  R2UR UR7, R5 ;  /* 0x00000000050772ca */ /* 0x000fe200000e0000 */
[----:B------:R-:W0:Y:S01]  /*9480*/  @P2 LDC R4, c[0x0][0x450] ;  /* 0x00011400ff042b82 */ /* 0x000e220000000800 */
[----:B------:R-:W-:Y:S02]  /*9490*/  R2UR UR4, R10 ;  /* 0x000000000a0472ca */ /* 0x000fe400000e0000 */
[----:B------:R-:W-:Y:S02]  /*94a0*/  R2UR UR5, R11 ;  /* 0x000000000b0572ca */ /* 0x000fe400000e0000 */
[----:B---3--:R-:W-:-:S04]  /*94b0*/  LOP3.LUT R3, R3, 0xfff7ffff, RZ, 0xc0, !PT ;  /* 0xfff7ffff03037812 */ /* 0x008fc800078ec0ff */
[----:B------:R-:W-:-:S05]  /*94c0*/  @P2 LOP3.LUT R3, R3, 0x80000, RZ, 0xfc, !PT ;  /* 0x0008000003032812 */ /* 0x000fca00078efcff */
[----:B------:R3:W-:Y:S02]  /*94d0*/  STL [R1+0x4], R3 ;  /* 0x0000040301007387 */ /* 0x0007e40000100800 */
[----:B---3--:R-:W3:Y:S01]  /*94e0*/  @P2 LDC R3, c[0x0][0x44c] ;  /* 0x00011300ff032b82 */ /* 0x008ee20000000800 */
[----:B------:R-:W-:Y:S02]  /*94f0*/  WARPGROUP.DEPBAR.LE gsb0, 0x0 ;  /* 0x00008000000079c5 */ /* 0x000fe40000010000 */
[----:B------:R-:W-:Y:S01]  /*9500*/  WARPGROUP.ARRIVE ;  /* 0x00000000000079c5 */ /* 0x000fe20000000000 */
[----:B---3--:R-:W-:-:S05]  /*9510*/  @P2 IMAD.HI.U32 R3, R0, R3, RZ ;  /* 0x0000000300032227 */ /* 0x008fca00078e00ff */
[----:B------:R-:W-:Y:S01]  /*9520*/  HGMMA.64x96x16.F32.BF16 R24, gdesc[UR4], R24, gsb0 ;  /* 0x01600000041879f0 */ /* 0x000fe20008001818 */
[----:B0-----:R-:W-:Y:S01]  /*9530*/  @P2 SHF.R.U32.HI R0, RZ, R4, R3 ;  /* 0x00000004ff002219 */ /* 0x001fe20000011603 */
[----:B------:R-:W-:Y:S01]  /*9540*/  IMAD R3, R216, -0x60, R213 ;  /* 0xffffffa0d8037824 */ /* 0x000fe200078e02d5 */
[----:B------:R-:W-:-:S03]  /*9550*/  ULDC UR4, c[0x0][0x988] ;  /* 0x0002620000047ab9 */ /* 0x000fc60000000800 */
[----:B------:R-:W0:Y:S01]  /*9560*/  SHFL.IDX PT, R5, R0, 0x1, 0x1c1f ;  /* 0x003c1f0000057f89 */ /* 0x000e2200000e0000 */
[----:B------:R-:W-:-:S03]  /*9570*/  VIADD R3, R3, 0x60 ;  /* 0x0000006003037836 */ /* 0x000fc60000000000 */
[----:B------:R-:W3:Y:S01]  /*9580*/  SHFL.IDX PT, R0, R0, RZ, 0x1c1f ;  /* 0x001c1fff00007589 */ /* 0x000ee200000e0000 */
[----:B------:R-:W-:-:S05]  /*9590*/  IMAD R4, R218, -0x2, R3 ;  /* 0xfffffffeda047824 */ /* 0x000fca00078e0203 */
[----:B------:R-:W-:-:S04]  /*95a0*/  IADD3 R3, -R211, 0x1, R4 ;  /* 0x00000001d3037810 */ /* 0x000fc80007ffe104 */
[----:B0-----:R-:W-:-:S04]  /*95b0*/  VIADDMNMX R5, R5, R3, R4, PT ;  /* 0x0000000305057246 */ /* 0x001fc80003800104 */
[C---:B------:R-:W-:Y:S02]  /*95c0*/  ISETP.GT.AND P3, PT, R5.reuse, RZ, PT ;  /* 0x000000ff0500720c */ /* 0x040fe40003f64270 */
[C---:B------:R-:W-:Y:S02]  /*95d0*/  ISETP.GT.AND P4, PT, R5.reuse, 0x1, PT ;  /* 0x000000010500780c */ /* 0x040fe40003f84270 */
[----:B------:R-:W-:Y:S02]  /*95e0*/  ISETP.GT.AND P2, PT, R5, 0x8, PT ;  /* 0x000000080500780c */ /* 0x000fe40003f44270 */
[----:B---3--:R-:W-:Y:S01]  /*95f0*/  VIADDMNMX R3, R0, R3, R4, PT ;  /* 0x0000000300037246 */ /* 0x008fe20003800104 */
[----:B------:R-:W-:Y:S01]  /*9600*/  IMAD.U32 R0, RZ, RZ, UR4 ;  /* 0x00000004ff007e24 */ /* 0x000fe2000f8e00ff */
[----:B------:R-:W-:Y:S02]  /*9610*/  WARPGROUP.DEPBAR.LE gsb0, 0x0 ;  /* 0x00008000000079c5 */ /* 0x000fe40000010000 */
[----:B------:R-:W-:-:S02]  /*9620*/  FSEL R73, R26, -INF , P3 ;  /* 0xff8000001a497808 */ /* 0x000fc40001800000 */
[----:B------:R-:W-:Y:S01]  /*9630*/  FSEL R26, R27, -INF , P4 ;  /* 0xff8000001b1a7808 */ /* 0x000fe20002000000 */
[----:B------:R0:W-:Y:S06]  /*9640*/  BAR.ARV R176, 0x100 ;  /* 0x000400b00000751d */ /* 0x0001ec0000002000 */
        /* <DEDUP_REMOVED lines=64> */
[----:B------:R-:W-:Y:S02]  /*9a50*/  FMNMX.FTZ R8, R115, R8, !PT ;  /* 0x0000000873087209 */ /* 0x000fe40007810000 */
[----:B------:R-:W-:Y:S02]  /*9a60*/  ISETP.GT.AND P3, PT, R3, RZ, PT ;  /* 0x000000ff0300720c */ /* 0x000fe40003f64270 */
[----:B------:R-:W-:Y:S02]  /*9a70*/  FMNMX.FTZ R5, R71, R8, !PT ;  /* 0x0000000847057209 */ /* 0x000fe40007810000 */
[C---:B------:R-:W-:Y:S02]  /*9a80*/  ISETP.GT.AND P4, PT, R3.reuse, 0x1, PT ;  /* 0x000000010300780c */ /* 0x040fe40003f84270 */
[----:B------:R-:W-:Y:S01]  /*9a90*/  ISETP.GT.AND P2, PT, R3, 0x8, PT ;  /* 0x000000080300780c */ /* 0x000fe20003f44270 */
[----:B------:R-:W3:Y:S01]  /*9aa0*/  SHFL.BFLY PT, R8, R5, 0x2, 0x1f ;  /* 0x0c401f0005087f89 */ /* 0x000ee200000e0000 */
[----:B------:R-:W-:-:S02]  /*9ab0*/  FSEL R9, R24, -INF , P3 ;  /* 0xff80000018097808 */ /* 0x000fc40001800000 */
[----:B------:R-:W-:Y:S02]  /*9ac0*/  FSEL R25, R25, -INF , P4 ;  /* 0xff80000019197808 */ /* 0x000fe40002000000 */
[----:B------:R-:W-:Y:S02]  /*9ad0*/  ISETP.GT.AND P3, PT, R3, 0x9, PT ;  /* 0x000000090300780c */ /* 0x000fe40003f64270 */
[----:B------:R-:W-:Y:S02]  /*9ae0*/  FMNMX.FTZ R4, R9, R25, !PT ;  /* 0x0000001909047209 */ /* 0x000fe40007810000 */
[----:B------:R-:W-:Y:S02]  /*9af0*/  FSEL R29, R29, -INF , P3 ;  /* 0xff8000001d1d7808 */ /* 0x000fe40001800000 */
[----:B------:R-:W-:-:S04]  /*9b00*/  ISETP.GT.AND P3, PT, R3, 0x11, PT ;  /* 0x000000110300780c */ /* 0x000fc80003f64270 */
[----:B------:R-:W-:Y:S02]  /*9b10*/  FSEL R33, R33, -INF , P3 ;  /* 0xff80000021217808 */ /* 0x000fe40001800000 */
[----:B------:R-:W-:-:S04]  /*9b20*/  ISETP.GT.AND P3, PT, R3, 0x19, PT ;  /* 0x000000190300780c */ /* 0x000fc80003f64270 */
[----:B------:R-:W-:Y:S02]  /*9b30*/  FSEL R37, R37, -INF , P3 ;  /* 0xff80000025257808 */ /* 0x000fe40001800000 */
[----:B------:R-:W-:Y:S02]  /*9b40*/  ISETP.GT.AND P3, PT, R3, 0x21, PT ;  /* 0x000000210300780c */ /* 0x000fe40003f64270 */
[----:B---3--:R-:W-:Y:S02]  /*9b50*/  FMNMX.FTZ R27, R5, R8, !PT ;  /* 0x00000008051b7209 */ /* 0x008fe40007810000 */
[----:B------:R-:W-:Y:S02]  /*9b60*/  FSEL R41, R41, -INF , P3 ;  /* 0xff80000029297808 */ /* 0x000fe40001800000 */
[----:B------:R-:W-:Y:S01]  /*9b70*/  ISETP.GT.AND P3, PT, R3, 0x29, PT ;  /* 0x000000290300780c */ /* 0x000fe20003f64270 */
[----:B------:R-:W3:Y:S03]  /*9b80*/  SHFL.BFLY PT, R8, R27, 0x1, 0x1f ;  /* 0x0c201f001b087f89 */ /* 0x000ee600000e0000 */
        /* <DEDUP_REMOVED lines=11> */
[----:B------:R-:W-:Y:S01]  /*9c40*/  FMUL.FTZ R5, R8, R0 ;  /* 0x0000000008057220 */ /* 0x000fe20000410000 */
[----:B------:R-:W-:-:S02]  /*9c50*/  FMNMX.FTZ R4, R27, R4, !PT ;  /* 0x000000041b047209 */ /* 0x000fc40007810000 */
[----:B------:R-:W-:Y:S02]  /*9c60*/  FSEL R31, R32, -INF , P2 ;  /* 0xff800000201f7808 */ /* 0x000fe40001000000 */
[----:B------:R-:W-:Y:S02]  /*9c70*/  FMNMX.FTZ R4, R29, R4, !PT ;  /* 0x000000041d047209 */ /* 0x000fe40007810000 */
[----:B------:R-:W-:Y:S02]  /*9c80*/  ISETP.GT.AND P2, PT, R3, 0x18, PT ;  /* 0x000000180300780c */ /* 0x000fe40003f44270 */
[----:B------:R-:W-:Y:S02]  /*9c90*/  FMNMX.FTZ R4, R31, R4, !PT ;  /* 0x000000041f047209 */ /* 0x000fe40007810000 */
[----:B------:R-:W-:Y:S02]  /*9ca0*/  FSEL R35, R36, -INF , P2 ;  /* 0xff80000024237808 */ /* 0x000fe40001000000 */
[----:B------:R-:W-:-:S02]  /*9cb0*/  FMNMX.FTZ R24, R33, R4, !PT ;  /* 0x0000000421187209 */ /* 0x000fc40007810000 */
[----:B------:R-:W-:Y:S02]  /*9cc0*/  FSETP.NEU.FTZ.AND P4, PT, R8, -INF , PT ;  /* 0xff8000000800780b */ /* 0x000fe40003f9d000 */
[----:B------:R-:W-:Y:S02]  /*9cd0*/  ISETP.GT.AND P2, PT, R3, 0x20, PT ;  /* 0x000000200300780c */ /* 0x000fe40003f44270 */
[----:B------:R-:W-:Y:S02]  /*9ce0*/  FMNMX.FTZ R24, R35, R24, !PT ;  /* 0x0000001823187209 */ /* 0x000fe40007810000 */
[----:B------:R-:W-:Y:S02]  /*9cf0*/  FSEL R34, R5, RZ, P4 ;  /* 0x000000ff05227208 */ /* 0x000fe40002000000 */
[----:B------:R-:W-:Y:S02]  /*9d00*/  FSEL R39, R40, -INF , P2 ;  /* 0xff80000028277808 */ /* 0x000fe40001000000 */
[----:B------:R-:W-:Y:S01]  /*9d10*/  FMNMX.FTZ R24, R37, R24, !PT ;  /* 0x0000001825187209 */ /* 0x000fe20007810000 */
[-CC-:B------:R-:W-:Y:S01]  /*9d20*/  FFMA.FTZ R26, R26, R0.reuse, -R34.reuse ;  /* 0x000000001a1a7223 */ /* 0x180fe20000010822 */
[----:B------:R-:W-:Y:S01]  /*9d30*/  ISETP.GT.AND P2, PT, R3, 0x28, PT ;  /* 0x000000280300780c */ /* 0x000fe20003f44270 */
[--C-:B------:R-:W-:Y:S01]  /*9d40*/  FFMA.FTZ R201, R73, R0, -R34.reuse ;  /* 0x0000000049c97223 */ /* 0x100fe20000010822 */
[----:B------:R-:W-:Y:S01]  /*9d50*/  FMNMX.FTZ R24, R39, R24, !PT ;  /* 0x0000001827187209 */ /* 0x000fe20007810000 */
[----:B------:R3:W-:Y:S01]  /*9d60*/  MUFU.EX2 R4, R26 ;  /* 0x0000001a00047308 */ /* 0x0007e20000000800 */
[----:B------:R-:W-:Y:S01]  /*9d70*/  FSEL R43, R44, -INF , P2 ;  /* 0xff8000002c2b7808 */ /* 0x000fe20001000000 */
[-CC-:B------:R-:W-:Y:S01]  /*9d80*/  FFMA.FTZ R203, R75, R0.reuse, -R34.reuse ;  /* 0x000000004bcb7223 */ /* 0x180fe20000010822 */
[----:B------:R-:W-:Y:S01]  /*9d90*/  ISETP.GT.AND P2, PT, R3, 0x30, PT ;  /* 0x000000300300780c */ /* 0x000fe20003f44270 */
[-CC-:B------:R-:W-:Y:S01]  /*9da0*/  FFMA.FTZ R77, R77, R0.reuse, -R34.reuse ;  /* 0x000000004d4d7223 */ /* 0x180fe20000010822 */
[----:B------:R-:W-:Y:S01]  /*9db0*/  FSEL R61, R61, -INF , P3 ;  /* 0xff8000003d3d7808 */ /* 0x000fe20001800000 */
[--C-:B------:R-:W-:Y:S01]  /*9dc0*/  FFMA.FTZ R153, R79, R0, -R34.reuse ;  /* 0x000000004f997223 */ /* 0x100fe20000010822 */
[----:B------:R-:W-:Y:S01]  /*9dd0*/  FSEL R47, R48, -INF , P2 ;  /* 0xff800000302f7808 */ /* 0x000fe20001000000 */
[----:B------:R-:W4:Y:S01]  /*9de0*/  MUFU.EX2 R201, R201 ;  /* 0x000000c900c97308 */ /* 0x000f220000000800 */
[----:B---3--:R-:W-:Y:S01]  /*9df0*/  FMNMX.FTZ R26, R41, R24, !PT ;  /* 0x00000018291a7209 */ /* 0x008fe20007810000 */
[-CC-:B------:R-:W-:Y:S01]  /*9e00*/  FFMA.FTZ R81, R81, R0.reuse, -R34.reuse ;  /* 0x0000000051517223 */ /* 0x180fe20000010822 */
[----:B------:R-:W-:Y:S01]  /*9e10*/  ISETP.GT.AND P2, PT, R3, 0x38, PT ;  /* 0x000000380300780c */ /* 0x000fe20003f44270 */
[--C-:B------:R-:W-:Y:S01]  /*9e20*/  FFMA.FTZ R155, R83, R0, -R34.reuse ;  /* 0x00000000539b7223 */ /* 0x100fe20000010822 */
[----:B------:R-:W-:Y:S01]  /*9e30*/  FMNMX.FTZ R26, R43, R26, !PT ;  /* 0x0000001a2b1a7209 */ /* 0x000fe20007810000 */
[--C-:B------:R-:W-:Y:S01]  /*9e40*/  FFMA.FTZ R85, R85, R0, -R34.reuse ;  /* 0x0000000055557223 */ /* 0x100fe20000010822 */
[----:B------:R-:W-:Y:S01]  /*9e50*/  FSEL R51, R52, -INF , P2 ;  /* 0xff80000034337808 */ /* 0x000fe20001000000 */
[----:B------:R-:W-:Y:S01]  /*9e60*/  MUFU.EX2 R203, R203 ;  /* 0x000000cb00cb7308 */ /* 0x000fe20000000800 */
[----:B------:R-:W-:Y:S01]  /*9e70*/  FMNMX.FTZ R26, R45, R26, !PT ;  /* 0x0000001a2d1a7209 */ /* 0x000fe20007810000 */
[-CC-:B------:R-:W-:Y:S01]  /*9e80*/  FFMA.FTZ R157, R87, R0.reuse, -R34.reuse ;  /* 0x00000000579d7223 */ /* 0x180fe20000010822 */
[----:B------:R-:W-:Y:S01]  /*9e90*/  ISETP.GT.AND P2, PT, R3, 0x40, PT ;  /* 0x000000400300780c */ /* 0x000fe20003f44270 */
[--C-:B------:R-:W-:Y:S01]  /*9ea0*/  FFMA.FTZ R89, R89, R0, -R34.reuse ;  /* 0x0000000059597223 */ /* 0x100fe20000010822 */
[----:B------:R-:W-:Y:S01]  /*9eb0*/  FMNMX.FTZ R26, R47, R26, !PT ;  /* 0x0000001a2f1a7209 */ /* 0x000fe20007810000 */
[----:B------:R-:W-:Y:S01]  /*9ec0*/  FFMA.FTZ R91, R91, R0, -R34 ;  /* 0x000000005b5b7223 */ /* 0x000fe20000010822 */
[----:B------:R-:W-:Y:S01]  /*9ed0*/  FSEL R55, R56, -INF , P2 ;  /* 0xff80000038377808 */ /* 0x000fe20001000000 */
[----:B------:R-:W-:Y:S01]  /*9ee0*/  MUFU.EX2 R24, R77 ;  /* 0x0000004d00187308 */ /* 0x000fe20000000800 */
[----:B------:R-:W-:Y:S01]  /*9ef0*/  FMNMX.FTZ R28, R49, R26, !PT ;  /* 0x0000001a311c7209 */ /* 0x000fe20007810000 */
[----:B----4-:R-:W-:Y:S01]  /*9f00*/  FADD.FTZ R48, R201, R4 ;  /* 0x00000004c9307221 */ /* 0x010fe20000010000 */
        /* <DEDUP_REMOVED lines=11> */
[--C-:B------:R-:W-:Y:S01]  /*9fc0*/  FFMA.FTZ R101, R101, R0, -R34.reuse ;  /* 0x0000000065657223 */ /* 0x100fe20000010822 */
[----:B------:R-:W-:Y:S01]  /*9fd0*/  ISETP.GT.AND P3, PT, R3, 0x51, PT ;  /* 0x000000510300780c */ /* 0x000fe20003f64270 */
[----:B------:R-:W-:Y:S01]  /*9fe0*/  MUFU.EX2 R26, R81 ;  /* 0x00000051001a7308 */ /* 0x000fe20000000800 */
[----:B------:R-:W-:Y:S01]  /*9ff0*/  FMNMX.FTZ R30, R57, R28, !PT ;  /* 0x0000001c391e7209 */ /* 0x000fe20007810000 */
[-CC-:B------:R-:W-:Y:S01]  /*a000*/  FFMA.FTZ R103, R103, R0.reuse, -R34.reuse ;  /* 0x0000000067677223 */ /* 0x180fe20000010822 */
[----:B------:R-:W-:Y:S01]  /*a010*/  FSEL R63, R64, -INF , P2 ;  /* 0xff800000403f7808 */ /* 0x000fe20001000000 */
        /* <DEDUP_REMOVED lines=16> */
[----:B------:R-:W-:Y:S01]  /*a120*/  FFMA.FTZ R34, R71, R0, -R34 ;  /* 0x0000000047227223 */ /* 0x000fe20000010822 */
[----:B------:R-:W-:-:S02]  /*a130*/  FSEL R69, R69, -INF , P3 ;  /* 0xff80000045457808 */ /* 0x000fc40001800000 */
[----:B------:R-:W-:Y:S01]  /*a140*/  FMNMX.FTZ R30, R67, R30, !PT ;  /* 0x0000001e431e7209 */ /* 0x000fe20007810000 */
[----:B------:R-:W-:Y:S01]  /*a150*/  MUFU.EX2 R157, R157 ;  /* 0x0000009d009d7308 */ /* 0x000fe20000000800 */
[----:B------:R-:W-:Y:S02]  /*a160*/  F2FP.BF16.F32.PACK_AB R201, R4, R201 ;  /* 0x000000c904c9723e */ /* 0x000fe400000010ff */
[----:B------:R-:W-:-:S05]  /*a170*/  FMNMX.FTZ R30, R69, R30, !PT ;  /* 0x0000001e451e7209 */ /* 0x000fca0007810000 */
[----:B------:R-:W3:Y:S01]  /*a180*/  SHFL.BFLY PT, R3, R30, 0x2, 0x1f ;  /* 0x0c401f001e037f89 */ /* 0x000ee200000e0000 */
[----:B------:R-:W-:Y:S08]  /*a190*/  MUFU.EX2 R32, R89 ;  /* 0x0000005900207308 */ /* 0x000ff00000000800 */
[----:B------:R-:W-:Y:S08]  /*a1a0*/  MUFU.EX2 R91, R91 ;  /* 0x0000005b005b7308 */ /* 0x000ff00000000800 */
[----:B------:R-:W4:Y:S01]  /*a1b0*/  MUFU.EX2 R36, R93 ;  /* 0x0000005d00247308 */ /* 0x000f220000000800 */
[----:B---3--:R-:W-:-:S07]  /*a1c0*/  FMNMX.FTZ R3, R30, R3, !PT ;  /* 0x000000031e037209 */ /* 0x008fce0007810000 */
[----:B------:R-:W-:Y:S01]  /*a1d0*/  MUFU.EX2 R95, R95 ;  /* 0x0000005f005f7308 */ /* 0x000fe20000000800 */
[----:B------:R-:W3:Y:S07]  /*a1e0*/  SHFL.BFLY PT, R30, R3, 0x1, 0x1f ;  /* 0x0c201f00031e7f89 */ /* 0x000eee00000e0000 */
[----:B------:R-:W1:Y:S01]  /*a1f0*/  MUFU.EX2 R38, R97 ;  /* 0x0000006100267308 */ /* 0x000e620000000800 */
[----:B----4-:R-:W-:-:S07]  /*a200*/  F2FP.BF16.F32.PACK_AB R159, R36, R91 ;  /* 0x0000005b249f723e */ /* 0x010fce00000010ff */
[----:B------:R-:W-:Y:S08]  /*a210*/  MUFU.EX2 R99, R99 ;  /* 0x0000006300637308 */ /* 0x000ff00000000800 */
[----:B------:R-:W-:Y:S01]  /*a220*/  MUFU.EX2 R40, R101 ;  /* 0x0000006500287308 */ /* 0x000fe20000000800 */
[----:B-1----:R-:W-:Y:S02]  /*a230*/  F2FP.BF16.F32.PACK_AB R161, R38, R95 ;  /* 0x0000005f26a1723e */ /* 0x002fe400000010ff */
[----:B---3--:R-:W-:-:S04]  /*a240*/  FMNMX.FTZ R5, R3, R30, !PT ;  /* 0x0000001e03057209 */ /* 0x008fc80007810000 */
[C---:B------:R-:W-:Y:S01]  /*a250*/  FSETP.NEU.FTZ.AND P2, PT, R5.reuse, -INF , PT ;  /* 0xff8000000500780b */ /* 0x040fe20003f5d000 */
[-C--:B------:R-:W-:Y:S01]  /*a260*/  FMUL.FTZ R3, R5, R0.reuse ;  /* 0x0000000005037220 */ /* 0x080fe20000410000 */
[----:B------:R-:W-:Y:S04]  /*a270*/  MUFU.EX2 R103, R103 ;  /* 0x0000006700677308 */ /* 0x000fe80000000800 */
[----:B------:R-:W-:Y:S01]  /*a280*/  FSEL R30, R3, RZ, P2 ;  /* 0x000000ff031e7208 */ /* 0x000fe20001000000 */
[----:B------:R-:W-:Y:S01]  /*a290*/  FADD.FTZ R3, R203, R48 ;  /* 0x00000030cb037221 */ /* 0x000fe20000010000 */
[C---:B------:R-:W-:Y:S02]  /*a2a0*/  F2FP.BF16.F32.PACK_AB R203, R24.reuse, R203 ;  /* 0x000000cb18cb723e */ /* 0x040fe400000010ff */
[----:B------:R-:W-:Y:S01]  /*a2b0*/  MUFU.EX2 R42, R105 ;  /* 0x00000069002a7308 */ /* 0x000fe20000000800 */
[-CC-:B------:R-:W-:Y:S01]  /*a2c0*/  FFMA.FTZ R9, R9, R0.reuse, -R30.reuse ;  /* 0x0000000009097223 */ /* 0x180fe2000001081e */
[-CC-:B------:R-:W-:Y:S01]  /*a2d0*/  FFMA.FTZ R25, R25, R0.reuse, -R30.reuse ;  /* 0x0000000019197223 */ /* 0x180fe2000001081e */
[-CC-:B------:R-:W-:Y:S01]  /*a2e0*/  FFMA.FTZ R27, R27, R0.reuse, -R30.reuse ;  /* 0x000000001b1b7223 */ /* 0x180fe2000001081e */
[-CC-:B------:R-:W-:Y:S01]  /*a2f0*/  FFMA.FTZ R29, R29, R0.reuse, -R30.reuse ;  /* 0x000000001d1d7223 */ /* 0x180fe2000001081e */
[-CC-:B------:R-:W-:Y:S01]  /*a300*/  FFMA.FTZ R31, R31, R0.reuse, -R30.reuse ;  /* 0x000000001f1f7223 */ /* 0x180fe2000001081e */
[-CC-:B------:R-:W-:Y:S01]  /*a310*/  FFMA.FTZ R33, R33, R0.reuse, -R30.reuse ;  /* 0x0000000021217223 */ /* 0x180fe2000001081e */
[----:B------:R-:W-:Y:S01]  /*a320*/  FADD.FTZ R48, R24, R3 ;  /* 0x0000000318307221 */ /* 0x000fe20000010000 */
[----:B------:R-:W-:Y:S01]  /*a330*/  MUFU.EX2 R9, R9 ;  /* 0x0000000900097308 */ /* 0x000fe20000000800 */
[-CC-:B------:R-:W-:Y:S01]  /*a340*/  FFMA.FTZ R35, R35, R0.reuse, -R30.reuse ;  /* 0x0000000023237223 */ /* 0x180fe2000001081e */
[-C--:B------:R-:W-:Y:S01]  /*a350*/  FFMA.FTZ R37, R37, R0.reuse, -R30 ;  /* 0x0000000025257223 */ /* 0x080fe2000001081e */
[----:B------:R-:W-:Y:S01]  /*a360*/  FADD.FTZ R3, R153, R48 ;  /* 0x0000003099037221 */ /* 0x000fe20000010000 */
[-CC-:B------:R-:W-:Y:S01]  /*a370*/  FFMA.FTZ R39, R39, R0.reuse, -R30.reuse ;  /* 0x0000000027277223 */ /* 0x180fe2000001081e */
[-CC-:B------:R-:W-:Y:S01]  /*a380*/  FFMA.FTZ R41, R41, R0.reuse, -R30.reuse ;  /* 0x0000000029297223 */ /* 0x180fe2000001081e */
[-CC-:B------:R-:W-:Y:S01]  /*a390*/  FFMA.FTZ R43, R43, R0.reuse, -R30.reuse ;  /* 0x000000002b2b7223 */ /* 0x180fe2000001081e */
[----:B------:R-:W-:Y:S01]  /*a3a0*/  FADD.FTZ R50, R26, R3 ;  /* 0x000000031a327221 */ /* 0x000fe20000010000 */
[----:B------:R1:W3:Y:S01]  /*a3b0*/  MUFU.EX2 R200, R25 ;  /* 0x0000001900c87308 */ /* 0x0002e20000000800 */
        /* <DEDUP_REMOVED lines=8> */
[----:B-1----:R-:W-:Y:S01]  /*a440*/  FADD.FTZ R25, R155, R50 ;  /* 0x000000329b197221 */ /* 0x002fe20000010000 */
[-CC-:B------:R-:W-:Y:S01]  /*a450*/  FFMA.FTZ R59, R59, R0.reuse, -R30.reuse ;  /* 0x000000003b3b7223 */ /* 0x180fe2000001081e */
[-CC-:B------:R-:W-:Y:S01]  /*a460*/  FFMA.FTZ R61, R61, R0.reuse, -R30.reuse ;  /* 0x000000003d3d7223 */ /* 0x180fe2000001081e */
[-CC-:B------:R-:W-:Y:S01]  /*a470*/  FFMA.FTZ R63, R63, R0.reuse, -R30.reuse ;  /* 0x000000003f3f7223 */ /* 0x180fe2000001081e */
[----:B------:R-:W-:Y:S01]  /*a480*/  FADD.FTZ R50, R28, R25 ;  /* 0x000000191c327221 */ /* 0x000fe20000010000 */
[-CC-:B------:R-:W-:Y:S01]  /*a490*/  FFMA.FTZ R65, R65, R0.reuse, -R30.reuse ;  /* 0x0000000041417223 */ /* 0x180fe2000001081e */
[-C--:B------:R-:W-:Y:S01]  /*a4a0*/  FFMA.FTZ R67, R67, R0.reuse, -R30 ;  /* 0x0000000043437223 */ /* 0x080fe2000001081e */
[----:B------:R1:W2:Y:S01]  /*a4b0*/  MUFU.EX2 R202, R29 ;  /* 0x0000001d00ca7308 */ /* 0x0002a20000000800 */
[----:B---3--:R-:W-:Y:S01]  /*a4c0*/  FADD.FTZ R48, R9, R200 ;  /* 0x000000c809307221 */ /* 0x008fe20000010000 */
[----:B------:R-:W-:Y:S01]  /*a4d0*/  FFMA.FTZ R30, R69, R0, -R30 ;  /* 0x00000000451e7223 */ /* 0x000fe2000001081e */
[----:B------:R-:W-:-:S02]  /*a4e0*/  F2FP.BF16.F32.PACK_AB R200, R200, R9 ;  /* 0x00000009c8c8723e */ /* 0x000fc400000010ff */
[----:B------:R-:W-:Y:S02]  /*a4f0*/  F2FP.BF16.F32.PACK_AB R153, R26, R153 ;  /* 0x000000991a99723e */ /* 0x000fe400000010ff */
[----:B------:R-:W-:Y:S01]  /*a500*/  F2FP.BF16.F32.PACK_AB R155, R28, R155 ;  /* 0x0000009b1c9b723e */ /* 0x000fe200000010ff */
[----:B------:R-:W3:Y:S01]  /*a510*/  MUFU.EX2 R31, R31 ;  /* 0x0000001f001f7308 */ /* 0x000ee20000000800 */
[----:B----4-:R-:W-:Y:S01]  /*a520*/  FADD.FTZ R3, R27, R48 ;  /* 0x000000301b037221 */ /* 0x010fe20000010000 */
[----:B-1----:R-:W-:Y:S01]  /*a530*/  FADD.FTZ R29, R157, R50 ;  /* 0x000000329d1d7221 */ /* 0x002fe20000010000 */
[----:B------:R-:W-:Y:S02]  /*a540*/  F2FP.BF16.F32.PACK_AB R157, R32, R157 ;  /* 0x0000009d209d723e */ /* 0x000fe400000010ff */
[----:B------:R-:W-:Y:S01]  /*a550*/  F2FP.BF16.F32.PACK_AB R163, R40, R99 ;  /* 0x0000006328a3723e */ /* 0x000fe200000010ff */
[----:B------:R-:W-:Y:S01]  /*a560*/  FADD.FTZ R50, R32, R29 ;  /* 0x0000001d20327221 */ /* 0x000fe20000010000 */
[----:B------:R-:W-:Y:S01]  /*a570*/  F2FP.BF16.F32.PACK_AB R165, R42, R103 ;  /* 0x000000672aa5723e */ /* 0x000fe200000010ff */
[----:B------:R-:W1:Y:S01]  /*a580*/  MUFU.EX2 R152, R33 ;  /* 0x0000002100987308 */ /* 0x000e620000000800 */
[----:B--2---:R-:W-:Y:S01]  /*a590*/  FADD.FTZ R48, R202, R3 ;  /* 0x00000003ca307221 */ /* 0x004fe20000010000 */
[----:B------:R-:W-:-:S02]  /*a5a0*/  @!P1 VIADD R3, R21, 0x22840 ;  /* 0x0002284015039836 */ /* 0x000fc40000000000 */
[----:B------:R-:W-:Y:S01]  /*a5b0*/  FADD.FTZ R29, R91, R50 ;  /* 0x000000325b1d7221 */ /* 0x000fe20000010000 */
[----:B------:R-:W-:Y:S02]  /*a5c0*/  F2FP.BF16.F32.PACK_AB R202, R202, R27 ;  /* 0x0000001bcaca723e */ /* 0x000fe400000010ff */
[----:B------:R-:W-:Y:S01]  /*a5d0*/  @!P1 PRMT R3, RZ, 0x654, R3 ;  /* 0x00000654ff039816 */ /* 0x000fe20000000003 */
[----:B------:R-:W2:Y:S01]  /*a5e0*/  MUFU.EX2 R35, R35 ;  /* 0x0000002300237308 */ /* 0x000ea20000000800 */
[----:B---3--:R-:W-:Y:S01]  /*a5f0*/  FADD.FTZ R25, R31, R48 ;  /* 0x000000301f197221 */ /* 0x008fe20000010000 */
[----:B------:R-:W-:Y:S01]  /*a600*/  FADD.FTZ R50, R36, R29 ;  /* 0x0000001d24327221 */ /* 0x000fe20000010000 */
[----:B------:R3:W-:Y:S05]  /*a610*/  @!P1 SYNCS.ARRIVE.TRANS64.RED.A1T0 RZ, [R3+URZ], RZ ;  /* 0x000000ff03ff99a7 */ /* 0x0007ea000810043f */
[----:B------:R-:W4:Y:S01]  /*a620*/  MUFU.EX2 R154, R37 ;  /* 0x00000025009a7308 */ /* 0x000f220000000800 */
[C---:B-1----:R-:W-:Y:S01]  /*a630*/  FADD.FTZ R48, R152.reuse, R25 ;  /* 0x0000001998307221 */ /* 0x042fe20000010000 */
[----:B------:R-:W-:-:S06]  /*a640*/  F2FP.BF16.F32.PACK_AB R152, R152, R31 ;  /* 0x0000001f9898723e */ /* 0x000fcc00000010ff */
[----:B------:R-:W3:Y:S01]  /*a650*/  MUFU.EX2 R39, R39 ;  /* 0x0000002700277308 */ /* 0x000ee20000000800 */
[----:B--2---:R-:W-:-:S07]  /*a660*/  FADD.FTZ R25, R35, R48 ;  /* 0x0000003023197221 */ /* 0x004fce0000010000 */
[----:B------:R-:W1:Y:S01]  /*a670*/  MUFU.EX2 R156, R41 ;  /* 0x00000029009c7308 */ /* 0x000e620000000800 */
[C---:B----4-:R-:W-:Y:S01]  /*a680*/  FADD.FTZ R48, R154.reuse, R25 ;  /* 0x000000199a307221 */ /* 0x050fe20000010000 */
[----:B------:R-:W-:Y:S01]  /*a690*/  FADD.FTZ R25, R95, R50 ;  /* 0x000000325f197221 */ /* 0x000fe20000010000 */
[----:B------:R-:W-:-:S03]  /*a6a0*/  F2FP.BF16.F32.PACK_AB R154, R154, R35 ;  /* 0x000000239a9a723e */ /* 0x000fc600000010ff */
[----:B------:R-:W-:Y:S02]  /*a6b0*/  FADD.FTZ R50, R38, R25 ;  /* 0x0000001926327221 */ /* 0x000fe40000010000 */
[----:B------:R-:W2:Y:S01]  /*a6c0*/  MUFU.EX2 R43, R43 ;  /* 0x0000002b002b7308 */ /* 0x000ea20000000800 */
[----:B---3--:R-:W-:Y:S01]  /*a6d0*/  FADD.FTZ R3, R39, R48 ;  /* 0x0000003027037221 */ /* 0x008fe20000010000 */
[----:B------:R-:W-:-:S04]  /*a6e0*/  FADD.FTZ R25, R99, R50 ;  /* 0x0000003263197221 */ /* 0x000fc80000010000 */
[----:B------:R-:W-:Y:S02]  /*a6f0*/  FADD.FTZ R50, R40, R25 ;  /* 0x0000001928327221 */ /* 0x000fe40000010000 */
[----:B------:R-:W3:Y:S01]  /*a700*/  MUFU.EX2 R158, R45 ;  /* 0x0000002d009e7308 */ /* 0x000ee20000000800 */
[C---:B-1----:R-:W-:Y:S01]  /*a710*/  FADD.FTZ R48, R156.reuse, R3 ;  /* 0x000000039c307221 */ /* 0x042fe20000010000 */
[----:B------:R-:W-:Y:S01]  /*a720*/  FADD.FTZ R25, R103, R50 ;  /* 0x0000003267197221 */ /* 0x000fe20000010000 */
[----:B------:R-:W-:-:S03]  /*a730*/  F2FP.BF16.F32.PACK_AB R156, R156, R39 ;  /* 0x000000279c9c723e */ /* 0x000fc600000010ff */
[----:B------:R-:W-:Y:S02]  /*a740*/  FADD.FTZ R24, R42, R25 ;  /* 0x000000192a187221 */ /* 0x000fe40000010000 */
        /* <DEDUP_REMOVED lines=45> */
[----:B------:R-:W-:Y:S02]  /*aa20*/  F2FP.BF16.F32.PACK_AB R171, R34, R115 ;  /* 0x0000007322ab723e */ /* 0x000fe400000010ff */
[C---:B---3--:R-:W-:Y:S01]  /*aa30*/  FADD.FTZ R4, R30.reuse, R9 ;  /* 0x000000091e047221 */ /* 0x048fe20000010000 */
[----:B------:R-:W-:Y:S01]  /*aa40*/  F2FP.BF16.F32.PACK_AB R170, R30, R67 ;  /* 0x000000431eaa723e */ /* 0x000fe200000010ff */
[----:B0-----:R-:W-:Y:S06]  /*aa50*/  @!P0 BRA `(.L_x_14021) ;  /* 0x0000000000048947 */ /* 0x001fec0003800000 */
[----:B------:R-:W-:Y:S01]  /*aa60*/  BPT.TRAP 0x1 ;  /* 0x000000040000795c */ /* 0x000fe20000300000 */
.L_x_14021:
[----:B------:R0:W1:Y:S01]  /*aa70*/  SYNCS.PHASECHK.TRANS64.TRYWAIT P2, [R21+URZ+0x22850], R72 ;  /* 0x02285048150075a7 */ /* 0x000062000804017f */
[----:B------:R-:W-:Y:S05]  /*aa80*/  @!P0 BRA `(.L_x_14022) ;  /* 0x0000000000048947 */ /* 0x000fea0003800000 */
[----:B------:R-:W-:Y:S01]  /*aa90*/  BPT.TRAP 0x1 ;  /* 0x000000040000795c */ /* 0x000fe20000300000 */
.L_x_14022:
[----:B------:R-:W-:Y:S04]  /*aaa0*/  BSSY B0, `(.L_x_14023) ;  /* 0x0000004000007945 */ /* 0x000fe80003800000 */
[----:B-1----:R-:W-:Y:S05]  /*aab0*/  @P2 BRA `(.L_x_14024) ;  /* 0x0000000000082947 */ /* 0x002fea0003800000 */
[----:B------:R-:W1:Y:S02]  /*aac0*/  SYNCS.PHASECHK.TRANS64.TRYWAIT P2, [R21+URZ+0x22850], R72 ;  /* 0x02285048150075a7 */ /* 0x000e64000804017f */
[----:B-1----:R-:W-:Y:S05]  /*aad0*/  @!P2 BRA `(.L_x_14025) ;  /* 0x000001080098a947 */ /* 0x002fea0003800000 */
.L_x_14024:
[----:B------:R-:W-:Y:S05]  /*aae0*/  BSYNC B0 ;  /* 0x0000000000007941 */ /* 0x000fea0003800000 */
.L_x_14023:
[----:B------:R-:W-:Y:S05]  /*aaf0*/  WARPSYNC.ALL ;  /* 0x0000000000007948 */ /* 0x000fea0003800000 */
[----:B------:R-:W-:Y:S01]  /*ab00*/  VIADD R9, R18, 0x400 ;  /* 0x0000040012097836 */ /* 0x000fe20000000000 */
[----:B------:R2:W-:Y:S01]  /*ab10*/  BAR.SYNC.DEFER_BLOCKING R177, 0x100 ;  /* 0x000400b10000751d */ /* 0x0005e20000010000 */
[----:B------:R-:W-:Y:S02]  /*ab20*/  IMAD.MOV.U32 R173, RZ, RZ, 0x40000040 ;  /* 0x40000040ffad7424 */ /* 0x000fe400078e00ff */
[----:B------:R-:W-:Y:S01]  /*ab30*/  IMAD.MOV.U32 R175, RZ, RZ, 0x40000040 ;  /* 0x40000040ffaf7424 */ /* 0x000fe200078e00ff */
[----:B------:R-:W-:Y:S01]  /*ab40*/  SHF.R.U32.HI R9, RZ, 0x4, R9 ;  /* 0x00000004ff097819 */ /* 0x000fe20000011609 */
[----:B01----:R-:W-:Y:S01]  /*ab50*/  @!P1 VIADD R21, R21, 0x22860 ;  /* 0x0002286015159836 */ /* 0x003fe20000000000 */
[----:B------:R-:W-:Y:S01]  /*ab60*/  R2UR UR7, R173 ;  /* 0x00000000ad0772ca */ /* 0x000fe200000e0000 */
[----:B------:R-:W-:Y:S01]  /*ab70*/  IMAD.MOV.U32 R173, RZ, RZ, 0x40000040 ;  /* 0x40000040ffad7424 */ /* 0x000fe200078e00ff */
[----:B------:R-:W-:Y:S01]  /*ab80*/  LOP3.LUT R9, R9, 0x3fff, RZ, 0xc0, !PT ;  /* 0x00003fff09097812 */ /* 0x000fe200078ec0ff */
[----:B------:R-:W0:Y:S01]  /*ab90*/  LDC R178, c[0x0][0x448] ;  /* 0x00011200ffb27b82 */ /* 0x000e220000000800 */
[----:B------:R-:W-:Y:S01]  /*aba0*/  @!P1 PRMT R21, RZ, 0x654, R21 ;  /* 0x00000654ff159816 */ /* 0x000fe20000000015 */
[----:B------:R-:W-:Y:S01]  /*abb0*/  VIADD R216, R216, 0xfffffffe ;  /* 0xfffffffed8d87836 */ /* 0x000fe20000000000 */
[----:B------:R-:W-:Y:S01]  /*abc0*/  LOP3.LUT R9, R9, 0x3000000, RZ, 0xfc, !PT ;  /* 0x0300000009097812 */ /* 0x000fe200078efcff */
[----:B------:R-:W-:Y:S01]  /*abd0*/  ULDC UR42, c[0x0][0x988] ;  /* 0x00026200002a7ab9 */ /* 0x000fe20000000800 */
[----:B------:R-:W-:-:S03]  /*abe0*/  ULDC UR43, c[0x0][0x988] ;  /* 0x00026200002b7ab9 */ /* 0x000fc60000000800 */
[----:B------:R-:W-:-:S04]  /*abf0*/  IMAD R172, R19, 0xc00, R9 ;  /* 0x00000c0013ac7824 */ /* 0x000fc800078e0209 */
[C---:B------:R-:W-:Y:S01]  /*ac00*/  VIADD R174, R172.reuse, 0x80 ;  /* 0x00000080acae7836 */ /* 0x040fe20000000000 */
[----:B------:R-:W-:Y:S01]  /*ac10*/  R2UR UR6, R172 ;  /* 0x00000000ac0672ca */ /* 0x000fe200000e0000 */
[----:B------:R-:W-:Y:S01]  /*ac20*/  WARPGROUP.ARRIVE ;  /* 0x00000000000079c5 */ /* 0x000fe20000000000 */
[----:B0-----:R-:W-:-:S11]  /*ac30*/  ISETP.NE.AND P2, PT, R178, 0x1, PT ;  /* 0x00000001b200780c */ /* 0x001fd60003f45270 */
        /* <DEDUP_REMOVED lines=10> */
[----:B------:R-:W-:Y:S01]  /*ace0*/  IMAD.MOV.U32 R153, RZ, RZ, 0x40000040 ;  /* 0x40000040ff997424 */ /* 0x000fe200078e00ff */
[----:B------:R-:W0:Y:S02]  /*acf0*/  @P2 LDC R154, c[0x0][0x450] ;  /* 0x00011400ff9a2b82 */ /* 0x000e240000000800 */
        /* <DEDUP_REMOVED lines=14> */
[----:B------:R-:W-:Y:S01]  /*ade0*/  R2UR UR6, R152 ;  /* 0x00000000980672ca */ /* 0x000fe200000e0000 */
[----:B------:R-:W-:Y:S01]  /*adf0*/  IMAD.MOV.U32 R152, RZ, RZ, R210 ;  /* 0x000000ffff987224 */ /* 0x000fe200078e00d2 */
[----:B------:R-:W-:Y:S02]  /*ae00*/  R2UR UR7, R153 ;  /* 0x00000000990772ca */ /* 0x000fe400000e0000 */
[----:B------:R-:W1:Y:S02]  /*ae10*/  @P2 LDC R153, c[0x0][0x44c] ;  /* 0x00011300ff992b82 */ /* 0x000e640000000800 */
[----:B-1----:R-:W-:-:S05]  /*ae20*/  @P2 IMAD.HI.U32 R153, R210, R153, RZ ;  /* 0x00000099d2992227 */ /* 0x002fca00078e00ff */
[----:B0-----:R-:W-:-:S04]  /*ae30*/  @P2 SHF.R.U32.HI R152, RZ, R154, R153 ;  /* 0x0000009aff982219 */ /* 0x001fc80000011699 */
[----:B------:R-:W-:-:S05]  /*ae40*/  IADD3 R152, R152, R213, -R211 ;  /* 0x000000d598987210 */ /* 0x000fca0007ffe8d3 */
[----:B------:R-:W-:-:S05]  /*ae50*/  IMAD.HI R152, R152, 0x2aaaaaab, RZ ;  /* 0x2aaaaaab98987827 */ /* 0x000fca00078e02ff */
[----:B------:R-:W-:Y:S01]  /*ae60*/  SHF.R.U32.HI R153, RZ, 0x1f, R152 ;  /* 0x0000001fff997819 */ /* 0x000fe20000011698 */
[----:B------:R-:W-:Y:S02]  /*ae70*/  WARPGROUP.DEPBAR.LE gsb0, 0x0 ;  /* 0x00008000000079c5 */ /* 0x000fe40000010000 */
[----:B------:R-:W-:-:S06]  /*ae80*/  WARPGROUP.ARRIVE ;  /* 0x00000000000079c5 */ /* 0x000fcc0000000000 */
        /* <DEDUP_REMOVED lines=9> */
[----:B0-----:R-:W-:-:S04]  /*af20*/  LEA.HI.SX32 R21, R152, R153, 0x1c ;  /* 0x0000009998157211 */ /* 0x001fc800078fe2ff */
[----:B------:R-:W-:-:S04]  /*af30*/  VIMNMX R21, RZ, R21, !PT ;  /* 0x00000015ff157248 */ /* 0x000fc80007fe0100 */
[----:B------:R-:W-:-:S13]  /*af40*/  ISETP.GE.AND P2, PT, R216, R21, PT ;  /* 0x00000015d800720c */ /* 0x000fda0003f46270 */
[----:B--2---:R-:W-:Y:S05]  /*af50*/  @!P2 BRA `(.L_x_14026) ;  /* 0x0000002400d8a947 */ /* 0x004fea0003800000 */
[----:B------:R-:W-:Y:S02]  /*af60*/  IMAD.MOV.U32 R203, RZ, RZ, R8 ;  /* 0x000000ffffcb7224 */ /* 0x000fe400078e0008 */
[----:B------:R-:W-:Y:S02]  /*af70*/  IMAD.MOV.U32 R222, RZ, RZ, R5 ;  /* 0x000000ffffde7224 */ /* 0x000fe400078e0005 */
[----:B------:R-:W-:-:S07]  /*af80*/  IMAD.MOV.U32 R200, RZ, RZ, R216 ;  /* 0x000000ffffc87224 */ /* 0x000fce00078e00d8 */
.L_x_14036:
        /* <DEDUP_REMOVED lines=8> */
.L_x_14027:
[----:B------:R-:W-:Y:S01]  /*b010*/  IMAD R201, R19, 0x8, R18 ;  /* 0x0000000813c97824 */ /* 0x000fe200078e0212 */
[----:B------:R-:W-:-:S04]  /*b020*/  SHF.L.U32 R202, R23, 0x1f, RZ ;  /* 0x0000001f17ca7819 */ /* 0x000fc800000006ff */
[----:B------:R0:W1:Y:S01]  /*b030*/  SYNCS.PHASECHK.TRANS64.TRYWAIT P2, [R201+URZ+0x22830], R202 ;  /* 0x022830cac90075a7 */ /* 0x000062000804017f */
[----:B------:R-:W-:Y:S05]  /*b040*/  @!P0 BRA `(.L_x_14028) ;  /* 0x0000000000048947 */ /* 0x000fea0003800000 */
[----:B------:R-:W-:Y:S01]  /*b050*/  BPT.TRAP 0x1 ;  /* 0x000000040000795c */ /* 0x000fe20000300000 */
.L_x_14028:
[----:B------:R-:W2:Y:S02]  /*b060*/  LDC R0, c[0x0][0x448] ;  /* 0x00011200ff007b82 */ /* 0x000ea40000000800 */
[----:B--2---:R-:W-:Y:S01]  /*b070*/  ISETP.NE.AND P3, PT, R0, 0x1, PT ;  /* 0x000000010000780c */ /* 0x004fe20003f65270 */
[----:B------:R-:W-:-:S12]  /*b080*/  IMAD.IADD R0, R217, 0x1, R210 ;  /* 0x00000001d9007824 */ /* 0x000fd800078e02d2 */
[----:B------:R-:W2:Y:S08]  /*b090*/  @P3 LDC R5, c[0x0][0x44c] ;  /* 0x00011300ff053b82 */ /* 0x000eb00000000800 */
[----:B------:R-:W3:Y:S01]  /*b0a0*/  @P3 LDC R8, c[0x0][0x450] ;  /* 0x00011400ff083b82 */ /* 0x000ee20000000800 */
[----:B--2---:R-:W-:-:S05]  /*b0b0*/  @P3 IMAD.HI.U32 R5, R0, R5, RZ ;  /* 0x0000000500053227 */ /* 0x004fca00078e00ff */
[----:B---3--:R-:W-:Y:S01]  /*b0c0*/  @P3 SHF.R.U32.HI R0, RZ, R8, R5 ;  /* 0x00000008ff003219 */ /* 0x008fe20000011605 */
[----:B-1----:R-:W-:Y:S06]  /*b0d0*/  @P2 BRA `(.L_x_14029) ;  /* 0x0000000000082947 */ /* 0x002fec0003800000 */
[----:B------:R-:W1:Y:S02]  /*b0e0*/  SYNCS.PHASECHK.TRANS64.TRYWAIT P2, [R201+URZ+0x22830], R202 ;  /* 0x022830cac90075a7 */ /* 0x000e64000804017f */
[----:B-1----:R-:W-:Y:S05]  /*b0f0*/  @!P2 BRA `(.L_x_14030) ;  /* 0x000001040024a947 */ /* 0x002fea0003800000 */
.L_x_14029:
[----:B------:R-:W-:Y:S05]  /*b100*/  WARPSYNC.ALL ;  /* 0x0000000000007948 */ /* 0x000fea0003800000 */
[----:B------:R-:W2:Y:S04]  /*b110*/  SHFL.IDX PT, R153, R0, RZ, 0x1c1f ;  /* 0x001c1fff00997589 */ /* 0x000ea800000e0000 */
[----:B------:R2:W3:Y:S01]  /*b120*/  SHFL.IDX PT, R155, R0, 0x1, 0x1c1f ;  /* 0x003c1f00009b7f89 */ /* 0x0004e200000e0000 */
[----:B------:R-:W-:-:S03]  /*b130*/  IMAD.MOV.U32 R5, RZ, RZ, -0x60 ;  /* 0xffffffa0ff057424 */ /* 0x000fc600078e00ff */
[----:B------:R-:W4:Y:S01]  /*b140*/  LDL.LU R216, [R1+0x4] ;  /* 0x0000040001d87983 */ /* 0x000f220000300800 */
[----:B------:R-:W-:Y:S01]  /*b150*/  IMAD R5, R200, R5, 0x1 ;  /* 0x00000001c8057424 */ /* 0x000fe200078e0205 */
[----:B------:R-:W-:Y:S01]  /*b160*/  R2UR UR4, R6 ;  /* 0x00000000060472ca */ /* 0x000fe200000e0000 */
[----:B------:R-:W-:Y:S01]  /*b170*/  IMAD R156, R19, 0x300, R20 ;  /* 0x00000300139c7824 */ /* 0x000fe200078e0214 */
[----:B------:R-:W-:Y:S01]  /*b180*/  R2UR UR5, R7 ;  /* 0x00000000070572ca */ /* 0x000fe200000e0000 */
[----:B------:R-:W-:Y:S01]  /*b190*/  IMAD R8, R218, -0x2, R5 ;  /* 0xfffffffeda087824 */ /* 0x000fe200078e0205 */
[----:B------:R-:W-:Y:S01]  /*b1a0*/  R2UR UR8, R14 ;  /* 0x000000000e0872ca */ /* 0x000fe200000e0000 */
[----:B------:R-:W-:Y:S01]  /*b1b0*/  IMAD.MOV.U32 R157, RZ, RZ, 0x40000040 ;  /* 0x40000040ff9d7424 */ /* 0x000fe200078e00ff */
[C---:B------:R-:W-:Y:S01]  /*b1c0*/  R2UR UR6, R156.reuse ;  /* 0x000000009c0672ca */ /* 0x040fe200000e0000 */
[C---:B------:R-:W-:Y:S01]  /*b1d0*/  VIADD R154, R156.reuse, 0x2 ;  /* 0x000000029c9a7836 */ /* 0x040fe20000000000 */
[----:B------:R-:W-:Y:S01]  /*b1e0*/  IADD3 R8, -R211, R8, R213 ;  /* 0x00000008d3087210 */ /* 0x000fe20007ffe1d5 */
[C---:B------:R-:W-:Y:S01]  /*b1f0*/  VIADD R152, R156.reuse, 0x4 ;  /* 0x000000049c987836 */ /* 0x040fe20000000000 */
[C---:B------:R-:W-:Y:S01]  /*b200*/  R2UR UR7, R157.reuse ;  /* 0x000000009d0772ca */ /* 0x040fe200000e0000 */
[----:B------:R-:W-:Y:S01]  /*b210*/  VIADD R156, R156, 0x6 ;  /* 0x000000069c9c7836 */ /* 0x000fe20000000000 */
[----:B------:R-:W-:Y:S01]  /*b220*/  R2UR UR10, R154 ;  /* 0x000000009a0a72ca */ /* 0x000fe200000e0000 */
[----:B--2---:R-:W-:Y:S01]  /*b230*/  IMAD.IADD R0, R8, 0x1, R153 ;  /* 0x0000000108007824 */ /* 0x004fe200078e0299 */
[----:B------:R-:W-:Y:S01]  /*b240*/  R2UR UR14, R152 ;  /* 0x00000000980e72ca */ /* 0x000fe200000e0000 */
[----:B------:R-:W-:Y:S01]  /*b250*/  IMAD.MOV.U32 R153, RZ, RZ, 0x40000040 ;  /* 0x40000040ff997424 */ /* 0x000fe200078e00ff */
[----:B------:R-:W-:Y:S01]  /*b260*/  R2UR UR18, R156 ;  /* 0x000000009c1272ca */ /* 0x000fe200000e0000 */
[----:B---3--:R-:W-:Y:S01]  /*b270*/  IMAD.IADD R8, R8, 0x1, R155 ;  /* 0x0000000108087824 */ /* 0x008fe200078e029b */
        /* <DEDUP_REMOVED lines=11> */
[C---:B------:R-:W-:Y:S02]  /*b330*/  ISETP.GT.AND P2, PT, R0.reuse, 0x49, PT ;  /* 0x000000490000780c */ /* 0x040fe40003f44270 */
[C---:B------:R-:W-:Y:S02]  /*b340*/  ISETP.GT.AND P3, PT, R0.reuse, 0x50, PT ;  /* 0x000000500000780c */ /* 0x040fe40003f64270 */
[C---:B------:R-:W-:Y:S02]  /*b350*/  ISETP.GT.AND P4, PT, R0.reuse, 0x51, PT ;  /* 0x000000510000780c */ /* 0x040fe40003f84270 */
[C---:B------:R-:W-:Y:S02]  /*b360*/  ISETP.GT.AND P5, PT, R0.reuse, 0x58, PT ;  /* 0x000000580000780c */ /* 0x040fe40003fa4270 */
[----:B------:R-:W-:Y:S01]  /*b370*/  ISETP.GT.AND P6, PT, R0, 0x59, PT ;  /* 0x000000590000780c */ /* 0x000fe20003fc4270 */
[----:B------:R-:W-:Y:S02]  /*b380*/  WARPGROUP.DEPBAR.LE gsb0, 0x0 ;  /* 0x00008000000079c5 */ /* 0x000fe40000010000 */
[----:B------:R-:W-:-:S06]  /*b390*/  WARPGROUP.ARRIVE ;  /* 0x00000000000079c5 */ /* 0x000fcc0000000000 */
[----:B------:R-:W-:Y:S03]  /*b3a0*/  HGMMA.64x96x16.F32.BF16 R152, gdesc[UR8], R152, gsb0 ;  /* 0x01600000089879f0 */ /* 0x000fe60008001898 */
[----:B------:R-:W-:Y:S02]  /*b3b0*/  WARPGROUP.DEPBAR.LE gsb0, 0x0 ;  /* 0x00008000000079c5 */ /* 0x000fe40000010000 */
[----:B------:R-:W-:-:S06]  /*b3c0*/  WARPGROUP.ARRIVE ;  /* 0x00000000000079c5 */ /* 0x000fcc0000000000 */
[----:B------:R-:W-:Y:S01]  /*b3d0*/  HGMMA.64x96x16.F32.BF16 R152, gdesc[UR12], R152, gsb0 ;  /* 0x016000000c9879f0 */ /* 0x000fe20008001898 */
        /* <DEDUP_REMOVED lines=11> */
[----:B------:R-:W-:Y:S02]  /*b490*/  ISETP.GT.AND P0, PT, R0, 0x9, PT ;  /* 0x000000090000780c */ /* 0x000fe40003f04270 */
[----:B------:R-:W-:-:S04]  /*b4a0*/  LOP3.LUT R216, R216, 0xfdffffff, RZ, 0xc0, !PT ;  /* 0xfdffffffd8d87812 */ /* 0x000fc800078ec0ff */
[----:B------:R-:W-:Y:S02]  /*b4b0*/  @P2 LOP3.LUT R216, R216, 0x2000000, RZ, 0xfc, !PT ;  /* 0x02000000d8d82812 */ /* 0x000fe400078efcff */
[----:B------:R-:W-:Y:S02]  /*b4c0*/  ISETP.GT.AND P2, PT, R0, 0x8, PT ;  /* 0x000000080000780c */ /* 0x000fe40003f44270 */
[----:B------:R-:W-:-:S04]  /*b4d0*/  LOP3.LUT R216, R216, 0xfbffffff, RZ, 0xc0, !PT ;  /* 0xfbffffffd8d87812 */ /* 0x000fc800078ec0ff */
[----:B------:R-:W-:Y:S02]  /*b4e0*/  @P3 LOP3.LUT R216, R216, 0x4000000, RZ, 0xfc, !PT ;  /* 0x04000000d8d83812 */ /* 0x000fe400078efcff */
[----:B------:R-:W-:-:S03]  /*b4f0*/  ISETP.GT.AND P3, PT, R0, 0x1, PT ;  /* 0x000000010000780c */ /* 0x000fc60003f64270 */
[----:B------:R-:W-:Y:S01]  /*b500*/  STL [R1+0x4], R216 ;  /* 0x000004d801007387 */ /* 0x000fe20000100800 */
        /* <DEDUP_REMOVED lines=9> */
[----:B------:R-:W-:Y:S02]  /*b5a0*/  FSEL R160, R160, -INF , P1 ;  /* 0xff800000a0a07808 */ /* 0x000fe40000800000 */
[C---:B------:R-:W-:Y:S02]  /*b5b0*/  ISETP.GT.AND P3, PT, R0.reuse, 0x11, PT ;  /* 0x000000110000780c */ /* 0x040fe40003f64270 */
[C---:B------:R-:W-:Y:S02]  /*b5c0*/  ISETP.GT.AND P2, PT, R0.reuse, 0x18, PT ;  /* 0x000000180000780c */ /* 0x040fe40003f44270 */
[C---:B------:R-:W-:Y:S02]  /*b5d0*/  ISETP.GT.AND P0, PT, R0.reuse, 0x19, PT ;  /* 0x000000190000780c */ /* 0x040fe40003f04270 */
[----:B------:R-:W-:-:S02]  /*b5e0*/  ISETP.GT.AND P1, PT, R0, 0x20, PT ;  /* 0x000000200000780c */ /* 0x000fc40003f24270 */
[----:B------:R-:W-:Y:S02]  /*b5f0*/  FSEL R161, R161, -INF , P3 ;  /* 0xff800000a1a17808 */ /* 0x000fe40001800000 */
[----:B------:R-:W-:Y:S02]  /*b600*/  FSEL R164, R164, -INF , P2 ;  /* 0xff800000a4a47808 */ /* 0x000fe40001000000 */
[----:B------:R-:W-:Y:S02]  /*b610*/  FSEL R165, R165, -INF , P0 ;  /* 0xff800000a5a57808 */ /* 0x000fe40000000000 */
[----:B------:R-:W-:Y:S02]  /*b620*/  FSEL R168, R168, -INF , P1 ;  /* 0xff800000a8a87808 */ /* 0x000fe40000800000 */
[C---:B------:R-:W-:Y:S02]  /*b630*/  ISETP.GT.AND P3, PT, R0.reuse, 0x21, PT ;  /* 0x000000210000780c */ /* 0x040fe40003f64270 */
[----:B------:R-:W-:-:S02]  /*b640*/  ISETP.GT.AND P2, PT, R0, 0x28, PT ;  /* 0x000000280000780c */ /* 0x000fc40003f44270 */
[C---:B------:R-:W-:Y:S02]  /*b650*/  ISETP.GT.AND P0, PT, R0.reuse, 0x29, PT ;  /* 0x000000290000780c */ /* 0x040fe40003f04270 */
[----:B------:R-:W-:Y:S02]  /*b660*/  ISETP.GT.AND P1, PT, R0, 0x30, PT ;  /* 0x000000300000780c */ /* 0x000fe40003f24270 */
[----:B------:R-:W-:Y:S02]  /*b670*/  FSEL R169, R169, -INF , P3 ;  /* 0xff800000a9a97808 */ /* 0x000fe40001800000 */
[----:B------:R-:W-:Y:S02]  /*b680*/  FSEL R172, R172, -INF , P2 ;  /* 0xff800000acac7808 */ /* 0x000fe40001000000 */
[----:B------:R-:W-:Y:S02]  /*b690*/  FSEL R173, R173, -INF , P0 ;  /* 0xff800000adad7808 */ /* 0x000fe40000000000 */
[----:B------:R-:W-:-:S02]  /*b6a0*/  FSEL R176, R176, -INF , P1 ;  /* 0xff800000b0b07808 */ /* 0x000fc40000800000 */
[C---:B------:R-:W-:Y:S02]  /*b6b0*/  ISETP.GT.AND P3, PT, R0.reuse, 0x31, PT ;  /* 0x000000310000780c */ /* 0x040fe40003f64270 */
[C---:B------:R-:W-:Y:S02]  /*b6c0*/  ISETP.GT.AND P2, PT, R0.reuse, 0x38, PT ;  /* 0x000000380000780c */ /* 0x040fe40003f44270 */
[C---:B------:R-:W-:Y:S02]  /*b6d0*/  ISETP.GT.AND P0, PT, R0.reuse, 0x39, PT ;  /* 0x000000390000780c */ /* 0x040fe40003f04270 */
[----:B------:R-:W-:Y:S02]  /*b6e0*/  ISETP.GT.AND P1, PT, R0, 0x40, PT ;  /* 0x000000400000780c */ /* 0x000fe40003f24270 */
        /* <DEDUP_REMOVED lines=9> */
[C---:B------:R-:W-:Y:S02]  /*b780*/  LOP3.LUT P1, RZ, R216.reuse, 0x800000, RZ, 0xc0, !PT ;  /* 0x00800000d8ff7812 */ /* 0x040fe4000782c0ff */
[----:B------:R-:W-:Y:S02]  /*b790*/  FMNMX.FTZ R0, R161, R0, !PT ;  /* 0x00000000a1007209 */ /* 0x000fe40007810000 */
[----:B------:R-:W-:Y:S02]  /*b7a0*/  LOP3.LUT P0, RZ, R216, 0x1000000, RZ, 0xc0, !PT ;  /* 0x01000000d8ff7812 */ /* 0x000fe4000780c0ff */
[----:B------:R-:W-:Y:S02]  /*b7b0*/  FMNMX.FTZ R0, R164, R0, !PT ;  /* 0x00000000a4007209 */ /* 0x000fe40007810000 */
[----:B------:R-:W-:-:S02]  /*b7c0*/  FSEL R185, R185, -INF , P1 ;  /* 0xff800000b9b97808 */ /* 0x000fc40000800000 */
[----:B------:R-:W-:Y:S02]  /*b7d0*/  FMNMX.FTZ R0, R165, R0, !PT ;  /* 0x00000000a5007209 */ /* 0x000fe40007810000 */
[----:B------:R-:W-:Y:S02]  /*b7e0*/  LOP3.LUT P2, RZ, R216, 0x2000000, RZ, 0xc0, !PT ;  /* 0x02000000d8ff7812 */ /* 0x000fe4000784c0ff */
[----:B------:R-:W-:Y:S02]  /*b7f0*/  FMNMX.FTZ R0, R168, R0, !PT ;  /* 0x00000000a8007209 */ /* 0x000fe40007810000 */
[----:B------:R-:W-:Y:S02]  /*b800*/  FSEL R188, R188, -INF , P0 ;  /* 0xff800000bcbc7808 */ /* 0x000fe40000000000 */
[----:B------:R-:W-:Y:S02]  /*b810*/  FMNMX.FTZ R0, R169, R0, !PT ;  /* 0x00000000a9007209 */ /* 0x000fe40007810000 */
[----:B------:R-:W-:-:S02]  /*b820*/  LOP3.LUT P3, RZ, R216, 0x4000000, RZ, 0xc0, !PT ;  /* 0x04000000d8ff7812 */ /* 0x000fc4000786c0ff */
        /* <DEDUP_REMOVED lines=9> */
[----:B------:R-:W-:Y:S02]  /*b8c0*/  FSEL R197, R197, -INF , P6 ;  /* 0xff800000c5c57808 */ /* 0x000fe40003000000 */
[----:B------:R-:W-:Y:S02]  /*b8d0*/  FMNMX.FTZ R0, R181, R0, !PT ;  /* 0x00000000b5007209 */ /* 0x000fe40007810000 */
[----:B------:R-:W-:-:S02]  /*b8e0*/  LOP3.LUT P1, RZ, R216, 0x400000, RZ, 0xc0, !PT ;  /* 0x00400000d8ff7812 */ /* 0x000fc4000782c0ff */
[----:B------:R-:W-:Y:S02]  /*b8f0*/  FMNMX.FTZ R0, R184, R0, !PT ;  /* 0x00000000b8007209 */ /* 0x000fe40007810000 */
[----:B------:R-:W-:Y:S02]  /*b900*/  LOP3.LUT P0, RZ, R216, 0x200000, RZ, 0xc0, !PT ;  /* 0x00200000d8ff7812 */ /* 0x000fe4000780c0ff */
[----:B------:R-:W-:Y:S02]  /*b910*/  FMNMX.FTZ R0, R185, R0, !PT ;  /* 0x00000000b9007209 */ /* 0x000fe40007810000 */
[----:B------:R-:W-:Y:S02]  /*b920*/  ISETP.GT.AND P4, PT, R8, 0x1, PT ;  /* 0x000000010800780c */ /* 0x000fe40003f84270 */
[----:B------:R-:W-:Y:S02]  /*b930*/  FMNMX.FTZ R0, R188, R0, !PT ;  /* 0x00000000bc007209 */ /* 0x000fe40007810000 */
[----:B------:R-:W-:-:S02]  /*b940*/  ISETP.GT.AND P3, PT, R8, 0x8, PT ;  /* 0x000000080800780c */ /* 0x000fc40003f64270 */
[----:B------:R-:W-:Y:S02]  /*b950*/  FMNMX.FTZ R0, R189, R0, !PT ;  /* 0x00000000bd007209 */ /* 0x000fe40007810000 */
[----:B------:R-:W-:Y:S02]  /*b960*/  FSEL R155, R155, -INF , P4 ;  /* 0xff8000009b9b7808 */ /* 0x000fe40002000000 */
[----:B------:R-:W-:Y:S02]  /*b970*/  FMNMX.FTZ R0, R192, R0, !PT ;  /* 0x00000000c0007209 */ /* 0x000fe40007810000 */
[----:B------:R-:W-:Y:S02]  /*b980*/  FSEL R158, R158, -INF , P3 ;  /* 0xff8000009e9e7808 */ /* 0x000fe40001800000 */
[----:B------:R-:W-:Y:S02]  /*b990*/  FMNMX.FTZ R0, R193, R0, !PT ;  /* 0x00000000c1007209 */ /* 0x000fe40007810000 */
[----:B------:R-:W-:-:S02]  /*b9a0*/  ISETP.GT.AND P4, PT, R8, 0x10, PT ;  /* 0x000000100800780c */ /* 0x000fc40003f84270 */
[----:B------:R-:W-:Y:S02]  /*b9b0*/  FMNMX.FTZ R0, R196, R0, !PT ;  /* 0x00000000c4007209 */ /* 0x000fe40007810000 */
[----:B------:R-:W-:Y:S02]  /*b9c0*/  ISETP.GT.AND P3, PT, R8, 0x11, PT ;  /* 0x000000110800780c */ /* 0x000fe40003f64270 */
[----:B------:R-:W-:Y:S02]  /*b9d0*/  FMNMX.FTZ R0, R197, R0, !PT ;  /* 0x00000000c5007209 */ /* 0x000fe40007810000 */
[----:B------:R-:W-:Y:S02]  /*b9e0*/  FSEL R162, R162, -INF , P4 ;  /* 0xff800000a2a27808 */ /* 0x000fe40002000000 */
[----:B------:R-:W-:Y:S01]  /*b9f0*/  FSEL R163, R163, -INF , P3 ;  /* 0xff800000a3a37808 */ /* 0x000fe20001800000 */
[----:B------:R-:W2:Y:S01]  /*ba00*/  SHFL.BFLY PT, R5, R0, 0x2, 0x1f ;  /* 0x0c401f0000057f89 */ /* 0x000ea200000e0000 */
[----:B------:R-:W-:-:S02]  /*ba10*/  ISETP.GT.AND P4, PT, R8, 0x19, PT ;  /* 0x000000190800780c */ /* 0x000fc40003f84270 */
[----:B------:R-:W-:Y:S02]  /*ba20*/  ISETP.GT.AND P3, PT, R8, 0x20, PT ;  /* 0x000000200800780c */ /* 0x000fe40003f64270 */
[----:B------:R-:W-:Y:S02]  /*ba30*/  FSEL R167, R167, -INF , P4 ;  /* 0xff800000a7a77808 */ /* 0x000fe40002000000 */
[----:B------:R-:W-:Y:S02]  /*ba40*/  FSEL R170, R170, -INF , P3 ;  /* 0xff800000aaaa7808 */ /* 0x000fe40001800000 */
[C---:B------:R-:W-:Y:S02]  /*ba50*/  ISETP.GT.AND P4, PT, R8.reuse, 0x28, PT ;  /* 0x000000280800780c */ /* 0x040fe40003f84270 */
[----:B------:R-:W-:Y:S02]  /*ba60*/  ISETP.GT.AND P3, PT, R8, 0x29, PT ;  /* 0x000000290800780c */ /* 0x000fe40003f64270 */
[----:B------:R-:W-:-:S02]  /*ba70*/  FSEL R174, R174, -INF , P4 ;  /* 0xff800000aeae7808 */ /* 0x000fc40002000000 */
[----:B------:R-:W-:Y:S02]  /*ba80*/  FSEL R175, R175, -INF , P3 ;  /* 0xff800000afaf7808 */ /* 0x000fe40001800000 */
[C---:B------:R-:W-:Y:S02]  /*ba90*/  ISETP.GT.AND P4, PT, R8.reuse, 0x31, PT ;  /* 0x000000310800780c */ /* 0x040fe40003f84270 */
[----:B------:R-:W-:Y:S02]  /*baa0*/  ISETP.GT.AND P3, PT, R8, 0x38, PT ;  /* 0x000000380800780c */ /* 0x000fe40003f64270 */
[----:B------:R-:W-:Y:S02]  /*bab0*/  FSEL R179, R179, -INF , P4 ;  /* 0xff800000b3b37808 */ /* 0x000fe40002000000 */
[----:B------:R-:W-:Y:S02]  /*bac0*/  FSEL R182, R182, -INF , P3 ;  /* 0xff800000b6b67808 */ /* 0x000fe40001800000 */
[----:B--2---:R-:W-:-:S02]  /*bad0*/  FMNMX.FTZ R5, R0, R5, !PT ;  /* 0x0000000500057209 */ /* 0x004fc40007810000 */
[C---:B------:R-:W-:Y:S02]  /*bae0*/  ISETP.GT.AND P4, PT, R8.reuse, 0x40, PT ;  /* 0x000000400800780c */ /* 0x040fe40003f84270 */
[----:B------:R-:W-:Y:S01]  /*baf0*/  ISETP.GT.AND P3, PT, R8, 0x41, PT ;  /* 0x000000410800780c */ /* 0x000fe20003f64270 */
[----:B------:R-:W2:Y:S01]  /*bb00*/  SHFL.BFLY PT, R0, R5, 0x1, 0x1f ;  /* 0x0c201f0005007f89 */ /* 0x000ea200000e0000 */
[----:B------:R-:W-:Y:S02]  /*bb10*/  FSEL R186, R186, -INF , P4 ;  /* 0xff800000baba7808 */ /* 0x000fe40002000000 */
[----:B------:R-:W-:Y:S02]  /*bb20*/  FSEL R187, R187, -INF , P3 ;  /* 0xff800000bbbb7808 */ /* 0x000fe40001800000 */
        /* <DEDUP_REMOVED lines=8> */
[----:B--2---:R-:W-:Y:S01]  /*bbb0*/  FMNMX.FTZ R5, R5, R0, !PT ;  /* 0x0000000005057209 */ /* 0x004fe20007810000 */
[----:B------:R-:W-:-:S03]  /*bbc0*/  IMAD.U32 R0, RZ, RZ, UR43 ;  /* 0x0000002bff007e24 */ /* 0x000fc6000f8e00ff */
[C---:B------:R-:W-:Y:S01]  /*bbd0*/  FSETP.NEU.FTZ.AND P2, PT, R5.reuse, -INF , PT ;  /* 0xff8000000500780b */ /* 0x040fe20003f5d000 */
[----:B------:R-:W-:-:S03]  /*bbe0*/  FMUL.FTZ R223, R5, R0 ;  /* 0x0000000005df7220 */ /* 0x000fc60000410000 */
[----:B------:R-:W-:Y:S02]  /*bbf0*/  FSEL R216, R5, RZ, P2 ;  /* 0x000000ff05d87208 */ /* 0x000fe40001000000 */
[----:B------:R-:W-:Y:S02]  /*bc00*/  FSEL R223, R223, RZ, P2 ;  /* 0x000000ffdfdf7208 */ /* 0x000fe40001000000 */
[----:B------:R-:W-:Y:S01]  /*bc10*/  ISETP.GT.AND P2, PT, R8, RZ, PT ;  /* 0x000000ff0800720c */ /* 0x000fe20003f44270 */
[----:B------:R-:W-:Y:S02]  /*bc20*/  FADD.FTZ R216, -R216, R222 ;  /* 0x000000ded8d87221 */ /* 0x000fe40000010100 */
[-CC-:B------:R-:W-:Y:S01]  /*bc30*/  FFMA.FTZ R152, R152, R0.reuse, -R223.reuse ;  /* 0x0000000098987223 */ /* 0x180fe200000108df */
[----:B------:R-:W-:Y:S01]  /*bc40*/  FSEL R154, R154, -INF , P2 ;  /* 0xff8000009a9a7808 */ /* 0x000fe20001000000 */
[-C--:B------:R-:W-:Y:S01]  /*bc50*/  FMUL.FTZ R216, R216, R0.reuse ;  /* 0x00000000d8d87220 */ /* 0x080fe20000410000 */
[----:B------:R-:W-:Y:S01]  /*bc60*/  ISETP.GT.AND P2, PT, R8, 0x9, PT ;  /* 0x000000090800780c */ /* 0x000fe20003f44270 */
[-CC-:B------:R-:W-:Y:S01]  /*bc70*/  FFMA.FTZ R153, R153, R0.reuse, -R223.reuse ;  /* 0x0000000099997223 */ /* 0x180fe200000108df */
[-CC-:B------:R-:W-:Y:S01]  /*bc80*/  FFMA.FTZ R156, R156, R0.reuse, -R223.reuse ;  /* 0x000000009c9c7223 */ /* 0x180fe200000108df */
[----:B------:R-:W-:Y:S01]  /*bc90*/  MUFU.EX2 R152, R152 ;  /* 0x0000009800987308 */ /* 0x000fe20000000800 */
[----:B------:R-:W-:Y:S01]  /*bca0*/  FSEL R159, R159, -INF , P2 ;  /* 0xff8000009f9f7808 */ /* 0x000fe20001000000 */
[-CC-:B------:R-:W-:Y:S01]  /*bcb0*/  FFMA.FTZ R160, R160, R0.reuse, -R223.reuse ;  /* 0x00000000a0a07223 */ /* 0x180fe200000108df */
[----:B------:R-:W-:Y:S01]  /*bcc0*/  ISETP.GT.AND P2, PT, R8, 0x18, PT ;  /* 0x000000180800780c */ /* 0x000fe20003f44270 */
[-CC-:B------:R-:W-:Y:S01]  /*bcd0*/  FFMA.FTZ R168, R168, R0.reuse, -R223.reuse ;  /* 0x00000000a8a87223 */ /* 0x180fe200000108df */
[-CC-:B------:R-:W-:Y:S01]  /*bce0*/  FFMA.FTZ R176, R176, R0.reuse, -R223.reuse ;  /* 0x00000000b0b07223 */ /* 0x180fe200000108df */
[-CC-:B------:R-:W-:Y:S01]  /*bcf0*/  FFMA.FTZ R157, R157, R0.reuse, -R223.reuse ;  /* 0x000000009d9d7223 */ /* 0x180fe200000108df */
[----:B------:R-:W-:Y:S01]  /*bd00*/  FSEL R166, R166, -INF , P2 ;  /* 0xff800000a6a67808 */ /* 0x000fe20001000000 */
[----:B------:R-:W2:Y:S01]  /*bd10*/  MUFU.EX2 R216, R216 ;  /* 0x000000d800d87308 */ /* 0x000ea20000000800 */
[----:B------:R-:W-:Y:S01]  /*bd20*/  ISETP.GT.AND P2, PT, R8, 0x21, PT ;  /* 0x000000210800780c */ /* 0x000fe20003f44270 */
[-CC-:B------:R-:W-:Y:S01]  /*bd30*/  FFMA.FTZ R161, R161, R0.reuse, -R223.reuse ;  /* 0x00000000a1a17223 */ /* 0x180fe200000108df */
[-CC-:B------:R-:W-:Y:S01]  /*bd40*/  FFMA.FTZ R164, R164, R0.reuse, -R223.reuse ;  /* 0x00000000a4a47223 */ /* 0x180fe200000108df */
[-CC-:B------:R-:W-:Y:S01]  /*bd50*/  FFMA.FTZ R165, R165, R0.reuse, -R223.reuse ;  /* 0x00000000a5a57223 */ /* 0x180fe200000108df */
[----:B------:R-:W-:Y:S01]  /*bd60*/  FSEL R171, R171, -INF , P2 ;  /* 0xff800000abab7808 */ /* 0x000fe20001000000 */
[-CC-:B------:R-:W-:Y:S01]  /*bd70*/  FFMA.FTZ R169, R169, R0.reuse, -R223.reuse ;  /* 0x00000000a9a97223 */ /* 0x180fe200000108df */
[----:B------:R-:W-:Y:S01]  /*bd80*/  ISETP.GT.AND P2, PT, R8, 0x30, PT ;  /* 0x000000300800780c */ /* 0x000fe20003f44270 */
[----:B------:R-:W3:Y:S01]  /*bd90*/  MUFU.EX2 R153, R153 ;  /* 0x0000009900997308 */ /* 0x000ee20000000800 */
[-CC-:B------:R-:W-:Y:S01]  /*bda0*/  FFMA.FTZ R172, R172, R0.reuse, -R223.reuse ;  /* 0x00000000acac7223 */ /* 0x180fe200000108df */
[-CC-:B------:R-:W-:Y:S01]  /*bdb0*/  FFMA.FTZ R173, R173, R0.reuse, -R223.reuse ;  /* 0x00000000adad7223 */ /* 0x180fe200000108df */
[----:B------:R-:W-:Y:S01]  /*bdc0*/  FSEL R178, R178, -INF , P2 ;  /* 0xff800000b2b27808 */ /* 0x000fe20001000000 */
[-CC-:B------:R-:W-:Y:S01]  /*bdd0*/  FFMA.FTZ R177, R177, R0.reuse, -R223.reuse ;  /* 0x00000000b1b17223 */ /* 0x180fe200000108df */
[----:B------:R-:W-:Y:S01]  /*bde0*/  ISETP.GT.AND P2, PT, R8, 0x39, PT ;  /* 0x000000390800780c */ /* 0x000fe20003f44270 */
[-CC-:B------:R-:W-:Y:S01]  /*bdf0*/  FFMA.FTZ R180, R180, R0.reuse, -R223.reuse ;  /* 0x00000000b4b47223 */ /* 0x180fe200000108df */
[--C-:B------:R-:W-:Y:S01]  /*be00*/  FFMA.FTZ R181, R181, R0, -R223.reuse ;  /* 0x00000000b5b57223 */ /* 0x100fe200000108df */
[----:B------:R-:W-:Y:S01]  /*be10*/  MUFU.EX2 R157, R157 ;  /* 0x0000009d009d7308 */ /* 0x000fe20000000800 */
[----:B------:R-:W-:Y:S01]  /*be20*/  FSEL R183, R183, -INF , P2 ;  /* 0xff800000b7b77808 */ /* 0x000fe20001000000 */
[-C--:B--2---:R-:W-:Y:S01]  /*be30*/  FMUL.FTZ R24, R24, R216.reuse ;  /* 0x000000d818187220 */ /* 0x084fe20000410000 */
[----:B------:R-:W-:Y:S01]  /*be40*/  ISETP.GT.AND P2, PT, R8, 0x48, PT ;  /* 0x000000480800780c */ /* 0x000fe20003f44270 */
[-C--:B------:R-:W-:Y:S01]  /*be50*/  FMUL.FTZ R25, R25, R216.reuse ;  /* 0x000000d819197220 */ /* 0x080fe20000410000 */
[-C--:B------:R-:W-:Y:S01]  /*be60*/  FMUL.FTZ R28, R28, R216.reuse ;  /* 0x000000d81c1c7220 */ /* 0x080fe20000410000 */
[-C--:B------:R-:W-:Y:S01]  /*be70*/  FMUL.FTZ R29, R29, R216.reuse ;  /* 0x000000d81d1d7220 */ /* 0x080fe20000410000 */
[----:B------:R-:W-:Y:S01]  /*be80*/  FSEL R190, R190, -INF , P2 ;  /* 0xff800000bebe7808 */ /* 0x000fe20001000000 */
[-C--:B------:R-:W-:Y:S01]  /*be90*/  FMUL.FTZ R32, R32, R216.reuse ;  /* 0x000000d820207220 */ /* 0x080fe20000410000 */
[----:B------:R-:W-:Y:S01]  /*bea0*/  ISETP.GT.AND P2, PT, R8, 0x51, PT ;  /* 0x000000510800780c */ /* 0x000fe20003f44270 */
[-C--:B------:R-:W-:Y:S01]  /*beb0*/  FMUL.FTZ R33, R33, R216.reuse ;  /* 0x000000d821217220 */ /* 0x080fe20000410000 */
[----:B------:R-:W-:Y:S01]  /*bec0*/  FMNMX.FTZ R8, R154, R203, !PT ;  /* 0x000000cb9a087209 */ /* 0x000fe20007810000 */
[-C--:B------:R-:W-:Y:S01]  /*bed0*/  FMUL.FTZ R36, R36, R216.reuse ;  /* 0x000000d824247220 */ /* 0x080fe20000410000 */
[----:B------:R-:W-:Y:S01]  /*bee0*/  FSEL R195, R195, -INF , P2 ;  /* 0xff800000c3c37808 */ /* 0x000fe20001000000 */
        /* <DEDUP_REMOVED lines=75> */
[----:B------:R-:W-:Y:S01]  /*c3a0*/  FMUL.FTZ R149, R149, R216 ;  /* 0x000000d895957220 */ /* 0x000fe20000410000 */
[----:B------:R-:W-:Y:S01]  /*c3b0*/  FFMA.FTZ R4, R216, R4, R152 ;  /* 0x00000004d8047223 */ /* 0x000fe20000010098 */
[----:B------:R-:W-:Y:S01]  /*c3c0*/  FMNMX.FTZ R8, R194, R8, !PT ;  /* 0x00000008c2087209 */ /* 0x000fe20007810000 */
[--C-:B------:R-:W-:Y:S01]  /*c3d0*/  FFMA.FTZ R184, R184, R0, -R223.reuse ;  /* 0x00000000b8b87223 */ /* 0x100fe200000108df */
[C---:B---3--:R-:W-:Y:S01]  /*c3e0*/  F2FP.BF16.F32.PACK_AB R152, R153.reuse, R152 ;  /* 0x000000989998723e */ /* 0x048fe200000010ff */
[----:B------:R-:W-:Y:S01]  /*c3f0*/  FADD.FTZ R4, R153, R4 ;  /* 0x0000000499047221 */ /* 0x000fe20000010000 */
[----:B------:R-:W-:Y:S01]  /*c400*/  FMNMX.FTZ R8, R195, R8, !PT ;  /* 0x00000008c3087209 */ /* 0x000fe20007810000 */
[----:B------:R-:W2:Y:S01]  /*c410*/  MUFU.EX2 R153, R156 ;  /* 0x0000009c00997308 */ /* 0x000ea20000000800 */
[-CC-:B------:R-:W-:Y:S01]  /*c420*/  FFMA.FTZ R185, R185, R0.reuse, -R223.reuse ;  /* 0x00000000b9b97223 */ /* 0x180fe200000108df */
[--C-:B------:R-:W-:Y:S01]  /*c430*/  FFMA.FTZ R188, R188, R0, -R223.reuse ;  /* 0x00000000bcbc7223 */ /* 0x100fe200000108df */
[----:B------:R-:W-:Y:S01]  /*c440*/  FMNMX.FTZ R8, R198, R8, !PT ;  /* 0x00000008c6087209 */ /* 0x000fe20007810000 */
[-CC-:B------:R-:W-:Y:S01]  /*c450*/  FFMA.FTZ R189, R189, R0.reuse, -R223.reuse ;  /* 0x00000000bdbd7223 */ /* 0x180fe200000108df */
[-CC-:B------:R-:W-:Y:S01]  /*c460*/  FFMA.FTZ R192, R192, R0.reuse, -R223.reuse ;  /* 0x00000000c0c07223 */ /* 0x180fe200000108df */
[--C-:B------:R-:W-:Y:S01]  /*c470*/  FFMA.FTZ R193, R193, R0, -R223.reuse ;  /* 0x00000000c1c17223 */ /* 0x100fe200000108df */
[----:B------:R-:W-:Y:S01]  /*c480*/  FMNMX.FTZ R8, R199, R8, !PT ;  /* 0x00000008c7087209 */ /* 0x000fe20007810000 */
[----:B------:R-:W3:Y:S01]  /*c490*/  MUFU.EX2 R156, R160 ;  /* 0x000000a0009c7308 */ /* 0x000ee20000000800 */
[-CC-:B------:R-:W-:Y:S01]  /*c4a0*/  FFMA.FTZ R196, R196, R0.reuse, -R223.reuse ;  /* 0x00000000c4c47223 */ /* 0x180fe200000108df */
[----:B------:R-:W-:-:S02]  /*c4b0*/  FFMA.FTZ R197, R197, R0, -R223 ;  /* 0x00000000c5c57223 */ /* 0x000fc400000108df */
[----:B------:R-:W4:Y:S04]  /*c4c0*/  SHFL.BFLY PT, R216, R8, 0x2, 0x1f ;  /* 0x0c401f0008d87f89 */ /* 0x000f2800000e0000 */
[----:B------:R-:W-:Y:S01]  /*c4d0*/  MUFU.EX2 R160, R168 ;  /* 0x000000a800a07308 */ /* 0x000fe20000000800 */
[----:B--2---:R-:W-:-:S04]  /*c4e0*/  FADD.FTZ R4, R153, R4 ;  /* 0x0000000499047221 */ /* 0x004fc80000010000 */
[----:B------:R-:W-:-:S03]  /*c4f0*/  FADD.FTZ R4, R157, R4 ;  /* 0x000000049d047221 */ /* 0x000fc60000010000 */
[----:B------:R2:W-:Y:S01]  /*c500*/  MUFU.EX2 R168, R176 ;  /* 0x000000b000a87308 */ /* 0x0005e20000000800 */
[----:B---3--:R-:W-:-:S07]  /*c510*/  FADD.FTZ R4, R156, R4 ;  /* 0x000000049c047221 */ /* 0x008fce0000010000 */
[----:B------:R-:W3:Y:S01]  /*c520*/  MUFU.EX2 R161, R161 ;  /* 0x000000a100a17308 */ /* 0x000ee20000000800 */
[----:B--2---:R-:W2:Y:S01]  /*c530*/  S2R R176, SR_TID.X ;  /* 0x0000000000b07919 */ /* 0x004ea20000002100 */
[----:B----4-:R-:W-:-:S06]  /*c540*/  FMNMX.FTZ R8, R8, R216, !PT ;  /* 0x000000d808087209 */ /* 0x010fcc0007810000 */
[----:B------:R-:W4:Y:S01]  /*c550*/  MUFU.EX2 R164, R164 ;  /* 0x000000a400a47308 */ /* 0x000f220000000800 */
[----:B------:R-:W5:Y:S07]  /*c560*/  SHFL.BFLY PT, R216, R8, 0x1, 0x1f ;  /* 0x0c201f0008d87f89 */ /* 0x000f6e00000e0000 */
[----:B------:R-:W0:Y:S01]  /*c570*/  MUFU.EX2 R165, R165 ;  /* 0x000000a500a57308 */ /* 0x000e220000000800 */
[C---:B---3--:R-:W-:Y:S01]  /*c580*/  FADD.FTZ R4, R161.reuse, R4 ;  /* 0x00000004a1047221 */ /* 0x048fe20000010000 */
[----:B------:R-:W-:-:S06]  /*c590*/  F2FP.BF16.F32.PACK_AB R156, R161, R156 ;  /* 0x0000009ca19c723e */ /* 0x000fcc00000010ff */
[----:B------:R-:W3:Y:S01]  /*c5a0*/  MUFU.EX2 R169, R169 ;  /* 0x000000a900a97308 */ /* 0x000ee20000000800 */
[----:B----4-:R-:W-:-:S07]  /*c5b0*/  FADD.FTZ R4, R164, R4 ;  /* 0x00000004a4047221 */ /* 0x010fce0000010000 */
[----:B------:R-:W4:Y:S01]  /*c5c0*/  MUFU.EX2 R172, R172 ;  /* 0x000000ac00ac7308 */ /* 0x000f220000000800 */
[----:B-----5:R-:W-:Y:S01]  /*c5d0*/  FMNMX.FTZ R8, R8, R216, !PT ;  /* 0x000000d808087209 */ /* 0x020fe20007810000 */
[----:B0-----:R-:W-:Y:S01]  /*c5e0*/  FADD.FTZ R4, R165, R4 ;  /* 0x00000004a5047221 */ /* 0x001fe20000010000 */
[----:B--2---:R-:W-:Y:S02]  /*c5f0*/  SHF.R.U32.HI R176, RZ, 0x7, R176 ;  /* 0x00000007ffb07819 */ /* 0x004fe400000116b0 */
[C---:B------:R-:W-:Y:S01]  /*c600*/  FSETP.NEU.FTZ.AND P2, PT, R8.reuse, -INF , PT ;  /* 0xff8000000800780b */ /* 0x040fe20003f5d000 */
[----:B------:R-:W-:Y:S01]  /*c610*/  FMUL.FTZ R223, R8, R0 ;  /* 0x0000000008df7220 */ /* 0x000fe20000410000 */
[----:B------:R-:W-:Y:S01]  /*c620*/  IADD3 R176, -R176, 0xb, RZ ;  /* 0x0000000bb0b07810 */ /* 0x000fe20007ffe1ff */
[----:B------:R-:W0:Y:S01]  /*c630*/  MUFU.EX2 R173, R173 ;  /* 0x000000ad00ad7308 */ /* 0x000e220000000800 */
[----:B------:R-:W-:Y:S01]  /*c640*/  FADD.FTZ R4, R160, R4 ;  /* 0x00000004a0047221 */ /* 0x000fe20000010000 */
[----:B---3--:R-:W-:-:S02]  /*c650*/  F2FP.BF16.F32.PACK_AB R160, R169, R160 ;  /* 0x000000a0a9a0723e */ /* 0x008fc400000010ff */
[----:B------:R-:W-:Y:S01]  /*c660*/  FSEL R223, R223, RZ, P2 ;  /* 0x000000ffdfdf7208 */ /* 0x000fe20001000000 */
[----:B------:R-:W-:-:S03]  /*c670*/  FADD.FTZ R4, R169, R4 ;  /* 0x00000004a9047221 */ /* 0x000fc60000010000 */
        /* <DEDUP_REMOVED lines=25> */
[----:B---3--:R-:W-:Y:S01]  /*c810*/  F2FP.BF16.F32.PACK_AB R154, R157, R153 ;  /* 0x000000999d9a723e */ /* 0x008fe200000010ff */
[----:B------:R-:W-:-:S02]  /*c820*/  @!P1 VIADD R153, R201, 0x22840 ;  /* 0x00022840c9999836 */ /* 0x000fc40000000000 */
[-CC-:B------:R-:W-:Y:S01]  /*c830*/  FFMA.FTZ R195, R195, R0.reuse, -R223.reuse ;  /* 0x00000000c3c37223 */ /* 0x180fe200000108df */
[-CC-:B------:R-:W-:Y:S01]  /*c840*/  FFMA.FTZ R198, R198, R0.reuse, -R223.reuse ;  /* 0x00000000c6c67223 */ /* 0x180fe200000108df */
[----:B------:R-:W-:Y:S01]  /*c850*/  FFMA.FTZ R199, R199, R0, -R223 ;  /* 0x00000000c7c77223 */ /* 0x000fe200000108df */
[----:B----4-:R-:W-:Y:S01]  /*c860*/  FADD.FTZ R4, R172, R4 ;  /* 0x00000004ac047221 */ /* 0x010fe20000010000 */
[----:B------:R-:W-:Y:S01]  /*c870*/  @!P1 PRMT R153, RZ, 0x654, R153 ;  /* 0x00000654ff999816 */ /* 0x000fe20000000099 */
[----:B------:R3:W-:Y:S06]  /*c880*/  BAR.ARV R176, 0x100 ;  /* 0x000400b00000751d */ /* 0x0007ec0000002000 */
[----:B------:R4:W-:Y:S01]  /*c890*/  @!P1 SYNCS.ARRIVE.TRANS64.RED.A1T0 RZ, [R153+URZ], RZ ;  /* 0x000000ff99ff99a7 */ /* 0x0009e2000810043f */
[----:B------:R1:W-:Y:S01]  /*c8a0*/  MUFU.EX2 R222, R158 ;  /* 0x0000009e00de7308 */ /* 0x0003e20000000800 */
[----:B0-----:R-:W-:-:S04]  /*c8b0*/  FADD.FTZ R4, R173, R4 ;  /* 0x00000004ad047221 */ /* 0x001fc80000010000 */
[----:B------:R-:W-:Y:S01]  /*c8c0*/  FADD.FTZ R4, R168, R4 ;  /* 0x00000004a8047221 */ /* 0x000fe20000010000 */
[----:B----4-:R-:W-:Y:S02]  /*c8d0*/  FSEL R153, R8, RZ, P2 ;  /* 0x000000ff08997208 */ /* 0x010fe40001000000 */
[----:B------:R-:W-:Y:S01]  /*c8e0*/  MUFU.EX2 R159, R159 ;  /* 0x0000009f009f7308 */ /* 0x000fe20000000800 */
[----:B-1----:R-:W-:Y:S01]  /*c8f0*/  F2FP.BF16.F32.PACK_AB R158, R165, R164 ;  /* 0x000000a4a59e723e */ /* 0x002fe200000010ff */
[C---:B--2---:R-:W-:Y:S01]  /*c900*/  FADD.FTZ R4, R177.reuse, R4 ;  /* 0x00000004b1047221 */ /* 0x044fe20000010000 */
[----:B------:R-:W-:Y:S01]  /*c910*/  F2FP.BF16.F32.PACK_AB R164, R177, R168 ;  /* 0x000000a8b1a4723e */ /* 0x000fe200000010ff */
[----:B------:R-:W-:-:S04]  /*c920*/  FADD.FTZ R153, -R153, R203 ;  /* 0x000000cb99997221 */ /* 0x000fc80000010100 */
[----:B------:R-:W-:Y:S01]  /*c930*/  FMUL.FTZ R153, R153, R0 ;  /* 0x0000000099997220 */ /* 0x000fe20000410000 */
[----:B------:R0:W-:Y:S08]  /*c940*/  MUFU.EX2 R223, R162 ;  /* 0x000000a200df7308 */ /* 0x0001f00000000800 */
[----:B------:R5:W1:Y:S01]  /*c950*/  MUFU.EX2 R203, R153 ;  /* 0x0000009900cb7308 */ /* 0x000a620000000800 */
[----:B0-----:R-:W-:-:S07]  /*c960*/  F2FP.BF16.F32.PACK_AB R162, R173, R172 ;  /* 0x000000acada2723e */ /* 0x001fce00000010ff */
[----:B------:R-:W0:Y:S01]  /*c970*/  MUFU.EX2 R163, R163 ;  /* 0x000000a300a37308 */ /* 0x000e220000000800 */
[----:B-----5:R-:W-:-:S07]  /*c980*/  F2FP.BF16.F32.PACK_AB R153, R155, R197 ;  /* 0x000000c59b99723e */ /* 0x020fce00000010ff */
[----:B------:R-:W2:Y:S01]  /*c990*/  MUFU.EX2 R225, R166 ;  /* 0x000000a600e17308 */ /* 0x000ea20000000800 */
[----:B-1----:R-:W-:Y:S01]  /*c9a0*/  FFMA.FTZ R3, R203, R3, R197 ;  /* 0x00000003cb037223 */ /* 0x002fe200000100c5 */
[-C--:B------:R-:W-:Y:S01]  /*c9b0*/  FMUL.FTZ R26, R26, R203.reuse ;  /* 0x000000cb1a1a7220 */ /* 0x080fe20000410000 */
[-C--:B------:R-:W-:Y:S01]  /*c9c0*/  FMUL.FTZ R27, R27, R203.reuse ;  /* 0x000000cb1b1b7220 */ /* 0x080fe20000410000 */
[-C--:B------:R-:W-:Y:S01]  /*c9d0*/  FMUL.FTZ R30, R30, R203.reuse ;  /* 0x000000cb1e1e7220 */ /* 0x080fe20000410000 */
[----:B------:R-:W-:Y:S01]  /*c9e0*/  FADD.FTZ R3, R155, R3 ;  /* 0x000000039b037221 */ /* 0x000fe20000010000 */
[----:B------:R-:W-:Y:S01]  /*c9f0*/  F2FP.BF16.F32.PACK_AB R155, R159, R222 ;  /* 0x000000de9f9b723e */ /* 0x000fe200000010ff */
[----:B------:R-:W-:Y:S01]  /*ca00*/  FMUL.FTZ R31, R31, R203 ;  /* 0x000000cb1f1f7220 */ /* 0x000fe20000410000 */
[----:B------:R-:W1:Y:S01]  /*ca10*/  MUFU.EX2 R167, R167 ;  /* 0x000000a700a77308 */ /* 0x000e620000000800 */
[----:B------:R-:W-:Y:S01]  /*ca20*/  FADD.FTZ R3, R222, R3 ;  /* 0x00000003de037221 */ /* 0x000fe20000010000 */
[----:B0-----:R-:W-:Y:S01]  /*ca30*/  F2FP.BF16.F32.PACK_AB R157, R163, R223 ;  /* 0x000000dfa39d723e */ /* 0x001fe200000010ff */
[-C--:B------:R-:W-:Y:S01]  /*ca40*/  FMUL.FTZ R34, R34, R203.reuse ;  /* 0x000000cb22227220 */ /* 0x080fe20000410000 */
[-C--:B------:R-:W-:Y:S01]  /*ca50*/  FMUL.FTZ R35, R35, R203.reuse ;  /* 0x000000cb23237220 */ /* 0x080fe20000410000 */
[----:B------:R-:W-:Y:S01]  /*ca60*/  FADD.FTZ R3, R159, R3 ;  /* 0x000000039f037221 */ /* 0x000fe20000010000 */
[-C--:B------:R-:W-:Y:S01]  /*ca70*/  FMUL.FTZ R38, R38, R203.reuse ;  /* 0x000000cb26267220 */ /* 0x080fe20000410000 */
[-C--:B------:R-:W-:Y:S01]  /*ca80*/  FMUL.FTZ R39, R39, R203.reuse ;  /* 0x000000cb27277220 */ /* 0x080fe20000410000 */
[----:B------:R-:W0:Y:S01]  /*ca90*/  MUFU.EX2 R227, R170 ;  /* 0x000000aa00e37308 */ /* 0x000e220000000800 */
[----:B------:R-:W-:Y:S01]  /*caa0*/  FADD.FTZ R3, R223, R3 ;  /* 0x00000003df037221 */ /* 0x000fe20000010000 */
[-C--:B------:R-:W-:Y:S01]  /*cab0*/  FMUL.FTZ R42, R42, R203.reuse ;  /* 0x000000cb2a2a7220 */ /* 0x080fe20000410000 */
[-C--:B------:R-:W-:Y:S01]  /*cac0*/  FMUL.FTZ R43, R43, R203.reuse ;  /* 0x000000cb2b2b7220 */ /* 0x080fe20000410000 */
[-C--:B------:R-:W-:Y:S01]  /*cad0*/  FMUL.FTZ R46, R46, R203.reuse ;  /* 0x000000cb2e2e7220 */ /* 0x080fe20000410000 */
[----:B------:R-:W-:Y:S01]  /*cae0*/  FADD.FTZ R3, R163, R3 ;  /* 0x00000003a3037221 */ /* 0x000fe20000010000 */
[-C--:B------:R-:W-:Y:S01]  /*caf0*/  FMUL.FTZ R47, R47, R203.reuse ;  /* 0x000000cb2f2f7220 */ /* 0x080fe20000410000 */
[----:B------:R-:W-:Y:S01]  /*cb00*/  FMUL.FTZ R50, R50, R203 ;  /* 0x000000cb32327220 */ /* 0x000fe20000410000 */
        /* <DEDUP_REMOVED lines=17> */
[C---:B----4-:R-:W-:Y:S01]  /*cc20*/  FADD.FTZ R3, R171.reuse, R3 ;  /* 0x00000003ab037221 */ /* 0x050fe20000010000 */
        /* <DEDUP_REMOVED lines=58> */
[----:B------:R-:W-:-:S04]  /*cfd0*/  FMUL.FTZ R151, R151, R203 ;  /* 0x000000cb97977220 */ /* 0x000fc80000410000 */
        /* <DEDUP_REMOVED lines=34> */
[----:B--2---:R-:W-:-:S04]  /*d200*/  FADD.FTZ R4, R196, R4 ;  /* 0x00000004c4047221 */ /* 0x004fc80000010000 */
[C---:B------:R-:W-:Y:S01]  /*d210*/  FADD.FTZ R4, R174.reuse, R4 ;  /* 0x00000004ae047221 */ /* 0x040fe20000010000 */
[----:B------:R-:W-:Y:S01]  /*d220*/  F2FP.BF16.F32.PACK_AB R174, R174, R196 ;  /* 0x000000c4aeae723e */ /* 0x000fe200000010ff */
[----:B-1----:R-:W-:-:S04]  /*d230*/  FADD.FTZ R178, R198, R3 ;  /* 0x00000003c6b27221 */ /* 0x002fc80000010000 */
[C---:B0-----:R-:W-:Y:S01]  /*d240*/  FADD.FTZ R3, R199.reuse, R178 ;  /* 0x000000b2c7037221 */ /* 0x041fe20000010000 */
[----:B------:R-:W-:Y:S01]  /*d250*/  F2FP.BF16.F32.PACK_AB R175, R199, R198 ;  /* 0x000000c6c7af723e */ /* 0x000fe200000010ff */
[----:B---3--:R-:W-:Y:S06]  /*d260*/  @!P0 BRA `(.L_x_14031) ;  /* 0x0000000000048947 */ /* 0x008fec0003800000 */
[----:B------:R-:W-:Y:S01]  /*d270*/  BPT.TRAP 0x1 ;  /* 0x000000040000795c */ /* 0x000fe20000300000 */
.L_x_14031:
[----:B------:R0:W1:Y:S01]  /*d280*/  SYNCS.PHASECHK.TRANS64.TRYWAIT P2, [R201+URZ+0x22850], R202 ;  /* 0x022850cac90075a7 */ /* 0x000062000804017f */
[----:B------:R-:W-:Y:S05]  /*d290*/  @!P0 BRA `(.L_x_14032) ;  /* 0x0000000000048947 */ /* 0x000fea0003800000 */
[----:B------:R-:W-:Y:S01]  /*d2a0*/  BPT.TRAP 0x1 ;  /* 0x000000040000795c */ /* 0x000fe20000300000 */
.L_x_14032:
[----:B------:R-:W-:Y:S04]  /*d2b0*/  BSSY B0, `(.L_x_14033) ;  /* 0x0000004000007945 */ /* 0x000fe80003800000 */
[----:B-1----:R-:W-:Y:S05]  /*d2c0*/  @P2 BRA `(.L_x_14034) ;  /* 0x0000000000082947 */ /* 0x002fea0003800000 */
[----:B------:R-:W1:Y:S02]  /*d2d0*/  SYNCS.PHASECHK.TRANS64.TRYWAIT P2, [R201+URZ+0x22850], R202 ;  /* 0x022850cac90075a7 */ /* 0x000e64000804017f */
[----:B-1----:R-:W-:Y:S05]  /*d2e0*/  @!P2 BRA `(.L_x_14035) ;  /* 0x000000e000bca947 */ /* 0x002fea0003800000 */
.L_x_14034:
[----:B------:R-:W-:Y:S05]  /*d2f0*/  BSYNC B0 ;  /* 0x0000000000007941 */ /* 0x000fea0003800000 */
.L_x_14033:
[----:B------:R-:W2:Y:S01]  /*d300*/  S2R R177, SR_TID.X ;  /* 0x0000000000b17919 */ /* 0x000ea20000002100 */
[----:B------:R-:W-:Y:S05]  /*d310*/  WARPSYNC.ALL ;  /* 0x0000000000007948 */ /* 0x000fea0003800000 */
[----:B------:R-:W-:Y:S01]  /*d320*/  IMAD R178, R19, 0xc00, R9 ;  /* 0x00000c0013b27824 */ /* 0x000fe200078e0209 */
[----:B------:R-:W-:Y:S01]  /*d330*/  ISETP.GT.AND P2, PT, R200, R21, PT ;  /* 0x00000015c800720c */ /* 0x000fe20003f44270 */
[----:B------:R-:W-:Y:S02]  /*d340*/  IMAD.MOV.U32 R179, RZ, RZ, 0x40000040 ;  /* 0x40000040ffb37424 */ /* 0x000fe400078e00ff */
[----:B01----:R-:W-:Y:S01]  /*d350*/  @!P1 VIADD R201, R201, 0x22860 ;  /* 0x00022860c9c99836 */ /* 0x003fe20000000000 */
[----:B------:R-:W-:Y:S01]  /*d360*/  R2UR UR6, R178 ;  /* 0x00000000b20672ca */ /* 0x000fe200000e0000 */
[----:B------:R-:W-:Y:S01]  /*d370*/  VIADD R200, R200, 0xffffffff ;  /* 0xffffffffc8c87836 */ /* 0x000fe20000000000 */
[----:B------:R-:W-:Y:S01]  /*d380*/  R2UR UR7, R179 ;  /* 0x00000000b30772ca */ /* 0x000fe200000e0000 */
[----:B------:R-:W-:Y:S01]  /*d390*/  IMAD.MOV.U32 R179, RZ, RZ, 0x40000040 ;  /* 0x40000040ffb37424 */ /* 0x000fe200078e00ff */
[----:B------:R-:W-:Y:S01]  /*d3a0*/  @!P1 PRMT R201, RZ, 0x654, R201 ;  /* 0x00000654ffc99816 */ /* 0x000fe200000000c9 */
[----:B------:R-:W-:-:S02]  /*d3b0*/  IMAD.MOV.U32 R203, RZ, RZ, R8 ;  /* 0x000000ffffcb7224 */ /* 0x000fc400078e0008 */
[----:B------:R-:W-:Y:S01]  /*d3c0*/  IMAD.MOV.U32 R222, RZ, RZ, R5 ;  /* 0x000000ffffde7224 */ /* 0x000fe200078e0005 */
[----:B--2---:R-:W-:-:S05]  /*d3d0*/  SHF.R.U32.HI R177, RZ, 0x7, R177 ;  /* 0x00000007ffb17819 */ /* 0x004fca00000116b1 */
[----:B------:R-:W-:-:S05]  /*d3e0*/  VIADD R177, R177, 0x8 ;  /* 0x00000008b1b17836 */ /* 0x000fca0000000000 */
[----:B------:R0:W-:Y:S06]  /*d3f0*/  BAR.SYNC.DEFER_BLOCKING R177, 0x100 ;  /* 0x000400b10000751d */ /* 0x0001ec0000010000 */
        /* <DEDUP_REMOVED lines=43> */
[----:B------:R-:W-:-:S07]  /*d6b0*/  IMAD.MOV.U32 R216, RZ, RZ, R200 ;  /* 0x000000ffffd87224 */ /* 0x000fce00078e00c8 */
.L_x_14026:
[----:B------:R-:W-:-:S13]  /*d6c0*/  ISETP.GE.AND P2, PT, R216, RZ, PT ;  /* 0x000000ffd800720c */ /* 0x000fda0003f46270 */
[----:B------:R-:W-:Y:S05]  /*d6d0*/  @!P2 BRA `(.L_x_14037) ;  /* 0x0000001c00b0a947 */ /* 0x000fea0003800000 */
[----:B0-----:R-:W-:Y:S02]  /*d6e0*/  IMAD.MOV.U32 R201, RZ, RZ, R8 ;  /* 0x000000ffffc97224 */ /* 0x001fe400078e0008 */
[----:B------:R-:W-:-:S07]  /*d6f0*/  IMAD.MOV.U32 R200, RZ, RZ, R5 ;  /* 0x000000ffffc87224 */ /* 0x000fce00078e0005 */
.L_x_14047:
[----:B------:R-:W-:Y:S01]  /*d700*/  VIADD R19, R19, 0x1 ;  /* 0x0000000113137836 */ /* 0x000fe20000000000 */
[----:B------:R-:W-:Y:S05]  /*d710*/  YIELD ;  /* 0x0000000000007946 */ /* 0x000fea0003800000 */
[----:B------:R-:W-:-:S04]  /*d720*/  ISETP.NE.AND P2, PT, R19, 0x2, PT ;  /* 0x000000021300780c */ /* 0x000fc80003f45270 */
[----:B------:R-:W-:Y:S02]  /*d730*/  SEL R0, RZ, 0x1, P2 ;  /* 0x00000001ff007807 */ /* 0x000fe40001000000 */
[----:B------:R-:W-:Y:S02]  /*d740*/  SEL R19, R19, RZ, P2 ;  /* 0x000000ff13137207 */ /* 0x000fe40001000000 */
[----:B------:R-:W-:Y:S01]  /*d750*/  LOP3.LUT R23, R23, R0, RZ, 0x3c, !PT ;  /* 0x0000000017177212 */ /* 0x000fe200078e3cff */
[----:B-1----:R-:W-:Y:S06]  /*d760*/  @!P0 BRA `(.L_x_14038) ;  /* 0x0000000000048947 */ /* 0x002fec0003800000 */
[----:B------:R-:W-:Y:S01]  /*d770*/  BPT.TRAP 0x1 ;  /* 0x000000040000795c */ /* 0x000fe20000300000 */
.L_x_14038:
[----:B------:R-:W-:Y:S01]  /*d780*/  IMAD R21, R19, 0x8, R18 ;  /* 0x0000000813157824 */ /* 0x000fe200078e0212 */
[----:B------:R-:W-:-:S04]  /*d790*/  SHF.L.U32 R211, R23, 0x1f, RZ ;  /* 0x0000001f17d37819 */ /* 0x000fc800000006ff */
[----:B------:R0:W1:Y:S01]  /*d7a0*/  SYNCS.PHASECHK.TRANS64.TRYWAIT P2, [R21+URZ+0x22830], R211 ;  /* 0x022830d3150075a7 */ /* 0x000062000804017f */
[----:B------:R-:W-:Y:S05]  /*d7b0*/  @!P0 BRA `(.L_x_14039) ;  /* 0x0000000000048947 */ /* 0x000fea0003800000 */
[----:B------:R-:W-:Y:S01]  /*d7c0*/  BPT.TRAP 0x1 ;  /* 0x000000040000795c */ /* 0x000fe20000300000 */
.L_x_14039:
[----:B------:R-:W-:Y:S02]  /*d7d0*/  IMAD R156, R19, 0x300, R20 ;  /* 0x00000300139c7824 */ /* 0x000fe400078e0214 */
[----:B------:R-:W-:Y:S01]  /*d7e0*/  IMAD.MOV.U32 R157, RZ, RZ, 0x40000040 ;  /* 0x40000040ff9d7424 */ /* 0x000fe200078e00ff */
[----:B-1----:R-:W-:Y:S06]  /*d7f0*/  @P2 BRA `(.L_x_14040) ;  /* 0x0000000000082947 */ /* 0x002fec0003800000 */
[----:B------:R-:W1:Y:S02]  /*d800*/  SYNCS.PHASECHK.TRANS64.TRYWAIT P2, [R21+URZ+0x22830], R211 ;  /* 0x022830d3150075a7 */ /* 0x000e64000804017f */
[----:B-1----:R-:W-:Y:S05]  /*d810*/  @!P2 BRA `(.L_x_14041) ;  /* 0x000000dc0084a947 */ /* 0x002fea0003800000 */
.L_x_14040:
        /* <DEDUP_REMOVED lines=14> */
[----:B------:R-:W2:Y:S01]  /*d900*/  S2R R213, SR_TID.X ;  /* 0x0000000000d57919 */ /* 0x000ea20000002100 */
        /* <DEDUP_REMOVED lines=262> */
[-C--:B------:R-:W-:Y:S01]  /*e970*/  FMUL.FTZ R34, R34, R157.reuse ;  /* 0x0000009d22227220 */ /* 0x080fe20000410000 */
[-C--:B------:R-:W-:Y:S01]  /*e980*/  FMUL.FTZ R35, R35, R157.reuse ;  /* 0x0000009d23237220 */ /* 0x080fe20000410000 */
[----:B----4-:R-:W-:Y:S01]  /*e990*/  FADD.FTZ R172, R155, R172 ;  /* 0x000000ac9bac7221 */ /* 0x010fe20000010000 */
        /* <DEDUP_REMOVED lines=42> */
[----:B----4-:R-:W-:Y:S01]  /*ec40*/  IADD3 R176, -R213, 0xb, RZ ;  /* 0x0000000bd5b07810 */ /* 0x010fe20007ffe1ff */
[----:B--2---:R-:W-:Y:S01]  /*ec50*/  FADD.FTZ R4, R170, R169 ;  /* 0x000000a9aa047221 */ /* 0x004fe20000010000 */
[-C--:B------:R-:W-:Y:S01]  /*ec60*/  FMUL.FTZ R98, R98, R157.reuse ;  /* 0x0000009d62627220 */ /* 0x080fe20000410000 */
[-C--:B------:R-:W-:Y:S01]  /*ec70*/  FMUL.FTZ R99, R99, R157.reuse ;  /* 0x0000009d63637220 */ /* 0x080fe20000410000 */
[-C--:B------:R-:W-:Y:S01]  /*ec80*/  FMUL.FTZ R102, R102, R157.reuse ;  /* 0x0000009d66667220 */ /* 0x080fe20000410000 */
[----:B------:R2:W-:Y:S06]  /*ec90*/  BAR.ARV R176, 0x100 ;  /* 0x000400b00000751d */ /* 0x0005ec0000002000 */
[----:B------:R-:W4:Y:S01]  /*eca0*/  MUFU.EX2 R171, R171 ;  /* 0x000000ab00ab7308 */ /* 0x000f220000000800 */
[----:B-----5:R-:W-:Y:S01]  /*ecb0*/  FADD.FTZ R172, R197, R172 ;  /* 0x000000acc5ac7221 */ /* 0x020fe20000010000 */
[----:B------:R5:W-:Y:S01]  /*ecc0*/  @!P1 SYNCS.ARRIVE.TRANS64.RED.A1T0 RZ, [R154+URZ], RZ ;  /* 0x000000ff9aff99a7 */ /* 0x000be2000810043f */
[-C--:B------:R-:W-:Y:S01]  /*ecd0*/  FMUL.FTZ R103, R103, R157.reuse ;  /* 0x0000009d67677220 */ /* 0x080fe20000410000 */
[-C--:B------:R-:W-:Y:S01]  /*ece0*/  FMUL.FTZ R106, R106, R157.reuse ;  /* 0x0000009d6a6a7220 */ /* 0x080fe20000410000 */
[----:B---3--:R-:W-:Y:S01]  /*ecf0*/  FADD.FTZ R172, R167, R172 ;  /* 0x000000aca7ac7221 */ /* 0x008fe20000010000 */
[-C--:B------:R-:W-:Y:S01]  /*ed00*/  FMUL.FTZ R107, R107, R157.reuse ;  /* 0x0000009d6b6b7220 */ /* 0x080fe20000410000 */
[-C--:B------:R-:W-:Y:S01]  /*ed10*/  FMUL.FTZ R110, R110, R157.reuse ;  /* 0x0000009d6e6e7220 */ /* 0x080fe20000410000 */
[----:B------:R-:W3:Y:S01]  /*ed20*/  MUFU.EX2 R174, R174 ;  /* 0x000000ae00ae7308 */ /* 0x000ee20000000800 */
[-C--:B------:R-:W-:Y:S01]  /*ed30*/  FMUL.FTZ R111, R111, R157.reuse ;  /* 0x0000009d6f6f7220 */ /* 0x080fe20000410000 */
[----:B-----5:R-:W-:Y:S01]  /*ed40*/  F2FP.BF16.F32.PACK_AB R154, R165, R164 ;  /* 0x000000a4a59a723e */ /* 0x020fe200000010ff */
[-C--:B------:R-:W-:Y:S01]  /*ed50*/  FMUL.FTZ R114, R114, R157.reuse ;  /* 0x0000009d72727220 */ /* 0x080fe20000410000 */
[-C--:B------:R-:W-:Y:S01]  /*ed60*/  FMUL.FTZ R115, R115, R157.reuse ;  /* 0x0000009d73737220 */ /* 0x080fe20000410000 */
        /* <DEDUP_REMOVED lines=25> */
[----:B------:R-:W-:-:S02]  /*ef00*/  F2FP.BF16.F32.PACK_AB R201, R155, R201 ;  /* 0x000000c99bc9723e */ /* 0x000fc400000010ff */
[----:B------:R-:W5:Y:S01]  /*ef10*/  MUFU.EX2 R182, R182 ;  /* 0x000000b600b67308 */ /* 0x000f620000000800 */
[----:B----4-:R-:W-:Y:S01]  /*ef20*/  FADD.FTZ R172, R161, R172 ;  /* 0x000000aca1ac7221 */ /* 0x010fe20000010000 */
[----:B------:R-:W-:Y:S02]  /*ef30*/  F2FP.BF16.F32.PACK_AB R153, R163, R153 ;  /* 0x00000099a399723e */ /* 0x000fe400000010ff */
[----:B------:R-:W-:Y:S02]  /*ef40*/  F2FP.BF16.F32.PACK_AB R157, R171, R167 ;  /* 0x000000a7ab9d723e */ /* 0x000fe400000010ff */
[----:B------:R-:W-:Y:S02]  /*ef50*/  F2FP.BF16.F32.PACK_AB R162, R181, R180 ;  /* 0x000000b4b5a2723e */ /* 0x000fe400000010ff */
[----:B------:R-:W4:Y:S01]  /*ef60*/  MUFU.EX2 R183, R183 ;  /* 0x000000b700b77308 */ /* 0x000f220000000800 */
[----:B---3--:R-:W-:Y:S01]  /*ef70*/  FADD.FTZ R3, R179, R172 ;  /* 0x000000acb3037221 */ /* 0x008fe20000010000 */
[----:B------:R-:W-:-:S02]  /*ef80*/  F2FP.BF16.F32.PACK_AB R164, R185, R184 ;  /* 0x000000b8b9a4723e */ /* 0x000fc400000010ff */
[----:B------:R-:W-:Y:S02]  /*ef90*/  F2FP.BF16.F32.PACK_AB R166, R189, R188 ;  /* 0x000000bcbda6723e */ /* 0x000fe400000010ff */
[----:B------:R-:W-:Y:S02]  /*efa0*/  F2FP.BF16.F32.PACK_AB R168, R193, R168 ;  /* 0x000000a8c1a8723e */ /* 0x000fe400000010ff */
[----:B------:R-:W3:Y:S01]  /*efb0*/  MUFU.EX2 R165, R186 ;  /* 0x000000ba00a57308 */ /* 0x000ee20000000800 */
[----:B-----5:R-:W-:Y:S01]  /*efc0*/  FADD.FTZ R178, R182, R3 ;  /* 0x00000003b6b27221 */ /* 0x020fe20000010000 */
[----:B------:R-:W-:Y:S02]  /*efd0*/  F2FP.BF16.F32.PACK_AB R170, R170, R196 ;  /* 0x000000c4aaaa723e */ /* 0x000fe400000010ff */
[----:B------:R-:W-:Y:S02]  /*efe0*/  F2FP.BF16.F32.PACK_AB R155, R197, R192 ;  /* 0x000000c0c59b723e */ /* 0x000fe400000010ff */
[----:B------:R-:W-:-:S02]  /*eff0*/  F2FP.BF16.F32.PACK_AB R161, R179, R161 ;  /* 0x000000a1b3a1723e */ /* 0x000fc400000010ff */
[----:B------:R-:W5:Y:S01]  /*f000*/  MUFU.EX2 R187, R187 ;  /* 0x000000bb00bb7308 */ /* 0x000f620000000800 */
[C---:B----4-:R-:W-:Y:S01]  /*f010*/  FADD.FTZ R178, R183.reuse, R178 ;  /* 0x000000b2b7b27221 */ /* 0x050fe20000010000 */
[----:B------:R-:W-:-:S06]  /*f020*/  F2FP.BF16.F32.PACK_AB R163, R183, R182 ;  /* 0x000000b6b7a3723e */ /* 0x000fcc00000010ff */
[----:B------:R-:W4:Y:S01]  /*f030*/  MUFU.EX2 R190, R190 ;  /* 0x000000be00be7308 */ /* 0x000f220000000800 */
[----:B---3--:R-:W-:-:S07]  /*f040*/  FADD.FTZ R178, R165, R178 ;  /* 0x000000b2a5b27221 */ /* 0x008fce0000010000 */
[----:B------:R-:W3:Y:S01]  /*f050*/  MUFU.EX2 R191, R191 ;  /* 0x000000bf00bf7308 */ /* 0x000ee20000000800 */
[C---:B-----5:R-:W-:Y:S01]  /*f060*/  FADD.FTZ R3, R187.reuse, R178 ;  /* 0x000000b2bb037221 */ /* 0x060fe20000010000 */
[----:B------:R-:W-:-:S06]  /*f070*/  F2FP.BF16.F32.PACK_AB R165, R187, R165 ;  /* 0x000000a5bba5723e */ /* 0x000fcc00000010ff */
[----:B------:R-:W5:Y:S01]  /*f080*/  MUFU.EX2 R169, R194 ;  /* 0x000000c200a97308 */ /* 0x000f620000000800 */
[----:B----4-:R-:W-:-:S07]  /*f090*/  FADD.FTZ R178, R190, R3 ;  /* 0x00000003beb27221 */ /* 0x010fce0000010000 */
[----:B------:R-:W4:Y:S01]  /*f0a0*/  MUFU.EX2 R172, R195 ;  /* 0x000000c300ac7308 */ /* 0x000f220000000800 */
[C---:B---3--:R-:W-:Y:S01]  /*f0b0*/  FADD.FTZ R178, R191.reuse, R178 ;  /* 0x000000b2bfb27221 */ /* 0x048fe20000010000 */
[----:B------:R-:W-:-:S06]  /*f0c0*/  F2FP.BF16.F32.PACK_AB R167, R191, R190 ;  /* 0x000000bebfa7723e */ /* 0x000fcc00000010ff */
[----:B------:R-:W3:Y:S01]  /*f0d0*/  MUFU.EX2 R198, R198 ;  /* 0x000000c600c67308 */ /* 0x000ee20000000800 */
[----:B-----5:R-:W-:-:S07]  /*f0e0*/  FADD.FTZ R3, R169, R178 ;  /* 0x000000b2a9037221 */ /* 0x020fce0000010000 */
[----:B------:R-:W5:Y:S01]  /*f0f0*/  MUFU.EX2 R199, R199 ;  /* 0x000000c700c77308 */ /* 0x000f620000000800 */
[C---:B----4-:R-:W-:Y:S01]  /*f100*/  FADD.FTZ R3, R172.reuse, R3 ;  /* 0x00000003ac037221 */ /* 0x050fe20000010000 */
[----:B------:R-:W-:-:S03]  /*f110*/  F2FP.BF16.F32.PACK_AB R169, R172, R169 ;  /* 0x000000a9aca9723e */ /* 0x000fc600000010ff */
[----:B---3--:R-:W-:-:S04]  /*f120*/  FADD.FTZ R174, R198, R3 ;  /* 0x00000003c6ae7221 */ /* 0x008fc80000010000 */
[C---:B-----5:R-:W-:Y:S01]  /*f130*/  FADD.FTZ R3, R199.reuse, R174 ;  /* 0x000000aec7037221 */ /* 0x060fe20000010000 */
[----:B------:R-:W-:Y:S01]  /*f140*/  F2FP.BF16.F32.PACK_AB R171, R199, R198 ;  /* 0x000000c6c7ab723e */ /* 0x000fe200000010ff */
[----:B--2---:R-:W-:Y:S06]  /*f150*/  @!P0 BRA `(.L_x_14042) ;  /* 0x0000000000048947 */ /* 0x004fec0003800000 */
[----:B------:R-:W-:Y:S01]  /*f160*/  BPT.TRAP 0x1 ;  /* 0x000000040000795c */ /* 0x000fe20000300000 */
.L_x_14042:
[----:B------:R2:W3:Y:S01]  /*f170*/  SYNCS.PHASECHK.TRANS64.TRYWAIT P2, [R21+URZ+0x22850], R211 ;  /* 0x022850d3150075a7 */ /* 0x0004e2000804017f */
[----:B------:R-:W-:Y:S05]  /*f180*/  @!P0 BRA `(.L_x_14043) ;  /* 0x0000000000048947 */ /* 0x000fea0003800000 */
[----:B------:R-:W-:Y:S01]  /*f190*/  BPT.TRAP 0x1 ;  /* 0x000000040000795c */ /* 0x000fe20000300000 */
.L_x_14043:
[----:B------:R-:W-:Y:S04]  /*f1a0*/  BSSY B0, `(.L_x_14044) ;  /* 0x0000004000007945 */ /* 0x000fe80003800000 */
[----:B---3--:R-:W-:Y:S05]  /*f1b0*/  @P2 BRA `(.L_x_14045) ;  /* 0x0000000000082947 */ /* 0x008fea0003800000 */
[----:B------:R-:W3:Y:S02]  /*f1c0*/  SYNCS.PHASECHK.TRANS64.TRYWAIT P2, [R21+URZ+0x22850], R211 ;  /* 0x022850d3150075a7 */ /* 0x000ee4000804017f */
[----:B---3--:R-:W-:Y:S05]  /*f1d0*/  @!P2 BRA `(.L_x_14046) ;  /* 0x000000c40028a947 */ /* 0x008fea0003800000 */
.L_x_14045:
[----:B------:R-:W-:Y:S05]  /*f1e0*/  BSYNC B0 ;  /* 0x0000000000007941 */ /* 0x000fea0003800000 */
.L_x_14044:
[----:B------:R-:W4:Y:S01]  /*f1f0*/  S2R R174, SR_TID.X ;  /* 0x0000000000ae7919 */ /* 0x000f220000002100 */
[----:B------:R-:W-:Y:S01]  /*f200*/  IMAD.MOV.U32 R173, RZ, RZ, 0x40000040 ;  /* 0x40000040ffad7424 */ /* 0x000fe200078e00ff */
[----:B------:R-:W-:Y:S05]  /*f210*/  WARPSYNC.ALL ;  /* 0x0000000000007948 */ /* 0x000fea0003800000 */
[----:B------:R-:W-:Y:S01]  /*f220*/  R2UR UR7, R173 ;  /* 0x00000000ad0772ca */ /* 0x000fe200000e0000 */
[----:B------:R-:W-:Y:S01]  /*f230*/  IMAD R172, R19, 0xc00, R9 ;  /* 0x00000c0013ac7824 */ /* 0x000fe200078e0209 */
[----:B------:R-:W-:Y:S01]  /*f240*/  ISETP.GT.AND P2, PT, R216, RZ, PT ;  /* 0x000000ffd800720c */ /* 0x000fe20003f44270 */
[----:B------:R-:W-:-:S02]  /*f250*/  IMAD.MOV.U32 R175, RZ, RZ, 0x40000040 ;  /* 0x40000040ffaf7424 */ /* 0x000fc400078e00ff */
[----:B0123--:R-:W-:Y:S01]  /*f260*/  @!P1 VIADD R21, R21, 0x22860 ;  /* 0x0002286015159836 */ /* 0x00ffe20000000000 */
[----:B------:R-:W-:Y:S01]  /*f270*/  R2UR UR6, R172 ;  /* 0x00000000ac0672ca */ /* 0x000fe200000e0000 */
[----:B------:R-:W-:-:S03]  /*f280*/  VIADD R216, R216, 0xffffffff ;  /* 0xffffffffd8d87836 */ /* 0x000fc60000000000 */
[----:B------:R-:W-:Y:S02]  /*f290*/  @!P1 PRMT R21, RZ, 0x654, R21 ;  /* 0x00000654ff159816 */ /* 0x000fe40000000015 */
[----:B----4-:R-:W-:-:S05]  /*f2a0*/  SHF.R.U32.HI R174, RZ, 0x7, R174 ;  /* 0x00000007ffae7819 */ /* 0x010fca00000116ae */
        /* <DEDUP_REMOVED lines=47> */
.L_x_14037:
[----:B------:R-:W-:Y:S05]  /*f5a0*/  WARPSYNC.ALL ;  /* 0x0000000000007948 */ /* 0x000fea0003800000 */
[----:B------:R-:W2:Y:S01]  /*f5b0*/  SHFL.BFLY PT, R7, R4, 0x2, 0x1f ;  /* 0x0c401f0004077f89 */ /* 0x000ea200000e0000 */
[----:B------:R-:W-:Y:S01]  /*f5c0*/  VIADD R19, R19, 0x1 ;  /* 0x0000000113137836 */ /* 0x000fe20000000000 */
[----:B------:R3:W-:Y:S08]  /*f5d0*/  BAR.ARV R176, 0x100 ;  /* 0x000400b00000751d */ /* 0x0007f00000002000 */
[----:B------:R-:W-:Y:S06]  /*f5e0*/  BAR.ARV 0x8, 0x180 ;  /* 0x0206000000007b1d */ /* 0x000fec0000002000 */
[----:B------:R-:W-:Y:S01]  /*f5f0*/  ISETP.NE.AND P0, PT, R19, 0x2, PT ;  /* 0x000000021300780c */ /* 0x000fe20003f05270 */
[----:B------:R-:W-:Y:S01]  /*f600*/  VIADD R232, R232, 0x1 ;  /* 0x00000001e8e87836 */ /* 0x000fe20000000000 */
[----:B------:R-:W4:Y:S01]  /*f610*/  SHFL.BFLY PT, R10, R3, 0x2, 0x1f ;  /* 0x0c401f00030a7f89 */ /* 0x000f2200000e0000 */
[----:B------:R-:W-:-:S02]  /*f620*/  PLOP3.LUT P1, PT, PT, PT, PT, 0x8, 0x0 ;  /* 0x000000000000781c */ /* 0x000fc40003f2e170 */
[----:B------:R-:W-:Y:S01]  /*f630*/  SEL R19, R19, RZ, P0 ;  /* 0x000000ff13137207 */ /* 0x000fe20000000000 */
[----:B--2---:R-:W-:Y:S01]  /*f640*/  FADD.FTZ R7, R7, R4 ;  /* 0x0000000407077221 */ /* 0x004fe20000010000 */
[----:B------:R-:W-:-:S04]  /*f650*/  SEL R4, RZ, 0x1, P0 ;  /* 0x00000001ff047807 */ /* 0x000fc80000000000 */
[----:B------:R-:W2:Y:S01]  /*f660*/  SHFL.BFLY PT, R6, R7, 0x1, 0x1f ;  /* 0x0c201f0007067f89 */ /* 0x000ea200000e0000 */
[----:B------:R-:W-:Y:S01]  /*f670*/  LOP3.LUT R23, R23, R4, RZ, 0x3c, !PT ;  /* 0x0000000417177212 */ /* 0x000fe200078e3cff */
[----:B----4-:R-:W-:Y:S01]  /*f680*/  FADD.FTZ R11, R10, R3 ;  /* 0x000000030a0b7221 */ /* 0x010fe20000010000 */
[----:B------:R-:W-:-:S04]  /*f690*/  IMAD.MOV.U32 R3, RZ, RZ, RZ ;  /* 0x000000ffff037224 */ /* 0x000fc800078e00ff */
[----:B------:R-:W4:Y:S01]  /*f6a0*/  SHFL.BFLY PT, R10, R11, 0x1, 0x1f ;  /* 0x0c201f000b0a7f89 */ /* 0x000f2200000e0000 */
[----:B--2---:R-:W-:Y:S01]  /*f6b0*/  FADD.FTZ R9, R7, R6 ;  /* 0x0000000607097221 */ /* 0x004fe20000010000 */
[----:B------:R-:W-:Y:S02]  /*f6c0*/  IMAD.MOV.U32 R6, RZ, RZ, RZ ;  /* 0x000000ffff067224 */ /* 0x000fe400078e00ff */
[----:B------:R-:W-:Y:S02]  /*f6d0*/  IMAD.MOV.U32 R7, RZ, RZ, -0x800000 ;  /* 0xff800000ff077424 */ /* 0x000fe400078e00ff */
[----:B------:R-:W-:-:S13]  /*f6e0*/  FSETP.NE.FTZ.AND P2, PT, R9, RZ, PT ;  /* 0x000000ff0900720b */ /* 0x000fda0003f55000 */
[----:B------:R-:W2:Y:S01]  /*f6f0*/  @P2 MUFU.RCP R6, R9 ;  /* 0x0000000900062308 */ /* 0x000ea20000001000 */
[----:B------:R-:W-:Y:S01]  /*f700*/  @P2 FMUL.FTZ R18, R0, 0.69314718246459960938 ;  /* 0x3f31721800122820 */ /* 0x000fe20000410000 */
[----:B----4-:R-:W-:-:S05]  /*f710*/  FADD.FTZ R10, R11, R10 ;  /* 0x0000000a0b0a7221 */ /* 0x010fca0000010000 */
[----:B------:R-:W-:Y:S01]  /*f720*/  FSETP.NE.FTZ.AND P3, PT, R10, RZ, PT ;  /* 0x000000ff0a00720b */ /* 0x000fe20003f75000 */
[----:B-1----:R-:W1:Y:S01]  /*f730*/  @P2 MUFU.LG2 R21, R9 ;  /* 0x0000000900152308 */ /* 0x002e620000000c00 */
[-C--:B--2---:R-:W-:Y:S01]  /*f740*/  FMUL.FTZ R169, R92, R6.reuse ;  /* 0x000000065ca97220 */ /* 0x084fe20000410000 */
[-C--:B------:R-:W-:Y:S01]  /*f750*/  FMUL.FTZ R158, R48, R6.reuse ;  /* 0x00000006309e7220 */ /* 0x080fe20000410000 */
[----:B------:R-:W-:-:S09]  /*f760*/  FMUL.FTZ R157, R44, R6 ;  /* 0x000000062c9d7220 */ /* 0x000fd20000410000 */
[----:B------:R-:W2:Y:S01]  /*f770*/  @P3 MUFU.RCP R3, R10 ;  /* 0x0000000a00033308 */ /* 0x000ea20000001000 */
[----:B------:R-:W-:Y:S01]  /*f780*/  @P3 FMUL.FTZ R20, R0, 0.69314718246459960938 ;  /* 0x3f31721800143820 */ /* 0x000fe20000410000 */
[-C--:B------:R-:W-:Y:S01]  /*f790*/  FMUL.FTZ R24, R24, R6.reuse ;  /* 0x0000000618187220 */ /* 0x080fe20000410000 */
[-C--:B------:R-:W-:Y:S01]  /*f7a0*/  FMUL.FTZ R25, R25, R6.reuse ;  /* 0x0000000619197220 */ /* 0x080fe20000410000 */
[-C--:B------:R-:W-:Y:S01]  /*f7b0*/  FMUL.FTZ R28, R28, R6.reuse ;  /* 0x000000061c1c7220 */ /* 0x080fe20000410000 */
[----:B-1----:R-:W-:Y:S01]  /*f7c0*/  @P2 FMUL.FTZ R21, R21, 0.69314718246459960938 ;  /* 0x3f31721815152820 */ /* 0x002fe20000410000 */
        /* <DEDUP_REMOVED lines=127> */
.L_x_13982:
        /* <DEDUP_REMOVED lines=28> */
[----:B------:R-:W4:Y:S01]  /*10180*/  LDC R0, c[0x0][0xbe8] ;  /* 0x0002fa00ff007b82 */ /* 0x000f220000000800 */
        /* <DEDUP_REMOVED lines=18> */
[----:B--2---:R-:W-:-:S03]  /*102b0*/  IMAD.WIDE R146, R8, 0x2, R20 ;  /* 0x0000000208927825 */ /* 0x004fc600078e0214 */
[C---:B------:R-:W-:Y:S02]  /*102c0*/  IADD3 R5, P1, R146.reuse, 0x20, RZ ;  /* 0x0000002092057810 */ /* 0x040fe40007f3e0ff */
[C---:B------:R-:W-:Y:S02]  /*102d0*/  IADD3 R8, P2, R146.reuse, 0x40, RZ ;  /* 0x0000004092087810 */ /* 0x040fe40007f5e0ff */
[----:B------:R-:W-:Y:S01]  /*102e0*/  LOP3.LUT R102, R5, 0x380, RZ, 0xc0, !PT ;  /* 0x0000038005667812 */ /* 0x000fe200078ec0ff */
[--C-:B------:R-:W-:Y:S01]  /*102f0*/  IMAD.X R51, RZ, RZ, R147.reuse, P1 ;  /* 0x000000ffff337224 */ /* 0x100fe200008e0693 */
[----:B-----5:R-:W-:Y:S01]  /*10300*/  IADD3 R38, P3, R146, 0x60, RZ ;  /* 0x0000006092267810 */ /* 0x020fe20007f7e0ff */
[--C-:B------:R-:W-:Y:S01]  /*10310*/  IMAD.X R99, RZ, RZ, R147.reuse, P2 ;  /* 0x000000ffff637224 */ /* 0x100fe200010e0693 */
[----:B------:R-:W-:Y:S02]  /*10320*/  LOP3.LUT R50, R8, 0x380, RZ, 0xc0, !PT ;  /* 0x0000038008327812 */ /* 0x000fe400078ec0ff */
[----:B------:R-:W-:Y:S01]  /*10330*/  SHF.R.U64 R102, R102, 0x3, RZ ;  /* 0x0000000366667819 */ /* 0x000fe200000012ff */
[----:B------:R-:W-:Y:S01]  /*10340*/  IMAD.X R103, RZ, RZ, R147, P3 ;  /* 0x000000ffff677224 */ /* 0x000fe200018e0693 */
[----:B------:R-:W-:-:S02]  /*10350*/  IADD3 R46, P4, R146, 0x4000, RZ ;  /* 0x00004000922e7810 */ /* 0x000fc40007f9e0ff */
[----:B------:R-:W-:Y:S02]  /*10360*/  LOP3.LUT R98, R38, 0x380, RZ, 0xc0, !PT ;  /* 0x0000038026627812 */ /* 0x000fe400078ec0ff */
[----:B------:R-:W-:Y:S01]  /*10370*/  SHF.R.U64 R181, R50, 0x3, RZ ;  /* 0x0000000332b57819 */ /* 0x000fe200000012ff */
[--C-:B------:R-:W-:Y:S01]  /*10380*/  IMAD.X R107, RZ, RZ, R147.reuse, P4 ;  /* 0x000000ffff6b7224 */ /* 0x100fe200020e0693 */
[----:B-1----:R-:W-:Y:S02]  /*10390*/  IADD3 R92, P5, R146, 0x4020, RZ ;  /* 0x00004020925c7810 */ /* 0x002fe40007fbe0ff */
[----:B------:R-:W-:Y:S02]  /*103a0*/  LOP3.LUT R50, R102, R5, RZ, 0x3c, !PT ;  /* 0x0000000566327212 */ /* 0x000fe400078e3cff */
[----:B------:R-:W-:Y:S01]  /*103b0*/  LOP3.LUT R5, R46, 0x380, RZ, 0xc0, !PT ;  /* 0x000003802e057812 */ /* 0x000fe200078ec0ff */
[----:B------:R-:W-:Y:S01]  /*103c0*/  IMAD.X R111, RZ, RZ, R147, P5 ;  /* 0x000000ffff6f7224 */ /* 0x000fe200028e0693 */
[----:B------:R-:W-:-:S02]  /*103d0*/  SHF.R.U64 R183, R98, 0x3, RZ ;  /* 0x0000000362b77819 */ /* 0x000fc400000012ff */
[C---:B------:R-:W-:Y:S02]  /*103e0*/  IADD3 R122, P2, R146.reuse, 0x8000, RZ ;  /* 0x00008000927a7810 */ /* 0x040fe40007f5e0ff */
[----:B------:R-:W-:Y:S02]  /*103f0*/  LOP3.LUT R98, R181, R8, RZ, 0x3c, !PT ;  /* 0x00000008b5627212 */ /* 0x000fe400078e3cff */
[----:B------:R-:W-:Y:S01]  /*10400*/  IADD3 R114, P0, R146, 0x4040, RZ ;  /* 0x0000404092727810 */ /* 0x000fe20007f1e0ff */
[--C-:B------:R-:W-:Y:S01]  /*10410*/  IMAD.X R123, RZ, RZ, R147.reuse, P2 ;  /* 0x000000ffff7b7224 */ /* 0x100fe200010e0693 */
[----:B------:R-:W-:Y:S02]  /*10420*/  LOP3.LUT R181, R92, 0x380, RZ, 0xc0, !PT ;  /* 0x000003805cb57812 */ /* 0x000fe400078ec0ff */
[----:B------:R-:W-:Y:S01]  /*10430*/  IADD3 R118, P1, R146, 0x4060, RZ ;  /* 0x0000406092767810 */ /* 0x000fe20007f3e0ff */
[----:B------:R-:W-:Y:S01]  /*10440*/  IMAD.X R115, RZ, RZ, R147, P0 ;  /* 0x000000ffff737224 */ /* 0x000fe200000e0693 */
[----:B------:R-:W-:-:S02]  /*10450*/  SHF.R.U64 R5, R5, 0x3, RZ ;  /* 0x0000000305057819 */ /* 0x000fc400000012ff */
[C---:B------:R-:W-:Y:S01]  /*10460*/  LOP3.LUT R47, R146.reuse, 0x380, RZ, 0xc0, !PT ;  /* 0x00000380922f7812 */ /* 0x040fe200078ec0ff */
[--C-:B------:R-:W-:Y:S01]  /*10470*/  IMAD.X R119, RZ, RZ, R147.reuse, P1 ;  /* 0x000000ffff777224 */ /* 0x100fe200008e0693 */
[----:B------:R-:W-:Y:S02]  /*10480*/  IADD3 R126, P3, R146, 0x8020, RZ ;  /* 0x00008020927e7810 */ /* 0x000fe40007f7e0ff */
[----:B------:R-:W-:Y:S02]  /*10490*/  LOP3.LUT R102, R183, R38, RZ, 0x3c, !PT ;  /* 0x00000026b7667212 */ /* 0x000fe400078e3cff */
[----:B------:R-:W-:Y:S01]  /*104a0*/  LOP3.LUT R183, R114, 0x380, RZ, 0xc0, !PT ;  /* 0x0000038072b77812 */ /* 0x000fe200078ec0ff */
[----:B------:R-:W-:Y:S01]  /*104b0*/  IMAD.X R127, RZ, RZ, R147, P3 ;  /* 0x000000ffff7f7224 */ /* 0x000fe200018e0693 */
[----:B------:R-:W-:Y:S02]  /*104c0*/  SHF.R.U64 R181, R181, 0x3, RZ ;  /* 0x00000003b5b57819 */ /* 0x000fe400000012ff */
[----:B------:R-:W-:-:S02]  /*104d0*/  IADD3 R151, P2, R146, 0xc040, RZ ;  /* 0x0000c04092977810 */ /* 0x000fc40007f5e0ff */
[----:B------:R-:W-:Y:S02]  /*104e0*/  LOP3.LUT R185, R118, 0x380, RZ, 0xc0, !PT ;  /* 0x0000038076b97812 */ /* 0x000fe400078ec0ff */
[----:B------:R-:W-:Y:S01]  /*104f0*/  LOP3.LUT R106, R5, R46, RZ, 0x3c, !PT ;  /* 0x0000002e056a7212 */ /* 0x000fe200078e3cff */
[----:B------:R-:W-:Y:S01]  /*10500*/  IMAD.X R39, RZ, RZ, R147, P2 ;  /* 0x000000ffff277224 */ /* 0x000fe200010e0693 */
[----:B------:R-:W-:Y:S02]  /*10510*/  SHF.R.U64 R47, R47, 0x3, RZ ;  /* 0x000000032f2f7819 */ /* 0x000fe400000012ff */
[----:B------:R-:W-:Y:S02]  /*10520*/  LOP3.LUT R5, R122, 0x380, RZ, 0xc0, !PT ;  /* 0x000003807a057812 */ /* 0x000fe400078ec0ff */
[----:B------:R-:W-:Y:S02]  /*10530*/  SHF.R.U64 R183, R183, 0x3, RZ ;  /* 0x00000003b7b77819 */ /* 0x000fe400000012ff */
[----:B------:R-:W-:-:S02]  /*10540*/  LOP3.LUT R110, R181, R92, RZ, 0x3c, !PT ;  /* 0x0000005cb56e7212 */ /* 0x000fc400078e3cff */
[C---:B------:R-:W-:Y:S02]  /*10550*/  IADD3 R130, P4, R146.reuse, 0x8040, RZ ;  /* 0x0000804092827810 */ /* 0x040fe40007f9e0ff */
        /* <DEDUP_REMOVED lines=8> */
[----:B------:R-:W-:Y:S01]  /*105e0*/  IMAD.X R143, RZ, RZ, R147, P1 ;  /* 0x000000ffff8f7224 */ /* 0x000fe200008e0693 */
[----:B------:R-:W-:-:S02]  /*105f0*/  LOP3.LUT R181, R126, 0x380, RZ, 0xc0, !PT ;  /* 0x000003807eb57812 */ /* 0x000fc400078ec0ff */
[----:B------:R-:W-:Y:S02]  /*10600*/  LOP3.LUT R8, R151, 0x380, RZ, 0xc0, !PT ;  /* 0x0000038097087812 */ /* 0x000fe400078ec0ff */
[----:B------:R-:W-:Y:S01]  /*10610*/  LOP3.LUT R146, R47, R146, RZ, 0x3c, !PT ;  /* 0x000000922f927212 */ /* 0x000fe200078e3cff */
[----:B------:R-:W-:Y:S01]  /*10620*/  IMAD.X R47, RZ, RZ, R147, P3 ;  /* 0x000000ffff2f7224 */ /* 0x000fe200018e0693 */
[----:B------:R-:W-:Y:S02]  /*10630*/  SHF.R.U64 R5, R5, 0x3, RZ ;  /* 0x0000000305057819 */ /* 0x000fe400000012ff */
[----:B------:R-:W-:Y:S02]  /*10640*/  LOP3.LUT R114, R183, R114, RZ, 0x3c, !PT ;  /* 0x00000072b7727212 */ /* 0x000fe400078e3cff */
[----:B------:R-:W-:Y:S02]  /*10650*/  LOP3.LUT R118, R185, R118, RZ, 0x3c, !PT ;  /* 0x00000076b9767212 */ /* 0x000fe400078e3cff */
[----:B------:R-:W-:-:S02]  /*10660*/  LOP3.LUT R183, R130, 0x380, RZ, 0xc0, !PT ;  /* 0x0000038082b77812 */ /* 0x000fc400078ec0ff */
[----:B------:R-:W-:Y:S02]  /*10670*/  SHF.R.U64 R181, R181, 0x3, RZ ;  /* 0x00000003b5b57819 */ /* 0x000fe400000012ff */
[----:B------:R-:W-:Y:S02]  /*10680*/  SHF.R.U64 R8, R8, 0x3, RZ ;  /* 0x0000000308087819 */ /* 0x000fe400000012ff */
[----:B------:R-:W-:Y:S02]  /*10690*/  LOP3.LUT R185, R134, 0x380, RZ, 0xc0, !PT ;  /* 0x0000038086b97812 */ /* 0x000fe400078ec0ff */
[----:B------:R-:W-:Y:S02]  /*106a0*/  LOP3.LUT R122, R5, R122, RZ, 0x3c, !PT ;  /* 0x0000007a057a7212 */ /* 0x000fe400078e3cff */
[----:B------:R-:W-:Y:S02]  /*106b0*/  MOV R146, R146 ;  /* 0x0000009200927202 */ /* 0x000fe40000000f00 */
[----:B------:R-:W-:-:S02]  /*106c0*/  LOP3.LUT R5, R138, 0x380, RZ, 0xc0, !PT ;  /* 0x000003808a057812 */ /* 0x000fc400078ec0ff */
[----:B------:R-:W-:Y:S01]  /*106d0*/  MOV R50, R50 ;  /* 0x0000003200327202 */ /* 0x000fe20000000f00 */
[----:B------:R1:W-:Y:S01]  /*106e0*/  STSM.16.M88.4 [R146], R24 ;  /* 0x0000001892007844 */ /* 0x0003e20000000200 */
[----:B------:R-:W-:Y:S02]  /*106f0*/  SHF.R.U64 R183, R183, 0x3, RZ ;  /* 0x00000003b7b77819 */ /* 0x000fe400000012ff */
[----:B------:R-:W-:Y:S01]  /*10700*/  LOP3.LUT R126, R181, R126, RZ, 0x3c, !PT ;  /* 0x0000007eb57e7212 */ /* 0x000fe200078e3cff */
[----:B------:R2:W-:Y:S01]  /*10710*/  STSM.16.M88.4 [R50], R32 ;  /* 0x0000002032007844 */ /* 0x0005e20000000200 */
[----:B------:R-:W-:Y:S02]  /*10720*/  LOP3.LUT R38, R8, R151, RZ, 0x3c, !PT ;  /* 0x0000009708267212 */ /* 0x000fe400078e3cff */
[----:B------:R-:W-:Y:S02]  /*10730*/  MOV R98, R98 ;  /* 0x0000006200627202 */ /* 0x000fe40000000f00 */
[----:B------:R-:W-:-:S02]  /*10740*/  SHF.R.U64 R185, R185, 0x3, RZ ;  /* 0x00000003b9b97819 */ /* 0x000fc400000012ff */
[----:B------:R-:W-:Y:S01]  /*10750*/  LOP3.LUT R181, R142, 0x380, RZ, 0xc0, !PT ;  /* 0x000003808eb57812 */ /* 0x000fe200078ec0ff */
[----:B------:R3:W-:Y:S01]  /*10760*/  STSM.16.M88.4 [R98], R40 ;  /* 0x0000002862007844 */ /* 0x0007e20000000200 */
[----:B------:R-:W-:Y:S02]  /*10770*/  MOV R102, R102 ;  /* 0x0000006600667202 */ /* 0x000fe40000000f00 */
[----:B------:R-:W-:Y:S02]  /*10780*/  F2FP.BF16.F32.PACK_AB R8, R49, R158 ;  /* 0x0000009e3108723e */ /* 0x000fe400000010ff */
[----:B------:R-:W-:Y:S02]  /*10790*/  SHF.R.U64 R5, R5, 0x3, RZ ;  /* 0x0000000305057819 */ /* 0x000fe400000012ff */
[----:B------:R-:W-:Y:S01]  /*107a0*/  MOV R106, R106 ;  /* 0x0000006a006a7202 */ /* 0x000fe20000000f00 */
[----:B------:R0:W-:Y:S01]  /*107b0*/  STSM.16.M88.4 [R102], R8 ;  /* 0x0000000866007844 */ /* 0x0001e20000000200 */
[----:B------:R-:W-:-:S02]  /*107c0*/  LOP3.LUT R46, R179, 0x380, RZ, 0xc0, !PT ;  /* 0x00000380b32e7812 */ /* 0x000fc400078ec0ff */
[----:B------:R-:W-:Y:S01]  /*107d0*/  MOV R110, R110 ;  /* 0x0000006e006e7202 */ /* 0x000fe20000000f00 */
[----:B------:R4:W-:Y:S01]  /*107e0*/  STSM.16.M88.4 [R106], R12 ;  /* 0x0000000c6a007844 */ /* 0x0009e20000000200 */
[----:B-1----:R-:W-:Y:S02]  /*107f0*/  F2FP.BF16.F32.PACK_AB R24, R65, R162 ;  /* 0x000000a24118723e */ /* 0x002fe400000010ff */
[----:B------:R-:W-:Y:S02]  /*10800*/  F2FP.BF16.F32.PACK_AB R25, R67, R66 ;  /* 0x000000424319723e */ /* 0x000fe400000010ff */
[----:B------:R-:W-:Y:S02]  /*10810*/  F2FP.BF16.F32.PACK_AB R26, R69, R163 ;  /* 0x000000a3451a723e */ /* 0x000fe400000010ff */
[----:B------:R-:W-:Y:S02]  /*10820*/  F2FP.BF16.F32.PACK_AB R27, R71, R70 ;  /* 0x00000046471b723e */ /* 0x000fe400000010ff */
[----:B------:R-:W-:-:S02]  /*10830*/  LOP3.LUT R130, R183, R130, RZ, 0x3c, !PT ;  /* 0x00000082b7827212 */ /* 0x000fc400078e3cff */
[----:B------:R-:W-:Y:S01]  /*10840*/  MOV R114, R114 ;  /* 0x0000007200727202 */ /* 0x000fe20000000f00 */
[----:B------:R1:W-:Y:S01]  /*10850*/  STSM.16.M88.4 [R110], R24 ;  /* 0x000000186e007844 */ /* 0x0003e20000000200 */
[----:B------:R-:W-:Y:S02]  /*10860*/  LOP3.LUT R134, R185, R134, RZ, 0x3c, !PT ;  /* 0x00000086b9867212 */ /* 0x000fe400078e3cff */
[----:B------:R-:W-:Y:S01]  /*10870*/  SHF.R.U64 R181, R181, 0x3, RZ ;  /* 0x00000003b5b57819 */ /* 0x000fe200000012ff */
[----:B------:R1:W-:Y:S01]  /*10880*/  STSM.16.M88.4 [R114], R28 ;  /* 0x0000001c72007844 */ /* 0x0003e20000000200 */
[----:B------:R-:W-:Y:S02]  /*10890*/  MOV R118, R118 ;  /* 0x0000007600767202 */ /* 0x000fe40000000f00 */
[----:B------:R-:W-:Y:S02]  /*108a0*/  MOV R44, R38 ;  /* 0x00000026002c7202 */ /* 0x000fe40000000f00 */
[----:B--2---:R-:W-:-:S02]  /*108b0*/  F2FP.BF16.F32.PACK_AB R32, R81, R166 ;  /* 0x000000a65120723e */ /* 0x004fc400000010ff */
[----:B------:R-:W-:Y:S02]  /*108c0*/  F2FP.BF16.F32.PACK_AB R33, R83, R82 ;  /* 0x000000525321723e */ /* 0x000fe400000010ff */
[----:B------:R-:W-:Y:S02]  /*108d0*/  F2FP.BF16.F32.PACK_AB R34, R85, R167 ;  /* 0x000000a75522723e */ /* 0x000fe400000010ff */
[----:B------:R-:W-:Y:S02]  /*108e0*/  F2FP.BF16.F32.PACK_AB R35, R87, R86 ;  /* 0x000000565723723e */ /* 0x000fe400000010ff */
[----:B------:R-:W-:Y:S02]  /*108f0*/  LOP3.LUT R138, R5, R138, RZ, 0x3c, !PT ;  /* 0x0000008a058a7212 */ /* 0x000fe400078e3cff */
[----:B------:R-:W-:Y:S01]  /*10900*/  MOV R122, R122 ;  /* 0x0000007a007a7202 */ /* 0x000fe20000000f00 */
[----:B------:R-:W-:Y:S01]  /*10910*/  STSM.16.M88.4 [R118], R32 ;  /* 0x0000002076007844 */ /* 0x000fe20000000200 */
[----:B------:R-:W-:-:S02]  /*10920*/  F2FP.BF16.F32.PACK_AB R38, R4, R169 ;  /* 0x000000a90426723e */ /* 0x000fc400000010ff */
[----:B------:R-:W-:Y:S02]  /*10930*/  F2FP.BF16.F32.PACK_AB R39, R54, R52 ;  /* 0x000000343627723e */ /* 0x000fe400000010ff */
[----:B------:R-:W-:Y:S02]  /*10940*/  SHF.R.U64 R46, R46, 0x3, RZ ;  /* 0x000000032e2e7819 */ /* 0x000fe400000012ff */
[----:B------:R-:W-:Y:S01]  /*10950*/  MOV R126, R126 ;  /* 0x0000007e007e7202 */ /* 0x000fe20000000f00 */
[----:B------:R-:W-:Y:S01]  /*10960*/  STSM.16.M88.4 [R122], R36 ;  /* 0x000000247a007844 */ /* 0x000fe20000000200 */
[----:B---3--:R-:W-:Y:S02]  /*10970*/  F2FP.BF16.F32.PACK_AB R40, R97, R170 ;  /* 0x000000aa6128723e */ /* 0x008fe400000010ff */
[----:B------:R-:W-:Y:S02]  /*10980*/  F2FP.BF16.F32.PACK_AB R41, R58, R56 ;  /* 0x000000383a29723e */ /* 0x000fe400000010ff */
[----:B------:R-:W-:-:S02]  /*10990*/  F2FP.BF16.F32.PACK_AB R42, R101, R171 ;  /* 0x000000ab652a723e */ /* 0x000fc400000010ff */
[----:B------:R-:W-:Y:S02]  /*109a0*/  F2FP.BF16.F32.PACK_AB R43, R62, R60 ;  /* 0x0000003c3e2b723e */ /* 0x000fe400000010ff */
[----:B------:R-:W-:Y:S02]  /*109b0*/  MOV R130, R130 ;  /* 0x0000008200827202 */ /* 0x000fe40000000f00 */
[----:B0-----:R-:W-:Y:S01]  /*109c0*/  F2FP.BF16.F32.PACK_AB R8, R105, R172 ;  /* 0x000000ac6908723e */ /* 0x001fe200000010ff */
[----:B------:R-:W-:Y:S01]  /*109d0*/  STSM.16.M88.4 [R126], R40 ;  /* 0x000000287e007844 */ /* 0x000fe20000000200 */
[----:B------:R-:W-:Y:S02]  /*109e0*/  F2FP.BF16.F32.PACK_AB R9, R68, R64 ;  /* 0x000000404409723e */ /* 0x000fe400000010ff */
[----:B------:R-:W-:Y:S02]  /*109f0*/  F2FP.BF16.F32.PACK_AB R10, R109, R173 ;  /* 0x000000ad6d0a723e */ /* 0x000fe400000010ff */
[----:B------:R-:W-:Y:S01]  /*10a00*/  F2FP.BF16.F32.PACK_AB R11, R76, R72 ;  /* 0x000000484c0b723e */ /* 0x000fe200000010ff */
[----:B------:R-:W-:Y:S01]  /*10a10*/  IMAD.MOV.U32 R76, RZ, RZ, RZ ;  /* 0x000000ffff4c7224 */ /* 0x000fe200078e00ff */
[----:B------:R-:W-:-:S02]  /*10a20*/  LOP3.LUT R142, R181, R142, RZ, 0x3c, !PT ;  /* 0x0000008eb58e7212 */ /* 0x000fc400078e3cff */
[----:B------:R-:W-:Y:S01]  /*10a30*/  MOV R134, R134 ;  /* 0x0000008600867202 */ /* 0x000fe20000000f00 */
[----:B------:R-:W-:Y:S01]  /*10a40*/  STSM.16.M88.4 [R130], R8 ;  /* 0x0000000882007844 */ /* 0x000fe20000000200 */
[----:B----4-:R-:W-:Y:S02]  /*10a50*/  F2FP.BF16.F32.PACK_AB R12, R113, R174 ;  /* 0x000000ae710c723e */ /* 0x010fe400000010ff */
[----:B------:R-:W-:Y:S02]  /*10a60*/  F2FP.BF16.F32.PACK_AB R13, R80, R78 ;  /* 0x0000004e500d723e */ /* 0x000fe400000010ff */
[----:B------:R-:W-:Y:S02]  /*10a70*/  F2FP.BF16.F32.PACK_AB R14, R117, R175 ;  /* 0x000000af750e723e */ /* 0x000fe400000010ff */
[----:B------:R-:W-:Y:S02]  /*10a80*/  F2FP.BF16.F32.PACK_AB R15, R88, R84 ;  /* 0x00000054580f723e */ /* 0x000fe400000010ff */
[----:B------:R-:W-:-:S02]  /*10a90*/  MOV R5, R138 ;  /* 0x0000008a00057202 */ /* 0x000fc40000000f00 */
[----:B-1----:R-:W-:Y:S01]  /*10aa0*/  F2FP.BF16.F32.PACK_AB R24, R121, R176 ;  /* 0x000000b07918723e */ /* 0x002fe200000010ff */
[----:B------:R-:W-:Y:S01]  /*10ab0*/  STSM.16.M88.4 [R134], R12 ;  /* 0x0000000c86007844 */ /* 0x000fe20000000200 */
[----:B------:R-:W-:Y:S02]  /*10ac0*/  F2FP.BF16.F32.PACK_AB R25, R100, R96 ;  /* 0x000000606419723e */ /* 0x000fe400000010ff */
[----:B------:R-:W-:Y:S02]  /*10ad0*/  F2FP.BF16.F32.PACK_AB R26, R125, R177 ;  /* 0x000000b17d1a723e */ /* 0x000fe400000010ff */
[----:B------:R-:W-:Y:S02]  /*10ae0*/  F2FP.BF16.F32.PACK_AB R27, R108, R104 ;  /* 0x000000686c1b723e */ /* 0x000fe400000010ff */
[----:B------:R-:W-:Y:S02]  /*10af0*/  LOP3.LUT R46, R46, R179, RZ, 0x3c, !PT ;  /* 0x000000b32e2e7212 */ /* 0x000fe400078e3cff */
[----:B------:R-:W-:Y:S01]  /*10b00*/  ISETP.NE.U32.AND P0, PT, RZ, UR4, PT ;  /* 0x00000004ff007c0c */ /* 0x000fe2000bf05070 */
[----:B------:R0:W-:Y:S01]  /*10b10*/  STSM.16.M88.4 [R5], R24 ;  /* 0x0000001805007844 */ /* 0x0001e20000000200 */
[----:B------:R-:W-:-:S02]  /*10b20*/  IADD3 R4, P1, R228, UR4, RZ ;  /* 0x00000004e4047c10 */ /* 0x000fc4000ff3e0ff */
[----:B------:R-:W-:Y:S02]  /*10b30*/  MOV R142, R142 ;  /* 0x0000008e008e7202 */ /* 0x000fe40000000f00 */
[----:B------:R-:W-:Y:S02]  /*10b40*/  F2FP.BF16.F32.PACK_AB R28, R129, R178 ;  /* 0x000000b2811c723e */ /* 0x000fe400000010ff */
[----:B------:R-:W-:Y:S02]  /*10b50*/  F2FP.BF16.F32.PACK_AB R29, R116, R112 ;  /* 0x00000070741d723e */ /* 0x000fe400000010ff */
[----:B------:R-:W-:Y:S02]  /*10b60*/  F2FP.BF16.F32.PACK_AB R30, R133, R132 ;  /* 0x00000084851e723e */ /* 0x000fe400000010ff */
[----:B------:R-:W-:Y:S02]  /*10b70*/  F2FP.BF16.F32.PACK_AB R31, R124, R120 ;  /* 0x000000787c1f723e */ /* 0x000fe400000010ff */
[----:B------:R-:W-:-:S02]  /*10b80*/  F2FP.BF16.F32.PACK_AB R138, R141, R140 ;  /* 0x0000008c8d8a723e */ /* 0x000fc400000010ff */
[----:B------:R-:W-:Y:S01]  /*10b90*/  F2FP.BF16.F32.PACK_AB R139, R154, R153 ;  /* 0x000000999a8b723e */ /* 0x000fe200000010ff */
[----:B------:R1:W-:Y:S01]  /*10ba0*/  STSM.16.M88.4 [R142], R28 ;  /* 0x0000001c8e007844 */ /* 0x0003e20000000200 */
[----:B------:R-:W-:Y:S02]  /*10bb0*/  MOV R46, R46 ;  /* 0x0000002e002e7202 */ /* 0x000fe40000000f00 */
[----:B------:R-:W-:Y:S01]  /*10bc0*/  F2FP.BF16.F32.PACK_AB R146, R149, R148 ;  /* 0x000000949592723e */ /* 0x000fe200000010ff */
[----:B------:R1:W-:Y:S01]  /*10bd0*/  STSM.16.M88.4 [R44], R136 ;  /* 0x000000882c007844 */ /* 0x0003e20000000200 */
[----:B------:R-:W-:Y:S02]  /*10be0*/  F2FP.BF16.F32.PACK_AB R147, R3, R150 ;  /* 0x000000960393723e */ /* 0x000fe400000010ff */
[----:B------:R-:W-:Y:S02]  /*10bf0*/  ISETP.NE.AND.EX P0, PT, RZ, UR5, PT, P0 ;  /* 0x00000005ff007c0c */ /* 0x000fe4000bf05300 */
[----:B0-----:R-:W-:Y:S01]  /*10c00*/  IADD3.X R5, R229, UR5, RZ, P1, !PT ;  /* 0x00000005e5057c10 */ /* 0x001fe20008ffe4ff */
        /* <DEDUP_REMOVED lines=10> */
[----:B------:R-:W-:Y:S01]  /*10cb0*/  ISETP.NE.AND P1, PT, R0, 0x1, PT ;  /* 0x000000010000780c */ /* 0x000fe20003f25270 */
[----:B------:R-:W-:Y:S02]  /*10cc0*/  IMAD.IADD R27, R217, 0x1, R210 ;  /* 0x00000001d91b7824 */ /* 0x000fe400078e02d2 */
        /* <DEDUP_REMOVED lines=8> */
.L_x_14050:
[----:B------:R-:W3:Y:S01]  /*10d50*/  LDL R14, [R1+0x1c] ;  /* 0x00001c00010e7983 */ /* 0x000ee20000100800 */
[----:B------:R-:W-:Y:S01]  /*10d60*/  SHF.R.S32.HI R3, RZ, 0x1f, R226 ;  /* 0x0000001fff037819 */ /* 0x000fe200000114e2 */
[----:B0-----:R-:W-:Y:S01]  /*10d70*/  @P1 IMAD.HI.U32 R4, R27, R8, RZ ;  /* 0x000000081b041227 */ /* 0x001fe200078e00ff */
[----:B------:R-:W-:Y:S01]  /*10d80*/  ULDC.64 UR4, c[0x0][0xb90] ;  /* 0x0002e40000047ab9 */ /* 0x000fe20000000a00 */
[----:B-----5:R-:W-:Y:S01]  /*10d90*/  SHF.R.S32.HI R77, RZ, 0x1f, R76 ;  /* 0x0000001fff4d7819 */ /* 0x020fe2000001144c */
[----:B------:R-:W0:Y:S01]  /*10da0*/  S2R R30, SR_TID.X ;  /* 0x00000000001e7919 */ /* 0x000e220000002100 */
[----:B------:R-:W-:Y:S01]  /*10db0*/  IMAD R13, R3, UR4, RZ ;  /* 0x00000004030d7c24 */ /* 0x000fe2000f8e02ff */
[----:B------:R-:W-:Y:S01]  /*10dc0*/  SEL R236, R236, RZ, !P0 ;  /* 0x000000ffecec7207 */ /* 0x000fe20004000000 */
[----:B------:R-:W-:Y:S01]  /*10dd0*/  IMAD.MOV.U32 R9, RZ, RZ, R27 ;  /* 0x000000ffff097224 */ /* 0x000fe200078e001b */
[----:B--2---:R-:W-:Y:S01]  /*10de0*/  @P1 SHF.R.U32.HI R9, RZ, R15, R4 ;  /* 0x0000000fff091219 */ /* 0x004fe20000011604 */
[----:B------:R-:W-:Y:S01]  /*10df0*/  IMAD.WIDE.U32 R4, R226, UR4, R76 ;  /* 0x00000004e2047c25 */ /* 0x000fe2000f8e004c */
[----:B------:R-:W-:Y:S01]  /*10e00*/  SEL R230, R230, RZ, !P0 ;  /* 0x000000ffe6e67207 */ /* 0x000fe20004000000 */
[----:B------:R-:W1:Y:S02]  /*10e10*/  @P1 LDC R79, c[0x0][0xbec] ;  /* 0x0002fb00ff4f1b82 */ /* 0x000e640000000800 */
[----:B------:R-:W-:Y:S01]  /*10e20*/  IMAD R13, R226, UR5, R13 ;  /* 0x00000005e20d7c24 */ /* 0x000fe2000f8e020d */
[----:B------:R-:W-:Y:S01]  /*10e30*/  ULDC.64 UR4, c[0x0][0xb98] ;  /* 0x0002e60000047ab9 */ /* 0x000fe20000000a00 */
[----:B------:R-:W-:-:S02]  /*10e40*/  IMAD.MOV R25, RZ, RZ, -R9 ;  /* 0x000000ffff197224 */ /* 0x000fc400078e0a09 */
[----:B------:R-:W-:Y:S02]  /*10e50*/  IMAD.IADD R5, R5, 0x1, R13 ;  /* 0x0000000105057824 */ /* 0x000fe400078e020d */
        /* <DEDUP_REMOVED lines=22> */
[----:B------:R-:W-:-:S02]  /*10fc0*/  IADD3 R13, P3, R20, 0x2000, RZ ;  /* 0x00002000140d7810 */ /* 0x000fc40007f7e0ff */
[----:B------:R-:W-:Y:S01]  /*10fd0*/  IMAD.IADD R5, R5, 0x1, R15 ;  /* 0x0000000105057824 */ /* 0x000fe200078e020f */
[----:B------:R-:W-:Y:S02]  /*10fe0*/  LEA R10, P0, R4, UR4, 0x2 ;  /* 0x00000004040a7c11 */ /* 0x000fe4000f8010ff */
[----:B------:R-:W-:Y:S02]  /*10ff0*/  SHF.R.U64 R8, R8, 0x3, RZ ;  /* 0x0000000308087819 */ /* 0x000fe400000012ff */
[----:B------:R-:W-:Y:S01]  /*11000*/  LEA.HI.X R4, R4, UR5, R5, 0x2, P0 ;  /* 0x0000000504047c11 */ /* 0x000fe200080f1405 */
[----:B------:R-:W-:Y:S01]  /*11010*/  SHFL.IDX PT, R50, R10, RZ, 0x1c1f ;  /* 0x001c1fff0a327589 */ /* 0x000fe200000e0000 */
[----:B------:R-:W-:Y:S01]  /*11020*/  IADD3 R29, P0, R20, 0x4000, RZ ;  /* 0x00004000141d7810 */ /* 0x000fe20007f1e0ff */
[----:B------:R-:W-:Y:S01]  /*11030*/  ULDC.64 UR4, c[0x0][0xaa0] ;  /* 0x0002a80000047ab9 */ /* 0x000fe20000000a00 */
[----:B------:R-:W-:Y:S01]  /*11040*/  LOP3.LUT R12, R13, 0x380, RZ, 0xc0, !PT ;  /* 0x000003800d0c7812 */ /* 0x000fe200078ec0ff */
[----:B------:R-:W0:Y:S01]  /*11050*/  SHFL.IDX PT, R51, R4, RZ, 0x1c1f ;  /* 0x001c1fff04337589 */ /* 0x000e2200000e0000 */
[----:B------:R-:W-:Y:S01]  /*11060*/  LOP3.LUT R8, R8, R9, RZ, 0x3c, !PT ;  /* 0x0000000908087212 */ /* 0x000fe200078e3cff */
[----:B------:R-:W-:Y:S01]  /*11070*/  IMAD.X R9, RZ, RZ, R21, P2 ;  /* 0x000000ffff097224 */ /* 0x000fe200010e0615 */
[----:B------:R-:W-:Y:S01]  /*11080*/  LOP3.LUT R28, R29, 0x380, RZ, 0xc0, !PT ;  /* 0x000003801d1c7812 */ /* 0x000fe200078ec0ff */
[----:B------:R-:W-:Y:S01]  /*11090*/  SHFL.IDX PT, R54, R10, 0x1, 0x1c1f ;  /* 0x003c1f000a367f89 */ /* 0x000fe200000e0000 */
[----:B------:R-:W-:-:S02]  /*110a0*/  SHF.R.U64 R12, R12, 0x3, RZ ;  /* 0x000000030c0c7819 */ /* 0x000fc400000012ff */
[----:B------:R-:W-:Y:S01]  /*110b0*/  IADD3 R37, P2, R20, 0x6000, RZ ;  /* 0x0000600014257810 */ /* 0x000fe20007f5e0ff */
[----:B------:R4:W1:Y:S01]  /*110c0*/  SHFL.IDX PT, R55, R4, 0x1, 0x1c1f ;  /* 0x003c1f0004377f89 */ /* 0x00086200000e0000 */
[----:B------:R-:W-:Y:S02]  /*110d0*/  SHF.R.U64 R28, R28, 0x3, RZ ;  /* 0x000000031c1c7819 */ /* 0x000fe400000012ff */
[----:B------:R-:W-:Y:S01]  /*110e0*/  LOP3.LUT R12, R12, R13, RZ, 0x3c, !PT ;  /* 0x0000000d0c0c7212 */ /* 0x000fe200078e3cff */
[----:B------:R-:W-:Y:S01]  /*110f0*/  IMAD.X R13, RZ, RZ, R21, P3 ;  /* 0x000000ffff0d7224 */ /* 0x000fe200018e0615 */
[----:B------:R-:W-:Y:S02]  /*11100*/  LOP3.LUT R36, R37, 0x380, RZ, 0xc0, !PT ;  /* 0x0000038025247812 */ /* 0x000fe400078ec0ff */
[C---:B------:R-:W-:Y:S02]  /*11110*/  IADD3 R41, P3, R20.reuse, 0x7000, RZ ;  /* 0x0000700014297810 */ /* 0x040fe40007f7e0ff */
[----:B------:R-:W-:-:S02]  /*11120*/  IADD3 R25, P5, R20, 0x3000, RZ ;  /* 0x0000300014197810 */ /* 0x000fc40007fbe0ff */
[----:B------:R-:W-:Y:S01]  /*11130*/  LOP3.LUT R28, R28, R29, RZ, 0x3c, !PT ;  /* 0x0000001d1c1c7212 */ /* 0x000fe200078e3cff */
[----:B------:R-:W-:Y:S01]  /*11140*/  IMAD.X R29, RZ, RZ, R21, P0 ;  /* 0x000000ffff1d7224 */ /* 0x000fe200000e0615 */
[----:B------:R-:W-:Y:S02]  /*11150*/  SHF.R.U64 R36, R36, 0x3, RZ ;  /* 0x0000000324247819 */ /* 0x000fe400000012ff */
[----:B------:R-:W-:Y:S02]  /*11160*/  IADD3 R49, P0, R20, 0x9000, RZ ;  /* 0x0000900014317810 */ /* 0x000fe40007f1e0ff */
[----:B------:R-:W-:Y:S02]  /*11170*/  LOP3.LUT R40, R41, 0x380, RZ, 0xc0, !PT ;  /* 0x0000038029287812 */ /* 0x000fe400078ec0ff */
[----:B------:R-:W-:Y:S02]  /*11180*/  LEA.HI R26, R26, R30, RZ, 0x7 ;  /* 0x0000001e1a1a7211 */ /* 0x000fe400078f38ff */
[----:B------:R-:W-:-:S02]  /*11190*/  LOP3.LUT R24, R25, 0x380, RZ, 0xc0, !PT ;  /* 0x0000038019187812 */ /* 0x000fc400078ec0ff */
[----:B------:R-:W-:Y:S02]  /*111a0*/  LOP3.LUT R32, R33, 0x380, RZ, 0xc0, !PT ;  /* 0x0000038021207812 */ /* 0x000fe400078ec0ff */
[----:B------:R-:W-:Y:S01]  /*111b0*/  LOP3.LUT R36, R36, R37, RZ, 0x3c, !PT ;  /* 0x0000002524247212 */ /* 0x000fe200078e3cff */
[----:B------:R-:W-:Y:S01]  /*111c0*/  IMAD.X R37, RZ, RZ, R21, P2 ;  /* 0x000000ffff257224 */ /* 0x000fe200010e0615 */
[----:B------:R-:W-:Y:S02]  /*111d0*/  LOP3.LUT R48, R49, 0x380, RZ, 0xc0, !PT ;  /* 0x0000038031307812 */ /* 0x000fe400078ec0ff */
[----:B------:R-:W-:Y:S02]  /*111e0*/  SHF.R.U64 R40, R40, 0x3, RZ ;  /* 0x0000000328287819 */ /* 0x000fe400000012ff */
[----:B------:R-:W-:Y:S02]  /*111f0*/  IADD3 R57, P2, R20, 0xb000, RZ ;  /* 0x0000b00014397810 */ /* 0x000fe40007f5e0ff */
[----:B------:R-:W-:-:S02]  /*11200*/  LOP3.LUT R26, R26, 0xffffff80, RZ, 0xc0, !PT ;  /* 0xffffff801a1a7812 */ /* 0x000fc400078ec0ff */
[----:B------:R-:W-:Y:S02]  /*11210*/  SHF.R.U64 R24, R24, 0x3, RZ ;  /* 0x0000000318187819 */ /* 0x000fe400000012ff */
[----:B------:R-:W-:Y:S01]  /*11220*/  SHF.R.U64 R32, R32, 0x3, RZ ;  /* 0x0000000320207819 */ /* 0x000fe200000012ff */
[----:B------:R-:W-:Y:S01]  /*11230*/  IMAD.IADD R26, R30, 0x1, -R26 ;  /* 0x000000011e1a7824 */ /* 0x000fe200078e0a1a */
[----:B------:R-:W-:Y:S02]  /*11240*/  SHF.R.U64 R48, R48, 0x3, RZ ;  /* 0x0000000330307819 */ /* 0x000fe400000012ff */
[----:B------:R-:W-:Y:S01]  /*11250*/  LOP3.LUT R40, R40, R41, RZ, 0x3c, !PT ;  /* 0x0000002928287212 */ /* 0x000fe200078e3cff */
[--C-:B------:R-:W-:Y:S01]  /*11260*/  IMAD.X R41, RZ, RZ, R21.reuse, P3 ;  /* 0x000000ffff297224 */ /* 0x100fe200018e0615 */
[----:B------:R-:W-:Y:S02]  /*11270*/  LOP3.LUT R56, R57, 0x380, RZ, 0xc0, !PT ;  /* 0x0000038039387812 */ /* 0x000fe400078ec0ff */
[----:B------:R-:W-:Y:S01]  /*11280*/  LOP3.LUT R24, R24, R25, RZ, 0x3c, !PT ;  /* 0x0000001918187212 */ /* 0x000fe200078e3cff */
[--C-:B------:R-:W-:Y:S01]  /*11290*/  IMAD.X R25, RZ, RZ, R21.reuse, P5 ;  /* 0x000000ffff197224 */ /* 0x100fe200028e0615 */
[----:B------:R-:W-:Y:S01]  /*112a0*/  LOP3.LUT R32, R32, R33, RZ, 0x3c, !PT ;  /* 0x0000002120207212 */ /* 0x000fe200078e3cff */
[----:B------:R-:W-:Y:S01]  /*112b0*/  IMAD.X R33, RZ, RZ, R21, P4 ;  /* 0x000000ffff217224 */ /* 0x000fe200020e0615 */
[----:B------:R-:W-:-:S02]  /*112c0*/  IADD3 R61, P3, R20, 0xc000, RZ ;  /* 0x0000c000143d7810 */ /* 0x000fc40007f7e0ff */
[C---:B------:R-:W-:Y:S02]  /*112d0*/  IADD3 R45, P5, R20.reuse, 0x8000, RZ ;  /* 0x00008000142d7810 */ /* 0x040fe40007fbe0ff */
[----:B------:R-:W-:Y:S02]  /*112e0*/  IADD3 R53, P4, R20, 0xa000, RZ ;  /* 0x0000a00014357810 */ /* 0x000fe40007f9e0ff */
[----:B------:R-:W-:Y:S01]  /*112f0*/  LOP3.LUT R48, R48, R49, RZ, 0x3c, !PT ;  /* 0x0000003130307212 */ /* 0x000fe200078e3cff */
[----:B------:R-:W-:Y:S01]  /*11300*/  IMAD.X R49, RZ, RZ, R21, P0 ;  /* 0x000000ffff317224 */ /* 0x000fe200000e0615 */
[----:B------:R-:W-:Y:S02]  /*11310*/  SHF.R.U64 R56, R56, 0x3, RZ ;  /* 0x0000000338387819 */ /* 0x000fe400000012ff */
[----:B------:R-:W-:Y:S02]  /*11320*/  LOP3.LUT R60, R61, 0x380, RZ, 0xc0, !PT ;  /* 0x000003803d3c7812 */ /* 0x000fe400078ec0ff */
[----:B------:R-:W-:-:S02]  /*11330*/  LOP3.LUT P0, RZ, R26, 0x3, RZ, 0xc0, !PT ;  /* 0x000000031aff7812 */ /* 0x000fc4000780c0ff */
[----:B------:R-:W-:Y:S02]  /*11340*/  LOP3.LUT R44, R45, 0x380, RZ, 0xc0, !PT ;  /* 0x000003802d2c7812 */ /* 0x000fe400078ec0ff */
[----:B------:R-:W-:Y:S02]  /*11350*/  LOP3.LUT R52, R53, 0x380, RZ, 0xc0, !PT ;  /* 0x0000038035347812 */ /* 0x000fe400078ec0ff */
[----:B------:R-:W-:Y:S01]  /*11360*/  LOP3.LUT R56, R56, R57, RZ, 0x3c, !PT ;  /* 0x0000003938387212 */ /* 0x000fe200078e3cff */
[----:B------:R-:W-:Y:S01]  /*11370*/  IMAD.X R57, RZ, RZ, R21, P2 ;  /* 0x000000ffff397224 */ /* 0x000fe200010e0615 */
        /* <DEDUP_REMOVED lines=9> */
[C---:B------:R-:W-:Y:S02]  /*11410*/  IADD3 R11, P3, R20.reuse, 0xf000, RZ ;  /* 0x0000f000140b7810 */ /* 0x040fe40007f7e0ff */
[C---:B------:R-:W-:Y:S02]  /*11420*/  IADD3 R65, P5, R20.reuse, 0xd000, RZ ;  /* 0x0000d00014417810 */ /* 0x040fe40007fbe0ff */
[C---:B------:R-:W-:Y:S01]  /*11430*/  IADD3 R69, P4, R20.reuse, 0xe000, RZ ;  /* 0x0000e00014457810 */ /* 0x040fe20007f9e0ff */
[----:B------:R-:W-:Y:S01]  /*11440*/  IMAD.X R73, RZ, RZ, R21, P3 ;  /* 0x000000ffff497224 */ /* 0x000fe200018e0615 */
[----:B------:R-:W-:-:S02]  /*11450*/  LOP3.LUT R15, R20, 0x380, RZ, 0xc0, !PT ;  /* 0x00000380140f7812 */ /* 0x000fc400078ec0ff */
[----:B----4-:R-:W-:Y:S02]  /*11460*/  LOP3.LUT R4, R11, 0x380, RZ, 0xc0, !PT ;  /* 0x000003800b047812 */ /* 0x010fe400078ec0ff */
[----:B------:R-:W-:Y:S02]  /*11470*/  LOP3.LUT R64, R65, 0x380, RZ, 0xc0, !PT ;  /* 0x0000038041407812 */ /* 0x000fe400078ec0ff */
[----:B------:R-:W-:Y:S02]  /*11480*/  LOP3.LUT R68, R69, 0x380, RZ, 0xc0, !PT ;  /* 0x0000038045447812 */ /* 0x000fe400078ec0ff */
        /* <DEDUP_REMOVED lines=8> */
[----:B------:R-:W-:Y:S01]  /*11510*/  IMAD.X R69, RZ, RZ, R21, P4 ;  /* 0x000000ffff457224 */ /* 0x000fe200020e0615 */
[----:B------:R-:W-:Y:S01]  /*11520*/  LOP3.LUT R72, R4, R11, RZ, 0x3c, !PT ;  /* 0x0000000b04487212 */ /* 0x000fe200078e3cff */
[----:B------:R-:W-:Y:S01]  /*11530*/  IMAD.IADD R85, R235, 0x1, R210 ;  /* 0x00000001eb557824 */ /* 0x000fe200078e02d2 */
        /* <DEDUP_REMOVED lines=8> */
[----:B------:R-:W-:-:S07]  /*115c0*/  ISETP.GE.OR P0, PT, R5, R78, P0 ;  /* 0x0000004e0500720c */ /* 0x000fce0000706670 */
[----:B0-----:R-:W-:Y:S06]  /*115d0*/  @!P2 ST.E desc[UR40][R50.64], R7 ;  /* 0x000000073200a985 */ /* 0x001fec000c101928 */
[----:B-1----:R0:W-:Y:S04]  /*115e0*/  @!P0 ST.E desc[UR40][R54.64], R6 ;  /* 0x0000000636008985 */ /* 0x0021e8000c101928 */
[----:B------:R-:W5:Y:S04]  /*115f0*/  LD.E.128 R8, desc[UR40][R8.64] ;  /* 0x0000002808087980 */ /* 0x000f68000c101d00 */
        /* <DEDUP_REMOVED lines=16> */
[C---:B------:R-:W-:Y:S02]  /*11700*/  IMAD R3, R226.reuse, UR5, R3 ;  /* 0x00000005e2037c24 */ /* 0x040fe4000f8e0203 */
[----:B------:R-:W-:Y:S01]  /*11710*/  IMAD.WIDE.U32 R20, R226, UR4, R20 ;  /* 0x00000004e2147c25 */ /* 0x000fe2000f8e0014 */
[----:B------:R-:W-:Y:S01]  /*11720*/  ULDC.64 UR4, c[0x0][0xaf0] ;  /* 0x0002bc0000047ab9 */ /* 0x000fe20000000a00 */
[----:B------:R-:W5:Y:S02]  /*11730*/  LD.E.128 R48, desc[UR40][R48.64] ;  /* 0x0000002830307980 */ /* 0x000f64000c101d00 */
[----:B------:R-:W-:Y:S02]  /*11740*/  @P1 IMAD.HI.U32 R76, R80, R79, RZ ;  /* 0x0000004f504c1227 */ /* 0x000fe400078e00ff */
[----:B------:R-:W5:Y:S02]  /*11750*/  LD.E.128 R52, desc[UR40][R52.64] ;  /* 0x0000002834347980 */ /* 0x000f64000c101d00 */
[----:B------:R-:W-:-:S02]  /*11760*/  IMAD.IADD R21, R21, 0x1, R3 ;  /* 0x0000000115157824 */ /* 0x000fc400078e0203 */
[----:B------:R-:W-:Y:S01]  /*11770*/  IMAD.MOV.U32 R3, RZ, RZ, R80 ;  /* 0x000000ffff037224 */ /* 0x000fe200078e0050 */
[----:B--2---:R-:W-:Y:S01]  /*11780*/  @P1 SHF.R.U32.HI R3, RZ, R81, R76 ;  /* 0x00000051ff031219 */ /* 0x004fe2000001164c */
[----:B------:R-:W-:Y:S01]  /*11790*/  IMAD R77, R236, UR4, RZ ;  /* 0x00000004ec4d7c24 */ /* 0x000fe2000f8e02ff */
[----:B------:R-:W5:Y:S01]  /*117a0*/  LD.E.128 R56, desc[UR40][R56.64] ;  /* 0x0000002838387980 */ /* 0x000f62000c101d00 */
[C---:B------:R-:W-:Y:S01]  /*117b0*/  IMAD.WIDE.U32 R20, R230.reuse, UR4, R20 ;  /* 0x00000004e6147c25 */ /* 0x040fe2000f8e0014 */
[----:B------:R-:W-:Y:S02]  /*117c0*/  SHF.R.S32.HI R76, RZ, 0x1f, R3 ;  /* 0x0000001fff4c7819 */ /* 0x000fe40000011403 */
        /* <DEDUP_REMOVED lines=8> */
[----:B------:R-:W-:-:S03]  /*11850*/  IMAD R76, R76, UR4, RZ ;  /* 0x000000044c4c7c24 */ /* 0x000fc6000f8e02ff */
        /* <DEDUP_REMOVED lines=8> */
[C---:B------:R-:W-:Y:S02]  /*118e0*/  IMAD R79, R3.reuse, UR5, R76 ;  /* 0x00000005034f7c24 */ /* 0x040fe4000f8e024c */
[----:B------:R-:W-:Y:S01]  /*118f0*/  IMAD.WIDE.U32 R20, R3, UR4, R20 ;  /* 0x0000000403147c25 */ /* 0x000fe2000f8e0014 */
[----:B------:R-:W-:-:S03]  /*11900*/  ULDC.64 UR4, c[0x0][0xad8] ;  /* 0x0002b60000047ab9 */ /* 0x000fc60000000a00 */
[----:B------:R-:W-:Y:S02]  /*11910*/  IMAD.IADD R21, R21, 0x1, R79 ;  /* 0x0000000115157824 */ /* 0x000fe400078e024f */
[----:B------:R-:W-:Y:S02]  /*11920*/  IMAD R0, R0, UR4, RZ ;  /* 0x0000000400007c24 */ /* 0x000fe4000f8e02ff */
[----:B------:R-:W-:Y:S01]  /*11930*/  IMAD.WIDE.U32 R20, R77, UR4, R20 ;  /* 0x000000044d147c25 */ /* 0x000fe2000f8e0014 */
[----:B------:R-:W-:-:S03]  /*11940*/  ISETP.GE.AND P2, PT, R85, R78, PT ;  /* 0x0000004e5500720c */ /* 0x000fc60003f46270 */
[----:B------:R-:W-:Y:S01]  /*11950*/  IMAD R79, R77, UR5, R0 ;  /* 0x000000054d4f7c24 */ /* 0x000fe2000f8e0200 */
[----:B------:R-:W-:Y:S01]  /*11960*/  ULDC.64 UR4, c[0x0][0xa80] ;  /* 0x0002a00000047ab9 */ /* 0x000fe20000000a00 */
[----:B------:R-:W-:Y:S02]  /*11970*/  VIADD R0, R18, 0x22820 ;  /* 0x0002282012007836 */ /* 0x000fe40000000000 */
[----:B------:R-:W-:Y:S01]  /*11980*/  IMAD.IADD R21, R21, 0x1, R79 ;  /* 0x0000000115157824 */ /* 0x000fe200078e024f */
[C---:B------:R-:W-:Y:S01]  /*11990*/  LEA R79, P3, R20.reuse, UR4, 0x1 ;  /* 0x00000004144f7c11 */ /* 0x040fe2000f8608ff */
[----:B------:R-:W-:Y:S01]  /*119a0*/  VIADD R3, R85, 0x20 ;  /* 0x0000002055037836 */ /* 0x000fe20000000000 */
[----:B------:R-:W-:Y:S02]  /*119b0*/  PRMT R0, RZ, 0x654, R0 ;  /* 0x00000654ff007816 */ /* 0x000fe40000000000 */
[----:B------:R-:W-:Y:S02]  /*119c0*/  LEA.HI.X R84, R20, UR5, R21, 0x1, P3 ;  /* 0x0000000514547c11 */ /* 0x000fe400098f0c15 */
[-C--:B------:R-:W-:Y:S01]  /*119d0*/  ISETP.GE.AND P1, PT, R3, R78.reuse, PT ;  /* 0x0000004e0300720c */ /* 0x080fe20003f26270 */
[----:B------:R-:W-:Y:S01]  /*119e0*/  VIADD R3, R85, 0x40 ;  /* 0x0000004055037836 */ /* 0x000fe20000000000 */
[----:B0-----:R0:W-:Y:S01]  /*119f0*/  SYNCS.ARRIVE.TRANS64.RED.A1T0 RZ, [R0+URZ], RZ ;  /* 0x000000ff00ff79a7 */ /* 0x0011e2000810043f */
[----:B------:R1:W2:Y:S03]  /*11a00*/  SHFL.IDX PT, R82, R79, RZ, 0x181f ;  /* 0x00181fff4f527589 */ /* 0x0002a600000e0000 */
[----:B------:R-:W-:Y:S01]  /*11a10*/  ISETP.GE.AND P0, PT, R3, R78, PT ;  /* 0x0000004e0300720c */ /* 0x000fe20003f06270 */
[----:B0-----:R1:W0:Y:S01]  /*11a20*/  SHFL.IDX PT, R0, R84, RZ, 0x181f ;  /* 0x00181fff54007589 */ /* 0x00122200000e0000 */
[----:B------:R-:W-:Y:S11]  /*11a30*/  @P2 BRA `(.L_x_14052) ;  /* 0x0000000000442947 */ /* 0x000ff60003800000 */
        /* <DEDUP_REMOVED lines=17> */
.L_x_14052:
[----:B------:R-:W-:Y:S05]  /*11b50*/  BSYNC B1 ;  /* 0x0000000000017941 */ /* 0x000fea0003800000 */
.L_x_14051:
        /* <DEDUP_REMOVED lines=21> */
.L_x_14054:
[----:B------:R-:W-:Y:S05]  /*11cb0*/  BSYNC B1 ;  /* 0x0000000000017941 */ /* 0x000fea0003800000 */
.L_x_14053:
        /* <DEDUP_REMOVED lines=21> */
.L_x_14056:
[----:B------:R-:W-:Y:S05]  /*11e10*/  BSYNC B1 ;  /* 0x0000000000017941 */ /* 0x000fea0003800000 */
.L_x_14055:
        /* <DEDUP_REMOVED lines=24> */
.L_x_14049:
        /* <DEDUP_REMOVED lines=18> */
[----:B------:R-:W4:Y:S01]  /*120c0*/  @P2 LDC R27, c[0x0][0xbec] ;  /* 0x0002fb00ff1b2b82 */ /* 0x000f220000000800 */
[----:B--2---:R-:W-:-:S05]  /*120d0*/  VIADD R3, R3, 0xffffff80 ;  /* 0xffffff8003037836 */ /* 0x004fca0000000000 */
[----:B------:R-:W-:Y:S01]  /*120e0*/  ISETP.GE.AND P3, PT, R3, 0x80, PT ;  /* 0x000000800300780c */ /* 0x000fe20003f66270 */
[----:B---3--:R-:W-:-:S12]  /*120f0*/  @P1 BRA `(.L_x_14058) ;  /* 0x0000000000101947 */ /* 0x008fd80003800000 */
[----:B------:R-:W-:Y:S05]  /*12100*/  @!P0 BRA `(.L_x_14058) ;  /* 0x00000000000c8947 */ /* 0x000fea0003800000 */
[----:B------:R-:W2:Y:S04]  /*12110*/  LDG.E R3, desc[UR40][R4.64] ;  /* 0x0000002804037981 */ /* 0x000ea8000c1e1900 */
[----:B-----5:R-:W2:Y:S02]  /*12120*/  LDG.E R8, desc[UR40][R4.64+0x4] ;  /* 0x0000042804087981 */ /* 0x020ea4000c1e1900 */
[----:B--2---:R-:W-:-:S07]  /*12130*/  IMAD.IADD R8, R8, 0x1, -R3 ;  /* 0x0000000108087824 */ /* 0x004fce00078e0a03 */
.L_x_14058:
[----:B------:R-:W-:Y:S01]  /*12140*/  BSSY B1, `(.L_x_14059) ;  /* 0x000002d000017945 */ /* 0x000fe20003800000 */
[----:B------:R-:W-:Y:S02]  /*12150*/  SHF.R.S32.HI R12, RZ, 0x1f, R226 ;  /* 0x0000001fff0c7819 */ /* 0x000fe400000114e2 */
[----:B------:R-:W-:Y:S02]  /*12160*/  SEL R13, R230, RZ, !P0 ;  /* 0x000000ffe60d7207 */ /* 0x000fe40004000000 */
[----:B------:R-:W-:Y:S02]  /*12170*/  SEL R236, R236, RZ, !P0 ;  /* 0x000000ffecec7207 */ /* 0x000fe40004000000 */
[----:B-----5:R-:W-:Y:S01]  /*12180*/  SHF.R.S32.HI R11, RZ, 0x1f, R0 ;  /* 0x0000001fff0b7819 */ /* 0x020fe20000011400 */
[----:B------:R-:W-:Y:S06]  /*12190*/  @P3 BRA `(.L_x_14060) ;  /* 0x00000000009c3947 */ /* 0x000fec0003800000 */
[----:B------:R-:W2:Y:S01]  /*121a0*/  S2R R5, SR_TID.X ;  /* 0x0000000000057919 */ /* 0x000ea20000002100 */
[----:B------:R-:W3:Y:S02]  /*121b0*/  LDC R9, c[0x0][0xbe8] ;  /* 0x0002fa00ff097b82 */ /* 0x000ee40000000800 */
[----:B---3--:R-:W-:Y:S01]  /*121c0*/  IMAD R3, R8, R9, RZ ;  /* 0x0000000908037224 */ /* 0x008fe200078e02ff */
        /* <DEDUP_REMOVED lines=36> */
.L_x_14060:
[----:B------:R-:W-:Y:S05]  /*12410*/  BSYNC B1 ;  /* 0x0000000000017941 */ /* 0x000fea0003800000 */
.L_x_14059:
[----:B------:R-:W3:Y:S01]  /*12420*/  @P2 LDC R9, c[0x0][0xbf0] ;  /* 0x0002fc00ff092b82 */ /* 0x000ee20000000800 */
[----:B------:R-:W-:Y:S01]  /*12430*/  ULDC.64 UR4, c[0x0][0xaa0] ;  /* 0x0002a80000047ab9 */ /* 0x000fe20000000a00 */
[----:B--2---:R-:W-:Y:S02]  /*12440*/  IMAD R7, R224, 0x20, R235 ;  /* 0x00000020e0077824 */ /* 0x004fe400078e02eb */
[----:B------:R-:W-:Y:S02]  /*12450*/  IMAD R3, R11, UR4, RZ ;  /* 0x000000040b037c24 */ /* 0x000fe4000f8e02ff */
[----:B------:R-:W-:-:S04]  /*12460*/  IMAD.WIDE.U32 R4, R0, UR4, RZ ;  /* 0x0000000400047c25 */ /* 0x000fc8000f8e00ff */
[----:B------:R-:W-:Y:S01]  /*12470*/  IMAD R3, R0, UR5, R3 ;  /* 0x0000000500037c24 */ /* 0x000fe2000f8e0203 */
[----:B------:R-:W-:Y:S01]  /*12480*/  ULDC.64 UR4, c[0x0][0xae8] ;  /* 0x0002ba0000047ab9 */ /* 0x000fe20000000a00 */
[----:B------:R-:W-:Y:S02]  /*12490*/  IMAD.IADD R10, R210, 0x1, R7 ;  /* 0x00000001d20a7824 */ /* 0x000fe400078e0207 */
[----:B------:R-:W-:Y:S02]  /*124a0*/  IMAD.IADD R5, R5, 0x1, R3 ;  /* 0x0000000105057824 */ /* 0x000fe400078e0203 */
[----:B------:R-:W-:Y:S02]  /*124b0*/  IMAD R3, R12, UR4, RZ ;  /* 0x000000040c037c24 */ /* 0x000fe4000f8e02ff */
[----:B----4-:R-:W-:-:S04]  /*124c0*/  @P2 IMAD.HI.U32 R0, R10, R27, RZ ;  /* 0x0000001b0a002227 */ /* 0x010fc800078e00ff */
[C---:B------:R-:W-:Y:S02]  /*124d0*/  IMAD R7, R226.reuse, UR5, R3 ;  /* 0x00000005e2077c24 */ /* 0x040fe4000f8e0203 */
[----:B------:R-:W-:Y:S01]  /*124e0*/  IMAD.WIDE.U32 R4, R226, UR4, R4 ;  /* 0x00000004e2047c25 */ /* 0x000fe2000f8e0004 */
[----:B------:R-:W-:-:S03]  /*124f0*/  ULDC.64 UR4, c[0x0][0xaf0] ;  /* 0x0002bc0000047ab9 */ /* 0x000fc60000000a00 */
[----:B------:R-:W-:Y:S01]  /*12500*/  IMAD.MOV.U32 R3, RZ, RZ, R10 ;  /* 0x000000ffff037224 */ /* 0x000fe200078e000a */
[----:B---3--:R-:W-:Y:S01]  /*12510*/  @P2 SHF.R.U32.HI R3, RZ, R9, R0 ;  /* 0x00000009ff032219 */ /* 0x008fe20000011600 */
        /* <DEDUP_REMOVED lines=26> */
.L_x_14265:
        /* <DEDUP_REMOVED lines=26> */
.L_x_14063:
[----:B------:R-:W-:Y:S05]  /*12860*/  BSYNC B1 ;  /* 0x0000000000017941 */ /* 0x000fea0003800000 */
.L_x_14062:
[----:B------:R-:W-:-:S03]  /*12870*/  UMOV UR4, 0xffffffff ;  /* 0xffffffff00047882 */ /* 0x000fc60000000000 */
[----:B------:R-:W-:Y:S05]  /*12880*/  BRA.DIV UR4, `(.L_x_14064) ;  /* 0x0000008e04c47947 */ /* 0x000fea000b800000 */
[----:B---3--:R3:W0:Y:S04]  /*12890*/  SHFL.IDX PT, R0, R4, 0x1, 0x181f ;  /* 0x00381f0004007f89 */ /* 0x00862800000e0000 */
[----:B----4-:R3:W4:Y:S02]  /*128a0*/  SHFL.IDX PT, R14, R3, 0x1, 0x181f ;  /* 0x00381f00030e7f89 */ /* 0x01072400000e0000 */
.L_x_14269:
        /* <DEDUP_REMOVED lines=25> */
.L_x_14066:
[----:B------:R-:W-:Y:S05]  /*12a40*/  BSYNC B1 ;  /* 0x0000000000017941 */ /* 0x000fea0003800000 */
.L_x_14065:
[----:B------:R-:W-:-:S03]  /*12a50*/  UMOV UR4, 0xffffffff ;  /* 0xffffffff00047882 */ /* 0x000fc60000000000 */
[----:B------:R-:W-:Y:S05]  /*12a60*/  BRA.DIV UR4, `(.L_x_14067) ;  /* 0x0000008e04947947 */ /* 0x000fea000b800000 */
[----:B0-----:R0:W0:Y:S04]  /*12a70*/  SHFL.IDX PT, R0, R4, 0x2, 0x181f ;  /* 0x00581f0004007f89 */ /* 0x00102800000e0000 */
[----:B----4-:R4:W0:Y:S02]  /*12a80*/  SHFL.IDX PT, R14, R3, 0x2, 0x181f ;  /* 0x00581f00030e7f89 */ /* 0x01082400000e0000 */
.L_x_14273:
        /* <DEDUP_REMOVED lines=25> */
.L_x_14069:
[----:B------:R-:W-:Y:S05]  /*12c20*/  BSYNC B1 ;  /* 0x0000000000017941 */ /* 0x000fea0003800000 */
.L_x_14068:
[----:B------:R-:W-:-:S03]  /*12c30*/  UMOV UR4, 0xffffffff ;  /* 0xffffffff00047882 */ /* 0x000fc60000000000 */
[----:B------:R-:W-:Y:S05]  /*12c40*/  BRA.DIV UR4, `(.L_x_14070) ;  /* 0x0000008e04647947 */ /* 0x000fea000b800000 */
[----:B0-----:R0:W0:Y:S04]  /*12c50*/  SHFL.IDX PT, R0, R4, 0x3, 0x181f ;  /* 0x00781f0004007f89 */ /* 0x00102800000e0000 */
[----:B------:R0:W0:Y:S02]  /*12c60*/  SHFL.IDX PT, R14, R3, 0x3, 0x181f ;  /* 0x00781f00030e7f89 */ /* 0x00002400000e0000 */
.L_x_14277:
        /* <DEDUP_REMOVED lines=24> */
.L_x_14057:
[----:B------:R-:W-:Y:S05]  /*12df0*/  BSYNC B0 ;  /* 0x0000000000007941 */ /* 0x000fea0003800000 */
.L_x_14048:
[----:B------:R-:W-:Y:S02]  /*12e00*/  ULDC UR4, c[0x0][0xc3c] ;  /* 0x00030f0000047ab9 */ /* 0x000fe40000000800 */
[----:B-1----:R-:W-:-:S13]  /*12e10*/  ISETP.GE.AND P0, PT, R95, UR4, PT ;  /* 0x000000045f007c0c */ /* 0x002fda000bf06270 */
[----:B------:R-:W-:Y:S05]  /*12e20*/  @!P0 BRA `(.L_x_14071) ;  /* 0xfffffee000988947 */ /* 0x000fea000383ffff */
[----:B------:R-:W-:Y:S05]  /*12e30*/  BRA `(.L_x_13924) ;  /* 0x0000007800a87947 */ /* 0x000fea0003800000 */
.L_x_13922:
[----:B------:R-:W-:-:S08]  /*12e40*/  NOP ;  /* 0x0000000000007918 */ /* 0x000fd00000000000 */
[----:B--2---:R-:W0:-:S00]  /*12e50*/  USETMAXREG.DEALLOC.CTAPOOL 0x18 ;  /* 0x00000018000079c8 */ /* 0x004e0000080e0500 */
        /* <DEDUP_REMOVED lines=16> */
.L_x_14072:
        /* <DEDUP_REMOVED lines=41> */
.L_x_14078:
        /* <DEDUP_REMOVED lines=12> */
.L_x_14077:
[----:B------:R-:W-:Y:S05]  /*132b0*/  BSYNC B0 ;  /* 0x0000000000007941 */ /* 0x000fea0003800000 */
.L_x_14076:
        /* <DEDUP_REMOVED lines=21> */
.L_x_14074:
        /* <DEDUP_REMOVED lines=20> */
.L_x_14079:
        /* <DEDUP_REMOVED lines=56> */
.L_x_14075:
[----:B------:R-:W-:Y:S02]  /*138d0*/  IMAD.MOV.U32 R17, RZ, RZ, RZ ;  /* 0x000000ffff117224 */ /* 0x000fe400078e00ff */
[----:B------:R-:W-:Y:S02]  /*138e0*/  IMAD.U32 R16, RZ, RZ, UR6 ;  /* 0x00000006ff107e24 */ /* 0x000fe4000f8e00ff */
[----:B------:R-:W-:-:S07]  /*138f0*/  IMAD.MOV.U32 R18, RZ, RZ, RZ ;  /* 0x000000ffff127224 */ /* 0x000fce00078e00ff */
.L_x_14080:
[----:B------:R-:W-:-:S13]  /*13900*/  ISETP.NE.AND P0, PT, R0, RZ, PT ;  /* 0x000000ff0000720c */ /* 0x000fda0003f05270 */
[----:B------:R-:W1:Y:S01]  /*13910*/  @!P0 S2R R3, SR_CgaCtaId ;  /* 0x0000000000038919 */ /* 0x000e620000008800 */
[----:B------:R-:W-:-:S04]  /*13920*/  @!P0 MOV R0, 0x400 ;  /* 0x0000040000008802 */ /* 0x000fc80000000f00 */
[----:B-1----:R-:W-:-:S05]  /*13930*/  @!P0 LEA R0, R3, R0, 0x18 ;  /* 0x0000000003008211 */ /* 0x002fca00078ec0ff */
[----:B------:R2:W-:Y:S01]  /*13940*/  @!P0 STS.128 [R0+0x228d0], R16 ;  /* 0x0228d01000008388 */ /* 0x0005e20000000c00 */
[----:B------:R-:W-:Y:S06]  /*13950*/  BAR.ARV 0x5, 0x180 ;  /* 0x0146000000007b1d */ /* 0x000fec0000002000 */
.L_x_14073:
        /* <DEDUP_REMOVED lines=32> */
.L_x_14221:
[----:B01--4-:R-:W0:Y:S02]  /*13b60*/  LDC.64 R2, c[0x0][0xc88] ;  /* 0x00032200ff027b82 */ /* 0x013e240000000a00 */
        /* <DEDUP_REMOVED lines=23> */
[----:B------:R2:W-:Y:S01]  /*13ce0*/  STL [R1], R10 ;  /* 0x0000000a01007387 */ /* 0x0005e20000100800 */
[----:B------:R-:W-:-:S02]  /*13cf0*/  IADD3 R8, P5, R10, UR6, RZ ;  /* 0x000000060a087c10 */ /* 0x000fc4000ffbe0ff */
[C---:B0-----:R-:W-:Y:S01]  /*13d00*/  IADD3 R4, P4, R10.reuse, UR4, RZ ;  /* 0x000000040a047c10 */ /* 0x041fe2000ff9e0ff */
[----:B------:R-:W-:Y:S01]  /*13d10*/  STL [R1+0x20], R15 ;  /* 0x0000200f01007387 */ /* 0x000fe20000100800 */
[----:B------:R-:W-:Y:S02]  /*13d20*/  ISETP.NE.AND.EX P3, PT, RZ, UR11, PT, P3 ;  /* 0x0000000bff007c0c */ /* 0x000fe4000bf65330 */
[----:B-1----:R-:W-:Y:S02]  /*13d30*/  CS2R R2, SRZ ;  /* 0x0000000000027805 */ /* 0x002fe4000001ff00 */
[C---:B------:R-:W-:Y:S02]  /*13d40*/  IADD3.X R5, R15.reuse, UR5, RZ, P4, !PT ;  /* 0x000000050f057c10 */ /* 0x040fe4000a7fe4ff */
[----:B------:R-:W-:Y:S02]  /*13d50*/  IADD3 R6, P4, R10, UR8, RZ ;  /* 0x000000080a067c10 */ /* 0x000fe4000ff9e0ff */
[----:B------:R-:W-:Y:S01]  /*13d60*/  ISETP.NE.U32.AND P0, PT, RZ, UR6, PT ;  /* 0x00000006ff007c0c */ /* 0x000fe2000bf05070 */
[----:B------:R-:W3:Y:S01]  /*13d70*/  @P2 LDG.E R2, desc[UR40][R4.64] ;  /* 0x0000002804022981 */ /* 0x000ee2000c1e1900 */
[----:B------:R-:W-:Y:S01]  /*13d80*/  IADD3.X R7, R15, UR9, RZ, P4, !PT ;  /* 0x000000090f077c10 */ /* 0x000fe2000a7fe4ff */
[----:B------:R-:W-:Y:S01]  /*13d90*/  ULDC UR4, c[0x0][0x288] ;  /* 0x0000a20000047ab9 */ /* 0x000fe20000000800 */
[----:B------:R-:W-:-:S02]  /*13da0*/  ISETP.NE.U32.AND P1, PT, RZ, UR8, PT ;  /* 0x00000008ff007c0c */ /* 0x000fc4000bf25070 */
[----:B------:R-:W-:Y:S02]  /*13db0*/  ISETP.NE.AND.EX P0, PT, RZ, UR7, PT, P0 ;  /* 0x00000007ff007c0c */ /* 0x000fe4000bf05300 */
[----:B--2---:R-:W-:Y:S02]  /*13dc0*/  @P3 IADD3 R10, P4, R10, UR10, RZ ;  /* 0x0000000a0a0a3c10 */ /* 0x004fe4000ff9e0ff */
[----:B------:R-:W-:Y:S02]  /*13dd0*/  ISETP.NE.AND.EX P1, PT, RZ, UR9, PT, P1 ;  /* 0x00000009ff007c0c */ /* 0x000fe4000bf25310 */
[C---:B------:R-:W-:Y:S02]  /*13de0*/  @P3 IADD3.X R11, R15.reuse, UR11, RZ, P4, !PT ;  /* 0x0000000b0f0b3c10 */ /* 0x040fe4000a7fe4ff */
[----:B------:R-:W-:-:S05]  /*13df0*/  IADD3.X R9, R15, UR7, RZ, P5, !PT ;  /* 0x000000070f097c10 */ /* 0x000fca000affe4ff */
[----:B------:R0:W5:Y:S04]  /*13e00*/  @P0 LDG.E R12, desc[UR40][R8.64] ;  /* 0x00000028080c0981 */ /* 0x000168000c1e1900 */
[----:B------:R0:W5:Y:S04]  /*13e10*/  @P1 LDG.E R3, desc[UR40][R6.64] ;  /* 0x0000002806031981 */ /* 0x000168000c1e1900 */
[----:B---3--:R1:W-:Y:S02]  /*13e20*/  STL [R1+0x38], R2 ;  /* 0x0000380201007387 */ /* 0x0083e40000100800 */
        /* <DEDUP_REMOVED lines=20> */
.L_x_14082:
        /* <DEDUP_REMOVED lines=12> */
.L_x_14083:
[----:B------:R-:W-:Y:S05]  /*14030*/  @!P0 BRA `(.L_x_14084) ;  /* 0x00000000000c8947 */ /* 0x000fea0003800000 */
[----:B------:R-:W2:Y:S04]  /*14040*/  LDG.E R10, desc[UR40][R8.64] ;  /* 0x00000028080a7981 */ /* 0x000ea8000c1e1900 */
[----:B------:R-:W2:Y:S02]  /*14050*/  LDG.E R8, desc[UR40][R8.64+0x4] ;  /* 0x0000042808087981 */ /* 0x000ea4000c1e1900 */
[----:B--2---:R-:W-:-:S07]  /*14060*/  IMAD.IADD R10, R8, 0x1, -R10 ;  /* 0x00000001080a7824 */ /* 0x004fce00078e0a0a */
.L_x_14084:
        /* <DEDUP_REMOVED lines=24> */
[----:B------:R-:W-:-:S05]  /*141f0*/  VIMNMX R4, R10, R4, PT ;  /* 0x000000040a047248 */ /* 0x000fca0003fe0100 */
[--C-:B------:R-:W-:Y:S02]  /*14200*/  IMAD R4, R4, 0x60, -R0.reuse ;  /* 0x0000006004047824 */ /* 0x100fe400078e0a00 */
[----:B------:R-:W-:-:S03]  /*14210*/  IMAD.MOV R0, RZ, RZ, -R0 ;  /* 0x000000ffff007224 */ /* 0x000fc600078e0a00 */
[----:B------:R-:W-:Y:S02]  /*14220*/  VIMNMX R2, R4, R2, PT ;  /* 0x0000000204027248 */ /* 0x000fe40003fe0100 */
[----:B------:R-:W-:-:S04]  /*14230*/  VIMNMX R0, RZ, R0, !PT ;  /* 0x00000000ff007248 */ /* 0x000fc80007fe0100 */
[----:B------:R-:W-:Y:S01]  /*14240*/  ISETP.GT.AND P0, PT, R2, R0, PT ;  /* 0x000000000200720c */ /* 0x000fe20003f04270 */
[----:B------:R-:W-:-:S12]  /*14250*/  IMAD.WIDE.U32 R6, R0, -0x55555555, RZ ;  /* 0xaaaaaaab00067825 */ /* 0x000fd800078e00ff */
[----:B------:R-:W-:Y:S01]  /*14260*/  @P0 VIADD R4, R2, 0x5f ;  /* 0x0000005f02040836 */ /* 0x000fe20000000000 */
[----:B------:R-:W-:-:S03]  /*14270*/  SHF.R.U32.HI R2, RZ, 0x6, R7 ;  /* 0x00000006ff027819 */ /* 0x000fc60000011607 */
[----:B------:R-:W-:-:S05]  /*14280*/  @P0 IMAD.HI R0, R4, 0x2aaaaaab, RZ ;  /* 0x2aaaaaab04000827 */ /* 0x000fca00078e02ff */
[----:B------:R-:W-:Y:S01]  /*14290*/  @P0 SHF.R.U32.HI R4, RZ, 0x1f, R0 ;  /* 0x0000001fff040819 */ /* 0x000fe20000011600 */
[----:B------:R-:W-:-:S03]  /*142a0*/  IMAD.MOV.U32 R8, RZ, RZ, R2 ;  /* 0x000000ffff087224 */ /* 0x000fc600078e0002 */
[----:B------:R-:W-:-:S04]  /*142b0*/  @P0 LEA.HI.SX32 R8, R0, R4, 0x1c ;  /* 0x0000000400080211 */ /* 0x000fc800078fe2ff */
        /* <DEDUP_REMOVED lines=10> */
.L_x_14280:
[----:B--2---:R-:W-:Y:S02]  /*14360*/  ISETP.NE.AND P0, PT, R14, RZ, PT ;  /* 0x000000ff0e00720c */ /* 0x004fe40003f05270 */
[----:B------:R-:W-:-:S11]  /*14370*/  PLOP3.LUT P6, PT, PT, PT, PT, 0x8, 0x0 ;  /* 0x000000000000781c */ /* 0x000fd60003fce170 */
[----:B------:R-:W-:Y:S05]  /*14380*/  @P0 BRA `(.L_x_14088) ;  /* 0x00000000000c0947 */ /* 0x000fea0003800000 */
[----:B------:R-:W-:-:S03]  /*14390*/  UMOV UR4, 0xffffffff ;  /* 0xffffffff00047882 */ /* 0x000fc60000000000 */
[----:B------:R-:W-:Y:S05]  /*143a0*/  BRA.DIV UR4, `(.L_x_14089) ;  /* 0x0000007a04087947 */ /* 0x000fea000b800000 */
[----:B------:R-:W-:-:S13]  /*143b0*/  ELECT P6, URZ, PT ;  /* 0x00000000003f782f */ /* 0x000fda00038c0000 */
.L_x_14088:
        /* <DEDUP_REMOVED lines=10> */
.L_x_14283:
[----:B------:R-:W-:Y:S05]  /*14460*/  BSYNC B1 ;  /* 0x0000000000017941 */ /* 0x000fea0003800000 */
.L_x_14090:
        /* <DEDUP_REMOVED lines=13> */
.L_x_14284:
[----:B------:R-:W-:Y:S05]  /*14540*/  BSYNC B2 ;  /* 0x0000000000027941 */ /* 0x000fea0003800000 */
.L_x_14094:
        /* <DEDUP_REMOVED lines=9> */
.L_x_14097:
[----:B------:R-:W-:Y:S05]  /*145e0*/  BSYNC B2 ;  /* 0x0000000000027941 */ /* 0x000fea0003800000 */
.L_x_14096:
[----:B------:R-:W2:Y:S04]  /*145f0*/  LDL R7, [R1+0x8] ;  /* 0x0000080001077983 */ /* 0x000ea80000100800 */
[----:B------:R-:W2:Y:S01]  /*14600*/  LDL R6, [R1+0x10] ;  /* 0x0000100001067983 */ /* 0x000ea20000100800 */
[----:B-1----:R-:W-:Y:S01]  /*14610*/  IMAD.MOV.U32 R11, RZ, RZ, RZ ;  /* 0x000000ffff0b7224 */ /* 0x002fe200078e00ff */
        /* <DEDUP_REMOVED lines=11> */
.L_x_14098:
        /* <DEDUP_REMOVED lines=13> */
.L_x_14285:
[----:B------:R-:W-:Y:S05]  /*147a0*/  BSYNC B2 ;  /* 0x0000000000027941 */ /* 0x000fea0003800000 */
.L_x_14099:
        /* <DEDUP_REMOVED lines=11> */
.L_x_14102:
[----:B------:R-:W-:Y:S05]  /*14860*/  BSYNC B2 ;  /* 0x0000000000027941 */ /* 0x000fea0003800000 */
.L_x_14101:
        /* <DEDUP_REMOVED lines=11> */
.L_x_14103:
        /* <DEDUP_REMOVED lines=15> */
.L_x_14104:
        /* <DEDUP_REMOVED lines=15> */
.L_x_14105:
        /* <DEDUP_REMOVED lines=15> */
.L_x_14106:
        /* <DEDUP_REMOVED lines=10> */
.L_x_14093:
[----:B------:R-:W-:Y:S05]  /*14c90*/  BSYNC B1 ;  /* 0x0000000000017941 */ /* 0x000fea0003800000 */
.L_x_14092:
        /* <DEDUP_REMOVED lines=13> */
.L_x_14122:
        /* <DEDUP_REMOVED lines=14> */
.L_x_14286:
[----:B------:R-:W-:Y:S05]  /*14e50*/  BSYNC B2 ;  /* 0x0000000000027941 */ /* 0x000fea0003800000 */
.L_x_14109:
        /* <DEDUP_REMOVED lines=9> */
.L_x_14112:
[----:B------:R-:W-:Y:S05]  /*14ef0*/  BSYNC B2 ;  /* 0x0000000000027941 */ /* 0x000fea0003800000 */
.L_x_14111:
[----:B------:R-:W2:Y:S04]  /*14f00*/  LDL R8, [R1+0x8] ;  /* 0x0000080001087983 */ /* 0x000ea80000100800 */
[----:B------:R-:W2:Y:S01]  /*14f10*/  LDL R7, [R1+0x10] ;  /* 0x0000100001077983 */ /* 0x000ea20000100800 */
[----:B-1----:R-:W-:Y:S01]  /*14f20*/  IMAD.MOV.U32 R11, RZ, RZ, RZ ;  /* 0x000000ffff0b7224 */ /* 0x002fe200078e00ff */
        /* <DEDUP_REMOVED lines=10> */
.L_x_14113:
        /* <DEDUP_REMOVED lines=13> */
.L_x_14287:
[----:B------:R-:W-:Y:S05]  /*150a0*/  BSYNC B2 ;  /* 0x0000000000027941 */ /* 0x000fea0003800000 */
.L_x_14114:
        /* <DEDUP_REMOVED lines=11> */
.L_x_14117:
[----:B------:R-:W-:Y:S05]  /*15160*/  BSYNC B2 ;  /* 0x0000000000027941 */ /* 0x000fea0003800000 */
.L_x_14116:
        /* <DEDUP_REMOVED lines=11> */
.L_x_14118:
        /* <DEDUP_REMOVED lines=15> */
.L_x_14119:
        /* <DEDUP_REMOVED lines=15> */
.L_x_14120:
        /* <DEDUP_REMOVED lines=15> */
.L_x_14121:
        /* <DEDUP_REMOVED lines=10> */
.L_x_14108:
[----:B------:R-:W-:Y:S05]  /*15590*/  BSYNC B1 ;  /* 0x0000000000017941 */ /* 0x000fea0003800000 */
.L_x_14107:
        /* <DEDUP_REMOVED lines=12> */
.L_x_14086:
[----:B------:R-:W-:Y:S05]  /*15660*/  BSYNC B0 ;  /* 0x0000000000007941 */ /* 0x000fea0003800000 */
.L_x_14085:
        /* <DEDUP_REMOVED lines=10> */
[----:B------:R-:W-:-:S04]  /*15710*/  IMAD.IADD R0, R20, 0x1, R0 ;  /* 0x0000000114007824 */ /* 0x000fc800078e0200 */
[----:B------:R-:W-:-:S05]  /*15720*/  IMAD.HI R0, R0, 0x2aaaaaab, RZ ;  /* 0x2aaaaaab00007827 */ /* 0x000fca00078e02ff */
[----:B------:R-:W-:-:S04]  /*15730*/  SHF.R.U32.HI R2, RZ, 0x1f, R0 ;  /* 0x0000001fff027819 */ /* 0x000fc80000011600 */
[----:B------:R-:W-:-:S04]  /*15740*/  LEA.HI.SX32 R0, R0, R2, 0x1c ;  /* 0x0000000200007211 */ /* 0x000fc800078fe2ff */
        /* <DEDUP_REMOVED lines=21> */
.L_x_14124:
        /* <DEDUP_REMOVED lines=21> */
.L_x_14127:
[----:B------:R-:W-:Y:S05]  /*159f0*/  BSYNC B6 ;  /* 0x0000000000067941 */ /* 0x000fea0003800000 */
.L_x_14126:
        /* <DEDUP_REMOVED lines=21> */
.L_x_14130:
        /* <DEDUP_REMOVED lines=16> */
.L_x_14129:
[----:B------:R-:W-:Y:S05]  /*15c50*/  BSYNC B6 ;  /* 0x0000000000067941 */ /* 0x000fea0003800000 */
.L_x_14128:
        /* <DEDUP_REMOVED lines=25> */
.L_x_14290:
        /* <DEDUP_REMOVED lines=12> */
.L_x_14293:
        /* <DEDUP_REMOVED lines=25> */
.L_x_14134:
[----:B------:R-:W3:Y:S04]  /*16040*/  LDL R7, [R1+0x8] ;  /* 0x0000080001077983 */ /* 0x000ee80000100800 */
[----:B0-2---:R-:W3:Y:S04]  /*16050*/  LDL R0, [R1+0xc] ;  /* 0x00000c0001007983 */ /* 0x005ee80000100800 */
[----:B------:R-:W2:Y:S01]  /*16060*/  LDL R2, [R1+0x18] ;  /* 0x0000180001027983 */ /* 0x000ea20000100800 */
[----:B---3--:R-:W-:Y:S01]  /*16070*/  IMAD R0, R0, 0x8, R7 ;  /* 0x0000000800007824 */ /* 0x008fe200078e0207 */
[----:B--2---:R-:W-:-:S04]  /*16080*/  SHF.L.U32 R2, R2, 0x1f, RZ ;  /* 0x0000001f02027819 */ /* 0x004fc800000006ff */
[----:B------:R-:W0:Y:S02]  /*16090*/  SYNCS.PHASECHK.TRANS64.TRYWAIT P0, [R0+URZ+0x22840], R2 ;  /* 0x02284002000075a7 */ /* 0x000e24000800017f */
[----:B0-----:R-:W-:Y:S05]  /*160a0*/  @!P0 BRA `(.L_x_14135) ;  /* 0x0000005c00a48947 */ /* 0x001fea0003800000 */
.L_x_14294:
        /* <DEDUP_REMOVED lines=11> */
.L_x_14136:
        /* <DEDUP_REMOVED lines=27> */
.L_x_14132:
        /* <DEDUP_REMOVED lines=43> */
.L_x_14138:
[----:B------:R-:W-:Y:S05]  /*165c0*/  BSYNC B6 ;  /* 0x0000000000067941 */ /* 0x000fea0003800000 */
.L_x_14137:
        /* <DEDUP_REMOVED lines=60> */
[----:B------:R-:W0:Y:S04]  /*16990*/  SHFL.IDX PT, R5, R3, RZ, 0x181f ;  /* 0x00181fff03057589 */ /* 0x000e2800000e0000 */
[----:B------:R-:W-:Y:S01]  /*169a0*/  SHFL.IDX PT, R6, R0, 0x1, 0x181f ;  /* 0x00381f0000067f89 */ /* 0x000fe200000e0000 */
        /* <DEDUP_REMOVED lines=55> */
[-C--:B------:R-:W-:Y:S01]  /*16d20*/  @!P1 LOP3.LUT R5, R5, R4.reuse, RZ, 0x3c, !PT ;  /* 0x0000000405059212 */ /* 0x080fe200078e3cff */
[----:B------:R-:W-:Y:S03]  /*16d30*/  SHFL.IDX PT, R0, R0, 0x7, 0x181f ;  /* 0x00f81f0000007f89 */ /* 0x000fe600000e0000 */
        /* <DEDUP_REMOVED lines=12> */
[----:B-1----:R0:W-:Y:S02]  /*16e00*/  @!P1 LDGSTS.E.BYPASS.LTC128B.128 [R9+0x1b400], desc[UR40][R4.64], !P0 ;  /* 0x1b40000004099fae */ /* 0x0021e4000c101d68 */
.L_x_14311:
        /* <DEDUP_REMOVED lines=11> */
.L_x_14140:
        /* <DEDUP_REMOVED lines=19> */
.L_x_14312:
[----:B------:R-:W-:Y:S05]  /*16ff0*/  BSYNC B0 ;  /* 0x0000000000007941 */ /* 0x000fea0003800000 */
.L_x_14141:
[----:B--2---:R-:W2:Y:S01]  /*17000*/  LDL R2, [R1+0x4] ;  /* 0x0000040001027983 */ /* 0x004ea20000100800 */
[----:B------:R-:W-:Y:S01]  /*17010*/  BSSY B0, `(.L_x_14143) ;  /* 0x0000062000007945 */ /* 0x000fe20003800000 */
[----:B--2---:R-:W-:-:S13]  /*17020*/  LOP3.LUT P0, RZ, R2, 0x1, RZ, 0xc0, !PT ;  /* 0x0000000102ff7812 */ /* 0x004fda000780c0ff */
[----:B------:R-:W-:Y:S05]  /*17030*/  @!P0 BRA `(.L_x_14144) ;  /* 0x00000004007c8947 */ /* 0x000fea0003800000 */
[----:B01----:R-:W2:Y:S04]  /*17040*/  LDL R5, [R1+0x8] ;  /* 0x0000080001057983 */ /* 0x003ea80000100800 */
        /* <DEDUP_REMOVED lines=10> */
.L_x_14313:
[----:B------:R-:W-:Y:S05]  /*170f0*/  BSYNC B1 ;  /* 0x0000000000017941 */ /* 0x000fea0003800000 */
.L_x_14145:
        /* <DEDUP_REMOVED lines=9> */
.L_x_14148:
[----:B------:R-:W-:Y:S05]  /*17190*/  BSYNC B1 ;  /* 0x0000000000017941 */ /* 0x000fea0003800000 */
.L_x_14147:
        /* <DEDUP_REMOVED lines=14> */
.L_x_14149:
        /* <DEDUP_REMOVED lines=16> */
.L_x_14150:
        /* <DEDUP_REMOVED lines=16> */
.L_x_14151:
        /* <DEDUP_REMOVED lines=16> */
.L_x_14152:
        /* <DEDUP_REMOVED lines=11> */
.L_x_14144:
[----:B------:R-:W-:Y:S05]  /*17630*/  BSYNC B0 ;  /* 0x0000000000007941 */ /* 0x000fea0003800000 */
.L_x_14143:
        /* <DEDUP_REMOVED lines=29> */
[----:B------:R-:W1:Y:S03]  /*17810*/  LDC R6, c[0x0][0x43c] ;  /* 0x00010f00ff067b82 */ /* 0x000e660000000800 */
[----:B------:R-:W3:Y:S01]  /*17820*/  LDL R7, [R1+0x14] ;  /* 0x0000140001077983 */ /* 0x000ee20000100800 */
        /* <DEDUP_REMOVED lines=16> */
[----:B------:R-:W2:Y:S04]  /*17930*/  LDG.E R0, desc[UR40][R6.64] ;  /* 0x0000002806007981 */ /* 0x000ea8000c1e1900 */
[----:B--2---:R1:W-:Y:S02]  /*17940*/  STL [R1], R0 ;  /* 0x0000000001007387 */ /* 0x0043e40000100800 */
.L_x_14159:
[----:B------:R-:W2:Y:S01]  /*17950*/  LDL R2, [R1+0x8] ;  /* 0x0000080001027983 */ /* 0x000ea20000100800 */
[----:B------:R-:W-:Y:S01]  /*17960*/  SHF.L.U32 R6, R8, 0x1f, RZ ;  /* 0x0000001f08067819 */ /* 0x000fe200000006ff */
[----:B------:R-:W-:Y:S01]  /*17970*/  BSSY B3, `(.L_x_14160) ;  /* 0x0000007000037945 */ /* 0x000fe20003800000 */
[----:B-1----:R-:W1:Y:S02]  /*17980*/  S2R R0, SR_TID.X ;  /* 0x0000000000007919 */ /* 0x002e640000002100 */
[----:B-1----:R-:W-:-:S04]  /*17990*/  LOP3.LUT R0, R0, 0x7f, RZ, 0xc0, !PT ;  /* 0x0000007f00007812 */ /* 0x002fc800078ec0ff */
[----:B------:R-:W-:Y:S01]  /*179a0*/  ISETP.NE.AND P1, PT, R0, RZ, PT ;  /* 0x000000ff0000720c */ /* 0x000fe20003f25270 */
[----:B--2---:R-:W-:-:S04]  /*179b0*/  IMAD R2, R9, 0x8, R2 ;  /* 0x0000000809027824 */ /* 0x004fc800078e0202 */
[----:B------:R-:W1:Y:S02]  /*179c0*/  SYNCS.PHASECHK.TRANS64.TRYWAIT P0, [R2+URZ+0x22840], R6 ;  /* 0x02284006020075a7 */ /* 0x000e64000800017f */
[----:B-1----:R-:W-:Y:S06]  /*179d0*/  @!P0 BRA `(.L_x_14161) ;  /* 0x0000005000408947 */ /* 0x002fec0003800000 */
.L_x_14314:
[----:B------:R-:W-:Y:S05]  /*179e0*/  BSYNC B3 ;  /* 0x0000000000037941 */ /* 0x000fea0003800000 */
.L_x_14160:
        /* <DEDUP_REMOVED lines=9> */
.L_x_14163:
[----:B------:R-:W-:Y:S05]  /*17a80*/  BSYNC B3 ;  /* 0x0000000000037941 */ /* 0x000fea0003800000 */
.L_x_14162:
        /* <DEDUP_REMOVED lines=14> */
.L_x_14164:
        /* <DEDUP_REMOVED lines=14> */
.L_x_14315:
[----:B------:R-:W-:Y:S05]  /*17c50*/  BSYNC B3 ;  /* 0x0000000000037941 */ /* 0x000fea0003800000 */
.L_x_14165:
        /* <DEDUP_REMOVED lines=11> */
.L_x_14168:
[----:B------:R-:W-:Y:S05]  /*17d10*/  BSYNC B3 ;  /* 0x0000000000037941 */ /* 0x000fea0003800000 */
.L_x_14167:
        /* <DEDUP_REMOVED lines=11> */
.L_x_14169:
        /* <DEDUP_REMOVED lines=16> */
.L_x_14170:
        /* <DEDUP_REMOVED lines=16> */
.L_x_14171:
        /* <DEDUP_REMOVED lines=16> */
.L_x_14172:
        /* <DEDUP_REMOVED lines=11> */
.L_x_14158:
[----:B------:R-:W-:Y:S05]  /*18180*/  BSYNC B1 ;  /* 0x0000000000017941 */ /* 0x000fea0003800000 */
.L_x_14157:
[----:B------:R-:W2:Y:S02]  /*18190*/  LDL.LU R5, [R1+0x30] ;  /* 0x0000300001057983 */ /* 0x000ea40000300800 */
[----:B--2---:R-:W-:-:S07]  /*181a0*/  VIADD R0, R5, 0xfffffffd ;  /* 0xfffffffd05007836 */ /* 0x004fce0000000000 */
.L_x_14156:
[----:B------:R-:W-:Y:S05]  /*181b0*/  BSYNC B2 ;  /* 0x0000000000027941 */ /* 0x000fea0003800000 */
.L_x_14155:
[----:B------:R-:W-:-:S13]  /*181c0*/  ISETP.NE.AND P0, PT, R4, RZ, PT ;  /* 0x000000ff0400720c */ /* 0x000fda0003f05270 */
[----:B------:R-:W-:Y:S05]  /*181d0*/  @!P0 BRA `(.L_x_14154) ;  /* 0x0000001400488947 */ /* 0x000fea0003800000 */
.L_x_14205:
        /* <DEDUP_REMOVED lines=37> */
.L_x_14175:
        /* <DEDUP_REMOVED lines=9> */
.L_x_14316:
[----:B------:R-:W-:Y:S05]  /*184c0*/  BSYNC B2 ;  /* 0x0000000000027941 */ /* 0x000fea0003800000 */
.L_x_14176:
        /* <DEDUP_REMOVED lines=9> */
.L_x_14179:
[----:B------:R-:W-:Y:S05]  /*18560*/  BSYNC B2 ;  /* 0x0000000000027941 */ /* 0x000fea0003800000 */
.L_x_14178:
        /* <DEDUP_REMOVED lines=13> */
.L_x_14180:
        /* <DEDUP_REMOVED lines=14> */
.L_x_14317:
[----:B------:R-:W-:Y:S05]  /*18720*/  BSYNC B2 ;  /* 0x0000000000027941 */ /* 0x000fea0003800000 */
.L_x_14181:
        /* <DEDUP_REMOVED lines=11> */
.L_x_14184:
[----:B------:R-:W-:Y:S05]  /*187e0*/  BSYNC B2 ;  /* 0x0000000000027941 */ /* 0x000fea0003800000 */
.L_x_14183:
        /* <DEDUP_REMOVED lines=10> */
.L_x_14185:
        /* <DEDUP_REMOVED lines=16> */
.L_x_14186:
        /* <DEDUP_REMOVED lines=16> */
.L_x_14187:
        /* <DEDUP_REMOVED lines=16> */
.L_x_14188:
        /* <DEDUP_REMOVED lines=11> */
.L_x_14174:
[----:B------:R-:W-:Y:S05]  /*18c40*/  BSYNC B1 ;  /* 0x0000000000017941 */ /* 0x000fea0003800000 */
.L_x_14173:
[----:B------:R-:W2:Y:S01]  /*18c50*/  LDL R5, [R1+0x4] ;  /* 0x0000040001057983 */ /* 0x000ea20000100800 */
[----:B------:R-:W-:Y:S01]  /*18c60*/  VIADD R7, R7, 0x1 ;  /* 0x0000000107077836 */ /* 0x000fe20000000000 */
[----:B------:R-:W-:Y:S04]  /*18c70*/  BSSY B1, `(.L_x_14189) ;  /* 0x00000a5000017945 */ /* 0x000fe80003800000 */
[----:B------:R-:W-:-:S04]  /*18c80*/  ISETP.NE.AND P0, PT, R7, 0x2, PT ;  /* 0x000000020700780c */ /* 0x000fc80003f05270 */
[----:B------:R-:W-:Y:S02]  /*18c90*/  SEL R2, RZ, 0x1, P0 ;  /* 0x00000001ff027807 */ /* 0x000fe40000000000 */
[----:B0-----:R-:W-:Y:S02]  /*18ca0*/  SEL R9, R7, RZ, P0 ;  /* 0x000000ff07097207 */ /* 0x001fe40000000000 */
        /* <DEDUP_REMOVED lines=30> */
.L_x_14191:
        /* <DEDUP_REMOVED lines=9> */
.L_x_14318:
[----:B------:R-:W-:Y:S05]  /*18f20*/  BSYNC B2 ;  /* 0x0000000000027941 */ /* 0x000fea0003800000 */
.L_x_14192:
        /* <DEDUP_REMOVED lines=9> */
.L_x_14195:
[----:B------:R-:W-:Y:S05]  /*18fc0*/  BSYNC B2 ;  /* 0x0000000000027941 */ /* 0x000fea0003800000 */
.L_x_14194:
        /* <DEDUP_REMOVED lines=14> */
.L_x_14196:
        /* <DEDUP_REMOVED lines=14> */
.L_x_14319:
[----:B------:R-:W-:Y:S05]  /*19190*/  BSYNC B2 ;  /* 0x0000000000027941 */ /* 0x000fea0003800000 */
.L_x_14197:
        /* <DEDUP_REMOVED lines=11> */
.L_x_14200:
[----:B------:R-:W-:Y:S05]  /*19250*/  BSYNC B2 ;  /* 0x0000000000027941 */ /* 0x000fea0003800000 */
.L_x_14199:
        /* <DEDUP_REMOVED lines=11> */
.L_x_14201:
        /* <DEDUP_REMOVED lines=16> */
.L_x_14202:
        /* <DEDUP_REMOVED lines=16> */
.L_x_14203:
        /* <DEDUP_REMOVED lines=16> */
.L_x_14204:
        /* <DEDUP_REMOVED lines=11> */
.L_x_14190:
[----:B------:R-:W-:Y:S05]  /*196c0*/  BSYNC B1 ;  /* 0x0000000000017941 */ /* 0x000fea0003800000 */
.L_x_14189:
[C---:B------:R-:W-:Y:S01]  /*196d0*/  ISETP.GT.AND P0, PT, R0.reuse, 0x1, PT ;  /* 0x000000010000780c */ /* 0x040fe20003f04270 */
[----:B------:R-:W-:-:S12]  /*196e0*/  VIADD R0, R0, 0xfffffffe ;  /* 0xfffffffe00007836 */ /* 0x000fd80000000000 */
[----:B------:R-:W-:Y:S05]  /*196f0*/  @P0 BRA `(.L_x_14205) ;  /* 0xffffffe800b80947 */ /* 0x000fea000383ffff */
.L_x_14154:
[----:B------:R-:W-:Y:S05]  /*19700*/  BSYNC B0 ;  /* 0x0000000000007941 */ /* 0x000fea0003800000 */
.L_x_14153:
        /* <DEDUP_REMOVED lines=24> */
.L_x_14207:
[----:B------:R-:W-:Y:S05]  /*19890*/  BSYNC B0 ;  /* 0x0000000000007941 */ /* 0x000fea0003800000 */
.L_x_14206:
[----:B------:R-:W-:-:S05]  /*198a0*/  SEL R0, R0, RZ, P0 ;  /* 0x000000ff00007207 */ /* 0x000fca0000000000 */
[----:B------:R2:W-:Y:S02]  /*198b0*/  STL [R1+0xc], R0 ;  /* 0x00000c0001007387 */ /* 0x0005e40000100800 */
.L_x_14125:
[----:B------:R-:W-:Y:S05]  /*198c0*/  BSYNC B7 ;  /* 0x0000000000077941 */ /* 0x000fea0003800000 */
.L_x_14123:
        /* <DEDUP_REMOVED lines=13> */
.L_x_14208:
        /* <DEDUP_REMOVED lines=19> */
[----:B0-----:R-:W0:Y:S02]  /*19ad0*/  SHFL.UP PT, R14, R2, 0x1, RZ ;  /* 0x04200000020e7989 */ /* 0x001e2400000e00ff */
        /* <DEDUP_REMOVED lines=16> */
.L_x_14329:
[----:B------:R-:W-:Y:S02]  /*19be0*/  ULDC UR4, c[0x0][0xc38] ;  /* 0x00030e0000047ab9 */ /* 0x000fe40000000800 */
[----:B------:R-:W-:-:S04]  /*19bf0*/  IMAD.U32 R4, RZ, RZ, UR4 ;  /* 0x00000004ff047e24 */ /* 0x000fc8000f8e00ff */
[----:B-1----:R-:W-:-:S04]  /*19c00*/  IMAD R16, R16, R4, RZ ;  /* 0x0000000410107224 */ /* 0x002fc800078e02ff */
[----:B------:R-:W-:-:S05]  /*19c10*/  IMAD.IADD R5, R5, 0x1, R16 ;  /* 0x0000000105057824 */ /* 0x000fca00078e0210 */
[----:B------:R-:W-:-:S13]  /*19c20*/  ISETP.GT.AND P6, PT, R5, R0, PT ;  /* 0x000000000500720c */ /* 0x000fda0003fc4270 */
[----:B------:R-:W-:Y:S05]  /*19c30*/  @P6 BRA `(.L_x_14211) ;  /* 0x00000000009c6947 */ /* 0x000fea0003800000 */
.L_x_14216:
        /* <DEDUP_REMOVED lines=14> */
.L_x_14214:
[----:B------:R-:W-:Y:S05]  /*19d20*/  BSYNC B0 ;  /* 0x0000000000007941 */ /* 0x000fea0003800000 */
.L_x_14213:
        /* <DEDUP_REMOVED lines=18> */
.L_x_14337:
[----:B------:R-:W-:Y:S02]  /*19e50*/  ULDC UR4, c[0x0][0xc38] ;  /* 0x00030e0000047ab9 */ /* 0x000fe40000000800 */
[----:B------:R-:W-:-:S04]  /*19e60*/  IMAD.U32 R4, RZ, RZ, UR4 ;  /* 0x00000004ff047e24 */ /* 0x000fc8000f8e00ff */
[----:B-1----:R-:W-:-:S04]  /*19e70*/  IMAD R16, R16, R4, RZ ;  /* 0x0000000410107224 */ /* 0x002fc800078e02ff */
[----:B------:R-:W-:-:S05]  /*19e80*/  IMAD.IADD R5, R16, 0x1, R5 ;  /* 0x0000000110057824 */ /* 0x000fca00078e0205 */
[----:B------:R-:W-:-:S13]  /*19e90*/  ISETP.GT.AND P6, PT, R5, R0, PT ;  /* 0x000000000500720c */ /* 0x000fda0003fc4270 */
[----:B------:R-:W-:Y:S05]  /*19ea0*/  @!P6 BRA `(.L_x_14216) ;  /* 0xfffffffc0064e947 */ /* 0x000fea000383ffff */
.L_x_14211:
        /* <DEDUP_REMOVED lines=8> */
.L_x_14341:
[----:B------:R-:W-:Y:S01]  /*19f30*/  ISETP.NE.AND P0, PT, R5, RZ, PT ;  /* 0x000000ff0500720c */ /* 0x000fe20003f05270 */
[----:B------:R-:W-:-:S12]  /*19f40*/  IMAD.MOV.U32 R5, RZ, RZ, RZ ;  /* 0x000000ffff057224 */ /* 0x000fd800078e00ff */
[----:B------:R-:W-:Y:S05]  /*19f50*/  @!P0 BRA `(.L_x_14218) ;  /* 0x0000000000148947 */ /* 0x000fea0003800000 */
[----:B------:R-:W-:Y:S01]  /*19f60*/  UMOV UR4, 0xffffffff ;  /* 0xffffffff00047882 */ /* 0x000fe20000000000 */
[----:B------:R-:W-:Y:S02]  /*19f70*/  VIADD R12, R6, 0xffffffff ;  /* 0xffffffff060c7836 */ /* 0x000fe40000000000 */
[----:B------:R-:W-:Y:S05]  /*19f80*/  BRA.DIV UR4, `(.L_x_14219) ;  /* 0x0000003604907947 */ /* 0x000fea000b800000 */
[----:B0-----:R0:W3:Y:S02]  /*19f90*/  SHFL.IDX PT, R3, R3, R12, 0x1f ;  /* 0x00001f0c03037589 */ /* 0x0010e400000e0000 */
.L_x_14344:
[----:B---3--:R-:W-:-:S07]  /*19fa0*/  IMAD.MOV.U32 R5, RZ, RZ, R3 ;  /* 0x000000ffff057224 */ /* 0x008fce00078e0003 */
.L_x_14218:
        /* <DEDUP_REMOVED lines=66> */
.L_x_14212:
[----:B------:R-:W-:Y:S01]  /*1a3d0*/  UMOV UR4, URZ ;  /* 0x0000003f00047c82 */ /* 0x000fe20008000000 */
[----:B------:R-:W-:Y:S01]  /*1a3e0*/  UMOV UR5, URZ ;  /* 0x0000003f00057c82 */ /* 0x000fe20008000000 */
[----:B------:R-:W-:Y:S01]  /*1a3f0*/  ULDC UR6, c[0x0][0xc3c] ;  /* 0x00030f0000067ab9 */ /* 0x000fe20000000800 */
[----:B------:R-:W-:Y:S02]  /*1a400*/  IMAD.MOV.U32 R16, RZ, RZ, R0 ;  /* 0x000000ffff107224 */ /* 0x000fe400078e0000 */
[----:B------:R-:W-:Y:S02]  /*1a410*/  IMAD.U32 R17, RZ, RZ, UR4 ;  /* 0x00000004ff117e24 */ /* 0x000fe4000f8e00ff */
[----:B------:R-:W-:Y:S02]  /*1a420*/  IMAD.U32 R18, RZ, RZ, UR5 ;  /* 0x00000005ff127e24 */ /* 0x000fe4000f8e00ff */
[----:B------:R-:W-:-:S07]  /*1a430*/  IMAD.U32 R19, RZ, RZ, UR6 ;  /* 0x00000006ff137e24 */ /* 0x000fce000f8e00ff */
.L_x_14220:
[----:B------:R4:W2:Y:S01]  /*1a440*/  LDL R2, [R1+0x8] ;  /* 0x0000080001027983 */ /* 0x0008a20000100800 */
[----:B------:R-:W1:Y:S01]  /*1a450*/  S2R R0, SR_TID.X ;  /* 0x0000000000007919 */ /* 0x000e620000002100 */
[----:B------:R-:W-:Y:S05]  /*1a460*/  WARPSYNC.ALL ;  /* 0x0000000000007948 */ /* 0x000fea0003800000 */
[----:B-1----:R-:W-:Y:S01]  /*1a470*/  LOP3.LUT R0, R0, 0x1f, RZ, 0xc0, !PT ;  /* 0x0000001f00007812 */ /* 0x002fe200078ec0ff */
[----:B------:R-:W-:Y:S03]  /*1a480*/  BAR.SYNC.DEFER_BLOCKING 0x4, 0x180 ;  /* 0x0106000000007b1d */ /* 0x000fe60000010000 */
[----:B------:R-:W-:-:S13]  /*1a490*/  ISETP.NE.AND P0, PT, R0, RZ, PT ;  /* 0x000000ff0000720c */ /* 0x000fda0003f05270 */
[----:B0-----:R-:W2:Y:S01]  /*1a4a0*/  @!P0 S2R R3, SR_CgaCtaId ;  /* 0x0000000000038919 */ /* 0x001ea20000008800 */
[----:B------:R-:W-:-:S04]  /*1a4b0*/  @!P0 MOV R0, 0x400 ;  /* 0x0000040000008802 */ /* 0x000fc80000000f00 */
[----:B--2---:R-:W-:-:S05]  /*1a4c0*/  @!P0 LEA R2, R3, R0, 0x18 ;  /* 0x0000000003028211 */ /* 0x004fca00078ec0ff */
[----:B------:R4:W-:Y:S04]  /*1a4d0*/  @!P0 STS.128 [R2+0x228d0], R16 ;  /* 0x0228d01002008388 */ /* 0x0009e80000000c00 */
[----:B------:R4:W-:Y:S01]  /*1a4e0*/  @!P0 STL [R1+0x8], R2 ;  /* 0x0000080201008387 */ /* 0x0009e20000100800 */
[----:B------:R-:W-:Y:S06]  /*1a4f0*/  BAR.ARV 0x5, 0x180 ;  /* 0x0146000000007b1d */ /* 0x000fec0000002000 */
.L_x_14209:
[----:B------:R-:W-:Y:S02]  /*1a500*/  ULDC UR4, c[0x0][0xc3c] ;  /* 0x00030f0000047ab9 */ /* 0x000fe40000000800 */
[----:B---3--:R-:W-:-:S13]  /*1a510*/  ISETP.GE.AND P0, PT, R19, UR4, PT ;  /* 0x0000000413007c0c */ /* 0x008fda000bf06270 */
[----:B------:R-:W-:Y:S05]  /*1a520*/  @!P0 BRA `(.L_x_14221) ;  /* 0xffffff94008c8947 */ /* 0x000fea000383ffff */
[----:B------:R-:W-:Y:S05]  /*1a530*/  BSYNC B8 ;  /* 0x0000000000087941 */ /* 0x000fea0003800000 */
.L_x_14081:
[----:B--2---:R-:W2:Y:S01]  /*1a540*/  LDL.LU R0, [R1+0x40] ;  /* 0x0000400001007983 */ /* 0x004ea20000300800 */
[----:B------:R-:W-:Y:S01]  /*1a550*/  BSSY B0, `(.L_x_14222) ;  /* 0x000000b000007945 */ /* 0x000fe20003800000 */
[----:B------:R-:W3:Y:S01]  /*1a560*/  S2R R5, SR_CgaCtaId ;  /* 0x0000000000057919 */ /* 0x000ee20000008800 */
[----:B--2---:R-:W-:-:S05]  /*1a570*/  VIADD R0, R0, 0x1 ;  /* 0x0000000100007836 */ /* 0x004fca0000000000 */
[----:B0---4-:R-:W-:-:S04]  /*1a580*/  LEA.HI R2, R0, R0, RZ, 0x1 ;  /* 0x0000000000027211 */ /* 0x011fc800078f08ff */
[----:B-1----:R-:W-:-:S05]  /*1a590*/  LOP3.LUT R3, R2, 0xfffffffe, RZ, 0xc0, !PT ;  /* 0xfffffffe02037812 */ /* 0x002fca00078ec0ff */
[----:B------:R-:W-:Y:S01]  /*1a5a0*/  IMAD.IADD R3, R0, 0x1, -R3 ;  /* 0x0000000100037824 */ /* 0x000fe200078e0a03 */
[----:B------:R-:W-:-:S04]  /*1a5b0*/  MOV R0, 0x400 ;  /* 0x0000040000007802 */ /* 0x000fc80000000f00 */
[----:B---3--:R-:W-:Y:S02]  /*1a5c0*/  LEA R0, R5, R0, 0x18 ;  /* 0x0000000005007211 */ /* 0x008fe400078ec0ff */
[----:B------:R-:W-:-:S04]  /*1a5d0*/  SHF.L.U32 R3, R3, 0x1f, RZ ;  /* 0x0000001f03037819 */ /* 0x000fc800000006ff */
[----:B------:R-:W0:Y:S02]  /*1a5e0*/  SYNCS.PHASECHK.TRANS64.TRYWAIT P0, [R0+URZ+0x22820], R3 ;  /* 0x02282003000075a7 */ /* 0x000e24000800017f */
[----:B0-----:R-:W-:Y:S05]  /*1a5f0*/  @!P0 BRA `(.L_x_14223) ;  /* 0x00000030001c8947 */ /* 0x001fea0003800000 */
.L_x_14345:
[----:B------:R-:W-:Y:S05]  /*1a600*/  BSYNC B0 ;  /* 0x0000000000007941 */ /* 0x000fea0003800000 */
.L_x_14222:
[----:B------:R-:W-:-:S03]  /*1a610*/  UMOV UR4, 0xffffffff ;  /* 0xffffffff00047882 */ /* 0x000fc60000000000 */
[----:B------:R-:W-:Y:S05]  /*1a620*/  BRA.DIV UR4, `(.L_x_14224) ;  /* 0x0000003204247947 */ /* 0x000fea000b800000 */
[----:B------:R-:W1:Y:S02]  /*1a630*/  S2R R2, SR_TID.X ;  /* 0x0000000000027919 */ /* 0x000e640000002100 */
[----:B-1----:R-:W-:-:S04]  /*1a640*/  SHF.R.U32.HI R2, RZ, 0x5, R2 ;  /* 0x00000005ff027819 */ /* 0x002fc80000011602 */
[----:B------:R-:W-:-:S05]  /*1a650*/  LOP3.LUT R2, R2, 0x3, RZ, 0xc0, !PT ;  /* 0x0000000302027812 */ /* 0x000fca00078ec0ff */
[----:B------:R1:W2:Y:S02]  /*1a660*/  SHFL.IDX PT, R14, R2, RZ, 0x1f ;  /* 0x00001fff020e7589 */ /* 0x0002a400000e0000 */
.L_x_14348:
[----:B--2---:R-:W-:-:S13]  /*1a670*/  ISETP.NE.AND P0, PT, R14, RZ, PT ;  /* 0x000000ff0e00720c */ /* 0x004fda0003f05270 */
[----:B------:R-:W-:Y:S05]  /*1a680*/  @P0 BRA `(.L_x_13924) ;  /* 0x0000000000940947 */ /* 0x000fea0003800000 */
[----:B------:R-:W-:-:S03]  /*1a690*/  UMOV UR4, 0xffffffff ;  /* 0xffffffff00047882 */ /* 0x000fc60000000000 */
[----:B------:R-:W-:Y:S05]  /*1a6a0*/  BRA.DIV UR4, `(.L_x_14225) ;  /* 0x0000003204387947 */ /* 0x000fea000b800000 */
[----:B------:R-:W-:-:S13]  /*1a6b0*/  ELECT P6, URZ, PT ;  /* 0x00000000003f782f */ /* 0x000fda00038c0000 */
.L_x_14351:
[----:B------:R-:W-:Y:S05]  /*1a6c0*/  @!P6 BRA `(.L_x_13924) ;  /* 0x000000000084e947 */ /* 0x000fea0003800000 */
[----:B-1----:R-:W2:Y:S02]  /*1a6d0*/  LDL.LU R2, [R1+0x58] ;  /* 0x0000580001027983 */ /* 0x002ea40000300800 */
[----:B--2---:R-:W-:-:S04]  /*1a6e0*/  LOP3.LUT R2, R2, 0x2, RZ, 0xfc, !PT ;  /* 0x0000000202027812 */ /* 0x004fc800078efcff */
[----:B------:R-:W-:-:S13]  /*1a6f0*/  ISETP.NE.AND P2, PT, R2, 0x3, PT ;  /* 0x000000030200780c */ /* 0x000fda0003f45270 */
[----:B------:R-:W-:Y:S05]  /*1a700*/  @!P2 BRA `(.L_x_14226) ;  /* 0x000000000004a947 */ /* 0x000fea0003800000 */
[----:B------:R-:W-:Y:S01]  /*1a710*/  BPT.TRAP 0x1 ;  /* 0x000000040000795c */ /* 0x000fe20000300000 */
.L_x_14226:
        /* <DEDUP_REMOVED lines=14> */
.L_x_14352:
[----:B------:R-:W1:Y:S02]  /*1a800*/  SYNCS.PHASECHK.TRANS64.TRYWAIT P0, [R7+URZ], R2 ;  /* 0x00000002070075a7 */ /* 0x000e64000800017f */
[----:B-1----:R-:W-:Y:S05]  /*1a810*/  @!P0 BRA `(.L_x_14228) ;  /* 0x0000003000108947 */ /* 0x002fea0003800000 */
.L_x_14353:
[----:B------:R-:W-:Y:S05]  /*1a820*/  @!P2 BRA `(.L_x_14229) ;  /* 0x000000000004a947 */ /* 0x000fea0003800000 */
[----:B------:R-:W-:Y:S01]  /*1a830*/  BPT.TRAP 0x1 ;  /* 0x000000040000795c */ /* 0x000fe20000300000 */
.L_x_14229:
[----:B------:R-:W2:Y:S01]  /*1a840*/  LDL.LU R4, [R1+0xc] ;  /* 0x00000c0001047983 */ /* 0x000ea20000300800 */
[----:B------:R-:W-:-:S04]  /*1a850*/  VIADD R0, R0, 0x22860 ;  /* 0x0002286000007836 */ /* 0x000fc80000000000 */
[----:B--2---:R-:W-:-:S04]  /*1a860*/  IMAD R4, R4, 0x8, R0 ;  /* 0x0000000804047824 */ /* 0x004fc800078e0200 */
[----:B------:R-:W2:Y:S02]  /*1a870*/  SYNCS.PHASECHK.TRANS64.TRYWAIT P0, [R4+URZ], R5 ;  /* 0x00000005040075a7 */ /* 0x000ea4000800017f */
[----:B--2---:R-:W-:Y:S05]  /*1a880*/  @!P0 BRA `(.L_x_14230) ;  /* 0x0000003000088947 */ /* 0x004fea0003800000 */
.L_x_14354:
[----:B------:R-:W-:-:S07]  /*1a890*/  IMAD R3, R3, 0x8, R0 ;  /* 0x0000000803037824 */ /* 0x000fce00078e0200 */
.L_x_14231:
[----:B---3--:R3:W4:Y:S02]  /*1a8a0*/  SYNCS.PHASECHK.TRANS64.TRYWAIT P0, [R3+URZ], R2 ;  /* 0x00000002030075a7 */ /* 0x008724000800017f */
[----:B----4-:R-:W-:Y:S05]  /*1a8b0*/  @!P0 NANOSLEEP.SYNCS 0x989680 ;  /* 0x009896800000895d */ /* 0x010fea0003900000 */
[----:B------:R-:W4:Y:S02]  /*1a8c0*/  @!P0 SYNCS.PHASECHK.TRANS64 P0, [R3+URZ], R2 ;  /* 0x00000002030085a7 */ /* 0x000f24000800007f */
[----:B----4-:R-:W-:Y:S05]  /*1a8d0*/  @!P0 BRA `(.L_x_14231) ;  /* 0xfffffffc00f08947 */ /* 0x010fea000383ffff */
.L_x_13924:
[----:B------:R-:W-:Y:S05]  /*1a8e0*/  BSYNC B9 ;  /* 0x0000000000097941 */ /* 0x000fea0003800000 */
.L_x_13921:
[----:B------:R-:W-:Y:S05]  /*1a8f0*/  EXIT ;  /* 0x000000000000794d */ /* 0x000fea0003800000 */
.L_x_13942:
[----:B0-----:R0:W1:Y:S02]  /*1a900*/  SYNCS.PHASECHK.TRANS64.TRYWAIT P6, [R96+URZ+0x22890], R107 ;  /* 0x0228906b600075a7 */ /* 0x00106400080c017f */
[----:B-1----:R-:W-:Y:S05]  /*1a910*/  @!P6 NANOSLEEP.SYNCS 0x989680 ;  /* 0x009896800000e95d */ /* 0x002fea0003900000 */
[----:B------:R-:W1:Y:S02]  /*1a920*/  @!P6 SYNCS.PHASECHK.TRANS64 P6, [R96+URZ+0x22890], R107 ;  /* 0x0228906b6000e5a7 */ /* 0x000e6400080c007f */
[----:B-1----:R-:W-:Y:S05]  /*1a930*/  @!P6 BRA `(.L_x_13942) ;  /* 0xfffffffc00f0e947 */ /* 0x002fea000383ffff */
[----:B------:R-:W-:Y:S05]  /*1a940*/  BRA `(.L_x_14232) ;  /* 0xfffffe8000dc7947 */ /* 0x000fea000383ffff */
.L_x_13960:
[----:B0-----:R0:W1:Y:S02]  /*1a950*/  SYNCS.PHASECHK.TRANS64.TRYWAIT P5, [R96+URZ+0x22890], R107 ;  /* 0x0228906b600075a7 */ /* 0x00106400080a017f */
[----:B-1----:R-:W-:Y:S05]  /*1a960*/  @!P5 NANOSLEEP.SYNCS 0x989680 ;  /* 0x009896800000d95d */ /* 0x002fea0003900000 */
[----:B------:R-:W1:Y:S02]  /*1a970*/  @!P5 SYNCS.PHASECHK.TRANS64 P5, [R96+URZ+0x22890], R107 ;  /* 0x0228906b6000d5a7 */ /* 0x000e6400080a007f */
[----:B-1----:R-:W-:Y:S05]  /*1a980*/  @!P5 BRA `(.L_x_13960) ;  /* 0xfffffffc00f0d947 */ /* 0x002fea000383ffff */
[----:B------:R-:W-:Y:S05]  /*1a990*/  BRA `(.L_x_14233) ;  /* 0xfffffe9400847947 */ /* 0x000fea000383ffff */
.L_x_13969:
[----:B0-----:R0:W1:Y:S02]  /*1a9a0*/  SYNCS.PHASECHK.TRANS64.TRYWAIT P4, [R96+URZ+0x22890], R107 ;  /* 0x0228906b600075a7 */ /* 0x001064000808017f */
[----:B-1----:R-:W-:Y:S05]  /*1a9b0*/  @!P4 NANOSLEEP.SYNCS 0x989680 ;  /* 0x009896800000c95d */ /* 0x002fea0003900000 */
[----:B------:R-:W1:Y:S02]  /*1a9c0*/  @!P4 SYNCS.PHASECHK.TRANS64 P4, [R96+URZ+0x22890], R107 ;  /* 0x0228906b6000c5a7 */ /* 0x000e64000808007f */
[----:B-1----:R-:W-:Y:S05]  /*1a9d0*/  @!P4 BRA `(.L_x_13969) ;  /* 0xfffffffc00f0c947 */ /* 0x002fea000383ffff */
[----:B------:R-:W-:Y:S05]  /*1a9e0*/  BRA `(.L_x_14234) ;  /* 0xfffffea400a47947 */ /* 0x000fea000383ffff */
.L_x_13975:
[----:B-1----:R1:W2:Y:S02]  /*1a9f0*/  SYNCS.PHASECHK.TRANS64.TRYWAIT P3, [R96+URZ+0x228b0], R107 ;  /* 0x0228b06b600075a7 */ /* 0x0022a4000806017f */
[----:B--2---:R-:W-:Y:S05]  /*1aa00*/  @!P3 NANOSLEEP.SYNCS 0x989680 ;  /* 0x009896800000b95d */ /* 0x004fea0003900000 */
[----:B------:R-:W2:Y:S02]  /*1aa10*/  @!P3 SYNCS.PHASECHK.TRANS64 P3, [R96+URZ+0x228b0], R107 ;  /* 0x0228b06b6000b5a7 */ /* 0x000ea4000806007f */
[----:B--2---:R-:W-:Y:S05]  /*1aa20*/  @!P3 BRA `(.L_x_13975) ;  /* 0xfffffffc00f0b947 */ /* 0x004fea000383ffff */
[----:B------:R-:W-:Y:S05]  /*1aa30*/  BRA `(.L_x_14235) ;  /* 0xfffffea800347947 */ /* 0x000fea000383ffff */
.L_x_13983:
[----:B------:R-:W0:Y:S01]  /*1aa40*/  S2R R8, SR_TID.X ;  /* 0x0000000000087919 */ /* 0x000e220000002100 */
[----:B------:R-:W-:Y:S01]  /*1aa50*/  BSSY B0, `(.L_x_14236) ;  /* 0x000000c000007945 */ /* 0x000fe20003800000 */
[----:B------:R-:W-:Y:S02]  /*1aa60*/  IMAD.MOV.U32 R12, RZ, RZ, RZ ;  /* 0x000000ffff0c7224 */ /* 0x000fe400078e00ff */
[----:B------:R-:W-:Y:S02]  /*1aa70*/  IMAD.MOV.U32 R11, RZ, RZ, 0x1f ;  /* 0x0000001fff0b7424 */ /* 0x000fe400078e00ff */
[----:B------:R-:W-:Y:S02]  /*1aa80*/  IMAD.MOV.U32 R15, RZ, RZ, -0x1 ;  /* 0xffffffffff0f7424 */ /* 0x000fe400078e00ff */
[----:B0-----:R-:W-:-:S05]  /*1aa90*/  VIADD R8, R8, 0xffffff80 ;  /* 0xffffff8008087836 */ /* 0x001fca0000000000 */
[----:B------:R-:W-:-:S04]  /*1aaa0*/  SHF.R.S32.HI R5, RZ, 0x1f, R8 ;  /* 0x0000001fff057819 */ /* 0x000fc80000011408 */
[----:B------:R-:W-:-:S04]  /*1aab0*/  LEA.HI R5, R5, R8, RZ, 0x7 ;  /* 0x0000000805057211 */ /* 0x000fc800078f38ff */
[----:B------:R-:W-:-:S05]  /*1aac0*/  SHF.R.S32.HI R5, RZ, 0x7, R5 ;  /* 0x00000007ff057819 */ /* 0x000fca0000011405 */
[----:B------:R-:W-:-:S07]  /*1aad0*/  IMAD.MOV.U32 R13, RZ, RZ, R5 ;  /* 0x000000ffff0d7224 */ /* 0x000fce00078e0005 */
[----:B-----5:R-:W-:Y:S05]  /*1aae0*/  WARPSYNC.COLLECTIVE R15, `(.L_x_14237) ;  /* 0x000000000f087348 */ /* 0x020fea0003c00000 */
[----:B------:R0:W1:Y:S02]  /*1aaf0*/  SHFL.IDX P6, R14, R13, R12, R11 ;  /* 0x0000000c0d0e7389 */ /* 0x00006400000c000b */
[----:B01---5:R-:W-:Y:S01]  /*1ab00*/  ENDCOLLECTIVE ;  /* 0x000000000000791b */ /* 0x023fe20003800000 */
.L_x_14237:
[----:B------:R-:W-:Y:S05]  /*1ab10*/  BSYNC B0 ;  /* 0x0000000000007941 */ /* 0x000fea0003800000 */
.L_x_14236:
[----:B------:R-:W-:Y:S05]  /*1ab20*/  BRA `(.L_x_14238) ;  /* 0xfffffeb400087947 */ /* 0x000fea000383ffff */
.L_x_13995:
        /* <DEDUP_REMOVED lines=8> */
.L_x_14240:
[----:B------:R-:W-:Y:S05]  /*1abb0*/  BSYNC B1 ;  /* 0x0000000000017941 */ /* 0x000fea0003800000 */
.L_x_14239:
        /* <DEDUP_REMOVED lines=8> */
.L_x_14241:
[----:B------:R-:W-:Y:S02]  /*1ac40*/  IMAD.MOV.U32 R13, RZ, RZ, R8 ;  /* 0x000000ffff0d7224 */ /* 0x000fe400078e0008 */
[----:B------:R-:W-:-:S07]  /*1ac50*/  IMAD.MOV.U32 R0, RZ, RZ, R14 ;  /* 0x000000ffff007224 */ /* 0x000fce00078e000e */
[----:B------:R-:W-:Y:S05]  /*1ac60*/  WARPSYNC.COLLECTIVE R15, `(.L_x_14242) ;  /* 0x000000000f087348 */ /* 0x000fea0003c00000 */
[----:B------:R0:W1:Y:S02]  /*1ac70*/  SHFL.IDX P6, R14, R13, R12, R11 ;  /* 0x0000000c0d0e7389 */ /* 0x00006400000c000b */
[----:B01----:R-:W-:Y:S01]  /*1ac80*/  ENDCOLLECTIVE ;  /* 0x000000000000791b */ /* 0x003fe20003800000 */
.L_x_14242:
[----:B------:R-:W-:Y:S02]  /*1ac90*/  IMAD.MOV.U32 R13, RZ, RZ, R7 ;  /* 0x000000ffff0d7224 */ /* 0x000fe400078e0007 */
[----:B------:R-:W-:-:S07]  /*1aca0*/  IMAD.MOV.U32 R5, RZ, RZ, R14 ;  /* 0x000000ffff057224 */ /* 0x000fce00078e000e */
[----:B------:R-:W-:Y:S05]  /*1acb0*/  WARPSYNC.COLLECTIVE R15, `(.L_x_14243) ;  /* 0x000000000f087348 */ /* 0x000fea0003c00000 */
[----:B------:R0:W1:Y:S02]  /*1acc0*/  SHFL.IDX P6, R14, R13, R12, R11 ;  /* 0x0000000c0d0e7389 */ /* 0x00006400000c000b */
[----:B01----:R-:W-:Y:S01]  /*1acd0*/  ENDCOLLECTIVE ;  /* 0x000000000000791b */ /* 0x003fe20003800000 */
.L_x_14243:
[----:B------:R-:W-:Y:S05]  /*1ace0*/  BRA `(.L_x_14244) ;  /* 0xfffffeb800647947 */ /* 0x000fea000383ffff */
.L_x_13998:
        /* <DEDUP_REMOVED lines=8> */
.L_x_14246:
[----:B------:R-:W-:Y:S05]  /*1ad70*/  BSYNC B1 ;  /* 0x0000000000017941 */ /* 0x000fea0003800000 */
.L_x_14245:
        /* <DEDUP_REMOVED lines=8> */
.L_x_14247:
[----:B------:R-:W-:Y:S02]  /*1ae00*/  IMAD.MOV.U32 R13, RZ, RZ, R8 ;  /* 0x000000ffff0d7224 */ /* 0x000fe400078e0008 */
[----:B------:R-:W-:-:S07]  /*1ae10*/  IMAD.MOV.U32 R0, RZ, RZ, R14 ;  /* 0x000000ffff007224 */ /* 0x000fce00078e000e */
[----:B------:R-:W-:Y:S05]  /*1ae20*/  WARPSYNC.COLLECTIVE R15, `(.L_x_14248) ;  /* 0x000000000f087348 */ /* 0x000fea0003c00000 */
[----:B------:R0:W1:Y:S02]  /*1ae30*/  SHFL.IDX P6, R14, R13, R12, R11 ;  /* 0x0000000c0d0e7389 */ /* 0x00006400000c000b */
[----:B01----:R-:W-:Y:S01]  /*1ae40*/  ENDCOLLECTIVE ;  /* 0x000000000000791b */ /* 0x003fe20003800000 */
.L_x_14248:
[----:B------:R-:W-:Y:S02]  /*1ae50*/  IMAD.MOV.U32 R13, RZ, RZ, R7 ;  /* 0x000000ffff0d7224 */ /* 0x000fe400078e0007 */
[----:B------:R-:W-:-:S07]  /*1ae60*/  IMAD.MOV.U32 R5, RZ, RZ, R14 ;  /* 0x000000ffff057224 */ /* 0x000fce00078e000e */
[----:B------:R-:W-:Y:S05]  /*1ae70*/  WARPSYNC.COLLECTIVE R15, `(.L_x_14249) ;  /* 0x000000000f087348 */ /* 0x000fea0003c00000 */
[----:B------:R0:W1:Y:S02]  /*1ae80*/  SHFL.IDX P6, R14, R13, R12, R11 ;  /* 0x0000000c0d0e7389 */ /* 0x00006400000c000b */
[----:B01----:R-:W-:Y:S01]  /*1ae90*/  ENDCOLLECTIVE ;  /* 0x000000000000791b */ /* 0x003fe20003800000 */
.L_x_14249:
[----:B------:R-:W-:Y:S05]  /*1aea0*/  BRA `(.L_x_14250) ;  /* 0xfffffeb800d07947 */ /* 0x000fea000383ffff */
.L_x_14002:
[----:B0-----:R0:W1:Y:S02]  /*1aeb0*/  SYNCS.PHASECHK.TRANS64.TRYWAIT P0, [R18+URZ+0x22800], R35 ;  /* 0x02280023120075a7 */ /* 0x001064000800017f */
[----:B-1----:R-:W-:Y:S05]  /*1aec0*/  @!P0 NANOSLEEP.SYNCS 0x989680 ;  /* 0x009896800000895d */ /* 0x002fea0003900000 */
[----:B------:R-:W1:Y:S02]  /*1aed0*/  @!P0 SYNCS.PHASECHK.TRANS64 P0, [R18+URZ+0x22800], R35 ;  /* 0x02280023120085a7 */ /* 0x000e64000800007f */
[----:B-1----:R-:W-:Y:S05]  /*1aee0*/  @!P0 BRA `(.L_x_14002) ;  /* 0xfffffffc00f08947 */ /* 0x002fea000383ffff */
[----:B------:R-:W-:Y:S05]  /*1aef0*/  BRA `(.L_x_14251) ;  /* 0xfffffebc00c07947 */ /* 0x000fea000383ffff */
.L_x_14010:
        /* <DEDUP_REMOVED lines=9> */
.L_x_14253:
[----:B------:R-:W-:Y:S05]  /*1af90*/  BSYNC B1 ;  /* 0x0000000000017941 */ /* 0x000fea0003800000 */
.L_x_14252:
        /* <DEDUP_REMOVED lines=10> */
.L_x_14254:
        /* <DEDUP_REMOVED lines=8> */
.L_x_14255:
        /* <DEDUP_REMOVED lines=8> */
.L_x_14256:
        /* <DEDUP_REMOVED lines=10> */
.L_x_14257:
        /* <DEDUP_REMOVED lines=10> */
.L_x_14258:
        /* <DEDUP_REMOVED lines=8> */
.L_x_14259:
[----:B------:R-:W-:Y:S01]  /*1b300*/  @!P1 IMAD.MOV.U32 R38, RZ, RZ, R6 ;  /* 0x000000ffff269224 */ /* 0x000fe200078e0006 */
[----:B------:R-:W-:Y:S01]  /*1b310*/  CS2R R4, SRZ ;  /* 0x0000000000047805 */ /* 0x000fe2000001ff00 */
[----:B------:R-:W-:Y:S01]  /*1b320*/  @!P1 IMAD.MOV.U32 R39, RZ, RZ, R7 ;  /* 0x000000ffff279224 */ /* 0x000fe200078e0007 */
[----:B------:R-:W-:Y:S01]  /*1b330*/  CS2R R6, SRZ ;  /* 0x0000000000067805 */ /* 0x000fe2000001ff00 */
[----:B------:R-:W-:Y:S02]  /*1b340*/  IMAD.MOV.U32 R10, RZ, RZ, R38 ;  /* 0x000000ffff0a7224 */ /* 0x000fe400078e0026 */
[----:B------:R-:W-:Y:S02]  /*1b350*/  IMAD.MOV.U32 R21, RZ, RZ, R39 ;  /* 0x000000ffff157224 */ /* 0x000fe400078e0027 */
[----:B------:R-:W-:Y:S02]  /*1b360*/  @!P1 IMAD.MOV.U32 R6, RZ, RZ, R24 ;  /* 0x000000ffff069224 */ /* 0x000fe400078e0018 */
[----:B------:R-:W-:-:S02]  /*1b370*/  IMAD.MOV.U32 R13, RZ, RZ, R28 ;  /* 0x000000ffff0d7224 */ /* 0x000fc400078e001c */
        /* <DEDUP_REMOVED lines=9> */
.L_x_14260:
[----:B------:R-:W-:Y:S02]  /*1b410*/  PRMT R10, R21, 0x7610, R10 ;  /* 0x00007610150a7816 */ /* 0x000fe4000000000a */
[----:B------:R-:W-:Y:S01]  /*1b420*/  CS2R R24, SRZ ;  /* 0x0000000000187805 */ /* 0x000fe2000001ff00 */
[----:B------:R-:W-:Y:S02]  /*1b430*/  IMAD.MOV.U32 R11, RZ, RZ, R7 ;  /* 0x000000ffff0b7224 */ /* 0x000fe400078e0007 */
[----:B------:R-:W-:Y:S02]  /*1b440*/  IMAD.MOV.U32 R12, RZ, RZ, R4 ;  /* 0x000000ffff0c7224 */ /* 0x000fe400078e0004 */
[----:B------:R-:W-:Y:S01]  /*1b450*/  IMAD.MOV.U32 R13, RZ, RZ, R5 ;  /* 0x000000ffff0d7224 */ /* 0x000fe200078e0005 */
[----:B------:R-:W-:Y:S02]  /*1b460*/  PRMT R21, R20, 0x5410, R11 ;  /* 0x0000541014157816 */ /* 0x000fe4000000000b */
[----:B------:R-:W-:-:S02]  /*1b470*/  PRMT R9, R9, 0x5410, R12 ;  /* 0x0000541009097816 */ /* 0x000fc4000000000c */
[----:B------:R-:W-:Y:S01]  /*1b480*/  PRMT R42, R13, 0x7610, R42 ;  /* 0x000076100d2a7816 */ /* 0x000fe2000000002a */
[----:B------:R-:W-:Y:S06]  /*1b490*/  BRA `(.L_x_14261) ;  /* 0xfffffec800cc7947 */ /* 0x000fec000383ffff */
.L_x_14014:
[----:B-1----:R1:W2:Y:S02]  /*1b4a0*/  SYNCS.PHASECHK.TRANS64.TRYWAIT P1, [R18+URZ+0x22800], R11 ;  /* 0x0228000b120075a7 */ /* 0x0022a4000802017f */
[----:B--2---:R-:W-:Y:S05]  /*1b4b0*/  @!P1 NANOSLEEP.SYNCS 0x989680 ;  /* 0x009896800000995d */ /* 0x004fea0003900000 */
[----:B------:R-:W2:Y:S02]  /*1b4c0*/  @!P1 SYNCS.PHASECHK.TRANS64 P1, [R18+URZ+0x22800], R11 ;  /* 0x0228000b120095a7 */ /* 0x000ea4000802007f */
[----:B--2---:R-:W-:Y:S05]  /*1b4d0*/  @!P1 BRA `(.L_x_14014) ;  /* 0xfffffffc00f09947 */ /* 0x004fea000383ffff */
[----:B------:R-:W-:Y:S05]  /*1b4e0*/  BRA `(.L_x_14262) ;  /* 0xfffffecc00687947 */ /* 0x000fea000383ffff */
.L_x_14020:
[----:B0-----:R0:W3:Y:S02]  /*1b4f0*/  SYNCS.PHASECHK.TRANS64.TRYWAIT P2, [R21+URZ+0x22830], R72 ;  /* 0x02283048150075a7 */ /* 0x0010e4000804017f */
[----:B---3--:R-:W-:Y:S05]  /*1b500*/  @!P2 NANOSLEEP.SYNCS 0x989680 ;  /* 0x009896800000a95d */ /* 0x008fea0003900000 */
[----:B------:R-:W3:Y:S02]  /*1b510*/  @!P2 SYNCS.PHASECHK.TRANS64 P2, [R21+URZ+0x22830], R72 ;  /* 0x022830481500a5a7 */ /* 0x000ee4000804007f */
[----:B---3--:R-:W-:Y:S05]  /*1b520*/  @!P2 BRA `(.L_x_14020) ;  /* 0xfffffffc00f0a947 */ /* 0x008fea000383ffff */
[----:B------:R-:W-:Y:S05]  /*1b530*/  BRA `(.L_x_14019) ;  /* 0xfffffedc00147947 */ /* 0x000fea000383ffff */
.L_x_14025:
[----:B-1----:R1:W2:Y:S02]  /*1b540*/  SYNCS.PHASECHK.TRANS64.TRYWAIT P2, [R21+URZ+0x22850], R72 ;  /* 0x02285048150075a7 */ /* 0x0022a4000804017f */
[----:B--2---:R-:W-:Y:S05]  /*1b550*/  @!P2 NANOSLEEP.SYNCS 0x989680 ;  /* 0x009896800000a95d */ /* 0x004fea0003900000 */
[----:B------:R-:W2:Y:S02]  /*1b560*/  @!P2 SYNCS.PHASECHK.TRANS64 P2, [R21+URZ+0x22850], R72 ;  /* 0x022850481500a5a7 */ /* 0x000ea4000804007f */
[----:B--2---:R-:W-:Y:S05]  /*1b570*/  @!P2 BRA `(.L_x_14025) ;  /* 0xfffffffc00f0a947 */ /* 0x004fea000383ffff */
[----:B------:R-:W-:Y:S05]  /*1b580*/  BRA `(.L_x_14024) ;  /* 0xfffffef400547947 */ /* 0x000fea000383ffff */
.L_x_14030:
[----:B-1----:R1:W2:Y:S02]  /*1b590*/  SYNCS.PHASECHK.TRANS64.TRYWAIT P2, [R201+URZ+0x22830], R202 ;  /* 0x022830cac90075a7 */ /* 0x0022a4000804017f */
[----:B--2---:R-:W-:Y:S05]  /*1b5a0*/  @!P2 NANOSLEEP.SYNCS 0x989680 ;  /* 0x009896800000a95d */ /* 0x004fea0003900000 */
[----:B------:R-:W2:Y:S02]  /*1b5b0*/  @!P2 SYNCS.PHASECHK.TRANS64 P2, [R201+URZ+0x22830], R202 ;  /* 0x022830cac900a5a7 */ /* 0x000ea4000804007f */
[----:B--2---:R-:W-:Y:S05]  /*1b5c0*/  @!P2 BRA `(.L_x_14030) ;  /* 0xfffffffc00f0a947 */ /* 0x004fea000383ffff */
[----:B------:R-:W-:Y:S05]  /*1b5d0*/  BRA `(.L_x_14029) ;  /* 0xfffffef800c87947 */ /* 0x000fea000383ffff */
.L_x_14035:
[----:B-1----:R1:W2:Y:S02]  /*1b5e0*/  SYNCS.PHASECHK.TRANS64.TRYWAIT P2, [R201+URZ+0x22850], R202 ;  /* 0x022850cac90075a7 */ /* 0x0022a4000804017f */
[----:B--2---:R-:W-:Y:S05]  /*1b5f0*/  @!P2 NANOSLEEP.SYNCS 0x989680 ;  /* 0x009896800000a95d */ /* 0x004fea0003900000 */
[----:B------:R-:W2:Y:S02]  /*1b600*/  @!P2 SYNCS.PHASECHK.TRANS64 P2, [R201+URZ+0x22850], R202 ;  /* 0x022850cac900a5a7 */ /* 0x000ea4000804007f */
[----:B--2---:R-:W-:Y:S05]  /*1b610*/  @!P2 BRA `(.L_x_14035) ;  /* 0xfffffffc00f0a947 */ /* 0x004fea000383ffff */
[----:B------:R-:W-:Y:S05]  /*1b620*/  BRA `(.L_x_14034) ;  /* 0xffffff1c00307947 */ /* 0x000fea000383ffff */
.L_x_14041:
[----:B-1----:R1:W2:Y:S02]  /*1b630*/  SYNCS.PHASECHK.TRANS64.TRYWAIT P2, [R21+URZ+0x22830], R211 ;  /* 0x022830d3150075a7 */ /* 0x0022a4000804017f */
[----:B--2---:R-:W-:Y:S05]  /*1b640*/  @!P2 NANOSLEEP.SYNCS 0x989680 ;  /* 0x009896800000a95d */ /* 0x004fea0003900000 */
[----:B------:R-:W2:Y:S02]  /*1b650*/  @!P2 SYNCS.PHASECHK.TRANS64 P2, [R21+URZ+0x22830], R211 ;  /* 0x022830d31500a5a7 */ /* 0x000ea4000804007f */
[----:B--2---:R-:W-:Y:S05]  /*1b660*/  @!P2 BRA `(.L_x_14041) ;  /* 0xfffffffc00f0a947 */ /* 0x004fea000383ffff */
[----:B------:R-:W-:Y:S05]  /*1b670*/  BRA `(.L_x_14040) ;  /* 0xffffff2000687947 */ /* 0x000fea000383ffff */
.L_x_14046:
[----:B---3--:R3:W4:Y:S02]  /*1b680*/  SYNCS.PHASECHK.TRANS64.TRYWAIT P2, [R21+URZ+0x22850], R211 ;  /* 0x022850d3150075a7 */ /* 0x008724000804017f */
[----:B----4-:R-:W-:Y:S05]  /*1b690*/  @!P2 NANOSLEEP.SYNCS 0x989680 ;  /* 0x009896800000a95d */ /* 0x010fea0003900000 */
[----:B------:R-:W4:Y:S02]  /*1b6a0*/  @!P2 SYNCS.PHASECHK.TRANS64 P2, [R21+URZ+0x22850], R211 ;  /* 0x022850d31500a5a7 */ /* 0x000f24000804007f */
[----:B----4-:R-:W-:Y:S05]  /*1b6b0*/  @!P2 BRA `(.L_x_14046) ;  /* 0xfffffffc00f0a947 */ /* 0x010fea000383ffff */
[----:B------:R-:W-:Y:S05]  /*1b6c0*/  BRA `(.L_x_14045) ;  /* 0xffffff3800c47947 */ /* 0x000fea000383ffff */
.L_x_14061:
[----:B------:R-:W-:Y:S02]  /*1b6d0*/  IMAD.MOV.U32 R13, RZ, RZ, R4 ;  /* 0x000000ffff0d7224 */ /* 0x000fe400078e0004 */
[----:B------:R-:W-:Y:S02]  /*1b6e0*/  IMAD.MOV.U32 R12, RZ, RZ, RZ ;  /* 0x000000ffff0c7224 */ /* 0x000fe400078e00ff */
[----:B------:R-:W-:Y:S02]  /*1b6f0*/  IMAD.MOV.U32 R11, RZ, RZ, 0x181f ;  /* 0x0000181fff0b7424 */ /* 0x000fe400078e00ff */
[----:B------:R-:W-:-:S07]  /*1b700*/  IMAD.MOV.U32 R15, RZ, RZ, -0x1 ;  /* 0xffffffffff0f7424 */ /* 0x000fce00078e00ff */
[----:B01----:R-:W-:Y:S05]  /*1b710*/  WARPSYNC.COLLECTIVE R15, `(.L_x_14263) ;  /* 0x000000000f087348 */ /* 0x003fea0003c00000 */
[----:B------:R2:W3:Y:S02]  /*1b720*/  SHFL.IDX P6, R14, R13, R12, R11 ;  /* 0x0000000c0d0e7389 */ /* 0x0004e400000c000b */
[----:B0123--:R-:W-:Y:S01]  /*1b730*/  ENDCOLLECTIVE ;  /* 0x000000000000791b */ /* 0x00ffe20003800000 */
.L_x_14263:
[----:B------:R-:W-:Y:S02]  /*1b740*/  IMAD.MOV.U32 R13, RZ, RZ, R3 ;  /* 0x000000ffff0d7224 */ /* 0x000fe400078e0003 */
[----:B------:R-:W-:-:S07]  /*1b750*/  IMAD.MOV.U32 R0, RZ, RZ, R14 ;  /* 0x000000ffff007224 */ /* 0x000fce00078e000e */
[----:B------:R-:W-:Y:S05]  /*1b760*/  WARPSYNC.COLLECTIVE R15, `(.L_x_14264) ;  /* 0x000000000f087348 */ /* 0x000fea0003c00000 */
[----:B------:R0:W1:Y:S02]  /*1b770*/  SHFL.IDX P6, R14, R13, R12, R11 ;  /* 0x0000000c0d0e7389 */ /* 0x00006400000c000b */
[----:B01----:R-:W-:Y:S01]  /*1b780*/  ENDCOLLECTIVE ;  /* 0x000000000000791b */ /* 0x003fe20003800000 */
.L_x_14264:
[----:B------:R-:W-:Y:S05]  /*1b790*/  BRA `(.L_x_14265) ;  /* 0xffffff6c00c87947 */ /* 0x000fea000383ffff */
.L_x_14064:
        /* <DEDUP_REMOVED lines=8> */
.L_x_14267:
[----:B------:R-:W-:Y:S05]  /*1b820*/  BSYNC B1 ;  /* 0x0000000000017941 */ /* 0x000fea0003800000 */
.L_x_14266:
        /* <DEDUP_REMOVED lines=8> */
.L_x_14268:
[----:B------:R-:W-:Y:S05]  /*1b8b0*/  BRA `(.L_x_14269) ;  /* 0xffffff6c00fc7947 */ /* 0x000fea000383ffff */
.L_x_14067:
        /* <DEDUP_REMOVED lines=8> */
.L_x_14271:
[----:B------:R-:W-:Y:S05]  /*1b940*/  BSYNC B1 ;  /* 0x0000000000017941 */ /* 0x000fea0003800000 */
.L_x_14270:
        /* <DEDUP_REMOVED lines=8> */
.L_x_14272:
[----:B------:R-:W-:Y:S05]  /*1b9d0*/  BRA `(.L_x_14273) ;  /* 0xffffff70002c7947 */ /* 0x000fea000383ffff */
.L_x_14070:
        /* <DEDUP_REMOVED lines=8> */
.L_x_14275:
[----:B------:R-:W-:Y:S05]  /*1ba60*/  BSYNC B1 ;  /* 0x0000000000017941 */ /* 0x000fea0003800000 */
.L_x_14274:
        /* <DEDUP_REMOVED lines=8> */
.L_x_14276:
[----:B------:R-:W-:Y:S05]  /*1baf0*/  BRA `(.L_x_14277) ;  /* 0xffffff70005c7947 */ /* 0x000fea000383ffff */
.L_x_14087:
        /* <DEDUP_REMOVED lines=11> */
.L_x_14279:
[----:B------:R-:W-:Y:S05]  /*1bbb0*/  BSYNC B1 ;  /* 0x0000000000017941 */ /* 0x000fea0003800000 */
.L_x_14278:
[----:B------:R-:W-:Y:S05]  /*1bbc0*/  BRA `(.L_x_14280) ;  /* 0xffffff8400e47947 */ /* 0x000fea000383ffff */
.L_x_14089:
[----:B------:R-:W-:Y:S01]  /*1bbd0*/  BSSY B1, `(.L_x_14281) ;  /* 0x0000006000017945 */ /* 0x000fe20003800000 */
[----:B------:R-:W-:-:S07]  /*1bbe0*/  IMAD.MOV.U32 R15, RZ, RZ, -0x1 ;  /* 0xffffffffff0f7424 */ /* 0x000fce00078e00ff */
[----:B01----:R-:W-:Y:S05]  /*1bbf0*/  WARPSYNC.COLLECTIVE R15, `(.L_x_14282) ;  /* 0x000000000f0c7348 */ /* 0x003fea0003c00000 */
[----:B------:R-:W-:Y:S02]  /*1bc00*/  ELECT P6, UR62, PT ;  /* 0x00000000003e782f */ /* 0x000fe400038c0000 */
[----:B------:R-:W-:Y:S01]  /*1bc10*/  MOV R14, UR62 ;  /* 0x0000003e000e7c02 */ /* 0x000fe20008000f00 */
[----:B01----:R-:W-:Y:S10]  /*1bc20*/  ENDCOLLECTIVE ;  /* 0x000000000000791b */ /* 0x003ff40003800000 */
.L_x_14282:
[----:B------:R-:W-:Y:S05]  /*1bc30*/  BSYNC B1 ;  /* 0x0000000000017941 */ /* 0x000fea0003800000 */
.L_x_14281:
[----:B------:R-:W-:Y:S05]  /*1bc40*/  BRA `(.L_x_14088) ;  /* 0xffffff8400dc7947 */ /* 0x000fea000383ffff */
.L_x_14091:
[----:B0-----:R-:W2:Y:S02]  /*1bc50*/  LDL R5, [R1+0x8] ;  /* 0x0000080001057983 */ /* 0x001ea40000100800 */
[----:B--2---:R0:W2:Y:S02]  /*1bc60*/  SYNCS.PHASECHK.TRANS64.TRYWAIT P0, [R5+URZ+0x22820], R4 ;  /* 0x02282004050075a7 */ /* 0x0040a4000800017f */
[----:B--2---:R-:W-:Y:S05]  /*1bc70*/  @!P0 NANOSLEEP.SYNCS 0x989680 ;  /* 0x009896800000895d */ /* 0x004fea0003900000 */
[----:B------:R-:W2:Y:S02]  /*1bc80*/  @!P0 SYNCS.PHASECHK.TRANS64 P0, [R5+URZ+0x22820], R4 ;  /* 0x02282004050085a7 */ /* 0x000ea4000800007f */
[----:B--2---:R-:W-:Y:S05]  /*1bc90*/  @!P0 BRA `(.L_x_14091) ;  /* 0xfffffffc00ec8947 */ /* 0x004fea000383ffff */
[----:B------:R-:W-:Y:S05]  /*1bca0*/  BRA `(.L_x_14283) ;  /* 0xffffff8400ec7947 */ /* 0x000fea000383ffff */
.L_x_14095:
[----:B0-----:R0:W2:Y:S02]  /*1bcb0*/  SYNCS.PHASECHK.TRANS64.TRYWAIT P0, [R4+URZ+0x228a0], R9 ;  /* 0x0228a009040075a7 */ /* 0x0010a4000800017f */
[----:B--2---:R-:W-:Y:S05]  /*1bcc0*/  @!P0 NANOSLEEP.SYNCS 0x989680 ;  /* 0x009896800000895d */ /* 0x004fea0003900000 */
[----:B------:R-:W2:Y:S02]  /*1bcd0*/  @!P0 SYNCS.PHASECHK.TRANS64 P0, [R4+URZ+0x228a0], R9 ;  /* 0x0228a009040085a7 */ /* 0x000ea4000800007f */
[----:B--2---:R-:W-:Y:S05]  /*1bce0*/  @!P0 BRA `(.L_x_14095) ;  /* 0xfffffffc00f08947 */ /* 0x004fea000383ffff */
[----:B------:R-:W-:Y:S05]  /*1bcf0*/  BRA `(.L_x_14284) ;  /* 0xffffff8800107947 */ /* 0x000fea000383ffff */
.L_x_14100:
[----:B-1----:R1:W2:Y:S02]  /*1bd00*/  SYNCS.PHASECHK.TRANS64.TRYWAIT P0, [R4+URZ+0x228c0], R9 ;  /* 0x0228c009040075a7 */ /* 0x0022a4000800017f */
[----:B--2---:R-:W-:Y:S05]  /*1bd10*/  @!P0 NANOSLEEP.SYNCS 0x989680 ;  /* 0x009896800000895d */ /* 0x004fea0003900000 */
[----:B------:R-:W2:Y:S02]  /*1bd20*/  @!P0 SYNCS.PHASECHK.TRANS64 P0, [R4+URZ+0x228c0], R9 ;  /* 0x0228c009040085a7 */ /* 0x000ea4000800007f */
[----:B--2---:R-:W-:Y:S05]  /*1bd30*/  @!P0 BRA `(.L_x_14100) ;  /* 0xfffffffc00f08947 */ /* 0x004fea000383ffff */
[----:B------:R-:W-:Y:S05]  /*1bd40*/  BRA `(.L_x_14285) ;  /* 0xffffff8800947947 */ /* 0x000fea000383ffff */
.L_x_14110:
[----:B0-----:R0:W2:Y:S02]  /*1bd50*/  SYNCS.PHASECHK.TRANS64.TRYWAIT P1, [R5+URZ+0x228a0], R6 ;  /* 0x0228a006050075a7 */ /* 0x0010a4000802017f */
[----:B--2---:R-:W-:Y:S05]  /*1bd60*/  @!P1 NANOSLEEP.SYNCS 0x989680 ;  /* 0x009896800000995d */ /* 0x004fea0003900000 */
[----:B------:R-:W2:Y:S02]  /*1bd70*/  @!P1 SYNCS.PHASECHK.TRANS64 P1, [R5+URZ+0x228a0], R6 ;  /* 0x0228a006050095a7 */ /* 0x000ea4000802007f */
[----:B--2---:R-:W-:Y:S05]  /*1bd80*/  @!P1 BRA `(.L_x_14110) ;  /* 0xfffffffc00f09947 */ /* 0x004fea000383ffff */
[----:B------:R-:W-:Y:S05]  /*1bd90*/  BRA `(.L_x_14286) ;  /* 0xffffff90002c7947 */ /* 0x000fea000383ffff */
.L_x_14115:
[----:B-1----:R1:W2:Y:S02]  /*1bda0*/  SYNCS.PHASECHK.TRANS64.TRYWAIT P1, [R5+URZ+0x228c0], R6 ;  /* 0x0228c006050075a7 */ /* 0x0022a4000802017f */
[----:B--2---:R-:W-:Y:S05]  /*1bdb0*/  @!P1 NANOSLEEP.SYNCS 0x989680 ;  /* 0x009896800000995d */ /* 0x004fea0003900000 */
[----:B------:R-:W2:Y:S02]  /*1bdc0*/  @!P1 SYNCS.PHASECHK.TRANS64 P1, [R5+URZ+0x228c0], R6 ;  /* 0x0228c006050095a7 */ /* 0x000ea4000802007f */
[----:B--2---:R-:W-:Y:S05]  /*1bdd0*/  @!P1 BRA `(.L_x_14115) ;  /* 0xfffffffc00f09947 */ /* 0x004fea000383ffff */
[----:B------:R-:W-:Y:S05]  /*1bde0*/  BRA `(.L_x_14287) ;  /* 0xffffff9000ac7947 */ /* 0x000fea000383ffff */
.L_x_14131:
        /* <DEDUP_REMOVED lines=11> */
.L_x_14289:
[----:B------:R-:W-:Y:S05]  /*1bea0*/  BSYNC B0 ;  /* 0x0000000000007941 */ /* 0x000fea0003800000 */
.L_x_14288:
[----:B------:R-:W-:Y:S05]  /*1beb0*/  BRA `(.L_x_14290) ;  /* 0xffffff9c00cc7947 */ /* 0x000fea000383ffff */
.L_x_14133:
[----:B------:R-:W-:Y:S01]  /*1bec0*/  BSSY B0, `(.L_x_14291) ;  /* 0x0000006000007945 */ /* 0x000fe20003800000 */
[----:B------:R-:W-:-:S07]  /*1bed0*/  IMAD.MOV.U32 R15, RZ, RZ, -0x1 ;  /* 0xffffffffff0f7424 */ /* 0x000fce00078e00ff */
[----:B01----:R-:W-:Y:S05]  /*1bee0*/  WARPSYNC.COLLECTIVE R15, `(.L_x_14292) ;  /* 0x000000000f0c7348 */ /* 0x003fea0003c00000 */
[----:B------:R-:W-:Y:S02]  /*1bef0*/  ELECT P6, UR62, PT ;  /* 0x00000000003e782f */ /* 0x000fe400038c0000 */
[----:B------:R-:W-:Y:S01]  /*1bf00*/  MOV R14, UR62 ;  /* 0x0000003e000e7c02 */ /* 0x000fe20008000f00 */
[----:B01----:R-:W-:Y:S10]  /*1bf10*/  ENDCOLLECTIVE ;  /* 0x000000000000791b */ /* 0x003ff40003800000 */
.L_x_14292:
[----:B------:R-:W-:Y:S05]  /*1bf20*/  BSYNC B0 ;  /* 0x0000000000007941 */ /* 0x000fea0003800000 */
.L_x_14291:
[----:B------:R-:W-:Y:S05]  /*1bf30*/  BRA `(.L_x_14293) ;  /* 0xffffff9c00dc7947 */ /* 0x000fea000383ffff */
.L_x_14135:
[----:B0-----:R0:W2:Y:S02]  /*1bf40*/  SYNCS.PHASECHK.TRANS64.TRYWAIT P0, [R0+URZ+0x22840], R2 ;  /* 0x02284002000075a7 */ /* 0x0010a4000800017f */
[----:B--2---:R-:W-:Y:S05]  /*1bf50*/  @!P0 NANOSLEEP.SYNCS 0x989680 ;  /* 0x009896800000895d */ /* 0x004fea0003900000 */
[----:B------:R-:W2:Y:S02]  /*1bf60*/  @!P0 SYNCS.PHASECHK.TRANS64 P0, [R0+URZ+0x22840], R2 ;  /* 0x02284002000085a7 */ /* 0x000ea4000800007f */
[----:B--2---:R-:W-:Y:S05]  /*1bf70*/  @!P0 BRA `(.L_x_14135) ;  /* 0xfffffffc00f08947 */ /* 0x004fea000383ffff */
[----:B------:R-:W-:Y:S05]  /*1bf80*/  BRA `(.L_x_14294) ;  /* 0xffffffa000487947 */ /* 0x000fea000383ffff */
.L_x_14139:
[----:B------:R-:W2:Y:S01]  /*1bf90*/  LDL.LU R11, [R1+0x3c] ;  /* 0x00003c00010b7983 */ /* 0x000ea20000300800 */
[----:B------:R-:W-:Y:S02]  /*1bfa0*/  IMAD.MOV.U32 R13, RZ, RZ, R0 ;  /* 0x000000ffff0d7224 */ /* 0x000fe400078e0000 */
[----:B------:R-:W-:Y:S02]  /*1bfb0*/  IMAD.MOV.U32 R12, RZ, RZ, RZ ;  /* 0x000000ffff0c7224 */ /* 0x000fe400078e00ff */
[----:B------:R-:W-:Y:S02]  /*1bfc0*/  IMAD.MOV.U32 R15, RZ, RZ, -0x1 ;  /* 0xffffffffff0f7424 */ /* 0x000fe400078e00ff */
[----:B------:R-:W-:Y:S02]  /*1bfd0*/  IMAD R17, R17, 0x80, R8 ;  /* 0x0000008011117824 */ /* 0x000fe400078e0208 */
[----:B--2---:R-:W-:Y:S02]  /*1bfe0*/  IMAD R2, R11, R7, RZ ;  /* 0x000000070b027224 */ /* 0x004fe400078e02ff */
[----:B------:R-:W-:-:S03]  /*1bff0*/  IMAD.MOV.U32 R11, RZ, RZ, 0x181f ;  /* 0x0000181fff0b7424 */ /* 0x000fc600078e00ff */
[----:B------:R-:W-:-:S13]  /*1c000*/  ISETP.GE.AND P1, PT, R17, R2, PT ;  /* 0x000000021100720c */ /* 0x000fda0003f26270 */
[----:B-----5:R-:W-:Y:S05]  /*1c010*/  WARPSYNC.COLLECTIVE R15, `(.L_x_14295) ;  /* 0x000000000f087348 */ /* 0x020fea0003c00000 */
[----:B------:R0:W1:Y:S02]  /*1c020*/  SHFL.IDX P6, R14, R13, R12, R11 ;  /* 0x0000000c0d0e7389 */ /* 0x00006400000c000b */
[----:B01---5:R-:W-:Y:S01]  /*1c030*/  ENDCOLLECTIVE ;  /* 0x000000000000791b */ /* 0x023fe20003800000 */
.L_x_14295:
[----:B------:R-:W-:Y:S02]  /*1c040*/  IMAD.MOV.U32 R13, RZ, RZ, R3 ;  /* 0x000000ffff0d7224 */ /* 0x000fe400078e0003 */
[----:B------:R-:W-:-:S07]  /*1c050*/  IMAD.MOV.U32 R4, RZ, RZ, R14 ;  /* 0x000000ffff047224 */ /* 0x000fce00078e000e */
[----:B------:R-:W-:Y:S05]  /*1c060*/  WARPSYNC.COLLECTIVE R15, `(.L_x_14296) ;  /* 0x000000000f087348 */ /* 0x000fea0003c00000 */
[----:B------:R0:W1:Y:S02]  /*1c070*/  SHFL.IDX P6, R14, R13, R12, R11 ;  /* 0x0000000c0d0e7389 */ /* 0x00006400000c000b */
[----:B01----:R-:W-:Y:S01]  /*1c080*/  ENDCOLLECTIVE ;  /* 0x000000000000791b */ /* 0x003fe20003800000 */
.L_x_14296:
[----:B------:R-:W-:Y:S02]  /*1c090*/  IMAD.MOV.U32 R13, RZ, RZ, R0 ;  /* 0x000000ffff0d7224 */ /* 0x000fe400078e0000 */
[----:B------:R-:W-:Y:S02]  /*1c0a0*/  IMAD.MOV.U32 R12, RZ, RZ, 0x1 ;  /* 0x00000001ff0c7424 */ /* 0x000fe400078e00ff */
[----:B------:R-:W-:-:S07]  /*1c0b0*/  IMAD.MOV.U32 R5, RZ, RZ, R14 ;  /* 0x000000ffff057224 */ /* 0x000fce00078e000e */
[----:B------:R-:W-:Y:S05]  /*1c0c0*/  WARPSYNC.COLLECTIVE R15, `(.L_x_14297) ;  /* 0x000000000f087348 */ /* 0x000fea0003c00000 */
[----:B------:R0:W1:Y:S02]  /*1c0d0*/  SHFL.IDX P6, R14, R13, R12, R11 ;  /* 0x0000000c0d0e7389 */ /* 0x00006400000c000b */
[----:B01----:R-:W-:Y:S01]  /*1c0e0*/  ENDCOLLECTIVE ;  /* 0x000000000000791b */ /* 0x003fe20003800000 */
.L_x_14297:
        /* <DEDUP_REMOVED lines=10> */
.L_x_14298:
        /* <DEDUP_REMOVED lines=12> */
.L_x_14299:
[----:B------:R-:W-:-:S05]  /*1c250*/  @!P1 LEA R5, P2, R10, R4, 0x1 ;  /* 0x000000040a059211 */ /* 0x000fca00078408ff */
[----:B------:R-:W-:Y:S02]  /*1c260*/  @!P1 IMAD.X R4, RZ, RZ, R6, P2 ;  /* 0x000000ffff049224 */ /* 0x000fe400010e0606 */
[----:B------:R-:W-:-:S03]  /*1c270*/  IMAD.MOV.U32 R13, RZ, RZ, R3 ;  /* 0x000000ffff0d7224 */ /* 0x000fc600078e0003 */
[----:B------:R-:W-:-:S04]  /*1c280*/  @!P1 LOP3.LUT R5, R5, R4, RZ, 0x3c, !PT ;  /* 0x0000000405059212 */ /* 0x000fc800078e3cff */
[----:B------:R-:W-:Y:S01]  /*1c290*/  @!P1 LOP3.LUT R4, R5, R4, RZ, 0x3c, !PT ;  /* 0x0000000405049212 */ /* 0x000fe200078e3cff */
[----:B------:R-:W-:-:S07]  /*1c2a0*/  IMAD.MOV.U32 R6, RZ, RZ, R14 ;  /* 0x000000ffff067224 */ /* 0x000fce00078e000e */
[----:B------:R-:W-:Y:S05]  /*1c2b0*/  WARPSYNC.COLLECTIVE R15, `(.L_x_14300) ;  /* 0x000000000f087348 */ /* 0x000fea0003c00000 */
[----:B------:R0:W1:Y:S02]  /*1c2c0*/  SHFL.IDX P6, R14, R13, R12, R11 ;  /* 0x0000000c0d0e7389 */ /* 0x00006400000c000b */
[----:B01----:R-:W-:Y:S01]  /*1c2d0*/  ENDCOLLECTIVE ;  /* 0x000000000000791b */ /* 0x003fe20003800000 */
.L_x_14300:
        /* <DEDUP_REMOVED lines=8> */
[----:B------:R-:W-:Y:S01]  /*1c360*/  ISETP.GE.AND P1, PT, R4, R2, PT ;  /* 0x000000020400720c */ /* 0x000fe20003f26270 */
[----:B------:R-:W-:-:S12]  /*1c370*/  IMAD.MOV.U32 R4, RZ, RZ, R14 ;  /* 0x000000ffff047224 */ /* 0x000fd800078e000e */
[----:B------:R-:W-:Y:S05]  /*1c380*/  WARPSYNC.COLLECTIVE R15, `(.L_x_14301) ;  /* 0x000000000f087348 */ /* 0x000fea0003c00000 */
[----:B------:R0:W1:Y:S02]  /*1c390*/  SHFL.IDX P6, R14, R13, R12, R11 ;  /* 0x0000000c0d0e7389 */ /* 0x00006400000c000b */
[----:B01----:R-:W-:Y:S01]  /*1c3a0*/  ENDCOLLECTIVE ;  /* 0x000000000000791b */ /* 0x003fe20003800000 */
.L_x_14301:
        /* <DEDUP_REMOVED lines=9> */
.L_x_14302:
        /* <DEDUP_REMOVED lines=13> */
.L_x_14303:
        /* <DEDUP_REMOVED lines=9> */
.L_x_14304:
        /* <DEDUP_REMOVED lines=13> */
.L_x_14305:
        /* <DEDUP_REMOVED lines=9> */
.L_x_14306:
        /* <DEDUP_REMOVED lines=13> */
.L_x_14307:
        /* <DEDUP_REMOVED lines=9> */
.L_x_14308:
        /* <DEDUP_REMOVED lines=8> */
[----:B------:R-:W-:-:S03]  /*1c8e0*/  IMAD.MOV.U32 R4, RZ, RZ, R14 ;  /* 0x000000ffff047224 */ /* 0x000fc600078e000e */
[----:B------:R-:W-:-:S13]  /*1c8f0*/  ISETP.GE.AND P1, PT, R5, R2, PT ;  /* 0x000000020500720c */ /* 0x000fda0003f26270 */
[----:B------:R-:W-:Y:S05]  /*1c900*/  WARPSYNC.COLLECTIVE R15, `(.L_x_14309) ;  /* 0x000000000f087348 */ /* 0x000fea0003c00000 */
[----:B------:R0:W1:Y:S02]  /*1c910*/  SHFL.IDX P6, R14, R13, R12, R11 ;  /* 0x0000000c0d0e7389 */ /* 0x00006400000c000b */
[----:B01----:R-:W-:Y:S01]  /*1c920*/  ENDCOLLECTIVE ;  /* 0x000000000000791b */ /* 0x003fe20003800000 */
.L_x_14309:
        /* <DEDUP_REMOVED lines=9> */
.L_x_14310:
[----:B------:R-:W-:-:S05]  /*1c9c0*/  @!P1 LOP3.LUT R5, R5, R4, RZ, 0x3c, !PT ;  /* 0x0000000405059212 */ /* 0x000fca00078e3cff */
[----:B------:R-:W-:Y:S01]  /*1c9d0*/  @!PT LDS RZ, [RZ] ;  /* 0x00000000fffff984 */ /* 0x000fe20000000800 */
[----:B------:R-:W-:Y:S01]  /*1c9e0*/  @!PT LDS RZ, [RZ] ;  /* 0x00000000fffff984 */ /* 0x000fe20000000800 */
[----:B------:R-:W-:Y:S01]  /*1c9f0*/  @!PT LDS RZ, [RZ] ;  /* 0x00000000fffff984 */ /* 0x000fe20000000800 */
[----:B------:R1:W-:Y:S01]  /*1ca00*/  @!P1 LDGSTS.E.BYPASS.LTC128B.128 [R9+0x1b400], desc[UR40][R4.64], !P0 ;  /* 0x1b40000004099fae */ /* 0x0003e2000c101d68 */
[----:B------:R-:W-:Y:S01]  /*1ca10*/  IMAD.MOV.U32 R3, RZ, RZ, R14 ;  /* 0x000000ffff037224 */ /* 0x000fe200078e000e */
[----:B------:R-:W-:Y:S06]  /*1ca20*/  BRA `(.L_x_14311) ;  /* 0xffffffa000f87947 */ /* 0x000fec000383ffff */
.L_x_14142:
[----:B--2---:R-:W2:Y:S02]  /*1ca30*/  LDL R2, [R1+0x8] ;  /* 0x0000080001027983 */ /* 0x004ea40000100800 */
[----:B--2---:R2:W3:Y:S02]  /*1ca40*/  SYNCS.PHASECHK.TRANS64.TRYWAIT P0, [R2+URZ+0x22820], R0 ;  /* 0x02282000020075a7 */ /* 0x0044e4000800017f */
[----:B---3--:R-:W-:Y:S05]  /*1ca50*/  @!P0 NANOSLEEP.SYNCS 0x989680 ;  /* 0x009896800000895d */ /* 0x008fea0003900000 */
[----:B------:R-:W3:Y:S02]  /*1ca60*/  @!P0 SYNCS.PHASECHK.TRANS64 P0, [R2+URZ+0x22820], R0 ;  /* 0x02282000020085a7 */ /* 0x000ee4000800007f */
[----:B---3--:R-:W-:Y:S05]  /*1ca70*/  @!P0 BRA `(.L_x_14142) ;  /* 0xfffffffc00ec8947 */ /* 0x008fea000383ffff */
[----:B------:R-:W-:Y:S05]  /*1ca80*/  BRA `(.L_x_14312) ;  /* 0xffffffa400587947 */ /* 0x000fea000383ffff */
.L_x_14146:
[----:B0-----:R0:W1:Y:S02]  /*1ca90*/  SYNCS.PHASECHK.TRANS64.TRYWAIT P0, [R2+URZ+0x22860], R0 ;  /* 0x02286000020075a7 */ /* 0x001064000800017f */
[----:B-1----:R-:W-:Y:S05]  /*1caa0*/  @!P0 NANOSLEEP.SYNCS 0x989680 ;  /* 0x009896800000895d */ /* 0x002fea0003900000 */
[----:B------:R-:W1:Y:S02]  /*1cab0*/  @!P0 SYNCS.PHASECHK.TRANS64 P0, [R2+URZ+0x22860], R0 ;  /* 0x02286000020085a7 */ /* 0x000e64000800007f */
[----:B-1----:R-:W-:Y:S05]  /*1cac0*/  @!P0 BRA `(.L_x_14146) ;  /* 0xfffffffc00f08947 */ /* 0x002fea000383ffff */
[----:B------:R-:W-:Y:S05]  /*1cad0*/  BRA `(.L_x_14313) ;  /* 0xffffffa400847947 */ /* 0x000fea000383ffff */
.L_x_14161:
[----:B-1----:R1:W2:Y:S02]  /*1cae0*/  SYNCS.PHASECHK.TRANS64.TRYWAIT P0, [R2+URZ+0x22840], R6 ;  /* 0x02284006020075a7 */ /* 0x0022a4000800017f */
[----:B--2---:R-:W-:Y:S05]  /*1caf0*/  @!P0 NANOSLEEP.SYNCS 0x989680 ;  /* 0x009896800000895d */ /* 0x004fea0003900000 */
[----:B------:R-:W2:Y:S02]  /*1cb00*/  @!P0 SYNCS.PHASECHK.TRANS64 P0, [R2+URZ+0x22840], R6 ;  /* 0x02284006020085a7 */ /* 0x000ea4000800007f */
[----:B--2---:R-:W-:Y:S05]  /*1cb10*/  @!P0 BRA `(.L_x_14161) ;  /* 0xfffffffc00f08947 */ /* 0x004fea000383ffff */
[----:B------:R-:W-:Y:S05]  /*1cb20*/  BRA `(.L_x_14314) ;  /* 0xffffffac00ac7947 */ /* 0x000fea000383ffff */
.L_x_14166:
[----:B0-----:R0:W2:Y:S02]  /*1cb30*/  SYNCS.PHASECHK.TRANS64.TRYWAIT P0, [R2+URZ+0x22860], R6 ;  /* 0x02286006020075a7 */ /* 0x0010a4000800017f */
[----:B--2---:R-:W-:Y:S05]  /*1cb40*/  @!P0 NANOSLEEP.SYNCS 0x989680 ;  /* 0x009896800000895d */ /* 0x004fea0003900000 */
[----:B------:R-:W2:Y:S02]  /*1cb50*/  @!P0 SYNCS.PHASECHK.TRANS64 P0, [R2+URZ+0x22860], R6 ;  /* 0x02286006020085a7 */ /* 0x000ea4000800007f */
[----:B--2---:R-:W-:Y:S05]  /*1cb60*/  @!P0 BRA `(.L_x_14166) ;  /* 0xfffffffc00f08947 */ /* 0x004fea000383ffff */
[----:B------:R-:W-:Y:S05]  /*1cb70*/  BRA `(.L_x_14315) ;  /* 0xffffffb000347947 */ /* 0x000fea000383ffff */
.L_x_14177:
[----:B0-----:R0:W1:Y:S02]  /*1cb80*/  SYNCS.PHASECHK.TRANS64.TRYWAIT P0, [R3+URZ+0x22840], R2 ;  /* 0x02284002030075a7 */ /* 0x001064000800017f */
[----:B-1----:R-:W-:Y:S05]  /*1cb90*/  @!P0 NANOSLEEP.SYNCS 0x989680 ;  /* 0x009896800000895d */ /* 0x002fea0003900000 */
[----:B------:R-:W1:Y:S02]  /*1cba0*/  @!P0 SYNCS.PHASECHK.TRANS64 P0, [R3+URZ+0x22840], R2 ;  /* 0x02284002030085a7 */ /* 0x000e64000800007f */
[----:B-1----:R-:W-:Y:S05]  /*1cbb0*/  @!P0 BRA `(.L_x_14177) ;  /* 0xfffffffc00f08947 */ /* 0x002fea000383ffff */
[----:B------:R-:W-:Y:S05]  /*1cbc0*/  BRA `(.L_x_14316) ;  /* 0xffffffb8003c7947 */ /* 0x000fea000383ffff */
.L_x_14182:
[----:B-1----:R1:W2:Y:S02]  /*1cbd0*/  SYNCS.PHASECHK.TRANS64.TRYWAIT P0, [R3+URZ+0x22860], R2 ;  /* 0x02286002030075a7 */ /* 0x0022a4000800017f */
[----:B--2---:R-:W-:Y:S05]  /*1cbe0*/  @!P0 NANOSLEEP.SYNCS 0x989680 ;  /* 0x009896800000895d */ /* 0x004fea0003900000 */
[----:B------:R-:W2:Y:S02]  /*1cbf0*/  @!P0 SYNCS.PHASECHK.TRANS64 P0, [R3+URZ+0x22860], R2 ;  /* 0x02286002030085a7 */ /* 0x000ea4000800007f */
[----:B--2---:R-:W-:Y:S05]  /*1cc00*/  @!P0 BRA `(.L_x_14182) ;  /* 0xfffffffc00f08947 */ /* 0x004fea000383ffff */
[----:B------:R-:W-:Y:S05]  /*1cc10*/  BRA `(.L_x_14317) ;  /* 0xffffffb800c07947 */ /* 0x000fea000383ffff */
.L_x_14193:
[----:B0-----:R0:W1:Y:S02]  /*1cc20*/  SYNCS.PHASECHK.TRANS64.TRYWAIT P0, [R3+URZ+0x22840], R2 ;  /* 0x02284002030075a7 */ /* 0x001064000800017f */
[----:B-1----:R-:W-:Y:S05]  /*1cc30*/  @!P0 NANOSLEEP.SYNCS 0x989680 ;  /* 0x009896800000895d */ /* 0x002fea0003900000 */
[----:B------:R-:W1:Y:S02]  /*1cc40*/  @!P0 SYNCS.PHASECHK.TRANS64 P0, [R3+URZ+0x22840], R2 ;  /* 0x02284002030085a7 */ /* 0x000e64000800007f */
[----:B-1----:R-:W-:Y:S05]  /*1cc50*/  @!P0 BRA `(.L_x_14193) ;  /* 0xfffffffc00f08947 */ /* 0x002fea000383ffff */
[----:B------:R-:W-:Y:S05]  /*1cc60*/  BRA `(.L_x_14318) ;  /* 0xffffffc000ac7947 */ /* 0x000fea000383ffff */
.L_x_14198:
[----:B-1----:R1:W2:Y:S02]  /*1cc70*/  SYNCS.PHASECHK.TRANS64.TRYWAIT P0, [R3+URZ+0x22860], R2 ;  /* 0x02286002030075a7 */ /* 0x0022a4000800017f */
[----:B--2---:R-:W-:Y:S05]  /*1cc80*/  @!P0 NANOSLEEP.SYNCS 0x989680 ;  /* 0x009896800000895d */ /* 0x004fea0003900000 */
[----:B------:R-:W2:Y:S02]  /*1cc90*/  @!P0 SYNCS.PHASECHK.TRANS64 P0, [R3+URZ+0x22860], R2 ;  /* 0x02286002030085a7 */ /* 0x000ea4000800007f */
[----:B--2---:R-:W-:Y:S05]  /*1cca0*/  @!P0 BRA `(.L_x_14198) ;  /* 0xfffffffc00f08947 */ /* 0x004fea000383ffff */
[----:B------:R-:W-:Y:S05]  /*1ccb0*/  BRA `(.L_x_14319) ;  /* 0xffffffc400347947 */ /* 0x000fea000383ffff */
.L_x_14210:
        /* <DEDUP_REMOVED lines=8> */
.L_x_14321:
[----:B------:R-:W-:Y:S05]  /*1cd40*/  BSYNC B0 ;  /* 0x0000000000007941 */ /* 0x000fea0003800000 */
.L_x_14320:
        /* <DEDUP_REMOVED lines=9> */
.L_x_14322:
        /* <DEDUP_REMOVED lines=18> */
.L_x_14323:
[----:B------:R-:W-:Y:S01]  /*1cf00*/  IMAD.MOV.U32 R12, RZ, RZ, 0x2 ;  /* 0x00000002ff0c7424 */ /* 0x000fe200078e00ff */
[----:B------:R-:W-:-:S05]  /*1cf10*/  SEL R7, R14, RZ, P1 ;  /* 0x000000ff0e077207 */ /* 0x000fca0000800000 */
[----:B------:R-:W-:-:S04]  /*1cf20*/  IMAD.IADD R3, R2, 0x1, R7 ;  /* 0x0000000102037824 */ /* 0x000fc800078e0207 */
[----:B------:R-:W-:-:S07]  /*1cf30*/  IMAD.MOV.U32 R13, RZ, RZ, R3 ;  /* 0x000000ffff0d7224 */ /* 0x000fce00078e0003 */
[----:B------:R-:W-:Y:S05]  /*1cf40*/  WARPSYNC.COLLECTIVE R15, `(.L_x_14324) ;  /* 0x000000000f087348 */ /* 0x000fea0003c00000 */
[----:B------:R0:W1:Y:S02]  /*1cf50*/  SHFL.UP P6, R14, R13, R12, R11 ;  /* 0x0400000c0d0e7389 */ /* 0x00006400000c000b */
[----:B01----:R-:W-:Y:S01]  /*1cf60*/  ENDCOLLECTIVE ;  /* 0x000000000000791b */ /* 0x003fe20003800000 */
.L_x_14324:
        /* <DEDUP_REMOVED lines=8> */
.L_x_14325:
        /* <DEDUP_REMOVED lines=8> */
.L_x_14326:
        /* <DEDUP_REMOVED lines=8> */
.L_x_14327:
        /* <DEDUP_REMOVED lines=9> */
.L_x_14328:
[----:B------:R-:W-:Y:S01]  /*1d180*/  IMAD.MOV.U32 R16, RZ, RZ, R14 ;  /* 0x000000ffff107224 */ /* 0x000fe200078e000e */
[----:B------:R-:W-:Y:S06]  /*1d190*/  BRA `(.L_x_14329) ;  /* 0xffffffc800907947 */ /* 0x000fec000383ffff */
.L_x_14215:
        /* <DEDUP_REMOVED lines=8> */
.L_x_14331:
[----:B------:R-:W-:Y:S05]  /*1d220*/  BSYNC B0 ;  /* 0x0000000000007941 */ /* 0x000fea0003800000 */
.L_x_14330:
        /* <DEDUP_REMOVED lines=9> */
.L_x_14332:
[----:B------:R-:W-:Y:S01]  /*1d2c0*/  IMAD.MOV.U32 R12, RZ, RZ, 0x4 ;  /* 0x00000004ff0c7424 */ /* 0x000fe200078e00ff */
[----:B------:R-:W-:-:S05]  /*1d2d0*/  SEL R14, R14, RZ, P2 ;  /* 0x000000ff0e0e7207 */ /* 0x000fca0001000000 */
[----:B------:R-:W-:-:S04]  /*1d2e0*/  IMAD.IADD R3, R3, 0x1, R14 ;  /* 0x0000000103037824 */ /* 0x000fc800078e020e */
[----:B------:R-:W-:-:S07]  /*1d2f0*/  IMAD.MOV.U32 R13, RZ, RZ, R3 ;  /* 0x000000ffff0d7224 */ /* 0x000fce00078e0003 */
[----:B------:R-:W-:Y:S05]  /*1d300*/  WARPSYNC.COLLECTIVE R15, `(.L_x_14333) ;  /* 0x000000000f087348 */ /* 0x000fea0003c00000 */
[----:B------:R0:W1:Y:S02]  /*1d310*/  SHFL.UP P6, R14, R13, R12, R11 ;  /* 0x0400000c0d0e7389 */ /* 0x00006400000c000b */
[----:B01----:R-:W-:Y:S01]  /*1d320*/  ENDCOLLECTIVE ;  /* 0x000000000000791b */ /* 0x003fe20003800000 */
.L_x_14333:
[----:B------:R-:W-:Y:S01]  /*1d330*/  IMAD.MOV.U32 R12, RZ, RZ, 0x8 ;  /* 0x00000008ff0c7424 */ /* 0x000fe200078e00ff */
[----:B------:R-:W-:-:S05]  /*1d340*/  SEL R14, R14, RZ, P3 ;  /* 0x000000ff0e0e7207 */ /* 0x000fca0001800000 */
[----:B------:R-:W-:-:S04]  /*1d350*/  IMAD.IADD R3, R3, 0x1, R14 ;  /* 0x0000000103037824 */ /* 0x000fc800078e020e */
[----:B------:R-:W-:-:S07]  /*1d360*/  IMAD.MOV.U32 R13, RZ, RZ, R3 ;  /* 0x000000ffff0d7224 */ /* 0x000fce00078e0003 */
[----:B------:R-:W-:Y:S05]  /*1d370*/  WARPSYNC.COLLECTIVE R15, `(.L_x_14334) ;  /* 0x000000000f087348 */ /* 0x000fea0003c00000 */
[----:B------:R0:W1:Y:S02]  /*1d380*/  SHFL.UP P6, R14, R13, R12, R11 ;  /* 0x0400000c0d0e7389 */ /* 0x00006400000c000b */
[----:B01----:R-:W-:Y:S01]  /*1d390*/  ENDCOLLECTIVE ;  /* 0x000000000000791b */ /* 0x003fe20003800000 */
.L_x_14334:
[----:B------:R-:W-:Y:S01]  /*1d3a0*/  IMAD.MOV.U32 R12, RZ, RZ, 0x10 ;  /* 0x00000010ff0c7424 */ /* 0x000fe200078e00ff */
[----:B------:R-:W-:-:S05]  /*1d3b0*/  SEL R14, R14, RZ, P4 ;  /* 0x000000ff0e0e7207 */ /* 0x000fca0002000000 */
[----:B------:R-:W-:-:S04]  /*1d3c0*/  IMAD.IADD R3, R3, 0x1, R14 ;  /* 0x0000000103037824 */ /* 0x000fc800078e020e */
[----:B------:R-:W-:-:S07]  /*1d3d0*/  IMAD.MOV.U32 R13, RZ, RZ, R3 ;  /* 0x000000ffff0d7224 */ /* 0x000fce00078e0003 */
[----:B------:R-:W-:Y:S05]  /*1d3e0*/  WARPSYNC.COLLECTIVE R15, `(.L_x_14335) ;  /* 0x000000000f087348 */ /* 0x000fea0003c00000 */
[----:B------:R0:W1:Y:S02]  /*1d3f0*/  SHFL.UP P6, R14, R13, R12, R11 ;  /* 0x0400000c0d0e7389 */ /* 0x00006400000c000b */
[----:B01----:R-:W-:Y:S01]  /*1d400*/  ENDCOLLECTIVE ;  /* 0x000000000000791b */ /* 0x003fe20003800000 */
.L_x_14335:
        /* <DEDUP_REMOVED lines=8> */
.L_x_14336:
[----:B------:R-:W-:Y:S01]  /*1d490*/  IMAD.MOV.U32 R16, RZ, RZ, R14 ;  /* 0x000000ffff107224 */ /* 0x000fe200078e000e */
[----:B------:R-:W-:Y:S06]  /*1d4a0*/  BRA `(.L_x_14337) ;  /* 0xffffffc800687947 */ /* 0x000fec000383ffff */
.L_x_14217:
[----:B------:R-:W-:Y:S01]  /*1d4b0*/  BSSY B0, `(.L_x_14338) ;  /* 0x0000006000007945 */ /* 0x000fe20003800000 */
[----:B------:R-:W-:Y:S01]  /*1d4c0*/  PLOP3.LUT P6, PT, P6, PT, PT, 0x8, 0x0 ;  /* 0x000000000000781c */ /* 0x000fe200037ce170 */
[----:B------:R-:W-:-:S12]  /*1d4d0*/  IMAD.MOV.U32 R15, RZ, RZ, -0x1 ;  /* 0xffffffffff0f7424 */ /* 0x000fd800078e00ff */
[----:B0----5:R-:W-:Y:S05]  /*1d4e0*/  WARPSYNC.COLLECTIVE R15, `(.L_x_14339) ;  /* 0x000000000f087348 */ /* 0x021fea0003c00000 */
[----:B------:R-:W-:Y:S01]  /*1d4f0*/  VOTE.ANY R14, PT, P6 ;  /* 0x00000000000e7806 */ /* 0x000fe200030e0100 */
[----:B0----5:R-:W-:Y:S06]  /*1d500*/  ENDCOLLECTIVE ;  /* 0x000000000000791b */ /* 0x021fec0003800000 */
.L_x_14339:
[----:B------:R-:W-:Y:S05]  /*1d510*/  BSYNC B0 ;  /* 0x0000000000007941 */ /* 0x000fea0003800000 */
.L_x_14338:
        /* <DEDUP_REMOVED lines=9> */
.L_x_14340:
[----:B------:R-:W-:Y:S01]  /*1d5b0*/  IMAD.MOV.U32 R17, RZ, RZ, R14 ;  /* 0x000000ffff117224 */ /* 0x000fe200078e000e */
[----:B------:R-:W-:Y:S06]  /*1d5c0*/  BRA `(.L_x_14341) ;  /* 0xffffffc800587947 */ /* 0x000fec000383ffff */
.L_x_14219:
[----:B------:R-:W-:Y:S01]  /*1d5d0*/  BSSY B0, `(.L_x_14342) ;  /* 0x0000007000007945 */ /* 0x000fe20003800000 */
[----:B------:R-:W-:Y:S02]  /*1d5e0*/  IMAD.MOV.U32 R13, RZ, RZ, R3 ;  /* 0x000000ffff0d7224 */ /* 0x000fe400078e0003 */
[----:B------:R-:W-:Y:S02]  /*1d5f0*/  IMAD.MOV.U32 R11, RZ, RZ, 0x1f ;  /* 0x0000001fff0b7424 */ /* 0x000fe400078e00ff */
[----:B------:R-:W-:-:S07]  /*1d600*/  IMAD.MOV.U32 R15, RZ, RZ, -0x1 ;  /* 0xffffffffff0f7424 */ /* 0x000fce00078e00ff */
[----:B012--5:R-:W-:Y:S05]  /*1d610*/  WARPSYNC.COLLECTIVE R15, `(.L_x_14343) ;  /* 0x000000000f087348 */ /* 0x027fea0003c00000 */
[----:B------:R3:W4:Y:S02]  /*1d620*/  SHFL.IDX P6, R14, R13, R12, R11 ;  /* 0x0000000c0d0e7389 */ /* 0x00072400000c000b */
[----:B012345:R-:W-:Y:S01]  /*1d630*/  ENDCOLLECTIVE ;  /* 0x000000000000791b */ /* 0x03ffe20003800000 */
.L_x_14343:
[----:B------:R-:W-:Y:S05]  /*1d640*/  BSYNC B0 ;  /* 0x0000000000007941 */ /* 0x000fea0003800000 */
.L_x_14342:
[----:B------:R-:W-:Y:S01]  /*1d650*/  IMAD.MOV.U32 R3, RZ, RZ, R14 ;  /* 0x000000ffff037224 */ /* 0x000fe200078e000e */
[----:B------:R-:W-:Y:S06]  /*1d660*/  BRA `(.L_x_14344) ;  /* 0xffffffc8004c7947 */ /* 0x000fec000383ffff */
.L_x_14223:
[----:B0-----:R0:W1:Y:S02]  /*1d670*/  SYNCS.PHASECHK.TRANS64.TRYWAIT P0, [R0+URZ+0x22820], R3 ;  /* 0x02282003000075a7 */ /* 0x001064000800017f */
[----:B-1----:R-:W-:Y:S05]  /*1d680*/  @!P0 NANOSLEEP.SYNCS 0x989680 ;  /* 0x009896800000895d */ /* 0x002fea0003900000 */
[----:B------:R-:W1:Y:S02]  /*1d690*/  @!P0 SYNCS.PHASECHK.TRANS64 P0, [R0+URZ+0x22820], R3 ;  /* 0x02282003000085a7 */ /* 0x000e64000800007f */
[----:B-1----:R-:W-:Y:S05]  /*1d6a0*/  @!P0 BRA `(.L_x_14223) ;  /* 0xfffffffc00f08947 */ /* 0x002fea000383ffff */
[----:B------:R-:W-:Y:S05]  /*1d6b0*/  BRA `(.L_x_14345) ;  /* 0xffffffcc00d07947 */ /* 0x000fea000383ffff */
.L_x_14224:
        /* <DEDUP_REMOVED lines=11> */
.L_x_14347:
[----:B------:R-:W-:Y:S05]  /*1d770*/  BSYNC B0 ;  /* 0x0000000000007941 */ /* 0x000fea0003800000 */
.L_x_14346:
[----:B------:R-:W-:Y:S05]  /*1d780*/  BRA `(.L_x_14348) ;  /* 0xffffffcc00b87947 */ /* 0x000fea000383ffff */
.L_x_14225:
[----:B------:R-:W-:Y:S01]  /*1d790*/  BSSY B0, `(.L_x_14349) ;  /* 0x0000006000007945 */ /* 0x000fe20003800000 */
[----:B------:R-:W-:-:S07]  /*1d7a0*/  IMAD.MOV.U32 R15, RZ, RZ, -0x1 ;  /* 0xffffffffff0f7424 */ /* 0x000fce00078e00ff */
[----:B01---5:R-:W-:Y:S05]  /*1d7b0*/  WARPSYNC.COLLECTIVE R15, `(.L_x_14350) ;  /* 0x000000000f0c7348 */ /* 0x023fea0003c00000 */
[----:B------:R-:W-:Y:S02]  /*1d7c0*/  ELECT P6, UR62, PT ;  /* 0x00000000003e782f */ /* 0x000fe400038c0000 */
[----:B------:R-:W-:Y:S01]  /*1d7d0*/  MOV R14, UR62 ;  /* 0x0000003e000e7c02 */ /* 0x000fe20008000f00 */
[----:B01---5:R-:W-:Y:S10]  /*1d7e0*/  ENDCOLLECTIVE ;  /* 0x000000000000791b */ /* 0x023ff40003800000 */
.L_x_14350:
[----:B------:R-:W-:Y:S05]  /*1d7f0*/  BSYNC B0 ;  /* 0x0000000000007941 */ /* 0x000fea0003800000 */
.L_x_14349:
[----:B------:R-:W-:Y:S05]  /*1d800*/  BRA `(.L_x_14351) ;  /* 0xffffffcc00ac7947 */ /* 0x000fea000383ffff */
.L_x_14227:
[----:B0-----:R0:W1:Y:S02]  /*1d810*/  SYNCS.PHASECHK.TRANS64.TRYWAIT P0, [R6+URZ], R5 ;  /* 0x00000005060075a7 */ /* 0x001064000800017f */
[----:B-1----:R-:W-:Y:S05]  /*1d820*/  @!P0 NANOSLEEP.SYNCS 0x989680 ;  /* 0x009896800000895d */ /* 0x002fea0003900000 */
[----:B------:R-:W1:Y:S02]  /*1d830*/  @!P0 SYNCS.PHASECHK.TRANS64 P0, [R6+URZ], R5 ;  /* 0x00000005060085a7 */ /* 0x000e64000800007f */
[----:B-1----:R-:W-:Y:S05]  /*1d840*/  @!P0 BRA `(.L_x_14227) ;  /* 0xfffffffc00f08947 */ /* 0x002fea000383ffff */
[----:B------:R-:W-:Y:S05]  /*1d850*/  BRA `(.L_x_14352) ;  /* 0xffffffcc00e87947 */ /* 0x000fea000383ffff */
.L_x_14228:
[----:B-1----:R1:W2:Y:S02]  /*1d860*/  SYNCS.PHASECHK.TRANS64.TRYWAIT P0, [R7+URZ], R2 ;  /* 0x00000002070075a7 */ /* 0x0022a4000800017f */
[----:B--2---:R-:W-:Y:S05]  /*1d870*/  @!P0 NANOSLEEP.SYNCS 0x989680 ;  /* 0x009896800000895d */ /* 0x004fea0003900000 */
[----:B------:R-:W2:Y:S02]  /*1d880*/  @!P0 SYNCS.PHASECHK.TRANS64 P0, [R7+URZ], R2 ;  /* 0x00000002070085a7 */ /* 0x000ea4000800007f */
[----:B--2---:R-:W-:Y:S05]  /*1d890*/  @!P0 BRA `(.L_x_14228) ;  /* 0xfffffffc00f08947 */ /* 0x004fea000383ffff */
[----:B------:R-:W-:Y:S05]  /*1d8a0*/  BRA `(.L_x_14353) ;  /* 0xffffffcc00dc7947 */ /* 0x000fea000383ffff */
.L_x_14230:
[----:B--2---:R2:W3:Y:S02]  /*1d8b0*/  SYNCS.PHASECHK.TRANS64.TRYWAIT P0, [R4+URZ], R5 ;  /* 0x00000005040075a7 */ /* 0x0044e4000800017f */
[----:B---3--:R-:W-:Y:S05]  /*1d8c0*/  @!P0 NANOSLEEP.SYNCS 0x989680 ;  /* 0x009896800000895d */ /* 0x008fea0003900000 */
[----:B------:R-:W3:Y:S02]  /*1d8d0*/  @!P0 SYNCS.PHASECHK.TRANS64 P0, [R4+URZ], R5 ;  /* 0x00000005040085a7 */ /* 0x000ee4000800007f */
[----:B---3--:R-:W-:Y:S05]  /*1d8e0*/  @!P0 BRA `(.L_x_14230) ;  /* 0xfffffffc00f08947 */ /* 0x008fea000383ffff */
[----:B------:R-:W-:Y:S05]  /*1d8f0*/  BRA `(.L_x_14354) ;  /* 0xffffffcc00e47947 */ /* 0x000fea000383ffff */
.L_x_14355:
        /* <DEDUP_REMOVED lines=16> */
.L_x_15152:


//--------------------- .text._ZN7cutlass13device_kernelIN5flash11enable_sm90INS1_16FlashAttnFwdSm90INS1_25CollectiveMainloopFwdSm90ILi2EN4cute5tupleIJNS5_1CILi1EEES8_S8_EEENS6_IJNS7_ILi128EEENS7_ILi96EEENS7_ILi64EEEEEELi256ENS_10bfloat16_tEfNS_4arch4Sm90ELb1ELb0ELb0ELb1ELb0ELb0ELb1ELb1ELb0ELb1ELb0ELb0EEENS1_21CollectiveEpilogueFwdINS6_IJSA_NS7_ILi256EEESB_EEES9_SE_SG_Li256ELb1ELb1ELb0ELb0EEENS1_36VarlenDynamicPersistentTileSchedulerILi128ELi96ELi256ELi128ELb0ELb1ELb1ELb1ELb1ELb1EEEEEEEEEvNT_6ParamsE --------------------------
	.section	.text._ZN7cutlass13device_kernelIN5flash11enable_sm90INS1_16FlashAttnFwdSm90INS1_25CollectiveMainloopFwdSm90ILi2EN4cute5tupleIJNS5_1CILi1EEES8_S8_EEENS6_IJNS7_ILi128EEENS7_ILi96EEENS7_ILi64EEEEEELi256ENS_10bfloat16_tEfNS_4arch4Sm90ELb1ELb0ELb0ELb1ELb0ELb0ELb1ELb1ELb0ELb1ELb0ELb0EEENS1_21CollectiveEpilogueFwdINS6_IJSA_NS7_ILi256EEESB_EEES9_SE_SG_Li256ELb1ELb1ELb0ELb0EEENS1_36VarlenDynamicPersistentTileSchedulerILi128ELi96ELi256ELi128ELb0ELb1ELb1ELb1ELb1ELb1EEEEEEEEEvNT_6ParamsE,"ax",@progbits
	.align	128
.text._ZN7cutlass13device_kernelIN5flash11enable_sm90INS1_16FlashAttnFwdSm90INS1_25CollectiveMainloopFwdSm90ILi2EN4cute5tupleIJNS5_1CILi1EEES8_S8_EEENS6_IJNS7_ILi128EEENS7_ILi96EEENS7_ILi64EEEEEELi256ENS_10bfloat16_tEfNS_4arch4Sm90ELb1ELb0ELb0ELb1ELb0ELb0ELb1ELb1ELb0ELb1ELb0ELb0EEENS1_21CollectiveEpilogueFwdINS6_IJSA_NS7_ILi256EEESB_EEES9_SE_SG_Li256ELb1ELb1ELb0ELb0EEENS1_36VarlenDynamicPersistentTileSchedulerILi128ELi96ELi256ELi128ELb0ELb1ELb1ELb1ELb1ELb1EEEEEEEEEvNT_6ParamsE:
        .type           _ZN7cutlass13device_kernelIN5flash11enable_sm90INS1_16FlashAttnFwdSm90INS1_25CollectiveMainloopFwdSm90ILi2EN4cute5tupleIJNS5_1CILi1EEES8_S8_EEENS6_IJNS7_ILi128EEENS7_ILi96EEENS7_ILi64EEEEEELi256ENS_10bfloat16_tEfNS_4arch4Sm90ELb1ELb0ELb0ELb1ELb0ELb0ELb1ELb1ELb0ELb1ELb0ELb0EEENS1_21CollectiveEpilogueFwdINS6_IJSA_NS7_ILi256EEESB_EEES9_SE_SG_Li256ELb1ELb1ELb0ELb0EEENS1_36VarlenDynamicPersistentTileSchedulerILi128ELi96ELi256ELi128ELb0ELb1ELb1ELb1ELb1ELb1EEEEEEEEEvNT_6ParamsE,@function
        .size           _ZN7cutlass13device_kernelIN5flash11enable_sm90INS1_16FlashAttnFwdSm90INS1_25CollectiveMainloopFwdSm90ILi2EN4cute5tupleIJNS5_1CILi1EEES8_S8_EEENS6_IJNS7_ILi128EEENS7_ILi96EEENS7_ILi64EEEEEELi256ENS_10bfloat16_tEfNS_4arch4Sm90ELb1ELb0ELb0ELb1ELb0ELb0ELb1ELb1ELb0ELb1ELb0ELb0EEENS1_21CollectiveEpilogueFwdINS6_IJSA_NS7_ILi256EEESB_EEES9_SE_SG_Li256ELb1ELb1ELb0ELb0EEENS1_36VarlenDynamicPersistentTileSchedulerILi128ELi96ELi256ELi128ELb0ELb1ELb1ELb1ELb1ELb1EEEEEEEEEvNT_6ParamsE,(.L_x_15153 - _ZN7cutlass13device_kernelIN5flash11enable_sm90INS1_16FlashAttnFwdSm90INS1_25CollectiveMainloopFwdSm90ILi2EN4cute5tupleIJNS5_1CILi1EEES8_S8_EEENS6_IJNS7_ILi128EEENS7_ILi96EEENS7_ILi64EEEEEELi256ENS_10bfloat16_tEfNS_4arch4Sm90ELb1ELb0ELb0ELb1ELb0ELb0ELb1ELb1ELb0ELb1ELb0ELb0EEENS1_21CollectiveEpilogueFwdINS6_IJSA_NS7_ILi256EEESB_EEES9_SE_SG_Li256ELb1ELb1ELb0ELb0EEENS1_36VarlenDynamicPersistentTileSchedulerILi128ELi96ELi256ELi128ELb0ELb1ELb1ELb1ELb1ELb1EEEEEEEEEvNT_6ParamsE)
        .other          _ZN7cutlass13device_kernelIN5flash11enable_sm90INS1_16FlashAttnFwdSm90INS1_25CollectiveMainloopFwdSm90ILi2EN4cute5tupleIJNS5_1CILi1EEES8_S8_EEENS6_IJNS7_ILi128EEENS7_ILi96EEENS7_ILi64EEEEEELi256ENS_10bfloat16_tEfNS_4arch4Sm90ELb1ELb0ELb0ELb1ELb0ELb0ELb1ELb1ELb0ELb1ELb0ELb0EEENS1_21CollectiveEpilogueFwdINS6_IJSA_NS7_ILi256EEESB_EEES9_SE_SG_Li256ELb1ELb1ELb0ELb0EEENS1_36VarlenDynamicPersistentTileSchedulerILi128ELi96ELi256ELi128ELb0ELb1ELb1ELb1ELb1ELb1EEEEEEEEEvNT_6ParamsE,@"STO_CUDA_ENTRY STV_DEFAULT"
_ZN7cutlass13device_kernelIN5flash11enable_sm90INS1_16FlashAttnFwdSm90INS1_25CollectiveMainloopFwdSm90ILi2EN4cute5tupleIJNS5_1CILi1EEES8_S8_EEENS6_IJNS7_ILi128EEENS7_ILi96EEENS7_ILi64EEEEEELi256ENS_10bfloat16_tEfNS_4arch4Sm90ELb1ELb0ELb0ELb1ELb0ELb0ELb1ELb1ELb0ELb1ELb0ELb0EEENS1_21CollectiveEpilogueFwdINS6_IJSA_NS7_ILi256EEESB_EEES9_SE_SG_Li256ELb1ELb1ELb0ELb0EEENS1_36VarlenDynamicPersistentTileSchedulerILi128ELi96ELi256ELi128ELb0ELb1ELb1ELb1ELb1ELb1EEEEEEEEEvNT_6ParamsE:
        /* <DEDUP_REMOVED lines=18> */
.L_x_14357:
[----:B------:R-:W-:Y:S05]  /*0120*/  BSYNC B0 ;  /* 0x0000000000007941 */ /* 0x000fea0003800000 */
.L_x_14356:
        /* <DEDUP_REMOVED lines=43> */
.L_x_14358:
        /* <DEDUP_REMOVED lines=22> */
.L_x_14359:
        /* <DEDUP_REMOVED lines=18> */
.L_x_14360:
        /* <DEDUP_REMOVED lines=22> */
.L_x_14361:
        /* <DEDUP_REMOVED lines=22> */
.L_x_14362:
        /* <DEDUP_REMOVED lines=9> */
.L_x_14364:
        /* <DEDUP_REMOVED lines=44> */
[----:B------:R-:W-:Y:S01]  /*0c70*/  LEA.HI R4, R4, R225, RZ, 0x5 ;  /* 0x000000e104047211 */ /* 0x000fe200078f28ff */
[----:B------:R-:W-:Y:S01]  /*0c80*/  IMAD.IADD R9, R234, 0x1, -R9 ;  /* 0x00000001ea097824 */ /* 0x000fe200078e0a09 */
[----:B------:R-:W-:Y:S02]  /*0c90*/  LOP3.LUT R11, R11, 0xfffffff8, RZ, 0xc0, !PT ;  /* 0xfffffff80b0b7812 */ /* 0x000fe400078ec0ff */
[----:B------:R-:W-:-:S02]  /*0ca0*/  LEA.HI R5, R5, R226, RZ, 0x1 ;  /* 0x000000e205057211 */ /* 0x000fc400078f08ff */
[----:B------:R-:W-:Y:S01]  /*0cb0*/  SHF.R.S32.HI R4, RZ, 0x5, R4 ;  /* 0x00000005ff047819 */ /* 0x000fe20000011404 */
[----:B------:R-:W-:Y:S01]  /*0cc0*/  IMAD.IADD R11, R8, 0x1, -R11 ;  /* 0x00000001080b7824 */ /* 0x000fe200078e0a0b */
[----:B------:R-:W-:Y:S02]  /*0cd0*/  LOP3.LUT R5, R5, 0x3fffffe, RZ, 0xc0, !PT ;  /* 0x03fffffe05057812 */ /* 0x000fe400078ec0ff */
[----:B------:R-:W-:Y:S01]  /*0ce0*/  LOP3.LUT R204, R6, 0x7ffffffc, RZ, 0xc0, !PT ;  /* 0x7ffffffc06cc7812 */ /* 0x000fe200078ec0ff */
[----:B------:R-:W-:Y:S02]  /*0cf0*/  IMAD R4, R4, 0x10, R11 ;  /* 0x0000001004047824 */ /* 0x000fe400078e020b */
[----:B------:R-:W-:Y:S02]  /*0d00*/  IMAD.IADD R5, R226, 0x1, -R5 ;  /* 0x00000001e2057824 */ /* 0x000fe400078e0a05 */
[----:B------:R-:W-:Y:S02]  /*0d10*/  IMAD.IADD R204, R225, 0x1, -R204 ;  /* 0x00000001e1cc7824 */ /* 0x000fe400078e0acc */
[----:B------:R-:W-:Y:S01]  /*0d20*/  IMAD R227, R5, 0x40, R4 ;  /* 0x0000004005e37824 */ /* 0x000fe200078e0204 */
[----:B--2---:R-:W-:-:S02]  /*0d30*/  R2UR UR4, R2 ;  /* 0x00000000020472ca */ /* 0x004fc400000e0000 */
[CC--:B------:R-:W-:Y:S02]  /*0d40*/  LEA.HI R2, R3.reuse, R234.reuse, RZ, 0x5 ;  /* 0x000000ea03027211 */ /* 0x0c0fe400078f28ff */
[----:B------:R-:W-:-:S03]  /*0d50*/  LEA.HI R3, R3, R234, RZ, 0x3 ;  /* 0x000000ea03037211 */ /* 0x000fc600078f18ff */
[----:B------:R-:W-:Y:S01]  /*0d60*/  IMAD.SHL.U32 R2, R2, 0x20, RZ ;  /* 0x0000002002027824 */ /* 0x000fe200078e00ff */
[----:B------:R-:W-:Y:S02]  /*0d70*/  LOP3.LUT R219, R3, 0xfffffff8, RZ, 0xc0, !PT ;  /* 0xfffffff803db7812 */ /* 0x000fe400078ec0ff */
[----:B------:R-:W-:Y:S02]  /*0d80*/  SHF.R.S32.HI R223, RZ, 0x3, R3 ;  /* 0x00000003ffdf7819 */ /* 0x000fe40000011403 */
[----:B------:R-:W-:Y:S01]  /*0d90*/  LOP3.LUT R2, R2, 0xfffffc00, RZ, 0xc0, !PT ;  /* 0xfffffc0002027812 */ /* 0x000fe200078ec0ff */
[----:B------:R-:W-:Y:S01]  /*0da0*/  IMAD.IADD R219, R234, 0x1, -R219 ;  /* 0x00000001eadb7824 */ /* 0x000fe200078e0adb */
[----:B------:R-:W-:-:S03]  /*0db0*/  ULOP3.LUT UR4, UR4, 0x1, URZ, 0xfc, !UPT ;  /* 0x0000000104047892 */ /* 0x000fc6000f8efc3f */
[----:B------:R-:W-:Y:S01]  /*0dc0*/  IMAD R7, R7, 0x40, R2 ;  /* 0x0000004007077824 */ /* 0x000fe200078e0202 */
[----:B------:R-:W-:Y:S01]  /*0dd0*/  LEA.HI R2, R9, R9, RZ, 0x1 ;  /* 0x0000000909027211 */ /* 0x000fe200078f08ff */
[----:B------:R-:W-:Y:S02]  /*0de0*/  IMAD.SHL.U32 R200, R219, 0x8, RZ ;  /* 0x00000008dbc87824 */ /* 0x000fe400078e00ff */
[----:B------:R-:W-:Y:S01]  /*0df0*/  IMAD.U32 R229, RZ, RZ, UR4 ;  /* 0x00000004ffe57e24 */ /* 0x000fe2000f8e00ff */
[----:B------:R-:W-:Y:S01]  /*0e00*/  LOP3.LUT R2, R2, 0x1ffffffe, RZ, 0xc0, !PT ;  /* 0x1ffffffe02027812 */ /* 0x000fe200078ec0ff */
[C---:B------:R-:W-:Y:S01]  /*0e10*/  VIADD R206, R200.reuse, 0x40 ;  /* 0x00000040c8ce7836 */ /* 0x040fe20000000000 */
[----:B------:R-:W-:Y:S01]  /*0e20*/  UMOV UR4, URZ ;  /* 0x0000003f00047c82 */ /* 0x000fe20008000000 */
        /* <DEDUP_REMOVED lines=9> */
[----:B------:R-:W-:Y:S02]  /*0ec0*/  IMAD R203, R2, 0x8, R227 ;  /* 0x0000000802cb7824 */ /* 0x000fe400078e02e3 */
[----:B------:R-:W-:-:S07]  /*0ed0*/  IMAD.U32 R224, RZ, RZ, UR4 ;  /* 0x00000004ffe07e24 */ /* 0x000fce000f8e00ff */
.L_x_14419:
[----:B0-23--:R-:W0:Y:S01]  /*0ee0*/  LDC.64 R2, c[0x0][0xd88] ;  /* 0x00036200ff027b82 */ /* 0x00de220000000a00 */
[----:B------:R-:W-:Y:S01]  /*0ef0*/  ULDC.64 UR8, c[0x0][0xb20] ;  /* 0x0002c80000087ab9 */ /* 0x000fe20000000a00 */
[----:B------:R-:W-:Y:S01]  /*0f00*/  ULDC.64 UR10, c[0x0][0xb10] ;  /* 0x0002c400000a7ab9 */ /* 0x000fe20000000a00 */
[----:B0-----:R-:W-:-:S06]  /*0f10*/  IMAD.WIDE R2, R7, 0x4, R2 ;  /* 0x0000000407027825 */ /* 0x001fcc00078e0202 */
[----:B------:R-:W2:Y:S01]  /*0f20*/  LDG.E R2, desc[UR38][R2.64] ;  /* 0x0000002602027981 */ /* 0x000ea2000c1e1900 */
[----:B------:R-:W-:Y:S01]  /*0f30*/  UISETP.NE.U32.AND UP0, UPT, UR8, URZ, UPT ;  /* 0x0000003f0800728c */ /* 0x000fe2000bf05070 */
[----:B------:R-:W-:Y:S01]  /*0f40*/  IMAD.MOV.U32 R7, RZ, RZ, RZ ;  /* 0x000000ffff077224 */ /* 0x000fe200078e00ff */
[----:B------:R-:W-:Y:S02]  /*0f50*/  UISETP.NE.U32.AND UP1, UPT, UR10, URZ, UPT ;  /* 0x0000003f0a00728c */ /* 0x000fe4000bf25070 */
[----:B------:R-:W-:Y:S02]  /*0f60*/  UISETP.NE.AND.EX UP0, UPT, UR9, URZ, UPT, UP0 ;  /* 0x0000003f0900728c */ /* 0x000fe4000bf05300 */
[----:B------:R-:W-:-:S04]  /*0f70*/  UISETP.NE.AND.EX UP1, UPT, UR11, URZ, UPT, UP1 ;  /* 0x0000003f0b00728c */ /* 0x000fc8000bf25310 */
[----:B------:R-:W-:Y:S02]  /*0f80*/  PLOP3.LUT P0, PT, PT, PT, UP0, 0x80, 0x0 ;  /* 0x000000000000781c */ /* 0x000fe40003f0f008 */
[----:B------:R-:W-:Y:S02]  /*0f90*/  PLOP3.LUT P2, PT, PT, PT, UP1, 0x80, 0x0 ;  /* 0x000000000000781c */ /* 0x000fe40003f4f018 */
[----:B--2---:R-:W-:-:S13]  /*0fa0*/  R2UR UR4, R2 ;  /* 0x00000000020472ca */ /* 0x004fda00000e0000 */
[----:B------:R-:W-:Y:S02]  /*0fb0*/  USHF.R.S32.HI UR7, URZ, 0x1f, UR4 ;  /* 0x0000001f3f077899 */ /* 0x000fe40008011404 */
[----:B------:R-:W-:Y:S01]  /*0fc0*/  IMAD.U32 R220, RZ, RZ, UR4 ;  /* 0x00000004ffdc7e24 */ /* 0x000fe2000f8e00ff */
[----:B------:R-:W-:-:S04]  /*0fd0*/  @UP0 ULEA UR8, UP2, UR4, UR8, 0x2 ;  /* 0x0000000804080291 */ /* 0x000fc8000f84103f */
[----:B------:R-:W-:Y:S02]  /*0fe0*/  @UP0 ULEA.HI.X UR9, UR4, UR9, UR7, 0x2, UP2 ;  /* 0x0000000904090291 */ /* 0x000fe400090f1407 */
[----:B------:R-:W-:Y:S01]  /*0ff0*/  IMAD.U32 R222, RZ, RZ, UR7 ;  /* 0x00000007ffde7e24 */ /* 0x000fe2000f8e00ff */
[----:B------:R-:W-:Y:S01]  /*1000*/  @UP1 ULEA UR10, UP0, UR4, UR10, 0x2 ;  /* 0x0000000a040a1291 */ /* 0x000fe2000f80103f */
[----:B------:R-:W-:-:S03]  /*1010*/  IMAD.U32 R2, RZ, RZ, UR8 ;  /* 0x00000008ff027e24 */ /* 0x000fc6000f8e00ff */
[----:B------:R-:W-:Y:S01]  /*1020*/  @UP1 ULEA.HI.X UR11, UR4, UR11, UR7, 0x2, UP0 ;  /* 0x0000000b040b1291 */ /* 0x000fe200080f1407 */
[----:B------:R-:W-:Y:S01]  /*1030*/  IMAD.U32 R3, RZ, RZ, UR9 ;  /* 0x00000009ff037e24 */ /* 0x000fe2000f8e00ff */
[----:B------:R-:W-:Y:S01]  /*1040*/  ULDC.64 UR8, c[0x0][0x418] ;  /* 0x0001060000087ab9 */ /* 0x000fe20000000a00 */
[----:B------:R-:W-:Y:S01]  /*1050*/  ULDC UR4, c[0x0][0x288] ;  /* 0x0000a20000047ab9 */ /* 0x000fe20000000800 */
[----:B------:R-:W-:Y:S01]  /*1060*/  IMAD.U32 R4, RZ, RZ, UR10 ;  /* 0x0000000aff047e24 */ /* 0x000fe2000f8e00ff */
[----:B------:R-:W-:Y:S01]  /*1070*/  ULDC UR7, c[0x0][0x2f0] ;  /* 0x0000bc0000077ab9 */ /* 0x000fe20000000800 */
[----:B------:R-:W-:Y:S01]  /*1080*/  IMAD.U32 R201, RZ, RZ, UR4 ;  /* 0x00000004ffc97e24 */ /* 0x000fe2000f8e00ff */
[----:B------:R0:W5:Y:S01]  /*1090*/  @P0 LDG.E R7, desc[UR38][R2.64] ;  /* 0x0000002602070981 */ /* 0x000162000c1e1900 */
[----:B------:R-:W-:Y:S01]  /*10a0*/  IMAD.U32 R5, RZ, RZ, UR11 ;  /* 0x0000000bff057e24 */ /* 0x000fe2000f8e00ff */
[----:B------:R-:W-:Y:S01]  /*10b0*/  UISETP.NE.U32.AND UP0, UPT, UR8, URZ, UPT ;  /* 0x0000003f0800728c */ /* 0x000fe2000bf05070 */
[----:B------:R-:W-:-:S03]  /*10c0*/  ULDC UR4, c[0x0][0x424] ;  /* 0x0001090000047ab9 */ /* 0x000fc60000000800 */
[----:B------:R0:W5:Y:S01]  /*10d0*/  @P2 LDG.E R201, desc[UR38][R4.64] ;  /* 0x0000002604c92981 */ /* 0x000162000c1e1900 */
[----:B------:R-:W-:Y:S01]  /*10e0*/  UISETP.NE.AND.EX UP0, UPT, UR9, URZ, UPT, UP0 ;  /* 0x0000003f0900728c */ /* 0x000fe2000bf05300 */
[----:B------:R-:W-:Y:S02]  /*10f0*/  IMAD.U32 R221, RZ, RZ, UR6 ;  /* 0x00000006ffdd7e24 */ /* 0x000fe4000f8e00ff */
[----:B------:R-:W-:Y:S01]  /*1100*/  ULDC.64 UR8, c[0x0][0xb18] ;  /* 0x0002c60000087ab9 */ /* 0x000fe20000000a00 */
[----:B------:R-:W-:Y:S01]  /*1110*/  USEL UR4, UR4, 0x1, UP0 ;  /* 0x0000000104047887 */ /* 0x000fe20008000000 */
[----:B------:R-:W-:-:S03]  /*1120*/  ISETP.NE.U32.AND P1, PT, RZ, UR8, PT ;  /* 0x00000008ff007c0c */ /* 0x000fc6000bf25070 */
[----:B------:R-:W-:Y:S01]  /*1130*/  UIMAD UR4, UR4, UR7, URZ ;  /* 0x00000007040472a4 */ /* 0x000fe2000f8e023f */
[----:B------:R-:W-:Y:S01]  /*1140*/  ISETP.NE.AND.EX P1, PT, RZ, UR9, PT, P1 ;  /* 0x00000009ff007c0c */ /* 0x000fe2000bf25310 */
[----:B01--4-:R-:W-:-:S12]  /*1150*/  @P2 BRA `(.L_x_14365) ;  /* 0x0000000000302947 */ /* 0x013fd80003800000 */
[----:B------:R-:W-:Y:S02]  /*1160*/  ULDC.64 UR6, c[0x0][0xaf8] ;  /* 0x0002be0000067ab9 */ /* 0x000fe40000000a00 */
[----:B------:R-:W-:-:S04]  /*1170*/  ISETP.NE.U32.AND P0, PT, RZ, UR6, PT ;  /* 0x00000006ff007c0c */ /* 0x000fc8000bf05070 */
[----:B------:R-:W-:-:S13]  /*1180*/  ISETP.NE.AND.EX P0, PT, RZ, UR7, PT, P0 ;  /* 0x00000007ff007c0c */ /* 0x000fda000bf05300 */
[----:B------:R-:W-:Y:S05]  /*1190*/  @!P0 BRA `(.L_x_14365) ;  /* 0x0000000000208947 */ /* 0x000fea0003800000 */
[----:B------:R-:W-:Y:S01]  /*11a0*/  R2UR UR10, R220 ;  /* 0x00000000dc0a72ca */ /* 0x000fe200000e0000 */
[----:B------:R-:W-:-:S12]  /*11b0*/  ULDC.64 UR6, c[0x0][0xaf8] ;  /* 0x0002be0000067ab9 */ /* 0x000fd80000000a00 */
[----:B------:R-:W-:-:S06]  /*11c0*/  UIMAD.WIDE UR6, UR10, 0x4, UR6 ;  /* 0x000000040a0678a5 */ /* 0x000fcc000f8e0206 */
[----:B------:R-:W-:Y:S02]  /*11d0*/  IMAD.U32 R2, RZ, RZ, UR6 ;  /* 0x00000006ff027e24 */ /* 0x000fe4000f8e00ff */
[----:B------:R-:W-:-:S05]  /*11e0*/  IMAD.U32 R3, RZ, RZ, UR7 ;  /* 0x00000007ff037e24 */ /* 0x000fca000f8e00ff */
[----:B-----5:R-:W2:Y:S04]  /*11f0*/  LDG.E R201, desc[UR38][R2.64] ;  /* 0x0000002602c97981 */ /* 0x020ea8000c1e1900 */
[----:B------:R-:W2:Y:S02]  /*1200*/  LDG.E R0, desc[UR38][R2.64+0x4] ;  /* 0x0000042602007981 */ /* 0x000ea4000c1e1900 */
[----:B--2---:R-:W-:-:S07]  /*1210*/  IMAD.IADD R201, R0, 0x1, -R201 ;  /* 0x0000000100c97824 */ /* 0x004fce00078e0ac9 */
.L_x_14365:
[----:B------:R-:W-:Y:S01]  /*1220*/  IMAD.U32 R202, RZ, RZ, UR4 ;  /* 0x00000004ffca7e24 */ /* 0x000fe2000f8e00ff */
[----:B------:R-:W-:Y:S06]  /*1230*/  @!P1 BRA `(.L_x_14366) ;  /* 0x0000000000209947 */ /* 0x000fec0003800000 */
[----:B------:R-:W-:Y:S02]  /*1240*/  R2UR UR6, R220 ;  /* 0x00000000dc0672ca */ /* 0x000fe400000e0000 */
[----:B------:R-:W-:-:S11]  /*1250*/  R2UR UR7, R222 ;  /* 0x00000000de0772ca */ /* 0x000fd600000e0000 */
[----:B------:R-:W-:-:S04]  /*1260*/  ULEA UR4, UP0, UR6, UR8, 0x2 ;  /* 0x0000000806047291 */ /* 0x000fc8000f80103f */
[----:B------:R-:W-:Y:S02]  /*1270*/  ULEA.HI.X UR6, UR6, UR9, UR7, 0x2, UP0 ;  /* 0x0000000906067291 */ /* 0x000fe400080f1407 */
[----:B------:R-:W-:-:S04]  /*1280*/  IMAD.U32 R2, RZ, RZ, UR4 ;  /* 0x00000004ff027e24 */ /* 0x000fc8000f8e00ff */
[----:B------:R-:W-:-:S05]  /*1290*/  IMAD.U32 R3, RZ, RZ, UR6 ;  /* 0x00000006ff037e24 */ /* 0x000fca000f8e00ff */
[----:B------:R0:W5:Y:S01]  /*12a0*/  LDG.E R202, desc[UR38][R2.64] ;  /* 0x0000002602ca7981 */ /* 0x000162000c1e1900 */
[----:B------:R-:W-:Y:S05]  /*12b0*/  BRA `(.L_x_14367) ;  /* 0x0000000000307947 */ /* 0x000fea0003800000 */
.L_x_14366:
        /* <DEDUP_REMOVED lines=9> */
[----:B------:R-:W2:Y:S04]  /*1350*/  LDG.E R202, desc[UR38][R2.64] ;  /* 0x0000002602ca7981 */ /* 0x000ea8000c1e1900 */
[----:B------:R-:W2:Y:S02]  /*1360*/  LDG.E R5, desc[UR38][R2.64+0x4] ;  /* 0x0000042602057981 */ /* 0x000ea4000c1e1900 */
[----:B--2---:R-:W-:-:S07]  /*1370*/  IMAD.IADD R202, R5, 0x1, -R202 ;  /* 0x0000000105ca7824 */ /* 0x004fce00078e0aca */
.L_x_14367:
[----:B------:R-:W1:Y:S01]  /*1380*/  LDC R0, c[0x0][0x448] ;  /* 0x00011200ff007b82 */ /* 0x000e620000000800 */
[----:B------:R-:W-:Y:S01]  /*1390*/  USHF.L.U32 UR60, UR5, 0x7, URZ ;  /* 0x00000007053c7899 */ /* 0x000fe2000800063f */
[----:B-----5:R-:W-:Y:S01]  /*13a0*/  IMAD.IADD R202, R202, 0x1, -R7 ;  /* 0x00000001caca7824 */ /* 0x020fe200078e0a07 */
[----:B------:R-:W-:Y:S01]  /*13b0*/  CS2R R148, SRZ ;  /* 0x0000000000947805 */ /* 0x000fe2000001ff00 */
[----:B------:R-:W-:Y:S01]  /*13c0*/  IMAD.MOV.U32 R150, RZ, RZ, RZ ;  /* 0x000000ffff967224 */ /* 0x000fe200078e00ff */
[----:B------:R-:W-:Y:S01]  /*13d0*/  UIADD3 UR4, UR60, 0x7f, URZ ;  /* 0x0000007f3c047890 */ /* 0x000fe2000fffe03f */
[----:B------:R-:W-:Y:S02]  /*13e0*/  CS2R R146, SRZ ;  /* 0x0000000000927805 */ /* 0x000fe4000001ff00 */
[----:B0-----:R-:W-:Y:S02]  /*13f0*/  IADD3 R3, R202, 0x60, -R201 ;  /* 0x00000060ca037810 */ /* 0x001fe40007ffe8c9 */
        /* <DEDUP_REMOVED lines=16> */
[----:B-1----:R-:W-:Y:S01]  /*1500*/  ISETP.NE.AND P0, PT, R0, 0x1, PT ;  /* 0x000000010000780c */ /* 0x002fe20003f05270 */
[----:B------:R-:W-:Y:S01]  /*1510*/  IMAD.U32 R0, RZ, RZ, UR4 ;  /* 0x00000004ff007e24 */ /* 0x000fe2000f8e00ff */
        /* <DEDUP_REMOVED lines=10> */
[----:B------:R-:W-:Y:S01]  /*15c0*/  CS2R R86, SRZ ;  /* 0x0000000000567805 */ /* 0x000fe2000001ff00 */
[----:B------:R-:W0:Y:S01]  /*15d0*/  @P0 LDC R2, c[0x0][0x44c] ;  /* 0x00011300ff020b82 */ /* 0x000e220000000800 */
[----:B------:R-:W-:Y:S02]  /*15e0*/  CS2R R78, SRZ ;  /* 0x00000000004e7805 */ /* 0x000fe4000001ff00 */
[----:B------:R-:W-:Y:S02]  /*15f0*/  CS2R R92, SRZ ;  /* 0x00000000005c7805 */ /* 0x000fe4000001ff00 */
[----:B------:R-:W-:Y:S02]  /*1600*/  CS2R R90, SRZ ;  /* 0x00000000005a7805 */ /* 0x000fe4000001ff00 */
        /* <DEDUP_REMOVED lines=29> */
[----:B------:R-:W-:Y:S01]  /*17e0*/  VIADD R2, R202, 0x5f ;  /* 0x0000005fca027836 */ /* 0x000fe20000000000 */
[----:B------:R-:W-:Y:S02]  /*17f0*/  PLOP3.LUT P0, PT, PT, PT, PT, 0x80, 0x0 ;  /* 0x000000000000781c */ /* 0x000fe40003f0f070 */
[----:B------:R-:W-:Y:S02]  /*1800*/  CS2R R36, SRZ ;  /* 0x0000000000247805 */ /* 0x000fe4000001ff00 */
[----:B------:R-:W-:Y:S01]  /*1810*/  CS2R R32, SRZ ;  /* 0x0000000000207805 */ /* 0x000fe2000001ff00 */
[----:B------:R-:W-:Y:S01]  /*1820*/  IMAD.IADD R0, R3, 0x1, R0 ;  /* 0x0000000103007824 */ /* 0x000fe200078e0200 */
[----:B------:R-:W-:Y:S01]  /*1830*/  CS2R R26, SRZ ;  /* 0x00000000001a7805 */ /* 0x000fe2000001ff00 */
[----:B------:R-:W-:Y:S01]  /*1840*/  IMAD.HI R2, R2, 0x2aaaaaab, RZ ;  /* 0x2aaaaaab02027827 */ /* 0x000fe200078e02ff */
[----:B------:R-:W-:-:S02]  /*1850*/  CS2R R28, SRZ ;  /* 0x00000000001c7805 */ /* 0x000fc4000001ff00 */
[----:B------:R-:W-:Y:S01]  /*1860*/  CS2R R24, SRZ ;  /* 0x0000000000187805 */ /* 0x000fe2000001ff00 */
[----:B------:R-:W-:Y:S01]  /*1870*/  IMAD.HI R0, R0, 0x2aaaaaab, RZ ;  /* 0x2aaaaaab00007827 */ /* 0x000fe200078e02ff */
[----:B------:R-:W-:-:S03]  /*1880*/  SHF.R.U32.HI R3, RZ, 0x1f, R2 ;  /* 0x0000001fff037819 */ /* 0x000fc60000011602 */
[----:B------:R-:W-:Y:S01]  /*1890*/  IMAD.MOV.U32 R10, RZ, RZ, RZ ;  /* 0x000000ffff0a7224 */ /* 0x000fe200078e00ff */
[----:B------:R-:W-:Y:S01]  /*18a0*/  SHF.R.U32.HI R5, RZ, 0x1f, R0 ;  /* 0x0000001fff057819 */ /* 0x000fe20000011600 */
[----:B------:R-:W-:Y:S01]  /*18b0*/  IMAD.MOV.U32 R12, RZ, RZ, RZ ;  /* 0x000000ffff0c7224 */ /* 0x000fe200078e00ff */
[----:B------:R-:W-:Y:S02]  /*18c0*/  LEA.HI.SX32 R156, R2, R3, 0x1c ;  /* 0x00000003029c7211 */ /* 0x000fe400078fe2ff */
[----:B------:R-:W-:Y:S02]  /*18d0*/  CS2R R2, SRZ ;  /* 0x0000000000027805 */ /* 0x000fe4000001ff00 */
[----:B------:R-:W-:Y:S01]  /*18e0*/  LEA.HI.SX32 R5, R0, R5, 0x1c ;  /* 0x0000000500057211 */ /* 0x000fe200078fe2ff */
[----:B------:R-:W-:-:S03]  /*18f0*/  IMAD.MOV.U32 R0, RZ, RZ, RZ ;  /* 0x000000ffff007224 */ /* 0x000fc600078e00ff */
[----:B------:R-:W-:-:S04]  /*1900*/  VIMNMX R156, R156, R5, PT ;  /* 0x000000059c9c7248 */ /* 0x000fc80003fe0100 */
        /* <DEDUP_REMOVED lines=41> */
.L_x_14369:
        /* <DEDUP_REMOVED lines=14> */
.L_x_14550:
[----:B------:R-:W-:Y:S05]  /*1c80*/  WARPSYNC.ALL ;  /* 0x0000000000007948 */ /* 0x000fea0003800000 */
[----:B------:R-:W-:Y:S01]  /*1c90*/  R2UR UR4, R229 ;  /* 0x00000000e50472ca */ /* 0x000fe200000e0000 */
[----:B------:R1:W-:-:S12]  /*1ca0*/  BAR.SYNC.DEFER_BLOCKING R213, 0x100 ;  /* 0x000400d50000751d */ /* 0x0003d80000010000 */
[----:B------:R-:W-:-:S05]  /*1cb0*/  IMAD.U32 R0, RZ, RZ, UR4 ;  /* 0x00000004ff007e24 */ /* 0x000fca000f8e00ff */
[----:B------:R-:W-:-:S13]  /*1cc0*/  ISETP.NE.AND P0, PT, R0, 0x3, PT ;  /* 0x000000030000780c */ /* 0x000fda0003f05270 */
[----:B-1----:R-:W-:Y:S05]  /*1cd0*/  @!P0 BRA `(.L_x_14371) ;  /* 0x0000000000048947 */ /* 0x002fea0003800000 */
[----:B------:R-:W-:Y:S01]  /*1ce0*/  BPT.TRAP 0x1 ;  /* 0x000000040000795c */ /* 0x000fe20000300000 */
.L_x_14371:
[----:B------:R-:W-:Y:S02]  /*1cf0*/  IMAD.U32 R3, RZ, RZ, UR37 ;  /* 0x00000025ff037e24 */ /* 0x000fe4000f8e00ff */
[----:B------:R-:W-:-:S03]  /*1d00*/  IMAD.U32 R0, RZ, RZ, UR36 ;  /* 0x00000024ff007e24 */ /* 0x000fc6000f8e00ff */
[----:B------:R-:W-:Y:S01]  /*1d10*/  SHF.L.U32 R3, R3, 0x1f, RZ ;  /* 0x0000001f03037819 */ /* 0x000fe200000006ff */
[----:B------:R-:W-:-:S04]  /*1d20*/  IMAD R0, R0, 0x8, R5 ;  /* 0x0000000800007824 */ /* 0x000fc800078e0205 */
[----:B------:R1:W2:Y:S01]  /*1d30*/  SYNCS.PHASECHK.TRANS64.TRYWAIT P1, [R0+URZ+0x32430], R3 ;  /* 0x03243003000075a7 */ /* 0x0002a2000802017f */
[----:B------:R-:W-:Y:S05]  /*1d40*/  @!P0 BRA `(.L_x_14372) ;  /* 0x0000000000048947 */ /* 0x000fea0003800000 */
[----:B------:R-:W-:Y:S01]  /*1d50*/  BPT.TRAP 0x1 ;  /* 0x000000040000795c */ /* 0x000fe20000300000 */
.L_x_14372:
[----:B--2---:R-:W-:Y:S05]  /*1d60*/  @P1 BRA `(.L_x_14373) ;  /* 0x0000000000081947 */ /* 0x004fea0003800000 */
[----:B------:R-:W2:Y:S02]  /*1d70*/  SYNCS.PHASECHK.TRANS64.TRYWAIT P1, [R0+URZ+0x32430], R3 ;  /* 0x03243003000075a7 */ /* 0x000ea4000802017f */
[----:B--2---:R-:W-:Y:S05]  /*1d80*/  @!P1 BRA `(.L_x_14374) ;  /* 0x0000011c00109947 */ /* 0x004fea0003800000 */
.L_x_14373:
        /* <DEDUP_REMOVED lines=48> */
.L_x_14551:
[----:B------:R-:W-:Y:S05]  /*2090*/  @!P0 BRA `(.L_x_14376) ;  /* 0x0000000000048947 */ /* 0x000fea0003800000 */
[----:B------:R-:W-:Y:S01]  /*20a0*/  BPT.TRAP 0x1 ;  /* 0x000000040000795c */ /* 0x000fe20000300000 */
.L_x_14376:
[----:B------:R4:W0:Y:S01]  /*20b0*/  SYNCS.PHASECHK.TRANS64.TRYWAIT P1, [R0+URZ+0x32450], R3 ;  /* 0x03245003000075a7 */ /* 0x000822000802017f */
[----:B------:R-:W-:Y:S05]  /*20c0*/  @!P0 BRA `(.L_x_14377) ;  /* 0x0000000000048947 */ /* 0x000fea0003800000 */
[----:B------:R-:W-:Y:S01]  /*20d0*/  BPT.TRAP 0x1 ;  /* 0x000000040000795c */ /* 0x000fe20000300000 */
.L_x_14377:
[----:B0-----:R-:W-:Y:S05]  /*20e0*/  @P1 BRA `(.L_x_14378) ;  /* 0x0000000000081947 */ /* 0x001fea0003800000 */
[----:B------:R-:W0:Y:S02]  /*20f0*/  SYNCS.PHASECHK.TRANS64.TRYWAIT P1, [R0+URZ+0x32450], R3 ;  /* 0x03245003000075a7 */ /* 0x000e24000802017f */
[----:B0-----:R-:W-:Y:S05]  /*2100*/  @!P1 BRA `(.L_x_14379) ;  /* 0x0000011800589947 */ /* 0x001fea0003800000 */
.L_x_14378:
        /* <DEDUP_REMOVED lines=18> */
[----:B------:R-:W5:Y:S01]  /*2230*/  S2R R74, SR_TID.X ;  /* 0x00000000004a7919 */ /* 0x000f620000002100 */
[----:B------:R-:W-:Y:S01]  /*2240*/  UMOV UR31, 0x40000040 ;  /* 0x40000040001f7882 */ /* 0x000fe20000000000 */
[----:B------:R-:W-:Y:S01]  /*2250*/  UMOV UR33, 0x40000040 ;  /* 0x4000004000217882 */ /* 0x000fe20000000000 */
[----:B------:R-:W-:-:S02]  /*2260*/  ULOP3.LUT UR6, UR4, 0x3fff, URZ, 0xc0, !UPT ;  /* 0x00003fff04067892 */ /* 0x000fc4000f8ec03f */
[----:B------:R-:W-:Y:S02]  /*2270*/  ULOP3.LUT UR4, UR40, 0x10000, URZ, 0xfc, !UPT ;  /* 0x0001000028047892 */ /* 0x000fe4000f8efc3f */
[----:B------:R-:W-:Y:S02]  /*2280*/  ULOP3.LUT UR7, UR6, 0x10000, URZ, 0xfc, !UPT ;  /* 0x0001000006077892 */ /* 0x000fe4000f8efc3f */
[----:B------:R-:W-:Y:S02]  /*2290*/  UIADD3 UR16, UR4, 0x404, URZ ;  /* 0x0000040404107890 */ /* 0x000fe4000fffe03f */
[----:B------:R-:W-:Y:S01]  /*22a0*/  UIMAD UR5, UR36, 0xc00, UR7 ;  /* 0x00000c00240578a4 */ /* 0x000fe2000f8e0207 */
[----:B------:R-:W-:Y:S01]  /*22b0*/  UMOV UR8, UR4 ;  /* 0x0000000400087c82 */ /* 0x000fe20008000000 */
[----:B------:R-:W-:Y:S01]  /*22c0*/  UIADD3 UR20, UR4, 0x406, URZ ;  /* 0x0000040604147890 */ /* 0x000fe2000fffe03f */
[----:B------:R-:W-:Y:S01]  /*22d0*/  IMAD.U32 R10, RZ, RZ, UR8 ;  /* 0x00000008ff0a7e24 */ /* 0x000fe2000f8e00ff */
[----:B------:R-:W-:-:S03]  /*22e0*/  UIADD3 UR18, UR5, 0x304, URZ ;  /* 0x0000030405127890 */ /* 0x000fc6000fffe03f */
[----:B------:R-:W-:Y:S01]  /*22f0*/  UMOV UR10, UR5 ;  /* 0x00000005000a7c82 */ /* 0x000fe20008000000 */
[----:B------:R-:W-:Y:S01]  /*2300*/  UIADD3 UR22, UR5, 0x306, URZ ;  /* 0x0000030605167890 */ /* 0x000fe2000fffe03f */
[----:B------:R-:W-:Y:S01]  /*2310*/  HGMMA.64x96x16.F32.BF16 R24, gdesc[UR8], R24, gsb0 ;  /* 0x01600000081879f0 */ /* 0x000fe20008001818 */
[----:B------:R-:W-:Y:S01]  /*2320*/  UIADD3 UR8, UR4, 0x2, URZ ;  /* 0x0000000204087890 */ /* 0x000fe2000fffe03f */
[----:B0-----:R-:W-:Y:S01]  /*2330*/  ISETP.NE.AND P1, PT, R12, 0x1, PT ;  /* 0x000000010c00780c */ /* 0x001fe20003f25270 */
[----:B------:R-:W-:Y:S01]  /*2340*/  UIADD3 UR9, UR5, 0x2, URZ ;  /* 0x0000000205097890 */ /* 0x000fe2000fffe03f */
[----:B------:R-:W-:Y:S01]  /*2350*/  VIADD R12, R203, UR60 ;  /* 0x0000003ccb0c7c36 */ /* 0x000fe20008000000 */
[----:B------:R-:W-:Y:S01]  /*2360*/  UIADD3 UR10, UR5, 0x300, URZ ;  /* 0x00000300050a7890 */ /* 0x000fe2000fffe03f */
[----:B------:R-:W-:Y:S02]  /*2370*/  UMOV UR11, 0x40000040 ;  /* 0x40000040000b7882 */ /* 0x000fe40000000000 */
[----:B------:R-:W-:Y:S01]  /*2380*/  UMOV UR12, UR8 ;  /* 0x00000008000c7c82 */ /* 0x000fe20008000000 */
[----:B------:R-:W-:Y:S01]  /*2390*/  UIADD3 UR8, UR4, 0x4, URZ ;  /* 0x0000000404087890 */ /* 0x000fe2000fffe03f */
[----:B------:R-:W-:Y:S01]  /*23a0*/  IMAD.U32 R8, RZ, RZ, UR12 ;  /* 0x0000000cff087e24 */ /* 0x000fe2000f8e00ff */
[----:B------:R-:W-:Y:S01]  /*23b0*/  UMOV UR14, UR9 ;  /* 0x00000009000e7c82 */ /* 0x000fe20008000000 */
[----:B------:R-:W-:-:S02]  /*23c0*/  UIADD3 UR9, UR5, 0x4, URZ ;  /* 0x0000000405097890 */ /* 0x000fc4000fffe03f */
[----:B------:R-:W-:Y:S01]  /*23d0*/  UIADD3 UR24, UR4, 0x800, URZ ;  /* 0x0000080004187890 */ /* 0x000fe2000fffe03f */
[----:B------:R-:W0:Y:S01]  /*23e0*/  @P1 LDC R13, c[0x0][0x44c] ;  /* 0x00011300ff0d1b82 */ /* 0x000e220000000800 */
[----:B------:R-:W-:Y:S02]  /*23f0*/  UIADD3 UR26, UR5, 0x600, URZ ;  /* 0x00000600051a7890 */ /* 0x000fe4000fffe03f */
[----:B------:R-:W-:Y:S02]  /*2400*/  UIADD3 UR28, UR4, 0x802, URZ ;  /* 0x00000802041c7890 */ /* 0x000fe4000fffe03f */
[----:B------:R-:W-:Y:S02]  /*2410*/  UIADD3 UR30, UR5, 0x602, URZ ;  /* 0x00000602051e7890 */ /* 0x000fe4000fffe03f */
[----:B------:R-:W-:Y:S01]  /*2420*/  UIADD3 UR32, UR4, 0x804, URZ ;  /* 0x0000080404207890 */ /* 0x000fe2000fffe03f */
[----:B------:R-:W1:Y:S01]  /*2430*/  @P1 LDC R20, c[0x0][0x450] ;  /* 0x00011400ff141b82 */ /* 0x000e620000000800 */
[----:B------:R-:W-:Y:S01]  /*2440*/  UIADD3 UR34, UR5, 0x604, URZ ;  /* 0x0000060405227890 */ /* 0x000fe2000fffe03f */
        /* <DEDUP_REMOVED lines=10> */
[----:B0-----:R-:W-:Y:S01]  /*24f0*/  @P1 IMAD.HI.U32 R13, R12, R13, RZ ;  /* 0x0000000d0c0d1227 */ /* 0x001fe200078e00ff */
[----:B------:R-:W-:Y:S01]  /*2500*/  UIADD3 UR50, UR5, 0x902, URZ ;  /* 0x0000090205327890 */ /* 0x000fe2000fffe03f */
[----:B------:R-:W-:Y:S01]  /*2510*/  UMOV UR49, 0x40000040 ;  /* 0x4000004000317882 */ /* 0x000fe20000000000 */
[----:B------:R-:W-:Y:S01]  /*2520*/  UMOV UR51, 0x40000040 ;  /* 0x4000004000337882 */ /* 0x000fe20000000000 */
[----:B------:R-:W-:-:S02]  /*2530*/  UIADD3 UR52, UR4, 0xc04, URZ ;  /* 0x00000c0404347890 */ /* 0x000fc4000fffe03f */
[----:B------:R-:W-:Y:S01]  /*2540*/  UIADD3 UR54, UR5, 0x904, URZ ;  /* 0x0000090405367890 */ /* 0x000fe2000fffe03f */
[----:B-1----:R-:W-:Y:S01]  /*2550*/  @P1 SHF.R.U32.HI R12, RZ, R20, R13 ;  /* 0x00000014ff0c1219 */ /* 0x002fe2000001160d */
[----:B------:R-:W-:Y:S01]  /*2560*/  UMOV UR53, 0x40000040 ;  /* 0x4000004000357882 */ /* 0x000fe20000000000 */
[----:B------:R-:W-:Y:S01]  /*2570*/  UMOV UR55, 0x40000040 ;  /* 0x4000004000377882 */ /* 0x000fe20000000000 */
[----:B------:R-:W-:Y:S01]  /*2580*/  UMOV UR57, 0x40000040 ;  /* 0x4000004000397882 */ /* 0x000fe20000000000 */
[----:B------:R-:W-:Y:S01]  /*2590*/  UMOV UR59, 0x40000040 ;  /* 0x40000040003b7882 */ /* 0x000fe20000000000 */
[----:B------:R-:W0:Y:S01]  /*25a0*/  SHFL.IDX PT, R21, R12, RZ, 0x1c1f ;  /* 0x001c1fff0c157589 */ /* 0x000e2200000e0000 */
[----:B------:R-:W-:Y:S01]  /*25b0*/  IMAD R13, R156, -0x60, R202 ;  /* 0xffffffa09c0d7824 */ /* 0x000fe200078e02ca */
[----:B------:R-:W-:Y:S01]  /*25c0*/  ULOP3.LUT UR6, UR6, 0x3000000, URZ, 0xfc, !UPT ;  /* 0x0300000006067892 */ /* 0x000fe2000f8efc3f */
[----:B--2-4-:R-:W-:Y:S01]  /*25d0*/  IMAD.U32 R3, RZ, RZ, UR57 ;  /* 0x00000039ff037e24 */ /* 0x014fe2000f8e00ff */
[----:B------:R-:W1:Y:S01]  /*25e0*/  SHFL.IDX PT, R72, R12, 0x1, 0x1c1f ;  /* 0x003c1f000c487f89 */ /* 0x000e6200000e0000 */
[----:B------:R-:W-:-:S04]  /*25f0*/  VIADD R13, R13, 0x60 ;  /* 0x000000600d0d7836 */ /* 0x000fc80000000000 */
[----:B------:R-:W-:-:S05]  /*2600*/  IMAD R20, R204, -0x2, R13 ;  /* 0xfffffffecc147824 */ /* 0x000fca00078e020d */
[----:B------:R-:W-:-:S04]  /*2610*/  IADD3 R13, -R201, 0x1, R20 ;  /* 0x00000001c90d7810 */ /* 0x000fc80007ffe114 */
[----:B0-----:R-:W-:-:S04]  /*2620*/  VIADDMNMX R21, R21, R13, R20, PT ;  /* 0x0000000d15157246 */ /* 0x001fc80003800114 */
[C---:B------:R-:W-:Y:S02]  /*2630*/  ISETP.GT.AND P6, PT, R21.reuse, RZ, PT ;  /* 0x000000ff1500720c */ /* 0x040fe40003fc4270 */
[C---:B------:R-:W-:Y:S02]  /*2640*/  ISETP.GT.AND P5, PT, R21.reuse, 0x1, PT ;  /* 0x000000011500780c */ /* 0x040fe40003fa4270 */
[C---:B------:R-:W-:Y:S02]  /*2650*/  ISETP.GT.AND P3, PT, R21.reuse, 0x10, PT ;  /* 0x000000101500780c */ /* 0x040fe40003f64270 */
[C---:B------:R-:W-:Y:S02]  /*2660*/  ISETP.GT.AND P4, PT, R21.reuse, 0x8, PT ;  /* 0x000000081500780c */ /* 0x040fe40003f84270 */
[----:B------:R-:W-:Y:S02]  /*2670*/  ISETP.GT.AND P2, PT, R21, 0x9, PT ;  /* 0x000000091500780c */ /* 0x000fe40003f44270 */
[----:B-1----:R-:W-:Y:S01]  /*2680*/  VIADDMNMX R72, R72, R13, R20, PT ;  /* 0x0000000d48487246 */ /* 0x002fe20003800114 */
        /* <DEDUP_REMOVED lines=78> */
[----:B------:R-:W-:-:S02]  /*2b70*/  ISETP.GT.AND P5, PT, R21, 0x18, PT ;  /* 0x000000181500780c */ /* 0x000fc40003fa4270 */
[----:B------:R-:W-:Y:S02]  /*2b80*/  FSEL R157, R32, -INF , P3 ;  /* 0xff800000209d7808 */ /* 0x000fe40001800000 */
[----:B------:R-:W-:Y:S02]  /*2b90*/  FSEL R161, R33, -INF , P6 ;  /* 0xff80000021a17808 */ /* 0x000fe40003000000 */
[C---:B------:R-:W-:Y:S02]  /*2ba0*/  ISETP.GT.AND P3, PT, R21.reuse, 0x21, PT ;  /* 0x000000211500780c */ /* 0x040fe40003f64270 */
[C---:B------:R-:W-:Y:S02]  /*2bb0*/  ISETP.GT.AND P6, PT, R21.reuse, 0x28, PT ;  /* 0x000000281500780c */ /* 0x040fe40003fc4270 */
[----:B------:R-:W-:Y:S02]  /*2bc0*/  FSEL R75, R28, -INF , P4 ;  /* 0xff8000001c4b7808 */ /* 0x000fe40002000000 */
        /* <DEDUP_REMOVED lines=18> */
[----:B------:R-:W-:-:S02]  /*2cf0*/  ISETP.GT.AND P4, PT, R21, 0x41, PT ;  /* 0x000000411500780c */ /* 0x000fc40003f84270 */
[----:B------:R-:W-:Y:S02]  /*2d00*/  FSEL R160, R56, -INF , P5 ;  /* 0xff80000038a07808 */ /* 0x000fe40002800000 */
[----:B------:R-:W-:Y:S02]  /*2d10*/  FMNMX.FTZ R20, R75, R12, !PT ;  /* 0x0000000c4b147209 */ /* 0x000fe40007810000 */
[C---:B------:R-:W-:Y:S02]  /*2d20*/  ISETP.GT.AND P2, PT, R21.reuse, 0x20, PT ;  /* 0x000000201500780c */ /* 0x040fe40003f44270 */
[----:B------:R-:W-:Y:S02]  /*2d30*/  ISETP.GT.AND P5, PT, R21, 0x51, PT ;  /* 0x000000511500780c */ /* 0x000fe40003fa4270 */
[----:B------:R-:W-:Y:S02]  /*2d40*/  FSEL R173, R61, -INF , P3 ;  /* 0xff8000003dad7808 */ /* 0x000fe40001800000 */
[----:B------:R-:W-:-:S02]  /*2d50*/  FSEL R12, R64, -INF , P6 ;  /* 0xff800000400c7808 */ /* 0x000fc40003000000 */
[C---:B------:R-:W-:Y:S02]  /*2d60*/  ISETP.GT.AND P3, PT, R72.reuse, RZ, PT ;  /* 0x000000ff4800720c */ /* 0x040fe40003f64270 */
[----:B------:R-:W-:Y:S02]  /*2d70*/  ISETP.GT.AND P6, PT, R72, 0x1, PT ;  /* 0x000000014800780c */ /* 0x000fe40003fc4270 */
[----:B------:R-:W-:Y:S02]  /*2d80*/  FSEL R164, R57, -INF , P4 ;  /* 0xff80000039a47808 */ /* 0x000fe40002000000 */
[----:B------:R-:W-:Y:S02]  /*2d90*/  FSEL R158, R40, -INF , P2 ;  /* 0xff800000289e7808 */ /* 0x000fe40001000000 */
[----:B------:R-:W-:Y:S02]  /*2da0*/  ISETP.GT.AND P4, PT, R21, 0x58, PT ;  /* 0x000000581500780c */ /* 0x000fe40003f84270 */
[----:B------:R-:W-:-:S02]  /*2db0*/  FSEL R165, R65, -INF , P5 ;  /* 0xff80000041a57808 */ /* 0x000fc40002800000 */
[----:B------:R-:W-:Y:S02]  /*2dc0*/  ISETP.GT.AND P2, PT, R21, 0x31, PT ;  /* 0x000000311500780c */ /* 0x000fe40003f44270 */
[----:B------:R-:W-:Y:S02]  /*2dd0*/  ISETP.GT.AND P5, PT, R72, 0x8, PT ;  /* 0x000000084800780c */ /* 0x000fe40003fa4270 */
[----:B------:R-:W-:Y:S02]  /*2de0*/  FSEL R26, R26, -INF , P3 ;  /* 0xff8000001a1a7808 */ /* 0x000fe40001800000 */
[----:B------:R-:W-:Y:S02]  /*2df0*/  FSEL R24, R27, -INF , P6 ;  /* 0xff8000001b187808 */ /* 0x000fe40003000000 */
[----:B------:R-:W-:Y:S02]  /*2e00*/  FMNMX.FTZ R20, R29, R20, !PT ;  /* 0x000000141d147209 */ /* 0x000fe40007810000 */
[----:B------:R-:W-:-:S02]  /*2e10*/  FSEL R169, R68, -INF , P4 ;  /* 0xff80000044a97808 */ /* 0x000fc40002000000 */
[----:B------:R-:W-:Y:S02]  /*2e20*/  FSEL R163, R49, -INF , P2 ;  /* 0xff80000031a37808 */ /* 0x000fe40001000000 */
[----:B------:R-:W-:Y:S02]  /*2e30*/  ISETP.GT.AND P4, PT, R72, 0x9, PT ;  /* 0x000000094800780c */ /* 0x000fe40003f84270 */
[----:B------:R-:W-:Y:S02]  /*2e40*/  FSEL R30, R30, -INF , P5 ;  /* 0xff8000001e1e7808 */ /* 0x000fe40002800000 */
[----:B------:R-:W-:Y:S02]  /*2e50*/  FMNMX.FTZ R13, R26, R24, !PT ;  /* 0x000000181a0d7209 */ /* 0x000fe40007810000 */
[----:B------:R-:W-:Y:S02]  /*2e60*/  ISETP.GT.AND P2, PT, R21, 0x48, PT ;  /* 0x000000481500780c */ /* 0x000fe40003f44270 */
[----:B------:R-:W-:-:S02]  /*2e70*/  FMNMX.FTZ R20, R157, R20, !PT ;  /* 0x000000149d147209 */ /* 0x000fc40007810000 */
[----:B------:R-:W-:Y:S02]  /*2e80*/  ISETP.GT.AND P3, PT, R72, 0x10, PT ;  /* 0x000000104800780c */ /* 0x000fe40003f64270 */
[----:B------:R-:W-:Y:S02]  /*2e90*/  FSEL R28, R31, -INF , P4 ;  /* 0xff8000001f1c7808 */ /* 0x000fe40002000000 */
[----:B------:R-:W-:Y:S02]  /*2ea0*/  FMNMX.FTZ R13, R30, R13, !PT ;  /* 0x0000000d1e0d7209 */ /* 0x000fe40007810000 */
[----:B------:R-:W-:Y:S02]  /*2eb0*/  FSEL R168, R60, -INF , P2 ;  /* 0xff8000003ca87808 */ /* 0x000fe40001000000 */
[----:B------:R-:W-:Y:S02]  /*2ec0*/  ISETP.GT.AND P2, PT, R21, 0x59, PT ;  /* 0x000000591500780c */ /* 0x000fe40003f44270 */
        /* <DEDUP_REMOVED lines=98> */
[----:B-----5:R-:W-:Y:S01]  /*34f0*/  LOP3.LUT P2, RZ, R74, 0x7f, RZ, 0xc0, !PT ;  /* 0x0000007f4aff7812 */ /* 0x020fe2000784c0ff */
        /* <DEDUP_REMOVED lines=94> */
[----:B------:R-:W1:Y:S08]  /*3ae0*/  MUFU.EX2 R163, R163 ;  /* 0x000000a300a37308 */ /* 0x000e700000000800 */
        /* <DEDUP_REMOVED lines=39> */
[----:B------:R-:W0:Y:S03]  /*3d60*/  MUFU.EX2 R196, R196 ;  /* 0x000000c400c47308 */ /* 0x000e260000000800 */
[----:B------:R-:W-:Y:S01]  /*3d70*/  FADD.FTZ R171, R170, R171 ;  /* 0x000000abaaab7221 */ /* 0x000fe20000010000 */
        /* <DEDUP_REMOVED lines=11> */
[C---:B------:R-:W-:Y:S02]  /*3e30*/  FADD.FTZ R174, R163.reuse, R174 ;  /* 0x000000aea3ae7221 */ /* 0x040fe40000010000 */
[----:B------:R-:W-:Y:S02]  /*3e40*/  FADD.FTZ R189, R178, R189 ;  /* 0x000000bdb2bd7221 */ /* 0x000fe40000010000 */
[----:B------:R-:W-:Y:S01]  /*3e50*/  HGMMA.64x256x16.F32.BF16 R24, R152, gdesc[UR8].tnspB, R24, gsb0 ;  /* 0x43e0000898187df0 */ /* 0x000fe20008001818 */
[----:B------:R-:W-:Y:S01]  /*3e60*/  UIADD3 UR10, UR4, 0x180, URZ ;  /* 0x00000180040a7890 */ /* 0x000fe2000fffe03f */
        /* <DEDUP_REMOVED lines=48> */
[----:B-1----:R-:W-:-:S04]  /*4170*/  @P1 SHF.R.U32.HI R152, RZ, R154, R153 ;  /* 0x0000009aff981219 */ /* 0x002fc80000011699 */
[----:B------:R-:W-:-:S05]  /*4180*/  IADD3 R152, R152, R202, -R201 ;  /* 0x000000ca98987210 */ /* 0x000fca0007ffe8c9 */
        /* <DEDUP_REMOVED lines=14> */
.L_x_14389:
[----:B------:R-:W-:-:S04]  /*4270*/  UIADD3 UR36, UR36, 0x1, URZ ;  /* 0x0000000124247890 */ /* 0x000fc8000fffe03f */
[----:B------:R-:W-:-:S04]  /*4280*/  UISETP.NE.AND UP0, UPT, UR36, 0x2, UPT ;  /* 0x000000022400788c */ /* 0x000fc8000bf05270 */
[----:B------:R-:W-:Y:S02]  /*4290*/  USEL UR4, URZ, 0x1, UP0 ;  /* 0x000000013f047887 */ /* 0x000fe40008000000 */
[----:B------:R-:W-:Y:S02]  /*42a0*/  USEL UR36, UR36, URZ, UP0 ;  /* 0x0000003f24247287 */ /* 0x000fe40008000000 */
[----:B------:R-:W-:Y:S01]  /*42b0*/  ULOP3.LUT UR37, UR37, UR4, URZ, 0x3c, !UPT ;  /* 0x0000000425257292 */ /* 0x000fe2000f8e3c3f */
[----:B0-----:R-:W-:Y:S11]  /*42c0*/  @!P0 BRA `(.L_x_14381) ;  /* 0x0000000000048947 */ /* 0x001ff60003800000 */
[----:B------:R-:W-:Y:S01]  /*42d0*/  BPT.TRAP 0x1 ;  /* 0x000000040000795c */ /* 0x000fe20000300000 */
.L_x_14381:
        /* <DEDUP_REMOVED lines=9> */
.L_x_14382:
[----:B-1----:R-:W-:Y:S05]  /*4370*/  @P3 BRA `(.L_x_14383) ;  /* 0x0000000000083947 */ /* 0x002fea0003800000 */
[----:B------:R-:W1:Y:S02]  /*4380*/  SYNCS.PHASECHK.TRANS64.TRYWAIT P3, [UR4+0x32430], R13 ;  /* 0x0324300dff0075a7 */ /* 0x000e640008060144 */
[----:B-1----:R-:W-:Y:S05]  /*4390*/  @!P3 BRA `(.L_x_14384) ;  /* 0x000000f400c8b947 */ /* 0x002fea0003800000 */
.L_x_14383:
        /* <DEDUP_REMOVED lines=31> */
.L_x_14385:
[----:B------:R2:W3:Y:S01]  /*4590*/  SYNCS.PHASECHK.TRANS64.TRYWAIT P3, [UR4+0x32450], R13 ;  /* 0x0324500dff0075a7 */ /* 0x0004e20008060144 */
[----:B------:R-:W-:Y:S05]  /*45a0*/  @!P0 BRA `(.L_x_14386) ;  /* 0x0000000000048947 */ /* 0x000fea0003800000 */
[----:B------:R-:W-:Y:S01]  /*45b0*/  BPT.TRAP 0x1 ;  /* 0x000000040000795c */ /* 0x000fe20000300000 */
.L_x_14386:
[----:B---3--:R-:W-:Y:S05]  /*45c0*/  @P3 BRA `(.L_x_14387) ;  /* 0x0000000000083947 */ /* 0x008fea0003800000 */
[----:B------:R-:W3:Y:S02]  /*45d0*/  SYNCS.PHASECHK.TRANS64.TRYWAIT P3, [UR4+0x32450], R13 ;  /* 0x0324500dff0075a7 */ /* 0x000ee40008060144 */
[----:B---3--:R-:W-:Y:S05]  /*45e0*/  @!P3 BRA `(.L_x_14388) ;  /* 0x000000f4004cb947 */ /* 0x008fea0003800000 */
.L_x_14387:
        /* <DEDUP_REMOVED lines=13> */
[----:B------:R-:W-:Y:S01]  /*46c0*/  IMAD.MOV.U32 R214, RZ, RZ, -0x60 ;  /* 0xffffffa0ffd67424 */ /* 0x000fe200078e00ff */
        /* <DEDUP_REMOVED lines=10> */
[----:B------:R-:W2:Y:S01]  /*4770*/  S2R R217, SR_TID.X ;  /* 0x0000000000d97919 */ /* 0x000ea20000002100 */
[----:B------:R-:W-:Y:S01]  /*4780*/  UMOV UR27, 0x40000040 ;  /* 0x40000040001b7882 */ /* 0x000fe20000000000 */
[----:B------:R-:W-:Y:S01]  /*4790*/  UIADD3 UR30, UR5, 0x602, URZ ;  /* 0x00000602051e7890 */ /* 0x000fe2000fffe03f */
[----:B------:R-:W-:Y:S01]  /*47a0*/  UMOV UR31, 0x40000040 ;  /* 0x40000040001f7882 */ /* 0x000fe20000000000 */
[----:B------:R-:W-:Y:S01]  /*47b0*/  UIADD3 UR34, UR5, 0x604, URZ ;  /* 0x0000060405227890 */ /* 0x000fe2000fffe03f */
[----:B-1----:R-:W-:Y:S01]  /*47c0*/  @P1 IMAD.HI.U32 R20, R21, R20, RZ ;  /* 0x0000001415141227 */ /* 0x002fe200078e00ff */
        /* <DEDUP_REMOVED lines=10> */
[----:B------:R-:W-:-:S04]  /*4870*/  IMAD R13, R207, R214, 0x1 ;  /* 0x00000001cf0d7424 */ /* 0x000fc800078e02d6 */
[----:B------:R-:W0:Y:S01]  /*4880*/  SHFL.IDX PT, R20, R21, RZ, 0x1c1f ;  /* 0x001c1fff15147589 */ /* 0x000e2200000e0000 */
[----:B------:R-:W-:-:S03]  /*4890*/  IMAD R13, R204, -0x2, R13 ;  /* 0xfffffffecc0d7824 */ /* 0x000fc600078e020d */
[----:B------:R-:W1:Y:S02]  /*48a0*/  SHFL.IDX PT, R212, R21, 0x1, 0x1c1f ;  /* 0x003c1f0015d47f89 */ /* 0x000e6400000e0000 */
[----:B------:R-:W-:Y:S02]  /*48b0*/  IADD3 R13, -R201, R13, R202 ;  /* 0x0000000dc90d7210 */ /* 0x000fe40007ffe1ca */
[----:B--2---:R-:W-:-:S05]  /*48c0*/  SHF.R.U32.HI R217, RZ, 0x7, R217 ;  /* 0x00000007ffd97819 */ /* 0x004fca00000116d9 */
[----:B------:R-:W-:Y:S02]  /*48d0*/  VIADD R235, R217, 0x8 ;  /* 0x00000008d9eb7836 */ /* 0x000fe40000000000 */
[C---:B0-----:R-:W-:Y:S02]  /*48e0*/  IMAD.IADD R20, R13.reuse, 0x1, R20 ;  /* 0x000000010d147824 */ /* 0x041fe400078e0214 */
[----:B-1----:R-:W-:-:S03]  /*48f0*/  IMAD.IADD R13, R13, 0x1, R212 ;  /* 0x000000010d0d7824 */ /* 0x002fc600078e02d4 */
[C---:B------:R-:W-:Y:S02]  /*4900*/  ISETP.GT.AND P6, PT, R20.reuse, RZ, PT ;  /* 0x000000ff1400720c */ /* 0x040fe40003fc4270 */
[C---:B------:R-:W-:Y:S02]  /*4910*/  ISETP.GT.AND P5, PT, R20.reuse, 0x1, PT ;  /* 0x000000011400780c */ /* 0x040fe40003fa4270 */
[C---:B------:R-:W-:Y:S02]  /*4920*/  ISETP.GT.AND P3, PT, R20.reuse, 0x8, PT ;  /* 0x000000081400780c */ /* 0x040fe40003f64270 */
[----:B------:R-:W-:Y:S01]  /*4930*/  ISETP.GT.AND P4, PT, R20, 0x9, PT ;  /* 0x000000091400780c */ /* 0x000fe20003f84270 */
        /* <DEDUP_REMOVED lines=215> */
[----:B------:R-:W-:Y:S01]  /*56b0*/  FSEL R153, R20, RZ, P4 ;  /* 0x000000ff14997208 */ /* 0x000fe20002000000 */
[--C-:B------:R-:W-:Y:S01]  /*56c0*/  FFMA.FTZ R156, R156, UR5, -R199.reuse ;  /* 0x000000059c9c7c23 */ /* 0x100fe200080108c7 */
[----:B------:R-:W-:Y:S01]  /*56d0*/  FSEL R216, R216, RZ, P4 ;  /* 0x000000ffd8d87208 */ /* 0x000fe20002000000 */
[----:B------:R0:W-:Y:S01]  /*56e0*/  MUFU.EX2 R158, R152 ;  /* 0x00000098009e7308 */ /* 0x0001e20000000800 */
[--C-:B------:R-:W-:Y:S01]  /*56f0*/  FFMA.FTZ R157, R157, UR5, -R199.reuse ;  /* 0x000000059d9d7c23 */ /* 0x100fe200080108c7 */
[--C-:B------:R-:W-:Y:S01]  /*5700*/  FFMA.FTZ R160, R160, UR5, -R199.reuse ;  /* 0x00000005a0a07c23 */ /* 0x100fe200080108c7 */
[----:B------:R-:W-:Y:S01]  /*5710*/  FFMA.FTZ R161, R161, UR5, -R199 ;  /* 0x00000005a1a17c23 */ /* 0x000fe200080108c7 */
[--C-:B------:R-:W-:Y:S01]  /*5720*/  FFMA.FTZ R213, R154, UR5, -R216.reuse ;  /* 0x000000059ad57c23 */ /* 0x100fe200080108d8 */
[----:B------:R-:W-:Y:S01]  /*5730*/  FFMA.FTZ R154, R211, UR5, -R216 ;  /* 0x00000005d39a7c23 */ /* 0x000fe200080108d8 */
[----:B------:R-:W-:-:S02]  /*5740*/  IMAD.U32 R211, RZ, RZ, UR4 ;  /* 0x00000004ffd37e24 */ /* 0x000fc4000f8e00ff */
[--C-:B------:R-:W-:Y:S01]  /*5750*/  FFMA.FTZ R215, R21, UR5, -R216.reuse ;  /* 0x0000000515d77c23 */ /* 0x100fe200080108d8 */
[----:B------:R-:W-:Y:S01]  /*5760*/  FFMA.FTZ R214, R155, UR5, -R216 ;  /* 0x000000059bd67c23 */ /* 0x000fe200080108d8 */
[----:B0-----:R-:W-:Y:S01]  /*5770*/  FSEL R152, R13, RZ, P3 ;  /* 0x000000ff0d987208 */ /* 0x001fe20001800000 */
[----:B------:R-:W0:Y:S01]  /*5780*/  MUFU.EX2 R159, R159 ;  /* 0x0000009f009f7308 */ /* 0x000e220000000800 */
[----:B------:R-:W-:Y:S01]  /*5790*/  UIMAD UR4, UR36, 0xc00, UR6 ;  /* 0x00000c00240478a4 */ /* 0x000fe2000f8e0206 */
[--C-:B------:R-:W-:Y:S01]  /*57a0*/  FFMA.FTZ R164, R164, UR5, -R199.reuse ;  /* 0x00000005a4a47c23 */ /* 0x100fe200080108c7 */
[----:B------:R-:W-:Y:S01]  /*57b0*/  FFMA.FTZ R165, R165, UR5, -R199 ;  /* 0x00000005a5a57c23 */ /* 0x000fe200080108c7 */
[----:B------:R-:W-:Y:S01]  /*57c0*/  FADD.FTZ R21, -R152, R209 ;  /* 0x000000d198157221 */ /* 0x000fe20000010100 */
[----:B------:R-:W-:Y:S01]  /*57d0*/  FADD.FTZ R152, -R153, R210 ;  /* 0x000000d299987221 */ /* 0x000fe20000010100 */
[----:B------:R-:W-:Y:S02]  /*57e0*/  @!P2 VIADD R153, R211, 0x32440 ;  /* 0x00032440d399a836 */ /* 0x000fe40000000000 */
[--C-:B------:R-:W-:Y:S01]  /*57f0*/  FFMA.FTZ R162, R162, UR5, -R216.reuse ;  /* 0x00000005a2a27c23 */ /* 0x100fe200080108d8 */
[----:B------:R-:W-:Y:S01]  /*5800*/  FMUL.FTZ R210, R21, UR5 ;  /* 0x0000000515d27c20 */ /* 0x000fe20008410000 */
[----:B------:R-:W-:Y:S01]  /*5810*/  IADD3 R21, -R217, 0xb, RZ ;  /* 0x0000000bd9157810 */ /* 0x000fe20007ffe1ff */
[----:B------:R-:W-:Y:S01]  /*5820*/  FMUL.FTZ R217, R152, UR5 ;  /* 0x0000000598d97c20 */ /* 0x000fe20008410000 */
[----:B------:R-:W-:Y:S01]  /*5830*/  @!P2 PRMT R153, RZ, 0x654, R153 ;  /* 0x00000654ff99a816 */ /* 0x000fe20000000099 */
[----:B------:R-:W-:Y:S01]  /*5840*/  MUFU.EX2 R156, R156 ;  /* 0x0000009c009c7308 */ /* 0x000fe20000000800 */
[----:B------:R-:W-:Y:S01]  /*5850*/  UMOV UR10, UR4 ;  /* 0x00000004000a7c82 */ /* 0x000fe20008000000 */
[----:B------:R1:W-:Y:S06]  /*5860*/  BAR.ARV R21, 0x100 ;  /* 0x000400150000751d */ /* 0x0003ec0000002000 */
[----:B------:R2:W-:Y:S01]  /*5870*/  @!P2 SYNCS.ARRIVE.TRANS64.RED.A1T0 RZ, [R153+URZ], RZ ;  /* 0x000000ff99ffa9a7 */ /* 0x0005e2000810043f */
[----:B------:R-:W3:Y:S01]  /*5880*/  MUFU.EX2 R210, R210 ;  /* 0x000000d200d27308 */ /* 0x000ee20000000800 */
[----:B0-----:R-:W-:Y:S01]  /*5890*/  F2FP.BF16.F32.PACK_AB R152, R159, R158 ;  /* 0x0000009e9f98723e */ /* 0x001fe200000010ff */
        /* <DEDUP_REMOVED lines=14> */
[----:B------:R-:W4:Y:S01]  /*5980*/  MUFU.EX2 R157, R157 ;  /* 0x0000009d009d7308 */ /* 0x000f220000000800 */
        /* <DEDUP_REMOVED lines=132> */
[----:B----4-:R-:W-:Y:S01]  /*61d0*/  F2FP.BF16.F32.PACK_AB R154, R157, R156 ;  /* 0x0000009c9d9a723e */ /* 0x010fe200000010ff */
[----:B------:R-:W-:Y:S01]  /*61e0*/  MUFU.EX2 R160, R160 ;  /* 0x000000a000a07308 */ /* 0x000fe20000000800 */
[----:B--2---:R-:W-:Y:S01]  /*61f0*/  F2FP.BF16.F32.PACK_AB R153, R214, R213 ;  /* 0x000000d5d699723e */ /* 0x004fe200000010ff */
[--C-:B------:R-:W-:Y:S01]  /*6200*/  FFMA.FTZ R180, R180, UR5, -R199.reuse ;  /* 0x00000005b4b47c23 */ /* 0x100fe200080108c7 */
[----:B---3--:R-:W-:Y:S01]  /*6210*/  F2FP.BF16.F32.PACK_AB R155, R209, R215 ;  /* 0x000000d7d19b723e */ /* 0x008fe200000010ff */
        /* <DEDUP_REMOVED lines=24> */
[----:B------:R-:W-:Y:S01]  /*63a0*/  WARPGROUP.ARRIVE ;  /* 0x00000000000079c5 */ /* 0x000fe20000000000 */
[----:B------:R-:W-:Y:S01]  /*63b0*/  FFMA.FTZ R199, R212, UR5, -R216 ;  /* 0x00000005d4c77c23 */ /* 0x000fe200080108d8 */
[----:B------:R-:W-:Y:S01]  /*63c0*/  FFMA.FTZ R0, R210, R0, R158 ;  /* 0x00000000d2007223 */ /* 0x000fe2000001009e */
[----:B------:R-:W-:Y:S01]  /*63d0*/  FFMA.FTZ R213, R217, R12, R213 ;  /* 0x0000000cd9d57223 */ /* 0x000fe200000100d5 */
[----:B------:R-:W-:Y:S01]  /*63e0*/  ISETP.GT.AND P3, PT, R207, R208, PT ;  /* 0x000000d0cf00720c */ /* 0x000fe20003f64270 */
[----:B------:R-:W-:Y:S01]  /*63f0*/  @!P2 VIADD R211, R211, 0x32460 ;  /* 0x00032460d3d3a836 */ /* 0x000fe20000000000 */
[----:B------:R-:W-:Y:S01]  /*6400*/  HGMMA.64x256x16.F32.BF16 R24, R152, gdesc[UR8].tnspB, R24, gsb0 ;  /* 0x43e0000898187df0 */ /* 0x000fe20008001818 */
[----:B------:R-:W-:Y:S01]  /*6410*/  MUFU.EX2 R162, R162 ;  /* 0x000000a200a27308 */ /* 0x000fe20000000800 */
[----:B------:R-:W-:Y:S01]  /*6420*/  UIADD3 UR10, UR4, 0x80, URZ ;  /* 0x00000080040a7890 */ /* 0x000fe2000fffe03f */
[----:B------:R-:W-:Y:S01]  /*6430*/  FADD.FTZ R159, R159, R0 ;  /* 0x000000009f9f7221 */ /* 0x000fe20000010000 */
[----:B------:R-:W-:Y:S01]  /*6440*/  UMOV UR11, 0x40000040 ;  /* 0x40000040000b7882 */ /* 0x000fe20000000000 */
[----:B------:R-:W-:Y:S01]  /*6450*/  FADD.FTZ R214, R214, R213 ;  /* 0x000000d5d6d67221 */ /* 0x000fe20000010000 */
[----:B------:R-:W-:Y:S01]  /*6460*/  @!P2 PRMT R211, RZ, 0x654, R211 ;  /* 0x00000654ffd3a816 */ /* 0x000fe200000000d3 */
[----:B------:R-:W-:Y:S01]  /*6470*/  FADD.FTZ R156, R156, R159 ;  /* 0x0000009f9c9c7221 */ /* 0x000fe20000010000 */
[----:B------:R-:W-:Y:S01]  /*6480*/  VIADD R207, R207, 0xffffffff ;  /* 0xffffffffcfcf7836 */ /* 0x000fe20000000000 */
[----:B------:R-:W2:Y:S01]  /*6490*/  MUFU.EX2 R163, R163 ;  /* 0x000000a300a37308 */ /* 0x000ea20000000800 */
[----:B------:R-:W-:Y:S01]  /*64a0*/  FADD.FTZ R214, R215, R214 ;  /* 0x000000d6d7d67221 */ /* 0x000fe20000010000 */
[----:B------:R-:W-:Y:S01]  /*64b0*/  FADD.FTZ R157, R157, R156 ;  /* 0x0000009c9d9d7221 */ /* 0x000fe20000010000 */
[----:B------:R-:W-:-:S02]  /*64c0*/  IMAD.MOV.U32 R210, RZ, RZ, R20 ;  /* 0x000000ffffd27224 */ /* 0x000fc400078e0014 */
[----:B------:R-:W-:-:S03]  /*64d0*/  FADD.FTZ R209, R209, R214 ;  /* 0x000000d6d1d17221 */ /* 0x000fc60000010000 */
        /* <DEDUP_REMOVED lines=121> */
.L_x_14380:
[----:B------:R-:W-:-:S13]  /*6c70*/  ISETP.GE.AND P1, PT, R207, RZ, PT ;  /* 0x000000ffcf00720c */ /* 0x000fda0003f26270 */
[----:B------:R-:W-:Y:S05]  /*6c80*/  @!P1 BRA `(.L_x_14390) ;  /* 0x0000002000bc9947 */ /* 0x000fea0003800000 */
[----:B------:R-:W-:Y:S02]  /*6c90*/  IMAD.MOV.U32 R209, RZ, RZ, R20 ;  /* 0x000000ffffd17224 */ /* 0x000fe400078e0014 */
[----:B------:R-:W-:-:S07]  /*6ca0*/  IMAD.MOV.U32 R201, RZ, RZ, R13 ;  /* 0x000000ffffc97224 */ /* 0x000fce00078e000d */
.L_x_14399:
[----:B------:R-:W-:-:S04]  /*6cb0*/  UIADD3 UR36, UR36, 0x1, URZ ;  /* 0x0000000124247890 */ /* 0x000fc8000fffe03f */
[----:B------:R-:W-:-:S04]  /*6cc0*/  UISETP.NE.AND UP0, UPT, UR36, 0x2, UPT ;  /* 0x000000022400788c */ /* 0x000fc8000bf05270 */
[----:B------:R-:W-:Y:S02]  /*6cd0*/  USEL UR4, URZ, 0x1, UP0 ;  /* 0x000000013f047887 */ /* 0x000fe40008000000 */
[----:B------:R-:W-:Y:S02]  /*6ce0*/  USEL UR36, UR36, URZ, UP0 ;  /* 0x0000003f24247287 */ /* 0x000fe40008000000 */
[----:B------:R-:W-:Y:S01]  /*6cf0*/  ULOP3.LUT UR37, UR37, UR4, URZ, 0x3c, !UPT ;  /* 0x0000000425257292 */ /* 0x000fe2000f8e3c3f */
[----:B-1----:R-:W-:Y:S11]  /*6d00*/  @!P0 BRA `(.L_x_14391) ;  /* 0x0000000000048947 */ /* 0x002ff60003800000 */
[----:B------:R-:W-:Y:S01]  /*6d10*/  BPT.TRAP 0x1 ;  /* 0x000000040000795c */ /* 0x000fe20000300000 */
.L_x_14391:
        /* <DEDUP_REMOVED lines=9> */
.L_x_14392:
[----:B--2---:R-:W-:Y:S05]  /*6db0*/  @P1 BRA `(.L_x_14393) ;  /* 0x0000000000081947 */ /* 0x004fea0003800000 */
[----:B------:R-:W2:Y:S02]  /*6dc0*/  SYNCS.PHASECHK.TRANS64.TRYWAIT P1, [UR4+0x32430], R13 ;  /* 0x0324300dff0075a7 */ /* 0x000ea40008020144 */
[----:B--2---:R-:W-:Y:S05]  /*6dd0*/  @!P1 BRA `(.L_x_14394) ;  /* 0x000000cc00689947 */ /* 0x004fea0003800000 */
.L_x_14393:
        /* <DEDUP_REMOVED lines=31> */
.L_x_14395:
[----:B------:R3:W4:Y:S01]  /*6fd0*/  SYNCS.PHASECHK.TRANS64.TRYWAIT P1, [UR4+0x32450], R13 ;  /* 0x0324500dff0075a7 */ /* 0x0007220008020144 */
[----:B------:R-:W-:Y:S05]  /*6fe0*/  @!P0 BRA `(.L_x_14396) ;  /* 0x0000000000048947 */ /* 0x000fea0003800000 */
[----:B------:R-:W-:Y:S01]  /*6ff0*/  BPT.TRAP 0x1 ;  /* 0x000000040000795c */ /* 0x000fe20000300000 */
.L_x_14396:
[----:B----4-:R-:W-:Y:S05]  /*7000*/  @P1 BRA `(.L_x_14397) ;  /* 0x0000000000081947 */ /* 0x010fea0003800000 */
[----:B------:R-:W4:Y:S02]  /*7010*/  SYNCS.PHASECHK.TRANS64.TRYWAIT P1, [UR4+0x32450], R13 ;  /* 0x0324500dff0075a7 */ /* 0x000f240008020144 */
[----:B----4-:R-:W-:Y:S05]  /*7020*/  @!P1 BRA `(.L_x_14398) ;  /* 0x000000c800ec9947 */ /* 0x010fea0003800000 */
.L_x_14397:
        /* <DEDUP_REMOVED lines=10> */
[----:B------:R-:W-:Y:S01]  /*70d0*/  IMAD.U32 R212, RZ, RZ, UR4 ;  /* 0x00000004ffd47e24 */ /* 0x000fe2000f8e00ff */
[----:B------:R-:W-:Y:S01]  /*70e0*/  UMOV UR15, 0x40000040 ;  /* 0x40000040000f7882 */ /* 0x000fe20000000000 */
[----:B------:R-:W-:Y:S01]  /*70f0*/  UIADD3 UR18, UR5, 0x304, URZ ;  /* 0x0000030405127890 */ /* 0x000fe2000fffe03f */
[----:B------:R-:W-:Y:S01]  /*7100*/  ISETP.GT.AND P1, PT, R207, RZ, PT ;  /* 0x000000ffcf00720c */ /* 0x000fe20003f24270 */
[----:B------:R-:W-:Y:S01]  /*7110*/  UMOV UR19, 0x40000040 ;  /* 0x4000004000137882 */ /* 0x000fe20000000000 */
[----:B------:R-:W-:Y:S01]  /*7120*/  HGMMA.64x96x16.F32.BF16 R152, gdesc[UR56], R152, gsb0 ;  /* 0x01600000389879f0 */ /* 0x000fe20008001898 */
[----:B------:R-:W-:Y:S01]  /*7130*/  R2UR UR56, R8 ;  /* 0x00000000083872ca */ /* 0x000fe200000e0000 */
[----:B------:R-:W-:Y:S01]  /*7140*/  UIADD3 UR58, UR5, 0x2, URZ ;  /* 0x00000002053a7890 */ /* 0x000fe2000fffe03f */
[----:B------:R-:W-:Y:S01]  /*7150*/  R2UR UR57, R9 ;  /* 0x00000000093972ca */ /* 0x000fe200000e0000 */
[----:B------:R-:W-:Y:S01]  /*7160*/  UMOV UR59, 0x40000040 ;  /* 0x40000040003b7882 */ /* 0x000fe20000000000 */
[----:B------:R-:W-:Y:S01]  /*7170*/  UIADD3 UR22, UR5, 0x306, URZ ;  /* 0x0000030605167890 */ /* 0x000fe2000fffe03f */
[----:B------:R-:W-:Y:S01]  /*7180*/  VIADD R207, R207, 0xffffffff ;  /* 0xffffffffcfcf7836 */ /* 0x000fe20000000000 */
        /* <DEDUP_REMOVED lines=16> */
[----:B------:R-:W-:Y:S01]  /*7290*/  UIMAD UR4, UR36, 0xc00, UR6 ;  /* 0x00000c00240478a4 */ /* 0x000fe2000f8e0206 */
        /* <DEDUP_REMOVED lines=104> */
[----:B0-----:R-:W0:Y:S01]  /*7920*/  SHFL.BFLY PT, R211, R202, 0x2, 0x1f ;  /* 0x0c401f00cad37f89 */ /* 0x001e2200000e0000 */
        /* <DEDUP_REMOVED lines=16> */
[----:B------:R-:W-:Y:S02]  /*7a30*/  @!P2 VIADD R152, R212, 0x32440 ;  /* 0x00032440d498a836 */ /* 0x000fe40000000000 */
[----:B------:R-:W-:Y:S01]  /*7a40*/  FMUL.FTZ R201, R201, UR5 ;  /* 0x00000005c9c97c20 */ /* 0x000fe20008410000 */
[--C-:B------:R-:W-:Y:S01]  /*7a50*/  FFMA.FTZ R156, R156, UR5, -R210.reuse ;  /* 0x000000059c9c7c23 */ /* 0x100fe200080108d2 */
[----:B------:R-:W-:Y:S01]  /*7a60*/  MUFU.EX2 R202, R202 ;  /* 0x000000ca00ca7308 */ /* 0x000fe20000000800 */
[----:B------:R-:W-:Y:S01]  /*7a70*/  FFMA.FTZ R160, R160, UR5, -R210 ;  /* 0x00000005a0a07c23 */ /* 0x000fe200080108d2 */
[----:B------:R-:W-:Y:S01]  /*7a80*/  @!P2 PRMT R152, RZ, 0x654, R152 ;  /* 0x00000654ff98a816 */ /* 0x000fe20000000098 */
[--C-:B------:R-:W-:Y:S01]  /*7a90*/  FFMA.FTZ R161, R161, UR5, -R210.reuse ;  /* 0x00000005a1a17c23 */ /* 0x100fe200080108d2 */
[--C-:B------:R-:W-:Y:S01]  /*7aa0*/  FFMA.FTZ R164, R164, UR5, -R210.reuse ;  /* 0x00000005a4a47c23 */ /* 0x100fe200080108d2 */
[--C-:B------:R-:W-:Y:S01]  /*7ab0*/  FFMA.FTZ R165, R165, UR5, -R210.reuse ;  /* 0x00000005a5a57c23 */ /* 0x100fe200080108d2 */
[--C-:B------:R-:W-:Y:S01]  /*7ac0*/  FFMA.FTZ R168, R168, UR5, -R210.reuse ;  /* 0x00000005a8a87c23 */ /* 0x100fe200080108d2 */
[----:B-1----:R-:W-:Y:S01]  /*7ad0*/  FMNMX.FTZ R20, R20, R213, !PT ;  /* 0x000000d514147209 */ /* 0x002fe20007810000 */
[----:B------:R-:W0:Y:S01]  /*7ae0*/  MUFU.EX2 R201, R201 ;  /* 0x000000c900c97308 */ /* 0x000e220000000800 */
[--C-:B------:R-:W-:Y:S01]  /*7af0*/  FFMA.FTZ R169, R169, UR5, -R210.reuse ;  /* 0x00000005a9a97c23 */ /* 0x100fe200080108d2 */
[--C-:B------:R-:W-:Y:S01]  /*7b00*/  FFMA.FTZ R172, R172, UR5, -R210.reuse ;  /* 0x00000005acac7c23 */ /* 0x100fe200080108d2 */
[--C-:B------:R-:W-:Y:S01]  /*7b10*/  FFMA.FTZ R173, R173, UR5, -R210.reuse ;  /* 0x00000005adad7c23 */ /* 0x100fe200080108d2 */
[C---:B------:R-:W-:Y:S01]  /*7b20*/  FADD.FTZ R21, -R20.reuse, R209 ;  /* 0x000000d114157221 */ /* 0x040fe20000010100 */
[----:B------:R-:W-:Y:S01]  /*7b30*/  FMUL.FTZ R214, R20, UR5 ;  /* 0x0000000514d67c20 */ /* 0x000fe20008410000 */
[--C-:B------:R-:W-:Y:S01]  /*7b40*/  FFMA.FTZ R176, R176, UR5, -R210.reuse ;  /* 0x00000005b0b07c23 */ /* 0x100fe200080108d2 */
[----:B------:R-:W-:Y:S01]  /*7b50*/  FFMA.FTZ R177, R177, UR5, -R210 ;  /* 0x00000005b1b17c23 */ /* 0x000fe200080108d2 */
[----:B------:R-:W-:Y:S01]  /*7b60*/  FMUL.FTZ R157, R21, UR5 ;  /* 0x00000005159d7c20 */ /* 0x000fe20008410000 */
[----:B------:R-:W-:Y:S01]  /*7b70*/  IADD3 R21, -R215, 0xb, RZ ;  /* 0x0000000bd7157810 */ /* 0x000fe20007ffe1ff */
[----:B------:R1:W-:Y:S01]  /*7b80*/  MUFU.EX2 R209, R153 ;  /* 0x0000009900d17308 */ /* 0x0003e20000000800 */
[--C-:B------:R-:W-:Y:S01]  /*7b90*/  FFMA.FTZ R211, R154, UR5, -R214.reuse ;  /* 0x000000059ad37c23 */ /* 0x100fe200080108d6 */
[--C-:B------:R-:W-:Y:S01]  /*7ba0*/  FFMA.FTZ R213, R155, UR5, -R214.reuse ;  /* 0x000000059bd57c23 */ /* 0x100fe200080108d6 */
        /* <DEDUP_REMOVED lines=142> */
[--C-:B------:R-:W-:Y:S01]  /*8490*/  FFMA.FTZ R162, R162, UR5, -R214.reuse ;  /* 0x00000005a2a27c23 */ /* 0x100fe200080108d6 */
[----:B0-----:R-:W-:Y:S01]  /*84a0*/  F2FP.BF16.F32.PACK_AB R154, R209, R156 ;  /* 0x0000009cd19a723e */ /* 0x001fe200000010ff */
[--C-:B------:R-:W-:Y:S01]  /*84b0*/  FFMA.FTZ R163, R163, UR5, -R214.reuse ;  /* 0x00000005a3a37c23 */ /* 0x100fe200080108d6 */
[----:B----4-:R-:W-:Y:S01]  /*84c0*/  F2FP.BF16.F32.PACK_AB R153, R213, R211 ;  /* 0x000000d3d599723e */ /* 0x010fe200000010ff */
[--C-:B------:R-:W-:Y:S01]  /*84d0*/  FFMA.FTZ R166, R166, UR5, -R214.reuse ;  /* 0x00000005a6a67c23 */ /* 0x100fe200080108d6 */
[----:B-----5:R-:W-:Y:S01]  /*84e0*/  F2FP.BF16.F32.PACK_AB R155, R159, R158 ;  /* 0x0000009e9f9b723e */ /* 0x020fe200000010ff */
[--C-:B------:R-:W-:Y:S01]  /*84f0*/  FFMA.FTZ R167, R167, UR5, -R214.reuse ;  /* 0x00000005a7a77c23 */ /* 0x100fe200080108d6 */
[----:B------:R-:W-:Y:S01]  /*8500*/  MUFU.EX2 R160, R160 ;  /* 0x000000a000a07308 */ /* 0x000fe20000000800 */
[--C-:B------:R-:W-:Y:S01]  /*8510*/  FFMA.FTZ R170, R170, UR5, -R214.reuse ;  /* 0x00000005aaaa7c23 */ /* 0x100fe200080108d6 */
[----:B------:R-:W-:Y:S01]  /*8520*/  WARPGROUP.ARRIVE ;  /* 0x00000000000079c5 */ /* 0x000fe20000000000 */
[--C-:B------:R-:W-:Y:S01]  /*8530*/  FFMA.FTZ R171, R171, UR5, -R214.reuse ;  /* 0x00000005abab7c23 */ /* 0x100fe200080108d6 */
[--C-:B------:R-:W-:Y:S01]  /*8540*/  FFMA.FTZ R174, R174, UR5, -R214.reuse ;  /* 0x00000005aeae7c23 */ /* 0x100fe200080108d6 */
[----:B------:R-:W-:Y:S01]  /*8550*/  FFMA.FTZ R175, R175, UR5, -R214 ;  /* 0x00000005afaf7c23 */ /* 0x000fe200080108d6 */
[--C-:B------:R-:W-:Y:S01]  /*8560*/  FFMA.FTZ R180, R180, UR5, -R210.reuse ;  /* 0x00000005b4b47c23 */ /* 0x100fe200080108d2 */
[----:B------:R-:W-:Y:S01]  /*8570*/  FFMA.FTZ R181, R181, UR5, -R210 ;  /* 0x00000005b5b57c23 */ /* 0x000fe200080108d2 */
[----:B------:R-:W-:Y:S01]  /*8580*/  HGMMA.64x256x16.F32.BF16 R24, R152, gdesc[UR8].tnspB, R24, gsb0 ;  /* 0x43e0000898187df0 */ /* 0x000fe20008001818 */
[----:B------:R-:W0:Y:S01]  /*8590*/  MUFU.EX2 R161, R161 ;  /* 0x000000a100a17308 */ /* 0x000e220000000800 */
[----:B------:R-:W-:Y:S01]  /*85a0*/  UIADD3 UR10, UR4, 0x80, URZ ;  /* 0x00000080040a7890 */ /* 0x000fe2000fffe03f */
[--C-:B------:R-:W-:Y:S01]  /*85b0*/  FFMA.FTZ R178, R178, UR5, -R214.reuse ;  /* 0x00000005b2b27c23 */ /* 0x100fe200080108d6 */
[----:B------:R-:W-:Y:S01]  /*85c0*/  UMOV UR11, 0x40000040 ;  /* 0x40000040000b7882 */ /* 0x000fe20000000000 */
        /* <DEDUP_REMOVED lines=8> */
[--C-:B------:R-:W-:Y:S01]  /*8650*/  FFMA.FTZ R186, R186, UR5, -R214.reuse ;  /* 0x00000005baba7c23 */ /* 0x100fe200080108d6 */
[--C-:B------:R-:W-:Y:S01]  /*8660*/  FFMA.FTZ R187, R187, UR5, -R214.reuse ;  /* 0x00000005bbbb7c23 */ /* 0x100fe200080108d6 */
[--C-:B------:R-:W-:Y:S01]  /*8670*/  FFMA.FTZ R190, R190, UR5, -R214.reuse ;  /* 0x00000005bebe7c23 */ /* 0x100fe200080108d6 */
[----:B------:R-:W-:Y:S01]  /*8680*/  FFMA.FTZ R191, R191, UR5, -R214 ;  /* 0x00000005bfbf7c23 */ /* 0x000fe200080108d6 */
[----:B------:R-:W1:Y:S01]  /*8690*/  MUFU.EX2 R165, R165 ;  /* 0x000000a500a57308 */ /* 0x000e620000000800 */
[--C-:B------:R-:W-:Y:S01]  /*86a0*/  FFMA.FTZ R192, R192, UR5, -R210.reuse ;  /* 0x00000005c0c07c23 */ /* 0x100fe200080108d2 */
[--C-:B------:R-:W-:Y:S01]  /*86b0*/  FFMA.FTZ R193, R193, UR5, -R210.reuse ;  /* 0x00000005c1c17c23 */ /* 0x100fe200080108d2 */
[--C-:B------:R-:W-:Y:S01]  /*86c0*/  FFMA.FTZ R196, R196, UR5, -R210.reuse ;  /* 0x00000005c4c47c23 */ /* 0x100fe200080108d2 */
[----:B------:R-:W-:Y:S01]  /*86d0*/  FFMA.FTZ R197, R197, UR5, -R210 ;  /* 0x00000005c5c57c23 */ /* 0x000fe200080108d2 */
[--C-:B------:R-:W-:Y:S01]  /*86e0*/  FFMA.FTZ R194, R194, UR5, -R214.reuse ;  /* 0x00000005c2c27c23 */ /* 0x100fe200080108d6 */
[--C-:B------:R-:W-:Y:S01]  /*86f0*/  FFMA.FTZ R195, R195, UR5, -R214.reuse ;  /* 0x00000005c3c37c23 */ /* 0x100fe200080108d6 */
[--C-:B------:R-:W-:Y:S01]  /*8700*/  FFMA.FTZ R198, R198, UR5, -R214.reuse ;  /* 0x00000005c6c67c23 */ /* 0x100fe200080108d6 */
[----:B------:R-:W-:Y:S01]  /*8710*/  MUFU.EX2 R162, R162 ;  /* 0x000000a200a27308 */ /* 0x000fe20000000800 */
[----:B------:R-:W-:Y:S01]  /*8720*/  FFMA.FTZ R199, R199, UR5, -R214 ;  /* 0x00000005c7c77c23 */ /* 0x000fe200080108d6 */
[----:B------:R-:W-:Y:S01]  /*8730*/  FFMA.FTZ R201, R201, R0, R202 ;  /* 0x00000000c9c97223 */ /* 0x000fe200000100ca */
[----:B------:R-:W-:Y:S01]  /*8740*/  FFMA.FTZ R12, R157, R12, R211 ;  /* 0x0000000c9d0c7223 */ /* 0x000fe200000100d3 */
[----:B------:R-:W-:-:S02]  /*8750*/  @!P2 VIADD R212, R212, 0x32460 ;  /* 0x00032460d4d4a836 */ /* 0x000fc40000000000 */
[----:B------:R-:W-:Y:S01]  /*8760*/  FADD.FTZ R201, R208, R201 ;  /* 0x000000c9d0c97221 */ /* 0x000fe20000010000 */
[----:B------:R-:W-:Y:S01]  /*8770*/  FADD.FTZ R213, R213, R12 ;  /* 0x0000000cd5d57221 */ /* 0x000fe20000010000 */
[----:B------:R-:W3:Y:S01]  /*8780*/  MUFU.EX2 R163, R163 ;  /* 0x000000a300a37308 */ /* 0x000ee20000000800 */
[----:B------:R-:W-:Y:S01]  /*8790*/  @!P2 PRMT R212, RZ, 0x654, R212 ;  /* 0x00000654ffd4a816 */ /* 0x000fe200000000d4 */
[----:B------:R-:W-:Y:S01]  /*87a0*/  FADD.FTZ R156, R156, R201 ;  /* 0x000000c99c9c7221 */ /* 0x000fe20000010000 */
[----:B------:R-:W-:Y:S01]  /*87b0*/  FADD.FTZ R158, R158, R213 ;  /* 0x000000d59e9e7221 */ /* 0x000fe20000010000 */
[----:B------:R-:W-:Y:S02]  /*87c0*/  IMAD.MOV.U32 R201, RZ, RZ, R13 ;  /* 0x000000ffffc97224 */ /* 0x000fe400078e000d */
[----:B------:R-:W-:Y:S01]  /*87d0*/  FADD.FTZ R209, R209, R156 ;  /* 0x0000009cd1d17221 */ /* 0x000fe20000010000 */
        /* <DEDUP_REMOVED lines=36> */
[----:B------:R-:W-:Y:S01]  /*8a20*/  FADD.FTZ R162, R162, R159 ;  /* 0x0000009fa2a27221 */ /* 0x000fe20000010000 */
[----:B----4-:R-:W-:Y:S01]  /*8a30*/  F2FP.BF16.F32.PACK_AB R155, R167, R166 ;  /* 0x000000a6a79b723e */ /* 0x010fe200000010ff */
[----:B------:R-:W-:Y:S01]  /*8a40*/  FADD.FTZ R161, R161, R160 ;  /* 0x000000a0a1a17221 */ /* 0x000fe20000010000 */
[----:B------:R-:W-:Y:S01]  /*8a50*/  IMAD.MOV.U32 R209, RZ, RZ, R20 ;  /* 0x000000ffffd17224 */ /* 0x000fe200078e0014 */
[----:B------:R-:W-:Y:S01]  /*8a60*/  MUFU.EX2 R194, R194 ;  /* 0x000000c200c27308 */ /* 0x000fe20000000800 */
[----:B------:R-:W-:Y:S01]  /*8a70*/  WARPGROUP.ARRIVE ;  /* 0x00000000000079c5 */ /* 0x000fe20000000000 */
[----:B------:R-:W-:Y:S01]  /*8a80*/  FADD.FTZ R163, R163, R162 ;  /* 0x000000a2a3a37221 */ /* 0x000fe20000010000 */
[----:B------:R-:W-:-:S03]  /*8a90*/  FADD.FTZ R164, R164, R161 ;  /* 0x000000a1a4a47221 */ /* 0x000fc60000010000 */
[----:B------:R-:W-:Y:S01]  /*8aa0*/  FADD.FTZ R166, R166, R163 ;  /* 0x000000a3a6a67221 */ /* 0x000fe20000010000 */
[----:B------:R-:W-:Y:S01]  /*8ab0*/  HGMMA.64x256x16.F32.BF16 R24, R152, gdesc[UR8].tnspB, R24, gsb0 ;  /* 0x43e0000898187df0 */ /* 0x000fe20008001818 */
[----:B------:R-:W-:Y:S01]  /*8ac0*/  UIADD3 UR10, UR4, 0x100, URZ ;  /* 0x00000100040a7890 */ /* 0x000fe2000fffe03f */
[----:B------:R-:W1:Y:S01]  /*8ad0*/  MUFU.EX2 R195, R195 ;  /* 0x000000c300c37308 */ /* 0x000e620000000800 */
        /* <DEDUP_REMOVED lines=60> */
[----:B-1----:R-:W-:Y:S01]  /*8ea0*/  F2FP.BF16.F32.PACK_AB R153, R195, R194 ;  /* 0x000000c2c399723e */ /* 0x002fe200000010ff */
        /* <DEDUP_REMOVED lines=11> */
[----:B------:R1:W-:Y:S01]  /*8f60*/  @!P2 SYNCS.ARRIVE.TRANS64.RED.A1T0 RZ, [R212+URZ], RZ ;  /* 0x000000ffd4ffa9a7 */ /* 0x0003e2000810043f */
[----:B------:R-:W-:Y:S05]  /*8f70*/  @P1 BRA `(.L_x_14399) ;  /* 0xffffffdc004c1947 */ /* 0x000fea000383ffff */
.L_x_14390:
[----:B------:R-:W2:Y:S01]  /*8f80*/  SHFL.BFLY PT, R3, R0, 0x2, 0x1f ;  /* 0x0c401f0000037f89 */ /* 0x000ea200000e0000 */
[----:B------:R-:W-:Y:S01]  /*8f90*/  IMAD.MOV.U32 R4, RZ, RZ, RZ ;  /* 0x000000ffff047224 */ /* 0x000fe200078e00ff */
[----:B------:R-:W-:Y:S01]  /*8fa0*/  R2UR UR4, R224 ;  /* 0x00000000e00472ca */ /* 0x000fe200000e0000 */
[----:B------:R-:W-:Y:S01]  /*8fb0*/  UIADD3 UR36, UR36, 0x1, URZ ;  /* 0x0000000124247890 */ /* 0x000fe2000fffe03f */
[----:B------:R-:W3:Y:S01]  /*8fc0*/  SHFL.BFLY PT, R5, R12, 0x2, 0x1f ;  /* 0x0c401f000c057f89 */ /* 0x000ee200000e0000 */
[----:B------:R-:W-:Y:S01]  /*8fd0*/  IMAD.U32 R14, RZ, RZ, UR5 ;  /* 0x00000005ff0e7e24 */ /* 0x000fe2000f8e00ff */
[----:B------:R4:W-:Y:S06]  /*8fe0*/  BAR.ARV R21, 0x100 ;  /* 0x000400150000751d */ /* 0x0009ec0000002000 */
[----:B------:R-:W-:-:S02]  /*8ff0*/  UISETP.NE.AND UP0, UPT, UR36, 0x2, UPT ;  /* 0x000000022400788c */ /* 0x000fc4000bf05270 */
[----:B------:R-:W-:Y:S06]  /*9000*/  BAR.ARV 0x8, 0x180 ;  /* 0x0206000000007b1d */ /* 0x000fec0000002000 */
[----:B------:R-:W-:Y:S01]  /*9010*/  UIADD3 UR4, UR4, 0x1, URZ ;  /* 0x0000000104047890 */ /* 0x000fe2000fffe03f */
[----:B------:R-:W-:Y:S01]  /*9020*/  PLOP3.LUT P0, PT, PT, PT, PT, 0x8, 0x0 ;  /* 0x000000000000781c */ /* 0x000fe20003f0e170 */
[----:B--2---:R-:W-:Y:S01]  /*9030*/  FADD.FTZ R3, R3, R0 ;  /* 0x0000000003037221 */ /* 0x004fe20000010000 */
[----:B------:R-:W-:Y:S01]  /*9040*/  IMAD.MOV.U32 R0, RZ, RZ, RZ ;  /* 0x000000ffff007224 */ /* 0x000fe200078e00ff */
[----:B------:R-:W-:Y:S01]  /*9050*/  USEL UR36, UR36, URZ, UP0 ;  /* 0x0000003f24247287 */ /* 0x000fe20008000000 */
[----:B---3--:R-:W-:-:S02]  /*9060*/  FADD.FTZ R5, R5, R12 ;  /* 0x0000000c05057221 */ /* 0x008fc40000010000 */
[----:B------:R-:W2:Y:S01]  /*9070*/  SHFL.BFLY PT, R2, R3, 0x1, 0x1f ;  /* 0x0c201f0003027f89 */ /* 0x000ea200000e0000 */
[----:B------:R-:W-:Y:S01]  /*9080*/  IMAD.U32 R224, RZ, RZ, UR4 ;  /* 0x00000004ffe07e24 */ /* 0x000fe2000f8e00ff */
[----:B------:R-:W-:-:S04]  /*9090*/  USEL UR4, URZ, 0x1, UP0 ;  /* 0x000000013f047887 */ /* 0x000fc80008000000 */
[----:B------:R-:W-:Y:S01]  /*90a0*/  ULOP3.LUT UR37, UR37, UR4, URZ, 0x3c, !UPT ;  /* 0x0000000425257292 */ /* 0x000fe2000f8e3c3f */
[----:B--2---:R-:W-:Y:S01]  /*90b0*/  FADD.FTZ R7, R3, R2 ;  /* 0x0000000203077221 */ /* 0x004fe20000010000 */
[----:B------:R-:W-:Y:S01]  /*90c0*/  IMAD.MOV.U32 R3, RZ, RZ, -0x800000 ;  /* 0xff800000ff037424 */ /* 0x000fe200078e00ff */
[----:B------:R-:W2:Y:S03]  /*90d0*/  SHFL.BFLY PT, R2, R5, 0x1, 0x1f ;  /* 0x0c201f0005027f89 */ /* 0x000ea600000e0000 */
[----:B------:R-:W-:-:S13]  /*90e0*/  FSETP.NE.FTZ.AND P1, PT, R7, RZ, PT ;  /* 0x000000ff0700720b */ /* 0x000fda0003f35000 */
[----:B------:R-:W3:Y:S01]  /*90f0*/  @P1 MUFU.RCP R4, R7 ;  /* 0x0000000700041308 */ /* 0x000ee20000001000 */
[----:B--2---:R-:W-:Y:S01]  /*9100*/  FADD.FTZ R6, R5, R2 ;  /* 0x0000000205067221 */ /* 0x004fe20000010000 */
[----:B------:R-:W-:-:S06]  /*9110*/  IMAD.MOV.U32 R2, RZ, RZ, -0x800000 ;  /* 0xff800000ff027424 */ /* 0x000fcc00078e00ff */
[----:B------:R-:W2:Y:S01]  /*9120*/  @P1 MUFU.LG2 R5, R7 ;  /* 0x0000000700051308 */ /* 0x000ea20000000c00 */
[----:B------:R-:W-:Y:S01]  /*9130*/  FSETP.NE.FTZ.AND P2, PT, R6, RZ, PT ;  /* 0x000000ff0600720b */ /* 0x000fe20003f55000 */
        /* <DEDUP_REMOVED lines=17> */
[----:B------:R-:W3:Y:S01]  /*9250*/  @P2 MUFU.LG2 R6, R6 ;  /* 0x0000000600062308 */ /* 0x000ee20000000c00 */
        /* <DEDUP_REMOVED lines=50> */
[----:B--2---:R-:W-:Y:S01]  /*9580*/  @P1 FMUL.FTZ R5, R5, 0.69314718246459960938 ;  /* 0x3f31721805051820 */ /* 0x004fe20000410000 */
[----:B---3--:R-:W-:Y:S01]  /*9590*/  @P2 FMUL.FTZ R7, R6, 0.69314718246459960938 ;  /* 0x3f31721806072820 */ /* 0x008fe20000410000 */
        /* <DEDUP_REMOVED lines=66> */
[----:B----4-:R-:W-:-:S07]  /*99c0*/  @P2 FFMA.FTZ R3, R14, R20, R7 ;  /* 0x000000140e032223 */ /* 0x010fce0000010007 */
.L_x_14368:
[----:B------:R-:W2:Y:S01]  /*99d0*/  S2R R4, SR_CgaCtaId ;  /* 0x0000000000047919 */ /* 0x000ea20000008800 */
[----:B------:R-:W-:Y:S01]  /*99e0*/  MOV R151, 0x400 ;  /* 0x0000040000977802 */ /* 0x000fe20000000f00 */
[----:B------:R-:W-:Y:S01]  /*99f0*/  BSSY B0, `(.L_x_14400) ;  /* 0x00002e0000007945 */ /* 0x000fe20003800000 */
[----:B------:R-:W-:Y:S02]  /*9a00*/  BAR.SYNC.DEFER_BLOCKING 0x5, 0x180 ;  /* 0x0146000000007b1d */ /* 0x000fe40000010000 */
[----:B--2---:R-:W-:-:S05]  /*9a10*/  LEA R151, R4, R151, 0x18 ;  /* 0x0000009704977211 */ /* 0x004fca00078ec0ff */
[----:B------:R-:W2:Y:S02]  /*9a20*/  LDS.128 R4, [R151+0x324d0] ;  /* 0x0324d00097047984 */ /* 0x000ea40000000c00 */
[----:B--2---:R-:W-:Y:S02]  /*9a30*/  R2UR UR5, R5 ;  /* 0x00000000050572ca */ /* 0x004fe400000e0000 */
[----:B------:R-:W-:Y:S01]  /*9a40*/  R2UR UR6, R6 ;  /* 0x00000000060672ca */ /* 0x000fe200000e0000 */
[----:B------:R-:W-:Y:S06]  /*9a50*/  BAR.ARV 0x4, 0x180 ;  /* 0x0106000000007b1d */ /* 0x000fec0000002000 */
[----:B------:R-:W-:Y:S08]  /*9a60*/  @P0 BRA `(.L_x_14401) ;  /* 0x0000001c00e00947 */ /* 0x000ff00003800000 */
[----:B------:R-:W2:Y:S01]  /*9a70*/  S2R R6, SR_SWINHI ;  /* 0x0000000000067919 */ /* 0x000ea20000002f00 */
        /* <DEDUP_REMOVED lines=21> */
[----:B--2---:R-:W-:Y:S02]  /*9bd0*/  MOV R5, R6 ;  /* 0x0000000600057202 */ /* 0x004fe40000000f00 */
[----:B------:R-:W-:-:S02]  /*9be0*/  F2FP.BF16.F32.PACK_AB R51, R157, R51 ;  /* 0x000000339d33723e */ /* 0x000fc400000010ff */
[----:B------:R-:W-:Y:S01]  /*9bf0*/  F2FP.BF16.F32.PACK_AB R57, R155, R58 ;  /* 0x0000003a9b39723e */ /* 0x000fe200000010ff */
[----:B------:R-:W-:Y:S01]  /*9c00*/  IMAD.WIDE R102, R228, 0x2, R4 ;  /* 0x00000002e4667825 */ /* 0x000fe200078e0204 */
[----:B------:R-:W-:Y:S02]  /*9c10*/  F2FP.BF16.F32.PACK_AB R64, R65, R64 ;  /* 0x000000404140723e */ /* 0x000fe400000010ff */
        /* <DEDUP_REMOVED lines=56> */
[----:B------:R-:W-:Y:S02]  /*9fa0*/  LOP3.LUT R98, R167, 0x380, RZ, 0xc0, !PT ;  /* 0x00000380a7627812 */ /* 0x000fe400078ec0ff */
[----:B------:R-:W-:Y:S02]  /*9fb0*/  LOP3.LUT R20, R20, R175, RZ, 0x3c, !PT ;  /* 0x000000af14147212 */ /* 0x000fe400078e3cff */
[----:B------:R-:W-:Y:S02]  /*9fc0*/  SHF.R.U64 R46, R46, 0x3, RZ ;  /* 0x000000032e2e7819 */ /* 0x000fe400000012ff */
[----:B------:R-:W-:-:S02]  /*9fd0*/  LOP3.LUT R94, R191, 0x380, RZ, 0xc0, !PT ;  /* 0x00000380bf5e7812 */ /* 0x000fc400078ec0ff */
[----:B------:R-:W-:Y:S01]  /*9fe0*/  MOV R102, R102 ;  /* 0x0000006600667202 */ /* 0x000fe20000000f00 */
[----:B------:R-:W-:Y:S01]  /*9ff0*/  BAR.SYNC.DEFER_BLOCKING 0x1, 0x100 ;  /* 0x0044000000007b1d */ /* 0x000fe20000010000 */
[----:B------:R-:W-:Y:S02]  /*a000*/  SHF.R.U64 R29, R12, 0x3, RZ ;  /* 0x000000030c1d7819 */ /* 0x000fe400000012ff */
[----:B------:R-:W-:Y:S02]  /*a010*/  LOP3.LUT R22, R22, R177, RZ, 0x3c, !PT ;  /* 0x000000b116167212 */ /* 0x000fe400078e3cff */
[----:B------:R-:W-:Y:S02]  /*a020*/  SHF.R.U64 R54, R54, 0x3, RZ ;  /* 0x0000000336367819 */ /* 0x000fe400000012ff */
[----:B------:R-:W-:Y:S02]  /*a030*/  MOV R14, R14 ;  /* 0x0000000e000e7202 */ /* 0x000fe40000000f00 */
[----:B------:R-:W-:-:S02]  /*a040*/  LOP3.LUT R30, R30, R179, RZ, 0x3c, !PT ;  /* 0x000000b31e1e7212 */ /* 0x000fc400078e3cff */
[----:B------:R-:W-:Y:S02]  /*a050*/  SHF.R.U64 R62, R62, 0x3, RZ ;  /* 0x000000033e3e7819 */ /* 0x000fe400000012ff */
[----:B------:R-:W-:Y:S02]  /*a060*/  MOV R16, R16 ;  /* 0x0000001000107202 */ /* 0x000fe40000000f00 */
[----:B------:R-:W-:Y:S02]  /*a070*/  LOP3.LUT R38, R38, R181, RZ, 0x3c, !PT ;  /* 0x000000b526267212 */ /* 0x000fe400078e3cff */
[----:B------:R-:W-:Y:S02]  /*a080*/  SHF.R.U64 R70, R70, 0x3, RZ ;  /* 0x0000000346467819 */ /* 0x000fe400000012ff */
[----:B------:R-:W-:Y:S02]  /*a090*/  LOP3.LUT R103, R156, 0x380, RZ, 0xc0, !PT ;  /* 0x000003809c677812 */ /* 0x000fe400078ec0ff */
[----:B------:R-:W-:-:S02]  /*a0a0*/  SHF.R.U64 R12, R98, 0x3, RZ ;  /* 0x00000003620c7819 */ /* 0x000fc400000012ff */
[----:B------:R-:W-:Y:S01]  /*a0b0*/  MOV R18, R18 ;  /* 0x0000001200127202 */ /* 0x000fe20000000f00 */
[----:B------:R-:W-:Y:S01]  /*a0c0*/  STSM.16.M88.4 [R102], R24 ;  /* 0x0000001866007844 */ /* 0x000fe20000000200 */
[----:B------:R-:W-:Y:S02]  /*a0d0*/  LOP3.LUT R46, R46, R183, RZ, 0x3c, !PT ;  /* 0x000000b72e2e7212 */ /* 0x000fe400078e3cff */
[----:B------:R-:W-:Y:S01]  /*a0e0*/  SHF.R.U64 R94, R94, 0x3, RZ ;  /* 0x000000035e5e7819 */ /* 0x000fe200000012ff */
[----:B------:R-:W-:Y:S01]  /*a0f0*/  STSM.16.M88.4 [R14], R32 ;  /* 0x000000200e007844 */ /* 0x000fe20000000200 */
[----:B------:R-:W-:Y:S02]  /*a100*/  LOP3.LUT R98, R29, R6, RZ, 0x3c, !PT ;  /* 0x000000061d627212 */ /* 0x000fe400078e3cff */
[----:B------:R-:W-:Y:S01]  /*a110*/  MOV R20, R20 ;  /* 0x0000001400147202 */ /* 0x000fe20000000f00 */
[----:B------:R-:W-:Y:S01]  /*a120*/  STSM.16.M88.4 [R16], R40 ;  /* 0x0000002810007844 */ /* 0x000fe20000000200 */
[----:B------:R-:W-:-:S02]  /*a130*/  F2FP.BF16.F32.PACK_AB R59, R154, R59 ;  /* 0x0000003b9a3b723e */ /* 0x000fc400000010ff */
        /* <DEDUP_REMOVED lines=9> */
[----:B------:R-:W-:Y:S01]  /*a1d0*/  F2FP.BF16.F32.PACK_AB R80, R81, R80 ;  /* 0x000000505150723e */ /* 0x000fe200000010ff */
[----:B------:R-:W-:Y:S01]  /*a1e0*/  STSM.16.M88.4 [R22], R64 ;  /* 0x0000004016007844 */ /* 0x000fe20000000200 */
[----:B------:R-:W-:Y:S02]  /*a1f0*/  LOP3.LUT R62, R62, R187, RZ, 0x3c, !PT ;  /* 0x000000bb3e3e7212 */ /* 0x000fe400078e3cff */
[----:B------:R-:W-:Y:S02]  /*a200*/  MOV R30, R30 ;  /* 0x0000001e001e7202 */ /* 0x000fe40000000f00 */
[----:B------:R-:W-:Y:S02]  /*a210*/  F2FP.BF16.F32.PACK_AB R74, R77, R76 ;  /* 0x0000004c4d4a723e */ /* 0x000fe400000010ff */
[----:B------:R-:W-:-:S02]  /*a220*/  F2FP.BF16.F32.PACK_AB R75, R79, R75 ;  /* 0x0000004b4f4b723e */ /* 0x000fc400000010ff */
[----:B------:R-:W-:Y:S02]  /*a230*/  F2FP.BF16.F32.PACK_AB R81, R8, R82 ;  /* 0x000000520851723e */ /* 0x000fe400000010ff */
[----:B------:R-:W-:Y:S01]  /*a240*/  LOP3.LUT R70, R70, R189, RZ, 0x3c, !PT ;  /* 0x000000bd46467212 */ /* 0x000fe200078e3cff */
[----:B------:R2:W-:Y:S01]  /*a250*/  STSM.16.M88.4 [R30], R72 ;  /* 0x000000481e007844 */ /* 0x0005e20000000200 */
[----:B------:R-:W-:Y:S02]  /*a260*/  SHF.R.U64 R103, R103, 0x3, RZ ;  /* 0x0000000367677819 */ /* 0x000fe400000012ff */
[----:B------:R-:W-:Y:S02]  /*a270*/  MOV R38, R38 ;  /* 0x0000002600267202 */ /* 0x000fe40000000f00 */
[----:B------:R-:W-:Y:S02]  /*a280*/  F2FP.BF16.F32.PACK_AB R82, R85, R84 ;  /* 0x000000545552723e */ /* 0x000fe400000010ff */
[----:B------:R-:W-:-:S02]  /*a290*/  F2FP.BF16.F32.PACK_AB R83, R83, R86 ;  /* 0x000000565353723e */ /* 0x000fc400000010ff */
[----:B------:R-:W-:Y:S02]  /*a2a0*/  LOP3.LUT R94, R94, R191, RZ, 0x3c, !PT ;  /* 0x000000bf5e5e7212 */ /* 0x000fe400078e3cff */
[----:B------:R-:W-:Y:S01]  /*a2b0*/  MOV R46, R46 ;  /* 0x0000002e002e7202 */ /* 0x000fe20000000f00 */
[----:B------:R3:W-:Y:S01]  /*a2c0*/  STSM.16.M88.4 [R38], R80 ;  /* 0x0000005026007844 */ /* 0x0007e20000000200 */
[----:B------:R-:W-:Y:S02]  /*a2d0*/  MOV R6, R98 ;  /* 0x0000006200067202 */ /* 0x000fe40000000f00 */
[----:B------:R-:W-:Y:S01]  /*a2e0*/  F2FP.BF16.F32.PACK_AB R84, R89, R88 ;  /* 0x000000585954723e */ /* 0x000fe200000010ff */
[----:B--2---:R-:W2:Y:S01]  /*a2f0*/  LDC R73, c[0x0][0xce8] ;  /* 0x00033a00ff497b82 */ /* 0x004ea20000000800 */
[----:B------:R-:W-:Y:S02]  /*a300*/  F2FP.BF16.F32.PACK_AB R85, R91, R90 ;  /* 0x0000005a5b55723e */ /* 0x000fe400000010ff */
        /* <DEDUP_REMOVED lines=9> */
[----:B------:R-:W-:Y:S02]  /*a3a0*/  F2FP.BF16.F32.PACK_AB R105, R107, R106 ;  /* 0x0000006a6b69723e */ /* 0x000fe400000010ff */
[----:B------:R-:W-:Y:S01]  /*a3b0*/  F2FP.BF16.F32.PACK_AB R112, R113, R112 ;  /* 0x000000707170723e */ /* 0x000fe200000010ff */
[----:B------:R3:W-:Y:S01]  /*a3c0*/  STSM.16.M88.4 [R54], R96 ;  /* 0x0000006036007844 */ /* 0x0007e20000000200 */
[----:B------:R-:W-:Y:S02]  /*a3d0*/  LOP3.LUT R10, R12, R167, RZ, 0x3c, !PT ;  /* 0x000000a70c0a7212 */ /* 0x000fe400078e3cff */
[----:B------:R-:W-:Y:S02]  /*a3e0*/  MOV R62, R62 ;  /* 0x0000003e003e7202 */ /* 0x000fe40000000f00 */
        /* <DEDUP_REMOVED lines=18> */
[----:B------:R-:W-:Y:S02]  /*a510*/  F2FP.BF16.F32.PACK_AB R130, R133, R132 ;  /* 0x000000848582723e */ /* 0x000fe400000010ff */
        /* <DEDUP_REMOVED lines=8> */
[----:B------:R-:W-:Y:S01]  /*a5a0*/  MOV R12, R12 ;  /* 0x0000000c000c7202 */ /* 0x000fe20000000f00 */
[----:B------:R3:W-:Y:S01]  /*a5b0*/  STSM.16.M88.4 [R10], R136 ;  /* 0x000000880a007844 */ /* 0x0007e20000000200 */
[----:B------:R-:W-:Y:S02]  /*a5c0*/  F2FP.BF16.F32.PACK_AB R146, R149, R148 ;  /* 0x000000949592723e */ /* 0x000fe400000010ff */
[----:B------:R-:W-:-:S02]  /*a5d0*/  F2FP.BF16.F32.PACK_AB R147, R0, R150 ;  /* 0x000000960093723e */ /* 0x000fc400000010ff */
[----:B------:R-:W-:Y:S02]  /*a5e0*/  R2UR UR4, R220 ;  /* 0x00000000dc0472ca */ /* 0x000fe400000e0000 */
[----:B------:R-:W-:Y:S01]  /*a5f0*/  PLOP3.LUT P0, PT, PT, PT, UP0, 0x80, 0x0 ;  /* 0x000000000000781c */ /* 0x000fe20003f0f008 */
[----:B------:R3:W-:Y:S01]  /*a600*/  STSM.16.M88.4 [R12], R144 ;  /* 0x000000900c007844 */ /* 0x0007e20000000200 */
[----:B------:R-:W-:-:S09]  /*a610*/  R2UR UR7, R222 ;  /* 0x00000000de0772ca */ /* 0x000fd200000e0000 */
[----:B------:R-:W-:-:S06]  /*a620*/  UIMAD.WIDE UR8, UR4, 0x4, UR8 ;  /* 0x00000004040878a5 */ /* 0x000fcc000f8e0208 */
[----:B------:R-:W-:Y:S02]  /*a630*/  IMAD.U32 R8, RZ, RZ, UR8 ;  /* 0x00000008ff087e24 */ /* 0x000fe4000f8e00ff */
[----:B------:R-:W-:Y:S01]  /*a640*/  IMAD.U32 R9, RZ, RZ, UR9 ;  /* 0x00000009ff097e24 */ /* 0x000fe2000f8e00ff */
[----:B------:R-:W-:Y:S06]  /*a650*/  BAR.SYNC.DEFER_BLOCKING 0x1, 0x100 ;  /* 0x0044000000007b1d */ /* 0x000fec0000010000 */
[----:B------:R-:W-:Y:S01]  /*a660*/  ULDC.64 UR8, c[0x0][0xd08] ;  /* 0x0003420000087ab9 */ /* 0x000fe20000000a00 */
[----:B------:R-:W4:Y:S01]  /*a670*/  @P0 LDG.E R0, desc[UR38][R8.64] ;  /* 0x0000002608000981 */ /* 0x000f22000c1e1900 */
[----:B------:R-:W-:Y:S01]  /*a680*/  UISETP.NE.U32.AND UP1, UPT, UR8, URZ, UPT ;  /* 0x0000003f0800728c */ /* 0x000fe2000bf25070 */
[----:B--2---:R-:W-:-:S03]  /*a690*/  ISETP.NE.AND P1, PT, R73, 0x1, PT ;  /* 0x000000014900780c */ /* 0x004fc60003f25270 */
[----:B------:R-:W-:-:S06]  /*a6a0*/  UISETP.NE.AND.EX UP1, UPT, UR9, URZ, UPT, UP1 ;  /* 0x0000003f0900728c */ /* 0x000fcc000bf25310 */
[----:B------:R-:W-:-:S04]  /*a6b0*/  PLOP3.LUT P2, PT, PT, PT, UP1, 0x80, 0x0 ;  /* 0x000000000000781c */ /* 0x000fc80003f4f018 */
[----:B------:R-:W2:Y:S01]  /*a6c0*/  @P1 LDC R11, c[0x0][0xcec] ;  /* 0x00033b00ff0b1b82 */ /* 0x000ea20000000800 */
[----:B------:R-:W-:-:S04]  /*a6d0*/  @UP1 ULEA UR8, UP2, UR4, UR8, 0x2 ;  /* 0x0000000804081291 */ /* 0x000fc8000f84103f */
[----:B------:R-:W-:Y:S02]  /*a6e0*/  @UP1 ULEA.HI.X UR9, UR4, UR9, UR7, 0x2, UP2 ;  /* 0x0000000904091291 */ /* 0x000fe400090f1407 */
[----:B------:R-:W-:Y:S01]  /*a6f0*/  IMAD.U32 R14, RZ, RZ, UR8 ;  /* 0x00000008ff0e7e24 */ /* 0x000fe2000f8e00ff */
[----:B------:R-:W-:Y:S01]  /*a700*/  ULDC UR7, c[0x0][0xb88] ;  /* 0x0002e20000077ab9 */ /* 0x000fe20000000800 */
[----:B------:R-:W-:Y:S01]  /*a710*/  UMOV UR4, URZ ;  /* 0x0000003f00047c82 */ /* 0x000fe20008000000 */
[----:B------:R-:W0:Y:S01]  /*a720*/  @P1 LDC R13, c[0x0][0xcf0] ;  /* 0x00033c00ff0d1b82 */ /* 0x000e220000000800 */
[----:B------:R-:W-:Y:S01]  /*a730*/  IMAD.U32 R15, RZ, RZ, UR9 ;  /* 0x00000009ff0f7e24 */ /* 0x000fe2000f8e00ff */
[----:B----4-:R-:W-:Y:S01]  /*a740*/  @P0 R2UR UR4, R0 ;  /* 0x00000000000402ca */ /* 0x010fe200000e0000 */
[----:B------:R-:W-:-:S06]  /*a750*/  IMAD.U32 R0, RZ, RZ, UR7 ;  /* 0x00000007ff007e24 */ /* 0x000fcc000f8e00ff */
[----:B------:R3:W5:Y:S01]  /*a760*/  @P2 LDG.E R0, desc[UR38][R14.64] ;  /* 0x000000260e002981 */ /* 0x000762000c1e1900 */
[----:B0-2---:R-:W-:Y:S07]  /*a770*/  @P2 BRA `(.L_x_14402) ;  /* 0x0000000000102947 */ /* 0x005fee0003800000 */
[----:B------:R-:W-:Y:S05]  /*a780*/  @!P0 BRA `(.L_x_14402) ;  /* 0x00000000000c8947 */ /* 0x000fea0003800000 */
[----:B---3--:R-:W2:Y:S04]  /*a790*/  LDG.E R15, desc[UR38][R8.64] ;  /* 0x00000026080f7981 */ /* 0x008ea8000c1e1900 */
[----:B-----5:R-:W2:Y:S02]  /*a7a0*/  LDG.E R0, desc[UR38][R8.64+0x4] ;  /* 0x0000042608007981 */ /* 0x020ea4000c1e1900 */
[----:B--2---:R-:W-:-:S07]  /*a7b0*/  IMAD.IADD R0, R0, 0x1, -R15 ;  /* 0x0000000100007824 */ /* 0x004fce00078e0a0f */
.L_x_14402:
[----:B------:R-:W-:Y:S01]  /*a7c0*/  R2UR UR17, R221 ;  /* 0x00000000dd1172ca */ /* 0x000fe200000e0000 */
[----:B------:R-:W-:Y:S01]  /*a7d0*/  ULDC.64 UR12, c[0x0][0xc90] ;  /* 0x00032400000c7ab9 */ /* 0x000fe20000000a00 */
[----:B------:R-:W-:Y:S01]  /*a7e0*/  R2UR UR16, R222 ;  /* 0x00000000de1072ca */ /* 0x000fe200000e0000 */
[----:B---3--:R-:W-:Y:S01]  /*a7f0*/  VIADD R10, R203, UR60 ;  /* 0x0000003ccb0a7c36 */ /* 0x008fe20008000000 */
[----:B------:R-:W-:Y:S01]  /*a800*/  R2UR UR15, R220 ;  /* 0x00000000dc0f72ca */ /* 0x000fe200000e0000 */
[----:B------:R-:W-:Y:S01]  /*a810*/  USHF.R.S32.HI UR11, URZ, 0x1f, UR4 ;  /* 0x0000001f3f0b7899 */ /* 0x000fe20008011404 */
[----:B------:R-:W-:Y:S01]  /*a820*/  IMAD R9, R223, 0x40, R200 ;  /* 0x00000040df097824 */ /* 0x000fe200078e02c8 */
[----:B------:R-:W-:Y:S01]  /*a830*/  UMOV UR10, UR4 ;  /* 0x00000004000a7c82 */ /* 0x000fe20008000000 */
[----:B------:R-:W-:Y:S01]  /*a840*/  @P1 IMAD.HI.U32 R6, R10, R11, RZ ;  /* 0x0000000b0a061227 */ /* 0x000fe200078e00ff */
[----:B------:R-:W0:Y:S03]  /*a850*/  @P1 LDC R75, c[0x0][0xcf0] ;  /* 0x00033c00ff4b1b82 */ /* 0x000e260000000800 */
[----:B------:R-:W-:Y:S01]  /*a860*/  IMAD.MOV.U32 R8, RZ, RZ, R10 ;  /* 0x000000ffff087224 */ /* 0x000fe200078e000a */
[----:B------:R-:W-:Y:S01]  /*a870*/  USHF.R.S32.HI UR14, URZ, 0x1f, UR17 ;  /* 0x0000001f3f0e7899 */ /* 0x000fe20008011411 */
[----:B------:R-:W-:Y:S01]  /*a880*/  @P1 SHF.R.U32.HI R8, RZ, R13, R6 ;  /* 0x0000000dff081219 */ /* 0x000fe20000011606 */
[----:B------:R-:W-:Y:S01]  /*a890*/  UIMAD.WIDE.U32 UR8, UR17, UR12, UR10 ;  /* 0x0000000c110872a5 */ /* 0x000fe2000f8e000a */
[----:B------:R-:W-:Y:S01]  /*a8a0*/  IMAD.WIDE R4, R9, 0x2, R4 ;  /* 0x0000000209047825 */ /* 0x000fe200078e0204 */
[----:B------:R-:W-:Y:S01]  /*a8b0*/  UIMAD UR7, UR14, UR12, URZ ;  /* 0x0000000c0e0772a4 */ /* 0x000fe2000f8e023f */
[--C-:B------:R-:W-:Y:S01]  /*a8c0*/  SHF.R.S32.HI R9, RZ, 0x1f, R8.reuse ;  /* 0x0000001fff097819 */ /* 0x100fe20000011408 */
[----:B------:R-:W-:Y:S01]  /*a8d0*/  USEL UR16, UR16, URZ, !UP0 ;  /* 0x0000003f10107287 */ /* 0x000fe2000c000000 */
[----:B------:R-:W-:Y:S01]  /*a8e0*/  IMAD.MOV R6, RZ, RZ, -R8 ;  /* 0x000000ffff067224 */ /* 0x000fe200078e0a08 */
[----:B------:R-:W-:Y:S01]  /*a8f0*/  UIMAD UR7, UR17, UR13, UR7 ;  /* 0x0000000d110772a4 */ /* 0x000fe2000f8e0207 */
[----:B------:R-:W-:Y:S01]  /*a900*/  IADD3 R29, P2, R4, 0x5000, RZ ;  /* 0x00005000041d7810 */ /* 0x000fe20007f5e0ff */
[----:B------:R-:W-:Y:S01]  /*a910*/  USEL UR15, UR15, URZ, !UP0 ;  /* 0x0000003f0f0f7287 */ /* 0x000fe2000c000000 */
[----:B------:R-:W-:Y:S01]  /*a920*/  IMAD R11, R73, R6, R10 ;  /* 0x00000006490b7224 */ /* 0x000fe200078e020a */
[----:B------:R-:W-:Y:S01]  /*a930*/  ULDC.64 UR12, c[0x0][0xc98] ;  /* 0x00032600000c7ab9 */ /* 0x000fe20000000a00 */
[----:B------:R-:W-:Y:S01]  /*a940*/  UIADD3 UR9, UR9, UR7, URZ ;  /* 0x0000000709097290 */ /* 0x000fe2000fffe03f */
[----:B------:R-:W-:Y:S01]  /*a950*/  LOP3.LUT R28, R29, 0x380, RZ, 0xc0, !PT ;  /* 0x000003801d1c7812 */ /* 0x000fe200078ec0ff */
[----:B------:R-:W-:Y:S01]  /*a960*/  UIMAD UR7, UR16, UR12, URZ ;  /* 0x0000000c100772a4 */ /* 0x000fe2000f8e023f */
[----:B------:R-:W-:Y:S01]  /*a970*/  SHF.R.S32.HI R6, RZ, 0x1f, R11 ;  /* 0x0000001fff067819 */ /* 0x000fe2000001140b */
[----:B------:R-:W-:Y:S01]  /*a980*/  UIMAD.WIDE.U32 UR8, UR15, UR12, UR8 ;  /* 0x0000000c0f0872a5 */ /* 0x000fe2000f8e0008 */
[----:B------:R-:W-:Y:S01]  /*a990*/  SHF.R.U64 R28, R28, 0x3, RZ ;  /* 0x000000031c1c7819 */ /* 0x000fe200000012ff */
[----:B------:R-:W-:Y:S01]  /*a9a0*/  UIMAD UR7, UR15, UR13, UR7 ;  /* 0x0000000d0f0772a4 */ /* 0x000fe2000f8e0207 */
[----:B------:R-:W-:Y:S01]  /*a9b0*/  IADD3 R25, P3, R4, 0x4000, RZ ;  /* 0x0000400004197810 */ /* 0x000fe20007f7e0ff */
[----:B------:R-:W-:Y:S01]  /*a9c0*/  VIADD R14, R227, UR60 ;  /* 0x0000003ce30e7c36 */ /* 0x000fe20008000000 */
[----:B------:R-:W-:Y:S01]  /*a9d0*/  LOP3.LUT R28, R28, R29, RZ, 0x3c, !PT ;  /* 0x0000001d1c1c7212 */ /* 0x000fe200078e3cff */
[----:B------:R-:W-:Y:S01]  /*a9e0*/  IMAD.X R29, RZ, RZ, R5, P2 ;  /* 0x000000ffff1d7224 */ /* 0x000fe200010e0605 */
[----:B------:R-:W-:Y:S01]  /*a9f0*/  IADD3 R8, P0, R8, UR8, RZ ;  /* 0x0000000808087c10 */ /* 0x000fe2000ff1e0ff */
[----:B------:R-:W-:Y:S01]  /*aa00*/  IMAD.U32 R10, RZ, RZ, UR7 ;  /* 0x00000007ff0a7e24 */ /* 0x000fe2000f8e00ff */
[----:B------:R-:W-:Y:S01]  /*aa10*/  IADD3 R45, P2, R4, 0xb000, RZ ;  /* 0x0000b000042d7810 */ /* 0x000fe20007f5e0ff */
[----:B-----5:R-:W-:Y:S01]  /*aa20*/  IMAD R77, R0, R73, RZ ;  /* 0x00000049004d7224 */ /* 0x020fe200078e02ff */
[----:B------:R-:W-:Y:S01]  /*aa30*/  LOP3.LUT R24, R25, 0x380, RZ, 0xc0, !PT ;  /* 0x0000038019187812 */ /* 0x000fe200078ec0ff */
[----:B------:R-:W-:Y:S01]  /*aa40*/  ULDC.64 UR12, c[0x0][0xba0] ;  /* 0x0002e800000c7ab9 */ /* 0x000fe20000000a00 */
[----:B------:R-:W-:Y:S01]  /*aa50*/  IADD3.X R9, R9, UR9, R10, P0, !PT ;  /* 0x0000000909097c10 */ /* 0x000fe200087fe40a */
[----:B------:R-:W-:Y:S01]  /*aa60*/  ULDC.64 UR8, c[0x0][0xc88] ;  /* 0x0003220000087ab9 */ /* 0x000fe20000000a00 */
[----:B------:R-:W-:Y:S01]  /*aa70*/  LOP3.LUT R44, R45, 0x380, RZ, 0xc0, !PT ;  /* 0x000003802d2c7812 */ /* 0x000fe200078ec0ff */
[----:B------:R-:W-:Y:S01]  /*aa80*/  IMAD R6, R6, UR8, RZ ;  /* 0x0000000806067c24 */ /* 0x000fe2000f8e02ff */
[----:B------:R-:W-:Y:S01]  /*aa90*/  SHF.R.U64 R24, R24, 0x3, RZ ;  /* 0x0000000318187819 */ /* 0x000fe200000012ff */
[----:B------:R-:W-:Y:S01]  /*aaa0*/  IMAD.WIDE.U32 R8, R11, UR8, R8 ;  /* 0x000000080b087c25 */ /* 0x000fe2000f8e0008 */
[----:B------:R-:W-:-:S02]  /*aab0*/  SHF.R.U64 R44, R44, 0x3, RZ ;  /* 0x000000032c2c7819 */ /* 0x000fc400000012ff */
[----:B------:R-:W-:Y:S01]  /*aac0*/  IADD3 R13, P5, R4, 0x1000, RZ ;  /* 0x00001000040d7810 */ /* 0x000fe20007fbe0ff */
[----:B------:R-:W-:Y:S01]  /*aad0*/  IMAD R15, R11, UR9, R6 ;  /* 0x000000090b0f7c24 */ /* 0x000fe2000f8e0206 */
[----:B------:R-:W-:Y:S01]  /*aae0*/  ULDC.64 UR8, c[0x0][0xc50] ;  /* 0x0003140000087ab9 */ /* 0x000fe20000000a00 */
[----:B------:R-:W-:Y:S01]  /*aaf0*/  VIADD R6, R14, 0x8 ;  /* 0x000000080e067836 */ /* 0x000fe20000000000 */
[----:B------:R-:W-:Y:S01]  /*ab00*/  LEA R10, P0, R8, UR8, 0x2 ;  /* 0x00000008080a7c11 */ /* 0x000fe2000f8010ff */
[----:B------:R-:W-:Y:S01]  /*ab10*/  IMAD.IADD R9, R9, 0x1, R15 ;  /* 0x0000000109097824 */ /* 0x000fe200078e020f */
[----:B------:R-:W-:Y:S01]  /*ab20*/  LOP3.LUT R44, R44, R45, RZ, 0x3c, !PT ;  /* 0x0000002d2c2c7212 */ /* 0x000fe200078e3cff */
[----:B------:R-:W-:Y:S01]  /*ab30*/  IMAD.X R45, RZ, RZ, R5, P2 ;  /* 0x000000ffff2d7224 */ /* 0x000fe200010e0605 */
[----:B------:R-:W-:Y:S01]  /*ab40*/  IADD3 R17, P4, R4, 0x2000, RZ ;  /* 0x0000200004117810 */ /* 0x000fe20007f9e0ff */
[----:B------:R-:W-:Y:S01]  /*ab50*/  SHFL.IDX PT, R42, R10, RZ, 0x1c1f ;  /* 0x001c1fff0a2a7589 */ /* 0x000fe200000e0000 */
[----:B------:R-:W-:-:S02]  /*ab60*/  LEA.HI.X R8, R8, UR9, R9, 0x2, P0 ;  /* 0x0000000908087c11 */ /* 0x000fc400080f1409 */
[----:B------:R-:W-:Y:S01]  /*ab70*/  IADD3 R21, P0, R4, 0x3000, RZ ;  /* 0x0000300004157810 */ /* 0x000fe20007f1e0ff */
[----:B------:R-:W-:Y:S01]  /*ab80*/  SHFL.IDX PT, R46, R10, 0x1, 0x1c1f ;  /* 0x003c1f000a2e7f89 */ /* 0x000fe200000e0000 */
[----:B------:R-:W-:Y:S01]  /*ab90*/  LOP3.LUT R24, R24, R25, RZ, 0x3c, !PT ;  /* 0x0000001918187212 */ /* 0x000fe200078e3cff */
[----:B------:R-:W-:Y:S01]  /*aba0*/  IMAD.X R25, RZ, RZ, R5, P3 ;  /* 0x000000ffff197224 */ /* 0x000fe200018e0605 */
[----:B------:R-:W-:Y:S01]  /*abb0*/  LOP3.LUT R20, R21, 0x380, RZ, 0xc0, !PT ;  /* 0x0000038015147812 */ /* 0x000fe200078ec0ff */
[----:B------:R-:W2:Y:S01]  /*abc0*/  SHFL.IDX PT, R43, R8, RZ, 0x1c1f ;  /* 0x001c1fff082b7589 */ /* 0x000ea200000e0000 */
[----:B------:R-:W-:Y:S02]  /*abd0*/  IADD3 R41, P3, R4, 0xa000, RZ ;  /* 0x0000a00004297810 */ /* 0x000fe40007f7e0ff */
[----:B------:R-:W-:Y:S01]  /*abe0*/  SHF.R.U64 R20, R20, 0x3, RZ ;  /* 0x0000000314147819 */ /* 0x000fe200000012ff */
[----:B------:R-:W3:Y:S01]  /*abf0*/  SHFL.IDX PT, R47, R8, 0x1, 0x1c1f ;  /* 0x003c1f00082f7f89 */ /* 0x000ee200000e0000 */
[----:B------:R-:W-:-:S02]  /*ac00*/  LOP3.LUT R12, R13, 0x380, RZ, 0xc0, !PT ;  /* 0x000003800d0c7812 */ /* 0x000fc400078ec0ff */
[----:B------:R-:W-:Y:S01]  /*ac10*/  LOP3.LUT R20, R20, R21, RZ, 0x3c, !PT ;  /* 0x0000001514147212 */ /* 0x000fe200078e3cff */
[----:B------:R-:W-:Y:S01]  /*ac20*/  IMAD.X R21, RZ, RZ, R5, P0 ;  /* 0x000000ffff157224 */ /* 0x000fe200000e0605 */
[----:B------:R-:W-:Y:S02]  /*ac30*/  IADD3 R53, P0, R4, 0x9000, RZ ;  /* 0x0000900004357810 */ /* 0x000fe40007f1e0ff */
[----:B------:R-:W-:Y:S02]  /*ac40*/  LOP3.LUT R16, R17, 0x380, RZ, 0xc0, !PT ;  /* 0x0000038011107812 */ /* 0x000fe400078ec0ff */
[----:B------:R-:W-:Y:S02]  /*ac50*/  LOP3.LUT R52, R53, 0x380, RZ, 0xc0, !PT ;  /* 0x0000038035347812 */ /* 0x000fe400078ec0ff */
[----:B------:R-:W-:Y:S02]  /*ac60*/  LOP3.LUT R40, R41, 0x380, RZ, 0xc0, !PT ;  /* 0x0000038029287812 */ /* 0x000fe400078ec0ff */
[----:B------:R-:W-:-:S02]  /*ac70*/  SHF.R.U64 R52, R52, 0x3, RZ ;  /* 0x0000000334347819 */ /* 0x000fc400000012ff */
[----:B------:R-:W-:Y:S02]  /*ac80*/  SHF.R.U64 R12, R12, 0x3, RZ ;  /* 0x000000030c0c7819 */ /* 0x000fe400000012ff */
[----:B------:R-:W-:Y:S01]  /*ac90*/  LOP3.LUT R52, R52, R53, RZ, 0x3c, !PT ;  /* 0x0000003534347212 */ /* 0x000fe200078e3cff */
[----:B------:R-:W-:Y:S01]  /*aca0*/  IMAD.X R53, RZ, RZ, R5, P0 ;  /* 0x000000ffff357224 */ /* 0x000fe200000e0605 */
[----:B------:R-:W-:Y:S02]  /*acb0*/  LOP3.LUT P0, RZ, R225, 0x3, RZ, 0xc0, !PT ;  /* 0x00000003e1ff7812 */ /* 0x000fe4000780c0ff */
[----:B------:R-:W-:Y:S02]  /*acc0*/  SHF.R.U64 R16, R16, 0x3, RZ ;  /* 0x0000000310107819 */ /* 0x000fe400000012ff */
[-C--:B------:R-:W-:Y:S02]  /*acd0*/  ISETP.GE.OR P2, PT, R14, R77.reuse, P0 ;  /* 0x0000004d0e00720c */ /* 0x080fe40000746670 */
[----:B------:R-:W-:-:S02]  /*ace0*/  ISETP.GE.OR P0, PT, R6, R77, P0 ;  /* 0x0000004d0600720c */ /* 0x000fc40000706670 */
[----:B------:R-:W-:Y:S02]  /*acf0*/  SHF.R.U64 R40, R40, 0x3, RZ ;  /* 0x0000000328287819 */ /* 0x000fe400000012ff */
[----:B------:R-:W-:Y:S01]  /*ad00*/  LOP3.LUT R12, R12, R13, RZ, 0x3c, !PT ;  /* 0x0000000d0c0c7212 */ /* 0x000fe200078e3cff */
[--C-:B------:R-:W-:Y:S01]  /*ad10*/  IMAD.X R13, RZ, RZ, R5.reuse, P5 ;  /* 0x000000ffff0d7224 */ /* 0x100fe200028e0605 */
[----:B------:R-:W-:Y:S01]  /*ad20*/  LOP3.LUT R16, R16, R17, RZ, 0x3c, !PT ;  /* 0x0000001110107212 */ /* 0x000fe200078e3cff */
[----:B------:R-:W-:Y:S01]  /*ad30*/  IMAD.X R17, RZ, RZ, R5, P4 ;  /* 0x000000ffff117224 */ /* 0x000fe200020e0605 */
[C---:B------:R-:W-:Y:S02]  /*ad40*/  IADD3 R33, P6, R4.reuse, 0x6000, RZ ;  /* 0x0000600004217810 */ /* 0x040fe40007fde0ff */
[C---:B------:R-:W-:Y:S01]  /*ad50*/  IADD3 R37, P5, R4.reuse, 0x7000, RZ ;  /* 0x0000700004257810 */ /* 0x040fe20007fbe0ff */
[----:B--2---:R-:W-:Y:S01]  /*ad60*/  @!P2 ST.E desc[UR38][R42.64], R2 ;  /* 0x000000022a00a985 */ /* 0x004fe2000c101926 */
[----:B------:R-:W-:-:S02]  /*ad70*/  IADD3 R61, P4, R4, 0x8000, RZ ;  /* 0x00008000043d7810 */ /* 0x000fc40007f9e0ff */
[----:B------:R-:W-:Y:S01]  /*ad80*/  LOP3.LUT R40, R40, R41, RZ, 0x3c, !PT ;  /* 0x0000002928287212 */ /* 0x000fe200078e3cff */
[----:B---3--:R2:W-:Y:S01]  /*ad90*/  @!P0 ST.E desc[UR38][R46.64], R3 ;  /* 0x000000032e008985 */ /* 0x0085e2000c101926 */
[--C-:B------:R-:W-:Y:S01]  /*ada0*/  IMAD.X R41, RZ, RZ, R5.reuse, P3 ;  /* 0x000000ffff297224 */ /* 0x100fe200018e0605 */
[----:B------:R-:W-:Y:S02]  /*adb0*/  IADD3 R9, P3, R4, 0xf000, RZ ;  /* 0x0000f00004097810 */ /* 0x000fe40007f7e0ff */
[----:B------:R-:W-:Y:S01]  /*adc0*/  LOP3.LUT R32, R33, 0x380, RZ, 0xc0, !PT ;  /* 0x0000038021207812 */ /* 0x000fe200078ec0ff */
[----:B------:R-:W-:Y:S01]  /*add0*/  UIMAD UR7, UR11, UR12, URZ ;  /* 0x0000000c0b0772a4 */ /* 0x000fe2000f8e023f */
[----:B------:R-:W-:Y:S01]  /*ade0*/  LOP3.LUT R36, R37, 0x380, RZ, 0xc0, !PT ;  /* 0x0000038025247812 */ /* 0x000fe200078ec0ff */
[----:B------:R-:W-:Y:S01]  /*adf0*/  UIMAD.WIDE.U32 UR8, UR4, UR12, URZ ;  /* 0x0000000c040872a5 */ /* 0x000fe2000f8e003f */
[----:B------:R-:W-:Y:S01]  /*ae00*/  LOP3.LUT R60, R61, 0x380, RZ, 0xc0, !PT ;  /* 0x000003803d3c7812 */ /* 0x000fe200078ec0ff */
[----:B------:R-:W-:Y:S01]  /*ae10*/  ULDC.64 UR10, c[0x0][0xbe8] ;  /* 0x0002fa00000a7ab9 */ /* 0x000fe20000000a00 */
[----:B------:R-:W-:Y:S01]  /*ae20*/  LOP3.LUT R0, R9, 0x380, RZ, 0xc0, !PT ;  /* 0x0000038009007812 */ /* 0x000fe200078ec0ff */
[----:B------:R-:W-:Y:S01]  /*ae30*/  IMAD.X R49, RZ, RZ, R5, P3 ;  /* 0x000000ffff317224 */ /* 0x000fe200018e0605 */
[----:B--2---:R-:W2:Y:S01]  /*ae40*/  @P1 LDC R3, c[0x0][0xcec] ;  /* 0x00033b00ff031b82 */ /* 0x004ea20000000800 */
[----:B------:R-:W-:Y:S01]  /*ae50*/  SHF.R.U64 R32, R32, 0x3, RZ ;  /* 0x0000000320207819 */ /* 0x000fe200000012ff */
[----:B------:R-:W5:Y:S01]  /*ae60*/  LD.E.128 R12, desc[UR38][R12.64] ;  /* 0x000000260c0c7980 */ /* 0x000f62000c101d00 */
[----:B------:R-:W-:-:S02]  /*ae70*/  SHF.R.U64 R36, R36, 0x3, RZ ;  /* 0x0000000324247819 */ /* 0x000fc400000012ff */
[----:B------:R-:W-:Y:S01]  /*ae80*/  SHF.R.U64 R60, R60, 0x3, RZ ;  /* 0x000000033c3c7819 */ /* 0x000fe200000012ff */
[----:B------:R-:W5:Y:S01]  /*ae90*/  LD.E.128 R16, desc[UR38][R16.64] ;  /* 0x0000002610107980 */ /* 0x000f62000c101d00 */
[----:B------:R-:W-:Y:S01]  /*aea0*/  SHF.R.U64 R0, R0, 0x3, RZ ;  /* 0x0000000300007819 */ /* 0x000fe200000012ff */
[----:B------:R-:W-:Y:S01]  /*aeb0*/  UIMAD UR7, UR4, UR13, UR7 ;  /* 0x0000000d040772a4 */ /* 0x000fe2000f8e0207 */
[----:B------:R-:W-:Y:S01]  /*aec0*/  LOP3.LUT R32, R32, R33, RZ, 0x3c, !PT ;  /* 0x0000002120207212 */ /* 0x000fe200078e3cff */
[--C-:B------:R-:W-:Y:S01]  /*aed0*/  IMAD.X R33, RZ, RZ, R5.reuse, P6 ;  /* 0x000000ffff217224 */ /* 0x100fe200030e0605 */
[----:B------:R-:W-:Y:S01]  /*aee0*/  LOP3.LUT R36, R36, R37, RZ, 0x3c, !PT ;  /* 0x0000002524247212 */ /* 0x000fe200078e3cff */
[--C-:B------:R-:W-:Y:S01]  /*aef0*/  IMAD.X R37, RZ, RZ, R5.reuse, P5 ;  /* 0x000000ffff257224 */ /* 0x100fe200028e0605 */
[----:B------:R-:W-:Y:S01]  /*af00*/  LOP3.LUT R60, R60, R61, RZ, 0x3c, !PT ;  /* 0x0000003d3c3c7212 */ /* 0x000fe200078e3cff */
[----:B------:R-:W-:Y:S01]  /*af10*/  IMAD.X R61, RZ, RZ, R5, P4 ;  /* 0x000000ffff3d7224 */ /* 0x000fe200020e0605 */
[C---:B------:R-:W-:Y:S01]  /*af20*/  IADD3 R69, P6, R4.reuse, 0xc000, RZ ;  /* 0x0000c00004457810 */ /* 0x040fe20007fde0ff */
[----:B------:R-:W5:Y:S01]  /*af30*/  LD.E.128 R20, desc[UR38][R20.64] ;  /* 0x0000002614147980 */ /* 0x000f62000c101d00 */
[----:B------:R-:W-:-:S02]  /*af40*/  IADD3 R65, P5, R4, 0xd000, RZ ;  /* 0x0000d00004417810 */ /* 0x000fc40007fbe0ff */
[C---:B------:R-:W-:Y:S01]  /*af50*/  IADD3 R57, P4, R4.reuse, 0xe000, RZ ;  /* 0x0000e00004397810 */ /* 0x040fe20007f9e0ff */
[----:B------:R-:W5:Y:S01]  /*af60*/  LD.E.128 R24, desc[UR38][R24.64] ;  /* 0x0000002618187980 */ /* 0x000f62000c101d00 */
[----:B------:R-:W-:Y:S02]  /*af70*/  LOP3.LUT R11, R4, 0x380, RZ, 0xc0, !PT ;  /* 0x00000380040b7812 */ /* 0x000fe400078ec0ff */
[----:B------:R-:W-:Y:S01]  /*af80*/  LOP3.LUT R48, R0, R9, RZ, 0x3c, !PT ;  /* 0x0000000900307212 */ /* 0x000fe200078e3cff */
[----:B------:R-:W-:Y:S01]  /*af90*/  IMAD R0, R219, 0x20, R223 ;  /* 0x00000020db007824 */ /* 0x000fe200078e02df */
[----:B------:R-:W-:Y:S01]  /*afa0*/  UIADD3 UR9, UR9, UR7, URZ ;  /* 0x0000000709097290 */ /* 0x000fe2000fffe03f */
[----:B------:R-:W-:Y:S01]  /*afb0*/  LOP3.LUT R68, R69, 0x380, RZ, 0xc0, !PT ;  /* 0x0000038045447812 */ /* 0x000fe200078ec0ff */
[----:B------:R-:W-:Y:S01]  /*afc0*/  UIMAD UR4, UR14, UR10, URZ ;  /* 0x0000000a0e0472a4 */ /* 0x000fe2000f8e023f */
[----:B------:R-:W-:Y:S01]  /*afd0*/  LOP3.LUT R64, R65, 0x380, RZ, 0xc0, !PT ;  /* 0x0000038041407812 */ /* 0x000fe200078ec0ff */
[----:B------:R-:W5:Y:S01]  /*afe0*/  LD.E.128 R28, desc[UR38][R28.64] ;  /* 0x000000261c1c7980 */ /* 0x000f62000c101d00 */
[----:B------:R-:W-:-:S02]  /*aff0*/  LOP3.LUT R56, R57, 0x380, RZ, 0xc0, !PT ;  /* 0x0000038039387812 */ /* 0x000fc400078ec0ff */
[----:B------:R-:W-:Y:S01]  /*b000*/  SHF.R.U64 R11, R11, 0x3, RZ ;  /* 0x000000030b0b7819 */ /* 0x000fe200000012ff */
[----:B------:R-:W-:Y:S01]  /*b010*/  VIADD R6, R0, UR60 ;  /* 0x0000003c00067c36 */ /* 0x000fe20008000000 */
[----:B------:R-:W-:Y:S01]  /*b020*/  UIMAD UR4, UR17, UR11, UR4 ;  /* 0x0000000b110472a4 */ /* 0x000fe2000f8e0204 */
[----:B------:R-:W-:Y:S01]  /*b030*/  SHF.R.U64 R68, R68, 0x3, RZ ;  /* 0x0000000344447819 */ /* 0x000fe200000012ff */
[----:B------:R-:W-:Y:S01]  /*b040*/  UIMAD.WIDE.U32 UR8, UR17, UR10, UR8 ;  /* 0x0000000a110872a5 */ /* 0x000fe2000f8e0008 */
[----:B------:R-:W-:Y:S01]  /*b050*/  SHF.R.U64 R64, R64, 0x3, RZ ;  /* 0x0000000340407819 */ /* 0x000fe200000012ff */
[----:B------:R-:W5:Y:S01]  /*b060*/  LD.E.128 R32, desc[UR38][R32.64] ;  /* 0x0000002620207980 */ /* 0x000f62000c101d00 */
[----:B------:R-:W-:Y:S01]  /*b070*/  SHF.R.U64 R56, R56, 0x3, RZ ;  /* 0x0000000338387819 */ /* 0x000fe200000012ff */
[----:B------:R-:W-:Y:S01]  /*b080*/  ULDC.64 UR10, c[0x0][0xbf0] ;  /* 0x0002fc00000a7ab9 */ /* 0x000fe20000000a00 */
[----:B------:R-:W-:Y:S01]  /*b090*/  LOP3.LUT R4, R11, R4, RZ, 0x3c, !PT ;  /* 0x000000040b047212 */ /* 0x000fe200078e3cff */
[----:B--2---:R-:W-:Y:S01]  /*b0a0*/  @P1 IMAD.HI.U32 R0, R6, R3, RZ ;  /* 0x0000000306001227 */ /* 0x004fe200078e00ff */
[----:B------:R-:W-:Y:S01]  /*b0b0*/  UIADD3 UR9, UR9, UR4, URZ ;  /* 0x0000000409097290 */ /* 0x000fe2000fffe03f */
[----:B------:R-:W-:Y:S01]  /*b0c0*/  LOP3.LUT R68, R68, R69, RZ, 0x3c, !PT ;  /* 0x0000004544447212 */ /* 0x000fe200078e3cff */
[----:B------:R-:W-:Y:S01]  /*b0d0*/  UIMAD UR4, UR16, UR10, URZ ;  /* 0x0000000a100472a4 */ /* 0x000fe2000f8e023f */
[----:B------:R-:W-:Y:S01]  /*b0e0*/  LOP3.LUT R64, R64, R65, RZ, 0x3c, !PT ;  /* 0x0000004140407212 */ /* 0x000fe200078e3cff */
[--C-:B------:R-:W-:Y:S01]  /*b0f0*/  IMAD.X R69, RZ, RZ, R5.reuse, P6 ;  /* 0x000000ffff457224 */ /* 0x100fe200030e0605 */
[----:B------:R-:W-:Y:S01]  /*b100*/  LOP3.LUT R56, R56, R57, RZ, 0x3c, !PT ;  /* 0x0000003938387212 */ /* 0x000fe200078e3cff */
[--C-:B------:R-:W-:Y:S01]  /*b110*/  IMAD.X R65, RZ, RZ, R5.reuse, P5 ;  /* 0x000000ffff417224 */ /* 0x100fe200028e0605 */
[----:B------:R2:W5:Y:S01]  /*b120*/  LD.E.128 R8, desc[UR38][R4.64] ;  /* 0x0000002604087980 */ /* 0x000562000c101d00 */
[----:B------:R-:W-:Y:S01]  /*b130*/  IMAD.X R57, RZ, RZ, R5, P4 ;  /* 0x000000ffff397224 */ /* 0x000fe200020e0605 */
[----:B------:R-:W-:-:S02]  /*b140*/  UIMAD UR4, UR15, UR11, UR4 ;  /* 0x0000000b0f0472a4 */ /* 0x000fc4000f8e0204 */
[----:B------:R-:W-:Y:S01]  /*b150*/  UIMAD.WIDE.U32 UR8, UR15, UR10, UR8 ;  /* 0x0000000a0f0872a5 */ /* 0x000fe2000f8e0008 */
[----:B------:R-:W5:Y:S02]  /*b160*/  LD.E.128 R36, desc[UR38][R36.64] ;  /* 0x0000002624247980 */ /* 0x000f64000c101d00 */
[----:B------:R-:W-:Y:S02]  /*b170*/  ULDC.64 UR10, c[0x0][0xbe0] ;  /* 0x0002f800000a7ab9 */ /* 0x000fe40000000a00 */
[----:B------:R-:W5:Y:S01]  /*b180*/  LD.E.128 R60, desc[UR38][R60.64] ;  /* 0x000000263c3c7980 */ /* 0x000f62000c101d00 */
[----:B--2---:R-:W-:Y:S01]  /*b190*/  IMAD.MOV.U32 R5, RZ, RZ, R6 ;  /* 0x000000ffff057224 */ /* 0x004fe200078e0006 */
[----:B0-----:R-:W-:Y:S01]  /*b1a0*/  @P1 SHF.R.U32.HI R5, RZ, R75, R0 ;  /* 0x0000004bff051219 */ /* 0x001fe20000011600 */
[----:B------:R-:W-:Y:S01]  /*b1b0*/  UIADD3 UR4, UR9, UR4, URZ ;  /* 0x0000000409047290 */ /* 0x000fe2000fffe03f */
[----:B------:R-:W5:Y:S02]  /*b1c0*/  LD.E.128 R52, desc[UR38][R52.64] ;  /* 0x0000002634347980 */ /* 0x000f64000c101d00 */
[--C-:B------:R-:W-:Y:S01]  /*b1d0*/  SHF.R.S32.HI R0, RZ, 0x1f, R5.reuse ;  /* 0x0000001fff007819 */ /* 0x100fe20000011405 */
[----:B------:R-:W-:Y:S01]  /*b1e0*/  IMAD.MOV R4, RZ, RZ, -R5 ;  /* 0x000000ffff047224 */ /* 0x000fe200078e0a05 */
[----:B------:R-:W5:Y:S01]  /*b1f0*/  LD.E.128 R40, desc[UR38][R40.64] ;  /* 0x0000002628287980 */ /* 0x000f62000c101d00 */
[----:B------:R-:W-:-:S02]  /*b200*/  IMAD.U32 R3, RZ, RZ, UR9 ;  /* 0x00000009ff037e24 */ /* 0x000fc4000f8e00ff */
[----:B------:R-:W-:Y:S01]  /*b210*/  IMAD R0, R0, UR10, RZ ;  /* 0x0000000a00007c24 */ /* 0x000fe2000f8e02ff */
[----:B------:R-:W5:Y:S01]  /*b220*/  LD.E.128 R44, desc[UR38][R44.64] ;  /* 0x000000262c2c7980 */ /* 0x000f62000c101d00 */
[----:B------:R-:W-:Y:S02]  /*b230*/  IMAD R73, R73, R4, R6 ;  /* 0x0000000449497224 */ /* 0x000fe400078e0206 */
        /* <DEDUP_REMOVED lines=32> */
[----:B------:R0:W2:Y:S01]  /*b440*/  SHFL.IDX PT, R79, R6, RZ, 0x181f ;  /* 0x00181fff064f7589 */ /* 0x0000a200000e0000 */
[----:B------:R-:W-:Y:S03]  /*b450*/  BSSY B1, `(.L_x_14403) ;  /* 0x0000015000017945 */ /* 0x000fe60003800000 */
[----:B------:R0:W3:Y:S01]  /*b460*/  SHFL.IDX PT, R75, R76, RZ, 0x181f ;  /* 0x00181fff4c4b7589 */ /* 0x0000e200000e0000 */
        /* <DEDUP_REMOVED lines=19> */
.L_x_14404:
[----:B------:R-:W-:Y:S05]  /*b5a0*/  BSYNC B1 ;  /* 0x0000000000017941 */ /* 0x000fea0003800000 */
.L_x_14403:
[----:B----45:R4:W0:Y:S01]  /*b5b0*/  SHFL.IDX PT, R11, R76, 0x1, 0x181f ;  /* 0x00381f004c0b7f89 */ /* 0x03082200000e0000 */
        /* <DEDUP_REMOVED lines=20> */
.L_x_14406:
[----:B------:R-:W-:Y:S05]  /*b700*/  BSYNC B1 ;  /* 0x0000000000017941 */ /* 0x000fea0003800000 */
.L_x_14405:
        /* <DEDUP_REMOVED lines=11> */
[C---:B------:R-:W-:Y:S02]  /*b7c0*/  @!P1 LEA R8, P4, R205.reuse, R5, 0x1 ;  /* 0x00000005cd089211 */ /* 0x040fe400078808ff */
        /* <DEDUP_REMOVED lines=9> */
.L_x_14408:
[----:B------:R-:W-:Y:S05]  /*b860*/  BSYNC B1 ;  /* 0x0000000000017941 */ /* 0x000fea0003800000 */
.L_x_14407:
[----:B------:R-:W-:Y:S01]  /*b870*/  VIADD R0, R78, 0x60 ;  /* 0x000000604e007836 */ /* 0x000fe20000000000 */
[----:B0-----:R0:W0:Y:S04]  /*b880*/  SHFL.IDX PT, R11, R76, 0x3, 0x181f ;  /* 0x00781f004c0b7f89 */ /* 0x00102800000e0000 */
[----:B------:R-:W-:Y:S01]  /*b890*/  ISETP.GE.AND P0, PT, R0, R77, PT ;  /* 0x0000004d0000720c */ /* 0x000fe20003f06270 */
[----:B------:R0:W0:-:S12]  /*b8a0*/  SHFL.IDX PT, R13, R6, 0x3, 0x181f ;  /* 0x00781f00060d7f89 */ /* 0x00001800000e0000 */
        /* <DEDUP_REMOVED lines=20> */
.L_x_14401:
[----:B------:R-:W-:Y:S01]  /*b9f0*/  R2UR UR4, R220 ;  /* 0x00000000dc0472ca */ /* 0x000fe200000e0000 */
[----:B------:R-:W-:Y:S01]  /*ba00*/  ULDC.64 UR10, c[0x0][0xd00] ;  /* 0x00034000000a7ab9 */ /* 0x000fe20000000a00 */
[----:B------:R-:W-:Y:S01]  /*ba10*/  R2UR UR7, R222 ;  /* 0x00000000de0772ca */ /* 0x000fe200000e0000 */
[----:B------:R-:W-:Y:S01]  /*ba20*/  UISETP.NE.U32.AND UP0, UPT, UR10, URZ, UPT ;  /* 0x0000003f0a00728c */ /* 0x000fe2000bf05070 */
[----:B------:R-:W2:Y:S01]  /*ba30*/  LDC R13, c[0x0][0xce8] ;  /* 0x00033a00ff0d7b82 */ /* 0x000ea20000000800 */
[----:B------:R-:W-:Y:S02]  /*ba40*/  R2UR UR12, R221 ;  /* 0x00000000dd0c72ca */ /* 0x000fe400000e0000 */
[----:B------:R-:W-:-:S06]  /*ba50*/  UISETP.NE.AND.EX UP0, UPT, UR11, URZ, UPT, UP0 ;  /* 0x0000003f0b00728c */ /* 0x000fcc000bf05300 */
[----:B------:R-:W-:Y:S01]  /*ba60*/  USHF.L.U32 UR8, UR4, 0x2, URZ ;  /* 0x0000000204087899 */ /* 0x000fe2000800063f */
[----:B------:R-:W-:Y:S01]  /*ba70*/  PLOP3.LUT P2, PT, PT, PT, UP0, 0x80, 0x0 ;  /* 0x000000000000781c */ /* 0x000fe20003f4f008 */
[----:B------:R-:W-:Y:S02]  /*ba80*/  USHF.L.U64.HI UR9, UR4, 0x2, UR7 ;  /* 0x0000000204097899 */ /* 0x000fe40008010207 */
[----:B------:R-:W-:-:S04]  /*ba90*/  UIADD3 UR4, UP1, UR8, UR10, URZ ;  /* 0x0000000a08047290 */ /* 0x000fc8000ff3e03f */
[----:B------:R-:W-:Y:S02]  /*baa0*/  UIADD3.X UR7, UR9, UR11, URZ, UP1, !UPT ;  /* 0x0000000b09077290 */ /* 0x000fe40008ffe43f */
[----:B------:R-:W-:Y:S01]  /*bab0*/  IMAD.U32 R2, RZ, RZ, UR4 ;  /* 0x00000004ff027e24 */ /* 0x000fe2000f8e00ff */
[----:B------:R-:W-:Y:S02]  /*bac0*/  ULDC.64 UR10, c[0x0][0xd08] ;  /* 0x00034200000a7ab9 */ /* 0x000fe40000000a00 */
[----:B------:R-:W-:Y:S01]  /*bad0*/  UISETP.NE.U32.AND UP1, UPT, UR10, URZ, UPT ;  /* 0x0000003f0a00728c */ /* 0x000fe2000bf25070 */
[----:B------:R-:W-:-:S03]  /*bae0*/  IMAD.U32 R3, RZ, RZ, UR7 ;  /* 0x00000007ff037e24 */ /* 0x000fc6000f8e00ff */
[----:B------:R-:W-:Y:S02]  /*baf0*/  UISETP.NE.AND.EX UP1, UPT, UR11, URZ, UPT, UP1 ;  /* 0x0000003f0b00728c */ /* 0x000fe4000bf25310 */
[----:B------:R-:W3:Y:S01]  /*bb00*/  @P2 LDG.E R6, desc[UR38][R2.64] ;  /* 0x0000002602062981 */ /* 0x000ee2000c1e1900 */
        /* <DEDUP_REMOVED lines=8> */
[----:B--2---:R-:W-:Y:S01]  /*bb90*/  ISETP.NE.AND P0, PT, R13, 0x1, PT ;  /* 0x000000010d00780c */ /* 0x004fe20003f05270 */
[----:B------:R-:W-:Y:S01]  /*bba0*/  UMOV UR4, URZ ;  /* 0x0000003f00047c82 */ /* 0x000fe20008000000 */
[----:B------:R-:W-:Y:S01]  /*bbb0*/  USHF.R.S32.HI UR11, URZ, 0x1f, UR12 ;  /* 0x0000001f3f0b7899 */ /* 0x000fe2000801140c */
[----:B------:R-:W-:-:S10]  /*bbc0*/  ISETP.GE.AND P1, PT, R234, 0x80, PT ;  /* 0x00000080ea00780c */ /* 0x000fd40003f26270 */
[----:B------:R-:W2:Y:S01]  /*bbd0*/  @P0 LDC R11, c[0x0][0xcec] ;  /* 0x00033b00ff0b0b82 */ /* 0x000ea20000000800 */
[----:B---3--:R-:W-:-:S13]  /*bbe0*/  @P2 R2UR UR4, R6 ;  /* 0x00000000060422ca */ /* 0x008fda00000e0000 */
[----:B------:R-:W-:Y:S01]  /*bbf0*/  USHF.R.S32.HI UR10, URZ, 0x1f, UR4 ;  /* 0x0000001f3f0a7899 */ /* 0x000fe20008011404 */
[----:B--2-4-:R-:W-:Y:S11]  /*bc00*/  @P3 BRA `(.L_x_14410) ;  /* 0x0000000000103947 */ /* 0x014ff60003800000 */
[----:B------:R-:W-:Y:S05]  /*bc10*/  @!P2 BRA `(.L_x_14410) ;  /* 0x00000000000ca947 */ /* 0x000fea0003800000 */
[----:B------:R-:W2:Y:S04]  /*bc20*/  LDG.E R5, desc[UR38][R2.64] ;  /* 0x0000002602057981 */ /* 0x000ea8000c1e1900 */
[----:B-----5:R-:W2:Y:S02]  /*bc30*/  LDG.E R0, desc[UR38][R2.64+0x4] ;  /* 0x0000042602007981 */ /* 0x020ea4000c1e1900 */
[----:B--2---:R-:W-:-:S07]  /*bc40*/  IMAD.IADD R0, R0, 0x1, -R5 ;  /* 0x0000000100007824 */ /* 0x004fce00078e0a05 */
.L_x_14410:
[----:B------:R-:W-:Y:S01]  /*bc50*/  R2UR UR8, R220 ;  /* 0x00000000dc0872ca */ /* 0x000fe200000e0000 */
[----:B------:R-:W-:Y:S01]  /*bc60*/  BSSY B1, `(.L_x_14411) ;  /* 0x000002f000017945 */ /* 0x000fe20003800000 */
[----:B------:R-:W-:-:S11]  /*bc70*/  R2UR UR7, R222 ;  /* 0x00000000de0772ca */ /* 0x000fd600000e0000 */
[----:B------:R-:W-:Y:S02]  /*bc80*/  USEL UR12, UR8, URZ, !UP0 ;  /* 0x0000003f080c7287 */ /* 0x000fe4000c000000 */
[----:B------:R-:W-:Y:S01]  /*bc90*/  USEL UR13, UR7, URZ, !UP0 ;  /* 0x0000003f070d7287 */ /* 0x000fe2000c000000 */
[----:B------:R-:W-:Y:S11]  /*bca0*/  @P1 BRA `(.L_x_14412) ;  /* 0x0000000000a81947 */ /* 0x000ff60003800000 */
[----:B------:R-:W2:Y:S01]  /*bcb0*/  S2R R3, SR_TID.X ;  /* 0x0000000000037919 */ /* 0x000ea20000002100 */
[----:B------:R-:W3:Y:S01]  /*bcc0*/  LDC R9, c[0x0][0xce8] ;  /* 0x00033a00ff097b82 */ /* 0x000ee20000000800 */
[----:B------:R-:W-:Y:S02]  /*bcd0*/  IMAD.U32 R4, RZ, RZ, UR60 ;  /* 0x0000003cff047e24 */ /* 0x000fe4000f8e00ff */
[----:B---3-5:R-:W-:-:S03]  /*bce0*/  IMAD R2, R0, R9, RZ ;  /* 0x0000000900027224 */ /* 0x028fc600078e02ff */
[----:B--2---:R-:W-:-:S04]  /*bcf0*/  IADD3 R4, R4, -0x80, R3 ;  /* 0xffffff8004047810 */ /* 0x004fc80007ffe003 */
[----:B------:R-:W-:-:S13]  /*bd00*/  ISETP.GE.AND P1, PT, R4, R2, PT ;  /* 0x000000020400720c */ /* 0x000fda0003f26270 */
[----:B------:R-:W-:Y:S05]  /*bd10*/  @P1 BRA `(.L_x_14412) ;  /* 0x00000000008c1947 */ /* 0x000fea0003800000 */
[----:B------:R-:W-:Y:S01]  /*bd20*/  ISETP.NE.AND P1, PT, R9, 0x1, PT ;  /* 0x000000010900780c */ /* 0x000fe20003f25270 */
[----:B------:R-:W-:Y:S01]  /*bd30*/  ULDC.64 UR14, c[0x0][0xc90] ;  /* 0x00032400000e7ab9 */ /* 0x000fe20000000a00 */
[----:B------:R-:W-:Y:S01]  /*bd40*/  R2UR UR16, R221 ;  /* 0x00000000dd1072ca */ /* 0x000fe200000e0000 */
[----:B------:R-:W-:Y:S01]  /*bd50*/  UIMAD UR7, UR11, UR14, URZ ;  /* 0x0000000e0b0772a4 */ /* 0x000fe2000f8e023f */
[----:B------:R-:W-:Y:S01]  /*bd60*/  IMAD.MOV.U32 R2, RZ, RZ, R4 ;  /* 0x000000ffff027224 */ /* 0x000fe200078e0004 */
[----:B------:R-:W-:Y:S01]  /*bd70*/  UMOV UR8, UR4 ;  /* 0x0000000400087c82 */ /* 0x000fe20008000000 */
[----:B------:R-:W-:-:S07]  /*bd80*/  UMOV UR9, UR10 ;  /* 0x0000000a00097c82 */ /* 0x000fce0008000000 */
[----:B------:R-:W2:Y:S02]  /*bd90*/  @P1 LDC R3, c[0x0][0xcec] ;  /* 0x00033b00ff031b82 */ /* 0x000ea40000000800 */
[----:B------:R-:W-:Y:S02]  /*bda0*/  UIMAD.WIDE.U32 UR8, UR16, UR14, UR8 ;  /* 0x0000000e100872a5 */ /* 0x000fe4000f8e0008 */
        /* <DEDUP_REMOVED lines=8> */
[----:B--2---:R-:W-:-:S05]  /*be30*/  @P1 IMAD.HI.U32 R3, R4, R3, RZ ;  /* 0x0000000304031227 */ /* 0x004fca00078e00ff */
[----:B---3--:R-:W-:Y:S01]  /*be40*/  @P1 SHF.R.U32.HI R2, RZ, R6, R3 ;  /* 0x00000006ff021219 */ /* 0x008fe20000011603 */
        /* <DEDUP_REMOVED lines=16> */
.L_x_14412:
[----:B------:R-:W-:Y:S05]  /*bf50*/  BSYNC B1 ;  /* 0x0000000000017941 */ /* 0x000fea0003800000 */
.L_x_14411:
[----:B--2---:R-:W2:Y:S01]  /*bf60*/  @P0 LDC R3, c[0x0][0xcf0] ;  /* 0x00033c00ff030b82 */ /* 0x004ea20000000800 */
[----:B------:R-:W-:Y:S01]  /*bf70*/  ULDC.64 UR14, c[0x0][0xba0] ;  /* 0x0002e800000e7ab9 */ /* 0x000fe20000000a00 */
[----:B------:R-:W-:Y:S01]  /*bf80*/  R2UR UR16, R221 ;  /* 0x00000000dd1072ca */ /* 0x000fe200000e0000 */
[----:B------:R-:W-:Y:S01]  /*bf90*/  UIMAD UR7, UR10, UR14, URZ ;  /* 0x0000000e0a0772a4 */ /* 0x000fe2000f8e023f */
[----:B------:R-:W-:Y:S01]  /*bfa0*/  IMAD R2, R219, 0x20, R223 ;  /* 0x00000020db027824 */ /* 0x000fe200078e02df */
[----:B------:R-:W-:Y:S01]  /*bfb0*/  UIMAD.WIDE.U32 UR8, UR4, UR14, URZ ;  /* 0x0000000e040872a5 */ /* 0x000fe2000f8e003f */
[----:B------:R-:W-:Y:S01]  /*bfc0*/  BSSY B1, `(.L_x_14413) ;  /* 0x0000040000017945 */ /* 0x000fe20003800000 */
[----:B------:R-:W-:Y:S01]  /*bfd0*/  UIMAD UR7, UR4, UR15, UR7 ;  /* 0x0000000f040772a4 */ /* 0x000fe2000f8e0207 */
[----:B------:R-:W-:Y:S02]  /*bfe0*/  VIADD R6, R2, UR60 ;  /* 0x0000003c02067c36 */ /* 0x000fe40008000000 */
        /* <DEDUP_REMOVED lines=10> */
[----:B--2---:R-:W-:Y:S01]  /*c090*/  @P0 SHF.R.U32.HI R5, RZ, R3, R2 ;  /* 0x00000003ff050219 */ /* 0x004fe20000011602 */
        /* <DEDUP_REMOVED lines=27> */
[----:B------:R2:W3:Y:S01]  /*c250*/  SHFL.IDX PT, R9, R4, RZ, 0x181f ;  /* 0x00181fff04097589 */ /* 0x0004e200000e0000 */
[-C--:B------:R-:W-:Y:S01]  /*c260*/  ISETP.GE.AND P1, PT, R0, R13.reuse, PT ;  /* 0x0000000d0000720c */ /* 0x080fe20003f26270 */
[----:B------:R-:W-:Y:S02]  /*c270*/  VIADD R0, R6, 0x40 ;  /* 0x0000004006007836 */ /* 0x000fe40000000000 */
[----:B------:R2:W4:Y:S03]  /*c280*/  SHFL.IDX PT, R3, R5, RZ, 0x181f ;  /* 0x00181fff05037589 */ /* 0x00052600000e0000 */
[----:B------:R-:W-:Y:S01]  /*c290*/  ISETP.GE.AND P0, PT, R0, R13, PT ;  /* 0x0000000d0000720c */ /* 0x000fe20003f06270 */
[----:B------:R-:W-:-:S12]  /*c2a0*/  @P2 BRA `(.L_x_14414) ;  /* 0x0000000000442947 */ /* 0x000fd80003800000 */
        /* <DEDUP_REMOVED lines=17> */
.L_x_14414:
[----:B------:R-:W-:Y:S05]  /*c3c0*/  BSYNC B1 ;  /* 0x0000000000017941 */ /* 0x000fea0003800000 */
.L_x_14413:
[----:B---34-:R3:W4:Y:S01]  /*c3d0*/  SHFL.IDX PT, R3, R5, 0x1, 0x181f ;  /* 0x00381f0005037f89 */ /* 0x01872200000e0000 */
        /* <DEDUP_REMOVED lines=20> */
.L_x_14416:
[----:B------:R-:W-:Y:S05]  /*c520*/  BSYNC B1 ;  /* 0x0000000000017941 */ /* 0x000fea0003800000 */
.L_x_14415:
        /* <DEDUP_REMOVED lines=21> */
.L_x_14418:
[----:B------:R-:W-:Y:S05]  /*c680*/  BSYNC B1 ;  /* 0x0000000000017941 */ /* 0x000fea0003800000 */
.L_x_14417:
[----:B------:R-:W-:Y:S01]  /*c690*/  VIADD R0, R6, 0x60 ;  /* 0x0000006006007836 */ /* 0x000fe20000000000 */
[----:B0-23--:R-:W0:Y:S04]  /*c6a0*/  SHFL.IDX PT, R5, R5, 0x3, 0x181f ;  /* 0x00781f0005057f89 */ /* 0x00de2800000e0000 */
[----:B------:R-:W-:Y:S01]  /*c6b0*/  ISETP.GE.AND P0, PT, R0, R13, PT ;  /* 0x0000000d0000720c */ /* 0x000fe20003f06270 */
[----:B----4-:R2:W3:-:S12]  /*c6c0*/  SHFL.IDX PT, R3, R4, 0x3, 0x181f ;  /* 0x00781f0004037f89 */ /* 0x0104d800000e0000 */
[----:B--2---:R-:W-:Y:S05]  /*c6d0*/  @P0 BRA `(.L_x_14409) ;  /* 0x0000000000440947 */ /* 0x004fea0003800000 */
[----:B------:R-:W-:Y:S02]  /*c6e0*/  ULDC UR4, c[0x0][0xbc8] ;  /* 0x0002f20000047ab9 */ /* 0x000fe40000000800 */
[----:B------:R-:W-:Y:S02]  /*c6f0*/  ISETP.GE.AND P3, PT, R200, UR4, PT ;  /* 0x00000004c8007c0c */ /* 0x000fe4000bf66270 */
[----:B------:R-:W-:Y:S02]  /*c700*/  ISETP.GE.AND P2, PT, R206, UR4, PT ;  /* 0x00000004ce007c0c */ /* 0x000fe4000bf46270 */
[----:B------:R-:W-:Y:S02]  /*c710*/  ISETP.GE.AND P1, PT, R205, UR4, PT ;  /* 0x00000004cd007c0c */ /* 0x000fe4000bf26270 */
[----:B------:R-:W-:-:S07]  /*c720*/  ISETP.GE.AND P0, PT, R218, UR4, PT ;  /* 0x00000004da007c0c */ /* 0x000fce000bf06270 */
[-C--:B---3--:R-:W-:Y:S02]  /*c730*/  @!P3 LEA R8, P6, R200, R3.reuse, 0x1 ;  /* 0x00000003c808b211 */ /* 0x088fe400078c08ff */
[-C--:B------:R-:W-:Y:S02]  /*c740*/  @!P2 LEA R10, P5, R206, R3.reuse, 0x1 ;  /* 0x00000003ce0aa211 */ /* 0x080fe400078a08ff */
[C---:B------:R-:W-:Y:S02]  /*c750*/  @!P1 LEA R12, P4, R205.reuse, R3, 0x1 ;  /* 0x00000003cd0c9211 */ /* 0x040fe400078808ff */
        /* <DEDUP_REMOVED lines=9> */
.L_x_14409:
[----:B------:R-:W-:Y:S05]  /*c7f0*/  BSYNC B0 ;  /* 0x0000000000007941 */ /* 0x000fea0003800000 */
.L_x_14400:
[----:B------:R-:W-:Y:S02]  /*c800*/  ULDC UR4, c[0x0][0xd3c] ;  /* 0x00034f0000047ab9 */ /* 0x000fe40000000800 */
[----:B------:R-:W-:-:S13]  /*c810*/  ISETP.GE.AND P0, PT, R7, UR4, PT ;  /* 0x0000000407007c0c */ /* 0x000fda000bf06270 */
[----:B------:R-:W-:Y:S05]  /*c820*/  @!P0 BRA `(.L_x_14419) ;  /* 0xffffff4400ac8947 */ /* 0x000fea000383ffff */
[----:B------:R-:W-:Y:S05]  /*c830*/  EXIT ;  /* 0x000000000000794d */ /* 0x000fea0003800000 */
.L_x_14363:
        /* <DEDUP_REMOVED lines=18> */
.L_x_14420:
        /* <DEDUP_REMOVED lines=42> */
.L_x_14426:
        /* <DEDUP_REMOVED lines=12> */
.L_x_14425:
[----:B------:R-:W-:Y:S05]  /*ccc0*/  BSYNC B0 ;  /* 0x0000000000007941 */ /* 0x000fea0003800000 */
.L_x_14424:
        /* <DEDUP_REMOVED lines=21> */
.L_x_14422:
        /* <DEDUP_REMOVED lines=20> */
.L_x_14427:
        /* <DEDUP_REMOVED lines=57> */
.L_x_14423:
[----:B------:R-:W-:Y:S02]  /*d2f0*/  IMAD.MOV.U32 R17, RZ, RZ, RZ ;  /* 0x000000ffff117224 */ /* 0x000fe400078e00ff */
[----:B------:R-:W-:Y:S02]  /*d300*/  IMAD.U32 R16, RZ, RZ, UR6 ;  /* 0x00000006ff107e24 */ /* 0x000fe4000f8e00ff */
[----:B------:R-:W-:-:S07]  /*d310*/  IMAD.MOV.U32 R18, RZ, RZ, RZ ;  /* 0x000000ffff127224 */ /* 0x000fce00078e00ff */
.L_x_14428:
[----:B------:R-:W-:-:S13]  /*d320*/  ISETP.NE.AND P0, PT, R0, RZ, PT ;  /* 0x000000ff0000720c */ /* 0x000fda0003f05270 */
[----:B------:R-:W1:Y:S01]  /*d330*/  @!P0 S2R R3, SR_CgaCtaId ;  /* 0x0000000000038919 */ /* 0x000e620000008800 */
[----:B------:R-:W-:-:S04]  /*d340*/  @!P0 MOV R0, 0x400 ;  /* 0x0000040000008802 */ /* 0x000fc80000000f00 */
[----:B-1----:R-:W-:-:S05]  /*d350*/  @!P0 LEA R0, R3, R0, 0x18 ;  /* 0x0000000003008211 */ /* 0x002fca00078ec0ff */
[----:B------:R2:W-:Y:S01]  /*d360*/  @!P0 STS.128 [R0+0x324d0], R16 ;  /* 0x0324d01000008388 */ /* 0x0005e20000000c00 */
[----:B------:R-:W-:Y:S06]  /*d370*/  BAR.ARV 0x5, 0x180 ;  /* 0x0146000000007b1d */ /* 0x000fec0000002000 */
.L_x_14421:
        /* <DEDUP_REMOVED lines=35> */
.L_x_14537:
[----:B-1----:R-:W1:Y:S02]  /*d5b0*/  LDC.64 R2, c[0x0][0xd88] ;  /* 0x00036200ff027b82 */ /* 0x002e640000000a00 */
        /* <DEDUP_REMOVED lines=21> */
[----:B0-----:R-:W-:Y:S01]  /*d710*/  IMAD.MOV.U32 R8, RZ, RZ, RZ ;  /* 0x000000ffff087224 */ /* 0x001fe200078e00ff */
        /* <DEDUP_REMOVED lines=17> */
[----:B---3--:R-:W-:-:S05]  /*d830*/  @P2 IADD3.X R7, R10, UR9, RZ, P3, !PT ;  /* 0x000000090a072c10 */ /* 0x008fca0009ffe4ff */
        /* <DEDUP_REMOVED lines=11> */
[----:B------:R-:W1:Y:S04]  /*d8f0*/  LDG.E R7, desc[UR38][R2.64] ;  /* 0x0000002602077981 */ /* 0x000e68000c1e1900 */
[----:B------:R-:W1:Y:S02]  /*d900*/  LDG.E R2, desc[UR38][R2.64+0x4] ;  /* 0x0000042602027981 */ /* 0x000e64000c1e1900 */
[----:B-1----:R-:W-:-:S05]  /*d910*/  IMAD.IADD R9, R2, 0x1, -R7 ;  /* 0x0000000102097824 */ /* 0x002fca00078e0a07 */
[----:B------:R2:W-:Y:S02]  /*d920*/  STL [R1+0x34], R9 ;  /* 0x0000340901007387 */ /* 0x0005e40000100800 */
.L_x_14430:
[----:B------:R-:W-:Y:S01]  /*d930*/  IMAD.MOV.U32 R2, RZ, RZ, R12 ;  /* 0x000000ffff027224 */ /* 0x000fe200078e000c */
[----:B------:R-:W-:Y:S01]  /*d940*/  ULDC.64 UR4, c[0x0][0xb18] ;  /* 0x0002c60000047ab9 */ /* 0x000fe20000000a00 */
[----:B-----5:R-:W-:Y:S01]  /*d950*/  IMAD.IADD R3, R8, 0x1, R0 ;  /* 0x0000000108037824 */ /* 0x020fe200078e0200 */
[----:B------:R-:W-:Y:S02]  /*d960*/  ISETP.NE.U32.AND P1, PT, RZ, UR4, PT ;  /* 0x00000004ff007c0c */ /* 0x000fe4000bf25070 */
[----:B------:R3:W-:Y:S02]  /*d970*/  STL [R1+0xc], R2 ;  /* 0x00000c0201007387 */ /* 0x0007e40000100800 */
[----:B------:R-:W-:Y:S02]  /*d980*/  ISETP.NE.AND.EX P1, PT, RZ, UR5, PT, P1 ;  /* 0x00000005ff007c0c */ /* 0x000fe4000bf25310 */
[----:B------:R3:W-:Y:S11]  /*d990*/  STL [R1+0x20], R3 ;  /* 0x0000200301007387 */ /* 0x0007f60000100800 */
[----:B---3--:R-:W-:Y:S05]  /*d9a0*/  @!P1 BRA `(.L_x_14431) ;  /* 0x0000000000109947 */ /* 0x008fea0003800000 */
[----:B------:R-:W-:-:S04]  /*d9b0*/  IADD3 R6, P0, R11, UR4, RZ ;  /* 0x000000040b067c10 */ /* 0x000fc8000ff1e0ff */
[----:B------:R-:W-:-:S05]  /*d9c0*/  IADD3.X R7, R10, UR5, RZ, P0, !PT ;  /* 0x000000050a077c10 */ /* 0x000fca00087fe4ff */
[----:B------:R3:W5:Y:S01]  /*d9d0*/  LDG.E R6, desc[UR38][R6.64] ;  /* 0x0000002606067981 */ /* 0x000762000c1e1900 */
[----:B------:R-:W-:Y:S05]  /*d9e0*/  BRA `(.L_x_14432) ;  /* 0x0000000000107947 */ /* 0x000fea0003800000 */
.L_x_14431:
[----:B------:R-:W-:Y:S05]  /*d9f0*/  @!P0 BRA `(.L_x_14432) ;  /* 0x00000000000c8947 */ /* 0x000fea0003800000 */
[----:B------:R-:W3:Y:S04]  /*da00*/  LDG.E R6, desc[UR38][R4.64] ;  /* 0x0000002604067981 */ /* 0x000ee8000c1e1900 */
[----:B------:R-:W3:Y:S02]  /*da10*/  LDG.E R4, desc[UR38][R4.64+0x4] ;  /* 0x0000042604047981 */ /* 0x000ee4000c1e1900 */
[----:B---3--:R-:W-:-:S07]  /*da20*/  IMAD.IADD R6, R4, 0x1, -R6 ;  /* 0x0000000104067824 */ /* 0x008fce00078e0a06 */
.L_x_14432:
[----:B-----5:R-:W-:Y:S01]  /*da30*/  IMAD.IADD R6, R6, 0x1, -R0 ;  /* 0x0000000106067824 */ /* 0x020fe200078e0a00 */
[----:B------:R-:W-:Y:S01]  /*da40*/  BSSY B7, `(.L_x_14433) ;  /* 0x00004ed000077945 */ /* 0x000fe20003800000 */
[----:B------:R-:W4:Y:S02]  /*da50*/  LDC R0, c[0x0][0x448] ;  /* 0x00011200ff007b82 */ /* 0x000f240000000800 */
[----:B----4-:R-:W-:Y:S01]  /*da60*/  ISETP.NE.AND P0, PT, R0, 0x1, PT ;  /* 0x000000010000780c */ /* 0x010fe20003f05270 */
[----:B------:R-:W-:-:S04]  /*da70*/  IMAD.SHL.U32 R0, R17, 0x80, RZ ;  /* 0x0000008011007824 */ /* 0x000fc800078e00ff */
[----:B------:R-:W-:-:S08]  /*da80*/  VIADD R0, R0, 0x7f ;  /* 0x0000007f00007836 */ /* 0x000fd00000000000 */
[----:B------:R-:W4:Y:S08]  /*da90*/  @P0 LDC R2, c[0x0][0x44c] ;  /* 0x00011300ff020b82 */ /* 0x000f300000000800 */
[----:B------:R-:W0:Y:S01]  /*daa0*/  @P0 LDC R3, c[0x0][0x450] ;  /* 0x00011400ff030b82 */ /* 0x000e220000000800 */
[----:B----4-:R-:W-:-:S05]  /*dab0*/  @P0 IMAD.HI.U32 R2, R0, R2, RZ ;  /* 0x0000000200020227 */ /* 0x010fca00078e00ff */
[----:B0-----:R-:W-:Y:S01]  /*dac0*/  @P0 SHF.R.U32.HI R0, RZ, R3, R2 ;  /* 0x00000003ff000219 */ /* 0x001fe20000011602 */
        /* <DEDUP_REMOVED lines=12> */
[----:B0-----:R-:W-:Y:S05]  /*db90*/  @P0 BRA `(.L_x_14434) ;  /* 0x0000000000440947 */ /* 0x001fea0003800000 */
[----:B------:R-:W0:Y:S02]  /*dba0*/  S2R R4, SR_TID.X ;  /* 0x0000000000047919 */ /* 0x000e240000002100 */
[----:B0-----:R-:W-:-:S04]  /*dbb0*/  LOP3.LUT R4, R4, 0x7f, RZ, 0xc0, !PT ;  /* 0x0000007f04047812 */ /* 0x001fc800078ec0ff */
[----:B------:R-:W-:-:S13]  /*dbc0*/  ISETP.NE.AND P0, PT, R4, RZ, PT ;  /* 0x000000ff0400720c */ /* 0x000fda0003f05270 */
[----:B------:R-:W-:Y:S05]  /*dbd0*/  @P0 BRA `(.L_x_14435) ;  /* 0x0000004c004c0947 */ /* 0x000fea0003800000 */
[----:B------:R-:W0:Y:S01]  /*dbe0*/  S2R R3, SR_LANEID ;  /* 0x0000000000037919 */ /* 0x000e220000000000 */
[----:B------:R-:W-:Y:S02]  /*dbf0*/  VOTEU.ANY UR4, UPT, PT ;  /* 0x0000000000047886 */ /* 0x000fe400038e0100 */
[----:B------:R-:W0:Y:S08]  /*dc00*/  FLO.U32 R0, UR4 ;  /* 0x0000000400007d00 */ /* 0x000e3000080e0000 */
[----:B------:R-:W4:Y:S01]  /*dc10*/  POPC R5, UR4 ;  /* 0x0000000400057d09 */ /* 0x000f220008000000 */
[----:B0-----:R-:W-:-:S02]  /*dc20*/  ISETP.EQ.U32.AND P0, PT, R0, R3, PT ;  /* 0x000000030000720c */ /* 0x001fc40003f02070 */
[----:B------:R-:W4:Y:S11]  /*dc30*/  LDC.64 R2, c[0x0][0xd60] ;  /* 0x00035800ff027b82 */ /* 0x000f360000000a00 */
[----:B----4-:R-:W4:Y:S01]  /*dc40*/  @P0 ATOMG.E.ADD.STRONG.GPU PT, R3, desc[UR38][R2.64], R5 ;  /* 0x00000005020309a8 */ /* 0x010f2200081ee1e6 */
[----:B------:R-:W0:Y:S02]  /*dc50*/  S2R R4, SR_LTMASK ;  /* 0x0000000000047919 */ /* 0x000e240000003900 */
[----:B0-----:R-:W-:-:S04]  /*dc60*/  LOP3.LUT R4, R4, UR4, RZ, 0xc0, !PT ;  /* 0x0000000404047c12 */ /* 0x001fc8000f8ec0ff */
[----:B---3--:R-:W0:Y:S01]  /*dc70*/  POPC R7, R4 ;  /* 0x0000000400077309 */ /* 0x008e220000000000 */
[----:B----4-:R-:W0:Y:S02]  /*dc80*/  SHFL.IDX PT, R0, R3, R0, 0x1f ;  /* 0x00001f0003007589 */ /* 0x010e2400000e0000 */
[----:B0-----:R-:W-:Y:S01]  /*dc90*/  IADD3 R16, R0, UR40, R7 ;  /* 0x0000002800107c10 */ /* 0x001fe2000fffe007 */
[----:B------:R-:W-:Y:S06]  /*dca0*/  BRA `(.L_x_14435) ;  /* 0x0000004c00187947 */ /* 0x000fec0003800000 */
.L_x_14434:
        /* <DEDUP_REMOVED lines=13> */
[----:B---3--:R-:W-:-:S02]  /*dd80*/  IMAD.U32 R7, RZ, RZ, UR9 ;  /* 0x00000009ff077e24 */ /* 0x008fc4000f8e00ff */
[----:B------:R-:W-:Y:S02]  /*dd90*/  IMAD.U32 R10, RZ, RZ, UR4 ;  /* 0x00000004ff0a7e24 */ /* 0x000fe4000f8e00ff */
[----:B------:R-:W-:Y:S02]  /*dda0*/  IMAD.U32 R11, RZ, RZ, UR5 ;  /* 0x00000005ff0b7e24 */ /* 0x000fe4000f8e00ff */
[----:B------:R-:W-:Y:S02]  /*ddb0*/  IMAD.MOV.U32 R8, RZ, RZ, 0x70 ;  /* 0x00000070ff087424 */ /* 0x000fe400078e00ff */
[----:B------:R-:W-:Y:S02]  /*ddc0*/  IMAD.MOV.U32 R12, RZ, RZ, 0x1 ;  /* 0x00000001ff0c7424 */ /* 0x000fe400078e00ff */
[----:B------:R-:W-:-:S07]  /*ddd0*/  IMAD.MOV.U32 R13, RZ, RZ, RZ ;  /* 0x000000ffff0d7224 */ /* 0x000fce00078e00ff */
[----:B------:R-:W-:-:S07]  /*dde0*/  LEPC R20, `(.L_x_14437) ;  /* 0x000000001014794e */ /* 0x000fce0000000000 */
[----:B012---:R-:W-:Y:S05]  /*ddf0*/  CALL.ABS.NOINC R2 ;  /* 0x0000000002007343 */ /* 0x007fea0003c00000 */
.L_x_14437:
[----:B------:R-:W-:Y:S05]  /*de00*/  BSYNC B6 ;  /* 0x0000000000067941 */ /* 0x000fea0003800000 */
.L_x_14436:
        /* <DEDUP_REMOVED lines=13> */
[----:B---3--:R-:W-:-:S02]  /*dee0*/  IMAD.U32 R7, RZ, RZ, UR9 ;  /* 0x00000009ff077e24 */ /* 0x008fc4000f8e00ff */
[----:B------:R-:W-:Y:S02]  /*def0*/  IMAD.U32 R10, RZ, RZ, UR4 ;  /* 0x00000004ff0a7e24 */ /* 0x000fe4000f8e00ff */
[----:B------:R-:W-:Y:S02]  /*df00*/  IMAD.U32 R11, RZ, RZ, UR5 ;  /* 0x00000005ff0b7e24 */ /* 0x000fe4000f8e00ff */
[----:B------:R-:W-:Y:S02]  /*df10*/  IMAD.MOV.U32 R8, RZ, RZ, 0x70 ;  /* 0x00000070ff087424 */ /* 0x000fe400078e00ff */
[----:B------:R-:W-:Y:S02]  /*df20*/  IMAD.MOV.U32 R12, RZ, RZ, 0x1 ;  /* 0x00000001ff0c7424 */ /* 0x000fe400078e00ff */
[----:B0-----:R-:W-:-:S07]  /*df30*/  IMAD.MOV.U32 R13, RZ, RZ, RZ ;  /* 0x000000ffff0d7224 */ /* 0x001fce00078e00ff */
[----:B------:R-:W-:-:S07]  /*df40*/  LEPC R20, `(.L_x_14440) ;  /* 0x000000001014794e */ /* 0x000fce0000000000 */
[----:B-12-4-:R-:W-:Y:S05]  /*df50*/  CALL.ABS.NOINC R2 ;  /* 0x0000000002007343 */ /* 0x016fea0003c00000 */
.L_x_14440:
        /* <DEDUP_REMOVED lines=16> */
.L_x_14439:
[----:B------:R-:W-:Y:S05]  /*e060*/  BSYNC B6 ;  /* 0x0000000000067941 */ /* 0x000fea0003800000 */
.L_x_14438:
[----:B------:R-:W4:Y:S01]  /*e070*/  LDL.LU R2, [R1] ;  /* 0x0000000001027983 */ /* 0x000f220000300800 */
[----:B------:R-:W-:-:S03]  /*e080*/  ULDC.64 UR4, c[0x0][0xaf0] ;  /* 0x0002bc0000047ab9 */ /* 0x000fc60000000a00 */
[----:B------:R-:W5:Y:S04]  /*e090*/  LDL.LU R4, [R1+0x1c] ;  /* 0x00001c0001047983 */ /* 0x000f680000300800 */
[----:B---3--:R-:W3:Y:S01]  /*e0a0*/  LDL R7, [R1+0xc] ;  /* 0x00000c0001077983 */ /* 0x008ee20000100800 */
[----:B------:R-:W-:-:S03]  /*e0b0*/  ISETP.NE.U32.AND P0, PT, RZ, UR4, PT ;  /* 0x00000004ff007c0c */ /* 0x000fc6000bf05070 */
[----:B------:R-:W2:Y:S01]  /*e0c0*/  LDL R0, [R1+0x30] ;  /* 0x0000300001007983 */ /* 0x000ea20000100800 */
[----:B------:R-:W-:-:S13]  /*e0d0*/  ISETP.NE.AND.EX P0, PT, RZ, UR5, PT, P0 ;  /* 0x00000005ff007c0c */ /* 0x000fda000bf05300 */
[----:B----4-:R-:W-:-:S04]  /*e0e0*/  @P0 IADD3 R2, P1, R2, UR4, RZ ;  /* 0x0000000402020c10 */ /* 0x010fc8000ff3e0ff */
[----:B-----5:R-:W-:Y:S01]  /*e0f0*/  @P0 IADD3.X R3, R4, UR5, RZ, P1, !PT ;  /* 0x0000000504030c10 */ /* 0x020fe20008ffe4ff */
[----:B------:R-:W-:-:S04]  /*e100*/  ULDC.64 UR4, c[0x0][0xb00] ;  /* 0x0002c00000047ab9 */ /* 0x000fc80000000a00 */
[----:B---3--:R0:W3:Y:S02]  /*e110*/  @P0 LDG.E R7, desc[UR38][R2.64] ;  /* 0x0000002602070981 */ /* 0x0080e4000c1e1900 */
[----:B0-----:R-:W0:Y:S01]  /*e120*/  LDC.64 R2, c[0x0][0x418] ;  /* 0x00010600ff027b82 */ /* 0x001e220000000a00 */
[----:B--2---:R-:W-:Y:S01]  /*e130*/  VIADD R4, R0, 0xffffffff ;  /* 0xffffffff00047836 */ /* 0x004fe20000000000 */
[----:B---3--:R-:W-:Y:S01]  /*e140*/  SHF.R.S32.HI R8, RZ, 0x1f, R7 ;  /* 0x0000001fff087819 */ /* 0x008fe20000011407 */
[----:B------:R2:W-:Y:S04]  /*e150*/  @P0 STL [R1+0xc], R7 ;  /* 0x00000c0701000387 */ /* 0x0005e80000100800 */
[----:B------:R2:W-:Y:S01]  /*e160*/  STL [R1+0x1c], R8 ;  /* 0x00001c0801007387 */ /* 0x0005e20000100800 */
[----:B0-----:R-:W-:Y:S01]  /*e170*/  LOP3.LUT P0, RZ, R2, UR4, RZ, 0xfc, !PT ;  /* 0x0000000402ff7c12 */ /* 0x001fe2000f80fcff */
[----:B------:R-:W-:-:S03]  /*e180*/  UMOV UR4, 0xffffffff ;  /* 0xffffffff00047882 */ /* 0x000fc60000000000 */
[----:B------:R-:W-:-:S04]  /*e190*/  LOP3.LUT P0, RZ, R3, UR5, RZ, 0xfc, P0 ;  /* 0x0000000503ff7c12 */ /* 0x000fc8000800fcff */
[----:B------:R-:W-:Y:S01]  /*e1a0*/  SEL R0, R7, RZ, !P0 ;  /* 0x000000ff07007207 */ /* 0x000fe20004000000 */
[----:B--2---:R-:W-:Y:S08]  /*e1b0*/  BRA.DIV UR4, `(.L_x_14441) ;  /* 0x0000005a04a07947 */ /* 0x004ff0000b800000 */
[----:B------:R-:W0:Y:S02]  /*e1c0*/  S2R R5, SR_TID.X ;  /* 0x0000000000057919 */ /* 0x000e240000002100 */
[----:B0-----:R-:W-:-:S04]  /*e1d0*/  SHF.R.U32.HI R5, RZ, 0x5, R5 ;  /* 0x00000005ff057819 */ /* 0x001fc80000011605 */
[----:B------:R-:W-:-:S05]  /*e1e0*/  LOP3.LUT R5, R5, 0x3, RZ, 0xc0, !PT ;  /* 0x0000000305057812 */ /* 0x000fca00078ec0ff */
[----:B------:R0:W2:Y:S02]  /*e1f0*/  SHFL.IDX PT, R14, R5, RZ, 0x1f ;  /* 0x00001fff050e7589 */ /* 0x0000a400000e0000 */
.L_x_14554:
        /* <DEDUP_REMOVED lines=12> */
.L_x_14557:
[----:B------:R-:W-:Y:S05]  /*e2c0*/  @!P6 BRA `(.L_x_14442) ;  /* 0x000000040014e947 */ /* 0x000fea0003800000 */
[----:B------:R-:W-:-:S04]  /*e2d0*/  ISETP.NE.U32.AND P0, PT, R2, RZ, PT ;  /* 0x000000ff0200720c */ /* 0x000fc80003f05070 */
[----:B------:R-:W-:-:S13]  /*e2e0*/  ISETP.NE.AND.EX P0, PT, R3, RZ, PT, P0 ;  /* 0x000000ff0300720c */ /* 0x000fda0003f05300 */
[----:B------:R-:W-:Y:S05]  /*e2f0*/  @!P0 BRA `(.L_x_14444) ;  /* 0x0000000000548947 */ /* 0x000fea0003800000 */
[----:B------:R-:W2:Y:S01]  /*e300*/  LDC R6, c[0x0][0x43c] ;  /* 0x00010f00ff067b82 */ /* 0x000ea20000000800 */
[----:B-1----:R-:W-:Y:S01]  /*e310*/  IMAD.MOV.U32 R9, RZ, RZ, R4 ;  /* 0x000000ffff097224 */ /* 0x002fe200078e0004 */
        /* <DEDUP_REMOVED lines=19> */
.L_x_14444:
[----:B------:R-:W3:Y:S04]  /*e450*/  LDL R7, [R1+0x4] ;  /* 0x0000040001077983 */ /* 0x000ee80000100800 */
[----:B0-2---:R-:W3:Y:S04]  /*e460*/  LDL R0, [R1+0x8] ;  /* 0x0000080001007983 */ /* 0x005ee80000100800 */
[----:B------:R-:W2:Y:S01]  /*e470*/  LDL R2, [R1+0x18] ;  /* 0x0000180001027983 */ /* 0x000ea20000100800 */
[----:B---3--:R-:W-:Y:S01]  /*e480*/  IMAD R0, R0, 0x8, R7 ;  /* 0x0000000800007824 */ /* 0x008fe200078e0207 */
[----:B--2---:R-:W-:-:S04]  /*e490*/  SHF.L.U32 R2, R2, 0x1f, RZ ;  /* 0x0000001f02027819 */ /* 0x004fc800000006ff */
[----:B------:R-:W0:Y:S02]  /*e4a0*/  SYNCS.PHASECHK.TRANS64.TRYWAIT P0, [R0+URZ+0x32440], R2 ;  /* 0x03244002000075a7 */ /* 0x000e24000800017f */
[----:B0-----:R-:W-:Y:S05]  /*e4b0*/  @!P0 BRA `(.L_x_14445) ;  /* 0x0000005800348947 */ /* 0x001fea0003800000 */
.L_x_14558:
        /* <DEDUP_REMOVED lines=11> */
.L_x_14446:
        /* <DEDUP_REMOVED lines=27> */
.L_x_14442:
        /* <DEDUP_REMOVED lines=37> */
.L_x_14448:
[----:B------:R-:W-:Y:S05]  /*e970*/  BSYNC B6 ;  /* 0x0000000000067941 */ /* 0x000fea0003800000 */
.L_x_14447:
[----:B------:R-:W3:Y:S01]  /*e980*/  LDL R4, [R1+0x40] ;  /* 0x0000400001047983 */ /* 0x000ee20000100800 */
[----:B------:R-:W0:Y:S01]  /*e990*/  LDC R7, c[0x0][0x448] ;  /* 0x00011200ff077b82 */ /* 0x000e220000000800 */
[----:B------:R-:W-:Y:S01]  /*e9a0*/  ULDC.64 UR4, c[0x0][0x298] ;  /* 0x0000a60000047ab9 */ /* 0x000fe20000000a00 */
[----:B------:R-:W-:Y:S01]  /*e9b0*/  ULDC.64 UR6, c[0x0][0x280] ;  /* 0x0000a00000067ab9 */ /* 0x000fe20000000a00 */
[----:B------:R-:W4:Y:S04]  /*e9c0*/  LDL R10, [R1+0x28] ;  /* 0x00002800010a7983 */ /* 0x000f280000100800 */
[----:B-1----:R-:W4:Y:S01]  /*e9d0*/  LDL R9, [R1+0x4c] ;  /* 0x00004c0001097983 */ /* 0x002f220000100800 */
[----:B--2---:R-:W1:Y:S01]  /*e9e0*/  S2R R2, SR_TID.X ;  /* 0x0000000000027919 */ /* 0x004e620000002100 */
[----:B------:R-:W2:Y:S02]  /*e9f0*/  S2R R0, SR_TID.X ;  /* 0x0000000000007919 */ /* 0x000ea40000002100 */
[----:B------:R-:W4:Y:S04]  /*ea00*/  LDL R8, [R1+0x50] ;  /* 0x0000500001087983 */ /* 0x000f280000100800 */
[----:B------:R-:W4:Y:S01]  /*ea10*/  LDL R6, [R1+0x38] ;  /* 0x0000380001067983 */ /* 0x000f220000100800 */
[----:B0-----:R-:W-:-:S13]  /*ea20*/  ISETP.NE.AND P0, PT, R7, 0x1, PT ;  /* 0x000000010700780c */ /* 0x001fda0003f05270 */
[----:B------:R-:W0:Y:S01]  /*ea30*/  @P0 LDC R3, c[0x0][0x450] ;  /* 0x00011400ff030b82 */ /* 0x000e220000000800 */
[----:B-1----:R-:W-:-:S04]  /*ea40*/  LOP3.LUT R2, R2, 0x7f, RZ, 0xc0, !PT ;  /* 0x0000007f02027812 */ /* 0x002fc800078ec0ff */
[----:B------:R-:W-:Y:S01]  /*ea50*/  SHF.R.U32.HI R2, RZ, 0x3, R2 ;  /* 0x00000003ff027819 */ /* 0x000fe20000011602 */
[----:B--2---:R-:W-:-:S05]  /*ea60*/  IMAD.SHL.U32 R0, R0, 0x10, RZ ;  /* 0x0000001000007824 */ /* 0x004fca00078e00ff */
        /* <DEDUP_REMOVED lines=49> */
[----:B------:R-:W0:Y:S01]  /*ed80*/  SHFL.IDX PT, R5, R3, RZ, 0x181f ;  /* 0x00181fff03057589 */ /* 0x000e2200000e0000 */
[----:B------:R-:W-:-:S03]  /*ed90*/  VIADD R8, R17, 0x10 ;  /* 0x0000001011087836 */ /* 0x000fc60000000000 */
[----:B------:R-:W-:Y:S04]  /*eda0*/  SHFL.IDX PT, R6, R3, 0x1, 0x181f ;  /* 0x00381f0003067f89 */ /* 0x000fe800000e0000 */
[----:B------:R1:W-:Y:S01]  /*edb0*/  STL [R1+0x3c], R8 ;  /* 0x00003c0801007387 */ /* 0x0003e20000100800 */
[----:B--2---:R-:W-:-:S03]  /*edc0*/  IMAD R2, R4, R7, RZ ;  /* 0x0000000704027224 */ /* 0x004fc600078e02ff */
[----:B------:R-:W2:Y:S02]  /*edd0*/  SHFL.IDX PT, R4, R0, RZ, 0x181f ;  /* 0x00181fff00047589 */ /* 0x000ea400000e0000 */
[CC--:B------:R-:W-:Y:S02]  /*ede0*/  ISETP.GE.AND P1, PT, R17.reuse, R2.reuse, PT ;  /* 0x000000021100720c */ /* 0x0c0fe40003f26270 */
[----:B------:R-:W3:Y:S01]  /*edf0*/  SHFL.IDX PT, R7, R0, 0x1, 0x181f ;  /* 0x00381f0000077f89 */ /* 0x000ee200000e0000 */
[----:B------:R-:W-:Y:S01]  /*ee00*/  ISETP.GE.AND P2, PT, R8, R2, PT ;  /* 0x000000020800720c */ /* 0x000fe20003f46270 */
[----:B-1----:R-:W-:-:S05]  /*ee10*/  VIADD R8, R17, 0x20 ;  /* 0x0000002011087836 */ /* 0x002fca0000000000 */
[----:B------:R-:W-:Y:S04]  /*ee20*/  STL [R1+0x48], R8 ;  /* 0x0000480801007387 */ /* 0x000fe80000100800 */
[----:B0-----:R-:W-:-:S05]  /*ee30*/  @!P1 LEA R5, P3, R10, R5, 0x1 ;  /* 0x000000050a059211 */ /* 0x001fca00078608ff */
[----:B--2---:R-:W-:-:S05]  /*ee40*/  @!P1 IMAD.X R4, RZ, RZ, R4, P3 ;  /* 0x000000ffff049224 */ /* 0x004fca00018e0604 */
[----:B------:R-:W-:-:S04]  /*ee50*/  @!P1 LOP3.LUT R5, R5, R4, RZ, 0x3c, !PT ;  /* 0x0000000405059212 */ /* 0x000fc800078e3cff */
[----:B------:R-:W-:-:S04]  /*ee60*/  @!P1 LOP3.LUT R4, R5, R4, RZ, 0x3c, !PT ;  /* 0x0000000405049212 */ /* 0x000fc800078e3cff */
[----:B------:R-:W-:-:S05]  /*ee70*/  @!P1 LOP3.LUT R5, R5, R4, RZ, 0x3c, !PT ;  /* 0x0000000405059212 */ /* 0x000fca00078e3cff */
[----:B-----5:R0:W-:Y:S02]  /*ee80*/  @!P1 LDGSTS.E.BYPASS.LTC128B.128 [R9+0x18400], desc[UR38][R4.64], !P0 ;  /* 0x1840000004099fae */ /* 0x0201e4000c101d66 */
[----:B0-----:R-:W-:Y:S02]  /*ee90*/  @!P2 LEA R5, P1, R10, R6, 0x1 ;  /* 0x000000060a05a211 */ /* 0x001fe400078208ff */
        /* <DEDUP_REMOVED lines=60> */
.L_x_14575:
[----:B------:R2:W5:Y:S01]  /*f260*/  LDL R8, [R1+0x4] ;  /* 0x0000040001087983 */ /* 0x0005620000100800 */
[----:B01----:R-:W-:-:S05]  /*f270*/  VIADD R4, R17, 0x70 ;  /* 0x0000007011047836 */ /* 0x003fca0000000000 */
        /* <DEDUP_REMOVED lines=10> */
.L_x_14450:
[----:B--2---:R-:W2:Y:S01]  /*f320*/  LDL R2, [R1+0x4] ;  /* 0x0000040001027983 */ /* 0x004ea20000100800 */
        /* <DEDUP_REMOVED lines=37> */
.L_x_14452:
[----:B------:R-:W-:Y:S05]  /*f580*/  BSYNC B6 ;  /* 0x0000000000067941 */ /* 0x000fea0003800000 */
.L_x_14451:
        /* <DEDUP_REMOVED lines=134> */
.L_x_14593:
        /* <DEDUP_REMOVED lines=14> */
.L_x_14455:
[----:B------:R-:W-:Y:S05]  /*fed0*/  BSYNC B0 ;  /* 0x0000000000007941 */ /* 0x000fea0003800000 */
.L_x_14454:
[----:B------:R3:W5:Y:S01]  /*fee0*/  LDL R7, [R1+0x4] ;  /* 0x0000040001077983 */ /* 0x0007620000100800 */
[----:B------:R-:W-:Y:S01]  /*fef0*/  PLOP3.LUT P0, PT, PT, PT, PT, 0x80, 0x0 ;  /* 0x000000000000781c */ /* 0x000fe20003f0f070 */
[----:B------:R-:W-:-:S12]  /*ff00*/  NOP ;  /* 0x0000000000007918 */ /* 0x000fd80000000000 */
.L_x_14456:
        /* <DEDUP_REMOVED lines=19> */
.L_x_14594:
[----:B------:R-:W-:Y:S05]  /*10040*/  BSYNC B0 ;  /* 0x0000000000007941 */ /* 0x000fea0003800000 */
.L_x_14457:
        /* <DEDUP_REMOVED lines=16> */
.L_x_14595:
[----:B------:R-:W-:Y:S05]  /*10150*/  BSYNC B1 ;  /* 0x0000000000017941 */ /* 0x000fea0003800000 */
.L_x_14461:
        /* <DEDUP_REMOVED lines=9> */
.L_x_14464:
[----:B------:R-:W-:Y:S05]  /*101f0*/  BSYNC B1 ;  /* 0x0000000000017941 */ /* 0x000fea0003800000 */
.L_x_14463:
        /* <DEDUP_REMOVED lines=14> */
.L_x_14465:
        /* <DEDUP_REMOVED lines=16> */
.L_x_14466:
        /* <DEDUP_REMOVED lines=16> */
.L_x_14467:
        /* <DEDUP_REMOVED lines=16> */
.L_x_14468:
        /* <DEDUP_REMOVED lines=11> */
.L_x_14460:
[----:B------:R-:W-:Y:S05]  /*10690*/  BSYNC B0 ;  /* 0x0000000000007941 */ /* 0x000fea0003800000 */
.L_x_14459:
[----:B------:R-:W4:Y:S01]  /*106a0*/  LDL R4, [R1+0x30] ;  /* 0x0000300001047983 */ /* 0x000f220000100800 */
        /* <DEDUP_REMOVED lines=9> */
[----:B--2---:R-:W2:Y:S04]  /*10740*/  LDL R6, [R1+0x14] ;  /* 0x0000140001067983 */ /* 0x004ea80000100800 */
[----:B------:R-:W4:Y:S04]  /*10750*/  LDL.LU R5, [R1+0x8] ;  /* 0x0000080001057983 */ /* 0x000f280000300800 */
[----:B------:R-:W3:Y:S01]  /*10760*/  LDL.LU R8, [R1+0x18] ;  /* 0x0000180001087983 */ /* 0x000ee20000300800 */
        /* <DEDUP_REMOVED lines=15> */
[----:B-----5:R-:W2:Y:S01]  /*10860*/  LDL R7, [R1+0x1c] ;  /* 0x00001c0001077983 */ /* 0x020ea20000100800 */
        /* <DEDUP_REMOVED lines=19> */
.L_x_14475:
        /* <DEDUP_REMOVED lines=9> */
.L_x_14596:
[----:B------:R-:W-:Y:S05]  /*10a30*/  BSYNC B3 ;  /* 0x0000000000037941 */ /* 0x000fea0003800000 */
.L_x_14476:
        /* <DEDUP_REMOVED lines=9> */
.L_x_14479:
[----:B------:R-:W-:Y:S05]  /*10ad0*/  BSYNC B3 ;  /* 0x0000000000037941 */ /* 0x000fea0003800000 */
.L_x_14478:
[----:B-----5:R-:W2:Y:S04]  /*10ae0*/  LDL R7, [R1+0x4] ;  /* 0x0000040001077983 */ /* 0x020ea80000100800 */
        /* <DEDUP_REMOVED lines=13> */
.L_x_14480:
        /* <DEDUP_REMOVED lines=14> */
.L_x_14597:
[----:B------:R-:W-:Y:S05]  /*10ca0*/  BSYNC B3 ;  /* 0x0000000000037941 */ /* 0x000fea0003800000 */
.L_x_14481:
        /* <DEDUP_REMOVED lines=11> */
.L_x_14484:
[----:B------:R-:W-:Y:S05]  /*10d60*/  BSYNC B3 ;  /* 0x0000000000037941 */ /* 0x000fea0003800000 */
.L_x_14483:
        /* <DEDUP_REMOVED lines=11> */
.L_x_14485:
        /* <DEDUP_REMOVED lines=16> */
.L_x_14486:
        /* <DEDUP_REMOVED lines=16> */
.L_x_14487:
        /* <DEDUP_REMOVED lines=16> */
.L_x_14488:
        /* <DEDUP_REMOVED lines=11> */
.L_x_14474:
[----:B------:R-:W-:Y:S05]  /*111d0*/  BSYNC B1 ;  /* 0x0000000000017941 */ /* 0x000fea0003800000 */
.L_x_14473:
[----:B------:R-:W2:Y:S02]  /*111e0*/  LDL.LU R5, [R1+0x30] ;  /* 0x0000300001057983 */ /* 0x000ea40000300800 */
[----:B--2---:R-:W-:-:S07]  /*111f0*/  VIADD R0, R5, 0xfffffffd ;  /* 0xfffffffd05007836 */ /* 0x004fce0000000000 */
.L_x_14472:
[----:B------:R-:W-:Y:S05]  /*11200*/  BSYNC B2 ;  /* 0x0000000000027941 */ /* 0x000fea0003800000 */
.L_x_14471:
[----:B------:R-:W-:-:S13]  /*11210*/  ISETP.NE.AND P0, PT, R4, RZ, PT ;  /* 0x000000ff0400720c */ /* 0x000fda0003f05270 */
[----:B------:R-:W-:Y:S05]  /*11220*/  @!P0 BRA `(.L_x_14470) ;  /* 0x0000001400488947 */ /* 0x000fea0003800000 */
.L_x_14521:
[----:B------:R-:W4:Y:S04]  /*11230*/  LDL R4, [R1+0x14] ;  /* 0x0000140001047983 */ /* 0x000f280000100800 */
[----:B------:R-:W2:Y:S04]  /*11240*/  LDL.LU R3, [R1+0x8] ;  /* 0x0000080001037983 */ /* 0x000ea80000300800 */
[----:B------:R-:W3:Y:S01]  /*11250*/  LDL.LU R2, [R1+0x18] ;  /* 0x0000180001027983 */ /* 0x000ee20000300800 */
[----:B------:R-:W-:Y:S05]  /*11260*/  YIELD ;  /* 0x0000000000007946 */ /* 0x000fea0003800000 */
        /* <DEDUP_REMOVED lines=33> */
.L_x_14491:
        /* <DEDUP_REMOVED lines=9> */
.L_x_14598:
[----:B------:R-:W-:Y:S05]  /*11510*/  BSYNC B2 ;  /* 0x0000000000027941 */ /* 0x000fea0003800000 */
.L_x_14492:
        /* <DEDUP_REMOVED lines=9> */
.L_x_14495:
[----:B------:R-:W-:Y:S05]  /*115b0*/  BSYNC B2 ;  /* 0x0000000000027941 */ /* 0x000fea0003800000 */
.L_x_14494:
        /* <DEDUP_REMOVED lines=13> */
.L_x_14496:
        /* <DEDUP_REMOVED lines=14> */
.L_x_14599:
[----:B------:R-:W-:Y:S05]  /*11770*/  BSYNC B2 ;  /* 0x0000000000027941 */ /* 0x000fea0003800000 */
.L_x_14497:
        /* <DEDUP_REMOVED lines=11> */
.L_x_14500:
[----:B------:R-:W-:Y:S05]  /*11830*/  BSYNC B2 ;  /* 0x0000000000027941 */ /* 0x000fea0003800000 */
.L_x_14499:
        /* <DEDUP_REMOVED lines=10> */
.L_x_14501:
        /* <DEDUP_REMOVED lines=16> */
.L_x_14502:
        /* <DEDUP_REMOVED lines=16> */
.L_x_14503:
        /* <DEDUP_REMOVED lines=16> */
.L_x_14504:
        /* <DEDUP_REMOVED lines=11> */
.L_x_14490:
[----:B------:R-:W-:Y:S05]  /*11c90*/  BSYNC B1 ;  /* 0x0000000000017941 */ /* 0x000fea0003800000 */
.L_x_14489:
[----:B------:R-:W2:Y:S01]  /*11ca0*/  LDL R2, [R1+0x14] ;  /* 0x0000140001027983 */ /* 0x000ea20000100800 */
[----:B------:R-:W-:Y:S01]  /*11cb0*/  VIADD R7, R7, 0x1 ;  /* 0x0000000107077836 */ /* 0x000fe20000000000 */
[----:B------:R-:W-:Y:S04]  /*11cc0*/  BSSY B1, `(.L_x_14505) ;  /* 0x00000a5000017945 */ /* 0x000fe80003800000 */
[----:B------:R-:W-:-:S04]  /*11cd0*/  ISETP.NE.AND P0, PT, R7, 0x2, PT ;  /* 0x000000020700780c */ /* 0x000fc80003f05270 */
[----:B0-----:R-:W-:Y:S02]  /*11ce0*/  SEL R9, R7, RZ, P0 ;  /* 0x000000ff07097207 */ /* 0x001fe40000000000 */
        /* <DEDUP_REMOVED lines=31> */
.L_x_14507:
        /* <DEDUP_REMOVED lines=9> */
.L_x_14600:
[----:B------:R-:W-:Y:S05]  /*11f70*/  BSYNC B2 ;  /* 0x0000000000027941 */ /* 0x000fea0003800000 */
.L_x_14508:
        /* <DEDUP_REMOVED lines=9> */
.L_x_14511:
[----:B------:R-:W-:Y:S05]  /*12010*/  BSYNC B2 ;  /* 0x0000000000027941 */ /* 0x000fea0003800000 */
.L_x_14510:
        /* <DEDUP_REMOVED lines=14> */
.L_x_14512:
        /* <DEDUP_REMOVED lines=14> */
.L_x_14601:
[----:B------:R-:W-:Y:S05]  /*121e0*/  BSYNC B2 ;  /* 0x0000000000027941 */ /* 0x000fea0003800000 */
.L_x_14513:
        /* <DEDUP_REMOVED lines=11> */
.L_x_14516:
[----:B------:R-:W-:Y:S05]  /*122a0*/  BSYNC B2 ;  /* 0x0000000000027941 */ /* 0x000fea0003800000 */
.L_x_14515:
        /* <DEDUP_REMOVED lines=11> */
.L_x_14517:
        /* <DEDUP_REMOVED lines=16> */
.L_x_14518:
        /* <DEDUP_REMOVED lines=16> */
.L_x_14519:
        /* <DEDUP_REMOVED lines=16> */
.L_x_14520:
        /* <DEDUP_REMOVED lines=11> */
.L_x_14506:
[----:B------:R-:W-:Y:S05]  /*12710*/  BSYNC B1 ;  /* 0x0000000000017941 */ /* 0x000fea0003800000 */
.L_x_14505:
[C---:B------:R-:W-:Y:S01]  /*12720*/  ISETP.GT.AND P0, PT, R0.reuse, 0x1, PT ;  /* 0x000000010000780c */ /* 0x040fe20003f04270 */
[----:B------:R-:W-:-:S12]  /*12730*/  VIADD R0, R0, 0xfffffffe ;  /* 0xfffffffe00007836 */ /* 0x000fd80000000000 */
[----:B------:R-:W-:Y:S05]  /*12740*/  @P0 BRA `(.L_x_14521) ;  /* 0xffffffe800b80947 */ /* 0x000fea000383ffff */
.L_x_14470:
[----:B------:R-:W-:Y:S05]  /*12750*/  BSYNC B0 ;  /* 0x0000000000007941 */ /* 0x000fea0003800000 */
.L_x_14469:
        /* <DEDUP_REMOVED lines=21> */
[----:B-----5:R-:W1:Y:S01]  /*128b0*/  POPC R7, R6 ;  /* 0x0000000600077309 */ /* 0x020e620000000000 */
[----:B--2---:R-:W1:Y:S02]  /*128c0*/  SHFL.IDX PT, R4, R3, R4, 0x1f ;  /* 0x00001f0403047589 */ /* 0x004e6400000e0000 */
[----:B-1----:R-:W-:-:S07]  /*128d0*/  IADD3 R16, R4, UR40, R7 ;  /* 0x0000002804107c10 */ /* 0x002fce000fffe007 */
.L_x_14523:
[----:B------:R-:W-:Y:S05]  /*128e0*/  BSYNC B0 ;  /* 0x0000000000007941 */ /* 0x000fea0003800000 */
.L_x_14522:
[----:B------:R-:W-:-:S05]  /*128f0*/  SEL R0, R0, RZ, P0 ;  /* 0x000000ff00007207 */ /* 0x000fca0000000000 */
[----:B------:R2:W-:Y:S02]  /*12900*/  STL [R1+0x8], R0 ;  /* 0x0000080001007387 */ /* 0x0005e40000100800 */
.L_x_14435:
[----:B------:R-:W-:Y:S05]  /*12910*/  BSYNC B7 ;  /* 0x0000000000077941 */ /* 0x000fea0003800000 */
.L_x_14433:
        /* <DEDUP_REMOVED lines=13> */
.L_x_14524:
        /* <DEDUP_REMOVED lines=36> */
.L_x_14611:
[----:B------:R-:W-:Y:S02]  /*12c30*/  ULDC UR4, c[0x0][0xd38] ;  /* 0x00034e0000047ab9 */ /* 0x000fe40000000800 */
[----:B------:R-:W-:-:S04]  /*12c40*/  IMAD.U32 R4, RZ, RZ, UR4 ;  /* 0x00000004ff047e24 */ /* 0x000fc8000f8e00ff */
[----:B--2---:R-:W-:-:S04]  /*12c50*/  IMAD R16, R16, R4, RZ ;  /* 0x0000000410107224 */ /* 0x004fc800078e02ff */
[----:B------:R-:W-:-:S05]  /*12c60*/  IMAD.IADD R5, R5, 0x1, R16 ;  /* 0x0000000105057824 */ /* 0x000fca00078e0210 */
[----:B------:R-:W-:-:S13]  /*12c70*/  ISETP.GT.AND P6, PT, R5, R0, PT ;  /* 0x000000000500720c */ /* 0x000fda0003fc4270 */
[----:B------:R-:W-:Y:S05]  /*12c80*/  @P6 BRA `(.L_x_14527) ;  /* 0x00000000009c6947 */ /* 0x000fea0003800000 */
.L_x_14532:
        /* <DEDUP_REMOVED lines=14> */
.L_x_14530:
[----:B------:R-:W-:Y:S05]  /*12d70*/  BSYNC B0 ;  /* 0x0000000000007941 */ /* 0x000fea0003800000 */
.L_x_14529:
[----:B------:R-:W-:-:S03]  /*12d80*/  UMOV UR4, 0xffffffff ;  /* 0xffffffff00047882 */ /* 0x000fc60000000000 */
[----:B------:R-:W-:Y:S05]  /*12d90*/  BRA.DIV UR4, `(.L_x_14531) ;  /* 0x0000003204007947 */ /* 0x000fea000b800000 */
[----:B-----5:R-:W1:Y:S02]  /*12da0*/  SHFL.UP PT, R14, R2, 0x1, RZ ;  /* 0x04200000020e7989 */ /* 0x020e6400000e00ff */
        /* <DEDUP_REMOVED lines=15> */
.L_x_14619:
[----:B------:R-:W-:Y:S02]  /*12ea0*/  ULDC UR4, c[0x0][0xd38] ;  /* 0x00034e0000047ab9 */ /* 0x000fe40000000800 */
[----:B------:R-:W-:-:S04]  /*12eb0*/  IMAD.U32 R4, RZ, RZ, UR4 ;  /* 0x00000004ff047e24 */ /* 0x000fc8000f8e00ff */
[----:B--2---:R-:W-:-:S04]  /*12ec0*/  IMAD R16, R16, R4, RZ ;  /* 0x0000000410107224 */ /* 0x004fc800078e02ff */
[----:B------:R-:W-:-:S05]  /*12ed0*/  IMAD.IADD R5, R16, 0x1, R5 ;  /* 0x0000000110057824 */ /* 0x000fca00078e0205 */
[----:B------:R-:W-:-:S13]  /*12ee0*/  ISETP.GT.AND P6, PT, R5, R0, PT ;  /* 0x000000000500720c */ /* 0x000fda0003fc4270 */
[----:B------:R-:W-:Y:S05]  /*12ef0*/  @!P6 BRA `(.L_x_14532) ;  /* 0xfffffffc0064e947 */ /* 0x000fea000383ffff */
.L_x_14527:
[----:B------:R-:W-:Y:S01]  /*12f00*/  IMAD.IADD R16, R5, 0x1, -R16 ;  /* 0x0000000105107824 */ /* 0x000fe200078e0a10 */
[----:B------:R-:W-:-:S03]  /*12f10*/  UMOV UR4, 0xffffffff ;  /* 0xffffffff00047882 */ /* 0x000fc60000000000 */
[----:B------:R-:W-:-:S05]  /*12f20*/  IMAD R5, R3, R4, R16 ;  /* 0x0000000403057224 */ /* 0x000fca00078e0210 */
[----:B------:R-:W-:Y:S01]  /*12f30*/  ISETP.GT.AND P6, PT, R5, R0, PT ;  /* 0x000000000500720c */ /* 0x000fe20003fc4270 */
[----:B------:R-:W-:-:S12]  /*12f40*/  BRA.DIV UR4, `(.L_x_14533) ;  /* 0x0000003204687947 */ /* 0x000fd8000b800000 */
[----:B------:R-:W-:-:S04]  /*12f50*/  VOTE.ANY R5, PT, !P6 ;  /* 0x0000000000057806 */ /* 0x000fc800070e0100 */
[----:B------:R-:W2:Y:S02]  /*12f60*/  POPC R6, R5 ;  /* 0x0000000500067309 */ /* 0x000ea40000000000 */
[----:B--2---:R2:W4:Y:S02]  /*12f70*/  SHFL.IDX PT, R17, R2, R6, 0x1f ;  /* 0x00001f0602117589 */ /* 0x00452400000e0000 */
.L_x_14623:
[----:B------:R-:W-:Y:S01]  /*12f80*/  ISETP.NE.AND P0, PT, R5, RZ, PT ;  /* 0x000000ff0500720c */ /* 0x000fe20003f05270 */
[----:B------:R-:W-:-:S12]  /*12f90*/  IMAD.MOV.U32 R5, RZ, RZ, RZ ;  /* 0x000000ffff057224 */ /* 0x000fd800078e00ff */
[----:B------:R-:W-:Y:S05]  /*12fa0*/  @!P0 BRA `(.L_x_14534) ;  /* 0x0000000000148947 */ /* 0x000fea0003800000 */
[----:B------:R-:W-:Y:S01]  /*12fb0*/  UMOV UR4, 0xffffffff ;  /* 0xffffffff00047882 */ /* 0x000fe20000000000 */
[----:B------:R-:W-:Y:S02]  /*12fc0*/  VIADD R12, R6, 0xffffffff ;  /* 0xffffffff060c7836 */ /* 0x000fe40000000000 */
[----:B------:R-:W-:Y:S05]  /*12fd0*/  BRA.DIV UR4, `(.L_x_14535) ;  /* 0x00000032048c7947 */ /* 0x000fea000b800000 */
[----:B-1----:R1:W0:Y:S02]  /*12fe0*/  SHFL.IDX PT, R3, R3, R12, 0x1f ;  /* 0x00001f0c03037589 */ /* 0x00222400000e0000 */
.L_x_14626:
[----:B0-----:R-:W-:-:S07]  /*12ff0*/  IMAD.MOV.U32 R5, RZ, RZ, R3 ;  /* 0x000000ffff057224 */ /* 0x001fce00078e0003 */
.L_x_14534:
[----:B-12---:R-:W1:Y:S01]  /*13000*/  LDC.64 R2, c[0x0][0xd90] ;  /* 0x00036400ff027b82 */ /* 0x006e620000000a00 */
[----:B------:R-:W-:-:S04]  /*13010*/  IMAD.IADD R19, R6, 0x1, R19 ;  /* 0x0000000106137824 */ /* 0x000fc800078e0213 */
[----:B-1----:R-:W-:-:S05]  /*13020*/  IMAD.WIDE R2, R19, 0x4, R2 ;  /* 0x0000000413027825 */ /* 0x002fca00078e0202 */
[----:B---3-5:R-:W4:Y:S01]  /*13030*/  LDG.E R7, desc[UR38][R2.64] ;  /* 0x0000002602077981 */ /* 0x028f22000c1e1900 */
        /* <DEDUP_REMOVED lines=62> */
.L_x_14528:
[----:B------:R-:W-:Y:S01]  /*13420*/  UMOV UR4, URZ ;  /* 0x0000003f00047c82 */ /* 0x000fe20008000000 */
[----:B------:R-:W-:Y:S01]  /*13430*/  UMOV UR5, URZ ;  /* 0x0000003f00057c82 */ /* 0x000fe20008000000 */
[----:B------:R-:W-:Y:S01]  /*13440*/  ULDC UR6, c[0x0][0xd3c] ;  /* 0x00034f0000067ab9 */ /* 0x000fe20000000800 */
[----:B------:R-:W-:Y:S02]  /*13450*/  IMAD.MOV.U32 R16, RZ, RZ, R0 ;  /* 0x000000ffff107224 */ /* 0x000fe400078e0000 */
[----:B------:R-:W-:Y:S02]  /*13460*/  IMAD.U32 R17, RZ, RZ, UR4 ;  /* 0x00000004ff117e24 */ /* 0x000fe4000f8e00ff */
[----:B------:R-:W-:Y:S02]  /*13470*/  IMAD.U32 R18, RZ, RZ, UR5 ;  /* 0x00000005ff127e24 */ /* 0x000fe4000f8e00ff */
[----:B------:R-:W-:-:S07]  /*13480*/  IMAD.U32 R19, RZ, RZ, UR6 ;  /* 0x00000006ff137e24 */ /* 0x000fce000f8e00ff */
.L_x_14536:
[----:B------:R1:W2:Y:S01]  /*13490*/  LDL R3, [R1+0x4] ;  /* 0x0000040001037983 */ /* 0x0002a20000100800 */
[----:B------:R-:W4:Y:S01]  /*134a0*/  S2R R0, SR_TID.X ;  /* 0x0000000000007919 */ /* 0x000f220000002100 */
[----:B------:R-:W-:Y:S05]  /*134b0*/  WARPSYNC.ALL ;  /* 0x0000000000007948 */ /* 0x000fea0003800000 */
[----:B----4-:R-:W-:Y:S01]  /*134c0*/  LOP3.LUT R0, R0, 0x1f, RZ, 0xc0, !PT ;  /* 0x0000001f00007812 */ /* 0x010fe200078ec0ff */
        /* <DEDUP_REMOVED lines=8> */
.L_x_14525:
[----:B------:R-:W-:Y:S02]  /*13550*/  ULDC UR4, c[0x0][0xd3c] ;  /* 0x00034f0000047ab9 */ /* 0x000fe40000000800 */
[----:B----4-:R-:W-:-:S13]  /*13560*/  ISETP.GE.AND P0, PT, R19, UR4, PT ;  /* 0x0000000413007c0c */ /* 0x010fda000bf06270 */
[----:B------:R-:W-:Y:S05]  /*13570*/  @!P0 BRA `(.L_x_14537) ;  /* 0xffffffa0000c8947 */ /* 0x000fea000383ffff */
[----:B------:R-:W-:Y:S05]  /*13580*/  BSYNC B8 ;  /* 0x0000000000087941 */ /* 0x000fea0003800000 */
.L_x_14429:
[----:B--2---:R-:W2:Y:S01]  /*13590*/  LDL.LU R0, [R1+0x68] ;  /* 0x0000680001007983 */ /* 0x004ea20000300800 */
[----:B------:R-:W-:Y:S01]  /*135a0*/  BSSY B0, `(.L_x_14538) ;  /* 0x000000b000007945 */ /* 0x000fe20003800000 */
[----:B------:R-:W4:Y:S01]  /*135b0*/  S2R R5, SR_CgaCtaId ;  /* 0x0000000000057919 */ /* 0x000f220000008800 */
[----:B--2---:R-:W-:-:S05]  /*135c0*/  VIADD R0, R0, 0x1 ;  /* 0x0000000100007836 */ /* 0x004fca0000000000 */
        /* <DEDUP_REMOVED lines=8> */
.L_x_14627:
[----:B------:R-:W-:Y:S05]  /*13650*/  BSYNC B0 ;  /* 0x0000000000007941 */ /* 0x000fea0003800000 */
.L_x_14538:
[----:B------:R-:W-:-:S03]  /*13660*/  UMOV UR4, 0xffffffff ;  /* 0xffffffff00047882 */ /* 0x000fc60000000000 */
[----:B------:R-:W-:Y:S05]  /*13670*/  BRA.DIV UR4, `(.L_x_14540) ;  /* 0x0000002e04207947 */ /* 0x000fea000b800000 */
[----:B------:R-:W1:Y:S02]  /*13680*/  S2R R2, SR_TID.X ;  /* 0x0000000000027919 */ /* 0x000e640000002100 */
[----:B-1----:R-:W-:-:S04]  /*13690*/  SHF.R.U32.HI R2, RZ, 0x5, R2 ;  /* 0x00000005ff027819 */ /* 0x002fc80000011602 */
[----:B------:R-:W-:-:S05]  /*136a0*/  LOP3.LUT R2, R2, 0x3, RZ, 0xc0, !PT ;  /* 0x0000000302027812 */ /* 0x000fca00078ec0ff */
[----:B------:R1:W2:Y:S02]  /*136b0*/  SHFL.IDX PT, R14, R2, RZ, 0x1f ;  /* 0x00001fff020e7589 */ /* 0x0002a400000e0000 */
.L_x_14630:
[----:B--2---:R-:W-:Y:S01]  /*136c0*/  ISETP.NE.AND P0, PT, R14, RZ, PT ;  /* 0x000000ff0e00720c */ /* 0x004fe20003f05270 */
[----:B------:R-:W-:-:S12]  /*136d0*/  BSSY B0, `(.L_x_14541) ;  /* 0x0000029000007945 */ /* 0x000fd80003800000 */
[----:B------:R-:W-:Y:S05]  /*136e0*/  @P0 BRA `(.L_x_14542) ;  /* 0x00000000009c0947 */ /* 0x000fea0003800000 */
[----:B------:R-:W-:-:S03]  /*136f0*/  UMOV UR4, 0xffffffff ;  /* 0xffffffff00047882 */ /* 0x000fc60000000000 */
[----:B------:R-:W-:Y:S05]  /*13700*/  BRA.DIV UR4, `(.L_x_14543) ;  /* 0x0000002e04307947 */ /* 0x000fea000b800000 */
[----:B------:R-:W-:-:S13]  /*13710*/  ELECT P6, URZ, PT ;  /* 0x00000000003f782f */ /* 0x000fda00038c0000 */
.L_x_14633:
        /* <DEDUP_REMOVED lines=8> */
.L_x_14544:
[----:B0-----:R-:W2:Y:S04]  /*137a0*/  LDL R3, [R1+0x8] ;  /* 0x0000080001037983 */ /* 0x001ea80000100800 */
[----:B---3-5:R-:W3:Y:S01]  /*137b0*/  LDL.LU R7, [R1+0x18] ;  /* 0x0000180001077983 */ /* 0x028ee20000300800 */
        /* <DEDUP_REMOVED lines=12> */
.L_x_14634:
[----:B------:R-:W1:Y:S02]  /*13880*/  SYNCS.PHASECHK.TRANS64.TRYWAIT P0, [R7+URZ], R2 ;  /* 0x00000002070075a7 */ /* 0x000e64000800017f */
[----:B-1----:R-:W-:Y:S05]  /*13890*/  @!P0 BRA `(.L_x_14546) ;  /* 0x0000002c00008947 */ /* 0x002fea0003800000 */
.L_x_14635:
[----:B------:R-:W-:Y:S05]  /*138a0*/  @!P2 BRA `(.L_x_14547) ;  /* 0x000000000004a947 */ /* 0x000fea0003800000 */
[----:B------:R-:W-:Y:S01]  /*138b0*/  BPT.TRAP 0x1 ;  /* 0x000000040000795c */ /* 0x000fe20000300000 */
.L_x_14547:
[----:B------:R-:W2:Y:S01]  /*138c0*/  LDL.LU R4, [R1+0x8] ;  /* 0x0000080001047983 */ /* 0x000ea20000300800 */
[----:B------:R-:W-:-:S04]  /*138d0*/  VIADD R0, R0, 0x32460 ;  /* 0x0003246000007836 */ /* 0x000fc80000000000 */
[----:B--2---:R-:W-:-:S04]  /*138e0*/  IMAD R4, R4, 0x8, R0 ;  /* 0x0000000804047824 */ /* 0x004fc800078e0200 */
[----:B------:R-:W2:Y:S02]  /*138f0*/  SYNCS.PHASECHK.TRANS64.TRYWAIT P0, [R4+URZ], R5 ;  /* 0x00000005040075a7 */ /* 0x000ea4000800017f */
[----:B--2---:R-:W-:Y:S05]  /*13900*/  @!P0 BRA `(.L_x_14548) ;  /* 0x0000002800f88947 */ /* 0x004fea0003800000 */
.L_x_14636:
[----:B------:R-:W-:-:S07]  /*13910*/  IMAD R3, R3, 0x8, R0 ;  /* 0x0000000803037824 */ /* 0x000fce00078e0200 */
.L_x_14549:
[----:B---3--:R3:W4:Y:S02]  /*13920*/  SYNCS.PHASECHK.TRANS64.TRYWAIT P0, [R3+URZ], R2 ;  /* 0x00000002030075a7 */ /* 0x008724000800017f */
[----:B----4-:R-:W-:Y:S05]  /*13930*/  @!P0 NANOSLEEP.SYNCS 0x989680 ;  /* 0x009896800000895d */ /* 0x010fea0003900000 */
[----:B------:R-:W4:Y:S02]  /*13940*/  @!P0 SYNCS.PHASECHK.TRANS64 P0, [R3+URZ], R2 ;  /* 0x00000002030085a7 */ /* 0x000f24000800007f */
[----:B----4-:R-:W-:Y:S05]  /*13950*/  @!P0 BRA `(.L_x_14549) ;  /* 0xfffffffc00f08947 */ /* 0x010fea000383ffff */
.L_x_14542:
[----:B------:R-:W-:Y:S05]  /*13960*/  BSYNC B0 ;  /* 0x0000000000007941 */ /* 0x000fea0003800000 */
.L_x_14541:
[----:B------:R-:W-:Y:S05]  /*13970*/  EXIT ;  /* 0x000000000000794d */ /* 0x000fea0003800000 */
.L_x_14370:
[----:B0-----:R0:W1:Y:S02]  /*13980*/  SYNCS.PHASECHK.TRANS64.TRYWAIT P0, [R5+URZ+0x32400], R2 ;  /* 0x03240002050075a7 */ /* 0x001064000800017f */
[----:B-1----:R-:W-:Y:S05]  /*13990*/  @!P0 NANOSLEEP.SYNCS 0x989680 ;  /* 0x009896800000895d */ /* 0x002fea0003900000 */
[----:B------:R-:W1:Y:S02]  /*139a0*/  @!P0 SYNCS.PHASECHK.TRANS64 P0, [R5+URZ+0x32400], R2 ;  /* 0x03240002050085a7 */ /* 0x000e64000800007f */
[----:B-1----:R-:W-:Y:S05]  /*139b0*/  @!P0 BRA `(.L_x_14370) ;  /* 0xfffffffc00f08947 */ /* 0x002fea000383ffff */
[----:B------:R-:W-:Y:S05]  /*139c0*/  BRA `(.L_x_14550) ;  /* 0xfffffee000ac7947 */ /* 0x000fea000383ffff */
.L_x_14374:
[----:B--2---:R2:W3:Y:S02]  /*139d0*/  SYNCS.PHASECHK.TRANS64.TRYWAIT P1, [R0+URZ+0x32430], R3 ;  /* 0x03243003000075a7 */ /* 0x0044e4000802017f */
[----:B---3--:R-:W-:Y:S05]  /*139e0*/  @!P1 NANOSLEEP.SYNCS 0x989680 ;  /* 0x009896800000995d */ /* 0x008fea0003900000 */
[----:B------:R-:W3:Y:S02]  /*139f0*/  @!P1 SYNCS.PHASECHK.TRANS64 P1, [R0+URZ+0x32430], R3 ;  /* 0x03243003000095a7 */ /* 0x000ee4000802007f */
[----:B---3--:R-:W-:Y:S05]  /*13a00*/  @!P1 BRA `(.L_x_14374) ;  /* 0xfffffffc00f09947 */ /* 0x008fea000383ffff */
[----:B------:R-:W-:Y:S05]  /*13a10*/  BRA `(.L_x_14373) ;  /* 0xfffffee000dc7947 */ /* 0x000fea000383ffff */
.L_x_14375:
[----:B---3--:R3:W4:Y:S02]  /*13a20*/  SYNCS.PHASECHK.TRANS64.TRYWAIT P1, [R5+URZ+0x32410], R2 ;  /* 0x03241002050075a7 */ /* 0x008724000802017f */
[----:B----4-:R-:W-:Y:S05]  /*13a30*/  @!P1 NANOSLEEP.SYNCS 0x989680 ;  /* 0x009896800000995d */ /* 0x010fea0003900000 */
[----:B------:R-:W4:Y:S02]  /*13a40*/  @!P1 SYNCS.PHASECHK.TRANS64 P1, [R5+URZ+0x32410], R2 ;  /* 0x03241002050095a7 */ /* 0x000f24000802007f */
[----:B----4-:R-:W-:Y:S05]  /*13a50*/  @!P1 BRA `(.L_x_14375) ;  /* 0xfffffffc00f09947 */ /* 0x010fea000383ffff */
[----:B------:R-:W-:Y:S05]  /*13a60*/  BRA `(.L_x_14551) ;  /* 0xfffffee400887947 */ /* 0x000fea000383ffff */
.L_x_14379:
[----:B------:R0:W0:Y:S02]  /*13a70*/  SYNCS.PHASECHK.TRANS64.TRYWAIT P1, [R0+URZ+0x32450], R3 ;  /* 0x03245003000075a7 */ /* 0x000024000802017f */
[----:B0-----:R-:W-:Y:S05]  /*13a80*/  @!P1 NANOSLEEP.SYNCS 0x989680 ;  /* 0x009896800000995d */ /* 0x001fea0003900000 */
[----:B------:R-:W0:Y:S02]  /*13a90*/  @!P1 SYNCS.PHASECHK.TRANS64 P1, [R0+URZ+0x32450], R3 ;  /* 0x03245003000095a7 */ /* 0x000e24000802007f */
[----:B0-----:R-:W-:Y:S05]  /*13aa0*/  @!P1 BRA `(.L_x_14379) ;  /* 0xfffffffc00f09947 */ /* 0x001fea000383ffff */
[----:B------:R-:W-:Y:S05]  /*13ab0*/  BRA `(.L_x_14378) ;  /* 0xfffffee400947947 */ /* 0x000fea000383ffff */
.L_x_14384:
[----:B-1----:R-:W-:-:S04]  /*13ac0*/  IMAD.U32 R20, RZ, RZ, UR4 ;  /* 0x00000004ff147e24 */ /* 0x002fc8000f8e00ff */
[----:B------:R1:W2:Y:S03]  /*13ad0*/  SYNCS.PHASECHK.TRANS64.TRYWAIT P3, [R20+URZ+0x32430], R13 ;  /* 0x0324300d140075a7 */ /* 0x0002a6000806017f */
[----:B--2---:R-:W-:Y:S05]  /*13ae0*/  @!P3 NANOSLEEP.SYNCS 0x989680 ;  /* 0x009896800000b95d */ /* 0x004fea0003900000 */
[----:B------:R-:W2:Y:S02]  /*13af0*/  @!P3 SYNCS.PHASECHK.TRANS64 P3, [R20+URZ+0x32430], R13 ;  /* 0x0324300d1400b5a7 */ /* 0x000ea4000806007f */
[----:B--2---:R-:W-:Y:S05]  /*13b00*/  @!P3 BRA `(.L_x_14384) ;  /* 0xfffffffc00ecb947 */ /* 0x004fea000383ffff */
[----:B------:R-:W-:Y:S05]  /*13b10*/  BRA `(.L_x_14383) ;  /* 0xffffff0800207947 */ /* 0x000fea000383ffff */
.L_x_14388:
[----:B-1----:R-:W-:-:S04]  /*13b20*/  IMAD.U32 R20, RZ, RZ, UR4 ;  /* 0x00000004ff147e24 */ /* 0x002fc8000f8e00ff */
[----:B------:R1:W3:Y:S03]  /*13b30*/  SYNCS.PHASECHK.TRANS64.TRYWAIT P3, [R20+URZ+0x32450], R13 ;  /* 0x0324500d140075a7 */ /* 0x0002e6000806017f */
[----:B---3--:R-:W-:Y:S05]  /*13b40*/  @!P3 NANOSLEEP.SYNCS 0x989680 ;  /* 0x009896800000b95d */ /* 0x008fea0003900000 */
[----:B------:R-:W3:Y:S02]  /*13b50*/  @!P3 SYNCS.PHASECHK.TRANS64 P3, [R20+URZ+0x32450], R13 ;  /* 0x0324500d1400b5a7 */ /* 0x000ee4000806007f */
[----:B---3--:R-:W-:Y:S05]  /*13b60*/  @!P3 BRA `(.L_x_14388) ;  /* 0xfffffffc00ecb947 */ /* 0x008fea000383ffff */
[----:B------:R-:W-:Y:S05]  /*13b70*/  BRA `(.L_x_14387) ;  /* 0xffffff08009c7947 */ /* 0x000fea000383ffff */
.L_x_14394:
[----:B--2---:R-:W-:-:S04]  /*13b80*/  IMAD.U32 R20, RZ, RZ, UR4 ;  /* 0x00000004ff147e24 */ /* 0x004fc8000f8e00ff */
[----:B------:R2:W3:Y:S03]  /*13b90*/  SYNCS.PHASECHK.TRANS64.TRYWAIT P1, [R20+URZ+0x32430], R13 ;  /* 0x0324300d140075a7 */ /* 0x0004e6000802017f */
[----:B---3--:R-:W-:Y:S05]  /*13ba0*/  @!P1 NANOSLEEP.SYNCS 0x989680 ;  /* 0x009896800000995d */ /* 0x008fea0003900000 */
[----:B------:R-:W3:Y:S02]  /*13bb0*/  @!P1 SYNCS.PHASECHK.TRANS64 P1, [R20+URZ+0x32430], R13 ;  /* 0x0324300d140095a7 */ /* 0x000ee4000802007f */
[----:B---3--:R-:W-:Y:S05]  /*13bc0*/  @!P1 BRA `(.L_x_14394) ;  /* 0xfffffffc00ec9947 */ /* 0x008fea000383ffff */
[----:B------:R-:W-:Y:S05]  /*13bd0*/  BRA `(.L_x_14393) ;  /* 0xffffff3000807947 */ /* 0x000fea000383ffff */
.L_x_14398:
[----:B--2---:R-:W-:-:S04]  /*13be0*/  IMAD.U32 R20, RZ, RZ, UR4 ;  /* 0x00000004ff147e24 */ /* 0x004fc8000f8e00ff */
[----:B------:R2:W4:Y:S03]  /*13bf0*/  SYNCS.PHASECHK.TRANS64.TRYWAIT P1, [R20+URZ+0x32450], R13 ;  /* 0x0324500d140075a7 */ /* 0x000526000802017f */
[----:B----4-:R-:W-:Y:S05]  /*13c00*/  @!P1 NANOSLEEP.SYNCS 0x989680 ;  /* 0x009896800000995d */ /* 0x010fea0003900000 */
[----:B------:R-:W4:Y:S02]  /*13c10*/  @!P1 SYNCS.PHASECHK.TRANS64 P1, [R20+URZ+0x32450], R13 ;  /* 0x0324500d140095a7 */ /* 0x000f24000802007f */
[----:B----4-:R-:W-:Y:S05]  /*13c20*/  @!P1 BRA `(.L_x_14398) ;  /* 0xfffffffc00ec9947 */ /* 0x010fea000383ffff */
[----:B------:R-:W-:Y:S05]  /*13c30*/  BRA `(.L_x_14397) ;  /* 0xffffff3000fc7947 */ /* 0x000fea000383ffff */
.L_x_14441:
        /* <DEDUP_REMOVED lines=11> */
.L_x_14553:
[----:B------:R-:W-:Y:S05]  /*13cf0*/  BSYNC B0 ;  /* 0x0000000000007941 */ /* 0x000fea0003800000 */
.L_x_14552:
[----:B------:R-:W-:Y:S05]  /*13d00*/  BRA `(.L_x_14554) ;  /* 0xffffffa4003c7947 */ /* 0x000fea000383ffff */
.L_x_14443:
[----:B------:R-:W-:Y:S01]  /*13d10*/  BSSY B0, `(.L_x_14555) ;  /* 0x0000006000007945 */ /* 0x000fe20003800000 */
[----:B------:R-:W-:-:S07]  /*13d20*/  IMAD.MOV.U32 R15, RZ, RZ, -0x1 ;  /* 0xffffffffff0f7424 */ /* 0x000fce00078e00ff */
[----:B01----:R-:W-:Y:S05]  /*13d30*/  WARPSYNC.COLLECTIVE R15, `(.L_x_14556) ;  /* 0x000000000f0c7348 */ /* 0x003fea0003c00000 */
[----:B------:R-:W-:Y:S02]  /*13d40*/  ELECT P6, UR62, PT ;  /* 0x00000000003e782f */ /* 0x000fe400038c0000 */
[----:B------:R-:W-:Y:S01]  /*13d50*/  MOV R14, UR62 ;  /* 0x0000003e000e7c02 */ /* 0x000fe20008000f00 */
[----:B01----:R-:W-:Y:S10]  /*13d60*/  ENDCOLLECTIVE ;  /* 0x000000000000791b */ /* 0x003ff40003800000 */
.L_x_14556:
[----:B------:R-:W-:Y:S05]  /*13d70*/  BSYNC B0 ;  /* 0x0000000000007941 */ /* 0x000fea0003800000 */
.L_x_14555:
[----:B------:R-:W-:Y:S05]  /*13d80*/  BRA `(.L_x_14557) ;  /* 0xffffffa4004c7947 */ /* 0x000fea000383ffff */
.L_x_14445:
[----:B0-----:R0:W2:Y:S02]  /*13d90*/  SYNCS.PHASECHK.TRANS64.TRYWAIT P0, [R0+URZ+0x32440], R2 ;  /* 0x03244002000075a7 */ /* 0x0010a4000800017f */
[----:B--2---:R-:W-:Y:S05]  /*13da0*/  @!P0 NANOSLEEP.SYNCS 0x989680 ;  /* 0x009896800000895d */ /* 0x004fea0003900000 */
[----:B------:R-:W2:Y:S02]  /*13db0*/  @!P0 SYNCS.PHASECHK.TRANS64 P0, [R0+URZ+0x32440], R2 ;  /* 0x03244002000085a7 */ /* 0x000ea4000800007f */
[----:B--2---:R-:W-:Y:S05]  /*13dc0*/  @!P0 BRA `(.L_x_14445) ;  /* 0xfffffffc00f08947 */ /* 0x004fea000383ffff */
[----:B------:R-:W-:Y:S05]  /*13dd0*/  BRA `(.L_x_14558) ;  /* 0xffffffa400b87947 */ /* 0x000fea000383ffff */
.L_x_14449:
        /* <DEDUP_REMOVED lines=9> */
.L_x_14559:
[----:B------:R-:W-:-:S05]  /*13e70*/  VIADD R8, R17, 0x10 ;  /* 0x0000001011087836 */ /* 0x000fca0000000000 */
[----:B------:R0:W-:Y:S01]  /*13e80*/  STL [R1+0x3c], R8 ;  /* 0x00003c0801007387 */ /* 0x0001e20000100800 */
[----:B------:R-:W-:Y:S02]  /*13e90*/  IMAD.MOV.U32 R13, RZ, RZ, R3 ;  /* 0x000000ffff0d7224 */ /* 0x000fe400078e0003 */
[----:B------:R-:W-:-:S07]  /*13ea0*/  IMAD.MOV.U32 R4, RZ, RZ, R14 ;  /* 0x000000ffff047224 */ /* 0x000fce00078e000e */
[----:B0-----:R-:W-:Y:S05]  /*13eb0*/  WARPSYNC.COLLECTIVE R15, `(.L_x_14560) ;  /* 0x000000000f087348 */ /* 0x001fea0003c00000 */
[----:B------:R1:W2:Y:S02]  /*13ec0*/  SHFL.IDX P6, R14, R13, R12, R11 ;  /* 0x0000000c0d0e7389 */ /* 0x0002a400000c000b */
[----:B012---:R-:W-:Y:S01]  /*13ed0*/  ENDCOLLECTIVE ;  /* 0x000000000000791b */ /* 0x007fe20003800000 */
.L_x_14560:
[----:B------:R-:W-:Y:S02]  /*13ee0*/  IMAD.MOV.U32 R13, RZ, RZ, R0 ;  /* 0x000000ffff0d7224 */ /* 0x000fe400078e0000 */
[----:B------:R-:W-:Y:S02]  /*13ef0*/  IMAD.MOV.U32 R12, RZ, RZ, 0x1 ;  /* 0x00000001ff0c7424 */ /* 0x000fe400078e00ff */
[----:B------:R-:W-:-:S07]  /*13f00*/  IMAD.MOV.U32 R5, RZ, RZ, R14 ;  /* 0x000000ffff057224 */ /* 0x000fce00078e000e */
[----:B------:R-:W-:Y:S05]  /*13f10*/  WARPSYNC.COLLECTIVE R15, `(.L_x_14561) ;  /* 0x000000000f087348 */ /* 0x000fea0003c00000 */
[----:B------:R0:W1:Y:S02]  /*13f20*/  SHFL.IDX P6, R14, R13, R12, R11 ;  /* 0x0000000c0d0e7389 */ /* 0x00006400000c000b */
[----:B01----:R-:W-:Y:S01]  /*13f30*/  ENDCOLLECTIVE ;  /* 0x000000000000791b */ /* 0x003fe20003800000 */
.L_x_14561:
[----:B------:R-:W-:Y:S02]  /*13f40*/  IMAD.MOV.U32 R13, RZ, RZ, R3 ;  /* 0x000000ffff0d7224 */ /* 0x000fe400078e0003 */
[----:B------:R-:W-:Y:S02]  /*13f50*/  IMAD R2, R2, R7, RZ ;  /* 0x0000000702027224 */ /* 0x000fe400078e02ff */
[----:B------:R-:W-:-:S07]  /*13f60*/  IMAD.MOV.U32 R7, RZ, RZ, R14 ;  /* 0x000000ffff077224 */ /* 0x000fce00078e000e */
[----:B------:R-:W-:Y:S05]  /*13f70*/  WARPSYNC.COLLECTIVE R15, `(.L_x_14562) ;  /* 0x000000000f087348 */ /* 0x000fea0003c00000 */
[----:B------:R0:W1:Y:S02]  /*13f80*/  SHFL.IDX P6, R14, R13, R12, R11 ;  /* 0x0000000c0d0e7389 */ /* 0x00006400000c000b */
[----:B01----:R-:W-:Y:S01]  /*13f90*/  ENDCOLLECTIVE ;  /* 0x000000000000791b */ /* 0x003fe20003800000 */
.L_x_14562:
        /* <DEDUP_REMOVED lines=13> */
.L_x_14563:
        /* <DEDUP_REMOVED lines=12> */
.L_x_14564:
        /* <DEDUP_REMOVED lines=17> */
.L_x_14565:
        /* <DEDUP_REMOVED lines=10> */
.L_x_14566:
        /* <DEDUP_REMOVED lines=13> */
.L_x_14567:
        /* <DEDUP_REMOVED lines=10> */
.L_x_14568:
        /* <DEDUP_REMOVED lines=13> */
.L_x_14569:
        /* <DEDUP_REMOVED lines=10> */
.L_x_14570:
        /* <DEDUP_REMOVED lines=13> */
.L_x_14571:
        /* <DEDUP_REMOVED lines=10> */
.L_x_14572:
        /* <DEDUP_REMOVED lines=11> */
.L_x_14573:
        /* <DEDUP_REMOVED lines=10> */
.L_x_14574:
[----:B------:R-:W-:Y:S01]  /*14880*/  @!PT LDS RZ, [RZ] ;  /* 0x00000000fffff984 */ /* 0x000fe20000000800 */
[----:B------:R-:W-:Y:S01]  /*14890*/  @!PT LDS RZ, [RZ] ;  /* 0x00000000fffff984 */ /* 0x000fe20000000800 */
[----:B------:R-:W-:Y:S01]  /*148a0*/  @!PT LDS RZ, [RZ] ;  /* 0x00000000fffff984 */ /* 0x000fe20000000800 */
[----:B------:R1:W-:Y:S01]  /*148b0*/  @!P1 LDGSTS.E.BYPASS.LTC128B.128 [R9+0x1b400], desc[UR38][R4.64], !P0 ;  /* 0x1b40000004099fae */ /* 0x0003e2000c101d66 */
[----:B------:R-:W-:Y:S01]  /*148c0*/  IMAD.MOV.U32 R3, RZ, RZ, R14 ;  /* 0x000000ffff037224 */ /* 0x000fe200078e000e */
[----:B------:R-:W-:Y:S06]  /*148d0*/  BRA `(.L_x_14575) ;  /* 0xffffffa800607947 */ /* 0x000fec000383ffff */
.L_x_14453:
        /* <DEDUP_REMOVED lines=35> */
.L_x_14577:
[----:B------:R-:W-:Y:S05]  /*14b10*/  BSYNC B0 ;  /* 0x0000000000007941 */ /* 0x000fea0003800000 */
.L_x_14576:
        /* <DEDUP_REMOVED lines=12> */
.L_x_14578:
        /* <DEDUP_REMOVED lines=14> */
.L_x_14579:
[----:B------:R-:W-:-:S04]  /*14cc0*/  @!P5 LOP3.LUT R2, R3, R2, RZ, 0x3c, !PT ;  /* 0x000000020302d212 */ /* 0x000fc800078e3cff */
[----:B------:R-:W-:Y:S01]  /*14cd0*/  @!P5 LOP3.LUT R3, R3, R2, RZ, 0x3c, !PT ;  /* 0x000000020303d212 */ /* 0x000fe200078e3cff */
[----:B------:R-:W-:Y:S02]  /*14ce0*/  IMAD.MOV.U32 R13, RZ, RZ, R4 ;  /* 0x000000ffff0d7224 */ /* 0x000fe400078e0004 */
[----:B------:R-:W-:-:S07]  /*14cf0*/  IMAD.MOV.U32 R6, RZ, RZ, R14 ;  /* 0x000000ffff067224 */ /* 0x000fce00078e000e */
[----:B------:R-:W-:Y:S05]  /*14d00*/  WARPSYNC.COLLECTIVE R15, `(.L_x_14580) ;  /* 0x000000000f087348 */ /* 0x000fea0003c00000 */
[----:B------:R0:W1:Y:S02]  /*14d10*/  SHFL.IDX P6, R14, R13, R12, R11 ;  /* 0x0000000c0d0e7389 */ /* 0x00006400000c000b */
[----:B01----:R-:W-:Y:S01]  /*14d20*/  ENDCOLLECTIVE ;  /* 0x000000000000791b */ /* 0x003fe20003800000 */
.L_x_14580:
        /* <DEDUP_REMOVED lines=17> */
.L_x_14581:
        /* <DEDUP_REMOVED lines=12> */
.L_x_14582:
        /* <DEDUP_REMOVED lines=12> */
.L_x_14583:
        /* <DEDUP_REMOVED lines=12> */
.L_x_14584:
        /* <DEDUP_REMOVED lines=12> */
.L_x_14585:
        /* <DEDUP_REMOVED lines=12> */
.L_x_14586:
        /* <DEDUP_REMOVED lines=12> */
.L_x_14587:
        /* <DEDUP_REMOVED lines=11> */
.L_x_14588:
        /* <DEDUP_REMOVED lines=16> */
.L_x_14589:
[----:B------:R-:W-:Y:S02]  /*15470*/  IMAD.MOV.U32 R13, RZ, RZ, R4 ;  /* 0x000000ffff0d7224 */ /* 0x000fe400078e0004 */
[----:B------:R-:W-:-:S07]  /*15480*/  IMAD.MOV.U32 R6, RZ, RZ, R14 ;  /* 0x000000ffff067224 */ /* 0x000fce00078e000e */
[----:B------:R-:W-:Y:S05]  /*15490*/  WARPSYNC.COLLECTIVE R15, `(.L_x_14590) ;  /* 0x000000000f087348 */ /* 0x000fea0003c00000 */
[----:B------:R0:W1:Y:S02]  /*154a0*/  SHFL.IDX P6, R14, R13, R12, R11 ;  /* 0x0000000c0d0e7389 */ /* 0x00006400000c000b */
[----:B01----:R-:W-:Y:S01]  /*154b0*/  ENDCOLLECTIVE ;  /* 0x000000000000791b */ /* 0x003fe20003800000 */
.L_x_14590:
[----:B------:R-:W-:Y:S02]  /*154c0*/  IMAD.MOV.U32 R13, RZ, RZ, R0 ;  /* 0x000000ffff0d7224 */ /* 0x000fe400078e0000 */
[----:B------:R-:W-:Y:S02]  /*154d0*/  IMAD.MOV.U32 R12, RZ, RZ, 0x7 ;  /* 0x00000007ff0c7424 */ /* 0x000fe400078e00ff */
[----:B------:R-:W-:-:S07]  /*154e0*/  IMAD.MOV.U32 R2, RZ, RZ, R14 ;  /* 0x000000ffff027224 */ /* 0x000fce00078e000e */
[----:B------:R-:W-:Y:S05]  /*154f0*/  WARPSYNC.COLLECTIVE R15, `(.L_x_14591) ;  /* 0x000000000f087348 */ /* 0x000fea0003c00000 */
[----:B------:R0:W1:Y:S02]  /*15500*/  SHFL.IDX P6, R14, R13, R12, R11 ;  /* 0x0000000c0d0e7389 */ /* 0x00006400000c000b */
[----:B01----:R-:W-:Y:S01]  /*15510*/  ENDCOLLECTIVE ;  /* 0x000000000000791b */ /* 0x003fe20003800000 */
.L_x_14591:
        /* <DEDUP_REMOVED lines=14> */
.L_x_14592:
[----:B------:R-:W-:Y:S01]  /*15600*/  IMAD.MOV.U32 R2, RZ, RZ, R14 ;  /* 0x000000ffff027224 */ /* 0x000fe200078e000e */
[----:B------:R-:W-:Y:S06]  /*15610*/  BRA `(.L_x_14593) ;  /* 0xffffffa400f47947 */ /* 0x000fec000383ffff */
.L_x_14458:
[----:B0-----:R-:W4:Y:S02]  /*15620*/  LDL R2, [R1+0x4] ;  /* 0x0000040001027983 */ /* 0x001f240000100800 */
[----:B----4-:R0:W1:Y:S02]  /*15630*/  SYNCS.PHASECHK.TRANS64.TRYWAIT P0, [R2+URZ+0x32420], R0 ;  /* 0x03242000020075a7 */ /* 0x010064000800017f */
[----:B-1----:R-:W-:Y:S05]  /*15640*/  @!P0 NANOSLEEP.SYNCS 0x989680 ;  /* 0x009896800000895d */ /* 0x002fea0003900000 */
[----:B------:R-:W1:Y:S02]  /*15650*/  @!P0 SYNCS.PHASECHK.TRANS64 P0, [R2+URZ+0x32420], R0 ;  /* 0x03242000020085a7 */ /* 0x000e64000800007f */
[----:B-1----:R-:W-:Y:S05]  /*15660*/  @!P0 BRA `(.L_x_14458) ;  /* 0xfffffffc00ec8947 */ /* 0x002fea000383ffff */
[----:B------:R-:W-:Y:S05]  /*15670*/  BRA `(.L_x_14594) ;  /* 0xffffffa800707947 */ /* 0x000fea000383ffff */
.L_x_14462:
[----:B0-----:R0:W1:Y:S02]  /*15680*/  SYNCS.PHASECHK.TRANS64.TRYWAIT P0, [R2+URZ+0x32460], R0 ;  /* 0x03246000020075a7 */ /* 0x001064000800017f */
[----:B-1----:R-:W-:Y:S05]  /*15690*/  @!P0 NANOSLEEP.SYNCS 0x989680 ;  /* 0x009896800000895d */ /* 0x002fea0003900000 */
[----:B------:R-:W1:Y:S02]  /*156a0*/  @!P0 SYNCS.PHASECHK.TRANS64 P0, [R2+URZ+0x32460], R0 ;  /* 0x03246000020085a7 */ /* 0x000e64000800007f */
[----:B-1----:R-:W-:Y:S05]  /*156b0*/  @!P0 BRA `(.L_x_14462) ;  /* 0xfffffffc00f08947 */ /* 0x002fea000383ffff */
[----:B------:R-:W-:Y:S05]  /*156c0*/  BRA `(.L_x_14595) ;  /* 0xffffffa800a07947 */ /* 0x000fea000383ffff */
.L_x_14477:
[----:B-1----:R1:W2:Y:S02]  /*156d0*/  SYNCS.PHASECHK.TRANS64.TRYWAIT P0, [R3+URZ+0x32440], R2 ;  /* 0x03244002030075a7 */ /* 0x0022a4000800017f */
[----:B--2---:R-:W-:Y:S05]  /*156e0*/  @!P0 NANOSLEEP.SYNCS 0x989680 ;  /* 0x009896800000895d */ /* 0x004fea0003900000 */
[----:B------:R-:W2:Y:S02]  /*156f0*/  @!P0 SYNCS.PHASECHK.TRANS64 P0, [R3+URZ+0x32440], R2 ;  /* 0x03244002030085a7 */ /* 0x000ea4000800007f */
[----:B--2---:R-:W-:Y:S05]  /*15700*/  @!P0 BRA `(.L_x_14477) ;  /* 0xfffffffc00f08947 */ /* 0x004fea000383ffff */
[----:B------:R-:W-:Y:S05]  /*15710*/  BRA `(.L_x_14596) ;  /* 0xffffffb000c47947 */ /* 0x000fea000383ffff */
.L_x_14482:
[----:B0-----:R0:W2:Y:S02]  /*15720*/  SYNCS.PHASECHK.TRANS64.TRYWAIT P0, [R3+URZ+0x32460], R2 ;  /* 0x03246002030075a7 */ /* 0x0010a4000800017f */
[----:B--2---:R-:W-:Y:S05]  /*15730*/  @!P0 NANOSLEEP.SYNCS 0x989680 ;  /* 0x009896800000895d */ /* 0x004fea0003900000 */
[----:B------:R-:W2:Y:S02]  /*15740*/  @!P0 SYNCS.PHASECHK.TRANS64 P0, [R3+URZ+0x32460], R2 ;  /* 0x03246002030085a7 */ /* 0x000ea4000800007f */
[----:B--2---:R-:W-:Y:S05]  /*15750*/  @!P0 BRA `(.L_x_14482) ;  /* 0xfffffffc00f08947 */ /* 0x004fea000383ffff */
[----:B------:R-:W-:Y:S05]  /*15760*/  BRA `(.L_x_14597) ;  /* 0xffffffb4004c7947 */ /* 0x000fea000383ffff */
.L_x_14493:
[----:B0-----:R0:W1:Y:S02]  /*15770*/  SYNCS.PHASECHK.TRANS64.TRYWAIT P0, [R4+URZ+0x32440], R2 ;  /* 0x03244002040075a7 */ /* 0x001064000800017f */
[----:B-1----:R-:W-:Y:S05]  /*15780*/  @!P0 NANOSLEEP.SYNCS 0x989680 ;  /* 0x009896800000895d */ /* 0x002fea0003900000 */
[----:B------:R-:W1:Y:S02]  /*15790*/  @!P0 SYNCS.PHASECHK.TRANS64 P0, [R4+URZ+0x32440], R2 ;  /* 0x03244002040085a7 */ /* 0x000e64000800007f */
[----:B-1----:R-:W-:Y:S05]  /*157a0*/  @!P0 BRA `(.L_x_14493) ;  /* 0xfffffffc00f08947 */ /* 0x002fea000383ffff */
[----:B------:R-:W-:Y:S05]  /*157b0*/  BRA `(.L_x_14598) ;  /* 0xffffffbc00547947 */ /* 0x000fea000383ffff */
.L_x_14498:
[----:B-1----:R1:W2:Y:S02]  /*157c0*/  SYNCS.PHASECHK.TRANS64.TRYWAIT P0, [R4+URZ+0x32460], R2 ;  /* 0x03246002040075a7 */ /* 0x0022a4000800017f */
[----:B--2---:R-:W-:Y:S05]  /*157d0*/  @!P0 NANOSLEEP.SYNCS 0x989680 ;  /* 0x009896800000895d */ /* 0x004fea0003900000 */
[----:B------:R-:W2:Y:S02]  /*157e0*/  @!P0 SYNCS.PHASECHK.TRANS64 P0, [R4+URZ+0x32460], R2 ;  /* 0x03246002040085a7 */ /* 0x000ea4000800007f */
[----:B--2---:R-:W-:Y:S05]  /*157f0*/  @!P0 BRA `(.L_x_14498) ;  /* 0xfffffffc00f08947 */ /* 0x004fea000383ffff */
[----:B------:R-:W-:Y:S05]  /*15800*/  BRA `(.L_x_14599) ;  /* 0xffffffbc00d87947 */ /* 0x000fea000383ffff */
.L_x_14509:
[----:B-1----:R1:W2:Y:S02]  /*15810*/  SYNCS.PHASECHK.TRANS64.TRYWAIT P0, [R4+URZ+0x32440], R2 ;  /* 0x03244002040075a7 */ /* 0x0022a4000800017f */
[----:B--2---:R-:W-:Y:S05]  /*15820*/  @!P0 NANOSLEEP.SYNCS 0x989680 ;  /* 0x009896800000895d */ /* 0x004fea0003900000 */
[----:B------:R-:W2:Y:S02]  /*15830*/  @!P0 SYNCS.PHASECHK.TRANS64 P0, [R4+URZ+0x32440], R2 ;  /* 0x03244002040085a7 */ /* 0x000ea4000800007f */
[----:B--2---:R-:W-:Y:S05]  /*15840*/  @!P0 BRA `(.L_x_14509) ;  /* 0xfffffffc00f08947 */ /* 0x004fea000383ffff */
[----:B------:R-:W-:Y:S05]  /*15850*/  BRA `(.L_x_14600) ;  /* 0xffffffc400c47947 */ /* 0x000fea000383ffff */
.L_x_14514:
[----:B0-----:R0:W2:Y:S02]  /*15860*/  SYNCS.PHASECHK.TRANS64.TRYWAIT P0, [R4+URZ+0x32460], R2 ;  /* 0x03246002040075a7 */ /* 0x0010a4000800017f */
[----:B--2---:R-:W-:Y:S05]  /*15870*/  @!P0 NANOSLEEP.SYNCS 0x989680 ;  /* 0x009896800000895d */ /* 0x004fea0003900000 */
[----:B------:R-:W2:Y:S02]  /*15880*/  @!P0 SYNCS.PHASECHK.TRANS64 P0, [R4+URZ+0x32460], R2 ;  /* 0x03246002040085a7 */ /* 0x000ea4000800007f */
[----:B--2---:R-:W-:Y:S05]  /*15890*/  @!P0 BRA `(.L_x_14514) ;  /* 0xfffffffc00f08947 */ /* 0x004fea000383ffff */
[----:B------:R-:W-:Y:S05]  /*158a0*/  BRA `(.L_x_14601) ;  /* 0xffffffc8004c7947 */ /* 0x000fea000383ffff */
.L_x_14526:
[----:B------:R-:W-:Y:S01]  /*158b0*/  BSSY B0, `(.L_x_14602) ;  /* 0x0000008000007945 */ /* 0x000fe20003800000 */
[----:B------:R-:W-:Y:S02]  /*158c0*/  IMAD.MOV.U32 R13, RZ, RZ, R16 ;  /* 0x000000ffff0d7224 */ /* 0x000fe400078e0010 */
[----:B------:R-:W-:Y:S02]  /*158d0*/  IMAD.MOV.U32 R12, RZ, RZ, RZ ;  /* 0x000000ffff0c7224 */ /* 0x000fe400078e00ff */
[----:B------:R-:W-:Y:S02]  /*158e0*/  IMAD.MOV.U32 R11, RZ, RZ, 0x1f ;  /* 0x0000001fff0b7424 */ /* 0x000fe400078e00ff */
[----:B------:R-:W-:-:S07]  /*158f0*/  IMAD.MOV.U32 R15, RZ, RZ, -0x1 ;  /* 0xffffffffff0f7424 */ /* 0x000fce00078e00ff */
[----:B01-3-5:R-:W-:Y:S05]  /*15900*/  WARPSYNC.COLLECTIVE R15, `(.L_x_14603) ;  /* 0x000000000f087348 */ /* 0x02bfea0003c00000 */
[----:B------:R2:W4:Y:S02]  /*15910*/  SHFL.IDX P6, R14, R13, R12, R11 ;  /* 0x0000000c0d0e7389 */ /* 0x00052400000c000b */
[----:B012345:R-:W-:Y:S01]  /*15920*/  ENDCOLLECTIVE ;  /* 0x000000000000791b */ /* 0x03ffe20003800000 */
.L_x_14603:
[----:B------:R-:W-:Y:S05]  /*15930*/  BSYNC B0 ;  /* 0x0000000000007941 */ /* 0x000fea0003800000 */
.L_x_14602:
        /* <DEDUP_REMOVED lines=9> */
.L_x_14604:
        /* <DEDUP_REMOVED lines=18> */
.L_x_14605:
        /* <DEDUP_REMOVED lines=8> */
.L_x_14606:
        /* <DEDUP_REMOVED lines=8> */
.L_x_14607:
        /* <DEDUP_REMOVED lines=8> */
.L_x_14608:
        /* <DEDUP_REMOVED lines=8> */
.L_x_14609:
        /* <DEDUP_REMOVED lines=9> */
.L_x_14610:
[----:B------:R-:W-:Y:S01]  /*15d80*/  IMAD.MOV.U32 R16, RZ, RZ, R14 ;  /* 0x000000ffff107224 */ /* 0x000fe200078e000e */
[----:B------:R-:W-:Y:S06]  /*15d90*/  BRA `(.L_x_14611) ;  /* 0xffffffcc00a47947 */ /* 0x000fec000383ffff */
.L_x_14531:
[----:B------:R-:W-:Y:S01]  /*15da0*/  BSSY B0, `(.L_x_14612) ;  /* 0x0000008000007945 */ /* 0x000fe20003800000 */
[----:B-----5:R-:W-:Y:S02]  /*15db0*/  IMAD.MOV.U32 R13, RZ, RZ, R2 ;  /* 0x000000ffff0d7224 */ /* 0x020fe400078e0002 */
[----:B------:R-:W-:Y:S02]  /*15dc0*/  IMAD.MOV.U32 R12, RZ, RZ, 0x1 ;  /* 0x00000001ff0c7424 */ /* 0x000fe400078e00ff */
[----:B------:R-:W-:Y:S02]  /*15dd0*/  IMAD.MOV.U32 R11, RZ, RZ, RZ ;  /* 0x000000ffff0b7224 */ /* 0x000fe400078e00ff */
[----:B------:R-:W-:-:S07]  /*15de0*/  IMAD.MOV.U32 R15, RZ, RZ, -0x1 ;  /* 0xffffffffff0f7424 */ /* 0x000fce00078e00ff */
[----:B01-3--:R-:W-:Y:S05]  /*15df0*/  WARPSYNC.COLLECTIVE R15, `(.L_x_14613) ;  /* 0x000000000f087348 */ /* 0x00bfea0003c00000 */
[----:B------:R2:W4:Y:S02]  /*15e00*/  SHFL.UP P6, R14, R13, R12, R11 ;  /* 0x0400000c0d0e7389 */ /* 0x00052400000c000b */
[----:B01234-:R-:W-:Y:S01]  /*15e10*/  ENDCOLLECTIVE ;  /* 0x000000000000791b */ /* 0x01ffe20003800000 */
.L_x_14613:
[----:B------:R-:W-:Y:S05]  /*15e20*/  BSYNC B0 ;  /* 0x0000000000007941 */ /* 0x000fea0003800000 */
.L_x_14612:
        /* <DEDUP_REMOVED lines=9> */
.L_x_14614:
        /* <DEDUP_REMOVED lines=8> */
.L_x_14615:
        /* <DEDUP_REMOVED lines=8> */
.L_x_14616:
        /* <DEDUP_REMOVED lines=8> */
.L_x_14617:
        /* <DEDUP_REMOVED lines=9> */
.L_x_14618:
[----:B------:R-:W-:Y:S01]  /*160d0*/  IMAD.MOV.U32 R16, RZ, RZ, R14 ;  /* 0x000000ffff107224 */ /* 0x000fe200078e000e */
[----:B------:R-:W-:Y:S06]  /*160e0*/  BRA `(.L_x_14619) ;  /* 0xffffffcc006c7947 */ /* 0x000fec000383ffff */
.L_x_14533:
[----:B------:R-:W-:Y:S01]  /*160f0*/  BSSY B0, `(.L_x_14620) ;  /* 0x0000006000007945 */ /* 0x000fe20003800000 */
[----:B------:R-:W-:Y:S01]  /*16100*/  PLOP3.LUT P6, PT, P6, PT, PT, 0x8, 0x0 ;  /* 0x000000000000781c */ /* 0x000fe200037ce170 */
[----:B------:R-:W-:-:S12]  /*16110*/  IMAD.MOV.U32 R15, RZ, RZ, -0x1 ;  /* 0xffffffffff0f7424 */ /* 0x000fd800078e00ff */
[----:B01-3-5:R-:W-:Y:S05]  /*16120*/  WARPSYNC.COLLECTIVE R15, `(.L_x_14621) ;  /* 0x000000000f087348 */ /* 0x02bfea0003c00000 */
[----:B------:R-:W-:Y:S01]  /*16130*/  VOTE.ANY R14, PT, P6 ;  /* 0x00000000000e7806 */ /* 0x000fe200030e0100 */
[----:B01-3-5:R-:W-:Y:S06]  /*16140*/  ENDCOLLECTIVE ;  /* 0x000000000000791b */ /* 0x02bfec0003800000 */
.L_x_14621:
[----:B------:R-:W-:Y:S05]  /*16150*/  BSYNC B0 ;  /* 0x0000000000007941 */ /* 0x000fea0003800000 */
.L_x_14620:
        /* <DEDUP_REMOVED lines=9> */
.L_x_14622:
[----:B------:R-:W-:Y:S01]  /*161f0*/  IMAD.MOV.U32 R17, RZ, RZ, R14 ;  /* 0x000000ffff117224 */ /* 0x000fe200078e000e */
[----:B------:R-:W-:Y:S06]  /*16200*/  BRA `(.L_x_14623) ;  /* 0xffffffcc005c7947 */ /* 0x000fec000383ffff */
.L_x_14535:
[----:B------:R-:W-:Y:S01]  /*16210*/  BSSY B0, `(.L_x_14624) ;  /* 0x0000007000007945 */ /* 0x000fe20003800000 */
[----:B------:R-:W-:Y:S02]  /*16220*/  IMAD.MOV.U32 R13, RZ, RZ, R3 ;  /* 0x000000ffff0d7224 */ /* 0x000fe400078e0003 */
[----:B------:R-:W-:Y:S02]  /*16230*/  IMAD.MOV.U32 R11, RZ, RZ, 0x1f ;  /* 0x0000001fff0b7424 */ /* 0x000fe400078e00ff */
[----:B------:R-:W-:-:S07]  /*16240*/  IMAD.MOV.U32 R15, RZ, RZ, -0x1 ;  /* 0xffffffffff0f7424 */ /* 0x000fce00078e00ff */
[----:B012345:R-:W-:Y:S05]  /*16250*/  WARPSYNC.COLLECTIVE R15, `(.L_x_14625) ;  /* 0x000000000f087348 */ /* 0x03ffea0003c00000 */
[----:B------:R0:W0:Y:S02]  /*16260*/  SHFL.IDX P6, R14, R13, R12, R11 ;  /* 0x0000000c0d0e7389 */ /* 0x00002400000c000b */
[----:B012345:R-:W-:Y:S01]  /*16270*/  ENDCOLLECTIVE ;  /* 0x000000000000791b */ /* 0x03ffe20003800000 */
.L_x_14625:
[----:B------:R-:W-:Y:S05]  /*16280*/  BSYNC B0 ;  /* 0x0000000000007941 */ /* 0x000fea0003800000 */
.L_x_14624:
[----:B------:R-:W-:Y:S01]  /*16290*/  IMAD.MOV.U32 R3, RZ, RZ, R14 ;  /* 0x000000ffff037224 */ /* 0x000fe200078e000e */
[----:B------:R-:W-:Y:S06]  /*162a0*/  BRA `(.L_x_14626) ;  /* 0xffffffcc00507947 */ /* 0x000fec000383ffff */
.L_x_14539:
[----:B0-----:R0:W1:Y:S02]  /*162b0*/  SYNCS.PHASECHK.TRANS64.TRYWAIT P0, [R0+URZ+0x32420], R3 ;  /* 0x03242003000075a7 */ /* 0x001064000800017f */
[----:B-1----:R-:W-:Y:S05]  /*162c0*/  @!P0 NANOSLEEP.SYNCS 0x989680 ;  /* 0x009896800000895d */ /* 0x002fea0003900000 */
[----:B------:R-:W1:Y:S02]  /*162d0*/  @!P0 SYNCS.PHASECHK.TRANS64 P0, [R0+URZ+0x32420], R3 ;  /* 0x03242003000085a7 */ /* 0x000e64000800007f */
[----:B-1----:R-:W-:Y:S05]  /*162e0*/  @!P0 BRA `(.L_x_14539) ;  /* 0xfffffffc00f08947 */ /* 0x002fea000383ffff */
[----:B------:R-:W-:Y:S05]  /*162f0*/  BRA `(.L_x_14627) ;  /* 0xffffffd000d47947 */ /* 0x000fea000383ffff */
.L_x_14540:
        /* <DEDUP_REMOVED lines=11> */
.L_x_14629:
[----:B------:R-:W-:Y:S05]  /*163b0*/  BSYNC B0 ;  /* 0x0000000000007941 */ /* 0x000fea0003800000 */
.L_x_14628:
[----:B------:R-:W-:Y:S05]  /*163c0*/  BRA `(.L_x_14630) ;  /* 0xffffffd000bc7947 */ /* 0x000fea000383ffff */
.L_x_14543:
[----:B------:R-:W-:Y:S01]  /*163d0*/  BSSY B1, `(.L_x_14631) ;  /* 0x0000006000017945 */ /* 0x000fe20003800000 */
[----:B------:R-:W-:-:S07]  /*163e0*/  IMAD.MOV.U32 R15, RZ, RZ, -0x1 ;  /* 0xffffffffff0f7424 */ /* 0x000fce00078e00ff */
[----:B01-3-5:R-:W-:Y:S05]  /*163f0*/  WARPSYNC.COLLECTIVE R15, `(.L_x_14632) ;  /* 0x000000000f0c7348 */ /* 0x02bfea0003c00000 */
[----:B------:R-:W-:Y:S02]  /*16400*/  ELECT P6, UR62, PT ;  /* 0x00000000003e782f */ /* 0x000fe400038c0000 */
[----:B------:R-:W-:Y:S01]  /*16410*/  MOV R14, UR62 ;  /* 0x0000003e000e7c02 */ /* 0x000fe20008000f00 */
[----:B01-3-5:R-:W-:Y:S10]  /*16420*/  ENDCOLLECTIVE ;  /* 0x000000000000791b */ /* 0x02bff40003800000 */
.L_x_14632:
[----:B------:R-:W-:Y:S05]  /*16430*/  BSYNC B1 ;  /* 0x0000000000017941 */ /* 0x000fea0003800000 */
.L_x_14631:
[----:B------:R-:W-:Y:S05]  /*16440*/  BRA `(.L_x_14633) ;  /* 0xffffffd000b47947 */ /* 0x000fea000383ffff */
.L_x_14545:
[----:B0-----:R0:W1:Y:S02]  /*16450*/  SYNCS.PHASECHK.TRANS64.TRYWAIT P0, [R6+URZ], R5 ;  /* 0x00000005060075a7 */ /* 0x001064000800017f */
[----:B-1----:R-:W-:Y:S05]  /*16460*/  @!P0 NANOSLEEP.SYNCS 0x989680 ;  /* 0x009896800000895d */ /* 0x002fea0003900000 */
[----:B------:R-:W1:Y:S02]  /*16470*/  @!P0 SYNCS.PHASECHK.TRANS64 P0, [R6+URZ], R5 ;  /* 0x00000005060085a7 */ /* 0x000e64000800007f */
[----:B-1----:R-:W-:Y:S05]  /*16480*/  @!P0 BRA `(.L_x_14545) ;  /* 0xfffffffc00f08947 */ /* 0x002fea000383ffff */
[----:B------:R-:W-:Y:S05]  /*16490*/  BRA `(.L_x_14634) ;  /* 0xffffffd000f87947 */ /* 0x000fea000383ffff */
.L_x_14546:
[----:B-1----:R1:W2:Y:S02]  /*164a0*/  SYNCS.PHASECHK.TRANS64.TRYWAIT P0, [R7+URZ], R2 ;  /* 0x00000002070075a7 */ /* 0x0022a4000800017f */
[----:B--2---:R-:W-:Y:S05]  /*164b0*/  @!P0 NANOSLEEP.SYNCS 0x989680 ;  /* 0x009896800000895d */ /* 0x004fea0003900000 */
[----:B------:R-:W2:Y:S02]  /*164c0*/  @!P0 SYNCS.PHASECHK.TRANS64 P0, [R7+URZ], R2 ;  /* 0x00000002070085a7 */ /* 0x000ea4000800007f */
[----:B--2---:R-:W-:Y:S05]  /*164d0*/  @!P0 BRA `(.L_x_14546) ;  /* 0xfffffffc00f08947 */ /* 0x004fea000383ffff */
[----:B------:R-:W-:Y:S05]  /*164e0*/  BRA `(.L_x_14635) ;  /* 0xffffffd000ec7947 */ /* 0x000fea000383ffff */
.L_x_14548:
[----:B--2---:R2:W3:Y:S02]  /*164f0*/  SYNCS.PHASECHK.TRANS64.TRYWAIT P0, [R4+URZ], R5 ;  /* 0x00000005040075a7 */ /* 0x0044e4000800017f */
[----:B---3--:R-:W-:Y:S05]  /*16500*/  @!P0 NANOSLEEP.SYNCS 0x989680 ;  /* 0x009896800000895d */ /* 0x008fea0003900000 */
[----:B------:R-:W3:Y:S02]  /*16510*/  @!P0 SYNCS.PHASECHK.TRANS64 P0, [R4+URZ], R5 ;  /* 0x00000005040085a7 */ /* 0x000ee4000800007f */
[----:B---3--:R-:W-:Y:S05]  /*16520*/  @!P0 BRA `(.L_x_14548) ;  /* 0xfffffffc00f08947 */ /* 0x008fea000383ffff */
[----:B------:R-:W-:Y:S05]  /*16530*/  BRA `(.L_x_14636) ;  /* 0xffffffd000f47947 */ /* 0x000fea000383ffff */
.L_x_14637:
        /* <DEDUP_REMOVED lines=12> */
.L_x_15153:


//--------------------- .text._ZN7cutlass13device_kernelIN5flash11enable_sm90INS1_16FlashAttnFwdSm90INS1_25CollectiveMainloopFwdSm90ILi2EN4cute5tupleIJNS5_1CILi1EEES8_S8_EEENS6_IJNS7_ILi128EEENS7_ILi96EEENS7_ILi64EEEEEELi256ENS_10bfloat16_tEfNS_4arch4Sm90ELb1ELb0ELb0ELb1ELb0ELb1ELb1ELb1ELb0ELb1ELb0ELb0EEENS1_21CollectiveEpilogueFwdINS6_IJSA_NS7_ILi256EEESB_EEES9_SE_SG_Li256ELb1ELb1ELb0ELb0EEENS1_36VarlenDynamicPersistentTileSchedulerILi128ELi96ELi256ELi128ELb0ELb1ELb1ELb1ELb1ELb1EEEEEEEEEvNT_6ParamsE --------------------------
	.section	.text._ZN7cutlass13device_kernelIN5flash11enable_sm90INS1_16FlashAttnFwdSm90INS1_25CollectiveMainloopFwdSm90ILi2EN4cute5tupleIJNS5_1CILi1EEES8_S8_EEENS6_IJNS7_ILi128EEENS7_ILi96EEENS7_ILi64EEEEEELi256ENS_10bfloat16_tEfNS_4arch4Sm90ELb1ELb0ELb0ELb1ELb0ELb1ELb1ELb1ELb0ELb1ELb0ELb0EEENS1_21CollectiveEpilogueFwdINS6_IJSA_NS7_ILi256EEESB_EEES9_SE_SG_Li256ELb1ELb1ELb0ELb0EEENS1_36VarlenDynamicPersistentTileSchedulerILi128ELi96ELi256ELi128ELb0ELb1ELb1ELb1ELb1ELb1EEEEEEEEEvNT_6ParamsE,"ax",@progbits
	.align	128
.text._ZN7cutlass13device_kernelIN5flash11enable_sm90INS1_16FlashAttnFwdSm90INS1_25CollectiveMainloopFwdSm90ILi2EN4cute5tupleIJNS5_1CILi1EEES8_S8_EEENS6_IJNS7_ILi128EEENS7_ILi96EEENS7_ILi64EEEEEELi256ENS_10bfloat16_tEfNS_4arch4Sm90ELb1ELb0ELb0ELb1ELb0ELb1ELb1ELb1ELb0ELb1ELb0ELb0EEENS1_21CollectiveEpilogueFwdINS6_IJSA_NS7_ILi256EEESB_EEES9_SE_SG_Li256ELb1ELb1ELb0ELb0EEENS1_36VarlenDynamicPersistentTileSchedulerILi128ELi96ELi256ELi128ELb0ELb1ELb1ELb1ELb1ELb1EEEEEEEEEvNT_6ParamsE:
        .type           _ZN7cutlass13device_kernelIN5flash11enable_sm90INS1_16FlashAttnFwdSm90INS1_25CollectiveMainloopFwdSm90ILi2EN4cute5tupleIJNS5_1CILi1EEES8_S8_EEENS6_IJNS7_ILi128EEENS7_ILi96EEENS7_ILi64EEEEEELi256ENS_10bfloat16_tEfNS_4arch4Sm90ELb1ELb0ELb0ELb1ELb0ELb1ELb1ELb1ELb0ELb1ELb0ELb0EEENS1_21CollectiveEpilogueFwdINS6_IJSA_NS7_ILi256EEESB_EEES9_SE_SG_Li256ELb1ELb1ELb0ELb0EEENS1_36VarlenDynamicPersistentTileSchedulerILi128ELi96ELi256ELi128ELb0ELb1ELb1ELb1ELb1ELb1EEEEEEEEEvNT_6ParamsE,@function
        .size           _ZN7cutlass13device_kernelIN5flash11enable_sm90INS1_16FlashAttnFwdSm90INS1_25CollectiveMainloopFwdSm90ILi2EN4cute5tupleIJNS5_1CILi1EEES8_S8_EEENS6_IJNS7_ILi128EEENS7_ILi96EEENS7_ILi64EEEEEELi256ENS_10bfloat16_tEfNS_4arch4Sm90ELb1ELb0ELb0ELb1ELb0ELb1ELb1ELb1ELb0ELb1ELb0ELb0EEENS1_21CollectiveEpilogueFwdINS6_IJSA_NS7_ILi256EEESB_EEES9_SE_SG_Li256ELb1ELb1ELb0ELb0EEENS1_36VarlenDynamicPersistentTileSchedulerILi128ELi96ELi256ELi128ELb0ELb1ELb1ELb1ELb1ELb1EEEEEEEEEvNT_6ParamsE,(.L_x_15154 - _ZN7cutlass13device_kernelIN5flash11enable_sm90INS1_16FlashAttnFwdSm90INS1_25CollectiveMainloopFwdSm90ILi2EN4cute5tupleIJNS5_1CILi1EEES8_S8_EEENS6_IJNS7_ILi128EEENS7_ILi96EEENS7_ILi64EEEEEELi256ENS_10bfloat16_tEfNS_4arch4Sm90ELb1ELb0ELb0ELb1ELb0ELb1ELb1ELb1ELb0ELb1ELb0ELb0EEENS1_21CollectiveEpilogueFwdINS6_IJSA_NS7_ILi256EEESB_EEES9_SE_SG_Li256ELb1ELb1ELb0ELb0EEENS1_36VarlenDynamicPersistentTileSchedulerILi128ELi96ELi256ELi128ELb0ELb1ELb1ELb1ELb1ELb1EEEEEEEEEvNT_6ParamsE)
        .other          _ZN7cutlass13device_kernelIN5flash11enable_sm90INS1_16FlashAttnFwdSm90INS1_25CollectiveMainloopFwdSm90ILi2EN4cute5tupleIJNS5_1CILi1EEES8_S8_EEENS6_IJNS7_ILi128EEENS7_ILi96EEENS7_ILi64EEEEEELi256ENS_10bfloat16_tEfNS_4arch4Sm90ELb1ELb0ELb0ELb1ELb0ELb1ELb1ELb1ELb0ELb1ELb0ELb0EEENS1_21CollectiveEpilogueFwdINS6_IJSA_NS7_ILi256EEESB_EEES9_SE_SG_Li256ELb1ELb1ELb0ELb0EEENS1_36VarlenDynamicPersistentTileSchedulerILi128ELi96ELi256ELi128ELb0ELb1ELb1ELb1ELb1ELb1EEEEEEEEEvNT_6ParamsE,@"STO_CUDA_ENTRY STV_DEFAULT"
_ZN7cutlass13device_kernelIN5flash11enable_sm90INS1_16FlashAttnFwdSm90INS1_25CollectiveMainloopFwdSm90ILi2EN4cute5tupleIJNS5_1CILi1EEES8_S8_EEENS6_IJNS7_ILi128EEENS7_ILi96EEENS7_ILi64EEEEEELi256ENS_10bfloat16_tEfNS_4arch4Sm90ELb1ELb0ELb0ELb1ELb0ELb1ELb1ELb1ELb0ELb1ELb0ELb0EEENS1_21CollectiveEpilogueFwdINS6_IJSA_NS7_ILi256EEESB_EEES9_SE_SG_Li256ELb1ELb1ELb0ELb0EEENS1_36VarlenDynamicPersistentTileSchedulerILi128ELi96ELi256ELi128ELb0ELb1ELb1ELb1ELb1ELb1EEEEEEEEEvNT_6ParamsE:
        /* <DEDUP_REMOVED lines=23> */
.L_x_14639:
[----:B------:R-:W-:Y:S05]  /*0170*/  BSYNC B0 ;  /* 0x0000000000007941 */ /* 0x000fea0003800000 */
.L_x_14638:
        /* <DEDUP_REMOVED lines=42> */
.L_x_14640:
        /* <DEDUP_REMOVED lines=22> */
.L_x_14641:
        /* <DEDUP_REMOVED lines=18> */
.L_x_14642:
        /* <DEDUP_REMOVED lines=22> */
.L_x_14643:
        /* <DEDUP_REMOVED lines=22> */
.L_x_14644:
        /* <DEDUP_REMOVED lines=9> */
.L_x_14647:
[----:B------:R-:W-:-:S08]  /*09f0*/  NOP ;  /* 0x0000000000007918 */ /* 0x000fd00000000000 */
[----:B------:R-:W0:Y:S02]  /*0a00*/  USETMAXREG.TRY_ALLOC.CTAPOOL UP0, 0xf0 ;  /* 0x000000f0000079c8 */ /* 0x000e240008000600 */
[----:B0-----:R-:W-:-:S13]  /*0a10*/  PLOP3.LUT P0, PT, PT, PT, UP0, 0x80, 0x0 ;  /* 0x000000000000781c */ /* 0x001fda0003f0f008 */
[----:B------:R-:W-:Y:S05]  /*0a20*/  @!P0 BRA `(.L_x_14647) ;  /* 0xfffffffc00f08947 */ /* 0x000fea000383ffff */
[----:B------:R-:W3:Y:S01]  /*0a30*/  LDL.LU R0, [R1+0x8] ;  /* 0x0000080001007983 */ /* 0x000ee20000300800 */
[----:B--2---:R-:W0:Y:S01]  /*0a40*/  S2R R2, SR_TID.X ;  /* 0x0000000000027919 */ /* 0x004e220000002100 */
[----:B------:R-:W1:Y:S01]  /*0a50*/  S2UR UR5, SR_CgaCtaId ;  /* 0x00000000000579c3 */ /* 0x000e620000008800 */
[----:B------:R-:W-:Y:S01]  /*0a60*/  UMOV UR4, 0x400 ;  /* 0x0000040000047882 */ /* 0x000fe20000000000 */
[----:B0-----:R-:W-:-:S06]  /*0a70*/  SHF.R.U32.HI R2, RZ, 0x7, R2 ;  /* 0x00000007ff027819 */ /* 0x001fcc0000011602 */
[----:B------:R-:W-:Y:S06]  /*0a80*/  BAR.ARV 0x8, 0x180 ;  /* 0x0206000000007b1d */ /* 0x000fec0000002000 */
[----:B------:R-:W-:-:S13]  /*0a90*/  ISETP.NE.AND P0, PT, R2, 0x1, PT ;  /* 0x000000010200780c */ /* 0x000fda0003f05270 */
[----:B------:R-:W-:Y:S08]  /*0aa0*/  @!P0 BAR.ARV 0x9, 0x100 ;  /* 0x0244000000008b1d */ /* 0x000ff00000002000 */
[----:B------:R-:W-:Y:S01]  /*0ab0*/  BAR.SYNC.DEFER_BLOCKING 0x5, 0x180 ;  /* 0x0146000000007b1d */ /* 0x000fe20000010000 */
[----:B-1----:R-:W-:-:S06]  /*0ac0*/  ULEA UR4, UR5, UR4, 0x18 ;  /* 0x0000000405047291 */ /* 0x002fcc000f8ec03f */
[----:B------:R-:W-:Y:S01]  /*0ad0*/  IMAD.U32 R19, RZ, RZ, UR4 ;  /* 0x00000004ff137e24 */ /* 0x000fe2000f8e00ff */
[----:B------:R-:W-:-:S04]  /*0ae0*/  ULDC UR4, c[0x0][0xd3c] ;  /* 0x00034f0000047ab9 */ /* 0x000fc80000000800 */
[----:B------:R-:W0:Y:S01]  /*0af0*/  LDS.128 R88, [R19+0x324d0] ;  /* 0x0324d00013587984 */ /* 0x000e220000000c00 */
[----:B------:R-:W-:Y:S06]  /*0b00*/  BAR.ARV 0x4, 0x180 ;  /* 0x0106000000007b1d */ /* 0x000fec0000002000 */
[----:B---3--:R-:W-:-:S04]  /*0b10*/  LOP3.LUT R0, R0, 0xffffffef, RZ, 0xc0, !PT ;  /* 0xffffffef00007812 */ /* 0x008fc800078ec0ff */
[----:B------:R-:W-:-:S05]  /*0b20*/  @P0 LOP3.LUT R0, R0, 0x10, RZ, 0xfc, !PT ;  /* 0x0000001000000812 */ /* 0x000fca00078efcff */
[----:B------:R1:W-:Y:S01]  /*0b30*/  STL [R1+0x8], R0 ;  /* 0x0000080001007387 */ /* 0x0003e20000100800 */
[----:B0-----:R-:W-:-:S13]  /*0b40*/  ISETP.GE.AND P0, PT, R91, UR4, PT ;  /* 0x000000045b007c0c */ /* 0x001fda000bf06270 */
[----:B-1----:R-:W-:Y:S05]  /*0b50*/  @P0 BRA `(.L_x_14648) ;  /* 0x000001d000b00947 */ /* 0x002fea0003800000 */
[----:B------:R-:W2:Y:S01]  /*0b60*/  LDL.LU R12, [R1+0x84] ;  /* 0x00008400010c7983 */ /* 0x000ea20000300800 */
        /* <DEDUP_REMOVED lines=9> */
[----:B------:R-:W-:-:S04]  /*0c00*/  SHF.R.S32.HI R3, RZ, 0x1f, R8 ;  /* 0x0000001fff037819 */ /* 0x000fc80000011408 */
[----:B------:R-:W-:Y:S02]  /*0c10*/  LEA.HI R5, R3, R4, RZ, 0x3 ;  /* 0x0000000403057211 */ /* 0x000fe400078f18ff */
[----:B------:R-:W-:Y:S02]  /*0c20*/  LEA.HI R3, R0, R13, RZ, 0x4 ;  /* 0x0000000d00037211 */ /* 0x000fe400078f20ff */
[----:B------:R-:W-:Y:S02]  /*0c30*/  LOP3.LUT R9, R5, 0xfffffff8, RZ, 0xc0, !PT ;  /* 0xfffffff805097812 */ /* 0x000fe400078ec0ff */
[----:B------:R-:W-:-:S03]  /*0c40*/  SHF.R.S32.HI R6, RZ, 0x4, R3 ;  /* 0x00000004ff067819 */ /* 0x000fc60000011403 */
[----:B------:R-:W-:Y:S01]  /*0c50*/  IMAD.IADD R10, R4, 0x1, -R9 ;  /* 0x00000001040a7824 */ /* 0x000fe200078e0a09 */
[C---:B------:R-:W-:Y:S02]  /*0c60*/  LOP3.LUT R4, R3.reuse, 0x3fffff0, RZ, 0xc0, !PT ;  /* 0x03fffff003047812 */ /* 0x040fe400078ec0ff */
[----:B------:R-:W-:Y:S02]  /*0c70*/  LEA.HI R5, R0, R13, RZ, 0x5 ;  /* 0x0000000d00057211 */ /* 0x000fe400078f28ff */
[----:B------:R-:W-:Y:S01]  /*0c80*/  LEA.HI R3, R3, R6, RZ, 0x1 ;  /* 0x0000000603037211 */ /* 0x000fe200078f08ff */
[----:B------:R-:W-:Y:S01]  /*0c90*/  IMAD.IADD R4, R13, 0x1, -R4 ;  /* 0x000000010d047824 */ /* 0x000fe200078e0a04 */
[----:B------:R-:W-:Y:S02]  /*0ca0*/  SHF.R.S32.HI R15, RZ, 0x5, R5 ;  /* 0x00000005ff0f7819 */ /* 0x000fe40000011405 */
[----:B------:R-:W-:-:S03]  /*0cb0*/  LOP3.LUT R3, R3, 0x1ffffffe, RZ, 0xc0, !PT ;  /* 0x1ffffffe03037812 */ /* 0x000fc600078ec0ff */
[----:B------:R-:W-:Y:S02]  /*0cc0*/  IMAD R4, R15, 0x10, R4 ;  /* 0x000000100f047824 */ /* 0x000fe400078e0204 */
[----:B------:R-:W-:Y:S01]  /*0cd0*/  IMAD.IADD R3, R6, 0x1, -R3 ;  /* 0x0000000106037824 */ /* 0x000fe200078e0a03 */
[----:B------:R-:W-:-:S03]  /*0ce0*/  SHF.R.S32.HI R14, RZ, 0x7, R2 ;  /* 0x00000007ff0e7819 */ /* 0x000fc60000011402 */
[----:B------:R-:W-:Y:S01]  /*0cf0*/  IMAD R6, R4, 0x8, R3 ;  /* 0x0000000804067824 */ /* 0x000fe200078e0203 */
[----:B------:R-:W-:Y:S02]  /*0d00*/  LEA.HI R4, R0, R13, RZ, 0x2 ;  /* 0x0000000d00047211 */ /* 0x000fe400078f10ff */
[----:B------:R-:W-:Y:S02]  /*0d10*/  LEA.HI R7, R7, R11, RZ, 0x5 ;  /* 0x0000000b07077211 */ /* 0x000fe400078f28ff */
[----:B------:R-:W-:Y:S02]  /*0d20*/  LEA.HI R2, R2, R14, RZ, 0x1 ;  /* 0x0000000e02027211 */ /* 0x000fe400078f08ff */
[----:B------:R-:W-:Y:S02]  /*0d30*/  LEA.HI R3, R0, R13, RZ, 0x3 ;  /* 0x0000000d00037211 */ /* 0x000fe400078f18ff */
[--C-:B------:R-:W-:Y:S02]  /*0d40*/  SHF.R.S32.HI R22, RZ, 0x2, R4.reuse ;  /* 0x00000002ff167819 */ /* 0x100fe40000011404 */
[----:B------:R-:W-:-:S02]  /*0d50*/  SHF.R.S32.HI R5, RZ, 0x1f, R4 ;  /* 0x0000001fff057819 */ /* 0x000fc40000011404 */
[----:B------:R-:W-:Y:S02]  /*0d60*/  SHF.R.S32.HI R7, RZ, 0x5, R7 ;  /* 0x00000005ff077819 */ /* 0x000fe40000011407 */
[----:B------:R-:W-:Y:S02]  /*0d70*/  LOP3.LUT R2, R2, 0x3fffffe, RZ, 0xc0, !PT ;  /* 0x03fffffe02027812 */ /* 0x000fe400078ec0ff */
[----:B------:R-:W-:Y:S02]  /*0d80*/  LOP3.LUT R0, R3, 0xfffffff8, RZ, 0xc0, !PT ;  /* 0xfffffff803007812 */ /* 0x000fe400078ec0ff */
[----:B------:R-:W-:Y:S01]  /*0d90*/  LEA.HI R5, R5, R22, RZ, 0x3 ;  /* 0x0000001605057211 */ /* 0x000fe200078f18ff */
[----:B------:R-:W-:Y:S01]  /*0da0*/  IMAD R7, R7, 0x10, R10 ;  /* 0x0000001007077824 */ /* 0x000fe200078e020a */
[----:B------:R-:W-:Y:S01]  /*0db0*/  LOP3.LUT R4, R4, 0xfffffffc, RZ, 0xc0, !PT ;  /* 0xfffffffc04047812 */ /* 0x000fe200078ec0ff */
[----:B------:R-:W-:Y:S01]  /*0dc0*/  IMAD.IADD R2, R14, 0x1, -R2 ;  /* 0x000000010e027824 */ /* 0x000fe200078e0a02 */
[----:B------:R-:W-:Y:S01]  /*0dd0*/  LOP3.LUT R5, R5, 0xfffffff8, RZ, 0xc0, !PT ;  /* 0xfffffff805057812 */ /* 0x000fe200078ec0ff */
[----:B------:R-:W-:-:S02]  /*0de0*/  VIADD R10, R22, 0x40 ;  /* 0x00000040160a7836 */ /* 0x000fc40000000000 */
[----:B------:R-:W-:Y:S02]  /*0df0*/  IMAD R7, R2, 0x40, R7 ;  /* 0x0000004002077824 */ /* 0x000fe400078e0207 */
[----:B------:R-:W-:Y:S01]  /*0e00*/  IMAD.IADD R9, R13, 0x1, -R4 ;  /* 0x000000010d097824 */ /* 0x000fe200078e0a04 */
[----:B------:R-:W-:Y:S01]  /*0e10*/  SHF.R.S32.HI R4, RZ, 0x1f, R10 ;  /* 0x0000001fff047819 */ /* 0x000fe2000001140a */
[----:B------:R-:W-:Y:S01]  /*0e20*/  IMAD.IADD R5, R22, 0x1, -R5 ;  /* 0x0000000116057824 */ /* 0x000fe200078e0a05 */
[----:B------:R-:W-:Y:S01]  /*0e30*/  STL [R1+0x88], R7 ;  /* 0x0000880701007387 */ /* 0x000fe20000100800 */
[----:B------:R-:W-:Y:S01]  /*0e40*/  IMAD.SHL.U32 R200, R9, 0x4, RZ ;  /* 0x0000000409c87824 */ /* 0x000fe200078e00ff */
[----:B------:R-:W-:Y:S02]  /*0e50*/  LEA.HI R4, R4, R10, RZ, 0x3 ;  /* 0x0000000a04047211 */ /* 0x000fe400078f18ff */
[----:B------:R-:W-:Y:S01]  /*0e60*/  STL [R1+0x6c], RZ ;  /* 0x00006cff01007387 */ /* 0x000fe20000100800 */
[----:B------:R-:W-:Y:S01]  /*0e70*/  SHF.R.S32.HI R3, RZ, 0x3, R3 ;  /* 0x00000003ff037819 */ /* 0x000fe20000011403 */
[----:B------:R-:W-:-:S02]  /*0e80*/  IMAD.SHL.U32 R3, R10, 0x40, RZ ;  /* 0x000000400a037824 */ /* 0x000fc400078e00ff */
[----:B------:R-:W-:Y:S02]  /*0e90*/  VIADD R203, R200, 0x10 ;  /* 0x00000010c8cb7836 */ /* 0x000fe40000000000 */
[----:B------:R-:W-:Y:S01]  /*0ea0*/  IMAD.SHL.U32 R4, R4, 0x40, RZ ;  /* 0x0000004004047824 */ /* 0x000fe200078e00ff */
[----:B------:R-:W-:Y:S01]  /*0eb0*/  LOP3.LUT R3, R3, 0x1c0, RZ, 0xc0, !PT ;  /* 0x000001c003037812 */ /* 0x000fe200078ec0ff */
[----:B------:R-:W-:-:S03]  /*0ec0*/  IMAD.SHL.U32 R16, R9, 0x8, RZ ;  /* 0x0000000809107824 */ /* 0x000fc600078e00ff */
[----:B------:R-:W-:Y:S02]  /*0ed0*/  LOP3.LUT R4, R4, 0xfffffe00, RZ, 0xc0, !PT ;  /* 0xfffffe0004047812 */ /* 0x000fe400078ec0ff */
[----:B------:R-:W-:-:S05]  /*0ee0*/  LOP3.LUT R8, R8, 0x7ffffffc, RZ, 0xc0, !PT ;  /* 0x7ffffffc08087812 */ /* 0x000fca00078ec0ff */
[----:B------:R-:W-:Y:S01]  /*0ef0*/  IMAD.IADD R8, R11, 0x1, -R8 ;  /* 0x000000010b087824 */ /* 0x000fe200078e0a08 */
[----:B------:R-:W-:Y:S01]  /*0f00*/  SHF.R.S32.HI R17, RZ, 0x1f, R16 ;  /* 0x0000001fff117819 */ /* 0x000fe20000011410 */
[----:B------:R-:W-:Y:S02]  /*0f10*/  IMAD.MOV.U32 R18, RZ, RZ, RZ ;  /* 0x000000ffff127224 */ /* 0x000fe400078e00ff */
[----:B------:R-:W-:Y:S02]  /*0f20*/  IMAD.MOV.U32 R202, RZ, RZ, RZ ;  /* 0x000000ffffca7224 */ /* 0x000fe400078e00ff */
[----:B------:R-:W-:Y:S02]  /*0f30*/  IMAD.MOV.U32 R23, RZ, RZ, RZ ;  /* 0x000000ffff177224 */ /* 0x000fe400078e00ff */
[----:B------:R-:W-:Y:S01]  /*0f40*/  IMAD.MOV.U32 R2, RZ, RZ, RZ ;  /* 0x000000ffff027224 */ /* 0x000fe200078e00ff */
[----:B--2---:R-:W-:Y:S01]  /*0f50*/  LOP3.LUT R216, R12, 0x1, RZ, 0xfc, !PT ;  /* 0x000000010cd87812 */ /* 0x004fe200078efcff */
[----:B------:R-:W-:-:S04]  /*0f60*/  IMAD.IADD R12, R13, 0x1, -R0 ;  /* 0x000000010d0c7824 */ /* 0x000fc800078e0a00 */
[----:B------:R-:W-:Y:S01]  /*0f70*/  IMAD.SHL.U32 R13, R12, 0x8, RZ ;  /* 0x000000080c0d7824 */ /* 0x000fe200078e00ff */
[----:B------:R-:W-:Y:S02]  /*0f80*/  SHF.R.S32.HI R0, RZ, 0x1f, R22 ;  /* 0x0000001fff007819 */ /* 0x000fe40000011416 */
[----:B------:R-:W-:Y:S02]  /*0f90*/  LEA.HI R0, R9, R9, RZ, 0x1 ;  /* 0x0000000909007211 */ /* 0x000fe400078f08ff */
[----:B------:R-:W-:Y:S04]  /*0fa0*/  STL [R1+0xc], R13 ;  /* 0x00000c0d01007387 */ /* 0x000fe80000100800 */
[----:B------:R0:W-:Y:S01]  /*0fb0*/  STL [R1+0x74], R5 ;  /* 0x0000740501007387 */ /* 0x0001e20000100800 */
[----:B------:R-:W-:Y:S01]  /*0fc0*/  LOP3.LUT R0, R0, 0x1ffffffe, RZ, 0xc0, !PT ;  /* 0x1ffffffe00007812 */ /* 0x000fe200078ec0ff */
[----:B------:R-:W-:-:S02]  /*0fd0*/  VIADD R12, R13, 0x40 ;  /* 0x000000400d0c7836 */ /* 0x000fc40000000000 */
[----:B------:R-:W-:Y:S01]  /*0fe0*/  VIADD R10, R13, 0x80 ;  /* 0x000000800d0a7836 */ /* 0x000fe20000000000 */
[----:B0-----:R-:W-:Y:S01]  /*0ff0*/  SHF.R.S32.HI R5, RZ, 0x1f, R13 ;  /* 0x0000001fff057819 */ /* 0x001fe2000001140d */
[----:B------:R-:W-:-:S04]  /*1000*/  IMAD.IADD R0, R9, 0x1, -R0 ;  /* 0x0000000109007824 */ /* 0x000fc800078e0a00 */
[----:B------:R0:W-:Y:S01]  /*1010*/  STL [R1+0x9c], R5 ;  /* 0x00009c0501007387 */ /* 0x0001e20000100800 */
[----:B------:R-:W-:Y:S02]  /*1020*/  SHF.R.U32.HI R9, RZ, 0x3, R3 ;  /* 0x00000003ff097819 */ /* 0x000fe40000011603 */
[----:B------:R-:W-:Y:S01]  /*1030*/  LOP3.LUT R3, R3, 0x38, R16, 0xf8, !PT ;  /* 0x0000003803037812 */ /* 0x000fe200078ef810 */
[----:B------:R1:W-:Y:S01]  /*1040*/  STL [R1+0x4c], R12 ;  /* 0x00004c0c01007387 */ /* 0x0003e20000100800 */
[----:B0-----:R-:W-:Y:S01]  /*1050*/  VIADD R5, R13, 0xc0 ;  /* 0x000000c00d057836 */ /* 0x001fe20000000000 */
[----:B------:R-:W-:Y:S02]  /*1060*/  SHF.R.S32.HI R13, RZ, 0x1f, R203 ;  /* 0x0000001fff0d7819 */ /* 0x000fe400000114cb */
[----:B------:R0:W-:Y:S01]  /*1070*/  STL [R1+0x48], R10 ;  /* 0x0000480a01007387 */ /* 0x0001e20000100800 */
[----:B-1----:R-:W-:-:S03]  /*1080*/  SHF.R.S32.HI R12, RZ, 0x1f, R12 ;  /* 0x0000001fff0c7819 */ /* 0x002fc6000001140c */
[----:B------:R-:W-:Y:S04]  /*1090*/  STL [R1+0x50], R5 ;  /* 0x0000500501007387 */ /* 0x000fe80000100800 */
[----:B------:R-:W-:Y:S01]  /*10a0*/  STL [R1+0x80], R13 ;  /* 0x0000800d01007387 */ /* 0x000fe20000100800 */
[----:B0-----:R-:W-:-:S03]  /*10b0*/  SHF.R.S32.HI R10, RZ, 0x1f, R10 ;  /* 0x0000001fff0a7819 */ /* 0x001fc6000001140a */
[----:B------:R0:W-:Y:S01]  /*10c0*/  STL [R1+0x3c], R4 ;  /* 0x00003c0401007387 */ /* 0x0001e20000100800 */
[----:B------:R-:W-:-:S03]  /*10d0*/  IMAD R0, R0, 0x8, R7 ;  /* 0x0000000800007824 */ /* 0x000fc600078e0207 */
[----:B------:R-:W-:Y:S01]  /*10e0*/  STL [R1+0x98], R12 ;  /* 0x0000980c01007387 */ /* 0x000fe20000100800 */
[----:B0-----:R-:W-:Y:S02]  /*10f0*/  LOP3.LUT R4, R4, R3, R9, 0xf6, !PT ;  /* 0x0000000304047212 */ /* 0x001fe400078ef609 */
[----:B------:R-:W-:Y:S01]  /*1100*/  SHF.R.S32.HI R3, RZ, 0x1f, R5 ;  /* 0x0000001fff037819 */ /* 0x000fe20000011405 */
[----:B------:R-:W-:Y:S01]  /*1110*/  STL [R1+0x94], R10 ;  /* 0x0000940a01007387 */ /* 0x000fe20000100800 */
[----:B------:R-:W-:-:S03]  /*1120*/  IMAD.SHL.U32 R5, R6, 0x8, RZ ;  /* 0x0000000806057824 */ /* 0x000fc600078e00ff */
[----:B------:R0:W-:Y:S04]  /*1130*/  STL [R1+0x90], R3 ;  /* 0x0000900301007387 */ /* 0x0001e80000100800 */
[----:B------:R1:W-:Y:S01]  /*1140*/  STL [R1+0x44], R8 ;  /* 0x0000440801007387 */ /* 0x0003e20000100800 */
[----:B0-----:R-:W-:-:S03]  /*1150*/  IMAD R3, R4, 0x2, R19 ;  /* 0x0000000204037824 */ /* 0x001fc600078e0213 */
[----:B------:R1:W-:Y:S04]  /*1160*/  STL [R1+0x8c], R5 ;  /* 0x00008c0501007387 */ /* 0x0003e80000100800 */
[----:B------:R1:W-:Y:S04]  /*1170*/  STL [R1+0x40], R0 ;  /* 0x0000400001007387 */ /* 0x0003e80000100800 */
[----:B------:R1:W-:Y:S02]  /*1180*/  STL [R1+0x84], R3 ;  /* 0x0000840301007387 */ /* 0x0003e40000100800 */
.L_x_14797:
[----:B012---:R-:W0:Y:S02]  /*1190*/  LDC.64 R4, c[0x0][0xd88] ;  /* 0x00036200ff047b82 */ /* 0x007e240000000a00 */
[----:B0-----:R-:W-:-:S05]  /*11a0*/  IMAD.WIDE R4, R91, 0x4, R4 ;  /* 0x000000045b047825 */ /* 0x001fca00078e0204 */
[----:B------:R-:W2:Y:S01]  /*11b0*/  LDG.E R0, desc[UR40][R4.64] ;  /* 0x0000002804007981 */ /* 0x000ea2000c1e1900 */
[----:B------:R-:W-:Y:S05]  /*11c0*/  YIELD ;  /* 0x0000000000007946 */ /* 0x000fea0003800000 */
[----:B------:R-:W-:Y:S01]  /*11d0*/  ULDC.64 UR4, c[0x0][0xb20] ;  /* 0x0002c80000047ab9 */ /* 0x000fe20000000a00 */
[----:B------:R-:W-:Y:S01]  /*11e0*/  ULDC.64 UR8, c[0x0][0xb10] ;  /* 0x0002c40000087ab9 */ /* 0x000fe20000000a00 */
[----:B------:R-:W-:Y:S01]  /*11f0*/  ISETP.NE.U32.AND P1, PT, RZ, UR4, PT ;  /* 0x00000004ff007c0c */ /* 0x000fe2000bf25070 */
[----:B------:R-:W-:Y:S01]  /*1200*/  ULDC.64 UR6, c[0x0][0xb00] ;  /* 0x0002c00000067ab9 */ /* 0x000fe20000000a00 */
[----:B------:R-:W-:Y:S01]  /*1210*/  IMAD.MOV.U32 R33, RZ, RZ, RZ ;  /* 0x000000ffff217224 */ /* 0x000fe200078e00ff */
[----:B------:R-:W-:-:S02]  /*1220*/  ISETP.NE.U32.AND P0, PT, RZ, UR6, PT ;  /* 0x00000006ff007c0c */ /* 0x000fc4000bf05070 */
[----:B------:R-:W-:Y:S02]  /*1230*/  ISETP.NE.AND.EX P1, PT, RZ, UR5, PT, P1 ;  /* 0x00000005ff007c0c */ /* 0x000fe4000bf25310 */
[----:B------:R-:W-:Y:S02]  /*1240*/  ISETP.NE.AND.EX P0, PT, RZ, UR7, PT, P0 ;  /* 0x00000007ff007c0c */ /* 0x000fe4000bf05300 */
[----:B--2---:R-:W-:Y:S01]  /*1250*/  SHF.R.S32.HI R3, RZ, 0x1f, R0 ;  /* 0x0000001fff037819 */ /* 0x004fe20000011400 */
[----:B------:R-:W-:Y:S08]  /*1260*/  STL [R1+0x64], R0 ;  /* 0x0000640001007387 */ /* 0x000ff00000100800 */
[C---:B------:R-:W-:Y:S01]  /*1270*/  @P1 LEA R6, P2, R0.reuse, UR4, 0x2 ;  /* 0x0000000400061c11 */ /* 0x040fe2000f8410ff */
[C---:B------:R-:W-:Y:S01]  /*1280*/  IMAD.SHL.U32 R36, R0.reuse, 0x4, RZ ;  /* 0x0000000400247824 */ /* 0x040fe200078e00ff */
[C-C-:B------:R-:W-:Y:S01]  /*1290*/  SHF.L.U64.HI R35, R0.reuse, 0x2, R3.reuse ;  /* 0x0000000200237819 */ /* 0x140fe20000010203 */
[----:B------:R0:W-:Y:S01]  /*12a0*/  STL [R1+0x7c], R3 ;  /* 0x00007c0301007387 */ /* 0x0001e20000100800 */
[----:B------:R-:W-:-:S02]  /*12b0*/  @P1 LEA.HI.X R7, R0, UR5, R3, 0x2, P2 ;  /* 0x0000000500071c11 */ /* 0x000fc400090f1403 */
[----:B------:R-:W-:Y:S01]  /*12c0*/  ISETP.NE.U32.AND P2, PT, RZ, UR8, PT ;  /* 0x00000008ff007c0c */ /* 0x000fe2000bf45070 */
[----:B------:R-:W-:Y:S01]  /*12d0*/  ULDC UR4, c[0x0][0x288] ;  /* 0x0000a20000047ab9 */ /* 0x000fe20000000800 */
[C---:B------:R-:W-:Y:S01]  /*12e0*/  IADD3 R8, P3, R36.reuse, UR6, RZ ;  /* 0x0000000624087c10 */ /* 0x040fe2000ff7e0ff */
[----:B------:R1:W-:Y:S01]  /*12f0*/  STL [R1+0x5c], R36 ;  /* 0x00005c2401007387 */ /* 0x0003e20000100800 */
[----:B------:R-:W-:Y:S01]  /*1300*/  ISETP.NE.AND.EX P2, PT, RZ, UR9, PT, P2 ;  /* 0x00000009ff007c0c */ /* 0x000fe2000bf45320 */
[----:B0-----:R-:W-:Y:S01]  /*1310*/  IMAD.MOV.U32 R3, RZ, RZ, RZ ;  /* 0x000000ffff037224 */ /* 0x001fe200078e00ff */
[C---:B------:R-:W-:Y:S01]  /*1320*/  IADD3.X R9, R35.reuse, UR7, RZ, P3, !PT ;  /* 0x0000000723097c10 */ /* 0x040fe20009ffe4ff */
[----:B---3--:R-:W-:Y:S01]  /*1330*/  IMAD.U32 R10, RZ, RZ, UR4 ;  /* 0x00000004ff0a7e24 */ /* 0x008fe2000f8e00ff */
[----:B------:R-:W-:Y:S01]  /*1340*/  ULDC.64 UR4, c[0x0][0x418] ;  /* 0x0001060000047ab9 */ /* 0x000fe20000000a00 */
[----:B------:R1:W-:Y:S04]  /*1350*/  STL [R1+0x60], R35 ;  /* 0x0000602301007387 */ /* 0x0003e80000100800 */
[----:B------:R1:W5:Y:S04]  /*1360*/  @P1 LDG.E R3, desc[UR40][R6.64] ;  /* 0x0000002806031981 */ /* 0x000368000c1e1900 */
[----:B------:R-:W-:Y:S01]  /*1370*/  @P2 IADD3 R4, P1, R36, UR8, RZ ;  /* 0x0000000824042c10 */ /* 0x000fe2000ff3e0ff */
[----:B------:R1:W5:Y:S03]  /*1380*/  @P0 LDG.E R33, desc[UR40][R8.64] ;  /* 0x0000002808210981 */ /* 0x000366000c1e1900 */
[----:B------:R-:W-:-:S05]  /*1390*/  @P2 IADD3.X R5, R35, UR9, RZ, P1, !PT ;  /* 0x0000000923052c10 */ /* 0x000fca0008ffe4ff */
[----:B------:R-:W2:Y:S01]  /*13a0*/  @P2 LDG.E R10, desc[UR40][R4.64] ;  /* 0x00000028040a2981 */ /* 0x000ea2000c1e1900 */
[----:B------:R-:W-:Y:S01]  /*13b0*/  UISETP.NE.U32.AND UP0, UPT, UR4, URZ, UPT ;  /* 0x0000003f0400728c */ /* 0x000fe2000bf05070 */
[----:B------:R-:W-:Y:S02]  /*13c0*/  IMAD.MOV.U32 R31, RZ, RZ, R0 ;  /* 0x000000ffff1f7224 */ /* 0x000fe400078e0000 */
        /* <DEDUP_REMOVED lines=8> */
[----:B--2---:R1:W-:Y:S01]  /*1450*/  STL [R1+0x1c], R10 ;  /* 0x00001c0a01007387 */ /* 0x0043e20000100800 */
[----:B----4-:R-:W-:Y:S05]  /*1460*/  @P2 BRA `(.L_x_14649) ;  /* 0x0000000000282947 */ /* 0x010fea0003800000 */
[----:B------:R-:W-:Y:S02]  /*1470*/  ULDC.64 UR4, c[0x0][0xaf8] ;  /* 0x0002be0000047ab9 */ /* 0x000fe40000000a00 */
[----:B------:R-:W-:-:S04]  /*1480*/  ISETP.NE.U32.AND P1, PT, RZ, UR4, PT ;  /* 0x00000004ff007c0c */ /* 0x000fc8000bf25070 */
[----:B------:R-:W-:-:S13]  /*1490*/  ISETP.NE.AND.EX P1, PT, RZ, UR5, PT, P1 ;  /* 0x00000005ff007c0c */ /* 0x000fda000bf25310 */
[----:B------:R-:W-:Y:S05]  /*14a0*/  @!P1 BRA `(.L_x_14649) ;  /* 0x0000000000189947 */ /* 0x000fea0003800000 */
[----:B------:R-:W0:Y:S02]  /*14b0*/  LDC.64 R4, c[0x0][0xaf8] ;  /* 0x0002be00ff047b82 */ /* 0x000e240000000a00 */
[----:B0-----:R-:W-:-:S05]  /*14c0*/  IMAD.WIDE R4, R31, 0x4, R4 ;  /* 0x000000041f047825 */ /* 0x001fca00078e0204 */
[----:B------:R-:W2:Y:S04]  /*14d0*/  LDG.E R0, desc[UR40][R4.64] ;  /* 0x0000002804007981 */ /* 0x000ea8000c1e1900 */
[----:B-1----:R-:W2:Y:S02]  /*14e0*/  LDG.E R7, desc[UR40][R4.64+0x4] ;  /* 0x0000042804077981 */ /* 0x002ea4000c1e1900 */
[----:B--2---:R-:W-:-:S05]  /*14f0*/  IMAD.IADD R10, R7, 0x1, -R0 ;  /* 0x00000001070a7824 */ /* 0x004fca00078e0a00 */
[----:B------:R0:W-:Y:S02]  /*1500*/  STL [R1+0x1c], R10 ;  /* 0x00001c0a01007387 */ /* 0x0001e40000100800 */
.L_x_14649:
[----:B------:R-:W-:Y:S01]  /*1510*/  ULDC.64 UR4, c[0x0][0xb18] ;  /* 0x0002c60000047ab9 */ /* 0x000fe20000000a00 */
[----:B------:R2:W-:Y:S01]  /*1520*/  STL [R1+0x58], R90 ;  /* 0x0000585a01007387 */ /* 0x0005e20000100800 */
[----:B------:R-:W-:-:S04]  /*1530*/  ISETP.NE.U32.AND P1, PT, RZ, UR4, PT ;  /* 0x00000004ff007c0c */ /* 0x000fc8000bf25070 */
[----:B------:R-:W-:-:S13]  /*1540*/  ISETP.NE.AND.EX P1, PT, RZ, UR5, PT, P1 ;  /* 0x00000005ff007c0c */ /* 0x000fda000bf25310 */
[----:B--2---:R-:W-:Y:S05]  /*1550*/  @!P1 BRA `(.L_x_14650) ;  /* 0x0000000000109947 */ /* 0x004fea0003800000 */
[----:B------:R-:W-:-:S04]  /*1560*/  IADD3 R4, P0, R36, UR4, RZ ;  /* 0x0000000424047c10 */ /* 0x000fc8000ff1e0ff */
[----:B------:R-:W-:-:S05]  /*1570*/  IADD3.X R5, R35, UR5, RZ, P0, !PT ;  /* 0x0000000523057c10 */ /* 0x000fca00087fe4ff */
[----:B------:R2:W5:Y:S01]  /*1580*/  LDG.E R32, desc[UR40][R4.64] ;  /* 0x0000002804207981 */ /* 0x000562000c1e1900 */
[----:B------:R-:W-:Y:S05]  /*1590*/  BRA `(.L_x_14651) ;  /* 0x0000000000107947 */ /* 0x000fea0003800000 */
.L_x_14650:
[----:B------:R-:W-:Y:S05]  /*15a0*/  @!P0 BRA `(.L_x_14651) ;  /* 0x00000000000c8947 */ /* 0x000fea0003800000 */
[----:B------:R-:W2:Y:S04]  /*15b0*/  LDG.E R5, desc[UR40][R8.64] ;  /* 0x0000002808057981 */ /* 0x000ea8000c1e1900 */
[----:B------:R-:W2:Y:S02]  /*15c0*/  LDG.E R32, desc[UR40][R8.64+0x4] ;  /* 0x0000042808207981 */ /* 0x000ea4000c1e1900 */
[----:B--2---:R-:W-:-:S07]  /*15d0*/  IMAD.IADD R32, R32, 0x1, -R5 ;  /* 0x0000000120207824 */ /* 0x004fce00078e0a05 */
.L_x_14651:
[----:B------:R-:W-:Y:S01]  /*15e0*/  ULDC.64 UR4, c[0x0][0xb08] ;  /* 0x0002c20000047ab9 */ /* 0x000fe20000000a00 */
[----:B-1----:R-:W1:Y:S01]  /*15f0*/  LDC R8, c[0x0][0x448] ;  /* 0x00011200ff087b82 */ /* 0x002e620000000800 */
[----:B------:R-:W-:-:S04]  /*1600*/  ISETP.NE.U32.AND P0, PT, RZ, UR4, PT ;  /* 0x00000004ff007c0c */ /* 0x000fc8000bf05070 */
[----:B------:R-:W-:Y:S01]  /*1610*/  ISETP.NE.AND.EX P0, PT, RZ, UR5, PT, P0 ;  /* 0x00000005ff007c0c */ /* 0x000fe2000bf05300 */
[----:B------:R-:W-:-:S12]  /*1620*/  ULDC.64 UR4, c[0x0][0xb28] ;  /* 0x0002ca0000047ab9 */ /* 0x000fd80000000a00 */
[----:B--2---:R-:W2:Y:S02]  /*1630*/  @P0 LDC.64 R4, c[0x0][0xb08] ;  /* 0x0002c200ff040b82 */ /* 0x004ea40000000a00 */
[----:B--2---:R-:W-:-:S05]  /*1640*/  @P0 IMAD.WIDE R4, R31, 0x4, R4 ;  /* 0x000000041f040825 */ /* 0x004fca00078e0204 */
        /* <DEDUP_REMOVED lines=11> */
[----:B---3--:R-:W-:Y:S01]  /*1700*/  VIADD R4, R12, 0x7f ;  /* 0x0000007f0c047836 */ /* 0x008fe20000000000 */
[----:B------:R1:W-:Y:S07]  /*1710*/  STL [R1+0x28], R12 ;  /* 0x0000280c01007387 */ /* 0x0003ee0000100800 */
[----:B------:R-:W3:Y:S08]  /*1720*/  @P1 LDC R11, c[0x0][0x44c] ;  /* 0x00011300ff0b1b82 */ /* 0x000ef00000000800 */
[----:B------:R-:W0:Y:S01]  /*1730*/  @P1 LDC R5, c[0x0][0x450] ;  /* 0x00011400ff051b82 */ /* 0x000e220000000800 */
[----:B--2---:R-:W-:-:S02]  /*1740*/  @P0 IMAD.IADD R24, R9, 0x1, -R0 ;  /* 0x0000000109180824 */ /* 0x004fc400078e0a00 */
[----:B---3--:R-:W-:-:S04]  /*1750*/  @P1 IMAD.HI.U32 R0, R4, R11, RZ ;  /* 0x0000000b04001227 */ /* 0x008fc800078e00ff */
[----:B----4-:R-:W-:Y:S01]  /*1760*/  IMAD.IADD R6, R8, 0x1, R24 ;  /* 0x0000000108067824 */ /* 0x010fe200078e0218 */
[----:B0-----:R-:W-:-:S03]  /*1770*/  @P1 SHF.R.U32.HI R4, RZ, R5, R0 ;  /* 0x00000005ff041219 */ /* 0x001fc60000011600 */
[C---:B------:R-:W-:Y:S01]  /*1780*/  VIADD R0, R6.reuse, 0x5f ;  /* 0x0000005f06007836 */ /* 0x040fe20000000000 */
[----:B------:R-:W-:Y:S01]  /*1790*/  IADD3 R29, R6, 0x60, -R10 ;  /* 0x00000060061d7810 */ /* 0x000fe20007ffe80a */
[----:B------:R1:W-:Y:S02]  /*17a0*/  STL [R1+0x2c], R6 ;  /* 0x00002c0601007387 */ /* 0x0003e40000100800 */
        /* <DEDUP_REMOVED lines=22> */
[----:B-1----:R-:W-:Y:S05]  /*1910*/  @!P1 BRA `(.L_x_14652) ;  /* 0x0000004000f89947 */ /* 0x002fea0003800000 */
        /* <DEDUP_REMOVED lines=20> */
.L_x_14654:
[----:B------:R-:W-:Y:S05]  /*1a60*/  BSYNC B6 ;  /* 0x0000000000067941 */ /* 0x000fea0003800000 */
.L_x_14653:
        /* <DEDUP_REMOVED lines=20> */
.L_x_14656:
[----:B------:R-:W-:Y:S05]  /*1bb0*/  BSYNC B6 ;  /* 0x0000000000067941 */ /* 0x000fea0003800000 */
.L_x_14655:
[----:B------:R-:W-:Y:S01]  /*1bc0*/  ULDC.64 UR4, c[0x0][0xaf0] ;  /* 0x0002bc0000047ab9 */ /* 0x000fe20000000a00 */
[----:B------:R-:W0:Y:S01]  /*1bd0*/  S2R R44, SR_TID.X ;  /* 0x00000000002c7919 */ /* 0x000e220000002100 */
[----:B------:R-:W-:Y:S01]  /*1be0*/  ISETP.NE.U32.AND P0, PT, RZ, UR4, PT ;  /* 0x00000004ff007c0c */ /* 0x000fe2000bf05070 */
[----:B------:R-:W1:Y:S01]  /*1bf0*/  LDC.64 R8, c[0x0][0x300] ;  /* 0x0000c000ff087b82 */ /* 0x000e620000000a00 */
[----:B------:R-:W-:Y:S01]  /*1c00*/  IMAD.IADD R61, R33, 0x1, R32 ;  /* 0x00000001213d7824 */ /* 0x000fe200078e0220 */
[----:B------:R-:W-:Y:S01]  /*1c10*/  ULDC.64 UR6, c[0x0][0xb00] ;  /* 0x0002c00000067ab9 */ /* 0x000fe20000000a00 */
[----:B------:R-:W-:Y:S01]  /*1c20*/  ISETP.NE.AND.EX P0, PT, RZ, UR5, PT, P0 ;  /* 0x00000005ff007c0c */ /* 0x000fe2000bf05300 */
[----:B------:R-:W2:Y:S01]  /*1c30*/  LDL R45, [R1+0x74] ;  /* 0x00007400012d7983 */ /* 0x000ea20000100800 */
[----:B------:R-:W-:Y:S02]  /*1c40*/  SHF.R.S32.HI R11, RZ, 0x1f, R90 ;  /* 0x0000001fff0b7819 */ /* 0x000fe4000001145a */
[----:B------:R-:W-:Y:S01]  /*1c50*/  SHF.R.S32.HI R42, RZ, 0x1f, R22 ;  /* 0x0000001fff2a7819 */ /* 0x000fe20000011416 */
[----:B------:R-:W-:Y:S01]  /*1c60*/  VIADD R62, R16, 0x20 ;  /* 0x00000020103e7836 */ /* 0x000fe20000000000 */
[----:B------:R-:W3:Y:S07]  /*1c70*/  LDC.64 R14, c[0x0][0x408] ;  /* 0x00010200ff0e7b82 */ /* 0x000eee0000000a00 */
[----:B------:R-:W-:Y:S01]  /*1c80*/  @P0 IADD3 R4, P1, R36, UR4, RZ ;  /* 0x0000000424040c10 */ /* 0x000fe2000ff3e0ff */
[----:B------:R-:W-:Y:S01]  /*1c90*/  VIADD R63, R16, 0x40 ;  /* 0x00000040103f7836 */ /* 0x000fe20000000000 */
[----:B------:R-:W4:Y:S02]  /*1ca0*/  LDC.64 R58, c[0x0][0x3f8] ;  /* 0x0000fe00ff3a7b82 */ /* 0x000f240000000a00 */
[----:B------:R-:W-:Y:S01]  /*1cb0*/  @P0 IADD3.X R5, R35, UR5, RZ, P1, !PT ;  /* 0x0000000523050c10 */ /* 0x000fe20008ffe4ff */
[----:B------:R-:W-:-:S04]  /*1cc0*/  ULDC.64 UR4, c[0x0][0x308] ;  /* 0x0000c20000047ab9 */ /* 0x000fc80000000a00 */
[----:B------:R0:W3:Y:S01]  /*1cd0*/  @P0 LDG.E R31, desc[UR40][R4.64] ;  /* 0x00000028041f0981 */ /* 0x0000e2000c1e1900 */
[----:B------:R-:W-:Y:S01]  /*1ce0*/  SHF.R.S32.HI R43, RZ, 0x1f, R61 ;  /* 0x0000001fff2b7819 */ /* 0x000fe2000001143d */
[-C--:B-1----:R-:W-:Y:S01]  /*1cf0*/  IMAD.WIDE.U32 R6, R61, R8.reuse, RZ ;  /* 0x000000083d067225 */ /* 0x082fe200078e00ff */
[----:B------:R-:W1:Y:S03]  /*1d00*/  LDC R41, c[0x0][0x3f4] ;  /* 0x0000fd00ff297b82 */ /* 0x000e660000000800 */
[----:B------:R-:W-:Y:S01]  /*1d10*/  IMAD R0, R43, R8, RZ ;  /* 0x000000082b007224 */ /* 0x000fe200078e02ff */
[----:B------:R-:W-:Y:S02]  /*1d20*/  ISETP.NE.U32.AND P0, PT, RZ, UR6, PT ;  /* 0x00000006ff007c0c */ /* 0x000fe4000bf05070 */
[----:B0-----:R-:W-:Y:S01]  /*1d30*/  SHF.R.U32.HI R40, RZ, 0x7, R44 ;  /* 0x00000007ff287819 */ /* 0x001fe2000001162c */
[----:B------:R-:W-:Y:S01]  /*1d40*/  IMAD R3, R61, R9, R0 ;  /* 0x000000093d037224 */ /* 0x000fe200078e0200 */
[----:B------:R-:W-:-:S02]  /*1d50*/  ISETP.NE.AND.EX P0, PT, RZ, UR7, PT, P0 ;  /* 0x00000007ff007c0c */ /* 0x000fc4000bf05300 */
[----:B------:R-:W-:Y:S01]  /*1d60*/  ISETP.NE.AND P6, PT, R40, 0x1, PT ;  /* 0x000000012800780c */ /* 0x000fe20003fc5270 */
[----:B------:R-:W-:Y:S02]  /*1d70*/  IMAD.IADD R7, R7, 0x1, R3 ;  /* 0x0000000107077824 */ /* 0x000fe400078e0203 */
[----:B------:R-:W-:Y:S02]  /*1d80*/  IMAD R3, R11, UR4, RZ ;  /* 0x000000040b037c24 */ /* 0x000fe4000f8e02ff */
[----:B------:R-:W-:-:S04]  /*1d90*/  IMAD.WIDE.U32 R4, R90, UR4, R6 ;  /* 0x000000045a047c25 */ /* 0x000fc8000f8e0006 */
[----:B------:R-:W-:Y:S01]  /*1da0*/  IMAD R3, R90, UR5, R3 ;  /* 0x000000055a037c24 */ /* 0x000fe2000f8e0203 */
[----:B------:R-:W-:-:S03]  /*1db0*/  ULDC.64 UR4, c[0x0][0x310] ;  /* 0x0000c40000047ab9 */ /* 0x000fc60000000a00 */
[----:B------:R-:W-:Y:S02]  /*1dc0*/  IMAD.IADD R5, R5, 0x1, R3 ;  /* 0x0000000105057824 */ /* 0x000fe400078e0203 */
[-C--:B------:R-:W-:Y:S02]  /*1dd0*/  IMAD R10, R42, R8.reuse, RZ ;  /* 0x000000082a0a7224 */ /* 0x080fe400078e02ff */
[----:B------:R-:W-:-:S04]  /*1de0*/  IMAD.WIDE.U32 R6, R22, R8, R16 ;  /* 0x0000000816067225 */ /* 0x000fc800078e0010 */
[C---:B------:R-:W-:Y:S02]  /*1df0*/  VIADD R64, R16.reuse, 0x60 ;  /* 0x0000006010407836 */ /* 0x040fe40000000000 */
[C---:B------:R-:W-:Y:S02]  /*1e00*/  VIADD R12, R16.reuse, 0xc0 ;  /* 0x000000c0100c7836 */ /* 0x040fe40000000000 */
[C---:B------:R-:W-:Y:S02]  /*1e10*/  VIADD R65, R16.reuse, 0x80 ;  /* 0x0000008010417836 */ /* 0x040fe40000000000 */
[C---:B------:R-:W-:Y:S02]  /*1e20*/  VIADD R66, R16.reuse, 0xa0 ;  /* 0x000000a010427836 */ /* 0x040fe40000000000 */
[----:B------:R-:W-:Y:S01]  /*1e30*/  VIADD R32, R16, 0xe0 ;  /* 0x000000e010207836 */ /* 0x000fe20000000000 */
[----:B------:R-:W-:Y:S02]  /*1e40*/  SHF.R.S32.HI R201, RZ, 0x1f, R200 ;  /* 0x0000001fffc97819 */ /* 0x000fe400000114c8 */
[----:B---3--:R-:W-:-:S04]  /*1e50*/  SHF.R.S32.HI R0, RZ, 0x1f, R31 ;  /* 0x0000001fff007819 */ /* 0x008fc8000001141f */
[----:B------:R-:W-:Y:S02]  /*1e60*/  SEL R20, R0, RZ, !P0 ;  /* 0x000000ff00147207 */ /* 0x000fe40004000000 */
[----:B------:R-:W-:-:S03]  /*1e70*/  SEL R21, R31, RZ, !P0 ;  /* 0x000000ff1f157207 */ /* 0x000fc60004000000 */
[----:B------:R-:W-:Y:S02]  /*1e80*/  IMAD R0, R20, UR4, RZ ;  /* 0x0000000414007c24 */ /* 0x000fe4000f8e02ff */
[----:B------:R-:W-:-:S04]  /*1e90*/  IMAD.WIDE.U32 R4, R21, UR4, R4 ;  /* 0x0000000415047c25 */ /* 0x000fc8000f8e0004 */
[----:B------:R-:W-:Y:S01]  /*1ea0*/  IMAD R3, R21, UR5, R0 ;  /* 0x0000000515037c24 */ /* 0x000fe2000f8e0200 */
[----:B------:R-:W-:Y:S05]  /*1eb0*/  @!P6 WARPSYNC.ALL ;  /* 0x000000000000e948 */ /* 0x000fea0003800000 */
[----:B------:R-:W-:Y:S01]  /*1ec0*/  ULDC UR4, c[0x0][0x320] ;  /* 0x0000c80000047ab9 */ /* 0x000fe20000000800 */
[----:B------:R-:W-:Y:S01]  /*1ed0*/  IMAD R0, R22, R9, R10 ;  /* 0x0000000916007224 */ /* 0x000fe200078e020a */
[----:B------:R-:W-:Y:S01]  /*1ee0*/  ISETP.GE.AND P1, PT, R62, UR4, PT ;  /* 0x000000043e007c0c */ /* 0x000fe2000bf26270 */
[----:B------:R-:W-:Y:S01]  /*1ef0*/  IMAD.IADD R3, R5, 0x1, R3 ;  /* 0x0000000105037824 */ /* 0x000fe200078e0203 */
[----:B------:R-:W-:Y:S01]  /*1f00*/  IADD3 R31, P0, R4, R6, RZ ;  /* 0x00000006041f7210 */ /* 0x000fe20007f1e0ff */
[----:B------:R-:W-:Y:S01]  /*1f10*/  ULDC.64 UR6, c[0x0][0x330] ;  /* 0x0000cc0000067ab9 */ /* 0x000fe20000000a00 */
[----:B------:R-:W-:-:S02]  /*1f20*/  SEL R6, RZ, 0xffffffff, P1 ;  /* 0xffffffffff067807 */ /* 0x000fc40000800000 */
[----:B------:R-:W-:Y:S02]  /*1f30*/  IADD3.X R0, R3, R7, R0, P0, !PT ;  /* 0x0000000703007210 */ /* 0x000fe400007fe400 */
[----:B------:R-:W-:Y:S01]  /*1f40*/  ISETP.GE.AND P0, PT, R16, UR4, PT ;  /* 0x0000000410007c0c */ /* 0x000fe2000bf06270 */
[----:B------:R-:W-:Y:S02]  /*1f50*/  IMAD R7, R11, UR6, RZ ;  /* 0x000000060b077c24 */ /* 0x000fe4000f8e02ff */
[----:B------:R-:W-:Y:S01]  /*1f60*/  IMAD.SHL.U32 R11, R6, 0x2, RZ ;  /* 0x00000002060b7824 */ /* 0x000fe200078e00ff */
[----:B------:R-:W-:Y:S02]  /*1f70*/  SEL R10, RZ, 0x1, P0 ;  /* 0x00000001ff0a7807 */ /* 0x000fe40000000000 */
[----:B------:R-:W-:Y:S02]  /*1f80*/  ISETP.GE.AND P0, PT, R63, UR4, PT ;  /* 0x000000043f007c0c */ /* 0x000fe4000bf06270 */
[----:B------:R-:W-:-:S02]  /*1f90*/  ISETP.GE.AND P1, PT, R64, UR4, PT ;  /* 0x0000000440007c0c */ /* 0x000fc4000bf26270 */
[----:B------:R-:W-:Y:S02]  /*1fa0*/  ISETP.GE.AND P2, PT, R12, UR4, PT ;  /* 0x000000040c007c0c */ /* 0x000fe4000bf46270 */
[----:B------:R-:W-:Y:S02]  /*1fb0*/  LOP3.LUT R10, R11, 0x2, R10, 0xe2, !PT ;  /* 0x000000020b0a7812 */ /* 0x000fe400078ee20a */
[----:B------:R-:W-:Y:S02]  /*1fc0*/  SEL R11, RZ, 0x4, P0 ;  /* 0x00000004ff0b7807 */ /* 0x000fe40000000000 */
[----:B------:R-:W-:Y:S02]  /*1fd0*/  SEL R12, RZ, 0x8, P1 ;  /* 0x00000008ff0c7807 */ /* 0x000fe40000800000 */
[----:B------:R-:W-:Y:S02]  /*1fe0*/  ISETP.GE.AND P0, PT, R65, UR4, PT ;  /* 0x0000000441007c0c */ /* 0x000fe4000bf06270 */
[----:B------:R-:W-:-:S02]  /*1ff0*/  ISETP.GE.AND P1, PT, R66, UR4, PT ;  /* 0x0000000442007c0c */ /* 0x000fc4000bf26270 */
[----:B------:R-:W-:Y:S02]  /*2000*/  LOP3.LUT R10, R12, R10, R11, 0xfe, !PT ;  /* 0x0000000a0c0a7212 */ /* 0x000fe400078efe0b */
[----:B------:R-:W-:Y:S02]  /*2010*/  SEL R11, RZ, 0x10, P0 ;  /* 0x00000010ff0b7807 */ /* 0x000fe40000000000 */
[----:B------:R-:W-:Y:S01]  /*2020*/  SEL R12, RZ, 0x20, P1 ;  /* 0x00000020ff0c7807 */ /* 0x000fe20000800000 */
[----:B------:R-:W-:Y:S01]  /*2030*/  IMAD R13, R90, UR7, R7 ;  /* 0x000000075a0d7c24 */ /* 0x000fe2000f8e0207 */
[----:B------:R-:W-:Y:S02]  /*2040*/  ISETP.GE.AND P3, PT, R32, UR4, PT ;  /* 0x0000000420007c0c */ /* 0x000fe4000bf66270 */
[----:B------:R-:W-:Y:S01]  /*2050*/  LOP3.LUT R11, R12, R10, R11, 0xfe, !PT ;  /* 0x0000000a0c0b7212 */ /* 0x000fe200078efe0b */
[----:B------:R-:W-:Y:S01]  /*2060*/  IMAD.WIDE.U32 R6, R90, UR6, R16 ;  /* 0x000000065a067c25 */ /* 0x000fe2000f8e0010 */
[----:B------:R-:W-:Y:S01]  /*2070*/  SEL R10, RZ, 0x40, P2 ;  /* 0x00000040ff0a7807 */ /* 0x000fe20001000000 */
[----:B------:R-:W-:-:S02]  /*2080*/  ULDC.64 UR4, c[0x0][0x338] ;  /* 0x0000ce0000047ab9 */ /* 0x000fc40000000a00 */
[----:B------:R-:W-:Y:S01]  /*2090*/  IMAD R12, R20, UR4, RZ ;  /* 0x00000004140c7c24 */ /* 0x000fe2000f8e02ff */
[----:B------:R-:W-:Y:S01]  /*20a0*/  LOP3.LUT R95, R11, R10, RZ, 0xfc, !PT ;  /* 0x0000000a0b5f7212 */ /* 0x000fe200078efcff */
[----:B------:R-:W-:Y:S02]  /*20b0*/  IMAD.IADD R7, R7, 0x1, R13 ;  /* 0x0000000107077824 */ /* 0x000fe400078e020d */
[C---:B------:R-:W-:Y:S02]  /*20c0*/  IMAD R10, R42.reuse, R14, RZ ;  /* 0x0000000e2a0a7224 */ /* 0x040fe400078e02ff */
[----:B----4-:R-:W-:Y:S02]  /*20d0*/  IMAD R32, R42, R58, RZ ;  /* 0x0000003a2a207224 */ /* 0x010fe400078e02ff */
[C---:B------:R-:W-:Y:S02]  /*20e0*/  IMAD R93, R21.reuse, UR5, R12 ;  /* 0x00000005155d7c24 */ /* 0x040fe4000f8e020c */
[----:B------:R-:W-:Y:S01]  /*20f0*/  IMAD.WIDE.U32 R6, R21, UR4, R6 ;  /* 0x0000000415067c25 */ /* 0x000fe2000f8e0006 */
[----:B-1----:R-:W-:Y:S01]  /*2100*/  ISETP.GE.AND P0, PT, R16, R41, PT ;  /* 0x000000291000720c */ /* 0x002fe20003f06270 */
[----:B------:R-:W-:-:S02]  /*2110*/  ULDC UR4, c[0x0][0x2f4] ;  /* 0x0000bd0000047ab9 */ /* 0x000fc40000000800 */
[C---:B------:R-:W-:Y:S02]  /*2120*/  IMAD R35, R22.reuse, R15, R10 ;  /* 0x0000000f16237224 */ /* 0x040fe400078e020a */
[----:B------:R-:W-:-:S04]  /*2130*/  IMAD.WIDE.U32 R12, R22, R14, R200 ;  /* 0x0000000e160c7225 */ /* 0x000fc800078e00c8 */
[----:B------:R-:W-:-:S04]  /*2140*/  IMAD.WIDE.U32 R20, R22, R14, R16 ;  /* 0x0000000e16147225 */ /* 0x000fc800078e0010 */
        /* <DEDUP_REMOVED lines=9> */
[----:B------:R-:W-:Y:S02]  /*21e0*/  IMAD R38, R11, R58, RZ ;  /* 0x0000003a0b267224 */ /* 0x000fe400078e02ff */
[C---:B------:R-:W-:Y:S02]  /*21f0*/  IMAD R85, R30.reuse, R15, R10 ;  /* 0x0000000f1e557224 */ /* 0x040fe400078e020a */
[----:B------:R-:W-:-:S04]  /*2200*/  IMAD.WIDE.U32 R10, R30, R14, R12 ;  /* 0x0000000e1e0a7225 */ /* 0x000fc800078e000c */
[----:B------:R-:W-:Y:S02]  /*2210*/  IMAD.WIDE.U32 R12, R30, R14, R34 ;  /* 0x0000000e1e0c7225 */ /* 0x000fe400078e0022 */
[----:B------:R-:W3:Y:S01]  /*2220*/  LDL R34, [R1+0x3c] ;  /* 0x00003c0001227983 */ /* 0x000ee20000100800 */
[----:B------:R-:W-:Y:S02]  /*2230*/  IADD3 R60, P2, R22, R61, RZ ;  /* 0x0000003d163c7210 */ /* 0x000fe40007f5e0ff */
[----:B------:R-:W-:-:S03]  /*2240*/  SEL R37, R41, RZ, P0 ;  /* 0x000000ff29257207 */ /* 0x000fc60000000000 */
[----:B------:R-:W-:Y:S02]  /*2250*/  IMAD.X R61, R42, 0x1, R43, P2 ;  /* 0x000000012a3d7824 */ /* 0x000fe400010e062b */
[----:B------:R-:W-:Y:S02]  /*2260*/  IMAD.IADD R37, R16, 0x1, R37 ;  /* 0x0000000110257824 */ /* 0x000fe400078e0225 */
[C---:B------:R-:W-:Y:S02]  /*2270*/  VIADD R42, R22.reuse, 0x40 ;  /* 0x00000040162a7836 */ /* 0x040fe40000000000 */
[----:B------:R-:W-:Y:S01]  /*2280*/  IMAD.WIDE.U32 R32, R22, R58, R16 ;  /* 0x0000003a16207225 */ /* 0x000fe200078e0010 */
[----:B------:R-:W-:-:S03]  /*2290*/  SHF.R.S32.HI R36, RZ, 0x1f, R37 ;  /* 0x0000001fff247819 */ /* 0x000fc60000011425 */
[----:B------:R-:W-:Y:S01]  /*22a0*/  IMAD.SHL.U32 R42, R42, 0x40, RZ ;  /* 0x000000402a2a7824 */ /* 0x000fe200078e00ff */
[----:B------:R-:W-:Y:S01]  /*22b0*/  LEA.HI R36, R36, R37, RZ, 0x3 ;  /* 0x0000002524247211 */ /* 0x000fe200078f18ff */
[----:B------:R-:W-:Y:S02]  /*22c0*/  IMAD.IADD R33, R39, 0x1, R33 ;  /* 0x0000000127217824 */ /* 0x000fe400078e0221 */
[----:B--2---:R-:W-:Y:S01]  /*22d0*/  IMAD.SHL.U32 R71, R45, 0x40, RZ ;  /* 0x000000402d477824 */ /* 0x004fe200078e00ff */
[----:B------:R-:W-:Y:S01]  /*22e0*/  LOP3.LUT R42, R42, 0x1c0, RZ, 0xc0, !PT ;  /* 0x000001c02a2a7812 */ /* 0x000fe200078ec0ff */
[----:B------:R-:W-:Y:S02]  /*22f0*/  VIADD R44, R44, 0xffffff80 ;  /* 0xffffff802c2c7836 */ /* 0x000fe40000000000 */
[----:B------:R-:W-:Y:S01]  /*2300*/  IMAD.WIDE.U32 R56, R30, R58, R32 ;  /* 0x0000003a1e387225 */ /* 0x000fe200078e0020 */
[----:B------:R-:W-:Y:S02]  /*2310*/  LOP3.LUT R71, R71, 0x1c0, RZ, 0xc0, !PT ;  /* 0x000001c047477812 */ /* 0x000fe400078ec0ff */
[----:B------:R-:W-:Y:S01]  /*2320*/  LOP3.LUT R32, R42, 0x38, R36, 0xf8, !PT ;  /* 0x000000382a207812 */ /* 0x000fe200078ef824 */
[----:B------:R-:W-:Y:S01]  /*2330*/  VIADD R76, R40, 0x8 ;  /* 0x00000008284c7836 */ /* 0x000fe20000000000 */
[----:B------:R-:W-:Y:S01]  /*2340*/  SHF.R.S32.HI R40, RZ, 0x1f, R44 ;  /* 0x0000001fff287819 */ /* 0x000fe2000001142c */
[----:B------:R-:W-:Y:S01]  /*2350*/  VIADD R42, R22, 0x40 ;  /* 0x00000040162a7836 */ /* 0x000fe20000000000 */
[----:B------:R-:W-:-:S02]  /*2360*/  SHF.R.U32.HI R74, RZ, 0x3, R71 ;  /* 0x00000003ff4a7819 */ /* 0x000fc40000011647 */
[----:B------:R-:W-:Y:S01]  /*2370*/  LOP3.LUT R33, R71, 0x18, R16, 0xf8, !PT ;  /* 0x0000001847217812 */ /* 0x000fe200078ef810 */
[----:B------:R-:W-:Y:S01]  /*2380*/  IMAD.SHL.U32 R42, R42, 0x40, RZ ;  /* 0x000000402a2a7824 */ /* 0x000fe200078e00ff */
[----:B------:R-:W-:Y:S02]  /*2390*/  LEA.HI R40, R40, R44, RZ, 0x5 ;  /* 0x0000002c28287211 */ /* 0x000fe400078f28ff */
[----:B------:R-:W-:Y:S02]  /*23a0*/  LOP3.LUT R33, R33, R74, RZ, 0x3c, !PT ;  /* 0x0000004a21217212 */ /* 0x000fe400078e3cff */
[----:B------:R-:W-:Y:S02]  /*23b0*/  SHF.R.S32.HI R40, RZ, 0x5, R40 ;  /* 0x00000005ff287819 */ /* 0x000fe40000011428 */
[----:B------:R-:W-:Y:S01]  /*23c0*/  LOP3.LUT R42, R42, 0x1c0, RZ, 0xc0, !PT ;  /* 0x000001c02a2a7812 */ /* 0x000fe200078ec0ff */
[----:B------:R-:W-:Y:S01]  /*23d0*/  IMAD.MOV.U32 R77, RZ, RZ, 0x20 ;  /* 0x00000020ff4d7424 */ /* 0x000fe200078e00ff */
[----:B------:R-:W-:Y:S01]  /*23e0*/  LOP3.LUT P1, RZ, R45, 0x4, RZ, 0xc0, !PT ;  /* 0x000000042dff7812 */ /* 0x000fe2000782c0ff */
[----:B------:R-:W-:Y:S01]  /*23f0*/  IMAD R79, R40, 0x200, R33 ;  /* 0x00000200284f7824 */ /* 0x000fe200078e0221 */
[----:B------:R-:W-:-:S02]  /*2400*/  LOP3.LUT R33, R71, 0x38, R36, 0xf8, !PT ;  /* 0x0000003847217812 */ /* 0x000fc400078ef824 */
[----:B------:R-:W-:Y:S01]  /*2410*/  SHF.R.U32.HI R42, RZ, 0x3, R42 ;  /* 0x00000003ff2a7819 */ /* 0x000fe2000001162a */
[----:B------:R-:W-:Y:S01]  /*2420*/  IMAD R37, R9, 0x60, RZ ;  /* 0x0000006009257824 */ /* 0x000fe200078e02ff */
[C---:B------:R-:W-:Y:S01]  /*2430*/  SHF.L.U64.HI R67, R8.reuse, 0x6, R9 ;  /* 0x0000000608437819 */ /* 0x040fe20000010209 */
[----:B------:R-:W-:Y:S01]  /*2440*/  IMAD.SHL.U32 R68, R8, 0x40, RZ ;  /* 0x0000004008447824 */ /* 0x000fe200078e00ff */
[----:B------:R-:W-:Y:S01]  /*2450*/  SHF.L.U64.HI R69, R14, 0x6, R15 ;  /* 0x000000060e457819 */ /* 0x000fe2000001020f */
[----:B------:R-:W-:Y:S01]  /*2460*/  IMAD R81, R15, 0x60, RZ ;  /* 0x000000600f517824 */ /* 0x000fe200078e02ff */
[----:B------:R-:W-:Y:S01]  /*2470*/  SHF.L.U64.HI R72, R58, 0x6, R59 ;  /* 0x000000063a487819 */ /* 0x000fe2000001023b */
[----:B------:R-:W-:Y:S01]  /*2480*/  IMAD.SHL.U32 R70, R14, 0x40, RZ ;  /* 0x000000400e467824 */ /* 0x000fe200078e00ff */
[----:B------:R-:W-:Y:S01]  /*2490*/  SEL R77, R77, 0xffffffe0, !P1 ;  /* 0xffffffe04d4d7807 */ /* 0x000fe20004800000 */
[----:B------:R-:W-:Y:S01]  /*24a0*/  IMAD R87, R30, R59, R38 ;  /* 0x0000003b1e577224 */ /* 0x000fe200078e0226 */
[----:B------:R-:W-:Y:S01]  /*24b0*/  LOP3.LUT R33, R33, R74, RZ, 0x3c, !PT ;  /* 0x0000004a21217212 */ /* 0x000fe200078e3cff */
[----:B------:R-:W-:Y:S01]  /*24c0*/  IMAD R35, R59, 0x60, RZ ;  /* 0x000000603b237824 */ /* 0x000fe200078e02ff */
[----:B------:R-:W-:Y:S01]  /*24d0*/  LOP3.LUT R32, R32, R42, RZ, 0x3c, !PT ;  /* 0x0000002a20207212 */ /* 0x000fe200078e3cff */
[----:B------:R-:W-:Y:S01]  /*24e0*/  IMAD.SHL.U32 R73, R58, 0x40, RZ ;  /* 0x000000403a497824 */ /* 0x000fe200078e00ff */
[----:B------:R-:W-:Y:S01]  /*24f0*/  SEL R94, RZ, 0xffffff80, P3 ;  /* 0xffffff80ff5e7807 */ /* 0x000fe20001800000 */
[----:B------:R-:W-:Y:S01]  /*2500*/  IMAD.WIDE.U32 R20, R30, R58, R20 ;  /* 0x0000003a1e147225 */ /* 0x000fe200078e0014 */
[----:B------:R-:W-:-:S03]  /*2510*/  LOP3.LUT R89, R36, 0xfffffff8, RZ, 0xc0, !PT ;  /* 0xfffffff824597812 */ /* 0x000fc600078ec0ff */
[----:B------:R-:W-:Y:S02]  /*2520*/  VIADD R45, R22, 0x40 ;  /* 0x00000040162d7836 */ /* 0x000fe40000000000 */
[----:B------:R-:W-:Y:S01]  /*2530*/  IMAD.WIDE.U32 R8, R8, 0x60, RZ ;  /* 0x0000006008087825 */ /* 0x000fe200078e00ff */
[----:B------:R-:W-:-:S03]  /*2540*/  LOP3.LUT R94, R95, 0x80, R94, 0xc8, !PT ;  /* 0x000000805f5e7812 */ /* 0x000fc600078ec85e */
[----:B------:R-:W-:-:S04]  /*2550*/  IMAD.WIDE.U32 R14, R14, 0x60, RZ ;  /* 0x000000600e0e7825 */ /* 0x000fc800078e00ff */
[----:B------:R-:W-:Y:S01]  /*2560*/  IMAD.WIDE.U32 R58, R58, 0x60, RZ ;  /* 0x000000603a3a7825 */ /* 0x000fe200078e00ff */
[----:B------:R-:W-:Y:S02]  /*2570*/  SHF.R.S32.HI R75, RZ, 0x1f, R45 ;  /* 0x0000001fff4b7819 */ /* 0x000fe4000001142d */
[----:B------:R-:W-:Y:S01]  /*2580*/  SHF.R.S32.HI R88, RZ, 0x3, R36 ;  /* 0x00000003ff587819 */ /* 0x000fe20000011424 */
[----:B------:R-:W-:Y:S01]  /*2590*/  IMAD.IADD R84, R11, 0x1, R85 ;  /* 0x000000010b547824 */ /* 0x000fe200078e0255 */
[----:B------:R-:W-:Y:S01]  /*25a0*/  SHF.R.S32.HI R90, RZ, 0x1f, R89 ;  /* 0x0000001fff5a7819 */ /* 0x000fe20000011459 */
[----:B------:R-:W-:Y:S01]  /*25b0*/  IMAD.IADD R86, R21, 0x1, R87 ;  /* 0x0000000115567824 */ /* 0x000fe200078e0257 */
[----:B------:R-:W-:Y:S01]  /*25c0*/  ISETP.GE.AND P1, PT, R16, UR4, PT ;  /* 0x0000000410007c0c */ /* 0x000fe2000bf26270 */
[----:B------:R-:W-:Y:S01]  /*25d0*/  IMAD.SHL.U32 R78, R41, 0x2, RZ ;  /* 0x00000002294e7824 */ /* 0x000fe200078e00ff */
[----:B------:R-:W-:Y:S01]  /*25e0*/  ISETP.GE.AND P2, PT, R62, UR4, PT ;  /* 0x000000043e007c0c */ /* 0x000fe2000bf46270 */
[----:B------:R-:W-:Y:S01]  /*25f0*/  IMAD.IADD R80, R9, 0x1, R37 ;  /* 0x0000000109507824 */ /* 0x000fe200078e0225 */
[----:B------:R-:W-:Y:S01]  /*2600*/  LOP3.LUT R95, R95, 0x40, RZ, 0xc0, !PT ;  /* 0x000000405f5f7812 */ /* 0x000fe200078ec0ff */
[----:B------:R-:W-:-:S02]  /*2610*/  IMAD.IADD R81, R15, 0x1, R81 ;  /* 0x000000010f517824 */ /* 0x000fc400078e0251 */
[----:B------:R-:W-:Y:S02]  /*2620*/  IMAD.IADD R82, R59, 0x1, R35 ;  /* 0x000000013b527824 */ /* 0x000fe400078e0223 */
[----:B------:R-:W-:Y:S02]  /*2630*/  IMAD.IADD R83, R77, 0x1, R79 ;  /* 0x000000014d537824 */ /* 0x000fe400078e024f */
[----:B------:R-:W-:Y:S02]  /*2640*/  IMAD.IADD R85, R85, 0x1, R13 ;  /* 0x0000000155557824 */ /* 0x000fe400078e020d */
[----:B------:R-:W-:Y:S02]  /*2650*/  IMAD.IADD R87, R87, 0x1, R57 ;  /* 0x0000000157577824 */ /* 0x000fe400078e0239 */
[----:B------:R-:W-:Y:S02]  /*2660*/  IMAD R91, R40, 0x200, R33 ;  /* 0x00000200285b7824 */ /* 0x000fe400078e0221 */
[----:B------:R-:W-:Y:S01]  /*2670*/  IMAD.IADD R93, R7, 0x1, R93 ;  /* 0x00000001075d7824 */ /* 0x000fe200078e025d */
[----:B------:R-:W-:Y:S01]  /*2680*/  @!P6 BAR.SYNC.DEFER_BLOCKING 0x9, 0x100 ;  /* 0x024400000000eb1d */ /* 0x000fe20000010000 */
[----:B---3--:R-:W-:-:S07]  /*2690*/  IMAD.IADD R92, R34, 0x1, R32 ;  /* 0x00000001225c7824 */ /* 0x008fce00078e0220 */
.L_x_14704:
        /* <DEDUP_REMOVED lines=26> */
[----:B---3--:R-:W-:Y:S05]  /*2840*/  @!P3 BRA `(.L_x_14658) ;  /* 0x0000002800c4b947 */ /* 0x008fea0003800000 */
        /* <DEDUP_REMOVED lines=41> */
.L_x_14661:
[----:B------:R-:W-:Y:S05]  /*2ae0*/  BSYNC B1 ;  /* 0x0000000000017941 */ /* 0x000fea0003800000 */
.L_x_14660:
[----:B0-----:R-:W-:Y:S01]  /*2af0*/  VIADD R36, R22, 0x40 ;  /* 0x0000004016247836 */ /* 0x001fe20000000000 */
[----:B------:R-:W-:Y:S01]  /*2b00*/  BSSY B1, `(.L_x_14662) ;  /* 0x000001c000017945 */ /* 0x000fe20003800000 */
[----:B------:R-:W-:Y:S01]  /*2b10*/  CS2R R44, SRZ ;  /* 0x00000000002c7805 */ /* 0x000fe2000001ff00 */
[----:B-----5:R-:W-:Y:S01]  /*2b20*/  IMAD.MOV.U32 R98, RZ, RZ, R50 ;  /* 0x000000ffff627224 */ /* 0x020fe200078e0032 */
[----:B------:R-:W-:Y:S02]  /*2b30*/  CS2R R46, SRZ ;  /* 0x00000000002e7805 */ /* 0x000fe4000001ff00 */
[----:B------:R-:W-:Y:S02]  /*2b40*/  ISETP.GE.AND P5, PT, R36, R106, PT ;  /* 0x0000006a2400720c */ /* 0x000fe40003fa6270 */
[----:B------:R-:W-:Y:S01]  /*2b50*/  CS2R R36, SRZ ;  /* 0x0000000000247805 */ /* 0x000fe2000001ff00 */
[----:B------:R-:W-:-:S10]  /*2b60*/  IMAD.MOV.U32 R99, RZ, RZ, R51 ;  /* 0x000000ffff637224 */ /* 0x000fd400078e0033 */
        /* <DEDUP_REMOVED lines=21> */
.L_x_14663:
[----:B------:R-:W-:Y:S05]  /*2cc0*/  BSYNC B1 ;  /* 0x0000000000017941 */ /* 0x000fea0003800000 */
.L_x_14662:
        /* <DEDUP_REMOVED lines=33> */
.L_x_14664:
[----:B------:R-:W-:Y:S01]  /*2ee0*/  IMAD R96, R18, 0x8, R19 ;  /* 0x0000000812607824 */ /* 0x000fe200078e0213 */
[----:B------:R-:W-:Y:S01]  /*2ef0*/  SHF.L.U32 R107, R202, 0x1f, RZ ;  /* 0x0000001fca6b7819 */ /* 0x000fe200000006ff */
[----:B------:R-:W-:Y:S03]  /*2f00*/  BSSY B1, `(.L_x_14665) ;  /* 0x0000003000017945 */ /* 0x000fe60003800000 */
[----:B------:R-:W0:Y:S02]  /*2f10*/  SYNCS.PHASECHK.TRANS64.TRYWAIT P6, [R96+URZ+0x32490], R107 ;  /* 0x0324906b600075a7 */ /* 0x000e2400080c017f */
[----:B0-----:R-:W-:Y:S05]  /*2f20*/  @!P6 BRA `(.L_x_14666) ;  /* 0x000001ac00c4e947 */ /* 0x001fea0003800000 */
.L_x_14964:
[----:B------:R-:W-:Y:S05]  /*2f30*/  BSYNC B1 ;  /* 0x0000000000017941 */ /* 0x000fea0003800000 */
.L_x_14665:
        /* <DEDUP_REMOVED lines=54> */
.L_x_14672:
[----:B------:R-:W-:Y:S05]  /*32a0*/  BSYNC B3 ;  /* 0x0000000000037941 */ /* 0x000fea0003800000 */
.L_x_14671:
[----:B--2---:R1:W-:Y:S02]  /*32b0*/  STG.E.128 desc[UR40][R42.64], R32 ;  /* 0x000000202a007986 */ /* 0x0043e4000c101d28 */
.L_x_14670:
[----:B------:R-:W-:Y:S05]  /*32c0*/  BSYNC B2 ;  /* 0x0000000000027941 */ /* 0x000fea0003800000 */
.L_x_14669:
        /* <DEDUP_REMOVED lines=51> */
.L_x_14674:
[----:B------:R-:W-:Y:S05]  /*3600*/  BSYNC B2 ;  /* 0x0000000000027941 */ /* 0x000fea0003800000 */
.L_x_14673:
[----:B--2---:R2:W-:Y:S02]  /*3610*/  STG.E.128 desc[UR40][R42.64+0x40], R32 ;  /* 0x000040202a007986 */ /* 0x0045e4000c101d28 */
.L_x_14668:
[----:B------:R-:W-:Y:S05]  /*3620*/  BSYNC B1 ;  /* 0x0000000000017941 */ /* 0x000fea0003800000 */
.L_x_14667:
        /* <DEDUP_REMOVED lines=53> */
.L_x_14679:
[----:B------:R-:W-:Y:S05]  /*3980*/  BSYNC B2 ;  /* 0x0000000000027941 */ /* 0x000fea0003800000 */
.L_x_14678:
[----:B--2---:R3:W-:Y:S02]  /*3990*/  STG.E.128 desc[UR40][R40.64], R32 ;  /* 0x0000002028007986 */ /* 0x0047e4000c101d28 */
.L_x_14677:
[----:B------:R-:W-:Y:S05]  /*39a0*/  BSYNC B1 ;  /* 0x0000000000017941 */ /* 0x000fea0003800000 */
.L_x_14676:
        /* <DEDUP_REMOVED lines=51> */
.L_x_14681:
[----:B------:R-:W-:Y:S05]  /*3ce0*/  BSYNC B1 ;  /* 0x0000000000017941 */ /* 0x000fea0003800000 */
.L_x_14680:
[----:B--2---:R1:W-:Y:S01]  /*3cf0*/  STG.E.128 desc[UR40][R40.64+0x40], R32 ;  /* 0x0000402028007986 */ /* 0x0043e2000c101d28 */
[----:B------:R-:W-:Y:S05]  /*3d00*/  BRA `(.L_x_14675) ;  /* 0x0000001400fc7947 */ /* 0x000fea0003800000 */
.L_x_14659:
[----:B------:R-:W-:Y:S01]  /*3d10*/  VIADD R36, R22, 0x40 ;  /* 0x0000004016247836 */ /* 0x000fe20000000000 */
[----:B------:R-:W-:-:S04]  /*3d20*/  CS2R R38, SRZ ;  /* 0x0000000000267805 */ /* 0x000fc8000001ff00 */
[----:B------:R-:W-:Y:S02]  /*3d30*/  ISETP.GE.AND P3, PT, R36, R106, PT ;  /* 0x0000006a2400720c */ /* 0x000fe40003f66270 */
        /* <DEDUP_REMOVED lines=40> */
[----:B---3--:R-:W-:Y:S01]  /*3fc0*/  IMAD.MOV.U32 R53, RZ, RZ, R35 ;  /* 0x000000ffff357224 */ /* 0x008fe200078e0023 */
[----:B------:R-:W-:Y:S02]  /*3fd0*/  PRMT R116, R116, 0x5410, R50 ;  /* 0x0000541074747816 */ /* 0x000fe40000000032 */
[----:B------:R-:W-:Y:S02]  /*3fe0*/  PRMT R132, R48, 0x7610, R132 ;  /* 0x0000761030847816 */ /* 0x000fe40000000084 */
[----:B------:R-:W-:Y:S02]  /*3ff0*/  PRMT R133, R49, 0x7610, R133 ;  /* 0x0000761031857816 */ /* 0x000fe40000000085 */
[----:B------:R-:W-:Y:S01]  /*4000*/  PRMT R117, R117, 0x5410, R51 ;  /* 0x0000541075757816 */ /* 0x000fe20000000033 */
[----:B----4-:R-:W-:Y:S01]  /*4010*/  IMAD.MOV.U32 R48, RZ, RZ, R42 ;  /* 0x000000ffff307224 */ /* 0x010fe200078e002a */
[----:B------:R-:W-:Y:S01]  /*4020*/  PRMT R114, R114, 0x5410, R53 ;  /* 0x0000541072727816 */ /* 0x000fe20000000035 */
[----:B------:R-:W-:-:S02]  /*4030*/  IMAD.MOV.U32 R49, RZ, RZ, R43 ;  /* 0x000000ffff317224 */ /* 0x000fc400078e002b */
        /* <DEDUP_REMOVED lines=12> */
[----:B------:R-:W-:-:S02]  /*4100*/  IMAD.MOV.U32 R50, RZ, RZ, R44 ;  /* 0x000000ffff327224 */ /* 0x000fc400078e002c */
[----:B------:R-:W-:Y:S01]  /*4110*/  IMAD.MOV.U32 R51, RZ, RZ, R45 ;  /* 0x000000ffff337224 */ /* 0x000fe200078e002d */
[----:B------:R-:W-:Y:S02]  /*4120*/  PRMT R124, R52, 0x7610, R124 ;  /* 0x00007610347c7816 */ /* 0x000fe4000000007c */
[----:B------:R-:W-:Y:S02]  /*4130*/  PRMT R129, R55, 0x7610, R129 ;  /* 0x0000761037817816 */ /* 0x000fe40000000081 */
[----:B------:R-:W-:Y:S02]  /*4140*/  PRMT R115, R48, 0x7610, R115 ;  /* 0x0000761030737816 */ /* 0x000fe40000000073 */
[----:B------:R-:W-:Y:S02]  /*4150*/  PRMT R116, R49, 0x7610, R116 ;  /* 0x0000761031747816 */ /* 0x000fe40000000074 */
[----:B------:R-:W-:Y:S02]  /*4160*/  PRMT R121, R50, 0x7610, R121 ;  /* 0x0000761032797816 */ /* 0x000fe40000000079 */
[----:B------:R-:W-:Y:S01]  /*4170*/  PRMT R117, R51, 0x7610, R117 ;  /* 0x0000761033757816 */ /* 0x000fe20000000075 */
[----:B------:R-:W-:Y:S06]  /*4180*/  @!P3 BRA `(.L_x_14682) ;  /* 0x000000000004b947 */ /* 0x000fec0003800000 */
[----:B------:R-:W-:Y:S01]  /*4190*/  BPT.TRAP 0x1 ;  /* 0x000000040000795c */ /* 0x000fe20000300000 */
.L_x_14682:
        /* <DEDUP_REMOVED lines=9> */
.L_x_14965:
[----:B------:R-:W-:Y:S05]  /*4230*/  BSYNC B1 ;  /* 0x0000000000017941 */ /* 0x000fea0003800000 */
.L_x_14683:
[----:B------:R-:W-:Y:S01]  /*4240*/  ISETP.GE.OR P5, PT, R22, R106, P1 ;  /* 0x0000006a1600720c */ /* 0x000fe20000fa6670 */
[----:B------:R-:W-:-:S12]  /*4250*/  BSSY B1, `(.L_x_14685) ;  /* 0x0000086000017945 */ /* 0x000fd80003800000 */
[----:B------:R-:W-:Y:S05]  /*4260*/  @P5 BRA `(.L_x_14686) ;  /* 0x0000000800105947 */ /* 0x000fea0003800000 */
[----:B------:R-:W1:Y:S01]  /*4270*/  S2R R50, SR_TID.X ;  /* 0x0000000000327919 */ /* 0x000e620000002100 */
[----:B------:R-:W-:Y:S01]  /*4280*/  SHF.R.S32.HI R48, RZ, 0x1f, R22 ;  /* 0x0000001fff307819 */ /* 0x000fe20000011416 */
[-C--:B--2---:R-:W-:Y:S01]  /*4290*/  IMAD.WIDE.U32 R104, R22, R102.reuse, R100 ;  /* 0x0000006616687225 */ /* 0x084fe200078e0064 */
[----:B------:R-:W-:Y:S03]  /*42a0*/  BSSY B2, `(.L_x_14687) ;  /* 0x0000074000027945 */ /* 0x000fe60003800000 */
[----:B------:R-:W-:Y:S01]  /*42b0*/  IMAD R48, R48, R102, RZ ;  /* 0x0000006630307224 */ /* 0x000fe200078e02ff */
[----:B------:R-:W-:-:S03]  /*42c0*/  IADD3 R108, P5, P6, R4, R104, R89 ;  /* 0x00000068046c7210 */ /* 0x000fc60007ebe059 */
[----:B------:R-:W-:Y:S01]  /*42d0*/  IMAD R49, R22, R103, R48 ;  /* 0x0000006716317224 */ /* 0x000fe200078e0230 */
[----:B------:R-:W-:-:S03]  /*42e0*/  SEL R48, R78, R111, !P0 ;  /* 0x0000006f4e307207 */ /* 0x000fc60004000000 */
[----:B------:R-:W-:Y:S01]  /*42f0*/  IMAD.IADD R112, R49, 0x1, R105 ;  /* 0x0000000131707824 */ /* 0x000fe200078e0269 */
[----:B------:R-:W-:-:S04]  /*4300*/  SHF.R.S32.HI R49, RZ, 0x1f, R48 ;  /* 0x0000001fff317819 */ /* 0x000fc80000011430 */
[----:B------:R-:W-:Y:S01]  /*4310*/  LEA.HI R49, R49, R48, RZ, 0x4 ;  /* 0x0000003031317211 */ /* 0x000fe200078f20ff */
[----:B------:R-:W-:Y:S01]  /*4320*/  IMAD R48, R18, 0x1800, R91 ;  /* 0x0000180012307824 */ /* 0x000fe200078e025b */
[----:B------:R-:W-:Y:S02]  /*4330*/  IADD3.X R110, R3, R112, R90, P5, P6 ;  /* 0x00000070036e7210 */ /* 0x000fe40002fec45a */
[----:B------:R-:W-:Y:S01]  /*4340*/  LEA.HI.SX32 R49, R49, R88, 0x1c ;  /* 0x0000005831317211 */ /* 0x000fe200078fe2ff */
[----:B------:R-:W-:-:S04]  /*4350*/  IMAD R48, R48, 0x2, R19 ;  /* 0x0000000230307824 */ /* 0x000fc800078e0213 */
[----:B------:R-:W-:Y:S02]  /*4360*/  IMAD.SHL.U32 R113, R49, 0x8, RZ ;  /* 0x0000000831717824 */ /* 0x000fe400078e00ff */
[----:B-1----:R-:W-:-:S03]  /*4370*/  VIADD R51, R50, 0xffffff80 ;  /* 0xffffff8032337836 */ /* 0x002fc60000000000 */
[----:B------:R-:W-:Y:S02]  /*4380*/  LOP3.LUT R49, R71, 0x38, R113, 0xf8, !PT ;  /* 0x0000003847317812 */ /* 0x000fe400078ef871 */
[----:B------:R-:W-:Y:S02]  /*4390*/  SHF.R.S32.HI R50, RZ, 0x1f, R51 ;  /* 0x0000001fff327819 */ /* 0x000fe40000011433 */
[----:B------:R-:W-:Y:S02]  /*43a0*/  LOP3.LUT R49, R49, R74, RZ, 0x3c, !PT ;  /* 0x0000004a31317212 */ /* 0x000fe400078e3cff */
[----:B------:R-:W-:-:S04]  /*43b0*/  LEA.HI R50, R50, R51, RZ, 0x5 ;  /* 0x0000003332327211 */ /* 0x000fc800078f28ff */
[----:B------:R-:W-:-:S05]  /*43c0*/  SHF.R.S32.HI R50, RZ, 0x5, R50 ;  /* 0x00000005ff327819 */ /* 0x000fca0000011432 */
[----:B------:R-:W-:-:S04]  /*43d0*/  IMAD R49, R50, 0x200, R49 ;  /* 0x0000020032317824 */ /* 0x000fc800078e0231 */
        /* <DEDUP_REMOVED lines=96> */
.L_x_14688:
[----:B------:R-:W-:Y:S05]  /*49e0*/  BSYNC B2 ;  /* 0x0000000000027941 */ /* 0x000fea0003800000 */
.L_x_14687:
        /* <DEDUP_REMOVED lines=12> */
.L_x_14686:
[----:B------:R-:W-:Y:S05]  /*4ab0*/  BSYNC B1 ;  /* 0x0000000000017941 */ /* 0x000fea0003800000 */
.L_x_14685:
[----:B-1----:R-:W-:Y:S02]  /*4ac0*/  VIADD R33, R22, 0x40 ;  /* 0x0000004016217836 */ /* 0x002fe40000000000 */
[-C--:B--2---:R-:W-:Y:S02]  /*4ad0*/  IMAD R32, R75, R102.reuse, RZ ;  /* 0x000000664b207224 */ /* 0x084fe400078e02ff */
[C---:B------:R-:W-:Y:S01]  /*4ae0*/  IMAD.WIDE.U32 R100, R33.reuse, R102, R100 ;  /* 0x0000006621647225 */ /* 0x040fe200078e0064 */
[----:B------:R-:W-:-:S03]  /*4af0*/  ISETP.GE.OR P5, PT, R33, R106, P1 ;  /* 0x0000006a2100720c */ /* 0x000fc60000fa6670 */
[----:B------:R-:W-:-:S10]  /*4b00*/  IMAD R103, R33, R103, R32 ;  /* 0x0000006721677224 */ /* 0x000fd400078e0220 */
[----:B------:R-:W-:Y:S05]  /*4b10*/  @P5 BRA `(.L_x_14675) ;  /* 0x0000000800785947 */ /* 0x000fea0003800000 */
[----:B------:R-:W2:Y:S01]  /*4b20*/  LDL R34, [R1+0x3c] ;  /* 0x00003c0001227983 */ /* 0x000ea20000100800 */
[----:B------:R-:W-:Y:S01]  /*4b30*/  IMAD.IADD R50, R101, 0x1, R103 ;  /* 0x0000000165327824 */ /* 0x000fe200078e0267 */
[----:B------:R-:W-:Y:S01]  /*4b40*/  IADD3 R32, P5, P6, R4, R100, R89 ;  /* 0x0000006404207210 */ /* 0x000fe20007ebe059 */
[----:B------:R-:W-:Y:S01]  /*4b50*/  VIADD R35, R22, 0x40 ;  /* 0x0000004016237836 */ /* 0x000fe20000000000 */
[----:B------:R-:W-:Y:S01]  /*4b60*/  SEL R111, R78, R111, !P0 ;  /* 0x0000006f4e6f7207 */ /* 0x000fe20004000000 */
[----:B------:R-:W-:Y:S01]  /*4b70*/  VIADD R36, R22, 0x40 ;  /* 0x0000004016247836 */ /* 0x000fe20000000000 */
[----:B------:R-:W-:Y:S01]  /*4b80*/  IADD3.X R33, R3, R50, R90, P5, P6 ;  /* 0x0000003203217210 */ /* 0x000fe20002fec45a */
[----:B------:R-:W-:Y:S01]  /*4b90*/  IMAD.SHL.U32 R35, R35, 0x40, RZ ;  /* 0x0000004023237824 */ /* 0x000fe200078e00ff */
[----:B------:R-:W-:Y:S01]  /*4ba0*/  LEA R48, P5, R32, R98, 0x1 ;  /* 0x0000006220307211 */ /* 0x000fe200078a08ff */
[----:B------:R-:W-:Y:S01]  /*4bb0*/  IMAD.SHL.U32 R36, R36, 0x40, RZ ;  /* 0x0000004024247824 */ /* 0x000fe200078e00ff */
[----:B------:R-:W-:Y:S02]  /*4bc0*/  BSSY B1, `(.L_x_14689) ;  /* 0x000006f000017945 */ /* 0x000fe40003800000 */
[----:B------:R-:W-:-:S02]  /*4bd0*/  LEA.HI.X R49, R32, R99, R33, 0x1, P5 ;  /* 0x0000006320317211 */ /* 0x000fc400028f0c21 */
[----:B------:R-:W-:Y:S02]  /*4be0*/  SHF.R.S32.HI R32, RZ, 0x1f, R111 ;  /* 0x0000001fff207819 */ /* 0x000fe4000001146f */
[----:B------:R-:W-:Y:S02]  /*4bf0*/  LOP3.LUT R35, R35, 0x1c0, RZ, 0xc0, !PT ;  /* 0x000001c023237812 */ /* 0x000fe400078ec0ff */
[----:B------:R-:W-:Y:S02]  /*4c00*/  LEA.HI R111, R32, R111, RZ, 0x4 ;  /* 0x0000006f206f7211 */ /* 0x000fe400078f20ff */
[----:B------:R-:W-:Y:S02]  /*4c10*/  LOP3.LUT R36, R36, 0x1c0, RZ, 0xc0, !PT ;  /* 0x000001c024247812 */ /* 0x000fe400078ec0ff */
[----:B------:R-:W-:Y:S02]  /*4c20*/  LEA.HI.SX32 R51, R111, R88, 0x1c ;  /* 0x000000586f337211 */ /* 0x000fe400078fe2ff */
[----:B------:R-:W-:-:S03]  /*4c30*/  SHF.R.U32.HI R35, RZ, 0x3, R35 ;  /* 0x00000003ff237819 */ /* 0x000fc60000011623 */
[----:B------:R-:W-:-:S05]  /*4c40*/  IMAD.SHL.U32 R51, R51, 0x8, RZ ;  /* 0x0000000833337824 */ /* 0x000fca00078e00ff */
[----:B------:R-:W-:-:S04]  /*4c50*/  LOP3.LUT R32, R36, 0x38, R51, 0xf8, !PT ;  /* 0x0000003824207812 */ /* 0x000fc800078ef833 */
[----:B------:R-:W-:-:S05]  /*4c60*/  LOP3.LUT R32, R32, R35, RZ, 0x3c, !PT ;  /* 0x0000002320207212 */ /* 0x000fca00078e3cff */
[----:B--2---:R-:W-:Y:S02]  /*4c70*/  IMAD.IADD R33, R34, 0x1, R32 ;  /* 0x0000000122217824 */ /* 0x004fe400078e0220 */
        /* <DEDUP_REMOVED lines=8> */
[--C-:B------:R-:W-:Y:S02]  /*4d00*/  SHF.R.U32.HI R55, RZ, 0x10, R41.reuse ;  /* 0x00000010ff377819 */ /* 0x100fe40000011629 */
[----:B------:R-:W-:Y:S02]  /*4d10*/  PRMT R117, R117, 0x5410, R54 ;  /* 0x0000541075757816 */ /* 0x000fe40000000036 */
[----:B------:R-:W-:Y:S01]  /*4d20*/  SHF.R.U64 R103, R40, 0x10, R41 ;  /* 0x0000001028677819 */ /* 0x000fe20000001229 */
[----:B-1----:R-:W-:Y:S01]  /*4d30*/  IMAD.U32 R40, R33, 0x10000, RZ ;  /* 0x0001000021287824 */ /* 0x002fe200078e00ff */
[----:B------:R-:W-:Y:S02]  /*4d40*/  SHF.R.U32.HI R53, RZ, 0x10, R43 ;  /* 0x00000010ff357819 */ /* 0x000fe4000001162b */
[----:B------:R-:W-:Y:S01]  /*4d50*/  SHF.R.U64 R102, R44, 0x10, R45 ;  /* 0x000000102c667819 */ /* 0x000fe2000000122d */
[----:B--2---:R-:W-:Y:S01]  /*4d60*/  IMAD.U32 R44, R37, 0x10000, RZ ;  /* 0x00010000252c7824 */ /* 0x004fe200078e00ff */
[----:B------:R-:W-:Y:S01]  /*4d70*/  PRMT R120, R120, 0x5410, R55 ;  /* 0x0000541078787816 */ /* 0x000fe20000000037 */
[----:B------:R-:W-:Y:S01]  /*4d80*/  IMAD.U32 R55, R117, 0x10000, RZ ;  /* 0x0001000075377824 */ /* 0x000fe200078e00ff */
[----:B------:R-:W-:-:S02]  /*4d90*/  SHF.R.U32.HI R105, RZ, 0x10, R47 ;  /* 0x00000010ff697819 */ /* 0x000fc4000001162f */
[----:B------:R-:W-:Y:S01]  /*4da0*/  PRMT R118, R118, 0x5410, R103 ;  /* 0x0000541076767816 */ /* 0x000fe20000000067 */
[----:B------:R-:W-:Y:S01]  /*4db0*/  FMUL.FTZ R103, R44, R55 ;  /* 0x000000372c677220 */ /* 0x000fe20000410000 */
[----:B------:R-:W-:Y:S01]  /*4dc0*/  PRMT R114, R114, 0x5410, R53 ;  /* 0x0000541072727816 */ /* 0x000fe20000000035 */
[----:B------:R-:W-:Y:S01]  /*4dd0*/  IMAD.U32 R53, R120, 0x10000, RZ ;  /* 0x0001000078357824 */ /* 0x000fe200078e00ff */
[----:B------:R-:W-:Y:S01]  /*4de0*/  SHF.R.U64 R52, R46, 0x10, R47 ;  /* 0x000000102e347819 */ /* 0x000fe2000000122f */
[----:B------:R-:W-:Y:S01]  /*4df0*/  IMAD.U32 R46, R39, 0x10000, RZ ;  /* 0x00010000272e7824 */ /* 0x000fe200078e00ff */
        /* <DEDUP_REMOVED lines=9> */
[----:B------:R-:W-:Y:S01]  /*4e90*/  FFMA.FTZ R105, R40, R55, R105 ;  /* 0x0000003728697223 */ /* 0x000fe20000010069 */
[----:B------:R-:W-:Y:S01]  /*4ea0*/  SHF.R.U64 R104, R42, 0x10, R43 ;  /* 0x000000102a687819 */ /* 0x000fe2000000122b */
[----:B------:R-:W-:Y:S01]  /*4eb0*/  IMAD.U32 R42, R36, 0x10000, RZ ;  /* 0x00010000242a7824 */ /* 0x000fe200078e00ff */
[----:B------:R-:W-:Y:S01]  /*4ec0*/  LOP3.LUT R41, R33, 0xffff0000, RZ, 0xc0, !PT ;  /* 0xffff000021297812 */ /* 0x000fe200078ec0ff */
[----:B------:R-:W-:Y:S01]  /*4ed0*/  FMUL.FTZ R55, R46, R103 ;  /* 0x000000672e377220 */ /* 0x000fe20000410000 */
[----:B------:R-:W-:Y:S01]  /*4ee0*/  LOP3.LUT R43, R36, 0xffff0000, RZ, 0xc0, !PT ;  /* 0xffff0000242b7812 */ /* 0x000fe200078ec0ff */
[----:B------:R-:W-:Y:S01]  /*4ef0*/  IMAD.U32 R36, R35, 0x10000, RZ ;  /* 0x0001000023247824 */ /* 0x000fe200078e00ff */
[----:B------:R-:W-:Y:S01]  /*4f00*/  LOP3.LUT R47, R39, 0xffff0000, RZ, 0xc0, !PT ;  /* 0xffff0000272f7812 */ /* 0x000fe200078ec0ff */
[----:B------:R-:W-:Y:S01]  /*4f10*/  FMUL.FTZ R44, R45, R52 ;  /* 0x000000342d2c7220 */ /* 0x000fe20000410000 */
[----:B------:R-:W-:Y:S01]  /*4f20*/  LOP3.LUT R116, R116, 0xffff0000, RZ, 0xc0, !PT ;  /* 0xffff000074747812 */ /* 0x000fe200078ec0ff */
[-C--:B------:R-:W-:Y:S01]  /*4f30*/  FMUL.FTZ R46, R46, R53.reuse ;  /* 0x000000352e2e7220 */ /* 0x080fe20000410000 */
[----:B------:R-:W-:Y:S01]  /*4f40*/  PRMT R121, R121, 0x5410, R102 ;  /* 0x0000541079797816 */ /* 0x000fe20000000066 */
[-C--:B------:R-:W-:Y:S01]  /*4f50*/  FMUL.FTZ R40, R45, R120.reuse ;  /* 0x000000782d287220 */ /* 0x080fe20000410000 */
[----:B------:R-:W-:Y:S01]  /*4f60*/  LOP3.LUT R114, R114, 0xffff0000, RZ, 0xc0, !PT ;  /* 0xffff000072727812 */ /* 0x000fe200078ec0ff */
[----:B------:R-:W-:Y:S01]  /*4f70*/  FFMA.FTZ R45, R41, R120, -R44 ;  /* 0x00000078292d7223 */ /* 0x000fe2000001082c */
[----:B------:R-:W-:Y:S01]  /*4f80*/  LOP3.LUT R37, R35, 0xffff0000, RZ, 0xc0, !PT ;  /* 0xffff000023257812 */ /* 0x000fe200078ec0ff */
[C---:B------:R-:W-:Y:S01]  /*4f90*/  FFMA.FTZ R55, R36.reuse, R53, -R55 ;  /* 0x0000003524377223 */ /* 0x040fe20000010837 */
        /* <DEDUP_REMOVED lines=49> */
.L_x_14690:
[----:B------:R-:W-:Y:S05]  /*52b0*/  BSYNC B1 ;  /* 0x0000000000017941 */ /* 0x000fea0003800000 */
.L_x_14689:
        /* <DEDUP_REMOVED lines=10> */
.L_x_14658:
[----:B------:R-:W-:-:S13]  /*5360*/  ISETP.NE.AND P3, PT, R216, 0x3, PT ;  /* 0x00000003d800780c */ /* 0x000fda0003f65270 */
[----:B------:R-:W-:Y:S05]  /*5370*/  @!P3 BRA `(.L_x_14691) ;  /* 0x000000000004b947 */ /* 0x000fea0003800000 */
[----:B------:R-:W-:Y:S01]  /*5380*/  BPT.TRAP 0x1 ;  /* 0x000000040000795c */ /* 0x000fe20000300000 */
.L_x_14691:
[----:B------:R-:W-:Y:S01]  /*5390*/  IMAD R96, R18, 0x8, R19 ;  /* 0x0000000812607824 */ /* 0x000fe200078e0213 */
[----:B------:R-:W-:Y:S01]  /*53a0*/  SHF.L.U32 R107, R202, 0x1f, RZ ;  /* 0x0000001fca6b7819 */ /* 0x000fe200000006ff */
[----:B------:R-:W-:Y:S01]  /*53b0*/  IMAD R106, R27, -0x60, R24 ;  /* 0xffffffa01b6a7824 */ /* 0x000fe200078e0218 */
[----:B------:R-:W-:Y:S02]  /*53c0*/  BSSY B1, `(.L_x_14692) ;  /* 0x0000004000017945 */ /* 0x000fe40003800000 */
[----:B------:R-:W0:Y:S02]  /*53d0*/  SYNCS.PHASECHK.TRANS64.TRYWAIT P4, [R96+URZ+0x32490], R107 ;  /* 0x0324906b600075a7 */ /* 0x000e24000808017f */
[----:B------:R-:W-:Y:S01]  /*53e0*/  VIMNMX R106, R106, 0x60, PT ;  /* 0x000000606a6a7848 */ /* 0x000fe20003fe0100 */
[----:B0-----:R-:W-:Y:S06]  /*53f0*/  @!P4 BRA `(.L_x_14693) ;  /* 0x0000018800b8c947 */ /* 0x001fec0003800000 */
.L_x_14966:
[----:B------:R-:W-:Y:S05]  /*5400*/  BSYNC B1 ;  /* 0x0000000000017941 */ /* 0x000fea0003800000 */
.L_x_14692:
[CC--:B------:R-:W-:Y:S01]  /*5410*/  ISETP.GE.AND P5, PT, R22.reuse, R106.reuse, PT ;  /* 0x0000006a1600720c */ /* 0x0c0fe20003fa6270 */
[----:B------:R-:W-:Y:S01]  /*5420*/  VIADD R32, R22, 0x40 ;  /* 0x0000004016207836 */ /* 0x000fe20000000000 */
[----:B------:R-:W-:Y:S04]  /*5430*/  BSSY B1, `(.L_x_14694) ;  /* 0x0000007000017945 */ /* 0x000fe80003800000 */
[----:B------:R-:W-:-:S07]  /*5440*/  ISETP.GE.AND P4, PT, R32, R106, PT ;  /* 0x0000006a2000720c */ /* 0x000fce0003f86270 */
[----:B------:R-:W-:Y:S06]  /*5450*/  @P5 BRA `(.L_x_14695) ;  /* 0x0000000000105947 */ /* 0x000fec0003800000 */
[----:B------:R-:W1:Y:S04]  /*5460*/  @!P1 LDS.128 R32, [R104] ;  /* 0x0000000068209984 */ /* 0x000e680000000c00 */
[----:B------:R-:W2:Y:S04]  /*5470*/  @!P2 LDS.128 R36, [R102] ;  /* 0x000000006624a984 */ /* 0x000ea80000000c00 */
[----:B-1----:R1:W-:Y:S04]  /*5480*/  @!P1 STG.E.128 desc[UR40][R42.64], R32 ;  /* 0x000000202a009986 */ /* 0x0023e8000c101d28 */
[----:B--2---:R1:W-:Y:S02]  /*5490*/  @!P2 STG.E.128 desc[UR40][R42.64+0x40], R36 ;  /* 0x000040242a00a986 */ /* 0x0043e4000c101d28 */
.L_x_14695:
[----:B------:R-:W-:Y:S05]  /*54a0*/  BSYNC B1 ;  /* 0x0000000000017941 */ /* 0x000fea0003800000 */
.L_x_14694:
[----:B------:R-:W-:Y:S05]  /*54b0*/  @P4 BRA `(.L_x_14675) ;  /* 0x0000000000104947 */ /* 0x000fea0003800000 */
[----:B-1----:R-:W1:Y:S04]  /*54c0*/  @!P1 LDS.128 R32, [R104+0x2000] ;  /* 0x0020000068209984 */ /* 0x002e680000000c00 */
[----:B------:R-:W2:Y:S04]  /*54d0*/  @!P2 LDS.128 R36, [R102+0x2000] ;  /* 0x002000006624a984 */ /* 0x000ea80000000c00 */
[----:B-1----:R3:W-:Y:S04]  /*54e0*/  @!P1 STG.E.128 desc[UR40][R40.64], R32 ;  /* 0x0000002028009986 */ /* 0x0027e8000c101d28 */
[----:B--2---:R3:W-:Y:S02]  /*54f0*/  @!P2 STG.E.128 desc[UR40][R40.64+0x40], R36 ;  /* 0x000040242800a986 */ /* 0x0047e4000c101d28 */
.L_x_14675:
[----:B------:R-:W-:Y:S05]  /*5500*/  BSYNC B0 ;  /* 0x0000000000007941 */ /* 0x000fea0003800000 */
.L_x_14657:
        /* <DEDUP_REMOVED lines=17> */
.L_x_14697:
[----:B------:R-:W-:Y:S05]  /*5620*/  BSYNC B0 ;  /* 0x0000000000007941 */ /* 0x000fea0003800000 */
.L_x_14696:
[----:B------:R-:W2:Y:S01]  /*5630*/  SYNCS.PHASECHK.TRANS64.TRYWAIT P3, [R96+URZ+0x324b0], R107 ;  /* 0x0324b06b600075a7 */ /* 0x000ea2000806017f */
[----:B------:R-:W-:Y:S01]  /*5640*/  ULDC UR42, c[0x0][0x320] ;  /* 0x0000c800002a7ab9 */ /* 0x000fe20000000800 */
[----:B------:R-:W-:Y:S01]  /*5650*/  ULDC.64 UR38, c[0x0][0x328] ;  /* 0x0000ca0000267ab9 */ /* 0x000fe20000000a00 */
[----:B------:R-:W-:Y:S01]  /*5660*/  ULDC.64 UR36, c[0x0][0x318] ;  /* 0x0000c60000247ab9 */ /* 0x000fe20000000a00 */
[----:B------:R-:W-:Y:S01]  /*5670*/  BSSY B0, `(.L_x_14698) ;  /* 0x0000003000007945 */ /* 0x000fe20003800000 */
[----:B-1----:R-:W-:-:S03]  /*5680*/  IMAD R32, R18, 0x6000, R79 ;  /* 0x0000600012207824 */ /* 0x002fc600078e024f */
[----:B--2---:R-:W-:Y:S05]  /*5690*/  @!P3 BRA `(.L_x_14699) ;  /* 0x000001880024b947 */ /* 0x004fea0003800000 */
.L_x_14967:
[----:B------:R-:W-:Y:S05]  /*56a0*/  BSYNC B0 ;  /* 0x0000000000007941 */ /* 0x000fea0003800000 */
.L_x_14698:
        /* <DEDUP_REMOVED lines=39> */
.L_x_14701:
[----:B------:R-:W-:Y:S05]  /*5920*/  BSYNC B0 ;  /* 0x0000000000007941 */ /* 0x000fea0003800000 */
.L_x_14700:
[----:B--2---:R-:W-:Y:S01]  /*5930*/  VIADD R32, R22, 0x40 ;  /* 0x0000004016207836 */ /* 0x004fe20000000000 */
[----:B------:R-:W-:Y:S04]  /*5940*/  BSSY B0, `(.L_x_14702) ;  /* 0x0000025000007945 */ /* 0x000fe80003800000 */
[----:B------:R-:W-:-:S13]  /*5950*/  ISETP.GE.AND P3, PT, R32, R106, PT ;  /* 0x0000006a2000720c */ /* 0x000fda0003f66270 */
[----:B------:R-:W-:Y:S05]  /*5960*/  @P3 BRA `(.L_x_14703) ;  /* 0x0000000000883947 */ /* 0x000fea0003800000 */
[----:B------:R-:W-:Y:S01]  /*5970*/  IADD3 R35, P3, R36, 0x40, RZ ;  /* 0x0000004024237810 */ /* 0x000fe20007f7e0ff */
        /* <DEDUP_REMOVED lines=33> */
.L_x_14703:
[----:B------:R-:W-:Y:S05]  /*5b90*/  BSYNC B0 ;  /* 0x0000000000007941 */ /* 0x000fea0003800000 */
.L_x_14702:
[----:B------:R-:W-:Y:S01]  /*5ba0*/  @!PT LDS RZ, [RZ] ;  /* 0x00000000fffff984 */ /* 0x000fe20000000800 */
[----:B------:R-:W-:Y:S01]  /*5bb0*/  @!PT LDS RZ, [RZ] ;  /* 0x00000000fffff984 */ /* 0x000fe20000000800 */
[----:B------:R-:W-:Y:S01]  /*5bc0*/  @!PT LDS RZ, [RZ] ;  /* 0x00000000fffff984 */ /* 0x000fe20000000800 */
[----:B------:R-:W-:Y:S01]  /*5bd0*/  @!PT LDS RZ, [RZ] ;  /* 0x00000000fffff984 */ /* 0x000fe20000000800 */
[----:B------:R3:W-:Y:S06]  /*5be0*/  MEMBAR.ALL.CTA ;  /* 0x0000000000007992 */ /* 0x0007ec0000008000 */
[----:B---3--:R-:W3:Y:S02]  /*5bf0*/  FENCE.VIEW.ASYNC.S ;  /* 0x00000000000073c6 */ /* 0x008ee40000000000 */
[----:B---3--:R3:W-:Y:S01]  /*5c00*/  BAR.SYNC.DEFER_BLOCKING R76, 0x80 ;  /* 0x0002004c0000751d */ /* 0x0087e20000010000 */
[----:B------:R-:W-:Y:S01]  /*5c10*/  ISETP.NE.AND P5, PT, R97, RZ, PT ;  /* 0x000000ff6100720c */ /* 0x000fe20003fa5270 */
[----:B------:R-:W-:-:S02]  /*5c20*/  VIADD R18, R18, 0x1 ;  /* 0x0000000112127836 */ /* 0x000fc40000000000 */
[----:B01----:R-:W-:-:S03]  /*5c30*/  @!P4 VIADD R96, R96, 0x324c0 ;  /* 0x000324c06060c836 */ /* 0x003fc60000000000 */
[C---:B------:R-:W-:Y:S02]  /*5c40*/  ISETP.NE.AND P3, PT, R18.reuse, 0x2, PT ;  /* 0x000000021200780c */ /* 0x040fe40003f65270 */
[----:B------:R-:W-:Y:S02]  /*5c50*/  @!P4 PRMT R96, RZ, 0x654, R96 ;  /* 0x00000654ff60c816 */ /* 0x000fe40000000060 */
[----:B--2---:R-:W-:Y:S02]  /*5c60*/  SEL R33, RZ, 0x1, P3 ;  /* 0x00000001ff217807 */ /* 0x004fe40001800000 */
        /* <DEDUP_REMOVED lines=9> */
.L_x_14652:
[----:B------:R-:W2:Y:S01]  /*5d00*/  LDL R5, [R1+0x28] ;  /* 0x0000280001057983 */ /* 0x000ea20000100800 */
[----:B------:R-:W0:Y:S01]  /*5d10*/  LDC R0, c[0x0][0x448] ;  /* 0x00011200ff007b82 */ /* 0x000e220000000800 */
        /* <DEDUP_REMOVED lines=24> */
[----:B------:R-:W-:Y:S01]  /*5ea0*/  CS2R R108, SRZ ;  /* 0x00000000006c7805 */ /* 0x000fe2000001ff00 */
[----:B------:R-:W-:Y:S01]  /*5eb0*/  IMAD.MOV.U32 R173, RZ, RZ, RZ ;  /* 0x000000ffffad7224 */ /* 0x000fe200078e00ff */
[----:B------:R-:W-:-:S02]  /*5ec0*/  CS2R R104, SRZ ;  /* 0x0000000000687805 */ /* 0x000fc4000001ff00 */
[----:B------:R-:W-:Y:S02]  /*5ed0*/  CS2R R170, SRZ ;  /* 0x0000000000aa7805 */ /* 0x000fe4000001ff00 */
[----:B------:R-:W-:Y:S02]  /*5ee0*/  CS2R R100, SRZ ;  /* 0x0000000000647805 */ /* 0x000fe4000001ff00 */
[----:B---3--:R-:W-:Y:S02]  /*5ef0*/  CS2R R96, SRZ ;  /* 0x0000000000607805 */ /* 0x008fe4000001ff00 */
        /* <DEDUP_REMOVED lines=36> */
[----:B--2---:R-:W-:-:S04]  /*6140*/  VIADD R0, R5, 0x7f ;  /* 0x0000007f05007836 */ /* 0x004fc80000000000 */
[----:B0-----:R-:W-:-:S05]  /*6150*/  @P1 IMAD.HI.U32 R3, R0, R3, RZ ;  /* 0x0000000300031227 */ /* 0x001fca00078e00ff */
[----:B-1----:R-:W-:Y:S02]  /*6160*/  @P1 SHF.R.U32.HI R0, RZ, R4, R3 ;  /* 0x00000004ff001219 */ /* 0x002fe40000011603 */
[----:B------:R-:W-:Y:S02]  /*6170*/  CS2R R4, SRZ ;  /* 0x0000000000047805 */ /* 0x000fe4000001ff00 */
[----:B------:R-:W-:Y:S01]  /*6180*/  PLOP3.LUT P1, PT, PT, PT, PT, 0x80, 0x0 ;  /* 0x000000000000781c */ /* 0x000fe20003f2f070 */
        /* <DEDUP_REMOVED lines=13> */
.L_x_14705:
        /* <DEDUP_REMOVED lines=10> */
.L_x_14970:
[----:B01----:R-:W-:Y:S01]  /*6300*/  LEA.HI R0, R14, R14, RZ, 0x1 ;  /* 0x0000000e0e007211 */ /* 0x003fe200078f08ff */
[----:B------:R-:W-:Y:S01]  /*6310*/  VIADD R24, R19, 0x18400 ;  /* 0x0001840013187836 */ /* 0x000fe20000000000 */
[----:B------:R-:W-:Y:S01]  /*6320*/  BSSY B6, `(.L_x_14708) ;  /* 0x000001d000067945 */ /* 0x000fe20003800000 */
[----:B------:R-:W-:Y:S01]  /*6330*/  IMAD.MOV.U32 R213, RZ, RZ, 0x40000040 ;  /* 0x40000040ffd57424 */ /* 0x000fe200078e00ff */
[----:B------:R-:W-:Y:S02]  /*6340*/  LOP3.LUT R3, R0, 0x7fffe, RZ, 0xc0, !PT ;  /* 0x0007fffe00037812 */ /* 0x000fe400078ec0ff */
[----:B------:R-:W-:-:S03]  /*6350*/  LOP3.LUT P0, RZ, R24, 0x1bf, RZ, 0xc0, !PT ;  /* 0x000001bf18ff7812 */ /* 0x000fc6000780c0ff */
[----:B------:R-:W-:-:S04]  /*6360*/  IMAD.IADD R3, R14, 0x1, -R3 ;  /* 0x000000010e037824 */ /* 0x000fc800078e0a03 */
[----:B------:R-:W-:-:S05]  /*6370*/  IMAD R3, R3, 0x2000, R24 ;  /* 0x0000200003037824 */ /* 0x000fca00078e0218 */
[----:B------:R-:W-:Y:S01]  /*6380*/  SHF.R.U32.HI R0, RZ, 0x4, R3 ;  /* 0x00000004ff007819 */ /* 0x000fe20000011603 */
[----:B------:R-:W-:-:S03]  /*6390*/  VIADD R3, R3, 0xa000 ;  /* 0x0000a00003037836 */ /* 0x000fc60000000000 */
[----:B------:R-:W-:Y:S02]  /*63a0*/  LOP3.LUT R0, R0, 0x3fff, RZ, 0xc0, !PT ;  /* 0x00003fff00007812 */ /* 0x000fe400078ec0ff */
[----:B------:R-:W-:Y:S02]  /*63b0*/  SHF.R.U32.HI R3, RZ, 0x4, R3 ;  /* 0x00000004ff037819 */ /* 0x000fe40000011603 */
[----:B------:R-:W-:Y:S02]  /*63c0*/  LOP3.LUT R212, R0, 0x10000, RZ, 0xfc, !PT ;  /* 0x0001000000d47812 */ /* 0x000fe400078efcff */
        /* <DEDUP_REMOVED lines=18> */
.L_x_14709:
[----:B------:R-:W-:Y:S05]  /*64f0*/  BSYNC B6 ;  /* 0x0000000000067941 */ /* 0x000fea0003800000 */
.L_x_14708:
[----:B------:R-:W-:Y:S02]  /*6500*/  ULDC UR4, c[0x0][0x3f4] ;  /* 0x0000fd0000047ab9 */ /* 0x000fe40000000800 */
[----:B------:R-:W-:-:S13]  /*6510*/  ISETP.LT.AND P0, PT, RZ, UR4, PT ;  /* 0x00000004ff007c0c */ /* 0x000fda000bf01270 */
        /* <DEDUP_REMOVED lines=11> */
.L_x_14713:
[----:B-1----:R1:W2:Y:S02]  /*65d0*/  SYNCS.PHASECHK.TRANS64.TRYWAIT P0, [R19+URZ+0x32400], R0 ;  /* 0x03240000130075a7 */ /* 0x0022a4000800017f */
[----:B--2---:R-:W-:Y:S05]  /*65e0*/  @!P0 NANOSLEEP.SYNCS 0x989680 ;  /* 0x009896800000895d */ /* 0x004fea0003900000 */
[----:B------:R-:W2:Y:S02]  /*65f0*/  @!P0 SYNCS.PHASECHK.TRANS64 P0, [R19+URZ+0x32400], R0 ;  /* 0x03240000130085a7 */ /* 0x000ea4000800007f */
[----:B--2---:R-:W-:Y:S05]  /*6600*/  @!P0 BRA `(.L_x_14713) ;  /* 0xfffffffc00f08947 */ /* 0x004fea000383ffff */
.L_x_14712:
[----:B------:R-:W-:Y:S05]  /*6610*/  BSYNC B0 ;  /* 0x0000000000007941 */ /* 0x000fea0003800000 */
.L_x_14711:
[----:B------:R-:W-:Y:S05]  /*6620*/  BRA `(.L_x_14714) ;  /* 0x00000030001c7947 */ /* 0x000fea0003800000 */
.L_x_14710:
        /* <DEDUP_REMOVED lines=30> */
.L_x_14716:
[----:B------:R-:W-:Y:S05]  /*6810*/  BSYNC B6 ;  /* 0x0000000000067941 */ /* 0x000fea0003800000 */
.L_x_14715:
[----:B------:R-:W2:Y:S01]  /*6820*/  LDL R48, [R1+0x28] ;  /* 0x0000280001307983 */ /* 0x000ea20000100800 */
[----:B------:R-:W-:Y:S01]  /*6830*/  ULDC.U8 UR4, c[0x0][0x410] ;  /* 0x0001040000047ab9 */ /* 0x000fe20000000000 */
[----:B------:R-:W-:Y:S01]  /*6840*/  BSSY B0, `(.L_x_14717) ;  /* 0x00002dd000007945 */ /* 0x000fe20003800000 */
[----:B------:R-:W-:Y:S01]  /*6850*/  ISETP.NE.AND P0, PT, RZ, UR4, PT ;  /* 0x00000004ff007c0c */ /* 0x000fe2000bf05270 */
[----:B--2---:R-:W-:-:S12]  /*6860*/  IMAD.IADD R41, R22, 0x1, R48 ;  /* 0x0000000116297824 */ /* 0x004fd800078e0230 */
[----:B------:R-:W-:Y:S05]  /*6870*/  @!P0 BRA `(.L_x_14718) ;  /* 0x0000001400e08947 */ /* 0x000fea0003800000 */
[----:B------:R-:W0:Y:S01]  /*6880*/  LDC R35, c[0x0][0x448] ;  /* 0x00011200ff237b82 */ /* 0x000e220000000800 */
[----:B------:R-:W1:Y:S01]  /*6890*/  S2R R20, SR_TID.X ;  /* 0x0000000000147919 */ /* 0x000e620000002100 */
[----:B------:R-:W-:Y:S01]  /*68a0*/  ULDC.64 UR4, c[0x0][0x3f8] ;  /* 0x0000fe0000047ab9 */ /* 0x000fe20000000a00 */
[----:B------:R-:W-:Y:S01]  /*68b0*/  ULDC.64 UR6, c[0x0][0x408] ;  /* 0x0001020000067ab9 */ /* 0x000fe20000000a00 */
[----:B------:R-:W-:Y:S02]  /*68c0*/  IMAD.MOV.U32 R6, RZ, RZ, R24 ;  /* 0x000000ffff067224 */ /* 0x000fe400078e0018 */
[----:B------:R-:W-:Y:S02]  /*68d0*/  IMAD.MOV.U32 R7, RZ, RZ, R29 ;  /* 0x000000ffff077224 */ /* 0x000fe400078e001d */
[----:B------:R-:W-:Y:S02]  /*68e0*/  IMAD.MOV.U32 R8, RZ, RZ, R30 ;  /* 0x000000ffff087224 */ /* 0x000fe400078e001e */
[----:B------:R-:W-:Y:S01]  /*68f0*/  IMAD.MOV.U32 R9, RZ, RZ, R27 ;  /* 0x000000ffff097224 */ /* 0x000fe200078e001b */
[----:B0-----:R-:W-:Y:S01]  /*6900*/  ISETP.NE.AND P0, PT, R35, 0x1, PT ;  /* 0x000000012300780c */ /* 0x001fe20003f05270 */
[----:B-1----:R-:W-:-:S12]  /*6910*/  VIADD R21, R20, 0xffffff80 ;  /* 0xffffff8014157836 */ /* 0x002fd80000000000 */
[----:B------:R-:W0:Y:S01]  /*6920*/  @P0 LDC R0, c[0x0][0x44c] ;  /* 0x00011300ff000b82 */ /* 0x000e220000000800 */
[----:B------:R-:W-:-:S04]  /*6930*/  SHF.R.S32.HI R20, RZ, 0x1f, R21 ;  /* 0x0000001fff147819 */ /* 0x000fc80000011415 */
[----:B------:R-:W-:-:S03]  /*6940*/  LEA.HI R20, R20, R21, RZ, 0x2 ;  /* 0x0000001514147211 */ /* 0x000fc600078f10ff */
[----:B------:R-:W1:Y:S01]  /*6950*/  @P0 LDC R5, c[0x0][0x450] ;  /* 0x00011400ff050b82 */ /* 0x000e620000000800 */
[----:B------:R-:W-:-:S05]  /*6960*/  LOP3.LUT R20, R20, 0xfffffffc, RZ, 0xc0, !PT ;  /* 0xfffffffc14147812 */ /* 0x000fca00078ec0ff */
[----:B------:R-:W-:-:S04]  /*6970*/  IMAD.IADD R20, R21, 0x1, -R20 ;  /* 0x0000000115147824 */ /* 0x000fc800078e0a14 */
[----:B------:R-:W-:-:S04]  /*6980*/  IMAD R3, R20, 0x40, R41 ;  /* 0x0000004014037824 */ /* 0x000fc800078e0229 */
        /* <DEDUP_REMOVED lines=23> */
.L_x_14976:
[----:B------:R-:W5:Y:S01]  /*6b00*/  LDL R9, [R1+0x1c] ;  /* 0x00001c0001097983 */ /* 0x000f620000100800 */
[----:B------:R-:W-:Y:S01]  /*6b10*/  BSSY B1, `(.L_x_14720) ;  /* 0x000001f000017945 */ /* 0x000fe20003800000 */
[----:B------:R-:W-:Y:S02]  /*6b20*/  CS2R R20, SRZ ;  /* 0x0000000000147805 */ /* 0x000fe4000001ff00 */
[----:B------:R-:W-:Y:S02]  /*6b30*/  CS2R R28, SRZ ;  /* 0x00000000001c7805 */ /* 0x000fe4000001ff00 */
[----:B------:R-:W-:Y:S02]  /*6b40*/  CS2R R24, SRZ ;  /* 0x0000000000187805 */ /* 0x000fe4000001ff00 */
[----:B------:R-:W-:Y:S01]  /*6b50*/  CS2R R30, SRZ ;  /* 0x00000000001e7805 */ /* 0x000fe2000001ff00 */
[----:B-----5:R-:W-:-:S05]  /*6b60*/  IMAD R35, R9, R35, RZ ;  /* 0x0000002309237224 */ /* 0x020fca00078e02ff */
[----:B------:R-:W-:-:S13]  /*6b70*/  ISETP.GE.AND P0, PT, R41, R35, PT ;  /* 0x000000232900720c */ /* 0x000fda0003f06270 */
        /* <DEDUP_REMOVED lines=24> */
.L_x_14721:
[----:B------:R-:W-:Y:S05]  /*6d00*/  BSYNC B1 ;  /* 0x0000000000017941 */ /* 0x000fea0003800000 */
.L_x_14720:
        /* <DEDUP_REMOVED lines=23> */
.L_x_14982:
[----:B01----:R-:W5:Y:S04]  /*6e80*/  LDL R7, [R1+0x6c] ;  /* 0x00006c0001077983 */ /* 0x003f680000100800 */
[----:B------:R-:W2:Y:S01]  /*6e90*/  LDL R47, [R1+0x74] ;  /* 0x00007400012f7983 */ /* 0x000ea20000100800 */
[----:B------:R-:W-:Y:S01]  /*6ea0*/  VIADD R4, R41, 0x40 ;  /* 0x0000004029047836 */ /* 0x000fe20000000000 */
[----:B------:R-:W-:Y:S01]  /*6eb0*/  BSSY B1, `(.L_x_14723) ;  /* 0x0000022000017945 */ /* 0x000fe20003800000 */
[----:B------:R-:W-:Y:S02]  /*6ec0*/  CS2R R10, SRZ ;  /* 0x00000000000a7805 */ /* 0x000fe4000001ff00 */
[----:B------:R-:W-:Y:S02]  /*6ed0*/  CS2R R8, SRZ ;  /* 0x0000000000087805 */ /* 0x000fe4000001ff00 */
[----:B------:R-:W-:-:S02]  /*6ee0*/  CS2R R12, SRZ ;  /* 0x00000000000c7805 */ /* 0x000fc4000001ff00 */
[----:B------:R-:W-:Y:S02]  /*6ef0*/  ISETP.GE.AND P0, PT, R4, R35, PT ;  /* 0x000000230400720c */ /* 0x000fe40003f06270 */
[----:B-----5:R-:W-:-:S04]  /*6f00*/  LEA.HI R6, R7, R7, RZ, 0x1 ;  /* 0x0000000707067211 */ /* 0x020fc800078f08ff */
[----:B------:R-:W-:Y:S01]  /*6f10*/  LOP3.LUT R6, R6, 0xfffffffe, RZ, 0xc0, !PT ;  /* 0xfffffffe06067812 */ /* 0x000fe200078ec0ff */
[----:B--2---:R-:W-:-:S04]  /*6f20*/  IMAD.SHL.U32 R36, R47, 0x40, RZ ;  /* 0x000000402f247824 */ /* 0x004fc800078e00ff */
[----:B------:R-:W-:-:S05]  /*6f30*/  IMAD.IADD R73, R7, 0x1, -R6 ;  /* 0x0000000107497824 */ /* 0x000fca00078e0a06 */
[----:B------:R-:W-:Y:S01]  /*6f40*/  SHF.L.U32 R34, R73, 0x1f, RZ ;  /* 0x0000001f49227819 */ /* 0x000fe200000006ff */
[----:B------:R-:W-:Y:S06]  /*6f50*/  @P0 BRA `(.L_x_14724) ;  /* 0x00000000005c0947 */ /* 0x000fec0003800000 */
[----:B------:R-:W2:Y:S01]  /*6f60*/  LDL R15, [R1+0x80] ;  /* 0x00008000010f7983 */ /* 0x000ea20000100800 */
[----:B------:R-:W-:Y:S01]  /*6f70*/  ULDC UR4, c[0x0][0x3f4] ;  /* 0x0000fd0000047ab9 */ /* 0x000fe20000000800 */
[----:B---3--:R-:W-:Y:S01]  /*6f80*/  IMAD.MOV.U32 R6, RZ, RZ, R0 ;  /* 0x000000ffff067224 */ /* 0x008fe200078e0000 */
[----:B------:R-:W-:Y:S01]  /*6f90*/  ISETP.GE.AND P3, PT, R203, UR4, PT ;  /* 0x00000004cb007c0c */ /* 0x000fe2000bf66270 */
[----:B------:R-:W-:Y:S01]  /*6fa0*/  IMAD.MOV.U32 R7, RZ, RZ, R3 ;  /* 0x000000ffff077224 */ /* 0x000fe200078e0003 */
        /* <DEDUP_REMOVED lines=9> */
[----:B--2---:R-:W-:Y:S01]  /*7040*/  @!P3 SHF.L.U64.HI R8, R203, 0x1, R15 ;  /* 0x00000001cb08b819 */ /* 0x004fe2000001020f */
        /* <DEDUP_REMOVED lines=8> */
.L_x_14724:
[----:B------:R-:W-:Y:S05]  /*70d0*/  BSYNC B1 ;  /* 0x0000000000017941 */ /* 0x000fea0003800000 */
.L_x_14723:
[----:B0-----:R-:W4:Y:S01]  /*70e0*/  S2R R7, SR_TID.X ;  /* 0x0000000000077919 */ /* 0x001f220000002100 */
[----:B------:R-:W0:Y:S01]  /*70f0*/  SYNCS.PHASECHK.TRANS64.TRYWAIT P0, [R19+URZ+0x32400], R34 ;  /* 0x03240022130075a7 */ /* 0x000e22000800017f */
[----:B------:R-:W-:Y:S01]  /*7100*/  LOP3.LUT R3, R36, 0x1c0, RZ, 0xc0, !PT ;  /* 0x000001c024037812 */ /* 0x000fe200078ec0ff */
[----:B-----5:R-:W-:Y:S01]  /*7110*/  IMAD.MOV.U32 R4, RZ, RZ, R26 ;  /* 0x000000ffff047224 */ /* 0x020fe200078e001a */
        /* <DEDUP_REMOVED lines=18> */
[----:B------:R-:W-:Y:S01]  /*7240*/  IMAD.MOV.U32 R5, RZ, RZ, R13 ;  /* 0x000000ffff057224 */ /* 0x000fe200078e000d */
[----:B------:R-:W-:Y:S02]  /*7250*/  LOP3.LUT P2, RZ, R47, 0x4, RZ, 0xc0, !PT ;  /* 0x000000042fff7812 */ /* 0x000fe4000784c0ff */
[----:B------:R-:W-:Y:S01]  /*7260*/  ISETP.GE.AND P1, PT, R22, R41, PT ;  /* 0x000000291600720c */ /* 0x000fe20003f26270 */
[----:B----4-:R-:W-:-:S05]  /*7270*/  VIADD R14, R7, 0xffffff80 ;  /* 0xffffff80070e7836 */ /* 0x010fca0000000000 */
[----:B------:R-:W-:-:S04]  /*7280*/  SHF.R.S32.HI R7, RZ, 0x1f, R14 ;  /* 0x0000001fff077819 */ /* 0x000fc8000001140e */
[----:B------:R-:W-:-:S04]  /*7290*/  LEA.HI R7, R7, R14, RZ, 0x5 ;  /* 0x0000000e07077211 */ /* 0x000fc800078f28ff */
[----:B------:R-:W-:-:S05]  /*72a0*/  SHF.R.S32.HI R7, RZ, 0x5, R7 ;  /* 0x00000005ff077819 */ /* 0x000fca0000011407 */
[----:B------:R-:W-:-:S04]  /*72b0*/  IMAD R0, R7, 0x200, R0 ;  /* 0x0000020007007824 */ /* 0x000fc800078e0200 */
[----:B------:R-:W-:-:S04]  /*72c0*/  IMAD R3, R0, 0x2, R19 ;  /* 0x0000000200037824 */ /* 0x000fc800078e0213 */
[C---:B------:R-:W-:Y:S02]  /*72d0*/  VIADD R4, R3.reuse, 0x18400 ;  /* 0x0001840003047836 */ /* 0x040fe40000000000 */
[----:B------:R-:W-:Y:S01]  /*72e0*/  VIADD R0, R3, 0x18440 ;  /* 0x0001844003007836 */ /* 0x000fe20000000000 */
[----:B0-----:R-:W-:Y:S06]  /*72f0*/  @!P0 BRA `(.L_x_14726) ;  /* 0x00000170003c8947 */ /* 0x001fec0003800000 */
.L_x_14983:
[----:B------:R-:W-:Y:S05]  /*7300*/  BSYNC B1 ;  /* 0x0000000000017941 */ /* 0x000fea0003800000 */
.L_x_14725:
        /* <DEDUP_REMOVED lines=11> */
[----:B0-----:R-:W-:Y:S02]  /*73c0*/  SHF.R.U32.HI R34, RZ, 0x10, R31 ;  /* 0x00000010ff227819 */ /* 0x001fe4000001161f */
[----:B------:R-:W-:Y:S02]  /*73d0*/  SHF.R.U32.HI R28, RZ, 0x10, R29 ;  /* 0x00000010ff1c7819 */ /* 0x000fe4000001161d */
[----:B------:R-:W-:Y:S02]  /*73e0*/  SHF.R.U64 R33, R30, 0x10, R31 ;  /* 0x000000101e217819 */ /* 0x000fe4000000121f */
[----:B------:R-:W-:Y:S02]  /*73f0*/  PRMT R34, R43, 0x5432, R34 ;  /* 0x000054322b227816 */ /* 0x000fe40000000022 */
[----:B------:R-:W-:-:S02]  /*7400*/  PRMT R31, R39, 0x5432, R28 ;  /* 0x00005432271f7816 */ /* 0x000fc4000000001c */
[----:B------:R-:W-:Y:S01]  /*7410*/  PRMT R30, R37, 0x5432, R14 ;  /* 0x00005432251e7816 */ /* 0x000fe2000000000e */
[C---:B------:R-:W-:Y:S01]  /*7420*/  IMAD.U32 R35, R34.reuse, 0x10000, RZ ;  /* 0x0001000022237824 */ /* 0x040fe200078e00ff */
[----:B------:R-:W-:Y:S01]  /*7430*/  LOP3.LUT R34, R34, 0xffff0000, RZ, 0xc0, !PT ;  /* 0xffff000022227812 */ /* 0x000fe200078ec0ff */
[----:B------:R-:W-:Y:S01]  /*7440*/  IMAD.U32 R32, R31, 0x10000, RZ ;  /* 0x000100001f207824 */ /* 0x000fe200078e00ff */
        /* <DEDUP_REMOVED lines=35> */
.L_x_14730:
[----:B------:R-:W-:Y:S05]  /*7680*/  BSYNC B2 ;  /* 0x0000000000027941 */ /* 0x000fea0003800000 */
.L_x_14729:
        /* <DEDUP_REMOVED lines=47> */
.L_x_14728:
[----:B------:R-:W-:Y:S05]  /*7980*/  BSYNC B1 ;  /* 0x0000000000017941 */ /* 0x000fea0003800000 */
.L_x_14727:
        /* <DEDUP_REMOVED lines=54> */
.L_x_14733:
[----:B------:R-:W-:Y:S05]  /*7cf0*/  BSYNC B1 ;  /* 0x0000000000017941 */ /* 0x000fea0003800000 */
.L_x_14732:
        /* <DEDUP_REMOVED lines=48> */
.L_x_14718:
[----:B------:R-:W0:Y:S01]  /*8000*/  S2R R0, SR_TID.X ;  /* 0x0000000000007919 */ /* 0x000e220000002100 */
[----:B------:R-:W1:Y:S01]  /*8010*/  LDC R6, c[0x0][0x448] ;  /* 0x00011200ff067b82 */ /* 0x000e620000000800 */
[----:B------:R-:W-:Y:S01]  /*8020*/  ULDC.64 UR4, c[0x0][0x3f8] ;  /* 0x0000fe0000047ab9 */ /* 0x000fe20000000a00 */
[----:B------:R-:W-:Y:S01]  /*8030*/  ULDC.64 UR6, c[0x0][0x408] ;  /* 0x0001020000067ab9 */ /* 0x000fe20000000a00 */
[----:B------:R-:W-:Y:S02]  /*8040*/  IMAD.MOV.U32 R28, RZ, RZ, R24 ;  /* 0x000000ffff1c7224 */ /* 0x000fe400078e0018 */
[----:B------:R-:W-:Y:S02]  /*8050*/  IMAD.MOV.U32 R20, RZ, RZ, R30 ;  /* 0x000000ffff147224 */ /* 0x000fe400078e001e */
[----:B------:R-:W-:Y:S01]  /*8060*/  IMAD.MOV.U32 R21, RZ, RZ, R27 ;  /* 0x000000ffff157224 */ /* 0x000fe200078e001b */
[----:B-1----:R-:W-:Y:S01]  /*8070*/  ISETP.NE.AND P0, PT, R6, 0x1, PT ;  /* 0x000000010600780c */ /* 0x002fe20003f05270 */
[----:B0-----:R-:W-:-:S05]  /*8080*/  VIADD R0, R0, 0xffffff80 ;  /* 0xffffff8000007836 */ /* 0x001fca0000000000 */
[----:B------:R-:W-:-:S07]  /*8090*/  SHF.R.S32.HI R3, RZ, 0x1f, R0 ;  /* 0x0000001fff037819 */ /* 0x000fce0000011400 */
[----:B------:R-:W0:Y:S01]  /*80a0*/  @P0 LDC R5, c[0x0][0x450] ;  /* 0x00011400ff050b82 */ /* 0x000e220000000800 */
[----:B------:R-:W-:-:S04]  /*80b0*/  LEA.HI R3, R3, R0, RZ, 0x2 ;  /* 0x0000000003037211 */ /* 0x000fc800078f10ff */
[----:B------:R-:W-:-:S05]  /*80c0*/  LOP3.LUT R3, R3, 0xfffffffc, RZ, 0xc0, !PT ;  /* 0xfffffffc03037812 */ /* 0x000fca00078ec0ff */
[----:B------:R-:W-:Y:S02]  /*80d0*/  IMAD.IADD R3, R0, 0x1, -R3 ;  /* 0x0000000100037824 */ /* 0x000fe400078e0a03 */
[----:B------:R-:W1:Y:S02]  /*80e0*/  @P0 LDC R0, c[0x0][0x44c] ;  /* 0x00011300ff000b82 */ /* 0x000e640000000800 */
[----:B------:R-:W-:-:S04]  /*80f0*/  IMAD R3, R3, 0x40, R41 ;  /* 0x0000004003037824 */ /* 0x000fc800078e0229 */
[----:B-1----:R-:W-:-:S05]  /*8100*/  @P0 IMAD.HI.U32 R0, R3, R0, RZ ;  /* 0x0000000003000227 */ /* 0x002fca00078e00ff */
[----:B0-----:R-:W-:-:S04]  /*8110*/  @P0 SHF.R.U32.HI R3, RZ, R5, R0 ;  /* 0x00000005ff030219 */ /* 0x001fc80000011600 */
        /* <DEDUP_REMOVED lines=17> */
[----:B------:R-:W2:Y:S01]  /*8230*/  LDL R11, [R1+0x1c] ;  /* 0x00001c00010b7983 */ /* 0x000ea20000100800 */
[----:B------:R-:W0:Y:S03]  /*8240*/  LDC R35, c[0x0][0x3f4] ;  /* 0x0000fd00ff237b82 */ /* 0x000e260000000800 */
[----:B------:R-:W1:Y:S04]  /*8250*/  SHFL.IDX PT, R3, R10, RZ, 0x1c1f ;  /* 0x001c1fff0a037589 */ /* 0x000e6800000e0000 */
[----:B------:R-:W3:Y:S04]  /*8260*/  SHFL.IDX PT, R0, R28, RZ, 0x1c1f ;  /* 0x001c1fff1c007589 */ /* 0x000ee800000e0000 */
[----:B------:R-:W4:Y:S04]  /*8270*/  SHFL.IDX PT, R14, R29, RZ, 0x1c1f ;  /* 0x001c1fff1d0e7589 */ /* 0x000f2800000e0000 */
[----:B------:R-:W5:Y:S01]  /*8280*/  SHFL.IDX PT, R8, R20, RZ, 0x1c1f ;  /* 0x001c1fff14087589 */ /* 0x000f6200000e0000 */
[----:B0-----:R-:W-:Y:S01]  /*8290*/  ISETP.GE.AND P0, PT, R16, R35, PT ;  /* 0x000000231000720c */ /* 0x001fe20003f06270 */
[----:B--2---:R-:W-:-:S05]  /*82a0*/  IMAD R30, R11, R6, RZ ;  /* 0x000000060b1e7224 */ /* 0x004fca00078e02ff */
[----:B------:R-:W-:-:S13]  /*82b0*/  ISETP.GE.OR P1, PT, R41, R30, P0 ;  /* 0x0000001e2900720c */ /* 0x000fda0000726670 */
[C---:B------:R-:W-:Y:S01]  /*82c0*/  @!P1 IMAD.SHL.U32 R9, R16.reuse, 0x2, RZ ;  /* 0x0000000210099824 */ /* 0x040fe200078e00ff */
[----:B------:R-:W-:-:S04]  /*82d0*/  @!P1 SHF.L.U64.HI R21, R16, 0x1, R17 ;  /* 0x0000000110159819 */ /* 0x000fc80000010211 */
[----:B-1----:R-:W-:-:S05]  /*82e0*/  @!P1 IADD3 R4, P2, R3, R9, RZ ;  /* 0x0000000903049210 */ /* 0x002fca0007f5e0ff */
[----:B---3--:R-:W-:-:S06]  /*82f0*/  @!P1 IMAD.X R5, R0, 0x1, R21, P2 ;  /* 0x0000000100059824 */ /* 0x008fcc00010e0615 */
[----:B------:R-:W2:Y:S01]  /*8300*/  @!P1 LD.E.128 R4, desc[UR40][R4.64] ;  /* 0x0000002804049980 */ /* 0x000ea2000c101d00 */
[----:B----4-:R-:W-:-:S05]  /*8310*/  @!P1 IADD3 R14, P2, R14, R9, RZ ;  /* 0x000000090e0e9210 */ /* 0x010fca0007f5e0ff */
[----:B-----5:R-:W-:-:S04]  /*8320*/  @!P1 IMAD.X R3, R8, 0x1, R21, P2 ;  /* 0x0000000108039824 */ /* 0x020fc800010e0615 */
[----:B------:R-:W-:-:S05]  /*8330*/  @!P1 IMAD.MOV.U32 R15, RZ, RZ, R3 ;  /* 0x000000ffff0f9224 */ /* 0x000fca00078e0003 */
[----:B------:R-:W3:Y:S01]  /*8340*/  @!P1 LD.E.128 R24, desc[UR40][R14.64] ;  /* 0x000000280e189980 */ /* 0x000ee2000c101d00 */
[----:B------:R-:W-:Y:S02]  /*8350*/  CS2R R38, SRZ ;  /* 0x0000000000267805 */ /* 0x000fe4000001ff00 */
[----:B------:R-:W-:Y:S01]  /*8360*/  CS2R R36, SRZ ;  /* 0x0000000000247805 */ /* 0x000fe2000001ff00 */
[----:B------:R-:W0:Y:S04]  /*8370*/  SHFL.IDX PT, R21, R29, 0x1, 0x1c1f ;  /* 0x003c1f001d157f89 */ /* 0x000e2800000e0000 */
[----:B------:R-:W1:Y:S01]  /*8380*/  SHFL.IDX PT, R20, R20, 0x1, 0x1c1f ;  /* 0x003c1f0014147f89 */ /* 0x000e6200000e0000 */
[----:B--2---:R-:W-:Y:S02]  /*8390*/  @!P1 IMAD.MOV.U32 R38, RZ, RZ, R4 ;  /* 0x000000ffff269224 */ /* 0x004fe400078e0004 */
[----:B------:R-:W-:Y:S01]  /*83a0*/  @!P1 IMAD.MOV.U32 R39, RZ, RZ, R5 ;  /* 0x000000ffff279224 */ /* 0x000fe200078e0005 */
[----:B------:R-:W-:Y:S01]  /*83b0*/  CS2R R4, SRZ ;  /* 0x0000000000047805 */ /* 0x000fe2000001ff00 */
[----:B------:R-:W-:-:S02]  /*83c0*/  IMAD.MOV.U32 R0, RZ, RZ, R38 ;  /* 0x000000ffff007224 */ /* 0x000fc400078e0026 */
[----:B------:R-:W-:Y:S02]  /*83d0*/  @!P1 IMAD.MOV.U32 R36, RZ, RZ, R6 ;  /* 0x000000ffff249224 */ /* 0x000fe400078e0006 */
[----:B------:R-:W-:Y:S01]  /*83e0*/  @!P1 IMAD.MOV.U32 R37, RZ, RZ, R7 ;  /* 0x000000ffff259224 */ /* 0x000fe200078e0007 */
[----:B------:R-:W-:Y:S01]  /*83f0*/  PRMT R40, R40, 0x5410, R0 ;  /* 0x0000541028287816 */ /* 0x000fe20000000000 */
[----:B------:R-:W-:Y:S01]  /*8400*/  IMAD.MOV.U32 R3, RZ, RZ, R39 ;  /* 0x000000ffff037224 */ /* 0x000fe200078e0027 */
[----:B------:R-:W2:Y:S01]  /*8410*/  SHFL.IDX PT, R0, R28, 0x1, 0x1c1f ;  /* 0x003c1f001c007f89 */ /* 0x000ea200000e0000 */
[----:B------:R-:W-:Y:S01]  /*8420*/  CS2R R6, SRZ ;  /* 0x0000000000067805 */ /* 0x000fe2000001ff00 */
[----:B------:R-:W-:Y:S02]  /*8430*/  IMAD.MOV.U32 R8, RZ, RZ, R36 ;  /* 0x000000ffff087224 */ /* 0x000fe400078e0024 */
[----:B------:R-:W-:Y:S01]  /*8440*/  IMAD.MOV.U32 R9, RZ, RZ, R37 ;  /* 0x000000ffff097224 */ /* 0x000fe200078e0025 */
[----:B------:R-:W-:Y:S01]  /*8450*/  PRMT R45, R45, 0x5410, R3 ;  /* 0x000054102d2d7816 */ /* 0x000fe20000000003 */
[----:B---3--:R-:W-:Y:S01]  /*8460*/  @!P1 IMAD.MOV.U32 R6, RZ, RZ, R24 ;  /* 0x000000ffff069224 */ /* 0x008fe200078e0018 */
[----:B------:R-:W-:Y:S01]  /*8470*/  PRMT R32, R8, 0x7610, R32 ;  /* 0x0000761008207816 */ /* 0x000fe20000000020 */
[----:B------:R-:W-:Y:S01]  /*8480*/  @!P1 IMAD.MOV.U32 R7, RZ, RZ, R25 ;  /* 0x000000ffff079224 */ /* 0x000fe200078e0019 */
[----:B------:R-:W-:Y:S01]  /*8490*/  PRMT R33, R9, 0x7610, R33 ;  /* 0x0000761009217816 */ /* 0x000fe20000000021 */
[----:B------:R-:W-:Y:S01]  /*84a0*/  @!P1 IMAD.MOV.U32 R4, RZ, RZ, R26 ;  /* 0x000000ffff049224 */ /* 0x000fe200078e001a */
[----:B------:R3:W4:Y:S01]  /*84b0*/  SHFL.IDX PT, R3, R10, 0x1, 0x1c1f ;  /* 0x003c1f000a037f89 */ /* 0x00072200000e0000 */
[----:B------:R-:W-:-:S02]  /*84c0*/  @!P1 IMAD.MOV.U32 R5, RZ, RZ, R27 ;  /* 0x000000ffff059224 */ /* 0x000fc400078e001b */
[----:B------:R-:W-:Y:S02]  /*84d0*/  IMAD.MOV.U32 R8, RZ, RZ, R6 ;  /* 0x000000ffff087224 */ /* 0x000fe400078e0006 */
[----:B------:R-:W-:Y:S02]  /*84e0*/  IMAD.MOV.U32 R9, RZ, RZ, R7 ;  /* 0x000000ffff097224 */ /* 0x000fe400078e0007 */
[----:B------:R-:W-:Y:S01]  /*84f0*/  IMAD.MOV.U32 R11, RZ, RZ, R5 ;  /* 0x000000ffff0b7224 */ /* 0x000fe200078e0005 */
[----:B------:R-:W-:Y:S01]  /*8500*/  PRMT R40, R8, 0x7610, R40 ;  /* 0x0000761008287816 */ /* 0x000fe20000000028 */
[----:B---3--:R-:W-:Y:S01]  /*8510*/  IMAD.MOV.U32 R10, RZ, RZ, R4 ;  /* 0x000000ffff0a7224 */ /* 0x008fe200078e0004 */
[----:B------:R-:W-:Y:S02]  /*8520*/  PRMT R32, R32, 0x5410, R9 ;  /* 0x0000541020207816 */ /* 0x000fe40000000009 */
[----:B------:R-:W-:Y:S02]  /*8530*/  CS2R R8, SRZ ;  /* 0x0000000000087805 */ /* 0x000fe4000001ff00 */
[----:B------:R-:W-:-:S02]  /*8540*/  PRMT R33, R33, 0x5410, R11 ;  /* 0x0000541021217816 */ /* 0x000fc4000000000b */
[----:B012---:R-:W-:-:S07]  /*8550*/  PRMT R45, R10, 0x7610, R45 ;  /* 0x000076100a2d7816 */ /* 0x007fce000000002d */
.L_x_14993:
        /* <DEDUP_REMOVED lines=23> */
[----:B------:R-:W5:Y:S02]  /*86d0*/  LD.E.128 R8, desc[UR40][R8.64] ;  /* 0x0000002808087980 */ /* 0x000f64000c101d00 */
.L_x_14736:
[----:B------:R-:W-:Y:S05]  /*86e0*/  BSYNC B1 ;  /* 0x0000000000017941 */ /* 0x000fea0003800000 */
.L_x_14735:
[----:B------:R-:W4:Y:S01]  /*86f0*/  LDL R0, [R1+0x28] ;  /* 0x0000280001007983 */ /* 0x000f220000100800 */
[----:B------:R-:W0:Y:S01]  /*8700*/  SYNCS.PHASECHK.TRANS64.TRYWAIT P1, [R19+URZ+0x32400], R24 ;  /* 0x03240018130075a7 */ /* 0x000e22000802017f */
[----:B------:R-:W-:Y:S01]  /*8710*/  VIADD R21, R22, 0x40 ;  /* 0x0000004016157836 */ /* 0x000fe20000000000 */
[----:B------:R-:W-:Y:S01]  /*8720*/  BSSY B1, `(.L_x_14737) ;  /* 0x0000011000017945 */ /* 0x000fe20003800000 */
[----:B-----5:R-:W-:Y:S02]  /*8730*/  IMAD.MOV.U32 R20, RZ, RZ, R9 ;  /* 0x000000ffff147224 */ /* 0x020fe400078e0009 */
[----:B------:R-:W-:Y:S02]  /*8740*/  IMAD.MOV.U32 R54, RZ, RZ, R14 ;  /* 0x000000ffff367224 */ /* 0x000fe400078e000e */
[----:B------:R-:W-:Y:S01]  /*8750*/  IMAD.MOV.U32 R55, RZ, RZ, R15 ;  /* 0x000000ffff377224 */ /* 0x000fe200078e000f */
[----:B----4-:R-:W-:Y:S01]  /*8760*/  VIADDMNMX R3, R30, -R0, 0x80, PT ;  /* 0x000000801e037446 */ /* 0x010fe20003800900 */
[----:B------:R-:W-:-:S03]  /*8770*/  IMAD.MOV.U32 R0, RZ, RZ, R8 ;  /* 0x000000ffff007224 */ /* 0x000fc600078e0008 */
[-C--:B------:R-:W-:Y:S02]  /*8780*/  ISETP.GE.OR P2, PT, R22, R3.reuse, P0 ;  /* 0x000000031600720c */ /* 0x080fe40000746670 */
[----:B------:R-:W-:Y:S01]  /*8790*/  ISETP.GE.OR P0, PT, R21, R3, P0 ;  /* 0x000000031500720c */ /* 0x000fe20000706670 */
[----:B------:R-:W-:Y:S01]  /*87a0*/  IMAD.MOV.U32 R3, RZ, RZ, R11 ;  /* 0x000000ffff037224 */ /* 0x000fe200078e000b */
[----:B------:R-:W-:Y:S01]  /*87b0*/  PRMT R50, R20, 0x5410, R0 ;  /* 0x0000541014327816 */ /* 0x000fe20000000000 */
[----:B------:R-:W-:Y:S02]  /*87c0*/  IMAD.MOV.U32 R0, RZ, RZ, R10 ;  /* 0x000000ffff007224 */ /* 0x000fe400078e000a */
[----:B------:R-:W-:Y:S02]  /*87d0*/  IMAD.MOV.U32 R20, RZ, RZ, R12 ;  /* 0x000000ffff147224 */ /* 0x000fe400078e000c */
[----:B------:R-:W-:Y:S01]  /*87e0*/  IMAD.MOV.U32 R21, RZ, RZ, R13 ;  /* 0x000000ffff157224 */ /* 0x000fe200078e000d */
[----:B------:R-:W-:-:S02]  /*87f0*/  PRMT R51, R0, 0x5410, R3 ;  /* 0x0000541000337816 */ /* 0x000fc40000000003 */
[----:B------:R-:W-:Y:S02]  /*8800*/  PRMT R52, R20, 0x7610, R52 ;  /* 0x0000761014347816 */ /* 0x000fe40000000034 */
[----:B------:R-:W-:Y:S01]  /*8810*/  PRMT R53, R21, 0x7610, R53 ;  /* 0x0000761015357816 */ /* 0x000fe20000000035 */
[----:B0-----:R-:W-:Y:S06]  /*8820*/  @!P1 BRA `(.L_x_14738) ;  /* 0x0000016000789947 */ /* 0x001fec0003800000 */
.L_x_14994:
[----:B------:R-:W-:Y:S05]  /*8830*/  BSYNC B1 ;  /* 0x0000000000017941 */ /* 0x000fea0003800000 */
.L_x_14737:
[----:B------:R-:W-:Y:S04]  /*8840*/  BSSY B1, `(.L_x_14739) ;  /* 0x0000070000017945 */ /* 0x000fe80003800000 */
[----:B------:R-:W-:Y:S05]  /*8850*/  @P2 BRA `(.L_x_14740) ;  /* 0x0000000400b82947 */ /* 0x000fea0003800000 */
[----:B------:R-:W2:Y:S01]  /*8860*/  LDL R0, [R1+0x74] ;  /* 0x0000740001007983 */ /* 0x000ea20000100800 */
[----:B------:R-:W-:Y:S02]  /*8870*/  SHF.R.U64 R34, R38, 0x10, R39 ;  /* 0x0000001026227819 */ /* 0x000fe40000001227 */
[----:B------:R-:W-:Y:S01]  /*8880*/  SHF.R.U32.HI R38, RZ, 0x10, R37 ;  /* 0x00000010ff267819 */ /* 0x000fe20000011625 */
[----:B------:R-:W1:Y:S01]  /*8890*/  S2R R3, SR_TID.X ;  /* 0x0000000000037919 */ /* 0x000e620000002100 */
[----:B------:R-:W-:Y:S02]  /*88a0*/  SHF.R.U32.HI R44, RZ, 0x10, R5 ;  /* 0x00000010ff2c7819 */ /* 0x000fe40000011605 */
[----:B------:R-:W-:Y:S02]  /*88b0*/  PRMT R34, R40, 0x5432, R34 ;  /* 0x0000543228227816 */ /* 0x000fe40000000022 */
[----:B------:R-:W-:Y:S02]  /*88c0*/  SHF.R.U32.HI R42, RZ, 0x10, R7 ;  /* 0x00000010ff2a7819 */ /* 0x000fe40000011607 */
[----:B------:R-:W-:-:S02]  /*88d0*/  SHF.R.U64 R43, R4, 0x10, R5 ;  /* 0x00000010042b7819 */ /* 0x000fc40000001205 */
[C---:B------:R-:W-:Y:S02]  /*88e0*/  PRMT R38, R33.reuse, 0x5410, R38 ;  /* 0x0000541021267816 */ /* 0x040fe40000000026 */
[----:B------:R-:W-:Y:S01]  /*88f0*/  PRMT R44, R33, 0x5432, R44 ;  /* 0x00005432212c7816 */ /* 0x000fe2000000002c */
[----:B------:R-:W-:Y:S01]  /*8900*/  IMAD.U32 R33, R34, 0x10000, RZ ;  /* 0x0001000022217824 */ /* 0x000fe200078e00ff */
[----:B------:R-:W-:Y:S02]  /*8910*/  PRMT R42, R32, 0x5432, R42 ;  /* 0x00005432202a7816 */ /* 0x000fe4000000002a */
[----:B------:R-:W-:Y:S02]  /*8920*/  PRMT R43, R45, 0x5410, R43 ;  /* 0x000054102d2b7816 */ /* 0x000fe4000000002b */
[----:B------:R-:W-:Y:S01]  /*8930*/  LOP3.LUT R34, R34, 0xffff0000, RZ, 0xc0, !PT ;  /* 0xffff000022227812 */ /* 0x000fe200078ec0ff */
[----:B-1----:R-:W-:-:S05]  /*8940*/  VIADD R3, R3, 0xffffff80 ;  /* 0xffffff8003037836 */ /* 0x002fca0000000000 */
[----:B------:R-:W-:-:S04]  /*8950*/  SHF.R.S32.HI R25, RZ, 0x1f, R3 ;  /* 0x0000001fff197819 */ /* 0x000fc80000011403 */
[----:B------:R-:W-:Y:S01]  /*8960*/  LEA.HI R25, R25, R3, RZ, 0x5 ;  /* 0x0000000319197211 */ /* 0x000fe200078f28ff */
[----:B------:R-:W-:-:S03]  /*8970*/  IMAD.IADD R3, R16, 0x1, R35 ;  /* 0x0000000110037824 */ /* 0x000fc600078e0223 */
[----:B------:R-:W-:Y:S01]  /*8980*/  SHF.R.S32.HI R25, RZ, 0x5, R25 ;  /* 0x00000005ff197819 */ /* 0x000fe20000011419 */
[----:B--2---:R-:W-:-:S05]  /*8990*/  IMAD.SHL.U32 R0, R0, 0x40, RZ ;  /* 0x0000004000007824 */ /* 0x004fca00078e00ff */
[----:B------:R-:W-:-:S04]  /*89a0*/  LOP3.LUT R20, R0, 0x1c0, RZ, 0xc0, !PT ;  /* 0x000001c000147812 */ /* 0x000fc800078ec0ff */
[C---:B------:R-:W-:Y:S02]  /*89b0*/  LOP3.LUT R0, R20.reuse, 0x38, R16, 0xf8, !PT ;  /* 0x0000003814007812 */ /* 0x040fe400078ef810 */
[----:B------:R-:W-:Y:S02]  /*89c0*/  SHF.R.U32.HI R21, RZ, 0x3, R20 ;  /* 0x00000003ff157819 */ /* 0x000fe40000011614 */
[----:B------:R-:W-:Y:S02]  /*89d0*/  LOP3.LUT R3, R20, 0x38, R3, 0xf8, !PT ;  /* 0x0000003814037812 */ /* 0x000fe400078ef803 */
[-C--:B------:R-:W-:Y:S02]  /*89e0*/  LOP3.LUT R0, R0, R21.reuse, RZ, 0x3c, !PT ;  /* 0x0000001500007212 */ /* 0x080fe400078e3cff */
[----:B------:R-:W-:-:S03]  /*89f0*/  LOP3.LUT R3, R3, R21, RZ, 0x3c, !PT ;  /* 0x0000001503037212 */ /* 0x000fc600078e3cff */
[----:B------:R-:W-:-:S04]  /*8a00*/  IMAD R0, R25, 0x200, R0 ;  /* 0x0000020019007824 */ /* 0x000fc800078e0200 */
[----:B------:R-:W-:Y:S02]  /*8a10*/  IMAD R47, R0, 0x2, R19 ;  /* 0x00000002002f7824 */ /* 0x000fe400078e0213 */
[----:B------:R-:W-:Y:S01]  /*8a20*/  IMAD R0, R25, 0x200, R3 ;  /* 0x0000020019007824 */ /* 0x000fe200078e0203 */
[----:B------:R-:W-:Y:S02]  /*8a30*/  SHF.R.U64 R3, R36, 0x10, R37 ;  /* 0x0000001024037819 */ /* 0x000fe40000001225 */
[----:B0-----:R-:W0:Y:S01]  /*8a40*/  LDS.128 R24, [R47+0x18400] ;  /* 0x018400002f187984 */ /* 0x001e220000000c00 */
[----:B------:R-:W-:Y:S01]  /*8a50*/  IMAD R49, R0, 0x2, R19 ;  /* 0x0000000200317824 */ /* 0x000fe200078e0213 */
[----:B------:R-:W-:Y:S02]  /*8a60*/  SHF.R.U32.HI R0, RZ, 0x10, R39 ;  /* 0x00000010ff007819 */ /* 0x000fe40000011627 */
[----:B------:R-:W-:Y:S02]  /*8a70*/  SHF.R.U64 R39, R6, 0x10, R7 ;  /* 0x0000001006277819 */ /* 0x000fe40000001207 */
[----:B------:R-:W1:Y:S01]  /*8a80*/  LDS.128 R28, [R49+0x18400] ;  /* 0x01840000311c7984 */ /* 0x000e620000000c00 */
[----:B------:R-:W-:-:S02]  /*8a90*/  PRMT R36, R45, 0x5432, R0 ;  /* 0x000054322d247816 */ /* 0x000fc40000000000 */
[----:B------:R-:W-:Y:S02]  /*8aa0*/  PRMT R39, R40, 0x5410, R39 ;  /* 0x0000541028277816 */ /* 0x000fe40000000027 */
[----:B------:R-:W-:Y:S02]  /*8ab0*/  PRMT R37, R32, 0x5410, R3 ;  /* 0x0000541020257816 */ /* 0x000fe40000000003 */
[C---:B------:R-:W-:Y:S01]  /*8ac0*/  LOP3.LUT R40, R39.reuse, 0xffff0000, RZ, 0xc0, !PT ;  /* 0xffff000027287812 */ /* 0x040fe200078ec0ff */
[----:B------:R-:W-:Y:S02]  /*8ad0*/  IMAD.U32 R41, R39, 0x10000, RZ ;  /* 0x0001000027297824 */ /* 0x000fe400078e00ff */
        /* <DEDUP_REMOVED lines=22> */
[----:B------:R-:W-:Y:S02]  /*8c40*/  IMAD.U32 R0, R36, 0x10000, RZ ;  /* 0x0001000024007824 */ /* 0x000fe400078e00ff */
[----:B------:R-:W-:Y:S01]  /*8c50*/  FMUL.FTZ R48, R21, R34 ;  /* 0x0000002215307220 */ /* 0x000fe20000410000 */
[----:B------:R-:W-:Y:S01]  /*8c60*/  FMUL.FTZ R33, R25, R20 ;  /* 0x0000001419217220 */ /* 0x000fe20000410000 */
[----:B------:R-:W-:Y:S01]  /*8c70*/  FFMA.FTZ R46, R3, R34, -R46 ;  /* 0x00000022032e7223 */ /* 0x000fe2000001082e */
[----:B------:R-:W-:Y:S01]  /*8c80*/  LOP3.LUT R21, R42, 0xffff0000, RZ, 0xc0, !PT ;  /* 0xffff00002a157812 */ /* 0x000fe200078ec0ff */
[----:B------:R-:W-:Y:S01]  /*8c90*/  FMUL.FTZ R25, R25, R0 ;  /* 0x0000000019197220 */ /* 0x000fe20000410000 */
        /* <DEDUP_REMOVED lines=11> */
[----:B------:R-:W-:Y:S02]  /*8d50*/  IMAD.U32 R3, R38, 0x10000, RZ ;  /* 0x0001000026037824 */ /* 0x000fe400078e00ff */
[----:B------:R-:W-:Y:S01]  /*8d60*/  FMUL.FTZ R27, R27, R0 ;  /* 0x000000001b1b7220 */ /* 0x000fe20000410000 */
[----:B------:R-:W-:Y:S01]  /*8d70*/  FFMA.FTZ R34, R24, R21, R41 ;  /* 0x0000001518227223 */ /* 0x000fe20000010029 */
[C---:B------:R-:W-:Y:S01]  /*8d80*/  FMUL.FTZ R24, R32.reuse, R20 ;  /* 0x0000001420187220 */ /* 0x040fe20000410000 */
[C---:B------:R-:W-:Y:S01]  /*8d90*/  FFMA.FTZ R36, R5.reuse, R0, -R36 ;  /* 0x0000000005247223 */ /* 0x040fe20000010824 */
[----:B------:R-:W-:Y:S01]  /*8da0*/  FFMA.FTZ R27, R5, R4, R27 ;  /* 0x00000004051b7223 */ /* 0x000fe2000001001b */
[-C--:B------:R-:W-:Y:S01]  /*8db0*/  FMUL.FTZ R32, R32, R3.reuse ;  /* 0x0000000320207220 */ /* 0x080fe20000410000 */
        /* <DEDUP_REMOVED lines=8> */
[----:B------:R-:W-:Y:S01]  /*8e40*/  F2FP.BF16.F32.PACK_AB R4, R46, R45 ;  /* 0x0000002d2e04723e */ /* 0x000fe200000010ff */
[----:B------:R-:W-:Y:S01]  /*8e50*/  FMUL.FTZ R29, R30, R5 ;  /* 0x000000051e1d7220 */ /* 0x000fe20000410000 */
[----:B------:R-:W-:Y:S01]  /*8e60*/  FFMA.FTZ R7, R6, R37, -R7 ;  /* 0x0000002506077223 */ /* 0x000fe20000010807 */
[----:B------:R-:W-:Y:S01]  /*8e70*/  FMUL.FTZ R30, R30, R3 ;  /* 0x000000031e1e7220 */ /* 0x000fe20000410000 */
        /* <DEDUP_REMOVED lines=8> */
[----:B------:R-:W-:Y:S02]  /*8f00*/  F2FP.BF16.F32.PACK_AB R25, R34, R25 ;  /* 0x000000192219723e */ /* 0x000fe400000010ff */
[----:B------:R-:W-:Y:S01]  /*8f10*/  F2FP.BF16.F32.PACK_AB R27, R3, R32 ;  /* 0x00000020031b723e */ /* 0x000fe200000010ff */
[----:B------:R1:W-:Y:S04]  /*8f20*/  STS.128 [R47+0x18400], R4 ;  /* 0x018400042f007388 */ /* 0x0003e80000000c00 */
[----:B------:R1:W-:Y:S02]  /*8f30*/  STS.128 [R49+0x18400], R24 ;  /* 0x0184001831007388 */ /* 0x0003e40000000c00 */
.L_x_14740:
[----:B------:R-:W-:Y:S05]  /*8f40*/  BSYNC B1 ;  /* 0x0000000000017941 */ /* 0x000fea0003800000 */
.L_x_14739:
[----:B------:R-:W-:Y:S01]  /*8f50*/  PRMT R3, R55, 0x5410, R54 ;  /* 0x0000541037037816 */ /* 0x000fe20000000036 */
[----:B------:R-:W-:Y:S06]  /*8f60*/  @P0 BRA `(.L_x_14731) ;  /* 0x0000000400a80947 */ /* 0x000fec0003800000 */
[----:B-1----:R-:W2:Y:S01]  /*8f70*/  LDL R4, [R1+0x3c] ;  /* 0x00003c0001047983 */ /* 0x002ea20000100800 */
[C---:B------:R-:W-:Y:S02]  /*8f80*/  VIADD R5, R22.reuse, 0x40 ;  /* 0x0000004016057836 */ /* 0x040fe40000000000 */
[----:B------:R-:W-:Y:S01]  /*8f90*/  VIADD R6, R22, 0x40 ;  /* 0x0000004016067836 */ /* 0x000fe20000000000 */
[----:B------:R-:W3:Y:S01]  /*8fa0*/  LDL R41, [R1+0x84] ;  /* 0x0000840001297983 */ /* 0x000ee20000100800 */
[----:B------:R-:W-:Y:S02]  /*8fb0*/  IMAD.SHL.U32 R5, R5, 0x40, RZ ;  /* 0x0000004005057824 */ /* 0x000fe400078e00ff */
[----:B------:R-:W-:Y:S02]  /*8fc0*/  IMAD.SHL.U32 R6, R6, 0x40, RZ ;  /* 0x0000004006067824 */ /* 0x000fe400078e00ff */
[----:B------:R-:W-:Y:S01]  /*8fd0*/  IMAD.IADD R0, R16, 0x1, R35 ;  /* 0x0000000110007824 */ /* 0x000fe200078e0223 */
[----:B------:R-:W-:-:S02]  /*8fe0*/  LOP3.LUT R5, R5, 0x1c0, RZ, 0xc0, !PT ;  /* 0x000001c005057812 */ /* 0x000fc400078ec0ff */
[----:B------:R-:W-:Y:S02]  /*8ff0*/  LOP3.LUT R6, R6, 0x1c0, RZ, 0xc0, !PT ;  /* 0x000001c006067812 */ /* 0x000fe400078ec0ff */
[----:B------:R-:W-:Y:S02]  /*9000*/  SHF.R.U32.HI R5, RZ, 0x3, R5 ;  /* 0x00000003ff057819 */ /* 0x000fe40000011605 */
[----:B------:R-:W-:-:S04]  /*9010*/  LOP3.LUT R0, R6, 0x38, R0, 0xf8, !PT ;  /* 0x0000003806007812 */ /* 0x000fc800078ef800 */
[----:B------:R-:W-:Y:S02]  /*9020*/  LOP3.LUT R0, R0, R5, RZ, 0x3c, !PT ;  /* 0x0000000500007212 */ /* 0x000fe400078e3cff */
[----:B------:R-:W-:Y:S02]  /*9030*/  SHF.R.U64 R21, R12, 0x10, R13 ;  /* 0x000000100c157819 */ /* 0x000fe4000000120d */
[--C-:B------:R-:W-:Y:S02]  /*9040*/  SHF.R.U64 R32, R8, 0x10, R9.reuse ;  /* 0x0000001008207819 */ /* 0x100fe40000001209 */
[----:B------:R-:W-:Y:S02]  /*9050*/  SHF.R.U32.HI R33, RZ, 0x10, R9 ;  /* 0x00000010ff217819 */ /* 0x000fe40000011609 */
[----:B------:R-:W-:Y:S02]  /*9060*/  PRMT R21, R52, 0x5410, R21 ;  /* 0x0000541034157816 */ /* 0x000fe40000000015 */
[----:B------:R-:W-:-:S02]  /*9070*/  PRMT R32, R50, 0x5432, R32 ;  /* 0x0000543232207816 */ /* 0x000fc40000000020 */
[----:B------:R-:W-:Y:S02]  /*9080*/  SHF.R.U32.HI R29, RZ, 0x10, R13 ;  /* 0x00000010ff1d7819 */ /* 0x000fe4000001160d */
[----:B------:R-:W-:Y:S02]  /*9090*/  PRMT R33, R50, 0x5410, R33 ;  /* 0x0000541032217816 */ /* 0x000fe40000000021 */
[--C-:B------:R-:W-:Y:S02]  /*90a0*/  SHF.R.U32.HI R36, RZ, 0x10, R11.reuse ;  /* 0x00000010ff247819 */ /* 0x100fe4000001160b */
[----:B------:R-:W-:Y:S01]  /*90b0*/  SHF.R.U64 R35, R10, 0x10, R11 ;  /* 0x000000100a237819 */ /* 0x000fe2000000120b */
[----:B------:R-:W-:Y:S01]  /*90c0*/  IMAD.U32 R34, R32, 0x10000, RZ ;  /* 0x0001000020227824 */ /* 0x000fe200078e00ff */
[--C-:B------:R-:W-:Y:S01]  /*90d0*/  SHF.R.U64 R30, R14, 0x10, R15.reuse ;  /* 0x000000100e1e7819 */ /* 0x100fe2000000120f */
[----:B------:R-:W-:Y:S01]  /*90e0*/  IMAD.U32 R28, R21, 0x10000, RZ ;  /* 0x00010000151c7824 */ /* 0x000fe200078e00ff */
[----:B------:R-:W-:-:S02]  /*90f0*/  SHF.R.U32.HI R31, RZ, 0x10, R15 ;  /* 0x00000010ff1f7819 */ /* 0x000fc4000001160f */
[----:B------:R-:W-:Y:S02]  /*9100*/  PRMT R29, R53, 0x5410, R29 ;  /* 0x00005410351d7816 */ /* 0x000fe4000000001d */
[----:B------:R-:W-:Y:S02]  /*9110*/  PRMT R36, R51, 0x5432, R36 ;  /* 0x0000543233247816 */ /* 0x000fe40000000024 */
[C---:B------:R-:W-:Y:S02]  /*9120*/  PRMT R30, R3.reuse, 0x5432, R30 ;  /* 0x00005432031e7816 */ /* 0x040fe4000000001e */
[----:B------:R-:W-:Y:S02]  /*9130*/  PRMT R31, R3, 0x5410, R31 ;  /* 0x00005410031f7816 */ /* 0x000fe4000000001f */
[----:B------:R-:W-:Y:S02]  /*9140*/  LOP3.LUT R21, R21, 0xffff0000, RZ, 0xc0, !PT ;  /* 0xffff000015157812 */ /* 0x000fe400078ec0ff */
[----:B------:R-:W-:Y:S01]  /*9150*/  PRMT R35, R51, 0x5410, R35 ;  /* 0x0000541033237816 */ /* 0x000fe20000000023 */
[----:B--2---:R-:W-:-:S04]  /*9160*/  IMAD.IADD R0, R4, 0x1, R0 ;  /* 0x0000000104007824 */ /* 0x004fc800078e0200 */
[----:B------:R-:W-:Y:S01]  /*9170*/  IMAD R0, R0, 0x2, R19 ;  /* 0x0000000200007824 */ /* 0x000fe200078e0213 */
[----:B---3--:R-:W-:Y:S04]  /*9180*/  LDS.128 R4, [R41+0x18400] ;  /* 0x0184000029047984 */ /* 0x008fe80000000c00 */
[----:B0-----:R-:W0:Y:S02]  /*9190*/  LDS.128 R24, [R0+0x18400] ;  /* 0x0184000000187984 */ /* 0x001e240000000c00 */
[C---:B0-----:R-:W-:Y:S01]  /*91a0*/  IMAD.U32 R11, R24.reuse, 0x10000, RZ ;  /* 0x00010000180b7824 */ /* 0x041fe200078e00ff */
[----:B------:R-:W-:Y:S01]  /*91b0*/  LOP3.LUT R12, R24, 0xffff0000, RZ, 0xc0, !PT ;  /* 0xffff0000180c7812 */ /* 0x000fe200078ec0ff */
[C---:B------:R-:W-:Y:S01]  /*91c0*/  IMAD.U32 R13, R25.reuse, 0x10000, RZ ;  /* 0x00010000190d7824 */ /* 0x040fe200078e00ff */
[----:B------:R-:W-:Y:S01]  /*91d0*/  LOP3.LUT R24, R25, 0xffff0000, RZ, 0xc0, !PT ;  /* 0xffff000019187812 */ /* 0x000fe200078ec0ff */
[----:B------:R-:W-:Y:S01]  /*91e0*/  IMAD.U32 R25, R33, 0x10000, RZ ;  /* 0x0001000021197824 */ /* 0x000fe200078e00ff */
[C---:B------:R-:W-:Y:S01]  /*91f0*/  LOP3.LUT R15, R26.reuse, 0xffff0000, RZ, 0xc0, !PT ;  /* 0xffff00001a0f7812 */ /* 0x040fe200078ec0ff */
[----:B------:R-:W-:-:S02]  /*9200*/  IMAD.U32 R14, R26, 0x10000, RZ ;  /* 0x000100001a0e7824 */ /* 0x000fc400078e00ff */
[C---:B------:R-:W-:Y:S01]  /*9210*/  FMUL.FTZ R38, R11.reuse, R34 ;  /* 0x000000220b267220 */ /* 0x040fe20000410000 */
[----:B------:R-:W-:Y:S01]  /*9220*/  FMUL.FTZ R40, R11, R28 ;  /* 0x0000001c0b287220 */ /* 0x000fe20000410000 */
[----:B------:R-:W-:Y:S01]  /*9230*/  IMAD.U32 R3, R4, 0x10000, RZ ;  /* 0x0001000004037824 */ /* 0x000fe200078e00ff */
[----:B------:R-:W-:Y:S01]  /*9240*/  LOP3.LUT R26, R27, 0xffff0000, RZ, 0xc0, !PT ;  /* 0xffff00001b1a7812 */ /* 0x000fe200078ec0ff */
[----:B------:R-:W-:Y:S02]  /*9250*/  IMAD.U32 R8, R5, 0x10000, RZ ;  /* 0x0001000005087824 */ /* 0x000fe400078e00ff */
[----:B------:R-:W-:Y:S01]  /*9260*/  FMUL.FTZ R37, R13, R25 ;  /* 0x000000190d257220 */ /* 0x000fe20000410000 */
[----:B------:R-:W-:Y:S02]  /*9270*/  IMAD.U32 R20, R27, 0x10000, RZ ;  /* 0x000100001b147824 */ /* 0x000fe400078e00ff */
[----:B------:R-:W-:Y:S02]  /*9280*/  IMAD.U32 R11, R29, 0x10000, RZ ;  /* 0x000100001d0b7824 */ /* 0x000fe400078e00ff */
[----:B------:R-:W-:-:S02]  /*9290*/  IMAD.U32 R27, R36, 0x10000, RZ ;  /* 0x00010000241b7824 */ /* 0x000fc400078e00ff */
[C---:B------:R-:W-:Y:S01]  /*92a0*/  FFMA.FTZ R38, R3.reuse, R28, -R38 ;  /* 0x0000001c03267223 */ /* 0x040fe20000010826 */
[----:B------:R-:W-:Y:S01]  /*92b0*/  FFMA.FTZ R40, R3, R34, R40 ;  /* 0x0000002203287223 */ /* 0x000fe20000010028 */
[-C--:B------:R-:W-:Y:S01]  /*92c0*/  FMUL.FTZ R13, R13, R11.reuse ;  /* 0x0000000b0d0d7220 */ /* 0x080fe20000410000 */
[----:B------:R-:W-:Y:S01]  /*92d0*/  FFMA.FTZ R37, R8, R11, -R37 ;  /* 0x0000000b08257223 */ /* 0x000fe20000010825 */
[----:B------:R-:W-:Y:S02]  /*92e0*/  IMAD.U32 R10, R7, 0x10000, RZ ;  /* 0x00010000070a7824 */ /* 0x000fe400078e00ff */
[----:B------:R-:W-:Y:S01]  /*92f0*/  FMUL.FTZ R39, R20, R27 ;  /* 0x0000001b14277220 */ /* 0x000fe20000410000 */
[----:B------:R-:W-:Y:S01]  /*9300*/  IMAD.U32 R3, R31, 0x10000, RZ ;  /* 0x000100001f037824 */ /* 0x000fe200078e00ff */
[----:B------:R-:W-:Y:S02]  /*9310*/  LOP3.LUT R11, R32, 0xffff0000, RZ, 0xc0, !PT ;  /* 0xffff0000200b7812 */ /* 0x000fe400078ec0ff */
[----:B------:R-:W-:Y:S01]  /*9320*/  LOP3.LUT R4, R4, 0xffff0000, RZ, 0xc0, !PT ;  /* 0xffff000004047812 */ /* 0x000fe200078ec0ff */
[-C--:B------:R-:W-:Y:S01]  /*9330*/  FMUL.FTZ R20, R20, R3.reuse ;  /* 0x0000000314147220 */ /* 0x080fe20000410000 */
        /* <DEDUP_REMOVED lines=8> */
[----:B------:R-:W-:Y:S02]  /*93c0*/  IMAD.U32 R3, R30, 0x10000, RZ ;  /* 0x000100001e037824 */ /* 0x000fe400078e00ff */
[----:B------:R-:W-:Y:S01]  /*93d0*/  FFMA.FTZ R20, R10, R27, R20 ;  /* 0x0000001b0a147223 */ /* 0x000fe20000010014 */
[----:B------:R-:W-:Y:S01]  /*93e0*/  FFMA.FTZ R13, R4, R11, R13 ;  /* 0x0000000b040d7223 */ /* 0x000fe2000001000d */
[----:B------:R-:W-:Y:S01]  /*93f0*/  LOP3.LUT R5, R5, 0xffff0000, RZ, 0xc0, !PT ;  /* 0xffff000005057812 */ /* 0x000fe200078ec0ff */
[----:B------:R-:W-:Y:S01]  /*9400*/  FMUL.FTZ R10, R24, R33 ;  /* 0x00000021180a7220 */ /* 0x000fe20000410000 */
[----:B------:R-:W-:Y:S01]  /*9410*/  FMUL.FTZ R4, R14, R8 ;  /* 0x000000080e047220 */ /* 0x000fe20000410000 */
[----:B------:R-:W-:Y:S02]  /*9420*/  IMAD.U32 R9, R6, 0x10000, RZ ;  /* 0x0001000006097824 */ /* 0x000fe400078e00ff */
[----:B------:R-:W-:Y:S01]  /*9430*/  FMUL.FTZ R24, R24, R29 ;  /* 0x0000001d18187220 */ /* 0x000fe20000410000 */
[----:B------:R-:W-:Y:S01]  /*9440*/  FMUL.FTZ R14, R14, R3 ;  /* 0x000000030e0e7220 */ /* 0x000fe20000410000 */
[----:B------:R-:W-:-:S02]  /*9450*/  LOP3.LUT R35, R35, 0xffff0000, RZ, 0xc0, !PT ;  /* 0xffff000023237812 */ /* 0x000fc400078ec0ff */
[----:B------:R-:W-:Y:S02]  /*9460*/  LOP3.LUT R36, R36, 0xffff0000, RZ, 0xc0, !PT ;  /* 0xffff000024247812 */ /* 0x000fe400078ec0ff */
[----:B------:R-:W-:Y:S02]  /*9470*/  LOP3.LUT R30, R30, 0xffff0000, RZ, 0xc0, !PT ;  /* 0xffff00001e1e7812 */ /* 0x000fe400078ec0ff */
[----:B------:R-:W-:Y:S01]  /*9480*/  LOP3.LUT R31, R31, 0xffff0000, RZ, 0xc0, !PT ;  /* 0xffff00001f1f7812 */ /* 0x000fe200078ec0ff */
[C---:B------:R-:W-:Y:S01]  /*9490*/  FFMA.FTZ R10, R5.reuse, R29, -R10 ;  /* 0x0000001d050a7223 */ /* 0x040fe2000001080a */
[----:B------:R-:W-:Y:S01]  /*94a0*/  LOP3.LUT R6, R6, 0xffff0000, RZ, 0xc0, !PT ;  /* 0xffff000006067812 */ /* 0x000fe200078ec0ff */
[----:B------:R-:W-:Y:S01]  /*94b0*/  FFMA.FTZ R24, R5, R33, R24 ;  /* 0x0000002105187223 */ /* 0x000fe20000010018 */
[----:B------:R-:W-:Y:S01]  /*94c0*/  LOP3.LUT R7, R7, 0xffff0000, RZ, 0xc0, !PT ;  /* 0xffff000007077812 */ /* 0x000fe200078ec0ff */
[C---:B------:R-:W-:Y:S01]  /*94d0*/  FFMA.FTZ R14, R9.reuse, R8, R14 ;  /* 0x00000008090e7223 */ /* 0x040fe2000001000e */
        /* <DEDUP_REMOVED lines=19> */
.L_x_14731:
[----:B------:R-:W-:Y:S05]  /*9610*/  BSYNC B0 ;  /* 0x0000000000007941 */ /* 0x000fea0003800000 */
.L_x_14717:
        /* <DEDUP_REMOVED lines=8> */
.L_x_14714:
[----:B0123--:R-:W0:Y:S01]  /*96a0*/  S2R R0, SR_TID.X ;  /* 0x0000000000007919 */ /* 0x00fe220000002100 */
[----:B------:R-:W-:Y:S01]  /*96b0*/  ISETP.NE.AND P0, PT, R216, 0x3, PT ;  /* 0x00000003d800780c */ /* 0x000fe20003f05270 */
[----:B------:R-:W-:Y:S05]  /*96c0*/  WARPSYNC.ALL ;  /* 0x0000000000007948 */ /* 0x000fea0003800000 */
[----:B0-----:R-:W-:-:S05]  /*96d0*/  SHF.R.U32.HI R0, RZ, 0x7, R0 ;  /* 0x00000007ff007819 */ /* 0x001fca0000011600 */
[----:B------:R-:W-:-:S05]  /*96e0*/  VIADD R0, R0, 0x8 ;  /* 0x0000000800007836 */ /* 0x000fca0000000000 */
[----:B------:R0:W-:Y:S06]  /*96f0*/  BAR.SYNC.DEFER_BLOCKING R0, 0x100 ;  /* 0x000400000000751d */ /* 0x0001ec0000010000 */
[----:B------:R-:W-:Y:S05]  /*9700*/  @!P0 BRA `(.L_x_14741) ;  /* 0x0000000000048947 */ /* 0x000fea0003800000 */
[----:B------:R-:W-:Y:S01]  /*9710*/  BPT.TRAP 0x1 ;  /* 0x000000040000795c */ /* 0x000fe20000300000 */
.L_x_14741:
[----:B------:R-:W-:Y:S01]  /*9720*/  IMAD R174, R2, 0x8, R19 ;  /* 0x0000000802ae7824 */ /* 0x000fe200078e0213 */
[----:B------:R-:W-:-:S04]  /*9730*/  SHF.L.U32 R7, R23, 0x1f, RZ ;  /* 0x0000001f17077819 */ /* 0x000fc800000006ff */
[----:B------:R1:W2:Y:S01]  /*9740*/  SYNCS.PHASECHK.TRANS64.TRYWAIT P1, [R174+URZ+0x32430], R7 ;  /* 0x03243007ae0075a7 */ /* 0x0002a2000802017f */
[----:B------:R-:W-:Y:S05]  /*9750*/  @!P0 BRA `(.L_x_14742) ;  /* 0x0000000000048947 */ /* 0x000fea0003800000 */
[----:B------:R-:W-:Y:S01]  /*9760*/  BPT.TRAP 0x1 ;  /* 0x000000040000795c */ /* 0x000fe20000300000 */
.L_x_14742:
[----:B------:R-:W-:-:S05]  /*9770*/  VIADD R3, R19, 0x1c400 ;  /* 0x0001c40013037836 */ /* 0x000fca0000000000 */
[----:B------:R-:W-:-:S04]  /*9780*/  SHF.R.U32.HI R3, RZ, 0x4, R3 ;  /* 0x00000004ff037819 */ /* 0x000fc80000011603 */
[----:B------:R-:W-:-:S04]  /*9790*/  LOP3.LUT R3, R3, 0x3fff, RZ, 0xc0, !PT ;  /* 0x00003fff03037812 */ /* 0x000fc800078ec0ff */
[----:B------:R-:W-:-:S05]  /*97a0*/  LOP3.LUT R3, R3, 0x10000, RZ, 0xfc, !PT ;  /* 0x0001000003037812 */ /* 0x000fca00078efcff */
[----:B------:R3:W-:Y:S01]  /*97b0*/  STL [R1+0x20], R3 ;  /* 0x0000200301007387 */ /* 0x0007e20000100800 */
[----:B--2---:R-:W-:Y:S05]  /*97c0*/  @P1 BRA `(.L_x_14743) ;  /* 0x0000000000081947 */ /* 0x004fea0003800000 */
[----:B------:R-:W2:Y:S02]  /*97d0*/  SYNCS.PHASECHK.TRANS64.TRYWAIT P1, [R174+URZ+0x32430], R7 ;  /* 0x03243007ae0075a7 */ /* 0x000ea4000802017f */
[----:B--2---:R-:W-:Y:S05]  /*97e0*/  @!P1 BRA `(.L_x_14744) ;  /* 0x00000150009c9947 */ /* 0x004fea0003800000 */
.L_x_14743:
[----:B---3--:R-:W3:Y:S01]  /*97f0*/  LDL R3, [R1+0x20] ;  /* 0x0000200001037983 */ /* 0x008ee20000100800 */
[----:B------:R-:W-:Y:S01]  /*9800*/  IMAD.MOV.U32 R5, RZ, RZ, 0x40000040 ;  /* 0x40000040ff057424 */ /* 0x000fe200078e00ff */
[----:B------:R-:W-:Y:S05]  /*9810*/  WARPSYNC.ALL ;  /* 0x0000000000007948 */ /* 0x000fea0003800000 */
[C---:B------:R-:W-:Y:S01]  /*9820*/  R2UR UR4, R212.reuse ;  /* 0x00000000d40472ca */ /* 0x040fe200000e0000 */
[----:B-----5:R-:W-:Y:S01]  /*9830*/  WARPGROUP.ARRIVE ;  /* 0x00000000000079c5 */ /* 0x020fe20000000000 */
[----:B------:R-:W-:Y:S01]  /*9840*/  R2UR UR5, R213 ;  /* 0x00000000d50572ca */ /* 0x000fe200000e0000 */
[----:B------:R-:W-:Y:S01]  /*9850*/  VIADD R12, R212, 0x2 ;  /* 0x00000002d40c7836 */ /* 0x000fe20000000000 */
[----:B------:R-:W-:Y:S01]  /*9860*/  R2UR UR7, R5 ;  /* 0x00000000050772ca */ /* 0x000fe200000e0000 */
[----:B------:R-:W-:Y:S01]  /*9870*/  IMAD.MOV.U32 R13, RZ, RZ, 0x40000040 ;  /* 0x40000040ff0d7424 */ /* 0x000fe200078e00ff */
[----:B------:R-:W-:Y:S01]  /*9880*/  BSSY B0, `(.L_x_14745) ;  /* 0x0000029000007945 */ /* 0x000fe20003800000 */
[----:B------:R-:W-:-:S02]  /*9890*/  IMAD.MOV.U32 R9, RZ, RZ, 0x40000040 ;  /* 0x40000040ff097424 */ /* 0x000fc400078e00ff */
[C---:B------:R-:W-:Y:S01]  /*98a0*/  VIADD R10, R212.reuse, 0x4 ;  /* 0x00000004d40a7836 */ /* 0x040fe20000000000 */
[----:B------:R4:W-:Y:S01]  /*98b0*/  STL.64 [R1+0x10], R12 ;  /* 0x0000100c01007387 */ /* 0x0009e20000100a00 */
[----:B------:R-:W-:Y:S02]  /*98c0*/  IMAD.MOV.U32 R11, RZ, RZ, 0x40000040 ;  /* 0x40000040ff0b7424 */ /* 0x000fe400078e00ff */
[----:B------:R-:W-:Y:S02]  /*98d0*/  VIADD R236, R212, 0x6 ;  /* 0x00000006d4ec7836 */ /* 0x000fe40000000000 */
[----:B------:R-:W-:Y:S01]  /*98e0*/  IMAD.MOV.U32 R237, RZ, RZ, 0x40000040 ;  /* 0x40000040ffed7424 */ /* 0x000fe200078e00ff */
[----:B------:R4:W-:Y:S01]  /*98f0*/  STL.64 [R1], R10 ;  /* 0x0000000a01007387 */ /* 0x0009e20000100a00 */
[----:B------:R-:W-:Y:S02]  /*9900*/  IMAD.MOV.U32 R5, RZ, RZ, 0x40000040 ;  /* 0x40000040ff057424 */ /* 0x000fe400078e00ff */
[----:B---3--:R-:W-:-:S04]  /*9910*/  IMAD R4, R2, 0x300, R3 ;  /* 0x0000030002047824 */ /* 0x008fc800078e0203 */
[C---:B------:R-:W-:Y:S01]  /*9920*/  VIADD R8, R4.reuse, 0x2 ;  /* 0x0000000204087836 */ /* 0x040fe20000000000 */
[----:B------:R-:W-:-:S13]  /*9930*/  R2UR UR6, R4 ;  /* 0x00000000040672ca */ /* 0x000fda00000e0000 */
[----:B------:R-:W-:Y:S01]  /*9940*/  HGMMA.64x96x16.F32.BF16 R24, gdesc[UR4], RZ, !UPT, gsb0 ;  /* 0x01600000041879f0 */ /* 0x000fe2000c0018ff */
        /* <DEDUP_REMOVED lines=21> */
[----:B------:R-:W-:Y:S01]  /*9aa0*/  SHF.L.U32 R4, R73, 0x1f, RZ ;  /* 0x0000001f49047819 */ /* 0x000fe200000006ff */
[----:B------:R-:W-:-:S02]  /*9ab0*/  WARPGROUP.DEPBAR.LE gsb0, 0x0 ;  /* 0x00008000000079c5 */ /* 0x000fc40000010000 */
[----:B------:R-:W-:-:S08]  /*9ac0*/  WARPGROUP.ARRIVE ;  /* 0x00000000000079c5 */ /* 0x000fd00000000000 */
[----:B------:R-:W-:Y:S03]  /*9ad0*/  HGMMA.64x96x16.F32.BF16 R24, gdesc[UR4], R24, gsb0 ;  /* 0x01600000041879f0 */ /* 0x000fe60008001818 */
[----:B------:R-:W-:Y:S02]  /*9ae0*/  WARPGROUP.DEPBAR.LE gsb0, 0x0 ;  /* 0x00008000000079c5 */ /* 0x000fe40000010000 */
[----:B------:R-:W3:Y:S02]  /*9af0*/  SYNCS.PHASECHK.TRANS64.TRYWAIT P1, [R19+URZ+0x32410], R4 ;  /* 0x03241004130075a7 */ /* 0x000ee4000802017f */
[----:B---34-:R-:W-:Y:S05]  /*9b00*/  @!P1 BRA `(.L_x_14746) ;  /* 0x0000014c00e89947 */ /* 0x018fea0003800000 */
.L_x_14995:
[----:B------:R-:W-:Y:S05]  /*9b10*/  BSYNC B0 ;  /* 0x0000000000007941 */ /* 0x000fea0003800000 */
.L_x_14745:
[----:B------:R-:W-:Y:S05]  /*9b20*/  @!P0 BRA `(.L_x_14747) ;  /* 0x0000000000048947 */ /* 0x000fea0003800000 */
[----:B------:R-:W-:Y:S01]  /*9b30*/  BPT.TRAP 0x1 ;  /* 0x000000040000795c */ /* 0x000fe20000300000 */
.L_x_14747:
[----:B------:R4:W0:Y:S01]  /*9b40*/  SYNCS.PHASECHK.TRANS64.TRYWAIT P2, [R174+URZ+0x32450], R7 ;  /* 0x03245007ae0075a7 */ /* 0x000822000804017f */
[----:B------:R-:W-:Y:S05]  /*9b50*/  @!P0 BRA `(.L_x_14748) ;  /* 0x0000000000048947 */ /* 0x000fea0003800000 */
[----:B------:R-:W-:Y:S01]  /*9b60*/  BPT.TRAP 0x1 ;  /* 0x000000040000795c */ /* 0x000fe20000300000 */
.L_x_14748:
[----:B------:R-:W5:Y:S01]  /*9b70*/  S2R R3, SR_TID.X ;  /* 0x0000000000037919 */ /* 0x000f620000002100 */
[----:B------:R-:W-:Y:S01]  /*9b80*/  BSSY B0, `(.L_x_14749) ;  /* 0x0000006000007945 */ /* 0x000fe20003800000 */
[----:B-----5:R-:W-:-:S04]  /*9b90*/  LOP3.LUT R3, R3, 0x7f, RZ, 0xc0, !PT ;  /* 0x0000007f03037812 */ /* 0x020fc800078ec0ff */
[----:B------:R-:W-:Y:S01]  /*9ba0*/  ISETP.NE.AND P1, PT, R3, RZ, PT ;  /* 0x000000ff0300720c */ /* 0x000fe20003f25270 */
[----:B0-----:R-:W-:-:S12]  /*9bb0*/  @P2 BRA `(.L_x_14750) ;  /* 0x0000000000082947 */ /* 0x001fd80003800000 */
[----:B------:R-:W0:Y:S02]  /*9bc0*/  SYNCS.PHASECHK.TRANS64.TRYWAIT P2, [R174+URZ+0x32450], R7 ;  /* 0x03245007ae0075a7 */ /* 0x000e24000804017f */
[----:B0-----:R-:W-:Y:S05]  /*9bd0*/  @!P2 BRA `(.L_x_14751) ;  /* 0x0000014c00c8a947 */ /* 0x001fea0003800000 */
.L_x_14750:
[----:B------:R-:W-:Y:S05]  /*9be0*/  BSYNC B0 ;  /* 0x0000000000007941 */ /* 0x000fea0003800000 */
.L_x_14749:
[----:B------:R-:W-:Y:S05]  /*9bf0*/  WARPSYNC.ALL ;  /* 0x0000000000007948 */ /* 0x000fea0003800000 */
[----:B------:R-:W-:Y:S01]  /*9c00*/  VIADD R3, R19, 0x400 ;  /* 0x0000040013037836 */ /* 0x000fe20000000000 */
[----:B---3--:R-:W-:Y:S01]  /*9c10*/  LOP3.LUT R4, R72, 0x10000, RZ, 0xfc, !PT ;  /* 0x0001000048047812 */ /* 0x008fe200078efcff */
[----:B------:R-:W-:Y:S02]  /*9c20*/  IMAD.MOV.U32 R5, RZ, RZ, 0x40000040 ;  /* 0x40000040ff057424 */ /* 0x000fe400078e00ff */
[----:B-12-4-:R-:W-:Y:S01]  /*9c30*/  IMAD.MOV.U32 R7, RZ, RZ, 0x40000040 ;  /* 0x40000040ff077424 */ /* 0x016fe200078e00ff */
[----:B------:R-:W-:Y:S01]  /*9c40*/  SHF.R.U32.HI R3, RZ, 0x4, R3 ;  /* 0x00000004ff037819 */ /* 0x000fe20000011603 */
[----:B------:R-:W-:Y:S01]  /*9c50*/  WARPGROUP.ARRIVE ;  /* 0x00000000000079c5 */ /* 0x000fe20000000000 */
[----:B------:R-:W-:Y:S01]  /*9c60*/  IMAD.MOV.U32 R235, RZ, RZ, 0x40000040 ;  /* 0x40000040ffeb7424 */ /* 0x000fe200078e00ff */
[----:B------:R-:W0:Y:S01]  /*9c70*/  LDC R75, c[0x0][0x448] ;  /* 0x00011200ff4b7b82 */ /* 0x000e220000000800 */
[----:B------:R-:W-:-:S04]  /*9c80*/  LOP3.LUT R3, R3, 0x3fff, RZ, 0xc0, !PT ;  /* 0x00003fff03037812 */ /* 0x000fc800078ec0ff */
[----:B------:R-:W-:-:S05]  /*9c90*/  LOP3.LUT R6, R3, 0x10000, RZ, 0xfc, !PT ;  /* 0x0001000003067812 */ /* 0x000fca00078efcff */
[----:B------:R1:W-:Y:S01]  /*9ca0*/  STL [R1+0x24], R6 ;  /* 0x0000240601007387 */ /* 0x0003e20000100800 */
[C---:B------:R-:W-:Y:S02]  /*9cb0*/  R2UR UR4, R4.reuse ;  /* 0x00000000040472ca */ /* 0x040fe400000e0000 */
[----:B------:R-:W-:Y:S01]  /*9cc0*/  R2UR UR5, R5 ;  /* 0x00000000050572ca */ /* 0x000fe200000e0000 */
[----:B------:R-:W-:Y:S01]  /*9cd0*/  VIADD R234, R4, 0x2 ;  /* 0x0000000204ea7836 */ /* 0x000fe20000000000 */
[----:B------:R-:W-:Y:S01]  /*9ce0*/  R2UR UR7, R7 ;  /* 0x00000000070772ca */ /* 0x000fe200000e0000 */
[----:B------:R-:W-:Y:S01]  /*9cf0*/  IMAD.MOV.U32 R9, RZ, RZ, 0x40000040 ;  /* 0x40000040ff097424 */ /* 0x000fe200078e00ff */
[----:B------:R-:W2:Y:S01]  /*9d00*/  LDL.LU R73, [R1+0x8] ;  /* 0x0000080001497983 */ /* 0x000ea20000300800 */
[----:B-1----:R-:W-:-:S03]  /*9d10*/  IMAD R6, R2, 0xc00, R6 ;  /* 0x00000c0002067824 */ /* 0x002fc600078e0206 */
[----:B------:R-:W3:Y:S02]  /*9d20*/  LDL R72, [R1+0x40] ;  /* 0x0000400001487983 */ /* 0x000ee40000100800 */
[----:B------:R-:W-:Y:S01]  /*9d30*/  R2UR UR6, R6 ;  /* 0x00000000060672ca */ /* 0x000fe200000e0000 */
[C---:B------:R-:W-:Y:S01]  /*9d40*/  VIADD R232, R4.reuse, 0x4 ;  /* 0x0000000404e87836 */ /* 0x040fe20000000000 */
[----:B------:R-:W3:Y:S01]  /*9d50*/  LDL R77, [R1+0x28] ;  /* 0x00002800014d7983 */ /* 0x000ee20000100800 */
[----:B------:R-:W-:Y:S02]  /*9d60*/  IMAD.MOV.U32 R233, RZ, RZ, 0x40000040 ;  /* 0x40000040ffe97424 */ /* 0x000fe400078e00ff */
[C---:B------:R-:W-:Y:S01]  /*9d70*/  VIADD R230, R4.reuse, 0x6 ;  /* 0x0000000604e67836 */ /* 0x040fe20000000000 */
[----:B------:R-:W4:Y:S01]  /*9d80*/  LDL R176, [R1+0x2c] ;  /* 0x00002c0001b07983 */ /* 0x000f220000100800 */
[----:B------:R-:W-:Y:S02]  /*9d90*/  IMAD.MOV.U32 R231, RZ, RZ, 0x40000040 ;  /* 0x40000040ffe77424 */ /* 0x000fe400078e00ff */
[----:B------:R-:W-:Y:S01]  /*9da0*/  VIADD R228, R4, 0x400 ;  /* 0x0000040004e47836 */ /* 0x000fe20000000000 */
[----:B------:R-:W5:Y:S03]  /*9db0*/  LDL R74, [R1+0x44] ;  /* 0x00004400014a7983 */ /* 0x000f660000100800 */
[----:B------:R-:W-:Y:S01]  /*9dc0*/  HGMMA.64x96x16.F32.BF16 R24, gdesc[UR4], R24, gsb0 ;  /* 0x01600000041879f0 */ /* 0x000fe20008001818 */
[----:B------:R-:W-:Y:S01]  /*9dd0*/  VIADD R8, R6, 0x2 ;  /* 0x0000000206087836 */ /* 0x000fe20000000000 */
[----:B------:R-:W-:Y:S01]  /*9de0*/  R2UR UR4, R234 ;  /* 0x00000000ea0472ca */ /* 0x000fe200000e0000 */
[----:B------:R-:W-:Y:S01]  /*9df0*/  IMAD.MOV.U32 R229, RZ, RZ, 0x40000040 ;  /* 0x40000040ffe57424 */ /* 0x000fe200078e00ff */
[----:B------:R-:W-:Y:S01]  /*9e00*/  R2UR UR5, R235 ;  /* 0x00000000eb0572ca */ /* 0x000fe200000e0000 */
[----:B------:R-:W-:Y:S01]  /*9e10*/  VIADD R226, R4, 0x402 ;  /* 0x0000040204e27836 */ /* 0x000fe20000000000 */
[----:B------:R-:W-:Y:S01]  /*9e20*/  R2UR UR6, R8 ;  /* 0x00000000080672ca */ /* 0x000fe200000e0000 */
[----:B------:R-:W-:Y:S01]  /*9e30*/  IMAD.MOV.U32 R227, RZ, RZ, 0x40000040 ;  /* 0x40000040ffe37424 */ /* 0x000fe200078e00ff */
[----:B------:R-:W-:Y:S01]  /*9e40*/  R2UR UR7, R9 ;  /* 0x00000000090772ca */ /* 0x000fe200000e0000 */
[----:B------:R-:W-:Y:S01]  /*9e50*/  VIADD R8, R6, 0x4 ;  /* 0x0000000406087836 */ /* 0x000fe20000000000 */
[----:B------:R-:W5:Y:S01]  /*9e60*/  LDL R177, [R1+0x1c] ;  /* 0x00001c0001b17983 */ /* 0x000f620000100800 */
        /* <DEDUP_REMOVED lines=36> */
[----:B------:R-:W-:-:S02]  /*a0b0*/  VIADD R8, R6, 0x304 ;  /* 0x0000030406087836 */ /* 0x000fc40000000000 */
[----:B------:R-:W-:Y:S02]  /*a0c0*/  IMAD.MOV.U32 R225, RZ, RZ, 0x40000040 ;  /* 0x40000040ffe17424 */ /* 0x000fe400078e00ff */
[----:B------:R-:W-:Y:S01]  /*a0d0*/  IMAD.MOV.U32 R9, RZ, RZ, 0x40000040 ;  /* 0x40000040ff097424 */ /* 0x000fe200078e00ff */
[----:B------:R-:W-:Y:S02]  /*a0e0*/  WARPGROUP.DEPBAR.LE gsb0, 0x0 ;  /* 0x00008000000079c5 */ /* 0x000fe40000010000 */
[----:B------:R-:W-:-:S06]  /*a0f0*/  WARPGROUP.ARRIVE ;  /* 0x00000000000079c5 */ /* 0x000fcc0000000000 */
        /* <DEDUP_REMOVED lines=103> */
[----:B------:R-:W-:Y:S02]  /*a770*/  R2UR UR7, R7 ;  /* 0x00000000070772ca */ /* 0x000fe400000e0000 */
[----:B0-----:R-:W-:Y:S02]  /*a780*/  ISETP.NE.AND P5, PT, R75, 0x1, PT ;  /* 0x000000014b00780c */ /* 0x001fe40003fa5270 */
[----:B--2---:R-:W-:-:S11]  /*a790*/  LOP3.LUT R73, R73, 0xfffffff7, RZ, 0xc0, !PT ;  /* 0xfffffff749497812 */ /* 0x004fd600078ec0ff */
[----:B------:R-:W0:Y:S08]  /*a7a0*/  @P5 LDC R6, c[0x0][0x44c] ;  /* 0x00011300ff065b82 */ /* 0x000e300000000800 */
[----:B------:R-:W1:Y:S01]  /*a7b0*/  @P5 LDC R7, c[0x0][0x450] ;  /* 0x00011400ff075b82 */ /* 0x000e620000000800 */
[----:B------:R-:W-:-:S05]  /*a7c0*/  @P5 LOP3.LUT R73, R73, 0x8, RZ, 0xfc, !PT ;  /* 0x0000000849495812 */ /* 0x000fca00078efcff */
[----:B------:R3:W-:Y:S02]  /*a7d0*/  STL [R1+0x8], R73 ;  /* 0x0000084901007387 */ /* 0x0007e40000100800 */
[----:B---3--:R-:W-:Y:S01]  /*a7e0*/  IMAD.IADD R73, R72, 0x1, R77 ;  /* 0x0000000148497824 */ /* 0x008fe200078e024d */
[----:B------:R-:W-:Y:S02]  /*a7f0*/  WARPGROUP.DEPBAR.LE gsb0, 0x0 ;  /* 0x00008000000079c5 */ /* 0x000fe40000010000 */
[----:B------:R-:W-:-:S06]  /*a800*/  WARPGROUP.ARRIVE ;  /* 0x00000000000079c5 */ /* 0x000fcc0000000000 */
[----:B------:R-:W-:Y:S01]  /*a810*/  HGMMA.64x96x16.F32.BF16 R24, gdesc[UR4], R24, gsb0 ;  /* 0x01600000041879f0 */ /* 0x000fe20008001818 */
[----:B0-----:R-:W-:Y:S01]  /*a820*/  @P5 IMAD.HI.U32 R6, R73, R6, RZ ;  /* 0x0000000649065227 */ /* 0x001fe200078e00ff */
[----:B------:R-:W-:-:S04]  /*a830*/  ULDC UR4, c[0x0][0xa80] ;  /* 0x0002a00000047ab9 */ /* 0x000fc80000000800 */
[----:B-1----:R-:W-:-:S05]  /*a840*/  @P5 SHF.R.U32.HI R73, RZ, R7, R6 ;  /* 0x00000007ff495219 */ /* 0x002fca0000011606 */
[----:B------:R-:W0:Y:S01]  /*a850*/  SHFL.IDX PT, R72, R73, RZ, 0x1c1f ;  /* 0x001c1fff49487589 */ /* 0x000e2200000e0000 */
[----:B----4-:R-:W-:-:S04]  /*a860*/  IMAD R6, R214, -0x60, R176 ;  /* 0xffffffa0d6067824 */ /* 0x010fc800078e02b0 */
[----:B------:R-:W-:-:S04]  /*a870*/  VIADD R6, R6, 0x60 ;  /* 0x0000006006067836 */ /* 0x000fc80000000000 */
[----:B-----5:R-:W-:-:S05]  /*a880*/  IMAD R6, R74, -0x2, R6 ;  /* 0xfffffffe4a067824 */ /* 0x020fca00078e0206 */
[----:B------:R-:W-:-:S04]  /*a890*/  IADD3 R7, -R177, 0x1, R6 ;  /* 0x00000001b1077810 */ /* 0x000fc80007ffe106 */
[----:B0-----:R-:W-:-:S04]  /*a8a0*/  VIADDMNMX R75, R72, R7, R6, PT ;  /* 0x00000007484b7246 */ /* 0x001fc80003800106 */
[C---:B------:R-:W-:Y:S02]  /*a8b0*/  ISETP.GT.AND P3, PT, R75.reuse, RZ, PT ;  /* 0x000000ff4b00720c */ /* 0x040fe40003f64270 */
[C---:B------:R-:W-:Y:S02]  /*a8c0*/  ISETP.GT.AND P4, PT, R75.reuse, 0x1, PT ;  /* 0x000000014b00780c */ /* 0x040fe40003f84270 */
[----:B------:R-:W-:Y:S01]  /*a8d0*/  ISETP.GT.AND P2, PT, R75, 0x8, PT ;  /* 0x000000084b00780c */ /* 0x000fe20003f44270 */
[----:B------:R-:W-:Y:S02]  /*a8e0*/  WARPGROUP.DEPBAR.LE gsb0, 0x0 ;  /* 0x00008000000079c5 */ /* 0x000fe40000010000 */
        /* <DEDUP_REMOVED lines=66> */
[----:B------:R-:W-:-:S04]  /*ad10*/  FMNMX.FTZ R25, R68, R25, !PT ;  /* 0x0000001944197209 */ /* 0x000fc80007810000 */
[----:B------:R-:W-:-:S05]  /*ad20*/  FMNMX.FTZ R25, R80, R25, !PT ;  /* 0x0000001950197209 */ /* 0x000fca0007810000 */
[----:B------:R-:W0:Y:S04]  /*ad30*/  SHFL.BFLY PT, R84, R25, 0x2, 0x1f ;  /* 0x0c401f0019547f89 */ /* 0x000e2800000e0000 */
[----:B------:R-:W1:Y:S01]  /*ad40*/  SHFL.IDX PT, R73, R73, 0x1, 0x1c1f ;  /* 0x003c1f0049497f89 */ /* 0x000e6200000e0000 */
[----:B0-----:R-:W-:-:S05]  /*ad50*/  FMNMX.FTZ R84, R25, R84, !PT ;  /* 0x0000005419547209 */ /* 0x001fca0007810000 */
[----:B------:R-:W0:Y:S01]  /*ad60*/  SHFL.BFLY PT, R29, R84, 0x1, 0x1f ;  /* 0x0c201f00541d7f89 */ /* 0x000e2200000e0000 */
[----:B-1----:R-:W-:-:S04]  /*ad70*/  VIADDMNMX R37, R73, R7, R6, PT ;  /* 0x0000000749257246 */ /* 0x002fc80003800106 */
[C---:B------:R-:W-:Y:S02]  /*ad80*/  ISETP.GT.AND P3, PT, R37.reuse, RZ, PT ;  /* 0x000000ff2500720c */ /* 0x040fe40003f64270 */
[C---:B------:R-:W-:Y:S01]  /*ad90*/  ISETP.GT.AND P4, PT, R37.reuse, 0x1, PT ;  /* 0x000000012500780c */ /* 0x040fe20003f84270 */
[----:B------:R-:W-:Y:S01]  /*ada0*/  IMAD.U32 R7, RZ, RZ, UR4 ;  /* 0x00000004ff077e24 */ /* 0x000fe2000f8e00ff */
[----:B------:R-:W-:Y:S02]  /*adb0*/  ISETP.GT.AND P2, PT, R37, 0x8, PT ;  /* 0x000000082500780c */ /* 0x000fe40003f44270 */
[----:B------:R-:W-:Y:S02]  /*adc0*/  FSEL R26, R26, -INF , P3 ;  /* 0xff8000001a1a7808 */ /* 0x000fe40001800000 */
[----:B------:R-:W-:Y:S02]  /*add0*/  FSEL R25, R27, -INF , P4 ;  /* 0xff8000001b197808 */ /* 0x000fe40002000000 */
[----:B------:R-:W-:-:S02]  /*ade0*/  ISETP.GT.AND P3, PT, R37, 0x9, PT ;  /* 0x000000092500780c */ /* 0x000fc40003f64270 */
[----:B------:R-:W-:Y:S02]  /*adf0*/  FSEL R30, R30, -INF , P2 ;  /* 0xff8000001e1e7808 */ /* 0x000fe40001000000 */
[----:B------:R-:W-:Y:S02]  /*ae00*/  FMNMX.FTZ R27, R26, R25, !PT ;  /* 0x000000191a1b7209 */ /* 0x000fe40007810000 */
[----:B0-----:R-:W-:Y:S02]  /*ae10*/  FMNMX.FTZ R6, R84, R29, !PT ;  /* 0x0000001d54067209 */ /* 0x001fe40007810000 */
[----:B------:R-:W-:Y:S02]  /*ae20*/  ISETP.GT.AND P2, PT, R37, 0x10, PT ;  /* 0x000000102500780c */ /* 0x000fe40003f44270 */
[C---:B------:R-:W-:Y:S01]  /*ae30*/  FSETP.NEU.FTZ.AND P4, PT, R6.reuse, -INF , PT ;  /* 0xff8000000600780b */ /* 0x040fe20003f9d000 */
[----:B------:R-:W-:Y:S01]  /*ae40*/  FMUL.FTZ R29, R6, R7 ;  /* 0x00000007061d7220 */ /* 0x000fe20000410000 */
[----:B------:R-:W-:-:S02]  /*ae50*/  FSEL R84, R31, -INF , P3 ;  /* 0xff8000001f547808 */ /* 0x000fc40001800000 */
[----:B------:R-:W-:Y:S02]  /*ae60*/  FMNMX.FTZ R27, R30, R27, !PT ;  /* 0x0000001b1e1b7209 */ /* 0x000fe40007810000 */
[----:B------:R-:W-:Y:S02]  /*ae70*/  FSEL R29, R29, RZ, P4 ;  /* 0x000000ff1d1d7208 */ /* 0x000fe40002000000 */
[C---:B------:R-:W-:Y:S02]  /*ae80*/  ISETP.GT.AND P3, PT, R37.reuse, 0x11, PT ;  /* 0x000000112500780c */ /* 0x040fe40003f64270 */
[----:B------:R-:W-:Y:S02]  /*ae90*/  FSEL R34, R34, -INF , P2 ;  /* 0xff80000022227808 */ /* 0x000fe40001000000 */
[----:B------:R-:W-:Y:S01]  /*aea0*/  FMNMX.FTZ R27, R84, R27, !PT ;  /* 0x0000001b541b7209 */ /* 0x000fe20007810000 */
[----:B------:R-:W-:Y:S01]  /*aeb0*/  FFMA.FTZ R204, R86, R7, -R29 ;  /* 0x0000000756cc7223 */ /* 0x000fe2000001081d */
[----:B------:R-:W-:-:S02]  /*aec0*/  ISETP.GT.AND P2, PT, R37, 0x18, PT ;  /* 0x000000182500780c */ /* 0x000fc40003f44270 */
[----:B------:R-:W-:Y:S02]  /*aed0*/  FSEL R86, R35, -INF , P3 ;  /* 0xff80000023567808 */ /* 0x000fe40001800000 */
[----:B------:R-:W-:Y:S02]  /*aee0*/  FMNMX.FTZ R27, R34, R27, !PT ;  /* 0x0000001b221b7209 */ /* 0x000fe40007810000 */
        /* <DEDUP_REMOVED lines=13> */
[----:B------:R-:W-:Y:S01]  /*afc0*/  FMNMX.FTZ R31, R42, R31, !PT ;  /* 0x0000001f2a1f7209 */ /* 0x000fe20007810000 */
[----:B------:R0:W-:Y:S01]  /*afd0*/  MUFU.EX2 R27, R33 ;  /* 0x00000021001b7308 */ /* 0x0001e20000000800 */
[C---:B------:R-:W-:Y:S02]  /*afe0*/  ISETP.GT.AND P3, PT, R37.reuse, 0x29, PT ;  /* 0x000000292500780c */ /* 0x040fe40003f64270 */
[----:B------:R-:W-:Y:S01]  /*aff0*/  FSEL R46, R46, -INF , P2 ;  /* 0xff8000002e2e7808 */ /* 0x000fe20001000000 */
[----:B------:R-:W-:Y:S01]  /*b000*/  FFMA.FTZ R35, R92, R7, -R29 ;  /* 0x000000075c237223 */ /* 0x000fe2000001081d */
[----:B------:R-:W-:Y:S02]  /*b010*/  ISETP.GT.AND P2, PT, R37, 0x30, PT ;  /* 0x000000302500780c */ /* 0x000fe40003f44270 */
[----:B0-----:R-:W-:-:S02]  /*b020*/  FMNMX.FTZ R33, R90, R31, !PT ;  /* 0x0000001f5a217209 */ /* 0x001fc40007810000 */
        /* <DEDUP_REMOVED lines=39> */
[----:B------:R-:W-:Y:S02]  /*b2a0*/  ISETP.GT.AND P3, PT, R37, 0x59, PT ;  /* 0x000000592500780c */ /* 0x000fe40003f64270 */
[----:B------:R-:W-:Y:S02]  /*b2b0*/  FSEL R70, R70, -INF , P2 ;  /* 0xff80000046467808 */ /* 0x000fe40001000000 */
[----:B------:R-:W-:Y:S02]  /*b2c0*/  FMNMX.FTZ R37, R40, R39, !PT ;  /* 0x0000002728257209 */ /* 0x000fe40007810000 */
[----:B------:R-:W-:-:S02]  /*b2d0*/  FSEL R98, R71, -INF , P3 ;  /* 0xff80000047627808 */ /* 0x000fc40001800000 */
[----:B------:R-:W-:-:S04]  /*b2e0*/  FMNMX.FTZ R37, R70, R37, !PT ;  /* 0x0000002546257209 */ /* 0x000fc80007810000 */
[----:B------:R-:W-:Y:S01]  /*b2f0*/  FMNMX.FTZ R37, R98, R37, !PT ;  /* 0x0000002562257209 */ /* 0x000fe20007810000 */
[----:B------:R-:W-:-:S04]  /*b300*/  FFMA.FTZ R43, R24, R7, -R29 ;  /* 0x00000007182b7223 */ /* 0x000fc8000001081d */
[----:B------:R-:W0:Y:S02]  /*b310*/  SHFL.BFLY PT, R24, R37, 0x2, 0x1f ;  /* 0x0c401f0025187f89 */ /* 0x000e2400000e0000 */
[----:B0-----:R-:W-:-:S05]  /*b320*/  FMNMX.FTZ R24, R37, R24, !PT ;  /* 0x0000001825187209 */ /* 0x001fca0007810000 */
[----:B------:R-:W0:Y:S01]  /*b330*/  SHFL.BFLY PT, R37, R24, 0x1, 0x1f ;  /* 0x0c201f0018257f89 */ /* 0x000e2200000e0000 */
        /* <DEDUP_REMOVED lines=9> */
[-CC-:B-1----:R-:W-:Y:S01]  /*b3d0*/  FFMA.FTZ R41, R28, R7.reuse, -R29.reuse ;  /* 0x000000071c297223 */ /* 0x182fe2000001081d */
[-CC-:B------:R-:W-:Y:S01]  /*b3e0*/  FFMA.FTZ R49, R74, R7.reuse, -R29.reuse ;  /* 0x000000074a317223 */ /* 0x180fe2000001081d */
[-CC-:B------:R-:W-:Y:S01]  /*b3f0*/  FFMA.FTZ R168, R64, R7.reuse, -R29.reuse ;  /* 0x0000000740a87223 */ /* 0x180fe2000001081d */
[-CC-:B------:R-:W-:Y:S01]  /*b400*/  FFMA.FTZ R51, R76, R7.reuse, -R29.reuse ;  /* 0x000000074c337223 */ /* 0x180fe2000001081d */
[-CC-:B------:R-:W-:Y:S01]  /*b410*/  FFMA.FTZ R170, R68, R7.reuse, -R29.reuse ;  /* 0x0000000744aa7223 */ /* 0x180fe2000001081d */
[----:B------:R-:W-:Y:S01]  /*b420*/  FFMA.FTZ R53, R80, R7, -R29 ;  /* 0x0000000750357223 */ /* 0x000fe2000001081d */
[----:B------:R-:W1:Y:S01]  /*b430*/  S2R R79, SR_TID.X ;  /* 0x00000000004f7919 */ /* 0x000e620000002100 */
[----:B------:R-:W2:Y:S01]  /*b440*/  @P5 LDC R28, c[0x0][0x450] ;  /* 0x00011400ff1c5b82 */ /* 0x000ea20000000800 */
[----:B0-----:R-:W-:-:S04]  /*b450*/  FMNMX.FTZ R172, R24, R37, !PT ;  /* 0x0000002518ac7209 */ /* 0x001fc80007810000 */
[C---:B------:R-:W-:Y:S01]  /*b460*/  FSETP.NEU.FTZ.AND P2, PT, R172.reuse, -INF , PT ;  /* 0xff800000ac00780b */ /* 0x040fe20003f5d000 */
[----:B------:R-:W-:-:S05]  /*b470*/  FMUL.FTZ R24, R172, R7 ;  /* 0x00000007ac187220 */ /* 0x000fca0000410000 */
[----:B------:R-:W-:-:S05]  /*b480*/  FSEL R29, R24, RZ, P2 ;  /* 0x000000ff181d7208 */ /* 0x000fca0001000000 */
[-CC-:B------:R-:W-:Y:S01]  /*b490*/  FFMA.FTZ R25, R25, R7.reuse, -R29.reuse ;  /* 0x0000000719197223 */ /* 0x180fe2000001081d */
[----:B------:R-:W-:-:S03]  /*b4a0*/  FFMA.FTZ R205, R26, R7, -R29 ;  /* 0x000000071acd7223 */ /* 0x000fc6000001081d */
[----:B------:R0:W-:Y:S02]  /*b4b0*/  MUFU.EX2 R26, R25 ;  /* 0x00000019001a7308 */ /* 0x0001e40000000800 */
[----:B0-----:R-:W0:Y:S01]  /*b4c0*/  @P5 LDC R25, c[0x0][0x44c] ;  /* 0x00011300ff195b82 */ /* 0x001e220000000800 */
[----:B------:R-:W-:-:S05]  /*b4d0*/  FFMA.FTZ R30, R30, R7, -R29 ;  /* 0x000000071e1e7223 */ /* 0x000fca000001081d */
[----:B------:R-:W3:Y:S01]  /*b4e0*/  MUFU.EX2 R204, R204 ;  /* 0x000000cc00cc7308 */ /* 0x000ee20000000800 */
[-CC-:B------:R-:W-:Y:S01]  /*b4f0*/  FFMA.FTZ R84, R84, R7.reuse, -R29.reuse ;  /* 0x0000000754547223 */ /* 0x180fe2000001081d */
[----:B------:R-:W-:-:S06]  /*b500*/  FFMA.FTZ R34, R34, R7, -R29 ;  /* 0x0000000722227223 */ /* 0x000fcc000001081d */
[----:B------:R-:W4:Y:S01]  /*b510*/  MUFU.EX2 R205, R205 ;  /* 0x000000cd00cd7308 */ /* 0x000f220000000800 */
[----:B-1----:R-:W-:Y:S01]  /*b520*/  SHF.R.U32.HI R79, RZ, 0x7, R79 ;  /* 0x00000007ff4f7819 */ /* 0x002fe2000001164f */
[----:B------:R-:W-:-:S06]  /*b530*/  @!P1 VIADD R24, R174, 0x32440 ;  /* 0x00032440ae189836 */ /* 0x000fcc0000000000 */
[----:B------:R-:W1:Y:S08]  /*b540*/  MUFU.EX2 R206, R206 ;  /* 0x000000ce00ce7308 */ /* 0x000e700000000800 */
[----:B------:R-:W5:Y:S01]  /*b550*/  MUFU.EX2 R30, R30 ;  /* 0x0000001e001e7308 */ /* 0x000f620000000800 */
[----:B------:R-:W-:Y:S01]  /*b560*/  FFMA.FTZ R86, R86, R7, -R29 ;  /* 0x0000000756567223 */ /* 0x000fe2000001081d */
[----:B------:R-:W-:-:S06]  /*b570*/  IADD3 R173, -R79, 0xb, RZ ;  /* 0x0000000b4fad7810 */ /* 0x000fcc0007ffe1ff */
[----:B------:R-:W-:Y:S01]  /*b580*/  MUFU.EX2 R39, R43 ;  /* 0x0000002b00277308 */ /* 0x000fe20000000800 */
[----:B------:R-:W-:Y:S01]  /*b590*/  FFMA.FTZ R38, R38, R7, -R29 ;  /* 0x0000000726267223 */ /* 0x000fe2000001081d */
[----:B------:R-:W-:Y:S01]  /*b5a0*/  @!P1 PRMT R24, RZ, 0x654, R24 ;  /* 0x00000654ff189816 */ /* 0x000fe20000000018 */
[----:B------:R-:W-:Y:S01]  /*b5b0*/  IMAD.MOV.U32 R175, RZ, RZ, R77 ;  /* 0x000000ffffaf7224 */ /* 0x000fe200078e004d */
[----:B------:R0:W-:Y:S06]  /*b5c0*/  BAR.ARV R173, 0x100 ;  /* 0x000400ad0000751d */ /* 0x0001ec0000002000 */
[----:B------:R2:W-:Y:S01]  /*b5d0*/  MUFU.EX2 R43, R32 ;  /* 0x00000020002b7308 */ /* 0x0005e20000000800 */
[----:B------:R1:W-:Y:S07]  /*b5e0*/  @!P1 SYNCS.ARRIVE.TRANS64.RED.A1T0 RZ, [R24+URZ], RZ ;  /* 0x000000ff18ff99a7 */ /* 0x0003ee000810043f */
[----:B------:R-:W5:Y:S01]  /*b5f0*/  MUFU.EX2 R207, R84 ;  /* 0x0000005400cf7308 */ /* 0x000f620000000800 */
[----:B--2---:R-:W-:Y:S01]  /*b600*/  LOP3.LUT R32, R3, 0x3000000, RZ, 0xfc, !PT ;  /* 0x0300000003207812 */ /* 0x004fe200078efcff */
[----:B0-----:R-:W-:-:S04]  /*b610*/  @P5 IMAD.HI.U32 R3, R77, R25, RZ ;  /* 0x000000194d035227 */ /* 0x001fc800078e00ff */
[----:B------:R-:W-:Y:S02]  /*b620*/  IMAD.MOV.U32 R25, RZ, RZ, 0x40000040 ;  /* 0x40000040ff197424 */ /* 0x000fe400078e00ff */
[----:B------:R-:W0:Y:S01]  /*b630*/  MUFU.EX2 R152, R152 ;  /* 0x0000009800987308 */ /* 0x000e220000000800 */
[----:B------:R-:W-:Y:S01]  /*b640*/  @P5 SHF.R.U32.HI R175, RZ, R28, R3 ;  /* 0x0000001cffaf5219 */ /* 0x000fe20000011603 */
[----:B---3--:R-:W-:Y:S01]  /*b650*/  FADD.FTZ R3, R204, R27 ;  /* 0x0000001bcc037221 */ /* 0x008fe20000010000 */
[----:B------:R-:W-:-:S05]  /*b660*/  R2UR UR7, R25 ;  /* 0x00000000190772ca */ /* 0x000fca00000e0000 */
[----:B------:R-:W2:Y:S01]  /*b670*/  MUFU.EX2 R34, R34 ;  /* 0x0000002200227308 */ /* 0x000ea20000000800 */
[----:B----4-:R-:W-:Y:S01]  /*b680*/  FADD.FTZ R25, R205, R26 ;  /* 0x0000001acd197221 */ /* 0x010fe20000010000 */
[----:B------:R3:W-:Y:S01]  /*b690*/  BAR.SYNC.DEFER_BLOCKING R0, 0x100 ;  /* 0x000400000000751d */ /* 0x0007e20000010000 */
[----:B------:R-:W-:Y:S01]  /*b6a0*/  FFMA.FTZ R88, R88, R7, -R29 ;  /* 0x0000000758587223 */ /* 0x000fe2000001081d */
[----:B-1----:R-:W-:-:S04]  /*b6b0*/  IMAD R24, R2, 0xc00, R32 ;  /* 0x00000c0002187824 */ /* 0x002fc800078e0220 */
[----:B------:R-:W1:Y:S01]  /*b6c0*/  MUFU.EX2 R153, R86 ;  /* 0x0000005600997308 */ /* 0x000e620000000800 */
[----:B------:R5:W-:Y:S01]  /*b6d0*/  STL [R1+0x18], R32 ;  /* 0x0000182001007387 */ /* 0x000be20000100800 */
[----:B---3--:R-:W-:Y:S01]  /*b6e0*/  FADD.FTZ R0, R206, R3 ;  /* 0x00000003ce007221 */ /* 0x008fe20000010000 */
[----:B------:R-:W-:-:S05]  /*b6f0*/  FFMA.FTZ R157, R42, R7, -R29 ;  /* 0x000000072a9d7223 */ /* 0x000fca000001081d */
[----:B------:R-:W3:Y:S01]  /*b700*/  MUFU.EX2 R154, R154 ;  /* 0x0000009a009a7308 */ /* 0x000ee20000000800 */
[----:B------:R-:W-:Y:S01]  /*b710*/  FADD.FTZ R3, R31, R0 ;  /* 0x000000001f037221 */ /* 0x000fe20000010000 */
[----:B-----5:R-:W-:-:S06]  /*b720*/  FADD.FTZ R32, R30, R25 ;  /* 0x000000191e207221 */ /* 0x020fcc0000010000 */
[----:B------:R-:W4:Y:S01]  /*b730*/  MUFU.EX2 R38, R38 ;  /* 0x0000002600267308 */ /* 0x000f220000000800 */
[----:B------:R-:W-:Y:S01]  /*b740*/  FADD.FTZ R25, R207, R32 ;  /* 0x00000020cf197221 */ /* 0x000fe20000010000 */
[----:B------:R-:W-:Y:S01]  /*b750*/  FFMA.FTZ R90, R90, R7, -R29 ;  /* 0x000000075a5a7223 */ /* 0x000fe2000001081d */
[----:B0-----:R-:W-:-:S05]  /*b760*/  FADD.FTZ R0, R152, R3 ;  /* 0x0000000398007221 */ /* 0x001fca0000010000 */
[----:B------:R-:W0:Y:S01]  /*b770*/  MUFU.EX2 R155, R88 ;  /* 0x00000058009b7308 */ /* 0x000e220000000800 */
[----:B--2---:R-:W-:Y:S01]  /*b780*/  FADD.FTZ R32, R34, R25 ;  /* 0x0000001922207221 */ /* 0x004fe20000010000 */
[----:B------:R-:W-:Y:S01]  /*b790*/  FFMA.FTZ R46, R46, R7, -R29 ;  /* 0x000000072e2e7223 */ /* 0x000fe2000001081d */
[----:B------:R-:W-:-:S05]  /*b7a0*/  FADD.FTZ R3, R33, R0 ;  /* 0x0000000021037221 */ /* 0x000fca0000010000 */
[----:B------:R-:W2:Y:S01]  /*b7b0*/  MUFU.EX2 R156, R156 ;  /* 0x0000009c009c7308 */ /* 0x000ea20000000800 */
[----:B-1----:R-:W-:-:S07]  /*b7c0*/  FADD.FTZ R25, R153, R32 ;  /* 0x0000002099197221 */ /* 0x002fce0000010000 */
[----:B------:R-:W1:Y:S01]  /*b7d0*/  MUFU.EX2 R157, R157 ;  /* 0x0000009d009d7308 */ /* 0x000e620000000800 */
[----:B------:R-:W-:Y:S01]  /*b7e0*/  FFMA.FTZ R92, R92, R7, -R29 ;  /* 0x000000075c5c7223 */ /* 0x000fe2000001081d */
[----:B---3--:R-:W-:Y:S01]  /*b7f0*/  FADD.FTZ R0, R154, R3 ;  /* 0x000000039a007221 */ /* 0x008fe20000010000 */
[----:B----4-:R-:W-:-:S05]  /*b800*/  FADD.FTZ R32, R38, R25 ;  /* 0x0000001926207221 */ /* 0x010fca0000010000 */
[----:B------:R-:W3:Y:S01]  /*b810*/  MUFU.EX2 R90, R90 ;  /* 0x0000005a005a7308 */ /* 0x000ee20000000800 */
[----:B------:R-:W-:Y:S01]  /*b820*/  FFMA.FTZ R50, R50, R7, -R29 ;  /* 0x0000000732327223 */ /* 0x000fe2000001081d */
[----:B------:R-:W-:Y:S02]  /*b830*/  VIADD R36, R24, 0x80 ;  /* 0x0000008018247836 */ /* 0x000fe40000000000 */
[----:B------:R-:W-:-:S04]  /*b840*/  FADD.FTZ R3, R35, R0 ;  /* 0x0000000023037221 */ /* 0x000fc80000010000 */
[----:B------:R-:W4:Y:S01]  /*b850*/  MUFU.EX2 R158, R158 ;  /* 0x0000009e009e7308 */ /* 0x000f220000000800 */
[----:B------:R-:W-:Y:S02]  /*b860*/  VIADD R28, R24, 0x100 ;  /* 0x00000100181c7836 */ /* 0x000fe40000000000 */
[----:B0-----:R-:W-:-:S05]  /*b870*/  FADD.FTZ R32, R155, R32 ;  /* 0x000000209b207221 */ /* 0x001fca0000010000 */
[----:B------:R-:W0:Y:S01]  /*b880*/  MUFU.EX2 R46, R46 ;  /* 0x0000002e002e7308 */ /* 0x000e220000000800 */
[----:B------:R-:W-:Y:S02]  /*b890*/  IMAD.MOV.U32 R25, RZ, RZ, 0x40000040 ;  /* 0x40000040ff197424 */ /* 0x000fe400078e00ff */
[----:B------:R-:W-:Y:S01]  /*b8a0*/  FFMA.FTZ R94, R94, R7, -R29 ;  /* 0x000000075e5e7223 */ /* 0x000fe2000001081d */
[----:B--2---:R-:W-:-:S04]  /*b8b0*/  FADD.FTZ R0, R156, R3 ;  /* 0x000000039c007221 */ /* 0x004fc80000010000 */
[----:B------:R-:W2:Y:S01]  /*b8c0*/  MUFU.EX2 R41, R41 ;  /* 0x0000002900297308 */ /* 0x000ea20000000800 */
[----:B------:R-:W-:Y:S01]  /*b8d0*/  R2UR UR10, R36 ;  /* 0x00000000240a72ca */ /* 0x000fe200000e0000 */
[----:B-1----:R-:W-:Y:S01]  /*b8e0*/  FADD.FTZ R3, R157, R32 ;  /* 0x000000209d037221 */ /* 0x002fe20000010000 */
[----:B------:R-:W-:-:S05]  /*b8f0*/  R2UR UR14, R28 ;  /* 0x000000001c0e72ca */ /* 0x000fca00000e0000 */
[----:B------:R-:W1:Y:S01]  /*b900*/  MUFU.EX2 R159, R92 ;  /* 0x0000005c009f7308 */ /* 0x000e620000000800 */
[----:B------:R-:W-:Y:S01]  /*b910*/  FFMA.FTZ R54, R54, R7, -R29 ;  /* 0x0000000736367223 */ /* 0x000fe2000001081d */
[C---:B------:R-:W-:Y:S01]  /*b920*/  R2UR UR6, R24.reuse ;  /* 0x00000000180672ca */ /* 0x040fe200000e0000 */
[C---:B------:R-:W-:Y:S01]  /*b930*/  VIADD R36, R24.reuse, 0x180 ;  /* 0x0000018018247836 */ /* 0x040fe20000000000 */
[----:B------:R-:W-:Y:S01]  /*b940*/  R2UR UR27, R25 ;  /* 0x00000000191b72ca */ /* 0x000fe200000e0000 */
[----:B------:R-:W-:-:S03]  /*b950*/  VIADD R28, R24, 0x200 ;  /* 0x00000200181c7836 */ /* 0x000fc60000000000 */
[----:B------:R-:W5:Y:S01]  /*b960*/  MUFU.EX2 R160, R160 ;  /* 0x000000a000a07308 */ /* 0x000f620000000800 */
[----:B------:R-:W-:Y:S02]  /*b970*/  VIADD R24, R24, 0x280 ;  /* 0x0000028018187836 */ /* 0x000fe40000000000 */
[----:B------:R-:W-:Y:S01]  /*b980*/  FADD.FTZ R25, R39, R0 ;  /* 0x0000000027197221 */ /* 0x000fe20000010000 */
[----:B---3--:R-:W-:-:S04]  /*b990*/  FADD.FTZ R3, R90, R3 ;  /* 0x000000035a037221 */ /* 0x008fc80000010000 */
[----:B------:R-:W3:Y:S01]  /*b9a0*/  MUFU.EX2 R50, R50 ;  /* 0x0000003200327308 */ /* 0x000ee20000000800 */
[----:B------:R-:W-:Y:S01]  /*b9b0*/  FFMA.FTZ R96, R96, R7, -R29 ;  /* 0x0000000760607223 */ /* 0x000fe2000001081d */
[----:B------:R-:W-:Y:S01]  /*b9c0*/  R2UR UR26, R24 ;  /* 0x00000000181a72ca */ /* 0x000fe200000e0000 */
[----:B----4-:R-:W-:-:S05]  /*b9d0*/  FADD.FTZ R0, R158, R25 ;  /* 0x000000199e007221 */ /* 0x010fca0000010000 */
[----:B------:R-:W4:Y:S01]  /*b9e0*/  MUFU.EX2 R161, R94 ;  /* 0x0000005e00a17308 */ /* 0x000f220000000800 */
[----:B0-----:R-:W-:Y:S01]  /*b9f0*/  FADD.FTZ R24, R46, R3 ;  /* 0x000000032e187221 */ /* 0x001fe20000010000 */
[----:B------:R-:W-:Y:S01]  /*ba00*/  FFMA.FTZ R58, R58, R7, -R29 ;  /* 0x000000073a3a7223 */ /* 0x000fe2000001081d */
[----:B--2---:R-:W-:-:S05]  /*ba10*/  FADD.FTZ R3, R41, R0 ;  /* 0x0000000029037221 */ /* 0x004fca0000010000 */
[----:B------:R-:W0:Y:S01]  /*ba20*/  MUFU.EX2 R162, R162 ;  /* 0x000000a200a27308 */ /* 0x000e220000000800 */
[----:B-1----:R-:W-:-:S07]  /*ba30*/  FADD.FTZ R25, R159, R24 ;  /* 0x000000189f197221 */ /* 0x002fce0000010000 */
[----:B------:R-:W1:Y:S01]  /*ba40*/  MUFU.EX2 R54, R54 ;  /* 0x0000003600367308 */ /* 0x000e620000000800 */
[----:B------:R-:W-:Y:S01]  /*ba50*/  FFMA.FTZ R82, R82, R7, -R29 ;  /* 0x0000000752527223 */ /* 0x000fe2000001081d */
[----:B-----5:R-:W-:-:S06]  /*ba60*/  FADD.FTZ R0, R160, R3 ;  /* 0x00000003a0007221 */ /* 0x020fcc0000010000 */
[----:B------:R-:W2:Y:S01]  /*ba70*/  MUFU.EX2 R45, R45 ;  /* 0x0000002d002d7308 */ /* 0x000ea20000000800 */
[----:B---3--:R-:W-:Y:S01]  /*ba80*/  FADD.FTZ R24, R50, R25 ;  /* 0x0000001932187221 */ /* 0x008fe20000010000 */
[----:B------:R-:W-:-:S06]  /*ba90*/  FFMA.FTZ R62, R62, R7, -R29 ;  /* 0x000000073e3e7223 */ /* 0x000fcc000001081d */
[----:B------:R-:W3:Y:S01]  /*baa0*/  MUFU.EX2 R163, R96 ;  /* 0x0000006000a37308 */ /* 0x000ee20000000800 */
[----:B------:R-:W-:Y:S01]  /*bab0*/  FADD.FTZ R3, R43, R0 ;  /* 0x000000002b037221 */ /* 0x000fe20000010000 */
[----:B----4-:R-:W-:-:S06]  /*bac0*/  FADD.FTZ R25, R161, R24 ;  /* 0x00000018a1197221 */ /* 0x010fcc0000010000 */
[----:B------:R-:W4:Y:S08]  /*bad0*/  MUFU.EX2 R164, R164 ;  /* 0x000000a400a47308 */ /* 0x000f300000000800 */
[----:B------:R-:W5:Y:S01]  /*bae0*/  MUFU.EX2 R58, R58 ;  /* 0x0000003a003a7308 */ /* 0x000f620000000800 */
[----:B------:R-:W-:Y:S01]  /*baf0*/  FFMA.FTZ R78, R78, R7, -R29 ;  /* 0x000000074e4e7223 */ /* 0x000fe2000001081d */
[----:B0-----:R-:W-:-:S06]  /*bb00*/  FADD.FTZ R0, R162, R3 ;  /* 0x00000003a2007221 */ /* 0x001fcc0000010000 */
[----:B------:R-:W0:Y:S01]  /*bb10*/  MUFU.EX2 R47, R47 ;  /* 0x0000002f002f7308 */ /* 0x000e220000000800 */
[----:B-1----:R-:W-:Y:S01]  /*bb20*/  FADD.FTZ R24, R54, R25 ;  /* 0x0000001936187221 */ /* 0x002fe20000010000 */
[----:B------:R-:W-:-:S06]  /*bb30*/  FFMA.FTZ R66, R66, R7, -R29 ;  /* 0x0000000742427223 */ /* 0x000fcc000001081d */
[----:B------:R-:W1:Y:S01]  /*bb40*/  MUFU.EX2 R165, R82 ;  /* 0x0000005200a57308 */ /* 0x000e620000000800 */
[----:B--2---:R-:W-:Y:S01]  /*bb50*/  FADD.FTZ R3, R45, R0 ;  /* 0x000000002d037221 */ /* 0x004fe20000010000 */
[----:B---3--:R-:W-:-:S06]  /*bb60*/  FADD.FTZ R25, R163, R24 ;  /* 0x00000018a3197221 */ /* 0x008fcc0000010000 */
[----:B------:R-:W2:Y:S08]  /*bb70*/  MUFU.EX2 R166, R166 ;  /* 0x000000a600a67308 */ /* 0x000eb00000000800 */
[----:B------:R-:W3:Y:S01]  /*bb80*/  MUFU.EX2 R62, R62 ;  /* 0x0000003e003e7308 */ /* 0x000ee20000000800 */
[----:B------:R-:W-:Y:S01]  /*bb90*/  FFMA.FTZ R40, R40, R7, -R29 ;  /* 0x0000000728287223 */ /* 0x000fe2000001081d */
[----:B----4-:R-:W-:-:S06]  /*bba0*/  FADD.FTZ R0, R164, R3 ;  /* 0x00000003a4007221 */ /* 0x010fcc0000010000 */
[----:B------:R-:W4:Y:S01]  /*bbb0*/  MUFU.EX2 R49, R49 ;  /* 0x0000003100317308 */ /* 0x000f220000000800 */
[----:B-----5:R-:W-:Y:S01]  /*bbc0*/  FADD.FTZ R24, R58, R25 ;  /* 0x000000193a187221 */ /* 0x020fe20000010000 */
[----:B------:R-:W-:-:S06]  /*bbd0*/  FFMA.FTZ R70, R70, R7, -R29 ;  /* 0x0000000746467223 */ /* 0x000fcc000001081d */
[----:B------:R-:W5:Y:S01]  /*bbe0*/  MUFU.EX2 R167, R78 ;  /* 0x0000004e00a77308 */ /* 0x000f620000000800 */
[----:B0-----:R-:W-:Y:S01]  /*bbf0*/  FADD.FTZ R3, R47, R0 ;  /* 0x000000002f037221 */ /* 0x001fe20000010000 */
[----:B-1----:R-:W-:-:S06]  /*bc00*/  FADD.FTZ R25, R165, R24 ;  /* 0x00000018a5197221 */ /* 0x002fcc0000010000 */
[----:B------:R-:W0:Y:S08]  /*bc10*/  MUFU.EX2 R168, R168 ;  /* 0x000000a800a87308 */ /* 0x000e300000000800 */
[----:B------:R-:W1:Y:S01]  /*bc20*/  MUFU.EX2 R66, R66 ;  /* 0x0000004200427308 */ /* 0x000e620000000800 */
[----:B------:R-:W-:Y:S01]  /*bc30*/  FFMA.FTZ R98, R98, R7, -R29 ;  /* 0x0000000762627223 */ /* 0x000fe2000001081d */
[----:B--2---:R-:W-:-:S06]  /*bc40*/  FADD.FTZ R0, R166, R3 ;  /* 0x00000003a6007221 */ /* 0x004fcc0000010000 */
[----:B------:R-:W2:Y:S01]  /*bc50*/  MUFU.EX2 R51, R51 ;  /* 0x0000003300337308 */ /* 0x000ea20000000800 */
[----:B---3--:R-:W-:-:S07]  /*bc60*/  FADD.FTZ R24, R62, R25 ;  /* 0x000000193e187221 */ /* 0x008fce0000010000 */
[----:B------:R-:W3:Y:S01]  /*bc70*/  MUFU.EX2 R169, R40 ;  /* 0x0000002800a97308 */ /* 0x000ee20000000800 */
[----:B----4-:R-:W-:Y:S01]  /*bc80*/  FADD.FTZ R3, R49, R0 ;  /* 0x0000000031037221 */ /* 0x010fe20000010000 */
[----:B-----5:R-:W-:-:S06]  /*bc90*/  FADD.FTZ R25, R167, R24 ;  /* 0x00000018a7197221 */ /* 0x020fcc0000010000 */
[----:B------:R-:W4:Y:S08]  /*bca0*/  MUFU.EX2 R170, R170 ;  /* 0x000000aa00aa7308 */ /* 0x000f300000000800 */
[----:B------:R-:W5:Y:S01]  /*bcb0*/  MUFU.EX2 R70, R70 ;  /* 0x0000004600467308 */ /* 0x000f620000000800 */
[----:B0-----:R-:W-:Y:S01]  /*bcc0*/  FADD.FTZ R0, R168, R3 ;  /* 0x00000003a8007221 */ /* 0x001fe20000010000 */
[----:B-1----:R-:W-:-:S06]  /*bcd0*/  FADD.FTZ R24, R66, R25 ;  /* 0x0000001942187221 */ /* 0x002fcc0000010000 */
[----:B------:R-:W0:Y:S01]  /*bce0*/  MUFU.EX2 R53, R53 ;  /* 0x0000003500357308 */ /* 0x000e220000000800 */
[----:B------:R-:W-:-:S07]  /*bcf0*/  IMAD.MOV.U32 R37, RZ, RZ, 0x40000040 ;  /* 0x40000040ff257424 */ /* 0x000fce00078e00ff */
[----:B------:R-:W1:Y:S01]  /*bd00*/  MUFU.EX2 R171, R98 ;  /* 0x0000006200ab7308 */ /* 0x000e620000000800 */
[----:B------:R-:W-:Y:S02]  /*bd10*/  IMAD.MOV.U32 R29, RZ, RZ, 0x40000040 ;  /* 0x40000040ff1d7424 */ /* 0x000fe400078e00ff */
[----:B--2---:R-:W-:Y:S01]  /*bd20*/  FADD.FTZ R3, R51, R0 ;  /* 0x0000000033037221 */ /* 0x004fe20000010000 */
[----:B---3--:R-:W-:Y:S01]  /*bd30*/  FADD.FTZ R25, R169, R24 ;  /* 0x00000018a9197221 */ /* 0x008fe20000010000 */
[----:B------:R-:W-:Y:S01]  /*bd40*/  R2UR UR11, R37 ;  /* 0x00000000250b72ca */ /* 0x000fe200000e0000 */
[----:B------:R-:W-:Y:S01]  /*bd50*/  IMAD.MOV.U32 R37, RZ, RZ, 0x40000040 ;  /* 0x40000040ff257424 */ /* 0x000fe200078e00ff */
[----:B------:R-:W-:Y:S01]  /*bd60*/  R2UR UR15, R29 ;  /* 0x000000001d0f72ca */ /* 0x000fe200000e0000 */
[----:B----4-:R-:W-:Y:S01]  /*bd70*/  FADD.FTZ R0, R170, R3 ;  /* 0x00000003aa007221 */ /* 0x010fe20000010000 */
[----:B------:R-:W-:Y:S02]  /*bd80*/  IMAD.MOV.U32 R29, RZ, RZ, 0x40000040 ;  /* 0x40000040ff1d7424 */ /* 0x000fe400078e00ff */
[----:B-----5:R-:W-:Y:S01]  /*bd90*/  FADD.FTZ R24, R70, R25 ;  /* 0x0000001946187221 */ /* 0x020fe20000010000 */
[----:B------:R-:W-:Y:S01]  /*bda0*/  F2FP.BF16.F32.PACK_AB R204, R27, R204 ;  /* 0x000000cc1bcc723e */ /* 0x000fe200000010ff */
[----:B0-----:R-:W-:Y:S01]  /*bdb0*/  FADD.FTZ R3, R53, R0 ;  /* 0x0000000035037221 */ /* 0x001fe20000010000 */
[----:B------:R-:W-:-:S02]  /*bdc0*/  F2FP.BF16.F32.PACK_AB R206, R31, R206 ;  /* 0x000000ce1fce723e */ /* 0x000fc400000010ff */
[----:B------:R-:W-:Y:S02]  /*bdd0*/  F2FP.BF16.F32.PACK_AB R205, R26, R205 ;  /* 0x000000cd1acd723e */ /* 0x000fe400000010ff */
[----:B------:R-:W-:Y:S01]  /*bde0*/  F2FP.BF16.F32.PACK_AB R207, R207, R30 ;  /* 0x0000001ecfcf723e */ /* 0x000fe200000010ff */
[----:B-1----:R-:W-:Y:S01]  /*bdf0*/  FADD.FTZ R0, R171, R24 ;  /* 0x00000018ab007221 */ /* 0x002fe20000010000 */
[----:B------:R-:W-:Y:S02]  /*be00*/  R2UR UR18, R36 ;  /* 0x00000000241272ca */ /* 0x000fe400000e0000 */
[----:B------:R-:W-:Y:S02]  /*be10*/  R2UR UR19, R37 ;  /* 0x00000000251372ca */ /* 0x000fe400000e0000 */
[----:B------:R-:W-:Y:S02]  /*be20*/  R2UR UR22, R28 ;  /* 0x000000001c1672ca */ /* 0x000fe400000e0000 */
[----:B------:R-:W-:-:S02]  /*be30*/  R2UR UR23, R29 ;  /* 0x000000001d1772ca */ /* 0x000fc400000e0000 */
        /* <DEDUP_REMOVED lines=20> */
[----:B------:R-:W-:-:S06]  /*bf80*/  WARPGROUP.ARRIVE ;  /* 0x00000000000079c5 */ /* 0x000fcc0000000000 */
        /* <DEDUP_REMOVED lines=17> */
[----:B------:R-:W-:-:S05]  /*c0a0*/  IADD3 R152, R175, R176, -R177 ;  /* 0x000000b0af987210 */ /* 0x000fca0007ffe8b1 */
[----:B------:R-:W-:-:S05]  /*c0b0*/  IMAD.HI R152, R152, 0x2aaaaaab, RZ ;  /* 0x2aaaaaab98987827 */ /* 0x000fca00078e02ff */
[----:B------:R-:W-:-:S04]  /*c0c0*/  SHF.R.U32.HI R153, RZ, 0x1f, R152 ;  /* 0x0000001fff997819 */ /* 0x000fc80000011698 */
[----:B------:R-:W-:-:S04]  /*c0d0*/  LEA.HI.SX32 R153, R152, R153, 0x1c ;  /* 0x0000009998997211 */ /* 0x000fc800078fe2ff */
[----:B------:R-:W-:Y:S01]  /*c0e0*/  VIMNMX R154, RZ, R153, !PT ;  /* 0x00000099ff9a7248 */ /* 0x000fe20007fe0100 */
[----:B------:R-:W-:-:S04]  /*c0f0*/  VIADD R214, R214, 0xfffffffe ;  /* 0xfffffffed6d67836 */ /* 0x000fc80000000000 */
[----:B------:R0:W-:Y:S01]  /*c100*/  STL [R1+0x30], R154 ;  /* 0x0000309a01007387 */ /* 0x0001e20000100800 */
[----:B------:R-:W-:Y:S01]  /*c110*/  ISETP.GE.AND P2, PT, R214, R154, PT ;  /* 0x0000009ad600720c */ /* 0x000fe20003f46270 */
[----:B------:R-:W-:-:S05]  /*c120*/  @!P1 VIADD R174, R174, 0x32460 ;  /* 0x00032460aeae9836 */ /* 0x000fca0000000000 */
[----:B------:R-:W-:Y:S01]  /*c130*/  @!P1 PRMT R174, RZ, 0x654, R174 ;  /* 0x00000654ffae9816 */ /* 0x000fe200000000ae */
[----:B------:R-:W-:Y:S02]  /*c140*/  WARPGROUP.DEPBAR.LE gsb0, 0x0 ;  /* 0x00008000000079c5 */ /* 0x000fe40000010000 */
[----:B------:R-:W-:-:S06]  /*c150*/  WARPGROUP.ARRIVE ;  /* 0x00000000000079c5 */ /* 0x000fcc0000000000 */
[----:B------:R-:W-:Y:S03]  /*c160*/  HGMMA.64x256x16.F32.BF16 R24, R168, gdesc[UR24].tnspB, R24, gsb0 ;  /* 0x43e00018a8187df0 */ /* 0x000fe60008001818 */
[----:B------:R-:W-:Y:S02]  /*c170*/  WARPGROUP.DEPBAR.LE gsb0, 0x0 ;  /* 0x00008000000079c5 */ /* 0x000fe40000010000 */
[----:B------:R0:W-:Y:S01]  /*c180*/  @!P1 SYNCS.ARRIVE.TRANS64.RED.A1T0 RZ, [R174+URZ], RZ ;  /* 0x000000ffaeff99a7 */ /* 0x0001e2000810043f */
[----:B------:R-:W-:Y:S05]  /*c190*/  @!P2 BRA `(.L_x_14752) ;  /* 0x000000300008a947 */ /* 0x000fea0003800000 */
[----:B------:R-:W-:Y:S02]  /*c1a0*/  IMAD.MOV.U32 R206, RZ, RZ, R172 ;  /* 0x000000ffffce7224 */ /* 0x000fe400078e00ac */
[----:B------:R-:W-:Y:S02]  /*c1b0*/  IMAD.MOV.U32 R207, RZ, RZ, R6 ;  /* 0x000000ffffcf7224 */ /* 0x000fe400078e0006 */
[----:B------:R-:W-:-:S07]  /*c1c0*/  IMAD.MOV.U32 R204, RZ, RZ, R214 ;  /* 0x000000ffffcc7224 */ /* 0x000fce00078e00d6 */
.L_x_14762:
[----:B------:R-:W-:Y:S01]  /*c1d0*/  VIADD R2, R2, 0x1 ;  /* 0x0000000102027836 */ /* 0x000fe20000000000 */
[----:B------:R-:W-:Y:S05]  /*c1e0*/  YIELD ;  /* 0x0000000000007946 */ /* 0x000fea0003800000 */
[----:B------:R-:W-:-:S04]  /*c1f0*/  ISETP.NE.AND P2, PT, R2, 0x2, PT ;  /* 0x000000020200780c */ /* 0x000fc80003f45270 */
[----:B------:R-:W-:Y:S02]  /*c200*/  SEL R6, RZ, 0x1, P2 ;  /* 0x00000001ff067807 */ /* 0x000fe40001000000 */
[----:B------:R-:W-:Y:S02]  /*c210*/  SEL R2, R2, RZ, P2 ;  /* 0x000000ff02027207 */ /* 0x000fe40001000000 */
[----:B------:R-:W-:Y:S01]  /*c220*/  LOP3.LUT R23, R23, R6, RZ, 0x3c, !PT ;  /* 0x0000000617177212 */ /* 0x000fe200078e3cff */
[----:B-1---5:R-:W-:Y:S06]  /*c230*/  @!P0 BRA `(.L_x_14753) ;  /* 0x0000000000048947 */ /* 0x022fec0003800000 */
[----:B------:R-:W-:Y:S01]  /*c240*/  BPT.TRAP 0x1 ;  /* 0x000000040000795c */ /* 0x000fe20000300000 */
.L_x_14753:
[----:B------:R-:W-:Y:S01]  /*c250*/  IMAD R205, R2, 0x8, R19 ;  /* 0x0000000802cd7824 */ /* 0x000fe200078e0213 */
[----:B------:R-:W-:-:S04]  /*c260*/  SHF.L.U32 R6, R23, 0x1f, RZ ;  /* 0x0000001f17067819 */ /* 0x000fc800000006ff */
[----:B------:R1:W2:Y:S01]  /*c270*/  SYNCS.PHASECHK.TRANS64.TRYWAIT P2, [R205+URZ+0x32430], R6 ;  /* 0x03243006cd0075a7 */ /* 0x0002a2000804017f */
[----:B------:R-:W-:Y:S05]  /*c280*/  @!P0 BRA `(.L_x_14754) ;  /* 0x0000000000048947 */ /* 0x000fea0003800000 */
[----:B------:R-:W-:Y:S01]  /*c290*/  BPT.TRAP 0x1 ;  /* 0x000000040000795c */ /* 0x000fe20000300000 */
.L_x_14754:
[----:B------:R-:W3:Y:S01]  /*c2a0*/  LDL R7, [R1+0x20] ;  /* 0x0000200001077983 */ /* 0x000ee20000100800 */
[----:B------:R-:W-:Y:S02]  /*c2b0*/  IMAD.MOV.U32 R157, RZ, RZ, 0x40000040 ;  /* 0x40000040ff9d7424 */ /* 0x000fe400078e00ff */
[----:B---3--:R-:W-:Y:S01]  /*c2c0*/  IMAD R156, R2, 0x300, R7 ;  /* 0x00000300029c7824 */ /* 0x008fe200078e0207 */
[----:B--2---:R-:W-:Y:S06]  /*c2d0*/  @P2 BRA `(.L_x_14755) ;  /* 0x0000000000082947 */ /* 0x004fec0003800000 */
[----:B------:R-:W2:Y:S02]  /*c2e0*/  SYNCS.PHASECHK.TRANS64.TRYWAIT P2, [R205+URZ+0x32430], R6 ;  /* 0x03243006cd0075a7 */ /* 0x000ea4000804017f */
[----:B--2---:R-:W-:Y:S05]  /*c2f0*/  @!P2 BRA `(.L_x_14756) ;  /* 0x000001280014a947 */ /* 0x004fea0003800000 */
.L_x_14755:
[----:B------:R-:W3:Y:S04]  /*c300*/  LDL.64 R220, [R1+0x10] ;  /* 0x0000100001dc7983 */ /* 0x000ee80000100a00 */
[----:B------:R-:W4:Y:S01]  /*c310*/  LDL.64 R214, [R1] ;  /* 0x0000000001d67983 */ /* 0x000f220000100a00 */
[----:B------:R-:W-:Y:S05]  /*c320*/  WARPSYNC.ALL ;  /* 0x0000000000007948 */ /* 0x000fea0003800000 */
[C---:B------:R-:W-:Y:S01]  /*c330*/  R2UR UR6, R156.reuse ;  /* 0x000000009c0672ca */ /* 0x040fe200000e0000 */
[C---:B0-----:R-:W-:Y:S01]  /*c340*/  VIADD R154, R156.reuse, 0x2 ;  /* 0x000000029c9a7836 */ /* 0x041fe20000000000 */
        /* <DEDUP_REMOVED lines=16> */
[----:B------:R-:W-:-:S03]  /*c450*/  R2UR UR17, R237 ;  /* 0x00000000ed1172ca */ /* 0x000fc600000e0000 */
[----:B------:R-:W-:Y:S03]  /*c460*/  HGMMA.64x96x16.F32.BF16 R152, gdesc[UR4], RZ, !UPT, gsb0 ;  /* 0x01600000049879f0 */ /* 0x000fe6000c0018ff */
[----:B------:R-:W-:Y:S02]  /*c470*/  WARPGROUP.DEPBAR.LE gsb0, 0x0 ;  /* 0x00008000000079c5 */ /* 0x000fe40000010000 */
[----:B------:R-:W-:Y:S01]  /*c480*/  WARPGROUP.ARRIVE ;  /* 0x00000000000079c5 */ /* 0x000fe20000000000 */
[----:B---3--:R-:W-:Y:S02]  /*c490*/  R2UR UR8, R220 ;  /* 0x00000000dc0872ca */ /* 0x008fe400000e0000 */
[----:B------:R-:W-:Y:S02]  /*c4a0*/  R2UR UR9, R221 ;  /* 0x00000000dd0972ca */ /* 0x000fe400000e0000 */
[----:B----4-:R-:W-:-:S02]  /*c4b0*/  R2UR UR12, R214 ;  /* 0x00000000d60c72ca */ /* 0x010fc400000e0000 */
[----:B------:R-:W-:-:S09]  /*c4c0*/  R2UR UR13, R215 ;  /* 0x00000000d70d72ca */ /* 0x000fd200000e0000 */
        /* <DEDUP_REMOVED lines=10> */
.L_x_14757:
[----:B------:R0:W3:Y:S01]  /*c570*/  SYNCS.PHASECHK.TRANS64.TRYWAIT P2, [R205+URZ+0x32450], R6 ;  /* 0x03245006cd0075a7 */ /* 0x0000e2000804017f */
[----:B------:R-:W-:Y:S05]  /*c580*/  @!P0 BRA `(.L_x_14758) ;  /* 0x0000000000048947 */ /* 0x000fea0003800000 */
[----:B------:R-:W-:Y:S01]  /*c590*/  BPT.TRAP 0x1 ;  /* 0x000000040000795c */ /* 0x000fe20000300000 */
.L_x_14758:
[----:B------:R-:W-:Y:S04]  /*c5a0*/  BSSY B0, `(.L_x_14759) ;  /* 0x0000004000007945 */ /* 0x000fe80003800000 */
[----:B---3--:R-:W-:Y:S05]  /*c5b0*/  @P2 BRA `(.L_x_14760) ;  /* 0x0000000000082947 */ /* 0x008fea0003800000 */
[----:B------:R-:W3:Y:S02]  /*c5c0*/  SYNCS.PHASECHK.TRANS64.TRYWAIT P2, [R205+URZ+0x32450], R6 ;  /* 0x03245006cd0075a7 */ /* 0x000ee4000804017f */
[----:B---3--:R-:W-:Y:S05]  /*c5d0*/  @!P2 BRA `(.L_x_14761) ;  /* 0x000001240070a947 */ /* 0x008fea0003800000 */
.L_x_14760:
[----:B------:R-:W-:Y:S05]  /*c5e0*/  BSYNC B0 ;  /* 0x0000000000007941 */ /* 0x000fea0003800000 */
.L_x_14759:
[----:B------:R-:W-:Y:S05]  /*c5f0*/  WARPSYNC.ALL ;  /* 0x0000000000007948 */ /* 0x000fea0003800000 */
[----:B------:R4:W-:Y:S01]  /*c600*/  STL [R1+0xa0], R16 ;  /* 0x0000a01001007387 */ /* 0x0009e20000100800 */
[----:B------:R-:W0:Y:S03]  /*c610*/  LDC R214, c[0x0][0x448] ;  /* 0x00011200ffd67b82 */ /* 0x000e260000000800 */
[----:B------:R-:W2:Y:S04]  /*c620*/  LDL R7, [R1+0x40] ;  /* 0x0000400001077983 */ /* 0x000ea80000100800 */
[----:B------:R-:W2:Y:S04]  /*c630*/  LDL R220, [R1+0x24] ;  /* 0x0000240001dc7983 */ /* 0x000ea80000100800 */
[----:B----4-:R-:W4:Y:S01]  /*c640*/  LDL R16, [R1+0x28] ;  /* 0x0000280001107983 */ /* 0x010f220000100800 */
[----:B------:R-:W-:Y:S01]  /*c650*/  IMAD.MOV.U32 R215, RZ, RZ, 0x40000040 ;  /* 0x40000040ffd77424 */ /* 0x000fe200078e00ff */
[----:B------:R-:W-:-:S02]  /*c660*/  R2UR UR4, R4 ;  /* 0x00000000040472ca */ /* 0x000fc400000e0000 */
[----:B------:R-:W-:Y:S01]  /*c670*/  R2UR UR5, R5 ;  /* 0x00000000050572ca */ /* 0x000fe200000e0000 */
[----:B------:R-:W-:Y:S01]  /*c680*/  WARPGROUP.ARRIVE ;  /* 0x00000000000079c5 */ /* 0x000fe20000000000 */
[----:B0-----:R-:W-:Y:S01]  /*c690*/  ISETP.NE.AND P2, PT, R214, 0x1, PT ;  /* 0x00000001d600780c */ /* 0x001fe20003f45270 */
[----:B------:R-:W-:Y:S01]  /*c6a0*/  IMAD.MOV.U32 R221, RZ, RZ, 0x40000040 ;  /* 0x40000040ffdd7424 */ /* 0x000fe200078e00ff */
[----:B------:R-:W4:Y:S11]  /*c6b0*/  LDL.LU R217, [R1+0x8] ;  /* 0x0000080001d97983 */ /* 0x000f360000300800 */
[----:B------:R-:W0:Y:S08]  /*c6c0*/  @P2 LDC R214, c[0x0][0x44c] ;  /* 0x00011300ffd62b82 */ /* 0x000e300000000800 */
[----:B-123--:R-:W1:Y:S01]  /*c6d0*/  @P2 LDC R6, c[0x0][0x450] ;  /* 0x00011400ff062b82 */ /* 0x00ee620000000800 */
[----:B------:R-:W-:Y:S01]  /*c6e0*/  R2UR UR7, R215 ;  /* 0x00000000d70772ca */ /* 0x000fe200000e0000 */
[----:B----4-:R-:W-:-:S02]  /*c6f0*/  IMAD.IADD R7, R7, 0x1, R16 ;  /* 0x0000000107077824 */ /* 0x010fc400078e0210 */
[----:B------:R-:W-:Y:S01]  /*c700*/  IMAD.MOV.U32 R215, RZ, RZ, 0x40000040 ;  /* 0x40000040ffd77424 */ /* 0x000fe200078e00ff */
[----:B------:R2:W5:Y:S01]  /*c710*/  LDL.LU R16, [R1+0xa0] ;  /* 0x0000a00001107983 */ /* 0x0005620000300800 */
[----:B0-----:R-:W-:-:S05]  /*c720*/  @P2 IMAD.HI.U32 R214, R7, R214, RZ ;  /* 0x000000d607d62227 */ /* 0x001fca00078e00ff */
[----:B-1----:R-:W-:Y:S01]  /*c730*/  @P2 SHF.R.U32.HI R7, RZ, R6, R214 ;  /* 0x00000006ff072219 */ /* 0x002fe200000116d6 */
[----:B------:R-:W-:-:S05]  /*c740*/  IMAD R214, R2, 0xc00, R220 ;  /* 0x00000c0002d67824 */ /* 0x000fca00078e02dc */
[----:B------:R-:W-:-:S13]  /*c750*/  R2UR UR6, R214 ;  /* 0x00000000d60672ca */ /* 0x000fda00000e0000 */
[----:B------:R-:W-:Y:S01]  /*c760*/  HGMMA.64x96x16.F32.BF16 R152, gdesc[UR4], R152, gsb0 ;  /* 0x01600000049879f0 */ /* 0x000fe20008001898 */
[----:B------:R-:W-:Y:S01]  /*c770*/  VIADD R220, R214, 0x2 ;  /* 0x00000002d6dc7836 */ /* 0x000fe20000000000 */
        /* <DEDUP_REMOVED lines=114> */
[----:B------:R-:W-:Y:S01]  /*cea0*/  LOP3.LUT R217, R217, 0xfffffeff, RZ, 0xc0, !PT ;  /* 0xfffffeffd9d97812 */ /* 0x000fe200078ec0ff */
[----:B------:R-:W-:-:S02]  /*ceb0*/  WARPGROUP.DEPBAR.LE gsb0, 0x0 ;  /* 0x00008000000079c5 */ /* 0x000fc40000010000 */
[----:B------:R-:W-:-:S06]  /*cec0*/  WARPGROUP.ARRIVE ;  /* 0x00000000000079c5 */ /* 0x000fcc0000000000 */
[----:B------:R-:W-:Y:S01]  /*ced0*/  HGMMA.64x96x16.F32.BF16 R152, gdesc[UR4], R152, gsb0 ;  /* 0x01600000049879f0 */ /* 0x000fe20008001898 */
[----:B------:R-:W-:Y:S02]  /*cee0*/  R2UR UR6, R220 ;  /* 0x00000000dc0672ca */ /* 0x000fe400000e0000 */
[----:B------:R-:W-:Y:S02]  /*cef0*/  R2UR UR7, R221 ;  /* 0x00000000dd0772ca */ /* 0x000fe400000e0000 */
[----:B------:R-:W-:Y:S02]  /*cf00*/  R2UR UR4, R10 ;  /* 0x000000000a0472ca */ /* 0x000fe400000e0000 */
[----:B------:R-:W-:Y:S02]  /*cf10*/  R2UR UR5, R11 ;  /* 0x000000000b0572ca */ /* 0x000fe400000e0000 */
[----:B------:R-:W-:-:S04]  /*cf20*/  @P1 LOP3.LUT R217, R217, 0x100, RZ, 0xfc, !PT ;  /* 0x00000100d9d91812 */ /* 0x000fc800078efcff */
[----:B------:R-:W-:-:S04]  /*cf30*/  LOP3.LUT R217, R217, 0xffffff7f, RZ, 0xc0, !PT ;  /* 0xffffff7fd9d97812 */ /* 0x000fc800078ec0ff */
[----:B------:R-:W-:-:S05]  /*cf40*/  @P0 LOP3.LUT R217, R217, 0x80, RZ, 0xfc, !PT ;  /* 0x00000080d9d90812 */ /* 0x000fca00078efcff */
[----:B------:R-:W-:Y:S04]  /*cf50*/  STL [R1+0x8], R217 ;  /* 0x000008d901007387 */ /* 0x000fe80000100800 */
[----:B------:R-:W3:Y:S04]  /*cf60*/  LDL R220, [R1+0x2c] ;  /* 0x00002c0001dc7983 */ /* 0x000ee80000100800 */
[----:B------:R-:W3:Y:S01]  /*cf70*/  LDL R221, [R1+0x1c] ;  /* 0x00001c0001dd7983 */ /* 0x000ee20000100800 */
[----:B------:R-:W-:Y:S02]  /*cf80*/  WARPGROUP.DEPBAR.LE gsb0, 0x0 ;  /* 0x00008000000079c5 */ /* 0x000fe40000010000 */
[----:B------:R-:W-:-:S06]  /*cf90*/  WARPGROUP.ARRIVE ;  /* 0x00000000000079c5 */ /* 0x000fcc0000000000 */
[----:B------:R-:W-:Y:S01]  /*cfa0*/  HGMMA.64x96x16.F32.BF16 R152, gdesc[UR4], R152, gsb0 ;  /* 0x01600000049879f0 */ /* 0x000fe20008001898 */
[----:B------:R-:W-:Y:S02]  /*cfb0*/  R2UR UR7, R215 ;  /* 0x00000000d70772ca */ /* 0x000fe400000e0000 */
[----:B------:R-:W4:Y:S01]  /*cfc0*/  LDL R215, [R1+0x44] ;  /* 0x0000440001d77983 */ /* 0x000f220000100800 */
[----:B------:R-:W-:Y:S01]  /*cfd0*/  VIADD R214, R214, 0x906 ;  /* 0x00000906d6d67836 */ /* 0x000fe20000000000 */
[----:B------:R-:W-:Y:S02]  /*cfe0*/  R2UR UR4, R8 ;  /* 0x00000000080472ca */ /* 0x000fe400000e0000 */
[----:B------:R-:W-:Y:S02]  /*cff0*/  R2UR UR5, R9 ;  /* 0x00000000090572ca */ /* 0x000fe400000e0000 */
[----:B------:R-:W-:Y:S01]  /*d000*/  R2UR UR6, R214 ;  /* 0x00000000d60672ca */ /* 0x000fe200000e0000 */
[----:B------:R-:W0:Y:S01]  /*d010*/  SHFL.IDX PT, R6, R7, RZ, 0x1c1f ;  /* 0x001c1fff07067589 */ /* 0x000e2200000e0000 */
[----:B------:R-:W-:-:S04]  /*d020*/  IMAD.MOV.U32 R214, RZ, RZ, -0x60 ;  /* 0xffffffa0ffd67424 */ /* 0x000fc800078e00ff */
[----:B------:R-:W-:Y:S01]  /*d030*/  IMAD R214, R204, R214, 0x1 ;  /* 0x00000001ccd67424 */ /* 0x000fe200078e02d6 */
[----:B------:R-:W-:Y:S02]  /*d040*/  WARPGROUP.DEPBAR.LE gsb0, 0x0 ;  /* 0x00008000000079c5 */ /* 0x000fe40000010000 */
[----:B------:R-:W-:-:S06]  /*d050*/  WARPGROUP.ARRIVE ;  /* 0x00000000000079c5 */ /* 0x000fcc0000000000 */
[----:B------:R-:W-:Y:S03]  /*d060*/  HGMMA.64x96x16.F32.BF16 R152, gdesc[UR4], R152, gsb0 ;  /* 0x01600000049879f0 */ /* 0x000fe60008001898 */
[----:B------:R-:W-:Y:S02]  /*d070*/  WARPGROUP.DEPBAR.LE gsb0, 0x0 ;  /* 0x00008000000079c5 */ /* 0x000fe40000010000 */
[----:B----4-:R-:W-:-:S05]  /*d080*/  IMAD R214, R215, -0x2, R214 ;  /* 0xfffffffed7d67824 */ /* 0x010fca00078e02d6 */
[----:B---3--:R-:W-:Y:S01]  /*d090*/  IADD3 R214, -R221, R214, R220 ;  /* 0x000000d6ddd67210 */ /* 0x008fe20007ffe1dc */
[----:B------:R-:W1:Y:S04]  /*d0a0*/  SHFL.IDX PT, R7, R7, 0x1, 0x1c1f ;  /* 0x003c1f0007077f89 */ /* 0x000e6800000e0000 */
[----:B0-----:R-:W-:Y:S01]  /*d0b0*/  IMAD.IADD R6, R214, 0x1, R6 ;  /* 0x00000001d6067824 */ /* 0x001fe200078e0206 */
[----:B------:R-:W3:Y:S04]  /*d0c0*/  LDL R220, [R1+0x18] ;  /* 0x0000180001dc7983 */ /* 0x000ee80000100800 */
[----:B------:R-:W-:-:S02]  /*d0d0*/  ISETP.GT.AND P3, PT, R6, RZ, PT ;  /* 0x000000ff0600720c */ /* 0x000fc40003f64270 */
[C---:B------:R-:W-:Y:S02]  /*d0e0*/  ISETP.GT.AND P2, PT, R6.reuse, 0x1, PT ;  /* 0x000000010600780c */ /* 0x040fe40003f44270 */
        /* <DEDUP_REMOVED lines=63> */
[----:B------:R-:W-:Y:S02]  /*d4e0*/  FSEL R215, R193, -INF , P3 ;  /* 0xff800000c1d77808 */ /* 0x000fe40001800000 */
[----:B------:R-:W-:Y:S02]  /*d4f0*/  FMNMX.FTZ R6, R192, R6, !PT ;  /* 0x00000006c0067209 */ /* 0x000fe40007810000 */
[----:B------:R-:W-:Y:S02]  /*d500*/  FSEL R196, R196, -INF , P2 ;  /* 0xff800000c4c47808 */ /* 0x000fe40001000000 */
[----:B------:R-:W-:Y:S02]  /*d510*/  FMNMX.FTZ R6, R215, R6, !PT ;  /* 0x00000006d7067209 */ /* 0x000fe40007810000 */
[----:B------:R-:W-:-:S02]  /*d520*/  FSEL R197, R197, -INF , P4 ;  /* 0xff800000c5c57808 */ /* 0x000fc40002000000 */
[----:B------:R-:W-:-:S04]  /*d530*/  FMNMX.FTZ R6, R196, R6, !PT ;  /* 0x00000006c4067209 */ /* 0x000fc80007810000 */
[----:B------:R-:W-:Y:S01]  /*d540*/  FMNMX.FTZ R6, R197, R6, !PT ;  /* 0x00000006c5067209 */ /* 0x000fe20007810000 */
[----:B-1----:R-:W-:-:S04]  /*d550*/  IMAD.IADD R214, R214, 0x1, R7 ;  /* 0x00000001d6d67824 */ /* 0x002fc800078e0207 */
[----:B------:R-:W0:Y:S02]  /*d560*/  SHFL.BFLY PT, R7, R6, 0x2, 0x1f ;  /* 0x0c401f0006077f89 */ /* 0x000e2400000e0000 */
[----:B0-----:R-:W-:-:S05]  /*d570*/  FMNMX.FTZ R6, R6, R7, !PT ;  /* 0x0000000706067209 */ /* 0x001fca0007810000 */
[----:B------:R-:W0:Y:S01]  /*d580*/  SHFL.BFLY PT, R7, R6, 0x1, 0x1f ;  /* 0x0c201f0006077f89 */ /* 0x000e2200000e0000 */
[----:B------:R-:W-:Y:S02]  /*d590*/  ISETP.GT.AND P3, PT, R214, RZ, PT ;  /* 0x000000ffd600720c */ /* 0x000fe40003f64270 */
[----:B0-----:R-:W-:-:S04]  /*d5a0*/  FMNMX.FTZ R6, R6, R7, !PT ;  /* 0x0000000706067209 */ /* 0x001fc80007810000 */
[----:B------:R-:W-:-:S04]  /*d5b0*/  FSETP.NEU.FTZ.AND P6, PT, R6, -INF , PT ;  /* 0xff8000000600780b */ /* 0x000fc80003fdd000 */
[----:B------:R-:W-:-:S05]  /*d5c0*/  FSEL R7, R6, RZ, P6 ;  /* 0x000000ff06077208 */ /* 0x000fca0003000000 */
[----:B------:R-:W-:Y:S02]  /*d5d0*/  FADD.FTZ R207, -R7, R207 ;  /* 0x000000cf07cf7221 */ /* 0x000fe40000010100 */
[----:B------:R-:W0:Y:S01]  /*d5e0*/  LDC R7, c[0x0][0xa80] ;  /* 0x0002a000ff077b82 */ /* 0x000e220000000800 */
[----:B------:R-:W-:Y:S02]  /*d5f0*/  ISETP.GT.AND P2, PT, R214, 0x1, PT ;  /* 0x00000001d600780c */ /* 0x000fe40003f44270 */
[----:B------:R-:W-:Y:S02]  /*d600*/  FSEL R193, R154, -INF , P3 ;  /* 0xff8000009ac17808 */ /* 0x000fe40001800000 */
[----:B------:R-:W-:Y:S02]  /*d610*/  FSEL R155, R155, -INF , P2 ;  /* 0xff8000009b9b7808 */ /* 0x000fe40001000000 */
[C---:B------:R-:W-:Y:S02]  /*d620*/  ISETP.GT.AND P4, PT, R214.reuse, 0x8, PT ;  /* 0x00000008d600780c */ /* 0x040fe40003f84270 */
[----:B------:R-:W-:-:S02]  /*d630*/  ISETP.GT.AND P3, PT, R214, 0x9, PT ;  /* 0x00000009d600780c */ /* 0x000fc40003f64270 */
[----:B------:R-:W-:Y:S02]  /*d640*/  ISETP.GT.AND P2, PT, R214, 0x10, PT ;  /* 0x00000010d600780c */ /* 0x000fe40003f44270 */
[----:B------:R-:W-:Y:S02]  /*d650*/  FSEL R158, R158, -INF , P4 ;  /* 0xff8000009e9e7808 */ /* 0x000fe40002000000 */
[----:B------:R-:W-:Y:S02]  /*d660*/  FSEL R159, R159, -INF , P3 ;  /* 0xff8000009f9f7808 */ /* 0x000fe40001800000 */
[----:B------:R-:W-:Y:S02]  /*d670*/  FSEL R162, R162, -INF , P2 ;  /* 0xff800000a2a27808 */ /* 0x000fe40001000000 */
[C---:B------:R-:W-:Y:S02]  /*d680*/  ISETP.GT.AND P4, PT, R214.reuse, 0x11, PT ;  /* 0x00000011d600780c */ /* 0x040fe40003f84270 */
[----:B------:R-:W-:-:S02]  /*d690*/  ISETP.GT.AND P3, PT, R214, 0x18, PT ;  /* 0x00000018d600780c */ /* 0x000fc40003f64270 */
[----:B------:R-:W-:Y:S01]  /*d6a0*/  ISETP.GT.AND P2, PT, R214, 0x19, PT ;  /* 0x00000019d600780c */ /* 0x000fe20003f44270 */
[----:B0-----:R-:W-:Y:S01]  /*d6b0*/  FMUL.FTZ R154, R6, R7 ;  /* 0x00000007069a7220 */ /* 0x001fe20000410000 */
[----:B------:R-:W-:Y:S02]  /*d6c0*/  FSEL R163, R163, -INF , P4 ;  /* 0xff800000a3a37808 */ /* 0x000fe40002000000 */
        /* <DEDUP_REMOVED lines=10> */
[C---:B------:R-:W-:Y:S02]  /*d770*/  ISETP.GT.AND P4, PT, R214.reuse, 0x29, PT ;  /* 0x00000029d600780c */ /* 0x040fe40003f84270 */
[C---:B------:R-:W-:Y:S02]  /*d780*/  ISETP.GT.AND P3, PT, R214.reuse, 0x30, PT ;  /* 0x00000030d600780c */ /* 0x040fe40003f64270 */
[----:B------:R-:W-:Y:S02]  /*d790*/  ISETP.GT.AND P2, PT, R214, 0x31, PT ;  /* 0x00000031d600780c */ /* 0x000fe40003f44270 */
[----:B------:R-:W-:Y:S02]  /*d7a0*/  FSEL R154, R154, RZ, P6 ;  /* 0x000000ff9a9a7208 */ /* 0x000fe40003000000 */
[----:B------:R-:W-:Y:S02]  /*d7b0*/  FSEL R187, R187, -INF , P1 ;  /* 0xff800000bbbb7808 */ /* 0x000fe40000800000 */
[----:B------:R-:W-:-:S02]  /*d7c0*/  FSEL R190, R190, -INF , P0 ;  /* 0xff800000bebe7808 */ /* 0x000fc40000000000 */
[----:B------:R-:W-:Y:S02]  /*d7d0*/  FSEL R175, R175, -INF , P4 ;  /* 0xff800000afaf7808 */ /* 0x000fe40002000000 */
[----:B------:R-:W-:Y:S02]  /*d7e0*/  FSEL R178, R178, -INF , P3 ;  /* 0xff800000b2b27808 */ /* 0x000fe40001800000 */
[----:B------:R-:W-:Y:S02]  /*d7f0*/  FSEL R179, R179, -INF , P2 ;  /* 0xff800000b3b37808 */ /* 0x000fe40001000000 */
[C---:B------:R-:W-:Y:S02]  /*d800*/  LOP3.LUT P1, RZ, R217.reuse, 0x100, RZ, 0xc0, !PT ;  /* 0x00000100d9ff7812 */ /* 0x040fe4000782c0ff */
[----:B------:R-:W-:Y:S01]  /*d810*/  LOP3.LUT P0, RZ, R217, 0x80, RZ, 0xc0, !PT ;  /* 0x00000080d9ff7812 */ /* 0x000fe2000780c0ff */
[-CC-:B------:R-:W-:Y:S01]  /*d820*/  FFMA.FTZ R217, R157, R7.reuse, -R154.reuse ;  /* 0x000000079dd97223 */ /* 0x180fe2000001089a */
[C---:B------:R-:W-:Y:S01]  /*d830*/  ISETP.GT.AND P4, PT, R214.reuse, 0x38, PT ;  /* 0x00000038d600780c */ /* 0x040fe20003f84270 */
[----:B------:R-:W-:Y:S01]  /*d840*/  FFMA.FTZ R157, R173, R7, -R154 ;  /* 0x00000007ad9d7223 */ /* 0x000fe2000001089a */
[----:B------:R-:W-:-:S02]  /*d850*/  ISETP.GT.AND P3, PT, R214, 0x39, PT ;  /* 0x00000039d600780c */ /* 0x000fc40003f64270 */
[----:B------:R-:W-:Y:S01]  /*d860*/  ISETP.GT.AND P2, PT, R214, 0x40, PT ;  /* 0x00000040d600780c */ /* 0x000fe20003f44270 */
[-C--:B------:R-:W-:Y:S01]  /*d870*/  FFMA.FTZ R152, R152, R7.reuse, -R154 ;  /* 0x0000000798987223 */ /* 0x080fe2000001089a */
[----:B------:R-:W-:Y:S01]  /*d880*/  FMUL.FTZ R173, R207, R7 ;  /* 0x00000007cfad7220 */ /* 0x000fe20000410000 */
[----:B------:R-:W-:Y:S02]  /*d890*/  FSEL R182, R182, -INF , P4 ;  /* 0xff800000b6b67808 */ /* 0x000fe40002000000 */
[----:B------:R-:W-:Y:S02]  /*d8a0*/  FSEL R183, R183, -INF , P3 ;  /* 0xff800000b7b77808 */ /* 0x000fe40001800000 */
[----:B------:R-:W-:Y:S02]  /*d8b0*/  FSEL R186, R186, -INF , P2 ;  /* 0xff800000baba7808 */ /* 0x000fe40001000000 */
[C---:B------:R-:W-:Y:S02]  /*d8c0*/  ISETP.GT.AND P2, PT, R214.reuse, 0x50, PT ;  /* 0x00000050d600780c */ /* 0x040fe40003f44270 */
[----:B------:R-:W-:-:S02]  /*d8d0*/  ISETP.GT.AND P3, PT, R214, 0x51, PT ;  /* 0x00000051d600780c */ /* 0x000fc40003f64270 */
[C---:B------:R-:W-:Y:S02]  /*d8e0*/  ISETP.GT.AND P4, PT, R214.reuse, 0x58, PT ;  /* 0x00000058d600780c */ /* 0x040fe40003f84270 */
[C---:B------:R-:W-:Y:S02]  /*d8f0*/  ISETP.GT.AND P5, PT, R214.reuse, 0x59, PT ;  /* 0x00000059d600780c */ /* 0x040fe40003fa4270 */
[----:B------:R-:W-:Y:S01]  /*d900*/  ISETP.GT.AND P6, PT, R214, 0x49, PT ;  /* 0x00000049d600780c */ /* 0x000fe20003fc4270 */
[-CC-:B------:R-:W-:Y:S01]  /*d910*/  FFMA.FTZ R214, R153, R7.reuse, -R154.reuse ;  /* 0x0000000799d67223 */ /* 0x180fe2000001089a */
[----:B------:R-:W-:Y:S01]  /*d920*/  MUFU.EX2 R152, R152 ;  /* 0x0000009800987308 */ /* 0x000fe20000000800 */
[----:B------:R-:W-:-:S07]  /*d930*/  FFMA.FTZ R153, R156, R7, -R154 ;  /* 0x000000079c997223 */ /* 0x000fce000001089a */
[----:B------:R-:W0:Y:S01]  /*d940*/  MUFU.EX2 R173, R173 ;  /* 0x000000ad00ad7308 */ /* 0x000e220000000800 */
[----:B------:R-:W-:-:S07]  /*d950*/  FFMA.FTZ R160, R160, R7, -R154 ;  /* 0x00000007a0a07223 */ /* 0x000fce000001089a */
[----:B------:R-:W1:Y:S01]  /*d960*/  MUFU.EX2 R214, R214 ;  /* 0x000000d600d67308 */ /* 0x000e620000000800 */
[-CC-:B------:R-:W-:Y:S01]  /*d970*/  FFMA.FTZ R161, R161, R7.reuse, -R154.reuse ;  /* 0x00000007a1a17223 */ /* 0x180fe2000001089a */
[-CC-:B------:R-:W-:Y:S01]  /*d980*/  FFMA.FTZ R164, R164, R7.reuse, -R154.reuse ;  /* 0x00000007a4a47223 */ /* 0x180fe2000001089a */
[-CC-:B------:R-:W-:Y:S01]  /*d990*/  FFMA.FTZ R165, R165, R7.reuse, -R154.reuse ;  /* 0x00000007a5a57223 */ /* 0x180fe2000001089a */
[-CC-:B------:R-:W-:Y:S01]  /*d9a0*/  FFMA.FTZ R168, R168, R7.reuse, -R154.reuse ;  /* 0x00000007a8a87223 */ /* 0x180fe2000001089a */
[----:B------:R-:W-:-:S03]  /*d9b0*/  FFMA.FTZ R169, R169, R7, -R154 ;  /* 0x00000007a9a97223 */ /* 0x000fc6000001089a */
        /* <DEDUP_REMOVED lines=13> */
[----:B------:R-:W-:-:S02]  /*da90*/  FFMA.FTZ R197, R197, R7, -R154 ;  /* 0x00000007c5c57223 */ /* 0x000fc4000001089a */
[----:B------:R-:W2:Y:S01]  /*daa0*/  MUFU.EX2 R154, R217 ;  /* 0x000000d9009a7308 */ /* 0x000ea20000000800 */
[----:B0-----:R-:W-:-:S04]  /*dab0*/  FFMA.FTZ R3, R173, R3, R152 ;  /* 0x00000003ad037223 */ /* 0x001fc80000010098 */
[----:B-1----:R-:W-:-:S04]  /*dac0*/  FADD.FTZ R3, R214, R3 ;  /* 0x00000003d6037221 */ /* 0x002fc80000010000 */
[----:B----4-:R-:W-:-:S04]  /*dad0*/  FADD.FTZ R3, R153, R3 ;  /* 0x0000000399037221 */ /* 0x010fc80000010000 */
[C---:B--2---:R-:W-:Y:S01]  /*dae0*/  FADD.FTZ R3, R154.reuse, R3 ;  /* 0x000000039a037221 */ /* 0x044fe20000010000 */
[----:B------:R-:W-:Y:S02]  /*daf0*/  F2FP.BF16.F32.PACK_AB R154, R154, R153 ;  /* 0x000000999a9a723e */ /* 0x000fe400000010ff */
        /* <DEDUP_REMOVED lines=27> */
[----:B------:R-:W-:-:S04]  /*dcb0*/  FMNMX.FTZ R153, R198, R153, !PT ;  /* 0x00000099c6997209 */ /* 0x000fc80007810000 */
[----:B------:R-:W-:-:S05]  /*dcc0*/  FMNMX.FTZ R153, R199, R153, !PT ;  /* 0x00000099c7997209 */ /* 0x000fca0007810000 */
[----:B------:R-:W0:Y:S02]  /*dcd0*/  SHFL.BFLY PT, R172, R153, 0x2, 0x1f ;  /* 0x0c401f0099ac7f89 */ /* 0x000e2400000e0000 */
[----:B0-----:R-:W-:-:S05]  /*dce0*/  FMNMX.FTZ R172, R153, R172, !PT ;  /* 0x000000ac99ac7209 */ /* 0x001fca0007810000 */
[----:B------:R-:W0:Y:S01]  /*dcf0*/  SHFL.BFLY PT, R153, R172, 0x1, 0x1f ;  /* 0x0c201f00ac997f89 */ /* 0x000e2200000e0000 */
[----:B------:R-:W1:Y:S01]  /*dd00*/  S2R R221, SR_TID.X ;  /* 0x0000000000dd7919 */ /* 0x000e620000002100 */
[----:B0-----:R-:W-:-:S04]  /*dd10*/  FMNMX.FTZ R172, R172, R153, !PT ;  /* 0x00000099acac7209 */ /* 0x001fc80007810000 */
[----:B------:R-:W-:-:S04]  /*dd20*/  FSETP.NEU.FTZ.AND P2, PT, R172, -INF , PT ;  /* 0xff800000ac00780b */ /* 0x000fc80003f5d000 */
[----:B------:R-:W-:-:S05]  /*dd30*/  FSEL R153, R172, RZ, P2 ;  /* 0x000000ffac997208 */ /* 0x000fca0001000000 */
[----:B------:R-:W-:Y:S01]  /*dd40*/  FADD.FTZ R153, -R153, R206 ;  /* 0x000000ce99997221 */ /* 0x000fe20000010100 */
[----:B------:R-:W-:-:S05]  /*dd50*/  FMUL.FTZ R206, R172, R7 ;  /* 0x00000007acce7220 */ /* 0x000fca0000410000 */
[----:B------:R-:W-:Y:S01]  /*dd60*/  FSEL R206, R206, RZ, P2 ;  /* 0x000000ffcece7208 */ /* 0x000fe20001000000 */
[----:B------:R-:W-:Y:S01]  /*dd70*/  FMUL.FTZ R153, R153, R7 ;  /* 0x0000000799997220 */ /* 0x000fe20000410000 */
[----:B------:R-:W-:-:S03]  /*dd80*/  F2FP.BF16.F32.PACK_AB R152, R214, R152 ;  /* 0x00000098d698723e */ /* 0x000fc600000010ff */
        /* <DEDUP_REMOVED lines=26> */
[----:B------:R1:W2:Y:S01]  /*df30*/  MUFU.EX2 R153, R214 ;  /* 0x000000d600997308 */ /* 0x0002a20000000800 */
[----:B------:R-:W-:-:S02]  /*df40*/  IMAD.MOV.U32 R159, RZ, RZ, 0x40000040 ;  /* 0x40000040ff9f7424 */ /* 0x000fc400078e00ff */
[----:B0-----:R-:W-:Y:S01]  /*df50*/  FFMA.FTZ R0, R206, R0, R207 ;  /* 0x00000000ce007223 */ /* 0x001fe200000100cf */
[----:B-1----:R-:W-:Y:S01]  /*df60*/  SHF.R.U32.HI R214, RZ, 0x7, R221 ;  /* 0x00000007ffd67819 */ /* 0x002fe200000116dd */
[-C--:B------:R-:W-:Y:S01]  /*df70*/  FMUL.FTZ R24, R24, R173.reuse ;  /* 0x000000ad18187220 */ /* 0x080fe20000410000 */
[-C--:B------:R-:W-:Y:S01]  /*df80*/  FMUL.FTZ R25, R25, R173.reuse ;  /* 0x000000ad19197220 */ /* 0x080fe20000410000 */
[----:B------:R-:W-:Y:S01]  /*df90*/  FMUL.FTZ R28, R28, R173 ;  /* 0x000000ad1c1c7220 */ /* 0x000fe20000410000 */
[C---:B--2---:R-:W-:Y:S01]  /*dfa0*/  FADD.FTZ R0, R153.reuse, R0 ;  /* 0x0000000099007221 */ /* 0x044fe20000010000 */
[----:B------:R-:W-:Y:S01]  /*dfb0*/  F2FP.BF16.F32.PACK_AB R153, R153, R207 ;  /* 0x000000cf9999723e */ /* 0x000fe200000010ff */
[----:B------:R-:W-:Y:S02]  /*dfc0*/  @!P1 VIADD R207, R205, 0x32440 ;  /* 0x00032440cdcf9836 */ /* 0x000fe40000000000 */
        /* <DEDUP_REMOVED lines=61> */
[----:B------:R-:W-:-:S02]  /*e3a0*/  R2UR UR7, R159 ;  /* 0x000000009f0772ca */ /* 0x000fc400000e0000 */
[----:B------:R-:W-:Y:S01]  /*e3b0*/  IADD3 R173, -R214, 0xb, RZ ;  /* 0x0000000bd6ad7810 */ /* 0x000fe20007ffe1ff */
[----:B------:R0:W-:Y:S01]  /*e3c0*/  MUFU.EX2 R159, R155 ;  /* 0x0000009b009f7308 */ /* 0x0001e20000000800 */
[----:B------:R-:W-:-:S03]  /*e3d0*/  @!P1 PRMT R207, RZ, 0x654, R207 ;  /* 0x00000654ffcf9816 */ /* 0x000fc600000000cf */
[----:B------:R1:W-:Y:S06]  /*e3e0*/  BAR.ARV R173, 0x100 ;  /* 0x000400ad0000751d */ /* 0x0003ec0000002000 */
[----:B0-----:R-:W-:Y:S01]  /*e3f0*/  VIADD R155, R214, 0x8 ;  /* 0x00000008d69b7836 */ /* 0x001fe20000000000 */
[----:B------:R0:W-:Y:S01]  /*e400*/  @!P1 SYNCS.ARRIVE.TRANS64.RED.A1T0 RZ, [R207+URZ], RZ ;  /* 0x000000ffcfff99a7 */ /* 0x0001e2000810043f */
[----:B------:R-:W2:Y:S03]  /*e410*/  MUFU.EX2 R193, R193 ;  /* 0x000000c100c17308 */ /* 0x000ea60000000800 */
[----:B------:R2:W-:Y:S01]  /*e420*/  BAR.SYNC.DEFER_BLOCKING R155, 0x100 ;  /* 0x0004009b0000751d */ /* 0x0005e20000010000 */
[----:B---3--:R-:W-:-:S02]  /*e430*/  IMAD R158, R2, 0xc00, R220 ;  /* 0x00000c00029e7824 */ /* 0x008fc400078e02dc */
[-C--:B------:R-:W-:Y:S01]  /*e440*/  FMUL.FTZ R26, R26, R206.reuse ;  /* 0x000000ce1a1a7220 */ /* 0x080fe20000410000 */
[-C--:B------:R-:W-:Y:S01]  /*e450*/  FMUL.FTZ R27, R27, R206.reuse ;  /* 0x000000ce1b1b7220 */ /* 0x080fe20000410000 */
[-C--:B------:R-:W-:Y:S01]  /*e460*/  FMUL.FTZ R30, R30, R206.reuse ;  /* 0x000000ce1e1e7220 */ /* 0x080fe20000410000 */
[-C--:B------:R-:W-:Y:S01]  /*e470*/  FMUL.FTZ R31, R31, R206.reuse ;  /* 0x000000ce1f1f7220 */ /* 0x080fe20000410000 */
[----:B------:R-:W-:Y:S01]  /*e480*/  R2UR UR6, R158 ;  /* 0x000000009e0672ca */ /* 0x000fe200000e0000 */
        /* <DEDUP_REMOVED lines=61> */
[----:B------:R-:W2:Y:S01]  /*e860*/  MUFU.EX2 R160, R160 ;  /* 0x000000a000a07308 */ /* 0x000ea20000000800 */
[----:B------:R-:W3:Y:S03]  /*e870*/  LDL R206, [R1+0x30] ;  /* 0x0000300001ce7983 */ /* 0x000ee60000100800 */
[----:B------:R-:W-:-:S06]  /*e880*/  WARPGROUP.ARRIVE ;  /* 0x00000000000079c5 */ /* 0x000fcc0000000000 */
[----:B------:R-:W-:Y:S01]  /*e890*/  HGMMA.64x256x16.F32.BF16 R24, R152, gdesc[UR4].tnspB, R24, gsb0 ;  /* 0x43e0000498187df0 */ /* 0x000fe20008001818 */
[----:B------:R-:W4:Y:S08]  /*e8a0*/  MUFU.EX2 R161, R161 ;  /* 0x000000a100a17308 */ /* 0x000f300000000800 */
[----:B------:R-:W-:Y:S08]  /*e8b0*/  MUFU.EX2 R165, R165 ;  /* 0x000000a500a57308 */ /* 0x000ff00000000800 */
[----:B------:R-:W-:Y:S08]  /*e8c0*/  MUFU.EX2 R162, R162 ;  /* 0x000000a200a27308 */ /* 0x000ff00000000800 */
[----:B------:R-:W1:Y:S08]  /*e8d0*/  MUFU.EX2 R163, R163 ;  /* 0x000000a300a37308 */ /* 0x000e700000000800 */
[----:B------:R-:W-:Y:S08]  /*e8e0*/  MUFU.EX2 R166, R166 ;  /* 0x000000a600a67308 */ /* 0x000ff00000000800 */
[----:B------:R-:W0:Y:S01]  /*e8f0*/  MUFU.EX2 R167, R167 ;  /* 0x000000a700a77308 */ /* 0x000e220000000800 */
[----:B--2---:R-:W-:-:S04]  /*e900*/  FADD.FTZ R3, R160, R3 ;  /* 0x00000003a0037221 */ /* 0x004fc80000010000 */
[----:B----4-:R-:W-:-:S03]  /*e910*/  FADD.FTZ R3, R161, R3 ;  /* 0x00000003a1037221 */ /* 0x010fc60000010000 */
[----:B------:R-:W-:Y:S08]  /*e920*/  MUFU.EX2 R168, R168 ;  /* 0x000000a800a87308 */ /* 0x000ff00000000800 */
[----:B------:R-:W-:Y:S08]  /*e930*/  MUFU.EX2 R169, R169 ;  /* 0x000000a900a97308 */ /* 0x000ff00000000800 */
[----:B------:R-:W-:Y:S08]  /*e940*/  MUFU.EX2 R157, R157 ;  /* 0x0000009d009d7308 */ /* 0x000ff00000000800 */
[----:B------:R-:W-:Y:S01]  /*e950*/  MUFU.EX2 R170, R170 ;  /* 0x000000aa00aa7308 */ /* 0x000fe20000000800 */
[----:B------:R-:W-:-:S07]  /*e960*/  WARPGROUP.DEPBAR.LE gsb0, 0x0 ;  /* 0x00008000000079c5 */ /* 0x000fce0000010000 */
[----:B------:R-:W2:Y:S01]  /*e970*/  MUFU.EX2 R154, R164 ;  /* 0x000000a4009a7308 */ /* 0x000ea20000000800 */
[----:B------:R-:W-:Y:S02]  /*e980*/  VIADD R152, R158, 0x80 ;  /* 0x000000809e987836 */ /* 0x000fe40000000000 */
[----:B------:R-:W-:-:S03]  /*e990*/  IMAD.MOV.U32 R153, RZ, RZ, 0x40000040 ;  /* 0x40000040ff997424 */ /* 0x000fc600078e00ff */
[----:B------:R-:W-:Y:S02]  /*e9a0*/  R2UR UR6, R152 ;  /* 0x00000000980672ca */ /* 0x000fe400000e0000 */
[----:B------:R-:W-:Y:S02]  /*e9b0*/  R2UR UR7, R153 ;  /* 0x00000000990772ca */ /* 0x000fe400000e0000 */
[----:B------:R-:W-:Y:S02]  /*e9c0*/  F2FP.BF16.F32.PACK_AB R152, R161, R160 ;  /* 0x000000a0a198723e */ /* 0x000fe400000010ff */
[----:B-1----:R-:W-:Y:S02]  /*e9d0*/  F2FP.BF16.F32.PACK_AB R153, R163, R162 ;  /* 0x000000a2a399723e */ /* 0x002fe400000010ff */
[----:B0-----:R-:W-:Y:S01]  /*e9e0*/  F2FP.BF16.F32.PACK_AB R155, R167, R166 ;  /* 0x000000a6a79b723e */ /* 0x001fe200000010ff */
[----:B--2---:R-:W-:Y:S01]  /*e9f0*/  FADD.FTZ R3, R154, R3 ;  /* 0x000000039a037221 */ /* 0x004fe20000010000 */
[----:B------:R-:W-:-:S04]  /*ea00*/  F2FP.BF16.F32.PACK_AB R154, R165, R154 ;  /* 0x0000009aa59a723e */ /* 0x000fc800000010ff */
[----:B------:R-:W-:-:S06]  /*ea10*/  WARPGROUP.ARRIVE ;  /* 0x00000000000079c5 */ /* 0x000fcc0000000000 */
[----:B------:R-:W-:Y:S01]  /*ea20*/  HGMMA.64x256x16.F32.BF16 R24, R152, gdesc[UR4].tnspB, R24, gsb0 ;  /* 0x43e0000498187df0 */ /* 0x000fe20008001818 */
[----:B------:R-:W0:Y:S01]  /*ea30*/  MUFU.EX2 R171, R171 ;  /* 0x000000ab00ab7308 */ /* 0x000e220000000800 */
[----:B------:R-:W-:-:S07]  /*ea40*/  FADD.FTZ R3, R165, R3 ;  /* 0x00000003a5037221 */ /* 0x000fce0000010000 */
[----:B------:R-:W-:Y:S08]  /*ea50*/  MUFU.EX2 R174, R174 ;  /* 0x000000ae00ae7308 */ /* 0x000ff00000000800 */
[----:B------:R-:W1:Y:S01]  /*ea60*/  MUFU.EX2 R175, R175 ;  /* 0x000000af00af7308 */ /* 0x000e620000000800 */
[----:B------:R-:W-:-:S04]  /*ea70*/  FADD.FTZ R3, R168, R3 ;  /* 0x00000003a8037221 */ /* 0x000fc80000010000 */
[----:B------:R-:W-:-:S03]  /*ea80*/  FADD.FTZ R3, R169, R3 ;  /* 0x00000003a9037221 */ /* 0x000fc60000010000 */
[----:B------:R-:W-:Y:S08]  /*ea90*/  MUFU.EX2 R176, R176 ;  /* 0x000000b000b07308 */ /* 0x000ff00000000800 */
[----:B------:R-:W-:Y:S08]  /*eaa0*/  MUFU.EX2 R177, R177 ;  /* 0x000000b100b17308 */ /* 0x000ff00000000800 */
[----:B------:R-:W-:Y:S08]  /*eab0*/  MUFU.EX2 R181, R181 ;  /* 0x000000b500b57308 */ /* 0x000ff00000000800 */
        /* <DEDUP_REMOVED lines=11> */
[----:B0-----:R-:W-:Y:S02]  /*eb70*/  F2FP.BF16.F32.PACK_AB R153, R171, R170 ;  /* 0x000000aaab99723e */ /* 0x001fe400000010ff */
[----:B-1----:R-:W-:Y:S01]  /*eb80*/  F2FP.BF16.F32.PACK_AB R155, R175, R174 ;  /* 0x000000aeaf9b723e */ /* 0x002fe200000010ff */
[----:B--2---:R-:W-:Y:S01]  /*eb90*/  FADD.FTZ R3, R154, R3 ;  /* 0x000000039a037221 */ /* 0x004fe20000010000 */
[----:B------:R-:W-:-:S04]  /*eba0*/  F2FP.BF16.F32.PACK_AB R154, R157, R154 ;  /* 0x0000009a9d9a723e */ /* 0x000fc800000010ff */
[----:B------:R-:W-:-:S06]  /*ebb0*/  WARPGROUP.ARRIVE ;  /* 0x00000000000079c5 */ /* 0x000fcc0000000000 */
[----:B------:R-:W-:Y:S01]  /*ebc0*/  HGMMA.64x256x16.F32.BF16 R24, R152, gdesc[UR4].tnspB, R24, gsb0 ;  /* 0x43e0000498187df0 */ /* 0x000fe20008001818 */
[----:B------:R-:W-:-:S04]  /*ebd0*/  FADD.FTZ R3, R157, R3 ;  /* 0x000000039d037221 */ /* 0x000fc80000010000 */
[----:B------:R-:W-:-:S04]  /*ebe0*/  FADD.FTZ R3, R176, R3 ;  /* 0x00000003b0037221 */ /* 0x000fc80000010000 */
[----:B------:R-:W-:Y:S01]  /*ebf0*/  FADD.FTZ R3, R177, R3 ;  /* 0x00000003b1037221 */ /* 0x000fe20000010000 */
        /* <DEDUP_REMOVED lines=8> */
[----:B------:R-:W0:Y:S01]  /*ec80*/  MUFU.EX2 R154, R180 ;  /* 0x000000b4009a7308 */ /* 0x000e220000000800 */
[----:B------:R-:W-:Y:S02]  /*ec90*/  VIADD R152, R158, 0x180 ;  /* 0x000001809e987836 */ /* 0x000fe40000000000 */
[----:B------:R-:W-:-:S03]  /*eca0*/  IMAD.MOV.U32 R153, RZ, RZ, 0x40000040 ;  /* 0x40000040ff997424 */ /* 0x000fc600078e00ff */
[----:B------:R-:W-:Y:S02]  /*ecb0*/  R2UR UR6, R152 ;  /* 0x00000000980672ca */ /* 0x000fe400000e0000 */
[----:B------:R-:W-:Y:S02]  /*ecc0*/  R2UR UR7, R153 ;  /* 0x00000000990772ca */ /* 0x000fe400000e0000 */
[----:B------:R-:W-:Y:S02]  /*ecd0*/  F2FP.BF16.F32.PACK_AB R152, R177, R176 ;  /* 0x000000b0b198723e */ /* 0x000fe400000010ff */
[----:B------:R-:W-:Y:S02]  /*ece0*/  F2FP.BF16.F32.PACK_AB R153, R179, R178 ;  /* 0x000000b2b399723e */ /* 0x000fe400000010ff */
[----:B------:R-:W-:Y:S01]  /*ecf0*/  F2FP.BF16.F32.PACK_AB R155, R183, R182 ;  /* 0x000000b6b79b723e */ /* 0x000fe200000010ff */
[----:B0-----:R-:W-:Y:S01]  /*ed00*/  FADD.FTZ R3, R154, R3 ;  /* 0x000000039a037221 */ /* 0x001fe20000010000 */
        /* <DEDUP_REMOVED lines=46> */
[----:B---3--:R-:W-:-:S03]  /*eff0*/  ISETP.GT.AND P2, PT, R204, R206, PT ;  /* 0x000000cecc00720c */ /* 0x008fc60003f44270 */
[----:B------:R-:W-:Y:S01]  /*f000*/  FADD.FTZ R191, R191, R0 ;  /* 0x00000000bfbf7221 */ /* 0x000fe20000010000 */
[----:B------:R-:W-:Y:S01]  /*f010*/  @!P1 VIADD R205, R205, 0x32460 ;  /* 0x00032460cdcd9836 */ /* 0x000fe20000000000 */
[----:B------:R-:W-:Y:S02]  /*f020*/  WARPGROUP.DEPBAR.LE gsb0, 0x0 ;  /* 0x00008000000079c5 */ /* 0x000fe40000010000 */
        /* <DEDUP_REMOVED lines=12> */
[----:B------:R-:W-:Y:S01]  /*f0f0*/  FADD.FTZ R194, R194, R191 ;  /* 0x000000bfc2c27221 */ /* 0x000fe20000010000 */
[----:B------:R-:W-:-:S03]  /*f100*/  @!P1 PRMT R205, RZ, 0x654, R205 ;  /* 0x00000654ffcd9816 */ /* 0x000fc600000000cd */
[----:B------:R-:W-:-:S04]  /*f110*/  FADD.FTZ R195, R195, R194 ;  /* 0x000000c2c3c37221 */ /* 0x000fc80000010000 */
[----:B------:R-:W-:Y:S01]  /*f120*/  FADD.FTZ R0, R198, R195 ;  /* 0x000000c3c6007221 */ /* 0x000fe20000010000 */
[----:B------:R-:W-:Y:S01]  /*f130*/  FADD.FTZ R3, R197, R3 ;  /* 0x00000003c5037221 */ /* 0x000fe20000010000 */
[----:B------:R-:W-:Y:S02]  /*f140*/  VIADD R204, R204, 0xffffffff ;  /* 0xffffffffcccc7836 */ /* 0x000fe40000000000 */
[----:B------:R-:W-:Y:S01]  /*f150*/  FADD.FTZ R0, R199, R0 ;  /* 0x00000000c7007221 */ /* 0x000fe20000010000 */
[----:B------:R-:W-:Y:S02]  /*f160*/  IMAD.MOV.U32 R206, RZ, RZ, R172 ;  /* 0x000000ffffce7224 */ /* 0x000fe400078e00ac */
[----:B------:R-:W-:Y:S01]  /*f170*/  IMAD.MOV.U32 R207, RZ, RZ, R6 ;  /* 0x000000ffffcf7224 */ /* 0x000fe200078e0006 */
[----:B------:R-:W-:Y:S02]  /*f180*/  WARPGROUP.DEPBAR.LE gsb0, 0x0 ;  /* 0x00008000000079c5 */ /* 0x000fe40000010000 */
[----:B------:R1:W-:Y:S01]  /*f190*/  @!P1 SYNCS.ARRIVE.TRANS64.RED.A1T0 RZ, [R205+URZ], RZ ;  /* 0x000000ffcdff99a7 */ /* 0x0003e2000810043f */
[----:B------:R-:W-:Y:S05]  /*f1a0*/  @P2 BRA `(.L_x_14762) ;  /* 0xffffffd000082947 */ /* 0x000fea000383ffff */
[----:B------:R-:W-:-:S07]  /*f1b0*/  IMAD.MOV.U32 R214, RZ, RZ, R204 ;  /* 0x000000ffffd67224 */ /* 0x000fce00078e00cc */
.L_x_14752:
[----:B------:R-:W-:-:S13]  /*f1c0*/  ISETP.GE.AND P2, PT, R214, RZ, PT ;  /* 0x000000ffd600720c */ /* 0x000fda0003f46270 */
[----:B------:R-:W-:Y:S05]  /*f1d0*/  @!P2 BRA `(.L_x_14763) ;  /* 0x0000002400f4a947 */ /* 0x000fea0003800000 */
[----:B-1----:R-:W-:Y:S02]  /*f1e0*/  IMAD.MOV.U32 R205, RZ, RZ, R172 ;  /* 0x000000ffffcd7224 */ /* 0x002fe400078e00ac */
[----:B------:R-:W-:-:S07]  /*f1f0*/  IMAD.MOV.U32 R206, RZ, RZ, R6 ;  /* 0x000000ffffce7224 */ /* 0x000fce00078e0006 */
.L_x_14773:
        /* <DEDUP_REMOVED lines=8> */
.L_x_14764:
[----:B------:R-:W-:Y:S01]  /*f280*/  IMAD R215, R2, 0x8, R19 ;  /* 0x0000000802d77824 */ /* 0x000fe200078e0213 */
[----:B------:R-:W-:-:S04]  /*f290*/  SHF.L.U32 R6, R23, 0x1f, RZ ;  /* 0x0000001f17067819 */ /* 0x000fc800000006ff */
[----:B------:R1:W2:Y:S01]  /*f2a0*/  SYNCS.PHASECHK.TRANS64.TRYWAIT P2, [R215+URZ+0x32430], R6 ;  /* 0x03243006d70075a7 */ /* 0x0002a2000804017f */
[----:B------:R-:W-:Y:S05]  /*f2b0*/  @!P0 BRA `(.L_x_14765) ;  /* 0x0000000000048947 */ /* 0x000fea0003800000 */
[----:B------:R-:W-:Y:S01]  /*f2c0*/  BPT.TRAP 0x1 ;  /* 0x000000040000795c */ /* 0x000fe20000300000 */
.L_x_14765:
[----:B------:R-:W3:Y:S01]  /*f2d0*/  LDL R7, [R1+0x20] ;  /* 0x0000200001077983 */ /* 0x000ee20000100800 */
[----:B------:R-:W-:Y:S02]  /*f2e0*/  IMAD.MOV.U32 R157, RZ, RZ, 0x40000040 ;  /* 0x40000040ff9d7424 */ /* 0x000fe400078e00ff */
[----:B---3--:R-:W-:Y:S01]  /*f2f0*/  IMAD R156, R2, 0x300, R7 ;  /* 0x00000300029c7824 */ /* 0x008fe200078e0207 */
[----:B--2---:R-:W-:Y:S06]  /*f300*/  @P2 BRA `(.L_x_14766) ;  /* 0x0000000000082947 */ /* 0x004fec0003800000 */
[----:B------:R-:W2:Y:S02]  /*f310*/  SYNCS.PHASECHK.TRANS64.TRYWAIT P2, [R215+URZ+0x32430], R6 ;  /* 0x03243006d70075a7 */ /* 0x000ea4000804017f */
[----:B--2---:R-:W-:Y:S05]  /*f320*/  @!P2 BRA `(.L_x_14767) ;  /* 0x000000f80030a947 */ /* 0x004fea0003800000 */
.L_x_14766:
[----:B------:R3:W-:Y:S04]  /*f330*/  STL.64 [R1+0xa8], R2 ;  /* 0x0000a80201007387 */ /* 0x0007e80000100a00 */
[----:B------:R-:W4:Y:S04]  /*f340*/  LDL.64 R220, [R1] ;  /* 0x0000000001dc7983 */ /* 0x000f280000100a00 */
[----:B---3--:R-:W3:Y:S01]  /*f350*/  LDL.64 R2, [R1+0x10] ;  /* 0x0000100001027983 */ /* 0x008ee20000100a00 */
        /* <DEDUP_REMOVED lines=8> */
[----:B------:R-:W-:-:S02]  /*f3e0*/  IMAD.MOV.U32 R155, RZ, RZ, 0x40000040 ;  /* 0x40000040ff9b7424 */ /* 0x000fc400078e00ff */
[----:B------:R-:W-:Y:S02]  /*f3f0*/  IMAD.MOV.U32 R153, RZ, RZ, 0x40000040 ;  /* 0x40000040ff997424 */ /* 0x000fe400078e00ff */
[----:B------:R-:W-:Y:S01]  /*f400*/  IMAD.MOV.U32 R157, RZ, RZ, 0x40000040 ;  /* 0x40000040ff9d7424 */ /* 0x000fe200078e00ff */
[----:B------:R-:W-:Y:S02]  /*f410*/  R2UR UR10, R154 ;  /* 0x000000009a0a72ca */ /* 0x000fe400000e0000 */
[----:B------:R-:W-:Y:S02]  /*f420*/  R2UR UR11, R155 ;  /* 0x000000009b0b72ca */ /* 0x000fe400000e0000 */
[----:B------:R-:W-:Y:S02]  /*f430*/  R2UR UR14, R152 ;  /* 0x00000000980e72ca */ /* 0x000fe400000e0000 */
[----:B------:R-:W-:Y:S02]  /*f440*/  R2UR UR15, R153 ;  /* 0x00000000990f72ca */ /* 0x000fe400000e0000 */
[----:B------:R-:W-:-:S02]  /*f450*/  R2UR UR18, R156 ;  /* 0x000000009c1272ca */ /* 0x000fc400000e0000 */
[----:B------:R-:W-:Y:S02]  /*f460*/  R2UR UR19, R157 ;  /* 0x000000009d1372ca */ /* 0x000fe400000e0000 */
[----:B------:R-:W-:-:S06]  /*f470*/  WARPGROUP.ARRIVE ;  /* 0x00000000000079c5 */ /* 0x000fcc0000000000 */
[----:B------:R-:W-:Y:S03]  /*f480*/  HGMMA.64x96x16.F32.BF16 R152, gdesc[UR4], RZ, !UPT, gsb0 ;  /* 0x01600000049879f0 */ /* 0x000fe6000c0018ff */
[----:B------:R-:W-:Y:S02]  /*f490*/  WARPGROUP.DEPBAR.LE gsb0, 0x0 ;  /* 0x00008000000079c5 */ /* 0x000fe40000010000 */
[----:B------:R-:W-:Y:S01]  /*f4a0*/  WARPGROUP.ARRIVE ;  /* 0x00000000000079c5 */ /* 0x000fe20000000000 */
[----:B---3--:R-:W-:Y:S02]  /*f4b0*/  R2UR UR8, R2 ;  /* 0x00000000020872ca */ /* 0x008fe400000e0000 */
[----:B------:R-:W-:Y:S02]  /*f4c0*/  R2UR UR9, R3 ;  /* 0x00000000030972ca */ /* 0x000fe400000e0000 */
[----:B------:R0:W5:Y:S11]  /*f4d0*/  LDL.LU.64 R2, [R1+0xa8] ;  /* 0x0000a80001027983 */ /* 0x0001760000300a00 */
[----:B------:R-:W-:Y:S01]  /*f4e0*/  HGMMA.64x96x16.F32.BF16 R152, gdesc[UR8], R152, gsb0 ;  /* 0x01600000089879f0 */ /* 0x000fe20008001898 */
[----:B----4-:R-:W-:-:S02]  /*f4f0*/  R2UR UR12, R220 ;  /* 0x00000000dc0c72ca */ /* 0x010fc400000e0000 */
        /* <DEDUP_REMOVED lines=10> */
[----:B0-----:R-:W-:Y:S05]  /*f5a0*/  @!P0 BRA `(.L_x_14768) ;  /* 0x0000000000048947 */ /* 0x001fea0003800000 */
[----:B------:R-:W-:Y:S01]  /*f5b0*/  BPT.TRAP 0x1 ;  /* 0x000000040000795c */ /* 0x000fe20000300000 */
.L_x_14768:
[----:B------:R0:W3:Y:S01]  /*f5c0*/  SYNCS.PHASECHK.TRANS64.TRYWAIT P2, [R215+URZ+0x32450], R6 ;  /* 0x03245006d70075a7 */ /* 0x0000e2000804017f */
[----:B------:R-:W-:Y:S05]  /*f5d0*/  @!P0 BRA `(.L_x_14769) ;  /* 0x0000000000048947 */ /* 0x000fea0003800000 */
[----:B------:R-:W-:Y:S01]  /*f5e0*/  BPT.TRAP 0x1 ;  /* 0x000000040000795c */ /* 0x000fe20000300000 */
.L_x_14769:
[----:B------:R-:W-:Y:S04]  /*f5f0*/  BSSY B0, `(.L_x_14770) ;  /* 0x0000004000007945 */ /* 0x000fe80003800000 */
[----:B---3--:R-:W-:Y:S05]  /*f600*/  @P2 BRA `(.L_x_14771) ;  /* 0x0000000000082947 */ /* 0x008fea0003800000 */
[----:B------:R-:W3:Y:S02]  /*f610*/  SYNCS.PHASECHK.TRANS64.TRYWAIT P2, [R215+URZ+0x32450], R6 ;  /* 0x03245006d70075a7 */ /* 0x000ee4000804017f */
[----:B---3--:R-:W-:Y:S05]  /*f620*/  @!P2 BRA `(.L_x_14772) ;  /* 0x000000f40084a947 */ /* 0x008fea0003800000 */
.L_x_14771:
[----:B------:R-:W-:Y:S05]  /*f630*/  BSYNC B0 ;  /* 0x0000000000007941 */ /* 0x000fea0003800000 */
.L_x_14770:
[----:B------:R-:W-:Y:S05]  /*f640*/  WARPSYNC.ALL ;  /* 0x0000000000007948 */ /* 0x000fea0003800000 */
[----:B------:R-:W0:Y:S01]  /*f650*/  LDL R204, [R1+0x24] ;  /* 0x0000240001cc7983 */ /* 0x000e220000100800 */
[----:B------:R-:W-:Y:S01]  /*f660*/  IMAD.MOV.U32 R7, RZ, RZ, 0x40000040 ;  /* 0x40000040ff077424 */ /* 0x000fe200078e00ff */
[----:B------:R-:W-:Y:S01]  /*f670*/  R2UR UR4, R4 ;  /* 0x00000000040472ca */ /* 0x000fe200000e0000 */
[----:B------:R-:W-:Y:S01]  /*f680*/  WARPGROUP.ARRIVE ;  /* 0x00000000000079c5 */ /* 0x000fe20000000000 */
[----:B------:R-:W-:Y:S01]  /*f690*/  R2UR UR5, R5 ;  /* 0x00000000050572ca */ /* 0x000fe200000e0000 */
[----:B------:R-:W-:Y:S01]  /*f6a0*/  IMAD.MOV.U32 R221, RZ, RZ, 0x40000040 ;  /* 0x40000040ffdd7424 */ /* 0x000fe200078e00ff */
[----:B------:R-:W-:Y:S01]  /*f6b0*/  R2UR UR7, R7 ;  /* 0x00000000070772ca */ /* 0x000fe200000e0000 */
[----:B0123-5:R-:W-:-:S04]  /*f6c0*/  IMAD R6, R2, 0xc00, R204 ;  /* 0x00000c0002067824 */ /* 0x02ffc800078e02cc */
[C---:B------:R-:W-:Y:S01]  /*f6d0*/  VIADD R220, R6.reuse, 0x2 ;  /* 0x0000000206dc7836 */ /* 0x040fe20000000000 */
[----:B------:R-:W-:-:S13]  /*f6e0*/  R2UR UR6, R6 ;  /* 0x00000000060672ca */ /* 0x000fda00000e0000 */
        /* <DEDUP_REMOVED lines=118> */
[----:B------:R-:W-:Y:S02]  /*fe50*/  R2UR UR6, R220 ;  /* 0x00000000dc0672ca */ /* 0x000fe400000e0000 */
[----:B------:R-:W-:Y:S02]  /*fe60*/  R2UR UR7, R221 ;  /* 0x00000000dd0772ca */ /* 0x000fe400000e0000 */
[----:B------:R-:W-:Y:S01]  /*fe70*/  R2UR UR4, R10 ;  /* 0x000000000a0472ca */ /* 0x000fe200000e0000 */
[----:B------:R-:W-:Y:S01]  /*fe80*/  VIADD R6, R6, 0x906 ;  /* 0x0000090606067836 */ /* 0x000fe20000000000 */
[----:B------:R-:W-:Y:S01]  /*fe90*/  R2UR UR5, R11 ;  /* 0x000000000b0572ca */ /* 0x000fe200000e0000 */
[----:B------:R-:W-:Y:S01]  /*fea0*/  IMAD.MOV.U32 R7, RZ, RZ, 0x40000040 ;  /* 0x40000040ff077424 */ /* 0x000fe200078e00ff */
[----:B------:R-:W2:Y:S01]  /*feb0*/  LDL R221, [R1+0x18] ;  /* 0x0000180001dd7983 */ /* 0x000ea20000100800 */
        /* <DEDUP_REMOVED lines=41> */
[----:B0-----:R-:W-:-:S04]  /*10150*/  FMUL.FTZ R204, R6, R7 ;  /* 0x0000000706cc7220 */ /* 0x001fc80000410000 */
[-CC-:B------:R-:W-:Y:S01]  /*10160*/  FFMA.FTZ R207, R157, R7.reuse, -R204.reuse ;  /* 0x000000079dcf7223 */ /* 0x180fe200000108cc */
[-CC-:B------:R-:W-:Y:S01]  /*10170*/  FFMA.FTZ R157, R173, R7.reuse, -R204.reuse ;  /* 0x00000007ad9d7223 */ /* 0x180fe200000108cc */
[-CC-:B------:R-:W-:Y:S01]  /*10180*/  FFMA.FTZ R152, R152, R7.reuse, -R204.reuse ;  /* 0x0000000798987223 */ /* 0x180fe200000108cc */
[-C--:B------:R-:W-:Y:S01]  /*10190*/  FMUL.FTZ R173, R217, R7.reuse ;  /* 0x00000007d9ad7220 */ /* 0x080fe20000410000 */
[-CC-:B------:R-:W-:Y:S01]  /*101a0*/  FFMA.FTZ R206, R153, R7.reuse, -R204.reuse ;  /* 0x0000000799ce7223 */ /* 0x180fe200000108cc */
[----:B------:R-:W-:-:S03]  /*101b0*/  FFMA.FTZ R153, R156, R7, -R204 ;  /* 0x000000079c997223 */ /* 0x000fc600000108cc */
[----:B------:R-:W-:Y:S01]  /*101c0*/  MUFU.EX2 R152, R152 ;  /* 0x0000009800987308 */ /* 0x000fe20000000800 */
        /* <DEDUP_REMOVED lines=20> */
[----:B------:R-:W1:Y:S01]  /*10310*/  MUFU.EX2 R204, R206 ;  /* 0x000000ce00cc7308 */ /* 0x000e620000000800 */
[----:B0-----:R-:W-:-:S04]  /*10320*/  FFMA.FTZ R3, R173, R3, R152 ;  /* 0x00000003ad037223 */ /* 0x001fc80000010098 */
[C---:B-1----:R-:W-:Y:S01]  /*10330*/  FADD.FTZ R3, R204.reuse, R3 ;  /* 0x00000003cc037221 */ /* 0x042fe20000010000 */
        /* <DEDUP_REMOVED lines=19> */
[----:B------:R-:W0:Y:S03]  /*10470*/  MUFU.EX2 R153, R153 ;  /* 0x0000009900997308 */ /* 0x000e260000000800 */
[----:B------:R-:W-:-:S04]  /*10480*/  FMNMX.FTZ R152, R190, R152, !PT ;  /* 0x00000098be987209 */ /* 0x000fc80007810000 */
[----:B------:R-:W-:Y:S01]  /*10490*/  FMNMX.FTZ R152, R191, R152, !PT ;  /* 0x00000098bf987209 */ /* 0x000fe20007810000 */
[----:B------:R-:W1:Y:S03]  /*104a0*/  MUFU.EX2 R206, R207 ;  /* 0x000000cf00ce7308 */ /* 0x000e660000000800 */
[----:B------:R-:W-:-:S04]  /*104b0*/  FMNMX.FTZ R152, R194, R152, !PT ;  /* 0x00000098c2987209 */ /* 0x000fc80007810000 */
[----:B------:R-:W-:-:S04]  /*104c0*/  FMNMX.FTZ R152, R195, R152, !PT ;  /* 0x00000098c3987209 */ /* 0x000fc80007810000 */
[----:B------:R-:W-:Y:S01]  /*104d0*/  FMNMX.FTZ R152, R198, R152, !PT ;  /* 0x00000098c6987209 */ /* 0x000fe20007810000 */
[----:B0-----:R-:W-:-:S03]  /*104e0*/  FADD.FTZ R3, R153, R3 ;  /* 0x0000000399037221 */ /* 0x001fc60000010000 */
[----:B------:R-:W-:Y:S01]  /*104f0*/  FMNMX.FTZ R152, R199, R152, !PT ;  /* 0x00000098c7987209 */ /* 0x000fe20007810000 */
[C---:B-1----:R-:W-:Y:S01]  /*10500*/  FADD.FTZ R3, R206.reuse, R3 ;  /* 0x00000003ce037221 */ /* 0x042fe20000010000 */
[----:B------:R-:W-:-:S03]  /*10510*/  F2FP.BF16.F32.PACK_AB R206, R206, R153 ;  /* 0x00000099cece723e */ /* 0x000fc600000010ff */
[----:B------:R-:W0:Y:S02]  /*10520*/  SHFL.BFLY PT, R153, R152, 0x2, 0x1f ;  /* 0x0c401f0098997f89 */ /* 0x000e2400000e0000 */
[----:B0-----:R-:W-:-:S05]  /*10530*/  FMNMX.FTZ R153, R152, R153, !PT ;  /* 0x0000009998997209 */ /* 0x001fca0007810000 */
[----:B------:R-:W0:Y:S02]  /*10540*/  SHFL.BFLY PT, R172, R153, 0x1, 0x1f ;  /* 0x0c201f0099ac7f89 */ /* 0x000e2400000e0000 */
[----:B0-----:R-:W-:-:S05]  /*10550*/  FMNMX.FTZ R172, R153, R172, !PT ;  /* 0x000000ac99ac7209 */ /* 0x001fca0007810000 */
[C---:B------:R-:W-:Y:S01]  /*10560*/  FMUL.FTZ R152, R172.reuse, R7 ;  /* 0x00000007ac987220 */ /* 0x040fe20000410000 */
[----:B------:R-:W-:-:S03]  /*10570*/  FADD.FTZ R207, -R172, R205 ;  /* 0x000000cdaccf7221 */ /* 0x000fc60000010100 */
[-CC-:B------:R-:W-:Y:S01]  /*10580*/  FFMA.FTZ R153, R158, R7.reuse, -R152.reuse ;  /* 0x000000079e997223 */ /* 0x180fe20000010898 */
[-CC-:B------:R-:W-:Y:S01]  /*10590*/  FFMA.FTZ R158, R170, R7.reuse, -R152.reuse ;  /* 0x00000007aa9e7223 */ /* 0x180fe20000010898 */
[----:B--2---:R-:W-:Y:S02]  /*105a0*/  IMAD R170, R2, 0xc00, R221 ;  /* 0x00000c0002aa7824 */ /* 0x004fe400078e02dd */
[----:B------:R-:W0:Y:S01]  /*105b0*/  S2R R221, SR_TID.X ;  /* 0x0000000000dd7919 */ /* 0x000e220000002100 */
[-CC-:B------:R-:W-:Y:S01]  /*105c0*/  FFMA.FTZ R154, R154, R7.reuse, -R152.reuse ;  /* 0x000000079a9a7223 */ /* 0x180fe20000010898 */
[-C--:B------:R-:W-:Y:S01]  /*105d0*/  FMUL.FTZ R207, R207, R7.reuse ;  /* 0x00000007cfcf7220 */ /* 0x080fe20000410000 */
[----:B------:R-:W-:-:S04]  /*105e0*/  FFMA.FTZ R205, R155, R7, -R152 ;  /* 0x000000079bcd7223 */ /* 0x000fc80000010898 */
[----:B------:R-:W-:Y:S08]  /*105f0*/  MUFU.EX2 R154, R154 ;  /* 0x0000009a009a7308 */ /* 0x000ff00000000800 */
[----:B------:R-:W1:Y:S08]  /*10600*/  MUFU.EX2 R207, R207 ;  /* 0x000000cf00cf7308 */ /* 0x000e700000000800 */
[----:B------:R-:W2:Y:S01]  /*10610*/  MUFU.EX2 R205, R205 ;  /* 0x000000cd00cd7308 */ /* 0x000ea20000000800 */
[-CC-:B------:R-:W-:Y:S01]  /*10620*/  FFMA.FTZ R155, R159, R7.reuse, -R152.reuse ;  /* 0x000000079f9b7223 */ /* 0x180fe20000010898 */
[-CC-:B------:R-:W-:Y:S01]  /*10630*/  FFMA.FTZ R162, R162, R7.reuse, -R152.reuse ;  /* 0x00000007a2a27223 */ /* 0x180fe20000010898 */
[-C--:B------:R-:W-:Y:S01]  /*10640*/  FFMA.FTZ R163, R163, R7.reuse, -R152 ;  /* 0x00000007a3a37223 */ /* 0x080fe20000010898 */
[----:B-1----:R-:W-:Y:S01]  /*10650*/  FFMA.FTZ R0, R207, R0, R154 ;  /* 0x00000000cf007223 */ /* 0x002fe2000001009a */
[-CC-:B------:R-:W-:Y:S01]  /*10660*/  FFMA.FTZ R166, R166, R7.reuse, -R152.reuse ;  /* 0x00000007a6a67223 */ /* 0x180fe20000010898 */
[-CC-:B------:R-:W-:Y:S01]  /*10670*/  FFMA.FTZ R167, R167, R7.reuse, -R152.reuse ;  /* 0x00000007a7a77223 */ /* 0x180fe20000010898 */
[-CC-:B------:R-:W-:Y:S01]  /*10680*/  FFMA.FTZ R159, R171, R7.reuse, -R152.reuse ;  /* 0x00000007ab9f7223 */ /* 0x180fe20000010898 */
[-CC-:B------:R-:W-:Y:S01]  /*10690*/  FFMA.FTZ R174, R174, R7.reuse, -R152.reuse ;  /* 0x00000007aeae7223 */ /* 0x180fe20000010898 */
[-CC-:B------:R-:W-:Y:S01]  /*106a0*/  FFMA.FTZ R175, R175, R7.reuse, -R152.reuse ;  /* 0x00000007afaf7223 */ /* 0x180fe20000010898 */
[-C--:B------:R-:W-:Y:S01]  /*106b0*/  FFMA.FTZ R178, R178, R7.reuse, -R152 ;  /* 0x00000007b2b27223 */ /* 0x080fe20000010898 */
[C---:B--2---:R-:W-:Y:S01]  /*106c0*/  FADD.FTZ R0, R205.reuse, R0 ;  /* 0x00000000cd007221 */ /* 0x044fe20000010000 */
[----:B------:R-:W-:Y:S01]  /*106d0*/  F2FP.BF16.F32.PACK_AB R205, R205, R154 ;  /* 0x0000009acdcd723e */ /* 0x000fe200000010ff */
        /* <DEDUP_REMOVED lines=11> */
[----:B0-----:R-:W-:Y:S01]  /*10790*/  SHF.R.U32.HI R154, RZ, 0x7, R221 ;  /* 0x00000007ff9a7819 */ /* 0x001fe200000116dd */
[----:B------:R-:W-:-:S02]  /*107a0*/  @!P1 VIADD R152, R215, 0x32440 ;  /* 0x00032440d7989836 */ /* 0x000fc40000000000 */
        /* <DEDUP_REMOVED lines=64> */
[----:B------:R-:W-:-:S02]  /*10bb0*/  IADD3 R173, -R154, 0xb, RZ ;  /* 0x0000000b9aad7810 */ /* 0x000fc40007ffe1ff */
[----:B------:R-:W-:-:S03]  /*10bc0*/  @!P1 PRMT R152, RZ, 0x654, R152 ;  /* 0x00000654ff989816 */ /* 0x000fc60000000098 */
[----:B------:R2:W-:Y:S06]  /*10bd0*/  BAR.ARV R173, 0x100 ;  /* 0x000400ad0000751d */ /* 0x0005ec0000002000 */
[----:B------:R0:W-:Y:S01]  /*10be0*/  @!P1 SYNCS.ARRIVE.TRANS64.RED.A1T0 RZ, [R152+URZ], RZ ;  /* 0x000000ff98ff99a7 */ /* 0x0001e2000810043f */
[----:B------:R-:W-:Y:S02]  /*10bf0*/  IMAD.MOV.U32 R171, RZ, RZ, 0x40000040 ;  /* 0x40000040ffab7424 */ /* 0x000fe400078e00ff */
[----:B0-----:R-:W-:-:S03]  /*10c00*/  VIADD R152, R154, 0x8 ;  /* 0x000000089a987836 */ /* 0x001fc60000000000 */
[----:B------:R-:W-:Y:S01]  /*10c10*/  R2UR UR7, R171 ;  /* 0x00000000ab0772ca */ /* 0x000fe200000e0000 */
[----:B------:R-:W-:Y:S01]  /*10c20*/  MUFU.EX2 R153, R153 ;  /* 0x0000009900997308 */ /* 0x000fe20000000800 */
[----:B------:R0:W-:Y:S07]  /*10c30*/  BAR.SYNC.DEFER_BLOCKING R152, 0x100 ;  /* 0x000400980000751d */ /* 0x0001ee0000010000 */
[----:B------:R-:W1:Y:S01]  /*10c40*/  MUFU.EX2 R171, R155 ;  /* 0x0000009b00ab7308 */ /* 0x000e620000000800 */
        /* <DEDUP_REMOVED lines=65> */
[----:B-1----:R-:W-:-:S05]  /*11060*/  F2FP.BF16.F32.PACK_AB R207, R171, R153 ;  /* 0x00000099abcf723e */ /* 0x002fca00000010ff */
[----:B------:R-:W-:-:S06]  /*11070*/  WARPGROUP.ARRIVE ;  /* 0x00000000000079c5 */ /* 0x000fcc0000000000 */
[----:B------:R-:W-:Y:S01]  /*11080*/  HGMMA.64x256x16.F32.BF16 R24, R204, gdesc[UR4].tnspB, R24, gsb0 ;  /* 0x43e00004cc187df0 */ /* 0x000fe20008001818 */
[----:B------:R-:W1:Y:S08]  /*11090*/  MUFU.EX2 R160, R160 ;  /* 0x000000a000a07308 */ /* 0x000e700000000800 */
[----:B------:R-:W3:Y:S08]  /*110a0*/  MUFU.EX2 R161, R161 ;  /* 0x000000a100a17308 */ /* 0x000ef00000000800 */
[----:B------:R-:W4:Y:S08]  /*110b0*/  MUFU.EX2 R154, R164 ;  /* 0x000000a4009a7308 */ /* 0x000f300000000800 */
[----:B------:R-:W2:Y:S01]  /*110c0*/  MUFU.EX2 R165, R165 ;  /* 0x000000a500a57308 */ /* 0x000ea20000000800 */
[----:B------:R-:W-:Y:S01]  /*110d0*/  FADD.FTZ R0, R153, R0 ;  /* 0x0000000099007221 */ /* 0x000fe20000010000 */
[----:B-1----:R-:W-:Y:S01]  /*110e0*/  FADD.FTZ R3, R160, R3 ;  /* 0x00000003a0037221 */ /* 0x002fe20000010000 */
[----:B0-----:R-:W-:-:S02]  /*110f0*/  VIADD R152, R170, 0x80 ;  /* 0x00000080aa987836 */ /* 0x001fc40000000000 */
[----:B------:R-:W-:Y:S02]  /*11100*/  IMAD.MOV.U32 R153, RZ, RZ, 0x40000040 ;  /* 0x40000040ff997424 */ /* 0x000fe400078e00ff */
[----:B---3--:R-:W-:Y:S01]  /*11110*/  FADD.FTZ R3, R161, R3 ;  /* 0x00000003a1037221 */ /* 0x008fe20000010000 */
[----:B------:R-:W-:Y:S02]  /*11120*/  R2UR UR6, R152 ;  /* 0x00000000980672ca */ /* 0x000fe400000e0000 */
[----:B------:R-:W-:Y:S01]  /*11130*/  R2UR UR7, R153 ;  /* 0x00000000990772ca */ /* 0x000fe200000e0000 */
[----:B----4-:R-:W-:Y:S01]  /*11140*/  FADD.FTZ R3, R154, R3 ;  /* 0x000000039a037221 */ /* 0x010fe20000010000 */
[----:B------:R-:W-:Y:S02]  /*11150*/  F2FP.BF16.F32.PACK_AB R152, R161, R160 ;  /* 0x000000a0a198723e */ /* 0x000fe400000010ff */
[C---:B--2---:R-:W-:Y:S01]  /*11160*/  F2FP.BF16.F32.PACK_AB R154, R165.reuse, R154 ;  /* 0x0000009aa59a723e */ /* 0x044fe200000010ff */
[----:B------:R-:W0:Y:S08]  /*11170*/  MUFU.EX2 R168, R168 ;  /* 0x000000a800a87308 */ /* 0x000e300000000800 */
[----:B------:R-:W-:Y:S01]  /*11180*/  MUFU.EX2 R169, R169 ;  /* 0x000000a900a97308 */ /* 0x000fe20000000800 */
[----:B------:R-:W-:-:S07]  /*11190*/  FADD.FTZ R3, R165, R3 ;  /* 0x00000003a5037221 */ /* 0x000fce0000010000 */
[----:B------:R-:W-:Y:S01]  /*111a0*/  MUFU.EX2 R160, R156 ;  /* 0x0000009c00a07308 */ /* 0x000fe20000000800 */
[----:B0-----:R-:W-:-:S07]  /*111b0*/  FADD.FTZ R3, R168, R3 ;  /* 0x00000003a8037221 */ /* 0x001fce0000010000 */
[----:B------:R-:W-:Y:S08]  /*111c0*/  MUFU.EX2 R157, R157 ;  /* 0x0000009d009d7308 */ /* 0x000ff00000000800 */
[----:B------:R-:W-:Y:S01]  /*111d0*/  MUFU.EX2 R174, R174 ;  /* 0x000000ae00ae7308 */ /* 0x000fe20000000800 */
[----:B------:R-:W-:-:S07]  /*111e0*/  WARPGROUP.DEPBAR.LE gsb0, 0x0 ;  /* 0x00008000000079c5 */ /* 0x000fce0000010000 */
[----:B------:R-:W-:Y:S08]  /*111f0*/  MUFU.EX2 R207, R162 ;  /* 0x000000a200cf7308 */ /* 0x000ff00000000800 */
[----:B------:R-:W0:Y:S08]  /*11200*/  MUFU.EX2 R206, R163 ;  /* 0x000000a300ce7308 */ /* 0x000e300000000800 */
[----:B------:R-:W-:Y:S08]  /*11210*/  MUFU.EX2 R205, R166 ;  /* 0x000000a600cd7308 */ /* 0x000ff00000000800 */
[----:B------:R-:W1:Y:S01]  /*11220*/  MUFU.EX2 R204, R167 ;  /* 0x000000a700cc7308 */ /* 0x000e620000000800 */
[----:B0-----:R-:W-:-:S02]  /*11230*/  F2FP.BF16.F32.PACK_AB R153, R206, R207 ;  /* 0x000000cfce99723e */ /* 0x001fc400000010ff */
[----:B-1----:R-:W-:-:S04]  /*11240*/  F2FP.BF16.F32.PACK_AB R155, R204, R205 ;  /* 0x000000cdcc9b723e */ /* 0x002fc800000010ff */
[----:B------:R-:W-:-:S06]  /*11250*/  WARPGROUP.ARRIVE ;  /* 0x00000000000079c5 */ /* 0x000fcc0000000000 */
[----:B------:R-:W-:Y:S01]  /*11260*/  HGMMA.64x256x16.F32.BF16 R24, R152, gdesc[UR4].tnspB, R24, gsb0 ;  /* 0x43e0000498187df0 */ /* 0x000fe20008001818 */
[----:B------:R-:W-:Y:S01]  /*11270*/  MUFU.EX2 R175, R175 ;  /* 0x000000af00af7308 */ /* 0x000fe20000000800 */
[----:B------:R-:W-:-:S04]  /*11280*/  FADD.FTZ R3, R169, R3 ;  /* 0x00000003a9037221 */ /* 0x000fc80000010000 */
[----:B------:R-:W-:Y:S01]  /*11290*/  FADD.FTZ R3, R160, R3 ;  /* 0x00000003a0037221 */ /* 0x000fe20000010000 */
[----:B------:R-:W-:-:S03]  /*112a0*/  F2FP.BF16.F32.PACK_AB R156, R169, R168 ;  /* 0x000000a8a99c723e */ /* 0x000fc600000010ff */
[----:B------:R-:W-:Y:S01]  /*112b0*/  FADD.FTZ R3, R157, R3 ;  /* 0x000000039d037221 */ /* 0x000fe20000010000 */
[----:B------:R-:W-:Y:S08]  /*112c0*/  MUFU.EX2 R177, R177 ;  /* 0x000000b100b17308 */ /* 0x000ff00000000800 */
[----:B------:R-:W-:Y:S08]  /*112d0*/  MUFU.EX2 R162, R180 ;  /* 0x000000b400a27308 */ /* 0x000ff00000000800 */
[----:B------:R-:W-:Y:S08]  /*112e0*/  MUFU.EX2 R181, R181 ;  /* 0x000000b500b57308 */ /* 0x000ff00000000800 */
[----:B------:R-:W-:Y:S08]  /*112f0*/  MUFU.EX2 R178, R178 ;  /* 0x000000b200b27308 */ /* 0x000ff00000000800 */
[----:B------:R-:W0:Y:S08]  /*11300*/  MUFU.EX2 R179, R179 ;  /* 0x000000b300b37308 */ /* 0x000e300000000800 */
[----:B------:R-:W-:Y:S08]  /*11310*/  MUFU.EX2 R182, R182 ;  /* 0x000000b600b67308 */ /* 0x000ff00000000800 */
[----:B------:R-:W1:Y:S01]  /*11320*/  MUFU.EX2 R183, R183 ;  /* 0x000000b700b77308 */ /* 0x000e620000000800 */
[----:B0-----:R-:W-:-:S02]  /*11330*/  F2FP.BF16.F32.PACK_AB R161, R179, R178 ;  /* 0x000000b2b3a1723e */ /* 0x001fc400000010ff */
[----:B-1----:R-:W-:Y:S01]  /*11340*/  F2FP.BF16.F32.PACK_AB R163, R183, R182 ;  /* 0x000000b6b7a3723e */ /* 0x002fe200000010ff */
[----:B------:R-:W-:-:S04]  /*11350*/  WARPGROUP.DEPBAR.LE gsb0, 0x0 ;  /* 0x00008000000079c5 */ /* 0x000fc80000010000 */
[----:B------:R0:W-:Y:S08]  /*11360*/  MUFU.EX2 R154, R158 ;  /* 0x0000009e009a7308 */ /* 0x0001f00000000800 */
[----:B------:R1:W2:Y:S01]  /*11370*/  MUFU.EX2 R155, R159 ;  /* 0x0000009f009b7308 */ /* 0x0002a20000000800 */
[----:B------:R-:W-:Y:S02]  /*11380*/  VIADD R152, R170, 0x100 ;  /* 0x00000100aa987836 */ /* 0x000fe40000000000 */
[----:B------:R-:W-:Y:S01]  /*11390*/  IMAD.MOV.U32 R153, RZ, RZ, 0x40000040 ;  /* 0x40000040ff997424 */ /* 0x000fe200078e00ff */
[----:B0-----:R-:W-:-:S02]  /*113a0*/  F2FP.BF16.F32.PACK_AB R158, R157, R160 ;  /* 0x000000a09d9e723e */ /* 0x001fc400000010ff */
[----:B------:R-:W-:Y:S02]  /*113b0*/  R2UR UR6, R152 ;  /* 0x00000000980672ca */ /* 0x000fe400000e0000 */
[----:B------:R-:W-:Y:S02]  /*113c0*/  R2UR UR7, R153 ;  /* 0x00000000990772ca */ /* 0x000fe400000e0000 */
[----:B-1----:R-:W-:Y:S02]  /*113d0*/  F2FP.BF16.F32.PACK_AB R159, R175, R174 ;  /* 0x000000aeaf9f723e */ /* 0x002fe400000010ff */
[----:B--2---:R-:W-:-:S04]  /*113e0*/  F2FP.BF16.F32.PACK_AB R157, R155, R154 ;  /* 0x0000009a9b9d723e */ /* 0x004fc800000010ff */
[----:B------:R-:W-:-:S06]  /*113f0*/  WARPGROUP.ARRIVE ;  /* 0x00000000000079c5 */ /* 0x000fcc0000000000 */
[----:B------:R-:W-:Y:S01]  /*11400*/  HGMMA.64x256x16.F32.BF16 R24, R156, gdesc[UR4].tnspB, R24, gsb0 ;  /* 0x43e000049c187df0 */ /* 0x000fe20008001818 */
[----:B------:R-:W0:Y:S01]  /*11410*/  MUFU.EX2 R160, R176 ;  /* 0x000000b000a07308 */ /* 0x000e220000000800 */
[----:B------:R-:W-:Y:S02]  /*11420*/  VIADD R152, R170, 0x180 ;  /* 0x00000180aa987836 */ /* 0x000fe40000000000 */
[----:B------:R-:W-:-:S03]  /*11430*/  IMAD.MOV.U32 R153, RZ, RZ, 0x40000040 ;  /* 0x40000040ff997424 */ /* 0x000fc600078e00ff */
[----:B------:R-:W-:Y:S02]  /*11440*/  R2UR UR6, R152 ;  /* 0x00000000980672ca */ /* 0x000fe400000e0000 */
[----:B------:R-:W-:Y:S01]  /*11450*/  R2UR UR7, R153 ;  /* 0x00000000990772ca */ /* 0x000fe200000e0000 */
[----:B0-----:R-:W-:-:S04]  /*11460*/  FADD.FTZ R3, R160, R3 ;  /* 0x00000003a0037221 */ /* 0x001fc80000010000 */
[C---:B------:R-:W-:Y:S01]  /*11470*/  FADD.FTZ R3, R177.reuse, R3 ;  /* 0x00000003b1037221 */ /* 0x040fe20000010000 */
[----:B------:R-:W-:-:S03]  /*11480*/  F2FP.BF16.F32.PACK_AB R160, R177, R160 ;  /* 0x000000a0b1a0723e */ /* 0x000fc600000010ff */
[----:B------:R-:W-:Y:S01]  /*11490*/  FADD.FTZ R3, R162, R3 ;  /* 0x00000003a2037221 */ /* 0x000fe20000010000 */
[C---:B------:R-:W-:Y:S01]  /*114a0*/  F2FP.BF16.F32.PACK_AB R162, R181.reuse, R162 ;  /* 0x000000a2b5a2723e */ /* 0x040fe200000010ff */
[----:B------:R-:W0:Y:S08]  /*114b0*/  MUFU.EX2 R164, R184 ;  /* 0x000000b800a47308 */ /* 0x000e300000000800 */
[----:B------:R-:W1:Y:S01]  /*114c0*/  MUFU.EX2 R185, R185 ;  /* 0x000000b900b97308 */ /* 0x000e620000000800 */
[----:B------:R-:W-:-:S07]  /*114d0*/  FADD.FTZ R3, R181, R3 ;  /* 0x00000003b5037221 */ /* 0x000fce0000010000 */
[----:B------:R-:W-:Y:S08]  /*114e0*/  MUFU.EX2 R166, R188 ;  /* 0x000000bc00a67308 */ /* 0x000ff00000000800 */
[----:B------:R-:W-:Y:S08]  /*114f0*/  MUFU.EX2 R189, R189 ;  /* 0x000000bd00bd7308 */ /* 0x000ff00000000800 */
[----:B------:R-:W-:Y:S08]  /*11500*/  MUFU.EX2 R186, R186 ;  /* 0x000000ba00ba7308 */ /* 0x000ff00000000800 */
[----:B------:R-:W2:Y:S08]  /*11510*/  MUFU.EX2 R187, R187 ;  /* 0x000000bb00bb7308 */ /* 0x000eb00000000800 */
[----:B------:R-:W-:Y:S08]  /*11520*/  MUFU.EX2 R190, R190 ;  /* 0x000000be00be7308 */ /* 0x000ff00000000800 */
[----:B------:R-:W3:Y:S01]  /*11530*/  MUFU.EX2 R191, R191 ;  /* 0x000000bf00bf7308 */ /* 0x000ee20000000800 */
[----:B0-----:R-:W-:Y:S01]  /*11540*/  FADD.FTZ R3, R164, R3 ;  /* 0x00000003a4037221 */ /* 0x001fe20000010000 */
[----:B------:R-:W-:-:S02]  /*11550*/  VIADD R152, R170, 0x200 ;  /* 0x00000200aa987836 */ /* 0x000fc40000000000 */
[----:B------:R-:W-:Y:S02]  /*11560*/  IMAD.MOV.U32 R153, RZ, RZ, 0x40000040 ;  /* 0x40000040ff997424 */ /* 0x000fe400078e00ff */
[C---:B-1----:R-:W-:Y:S01]  /*11570*/  FADD.FTZ R3, R185.reuse, R3 ;  /* 0x00000003b9037221 */ /* 0x042fe20000010000 */
[----:B------:R-:W-:Y:S02]  /*11580*/  F2FP.BF16.F32.PACK_AB R164, R185, R164 ;  /* 0x000000a4b9a4723e */ /* 0x000fe400000010ff */
[----:B--2---:R-:W-:Y:S01]  /*11590*/  F2FP.BF16.F32.PACK_AB R165, R187, R186 ;  /* 0x000000babba5723e */ /* 0x004fe200000010ff */
[----:B------:R-:W-:Y:S01]  /*115a0*/  FADD.FTZ R3, R166, R3 ;  /* 0x00000003a6037221 */ /* 0x000fe20000010000 */
[----:B------:R-:W-:Y:S02]  /*115b0*/  F2FP.BF16.F32.PACK_AB R166, R189, R166 ;  /* 0x000000a6bda6723e */ /* 0x000fe400000010ff */
[----:B---3--:R-:W-:Y:S01]  /*115c0*/  F2FP.BF16.F32.PACK_AB R167, R191, R190 ;  /* 0x000000bebfa7723e */ /* 0x008fe200000010ff */
[----:B------:R-:W-:-:S02]  /*115d0*/  WARPGROUP.DEPBAR.LE gsb0, 0x0 ;  /* 0x00008000000079c5 */ /* 0x000fc40000010000 */
[----:B------:R-:W-:-:S06]  /*115e0*/  WARPGROUP.ARRIVE ;  /* 0x00000000000079c5 */ /* 0x000fcc0000000000 */
[----:B------:R-:W-:Y:S01]  /*115f0*/  HGMMA.64x256x16.F32.BF16 R24, R160, gdesc[UR4].tnspB, R24, gsb0 ;  /* 0x43e00004a0187df0 */ /* 0x000fe20008001818 */
[----:B------:R-:W-:Y:S02]  /*11600*/  R2UR UR6, R152 ;  /* 0x00000000980672ca */ /* 0x000fe400000e0000 */
[----:B------:R-:W-:Y:S01]  /*11610*/  R2UR UR7, R153 ;  /* 0x00000000990772ca */ /* 0x000fe200000e0000 */
[----:B------:R-:W-:Y:S08]  /*11620*/  MUFU.EX2 R168, R192 ;  /* 0x000000c000a87308 */ /* 0x000ff00000000800 */
[----:B------:R-:W-:Y:S08]  /*11630*/  MUFU.EX2 R193, R193 ;  /* 0x000000c100c17308 */ /* 0x000ff00000000800 */
[----:B------:R-:W-:Y:S08]  /*11640*/  MUFU.EX2 R196, R196 ;  /* 0x000000c400c47308 */ /* 0x000ff00000000800 */
[----:B------:R-:W0:Y:S08]  /*11650*/  MUFU.EX2 R197, R197 ;  /* 0x000000c500c57308 */ /* 0x000e300000000800 */
[----:B------:R-:W-:Y:S08]  /*11660*/  MUFU.EX2 R194, R194 ;  /* 0x000000c200c27308 */ /* 0x000ff00000000800 */
[----:B------:R-:W1:Y:S08]  /*11670*/  MUFU.EX2 R195, R195 ;  /* 0x000000c300c37308 */ /* 0x000e700000000800 */
[----:B------:R-:W-:Y:S08]  /*11680*/  MUFU.EX2 R198, R198 ;  /* 0x000000c600c67308 */ /* 0x000ff00000000800 */
[----:B------:R-:W2:Y:S01]  /*11690*/  MUFU.EX2 R199, R199 ;  /* 0x000000c700c77308 */ /* 0x000ea20000000800 */
[----:B------:R-:W-:-:S02]  /*116a0*/  VIADD R152, R170, 0x280 ;  /* 0x00000280aa987836 */ /* 0x000fc40000000000 */
[----:B------:R-:W-:Y:S02]  /*116b0*/  IMAD.MOV.U32 R153, RZ, RZ, 0x40000040 ;  /* 0x40000040ff997424 */ /* 0x000fe400078e00ff */
[----:B------:R-:W-:Y:S01]  /*116c0*/  FADD.FTZ R3, R189, R3 ;  /* 0x00000003bd037221 */ /* 0x000fe20000010000 */
[----:B------:R-:W-:Y:S01]  /*116d0*/  FADD.FTZ R0, R171, R0 ;  /* 0x00000000ab007221 */ /* 0x000fe20000010000 */
[----:B0-----:R-:W-:Y:S02]  /*116e0*/  F2FP.BF16.F32.PACK_AB R170, R197, R196 ;  /* 0x000000c4c5aa723e */ /* 0x001fe400000010ff */
[----:B------:R-:W-:Y:S01]  /*116f0*/  FADD.FTZ R3, R168, R3 ;  /* 0x00000003a8037221 */ /* 0x000fe20000010000 */
[----:B------:R-:W-:Y:S02]  /*11700*/  F2FP.BF16.F32.PACK_AB R168, R193, R168 ;  /* 0x000000a8c1a8723e */ /* 0x000fe400000010ff */
[----:B-1----:R-:W-:Y:S02]  /*11710*/  F2FP.BF16.F32.PACK_AB R169, R195, R194 ;  /* 0x000000c2c3a9723e */ /* 0x002fe400000010ff */
[----:B--2---:R-:W-:Y:S01]  /*11720*/  F2FP.BF16.F32.PACK_AB R171, R199, R198 ;  /* 0x000000c6c7ab723e */ /* 0x004fe200000010ff */
[----:B------:R-:W-:-:S02]  /*11730*/  WARPGROUP.DEPBAR.LE gsb0, 0x0 ;  /* 0x00008000000079c5 */ /* 0x000fc40000010000 */
[----:B------:R-:W-:-:S06]  /*11740*/  WARPGROUP.ARRIVE ;  /* 0x00000000000079c5 */ /* 0x000fcc0000000000 */
[----:B------:R-:W-:Y:S01]  /*11750*/  HGMMA.64x256x16.F32.BF16 R24, R164, gdesc[UR4].tnspB, R24, gsb0 ;  /* 0x43e00004a4187df0 */ /* 0x000fe20008001818 */
        /* <DEDUP_REMOVED lines=17> */
[----:B------:R-:W-:-:S03]  /*11870*/  ISETP.GT.AND P2, PT, R214, RZ, PT ;  /* 0x000000ffd600720c */ /* 0x000fc60003f44270 */
[----:B------:R-:W-:Y:S01]  /*11880*/  FADD.FTZ R191, R191, R190 ;  /* 0x000000bebfbf7221 */ /* 0x000fe20000010000 */
[----:B------:R-:W-:-:S03]  /*11890*/  @!P1 VIADD R215, R215, 0x32460 ;  /* 0x00032460d7d79836 */ /* 0x000fc60000000000 */
[----:B------:R-:W-:Y:S01]  /*118a0*/  FADD.FTZ R194, R194, R191 ;  /* 0x000000bfc2c27221 */ /* 0x000fe20000010000 */
[----:B------:R-:W-:Y:S01]  /*118b0*/  FADD.FTZ R3, R193, R3 ;  /* 0x00000003c1037221 */ /* 0x000fe20000010000 */
[----:B------:R-:W-:Y:S02]  /*118c0*/  @!P1 PRMT R215, RZ, 0x654, R215 ;  /* 0x00000654ffd79816 */ /* 0x000fe400000000d7 */
[----:B------:R-:W-:Y:S01]  /*118d0*/  FADD.FTZ R195, R195, R194 ;  /* 0x000000c2c3c37221 */ /* 0x000fe20000010000 */
[----:B------:R-:W-:-:S03]  /*118e0*/  FADD.FTZ R3, R196, R3 ;  /* 0x00000003c4037221 */ /* 0x000fc60000010000 */
[----:B------:R-:W-:Y:S01]  /*118f0*/  FADD.FTZ R0, R198, R195 ;  /* 0x000000c3c6007221 */ /* 0x000fe20000010000 */
[----:B------:R-:W-:Y:S01]  /*11900*/  FADD.FTZ R3, R197, R3 ;  /* 0x00000003c5037221 */ /* 0x000fe20000010000 */
[----:B------:R-:W-:Y:S02]  /*11910*/  VIADD R214, R214, 0xffffffff ;  /* 0xffffffffd6d67836 */ /* 0x000fe40000000000 */
[----:B------:R-:W-:Y:S01]  /*11920*/  FADD.FTZ R0, R199, R0 ;  /* 0x00000000c7007221 */ /* 0x000fe20000010000 */
[----:B------:R-:W-:Y:S02]  /*11930*/  IMAD.MOV.U32 R205, RZ, RZ, R172 ;  /* 0x000000ffffcd7224 */ /* 0x000fe400078e00ac */
[----:B------:R-:W-:Y:S01]  /*11940*/  IMAD.MOV.U32 R206, RZ, RZ, R6 ;  /* 0x000000ffffce7224 */ /* 0x000fe200078e0006 */
[----:B------:R-:W-:Y:S02]  /*11950*/  WARPGROUP.DEPBAR.LE gsb0, 0x0 ;  /* 0x00008000000079c5 */ /* 0x000fe40000010000 */
[----:B------:R-:W-:-:S06]  /*11960*/  WARPGROUP.ARRIVE ;  /* 0x00000000000079c5 */ /* 0x000fcc0000000000 */
[----:B------:R-:W-:Y:S03]  /*11970*/  HGMMA.64x256x16.F32.BF16 R24, R168, gdesc[UR4].tnspB, R24, gsb0 ;  /* 0x43e00004a8187df0 */ /* 0x000fe60008001818 */
[----:B------:R-:W-:Y:S02]  /*11980*/  WARPGROUP.DEPBAR.LE gsb0, 0x0 ;  /* 0x00008000000079c5 */ /* 0x000fe40000010000 */
[----:B------:R2:W-:Y:S01]  /*11990*/  @!P1 SYNCS.ARRIVE.TRANS64.RED.A1T0 RZ, [R215+URZ], RZ ;  /* 0x000000ffd7ff99a7 */ /* 0x0005e2000810043f */
[----:B------:R-:W-:Y:S05]  /*119a0*/  @P2 BRA `(.L_x_14773) ;  /* 0xffffffd800142947 */ /* 0x000fea000383ffff */
.L_x_14763:
[----:B------:R-:W3:Y:S01]  /*119b0*/  LDL.LU R179, [R1+0x6c] ;  /* 0x00006c0001b37983 */ /* 0x000ee20000300800 */
[----:B------:R-:W-:Y:S05]  /*119c0*/  WARPSYNC.ALL ;  /* 0x0000000000007948 */ /* 0x000fea0003800000 */
[----:B------:R-:W4:Y:S01]  /*119d0*/  SHFL.BFLY PT, R4, R3, 0x2, 0x1f ;  /* 0x0c401f0003047f89 */ /* 0x000f2200000e0000 */
[----:B------:R-:W-:Y:S01]  /*119e0*/  VIADD R2, R2, 0x1 ;  /* 0x0000000102027836 */ /* 0x000fe20000000000 */
[----:B------:R0:W-:Y:S08]  /*119f0*/  BAR.ARV R173, 0x100 ;  /* 0x000400ad0000751d */ /* 0x0001f00000002000 */
[----:B------:R-:W-:Y:S06]  /*11a00*/  BAR.ARV 0x8, 0x180 ;  /* 0x0206000000007b1d */ /* 0x000fec0000002000 */
[----:B------:R-:W-:Y:S01]  /*11a10*/  ISETP.NE.AND P0, PT, R2, 0x2, PT ;  /* 0x000000020200780c */ /* 0x000fe20003f05270 */
[----:B------:R-:W1:Y:S01]  /*11a20*/  SHFL.BFLY PT, R9, R0, 0x2, 0x1f ;  /* 0x0c401f0000097f89 */ /* 0x000e6200000e0000 */
[----:B------:R-:W-:-:S02]  /*11a30*/  PLOP3.LUT P1, PT, PT, PT, PT, 0x8, 0x0 ;  /* 0x000000000000781c */ /* 0x000fc40003f2e170 */
[----:B------:R-:W-:Y:S01]  /*11a40*/  SEL R12, RZ, 0x1, P0 ;  /* 0x00000001ff0c7807 */ /* 0x000fe20000000000 */
[----:B----4-:R-:W-:Y:S01]  /*11a50*/  FADD.FTZ R5, R4, R3 ;  /* 0x0000000304057221 */ /* 0x010fe20000010000 */
[----:B------:R-:W-:Y:S01]  /*11a60*/  IMAD.MOV.U32 R4, RZ, RZ, RZ ;  /* 0x000000ffff047224 */ /* 0x000fe200078e00ff */
[----:B------:R-:W-:Y:S02]  /*11a70*/  SEL R2, R2, RZ, P0 ;  /* 0x000000ff02027207 */ /* 0x000fe40000000000 */
[----:B------:R-:W-:Y:S01]  /*11a80*/  LOP3.LUT R23, R23, R12, RZ, 0x3c, !PT ;  /* 0x0000000c17177212 */ /* 0x000fe200078e3cff */
[----:B------:R-:W4:Y:S01]  /*11a90*/  SHFL.BFLY PT, R8, R5, 0x1, 0x1f ;  /* 0x0c201f0005087f89 */ /* 0x000f2200000e0000 */
[----:B-1----:R-:W-:Y:S01]  /*11aa0*/  FADD.FTZ R10, R9, R0 ;  /* 0x00000000090a7221 */ /* 0x002fe20000010000 */
[----:B------:R-:W-:-:S04]  /*11ab0*/  IMAD.MOV.U32 R0, RZ, RZ, RZ ;  /* 0x000000ffff007224 */ /* 0x000fc800078e00ff */
[----:B------:R-:W1:Y:S01]  /*11ac0*/  SHFL.BFLY PT, R9, R10, 0x1, 0x1f ;  /* 0x0c201f000a097f89 */ /* 0x000e6200000e0000 */
[----:B----4-:R-:W-:Y:S01]  /*11ad0*/  FADD.FTZ R8, R5, R8 ;  /* 0x0000000805087221 */ /* 0x010fe20000010000 */
[----:B------:R-:W-:-:S04]  /*11ae0*/  IMAD.MOV.U32 R5, RZ, RZ, -0x800000 ;  /* 0xff800000ff057424 */ /* 0x000fc800078e00ff */
[----:B------:R-:W-:-:S13]  /*11af0*/  FSETP.NE.FTZ.AND P2, PT, R8, RZ, PT ;  /* 0x000000ff0800720b */ /* 0x000fda0003f55000 */
[----:B------:R-:W4:Y:S01]  /*11b00*/  @P2 MUFU.LG2 R14, R8 ;  /* 0x00000008000e2308 */ /* 0x000f220000000c00 */
[----:B------:R-:W-:Y:S01]  /*11b10*/  @P2 FMUL.FTZ R12, R7, 0.69314718246459960938 ;  /* 0x3f317218070c2820 */ /* 0x000fe20000410000 */
[----:B-1----:R-:W-:-:S05]  /*11b20*/  FADD.FTZ R9, R10, R9 ;  /* 0x000000090a097221 */ /* 0x002fca0000010000 */
[----:B------:R-:W-:Y:S01]  /*11b30*/  FSETP.NE.FTZ.AND P3, PT, R9, RZ, PT ;  /* 0x000000ff0900720b */ /* 0x000fe20003f75000 */
[----:B------:R-:W1:Y:S01]  /*11b40*/  @P2 MUFU.RCP R4, R8 ;  /* 0x0000000800042308 */ /* 0x000e620000001000 */
[----:B----4-:R-:W-:-:S11]  /*11b50*/  @P2 FMUL.FTZ R19, R14, 0.69314718246459960938 ;  /* 0x3f3172180e132820 */ /* 0x010fd60000410000 */
[----:B------:R-:W4:Y:S01]  /*11b60*/  @P3 MUFU.LG2 R15, R9 ;  /* 0x00000009000f3308 */ /* 0x000f220000000c00 */
[----:B------:R-:W-:Y:S01]  /*11b70*/  @P3 FMUL.FTZ R13, R7, 0.69314718246459960938 ;  /* 0x3f317218070d3820 */ /* 0x000fe20000410000 */
[----:B------:R-:W-:Y:S01]  /*11b80*/  @P2 FFMA.FTZ R5, R12, R6, R19 ;  /* 0x000000060c052223 */ /* 0x000fe20000010013 */
[-C--:B-1----:R-:W-:Y:S01]  /*11b90*/  FMUL.FTZ R163, R72, R4.reuse ;  /* 0x0000000448a37220 */ /* 0x082fe20000410000 */
        /* <DEDUP_REMOVED lines=11> */
[----:B----4-:R-:W-:Y:S01]  /*11c50*/  @P3 FMUL.FTZ R14, R15, 0.69314718246459960938 ;  /* 0x3f3172180f0e3820 */ /* 0x010fe20000410000 */
        /* <DEDUP_REMOVED lines=119> */
[----:B---3--:R-:W-:-:S05]  /*123d0*/  VIADD R179, R179, 0x1 ;  /* 0x00000001b3b37836 */ /* 0x008fca0000000000 */
[----:B------:R0:W-:Y:S02]  /*123e0*/  STL [R1+0x6c], R179 ;  /* 0x00006cb301007387 */ /* 0x0001e40000100800 */
.L_x_14706:
        /* <DEDUP_REMOVED lines=10> */
[----:B------:R-:W4:Y:S04]  /*12490*/  LDL R14, [R1+0x8c] ;  /* 0x00008c00010e7983 */ /* 0x000f280000100800 */
[----:B------:R-:W2:Y:S04]  /*124a0*/  LDL.LU R186, [R1+0x5c] ;  /* 0x00005c0001ba7983 */ /* 0x000ea80000300800 */
[----:B------:R-:W2:Y:S01]  /*124b0*/  LDL.LU R184, [R1+0x60] ;  /* 0x0000600001b87983 */ /* 0x000ea20000300800 */
[----:B------:R-:W0:Y:S01]  /*124c0*/  S2R R6, SR_SWINHI ;  /* 0x0000000000067919 */ /* 0x000e220000002f00 */
[----:B------:R-:W-:Y:S05]  /*124d0*/  WARPSYNC.ALL ;  /* 0x0000000000007948 */ /* 0x000fea0003800000 */
[----:B------:R-:W-:Y:S01]  /*124e0*/  F2FP.BF16.F32.PACK_AB R24, R25, R24 ;  /* 0x000000181918723e */ /* 0x000fe200000010ff */
[----:B------:R-:W-:Y:S01]  /*124f0*/  ULDC.64 UR4, c[0x0][0xd00] ;  /* 0x0003400000047ab9 */ /* 0x000fe20000000a00 */
[----:B------:R-:W-:Y:S01]  /*12500*/  F2FP.BF16.F32.PACK_AB R32, R33, R32 ;  /* 0x000000202120723e */ /* 0x000fe200000010ff */
[----:B------:R-:W2:Y:S01]  /*12510*/  LDL R182, [R1+0x40] ;  /* 0x0000400001b67983 */ /* 0x000ea20000100800 */
[----:B------:R-:W-:-:S02]  /*12520*/  F2FP.BF16.F32.PACK_AB R27, R76, R27 ;  /* 0x0000001b4c1b723e */ /* 0x000fc400000010ff */
[----:B------:R-:W-:Y:S01]  /*12530*/  F2FP.BF16.F32.PACK_AB R40, R41, R40 ;  /* 0x000000282928723e */ /* 0x000fe200000010ff */
[----:B------:R-:W2:Y:S01]  /*12540*/  LDL R180, [R1+0x28] ;  /* 0x0000280001b47983 */ /* 0x000ea20000100800 */
        /* <DEDUP_REMOVED lines=38> */
[----:B------:R-:W-:Y:S01]  /*127b0*/  IMAD.MOV.U32 R3, RZ, RZ, RZ ;  /* 0x000000ffff037224 */ /* 0x000fe200078e00ff */
[----:B------:R-:W0:Y:S01]  /*127c0*/  LDC R0, c[0x0][0xce8] ;  /* 0x00033a00ff007b82 */ /* 0x000e220000000800 */
[----:B----4-:R-:W-:-:S07]  /*127d0*/  IMAD.WIDE R134, R14, 0x2, R12 ;  /* 0x000000020e867825 */ /* 0x010fce00078e020c */
[----:B------:R-:W-:Y:S01]  /*127e0*/  BAR.SYNC.DEFER_BLOCKING 0x1, 0x100 ;  /* 0x0044000000007b1d */ /* 0x000fe20000010000 */
[C---:B-----5:R-:W-:Y:S02]  /*127f0*/  IADD3 R30, P1, R134.reuse, 0x20, RZ ;  /* 0x00000020861e7810 */ /* 0x060fe40007f3e0ff */
[C---:B------:R-:W-:Y:S02]  /*12800*/  IADD3 R14, P2, R134.reuse, 0x40, RZ ;  /* 0x00000040860e7810 */ /* 0x040fe40007f5e0ff */
[----:B------:R-:W-:Y:S02]  /*12810*/  IADD3 R20, P3, R134, 0x60, RZ ;  /* 0x0000006086147810 */ /* 0x000fe40007f7e0ff */
[----:B------:R-:W-:Y:S02]  /*12820*/  LOP3.LUT R179, R30, 0x380, RZ, 0xc0, !PT ;  /* 0x000003801eb37812 */ /* 0x000fe400078ec0ff */
[----:B------:R-:W-:Y:S02]  /*12830*/  LOP3.LUT R38, R14, 0x380, RZ, 0xc0, !PT ;  /* 0x000003800e267812 */ /* 0x000fe400078ec0ff */
[----:B------:R-:W-:-:S02]  /*12840*/  LOP3.LUT R86, R20, 0x380, RZ, 0xc0, !PT ;  /* 0x0000038014567812 */ /* 0x000fc400078ec0ff */
[----:B------:R-:W-:Y:S02]  /*12850*/  SHF.R.U64 R179, R179, 0x3, RZ ;  /* 0x00000003b3b37819 */ /* 0x000fe400000012ff */
[----:B------:R-:W-:Y:S02]  /*12860*/  IADD3 R94, P4, R134, 0x4000, RZ ;  /* 0x00004000865e7810 */ /* 0x000fe40007f9e0ff */
[----:B------:R-:W-:Y:S02]  /*12870*/  SHF.R.U64 R181, R38, 0x3, RZ ;  /* 0x0000000326b57819 */ /* 0x000fe400000012ff */
[----:B------:R-:W-:Y:S02]  /*12880*/  IADD3 R98, P5, R134, 0x4020, RZ ;  /* 0x0000402086627810 */ /* 0x000fe40007fbe0ff */
[----:B------:R-:W-:Y:S02]  /*12890*/  SHF.R.U64 R183, R86, 0x3, RZ ;  /* 0x0000000356b77819 */ /* 0x000fe400000012ff */
[C---:B------:R-:W-:Y:S01]  /*128a0*/  IADD3 R6, P0, R134.reuse, 0x4040, RZ ;  /* 0x0000404086067810 */ /* 0x040fe20007f1e0ff */
[--C-:B------:R-:W-:Y:S01]  /*128b0*/  IMAD.X R31, RZ, RZ, R135.reuse, P1 ;  /* 0x000000ffff1f7224 */ /* 0x100fe200008e0687 */
[----:B------:R-:W-:Y:S01]  /*128c0*/  LOP3.LUT R30, R179, R30, RZ, 0x3c, !PT ;  /* 0x0000001eb31e7212 */ /* 0x000fe200078e3cff */
[--C-:B------:R-:W-:Y:S01]  /*128d0*/  IMAD.X R39, RZ, RZ, R135.reuse, P2 ;  /* 0x000000ffff277224 */ /* 0x100fe200010e0687 */
[----:B------:R-:W-:Y:S01]  /*128e0*/  LOP3.LUT R21, R134, 0x380, RZ, 0xc0, !PT ;  /* 0x0000038086157812 */ /* 0x000fe200078ec0ff */
[----:B------:R-:W-:Y:S01]  /*128f0*/  IMAD.X R87, RZ, RZ, R135, P3 ;  /* 0x000000ffff577224 */ /* 0x000fe200018e0687 */
[----:B------:R-:W-:-:S02]  /*12900*/  LOP3.LUT R38, R181, R14, RZ, 0x3c, !PT ;  /* 0x0000000eb5267212 */ /* 0x000fc400078e3cff */
[----:B------:R-:W-:Y:S02]  /*12910*/  LOP3.LUT R179, R94, 0x380, RZ, 0xc0, !PT ;  /* 0x000003805eb37812 */ /* 0x000fe400078ec0ff */
[C---:B------:R-:W-:Y:S02]  /*12920*/  IADD3 R106, P1, R134.reuse, 0x4060, RZ ;  /* 0x00004060866a7810 */ /* 0x040fe40007f3e0ff */
[C---:B------:R-:W-:Y:S02]  /*12930*/  IADD3 R110, P2, R134.reuse, 0x8000, RZ ;  /* 0x00008000866e7810 */ /* 0x040fe40007f5e0ff */
[----:B------:R-:W-:Y:S02]  /*12940*/  IADD3 R114, P3, R134, 0x8020, RZ ;  /* 0x0000802086727810 */ /* 0x000fe40007f7e0ff */
[----:B------:R-:W-:Y:S02]  /*12950*/  LOP3.LUT R86, R183, R20, RZ, 0x3c, !PT ;  /* 0x00000014b7567212 */ /* 0x000fe400078e3cff */
[----:B------:R-:W-:-:S02]  /*12960*/  LOP3.LUT R181, R98, 0x380, RZ, 0xc0, !PT ;  /* 0x0000038062b57812 */ /* 0x000fc400078ec0ff */
[----:B------:R-:W-:Y:S02]  /*12970*/  LOP3.LUT R183, R6, 0x380, RZ, 0xc0, !PT ;  /* 0x0000038006b77812 */ /* 0x000fe400078ec0ff */
[----:B------:R-:W-:Y:S02]  /*12980*/  SHF.R.U64 R21, R21, 0x3, RZ ;  /* 0x0000000315157819 */ /* 0x000fe400000012ff */
[----:B------:R-:W-:Y:S01]  /*12990*/  SHF.R.U64 R179, R179, 0x3, RZ ;  /* 0x00000003b3b37819 */ /* 0x000fe200000012ff */
[--C-:B------:R-:W-:Y:S01]  /*129a0*/  IMAD.X R95, RZ, RZ, R135.reuse, P4 ;  /* 0x000000ffff5f7224 */ /* 0x100fe200020e0687 */
[----:B------:R-:W-:Y:S01]  /*129b0*/  SHF.R.U64 R181, R181, 0x3, RZ ;  /* 0x00000003b5b57819 */ /* 0x000fe200000012ff */
[--C-:B------:R-:W-:Y:S01]  /*129c0*/  IMAD.X R99, RZ, RZ, R135.reuse, P5 ;  /* 0x000000ffff637224 */ /* 0x100fe200028e0687 */
[----:B------:R-:W-:Y:S01]  /*129d0*/  SHF.R.U64 R183, R183, 0x3, RZ ;  /* 0x00000003b7b77819 */ /* 0x000fe200000012ff */
[--C-:B------:R-:W-:Y:S01]  /*129e0*/  IMAD.X R103, RZ, RZ, R135.reuse, P0 ;  /* 0x000000ffff677224 */ /* 0x100fe200000e0687 */
[C---:B------:R-:W-:Y:S01]  /*129f0*/  IADD3 R118, P4, R134.reuse, 0x8040, RZ ;  /* 0x0000804086767810 */ /* 0x040fe20007f9e0ff */
[--C-:B------:R-:W-:Y:S01]  /*12a00*/  IMAD.X R107, RZ, RZ, R135.reuse, P1 ;  /* 0x000000ffff6b7224 */ /* 0x100fe200008e0687 */
[C---:B------:R-:W-:Y:S01]  /*12a10*/  IADD3 R122, P5, R134.reuse, 0x8060, RZ ;  /* 0x00008060867a7810 */ /* 0x040fe20007fbe0ff */
[--C-:B------:R-:W-:Y:S01]  /*12a20*/  IMAD.X R111, RZ, RZ, R135.reuse, P2 ;  /* 0x000000ffff6f7224 */ /* 0x100fe200010e0687 */
[C---:B---3--:R-:W-:Y:S01]  /*12a30*/  IADD3 R88, P0, R134.reuse, 0xc000, RZ ;  /* 0x0000c00086587810 */ /* 0x048fe20007f1e0ff */
[----:B------:R-:W-:Y:S01]  /*12a40*/  IMAD.X R115, RZ, RZ, R135, P3 ;  /* 0x000000ffff737224 */ /* 0x000fe200018e0687 */
[----:B------:R-:W-:-:S02]  /*12a50*/  IADD3 R130, P1, R134, 0xc020, RZ ;  /* 0x0000c02086827810 */ /* 0x000fc40007f3e0ff */
[C---:B------:R-:W-:Y:S02]  /*12a60*/  IADD3 R172, P2, R134.reuse, 0xc040, RZ ;  /* 0x0000c04086ac7810 */ /* 0x040fe40007f5e0ff */
[----:B------:R-:W-:Y:S02]  /*12a70*/  IADD3 R151, P3, R134, 0xc060, RZ ;  /* 0x0000c06086977810 */ /* 0x000fe40007f7e0ff */
[----:B------:R-:W-:Y:S02]  /*12a80*/  LOP3.LUT R134, R21, R134, RZ, 0x3c, !PT ;  /* 0x0000008615867212 */ /* 0x000fe400078e3cff */
[----:B------:R-:W-:Y:S02]  /*12a90*/  LOP3.LUT R185, R106, 0x380, RZ, 0xc0, !PT ;  /* 0x000003806ab97812 */ /* 0x000fe400078ec0ff */
[----:B------:R-:W-:Y:S02]  /*12aa0*/  LOP3.LUT R94, R179, R94, RZ, 0x3c, !PT ;  /* 0x0000005eb35e7212 */ /* 0x000fe400078e3cff */
[----:B------:R-:W-:-:S02]  /*12ab0*/  LOP3.LUT R98, R181, R98, RZ, 0x3c, !PT ;  /* 0x00000062b5627212 */ /* 0x000fc400078e3cff */
[----:B------:R-:W-:Y:S02]  /*12ac0*/  LOP3.LUT R179, R110, 0x380, RZ, 0xc0, !PT ;  /* 0x000003806eb37812 */ /* 0x000fe400078ec0ff */
[----:B------:R-:W-:Y:S02]  /*12ad0*/  LOP3.LUT R102, R183, R6, RZ, 0x3c, !PT ;  /* 0x00000006b7667212 */ /* 0x000fe400078e3cff */
[----:B------:R-:W-:Y:S02]  /*12ae0*/  LOP3.LUT R181, R114, 0x380, RZ, 0xc0, !PT ;  /* 0x0000038072b57812 */ /* 0x000fe400078ec0ff */
[----:B------:R-:W-:Y:S02]  /*12af0*/  LOP3.LUT R183, R118, 0x380, RZ, 0xc0, !PT ;  /* 0x0000038076b77812 */ /* 0x000fe400078ec0ff */
[----:B------:R-:W-:Y:S02]  /*12b00*/  SHF.R.U64 R185, R185, 0x3, RZ ;  /* 0x00000003b9b97819 */ /* 0x000fe400000012ff */
[----:B------:R-:W-:-:S02]  /*12b10*/  MOV R134, R134 ;  /* 0x0000008600867202 */ /* 0x000fc40000000f00 */
[----:B------:R-:W-:Y:S02]  /*12b20*/  SHF.R.U64 R179, R179, 0x3, RZ ;  /* 0x00000003b3b37819 */ /* 0x000fe400000012ff */
[----:B------:R-:W-:Y:S02]  /*12b30*/  MOV R30, R30 ;  /* 0x0000001e001e7202 */ /* 0x000fe40000000f00 */
[----:B------:R-:W-:Y:S02]  /*12b40*/  SHF.R.U64 R181, R181, 0x3, RZ ;  /* 0x00000003b5b57819 */ /* 0x000fe400000012ff */
[----:B------:R-:W-:Y:S02]  /*12b50*/  MOV R38, R38 ;  /* 0x0000002600267202 */ /* 0x000fe40000000f00 */
[----:B------:R-:W-:Y:S02]  /*12b60*/  SHF.R.U64 R183, R183, 0x3, RZ ;  /* 0x00000003b7b77819 */ /* 0x000fe400000012ff */
[----:B------:R-:W-:Y:S01]  /*12b70*/  MOV R86, R86 ;  /* 0x0000005600567202 */ /* 0x000fe20000000f00 */
[----:B------:R3:W-:Y:S01]  /*12b80*/  STSM.16.M88.4 [R134], R24 ;  /* 0x0000001886007844 */ /* 0x0007e20000000200 */
[----:B------:R-:W-:-:S02]  /*12b90*/  LOP3.LUT R106, R185, R106, RZ, 0x3c, !PT ;  /* 0x0000006ab96a7212 */ /* 0x000fc400078e3cff */
[----:B------:R-:W-:Y:S01]  /*12ba0*/  MOV R94, R94 ;  /* 0x0000005e005e7202 */ /* 0x000fe20000000f00 */
[----:B------:R4:W-:Y:S01]  /*12bb0*/  STSM.16.M88.4 [R30], R32 ;  /* 0x000000201e007844 */ /* 0x0009e20000000200 */
[----:B------:R-:W-:Y:S02]  /*12bc0*/  LOP3.LUT R185, R122, 0x380, RZ, 0xc0, !PT ;  /* 0x000003807ab97812 */ /* 0x000fe400078ec0ff */
[----:B------:R-:W-:Y:S02]  /*12bd0*/  LOP3.LUT R110, R179, R110, RZ, 0x3c, !PT ;  /* 0x0000006eb36e7212 */ /* 0x000fe400078e3cff */
[----:B------:R-:W-:Y:S01]  /*12be0*/  MOV R98, R98 ;  /* 0x0000006200627202 */ /* 0x000fe20000000f00 */
[----:B------:R-:W-:Y:S01]  /*12bf0*/  IMAD.X R119, RZ, RZ, R135, P4 ;  /* 0x000000ffff777224 */ /* 0x000fe200020e0687 */
[----:B------:R-:W-:Y:S01]  /*12c00*/  LOP3.LUT R114, R181, R114, RZ, 0x3c, !PT ;  /* 0x00000072b5727212 */ /* 0x000fe200078e3cff */
[----:B------:R-:W-:Y:S01]  /*12c10*/  STSM.16.M88.4 [R38], R40 ;  /* 0x0000002826007844 */ /* 0x000fe20000000200 */
[----:B------:R-:W-:-:S02]  /*12c20*/  LOP3.LUT R179, R88, 0x380, RZ, 0xc0, !PT ;  /* 0x0000038058b37812 */ /* 0x000fc400078ec0ff */
[----:B------:R-:W-:Y:S01]  /*12c30*/  MOV R102, R102 ;  /* 0x0000006600667202 */ /* 0x000fe20000000f00 */
[----:B------:R-:W-:Y:S01]  /*12c40*/  STSM.16.M88.4 [R86], R48 ;  /* 0x0000003056007844 */ /* 0x000fe20000000200 */
[----:B------:R-:W-:Y:S02]  /*12c50*/  LOP3.LUT R118, R183, R118, RZ, 0x3c, !PT ;  /* 0x00000076b7767212 */ /* 0x000fe400078e3cff */
[----:B------:R-:W-:Y:S01]  /*12c60*/  LOP3.LUT R181, R130, 0x380, RZ, 0xc0, !PT ;  /* 0x0000038082b57812 */ /* 0x000fe200078ec0ff */
[----:B------:R-:W-:Y:S01]  /*12c70*/  STSM.16.M88.4 [R94], R56 ;  /* 0x000000385e007844 */ /* 0x000fe20000000200 */
[----:B------:R-:W-:Y:S02]  /*12c80*/  LOP3.LUT R183, R172, 0x380, RZ, 0xc0, !PT ;  /* 0x00000380acb77812 */ /* 0x000fe400078ec0ff */
[----:B------:R-:W-:Y:S01]  /*12c90*/  SHF.R.U64 R185, R185, 0x3, RZ ;  /* 0x00000003b9b97819 */ /* 0x000fe200000012ff */
[----:B------:R-:W-:Y:S01]  /*12ca0*/  STSM.16.M88.4 [R98], R64 ;  /* 0x0000004062007844 */ /* 0x000fe20000000200 */
[----:B------:R-:W-:-:S02]  /*12cb0*/  LOP3.LUT R6, R151, 0x380, RZ, 0xc0, !PT ;  /* 0x0000038097067812 */ /* 0x000fc400078ec0ff */
[----:B------:R-:W-:Y:S02]  /*12cc0*/  MOV R106, R106 ;  /* 0x0000006a006a7202 */ /* 0x000fe40000000f00 */
[----:B---3--:R-:W-:Y:S02]  /*12cd0*/  F2FP.BF16.F32.PACK_AB R24, R81, R165 ;  /* 0x000000a55118723e */ /* 0x008fe400000010ff */
[----:B------:R-:W-:Y:S02]  /*12ce0*/  F2FP.BF16.F32.PACK_AB R25, R83, R82 ;  /* 0x000000525319723e */ /* 0x000fe400000010ff */
[----:B------:R-:W-:Y:S02]  /*12cf0*/  F2FP.BF16.F32.PACK_AB R26, R85, R166 ;  /* 0x000000a6551a723e */ /* 0x000fe400000010ff */
[----:B------:R-:W-:Y:S01]  /*12d00*/  F2FP.BF16.F32.PACK_AB R27, R54, R46 ;  /* 0x0000002e361b723e */ /* 0x000fe200000010ff */
[----:B------:R3:W-:Y:S01]  /*12d10*/  STSM.16.M88.4 [R102], R8 ;  /* 0x0000000866007844 */ /* 0x0007e20000000200 */
[----:B------:R-:W-:-:S02]  /*12d20*/  SHF.R.U64 R179, R179, 0x3, RZ ;  /* 0x00000003b3b37819 */ /* 0x000fc400000012ff */
[----:B------:R-:W-:Y:S02]  /*12d30*/  MOV R110, R110 ;  /* 0x0000006e006e7202 */ /* 0x000fe40000000f00 */
[----:B----4-:R-:W-:Y:S02]  /*12d40*/  F2FP.BF16.F32.PACK_AB R30, R93, R168 ;  /* 0x000000a85d1e723e */ /* 0x010fe400000010ff */
[----:B------:R-:W-:Y:S01]  /*12d50*/  F2FP.BF16.F32.PACK_AB R31, R92, R84 ;  /* 0x000000545c1f723e */ /* 0x000fe200000010ff */
[----:B------:R-:W-:Y:S01]  /*12d60*/  IMAD.X R123, RZ, RZ, R135, P5 ;  /* 0x000000ffff7b7224 */ /* 0x000fe200028e0687 */
[----:B------:R-:W-:Y:S02]  /*12d70*/  SHF.R.U64 R181, R181, 0x3, RZ ;  /* 0x00000003b5b57819 */ /* 0x000fe400000012ff */
[----:B------:R-:W-:Y:S02]  /*12d80*/  MOV R114, R114 ;  /* 0x0000007200727202 */ /* 0x000fe40000000f00 */
[----:B------:R-:W-:-:S02]  /*12d90*/  F2FP.BF16.F32.PACK_AB R32, R97, R169 ;  /* 0x000000a96120723e */ /* 0x000fc400000010ff */
[----:B------:R-:W-:Y:S02]  /*12da0*/  F2FP.BF16.F32.PACK_AB R33, R100, R96 ;  /* 0x000000606421723e */ /* 0x000fe400000010ff */
[----:B------:R-:W-:Y:S02]  /*12db0*/  F2FP.BF16.F32.PACK_AB R34, R101, R170 ;  /* 0x000000aa6522723e */ /* 0x000fe400000010ff */
[----:B------:R-:W-:Y:S01]  /*12dc0*/  F2FP.BF16.F32.PACK_AB R35, R108, R104 ;  /* 0x000000686c23723e */ /* 0x000fe200000010ff */
[----:B------:R-:W-:Y:S01]  /*12dd0*/  IMAD.X R127, RZ, RZ, R135, P0 ;  /* 0x000000ffff7f7224 */ /* 0x000fe200000e0687 */
[----:B------:R-:W-:Y:S02]  /*12de0*/  SHF.R.U64 R183, R183, 0x3, RZ ;  /* 0x00000003b7b77819 */ /* 0x000fe400000012ff */
[----:B------:R-:W-:Y:S02]  /*12df0*/  MOV R118, R118 ;  /* 0x0000007600767202 */ /* 0x000fe40000000f00 */
[----:B---3--:R-:W-:-:S02]  /*12e00*/  F2FP.BF16.F32.PACK_AB R8, R105, R171 ;  /* 0x000000ab6908723e */ /* 0x008fc400000010ff */
[----:B------:R-:W-:Y:S02]  /*12e10*/  F2FP.BF16.F32.PACK_AB R9, R116, R112 ;  /* 0x000000707409723e */ /* 0x000fe400000010ff */
[----:B------:R-:W-:Y:S02]  /*12e20*/  F2FP.BF16.F32.PACK_AB R10, R109, R173 ;  /* 0x000000ad6d0a723e */ /* 0x000fe400000010ff */
[----:B------:R-:W-:Y:S01]  /*12e30*/  F2FP.BF16.F32.PACK_AB R11, R124, R120 ;  /* 0x000000787c0b723e */ /* 0x000fe200000010ff */
[--C-:B------:R-:W-:Y:S01]  /*12e40*/  IMAD.X R131, RZ, RZ, R135.reuse, P1 ;  /* 0x000000ffff837224 */ /* 0x100fe200008e0687 */
[----:B------:R-:W-:Y:S01]  /*12e50*/  LOP3.LUT R122, R185, R122, RZ, 0x3c, !PT ;  /* 0x0000007ab97a7212 */ /* 0x000fe200078e3cff */
[----:B------:R3:W-:Y:S01]  /*12e60*/  STSM.16.M88.4 [R106], R24 ;  /* 0x000000186a007844 */ /* 0x0007e20000000200 */
[----:B------:R-:W-:Y:S01]  /*12e70*/  SHF.R.U64 R6, R6, 0x3, RZ ;  /* 0x0000000306067819 */ /* 0x000fe200000012ff */
[--C-:B------:R-:W-:Y:S01]  /*12e80*/  IMAD.X R15, RZ, RZ, R135.reuse, P2 ;  /* 0x000000ffff0f7224 */ /* 0x100fe200010e0687 */
[----:B------:R-:W-:Y:S01]  /*12e90*/  LOP3.LUT R126, R179, R88, RZ, 0x3c, !PT ;  /* 0x00000058b37e7212 */ /* 0x000fe200078e3cff */
[----:B------:R-:W-:Y:S01]  /*12ea0*/  STSM.16.M88.4 [R110], R28 ;  /* 0x0000001c6e007844 */ /* 0x000fe20000000200 */
[----:B------:R-:W-:Y:S01]  /*12eb0*/  LOP3.LUT R130, R181, R130, RZ, 0x3c, !PT ;  /* 0x00000082b5827212 */ /* 0x000fe200078e3cff */
[----:B------:R-:W-:Y:S01]  /*12ec0*/  IMAD.X R21, RZ, RZ, R135, P3 ;  /* 0x000000ffff157224 */ /* 0x000fe200018e0687 */
[----:B------:R-:W-:Y:S01]  /*12ed0*/  LOP3.LUT R14, R183, R172, RZ, 0x3c, !PT ;  /* 0x000000acb70e7212 */ /* 0x000fe200078e3cff */
[----:B------:R-:W-:Y:S01]  /*12ee0*/  STSM.16.M88.4 [R114], R32 ;  /* 0x0000002072007844 */ /* 0x000fe20000000200 */
[----:B------:R-:W-:-:S02]  /*12ef0*/  LOP3.LUT R20, R6, R151, RZ, 0x3c, !PT ;  /* 0x0000009706147212 */ /* 0x000fc400078e3cff */
[----:B------:R-:W-:Y:S01]  /*12f00*/  MOV R122, R122 ;  /* 0x0000007a007a7202 */ /* 0x000fe20000000f00 */
[----:B------:R2:W-:Y:S01]  /*12f10*/  STSM.16.M88.4 [R118], R8 ;  /* 0x0000000876007844 */ /* 0x0005e20000000200 */
[----:B------:R-:W-:Y:S02]  /*12f20*/  MOV R126, R126 ;  /* 0x0000007e007e7202 */ /* 0x000fe40000000f00 */
[----:B------:R-:W-:Y:S02]  /*12f30*/  F2FP.BF16.F32.PACK_AB R38, R125, R177 ;  /* 0x000000b17d26723e */ /* 0x000fe400000010ff */
[----:B---3--:R-:W-:Y:S02]  /*12f40*/  F2FP.BF16.F32.PACK_AB R24, R113, R174 ;  /* 0x000000ae7118723e */ /* 0x008fe400000010ff */
[----:B------:R-:W-:Y:S02]  /*12f50*/  F2FP.BF16.F32.PACK_AB R25, R152, R128 ;  /* 0x000000809819723e */ /* 0x000fe400000010ff */
[----:B------:R-:W-:-:S02]  /*12f60*/  F2FP.BF16.F32.PACK_AB R26, R117, R175 ;  /* 0x000000af751a723e */ /* 0x000fc400000010ff */
[----:B------:R-:W-:Y:S02]  /*12f70*/  F2FP.BF16.F32.PACK_AB R27, R154, R153 ;  /* 0x000000999a1b723e */ /* 0x000fe400000010ff */
[----:B------:R-:W-:Y:S02]  /*12f80*/  F2FP.BF16.F32.PACK_AB R39, R158, R157 ;  /* 0x0000009d9e27723e */ /* 0x000fe400000010ff */
[----:B------:R-:W-:Y:S02]  /*12f90*/  ISETP.NE.U32.AND P0, PT, RZ, UR4, PT ;  /* 0x00000004ff007c0c */ /* 0x000fe4000bf05070 */
[----:B--2---:R-:W-:Y:S02]  /*12fa0*/  IADD3 R8, P1, R186, UR4, RZ ;  /* 0x00000004ba087c10 */ /* 0x004fe4000ff3e0ff */
[----:B------:R-:W-:Y:S02]  /*12fb0*/  MOV R130, R130 ;  /* 0x0000008200827202 */ /* 0x000fe40000000f00 */
[----:B------:R-:W-:-:S02]  /*12fc0*/  F2FP.BF16.F32.PACK_AB R40, R129, R178 ;  /* 0x000000b28128723e */ /* 0x000fc400000010ff */
[----:B------:R-:W-:Y:S02]  /*12fd0*/  F2FP.BF16.F32.PACK_AB R41, R160, R159 ;  /* 0x0000009fa029723e */ /* 0x000fe400000010ff */
[----:B------:R-:W-:Y:S02]  /*12fe0*/  F2FP.BF16.F32.PACK_AB R42, R133, R132 ;  /* 0x00000084852a723e */ /* 0x000fe400000010ff */
[----:B------:R-:W-:Y:S02]  /*12ff0*/  F2FP.BF16.F32.PACK_AB R43, R162, R161 ;  /* 0x000000a1a22b723e */ /* 0x000fe400000010ff */
[----:B------:R-:W-:Y:S01]  /*13000*/  MOV R14, R14 ;  /* 0x0000000e000e7202 */ /* 0x000fe20000000f00 */
[----:B------:R2:W-:Y:S01]  /*13010*/  STSM.16.M88.4 [R122], R24 ;  /* 0x000000187a007844 */ /* 0x0005e20000000200 */
[----:B------:R-:W-:Y:S02]  /*13020*/  MOV R20, R20 ;  /* 0x0000001400147202 */ /* 0x000fe40000000f00 */
[----:B------:R-:W-:Y:S01]  /*13030*/  ISETP.NE.AND.EX P0, PT, RZ, UR5, PT, P0 ;  /* 0x00000005ff007c0c */ /* 0x000fe2000bf05300 */
[----:B------:R2:W-:Y:S01]  /*13040*/  STSM.16.M88.4 [R126], R36 ;  /* 0x000000247e007844 */ /* 0x0005e20000000200 */
[----:B------:R-:W-:Y:S01]  /*13050*/  IADD3.X R9, R184, UR5, RZ, P1, !PT ;  /* 0x00000005b8097c10 */ /* 0x000fe20008ffe4ff */
[----:B------:R-:W-:-:S02]  /*13060*/  ULDC.64 UR4, c[0x0][0xd08] ;  /* 0x0003420000047ab9 */ /* 0x000fc40000000a00 */
[----:B------:R2:W-:Y:S01]  /*13070*/  STSM.16.M88.4 [R130], R40 ;  /* 0x0000002882007844 */ /* 0x0005e20000000200 */
[----:B------:R-:W-:-:S03]  /*13080*/  ISETP.NE.U32.AND P2, PT, RZ, UR4, PT ;  /* 0x00000004ff007c0c */ /* 0x000fc6000bf45070 */
[----:B------:R2:W-:Y:S01]  /*13090*/  STSM.16.M88.4 [R14], R136 ;  /* 0x000000880e007844 */ /* 0x0005e20000000200 */
[----:B------:R-:W-:-:S03]  /*130a0*/  ISETP.NE.AND.EX P2, PT, RZ, UR5, PT, P2 ;  /* 0x00000005ff007c0c */ /* 0x000fc6000bf45320 */
[----:B------:R2:W-:Y:S01]  /*130b0*/  STSM.16.M88.4 [R20], R144 ;  /* 0x0000009014007844 */ /* 0x0005e20000000200 */
[----:B------:R-:W-:Y:S09]  /*130c0*/  BAR.SYNC.DEFER_BLOCKING 0x1, 0x100 ;  /* 0x0044000000007b1d */ /* 0x000ff20000010000 */
[----:B------:R-:W-:Y:S01]  /*130d0*/  @P2 IADD3 R6, P3, R186, UR4, RZ ;  /* 0x00000004ba062c10 */ /* 0x000fe2000ff7e0ff */
[----:B------:R-:W-:-:S02]  /*130e0*/  ULDC UR4, c[0x0][0xb88] ;  /* 0x0002e20000047ab9 */ /* 0x000fc40000000800 */
[----:B------:R-:W-:Y:S01]  /*130f0*/  IMAD.U32 R11, RZ, RZ, UR4 ;  /* 0x00000004ff0b7e24 */ /* 0x000fe2000f8e00ff */
[----:B------:R-:W-:Y:S01]  /*13100*/  @P2 IADD3.X R7, R184, UR5, RZ, P3, !PT ;  /* 0x00000005b8072c10 */ /* 0x000fe20009ffe4ff */
[----:B------:R2:W5:Y:S04]  /*13110*/  @P0 LDG.E R3, desc[UR40][R8.64] ;  /* 0x0000002808030981 */ /* 0x000568000c1e1900 */
[----:B------:R2:W5:Y:S01]  /*13120*/  @P2 LDG.E R11, desc[UR40][R6.64] ;  /* 0x00000028060b2981 */ /* 0x000562000c1e1900 */
[----:B0-----:R-:W-:-:S13]  /*13130*/  ISETP.NE.AND P1, PT, R0, 0x1, PT ;  /* 0x000000010000780c */ /* 0x001fda0003f25270 */
[----:B------:R-:W0:Y:S08]  /*13140*/  @P1 LDC R10, c[0x0][0xcec] ;  /* 0x00033b00ff0a1b82 */ /* 0x000e300000000800 */
[----:B------:R-:W3:Y:S01]  /*13150*/  @P1 LDC R15, c[0x0][0xcf0] ;  /* 0x00033c00ff0f1b82 */ /* 0x000ee20000000800 */
[----:B------:R-:W-:Y:S01]  /*13160*/  IMAD.IADD R29, R182, 0x1, R180 ;  /* 0x00000001b61d7824 */ /* 0x000fe200078e02b4 */
[----:B--2---:R-:W-:Y:S06]  /*13170*/  @P2 BRA `(.L_x_14776) ;  /* 0x0000000000102947 */ /* 0x004fec0003800000 */
[----:B------:R-:W-:Y:S05]  /*13180*/  @!P0 BRA `(.L_x_14776) ;  /* 0x00000000000c8947 */ /* 0x000fea0003800000 */
[----:B------:R-:W2:Y:S04]  /*13190*/  LDG.E R6, desc[UR40][R8.64] ;  /* 0x0000002808067981 */ /* 0x000ea8000c1e1900 */
[----:B-----5:R-:W2:Y:S02]  /*131a0*/  LDG.E R11, desc[UR40][R8.64+0x4] ;  /* 0x00000428080b7981 */ /* 0x020ea4000c1e1900 */
[----:B--2---:R-:W-:-:S07]  /*131b0*/  IMAD.IADD R11, R11, 0x1, -R6 ;  /* 0x000000010b0b7824 */ /* 0x004fce00078e0a06 */
.L_x_14776:
[----:B------:R-:W2:Y:S01]  /*131c0*/  LDL.LU R24, [R1+0x7c] ;  /* 0x00007c0001187983 */ /* 0x000ea20000300800 */
[----:B------:R-:W4:Y:S01]  /*131d0*/  S2R R7, SR_TID.X ;  /* 0x0000000000077919 */ /* 0x000f220000002100 */
[----:B0-----:R-:W-:Y:S01]  /*131e0*/  @P1 IMAD.HI.U32 R6, R29, R10, RZ ;  /* 0x0000000a1d061227 */ /* 0x001fe200078e00ff */
[----:B------:R-:W-:Y:S01]  /*131f0*/  ULDC.64 UR4, c[0x0][0xc90] ;  /* 0x0003240000047ab9 */ /* 0x000fe20000000a00 */
[--C-:B-----5:R-:W-:Y:S01]  /*13200*/  SHF.R.S32.HI R21, RZ, 0x1f, R3.reuse ;  /* 0x0000001fff157819 */ /* 0x120fe20000011403 */
[----:B------:R-:W2:Y:S01]  /*13210*/  LDL.LU R14, [R1+0x64] ;  /* 0x00006400010e7983 */ /* 0x000ea20000300800 */
[----:B------:R-:W-:Y:S01]  /*13220*/  IMAD.MOV.U32 R20, RZ, RZ, R3 ;  /* 0x000000ffff147224 */ /* 0x000fe200078e0003 */
[----:B------:R-:W0:Y:S02]  /*13230*/  @P1 LDC R79, c[0x0][0xcec] ;  /* 0x00033b00ff4f1b82 */ /* 0x000e240000000800 */
[----:B------:R-:W2:Y:S04]  /*13240*/  LDL.LU R85, [R1+0x58] ;  /* 0x0000580001557983 */ /* 0x000ea80000300800 */
[----:B------:R-:W2:Y:S01]  /*13250*/  LDL R95, [R1+0xc] ;  /* 0x00000c00015f7983 */ /* 0x000ea20000100800 */
[----:B------:R-:W-:Y:S01]  /*13260*/  IMAD.MOV.U32 R9, RZ, RZ, R29 ;  /* 0x000000ffff097224 */ /* 0x000fe200078e001d */
[----:B---3--:R-:W-:-:S02]  /*13270*/  @P1 SHF.R.U32.HI R9, RZ, R15, R6 ;  /* 0x0000000fff091219 */ /* 0x008fc40000011606 */
[----:B------:R-:W3:Y:S03]  /*13280*/  LDL R26, [R1+0x88] ;  /* 0x00008800011a7983 */ /* 0x000ee60000100800 */
[----:B------:R-:W-:Y:S01]  /*13290*/  IMAD.MOV R27, RZ, RZ, -R9 ;  /* 0x000000ffff1b7224 */ /* 0x000fe200078e0a09 */
[----:B------:R0:W5:Y:S04]  /*132a0*/  LDL R96, [R1+0x9c] ;  /* 0x00009c0001607983 */ /* 0x0001680000100800 */
[----:B------:R0:W5:Y:S04]  /*132b0*/  LDL R94, [R1+0x98] ;  /* 0x00009800015e7983 */ /* 0x0001680000100800 */
[----:B------:R0:W5:Y:S04]  /*132c0*/  LDL R93, [R1+0x4c] ;  /* 0x00004c00015d7983 */ /* 0x0001680000100800 */
[----:B------:R0:W5:Y:S01]  /*132d0*/  LDL R92, [R1+0x94] ;  /* 0x00009400015c7983 */ /* 0x0001620000100800 */
[----:B----4-:R-:W-:-:S03]  /*132e0*/  VIADD R84, R7, 0xffffff80 ;  /* 0xffffff8007547836 */ /* 0x010fc60000000000 */
[----:B------:R4:W5:Y:S02]  /*132f0*/  LDL R88, [R1+0x48] ;  /* 0x0000480001587983 */ /* 0x0009640000100800 */
[--C-:B------:R-:W-:Y:S02]  /*13300*/  SHF.R.S32.HI R83, RZ, 0x1f, R84.reuse ;  /* 0x0000001fff537819 */ /* 0x100fe40000011454 */
[----:B------:R4:W5:Y:S02]  /*13310*/  LDL R87, [R1+0x90] ;  /* 0x0000900001577983 */ /* 0x0009640000100800 */
[----:B------:R-:W-:Y:S02]  /*13320*/  LEA.HI R83, R83, R84, RZ, 0x3 ;  /* 0x0000005453537211 */ /* 0x000fe400078f18ff */
[----:B------:R4:W5:Y:S02]  /*13330*/  LDL R86, [R1+0x50] ;  /* 0x0000500001567983 */ /* 0x0009640000100800 */
[----:B------:R-:W-:Y:S01]  /*13340*/  SHF.R.S32.HI R83, RZ, 0x3, R83 ;  /* 0x00000003ff537819 */ /* 0x000fe20000011453 */
[----:B------:R-:W1:Y:S01]  /*13350*/  S2R R30, SR_TID.X ;  /* 0x00000000001e7919 */ /* 0x000e620000002100 */
[----:B------:R-:W-:-:S04]  /*13360*/  SHF.R.S32.HI R82, RZ, 0x1f, R84 ;  /* 0x0000001fff527819 */ /* 0x000fc80000011454 */
[----:B------:R-:W-:-:S04]  /*13370*/  LEA.HI R82, R82, R84, RZ, 0x3 ;  /* 0x0000005452527211 */ /* 0x000fc800078f18ff */
[----:B------:R-:W-:-:S05]  /*13380*/  LOP3.LUT R82, R82, 0xfffffff8, RZ, 0xc0, !PT ;  /* 0xfffffff852527812 */ /* 0x000fca00078ec0ff */
[----:B------:R-:W-:Y:S02]  /*13390*/  IMAD.IADD R82, R84, 0x1, -R82 ;  /* 0x0000000154527824 */ /* 0x000fe400078e0a52 */
[----:B------:R-:W4:Y:S01]  /*133a0*/  @P1 LDC R84, c[0x0][0xcf0] ;  /* 0x00033c00ff541b82 */ /* 0x000f220000000800 */
[----:B-1----:R-:W-:-:S05]  /*133b0*/  VIADD R31, R30, 0xffffff80 ;  /* 0xffffff801e1f7836 */ /* 0x002fca0000000000 */
[----:B------:R-:W-:-:S04]  /*133c0*/  SHF.R.S32.HI R30, RZ, 0x1f, R31 ;  /* 0x0000001fff1e7819 */ /* 0x000fc8000001141f */
[----:B------:R-:W-:-:S04]  /*133d0*/  LEA.HI R30, R30, R31, RZ, 0x7 ;  /* 0x0000001f1e1e7211 */ /* 0x000fc800078f38ff */
[----:B------:R-:W-:Y:S01]  /*133e0*/  LOP3.LUT R30, R30, 0xffffff80, RZ, 0xc0, !PT ;  /* 0xffffff801e1e7812 */ /* 0x000fe200078ec0ff */
[----:B------:R-:W-:-:S04]  /*133f0*/  IMAD R78, R11, R0, RZ ;  /* 0x000000000b4e7224 */ /* 0x000fc800078e02ff */
[----:B------:R-:W-:Y:S01]  /*13400*/  IMAD.IADD R30, R31, 0x1, -R30 ;  /* 0x000000011f1e7824 */ /* 0x000fe200078e0a1e */
[----:B------:R-:W-:Y:S01]  /*13410*/  BSSY B1, `(.L_x_14777) ;  /* 0x00000cd000017945 */ /* 0x000fe20003800000 */
[----:B--2---:R-:W-:Y:S02]  /*13420*/  SEL R76, R14, RZ, !P0 ;  /* 0x000000ff0e4c7207 */ /* 0x004fe40004000000 */
[----:B------:R-:W-:Y:S01]  /*13430*/  SHF.R.S32.HI R77, RZ, 0x1f, R85 ;  /* 0x0000001fff4d7819 */ /* 0x000fe20000011455 */
[----:B------:R-:W-:Y:S01]  /*13440*/  IMAD.WIDE.U32 R6, R85, UR4, R20 ;  /* 0x0000000455067c25 */ /* 0x000fe2000f8e0014 */
[----:B------:R-:W-:-:S03]  /*13450*/  SEL R20, R24, RZ, !P0 ;  /* 0x000000ff18147207 */ /* 0x000fc60004000000 */
[----:B------:R-:W-:Y:S02]  /*13460*/  IMAD R8, R77, UR4, RZ ;  /* 0x000000044d087c24 */ /* 0x000fe4000f8e02ff */
[----:B------:R-:W-:Y:S02]  /*13470*/  IMAD R25, R83, 0x40, R95 ;  /* 0x0000004053197824 */ /* 0x000fe400078e025f */
[----:B------:R-:W-:Y:S01]  /*13480*/  IMAD R15, R85, UR5, R8 ;  /* 0x00000005550f7c24 */ /* 0x000fe2000f8e0208 */
[----:B------:R-:W-:-:S03]  /*13490*/  ULDC.64 UR4, c[0x0][0xc98] ;  /* 0x0003260000047ab9 */ /* 0x000fc60000000a00 */
[----:B------:R-:W-:Y:S02]  /*134a0*/  IMAD.IADD R7, R7, 0x1, R15 ;  /* 0x0000000107077824 */ /* 0x000fe400078e020f */
[----:B------:R-:W-:Y:S02]  /*134b0*/  IMAD R15, R0, R27, R29 ;  /* 0x0000001b000f7224 */ /* 0x000fe400078e021d */
[----:B------:R-:W-:Y:S02]  /*134c0*/  IMAD R27, R20, UR4, RZ ;  /* 0x00000004141b7c24 */ /* 0x000fe4000f8e02ff */
[----:B------:R-:W-:Y:S01]  /*134d0*/  IMAD.WIDE.U32 R6, R76, UR4, R6 ;  /* 0x000000044c067c25 */ /* 0x000fe2000f8e0006 */
[----:B------:R-:W-:-:S03]  /*134e0*/  SHF.R.S32.HI R8, RZ, 0x1f, R15 ;  /* 0x0000001fff087819 */ /* 0x000fc6000001140f */
[----:B------:R-:W-:Y:S01]  /*134f0*/  IMAD.WIDE R12, R25, 0x2, R12 ;  /* 0x00000002190c7825 */ /* 0x000fe200078e020c */
[----:B------:R-:W-:Y:S02]  /*13500*/  SHF.R.S32.HI R25, RZ, 0x1f, R9 ;  /* 0x0000001fff197819 */ /* 0x000fe40000011409 */
[----:B------:R-:W-:Y:S01]  /*13510*/  IADD3 R6, P0, R9, R6, RZ ;  /* 0x0000000609067210 */ /* 0x000fe20007f1e0ff */
[----:B------:R-:W-:Y:S01]  /*13520*/  IMAD R27, R76, UR5, R27 ;  /* 0x000000054c1b7c24 */ /* 0x000fe2000f8e021b */
[----:B------:R-:W-:Y:S02]  /*13530*/  ULDC.64 UR4, c[0x0][0xc88] ;  /* 0x0003220000047ab9 */ /* 0x000fe40000000a00 */
[----:B------:R-:W-:Y:S02]  /*13540*/  IMAD R10, R8, UR4, RZ ;  /* 0x00000004080a7c24 */ /* 0x000fe4000f8e02ff */
[----:B------:R-:W-:Y:S02]  /*13550*/  IADD3.X R7, R25, R7, R27, P0, !PT ;  /* 0x0000000719077210 */ /* 0x000fe400007fe41b */
[----:B------:R-:W-:Y:S01]  /*13560*/  IADD3 R9, P2, R12, 0x1000, RZ ;  /* 0x000010000c097810 */ /* 0x000fe20007f5e0ff */
[----:B------:R-:W-:-:S02]  /*13570*/  IMAD R25, R15, UR5, R10 ;  /* 0x000000050f197c24 */ /* 0x000fc4000f8e020a */
[----:B------:R-:W-:Y:S01]  /*13580*/  IMAD.WIDE.U32 R6, R15, UR4, R6 ;  /* 0x000000040f067c25 */ /* 0x000fe2000f8e0006 */
[----:B------:R-:W-:Y:S01]  /*13590*/  IADD3 R15, P3, R12, 0x2000, RZ ;  /* 0x000020000c0f7810 */ /* 0x000fe20007f7e0ff */
[----:B------:R-:W-:Y:S01]  /*135a0*/  ULDC.64 UR4, c[0x0][0xc50] ;  /* 0x0003140000047ab9 */ /* 0x000fe20000000a00 */
[----:B------:R-:W-:Y:S01]  /*135b0*/  LOP3.LUT R8, R9, 0x380, RZ, 0xc0, !PT ;  /* 0x0000038009087812 */ /* 0x000fe200078ec0ff */
[----:B------:R-:W-:Y:S01]  /*135c0*/  IMAD.IADD R7, R7, 0x1, R25 ;  /* 0x0000000107077824 */ /* 0x000fe200078e0219 */
[----:B------:R-:W-:Y:S02]  /*135d0*/  LEA R10, P0, R6, UR4, 0x2 ;  /* 0x00000004060a7c11 */ /* 0x000fe4000f8010ff */
[----:B------:R-:W-:Y:S02]  /*135e0*/  LOP3.LUT R14, R15, 0x380, RZ, 0xc0, !PT ;  /* 0x000003800f0e7812 */ /* 0x000fe400078ec0ff */
[----:B------:R-:W-:Y:S02]  /*135f0*/  SHF.R.U64 R8, R8, 0x3, RZ ;  /* 0x0000000308087819 */ /* 0x000fe400000012ff */
[----:B------:R-:W-:Y:S01]  /*13600*/  LEA.HI.X R6, R6, UR5, R7, 0x2, P0 ;  /* 0x0000000506067c11 */ /* 0x000fe200080f1407 */
[----:B------:R-:W-:Y:S01]  /*13610*/  ULDC.64 UR4, c[0x0][0xba0] ;  /* 0x0002e80000047ab9 */ /* 0x000fe20000000a00 */
[----:B------:R-:W-:-:S02]  /*13620*/  IADD3 R29, P0, R12, 0x4000, RZ ;  /* 0x000040000c1d7810 */ /* 0x000fc40007f1e0ff */
[----:B------:R-:W-:Y:S02]  /*13630*/  SHF.R.U64 R14, R14, 0x3, RZ ;  /* 0x000000030e0e7819 */ /* 0x000fe400000012ff */
[----:B------:R-:W-:Y:S01]  /*13640*/  LOP3.LUT R8, R8, R9, RZ, 0x3c, !PT ;  /* 0x0000000908087212 */ /* 0x000fe200078e3cff */
[--C-:B------:R-:W-:Y:S01]  /*13650*/  IMAD.X R9, RZ, RZ, R13.reuse, P2 ;  /* 0x000000ffff097224 */ /* 0x100fe200010e060d */
[----:B------:R-:W-:Y:S02]  /*13660*/  LOP3.LUT R28, R29, 0x380, RZ, 0xc0, !PT ;  /* 0x000003801d1c7812 */ /* 0x000fe400078ec0ff */
[----:B------:R-:W-:Y:S01]  /*13670*/  LOP3.LUT R14, R14, R15, RZ, 0x3c, !PT ;  /* 0x0000000f0e0e7212 */ /* 0x000fe200078e3cff */
[----:B------:R-:W-:Y:S01]  /*13680*/  IMAD.X R15, RZ, RZ, R13, P3 ;  /* 0x000000ffff0f7224 */ /* 0x000fe200018e060d */
[C---:B------:R-:W-:Y:S02]  /*13690*/  IADD3 R37, P2, R12.reuse, 0x6000, RZ ;  /* 0x000060000c257810 */ /* 0x040fe40007f5e0ff */
        /* <DEDUP_REMOVED lines=8> */
[----:B------:R-:W-:Y:S01]  /*13720*/  LOP3.LUT R28, R28, R29, RZ, 0x3c, !PT ;  /* 0x0000001d1c1c7212 */ /* 0x000fe200078e3cff */
[----:B------:R-:W-:Y:S01]  /*13730*/  IMAD.X R29, RZ, RZ, R13, P0 ;  /* 0x000000ffff1d7224 */ /* 0x000fe200000e060d */
[----:B------:R-:W-:Y:S02]  /*13740*/  SHF.R.U64 R36, R36, 0x3, RZ ;  /* 0x0000000324247819 */ /* 0x000fe400000012ff */
[----:B------:R-:W-:Y:S02]  /*13750*/  SHF.R.U64 R24, R24, 0x3, RZ ;  /* 0x0000000318187819 */ /* 0x000fe400000012ff */
[----:B------:R-:W-:Y:S02]  /*13760*/  SHF.R.U64 R32, R32, 0x3, RZ ;  /* 0x0000000320207819 */ /* 0x000fe400000012ff */
[----:B------:R-:W-:-:S02]  /*13770*/  IADD3 R49, P0, R12, 0x9000, RZ ;  /* 0x000090000c317810 */ /* 0x000fc40007f1e0ff */
[----:B------:R-:W-:Y:S02]  /*13780*/  SHF.R.U64 R40, R40, 0x3, RZ ;  /* 0x0000000328287819 */ /* 0x000fe400000012ff */
[----:B------:R-:W-:Y:S01]  /*13790*/  LOP3.LUT R36, R36, R37, RZ, 0x3c, !PT ;  /* 0x0000002524247212 */ /* 0x000fe200078e3cff */
[--C-:B------:R-:W-:Y:S01]  /*137a0*/  IMAD.X R37, RZ, RZ, R13.reuse, P2 ;  /* 0x000000ffff257224 */ /* 0x100fe200010e060d */
[----:B------:R-:W-:Y:S01]  /*137b0*/  LOP3.LUT R24, R24, R25, RZ, 0x3c, !PT ;  /* 0x0000001918187212 */ /* 0x000fe200078e3cff */
[--C-:B------:R-:W-:Y:S01]  /*137c0*/  IMAD.X R25, RZ, RZ, R13.reuse, P5 ;  /* 0x000000ffff197224 */ /* 0x100fe200028e060d */
[----:B------:R-:W-:Y:S01]  /*137d0*/  LOP3.LUT R32, R32, R33, RZ, 0x3c, !PT ;  /* 0x0000002120207212 */ /* 0x000fe200078e3cff */
[--C-:B------:R-:W-:Y:S01]  /*137e0*/  IMAD.X R33, RZ, RZ, R13.reuse, P4 ;  /* 0x000000ffff217224 */ /* 0x100fe200020e060d */
[----:B------:R-:W-:Y:S02]  /*137f0*/  LOP3.LUT R48, R49, 0x380, RZ, 0xc0, !PT ;  /* 0x0000038031307812 */ /* 0x000fe400078ec0ff */
[----:B------:R-:W-:Y:S01]  /*13800*/  LOP3.LUT R40, R40, R41, RZ, 0x3c, !PT ;  /* 0x0000002928287212 */ /* 0x000fe200078e3cff */
[----:B------:R-:W-:Y:S01]  /*13810*/  IMAD.X R41, RZ, RZ, R13, P3 ;  /* 0x000000ffff297224 */ /* 0x000fe200018e060d */
[----:B------:R-:W-:-:S02]  /*13820*/  IADD3 R57, P2, R12, 0xb000, RZ ;  /* 0x0000b0000c397810 */ /* 0x000fc40007f5e0ff */
[C---:B------:R-:W-:Y:S02]  /*13830*/  IADD3 R45, P5, R12.reuse, 0x8000, RZ ;  /* 0x000080000c2d7810 */ /* 0x040fe40007fbe0ff */
[C---:B------:R-:W-:Y:S01]  /*13840*/  IADD3 R53, P4, R12.reuse, 0xa000, RZ ;  /* 0x0000a0000c357810 */ /* 0x040fe20007f9e0ff */
[----:B------:R-:W-:Y:S01]  /*13850*/  IMAD R80, R21, UR4, RZ ;  /* 0x0000000415507c24 */ /* 0x000fe2000f8e02ff */
[----:B------:R-:W-:Y:S02]  /*13860*/  IADD3 R61, P3, R12, 0xc000, RZ ;  /* 0x0000c0000c3d7810 */ /* 0x000fe40007f7e0ff */
[----:B------:R-:W-:Y:S02]  /*13870*/  SHF.R.U64 R48, R48, 0x3, RZ ;  /* 0x0000000330307819 */ /* 0x000fe400000012ff */
[----:B------:R-:W-:Y:S02]  /*13880*/  LOP3.LUT R56, R57, 0x380, RZ, 0xc0, !PT ;  /* 0x0000038039387812 */ /* 0x000fe400078ec0ff */
[----:B------:R-:W-:-:S02]  /*13890*/  LOP3.LUT R44, R45, 0x380, RZ, 0xc0, !PT ;  /* 0x000003802d2c7812 */ /* 0x000fc400078ec0ff */
[----:B------:R-:W-:Y:S01]  /*138a0*/  LOP3.LUT R52, R53, 0x380, RZ, 0xc0, !PT ;  /* 0x0000038035347812 */ /* 0x000fe200078ec0ff */
[----:B------:R-:W-:Y:S01]  /*138b0*/  IMAD R21, R3, UR5, R80 ;  /* 0x0000000503157c24 */ /* 0x000fe2000f8e0250 */
[----:B------:R-:W-:Y:S01]  /*138c0*/  LOP3.LUT R60, R61, 0x380, RZ, 0xc0, !PT ;  /* 0x000003803d3c7812 */ /* 0x000fe200078ec0ff */
[----:B------:R-:W-:Y:S01]  /*138d0*/  SHFL.IDX PT, R50, R10, RZ, 0x1c1f ;  /* 0x001c1fff0a327589 */ /* 0x000fe200000e0000 */
[----:B------:R-:W-:Y:S01]  /*138e0*/  LOP3.LUT R48, R48, R49, RZ, 0x3c, !PT ;  /* 0x0000003130307212 */ /* 0x000fe200078e3cff */
[----:B------:R-:W-:Y:S01]  /*138f0*/  IMAD.WIDE.U32 R80, R3, UR4, RZ ;  /* 0x0000000403507c25 */ /* 0x000fe2000f8e00ff */
[----:B------:R-:W-:Y:S01]  /*13900*/  SHF.R.U64 R56, R56, 0x3, RZ ;  /* 0x0000000338387819 */ /* 0x000fe200000012ff */
[----:B------:R-:W1:Y:S01]  /*13910*/  SHFL.IDX PT, R51, R6, RZ, 0x1c1f ;  /* 0x001c1fff06337589 */ /* 0x000e6200000e0000 */
[----:B------:R-:W-:Y:S01]  /*13920*/  SHF.R.U64 R44, R44, 0x3, RZ ;  /* 0x000000032c2c7819 */ /* 0x000fe200000012ff */
[----:B------:R-:W-:Y:S01]  /*13930*/  IMAD.X R49, RZ, RZ, R13, P0 ;  /* 0x000000ffff317224 */ /* 0x000fe200000e060d */
[----:B------:R-:W-:Y:S01]  /*13940*/  SHF.R.U64 R52, R52, 0x3, RZ ;  /* 0x0000000334347819 */ /* 0x000fe200000012ff */
[----:B---3--:R-:W-:Y:S01]  /*13950*/  IMAD.IADD R7, R26, 0x1, R180 ;  /* 0x000000011a077824 */ /* 0x008fe200078e02b4 */
[----:B------:R2:W-:Y:S01]  /*13960*/  SHFL.IDX PT, R54, R10, 0x1, 0x1c1f ;  /* 0x003c1f000a367f89 */ /* 0x0005e200000e0000 */
[----:B------:R-:W-:Y:S01]  /*13970*/  IMAD R3, R82, 0x20, R83 ;  /* 0x0000002052037824 */ /* 0x000fe200078e0253 */
[----:B------:R-:W-:Y:S01]  /*13980*/  SHF.R.U64 R60, R60, 0x3, RZ ;  /* 0x000000033c3c7819 */ /* 0x000fe200000012ff */
[----:B------:R-:W-:Y:S01]  /*13990*/  ULDC.64 UR4, c[0x0][0xbe8] ;  /* 0x0002fa0000047ab9 */ /* 0x000fe20000000a00 */
[----:B------:R3:W1:Y:S01]  /*139a0*/  SHFL.IDX PT, R55, R6, 0x1, 0x1c1f ;  /* 0x003c1f0006377f89 */ /* 0x00066200000e0000 */
[----:B------:R-:W-:Y:S01]  /*139b0*/  LOP3.LUT P0, RZ, R30, 0x3, RZ, 0xc0, !PT ;  /* 0x000000031eff7812 */ /* 0x000fe2000780c0ff */
[----:B------:R-:W-:Y:S01]  /*139c0*/  IMAD.IADD R81, R81, 0x1, R21 ;  /* 0x0000000151517824 */ /* 0x000fe200078e0215 */
[----:B------:R-:W-:Y:S01]  /*139d0*/  LOP3.LUT R56, R56, R57, RZ, 0x3c, !PT ;  /* 0x0000003938387212 */ /* 0x000fe200078e3cff */
[----:B------:R-:W-:Y:S01]  /*139e0*/  IMAD.X R57, RZ, RZ, R13, P2 ;  /* 0x000000ffff397224 */ /* 0x000fe200010e060d */
[----:B------:R-:W-:Y:S01]  /*139f0*/  LOP3.LUT R44, R44, R45, RZ, 0x3c, !PT ;  /* 0x0000002d2c2c7212 */ /* 0x000fe200078e3cff */
[----:B------:R-:W-:Y:S01]  /*13a00*/  IMAD R77, R77, UR4, RZ ;  /* 0x000000044d4d7c24 */ /* 0x000fe2000f8e02ff */
[----:B------:R-:W-:Y:S01]  /*13a10*/  LOP3.LUT R52, R52, R53, RZ, 0x3c, !PT ;  /* 0x0000003534347212 */ /* 0x000fe200078e3cff */
[----:B------:R-:W-:Y:S01]  /*13a20*/  IMAD.IADD R82, R180, 0x1, R3 ;  /* 0x00000001b4527824 */ /* 0x000fe200078e0203 */
[----:B------:R-:W-:Y:S01]  /*13a30*/  LOP3.LUT R60, R60, R61, RZ, 0x3c, !PT ;  /* 0x0000003d3c3c7212 */ /* 0x000fe200078e3cff */
[--C-:B------:R-:W-:Y:S01]  /*13a40*/  IMAD.X R45, RZ, RZ, R13.reuse, P5 ;  /* 0x000000ffff2d7224 */ /* 0x100fe200028e060d */
[C---:B------:R-:W-:Y:S01]  /*13a50*/  ISETP.GE.OR P2, PT, R7.reuse, R78, P0 ;  /* 0x0000004e0700720c */ /* 0x040fe20000746670 */
[--C-:B------:R-:W-:Y:S01]  /*13a60*/  IMAD.X R53, RZ, RZ, R13.reuse, P4 ;  /* 0x000000ffff357224 */ /* 0x100fe200020e060d */
[C---:B------:R-:W-:Y:S01]  /*13a70*/  IADD3 R65, P5, R12.reuse, 0xd000, RZ ;  /* 0x0000d0000c417810 */ /* 0x040fe20007fbe0ff */
[----:B------:R-:W-:Y:S01]  /*13a80*/  VIADD R7, R7, 0x8 ;  /* 0x0000000807077836 */ /* 0x000fe20000000000 */
[C---:B------:R-:W-:Y:S01]  /*13a90*/  IADD3 R69, P4, R12.reuse, 0xe000, RZ ;  /* 0x0000e0000c457810 */ /* 0x040fe20007f9e0ff */
[----:B------:R-:W-:Y:S01]  /*13aa0*/  IMAD.X R61, RZ, RZ, R13, P3 ;  /* 0x000000ffff3d7224 */ /* 0x000fe200018e060d */
[----:B------:R-:W-:Y:S01]  /*13ab0*/  IADD3 R11, P3, R12, 0xf000, RZ ;  /* 0x0000f0000c0b7810 */ /* 0x000fe20007f7e0ff */
[----:B------:R-:W-:-:S02]  /*13ac0*/  IMAD R77, R85, UR5, R77 ;  /* 0x00000005554d7c24 */ /* 0x000fc4000f8e024d */
[----:B------:R-:W-:Y:S01]  /*13ad0*/  IMAD.WIDE.U32 R80, R85, UR4, R80 ;  /* 0x0000000455507c25 */ /* 0x000fe2000f8e0050 */
[----:B------:R-:W-:Y:S01]  /*13ae0*/  LOP3.LUT R64, R65, 0x380, RZ, 0xc0, !PT ;  /* 0x0000038041407812 */ /* 0x000fe200078ec0ff */
[----:B------:R-:W-:Y:S02]  /*13af0*/  ULDC.64 UR4, c[0x0][0xbf0] ;  /* 0x0002fc0000047ab9 */ /* 0x000fe40000000a00 */
[----:B0-----:R-:W-:Y:S01]  /*13b00*/  @P1 IMAD.HI.U32 R3, R82, R79, RZ ;  /* 0x0000004f52031227 */ /* 0x001fe200078e00ff */
[----:B------:R-:W-:Y:S02]  /*13b10*/  LOP3.LUT R68, R69, 0x380, RZ, 0xc0, !PT ;  /* 0x0000038045447812 */ /* 0x000fe400078ec0ff */
[----:B------:R-:W-:Y:S01]  /*13b20*/  LOP3.LUT R27, R12, 0x380, RZ, 0xc0, !PT ;  /* 0x000003800c1b7812 */ /* 0x000fe200078ec0ff */
[----:B------:R-:W-:Y:S01]  /*13b30*/  IMAD.IADD R81, R81, 0x1, R77 ;  /* 0x0000000151517824 */ /* 0x000fe200078e024d */
[----:B------:R-:W-:Y:S01]  /*13b40*/  ISETP.GE.OR P0, PT, R7, R78, P0 ;  /* 0x0000004e0700720c */ /* 0x000fe20000706670 */
[----:B------:R-:W-:Y:S01]  /*13b50*/  IMAD.MOV.U32 R21, RZ, RZ, R82 ;  /* 0x000000ffff157224 */ /* 0x000fe200078e0052 */
[----:B--2---:R-:W-:Y:S01]  /*13b60*/  LOP3.LUT R10, R11, 0x380, RZ, 0xc0, !PT ;  /* 0x000003800b0a7812 */ /* 0x004fe200078ec0ff */
[----:B------:R-:W-:Y:S01]  /*13b70*/  IMAD R77, R20, UR4, RZ ;  /* 0x00000004144d7c24 */ /* 0x000fe2000f8e02ff */
[----:B----4-:R-:W-:-:S02]  /*13b80*/  @P1 SHF.R.U32.HI R21, RZ, R84, R3 ;  /* 0x00000054ff151219 */ /* 0x010fc40000011603 */
[----:B------:R-:W-:Y:S02]  /*13b90*/  SHF.R.U64 R64, R64, 0x3, RZ ;  /* 0x0000000340407819 */ /* 0x000fe400000012ff */
[----:B------:R-:W-:Y:S02]  /*13ba0*/  SHF.R.U64 R68, R68, 0x3, RZ ;  /* 0x0000000344447819 */ /* 0x000fe400000012ff */
[----:B------:R-:W-:Y:S02]  /*13bb0*/  SHF.R.U64 R27, R27, 0x3, RZ ;  /* 0x000000031b1b7819 */ /* 0x000fe400000012ff */
[----:B------:R-:W-:Y:S01]  /*13bc0*/  SHF.R.U64 R10, R10, 0x3, RZ ;  /* 0x000000030a0a7819 */ /* 0x000fe200000012ff */
[C---:B------:R-:W-:Y:S01]  /*13bd0*/  IMAD R79, R76.reuse, UR5, R77 ;  /* 0x000000054c4f7c24 */ /* 0x040fe2000f8e024d */
[----:B------:R-:W-:Y:S01]  /*13be0*/  SHF.R.S32.HI R3, RZ, 0x1f, R21 ;  /* 0x0000001fff037819 */ /* 0x000fe20000011415 */
[----:B------:R-:W-:Y:S01]  /*13bf0*/  IMAD.WIDE.U32 R76, R76, UR4, R80 ;  /* 0x000000044c4c7c25 */ /* 0x000fe2000f8e0050 */
[----:B------:R-:W-:Y:S01]  /*13c00*/  LOP3.LUT R64, R64, R65, RZ, 0x3c, !PT ;  /* 0x0000004140407212 */ /* 0x000fe200078e3cff */
[----:B------:R-:W-:Y:S01]  /*13c10*/  ULDC.64 UR4, c[0x0][0xbe0] ;  /* 0x0002f80000047ab9 */ /* 0x000fe20000000a00 */
[----:B------:R-:W-:Y:S01]  /*13c20*/  LOP3.LUT R68, R68, R69, RZ, 0x3c, !PT ;  /* 0x0000004544447212 */ /* 0x000fe200078e3cff */
[--C-:B------:R-:W-:Y:S01]  /*13c30*/  IMAD.X R65, RZ, RZ, R13.reuse, P5 ;  /* 0x000000ffff417224 */ /* 0x100fe200028e060d */
[----:B---3--:R-:W-:Y:S01]  /*13c40*/  LOP3.LUT R6, R27, R12, RZ, 0x3c, !PT ;  /* 0x0000000c1b067212 */ /* 0x008fe200078e3cff */
[--C-:B------:R-:W-:Y:S01]  /*13c50*/  IMAD.X R69, RZ, RZ, R13.reuse, P4 ;  /* 0x000000ffff457224 */ /* 0x100fe200020e060d */
[----:B------:R-:W-:Y:S01]  /*13c60*/  LOP3.LUT R72, R10, R11, RZ, 0x3c, !PT ;  /* 0x0000000b0a487212 */ /* 0x000fe200078e3cff */
[----:B------:R-:W-:-:S02]  /*13c70*/  IMAD.X R73, RZ, RZ, R13, P3 ;  /* 0x000000ffff497224 */ /* 0x000fc400018e060d */
[----:B------:R-:W-:Y:S02]  /*13c80*/  IMAD.MOV.U32 R7, RZ, RZ, R13 ;  /* 0x000000ffff077224 */ /* 0x000fe400078e000d */
[----:B------:R-:W-:Y:S01]  /*13c90*/  IMAD.MOV R81, RZ, RZ, -R21 ;  /* 0x000000ffff517224 */ /* 0x000fe200078e0a15 */
[----:B-1----:R-:W-:Y:S01]  /*13ca0*/  @!P2 ST.E desc[UR40][R50.64], R5 ;  /* 0x000000053200a985 */ /* 0x002fe2000c101928 */
[----:B------:R-:W-:Y:S02]  /*13cb0*/  IMAD R20, R3, UR4, RZ ;  /* 0x0000000403147c24 */ /* 0x000fe4000f8e02ff */
[----:B------:R-:W-:Y:S01]  /*13cc0*/  IMAD R3, R0, R81, R82 ;  /* 0x0000005100037224 */ /* 0x000fe200078e0252 */
[----:B------:R0:W-:Y:S01]  /*13cd0*/  @!P0 ST.E desc[UR40][R54.64], R4 ;  /* 0x0000000436008985 */ /* 0x0001e2000c101928 */
[----:B------:R-:W-:-:S03]  /*13ce0*/  IMAD.IADD R77, R77, 0x1, R79 ;  /* 0x000000014d4d7824 */ /* 0x000fc600078e024f */
[----:B------:R-:W5:Y:S01]  /*13cf0*/  LD.E.128 R8, desc[UR40][R8.64] ;  /* 0x0000002808087980 */ /* 0x000f62000c101d00 */
[----:B------:R-:W-:-:S03]  /*13d00*/  IMAD R79, R21, UR5, R20 ;  /* 0x00000005154f7c24 */ /* 0x000fc6000f8e0214 */
[----:B------:R-:W5:Y:S01]  /*13d10*/  LD.E.128 R12, desc[UR40][R14.64] ;  /* 0x000000280e0c7980 */ /* 0x000f62000c101d00 */
[----:B------:R-:W-:-:S03]  /*13d20*/  SHF.R.S32.HI R0, RZ, 0x1f, R3 ;  /* 0x0000001fff007819 */ /* 0x000fc60000011403 */
[----:B0-----:R-:W5:Y:S04]  /*13d30*/  LD.E.128 R4, desc[UR40][R6.64] ;  /* 0x0000002806047980 */ /* 0x001f68000c101d00 */
        /* <DEDUP_REMOVED lines=23> */
[----:B------:R-:W-:Y:S02]  /*13eb0*/  IMAD.IADD R85, R83, 0x1, R180 ;  /* 0x0000000153557824 */ /* 0x000fe400078e02b4 */
[C---:B------:R-:W-:Y:S02]  /*13ec0*/  IMAD R79, R3.reuse, UR5, R0 ;  /* 0x00000005034f7c24 */ /* 0x040fe4000f8e0200 */
[----:B------:R-:W-:Y:S01]  /*13ed0*/  IMAD.WIDE.U32 R20, R3, UR4, R20 ;  /* 0x0000000403147c25 */ /* 0x000fe2000f8e0014 */
[----:B------:R-:W-:Y:S01]  /*13ee0*/  ISETP.GE.AND P2, PT, R85, R78, PT ;  /* 0x0000004e5500720c */ /* 0x000fe20003f46270 */
[----:B------:R-:W-:Y:S02]  /*13ef0*/  ULDC.64 UR4, c[0x0][0xb80] ;  /* 0x0002e00000047ab9 */ /* 0x000fe40000000a00 */
[----:B------:R-:W-:-:S02]  /*13f00*/  VIADD R0, R19, 0x32420 ;  /* 0x0003242013007836 */ /* 0x000fc40000000000 */
[----:B------:R-:W-:Y:S01]  /*13f10*/  IMAD.IADD R21, R21, 0x1, R79 ;  /* 0x0000000115157824 */ /* 0x000fe200078e024f */
[C---:B------:R-:W-:Y:S02]  /*13f20*/  LEA R79, P3, R20.reuse, UR4, 0x1 ;  /* 0x00000004144f7c11 */ /* 0x040fe4000f8608ff */
[----:B------:R-:W-:Y:S02]  /*13f30*/  PRMT R0, RZ, 0x654, R0 ;  /* 0x00000654ff007816 */ /* 0x000fe40000000000 */
[----:B------:R-:W-:Y:S01]  /*13f40*/  LEA.HI.X R84, R20, UR5, R21, 0x1, P3 ;  /* 0x0000000514547c11 */ /* 0x000fe200098f0c15 */
[C---:B------:R-:W-:Y:S02]  /*13f50*/  VIADD R77, R85.reuse, 0x20 ;  /* 0x00000020554d7836 */ /* 0x040fe40000000000 */
[----:B------:R-:W-:Y:S01]  /*13f60*/  VIADD R3, R85, 0x40 ;  /* 0x0000004055037836 */ /* 0x000fe20000000000 */
[----:B0-----:R0:W-:Y:S01]  /*13f70*/  SYNCS.ARRIVE.TRANS64.RED.A1T0 RZ, [R0+URZ], RZ ;  /* 0x000000ff00ff79a7 */ /* 0x0011e2000810043f */
[----:B------:R1:W2:Y:S01]  /*13f80*/  SHFL.IDX PT, R82, R79, RZ, 0x181f ;  /* 0x00181fff4f527589 */ /* 0x0002a200000e0000 */
[----:B------:R-:W-:-:S02]  /*13f90*/  ISETP.GE.AND P1, PT, R77, R78, PT ;  /* 0x0000004e4d00720c */ /* 0x000fc40003f26270 */
[----:B------:R-:W-:Y:S01]  /*13fa0*/  ISETP.GE.AND P0, PT, R3, R78, PT ;  /* 0x0000004e0300720c */ /* 0x000fe20003f06270 */
[----:B0-----:R1:W0:Y:S01]  /*13fb0*/  SHFL.IDX PT, R0, R84, RZ, 0x181f ;  /* 0x00181fff54007589 */ /* 0x00122200000e0000 */
[----:B------:R-:W-:Y:S11]  /*13fc0*/  @P2 BRA `(.L_x_14778) ;  /* 0x0000000000442947 */ /* 0x000ff60003800000 */
[----:B------:R-:W-:Y:S02]  /*13fd0*/  ULDC UR4, c[0x0][0xbc8] ;  /* 0x0002f20000047ab9 */ /* 0x000fe40000000800 */
[----:B------:R-:W-:Y:S02]  /*13fe0*/  ISETP.GE.AND P2, PT, R95, UR4, PT ;  /* 0x000000045f007c0c */ /* 0x000fe4000bf46270 */
[----:B-----5:R-:W-:Y:S02]  /*13ff0*/  ISETP.GE.AND P3, PT, R93, UR4, PT ;  /* 0x000000045d007c0c */ /* 0x020fe4000bf66270 */
[----:B------:R-:W-:-:S09]  /*14000*/  ISETP.GE.AND P4, PT, R88, UR4, PT ;  /* 0x0000000458007c0c */ /* 0x000fd2000bf86270 */
[----:B--2---:R-:W-:-:S04]  /*14010*/  @!P2 LEA R20, P5, R95, R82, 0x1 ;  /* 0x000000525f14a211 */ /* 0x004fc800078a08ff */
[----:B0-----:R-:W-:Y:S02]  /*14020*/  @!P2 LEA.HI.X R21, R95, R0, R96, 0x1, P5 ;  /* 0x000000005f15a211 */ /* 0x001fe400028f0c60 */
        /* <DEDUP_REMOVED lines=11> */
.L_x_14778:
[----:B------:R-:W-:Y:S05]  /*140e0*/  BSYNC B1 ;  /* 0x0000000000017941 */ /* 0x000fea0003800000 */
.L_x_14777:
        /* <DEDUP_REMOVED lines=21> */
.L_x_14780:
[----:B------:R-:W-:Y:S05]  /*14240*/  BSYNC B1 ;  /* 0x0000000000017941 */ /* 0x000fea0003800000 */
.L_x_14779:
        /* <DEDUP_REMOVED lines=21> */
.L_x_14782:
[----:B------:R-:W-:Y:S05]  /*143a0*/  BSYNC B1 ;  /* 0x0000000000017941 */ /* 0x000fea0003800000 */
.L_x_14781:
[----:B------:R-:W-:Y:S01]  /*143b0*/  VIADD R3, R85, 0x60 ;  /* 0x0000006055037836 */ /* 0x000fe20000000000 */
[----:B01--4-:R-:W4:Y:S04]  /*143c0*/  SHFL.IDX PT, R84, R84, 0x3, 0x181f ;  /* 0x00781f0054547f89 */ /* 0x013f2800000e0000 */
        /* <DEDUP_REMOVED lines=22> */
.L_x_14775:
[----:B------:R-:W4:Y:S01]  /*14530*/  LDL.LU R6, [R1+0x5c] ;  /* 0x00005c0001067983 */ /* 0x000f220000300800 */
[----:B------:R-:W-:Y:S01]  /*14540*/  ULDC.64 UR4, c[0x0][0xd00] ;  /* 0x0003400000047ab9 */ /* 0x000fe20000000a00 */
[----:B------:R-:W-:Y:S01]  /*14550*/  IMAD.MOV.U32 R0, RZ, RZ, RZ ;  /* 0x000000ffff007224 */ /* 0x000fe200078e00ff */
[----:B------:R-:W0:Y:S01]  /*14560*/  LDC R25, c[0x0][0xce8] ;  /* 0x00033a00ff197b82 */ /* 0x000e220000000800 */
[----:B------:R-:W2:Y:S01]  /*14570*/  LDL.LU R3, [R1+0x60] ;  /* 0x0000600001037983 */ /* 0x000ea20000300800 */
[----:B------:R-:W-:-:S04]  /*14580*/  ISETP.NE.U32.AND P0, PT, RZ, UR4, PT ;  /* 0x00000004ff007c0c */ /* 0x000fc8000bf05070 */
[----:B------:R-:W-:Y:S02]  /*14590*/  ISETP.NE.AND.EX P0, PT, RZ, UR5, PT, P0 ;  /* 0x00000005ff007c0c */ /* 0x000fe4000bf05300 */
[----:B----4-:R-:W-:-:S04]  /*145a0*/  IADD3 R4, P1, R6, UR4, RZ ;  /* 0x0000000406047c10 */ /* 0x010fc8000ff3e0ff */
[----:B--2---:R-:W-:Y:S01]  /*145b0*/  IADD3.X R5, R3, UR5, RZ, P1, !PT ;  /* 0x0000000503057c10 */ /* 0x004fe20008ffe4ff */
[----:B------:R-:W-:Y:S02]  /*145c0*/  ULDC.64 UR4, c[0x0][0xd08] ;  /* 0x0003420000047ab9 */ /* 0x000fe40000000a00 */
[----:B------:R-:W-:-:S04]  /*145d0*/  ISETP.NE.U32.AND P1, PT, RZ, UR4, PT ;  /* 0x00000004ff007c0c */ /* 0x000fc8000bf25070 */
[----:B------:R2:W5:Y:S01]  /*145e0*/  @P0 LDG.E R0, desc[UR40][R4.64] ;  /* 0x0000002804000981 */ /* 0x000562000c1e1900 */
[----:B------:R-:W-:Y:S01]  /*145f0*/  ISETP.NE.AND.EX P1, PT, RZ, UR5, PT, P1 ;  /* 0x00000005ff007c0c */ /* 0x000fe2000bf25310 */
[----:B------:R-:W4:-:S12]  /*14600*/  S2R R10, SR_TID.X ;  /* 0x00000000000a7919 */ /* 0x000f180000002100 */
[----:B------:R-:W-:Y:S01]  /*14610*/  @P1 IADD3 R6, P2, R6, UR4, RZ ;  /* 0x0000000406061c10 */ /* 0x000fe2000ff5e0ff */
[----:B------:R-:W-:Y:S02]  /*14620*/  ULDC UR4, c[0x0][0xb88] ;  /* 0x0002e20000047ab9 */ /* 0x000fe40000000800 */
[----:B------:R-:W-:Y:S01]  /*14630*/  IMAD.U32 R8, RZ, RZ, UR4 ;  /* 0x00000004ff087e24 */ /* 0x000fe2000f8e00ff */
[----:B------:R-:W-:-:S05]  /*14640*/  @P1 IADD3.X R7, R3, UR5, RZ, P2, !PT ;  /* 0x0000000503071c10 */ /* 0x000fca00097fe4ff */
[----:B------:R2:W5:Y:S01]  /*14650*/  @P1 LDG.E R8, desc[UR40][R6.64] ;  /* 0x0000002806081981 */ /* 0x000562000c1e1900 */
[----:B0-----:R-:W-:Y:S01]  /*14660*/  ISETP.NE.AND P2, PT, R25, 0x1, PT ;  /* 0x000000011900780c */ /* 0x001fe20003f45270 */
[----:B----4-:R-:W-:-:S12]  /*14670*/  VIADD R28, R10, 0xffffff80 ;  /* 0xffffff800a1c7836 */ /* 0x010fd80000000000 */
[----:B------:R-:W0:Y:S01]  /*14680*/  @P2 LDC R27, c[0x0][0xcec] ;  /* 0x00033b00ff1b2b82 */ /* 0x000e220000000800 */
[----:B------:R-:W-:Y:S01]  /*14690*/  ISETP.GE.AND P3, PT, R28, 0x80, PT ;  /* 0x000000801c00780c */ /* 0x000fe20003f66270 */
[----:B--2---:R-:W-:-:S12]  /*146a0*/  @P1 BRA `(.L_x_14784) ;  /* 0x0000000000101947 */ /* 0x004fd80003800000 */
[----:B------:R-:W-:Y:S05]  /*146b0*/  @!P0 BRA `(.L_x_14784) ;  /* 0x00000000000c8947 */ /* 0x000fea0003800000 */
[----:B------:R-:W2:Y:S04]  /*146c0*/  LDG.E R3, desc[UR40][R4.64] ;  /* 0x0000002804037981 */ /* 0x000ea8000c1e1900 */
[----:B-----5:R-:W2:Y:S02]  /*146d0*/  LDG.E R8, desc[UR40][R4.64+0x4] ;  /* 0x0000042804087981 */ /* 0x020ea4000c1e1900 */
[----:B--2---:R-:W-:-:S07]  /*146e0*/  IMAD.IADD R8, R8, 0x1, -R3 ;  /* 0x0000000108087824 */ /* 0x004fce00078e0a03 */
.L_x_14784:
[----:B------:R-:W2:Y:S04]  /*146f0*/  LDL.LU R4, [R1+0x64] ;  /* 0x0000640001047983 */ /* 0x000ea80000300800 */
[----:B------:R-:W4:Y:S04]  /*14700*/  LDL.LU R3, [R1+0x7c] ;  /* 0x00007c0001037983 */ /* 0x000f280000300800 */
[----:B------:R-:W3:Y:S04]  /*14710*/  LDL R26, [R1+0x58] ;  /* 0x00005800011a7983 */ /* 0x000ee80000100800 */
[----:B------:R0:W5:Y:S01]  /*14720*/  LDL R24, [R1+0x28] ;  /* 0x0000280001187983 */ /* 0x0001620000100800 */
[----:B------:R-:W-:Y:S01]  /*14730*/  BSSY B1, `(.L_x_14785) ;  /* 0x000002c000017945 */ /* 0x000fe20003800000 */
[----:B-----5:R-:W-:-:S02]  /*14740*/  SHF.R.S32.HI R11, RZ, 0x1f, R0 ;  /* 0x0000001fff0b7819 */ /* 0x020fc40000011400 */
[----:B--2---:R-:W-:Y:S02]  /*14750*/  SEL R13, R4, RZ, !P0 ;  /* 0x000000ff040d7207 */ /* 0x004fe40004000000 */
[----:B----4-:R-:W-:Y:S02]  /*14760*/  SEL R14, R3, RZ, !P0 ;  /* 0x000000ff030e7207 */ /* 0x010fe40004000000 */
[----:B---3--:R-:W-:Y:S01]  /*14770*/  SHF.R.S32.HI R12, RZ, 0x1f, R26 ;  /* 0x0000001fff0c7819 */ /* 0x008fe2000001141a */
[----:B0-----:R-:W-:Y:S06]  /*14780*/  @P3 BRA `(.L_x_14786) ;  /* 0x0000000000983947 */ /* 0x001fec0003800000 */
[----:B------:R-:W0:Y:S01]  /*14790*/  LDC R9, c[0x0][0xce8] ;  /* 0x00033a00ff097b82 */ /* 0x000e220000000800 */
[----:B------:R-:W-:Y:S01]  /*147a0*/  IADD3 R10, R24, -0x80, R10 ;  /* 0xffffff80180a7810 */ /* 0x000fe20007ffe00a */
[----:B0-----:R-:W-:-:S05]  /*147b0*/  IMAD R3, R8, R9, RZ ;  /* 0x0000000908037224 */ /* 0x001fca00078e02ff */
        /* <DEDUP_REMOVED lines=35> */
.L_x_14786:
[----:B------:R-:W-:Y:S05]  /*149f0*/  BSYNC B1 ;  /* 0x0000000000017941 */ /* 0x000fea0003800000 */
.L_x_14785:
[--C-:B0-----:R-:W-:Y:S01]  /*14a00*/  SHF.R.S32.HI R6, RZ, 0x1f, R28.reuse ;  /* 0x0000001fff067819 */ /* 0x101fe2000001141c */
[----:B------:R-:W0:Y:S01]  /*14a10*/  @P2 LDC R9, c[0x0][0xcf0] ;  /* 0x00033c00ff092b82 */ /* 0x000e220000000800 */
[----:B------:R-:W-:Y:S01]  /*14a20*/  SHF.R.S32.HI R20, RZ, 0x1f, R28 ;  /* 0x0000001fff147819 */ /* 0x000fe2000001141c */
[----:B------:R-:W-:Y:S01]  /*14a30*/  ULDC.64 UR4, c[0x0][0xba0] ;  /* 0x0002e80000047ab9 */ /* 0x000fe20000000a00 */
[-C--:B------:R-:W-:Y:S01]  /*14a40*/  LEA.HI R6, R6, R28.reuse, RZ, 0x3 ;  /* 0x0000001c06067211 */ /* 0x080fe200078f18ff */
[----:B------:R-:W-:Y:S01]  /*14a50*/  IMAD R3, R11, UR4, RZ ;  /* 0x000000040b037c24 */ /* 0x000fe2000f8e02ff */
[----:B------:R-:W-:Y:S01]  /*14a60*/  LEA.HI R20, R20, R28, RZ, 0x3 ;  /* 0x0000001c14147211 */ /* 0x000fe200078f18ff */
[----:B------:R-:W-:Y:S01]  /*14a70*/  IMAD.WIDE.U32 R4, R0, UR4, RZ ;  /* 0x0000000400047c25 */ /* 0x000fe2000f8e00ff */
[----:B------:R-:W-:Y:S02]  /*14a80*/  LOP3.LUT R6, R6, 0xfffffff8, RZ, 0xc0, !PT ;  /* 0xfffffff806067812 */ /* 0x000fe400078ec0ff */
[----:B------:R-:W-:Y:S01]  /*14a90*/  SHF.R.S32.HI R20, RZ, 0x3, R20 ;  /* 0x00000003ff147819 */ /* 0x000fe20000011414 */
[----:B------:R-:W-:Y:S01]  /*14aa0*/  IMAD R3, R0, UR5, R3 ;  /* 0x0000000500037c24 */ /* 0x000fe2000f8e0203 */
[----:B------:R-:W-:Y:S01]  /*14ab0*/  ULDC.64 UR4, c[0x0][0xbe8] ;  /* 0x0002fa0000047ab9 */ /* 0x000fe20000000a00 */
[----:B------:R-:W-:-:S02]  /*14ac0*/  IMAD.IADD R6, R28, 0x1, -R6 ;  /* 0x000000011c067824 */ /* 0x000fc400078e0a06 */
[----:B------:R-:W-:Y:S02]  /*14ad0*/  IMAD R0, R12, UR4, RZ ;  /* 0x000000040c007c24 */ /* 0x000fe4000f8e02ff */
[----:B------:R-:W-:Y:S02]  /*14ae0*/  IMAD R6, R6, 0x20, R20 ;  /* 0x0000002006067824 */ /* 0x000fe400078e0214 */
[----:B------:R-:W-:Y:S02]  /*14af0*/  IMAD R7, R26, UR5, R0 ;  /* 0x000000051a077c24 */ /* 0x000fe4000f8e0200 */
[----:B------:R-:W-:Y:S02]  /*14b00*/  IMAD.IADD R10, R24, 0x1, R6 ;  /* 0x00000001180a7824 */ /* 0x000fe400078e0206 */
[----:B------:R-:W-:Y:S02]  /*14b10*/  IMAD.IADD R5, R5, 0x1, R3 ;  /* 0x0000000105057824 */ /* 0x000fe400078e0203 */
[----:B------:R-:W-:-:S04]  /*14b20*/  @P2 IMAD.HI.U32 R0, R10, R27, RZ ;  /* 0x0000001b0a002227 */ /* 0x000fc800078e00ff */
[----:B------:R-:W-:Y:S01]  /*14b30*/  IMAD.WIDE.U32 R4, R26, UR4, R4 ;  /* 0x000000041a047c25 */ /* 0x000fe2000f8e0004 */
[----:B------:R-:W-:-:S03]  /*14b40*/  ULDC.64 UR4, c[0x0][0xbf0] ;  /* 0x0002fc0000047ab9 */ /* 0x000fc60000000a00 */
[----:B------:R-:W-:Y:S01]  /*14b50*/  IMAD.MOV.U32 R3, RZ, RZ, R10 ;  /* 0x000000ffff037224 */ /* 0x000fe200078e000a */
[----:B0-----:R-:W-:Y:S01]  /*14b60*/  @P2 SHF.R.U32.HI R3, RZ, R9, R0 ;  /* 0x00000009ff032219 */ /* 0x001fe20000011600 */
        /* <DEDUP_REMOVED lines=24> */
[----:B------:R0:W2:Y:S04]  /*14cf0*/  SHFL.IDX PT, R0, R4, RZ, 0x181f ;  /* 0x00181fff04007589 */ /* 0x0000a800000e0000 */
[----:B------:R0:W3:Y:S02]  /*14d00*/  SHFL.IDX PT, R14, R3, RZ, 0x181f ;  /* 0x00181fff030e7589 */ /* 0x0000e400000e0000 */
.L_x_14998:
[----:B------:R-:W-:Y:S01]  /*14d10*/  IMAD R8, R8, R25, RZ ;  /* 0x0000001908087224 */ /* 0x000fe200078e02ff */
[----:B------:R-:W-:Y:S01]  /*14d20*/  BSSY B1, `(.L_x_14788) ;  /* 0x000001d000017945 */ /* 0x000fe20003800000 */
[----:B------:R-:W-:-:S05]  /*14d30*/  IMAD.IADD R7, R20, 0x1, R24 ;  /* 0x0000000114077824 */ /* 0x000fca00078e0218 */
[----:B------:R-:W-:-:S13]  /*14d40*/  ISETP.GE.AND P0, PT, R7, R8, PT ;  /* 0x000000080700720c */ /* 0x000fda0003f06270 */
[----:B------:R-:W-:Y:S05]  /*14d50*/  @P0 BRA `(.L_x_14789) ;  /* 0x0000000000640947 */ /* 0x000fea0003800000 */
[----:B------:R-:W4:Y:S01]  /*14d60*/  LDL R20, [R1+0xc] ;  /* 0x00000c0001147983 */ /* 0x000f220000100800 */
[----:B------:R-:W-:-:S03]  /*14d70*/  ULDC UR4, c[0x0][0xbc8] ;  /* 0x0002f20000047ab9 */ /* 0x000fc60000000800 */
[----:B------:R-:W5:Y:S04]  /*14d80*/  LDL R15, [R1+0x4c] ;  /* 0x00004c00010f7983 */ /* 0x000f680000100800 */
[----:B------:R-:W2:Y:S04]  /*14d90*/  LDL R9, [R1+0x48] ;  /* 0x0000480001097983 */ /* 0x000ea80000100800 */
[----:B------:R-:W3:Y:S04]  /*14da0*/  LDL R5, [R1+0x50] ;  /* 0x0000500001057983 */ /* 0x000ee80000100800 */
[----:B------:R-:W3:Y:S04]  /*14db0*/  LDL R21, [R1+0x9c] ;  /* 0x00009c0001157983 */ /* 0x000ee80000100800 */
[----:B------:R-:W3:Y:S04]  /*14dc0*/  LDL R26, [R1+0x98] ;  /* 0x00009800011a7983 */ /* 0x000ee80000100800 */
[----:B------:R-:W3:Y:S04]  /*14dd0*/  LDL R24, [R1+0x94] ;  /* 0x0000940001187983 */ /* 0x000ee80000100800 */
[----:B------:R-:W3:Y:S01]  /*14de0*/  LDL R6, [R1+0x90] ;  /* 0x0000900001067983 */ /* 0x000ee20000100800 */
[----:B----4-:R-:W-:-:S02]  /*14df0*/  ISETP.GE.AND P3, PT, R20, UR4, PT ;  /* 0x0000000414007c0c */ /* 0x010fc4000bf66270 */
[----:B-----5:R-:W-:Y:S02]  /*14e00*/  ISETP.GE.AND P2, PT, R15, UR4, PT ;  /* 0x000000040f007c0c */ /* 0x020fe4000bf46270 */
[----:B--2---:R-:W-:Y:S02]  /*14e10*/  ISETP.GE.AND P1, PT, R9, UR4, PT ;  /* 0x0000000409007c0c */ /* 0x004fe4000bf26270 */
[----:B---3--:R-:W-:-:S07]  /*14e20*/  ISETP.GE.AND P0, PT, R5, UR4, PT ;  /* 0x0000000405007c0c */ /* 0x008fce000bf06270 */
[CC--:B------:R-:W-:Y:S02]  /*14e30*/  @!P3 LEA R10, P5, R20.reuse, R14.reuse, 0x1 ;  /* 0x0000000e140ab211 */ /* 0x0c0fe400078a08ff */
[----:B------:R-:W-:Y:S02]  /*14e40*/  @!P2 LEA R12, P4, R15, R14, 0x1 ;  /* 0x0000000e0f0ca211 */ /* 0x000fe400078808ff */
[----:B------:R-:W-:Y:S02]  /*14e50*/  @!P3 LEA.HI.X R11, R20, R0, R21, 0x1, P5 ;  /* 0x00000000140bb211 */ /* 0x000fe400028f0c15 */
[----:B------:R-:W-:Y:S02]  /*14e60*/  @!P1 LEA R20, P5, R9, R14, 0x1 ;  /* 0x0000000e09149211 */ /* 0x000fe400078a08ff */
[----:B------:R-:W-:Y:S02]  /*14e70*/  @!P2 LEA.HI.X R13, R15, R0, R26, 0x1, P4 ;  /* 0x000000000f0da211 */ /* 0x000fe400020f0c1a */
[----:B------:R-:W-:-:S02]  /*14e80*/  @!P0 LEA R14, P4, R5, R14, 0x1 ;  /* 0x0000000e050e8211 */ /* 0x000fc400078808ff */
[-C--:B------:R-:W-:Y:S02]  /*14e90*/  @!P1 LEA.HI.X R21, R9, R0.reuse, R24, 0x1, P5 ;  /* 0x0000000009159211 */ /* 0x080fe400028f0c18 */
[----:B------:R-:W-:Y:S01]  /*14ea0*/  @!P0 LEA.HI.X R15, R5, R0, R6, 0x1, P4 ;  /* 0x00000000050f8211 */ /* 0x000fe200020f0c06 */
[----:B------:R4:W-:Y:S04]  /*14eb0*/  @!P3 ST.E.128 desc[UR40][R10.64], RZ ;  /* 0x000000ff0a00b985 */ /* 0x0009e8000c101d28 */
[----:B------:R4:W-:Y:S04]  /*14ec0*/  @!P2 ST.E.128 desc[UR40][R12.64], RZ ;  /* 0x000000ff0c00a985 */ /* 0x0009e8000c101d28 */
[----:B------:R4:W-:Y:S04]  /*14ed0*/  @!P1 ST.E.128 desc[UR40][R20.64], RZ ;  /* 0x000000ff14009985 */ /* 0x0009e8000c101d28 */
[----:B------:R4:W-:Y:S02]  /*14ee0*/  @!P0 ST.E.128 desc[UR40][R14.64], RZ ;  /* 0x000000ff0e008985 */ /* 0x0009e4000c101d28 */
.L_x_14789:
[----:B------:R-:W-:Y:S05]  /*14ef0*/  BSYNC B1 ;  /* 0x0000000000017941 */ /* 0x000fea0003800000 */
.L_x_14788:
[----:B------:R-:W-:-:S03]  /*14f00*/  UMOV UR4, 0xffffffff ;  /* 0xffffffff00047882 */ /* 0x000fc60000000000 */
[----:B------:R-:W-:Y:S05]  /*14f10*/  BRA.DIV UR4, `(.L_x_14790) ;  /* 0x0000009e04907947 */ /* 0x000fea000b800000 */
[----:B--2---:R2:W0:Y:S04]  /*14f20*/  SHFL.IDX PT, R0, R4, 0x1, 0x181f ;  /* 0x00381f0004007f89 */ /* 0x00442800000e0000 */
[----:B---34-:R2:W3:Y:S02]  /*14f30*/  SHFL.IDX PT, R14, R3, 0x1, 0x181f ;  /* 0x00381f00030e7f89 */ /* 0x0184e400000e0000 */
.L_x_15002:
[----:B------:R-:W-:Y:S01]  /*14f40*/  VIADD R5, R7, 0x20 ;  /* 0x0000002007057836 */ /* 0x000fe20000000000 */
[----:B------:R-:W-:Y:S04]  /*14f50*/  BSSY B1, `(.L_x_14791) ;  /* 0x000001c000017945 */ /* 0x000fe80003800000 */
[----:B------:R-:W-:-:S13]  /*14f60*/  ISETP.GE.AND P0, PT, R5, R8, PT ;  /* 0x000000080500720c */ /* 0x000fda0003f06270 */
[----:B------:R-:W-:Y:S05]  /*14f70*/  @P0 BRA `(.L_x_14792) ;  /* 0x0000000000640947 */ /* 0x000fea0003800000 */
[----:B------:R-:W4:Y:S01]  /*14f80*/  LDL R20, [R1+0xc] ;  /* 0x00000c0001147983 */ /* 0x000f220000100800 */
[----:B------:R-:W-:-:S03]  /*14f90*/  ULDC UR4, c[0x0][0xbc8] ;  /* 0x0002f20000047ab9 */ /* 0x000fc60000000800 */
[----:B------:R-:W5:Y:S04]  /*14fa0*/  LDL R15, [R1+0x4c] ;  /* 0x00004c00010f7983 */ /* 0x000f680000100800 */
[----:B------:R-:W2:Y:S04]  /*14fb0*/  LDL R24, [R1+0x48] ;  /* 0x0000480001187983 */ /* 0x000ea80000100800 */
[----:B------:R-:W3:Y:S04]  /*14fc0*/  LDL R6, [R1+0x50] ;  /* 0x0000500001067983 */ /* 0x000ee80000100800 */
[----:B------:R-:W0:Y:S04]  /*14fd0*/  LDL R21, [R1+0x9c] ;  /* 0x00009c0001157983 */ /* 0x000e280000100800 */
        /* <DEDUP_REMOVED lines=8> */
[C---:B------:R-:W-:Y:S02]  /*15060*/  @!P2 LEA R12, P4, R15.reuse, R14, 0x1 ;  /* 0x0000000e0f0ca211 */ /* 0x040fe400078808ff */
[----:B0-----:R-:W-:Y:S02]  /*15070*/  @!P3 LEA.HI.X R11, R20, R0, R21, 0x1, P5 ;  /* 0x00000000140bb211 */ /* 0x001fe400028f0c15 */
        /* <DEDUP_REMOVED lines=9> */
.L_x_14792:
[----:B------:R-:W-:Y:S05]  /*15110*/  BSYNC B1 ;  /* 0x0000000000017941 */ /* 0x000fea0003800000 */
.L_x_14791:
[----:B------:R-:W-:-:S03]  /*15120*/  UMOV UR4, 0xffffffff ;  /* 0xffffffff00047882 */ /* 0x000fc60000000000 */
[----:B------:R-:W-:Y:S05]  /*15130*/  BRA.DIV UR4, `(.L_x_14793) ;  /* 0x0000009e04507947 */ /* 0x000fea000b800000 */
[----:B0-----:R0:W0:Y:S04]  /*15140*/  SHFL.IDX PT, R0, R4, 0x2, 0x181f ;  /* 0x00581f0004007f89 */ /* 0x00102800000e0000 */
[----:B---34-:R3:W4:Y:S02]  /*15150*/  SHFL.IDX PT, R14, R3, 0x2, 0x181f ;  /* 0x00581f00030e7f89 */ /* 0x01872400000e0000 */
.L_x_15006:
[----:B------:R-:W-:Y:S01]  /*15160*/  VIADD R5, R7, 0x40 ;  /* 0x0000004007057836 */ /* 0x000fe20000000000 */
[----:B------:R-:W-:Y:S04]  /*15170*/  BSSY B1, `(.L_x_14794) ;  /* 0x000001c000017945 */ /* 0x000fe80003800000 */
[----:B------:R-:W-:-:S13]  /*15180*/  ISETP.GE.AND P0, PT, R5, R8, PT ;  /* 0x000000080500720c */ /* 0x000fda0003f06270 */
[----:B------:R-:W-:Y:S05]  /*15190*/  @P0 BRA `(.L_x_14795) ;  /* 0x0000000000640947 */ /* 0x000fea0003800000 */
[----:B------:R-:W5:Y:S01]  /*151a0*/  LDL R20, [R1+0xc] ;  /* 0x00000c0001147983 */ /* 0x000f620000100800 */
[----:B------:R-:W-:-:S03]  /*151b0*/  ULDC UR4, c[0x0][0xbc8] ;  /* 0x0002f20000047ab9 */ /* 0x000fc60000000800 */
[----:B------:R-:W2:Y:S04]  /*151c0*/  LDL R15, [R1+0x4c] ;  /* 0x00004c00010f7983 */ /* 0x000ea80000100800 */
[----:B------:R-:W3:Y:S04]  /*151d0*/  LDL R24, [R1+0x48] ;  /* 0x0000480001187983 */ /* 0x000ee80000100800 */
[----:B------:R-:W4:Y:S04]  /*151e0*/  LDL R6, [R1+0x50] ;  /* 0x0000500001067983 */ /* 0x000f280000100800 */
[----:B------:R-:W0:Y:S04]  /*151f0*/  LDL R21, [R1+0x9c] ;  /* 0x00009c0001157983 */ /* 0x000e280000100800 */
[----:B------:R-:W4:Y:S04]  /*15200*/  LDL R26, [R1+0x98] ;  /* 0x00009800011a7983 */ /* 0x000f280000100800 */
[----:B------:R-:W4:Y:S04]  /*15210*/  LDL R25, [R1+0x94] ;  /* 0x0000940001197983 */ /* 0x000f280000100800 */
[----:B------:R-:W4:Y:S01]  /*15220*/  LDL R9, [R1+0x90] ;  /* 0x0000900001097983 */ /* 0x000f220000100800 */
[----:B-----5:R-:W-:-:S02]  /*15230*/  ISETP.GE.AND P3, PT, R20, UR4, PT ;  /* 0x0000000414007c0c */ /* 0x020fc4000bf66270 */
[----:B--2---:R-:W-:Y:S02]  /*15240*/  ISETP.GE.AND P2, PT, R15, UR4, PT ;  /* 0x000000040f007c0c */ /* 0x004fe4000bf46270 */
[----:B---3--:R-:W-:Y:S02]  /*15250*/  ISETP.GE.AND P1, PT, R24, UR4, PT ;  /* 0x0000000418007c0c */ /* 0x008fe4000bf26270 */
[----:B----4-:R-:W-:-:S07]  /*15260*/  ISETP.GE.AND P0, PT, R6, UR4, PT ;  /* 0x0000000406007c0c */ /* 0x010fce000bf06270 */
        /* <DEDUP_REMOVED lines=12> */
.L_x_14795:
[----:B------:R-:W-:Y:S05]  /*15330*/  BSYNC B1 ;  /* 0x0000000000017941 */ /* 0x000fea0003800000 */
.L_x_14794:
[----:B------:R-:W-:-:S03]  /*15340*/  UMOV UR4, 0xffffffff ;  /* 0xffffffff00047882 */ /* 0x000fc60000000000 */
[----:B------:R-:W-:Y:S05]  /*15350*/  BRA.DIV UR4, `(.L_x_14796) ;  /* 0x0000009e04107947 */ /* 0x000fea000b800000 */
[----:B0-----:R0:W0:Y:S04]  /*15360*/  SHFL.IDX PT, R0, R4, 0x3, 0x181f ;  /* 0x00781f0004007f89 */ /* 0x00102800000e0000 */
[----:B----4-:R4:W0:Y:S02]  /*15370*/  SHFL.IDX PT, R14, R3, 0x3, 0x181f ;  /* 0x00781f00030e7f89 */ /* 0x01082400000e0000 */
.L_x_15010:
[----:B--234-:R-:W-:-:S05]  /*15380*/  VIADD R3, R7, 0x60 ;  /* 0x0000006007037836 */ /* 0x01cfca0000000000 */
[----:B------:R-:W-:-:S13]  /*15390*/  ISETP.GE.AND P0, PT, R3, R8, PT ;  /* 0x000000080300720c */ /* 0x000fda0003f06270 */
[----:B------:R-:W-:Y:S05]  /*153a0*/  @P0 BRA `(.L_x_14783) ;  /* 0x0000000000640947 */ /* 0x000fea0003800000 */
[----:B------:R-:W2:Y:S01]  /*153b0*/  LDL R9, [R1+0xc] ;  /* 0x00000c0001097983 */ /* 0x000ea20000100800 */
[----:B------:R-:W-:-:S03]  /*153c0*/  ULDC UR4, c[0x0][0xbc8] ;  /* 0x0002f20000047ab9 */ /* 0x000fc60000000800 */
[----:B------:R-:W3:Y:S04]  /*153d0*/  LDL R15, [R1+0x4c] ;  /* 0x00004c00010f7983 */ /* 0x000ee80000100800 */
[----:B------:R-:W4:Y:S04]  /*153e0*/  LDL R12, [R1+0x48] ;  /* 0x00004800010c7983 */ /* 0x000f280000100800 */
[----:B------:R-:W5:Y:S04]  /*153f0*/  LDL R10, [R1+0x50] ;  /* 0x00005000010a7983 */ /* 0x000f680000100800 */
[----:B------:R-:W5:Y:S04]  /*15400*/  LDL R21, [R1+0x9c] ;  /* 0x00009c0001157983 */ /* 0x000f680000100800 */
[----:B------:R-:W5:Y:S04]  /*15410*/  LDL R20, [R1+0x98] ;  /* 0x0000980001147983 */ /* 0x000f680000100800 */
[----:B------:R-:W5:Y:S04]  /*15420*/  LDL R13, [R1+0x94] ;  /* 0x00009400010d7983 */ /* 0x000f680000100800 */
[----:B------:R-:W5:Y:S01]  /*15430*/  LDL R11, [R1+0x90] ;  /* 0x00009000010b7983 */ /* 0x000f620000100800 */
[----:B--2---:R-:W-:-:S02]  /*15440*/  ISETP.GE.AND P3, PT, R9, UR4, PT ;  /* 0x0000000409007c0c */ /* 0x004fc4000bf66270 */
[----:B---3--:R-:W-:Y:S02]  /*15450*/  ISETP.GE.AND P2, PT, R15, UR4, PT ;  /* 0x000000040f007c0c */ /* 0x008fe4000bf46270 */
[----:B----4-:R-:W-:Y:S02]  /*15460*/  ISETP.GE.AND P1, PT, R12, UR4, PT ;  /* 0x000000040c007c0c */ /* 0x010fe4000bf26270 */
[----:B-----5:R-:W-:-:S07]  /*15470*/  ISETP.GE.AND P0, PT, R10, UR4, PT ;  /* 0x000000040a007c0c */ /* 0x020fce000bf06270 */
[-C--:B0-----:R-:W-:Y:S02]  /*15480*/  @!P3 LEA R4, P5, R9, R14.reuse, 0x1 ;  /* 0x0000000e0904b211 */ /* 0x081fe400078a08ff */
        /* <DEDUP_REMOVED lines=11> */
.L_x_14783:
[----:B------:R-:W-:Y:S05]  /*15540*/  BSYNC B0 ;  /* 0x0000000000007941 */ /* 0x000fea0003800000 */
.L_x_14774:
[----:B------:R-:W-:Y:S02]  /*15550*/  ULDC UR4, c[0x0][0xd3c] ;  /* 0x00034f0000047ab9 */ /* 0x000fe40000000800 */
[----:B------:R-:W-:-:S13]  /*15560*/  ISETP.GE.AND P0, PT, R91, UR4, PT ;  /* 0x000000045b007c0c */ /* 0x000fda000bf06270 */
[----:B------:R-:W-:Y:S05]  /*15570*/  @!P0 BRA `(.L_x_14797) ;  /* 0xfffffebc00048947 */ /* 0x000fea000383ffff */
[----:B------:R-:W-:Y:S05]  /*15580*/  BRA `(.L_x_14648) ;  /* 0x0000008800247947 */ /* 0x000fea0003800000 */
.L_x_14646:
        /* <DEDUP_REMOVED lines=18> */
.L_x_14798:
        /* <DEDUP_REMOVED lines=42> */
.L_x_14804:
        /* <DEDUP_REMOVED lines=12> */
.L_x_14803:
[----:B------:R-:W-:Y:S05]  /*15a10*/  BSYNC B0 ;  /* 0x0000000000007941 */ /* 0x000fea0003800000 */
.L_x_14802:
        /* <DEDUP_REMOVED lines=21> */
.L_x_14800:
        /* <DEDUP_REMOVED lines=20> */
.L_x_14805:
        /* <DEDUP_REMOVED lines=57> */
.L_x_14801:
[----:B------:R-:W-:Y:S02]  /*16040*/  IMAD.MOV.U32 R17, RZ, RZ, RZ ;  /* 0x000000ffff117224 */ /* 0x000fe400078e00ff */
[----:B------:R-:W-:Y:S02]  /*16050*/  IMAD.U32 R16, RZ, RZ, UR6 ;  /* 0x00000006ff107e24 */ /* 0x000fe4000f8e00ff */
[----:B------:R-:W-:-:S07]  /*16060*/  IMAD.MOV.U32 R18, RZ, RZ, RZ ;  /* 0x000000ffff127224 */ /* 0x000fce00078e00ff */
.L_x_14806:
[----:B------:R-:W-:-:S13]  /*16070*/  ISETP.NE.AND P0, PT, R0, RZ, PT ;  /* 0x000000ff0000720c */ /* 0x000fda0003f05270 */
[----:B------:R-:W1:Y:S01]  /*16080*/  @!P0 S2R R3, SR_CgaCtaId ;  /* 0x0000000000038919 */ /* 0x000e620000008800 */
[----:B------:R-:W-:-:S04]  /*16090*/  @!P0 MOV R0, 0x400 ;  /* 0x0000040000008802 */ /* 0x000fc80000000f00 */
[----:B-1----:R-:W-:-:S05]  /*160a0*/  @!P0 LEA R0, R3, R0, 0x18 ;  /* 0x0000000003008211 */ /* 0x002fca00078ec0ff */
[----:B------:R1:W-:Y:S01]  /*160b0*/  @!P0 STS.128 [R0+0x324d0], R16 ;  /* 0x0324d01000008388 */ /* 0x0003e20000000c00 */
[----:B------:R-:W-:Y:S06]  /*160c0*/  BAR.ARV 0x5, 0x180 ;  /* 0x0146000000007b1d */ /* 0x000fec0000002000 */
.L_x_14799:
        /* <DEDUP_REMOVED lines=38> */
.L_x_14953:
[----:B0-----:R-:W0:Y:S02]  /*16330*/  LDC.64 R2, c[0x0][0xd88] ;  /* 0x00036200ff027b82 */ /* 0x001e240000000a00 */
[----:B0-----:R-:W-:-:S05]  /*16340*/  IMAD.WIDE R2, R19, 0x4, R2 ;  /* 0x0000000413027825 */ /* 0x001fca00078e0202 */
[----:B-1----:R-:W1:Y:S01]  /*16350*/  LDG.E R13, desc[UR40][R2.64] ;  /* 0x00000028020d7981 */ /* 0x002e62000c1e1900 */
[----:B------:R-:W-:Y:S05]  /*16360*/  YIELD ;  /* 0x0000000000007946 */ /* 0x000fea0003800000 */
[----:B------:R-:W-:Y:S01]  /*16370*/  ULDC.64 UR4, c[0x0][0xb20] ;  /* 0x0002c80000047ab9 */ /* 0x000fe20000000a00 */
[----:B--2---:R-:W-:Y:S01]  /*16380*/  IMAD.MOV.U32 R0, RZ, RZ, RZ ;  /* 0x000000ffff007224 */ /* 0x004fe200078e00ff */
[----:B------:R-:W-:Y:S01]  /*16390*/  ISETP.NE.U32.AND P0, PT, RZ, UR4, PT ;  /* 0x00000004ff007c0c */ /* 0x000fe2000bf05070 */
[----:B------:R-:W-:Y:S01]  /*163a0*/  IMAD.MOV.U32 R10, RZ, RZ, RZ ;  /* 0x000000ffff0a7224 */ /* 0x000fe200078e00ff */
[----:B------:R-:W-:Y:S01]  /*163b0*/  ULDC.64 UR10, c[0x0][0xb10] ;  /* 0x0002c400000a7ab9 */ /* 0x000fe20000000a00 */
[----:B------:R-:W-:Y:S01]  /*163c0*/  ULDC.64 UR8, c[0x0][0xb08] ;  /* 0x0002c20000087ab9 */ /* 0x000fe20000000a00 */
[----:B------:R-:W-:Y:S01]  /*163d0*/  ISETP.NE.AND.EX P0, PT, RZ, UR5, PT, P0 ;  /* 0x00000005ff007c0c */ /* 0x000fe2000bf05300 */
[----:B------:R-:W-:Y:S01]  /*163e0*/  ULDC.64 UR6, c[0x0][0xb00] ;  /* 0x0002c00000067ab9 */ /* 0x000fe20000000a00 */
[----:B-1----:R-:W-:Y:S01]  /*163f0*/  SHF.R.S32.HI R4, RZ, 0x1f, R13 ;  /* 0x0000001fff047819 */ /* 0x002fe2000001140d */
[----:B-----5:R-:W-:-:S10]  /*16400*/  IMAD.SHL.U32 R8, R13, 0x4, RZ ;  /* 0x000000040d087824 */ /* 0x020fd400078e00ff */
        /* <DEDUP_REMOVED lines=46> */
[----:B0---4-:R-:W-:Y:S06]  /*166f0*/  @P3 BRA `(.L_x_14808) ;  /* 0x0000000000143947 */ /* 0x011fec0003800000 */
[----:B------:R-:W-:Y:S05]  /*16700*/  @!P2 BRA `(.L_x_14808) ;  /* 0x000000000010a947 */ /* 0x000fea0003800000 */
[----:B------:R-:W2:Y:S04]  /*16710*/  LDG.E R11, desc[UR40][R2.64] ;  /* 0x00000028020b7981 */ /* 0x000ea8000c1e1900 */
[----:B------:R-:W2:Y:S02]  /*16720*/  LDG.E R2, desc[UR40][R2.64+0x4] ;  /* 0x0000042802027981 */ /* 0x000ea4000c1e1900 */
[----:B--2--5:R-:W-:-:S05]  /*16730*/  IMAD.IADD R14, R2, 0x1, -R11 ;  /* 0x00000001020e7824 */ /* 0x024fca00078e0a0b */
[----:B------:R0:W-:Y:S02]  /*16740*/  STL [R1+0x40], R14 ;  /* 0x0000400e01007387 */ /* 0x0001e40000100800 */
.L_x_14808:
        /* <DEDUP_REMOVED lines=12> */
.L_x_14809:
[----:B------:R-:W-:Y:S05]  /*16810*/  @!P0 BRA `(.L_x_14810) ;  /* 0x00000000000c8947 */ /* 0x000fea0003800000 */
[----:B------:R-:W2:Y:S04]  /*16820*/  LDG.E R10, desc[UR40][R6.64] ;  /* 0x00000028060a7981 */ /* 0x000ea8000c1e1900 */
[----:B------:R-:W2:Y:S02]  /*16830*/  LDG.E R6, desc[UR40][R6.64+0x4] ;  /* 0x0000042806067981 */ /* 0x000ea4000c1e1900 */
[----:B--2---:R-:W-:-:S07]  /*16840*/  IMAD.IADD R10, R6, 0x1, -R10 ;  /* 0x00000001060a7824 */ /* 0x004fce00078e0a0a */
.L_x_14810:
        /* <DEDUP_REMOVED lines=47> */
.L_x_15013:
[----:B--2---:R-:W-:Y:S02]  /*16b40*/  ISETP.NE.AND P0, PT, R14, RZ, PT ;  /* 0x000000ff0e00720c */ /* 0x004fe40003f05270 */
[----:B------:R-:W-:-:S11]  /*16b50*/  PLOP3.LUT P6, PT, PT, PT, PT, 0x8, 0x0 ;  /* 0x000000000000781c */ /* 0x000fd60003fce170 */
[----:B------:R-:W-:Y:S05]  /*16b60*/  @P0 BRA `(.L_x_14814) ;  /* 0x00000000000c0947 */ /* 0x000fea0003800000 */
[----:B------:R-:W-:-:S03]  /*16b70*/  UMOV UR4, 0xffffffff ;  /* 0xffffffff00047882 */ /* 0x000fc60000000000 */
[----:B------:R-:W-:Y:S05]  /*16b80*/  BRA.DIV UR4, `(.L_x_14815) ;  /* 0x0000008604807947 */ /* 0x000fea000b800000 */
[----:B------:R-:W-:-:S13]  /*16b90*/  ELECT P6, URZ, PT ;  /* 0x00000000003f782f */ /* 0x000fda00038c0000 */
.L_x_14814:
        /* <DEDUP_REMOVED lines=10> */
.L_x_15016:
[----:B------:R-:W-:Y:S05]  /*16c40*/  BSYNC B1 ;  /* 0x0000000000017941 */ /* 0x000fea0003800000 */
.L_x_14816:
        /* <DEDUP_REMOVED lines=14> */
.L_x_15017:
[----:B------:R-:W-:Y:S05]  /*16d30*/  BSYNC B2 ;  /* 0x0000000000027941 */ /* 0x000fea0003800000 */
.L_x_14820:
        /* <DEDUP_REMOVED lines=9> */
.L_x_14823:
[----:B------:R-:W-:Y:S05]  /*16dd0*/  BSYNC B2 ;  /* 0x0000000000027941 */ /* 0x000fea0003800000 */
.L_x_14822:
        /* <DEDUP_REMOVED lines=14> */
.L_x_14824:
        /* <DEDUP_REMOVED lines=13> */
.L_x_15018:
[----:B------:R-:W-:Y:S05]  /*16f90*/  BSYNC B2 ;  /* 0x0000000000027941 */ /* 0x000fea0003800000 */
.L_x_14825:
        /* <DEDUP_REMOVED lines=11> */
.L_x_14828:
[----:B------:R-:W-:Y:S05]  /*17050*/  BSYNC B2 ;  /* 0x0000000000027941 */ /* 0x000fea0003800000 */
.L_x_14827:
        /* <DEDUP_REMOVED lines=11> */
.L_x_14829:
        /* <DEDUP_REMOVED lines=15> */
.L_x_14830:
        /* <DEDUP_REMOVED lines=15> */
.L_x_14831:
        /* <DEDUP_REMOVED lines=15> */
.L_x_14832:
        /* <DEDUP_REMOVED lines=10> */
.L_x_14819:
[----:B------:R-:W-:Y:S05]  /*17480*/  BSYNC B1 ;  /* 0x0000000000017941 */ /* 0x000fea0003800000 */
.L_x_14818:
        /* <DEDUP_REMOVED lines=13> */
.L_x_14848:
        /* <DEDUP_REMOVED lines=14> */
.L_x_15019:
[----:B------:R-:W-:Y:S05]  /*17640*/  BSYNC B2 ;  /* 0x0000000000027941 */ /* 0x000fea0003800000 */
.L_x_14835:
        /* <DEDUP_REMOVED lines=9> */
.L_x_14838:
[----:B------:R-:W-:Y:S05]  /*176e0*/  BSYNC B2 ;  /* 0x0000000000027941 */ /* 0x000fea0003800000 */
.L_x_14837:
        /* <DEDUP_REMOVED lines=13> */
.L_x_14839:
        /* <DEDUP_REMOVED lines=13> */
.L_x_15020:
[----:B------:R-:W-:Y:S05]  /*17890*/  BSYNC B2 ;  /* 0x0000000000027941 */ /* 0x000fea0003800000 */
.L_x_14840:
        /* <DEDUP_REMOVED lines=11> */
.L_x_14843:
[----:B------:R-:W-:Y:S05]  /*17950*/  BSYNC B2 ;  /* 0x0000000000027941 */ /* 0x000fea0003800000 */
.L_x_14842:
        /* <DEDUP_REMOVED lines=11> */
.L_x_14844:
        /* <DEDUP_REMOVED lines=15> */
.L_x_14845:
        /* <DEDUP_REMOVED lines=15> */
.L_x_14846:
        /* <DEDUP_REMOVED lines=15> */
.L_x_14847:
        /* <DEDUP_REMOVED lines=10> */
.L_x_14834:
[----:B------:R-:W-:Y:S05]  /*17d80*/  BSYNC B1 ;  /* 0x0000000000017941 */ /* 0x000fea0003800000 */
.L_x_14833:
        /* <DEDUP_REMOVED lines=12> */
.L_x_14812:
[----:B------:R-:W-:Y:S05]  /*17e50*/  BSYNC B0 ;  /* 0x0000000000007941 */ /* 0x000fea0003800000 */
.L_x_14811:
        /* <DEDUP_REMOVED lines=25> */
[----:B------:R-:W2:Y:S08]  /*17ff0*/  FLO.U32 R0, UR4 ;  /* 0x0000000400007d00 */ /* 0x000eb000080e0000 */
[----:B------:R-:W3:Y:S01]  /*18000*/  POPC R2, UR4 ;  /* 0x0000000400027d09 */ /* 0x000ee20008000000 */
[----:B--2---:R-:W-:-:S13]  /*18010*/  ISETP.EQ.U32.AND P0, PT, R0, R3, PT ;  /* 0x000000030000720c */ /* 0x004fda0003f02070 */
[----:B---3--:R-:W2:Y:S01]  /*18020*/  @P0 ATOMG.E.ADD.STRONG.GPU PT, R5, desc[UR40][R4.64], R2 ;  /* 0x00000002040509a8 */ /* 0x008ea200081ee1e8 */
[----:B------:R-:W3:Y:S02]  /*18030*/  S2R R3, SR_LTMASK ;  /* 0x0000000000037919 */ /* 0x000ee40000003900 */
[----:B---3--:R-:W-:-:S06]  /*18040*/  LOP3.LUT R3, R3, UR4, RZ, 0xc0, !PT ;  /* 0x0000000403037c12 */ /* 0x008fcc000f8ec0ff */
[----:B------:R-:W3:Y:S01]  /*18050*/  POPC R3, R3 ;  /* 0x0000000300037309 */ /* 0x000ee20000000000 */
[----:B--2---:R-:W3:Y:S02]  /*18060*/  SHFL.IDX PT, R0, R5, R0, 0x1f ;  /* 0x00001f0005007589 */ /* 0x004ee400000e0000 */
[----:B---3--:R-:W-:Y:S01]  /*18070*/  IADD3 R16, R0, UR36, R3 ;  /* 0x0000002400107c10 */ /* 0x008fe2000fffe003 */
[----:B------:R-:W-:Y:S06]  /*18080*/  BRA `(.L_x_14851) ;  /* 0x0000004c00607947 */ /* 0x000fec0003800000 */
.L_x_14850:
        /* <DEDUP_REMOVED lines=21> */
.L_x_14853:
[----:B------:R-:W-:Y:S05]  /*181e0*/  BSYNC B6 ;  /* 0x0000000000067941 */ /* 0x000fea0003800000 */
.L_x_14852:
        /* <DEDUP_REMOVED lines=21> */
.L_x_14856:
        /* <DEDUP_REMOVED lines=16> */
.L_x_14855:
[----:B------:R-:W-:Y:S05]  /*18440*/  BSYNC B6 ;  /* 0x0000000000067941 */ /* 0x000fea0003800000 */
.L_x_14854:
        /* <DEDUP_REMOVED lines=25> */
.L_x_15023:
        /* <DEDUP_REMOVED lines=12> */
.L_x_15026:
        /* <DEDUP_REMOVED lines=25> */
.L_x_14860:
[----:B------:R-:W3:Y:S04]  /*18830*/  LDL R7, [R1+0x4] ;  /* 0x0000040001077983 */ /* 0x000ee80000100800 */
[----:B0-2---:R-:W3:Y:S04]  /*18840*/  LDL R0, [R1+0xc] ;  /* 0x00000c0001007983 */ /* 0x005ee80000100800 */
[----:B------:R-:W2:Y:S01]  /*18850*/  LDL R2, [R1+0x1c] ;  /* 0x00001c0001027983 */ /* 0x000ea20000100800 */
[----:B---3--:R-:W-:Y:S01]  /*18860*/  IMAD R0, R0, 0x8, R7 ;  /* 0x0000000800007824 */ /* 0x008fe200078e0207 */
[----:B--2---:R-:W-:-:S04]  /*18870*/  SHF.L.U32 R2, R2, 0x1f, RZ ;  /* 0x0000001f02027819 */ /* 0x004fc800000006ff */
[----:B------:R-:W0:Y:S02]  /*18880*/  SYNCS.PHASECHK.TRANS64.TRYWAIT P0, [R0+URZ+0x32440], R2 ;  /* 0x03244002000075a7 */ /* 0x000e24000800017f */
[----:B0-----:R-:W-:Y:S05]  /*18890*/  @!P0 BRA `(.L_x_14861) ;  /* 0x0000006c00188947 */ /* 0x001fea0003800000 */
.L_x_15027:
        /* <DEDUP_REMOVED lines=11> */
.L_x_14862:
        /* <DEDUP_REMOVED lines=27> */
.L_x_14858:
        /* <DEDUP_REMOVED lines=37> */
.L_x_14864:
[----:B------:R-:W-:Y:S05]  /*18d50*/  BSYNC B6 ;  /* 0x0000000000067941 */ /* 0x000fea0003800000 */
.L_x_14863:
        /* <DEDUP_REMOVED lines=142> */
.L_x_15044:
        /* <DEDUP_REMOVED lines=12> */
.L_x_14866:
        /* <DEDUP_REMOVED lines=38> */
.L_x_14868:
[----:B------:R-:W-:Y:S05]  /*19960*/  BSYNC B6 ;  /* 0x0000000000067941 */ /* 0x000fea0003800000 */
.L_x_14867:
        /* <DEDUP_REMOVED lines=145> */
[----:B------:R0:W1:Y:S04]  /*1a280*/  SHFL.IDX PT, R6, R0, 0x7, 0x181f ;  /* 0x00f81f0000067f89 */ /* 0x00006800000e0000 */
[----:B------:R0:W-:Y:S04]  /*1a290*/  @!P4 LDGSTS.E.BYPASS.LTC128B.128 [R9+0x25400], desc[UR40][R4.64], !P3 ;  /* 0x254000000409cfae */ /* 0x0001e8000d901d68 */
[----:B------:R0:W-:Y:S04]  /*1a2a0*/  @!P4 LDGSTS.E.BYPASS.LTC128B.128 [R9+0x29400], desc[UR40][R4.64+0x80], !P2 ;  /* 0x294000800409cfae */ /* 0x0001e8000d101d68 */
[----:B------:R0:W-:Y:S04]  /*1a2b0*/  @!P4 LDGSTS.E.BYPASS.LTC128B.128 [R9+0x2d400], desc[UR40][R4.64+0x100], !P1 ;  /* 0x2d4001000409cfae */ /* 0x0001e8000c901d68 */
[----:B------:R0:W-:Y:S04]  /*1a2c0*/  @!P4 LDGSTS.E.BYPASS.LTC128B.128 [R9+0x31400], desc[UR40][R4.64+0x180], !P0 ;  /* 0x314001800409cfae */ /* 0x0001e8000c101d68 */
[----:B------:R-:W2:Y:S02]  /*1a2d0*/  SHFL.IDX PT, R2, R2, 0x7, 0x181f ;  /* 0x00f81f0002027f89 */ /* 0x000ea400000e0000 */
.L_x_15062:
[----:B0-----:R-:W4:Y:S01]  /*1a2e0*/  LDL.LU R0, [R1+0x78] ;  /* 0x0000780001007983 */ /* 0x001f220000300800 */
[----:B------:R-:W-:Y:S01]  /*1a2f0*/  BSSY B0, `(.L_x_14870) ;  /* 0x000000d000007945 */ /* 0x000fe20003800000 */
[----:B----4-:R-:W-:-:S13]  /*1a300*/  ISETP.GE.AND P4, PT, R0, R3, PT ;  /* 0x000000030000720c */ /* 0x010fda0003f86270 */
[----:B------:R-:W-:Y:S05]  /*1a310*/  @P4 BRA `(.L_x_14871) ;  /* 0x0000000000284947 */ /* 0x000fea0003800000 */
[----:B------:R-:W4:Y:S01]  /*1a320*/  LDL R0, [R1+0x18] ;  /* 0x0000180001007983 */ /* 0x000f220000100800 */
[----:B--2---:R-:W-:-:S05]  /*1a330*/  LEA R2, P4, R8, R2, 0x1 ;  /* 0x0000000208027211 */ /* 0x004fca00078808ff */
[----:B-1----:R-:W-:-:S05]  /*1a340*/  IMAD.X R3, RZ, RZ, R6, P4 ;  /* 0x000000ffff037224 */ /* 0x002fca00020e0606 */
[----:B------:R-:W-:Y:S01]  /*1a350*/  @!PT LDS RZ, [RZ] ;  /* 0x00000000fffff984 */ /* 0x000fe20000000800 */
[----:B------:R-:W-:Y:S01]  /*1a360*/  @!PT LDS RZ, [RZ] ;  /* 0x00000000fffff984 */ /* 0x000fe20000000800 */
[----:B------:R-:W-:Y:S01]  /*1a370*/  @!PT LDS RZ, [RZ] ;  /* 0x00000000fffff984 */ /* 0x000fe20000000800 */
[----:B----4-:R0:W-:Y:S04]  /*1a380*/  LDGSTS.E.BYPASS.LTC128B.128 [R0+0x25c00], desc[UR40][R2.64], !P3 ;  /* 0x25c0000002007fae */ /* 0x0101e8000d901d68 */
[----:B------:R0:W-:Y:S04]  /*1a390*/  LDGSTS.E.BYPASS.LTC128B.128 [R0+0x29c00], desc[UR40][R2.64+0x80], !P2 ;  /* 0x29c0008002007fae */ /* 0x0001e8000d101d68 */
[----:B------:R0:W-:Y:S04]  /*1a3a0*/  LDGSTS.E.BYPASS.LTC128B.128 [R0+0x2dc00], desc[UR40][R2.64+0x100], !P1 ;  /* 0x2dc0010002007fae */ /* 0x0001e8000c901d68 */
[----:B------:R0:W-:Y:S02]  /*1a3b0*/  LDGSTS.E.BYPASS.LTC128B.128 [R0+0x31c00], desc[UR40][R2.64+0x180], !P0 ;  /* 0x31c0018002007fae */ /* 0x0001e4000c101d68 */
.L_x_14871:
[----:B------:R-:W-:Y:S05]  /*1a3c0*/  BSYNC B0 ;  /* 0x0000000000007941 */ /* 0x000fea0003800000 */
.L_x_14870:
[----:B------:R4:W5:Y:S01]  /*1a3d0*/  LDL R8, [R1+0x4] ;  /* 0x0000040001087983 */ /* 0x0009620000100800 */
[----:B------:R-:W-:Y:S01]  /*1a3e0*/  PLOP3.LUT P0, PT, PT, PT, PT, 0x80, 0x0 ;  /* 0x000000000000781c */ /* 0x000fe20003f0f070 */
[----:B------:R-:W-:-:S12]  /*1a3f0*/  NOP ;  /* 0x0000000000007918 */ /* 0x000fd80000000000 */
.L_x_14872:
[----:B0-2---:R-:W2:Y:S01]  /*1a400*/  LDL R2, [R1+0x4] ;  /* 0x0000040001027983 */ /* 0x005ea20000100800 */
        /* <DEDUP_REMOVED lines=18> */
.L_x_15063:
[----:B------:R-:W-:Y:S05]  /*1a530*/  BSYNC B0 ;  /* 0x0000000000007941 */ /* 0x000fea0003800000 */
.L_x_14873:
[----:B0-----:R-:W2:Y:S01]  /*1a540*/  LDL R2, [R1+0x8] ;  /* 0x0000080001027983 */ /* 0x001ea20000100800 */
[----:B------:R-:W-:Y:S01]  /*1a550*/  BSSY B0, `(.L_x_14875) ;  /* 0x0000063000007945 */ /* 0x000fe20003800000 */
[----:B--2---:R-:W-:-:S13]  /*1a560*/  LOP3.LUT P0, RZ, R2, 0x1, RZ, 0xc0, !PT ;  /* 0x0000000102ff7812 */ /* 0x004fda000780c0ff */
[----:B------:R-:W-:Y:S05]  /*1a570*/  @!P0 BRA `(.L_x_14876) ;  /* 0x0000000400808947 */ /* 0x000fea0003800000 */
[----:B------:R-:W2:Y:S04]  /*1a580*/  LDL R2, [R1+0x4] ;  /* 0x0000040001027983 */ /* 0x000ea80000100800 */
[----:B---3--:R-:W3:Y:S01]  /*1a590*/  LDL R4, [R1+0x1c] ;  /* 0x00001c0001047983 */ /* 0x008ee20000100800 */
        /* <DEDUP_REMOVED lines=10> */
.L_x_15064:
[----:B------:R-:W-:Y:S05]  /*1a640*/  BSYNC B1 ;  /* 0x0000000000017941 */ /* 0x000fea0003800000 */
.L_x_14877:
        /* <DEDUP_REMOVED lines=9> */
.L_x_14880:
[----:B------:R-:W-:Y:S05]  /*1a6e0*/  BSYNC B1 ;  /* 0x0000000000017941 */ /* 0x000fea0003800000 */
.L_x_14879:
        /* <DEDUP_REMOVED lines=14> */
.L_x_14881:
        /* <DEDUP_REMOVED lines=16> */
.L_x_14882:
        /* <DEDUP_REMOVED lines=16> */
.L_x_14883:
        /* <DEDUP_REMOVED lines=16> */
.L_x_14884:
        /* <DEDUP_REMOVED lines=11> */
.L_x_14876:
[----:B------:R-:W-:Y:S05]  /*1ab80*/  BSYNC B0 ;  /* 0x0000000000007941 */ /* 0x000fea0003800000 */
.L_x_14875:
[----:B---3--:R-:W2:Y:S01]  /*1ab90*/  LDL R4, [R1+0x38] ;  /* 0x0000380001047983 */ /* 0x008ea20000100800 */
        /* <DEDUP_REMOVED lines=9> */
[----:B-1----:R-:W2:Y:S04]  /*1ac30*/  LDL R6, [R1+0x8] ;  /* 0x0000080001067983 */ /* 0x002ea80000100800 */
        /* <DEDUP_REMOVED lines=38> */
.L_x_14891:
[----:B------:R-:W2:Y:S01]  /*1aea0*/  LDL R2, [R1+0x4] ;  /* 0x0000040001027983 */ /* 0x000ea20000100800 */
[----:B------:R-:W-:Y:S01]  /*1aeb0*/  SHF.L.U32 R6, R8, 0x1f, RZ ;  /* 0x0000001f08067819 */ /* 0x000fe200000006ff */
[----:B-1----:R-:W1:Y:S01]  /*1aec0*/  S2R R0, SR_TID.X ;  /* 0x0000000000007919 */ /* 0x002e620000002100 */
[----:B------:R-:W-:Y:S01]  /*1aed0*/  BSSY B3, `(.L_x_14892) ;  /* 0x0000006000037945 */ /* 0x000fe20003800000 */
[----:B-1----:R-:W-:-:S04]  /*1aee0*/  LOP3.LUT R0, R0, 0x7f, RZ, 0xc0, !PT ;  /* 0x0000007f00007812 */ /* 0x002fc800078ec0ff */
[----:B------:R-:W-:Y:S01]  /*1aef0*/  ISETP.NE.AND P1, PT, R0, RZ, PT ;  /* 0x000000ff0000720c */ /* 0x000fe20003f25270 */
[----:B--2---:R-:W-:-:S04]  /*1af00*/  IMAD R2, R9, 0x8, R2 ;  /* 0x0000000809027824 */ /* 0x004fc800078e0202 */
[----:B------:R-:W1:Y:S02]  /*1af10*/  SYNCS.PHASECHK.TRANS64.TRYWAIT P0, [R2+URZ+0x32440], R6 ;  /* 0x03244006020075a7 */ /* 0x000e64000800017f */
[----:B-1----:R-:W-:Y:S06]  /*1af20*/  @!P0 BRA `(.L_x_14893) ;  /* 0x0000005c00e48947 */ /* 0x002fec0003800000 */
.L_x_15065:
[----:B------:R-:W-:Y:S05]  /*1af30*/  BSYNC B3 ;  /* 0x0000000000037941 */ /* 0x000fea0003800000 */
.L_x_14892:
        /* <DEDUP_REMOVED lines=9> */
.L_x_14895:
[----:B------:R-:W-:Y:S05]  /*1afd0*/  BSYNC B3 ;  /* 0x0000000000037941 */ /* 0x000fea0003800000 */
.L_x_14894:
        /* <DEDUP_REMOVED lines=14> */
.L_x_14896:
        /* <DEDUP_REMOVED lines=14> */
.L_x_15066:
[----:B------:R-:W-:Y:S05]  /*1b1a0*/  BSYNC B3 ;  /* 0x0000000000037941 */ /* 0x000fea0003800000 */
.L_x_14897:
        /* <DEDUP_REMOVED lines=11> */
.L_x_14900:
[----:B------:R-:W-:Y:S05]  /*1b260*/  BSYNC B3 ;  /* 0x0000000000037941 */ /* 0x000fea0003800000 */
.L_x_14899:
        /* <DEDUP_REMOVED lines=11> */
.L_x_14901:
        /* <DEDUP_REMOVED lines=16> */
.L_x_14902:
        /* <DEDUP_REMOVED lines=16> */
.L_x_14903:
        /* <DEDUP_REMOVED lines=16> */
.L_x_14904:
        /* <DEDUP_REMOVED lines=11> */
.L_x_14890:
[----:B------:R-:W-:Y:S05]  /*1b6d0*/  BSYNC B1 ;  /* 0x0000000000017941 */ /* 0x000fea0003800000 */
.L_x_14889:
[----:B------:R-:W2:Y:S02]  /*1b6e0*/  LDL.LU R5, [R1+0x38] ;  /* 0x0000380001057983 */ /* 0x000ea40000300800 */
[----:B--2---:R-:W-:-:S07]  /*1b6f0*/  VIADD R0, R5, 0xfffffffd ;  /* 0xfffffffd05007836 */ /* 0x004fce0000000000 */
.L_x_14888:
[----:B------:R-:W-:Y:S05]  /*1b700*/  BSYNC B2 ;  /* 0x0000000000027941 */ /* 0x000fea0003800000 */
.L_x_14887:
[----:B------:R-:W-:-:S13]  /*1b710*/  ISETP.NE.AND P0, PT, R4, RZ, PT ;  /* 0x000000ff0400720c */ /* 0x000fda0003f05270 */
[----:B------:R-:W-:Y:S05]  /*1b720*/  @!P0 BRA `(.L_x_14886) ;  /* 0x0000001400488947 */ /* 0x000fea0003800000 */
.L_x_14937:
        /* <DEDUP_REMOVED lines=8> */
[----:B-1----:R-:W-:Y:S02]  /*1b7b0*/  SEL R6, RZ, 0x1, P0 ;  /* 0x00000001ff067807 */ /* 0x002fe40000000000 */
        /* <DEDUP_REMOVED lines=28> */
.L_x_14907:
        /* <DEDUP_REMOVED lines=9> */
.L_x_15067:
[----:B------:R-:W-:Y:S05]  /*1ba10*/  BSYNC B2 ;  /* 0x0000000000027941 */ /* 0x000fea0003800000 */
.L_x_14908:
        /* <DEDUP_REMOVED lines=9> */
.L_x_14911:
[----:B------:R-:W-:Y:S05]  /*1bab0*/  BSYNC B2 ;  /* 0x0000000000027941 */ /* 0x000fea0003800000 */
.L_x_14910:
        /* <DEDUP_REMOVED lines=13> */
.L_x_14912:
        /* <DEDUP_REMOVED lines=14> */
.L_x_15068:
[----:B------:R-:W-:Y:S05]  /*1bc70*/  BSYNC B2 ;  /* 0x0000000000027941 */ /* 0x000fea0003800000 */
.L_x_14913:
        /* <DEDUP_REMOVED lines=11> */
.L_x_14916:
[----:B------:R-:W-:Y:S05]  /*1bd30*/  BSYNC B2 ;  /* 0x0000000000027941 */ /* 0x000fea0003800000 */
.L_x_14915:
        /* <DEDUP_REMOVED lines=10> */
.L_x_14917:
        /* <DEDUP_REMOVED lines=16> */
.L_x_14918:
        /* <DEDUP_REMOVED lines=16> */
.L_x_14919:
        /* <DEDUP_REMOVED lines=16> */
.L_x_14920:
        /* <DEDUP_REMOVED lines=11> */
.L_x_14906:
[----:B------:R-:W-:Y:S05]  /*1c190*/  BSYNC B1 ;  /* 0x0000000000017941 */ /* 0x000fea0003800000 */
.L_x_14905:
        /* <DEDUP_REMOVED lines=36> */
.L_x_14923:
        /* <DEDUP_REMOVED lines=9> */
.L_x_15069:
[----:B------:R-:W-:Y:S05]  /*1c470*/  BSYNC B2 ;  /* 0x0000000000027941 */ /* 0x000fea0003800000 */
.L_x_14924:
        /* <DEDUP_REMOVED lines=9> */
.L_x_14927:
[----:B------:R-:W-:Y:S05]  /*1c510*/  BSYNC B2 ;  /* 0x0000000000027941 */ /* 0x000fea0003800000 */
.L_x_14926:
        /* <DEDUP_REMOVED lines=14> */
.L_x_14928:
        /* <DEDUP_REMOVED lines=14> */
.L_x_15070:
[----:B------:R-:W-:Y:S05]  /*1c6e0*/  BSYNC B2 ;  /* 0x0000000000027941 */ /* 0x000fea0003800000 */
.L_x_14929:
        /* <DEDUP_REMOVED lines=11> */
.L_x_14932:
[----:B------:R-:W-:Y:S05]  /*1c7a0*/  BSYNC B2 ;  /* 0x0000000000027941 */ /* 0x000fea0003800000 */
.L_x_14931:
        /* <DEDUP_REMOVED lines=11> */
.L_x_14933:
        /* <DEDUP_REMOVED lines=16> */
.L_x_14934:
        /* <DEDUP_REMOVED lines=16> */
.L_x_14935:
        /* <DEDUP_REMOVED lines=16> */
.L_x_14936:
        /* <DEDUP_REMOVED lines=11> */
.L_x_14922:
[----:B------:R-:W-:Y:S05]  /*1cc10*/  BSYNC B1 ;  /* 0x0000000000017941 */ /* 0x000fea0003800000 */
.L_x_14921:
[C---:B------:R-:W-:Y:S01]  /*1cc20*/  ISETP.GT.AND P0, PT, R0.reuse, 0x1, PT ;  /* 0x000000010000780c */ /* 0x040fe20003f04270 */
[----:B------:R-:W-:-:S12]  /*1cc30*/  VIADD R0, R0, 0xfffffffe ;  /* 0xfffffffe00007836 */ /* 0x000fd80000000000 */
[----:B------:R-:W-:Y:S05]  /*1cc40*/  @P0 BRA `(.L_x_14937) ;  /* 0xffffffe800b80947 */ /* 0x000fea000383ffff */
.L_x_14886:
[----:B------:R-:W-:Y:S05]  /*1cc50*/  BSYNC B0 ;  /* 0x0000000000007941 */ /* 0x000fea0003800000 */
.L_x_14885:
[----:B------:R-:W2:Y:S04]  /*1cc60*/  LDL.LU R4, [R1+0xc] ;  /* 0x00000c0001047983 */ /* 0x000ea80000300800 */
[----:B------:R-:W3:Y:S01]  /*1cc70*/  LDL.LU R3, [R1+0x1c] ;  /* 0x00001c0001037983 */ /* 0x000ee20000300800 */
[----:B------:R-:W0:Y:S01]  /*1cc80*/  S2R R2, SR_TID.X ;  /* 0x0000000000027919 */ /* 0x000e220000002100 */
[----:B------:R-:W-:Y:S01]  /*1cc90*/  BSSY B0, `(.L_x_14938) ;  /* 0x0000015000007945 */ /* 0x000fe20003800000 */
[----:B0-----:R-:W-:-:S04]  /*1cca0*/  LOP3.LUT R2, R2, 0x7f, RZ, 0xc0, !PT ;  /* 0x0000007f02027812 */ /* 0x001fc800078ec0ff */
[----:B------:R-:W-:Y:S01]  /*1ccb0*/  ISETP.NE.AND P1, PT, R2, RZ, PT ;  /* 0x000000ff0200720c */ /* 0x000fe20003f25270 */
[----:B--2---:R-:W-:-:S05]  /*1ccc0*/  VIADD R0, R4, 0x1 ;  /* 0x0000000104007836 */ /* 0x004fca0000000000 */
[----:B------:R-:W-:-:S04]  /*1ccd0*/  ISETP.NE.AND P0, PT, R0, 0x2, PT ;  /* 0x000000020000780c */ /* 0x000fc80003f05270 */
[----:B------:R-:W-:-:S04]  /*1cce0*/  SEL R2, RZ, 0x1, P0 ;  /* 0x00000001ff027807 */ /* 0x000fc80000000000 */
[----:B---3--:R-:W-:-:S05]  /*1ccf0*/  LOP3.LUT R3, R3, R2, RZ, 0x3c, !PT ;  /* 0x0000000203037212 */ /* 0x008fca00078e3cff */
[----:B------:R0:W-:Y:S01]  /*1cd00*/  STL [R1+0x1c], R3 ;  /* 0x00001c0301007387 */ /* 0x0001e20000100800 */
[----:B------:R-:W-:Y:S05]  /*1cd10*/  @P1 BRA `(.L_x_14939) ;  /* 0x0000000000301947 */ /* 0x000fea0003800000 */
[----:B0-----:R-:W0:Y:S01]  /*1cd20*/  S2R R3, SR_LANEID ;  /* 0x0000000000037919 */ /* 0x001e220000000000 */
[----:B------:R-:W-:Y:S01]  /*1cd30*/  VOTEU.ANY UR4, UPT, PT ;  /* 0x0000000000047886 */ /* 0x000fe200038e0100 */
[----:B------:R-:W2:Y:S01]  /*1cd40*/  LDC.64 R4, c[0x0][0xd60] ;  /* 0x00035800ff047b82 */ /* 0x000ea20000000a00 */
[----:B------:R-:W0:Y:S02]  /*1cd50*/  FLO.U32 R2, UR4 ;  /* 0x0000000400027d00 */ /* 0x000e2400080e0000 */
[----:B0-----:R-:W-:-:S06]  /*1cd60*/  ISETP.EQ.U32.AND P1, PT, R2, R3, PT ;  /* 0x000000030200720c */ /* 0x001fcc0003f22070 */
[----:B------:R-:W2:Y:S07]  /*1cd70*/  POPC R3, UR4 ;  /* 0x0000000400037d09 */ /* 0x000eae0008000000 */
[----:B--2---:R-:W2:Y:S01]  /*1cd80*/  @P1 ATOMG.E.ADD.STRONG.GPU PT, R3, desc[UR40][R4.64], R3 ;  /* 0x00000003040319a8 */ /* 0x004ea200081ee1e8 */
[----:B-1----:R-:W0:Y:S02]  /*1cd90*/  S2R R6, SR_LTMASK ;  /* 0x0000000000067919 */ /* 0x002e240000003900 */
[----:B0-----:R-:W-:-:S04]  /*1cda0*/  LOP3.LUT R6, R6, UR4, RZ, 0xc0, !PT ;  /* 0x0000000406067c12 */ /* 0x001fc8000f8ec0ff */
[----:B------:R-:W0:Y:S01]  /*1cdb0*/  POPC R7, R6 ;  /* 0x0000000600077309 */ /* 0x000e220000000000 */
[----:B--2---:R-:W0:Y:S02]  /*1cdc0*/  SHFL.IDX PT, R2, R3, R2, 0x1f ;  /* 0x00001f0203027589 */ /* 0x004e2400000e0000 */
[----:B0-----:R-:W-:-:S07]  /*1cdd0*/  IADD3 R16, R2, UR36, R7 ;  /* 0x0000002402107c10 */ /* 0x001fce000fffe007 */
.L_x_14939:
[----:B------:R-:W-:Y:S05]  /*1cde0*/  BSYNC B0 ;  /* 0x0000000000007941 */ /* 0x000fea0003800000 */
.L_x_14938:
[----:B------:R-:W-:-:S05]  /*1cdf0*/  SEL R0, R0, RZ, P0 ;  /* 0x000000ff00007207 */ /* 0x000fca0000000000 */
[----:B------:R2:W-:Y:S02]  /*1ce00*/  STL [R1+0xc], R0 ;  /* 0x00000c0001007387 */ /* 0x0005e40000100800 */
.L_x_14851:
[----:B------:R-:W-:Y:S05]  /*1ce10*/  BSYNC B7 ;  /* 0x0000000000077941 */ /* 0x000fea0003800000 */
.L_x_14849:
        /* <DEDUP_REMOVED lines=13> */
.L_x_14940:
[----:B------:R-:W1:Y:S01]  /*1cef0*/  S2R R0, SR_TID.X ;  /* 0x0000000000007919 */ /* 0x000e620000002100 */
[----:B------:R-:W-:Y:S01]  /*1cf00*/  UMOV UR4, 0xffffffff ;  /* 0xffffffff00047882 */ /* 0x000fe20000000000 */
[----:B-1----:R-:W-:-:S04]  /*1cf10*/  LOP3.LUT R6, R0, 0x1f, RZ, 0xc0, !PT ;  /* 0x0000001f00067812 */ /* 0x002fc800078ec0ff */
        /* <DEDUP_REMOVED lines=33> */
.L_x_15080:
[----:B------:R-:W-:Y:S02]  /*1d130*/  ULDC UR4, c[0x0][0xd38] ;  /* 0x00034e0000047ab9 */ /* 0x000fe40000000800 */
[----:B------:R-:W-:-:S04]  /*1d140*/  IMAD.U32 R4, RZ, RZ, UR4 ;  /* 0x00000004ff047e24 */ /* 0x000fc8000f8e00ff */
[----:B-1----:R-:W-:-:S04]  /*1d150*/  IMAD R16, R16, R4, RZ ;  /* 0x0000000410107224 */ /* 0x002fc800078e02ff */
[----:B------:R-:W-:-:S05]  /*1d160*/  IMAD.IADD R5, R5, 0x1, R16 ;  /* 0x0000000105057824 */ /* 0x000fca00078e0210 */
[----:B------:R-:W-:-:S13]  /*1d170*/  ISETP.GT.AND P6, PT, R5, R0, PT ;  /* 0x000000000500720c */ /* 0x000fda0003fc4270 */
[----:B------:R-:W-:Y:S05]  /*1d180*/  @P6 BRA `(.L_x_14943) ;  /* 0x00000000009c6947 */ /* 0x000fea0003800000 */
.L_x_14948:
        /* <DEDUP_REMOVED lines=14> */
.L_x_14946:
[----:B------:R-:W-:Y:S05]  /*1d270*/  BSYNC B0 ;  /* 0x0000000000007941 */ /* 0x000fea0003800000 */
.L_x_14945:
        /* <DEDUP_REMOVED lines=18> */
.L_x_15088:
[----:B------:R-:W-:Y:S02]  /*1d3a0*/  ULDC UR4, c[0x0][0xd38] ;  /* 0x00034e0000047ab9 */ /* 0x000fe40000000800 */
[----:B------:R-:W-:-:S04]  /*1d3b0*/  IMAD.U32 R4, RZ, RZ, UR4 ;  /* 0x00000004ff047e24 */ /* 0x000fc8000f8e00ff */
[----:B-1----:R-:W-:-:S04]  /*1d3c0*/  IMAD R16, R16, R4, RZ ;  /* 0x0000000410107224 */ /* 0x002fc800078e02ff */
[----:B------:R-:W-:-:S05]  /*1d3d0*/  IMAD.IADD R5, R16, 0x1, R5 ;  /* 0x0000000110057824 */ /* 0x000fca00078e0205 */
[----:B------:R-:W-:-:S13]  /*1d3e0*/  ISETP.GT.AND P6, PT, R5, R0, PT ;  /* 0x000000000500720c */ /* 0x000fda0003fc4270 */
[----:B------:R-:W-:Y:S05]  /*1d3f0*/  @!P6 BRA `(.L_x_14948) ;  /* 0xfffffffc0064e947 */ /* 0x000fea000383ffff */
.L_x_14943:
        /* <DEDUP_REMOVED lines=8> */
.L_x_15092:
[----:B------:R-:W-:Y:S01]  /*1d480*/  ISETP.NE.AND P0, PT, R5, RZ, PT ;  /* 0x000000ff0500720c */ /* 0x000fe20003f05270 */
[----:B-1----:R-:W-:-:S12]  /*1d490*/  IMAD.MOV.U32 R2, RZ, RZ, RZ ;  /* 0x000000ffff027224 */ /* 0x002fd800078e00ff */
[----:B------:R-:W-:Y:S05]  /*1d4a0*/  @!P0 BRA `(.L_x_14950) ;  /* 0x0000000000108947 */ /* 0x000fea0003800000 */
[----:B------:R-:W-:Y:S01]  /*1d4b0*/  UMOV UR4, 0xffffffff ;  /* 0xffffffff00047882 */ /* 0x000fe20000000000 */
[----:B------:R-:W-:Y:S02]  /*1d4c0*/  VIADD R12, R6, 0xffffffff ;  /* 0xffffffff060c7836 */ /* 0x000fe40000000000 */
[----:B------:R-:W-:Y:S05]  /*1d4d0*/  BRA.DIV UR4, `(.L_x_14951) ;  /* 0x00000046044c7947 */ /* 0x000fea000b800000 */
[----:B------:R1:W3:Y:S02]  /*1d4e0*/  SHFL.IDX PT, R2, R3, R12, 0x1f ;  /* 0x00001f0c03027589 */ /* 0x0002e400000e0000 */
.L_x_14950:
[----:B-----5:R-:W0:Y:S01]  /*1d4f0*/  LDC.64 R8, c[0x0][0xd90] ;  /* 0x00036400ff087b82 */ /* 0x020e220000000a00 */
[----:B------:R-:W-:-:S04]  /*1d500*/  IMAD.IADD R19, R6, 0x1, R19 ;  /* 0x0000000106137824 */ /* 0x000fc800078e0213 */
[----:B0-----:R-:W-:-:S06]  /*1d510*/  IMAD.WIDE R6, R19, 0x4, R8 ;  /* 0x0000000413067825 */ /* 0x001fcc00078e0208 */
[----:B------:R-:W2:Y:S01]  /*1d520*/  LDG.E R6, desc[UR40][R6.64] ;  /* 0x0000002806067981 */ /* 0x000ea2000c1e1900 */
[----:B---3--:R-:W-:-:S04]  /*1d530*/  IMAD R16, R2, R4, R16 ;  /* 0x0000000402107224 */ /* 0x008fc800078e0210 */
[----:B------:R-:W-:Y:S02]  /*1d540*/  IMAD.IADD R0, R0, 0x1, -R16 ;  /* 0x0000000100007824 */ /* 0x000fe400078e0a10 */
[----:B--2---:R-:W-:-:S05]  /*1d550*/  IMAD R5, R17, R6, RZ ;  /* 0x0000000611057224 */ /* 0x004fca00078e02ff */
[----:B------:R-:W-:-:S04]  /*1d560*/  IABS R7, R5 ;  /* 0x0000000500077213 */ /* 0x000fc80000000000 */
[----:B-1----:R-:W0:Y:S08]  /*1d570*/  I2F.RP R3, R7 ;  /* 0x0000000700037306 */ /* 0x002e300000209400 */
        /* <DEDUP_REMOVED lines=57> */
.L_x_14944:
[----:B------:R-:W-:Y:S01]  /*1d910*/  UMOV UR4, URZ ;  /* 0x0000003f00047c82 */ /* 0x000fe20008000000 */
[----:B------:R-:W-:Y:S01]  /*1d920*/  UMOV UR5, URZ ;  /* 0x0000003f00057c82 */ /* 0x000fe20008000000 */
[----:B------:R-:W-:Y:S01]  /*1d930*/  ULDC UR6, c[0x0][0xd3c] ;  /* 0x00034f0000067ab9 */ /* 0x000fe20000000800 */
[----:B------:R-:W-:Y:S02]  /*1d940*/  IMAD.MOV.U32 R16, RZ, RZ, R0 ;  /* 0x000000ffff107224 */ /* 0x000fe400078e0000 */
[----:B------:R-:W-:Y:S02]  /*1d950*/  IMAD.U32 R17, RZ, RZ, UR4 ;  /* 0x00000004ff117e24 */ /* 0x000fe4000f8e00ff */
[----:B------:R-:W-:Y:S02]  /*1d960*/  IMAD.U32 R18, RZ, RZ, UR5 ;  /* 0x00000005ff127e24 */ /* 0x000fe4000f8e00ff */
[----:B------:R-:W-:-:S07]  /*1d970*/  IMAD.U32 R19, RZ, RZ, UR6 ;  /* 0x00000006ff137e24 */ /* 0x000fce000f8e00ff */
.L_x_14952:
        /* <DEDUP_REMOVED lines=12> */
.L_x_14941:
[----:B------:R-:W-:Y:S02]  /*1da40*/  ULDC UR4, c[0x0][0xd3c] ;  /* 0x00034f0000047ab9 */ /* 0x000fe40000000800 */
[----:B---3--:R-:W-:-:S13]  /*1da50*/  ISETP.GE.AND P0, PT, R19, UR4, PT ;  /* 0x0000000413007c0c */ /* 0x008fda000bf06270 */
[----:B------:R-:W-:Y:S05]  /*1da60*/  @!P0 BRA `(.L_x_14953) ;  /* 0xffffff8800308947 */ /* 0x000fea000383ffff */
[----:B------:R-:W-:Y:S05]  /*1da70*/  BSYNC B8 ;  /* 0x0000000000087941 */ /* 0x000fea0003800000 */
.L_x_14807:
[----:B--2---:R-:W2:Y:S01]  /*1da80*/  LDL.LU R0, [R1+0x6c] ;  /* 0x00006c0001007983 */ /* 0x004ea20000300800 */
[----:B------:R-:W-:Y:S01]  /*1da90*/  BSSY B0, `(.L_x_14954) ;  /* 0x000000b000007945 */ /* 0x000fe20003800000 */
[----:B------:R-:W3:Y:S01]  /*1daa0*/  S2R R5, SR_CgaCtaId ;  /* 0x0000000000057919 */ /* 0x000ee20000008800 */
[----:B--2---:R-:W-:-:S05]  /*1dab0*/  VIADD R0, R0, 0x1 ;  /* 0x0000000100007836 */ /* 0x004fca0000000000 */
[----:B0-----:R-:W-:-:S04]  /*1dac0*/  LEA.HI R2, R0, R0, RZ, 0x1 ;  /* 0x0000000000027211 */ /* 0x001fc800078f08ff */
[----:B------:R-:W-:-:S05]  /*1dad0*/  LOP3.LUT R3, R2, 0xfffffffe, RZ, 0xc0, !PT ;  /* 0xfffffffe02037812 */ /* 0x000fca00078ec0ff */
[----:B------:R-:W-:Y:S01]  /*1dae0*/  IMAD.IADD R3, R0, 0x1, -R3 ;  /* 0x0000000100037824 */ /* 0x000fe200078e0a03 */
[----:B------:R-:W-:-:S04]  /*1daf0*/  MOV R0, 0x400 ;  /* 0x0000040000007802 */ /* 0x000fc80000000f00 */
[----:B---3--:R-:W-:Y:S02]  /*1db00*/  LEA R0, R5, R0, 0x18 ;  /* 0x0000000005007211 */ /* 0x008fe400078ec0ff */
[----:B------:R-:W-:-:S04]  /*1db10*/  SHF.L.U32 R3, R3, 0x1f, RZ ;  /* 0x0000001f03037819 */ /* 0x000fc800000006ff */
[----:B------:R-:W0:Y:S02]  /*1db20*/  SYNCS.PHASECHK.TRANS64.TRYWAIT P0, [R0+URZ+0x32420], R3 ;  /* 0x03242003000075a7 */ /* 0x000e24000800017f */
[----:B0-----:R-:W-:Y:S05]  /*1db30*/  @!P0 BRA `(.L_x_14955) ;  /* 0x0000003c00dc8947 */ /* 0x001fea0003800000 */
.L_x_15095:
[----:B------:R-:W-:Y:S05]  /*1db40*/  BSYNC B0 ;  /* 0x0000000000007941 */ /* 0x000fea0003800000 */
.L_x_14954:
[----:B------:R-:W-:-:S03]  /*1db50*/  UMOV UR4, 0xffffffff ;  /* 0xffffffff00047882 */ /* 0x000fc60000000000 */
[----:B------:R-:W-:Y:S05]  /*1db60*/  BRA.DIV UR4, `(.L_x_14956) ;  /* 0x0000003e04e47947 */ /* 0x000fea000b800000 */
[----:B------:R-:W2:Y:S02]  /*1db70*/  S2R R2, SR_TID.X ;  /* 0x0000000000027919 */ /* 0x000ea40000002100 */
[----:B--2---:R-:W-:-:S04]  /*1db80*/  SHF.R.U32.HI R2, RZ, 0x5, R2 ;  /* 0x00000005ff027819 */ /* 0x004fc80000011602 */
[----:B------:R-:W-:-:S05]  /*1db90*/  LOP3.LUT R2, R2, 0x3, RZ, 0xc0, !PT ;  /* 0x0000000302027812 */ /* 0x000fca00078ec0ff */
[----:B------:R2:W3:Y:S02]  /*1dba0*/  SHFL.IDX PT, R14, R2, RZ, 0x1f ;  /* 0x00001fff020e7589 */ /* 0x0004e400000e0000 */
.L_x_15098:
[----:B---3--:R-:W-:-:S13]  /*1dbb0*/  ISETP.NE.AND P0, PT, R14, RZ, PT ;  /* 0x000000ff0e00720c */ /* 0x008fda0003f05270 */
[----:B------:R-:W-:Y:S05]  /*1dbc0*/  @P0 BRA `(.L_x_14648) ;  /* 0x0000000000940947 */ /* 0x000fea0003800000 */
[----:B------:R-:W-:-:S03]  /*1dbd0*/  UMOV UR4, 0xffffffff ;  /* 0xffffffff00047882 */ /* 0x000fc60000000000 */
[----:B------:R-:W-:Y:S05]  /*1dbe0*/  BRA.DIV UR4, `(.L_x_14957) ;  /* 0x0000003e04f87947 */ /* 0x000fea000b800000 */
[----:B------:R-:W-:-:S13]  /*1dbf0*/  ELECT P6, URZ, PT ;  /* 0x00000000003f782f */ /* 0x000fda00038c0000 */
.L_x_15101:
[----:B------:R-:W-:Y:S05]  /*1dc00*/  @!P6 BRA `(.L_x_14648) ;  /* 0x000000000084e947 */ /* 0x000fea0003800000 */
[----:B--2---:R-:W2:Y:S02]  /*1dc10*/  LDL.LU R2, [R1+0x84] ;  /* 0x0000840001027983 */ /* 0x004ea40000300800 */
[----:B--2---:R-:W-:-:S04]  /*1dc20*/  LOP3.LUT R2, R2, 0x2, RZ, 0xfc, !PT ;  /* 0x0000000202027812 */ /* 0x004fc800078efcff */
[----:B------:R-:W-:-:S13]  /*1dc30*/  ISETP.NE.AND P2, PT, R2, 0x3, PT ;  /* 0x000000030200780c */ /* 0x000fda0003f45270 */
[----:B------:R-:W-:Y:S05]  /*1dc40*/  @!P2 BRA `(.L_x_14958) ;  /* 0x000000000004a947 */ /* 0x000fea0003800000 */
[----:B------:R-:W-:Y:S01]  /*1dc50*/  BPT.TRAP 0x1 ;  /* 0x000000040000795c */ /* 0x000fe20000300000 */
.L_x_14958:
[----:B0-----:R-:W1:Y:S04]  /*1dc60*/  LDL R3, [R1+0xc] ;  /* 0x00000c0001037983 */ /* 0x001e680000100800 */
[----:B------:R-:W2:Y:S01]  /*1dc70*/  LDL.LU R7, [R1+0x1c] ;  /* 0x00001c0001077983 */ /* 0x000ea20000300800 */
[----:B------:R-:W-:-:S04]  /*1dc80*/  VIADD R2, R0, 0x32440 ;  /* 0x0003244000027836 */ /* 0x000fc80000000000 */
[C---:B-1----:R-:W-:Y:S02]  /*1dc90*/  IMAD R6, R3.reuse, 0x8, R2 ;  /* 0x0000000803067824 */ /* 0x042fe400078e0202 */
        /* <DEDUP_REMOVED lines=10> */
.L_x_15102:
[----:B------:R-:W1:Y:S02]  /*1dd40*/  SYNCS.PHASECHK.TRANS64.TRYWAIT P0, [R7+URZ], R2 ;  /* 0x00000002070075a7 */ /* 0x000e64000800017f */
[----:B-1----:R-:W-:Y:S05]  /*1dd50*/  @!P0 BRA `(.L_x_14960) ;  /* 0x0000003c00d08947 */ /* 0x002fea0003800000 */
.L_x_15103:
[----:B------:R-:W-:Y:S05]  /*1dd60*/  @!P2 BRA `(.L_x_14961) ;  /* 0x000000000004a947 */ /* 0x000fea0003800000 */
[----:B------:R-:W-:Y:S01]  /*1dd70*/  BPT.TRAP 0x1 ;  /* 0x000000040000795c */ /* 0x000fe20000300000 */
.L_x_14961:
[----:B------:R-:W2:Y:S01]  /*1dd80*/  LDL.LU R4, [R1+0xc] ;  /* 0x00000c0001047983 */ /* 0x000ea20000300800 */
[----:B------:R-:W-:-:S04]  /*1dd90*/  VIADD R0, R0, 0x32460 ;  /* 0x0003246000007836 */ /* 0x000fc80000000000 */
[----:B--2---:R-:W-:-:S04]  /*1dda0*/  IMAD R4, R4, 0x8, R0 ;  /* 0x0000000804047824 */ /* 0x004fc800078e0200 */
[----:B------:R-:W2:Y:S02]  /*1ddb0*/  SYNCS.PHASECHK.TRANS64.TRYWAIT P0, [R4+URZ], R5 ;  /* 0x00000005040075a7 */ /* 0x000ea4000800017f */
[----:B--2---:R-:W-:Y:S05]  /*1ddc0*/  @!P0 BRA `(.L_x_14962) ;  /* 0x0000003c00c88947 */ /* 0x004fea0003800000 */
.L_x_15104:
[----:B------:R-:W-:-:S07]  /*1ddd0*/  IMAD R3, R3, 0x8, R0 ;  /* 0x0000000803037824 */ /* 0x000fce00078e0200 */
.L_x_14963:
[----:B---3--:R3:W0:Y:S02]  /*1dde0*/  SYNCS.PHASECHK.TRANS64.TRYWAIT P0, [R3+URZ], R2 ;  /* 0x00000002030075a7 */ /* 0x008624000800017f */
[----:B0-----:R-:W-:Y:S05]  /*1ddf0*/  @!P0 NANOSLEEP.SYNCS 0x989680 ;  /* 0x009896800000895d */ /* 0x001fea0003900000 */
[----:B------:R-:W0:Y:S02]  /*1de00*/  @!P0 SYNCS.PHASECHK.TRANS64 P0, [R3+URZ], R2 ;  /* 0x00000002030085a7 */ /* 0x000e24000800007f */
[----:B0-----:R-:W-:Y:S05]  /*1de10*/  @!P0 BRA `(.L_x_14963) ;  /* 0xfffffffc00f08947 */ /* 0x001fea000383ffff */
.L_x_14648:
[----:B------:R-:W-:Y:S05]  /*1de20*/  BSYNC B9 ;  /* 0x0000000000097941 */ /* 0x000fea0003800000 */
.L_x_14645:
[----:B------:R-:W-:Y:S05]  /*1de30*/  EXIT ;  /* 0x000000000000794d */ /* 0x000fea0003800000 */
.L_x_14666:
[----:B0-----:R0:W1:Y:S02]  /*1de40*/  SYNCS.PHASECHK.TRANS64.TRYWAIT P6, [R96+URZ+0x32490], R107 ;  /* 0x0324906b600075a7 */ /* 0x00106400080c017f */
[----:B-1----:R-:W-:Y:S05]  /*1de50*/  @!P6 NANOSLEEP.SYNCS 0x989680 ;  /* 0x009896800000e95d */ /* 0x002fea0003900000 */
[----:B------:R-:W1:Y:S02]  /*1de60*/  @!P6 SYNCS.PHASECHK.TRANS64 P6, [R96+URZ+0x32490], R107 ;  /* 0x0324906b6000e5a7 */ /* 0x000e6400080c007f */
[----:B-1----:R-:W-:Y:S05]  /*1de70*/  @!P6 BRA `(.L_x_14666) ;  /* 0xfffffffc00f0e947 */ /* 0x002fea000383ffff */
[----:B------:R-:W-:Y:S05]  /*1de80*/  BRA `(.L_x_14964) ;  /* 0xfffffe5000287947 */ /* 0x000fea000383ffff */
.L_x_14684:
[----:B0-----:R0:W1:Y:S02]  /*1de90*/  SYNCS.PHASECHK.TRANS64.TRYWAIT P5, [R96+URZ+0x32490], R107 ;  /* 0x0324906b600075a7 */ /* 0x00106400080a017f */
[----:B-1----:R-:W-:Y:S05]  /*1dea0*/  @!P5 NANOSLEEP.SYNCS 0x989680 ;  /* 0x009896800000d95d */ /* 0x002fea0003900000 */
[----:B------:R-:W1:Y:S02]  /*1deb0*/  @!P5 SYNCS.PHASECHK.TRANS64 P5, [R96+URZ+0x32490], R107 ;  /* 0x0324906b6000d5a7 */ /* 0x000e6400080a007f */
[----:B-1----:R-:W-:Y:S05]  /*1dec0*/  @!P5 BRA `(.L_x_14684) ;  /* 0xfffffffc00f0d947 */ /* 0x002fea000383ffff */
[----:B------:R-:W-:Y:S05]  /*1ded0*/  BRA `(.L_x_14965) ;  /* 0xfffffe6000d47947 */ /* 0x000fea000383ffff */
.L_x_14693:
[----:B0-----:R0:W1:Y:S02]  /*1dee0*/  SYNCS.PHASECHK.TRANS64.TRYWAIT P4, [R96+URZ+0x32490], R107 ;  /* 0x0324906b600075a7 */ /* 0x001064000808017f */
[----:B-1----:R-:W-:Y:S05]  /*1def0*/  @!P4 NANOSLEEP.SYNCS 0x989680 ;  /* 0x009896800000c95d */ /* 0x002fea0003900000 */
[----:B------:R-:W1:Y:S02]  /*1df00*/  @!P4 SYNCS.PHASECHK.TRANS64 P4, [R96+URZ+0x32490], R107 ;  /* 0x0324906b6000c5a7 */ /* 0x000e64000808007f */
[----:B-1----:R-:W-:Y:S05]  /*1df10*/  @!P4 BRA `(.L_x_14693) ;  /* 0xfffffffc00f0c947 */ /* 0x002fea000383ffff */
[----:B------:R-:W-:Y:S05]  /*1df20*/  BRA `(.L_x_14966) ;  /* 0xfffffe7400347947 */ /* 0x000fea000383ffff */
.L_x_14699:
[----:B-1----:R1:W2:Y:S02]  /*1df30*/  SYNCS.PHASECHK.TRANS64.TRYWAIT P3, [R96+URZ+0x324b0], R107 ;  /* 0x0324b06b600075a7 */ /* 0x0022a4000806017f */
[----:B--2---:R-:W-:Y:S05]  /*1df40*/  @!P3 NANOSLEEP.SYNCS 0x989680 ;  /* 0x009896800000b95d */ /* 0x004fea0003900000 */
[----:B------:R-:W2:Y:S02]  /*1df50*/  @!P3 SYNCS.PHASECHK.TRANS64 P3, [R96+URZ+0x324b0], R107 ;  /* 0x0324b06b6000b5a7 */ /* 0x000ea4000806007f */
[----:B--2---:R-:W-:Y:S05]  /*1df60*/  @!P3 BRA `(.L_x_14699) ;  /* 0xfffffffc00f0b947 */ /* 0x004fea000383ffff */
[----:B------:R-:W-:Y:S05]  /*1df70*/  BRA `(.L_x_14967) ;  /* 0xfffffe7400c87947 */ /* 0x000fea000383ffff */
.L_x_14707:
        /* <DEDUP_REMOVED lines=13> */
.L_x_14969:
[----:B------:R-:W-:Y:S05]  /*1e050*/  BSYNC B0 ;  /* 0x0000000000007941 */ /* 0x000fea0003800000 */
.L_x_14968:
[----:B------:R-:W-:Y:S05]  /*1e060*/  BRA `(.L_x_14970) ;  /* 0xfffffe8000a47947 */ /* 0x000fea000383ffff */
.L_x_14719:
        /* <DEDUP_REMOVED lines=8> */
.L_x_14972:
[----:B------:R-:W-:Y:S05]  /*1e0f0*/  BSYNC B1 ;  /* 0x0000000000017941 */ /* 0x000fea0003800000 */
.L_x_14971:
        /* <DEDUP_REMOVED lines=8> */
.L_x_14973:
[----:B------:R-:W-:Y:S02]  /*1e180*/  IMAD.MOV.U32 R13, RZ, RZ, R8 ;  /* 0x000000ffff0d7224 */ /* 0x000fe400078e0008 */
[----:B------:R-:W-:-:S07]  /*1e190*/  IMAD.MOV.U32 R0, RZ, RZ, R14 ;  /* 0x000000ffff007224 */ /* 0x000fce00078e000e */
[----:B------:R-:W-:Y:S05]  /*1e1a0*/  WARPSYNC.COLLECTIVE R15, `(.L_x_14974) ;  /* 0x000000000f087348 */ /* 0x000fea0003c00000 */
[----:B------:R0:W1:Y:S02]  /*1e1b0*/  SHFL.IDX P6, R14, R13, R12, R11 ;  /* 0x0000000c0d0e7389 */ /* 0x00006400000c000b */
[----:B01----:R-:W-:Y:S01]  /*1e1c0*/  ENDCOLLECTIVE ;  /* 0x000000000000791b */ /* 0x003fe20003800000 */
.L_x_14974:
[----:B------:R-:W-:Y:S02]  /*1e1d0*/  IMAD.MOV.U32 R13, RZ, RZ, R7 ;  /* 0x000000ffff0d7224 */ /* 0x000fe400078e0007 */
[----:B------:R-:W-:-:S07]  /*1e1e0*/  IMAD.MOV.U32 R5, RZ, RZ, R14 ;  /* 0x000000ffff057224 */ /* 0x000fce00078e000e */
[----:B------:R-:W-:Y:S05]  /*1e1f0*/  WARPSYNC.COLLECTIVE R15, `(.L_x_14975) ;  /* 0x000000000f087348 */ /* 0x000fea0003c00000 */
[----:B------:R0:W1:Y:S02]  /*1e200*/  SHFL.IDX P6, R14, R13, R12, R11 ;  /* 0x0000000c0d0e7389 */ /* 0x00006400000c000b */
[----:B01----:R-:W-:Y:S01]  /*1e210*/  ENDCOLLECTIVE ;  /* 0x000000000000791b */ /* 0x003fe20003800000 */
.L_x_14975:
[----:B------:R-:W-:Y:S05]  /*1e220*/  BRA `(.L_x_14976) ;  /* 0xfffffe8800347947 */ /* 0x000fea000383ffff */
.L_x_14722:
        /* <DEDUP_REMOVED lines=8> */
.L_x_14978:
[----:B------:R-:W-:Y:S05]  /*1e2b0*/  BSYNC B1 ;  /* 0x0000000000017941 */ /* 0x000fea0003800000 */
.L_x_14977:
        /* <DEDUP_REMOVED lines=8> */
.L_x_14979:
[----:B------:R-:W-:Y:S02]  /*1e340*/  IMAD.MOV.U32 R13, RZ, RZ, R8 ;  /* 0x000000ffff0d7224 */ /* 0x000fe400078e0008 */
[----:B------:R-:W-:-:S07]  /*1e350*/  IMAD.MOV.U32 R0, RZ, RZ, R14 ;  /* 0x000000ffff007224 */ /* 0x000fce00078e000e */
[----:B------:R-:W-:Y:S05]  /*1e360*/  WARPSYNC.COLLECTIVE R15, `(.L_x_14980) ;  /* 0x000000000f087348 */ /* 0x000fea0003c00000 */
[----:B------:R0:W1:Y:S02]  /*1e370*/  SHFL.IDX P6, R14, R13, R12, R11 ;  /* 0x0000000c0d0e7389 */ /* 0x00006400000c000b */
[----:B01----:R-:W-:Y:S01]  /*1e380*/  ENDCOLLECTIVE ;  /* 0x000000000000791b */ /* 0x003fe20003800000 */
.L_x_14980:
[----:B------:R-:W-:Y:S02]  /*1e390*/  IMAD.MOV.U32 R13, RZ, RZ, R7 ;  /* 0x000000ffff0d7224 */ /* 0x000fe400078e0007 */
[----:B------:R-:W-:-:S07]  /*1e3a0*/  IMAD.MOV.U32 R5, RZ, RZ, R14 ;  /* 0x000000ffff057224 */ /* 0x000fce00078e000e */
[----:B------:R-:W-:Y:S05]  /*1e3b0*/  WARPSYNC.COLLECTIVE R15, `(.L_x_14981) ;  /* 0x000000000f087348 */ /* 0x000fea0003c00000 */
[----:B------:R0:W1:Y:S02]  /*1e3c0*/  SHFL.IDX P6, R14, R13, R12, R11 ;  /* 0x0000000c0d0e7389 */ /* 0x00006400000c000b */
[----:B01----:R-:W-:Y:S01]  /*1e3d0*/  ENDCOLLECTIVE ;  /* 0x000000000000791b */ /* 0x003fe20003800000 */
.L_x_14981:
[----:B------:R-:W-:Y:S05]  /*1e3e0*/  BRA `(.L_x_14982) ;  /* 0xfffffe8800a47947 */ /* 0x000fea000383ffff */
.L_x_14726:
[----:B0-----:R0:W1:Y:S02]  /*1e3f0*/  SYNCS.PHASECHK.TRANS64.TRYWAIT P0, [R19+URZ+0x32400], R34 ;  /* 0x03240022130075a7 */ /* 0x001064000800017f */
[----:B-1----:R-:W-:Y:S05]  /*1e400*/  @!P0 NANOSLEEP.SYNCS 0x989680 ;  /* 0x009896800000895d */ /* 0x002fea0003900000 */
[----:B------:R-:W1:Y:S02]  /*1e410*/  @!P0 SYNCS.PHASECHK.TRANS64 P0, [R19+URZ+0x32400], R34 ;  /* 0x03240022130085a7 */ /* 0x000e64000800007f */
[----:B-1----:R-:W-:Y:S05]  /*1e420*/  @!P0 BRA `(.L_x_14726) ;  /* 0xfffffffc00f08947 */ /* 0x002fea000383ffff */
[----:B------:R-:W-:Y:S05]  /*1e430*/  BRA `(.L_x_14983) ;  /* 0xfffffe8c00b07947 */ /* 0x000fea000383ffff */
.L_x_14734:
        /* <DEDUP_REMOVED lines=9> */
.L_x_14985:
[----:B------:R-:W-:Y:S05]  /*1e4d0*/  BSYNC B1 ;  /* 0x0000000000017941 */ /* 0x000fea0003800000 */
.L_x_14984:
[----:B------:R0:W5:Y:S01]  /*1e4e0*/  LDL R7, [R1+0x1c] ;  /* 0x00001c0001077983 */ /* 0x0001620000100800 */
[----:B------:R-:W-:Y:S01]  /*1e4f0*/  IMAD.MOV.U32 R13, RZ, RZ, R10 ;  /* 0x000000ffff0d7224 */ /* 0x000fe200078e000a */
[----:B------:R-:W-:Y:S01]  /*1e500*/  ISETP.GE.AND P0, PT, R16, R35, PT ;  /* 0x000000231000720c */ /* 0x000fe20003f06270 */
[----:B------:R-:W-:Y:S02]  /*1e510*/  IMAD.MOV.U32 R12, RZ, RZ, RZ ;  /* 0x000000ffff0c7224 */ /* 0x000fe400078e00ff */
[----:B------:R-:W-:Y:S02]  /*1e520*/  IMAD.MOV.U32 R11, RZ, RZ, 0x1c1f ;  /* 0x00001c1fff0b7424 */ /* 0x000fe400078e00ff */
[----:B------:R-:W-:Y:S02]  /*1e530*/  IMAD.MOV.U32 R15, RZ, RZ, -0x1 ;  /* 0xffffffffff0f7424 */ /* 0x000fe400078e00ff */
[----:B0-----:R-:W-:-:S07]  /*1e540*/  IMAD.MOV.U32 R0, RZ, RZ, R14 ;  /* 0x000000ffff007224 */ /* 0x001fce00078e000e */
[----:B-----5:R-:W-:Y:S05]  /*1e550*/  WARPSYNC.COLLECTIVE R15, `(.L_x_14986) ;  /* 0x000000000f087348 */ /* 0x020fea0003c00000 */
[----:B------:R0:W1:Y:S02]  /*1e560*/  SHFL.IDX P6, R14, R13, R12, R11 ;  /* 0x0000000c0d0e7389 */ /* 0x00006400000c000b */
[----:B01---5:R-:W-:Y:S01]  /*1e570*/  ENDCOLLECTIVE ;  /* 0x000000000000791b */ /* 0x023fe20003800000 */
.L_x_14986:
[----:B------:R-:W-:Y:S02]  /*1e580*/  IMAD.MOV.U32 R13, RZ, RZ, R20 ;  /* 0x000000ffff0d7224 */ /* 0x000fe400078e0014 */
[----:B------:R-:W-:-:S07]  /*1e590*/  IMAD.MOV.U32 R3, RZ, RZ, R14 ;  /* 0x000000ffff037224 */ /* 0x000fce00078e000e */
[----:B------:R-:W-:Y:S05]  /*1e5a0*/  WARPSYNC.COLLECTIVE R15, `(.L_x_14987) ;  /* 0x000000000f087348 */ /* 0x000fea0003c00000 */
[----:B------:R0:W1:Y:S02]  /*1e5b0*/  SHFL.IDX P6, R14, R13, R12, R11 ;  /* 0x0000000c0d0e7389 */ /* 0x00006400000c000b */
[----:B01----:R-:W-:Y:S01]  /*1e5c0*/  ENDCOLLECTIVE ;  /* 0x000000000000791b */ /* 0x003fe20003800000 */
.L_x_14987:
[----:B------:R-:W-:Y:S02]  /*1e5d0*/  IMAD.MOV.U32 R13, RZ, RZ, R29 ;  /* 0x000000ffff0d7224 */ /* 0x000fe400078e001d */
[----:B------:R-:W-:-:S07]  /*1e5e0*/  IMAD.MOV.U32 R8, RZ, RZ, R14 ;  /* 0x000000ffff087224 */ /* 0x000fce00078e000e */
[----:B------:R-:W-:Y:S05]  /*1e5f0*/  WARPSYNC.COLLECTIVE R15, `(.L_x_14988) ;  /* 0x000000000f087348 */ /* 0x000fea0003c00000 */
[----:B------:R0:W1:Y:S02]  /*1e600*/  SHFL.IDX P6, R14, R13, R12, R11 ;  /* 0x0000000c0d0e7389 */ /* 0x00006400000c000b */
[----:B01----:R-:W-:Y:S01]  /*1e610*/  ENDCOLLECTIVE ;  /* 0x000000000000791b */ /* 0x003fe20003800000 */
.L_x_14988:
[----:B------:R-:W-:-:S05]  /*1e620*/  IMAD R30, R7, R6, RZ ;  /* 0x00000006071e7224 */ /* 0x000fca00078e02ff */
[----:B------:R-:W-:-:S13]  /*1e630*/  ISETP.GE.OR P1, PT, R41, R30, P0 ;  /* 0x0000001e2900720c */ /* 0x000fda0000726670 */
[C---:B------:R-:W-:Y:S01]  /*1e640*/  @!P1 IMAD.SHL.U32 R9, R16.reuse, 0x2, RZ ;  /* 0x0000000210099824 */ /* 0x040fe200078e00ff */
[----:B------:R-:W-:-:S04]  /*1e650*/  @!P1 SHF.L.U64.HI R21, R16, 0x1, R17 ;  /* 0x0000000110159819 */ /* 0x000fc80000010211 */
[----:B------:R-:W-:-:S05]  /*1e660*/  @!P1 IADD3 R4, P2, R3, R9, RZ ;  /* 0x0000000903049210 */ /* 0x000fca0007f5e0ff */
[----:B------:R-:W-:-:S06]  /*1e670*/  @!P1 IMAD.X R5, R0, 0x1, R21, P2 ;  /* 0x0000000100059824 */ /* 0x000fcc00010e0615 */
[----:B------:R-:W5:Y:S01]  /*1e680*/  @!P1 LD.E.128 R4, desc[UR40][R4.64] ;  /* 0x0000002804049980 */ /* 0x000f62000c101d00 */
[----:B------:R-:W-:-:S05]  /*1e690*/  @!P1 IADD3 R14, P2, R14, R9, RZ ;  /* 0x000000090e0e9210 */ /* 0x000fca0007f5e0ff */
[----:B------:R-:W-:-:S04]  /*1e6a0*/  @!P1 IMAD.X R3, R8, 0x1, R21, P2 ;  /* 0x0000000108039824 */ /* 0x000fc800010e0615 */
[----:B------:R-:W-:-:S05]  /*1e6b0*/  @!P1 IMAD.MOV.U32 R15, RZ, RZ, R3 ;  /* 0x000000ffff0f9224 */ /* 0x000fca00078e0003 */
[----:B------:R0:W5:Y:S01]  /*1e6c0*/  @!P1 LD.E.128 R24, desc[UR40][R14.64] ;  /* 0x000000280e189980 */ /* 0x000162000c101d00 */
[----:B------:R-:W-:Y:S01]  /*1e6d0*/  IMAD.MOV.U32 R13, RZ, RZ, R28 ;  /* 0x000000ffff0d7224 */ /* 0x000fe200078e001c */
[----:B------:R-:W-:Y:S01]  /*1e6e0*/  CS2R R38, SRZ ;  /* 0x0000000000267805 */ /* 0x000fe2000001ff00 */
[----:B------:R-:W-:Y:S01]  /*1e6f0*/  IMAD.MOV.U32 R12, RZ, RZ, 0x1 ;  /* 0x00000001ff0c7424 */ /* 0x000fe200078e00ff */
[----:B------:R-:W-:Y:S01]  /*1e700*/  CS2R R36, SRZ ;  /* 0x0000000000247805 */ /* 0x000fe2000001ff00 */
[----:B0-----:R-:W-:-:S07]  /*1e710*/  IMAD.MOV.U32 R15, RZ, RZ, -0x1 ;  /* 0xffffffffff0f7424 */ /* 0x001fce00078e00ff */
[----:B-----5:R-:W-:Y:S05]  /*1e720*/  WARPSYNC.COLLECTIVE R15, `(.L_x_14989) ;  /* 0x000000000f087348 */ /* 0x020fea0003c00000 */
[----:B------:R0:W1:Y:S02]  /*1e730*/  SHFL.IDX P6, R14, R13, R12, R11 ;  /* 0x0000000c0d0e7389 */ /* 0x00006400000c000b */
[----:B01---5:R-:W-:Y:S01]  /*1e740*/  ENDCOLLECTIVE ;  /* 0x000000000000791b */ /* 0x023fe20003800000 */
.L_x_14989:
[----:B------:R-:W-:Y:S02]  /*1e750*/  IMAD.MOV.U32 R13, RZ, RZ, R10 ;  /* 0x000000ffff0d7224 */ /* 0x000fe400078e000a */
[----:B------:R-:W-:Y:S02]  /*1e760*/  @!P1 IMAD.MOV.U32 R38, RZ, RZ, R4 ;  /* 0x000000ffff269224 */ /* 0x000fe400078e0004 */
[----:B------:R-:W-:Y:S01]  /*1e770*/  @!P1 IMAD.MOV.U32 R39, RZ, RZ, R5 ;  /* 0x000000ffff279224 */ /* 0x000fe200078e0005 */
[----:B------:R-:W-:Y:S01]  /*1e780*/  CS2R R4, SRZ ;  /* 0x0000000000047805 */ /* 0x000fe2000001ff00 */
[----:B------:R-:W-:Y:S02]  /*1e790*/  IMAD.MOV.U32 R0, RZ, RZ, R38 ;  /* 0x000000ffff007224 */ /* 0x000fe400078e0026 */
[----:B------:R-:W-:Y:S02]  /*1e7a0*/  IMAD.MOV.U32 R3, RZ, RZ, R39 ;  /* 0x000000ffff037224 */ /* 0x000fe400078e0027 */
[----:B------:R-:W-:Y:S01]  /*1e7b0*/  @!P1 IMAD.MOV.U32 R36, RZ, RZ, R6 ;  /* 0x000000ffff249224 */ /* 0x000fe200078e0006 */
[----:B------:R-:W-:Y:S01]  /*1e7c0*/  PRMT R40, R40, 0x5410, R0 ;  /* 0x0000541028287816 */ /* 0x000fe20000000000 */
[----:B------:R-:W-:Y:S01]  /*1e7d0*/  IMAD.MOV.U32 R0, RZ, RZ, R14 ;  /* 0x000000ffff007224 */ /* 0x000fe200078e000e */
[----:B------:R-:W-:-:S07]  /*1e7e0*/  PRMT R45, R45, 0x5410, R3 ;  /* 0x000054102d2d7816 */ /* 0x000fce0000000003 */
[----:B------:R-:W-:Y:S05]  /*1e7f0*/  WARPSYNC.COLLECTIVE R15, `(.L_x_14990) ;  /* 0x000000000f087348 */ /* 0x000fea0003c00000 */
[----:B------:R0:W1:Y:S02]  /*1e800*/  SHFL.IDX P6, R14, R13, R12, R11 ;  /* 0x0000000c0d0e7389 */ /* 0x00006400000c000b */
[----:B01----:R-:W-:Y:S01]  /*1e810*/  ENDCOLLECTIVE ;  /* 0x000000000000791b */ /* 0x003fe20003800000 */
.L_x_14990:
[----:B------:R-:W-:Y:S01]  /*1e820*/  @!P1 IMAD.MOV.U32 R37, RZ, RZ, R7 ;  /* 0x000000ffff259224 */ /* 0x000fe200078e0007 */
[----:B------:R-:W-:Y:S01]  /*1e830*/  CS2R R6, SRZ ;  /* 0x0000000000067805 */ /* 0x000fe2000001ff00 */
[----:B------:R-:W-:Y:S02]  /*1e840*/  IMAD.MOV.U32 R8, RZ, RZ, R36 ;  /* 0x000000ffff087224 */ /* 0x000fe400078e0024 */
[----:B------:R-:W-:Y:S02]  /*1e850*/  IMAD.MOV.U32 R9, RZ, RZ, R37 ;  /* 0x000000ffff097224 */ /* 0x000fe400078e0025 */
[----:B------:R-:W-:Y:S01]  /*1e860*/  @!P1 IMAD.MOV.U32 R6, RZ, RZ, R24 ;  /* 0x000000ffff069224 */ /* 0x000fe200078e0018 */
[----:B------:R-:W-:Y:S01]  /*1e870*/  PRMT R32, R8, 0x7610, R32 ;  /* 0x0000761008207816 */ /* 0x000fe20000000020 */
[----:B------:R-:W-:Y:S01]  /*1e880*/  @!P1 IMAD.MOV.U32 R7, RZ, RZ, R25 ;  /* 0x000000ffff079224 */ /* 0x000fe200078e0019 */
[----:B------:R-:W-:Y:S01]  /*1e890*/  PRMT R33, R9, 0x7610, R33 ;  /* 0x0000761009217816 */ /* 0x000fe20000000021 */
[----:B------:R-:W-:-:S02]  /*1e8a0*/  @!P1 IMAD.MOV.U32 R4, RZ, RZ, R26 ;  /* 0x000000ffff049224 */ /* 0x000fc400078e001a */
[----:B------:R-:W-:Y:S02]  /*1e8b0*/  @!P1 IMAD.MOV.U32 R5, RZ, RZ, R27 ;  /* 0x000000ffff059224 */ /* 0x000fe400078e001b */
[----:B------:R-:W-:Y:S02]  /*1e8c0*/  IMAD.MOV.U32 R13, RZ, RZ, R20 ;  /* 0x000000ffff0d7224 */ /* 0x000fe400078e0014 */
[----:B------:R-:W-:Y:S02]  /*1e8d0*/  IMAD.MOV.U32 R8, RZ, RZ, R6 ;  /* 0x000000ffff087224 */ /* 0x000fe400078e0006 */
[----:B------:R-:W-:Y:S02]  /*1e8e0*/  IMAD.MOV.U32 R9, RZ, RZ, R7 ;  /* 0x000000ffff097224 */ /* 0x000fe400078e0007 */
[----:B------:R-:W-:Y:S01]  /*1e8f0*/  IMAD.MOV.U32 R10, RZ, RZ, R4 ;  /* 0x000000ffff0a7224 */ /* 0x000fe200078e0004 */
[----:B------:R-:W-:Y:S01]  /*1e900*/  PRMT R40, R8, 0x7610, R40 ;  /* 0x0000761008287816 */ /* 0x000fe20000000028 */
[----:B------:R-:W-:Y:S01]  /*1e910*/  IMAD.MOV.U32 R3, RZ, RZ, R14 ;  /* 0x000000ffff037224 */ /* 0x000fe200078e000e */
[----:B------:R-:W-:-:S07]  /*1e920*/  PRMT R32, R32, 0x5410, R9 ;  /* 0x0000541020207816 */ /* 0x000fce0000000009 */
[----:B------:R-:W-:Y:S05]  /*1e930*/  WARPSYNC.COLLECTIVE R15, `(.L_x_14991) ;  /* 0x000000000f087348 */ /* 0x000fea0003c00000 */
[----:B------:R0:W1:Y:S02]  /*1e940*/  SHFL.IDX P6, R14, R13, R12, R11 ;  /* 0x0000000c0d0e7389 */ /* 0x00006400000c000b */
[----:B01----:R-:W-:Y:S01]  /*1e950*/  ENDCOLLECTIVE ;  /* 0x000000000000791b */ /* 0x003fe20003800000 */
.L_x_14991:
[----:B------:R-:W-:Y:S02]  /*1e960*/  PRMT R45, R10, 0x7610, R45 ;  /* 0x000076100a2d7816 */ /* 0x000fe4000000002d */
[----:B------:R-:W-:Y:S01]  /*1e970*/  CS2R R8, SRZ ;  /* 0x0000000000087805 */ /* 0x000fe2000001ff00 */
[----:B------:R-:W-:Y:S02]  /*1e980*/  IMAD.MOV.U32 R13, RZ, RZ, R29 ;  /* 0x000000ffff0d7224 */ /* 0x000fe400078e001d */
[----:B------:R-:W-:-:S07]  /*1e990*/  IMAD.MOV.U32 R20, RZ, RZ, R14 ;  /* 0x000000ffff147224 */ /* 0x000fce00078e000e */
[----:B------:R-:W-:Y:S05]  /*1e9a0*/  WARPSYNC.COLLECTIVE R15, `(.L_x_14992) ;  /* 0x000000000f087348 */ /* 0x000fea0003c00000 */
[----:B------:R0:W1:Y:S02]  /*1e9b0*/  SHFL.IDX P6, R14, R13, R12, R11 ;  /* 0x0000000c0d0e7389 */ /* 0x00006400000c000b */
[----:B01----:R-:W-:Y:S01]  /*1e9c0*/  ENDCOLLECTIVE ;  /* 0x000000000000791b */ /* 0x003fe20003800000 */
.L_x_14992:
[----:B------:R-:W-:-:S05]  /*1e9d0*/  IMAD.MOV.U32 R11, RZ, RZ, R5 ;  /* 0x000000ffff0b7224 */ /* 0x000fca00078e0005 */
[----:B------:R-:W-:Y:S01]  /*1e9e0*/  PRMT R33, R33, 0x5410, R11 ;  /* 0x0000541021217816 */ /* 0x000fe2000000000b */
[----:B------:R-:W-:Y:S01]  /*1e9f0*/  IMAD.MOV.U32 R21, RZ, RZ, R14 ;  /* 0x000000ffff157224 */ /* 0x000fe200078e000e */
[----:B------:R-:W-:Y:S06]  /*1ea00*/  BRA `(.L_x_14993) ;  /* 0xfffffe9800d47947 */ /* 0x000fec000383ffff */
.L_x_14738:
[----:B0-----:R0:W1:Y:S02]  /*1ea10*/  SYNCS.PHASECHK.TRANS64.TRYWAIT P1, [R19+URZ+0x32400], R24 ;  /* 0x03240018130075a7 */ /* 0x001064000802017f */
[----:B-1----:R-:W-:Y:S05]  /*1ea20*/  @!P1 NANOSLEEP.SYNCS 0x989680 ;  /* 0x009896800000995d */ /* 0x002fea0003900000 */
[----:B------:R-:W1:Y:S02]  /*1ea30*/  @!P1 SYNCS.PHASECHK.TRANS64 P1, [R19+URZ+0x32400], R24 ;  /* 0x03240018130095a7 */ /* 0x000e64000802007f */
[----:B-1----:R-:W-:Y:S05]  /*1ea40*/  @!P1 BRA `(.L_x_14738) ;  /* 0xfffffffc00f09947 */ /* 0x002fea000383ffff */
[----:B------:R-:W-:Y:S05]  /*1ea50*/  BRA `(.L_x_14994) ;  /* 0xfffffe9c00747947 */ /* 0x000fea000383ffff */
.L_x_14744:
[----:B--2---:R2:W4:Y:S02]  /*1ea60*/  SYNCS.PHASECHK.TRANS64.TRYWAIT P1, [R174+URZ+0x32430], R7 ;  /* 0x03243007ae0075a7 */ /* 0x004524000802017f */
[----:B----4-:R-:W-:Y:S05]  /*1ea70*/  @!P1 NANOSLEEP.SYNCS 0x989680 ;  /* 0x009896800000995d */ /* 0x010fea0003900000 */
[----:B------:R-:W4:Y:S02]  /*1ea80*/  @!P1 SYNCS.PHASECHK.TRANS64 P1, [R174+URZ+0x32430], R7 ;  /* 0x03243007ae0095a7 */ /* 0x000f24000802007f */
[----:B----4-:R-:W-:Y:S05]  /*1ea90*/  @!P1 BRA `(.L_x_14744) ;  /* 0xfffffffc00f09947 */ /* 0x010fea000383ffff */
[----:B------:R-:W-:Y:S05]  /*1eaa0*/  BRA `(.L_x_14743) ;  /* 0xfffffeac00507947 */ /* 0x000fea000383ffff */
.L_x_14746:
[----:B---3--:R3:W4:Y:S02]  /*1eab0*/  SYNCS.PHASECHK.TRANS64.TRYWAIT P1, [R19+URZ+0x32410], R4 ;  /* 0x03241004130075a7 */ /* 0x008724000802017f */
[----:B----4-:R-:W-:Y:S05]  /*1eac0*/  @!P1 NANOSLEEP.SYNCS 0x989680 ;  /* 0x009896800000995d */ /* 0x010fea0003900000 */
[----:B------:R-:W4:Y:S02]  /*1ead0*/  @!P1 SYNCS.PHASECHK.TRANS64 P1, [R19+URZ+0x32410], R4 ;  /* 0x03241004130095a7 */ /* 0x000f24000802007f */
[----:B----4-:R-:W-:Y:S05]  /*1eae0*/  @!P1 BRA `(.L_x_14746) ;  /* 0xfffffffc00f09947 */ /* 0x010fea000383ffff */
[----:B------:R-:W-:Y:S05]  /*1eaf0*/  BRA `(.L_x_14995) ;  /* 0xfffffeb000047947 */ /* 0x000fea000383ffff */
.L_x_14751:
[----:B------:R0:W0:Y:S02]  /*1eb00*/  SYNCS.PHASECHK.TRANS64.TRYWAIT P2, [R174+URZ+0x32450], R7 ;  /* 0x03245007ae0075a7 */ /* 0x000024000804017f */
[----:B0-----:R-:W-:Y:S05]  /*1eb10*/  @!P2 NANOSLEEP.SYNCS 0x989680 ;  /* 0x009896800000a95d */ /* 0x001fea0003900000 */
[----:B------:R-:W0:Y:S02]  /*1eb20*/  @!P2 SYNCS.PHASECHK.TRANS64 P2, [R174+URZ+0x32450], R7 ;  /* 0x03245007ae00a5a7 */ /* 0x000e24000804007f */
[----:B0-----:R-:W-:Y:S05]  /*1eb30*/  @!P2 BRA `(.L_x_14751) ;  /* 0xfffffffc00f0a947 */ /* 0x001fea000383ffff */
[----:B------:R-:W-:Y:S05]  /*1eb40*/  BRA `(.L_x_14750) ;  /* 0xfffffeb000247947 */ /* 0x000fea000383ffff */
.L_x_14756:
[----:B--2---:R2:W3:Y:S02]  /*1eb50*/  SYNCS.PHASECHK.TRANS64.TRYWAIT P2, [R205+URZ+0x32430], R6 ;  /* 0x03243006cd0075a7 */ /* 0x0044e4000804017f */
[----:B---3--:R-:W-:Y:S05]  /*1eb60*/  @!P2 NANOSLEEP.SYNCS 0x989680 ;  /* 0x009896800000a95d */ /* 0x008fea0003900000 */
[----:B------:R-:W3:Y:S02]  /*1eb70*/  @!P2 SYNCS.PHASECHK.TRANS64 P2, [R205+URZ+0x32430], R6 ;  /* 0x03243006cd00a5a7 */ /* 0x000ee4000804007f */
[----:B---3--:R-:W-:Y:S05]  /*1eb80*/  @!P2 BRA `(.L_x_14756) ;  /* 0xfffffffc00f0a947 */ /* 0x008fea000383ffff */
[----:B------:R-:W-:Y:S05]  /*1eb90*/  BRA `(.L_x_14755) ;  /* 0xfffffed400d87947 */ /* 0x000fea000383ffff */
.L_x_14761:
[----:B---3--:R3:W4:Y:S02]  /*1eba0*/  SYNCS.PHASECHK.TRANS64.TRYWAIT P2, [R205+URZ+0x32450], R6 ;  /* 0x03245006cd0075a7 */ /* 0x008724000804017f */
[----:B----4-:R-:W-:Y:S05]  /*1ebb0*/  @!P2 NANOSLEEP.SYNCS 0x989680 ;  /* 0x009896800000a95d */ /* 0x010fea0003900000 */
[----:B------:R-:W4:Y:S02]  /*1ebc0*/  @!P2 SYNCS.PHASECHK.TRANS64 P2, [R205+URZ+0x32450], R6 ;  /* 0x03245006cd00a5a7 */ /* 0x000f24000804007f */
[----:B----4-:R-:W-:Y:S05]  /*1ebd0*/  @!P2 BRA `(.L_x_14761) ;  /* 0xfffffffc00f0a947 */ /* 0x010fea000383ffff */
[----:B------:R-:W-:Y:S05]  /*1ebe0*/  BRA `(.L_x_14760) ;  /* 0xfffffed8007c7947 */ /* 0x000fea000383ffff */
.L_x_14767:
[----:B--2---:R2:W3:Y:S02]  /*1ebf0*/  SYNCS.PHASECHK.TRANS64.TRYWAIT P2, [R215+URZ+0x32430], R6 ;  /* 0x03243006d70075a7 */ /* 0x0044e4000804017f */
[----:B---3--:R-:W-:Y:S05]  /*1ec00*/  @!P2 NANOSLEEP.SYNCS 0x989680 ;  /* 0x009896800000a95d */ /* 0x008fea0003900000 */
[----:B------:R-:W3:Y:S02]  /*1ec10*/  @!P2 SYNCS.PHASECHK.TRANS64 P2, [R215+URZ+0x32430], R6 ;  /* 0x03243006d700a5a7 */ /* 0x000ee4000804007f */
[----:B---3--:R-:W-:Y:S05]  /*1ec20*/  @!P2 BRA `(.L_x_14767) ;  /* 0xfffffffc00f0a947 */ /* 0x008fea000383ffff */
[----:B------:R-:W-:Y:S05]  /*1ec30*/  BRA `(.L_x_14766) ;  /* 0xffffff0400bc7947 */ /* 0x000fea000383ffff */
.L_x_14772:
[----:B---3--:R3:W4:Y:S02]  /*1ec40*/  SYNCS.PHASECHK.TRANS64.TRYWAIT P2, [R215+URZ+0x32450], R6 ;  /* 0x03245006d70075a7 */ /* 0x008724000804017f */
[----:B----4-:R-:W-:Y:S05]  /*1ec50*/  @!P2 NANOSLEEP.SYNCS 0x989680 ;  /* 0x009896800000a95d */ /* 0x010fea0003900000 */
[----:B------:R-:W4:Y:S02]  /*1ec60*/  @!P2 SYNCS.PHASECHK.TRANS64 P2, [R215+URZ+0x32450], R6 ;  /* 0x03245006d700a5a7 */ /* 0x000f24000804007f */
[----:B----4-:R-:W-:Y:S05]  /*1ec70*/  @!P2 BRA `(.L_x_14772) ;  /* 0xfffffffc00f0a947 */ /* 0x010fea000383ffff */
[----:B------:R-:W-:Y:S05]  /*1ec80*/  BRA `(.L_x_14771) ;  /* 0xffffff0800687947 */ /* 0x000fea000383ffff */
.L_x_14787:
[----:B------:R-:W-:Y:S02]  /*1ec90*/  IMAD.MOV.U32 R13, RZ, RZ, R4 ;  /* 0x000000ffff0d7224 */ /* 0x000fe400078e0004 */
[----:B------:R-:W-:Y:S02]  /*1eca0*/  IMAD.MOV.U32 R12, RZ, RZ, RZ ;  /* 0x000000ffff0c7224 */ /* 0x000fe400078e00ff */
[----:B------:R-:W-:Y:S02]  /*1ecb0*/  IMAD.MOV.U32 R11, RZ, RZ, 0x181f ;  /* 0x0000181fff0b7424 */ /* 0x000fe400078e00ff */
[----:B------:R-:W-:-:S07]  /*1ecc0*/  IMAD.MOV.U32 R15, RZ, RZ, -0x1 ;  /* 0xffffffffff0f7424 */ /* 0x000fce00078e00ff */
[----:B-1----:R-:W-:Y:S05]  /*1ecd0*/  WARPSYNC.COLLECTIVE R15, `(.L_x_14996) ;  /* 0x000000000f087348 */ /* 0x002fea0003c00000 */
[----:B------:R0:W2:Y:S02]  /*1ece0*/  SHFL.IDX P6, R14, R13, R12, R11 ;  /* 0x0000000c0d0e7389 */ /* 0x0000a400000c000b */
[----:B012---:R-:W-:Y:S01]  /*1ecf0*/  ENDCOLLECTIVE ;  /* 0x000000000000791b */ /* 0x007fe20003800000 */
.L_x_14996:
[----:B------:R-:W-:Y:S02]  /*1ed00*/  IMAD.MOV.U32 R13, RZ, RZ, R3 ;  /* 0x000000ffff0d7224 */ /* 0x000fe400078e0003 */
[----:B------:R-:W-:-:S07]  /*1ed10*/  IMAD.MOV.U32 R0, RZ, RZ, R14 ;  /* 0x000000ffff007224 */ /* 0x000fce00078e000e */
[----:B------:R-:W-:Y:S05]  /*1ed20*/  WARPSYNC.COLLECTIVE R15, `(.L_x_14997) ;  /* 0x000000000f087348 */ /* 0x000fea0003c00000 */
[----:B------:R0:W1:Y:S02]  /*1ed30*/  SHFL.IDX P6, R14, R13, R12, R11 ;  /* 0x0000000c0d0e7389 */ /* 0x00006400000c000b */
[----:B01----:R-:W-:Y:S01]  /*1ed40*/  ENDCOLLECTIVE ;  /* 0x000000000000791b */ /* 0x003fe20003800000 */
.L_x_14997:
[----:B------:R-:W-:Y:S05]  /*1ed50*/  BRA `(.L_x_14998) ;  /* 0xffffff5c00ec7947 */ /* 0x000fea000383ffff */
.L_x_14790:
[----:B------:R-:W-:Y:S01]  /*1ed60*/  BSSY B1, `(.L_x_14999) ;  /* 0x0000008000017945 */ /* 0x000fe20003800000 */
[----:B----4-:R-:W-:Y:S02]  /*1ed70*/  IMAD.MOV.U32 R13, RZ, RZ, R4 ;  /* 0x000000ffff0d7224 */ /* 0x010fe400078e0004 */
[----:B------:R-:W-:Y:S02]  /*1ed80*/  IMAD.MOV.U32 R12, RZ, RZ, 0x1 ;  /* 0x00000001ff0c7424 */ /* 0x000fe400078e00ff */
[----:B------:R-:W-:Y:S02]  /*1ed90*/  IMAD.MOV.U32 R11, RZ, RZ, 0x181f ;  /* 0x0000181fff0b7424 */ /* 0x000fe400078e00ff */
[----:B------:R-:W-:-:S07]  /*1eda0*/  IMAD.MOV.U32 R15, RZ, RZ, -0x1 ;  /* 0xffffffffff0f7424 */ /* 0x000fce00078e00ff */
[----:B0123--:R-:W-:Y:S05]  /*1edb0*/  WARPSYNC.COLLECTIVE R15, `(.L_x_15000) ;  /* 0x000000000f087348 */ /* 0x00ffea0003c00000 */
[----:B---3--:R3:W4:Y:S02]  /*1edc0*/  SHFL.IDX P6, R14, R13, R12, R11 ;  /* 0x0000000c0d0e7389 */ /* 0x00872400000c000b */
[----:B01234-:R-:W-:Y:S01]  /*1edd0*/  ENDCOLLECTIVE ;  /* 0x000000000000791b */ /* 0x01ffe20003800000 */
.L_x_15000:
[----:B------:R-:W-:Y:S05]  /*1ede0*/  BSYNC B1 ;  /* 0x0000000000017941 */ /* 0x000fea0003800000 */
.L_x_14999:
        /* <DEDUP_REMOVED lines=8> */
.L_x_15001:
[----:B------:R-:W-:Y:S05]  /*1ee70*/  BRA `(.L_x_15002) ;  /* 0xffffff6000307947 */ /* 0x000fea000383ffff */
.L_x_14793:
        /* <DEDUP_REMOVED lines=8> */
.L_x_15004:
[----:B------:R-:W-:Y:S05]  /*1ef00*/  BSYNC B1 ;  /* 0x0000000000017941 */ /* 0x000fea0003800000 */
.L_x_15003:
        /* <DEDUP_REMOVED lines=8> */
.L_x_15005:
[----:B------:R-:W-:Y:S05]  /*1ef90*/  BRA `(.L_x_15006) ;  /* 0xffffff6000707947 */ /* 0x000fea000383ffff */
.L_x_14796:
        /* <DEDUP_REMOVED lines=8> */
.L_x_15008:
[----:B------:R-:W-:Y:S05]  /*1f020*/  BSYNC B1 ;  /* 0x0000000000017941 */ /* 0x000fea0003800000 */
.L_x_15007:
        /* <DEDUP_REMOVED lines=8> */
.L_x_15009:
[----:B------:R-:W-:Y:S05]  /*1f0b0*/  BRA `(.L_x_15010) ;  /* 0xffffff6000b07947 */ /* 0x000fea000383ffff */
.L_x_14813:
        /* <DEDUP_REMOVED lines=11> */
.L_x_15012:
[----:B------:R-:W-:Y:S05]  /*1f170*/  BSYNC B1 ;  /* 0x0000000000017941 */ /* 0x000fea0003800000 */
.L_x_15011:
[----:B------:R-:W-:Y:S05]  /*1f180*/  BRA `(.L_x_15013) ;  /* 0xffffff78006c7947 */ /* 0x000fea000383ffff */
.L_x_14815:
[----:B------:R-:W-:Y:S01]  /*1f190*/  BSSY B1, `(.L_x_15014) ;  /* 0x0000006000017945 */ /* 0x000fe20003800000 */
[----:B------:R-:W-:-:S07]  /*1f1a0*/  IMAD.MOV.U32 R15, RZ, RZ, -0x1 ;  /* 0xffffffffff0f7424 */ /* 0x000fce00078e00ff */
[----:B01----:R-:W-:Y:S05]  /*1f1b0*/  WARPSYNC.COLLECTIVE R15, `(.L_x_15015) ;  /* 0x000000000f0c7348 */ /* 0x003fea0003c00000 */
[----:B------:R-:W-:Y:S02]  /*1f1c0*/  ELECT P6, UR62, PT ;  /* 0x00000000003e782f */ /* 0x000fe400038c0000 */
[----:B------:R-:W-:Y:S01]  /*1f1d0*/  MOV R14, UR62 ;  /* 0x0000003e000e7c02 */ /* 0x000fe20008000f00 */
[----:B01----:R-:W-:Y:S10]  /*1f1e0*/  ENDCOLLECTIVE ;  /* 0x000000000000791b */ /* 0x003ff40003800000 */
.L_x_15015:
[----:B------:R-:W-:Y:S05]  /*1f1f0*/  BSYNC B1 ;  /* 0x0000000000017941 */ /* 0x000fea0003800000 */
.L_x_15014:
[----:B------:R-:W-:Y:S05]  /*1f200*/  BRA `(.L_x_14814) ;  /* 0xffffff7800647947 */ /* 0x000fea000383ffff */
.L_x_14817:
[----:B0-----:R-:W2:Y:S02]  /*1f210*/  LDL R4, [R1+0x4] ;  /* 0x0000040001047983 */ /* 0x001ea40000100800 */
[----:B--2---:R0:W2:Y:S02]  /*1f220*/  SYNCS.PHASECHK.TRANS64.TRYWAIT P0, [R4+URZ+0x32420], R3 ;  /* 0x03242003040075a7 */ /* 0x0040a4000800017f */
[----:B--2---:R-:W-:Y:S05]  /*1f230*/  @!P0 NANOSLEEP.SYNCS 0x989680 ;  /* 0x009896800000895d */ /* 0x004fea0003900000 */
[----:B------:R-:W2:Y:S02]  /*1f240*/  @!P0 SYNCS.PHASECHK.TRANS64 P0, [R4+URZ+0x32420], R3 ;  /* 0x03242003040085a7 */ /* 0x000ea4000800007f */
[----:B--2---:R-:W-:Y:S05]  /*1f250*/  @!P0 BRA `(.L_x_14817) ;  /* 0xfffffffc00ec8947 */ /* 0x004fea000383ffff */
[----:B------:R-:W-:Y:S05]  /*1f260*/  BRA `(.L_x_15016) ;  /* 0xffffff7800747947 */ /* 0x000fea000383ffff */
.L_x_14821:
[----:B0-----:R0:W2:Y:S02]  /*1f270*/  SYNCS.PHASECHK.TRANS64.TRYWAIT P0, [R3+URZ+0x324a0], R8 ;  /* 0x0324a008030075a7 */ /* 0x0010a4000800017f */
[----:B--2---:R-:W-:Y:S05]  /*1f280*/  @!P0 NANOSLEEP.SYNCS 0x989680 ;  /* 0x009896800000895d */ /* 0x004fea0003900000 */
[----:B------:R-:W2:Y:S02]  /*1f290*/  @!P0 SYNCS.PHASECHK.TRANS64 P0, [R3+URZ+0x324a0], R8 ;  /* 0x0324a008030085a7 */ /* 0x000ea4000800007f */
[----:B--2---:R-:W-:Y:S05]  /*1f2a0*/  @!P0 BRA `(.L_x_14821) ;  /* 0xfffffffc00f08947 */ /* 0x004fea000383ffff */
[----:B------:R-:W-:Y:S05]  /*1f2b0*/  BRA `(.L_x_15017) ;  /* 0xffffff78009c7947 */ /* 0x000fea000383ffff */
.L_x_14826:
[----:B-1----:R1:W2:Y:S02]  /*1f2c0*/  SYNCS.PHASECHK.TRANS64.TRYWAIT P0, [R3+URZ+0x324c0], R8 ;  /* 0x0324c008030075a7 */ /* 0x0022a4000800017f */
[----:B--2---:R-:W-:Y:S05]  /*1f2d0*/  @!P0 NANOSLEEP.SYNCS 0x989680 ;  /* 0x009896800000895d */ /* 0x004fea0003900000 */
[----:B------:R-:W2:Y:S02]  /*1f2e0*/  @!P0 SYNCS.PHASECHK.TRANS64 P0, [R3+URZ+0x324c0], R8 ;  /* 0x0324c008030085a7 */ /* 0x000ea4000800007f */
[----:B--2---:R-:W-:Y:S05]  /*1f2f0*/  @!P0 BRA `(.L_x_14826) ;  /* 0xfffffffc00f08947 */ /* 0x004fea000383ffff */
[----:B------:R-:W-:Y:S05]  /*1f300*/  BRA `(.L_x_15018) ;  /* 0xffffff7c00207947 */ /* 0x000fea000383ffff */
.L_x_14836:
[----:B0-----:R0:W2:Y:S02]  /*1f310*/  SYNCS.PHASECHK.TRANS64.TRYWAIT P1, [R4+URZ+0x324a0], R5 ;  /* 0x0324a005040075a7 */ /* 0x0010a4000802017f */
[----:B--2---:R-:W-:Y:S05]  /*1f320*/  @!P1 NANOSLEEP.SYNCS 0x989680 ;  /* 0x009896800000995d */ /* 0x004fea0003900000 */
[----:B------:R-:W2:Y:S02]  /*1f330*/  @!P1 SYNCS.PHASECHK.TRANS64 P1, [R4+URZ+0x324a0], R5 ;  /* 0x0324a005040095a7 */ /* 0x000ea4000802007f */
[----:B--2---:R-:W-:Y:S05]  /*1f340*/  @!P1 BRA `(.L_x_14836) ;  /* 0xfffffffc00f09947 */ /* 0x004fea000383ffff */
[----:B------:R-:W-:Y:S05]  /*1f350*/  BRA `(.L_x_15019) ;  /* 0xffffff8000b87947 */ /* 0x000fea000383ffff */
.L_x_14841:
[----:B-1----:R1:W2:Y:S02]  /*1f360*/  SYNCS.PHASECHK.TRANS64.TRYWAIT P1, [R4+URZ+0x324c0], R5 ;  /* 0x0324c005040075a7 */ /* 0x0022a4000802017f */
[----:B--2---:R-:W-:Y:S05]  /*1f370*/  @!P1 NANOSLEEP.SYNCS 0x989680 ;  /* 0x009896800000995d */ /* 0x004fea0003900000 */
[----:B------:R-:W2:Y:S02]  /*1f380*/  @!P1 SYNCS.PHASECHK.TRANS64 P1, [R4+URZ+0x324c0], R5 ;  /* 0x0324c005040095a7 */ /* 0x000ea4000802007f */
[----:B--2---:R-:W-:Y:S05]  /*1f390*/  @!P1 BRA `(.L_x_14841) ;  /* 0xfffffffc00f09947 */ /* 0x004fea000383ffff */
[----:B------:R-:W-:Y:S05]  /*1f3a0*/  BRA `(.L_x_15020) ;  /* 0xffffff8400387947 */ /* 0x000fea000383ffff */
.L_x_14857:
        /* <DEDUP_REMOVED lines=11> */
.L_x_15022:
[----:B------:R-:W-:Y:S05]  /*1f460*/  BSYNC B0 ;  /* 0x0000000000007941 */ /* 0x000fea0003800000 */
.L_x_15021:
[----:B------:R-:W-:Y:S05]  /*1f470*/  BRA `(.L_x_15023) ;  /* 0xffffff9000587947 */ /* 0x000fea000383ffff */
.L_x_14859:
[----:B------:R-:W-:Y:S01]  /*1f480*/  BSSY B0, `(.L_x_15024) ;  /* 0x0000006000007945 */ /* 0x000fe20003800000 */
[----:B------:R-:W-:-:S07]  /*1f490*/  IMAD.MOV.U32 R15, RZ, RZ, -0x1 ;  /* 0xffffffffff0f7424 */ /* 0x000fce00078e00ff */
[----:B01----:R-:W-:Y:S05]  /*1f4a0*/  WARPSYNC.COLLECTIVE R15, `(.L_x_15025) ;  /* 0x000000000f0c7348 */ /* 0x003fea0003c00000 */
[----:B------:R-:W-:Y:S02]  /*1f4b0*/  ELECT P6, UR62, PT ;  /* 0x00000000003e782f */ /* 0x000fe400038c0000 */
[----:B------:R-:W-:Y:S01]  /*1f4c0*/  MOV R14, UR62 ;  /* 0x0000003e000e7c02 */ /* 0x000fe20008000f00 */
[----:B01----:R-:W-:Y:S10]  /*1f4d0*/  ENDCOLLECTIVE ;  /* 0x000000000000791b */ /* 0x003ff40003800000 */
.L_x_15025:
[----:B------:R-:W-:Y:S05]  /*1f4e0*/  BSYNC B0 ;  /* 0x0000000000007941 */ /* 0x000fea0003800000 */
.L_x_15024:
[----:B------:R-:W-:Y:S05]  /*1f4f0*/  BRA `(.L_x_15026) ;  /* 0xffffff9000687947 */ /* 0x000fea000383ffff */
.L_x_14861:
[----:B0-----:R0:W2:Y:S02]  /*1f500*/  SYNCS.PHASECHK.TRANS64.TRYWAIT P0, [R0+URZ+0x32440], R2 ;  /* 0x03244002000075a7 */ /* 0x0010a4000800017f */
[----:B--2---:R-:W-:Y:S05]  /*1f510*/  @!P0 NANOSLEEP.SYNCS 0x989680 ;  /* 0x009896800000895d */ /* 0x004fea0003900000 */
[----:B------:R-:W2:Y:S02]  /*1f520*/  @!P0 SYNCS.PHASECHK.TRANS64 P0, [R0+URZ+0x32440], R2 ;  /* 0x03244002000085a7 */ /* 0x000ea4000800007f */
[----:B--2---:R-:W-:Y:S05]  /*1f530*/  @!P0 BRA `(.L_x_14861) ;  /* 0xfffffffc00f08947 */ /* 0x004fea000383ffff */
[----:B------:R-:W-:Y:S05]  /*1f540*/  BRA `(.L_x_15027) ;  /* 0xffffff9000d47947 */ /* 0x000fea000383ffff */
.L_x_14865:
        /* <DEDUP_REMOVED lines=9> */
.L_x_15028:
[----:B------:R-:W-:-:S05]  /*1f5e0*/  VIADD R8, R17, 0x10 ;  /* 0x0000001011087836 */ /* 0x000fca0000000000 */
[----:B------:R0:W-:Y:S01]  /*1f5f0*/  STL [R1+0x4c], R8 ;  /* 0x00004c0801007387 */ /* 0x0001e20000100800 */
[----:B------:R-:W-:Y:S02]  /*1f600*/  IMAD.MOV.U32 R13, RZ, RZ, R3 ;  /* 0x000000ffff0d7224 */ /* 0x000fe400078e0003 */
[----:B------:R-:W-:-:S07]  /*1f610*/  IMAD.MOV.U32 R4, RZ, RZ, R14 ;  /* 0x000000ffff047224 */ /* 0x000fce00078e000e */
[----:B0-----:R-:W-:Y:S05]  /*1f620*/  WARPSYNC.COLLECTIVE R15, `(.L_x_15029) ;  /* 0x000000000f087348 */ /* 0x001fea0003c00000 */
[----:B------:R1:W2:Y:S02]  /*1f630*/  SHFL.IDX P6, R14, R13, R12, R11 ;  /* 0x0000000c0d0e7389 */ /* 0x0002a400000c000b */
[----:B012---:R-:W-:Y:S01]  /*1f640*/  ENDCOLLECTIVE ;  /* 0x000000000000791b */ /* 0x007fe20003800000 */
.L_x_15029:
[----:B------:R-:W-:Y:S02]  /*1f650*/  IMAD.MOV.U32 R13, RZ, RZ, R2 ;  /* 0x000000ffff0d7224 */ /* 0x000fe400078e0002 */
[----:B------:R-:W-:Y:S02]  /*1f660*/  IMAD.MOV.U32 R12, RZ, RZ, 0x1 ;  /* 0x00000001ff0c7424 */ /* 0x000fe400078e00ff */
[----:B------:R-:W-:-:S07]  /*1f670*/  IMAD.MOV.U32 R5, RZ, RZ, R14 ;  /* 0x000000ffff057224 */ /* 0x000fce00078e000e */
[----:B------:R-:W-:Y:S05]  /*1f680*/  WARPSYNC.COLLECTIVE R15, `(.L_x_15030) ;  /* 0x000000000f087348 */ /* 0x000fea0003c00000 */
[----:B------:R0:W1:Y:S02]  /*1f690*/  SHFL.IDX P6, R14, R13, R12, R11 ;  /* 0x0000000c0d0e7389 */ /* 0x00006400000c000b */
[----:B01----:R-:W-:Y:S01]  /*1f6a0*/  ENDCOLLECTIVE ;  /* 0x000000000000791b */ /* 0x003fe20003800000 */
.L_x_15030:
[----:B------:R-:W-:Y:S02]  /*1f6b0*/  IMAD.MOV.U32 R13, RZ, RZ, R3 ;  /* 0x000000ffff0d7224 */ /* 0x000fe400078e0003 */
[----:B------:R-:W-:Y:S02]  /*1f6c0*/  IMAD R0, R6, R7, RZ ;  /* 0x0000000706007224 */ /* 0x000fe400078e02ff */
[----:B------:R-:W-:-:S07]  /*1f6d0*/  IMAD.MOV.U32 R7, RZ, RZ, R14 ;  /* 0x000000ffff077224 */ /* 0x000fce00078e000e */
[----:B------:R-:W-:Y:S05]  /*1f6e0*/  WARPSYNC.COLLECTIVE R15, `(.L_x_15031) ;  /* 0x000000000f087348 */ /* 0x000fea0003c00000 */
[----:B------:R0:W1:Y:S02]  /*1f6f0*/  SHFL.IDX P6, R14, R13, R12, R11 ;  /* 0x0000000c0d0e7389 */ /* 0x00006400000c000b */
[----:B01----:R-:W-:Y:S01]  /*1f700*/  ENDCOLLECTIVE ;  /* 0x000000000000791b */ /* 0x003fe20003800000 */
.L_x_15031:
        /* <DEDUP_REMOVED lines=13> */
.L_x_15032:
        /* <DEDUP_REMOVED lines=12> */
.L_x_15033:
        /* <DEDUP_REMOVED lines=17> */
.L_x_15034:
        /* <DEDUP_REMOVED lines=10> */
.L_x_15035:
        /* <DEDUP_REMOVED lines=13> */
.L_x_15036:
        /* <DEDUP_REMOVED lines=10> */
.L_x_15037:
        /* <DEDUP_REMOVED lines=13> */
.L_x_15038:
        /* <DEDUP_REMOVED lines=10> */
.L_x_15039:
        /* <DEDUP_REMOVED lines=13> */
.L_x_15040:
        /* <DEDUP_REMOVED lines=10> */
.L_x_15041:
        /* <DEDUP_REMOVED lines=11> */
.L_x_15042:
        /* <DEDUP_REMOVED lines=14> */
.L_x_15043:
[----:B------:R-:W-:Y:S01]  /*20030*/  IMAD.MOV.U32 R3, RZ, RZ, R14 ;  /* 0x000000ffff037224 */ /* 0x000fe200078e000e */
[----:B------:R-:W-:Y:S06]  /*20040*/  BRA `(.L_x_15044) ;  /* 0xffffff94007c7947 */ /* 0x000fec000383ffff */
.L_x_14869:
        /* <DEDUP_REMOVED lines=35> */
.L_x_15046:
[----:B------:R-:W-:Y:S05]  /*20280*/  BSYNC B0 ;  /* 0x0000000000007941 */ /* 0x000fea0003800000 */
.L_x_15045:
        /* <DEDUP_REMOVED lines=12> */
.L_x_15047:
        /* <DEDUP_REMOVED lines=13> */
.L_x_15048:
[----:B------:R-:W-:-:S04]  /*20420*/  @!P5 LOP3.LUT R4, R5, R4, RZ, 0x3c, !PT ;  /* 0x000000040504d212 */ /* 0x000fc800078e3cff */
[----:B------:R-:W-:Y:S01]  /*20430*/  @!P5 LOP3.LUT R5, R5, R4, RZ, 0x3c, !PT ;  /* 0x000000040505d212 */ /* 0x000fe200078e3cff */
[----:B------:R-:W-:Y:S02]  /*20440*/  IMAD.MOV.U32 R13, RZ, RZ, R2 ;  /* 0x000000ffff0d7224 */ /* 0x000fe400078e0002 */
[----:B------:R-:W-:-:S07]  /*20450*/  IMAD.MOV.U32 R6, RZ, RZ, R14 ;  /* 0x000000ffff067224 */ /* 0x000fce00078e000e */
[----:B------:R-:W-:Y:S05]  /*20460*/  WARPSYNC.COLLECTIVE R15, `(.L_x_15049) ;  /* 0x000000000f087348 */ /* 0x000fea0003c00000 */
[----:B------:R0:W1:Y:S02]  /*20470*/  SHFL.IDX P6, R14, R13, R12, R11 ;  /* 0x0000000c0d0e7389 */ /* 0x00006400000c000b */
[----:B01----:R-:W-:Y:S01]  /*20480*/  ENDCOLLECTIVE ;  /* 0x000000000000791b */ /* 0x003fe20003800000 */
.L_x_15049:
        /* <DEDUP_REMOVED lines=17> */
.L_x_15050:
        /* <DEDUP_REMOVED lines=15> */
.L_x_15051:
        /* <DEDUP_REMOVED lines=9> */
.L_x_15052:
        /* <DEDUP_REMOVED lines=15> */
.L_x_15053:
        /* <DEDUP_REMOVED lines=9> */
.L_x_15054:
        /* <DEDUP_REMOVED lines=15> */
.L_x_15055:
        /* <DEDUP_REMOVED lines=9> */
.L_x_15056:
        /* <DEDUP_REMOVED lines=14> */
.L_x_15057:
        /* <DEDUP_REMOVED lines=19> */
.L_x_15058:
[----:B------:R-:W-:Y:S02]  /*20c30*/  IMAD.MOV.U32 R13, RZ, RZ, R2 ;  /* 0x000000ffff0d7224 */ /* 0x000fe400078e0002 */
[----:B------:R-:W-:-:S07]  /*20c40*/  IMAD.MOV.U32 R6, RZ, RZ, R14 ;  /* 0x000000ffff067224 */ /* 0x000fce00078e000e */
[----:B------:R-:W-:Y:S05]  /*20c50*/  WARPSYNC.COLLECTIVE R15, `(.L_x_15059) ;  /* 0x000000000f087348 */ /* 0x000fea0003c00000 */
[----:B------:R0:W1:Y:S02]  /*20c60*/  SHFL.IDX P6, R14, R13, R12, R11 ;  /* 0x0000000c0d0e7389 */ /* 0x00006400000c000b */
[----:B01----:R-:W-:Y:S01]  /*20c70*/  ENDCOLLECTIVE ;  /* 0x000000000000791b */ /* 0x003fe20003800000 */
.L_x_15059:
[----:B------:R-:W-:Y:S02]  /*20c80*/  IMAD.MOV.U32 R13, RZ, RZ, R0 ;  /* 0x000000ffff0d7224 */ /* 0x000fe400078e0000 */
[----:B------:R-:W-:Y:S02]  /*20c90*/  IMAD.MOV.U32 R12, RZ, RZ, 0x7 ;  /* 0x00000007ff0c7424 */ /* 0x000fe400078e00ff */
[----:B------:R-:W-:-:S07]  /*20ca0*/  IMAD.MOV.U32 R5, RZ, RZ, R14 ;  /* 0x000000ffff057224 */ /* 0x000fce00078e000e */
[----:B------:R-:W-:Y:S05]  /*20cb0*/  WARPSYNC.COLLECTIVE R15, `(.L_x_15060) ;  /* 0x000000000f087348 */ /* 0x000fea0003c00000 */
[----:B------:R0:W1:Y:S02]  /*20cc0*/  SHFL.IDX P6, R14, R13, R12, R11 ;  /* 0x0000000c0d0e7389 */ /* 0x00006400000c000b */
[----:B01----:R-:W-:Y:S01]  /*20cd0*/  ENDCOLLECTIVE ;  /* 0x000000000000791b */ /* 0x003fe20003800000 */
.L_x_15060:
        /* <DEDUP_REMOVED lines=10> */
.L_x_15061:
        /* <DEDUP_REMOVED lines=9> */
.L_x_14874:
[----:B0-----:R-:W2:Y:S02]  /*20e10*/  LDL R2, [R1+0x4] ;  /* 0x0000040001027983 */ /* 0x001ea40000100800 */
[----:B--2---:R0:W2:Y:S02]  /*20e20*/  SYNCS.PHASECHK.TRANS64.TRYWAIT P0, [R2+URZ+0x32420], R0 ;  /* 0x03242000020075a7 */ /* 0x0040a4000800017f */
[----:B--2---:R-:W-:Y:S05]  /*20e30*/  @!P0 NANOSLEEP.SYNCS 0x989680 ;  /* 0x009896800000895d */ /* 0x004fea0003900000 */
[----:B------:R-:W2:Y:S02]  /*20e40*/  @!P0 SYNCS.PHASECHK.TRANS64 P0, [R2+URZ+0x32420], R0 ;  /* 0x03242000020085a7 */ /* 0x000ea4000800007f */
[----:B--2---:R-:W-:Y:S05]  /*20e50*/  @!P0 BRA `(.L_x_14874) ;  /* 0xfffffffc00ec8947 */ /* 0x004fea000383ffff */
[----:B------:R-:W-:Y:S05]  /*20e60*/  BRA `(.L_x_15063) ;  /* 0xffffff9400b07947 */ /* 0x000fea000383ffff */
.L_x_14878:
[----:B0-----:R0:W2:Y:S02]  /*20e70*/  SYNCS.PHASECHK.TRANS64.TRYWAIT P0, [R2+URZ+0x32460], R0 ;  /* 0x03246000020075a7 */ /* 0x0010a4000800017f */
[----:B--2---:R-:W-:Y:S05]  /*20e80*/  @!P0 NANOSLEEP.SYNCS 0x989680 ;  /* 0x009896800000895d */ /* 0x004fea0003900000 */
[----:B------:R-:W2:Y:S02]  /*20e90*/  @!P0 SYNCS.PHASECHK.TRANS64 P0, [R2+URZ+0x32460], R0 ;  /* 0x03246000020085a7 */ /* 0x000ea4000800007f */
[----:B--2---:R-:W-:Y:S05]  /*20ea0*/  @!P0 BRA `(.L_x_14878) ;  /* 0xfffffffc00f08947 */ /* 0x004fea000383ffff */
[----:B------:R-:W-:Y:S05]  /*20eb0*/  BRA `(.L_x_15064) ;  /* 0xffffff9400e07947 */ /* 0x000fea000383ffff */
.L_x_14893:
[----:B-1----:R1:W2:Y:S02]  /*20ec0*/  SYNCS.PHASECHK.TRANS64.TRYWAIT P0, [R2+URZ+0x32440], R6 ;  /* 0x03244006020075a7 */ /* 0x0022a4000800017f */
[----:B--2---:R-:W-:Y:S05]  /*20ed0*/  @!P0 NANOSLEEP.SYNCS 0x989680 ;  /* 0x009896800000895d */ /* 0x004fea0003900000 */
[----:B------:R-:W2:Y:S02]  /*20ee0*/  @!P0 SYNCS.PHASECHK.TRANS64 P0, [R2+URZ+0x32440], R6 ;  /* 0x03244006020085a7 */ /* 0x000ea4000800007f */
[----:B--2---:R-:W-:Y:S05]  /*20ef0*/  @!P0 BRA `(.L_x_14893) ;  /* 0xfffffffc00f08947 */ /* 0x004fea000383ffff */
[----:B------:R-:W-:Y:S05]  /*20f00*/  BRA `(.L_x_15065) ;  /* 0xffffffa000087947 */ /* 0x000fea000383ffff */
.L_x_14898:
[----:B0-----:R0:W2:Y:S02]  /*20f10*/  SYNCS.PHASECHK.TRANS64.TRYWAIT P0, [R2+URZ+0x32460], R6 ;  /* 0x03246006020075a7 */ /* 0x0010a4000800017f */
[----:B--2---:R-:W-:Y:S05]  /*20f20*/  @!P0 NANOSLEEP.SYNCS 0x989680 ;  /* 0x009896800000895d */ /* 0x004fea0003900000 */
[----:B------:R-:W2:Y:S02]  /*20f30*/  @!P0 SYNCS.PHASECHK.TRANS64 P0, [R2+URZ+0x32460], R6 ;  /* 0x03246006020085a7 */ /* 0x000ea4000800007f */
[----:B--2---:R-:W-:Y:S05]  /*20f40*/  @!P0 BRA `(.L_x_14898) ;  /* 0xfffffffc00f08947 */ /* 0x004fea000383ffff */
[----:B------:R-:W-:Y:S05]  /*20f50*/  BRA `(.L_x_15066) ;  /* 0xffffffa000907947 */ /* 0x000fea000383ffff */
.L_x_14909:
[----:B0-----:R0:W1:Y:S02]  /*20f60*/  SYNCS.PHASECHK.TRANS64.TRYWAIT P0, [R3+URZ+0x32440], R2 ;  /* 0x03244002030075a7 */ /* 0x001064000800017f */
[----:B-1----:R-:W-:Y:S05]  /*20f70*/  @!P0 NANOSLEEP.SYNCS 0x989680 ;  /* 0x009896800000895d */ /* 0x002fea0003900000 */
[----:B------:R-:W1:Y:S02]  /*20f80*/  @!P0 SYNCS.PHASECHK.TRANS64 P0, [R3+URZ+0x32440], R2 ;  /* 0x03244002030085a7 */ /* 0x000e64000800007f */
[----:B-1----:R-:W-:Y:S05]  /*20f90*/  @!P0 BRA `(.L_x_14909) ;  /* 0xfffffffc00f08947 */ /* 0x002fea000383ffff */
[----:B------:R-:W-:Y:S05]  /*20fa0*/  BRA `(.L_x_15067) ;  /* 0xffffffa800987947 */ /* 0x000fea000383ffff */
.L_x_14914:
[----:B-1----:R1:W2:Y:S02]  /*20fb0*/  SYNCS.PHASECHK.TRANS64.TRYWAIT P0, [R3+URZ+0x32460], R2 ;  /* 0x03246002030075a7 */ /* 0x0022a4000800017f */
[----:B--2---:R-:W-:Y:S05]  /*20fc0*/  @!P0 NANOSLEEP.SYNCS 0x989680 ;  /* 0x009896800000895d */ /* 0x004fea0003900000 */
[----:B------:R-:W2:Y:S02]  /*20fd0*/  @!P0 SYNCS.PHASECHK.TRANS64 P0, [R3+URZ+0x32460], R2 ;  /* 0x03246002030085a7 */ /* 0x000ea4000800007f */
[----:B--2---:R-:W-:Y:S05]  /*20fe0*/  @!P0 BRA `(.L_x_14914) ;  /* 0xfffffffc00f08947 */ /* 0x004fea000383ffff */
[----:B------:R-:W-:Y:S05]  /*20ff0*/  BRA `(.L_x_15068) ;  /* 0xffffffac001c7947 */ /* 0x000fea000383ffff */
.L_x_14925:
[----:B0-----:R0:W1:Y:S02]  /*21000*/  SYNCS.PHASECHK.TRANS64.TRYWAIT P0, [R3+URZ+0x32440], R2 ;  /* 0x03244002030075a7 */ /* 0x001064000800017f */
[----:B-1----:R-:W-:Y:S05]  /*21010*/  @!P0 NANOSLEEP.SYNCS 0x989680 ;  /* 0x009896800000895d */ /* 0x002fea0003900000 */
[----:B------:R-:W1:Y:S02]  /*21020*/  @!P0 SYNCS.PHASECHK.TRANS64 P0, [R3+URZ+0x32440], R2 ;  /* 0x03244002030085a7 */ /* 0x000e64000800007f */
[----:B-1----:R-:W-:Y:S05]  /*21030*/  @!P0 BRA `(.L_x_14925) ;  /* 0xfffffffc00f08947 */ /* 0x002fea000383ffff */
[----:B------:R-:W-:Y:S05]  /*21040*/  BRA `(.L_x_15069) ;  /* 0xffffffb400087947 */ /* 0x000fea000383ffff */
.L_x_14930:
[----:B-1----:R1:W2:Y:S02]  /*21050*/  SYNCS.PHASECHK.TRANS64.TRYWAIT P0, [R3+URZ+0x32460], R2 ;  /* 0x03246002030075a7 */ /* 0x0022a4000800017f */
[----:B--2---:R-:W-:Y:S05]  /*21060*/  @!P0 NANOSLEEP.SYNCS 0x989680 ;  /* 0x009896800000895d */ /* 0x004fea0003900000 */
[----:B------:R-:W2:Y:S02]  /*21070*/  @!P0 SYNCS.PHASECHK.TRANS64 P0, [R3+URZ+0x32460], R2 ;  /* 0x03246002030085a7 */ /* 0x000ea4000800007f */
[----:B--2---:R-:W-:Y:S05]  /*21080*/  @!P0 BRA `(.L_x_14930) ;  /* 0xfffffffc00f08947 */ /* 0x004fea000383ffff */
[----:B------:R-:W-:Y:S05]  /*21090*/  BRA `(.L_x_15070) ;  /* 0xffffffb400907947 */ /* 0x000fea000383ffff */
.L_x_14942:
[----:B------:R-:W-:Y:S01]  /*210a0*/  BSSY B0, `(.L_x_15071) ;  /* 0x0000008000007945 */ /* 0x000fe20003800000 */
[----:B------:R-:W-:Y:S02]  /*210b0*/  IMAD.MOV.U32 R13, RZ, RZ, R16 ;  /* 0x000000ffff0d7224 */ /* 0x000fe400078e0010 */
[----:B------:R-:W-:Y:S02]  /*210c0*/  IMAD.MOV.U32 R12, RZ, RZ, RZ ;  /* 0x000000ffff0c7224 */ /* 0x000fe400078e00ff */
[----:B------:R-:W-:Y:S02]  /*210d0*/  IMAD.MOV.U32 R11, RZ, RZ, 0x1f ;  /* 0x0000001fff0b7424 */ /* 0x000fe400078e00ff */
[----:B------:R-:W-:-:S07]  /*210e0*/  IMAD.MOV.U32 R15, RZ, RZ, -0x1 ;  /* 0xffffffffff0f7424 */ /* 0x000fce00078e00ff */
[----:B0---45:R-:W-:Y:S05]  /*210f0*/  WARPSYNC.COLLECTIVE R15, `(.L_x_15072) ;  /* 0x000000000f087348 */ /* 0x031fea0003c00000 */
[----:B0-----:R0:W1:Y:S02]  /*21100*/  SHFL.IDX P6, R14, R13, R12, R11 ;  /* 0x0000000c0d0e7389 */ /* 0x00106400000c000b */
[----:B01--45:R-:W-:Y:S01]  /*21110*/  ENDCOLLECTIVE ;  /* 0x000000000000791b */ /* 0x033fe20003800000 */
.L_x_15072:
[----:B------:R-:W-:Y:S05]  /*21120*/  BSYNC B0 ;  /* 0x0000000000007941 */ /* 0x000fea0003800000 */
.L_x_15071:
        /* <DEDUP_REMOVED lines=9> */
.L_x_15073:
        /* <DEDUP_REMOVED lines=18> */
.L_x_15074:
        /* <DEDUP_REMOVED lines=8> */
.L_x_15075:
        /* <DEDUP_REMOVED lines=8> */
.L_x_15076:
        /* <DEDUP_REMOVED lines=8> */
.L_x_15077:
        /* <DEDUP_REMOVED lines=8> */
.L_x_15078:
        /* <DEDUP_REMOVED lines=9> */
.L_x_15079:
[----:B------:R-:W-:Y:S01]  /*21570*/  IMAD.MOV.U32 R16, RZ, RZ, R14 ;  /* 0x000000ffff107224 */ /* 0x000fe200078e000e */
[----:B------:R-:W-:Y:S06]  /*21580*/  BRA `(.L_x_15080) ;  /* 0xffffffb800e87947 */ /* 0x000fec000383ffff */
.L_x_14947:
        /* <DEDUP_REMOVED lines=8> */
.L_x_15082:
[----:B------:R-:W-:Y:S05]  /*21610*/  BSYNC B0 ;  /* 0x0000000000007941 */ /* 0x000fea0003800000 */
.L_x_15081:
        /* <DEDUP_REMOVED lines=10> */
.L_x_15083:
        /* <DEDUP_REMOVED lines=8> */
.L_x_15084:
        /* <DEDUP_REMOVED lines=8> */
.L_x_15085:
        /* <DEDUP_REMOVED lines=8> */
.L_x_15086:
        /* <DEDUP_REMOVED lines=9> */
.L_x_15087:
[----:B------:R-:W-:Y:S01]  /*218d0*/  IMAD.MOV.U32 R16, RZ, RZ, R14 ;  /* 0x000000ffff107224 */ /* 0x000fe200078e000e */
[----:B------:R-:W-:Y:S06]  /*218e0*/  BRA `(.L_x_15088) ;  /* 0xffffffb800ac7947 */ /* 0x000fec000383ffff */
.L_x_14949:
[----:B------:R-:W-:Y:S01]  /*218f0*/  BSSY B0, `(.L_x_15089) ;  /* 0x0000006000007945 */ /* 0x000fe20003800000 */
[----:B------:R-:W-:Y:S01]  /*21900*/  PLOP3.LUT P6, PT, P6, PT, PT, 0x8, 0x0 ;  /* 0x000000000000781c */ /* 0x000fe200037ce170 */
[----:B------:R-:W-:-:S12]  /*21910*/  IMAD.MOV.U32 R15, RZ, RZ, -0x1 ;  /* 0xffffffffff0f7424 */ /* 0x000fd800078e00ff */
[----:B0---45:R-:W-:Y:S05]  /*21920*/  WARPSYNC.COLLECTIVE R15, `(.L_x_15090) ;  /* 0x000000000f087348 */ /* 0x031fea0003c00000 */
[----:B------:R-:W-:Y:S01]  /*21930*/  VOTE.ANY R14, PT, P6 ;  /* 0x00000000000e7806 */ /* 0x000fe200030e0100 */
[----:B0---45:R-:W-:Y:S06]  /*21940*/  ENDCOLLECTIVE ;  /* 0x000000000000791b */ /* 0x031fec0003800000 */
.L_x_15090:
[----:B------:R-:W-:Y:S05]  /*21950*/  BSYNC B0 ;  /* 0x0000000000007941 */ /* 0x000fea0003800000 */
.L_x_15089:
        /* <DEDUP_REMOVED lines=9> */
.L_x_15091:
[----:B------:R-:W-:Y:S01]  /*219f0*/  IMAD.MOV.U32 R17, RZ, RZ, R14 ;  /* 0x000000ffff117224 */ /* 0x000fe200078e000e */
[----:B------:R-:W-:Y:S06]  /*21a00*/  BRA `(.L_x_15092) ;  /* 0xffffffb8009c7947 */ /* 0x000fec000383ffff */
.L_x_14951:
[----:B------:R-:W-:Y:S01]  /*21a10*/  BSSY B0, `(.L_x_15093) ;  /* 0x0000007000007945 */ /* 0x000fe20003800000 */
[----:B------:R-:W-:Y:S02]  /*21a20*/  IMAD.MOV.U32 R13, RZ, RZ, R3 ;  /* 0x000000ffff0d7224 */ /* 0x000fe400078e0003 */
[----:B------:R-:W-:Y:S02]  /*21a30*/  IMAD.MOV.U32 R11, RZ, RZ, 0x1f ;  /* 0x0000001fff0b7424 */ /* 0x000fe400078e00ff */
[----:B------:R-:W-:-:S07]  /*21a40*/  IMAD.MOV.U32 R15, RZ, RZ, -0x1 ;  /* 0xffffffffff0f7424 */ /* 0x000fce00078e00ff */
[----:B0-2-45:R-:W-:Y:S05]  /*21a50*/  WARPSYNC.COLLECTIVE R15, `(.L_x_15094) ;  /* 0x000000000f087348 */ /* 0x035fea0003c00000 */
[----:B------:R1:W3:Y:S02]  /*21a60*/  SHFL.IDX P6, R14, R13, R12, R11 ;  /* 0x0000000c0d0e7389 */ /* 0x0002e400000c000b */
[----:B012345:R-:W-:Y:S01]  /*21a70*/  ENDCOLLECTIVE ;  /* 0x000000000000791b */ /* 0x03ffe20003800000 */
.L_x_15094:
[----:B------:R-:W-:Y:S05]  /*21a80*/  BSYNC B0 ;  /* 0x0000000000007941 */ /* 0x000fea0003800000 */
.L_x_15093:
[----:B------:R-:W-:Y:S01]  /*21a90*/  IMAD.MOV.U32 R2, RZ, RZ, R14 ;  /* 0x000000ffff027224 */ /* 0x000fe200078e000e */
[----:B------:R-:W-:Y:S06]  /*21aa0*/  BRA `(.L_x_14950) ;  /* 0xffffffb800907947 */ /* 0x000fec000383ffff */
.L_x_14955:
[----:B0-----:R0:W2:Y:S02]  /*21ab0*/  SYNCS.PHASECHK.TRANS64.TRYWAIT P0, [R0+URZ+0x32420], R3 ;  /* 0x03242003000075a7 */ /* 0x0010a4000800017f */
[----:B--2---:R-:W-:Y:S05]  /*21ac0*/  @!P0 NANOSLEEP.SYNCS 0x989680 ;  /* 0x009896800000895d */ /* 0x004fea0003900000 */
[----:B------:R-:W2:Y:S02]  /*21ad0*/  @!P0 SYNCS.PHASECHK.TRANS64 P0, [R0+URZ+0x32420], R3 ;  /* 0x03242003000085a7 */ /* 0x000ea4000800007f */
[----:B--2---:R-:W-:Y:S05]  /*21ae0*/  @!P0 BRA `(.L_x_14955) ;  /* 0xfffffffc00f08947 */ /* 0x004fea000383ffff */
[----:B------:R-:W-:Y:S05]  /*21af0*/  BRA `(.L_x_15095) ;  /* 0xffffffc000107947 */ /* 0x000fea000383ffff */
.L_x_14956:
        /* <DEDUP_REMOVED lines=8> */
[----:B0---45:R-:W-:Y:S05]  /*21b80*/  WARPSYNC.COLLECTIVE R15, `(.L_x_15097) ;  /* 0x000000000f087348 */ /* 0x031fea0003c00000 */
[----:B------:R1:W2:Y:S02]  /*21b90*/  SHFL.IDX P6, R14, R13, R12, R11 ;  /* 0x0000000c0d0e7389 */ /* 0x0002a400000c000b */
[----:B012-45:R-:W-:Y:S01]  /*21ba0*/  ENDCOLLECTIVE ;  /* 0x000000000000791b */ /* 0x037fe20003800000 */
.L_x_15097:
[----:B------:R-:W-:Y:S05]  /*21bb0*/  BSYNC B0 ;  /* 0x0000000000007941 */ /* 0x000fea0003800000 */
.L_x_15096:
[----:B------:R-:W-:Y:S05]  /*21bc0*/  BRA `(.L_x_15098) ;  /* 0xffffffbc00f87947 */ /* 0x000fea000383ffff */
.L_x_14957:
[----:B------:R-:W-:Y:S01]  /*21bd0*/  BSSY B0, `(.L_x_15099) ;  /* 0x0000006000007945 */ /* 0x000fe20003800000 */
[----:B------:R-:W-:-:S07]  /*21be0*/  IMAD.MOV.U32 R15, RZ, RZ, -0x1 ;  /* 0xffffffffff0f7424 */ /* 0x000fce00078e00ff */
[----:B012-45:R-:W-:Y:S05]  /*21bf0*/  WARPSYNC.COLLECTIVE R15, `(.L_x_15100) ;  /* 0x000000000f0c7348 */ /* 0x037fea0003c00000 */
[----:B------:R-:W-:Y:S02]  /*21c00*/  ELECT P6, UR62, PT ;  /* 0x00000000003e782f */ /* 0x000fe400038c0000 */
[----:B------:R-:W-:Y:S01]  /*21c10*/  MOV R14, UR62 ;  /* 0x0000003e000e7c02 */ /* 0x000fe20008000f00 */
[----:B012-45:R-:W-:Y:S10]  /*21c20*/  ENDCOLLECTIVE ;  /* 0x000000000000791b */ /* 0x037ff40003800000 */
.L_x_15100:
[----:B------:R-:W-:Y:S05]  /*21c30*/  BSYNC B0 ;  /* 0x0000000000007941 */ /* 0x000fea0003800000 */
.L_x_15099:
[----:B------:R-:W-:Y:S05]  /*21c40*/  BRA `(.L_x_15101) ;  /* 0xffffffbc00ec7947 */ /* 0x000fea000383ffff */
.L_x_14959:
[----:B0-----:R0:W1:Y:S02]  /*21c50*/  SYNCS.PHASECHK.TRANS64.TRYWAIT P0, [R6+URZ], R5 ;  /* 0x00000005060075a7 */ /* 0x001064000800017f */
[----:B-1----:R-:W-:Y:S05]  /*21c60*/  @!P0 NANOSLEEP.SYNCS 0x989680 ;  /* 0x009896800000895d */ /* 0x002fea0003900000 */
[----:B------:R-:W1:Y:S02]  /*21c70*/  @!P0 SYNCS.PHASECHK.TRANS64 P0, [R6+URZ], R5 ;  /* 0x00000005060085a7 */ /* 0x000e64000800007f */
[----:B-1----:R-:W-:Y:S05]  /*21c80*/  @!P0 BRA `(.L_x_14959) ;  /* 0xfffffffc00f08947 */ /* 0x002fea000383ffff */
[----:B------:R-:W-:Y:S05]  /*21c90*/  BRA `(.L_x_15102) ;  /* 0xffffffc000287947 */ /* 0x000fea000383ffff */
.L_x_14960:
[----:B-1----:R1:W2:Y:S02]  /*21ca0*/  SYNCS.PHASECHK.TRANS64.TRYWAIT P0, [R7+URZ], R2 ;  /* 0x00000002070075a7 */ /* 0x0022a4000800017f */
[----:B--2---:R-:W-:Y:S05]  /*21cb0*/  @!P0 NANOSLEEP.SYNCS 0x989680 ;  /* 0x009896800000895d */ /* 0x004fea0003900000 */
[----:B------:R-:W2:Y:S02]  /*21cc0*/  @!P0 SYNCS.PHASECHK.TRANS64 P0, [R7+URZ], R2 ;  /* 0x00000002070085a7 */ /* 0x000ea4000800007f */
[----:B--2---:R-:W-:Y:S05]  /*21cd0*/  @!P0 BRA `(.L_x_14960) ;  /* 0xfffffffc00f08947 */ /* 0x004fea000383ffff */
[----:B------:R-:W-:Y:S05]  /*21ce0*/  BRA `(.L_x_15103) ;  /* 0xffffffc0001c7947 */ /* 0x000fea000383ffff */
.L_x_14962:
[----:B--2---:R2:W3:Y:S02]  /*21cf0*/  SYNCS.PHASECHK.TRANS64.TRYWAIT P0, [R4+URZ], R5 ;  /* 0x00000005040075a7 */ /* 0x0044e4000800017f */
[----:B---3--:R-:W-:Y:S05]  /*21d00*/  @!P0 NANOSLEEP.SYNCS 0x989680 ;  /* 0x009896800000895d */ /* 0x008fea0003900000 */
[----:B------:R-:W3:Y:S02]  /*21d10*/  @!P0 SYNCS.PHASECHK.TRANS64 P0, [R4+URZ], R5 ;  /* 0x00000005040085a7 */ /* 0x000ee4000800007f */
[----:B---3--:R-:W-:Y:S05]  /*21d20*/  @!P0 BRA `(.L_x_14962) ;  /* 0xfffffffc00f08947 */ /* 0x008fea000383ffff */
[----:B------:R-:W-:Y:S05]  /*21d30*/  BRA `(.L_x_15104) ;  /* 0xffffffc000247947 */ /* 0x000fea000383ffff */
.L_x_15105:
        /* <DEDUP_REMOVED lines=12> */
.L_x_15154:


//--------------------- .nv.global.init           --------------------------
	.section	.nv.global.init,"aw",@progbits
.nv.global.init:
	.type		$str$23,@object
	.size		$str$23,($str$24 - $str$23)
$str$23:
        /*0000*/ 	.byte	0x28, 0x61, 0x64, 0x64, 0x72, 0x65, 0x73, 0x73, 0x20, 0x26, 0x20, 0x6d, 0x61, 0x73, 0x6b, 0x29
        /*0010*/ 	.byte	0x20, 0x3d, 0x3d, 0x20, 0x30, 0x00
	.type		$str$24,@object
	.size		$str$24,(__unnamed_11 - $str$24)
$str$24:
        /*0016*/ 	.byte	0x2f, 0x74, 0x6d, 0x70, 0x2f, 0x6f, 0x73, 0x73, 0x5f, 0x6b, 0x65, 0x72, 0x6e, 0x65, 0x6c, 0x73
        /*0026*/ 	.byte	0x5f, 0x73, 0x72, 0x63, 0x2f, 0x66, 0x6c, 0x61, 0x73, 0x68, 0x5f, 0x61, 0x74, 0x74, 0x65, 0x6e
        /*0036*/ 	.byte	0x74, 0x69, 0x6f, 0x6e, 0x2f, 0x63, 0x73, 0x72, 0x63, 0x2f, 0x63, 0x75, 0x74, 0x6c, 0x61, 0x73
        /*0046*/ 	.byte	0x73, 0x2f, 0x69, 0x6e, 0x63, 0x6c, 0x75, 0x64, 0x65, 0x2f, 0x63, 0x75, 0x74, 0x65, 0x2f, 0x70
        /*0056*/ 	.byte	0x6f, 0x69, 0x6e, 0x74, 0x65, 0x72, 0x5f, 0x66, 0x6c, 0x61, 0x67, 0x67, 0x65, 0x64, 0x2e, 0x68
        /*0066*/ 	.byte	0x70, 0x70, 0x00
	.type		__unnamed_11,@object
	.size		__unnamed_11,(__unnamed_4 - __unnamed_11)
__unnamed_11:
        /* <DEDUP_REMOVED lines=24> */
	.type		__unnamed_4,@object
	.size		__unnamed_4,(__unnamed_12 - __unnamed_4)
__unnamed_4:
        /* <DEDUP_REMOVED lines=24> */
        /*0369*/ 	.byte	0x00
	.type		__unnamed_12,@object
	.size		__unnamed_12,(__unnamed_17 - __unnamed_12)
__unnamed_12:
        /* <DEDUP_REMOVED lines=24> */
        /*04ea*/ 	.byte	0x26, 0x5d, 0x00
	.type		__unnamed_17,@object
	.size		__unnamed_17,(__unnamed_5 - __unnamed_17)
__unnamed_17:
        /* <DEDUP_REMOVED lines=25> */
	.type		__unnamed_5,@object
	.size		__unnamed_5,(__unnamed_19 - __unnamed_5)
__unnamed_5:
        /* <DEDUP_REMOVED lines=25> */
	.type		__unnamed_19,@object
	.size		__unnamed_19,(__unnamed_7 - __unnamed_19)
__unnamed_19:
        /* <DEDUP_REMOVED lines=25> */
	.type		__unnamed_7,@object
	.size		__unnamed_7,(__unnamed_13 - __unnamed_7)
__unnamed_7:
        /* <DEDUP_REMOVED lines=25> */
	.type		__unnamed_13,@object
	.size		__unnamed_13,(__unnamed_6 - __unnamed_13)
__unnamed_13:
        /* <DEDUP_REMOVED lines=28> */
        /*0cbd*/ 	.byte	0x34, 0x30, 0x39, 0x36, 0x3e, 0x3e, 0x3e, 0x3e, 0x3e, 0x5d, 0x00
	.type		__unnamed_6,@object
	.size		__unnamed_6,(__unnamed_8 - __unnamed_6)
__unnamed_6:
        /* <DEDUP_REMOVED lines=29> */
	.type		__unnamed_8,@object
	.size		__unnamed_8,(__unnamed_1 - __unnamed_8)
__unnamed_8:
        /* <DEDUP_REMOVED lines=28> */
        /*1054*/ 	.byte	0x34, 0x30, 0x39, 0x36, 0x3e, 0x3e, 0x3e, 0x3e, 0x3e, 0x20, 0x26, 0x5d, 0x00
	.type		__unnamed_1,@object
	.size		__unnamed_1,(__unnamed_9 - __unnamed_1)
__unnamed_1:
        /* <DEDUP_REMOVED lines=28> */
        /*1221*/ 	.byte	0x3c, 0x36, 0x31, 0x34, 0x34, 0x3e, 0x3e, 0x3e, 0x3e, 0x3e, 0x20, 0x26, 0x5d, 0x00
	.type		__unnamed_9,@object
	.size		__unnamed_9,(__unnamed_10 - __unnamed_9)
__unnamed_9:
        /* <DEDUP_REMOVED lines=28> */
        /*13ef*/ 	.byte	0x3a, 0x43, 0x3c, 0x33, 0x32, 0x37, 0x36, 0x38, 0x3e, 0x3e, 0x3e, 0x3e, 0x3e, 0x5d, 0x00
	.type		__unnamed_10,@object
	.size		__unnamed_10,(__unnamed_21 - __unnamed_10)
__unnamed_10:
        /* <DEDUP_REMOVED lines=29> */
	.type		__unnamed_21,@object
	.size		__unnamed_21,(__unnamed_3 - __unnamed_21)
__unnamed_21:
        /* <DEDUP_REMOVED lines=29> */
	.type		__unnamed_3,@object
	.size		__unnamed_3,(__unnamed_23 - __unnamed_3)
__unnamed_3:
        /* <DEDUP_REMOVED lines=29> */
	.type		__unnamed_23,@object
	.size		__unnamed_23,(__unnamed_15 - __unnamed_23)
__unnamed_23:
        /* <DEDUP_REMOVED lines=29> */
	.type		__unnamed_15,@object
	.size		__unnamed_15,(__unnamed_16 - __unnamed_15)
__unnamed_15:
        /* <DEDUP_REMOVED lines=29> */
	.type		__unnamed_16,@object
	.size		__unnamed_16,(__unnamed_2 - __unnamed_16)
__unnamed_16:
        /* <DEDUP_REMOVED lines=29> */
	.type		__unnamed_2,@object
	.size		__unnamed_2,(__unnamed_18 - __unnamed_2)
__unnamed_2:
        /* <DEDUP_REMOVED lines=29> */
	.type		__unnamed_18,@object
	.size		__unnamed_18,(__unnamed_22 - __unnamed_18)
__unnamed_18:
        /* <DEDUP_REMOVED lines=29> */
	.type		__unnamed_22,@object
	.size		__unnamed_22,(__unnamed_20 - __unnamed_22)
__unnamed_22:
        /* <DEDUP_REMOVED lines=29> */
	.type		__unnamed_20,@object
	.size		__unnamed_20,(__unnamed_14 - __unnamed_20)
__unnamed_20:
        /* <DEDUP_REMOVED lines=29> */
        /*261d*/ 	.byte	0x5d, 0x00
	.type		__unnamed_14,@object
	.size		__unnamed_14,(.L_13 - __unnamed_14)
__unnamed_14:
        /* <DEDUP_REMOVED lines=30> */
.L_13:


//--------------------- .nv.shared._ZN7cutlass13device_kernelIN5flash11enable_sm90INS1_16FlashAttnFwdSm90INS1_25CollectiveMainloopFwdSm90ILi2EN4cute5tupleIJNS5_1CILi1EEES8_S8_EEENS6_IJNS7_ILi128EEESA_NS7_ILi192EEEEEELi128ENS_10bfloat16_tEfNS_4arch4Sm90ELb0ELb0ELb0ELb0ELb0ELb0ELb0ELb1ELb1ELb1ELb0ELb0EEENS1_21CollectiveEpilogueFwdINS6_IJSA_SA_SA_EEES9_SD_SF_Li256ELb0ELb1ELb0ELb0EEENS1_29StaticPersistentTileSchedulerILb0EEEEEEEEEvNT_6ParamsE --------------------------
	.section	.nv.shared._ZN7cutlass13device_kernelIN5flash11enable_sm90INS1_16FlashAttnFwdSm90INS1_25CollectiveMainloopFwdSm90ILi2EN4cute5tupleIJNS5_1CILi1EEES8_S8_EEENS6_IJNS7_ILi128EEESA_NS7_ILi192EEEEEELi128ENS_10bfloat16_tEfNS_4arch4Sm90ELb0ELb0ELb0ELb0ELb0ELb0ELb0ELb1ELb1ELb1ELb0ELb0EEENS1_21CollectiveEpilogueFwdINS6_IJSA_SA_SA_EEES9_SD_SF_Li256ELb0ELb1ELb0ELb0EEENS1_29StaticPersistentTileSchedulerILb0EEEEEEEEEvNT_6ParamsE,"aw",@nobits
	.sectionflags	@""
	.align	16
	.zero		1024


//--------------------- .nv.shared.reserved.0     --------------------------
	.section	.nv.shared.reserved.0,"aw",@nobits
	.weak		__nv_reservedSMEM_offset_0_alias
	.size		__nv_reservedSMEM_offset_0_alias, 0, 0
	.other		__nv_reservedSMEM_offset_0_alias,@"STO_CUDA_RESERVED_SHARED STV_DEFAULT"
__nv_reservedSMEM_offset_0_alias:
	.zero		0


//--------------------- .nv.global                --------------------------
	.section	.nv.global,"aw",@nobits
.nv.global:
	.type		_ZN75_INTERNAL_05d65701_39_flash_fwd_hdimdiff_bf16_packgqa_sm90_cu_49158569_38154cute1_E,@object
	.size		_ZN75_INTERNAL_05d65701_39_flash_fwd_hdimdiff_bf16_packgqa_sm90_cu_49158569_38154cute1_E,(_ZN75_INTERNAL_05d65701_39_flash_fwd_hdimdiff_bf16_packgqa_sm90_cu_49158569_38154cuda3std3__45__cpo6cbeginE - _ZN75_INTERNAL_05d65701_39_flash_fwd_hdimdiff_bf16_packgqa_sm90_cu_49158569_38154cute1_E)
_ZN75_INTERNAL_05d65701_39_flash_fwd_hdimdiff_bf16_packgqa_sm90_cu_49158569_38154cute1_E:
	.zero		1
	.type		_ZN75_INTERNAL_05d65701_39_flash_fwd_hdimdiff_bf16_packgqa_sm90_cu_49158569_38154cuda3std3__45__cpo6cbeginE,@object
	.size		_ZN75_INTERNAL_05d65701_39_flash_fwd_hdimdiff_bf16_packgqa_sm90_cu_49158569_38154cuda3std3__45__cpo6cbeginE,(_ZN75_INTERNAL_05d65701_39_flash_fwd_hdimdiff_bf16_packgqa_sm90_cu_49158569_38154cuda3std3__48in_placeE - _ZN75_INTERNAL_05d65701_39_flash_fwd_hdimdiff_bf16_packgqa_sm90_cu_49158569_38154cuda3std3__45__cpo6cbeginE)
_ZN75_INTERNAL_05d65701_39_flash_fwd_hdimdiff_bf16_packgqa_sm90_cu_49158569_38154cuda3std3__45__cpo6cbeginE:
	.zero		1
	.type		_ZN75_INTERNAL_05d65701_39_flash_fwd_hdimdiff_bf16_packgqa_sm90_cu_49158569_38154cuda3std3__48in_placeE,@object
	.size		_ZN75_INTERNAL_05d65701_39_flash_fwd_hdimdiff_bf16_packgqa_sm90_cu_49158569_38154cuda3std3__48in_placeE,(_ZN75_INTERNAL_05d65701_39_flash_fwd_hdimdiff_bf16_packgqa_sm90_cu_49158569_38154cuda3std6ranges3__45__cpo9iter_moveE - _ZN75_INTERNAL_05d65701_39_flash_fwd_hdimdiff_bf16_packgqa_sm90_cu_49158569_38154cuda3std3__48in_placeE)
_ZN75_INTERNAL_05d65701_39_flash_fwd_hdimdiff_bf16_packgqa_sm90_cu_49158569_38154cuda3std3__48in_placeE:
	.zero		1
	.type		_ZN75_INTERNAL_05d65701_39_flash_fwd_hdimdiff_bf16_packgqa_sm90_cu_49158569_38154cuda3std6ranges3__45__cpo9iter_moveE,@object
	.size		_ZN75_INTERNAL_05d65701_39_flash_fwd_hdimdiff_bf16_packgqa_sm90_cu_49158569_38154cuda3std6ranges3__45__cpo9iter_moveE,(_ZN75_INTERNAL_05d65701_39_flash_fwd_hdimdiff_bf16_packgqa_sm90_cu_49158569_38154cuda3std3__45__cpo5beginE - _ZN75_INTERNAL_05d65701_39_flash_fwd_hdimdiff_bf16_packgqa_sm90_cu_49158569_38154cuda3std6ranges3__45__cpo9iter_moveE)
_ZN75_INTERNAL_05d65701_39_flash_fwd_hdimdiff_bf16_packgqa_sm90_cu_49158569_38154cuda3std6ranges3__45__cpo9iter_moveE:
	.zero		1
	.type		_ZN75_INTERNAL_05d65701_39_flash_fwd_hdimdiff_bf16_packgqa_sm90_cu_49158569_38154cuda3std3__45__cpo5beginE,@object
	.size		_ZN75_INTERNAL_05d65701_39_flash_fwd_hdimdiff_bf16_packgqa_sm90_cu_49158569_38154cuda3std3__45__cpo5beginE,(_ZN75_INTERNAL_05d65701_39_flash_fwd_hdimdiff_bf16_packgqa_sm90_cu_49158569_38154cuda3std3__477_GLOBAL__N__05d65701_39_flash_fwd_hdimdiff_bf16_packgqa_sm90_cu_49158569_38156ignoreE - _ZN75_INTERNAL_05d65701_39_flash_fwd_hdimdiff_bf16_packgqa_sm90_cu_49158569_38154cuda3std3__45__cpo5beginE)
_ZN75_INTERNAL_05d65701_39_flash_fwd_hdimdiff_bf16_packgqa_sm90_cu_49158569_38154cuda3std3__45__cpo5beginE:
	.zero		1
	.type		_ZN75_INTERNAL_05d65701_39_flash_fwd_hdimdiff_bf16_packgqa_sm90_cu_49158569_38154cuda3std3__477_GLOBAL__N__05d65701_39_flash_fwd_hdimdiff_bf16_packgqa_sm90_cu_49158569_38156ignoreE,@object
	.size		_ZN75_INTERNAL_05d65701_39_flash_fwd_hdimdiff_bf16_packgqa_sm90_cu_49158569_38154cuda3std3__477_GLOBAL__N__05d65701_39_flash_fwd_hdimdiff_bf16_packgqa_sm90_cu_49158569_38156ignoreE,(_ZN75_INTERNAL_05d65701_39_flash_fwd_hdimdiff_bf16_packgqa_sm90_cu_49158569_38154cute7productE - _ZN75_INTERNAL_05d65701_39_flash_fwd_hdimdiff_bf16_packgqa_sm90_cu_49158569_38154cuda3std3__477_GLOBAL__N__05d65701_39_flash_fwd_hdimdiff_bf16_packgqa_sm90_cu_49158569_38156ignoreE)
_ZN75_INTERNAL_05d65701_39_flash_fwd_hdimdiff_bf16_packgqa_sm90_cu_49158569_38154cuda3std3__477_GLOBAL__N__05d65701_39_flash_fwd_hdimdiff_bf16_packgqa_sm90_cu_49158569_38156ignoreE:
	.zero		1
	.type		_ZN75_INTERNAL_05d65701_39_flash_fwd_hdimdiff_bf16_packgqa_sm90_cu_49158569_38154cute7productE,@object
	.size		_ZN75_INTERNAL_05d65701_39_flash_fwd_hdimdiff_bf16_packgqa_sm90_cu_49158569_38154cute7productE,(_ZN75_INTERNAL_05d65701_39_flash_fwd_hdimdiff_bf16_packgqa_sm90_cu_49158569_38154cuda3std3__45__cpo3endE - _ZN75_INTERNAL_05d65701_39_flash_fwd_hdimdiff_bf16_packgqa_sm90_cu_49158569_38154cute7productE)
_ZN75_INTERNAL_05d65701_39_flash_fwd_hdimdiff_bf16_packgqa_sm90_cu_49158569_38154cute7productE:
	.zero		1
	.type		_ZN75_INTERNAL_05d65701_39_flash_fwd_hdimdiff_bf16_packgqa_sm90_cu_49158569_38154cuda3std3__45__cpo3endE,@object
	.size		_ZN75_INTERNAL_05d65701_39_flash_fwd_hdimdiff_bf16_packgqa_sm90_cu_49158569_38154cuda3std3__45__cpo3endE,(_ZN75_INTERNAL_05d65701_39_flash_fwd_hdimdiff_bf16_packgqa_sm90_cu_49158569_38154cuda3std3__419piecewise_constructE - _ZN75_INTERNAL_05d65701_39_flash_fwd_hdimdiff_bf16_packgqa_sm90_cu_49158569_38154cuda3std3__45__cpo3endE)
_ZN75_INTERNAL_05d65701_39_flash_fwd_hdimdiff_bf16_packgqa_sm90_cu_49158569_38154cuda3std3__45__cpo3endE:
	.zero		1
	.type		_ZN75_INTERNAL_05d65701_39_flash_fwd_hdimdiff_bf16_packgqa_sm90_cu_49158569_38154cuda3std3__419piecewise_constructE,@object
	.size		_ZN75_INTERNAL_05d65701_39_flash_fwd_hdimdiff_bf16_packgqa_sm90_cu_49158569_38154cuda3std3__419piecewise_constructE,(_ZN75_INTERNAL_05d65701_39_flash_fwd_hdimdiff_bf16_packgqa_sm90_cu_49158569_38154cuda3std3__45__cpo4cendE - _ZN75_INTERNAL_05d65701_39_flash_fwd_hdimdiff_bf16_packgqa_sm90_cu_49158569_38154cuda3std3__419piecewise_constructE)
_ZN75_INTERNAL_05d65701_39_flash_fwd_hdimdiff_bf16_packgqa_sm90_cu_49158569_38154cuda3std3__419piecewise_constructE:
	.zero		1
	.type		_ZN75_INTERNAL_05d65701_39_flash_fwd_hdimdiff_bf16_packgqa_sm90_cu_49158569_38154cuda3std3__45__cpo4cendE,@object
	.size		_ZN75_INTERNAL_05d65701_39_flash_fwd_hdimdiff_bf16_packgqa_sm90_cu_49158569_38154cuda3std3__45__cpo4cendE,(_ZN75_INTERNAL_05d65701_39_flash_fwd_hdimdiff_bf16_packgqa_sm90_cu_49158569_38154cuda3std6ranges3__45__cpo4swapE - _ZN75_INTERNAL_05d65701_39_flash_fwd_hdimdiff_bf16_packgqa_sm90_cu_49158569_38154cuda3std3__45__cpo4cendE)
_ZN75_INTERNAL_05d65701_39_flash_fwd_hdimdiff_bf16_packgqa_sm90_cu_49158569_38154cuda3std3__45__cpo4cendE:
	.zero		1
	.type		_ZN75_INTERNAL_05d65701_39_flash_fwd_hdimdiff_bf16_packgqa_sm90_cu_49158569_38154cuda3std6ranges3__45__cpo4swapE,@object
	.size		_ZN75_INTERNAL_05d65701_39_flash_fwd_hdimdiff_bf16_packgqa_sm90_cu_49158569_38154cuda3std6ranges3__45__cpo4swapE,(.L_30 - _ZN75_INTERNAL_05d65701_39_flash_fwd_hdimdiff_bf16_packgqa_sm90_cu_49158569_38154cuda3std6ranges3__45__cpo4swapE)
_ZN75_INTERNAL_05d65701_39_flash_fwd_hdimdiff_bf16_packgqa_sm90_cu_49158569_38154cuda3std6ranges3__45__cpo4swapE:
	.zero		1
.L_30:


//--------------------- .nv.shared._ZN7cutlass13device_kernelIN5flash11enable_sm90INS1_16FlashAttnFwdSm90INS1_25CollectiveMainloopFwdSm90ILi2EN4cute5tupleIJNS5_1CILi2EEENS7_ILi1EEES9_EEENS6_IJNS7_ILi128EEESB_NS7_ILi192EEEEEELi128ENS_10bfloat16_tEfNS_4arch4Sm90ELb0ELb0ELb0ELb0ELb0ELb0ELb0ELb1ELb1ELb1ELb0ELb0EEENS1_21CollectiveEpilogueFwdINS6_IJSB_SB_SB_EEESA_SE_SG_Li256ELb0ELb1ELb0ELb0EEENS1_29StaticPersistentTileSchedulerILb0EEEEEEEEEvNT_6ParamsE --------------------------
	.section	.nv.shared._ZN7cutlass13device_kernelIN5flash11enable_sm90INS1_16FlashAttnFwdSm90INS1_25CollectiveMainloopFwdSm90ILi2EN4cute5tupleIJNS5_1CILi2EEENS7_ILi1EEES9_EEENS6_IJNS7_ILi128EEESB_NS7_ILi192EEEEEELi128ENS_10bfloat16_tEfNS_4arch4Sm90ELb0ELb0ELb0ELb0ELb0ELb0ELb0ELb1ELb1ELb1ELb0ELb0EEENS1_21CollectiveEpilogueFwdINS6_IJSB_SB_SB_EEESA_SE_SG_Li256ELb0ELb1ELb0ELb0EEENS1_29StaticPersistentTileSchedulerILb0EEEEEEEEEvNT_6ParamsE,"aw",@nobits
	.sectionflags	@""
	.align	16
	.zero		1024


//--------------------- .nv.shared._ZN7cutlass13device_kernelIN5flash11enable_sm90INS1_16FlashAttnFwdSm90INS1_25CollectiveMainloopFwdSm90ILi2EN4cute5tupleIJNS5_1CILi1EEES8_S8_EEENS6_IJNS7_ILi128EEESA_NS7_ILi192EEEEEELi128ENS_10bfloat16_tEfNS_4arch4Sm90ELb0ELb0ELb0ELb1ELb0ELb0ELb0ELb1ELb1ELb1ELb0ELb0EEENS1_21CollectiveEpilogueFwdINS6_IJSA_SA_SA_EEES9_SD_SF_Li256ELb1ELb1ELb0ELb0EEENS1_36VarlenDynamicPersistentTileSchedulerILi128ELi128ELi256ELi128ELb0ELb1ELb1ELb0ELb1ELb1EEEEEEEEEvNT_6ParamsE --------------------------
	.section	.nv.shared._ZN7cutlass13device_kernelIN5flash11enable_sm90INS1_16FlashAttnFwdSm90INS1_25CollectiveMainloopFwdSm90ILi2EN4cute5tupleIJNS5_1CILi1EEES8_S8_EEENS6_IJNS7_ILi128EEESA_NS7_ILi192EEEEEELi128ENS_10bfloat16_tEfNS_4arch4Sm90ELb0ELb0ELb0ELb1ELb0ELb0ELb0ELb1ELb1ELb1ELb0ELb0EEENS1_21CollectiveEpilogueFwdINS6_IJSA_SA_SA_EEES9_SD_SF_Li256ELb1ELb1ELb0ELb0EEENS1_36VarlenDynamicPersistentTileSchedulerILi128ELi128ELi256ELi128ELb0ELb1ELb1ELb0ELb1ELb1EEEEEEEEEvNT_6ParamsE,"aw",@nobits
	.sectionflags	@""
	.align	16
	.zero		1024


//--------------------- .nv.shared._ZN7cutlass13device_kernelIN5flash11enable_sm90INS1_16FlashAttnFwdSm90INS1_25CollectiveMainloopFwdSm90ILi2EN4cute5tupleIJNS5_1CILi1EEES8_S8_EEENS6_IJNS7_ILi128EEESA_NS7_ILi192EEEEEELi128ENS_10bfloat16_tEfNS_4arch4Sm90ELb0ELb0ELb0ELb1ELb0ELb1ELb0ELb1ELb1ELb1ELb0ELb0EEENS1_21CollectiveEpilogueFwdINS6_IJSA_SA_SA_EEES9_SD_SF_Li256ELb1ELb1ELb0ELb0EEENS1_36VarlenDynamicPersistentTileSchedulerILi128ELi128ELi256ELi128ELb0ELb1ELb1ELb0ELb1ELb1EEEEEEEEEvNT_6ParamsE --------------------------
	.section	.nv.shared._ZN7cutlass13device_kernelIN5flash11enable_sm90INS1_16FlashAttnFwdSm90INS1_25CollectiveMainloopFwdSm90ILi2EN4cute5tupleIJNS5_1CILi1EEES8_S8_EEENS6_IJNS7_ILi128EEESA_NS7_ILi192EEEEEELi128ENS_10bfloat16_tEfNS_4arch4Sm90ELb0ELb0ELb0ELb1ELb0ELb1ELb0ELb1ELb1ELb1ELb0ELb0EEENS1_21CollectiveEpilogueFwdINS6_IJSA_SA_SA_EEES9_SD_SF_Li256ELb1ELb1ELb0ELb0EEENS1_36VarlenDynamicPersistentTileSchedulerILi128ELi128ELi256ELi128ELb0ELb1ELb1ELb0ELb1ELb1EEEEEEEEEvNT_6ParamsE,"aw",@nobits
	.sectionflags	@""
	.align	16
	.zero		1024


//--------------------- .nv.shared._ZN7cutlass13device_kernelIN5flash11enable_sm90INS1_16FlashAttnFwdSm90INS1_25CollectiveMainloopFwdSm90ILi2EN4cute5tupleIJNS5_1CILi1EEES8_S8_EEENS6_IJNS7_ILi128EEENS7_ILi96EEENS7_ILi192EEEEEELi128ENS_10bfloat16_tEfNS_4arch4Sm90ELb0ELb1ELb0ELb0ELb0ELb0ELb0ELb1ELb1ELb1ELb0ELb0EEENS1_21CollectiveEpilogueFwdINS6_IJSA_SA_SB_EEES9_SE_SG_Li256ELb0ELb1ELb0ELb0EEENS1_30DynamicPersistentTileSchedulerILi256ELi128ELb0ELb1ELb1EEEEEEEEEvNT_6ParamsE --------------------------
	.section	.nv.shared._ZN7cutlass13device_kernelIN5flash11enable_sm90INS1_16FlashAttnFwdSm90INS1_25CollectiveMainloopFwdSm90ILi2EN4cute5tupleIJNS5_1CILi1EEES8_S8_EEENS6_IJNS7_ILi128EEENS7_ILi96EEENS7_ILi192EEEEEELi128ENS_10bfloat16_tEfNS_4arch4Sm90ELb0ELb1ELb0ELb0ELb0ELb0ELb0ELb1ELb1ELb1ELb0ELb0EEENS1_21CollectiveEpilogueFwdINS6_IJSA_SA_SB_EEES9_SE_SG_Li256ELb0ELb1ELb0ELb0EEENS1_30DynamicPersistentTileSchedulerILi256ELi128ELb0ELb1ELb1EEEEEEEEEvNT_6ParamsE,"aw",@nobits
	.sectionflags	@""
	.align	16
	.zero		1024


//--------------------- .nv.shared._ZN7cutlass13device_kernelIN5flash11enable_sm90INS1_16FlashAttnFwdSm90INS1_25CollectiveMainloopFwdSm90ILi2EN4cute5tupleIJNS5_1CILi1EEES8_S8_EEENS6_IJNS7_ILi128EEENS7_ILi96EEENS7_ILi192EEEEEELi128ENS_10bfloat16_tEfNS_4arch4Sm90ELb0ELb1ELb0ELb1ELb0ELb0ELb0ELb1ELb1ELb1ELb0ELb0EEENS1_21CollectiveEpilogueFwdINS6_IJSA_SA_SB_EEES9_SE_SG_Li256ELb1ELb1ELb0ELb0EEENS1_36VarlenDynamicPersistentTileSchedulerILi128ELi96ELi256ELi128ELb0ELb1ELb1ELb1ELb0ELb1EEEEEEEEEvNT_6ParamsE --------------------------
	.section	.nv.shared._ZN7cutlass13device_kernelIN5flash11enable_sm90INS1_16FlashAttnFwdSm90INS1_25CollectiveMainloopFwdSm90ILi2EN4cute5tupleIJNS5_1CILi1EEES8_S8_EEENS6_IJNS7_ILi128EEENS7_ILi96EEENS7_ILi192EEEEEELi128ENS_10bfloat16_tEfNS_4arch4Sm90ELb0ELb1ELb0ELb1ELb0ELb0ELb0ELb1ELb1ELb1ELb0ELb0EEENS1_21CollectiveEpilogueFwdINS6_IJSA_SA_SB_EEES9_SE_SG_Li256ELb1ELb1ELb0ELb0EEENS1_36VarlenDynamicPersistentTileSchedulerILi128ELi96ELi256ELi128ELb0ELb1ELb1ELb1ELb0ELb1EEEEEEEEEvNT_6ParamsE,"aw",@nobits
	.sectionflags	@""
	.align	16
	.zero		1024


//--------------------- .nv.shared._ZN7cutlass13device_kernelIN5flash11enable_sm90INS1_16FlashAttnFwdSm90INS1_25CollectiveMainloopFwdSm90ILi2EN4cute5tupleIJNS5_1CILi1EEES8_S8_EEENS6_IJNS7_ILi128EEENS7_ILi96EEENS7_ILi192EEEEEELi128ENS_10bfloat16_tEfNS_4arch4Sm90ELb0ELb1ELb0ELb1ELb0ELb1ELb0ELb1ELb1ELb1ELb0ELb0EEENS1_21CollectiveEpilogueFwdINS6_IJSA_SA_SB_EEES9_SE_SG_Li256ELb1ELb1ELb0ELb0EEENS1_36VarlenDynamicPersistentTileSchedulerILi128ELi96ELi256ELi128ELb0ELb1ELb1ELb1ELb0ELb1EEEEEEEEEvNT_6ParamsE --------------------------
	.section	.nv.shared._ZN7cutlass13device_kernelIN5flash11enable_sm90INS1_16FlashAttnFwdSm90INS1_25CollectiveMainloopFwdSm90ILi2EN4cute5tupleIJNS5_1CILi1EEES8_S8_EEENS6_IJNS7_ILi128EEENS7_ILi96EEENS7_ILi192EEEEEELi128ENS_10bfloat16_tEfNS_4arch4Sm90ELb0ELb1ELb0ELb1ELb0ELb1ELb0ELb1ELb1ELb1ELb0ELb0EEENS1_21CollectiveEpilogueFwdINS6_IJSA_SA_SB_EEES9_SE_SG_Li256ELb1ELb1ELb0ELb0EEENS1_36VarlenDynamicPersistentTileSchedulerILi128ELi96ELi256ELi128ELb0ELb1ELb1ELb1ELb0ELb1EEEEEEEEEvNT_6ParamsE,"aw",@nobits
	.sectionflags	@""
	.align	16
	.zero		1024


//--------------------- .nv.shared._ZN7cutlass13device_kernelIN5flash11enable_sm90INS1_16FlashAttnFwdSm90INS1_25CollectiveMainloopFwdSm90ILi2EN4cute5tupleIJNS5_1CILi1EEES8_S8_EEENS6_IJNS7_ILi128EEESA_NS7_ILi192EEEEEELi128ENS_10bfloat16_tEfNS_4arch4Sm90ELb1ELb0ELb0ELb0ELb0ELb0ELb0ELb1ELb1ELb1ELb0ELb0EEENS1_21CollectiveEpilogueFwdINS6_IJSA_SA_SA_EEES9_SD_SF_Li256ELb0ELb1ELb0ELb0EEENS1_30DynamicPersistentTileSchedulerILi256ELi128ELb0ELb1ELb1EEEEEEEEEvNT_6ParamsE --------------------------
	.section	.nv.shared._ZN7cutlass13device_kernelIN5flash11enable_sm90INS1_16FlashAttnFwdSm90INS1_25CollectiveMainloopFwdSm90ILi2EN4cute5tupleIJNS5_1CILi1EEES8_S8_EEENS6_IJNS7_ILi128EEESA_NS7_ILi192EEEEEELi128ENS_10bfloat16_tEfNS_4arch4Sm90ELb1ELb0ELb0ELb0ELb0ELb0ELb0ELb1ELb1ELb1ELb0ELb0EEENS1_21CollectiveEpilogueFwdINS6_IJSA_SA_SA_EEES9_SD_SF_Li256ELb0ELb1ELb0ELb0EEENS1_30DynamicPersistentTileSchedulerILi256ELi128ELb0ELb1ELb1EEEEEEEEEvNT_6ParamsE,"aw",@nobits
	.sectionflags	@""
	.align	16
	.zero		1024


//--------------------- .nv.shared._ZN7cutlass13device_kernelIN5flash11enable_sm90INS1_16FlashAttnFwdSm90INS1_25CollectiveMainloopFwdSm90ILi2EN4cute5tupleIJNS5_1CILi1EEES8_S8_EEENS6_IJNS7_ILi128EEESA_NS7_ILi192EEEEEELi128ENS_10bfloat16_tEfNS_4arch4Sm90ELb1ELb0ELb0ELb1ELb0ELb0ELb0ELb1ELb1ELb1ELb0ELb0EEENS1_21CollectiveEpilogueFwdINS6_IJSA_SA_SA_EEES9_SD_SF_Li256ELb1ELb1ELb0ELb0EEENS1_36VarlenDynamicPersistentTileSchedulerILi128ELi128ELi256ELi128ELb0ELb1ELb1ELb1ELb1ELb1EEEEEEEEEvNT_6ParamsE --------------------------
	.section	.nv.shared._ZN7cutlass13device_kernelIN5flash11enable_sm90INS1_16FlashAttnFwdSm90INS1_25CollectiveMainloopFwdSm90ILi2EN4cute5tupleIJNS5_1CILi1EEES8_S8_EEENS6_IJNS7_ILi128EEESA_NS7_ILi192EEEEEELi128ENS_10bfloat16_tEfNS_4arch4Sm90ELb1ELb0ELb0ELb1ELb0ELb0ELb0ELb1ELb1ELb1ELb0ELb0EEENS1_21CollectiveEpilogueFwdINS6_IJSA_SA_SA_EEES9_SD_SF_Li256ELb1ELb1ELb0ELb0EEENS1_36VarlenDynamicPersistentTileSchedulerILi128ELi128ELi256ELi128ELb0ELb1ELb1ELb1ELb1ELb1EEEEEEEEEvNT_6ParamsE,"aw",@nobits
	.sectionflags	@""
	.align	16
	.zero		1024


//--------------------- .nv.shared._ZN7cutlass13device_kernelIN5flash11enable_sm90INS1_16FlashAttnFwdSm90INS1_25CollectiveMainloopFwdSm90ILi2EN4cute5tupleIJNS5_1CILi1EEES8_S8_EEENS6_IJNS7_ILi128EEESA_NS7_ILi192EEEEEELi128ENS_10bfloat16_tEfNS_4arch4Sm90ELb1ELb0ELb0ELb1ELb0ELb1ELb0ELb1ELb1ELb1ELb0ELb0EEENS1_21CollectiveEpilogueFwdINS6_IJSA_SA_SA_EEES9_SD_SF_Li256ELb1ELb1ELb0ELb0EEENS1_36VarlenDynamicPersistentTileSchedulerILi128ELi128ELi256ELi128ELb0ELb1ELb1ELb1ELb1ELb1EEEEEEEEEvNT_6ParamsE --------------------------
	.section	.nv.shared._ZN7cutlass13device_kernelIN5flash11enable_sm90INS1_16FlashAttnFwdSm90INS1_25CollectiveMainloopFwdSm90ILi2EN4cute5tupleIJNS5_1CILi1EEES8_S8_EEENS6_IJNS7_ILi128EEESA_NS7_ILi192EEEEEELi128ENS_10bfloat16_tEfNS_4arch4Sm90ELb1ELb0ELb0ELb1ELb0ELb1ELb0ELb1ELb1ELb1ELb0ELb0EEENS1_21CollectiveEpilogueFwdINS6_IJSA_SA_SA_EEES9_SD_SF_Li256ELb1ELb1ELb0ELb0EEENS1_36VarlenDynamicPersistentTileSchedulerILi128ELi128ELi256ELi128ELb0ELb1ELb1ELb1ELb1ELb1EEEEEEEEEvNT_6ParamsE,"aw",@nobits
	.sectionflags	@""
	.align	16
	.zero		1024


//--------------------- .nv.shared._ZN7cutlass13device_kernelIN5flash11enable_sm90INS1_16FlashAttnFwdSm90INS1_25CollectiveMainloopFwdSm90ILi2EN4cute5tupleIJNS5_1CILi1EEES8_S8_EEENS6_IJNS7_ILi64EEESA_SA_EEELi512ENS_10bfloat16_tEfNS_4arch4Sm90ELb0ELb0ELb0ELb0ELb0ELb0ELb0ELb0ELb0ELb1ELb0ELb0EEENS1_21CollectiveEpilogueFwdINS6_IJSA_NS7_ILi512EEESA_EEES9_SC_SE_Li256ELb0ELb1ELb0ELb0EEENS1_29StaticPersistentTileSchedulerILb0EEEEEEEEEvNT_6ParamsE --------------------------
	.section	.nv.shared._ZN7cutlass13device_kernelIN5flash11enable_sm90INS1_16FlashAttnFwdSm90INS1_25CollectiveMainloopFwdSm90ILi2EN4cute5tupleIJNS5_1CILi1EEES8_S8_EEENS6_IJNS7_ILi64EEESA_SA_EEELi512ENS_10bfloat16_tEfNS_4arch4Sm90ELb0ELb0ELb0ELb0ELb0ELb0ELb0ELb0ELb0ELb1ELb0ELb0EEENS1_21CollectiveEpilogueFwdINS6_IJSA_NS7_ILi512EEESA_EEES9_SC_SE_Li256ELb0ELb1ELb0ELb0EEENS1_29StaticPersistentTileSchedulerILb0EEEEEEEEEvNT_6ParamsE,"aw",@nobits
	.sectionflags	@""
	.align	16
	.zero		1024


//--------------------- .nv.shared._ZN7cutlass13device_kernelIN5flash11enable_sm90INS1_16FlashAttnFwdSm90INS1_25CollectiveMainloopFwdSm90ILi2EN4cute5tupleIJNS5_1CILi1EEES8_S8_EEENS6_IJNS7_ILi64EEESA_SA_EEELi512ENS_10bfloat16_tEfNS_4arch4Sm90ELb0ELb0ELb0ELb0ELb0ELb0ELb1ELb0ELb0ELb1ELb0ELb0EEENS1_21CollectiveEpilogueFwdINS6_IJSA_NS7_ILi512EEESA_EEES9_SC_SE_Li256ELb0ELb1ELb0ELb0EEENS1_29StaticPersistentTileSchedulerILb0EEEEEEEEEvNT_6ParamsE --------------------------
	.section	.nv.shared._ZN7cutlass13device_kernelIN5flash11enable_sm90INS1_16FlashAttnFwdSm90INS1_25CollectiveMainloopFwdSm90ILi2EN4cute5tupleIJNS5_1CILi1EEES8_S8_EEENS6_IJNS7_ILi64EEESA_SA_EEELi512ENS_10bfloat16_tEfNS_4arch4Sm90ELb0ELb0ELb0ELb0ELb0ELb0ELb1ELb0ELb0ELb1ELb0ELb0EEENS1_21CollectiveEpilogueFwdINS6_IJSA_NS7_ILi512EEESA_EEES9_SC_SE_Li256ELb0ELb1ELb0ELb0EEENS1_29StaticPersistentTileSchedulerILb0EEEEEEEEEvNT_6ParamsE,"aw",@nobits
	.sectionflags	@""
	.align	16
	.zero		1024


//--------------------- .nv.shared._ZN7cutlass13device_kernelIN5flash11enable_sm90INS1_16FlashAttnFwdSm90INS1_25CollectiveMainloopFwdSm90ILi2EN4cute5tupleIJNS5_1CILi1EEES8_S8_EEENS6_IJNS7_ILi64EEESA_SA_EEELi512ENS_10bfloat16_tEfNS_4arch4Sm90ELb0ELb0ELb0ELb1ELb0ELb0ELb0ELb0ELb0ELb1ELb0ELb0EEENS1_21CollectiveEpilogueFwdINS6_IJSA_NS7_ILi512EEESA_EEES9_SC_SE_Li256ELb1ELb1ELb0ELb0EEENS1_36VarlenDynamicPersistentTileSchedulerILi64ELi64ELi256ELi128ELb0ELb1ELb1ELb0ELb1ELb1EEEEEEEEEvNT_6ParamsE --------------------------
	.section	.nv.shared._ZN7cutlass13device_kernelIN5flash11enable_sm90INS1_16FlashAttnFwdSm90INS1_25CollectiveMainloopFwdSm90ILi2EN4cute5tupleIJNS5_1CILi1EEES8_S8_EEENS6_IJNS7_ILi64EEESA_SA_EEELi512ENS_10bfloat16_tEfNS_4arch4Sm90ELb0ELb0ELb0ELb1ELb0ELb0ELb0ELb0ELb0ELb1ELb0ELb0EEENS1_21CollectiveEpilogueFwdINS6_IJSA_NS7_ILi512EEESA_EEES9_SC_SE_Li256ELb1ELb1ELb0ELb0EEENS1_36VarlenDynamicPersistentTileSchedulerILi64ELi64ELi256ELi128ELb0ELb1ELb1ELb0ELb1ELb1EEEEEEEEEvNT_6ParamsE,"aw",@nobits
	.sectionflags	@""
	.align	16
	.zero		1024


//--------------------- .nv.shared._ZN7cutlass13device_kernelIN5flash11enable_sm90INS1_16FlashAttnFwdSm90INS1_25CollectiveMainloopFwdSm90ILi2EN4cute5tupleIJNS5_1CILi1EEES8_S8_EEENS6_IJNS7_ILi64EEESA_SA_EEELi512ENS_10bfloat16_tEfNS_4arch4Sm90ELb0ELb0ELb0ELb1ELb0ELb1ELb0ELb0ELb0ELb1ELb0ELb0EEENS1_21CollectiveEpilogueFwdINS6_IJSA_NS7_ILi512EEESA_EEES9_SC_SE_Li256ELb1ELb1ELb0ELb0EEENS1_36VarlenDynamicPersistentTileSchedulerILi64ELi64ELi256ELi128ELb0ELb1ELb1ELb0ELb1ELb1EEEEEEEEEvNT_6ParamsE --------------------------
	.section	.nv.shared._ZN7cutlass13device_kernelIN5flash11enable_sm90INS1_16FlashAttnFwdSm90INS1_25CollectiveMainloopFwdSm90ILi2EN4cute5tupleIJNS5_1CILi1EEES8_S8_EEENS6_IJNS7_ILi64EEESA_SA_EEELi512ENS_10bfloat16_tEfNS_4arch4Sm90ELb0ELb0ELb0ELb1ELb0ELb1ELb0ELb0ELb0ELb1ELb0ELb0EEENS1_21CollectiveEpilogueFwdINS6_IJSA_NS7_ILi512EEESA_EEES9_SC_SE_Li256ELb1ELb1ELb0ELb0EEENS1_36VarlenDynamicPersistentTileSchedulerILi64ELi64ELi256ELi128ELb0ELb1ELb1ELb0ELb1ELb1EEEEEEEEEvNT_6ParamsE,"aw",@nobits
	.sectionflags	@""
	.align	16
	.zero		1024


//--------------------- .nv.shared._ZN7cutlass13device_kernelIN5flash11enable_sm90INS1_16FlashAttnFwdSm90INS1_25CollectiveMainloopFwdSm90ILi2EN4cute5tupleIJNS5_1CILi1EEES8_S8_EEENS6_IJNS7_ILi64EEESA_SA_EEELi512ENS_10bfloat16_tEfNS_4arch4Sm90ELb0ELb0ELb0ELb1ELb0ELb0ELb1ELb0ELb0ELb1ELb0ELb0EEENS1_21CollectiveEpilogueFwdINS6_IJSA_NS7_ILi512EEESA_EEES9_SC_SE_Li256ELb1ELb1ELb0ELb0EEENS1_36VarlenDynamicPersistentTileSchedulerILi64ELi64ELi256ELi128ELb0ELb1ELb1ELb0ELb1ELb1EEEEEEEEEvNT_6ParamsE --------------------------
	.section	.nv.shared._ZN7cutlass13device_kernelIN5flash11enable_sm90INS1_16FlashAttnFwdSm90INS1_25CollectiveMainloopFwdSm90ILi2EN4cute5tupleIJNS5_1CILi1EEES8_S8_EEENS6_IJNS7_ILi64EEESA_SA_EEELi512ENS_10bfloat16_tEfNS_4arch4Sm90ELb0ELb0ELb0ELb1ELb0ELb0ELb1ELb0ELb0ELb1ELb0ELb0EEENS1_21CollectiveEpilogueFwdINS6_IJSA_NS7_ILi512EEESA_EEES9_SC_SE_Li256ELb1ELb1ELb0ELb0EEENS1_36VarlenDynamicPersistentTileSchedulerILi64ELi64ELi256ELi128ELb0ELb1ELb1ELb0ELb1ELb1EEEEEEEEEvNT_6ParamsE,"aw",@nobits
	.sectionflags	@""
	.align	16
	.zero		1024


//--------------------- .nv.shared._ZN7cutlass13device_kernelIN5flash11enable_sm90INS1_16FlashAttnFwdSm90INS1_25CollectiveMainloopFwdSm90ILi2EN4cute5tupleIJNS5_1CILi1EEES8_S8_EEENS6_IJNS7_ILi64EEESA_SA_EEELi512ENS_10bfloat16_tEfNS_4arch4Sm90ELb0ELb0ELb0ELb1ELb0ELb1ELb1ELb0ELb0ELb1ELb0ELb0EEENS1_21CollectiveEpilogueFwdINS6_IJSA_NS7_ILi512EEESA_EEES9_SC_SE_Li256ELb1ELb1ELb0ELb0EEENS1_36VarlenDynamicPersistentTileSchedulerILi64ELi64ELi256ELi128ELb0ELb1ELb1ELb0ELb1ELb1EEEEEEEEEvNT_6ParamsE --------------------------
	.section	.nv.shared._ZN7cutlass13device_kernelIN5flash11enable_sm90INS1_16FlashAttnFwdSm90INS1_25CollectiveMainloopFwdSm90ILi2EN4cute5tupleIJNS5_1CILi1EEES8_S8_EEENS6_IJNS7_ILi64EEESA_SA_EEELi512ENS_10bfloat16_tEfNS_4arch4Sm90ELb0ELb0ELb0ELb1ELb0ELb1ELb1ELb0ELb0ELb1ELb0ELb0EEENS1_21CollectiveEpilogueFwdINS6_IJSA_NS7_ILi512EEESA_EEES9_SC_SE_Li256ELb1ELb1ELb0ELb0EEENS1_36VarlenDynamicPersistentTileSchedulerILi64ELi64ELi256ELi128ELb0ELb1ELb1ELb0ELb1ELb1EEEEEEEEEvNT_6ParamsE,"aw",@nobits
	.sectionflags	@""
	.align	16
	.zero		1024


//--------------------- .nv.shared._ZN7cutlass13device_kernelIN5flash11enable_sm90INS1_16FlashAttnFwdSm90INS1_25CollectiveMainloopFwdSm90ILi2EN4cute5tupleIJNS5_1CILi1EEES8_S8_EEENS6_IJNS7_ILi64EEESA_SA_EEELi512ENS_10bfloat16_tEfNS_4arch4Sm90ELb0ELb1ELb0ELb0ELb0ELb0ELb0ELb0ELb0ELb1ELb0ELb0EEENS1_21CollectiveEpilogueFwdINS6_IJSA_NS7_ILi512EEESA_EEES9_SC_SE_Li256ELb0ELb1ELb0ELb0EEENS1_30DynamicPersistentTileSchedulerILi256ELi128ELb0ELb1ELb1EEEEEEEEEvNT_6ParamsE --------------------------
	.section	.nv.shared._ZN7cutlass13device_kernelIN5flash11enable_sm90INS1_16FlashAttnFwdSm90INS1_25CollectiveMainloopFwdSm90ILi2EN4cute5tupleIJNS5_1CILi1EEES8_S8_EEENS6_IJNS7_ILi64EEESA_SA_EEELi512ENS_10bfloat16_tEfNS_4arch4Sm90ELb0ELb1ELb0ELb0ELb0ELb0ELb0ELb0ELb0ELb1ELb0ELb0EEENS1_21CollectiveEpilogueFwdINS6_IJSA_NS7_ILi512EEESA_EEES9_SC_SE_Li256ELb0ELb1ELb0ELb0EEENS1_30DynamicPersistentTileSchedulerILi256ELi128ELb0ELb1ELb1EEEEEEEEEvNT_6ParamsE,"aw",@nobits
	.sectionflags	@""
	.align	16
	.zero		1024


//--------------------- .nv.shared._ZN7cutlass13device_kernelIN5flash11enable_sm90INS1_16FlashAttnFwdSm90INS1_25CollectiveMainloopFwdSm90ILi2EN4cute5tupleIJNS5_1CILi1EEES8_S8_EEENS6_IJNS7_ILi64EEESA_SA_EEELi512ENS_10bfloat16_tEfNS_4arch4Sm90ELb0ELb1ELb0ELb0ELb0ELb0ELb1ELb0ELb0ELb1ELb0ELb0EEENS1_21CollectiveEpilogueFwdINS6_IJSA_NS7_ILi512EEESA_EEES9_SC_SE_Li256ELb0ELb1ELb0ELb0EEENS1_30DynamicPersistentTileSchedulerILi256ELi128ELb0ELb1ELb1EEEEEEEEEvNT_6ParamsE --------------------------
	.section	.nv.shared._ZN7cutlass13device_kernelIN5flash11enable_sm90INS1_16FlashAttnFwdSm90INS1_25CollectiveMainloopFwdSm90ILi2EN4cute5tupleIJNS5_1CILi1EEES8_S8_EEENS6_IJNS7_ILi64EEESA_SA_EEELi512ENS_10bfloat16_tEfNS_4arch4Sm90ELb0ELb1ELb0ELb0ELb0ELb0ELb1ELb0ELb0ELb1ELb0ELb0EEENS1_21CollectiveEpilogueFwdINS6_IJSA_NS7_ILi512EEESA_EEES9_SC_SE_Li256ELb0ELb1ELb0ELb0EEENS1_30DynamicPersistentTileSchedulerILi256ELi128ELb0ELb1ELb1EEEEEEEEEvNT_6ParamsE,"aw",@nobits
	.sectionflags	@""
	.align	16
	.zero		1024


//--------------------- .nv.shared._ZN7cutlass13device_kernelIN5flash11enable_sm90INS1_16FlashAttnFwdSm90INS1_25CollectiveMainloopFwdSm90ILi2EN4cute5tupleIJNS5_1CILi1EEES8_S8_EEENS6_IJNS7_ILi64EEESA_SA_EEELi512ENS_10bfloat16_tEfNS_4arch4Sm90ELb0ELb1ELb0ELb1ELb0ELb0ELb0ELb0ELb0ELb1ELb0ELb0EEENS1_21CollectiveEpilogueFwdINS6_IJSA_NS7_ILi512EEESA_EEES9_SC_SE_Li256ELb1ELb1ELb0ELb0EEENS1_36VarlenDynamicPersistentTileSchedulerILi64ELi64ELi256ELi128ELb0ELb1ELb1ELb1ELb0ELb1EEEEEEEEEvNT_6ParamsE --------------------------
	.section	.nv.shared._ZN7cutlass13device_kernelIN5flash11enable_sm90INS1_16FlashAttnFwdSm90INS1_25CollectiveMainloopFwdSm90ILi2EN4cute5tupleIJNS5_1CILi1EEES8_S8_EEENS6_IJNS7_ILi64EEESA_SA_EEELi512ENS_10bfloat16_tEfNS_4arch4Sm90ELb0ELb1ELb0ELb1ELb0ELb0ELb0ELb0ELb0ELb1ELb0ELb0EEENS1_21CollectiveEpilogueFwdINS6_IJSA_NS7_ILi512EEESA_EEES9_SC_SE_Li256ELb1ELb1ELb0ELb0EEENS1_36VarlenDynamicPersistentTileSchedulerILi64ELi64ELi256ELi128ELb0ELb1ELb1ELb1ELb0ELb1EEEEEEEEEvNT_6ParamsE,"aw",@nobits
	.sectionflags	@""
	.align	16
	.zero		1024


//--------------------- .nv.shared._ZN7cutlass13device_kernelIN5flash11enable_sm90INS1_16FlashAttnFwdSm90INS1_25CollectiveMainloopFwdSm90ILi2EN4cute5tupleIJNS5_1CILi1EEES8_S8_EEENS6_IJNS7_ILi64EEESA_SA_EEELi512ENS_10bfloat16_tEfNS_4arch4Sm90ELb0ELb1ELb0ELb1ELb0ELb1ELb0ELb0ELb0ELb1ELb0ELb0EEENS1_21CollectiveEpilogueFwdINS6_IJSA_NS7_ILi512EEESA_EEES9_SC_SE_Li256ELb1ELb1ELb0ELb0EEENS1_36VarlenDynamicPersistentTileSchedulerILi64ELi64ELi256ELi128ELb0ELb1ELb1ELb1ELb0ELb1EEEEEEEEEvNT_6ParamsE --------------------------
	.section	.nv.shared._ZN7cutlass13device_kernelIN5flash11enable_sm90INS1_16FlashAttnFwdSm90INS1_25CollectiveMainloopFwdSm90ILi2EN4cute5tupleIJNS5_1CILi1EEES8_S8_EEENS6_IJNS7_ILi64EEESA_SA_EEELi512ENS_10bfloat16_tEfNS_4arch4Sm90ELb0ELb1ELb0ELb1ELb0ELb1ELb0ELb0ELb0ELb1ELb0ELb0EEENS1_21CollectiveEpilogueFwdINS6_IJSA_NS7_ILi512EEESA_EEES9_SC_SE_Li256ELb1ELb1ELb0ELb0EEENS1_36VarlenDynamicPersistentTileSchedulerILi64ELi64ELi256ELi128ELb0ELb1ELb1ELb1ELb0ELb1EEEEEEEEEvNT_6ParamsE,"aw",@nobits
	.sectionflags	@""
	.align	16
	.zero		1024


//--------------------- .nv.shared._ZN7cutlass13device_kernelIN5flash11enable_sm90INS1_16FlashAttnFwdSm90INS1_25CollectiveMainloopFwdSm90ILi2EN4cute5tupleIJNS5_1CILi1EEES8_S8_EEENS6_IJNS7_ILi64EEESA_SA_EEELi512ENS_10bfloat16_tEfNS_4arch4Sm90ELb0ELb1ELb0ELb1ELb0ELb0ELb1ELb0ELb0ELb1ELb0ELb0EEENS1_21CollectiveEpilogueFwdINS6_IJSA_NS7_ILi512EEESA_EEES9_SC_SE_Li256ELb1ELb1ELb0ELb0EEENS1_36VarlenDynamicPersistentTileSchedulerILi64ELi64ELi256ELi128ELb0ELb1ELb1ELb1ELb0ELb1EEEEEEEEEvNT_6ParamsE --------------------------
	.section	.nv.shared._ZN7cutlass13device_kernelIN5flash11enable_sm90INS1_16FlashAttnFwdSm90INS1_25CollectiveMainloopFwdSm90ILi2EN4cute5tupleIJNS5_1CILi1EEES8_S8_EEENS6_IJNS7_ILi64EEESA_SA_EEELi512ENS_10bfloat16_tEfNS_4arch4Sm90ELb0ELb1ELb0ELb1ELb0ELb0ELb1ELb0ELb0ELb1ELb0ELb0EEENS1_21CollectiveEpilogueFwdINS6_IJSA_NS7_ILi512EEESA_EEES9_SC_SE_Li256ELb1ELb1ELb0ELb0EEENS1_36VarlenDynamicPersistentTileSchedulerILi64ELi64ELi256ELi128ELb0ELb1ELb1ELb1ELb0ELb1EEEEEEEEEvNT_6ParamsE,"aw",@nobits
	.sectionflags	@""
	.align	16
	.zero		1024


//--------------------- .nv.shared._ZN7cutlass13device_kernelIN5flash11enable_sm90INS1_16FlashAttnFwdSm90INS1_25CollectiveMainloopFwdSm90ILi2EN4cute5tupleIJNS5_1CILi1EEES8_S8_EEENS6_IJNS7_ILi64EEESA_SA_EEELi512ENS_10bfloat16_tEfNS_4arch4Sm90ELb0ELb1ELb0ELb1ELb0ELb1ELb1ELb0ELb0ELb1ELb0ELb0EEENS1_21CollectiveEpilogueFwdINS6_IJSA_NS7_ILi512EEESA_EEES9_SC_SE_Li256ELb1ELb1ELb0ELb0EEENS1_36VarlenDynamicPersistentTileSchedulerILi64ELi64ELi256ELi128ELb0ELb1ELb1ELb1ELb0ELb1EEEEEEEEEvNT_6ParamsE --------------------------
	.section	.nv.shared._ZN7cutlass13device_kernelIN5flash11enable_sm90INS1_16FlashAttnFwdSm90INS1_25CollectiveMainloopFwdSm90ILi2EN4cute5tupleIJNS5_1CILi1EEES8_S8_EEENS6_IJNS7_ILi64EEESA_SA_EEELi512ENS_10bfloat16_tEfNS_4arch4Sm90ELb0ELb1ELb0ELb1ELb0ELb1ELb1ELb0ELb0ELb1ELb0ELb0EEENS1_21CollectiveEpilogueFwdINS6_IJSA_NS7_ILi512EEESA_EEES9_SC_SE_Li256ELb1ELb1ELb0ELb0EEENS1_36VarlenDynamicPersistentTileSchedulerILi64ELi64ELi256ELi128ELb0ELb1ELb1ELb1ELb0ELb1EEEEEEEEEvNT_6ParamsE,"aw",@nobits
	.sectionflags	@""
	.align	16
	.zero		1024


//--------------------- .nv.shared._ZN7cutlass13device_kernelIN5flash11enable_sm90INS1_16FlashAttnFwdSm90INS1_25CollectiveMainloopFwdSm90ILi2EN4cute5tupleIJNS5_1CILi1EEES8_S8_EEENS6_IJNS7_ILi64EEESA_SA_EEELi512ENS_10bfloat16_tEfNS_4arch4Sm90ELb1ELb0ELb0ELb0ELb0ELb0ELb0ELb0ELb0ELb1ELb0ELb0EEENS1_21CollectiveEpilogueFwdINS6_IJSA_NS7_ILi512EEESA_EEES9_SC_SE_Li256ELb0ELb1ELb0ELb0EEENS1_30DynamicPersistentTileSchedulerILi256ELi128ELb0ELb1ELb1EEEEEEEEEvNT_6ParamsE --------------------------
	.section	.nv.shared._ZN7cutlass13device_kernelIN5flash11enable_sm90INS1_16FlashAttnFwdSm90INS1_25CollectiveMainloopFwdSm90ILi2EN4cute5tupleIJNS5_1CILi1EEES8_S8_EEENS6_IJNS7_ILi64EEESA_SA_EEELi512ENS_10bfloat16_tEfNS_4arch4Sm90ELb1ELb0ELb0ELb0ELb0ELb0ELb0ELb0ELb0ELb1ELb0ELb0EEENS1_21CollectiveEpilogueFwdINS6_IJSA_NS7_ILi512EEESA_EEES9_SC_SE_Li256ELb0ELb1ELb0ELb0EEENS1_30DynamicPersistentTileSchedulerILi256ELi128ELb0ELb1ELb1EEEEEEEEEvNT_6ParamsE,"aw",@nobits
	.sectionflags	@""
	.align	16
	.zero		1024


//--------------------- .nv.shared._ZN7cutlass13device_kernelIN5flash11enable_sm90INS1_16FlashAttnFwdSm90INS1_25CollectiveMainloopFwdSm90ILi2EN4cute5tupleIJNS5_1CILi1EEES8_S8_EEENS6_IJNS7_ILi64EEESA_SA_EEELi512ENS_10bfloat16_tEfNS_4arch4Sm90ELb1ELb0ELb0ELb0ELb0ELb0ELb1ELb0ELb0ELb1ELb0ELb0EEENS1_21CollectiveEpilogueFwdINS6_IJSA_NS7_ILi512EEESA_EEES9_SC_SE_Li256ELb0ELb1ELb0ELb0EEENS1_30DynamicPersistentTileSchedulerILi256ELi128ELb0ELb1ELb1EEEEEEEEEvNT_6ParamsE --------------------------
	.section	.nv.shared._ZN7cutlass13device_kernelIN5flash11enable_sm90INS1_16FlashAttnFwdSm90INS1_25CollectiveMainloopFwdSm90ILi2EN4cute5tupleIJNS5_1CILi1EEES8_S8_EEENS6_IJNS7_ILi64EEESA_SA_EEELi512ENS_10bfloat16_tEfNS_4arch4Sm90ELb1ELb0ELb0ELb0ELb0ELb0ELb1ELb0ELb0ELb1ELb0ELb0EEENS1_21CollectiveEpilogueFwdINS6_IJSA_NS7_ILi512EEESA_EEES9_SC_SE_Li256ELb0ELb1ELb0ELb0EEENS1_30DynamicPersistentTileSchedulerILi256ELi128ELb0ELb1ELb1EEEEEEEEEvNT_6ParamsE,"aw",@nobits
	.sectionflags	@""
	.align	16
	.zero		1024


//--------------------- .nv.shared._ZN7cutlass13device_kernelIN5flash11enable_sm90INS1_16FlashAttnFwdSm90INS1_25CollectiveMainloopFwdSm90ILi2EN4cute5tupleIJNS5_1CILi1EEES8_S8_EEENS6_IJNS7_ILi64EEESA_SA_EEELi512ENS_10bfloat16_tEfNS_4arch4Sm90ELb1ELb0ELb0ELb1ELb0ELb0ELb0ELb0ELb0ELb1ELb0ELb0EEENS1_21CollectiveEpilogueFwdINS6_IJSA_NS7_ILi512EEESA_EEES9_SC_SE_Li256ELb1ELb1ELb0ELb0EEENS1_36VarlenDynamicPersistentTileSchedulerILi64ELi64ELi256ELi128ELb0ELb1ELb1ELb1ELb1ELb1EEEEEEEEEvNT_6ParamsE --------------------------
	.section	.nv.shared._ZN7cutlass13device_kernelIN5flash11enable_sm90INS1_16FlashAttnFwdSm90INS1_25CollectiveMainloopFwdSm90ILi2EN4cute5tupleIJNS5_1CILi1EEES8_S8_EEENS6_IJNS7_ILi64EEESA_SA_EEELi512ENS_10bfloat16_tEfNS_4arch4Sm90ELb1ELb0ELb0ELb1ELb0ELb0ELb0ELb0ELb0ELb1ELb0ELb0EEENS1_21CollectiveEpilogueFwdINS6_IJSA_NS7_ILi512EEESA_EEES9_SC_SE_Li256ELb1ELb1ELb0ELb0EEENS1_36VarlenDynamicPersistentTileSchedulerILi64ELi64ELi256ELi128ELb0ELb1ELb1ELb1ELb1ELb1EEEEEEEEEvNT_6ParamsE,"aw",@nobits
	.sectionflags	@""
	.align	16
	.zero		1024


//--------------------- .nv.shared._ZN7cutlass13device_kernelIN5flash11enable_sm90INS1_16FlashAttnFwdSm90INS1_25CollectiveMainloopFwdSm90ILi2EN4cute5tupleIJNS5_1CILi1EEES8_S8_EEENS6_IJNS7_ILi64EEESA_SA_EEELi512ENS_10bfloat16_tEfNS_4arch4Sm90ELb1ELb0ELb0ELb1ELb0ELb1ELb0ELb0ELb0ELb1ELb0ELb0EEENS1_21CollectiveEpilogueFwdINS6_IJSA_NS7_ILi512EEESA_EEES9_SC_SE_Li256ELb1ELb1ELb0ELb0EEENS1_36VarlenDynamicPersistentTileSchedulerILi64ELi64ELi256ELi128ELb0ELb1ELb1ELb1ELb1ELb1EEEEEEEEEvNT_6ParamsE --------------------------
	.section	.nv.shared._ZN7cutlass13device_kernelIN5flash11enable_sm90INS1_16FlashAttnFwdSm90INS1_25CollectiveMainloopFwdSm90ILi2EN4cute5tupleIJNS5_1CILi1EEES8_S8_EEENS6_IJNS7_ILi64EEESA_SA_EEELi512ENS_10bfloat16_tEfNS_4arch4Sm90ELb1ELb0ELb0ELb1ELb0ELb1ELb0ELb0ELb0ELb1ELb0ELb0EEENS1_21CollectiveEpilogueFwdINS6_IJSA_NS7_ILi512EEESA_EEES9_SC_SE_Li256ELb1ELb1ELb0ELb0EEENS1_36VarlenDynamicPersistentTileSchedulerILi64ELi64ELi256ELi128ELb0ELb1ELb1ELb1ELb1ELb1EEEEEEEEEvNT_6ParamsE,"aw",@nobits
	.sectionflags	@""
	.align	16
	.zero		1024


//--------------------- .nv.shared._ZN7cutlass13device_kernelIN5flash11enable_sm90INS1_16FlashAttnFwdSm90INS1_25CollectiveMainloopFwdSm90ILi2EN4cute5tupleIJNS5_1CILi1EEES8_S8_EEENS6_IJNS7_ILi64EEESA_SA_EEELi512ENS_10bfloat16_tEfNS_4arch4Sm90ELb1ELb0ELb0ELb1ELb0ELb0ELb1ELb0ELb0ELb1ELb0ELb0EEENS1_21CollectiveEpilogueFwdINS6_IJSA_NS7_ILi512EEESA_EEES9_SC_SE_Li256ELb1ELb1ELb0ELb0EEENS1_36VarlenDynamicPersistentTileSchedulerILi64ELi64ELi256ELi128ELb0ELb1ELb1ELb1ELb1ELb1EEEEEEEEEvNT_6ParamsE --------------------------
	.section	.nv.shared._ZN7cutlass13device_kernelIN5flash11enable_sm90INS1_16FlashAttnFwdSm90INS1_25CollectiveMainloopFwdSm90ILi2EN4cute5tupleIJNS5_1CILi1EEES8_S8_EEENS6_IJNS7_ILi64EEESA_SA_EEELi512ENS_10bfloat16_tEfNS_4arch4Sm90ELb1ELb0ELb0ELb1ELb0ELb0ELb1ELb0ELb0ELb1ELb0ELb0EEENS1_21CollectiveEpilogueFwdINS6_IJSA_NS7_ILi512EEESA_EEES9_SC_SE_Li256ELb1ELb1ELb0ELb0EEENS1_36VarlenDynamicPersistentTileSchedulerILi64ELi64ELi256ELi128ELb0ELb1ELb1ELb1ELb1ELb1EEEEEEEEEvNT_6ParamsE,"aw",@nobits
	.sectionflags	@""
	.align	16
	.zero		1024


//--------------------- .nv.shared._ZN7cutlass13device_kernelIN5flash11enable_sm90INS1_16FlashAttnFwdSm90INS1_25CollectiveMainloopFwdSm90ILi2EN4cute5tupleIJNS5_1CILi1EEES8_S8_EEENS6_IJNS7_ILi64EEESA_SA_EEELi512ENS_10bfloat16_tEfNS_4arch4Sm90ELb1ELb0ELb0ELb1ELb0ELb1ELb1ELb0ELb0ELb1ELb0ELb0EEENS1_21CollectiveEpilogueFwdINS6_IJSA_NS7_ILi512EEESA_EEES9_SC_SE_Li256ELb1ELb1ELb0ELb0EEENS1_36VarlenDynamicPersistentTileSchedulerILi64ELi64ELi256ELi128ELb0ELb1ELb1ELb1ELb1ELb1EEEEEEEEEvNT_6ParamsE --------------------------
	.section	.nv.shared._ZN7cutlass13device_kernelIN5flash11enable_sm90INS1_16FlashAttnFwdSm90INS1_25CollectiveMainloopFwdSm90ILi2EN4cute5tupleIJNS5_1CILi1EEES8_S8_EEENS6_IJNS7_ILi64EEESA_SA_EEELi512ENS_10bfloat16_tEfNS_4arch4Sm90ELb1ELb0ELb0ELb1ELb0ELb1ELb1ELb0ELb0ELb1ELb0ELb0EEENS1_21CollectiveEpilogueFwdINS6_IJSA_NS7_ILi512EEESA_EEES9_SC_SE_Li256ELb1ELb1ELb0ELb0EEENS1_36VarlenDynamicPersistentTileSchedulerILi64ELi64ELi256ELi128ELb0ELb1ELb1ELb1ELb1ELb1EEEEEEEEEvNT_6ParamsE,"aw",@nobits
	.sectionflags	@""
	.align	16
	.zero		1024


//--------------------- .nv.shared._ZN7cutlass13device_kernelIN5flash11enable_sm90INS1_16FlashAttnFwdSm90INS1_25CollectiveMainloopFwdSm90ILi2EN4cute5tupleIJNS5_1CILi1EEES8_S8_EEENS6_IJNS7_ILi128EEENS7_ILi96EEENS7_ILi64EEEEEELi256ENS_10bfloat16_tEfNS_4arch4Sm90ELb0ELb0ELb0ELb0ELb0ELb0ELb0ELb1ELb0ELb1ELb0ELb0EEENS1_21CollectiveEpilogueFwdINS6_IJSA_NS7_ILi256EEESB_EEES9_SE_SG_Li256ELb0ELb1ELb0ELb0EEENS1_29StaticPersistentTileSchedulerILb0EEEEEEEEEvNT_6ParamsE --------------------------
	.section	.nv.shared._ZN7cutlass13device_kernelIN5flash11enable_sm90INS1_16FlashAttnFwdSm90INS1_25CollectiveMainloopFwdSm90ILi2EN4cute5tupleIJNS5_1CILi1EEES8_S8_EEENS6_IJNS7_ILi128EEENS7_ILi96EEENS7_ILi64EEEEEELi256ENS_10bfloat16_tEfNS_4arch4Sm90ELb0ELb0ELb0ELb0ELb0ELb0ELb0ELb1ELb0ELb1ELb0ELb0EEENS1_21CollectiveEpilogueFwdINS6_IJSA_NS7_ILi256EEESB_EEES9_SE_SG_Li256ELb0ELb1ELb0ELb0EEENS1_29StaticPersistentTileSchedulerILb0EEEEEEEEEvNT_6ParamsE,"aw",@nobits
	.sectionflags	@""
	.align	16
	.zero		1024


//--------------------- .nv.shared._ZN7cutlass13device_kernelIN5flash11enable_sm90INS1_16FlashAttnFwdSm90INS1_25CollectiveMainloopFwdSm90ILi2EN4cute5tupleIJNS5_1CILi1EEES8_S8_EEENS6_IJNS7_ILi128EEENS7_ILi96EEENS7_ILi64EEEEEELi256ENS_10bfloat16_tEfNS_4arch4Sm90ELb0ELb0ELb0ELb0ELb0ELb0ELb1ELb1ELb0ELb1ELb0ELb0EEENS1_21CollectiveEpilogueFwdINS6_IJSA_NS7_ILi256EEESB_EEES9_SE_SG_Li256ELb0ELb1ELb0ELb0EEENS1_29StaticPersistentTileSchedulerILb0EEEEEEEEEvNT_6ParamsE --------------------------
	.section	.nv.shared._ZN7cutlass13device_kernelIN5flash11enable_sm90INS1_16FlashAttnFwdSm90INS1_25CollectiveMainloopFwdSm90ILi2EN4cute5tupleIJNS5_1CILi1EEES8_S8_EEENS6_IJNS7_ILi128EEENS7_ILi96EEENS7_ILi64EEEEEELi256ENS_10bfloat16_tEfNS_4arch4Sm90ELb0ELb0ELb0ELb0ELb0ELb0ELb1ELb1ELb0ELb1ELb0ELb0EEENS1_21CollectiveEpilogueFwdINS6_IJSA_NS7_ILi256EEESB_EEES9_SE_SG_Li256ELb0ELb1ELb0ELb0EEENS1_29StaticPersistentTileSchedulerILb0EEEEEEEEEvNT_6ParamsE,"aw",@nobits
	.sectionflags	@""
	.align	16
	.zero		1024


//--------------------- .nv.shared._ZN7cutlass13device_kernelIN5flash11enable_sm90INS1_16FlashAttnFwdSm90INS1_25CollectiveMainloopFwdSm90ILi2EN4cute5tupleIJNS5_1CILi1EEES8_S8_EEENS6_IJNS7_ILi128EEENS7_ILi96EEENS7_ILi64EEEEEELi256ENS_10bfloat16_tEfNS_4arch4Sm90ELb0ELb0ELb0ELb1ELb0ELb0ELb0ELb1ELb0ELb1ELb0ELb0EEENS1_21CollectiveEpilogueFwdINS6_IJSA_NS7_ILi256EEESB_EEES9_SE_SG_Li256ELb1ELb1ELb0ELb0EEENS1_36VarlenDynamicPersistentTileSchedulerILi128ELi96ELi256ELi128ELb0ELb1ELb1ELb0ELb1ELb1EEEEEEEEEvNT_6ParamsE --------------------------
	.section	.nv.shared._ZN7cutlass13device_kernelIN5flash11enable_sm90INS1_16FlashAttnFwdSm90INS1_25CollectiveMainloopFwdSm90ILi2EN4cute5tupleIJNS5_1CILi1EEES8_S8_EEENS6_IJNS7_ILi128EEENS7_ILi96EEENS7_ILi64EEEEEELi256ENS_10bfloat16_tEfNS_4arch4Sm90ELb0ELb0ELb0ELb1ELb0ELb0ELb0ELb1ELb0ELb1ELb0ELb0EEENS1_21CollectiveEpilogueFwdINS6_IJSA_NS7_ILi256EEESB_EEES9_SE_SG_Li256ELb1ELb1ELb0ELb0EEENS1_36VarlenDynamicPersistentTileSchedulerILi128ELi96ELi256ELi128ELb0ELb1ELb1ELb0ELb1ELb1EEEEEEEEEvNT_6ParamsE,"aw",@nobits
	.sectionflags	@""
	.align	16
	.zero		1024


//--------------------- .nv.shared._ZN7cutlass13device_kernelIN5flash11enable_sm90INS1_16FlashAttnFwdSm90INS1_25CollectiveMainloopFwdSm90ILi2EN4cute5tupleIJNS5_1CILi1EEES8_S8_EEENS6_IJNS7_ILi128EEENS7_ILi96EEENS7_ILi64EEEEEELi256ENS_10bfloat16_tEfNS_4arch4Sm90ELb0ELb0ELb0ELb1ELb0ELb1ELb0ELb1ELb0ELb1ELb0ELb0EEENS1_21CollectiveEpilogueFwdINS6_IJSA_NS7_ILi256EEESB_EEES9_SE_SG_Li256ELb1ELb1ELb0ELb0EEENS1_36VarlenDynamicPersistentTileSchedulerILi128ELi96ELi256ELi128ELb0ELb1ELb1ELb0ELb1ELb1EEEEEEEEEvNT_6ParamsE --------------------------
	.section	.nv.shared._ZN7cutlass13device_kernelIN5flash11enable_sm90INS1_16FlashAttnFwdSm90INS1_25CollectiveMainloopFwdSm90ILi2EN4cute5tupleIJNS5_1CILi1EEES8_S8_EEENS6_IJNS7_ILi128EEENS7_ILi96EEENS7_ILi64EEEEEELi256ENS_10bfloat16_tEfNS_4arch4Sm90ELb0ELb0ELb0ELb1ELb0ELb1ELb0ELb1ELb0ELb1ELb0ELb0EEENS1_21CollectiveEpilogueFwdINS6_IJSA_NS7_ILi256EEESB_EEES9_SE_SG_Li256ELb1ELb1ELb0ELb0EEENS1_36VarlenDynamicPersistentTileSchedulerILi128ELi96ELi256ELi128ELb0ELb1ELb1ELb0ELb1ELb1EEEEEEEEEvNT_6ParamsE,"aw",@nobits
	.sectionflags	@""
	.align	16
	.zero		1024


//--------------------- .nv.shared._ZN7cutlass13device_kernelIN5flash11enable_sm90INS1_16FlashAttnFwdSm90INS1_25CollectiveMainloopFwdSm90ILi2EN4cute5tupleIJNS5_1CILi1EEES8_S8_EEENS6_IJNS7_ILi128EEENS7_ILi96EEENS7_ILi64EEEEEELi256ENS_10bfloat16_tEfNS_4arch4Sm90ELb0ELb0ELb0ELb1ELb0ELb0ELb1ELb1ELb0ELb1ELb0ELb0EEENS1_21CollectiveEpilogueFwdINS6_IJSA_NS7_ILi256EEESB_EEES9_SE_SG_Li256ELb1ELb1ELb0ELb0EEENS1_36VarlenDynamicPersistentTileSchedulerILi128ELi96ELi256ELi128ELb0ELb1ELb1ELb0ELb1ELb1EEEEEEEEEvNT_6ParamsE --------------------------
	.section	.nv.shared._ZN7cutlass13device_kernelIN5flash11enable_sm90INS1_16FlashAttnFwdSm90INS1_25CollectiveMainloopFwdSm90ILi2EN4cute5tupleIJNS5_1CILi1EEES8_S8_EEENS6_IJNS7_ILi128EEENS7_ILi96EEENS7_ILi64EEEEEELi256ENS_10bfloat16_tEfNS_4arch4Sm90ELb0ELb0ELb0ELb1ELb0ELb0ELb1ELb1ELb0ELb1ELb0ELb0EEENS1_21CollectiveEpilogueFwdINS6_IJSA_NS7_ILi256EEESB_EEES9_SE_SG_Li256ELb1ELb1ELb0ELb0EEENS1_36VarlenDynamicPersistentTileSchedulerILi128ELi96ELi256ELi128ELb0ELb1ELb1ELb0ELb1ELb1EEEEEEEEEvNT_6ParamsE,"aw",@nobits
	.sectionflags	@""
	.align	16
	.zero		1024


//--------------------- .nv.shared._ZN7cutlass13device_kernelIN5flash11enable_sm90INS1_16FlashAttnFwdSm90INS1_25CollectiveMainloopFwdSm90ILi2EN4cute5tupleIJNS5_1CILi1EEES8_S8_EEENS6_IJNS7_ILi128EEENS7_ILi96EEENS7_ILi64EEEEEELi256ENS_10bfloat16_tEfNS_4arch4Sm90ELb0ELb0ELb0ELb1ELb0ELb1ELb1ELb1ELb0ELb1ELb0ELb0EEENS1_21CollectiveEpilogueFwdINS6_IJSA_NS7_ILi256EEESB_EEES9_SE_SG_Li256ELb1ELb1ELb0ELb0EEENS1_36VarlenDynamicPersistentTileSchedulerILi128ELi96ELi256ELi128ELb0ELb1ELb1ELb0ELb1ELb1EEEEEEEEEvNT_6ParamsE --------------------------
	.section	.nv.shared._ZN7cutlass13device_kernelIN5flash11enable_sm90INS1_16FlashAttnFwdSm90INS1_25CollectiveMainloopFwdSm90ILi2EN4cute5tupleIJNS5_1CILi1EEES8_S8_EEENS6_IJNS7_ILi128EEENS7_ILi96EEENS7_ILi64EEEEEELi256ENS_10bfloat16_tEfNS_4arch4Sm90ELb0ELb0ELb0ELb1ELb0ELb1ELb1ELb1ELb0ELb1ELb0ELb0EEENS1_21CollectiveEpilogueFwdINS6_IJSA_NS7_ILi256EEESB_EEES9_SE_SG_Li256ELb1ELb1ELb0ELb0EEENS1_36VarlenDynamicPersistentTileSchedulerILi128ELi96ELi256ELi128ELb0ELb1ELb1ELb0ELb1ELb1EEEEEEEEEvNT_6ParamsE,"aw",@nobits
	.sectionflags	@""
	.align	16
	.zero		1024


//--------------------- .nv.shared._ZN7cutlass13device_kernelIN5flash11enable_sm90INS1_16FlashAttnFwdSm90INS1_25CollectiveMainloopFwdSm90ILi2EN4cute5tupleIJNS5_1CILi1EEES8_S8_EEENS6_IJNS7_ILi128EEENS7_ILi96EEENS7_ILi64EEEEEELi256ENS_10bfloat16_tEfNS_4arch4Sm90ELb0ELb1ELb0ELb0ELb0ELb0ELb0ELb1ELb0ELb1ELb0ELb0EEENS1_21CollectiveEpilogueFwdINS6_IJSA_NS7_ILi256EEESB_EEES9_SE_SG_Li256ELb0ELb1ELb0ELb0EEENS1_30DynamicPersistentTileSchedulerILi256ELi128ELb0ELb1ELb1EEEEEEEEEvNT_6ParamsE --------------------------
	.section	.nv.shared._ZN7cutlass13device_kernelIN5flash11enable_sm90INS1_16FlashAttnFwdSm90INS1_25CollectiveMainloopFwdSm90ILi2EN4cute5tupleIJNS5_1CILi1EEES8_S8_EEENS6_IJNS7_ILi128EEENS7_ILi96EEENS7_ILi64EEEEEELi256ENS_10bfloat16_tEfNS_4arch4Sm90ELb0ELb1ELb0ELb0ELb0ELb0ELb0ELb1ELb0ELb1ELb0ELb0EEENS1_21CollectiveEpilogueFwdINS6_IJSA_NS7_ILi256EEESB_EEES9_SE_SG_Li256ELb0ELb1ELb0ELb0EEENS1_30DynamicPersistentTileSchedulerILi256ELi128ELb0ELb1ELb1EEEEEEEEEvNT_6ParamsE,"aw",@nobits
	.sectionflags	@""
	.align	16
	.zero		1024


//--------------------- .nv.shared._ZN7cutlass13device_kernelIN5flash11enable_sm90INS1_16FlashAttnFwdSm90INS1_25CollectiveMainloopFwdSm90ILi2EN4cute5tupleIJNS5_1CILi1EEES8_S8_EEENS6_IJNS7_ILi128EEENS7_ILi96EEENS7_ILi64EEEEEELi256ENS_10bfloat16_tEfNS_4arch4Sm90ELb0ELb1ELb0ELb0ELb0ELb0ELb1ELb1ELb0ELb1ELb0ELb0EEENS1_21CollectiveEpilogueFwdINS6_IJSA_NS7_ILi256EEESB_EEES9_SE_SG_Li256ELb0ELb1ELb0ELb0EEENS1_30DynamicPersistentTileSchedulerILi256ELi128ELb0ELb1ELb1EEEEEEEEEvNT_6ParamsE --------------------------
	.section	.nv.shared._ZN7cutlass13device_kernelIN5flash11enable_sm90INS1_16FlashAttnFwdSm90INS1_25CollectiveMainloopFwdSm90ILi2EN4cute5tupleIJNS5_1CILi1EEES8_S8_EEENS6_IJNS7_ILi128EEENS7_ILi96EEENS7_ILi64EEEEEELi256ENS_10bfloat16_tEfNS_4arch4Sm90ELb0ELb1ELb0ELb0ELb0ELb0ELb1ELb1ELb0ELb1ELb0ELb0EEENS1_21CollectiveEpilogueFwdINS6_IJSA_NS7_ILi256EEESB_EEES9_SE_SG_Li256ELb0ELb1ELb0ELb0EEENS1_30DynamicPersistentTileSchedulerILi256ELi128ELb0ELb1ELb1EEEEEEEEEvNT_6ParamsE,"aw",@nobits
	.sectionflags	@""
	.align	16
	.zero		1024


//--------------------- .nv.shared._ZN7cutlass13device_kernelIN5flash11enable_sm90INS1_16FlashAttnFwdSm90INS1_25CollectiveMainloopFwdSm90ILi2EN4cute5tupleIJNS5_1CILi1EEES8_S8_EEENS6_IJNS7_ILi128EEENS7_ILi96EEENS7_ILi64EEEEEELi256ENS_10bfloat16_tEfNS_4arch4Sm90ELb0ELb1ELb0ELb1ELb0ELb0ELb0ELb1ELb0ELb1ELb0ELb0EEENS1_21CollectiveEpilogueFwdINS6_IJSA_NS7_ILi256EEESB_EEES9_SE_SG_Li256ELb1ELb1ELb0ELb0EEENS1_36VarlenDynamicPersistentTileSchedulerILi128ELi96ELi256ELi128ELb0ELb1ELb1ELb1ELb0ELb1EEEEEEEEEvNT_6ParamsE --------------------------
	.section	.nv.shared._ZN7cutlass13device_kernelIN5flash11enable_sm90INS1_16FlashAttnFwdSm90INS1_25CollectiveMainloopFwdSm90ILi2EN4cute5tupleIJNS5_1CILi1EEES8_S8_EEENS6_IJNS7_ILi128EEENS7_ILi96EEENS7_ILi64EEEEEELi256ENS_10bfloat16_tEfNS_4arch4Sm90ELb0ELb1ELb0ELb1ELb0ELb0ELb0ELb1ELb0ELb1ELb0ELb0EEENS1_21CollectiveEpilogueFwdINS6_IJSA_NS7_ILi256EEESB_EEES9_SE_SG_Li256ELb1ELb1ELb0ELb0EEENS1_36VarlenDynamicPersistentTileSchedulerILi128ELi96ELi256ELi128ELb0ELb1ELb1ELb1ELb0ELb1EEEEEEEEEvNT_6ParamsE,"aw",@nobits
	.sectionflags	@""
	.align	16
	.zero		1024


//--------------------- .nv.shared._ZN7cutlass13device_kernelIN5flash11enable_sm90INS1_16FlashAttnFwdSm90INS1_25CollectiveMainloopFwdSm90ILi2EN4cute5tupleIJNS5_1CILi1EEES8_S8_EEENS6_IJNS7_ILi128EEENS7_ILi96EEENS7_ILi64EEEEEELi256ENS_10bfloat16_tEfNS_4arch4Sm90ELb0ELb1ELb0ELb1ELb0ELb1ELb0ELb1ELb0ELb1ELb0ELb0EEENS1_21CollectiveEpilogueFwdINS6_IJSA_NS7_ILi256EEESB_EEES9_SE_SG_Li256ELb1ELb1ELb0ELb0EEENS1_36VarlenDynamicPersistentTileSchedulerILi128ELi96ELi256ELi128ELb0ELb1ELb1ELb1ELb0ELb1EEEEEEEEEvNT_6ParamsE --------------------------
	.section	.nv.shared._ZN7cutlass13device_kernelIN5flash11enable_sm90INS1_16FlashAttnFwdSm90INS1_25CollectiveMainloopFwdSm90ILi2EN4cute5tupleIJNS5_1CILi1EEES8_S8_EEENS6_IJNS7_ILi128EEENS7_ILi96EEENS7_ILi64EEEEEELi256ENS_10bfloat16_tEfNS_4arch4Sm90ELb0ELb1ELb0ELb1ELb0ELb1ELb0ELb1ELb0ELb1ELb0ELb0EEENS1_21CollectiveEpilogueFwdINS6_IJSA_NS7_ILi256EEESB_EEES9_SE_SG_Li256ELb1ELb1ELb0ELb0EEENS1_36VarlenDynamicPersistentTileSchedulerILi128ELi96ELi256ELi128ELb0ELb1ELb1ELb1ELb0ELb1EEEEEEEEEvNT_6ParamsE,"aw",@nobits
	.sectionflags	@""
	.align	16
	.zero		1024


//--------------------- .nv.shared._ZN7cutlass13device_kernelIN5flash11enable_sm90INS1_16FlashAttnFwdSm90INS1_25CollectiveMainloopFwdSm90ILi2EN4cute5tupleIJNS5_1CILi1EEES8_S8_EEENS6_IJNS7_ILi128EEENS7_ILi96EEENS7_ILi64EEEEEELi256ENS_10bfloat16_tEfNS_4arch4Sm90ELb0ELb1ELb0ELb1ELb0ELb0ELb1ELb1ELb0ELb1ELb0ELb0EEENS1_21CollectiveEpilogueFwdINS6_IJSA_NS7_ILi256EEESB_EEES9_SE_SG_Li256ELb1ELb1ELb0ELb0EEENS1_36VarlenDynamicPersistentTileSchedulerILi128ELi96ELi256ELi128ELb0ELb1ELb1ELb1ELb0ELb1EEEEEEEEEvNT_6ParamsE --------------------------
	.section	.nv.shared._ZN7cutlass13device_kernelIN5flash11enable_sm90INS1_16FlashAttnFwdSm90INS1_25CollectiveMainloopFwdSm90ILi2EN4cute5tupleIJNS5_1CILi1EEES8_S8_EEENS6_IJNS7_ILi128EEENS7_ILi96EEENS7_ILi64EEEEEELi256ENS_10bfloat16_tEfNS_4arch4Sm90ELb0ELb1ELb0ELb1ELb0ELb0ELb1ELb1ELb0ELb1ELb0ELb0EEENS1_21CollectiveEpilogueFwdINS6_IJSA_NS7_ILi256EEESB_EEES9_SE_SG_Li256ELb1ELb1ELb0ELb0EEENS1_36VarlenDynamicPersistentTileSchedulerILi128ELi96ELi256ELi128ELb0ELb1ELb1ELb1ELb0ELb1EEEEEEEEEvNT_6ParamsE,"aw",@nobits
	.sectionflags	@""
	.align	16
	.zero		1024


//--------------------- .nv.shared._ZN7cutlass13device_kernelIN5flash11enable_sm90INS1_16FlashAttnFwdSm90INS1_25CollectiveMainloopFwdSm90ILi2EN4cute5tupleIJNS5_1CILi1EEES8_S8_EEENS6_IJNS7_ILi128EEENS7_ILi96EEENS7_ILi64EEEEEELi256ENS_10bfloat16_tEfNS_4arch4Sm90ELb0ELb1ELb0ELb1ELb0ELb1ELb1ELb1ELb0ELb1ELb0ELb0EEENS1_21CollectiveEpilogueFwdINS6_IJSA_NS7_ILi256EEESB_EEES9_SE_SG_Li256ELb1ELb1ELb0ELb0EEENS1_36VarlenDynamicPersistentTileSchedulerILi128ELi96ELi256ELi128ELb0ELb1ELb1ELb1ELb0ELb1EEEEEEEEEvNT_6ParamsE --------------------------
	.section	.nv.shared._ZN7cutlass13device_kernelIN5flash11enable_sm90INS1_16FlashAttnFwdSm90INS1_25CollectiveMainloopFwdSm90ILi2EN4cute5tupleIJNS5_1CILi1EEES8_S8_EEENS6_IJNS7_ILi128EEENS7_ILi96EEENS7_ILi64EEEEEELi256ENS_10bfloat16_tEfNS_4arch4Sm90ELb0ELb1ELb0ELb1ELb0ELb1ELb1ELb1ELb0ELb1ELb0ELb0EEENS1_21CollectiveEpilogueFwdINS6_IJSA_NS7_ILi256EEESB_EEES9_SE_SG_Li256ELb1ELb1ELb0ELb0EEENS1_36VarlenDynamicPersistentTileSchedulerILi128ELi96ELi256ELi128ELb0ELb1ELb1ELb1ELb0ELb1EEEEEEEEEvNT_6ParamsE,"aw",@nobits
	.sectionflags	@""
	.align	16
	.zero		1024


//--------------------- .nv.shared._ZN7cutlass13device_kernelIN5flash11enable_sm90INS1_16FlashAttnFwdSm90INS1_25CollectiveMainloopFwdSm90ILi2EN4cute5tupleIJNS5_1CILi1EEES8_S8_EEENS6_IJNS7_ILi128EEENS7_ILi96EEENS7_ILi64EEEEEELi256ENS_10bfloat16_tEfNS_4arch4Sm90ELb1ELb0ELb0ELb0ELb0ELb0ELb0ELb1ELb0ELb1ELb0ELb0EEENS1_21CollectiveEpilogueFwdINS6_IJSA_NS7_ILi256EEESB_EEES9_SE_SG_Li256ELb0ELb1ELb0ELb0EEENS1_30DynamicPersistentTileSchedulerILi256ELi128ELb0ELb1ELb1EEEEEEEEEvNT_6ParamsE --------------------------
	.section	.nv.shared._ZN7cutlass13device_kernelIN5flash11enable_sm90INS1_16FlashAttnFwdSm90INS1_25CollectiveMainloopFwdSm90ILi2EN4cute5tupleIJNS5_1CILi1EEES8_S8_EEENS6_IJNS7_ILi128EEENS7_ILi96EEENS7_ILi64EEEEEELi256ENS_10bfloat16_tEfNS_4arch4Sm90ELb1ELb0ELb0ELb0ELb0ELb0ELb0ELb1ELb0ELb1ELb0ELb0EEENS1_21CollectiveEpilogueFwdINS6_IJSA_NS7_ILi256EEESB_EEES9_SE_SG_Li256ELb0ELb1ELb0ELb0EEENS1_30DynamicPersistentTileSchedulerILi256ELi128ELb0ELb1ELb1EEEEEEEEEvNT_6ParamsE,"aw",@nobits
	.sectionflags	@""
	.align	16
	.zero		1024


//--------------------- .nv.shared._ZN7cutlass13device_kernelIN5flash11enable_sm90INS1_16FlashAttnFwdSm90INS1_25CollectiveMainloopFwdSm90ILi2EN4cute5tupleIJNS5_1CILi1EEES8_S8_EEENS6_IJNS7_ILi128EEENS7_ILi96EEENS7_ILi64EEEEEELi256ENS_10bfloat16_tEfNS_4arch4Sm90ELb1ELb0ELb0ELb0ELb0ELb0ELb1ELb1ELb0ELb1ELb0ELb0EEENS1_21CollectiveEpilogueFwdINS6_IJSA_NS7_ILi256EEESB_EEES9_SE_SG_Li256ELb0ELb1ELb0ELb0EEENS1_30DynamicPersistentTileSchedulerILi256ELi128ELb0ELb1ELb1EEEEEEEEEvNT_6ParamsE --------------------------
	.section	.nv.shared._ZN7cutlass13device_kernelIN5flash11enable_sm90INS1_16FlashAttnFwdSm90INS1_25CollectiveMainloopFwdSm90ILi2EN4cute5tupleIJNS5_1CILi1EEES8_S8_EEENS6_IJNS7_ILi128EEENS7_ILi96EEENS7_ILi64EEEEEELi256ENS_10bfloat16_tEfNS_4arch4Sm90ELb1ELb0ELb0ELb0ELb0ELb0ELb1ELb1ELb0ELb1ELb0ELb0EEENS1_21CollectiveEpilogueFwdINS6_IJSA_NS7_ILi256EEESB_EEES9_SE_SG_Li256ELb0ELb1ELb0ELb0EEENS1_30DynamicPersistentTileSchedulerILi256ELi128ELb0ELb1ELb1EEEEEEEEEvNT_6ParamsE,"aw",@nobits
	.sectionflags	@""
	.align	16
	.zero		1024


//--------------------- .nv.shared._ZN7cutlass13device_kernelIN5flash11enable_sm90INS1_16FlashAttnFwdSm90INS1_25CollectiveMainloopFwdSm90ILi2EN4cute5tupleIJNS5_1CILi1EEES8_S8_EEENS6_IJNS7_ILi128EEENS7_ILi96EEENS7_ILi64EEEEEELi256ENS_10bfloat16_tEfNS_4arch4Sm90ELb1ELb0ELb0ELb1ELb0ELb0ELb0ELb1ELb0ELb1ELb0ELb0EEENS1_21CollectiveEpilogueFwdINS6_IJSA_NS7_ILi256EEESB_EEES9_SE_SG_Li256ELb1ELb1ELb0ELb0EEENS1_36VarlenDynamicPersistentTileSchedulerILi128ELi96ELi256ELi128ELb0ELb1ELb1ELb1ELb1ELb1EEEEEEEEEvNT_6ParamsE --------------------------
	.section	.nv.shared._ZN7cutlass13device_kernelIN5flash11enable_sm90INS1_16FlashAttnFwdSm90INS1_25CollectiveMainloopFwdSm90ILi2EN4cute5tupleIJNS5_1CILi1EEES8_S8_EEENS6_IJNS7_ILi128EEENS7_ILi96EEENS7_ILi64EEEEEELi256ENS_10bfloat16_tEfNS_4arch4Sm90ELb1ELb0ELb0ELb1ELb0ELb0ELb0ELb1ELb0ELb1ELb0ELb0EEENS1_21CollectiveEpilogueFwdINS6_IJSA_NS7_ILi256EEESB_EEES9_SE_SG_Li256ELb1ELb1ELb0ELb0EEENS1_36VarlenDynamicPersistentTileSchedulerILi128ELi96ELi256ELi128ELb0ELb1ELb1ELb1ELb1ELb1EEEEEEEEEvNT_6ParamsE,"aw",@nobits
	.sectionflags	@""
	.align	16
	.zero		1024


//--------------------- .nv.shared._ZN7cutlass13device_kernelIN5flash11enable_sm90INS1_16FlashAttnFwdSm90INS1_25CollectiveMainloopFwdSm90ILi2EN4cute5tupleIJNS5_1CILi1EEES8_S8_EEENS6_IJNS7_ILi128EEENS7_ILi96EEENS7_ILi64EEEEEELi256ENS_10bfloat16_tEfNS_4arch4Sm90ELb1ELb0ELb0ELb1ELb0ELb1ELb0ELb1ELb0ELb1ELb0ELb0EEENS1_21CollectiveEpilogueFwdINS6_IJSA_NS7_ILi256EEESB_EEES9_SE_SG_Li256ELb1ELb1ELb0ELb0EEENS1_36VarlenDynamicPersistentTileSchedulerILi128ELi96ELi256ELi128ELb0ELb1ELb1ELb1ELb1ELb1EEEEEEEEEvNT_6ParamsE --------------------------
	.section	.nv.shared._ZN7cutlass13device_kernelIN5flash11enable_sm90INS1_16FlashAttnFwdSm90INS1_25CollectiveMainloopFwdSm90ILi2EN4cute5tupleIJNS5_1CILi1EEES8_S8_EEENS6_IJNS7_ILi128EEENS7_ILi96EEENS7_ILi64EEEEEELi256ENS_10bfloat16_tEfNS_4arch4Sm90ELb1ELb0ELb0ELb1ELb0ELb1ELb0ELb1ELb0ELb1ELb0ELb0EEENS1_21CollectiveEpilogueFwdINS6_IJSA_NS7_ILi256EEESB_EEES9_SE_SG_Li256ELb1ELb1ELb0ELb0EEENS1_36VarlenDynamicPersistentTileSchedulerILi128ELi96ELi256ELi128ELb0ELb1ELb1ELb1ELb1ELb1EEEEEEEEEvNT_6ParamsE,"aw",@nobits
	.sectionflags	@""
	.align	16
	.zero		1024


//--------------------- .nv.shared._ZN7cutlass13device_kernelIN5flash11enable_sm90INS1_16FlashAttnFwdSm90INS1_25CollectiveMainloopFwdSm90ILi2EN4cute5tupleIJNS5_1CILi1EEES8_S8_EEENS6_IJNS7_ILi128EEENS7_ILi96EEENS7_ILi64EEEEEELi256ENS_10bfloat16_tEfNS_4arch4Sm90ELb1ELb0ELb0ELb1ELb0ELb0ELb1ELb1ELb0ELb1ELb0ELb0EEENS1_21CollectiveEpilogueFwdINS6_IJSA_NS7_ILi256EEESB_EEES9_SE_SG_Li256ELb1ELb1ELb0ELb0EEENS1_36VarlenDynamicPersistentTileSchedulerILi128ELi96ELi256ELi128ELb0ELb1ELb1ELb1ELb1ELb1EEEEEEEEEvNT_6ParamsE --------------------------
	.section	.nv.shared._ZN7cutlass13device_kernelIN5flash11enable_sm90INS1_16FlashAttnFwdSm90INS1_25CollectiveMainloopFwdSm90ILi2EN4cute5tupleIJNS5_1CILi1EEES8_S8_EEENS6_IJNS7_ILi128EEENS7_ILi96EEENS7_ILi64EEEEEELi256ENS_10bfloat16_tEfNS_4arch4Sm90ELb1ELb0ELb0ELb1ELb0ELb0ELb1ELb1ELb0ELb1ELb0ELb0EEENS1_21CollectiveEpilogueFwdINS6_IJSA_NS7_ILi256EEESB_EEES9_SE_SG_Li256ELb1ELb1ELb0ELb0EEENS1_36VarlenDynamicPersistentTileSchedulerILi128ELi96ELi256ELi128ELb0ELb1ELb1ELb1ELb1ELb1EEEEEEEEEvNT_6ParamsE,"aw",@nobits
	.sectionflags	@""
	.align	16
	.zero		1024


//--------------------- .nv.shared._ZN7cutlass13device_kernelIN5flash11enable_sm90INS1_16FlashAttnFwdSm90INS1_25CollectiveMainloopFwdSm90ILi2EN4cute5tupleIJNS5_1CILi1EEES8_S8_EEENS6_IJNS7_ILi128EEENS7_ILi96EEENS7_ILi64EEEEEELi256ENS_10bfloat16_tEfNS_4arch4Sm90ELb1ELb0ELb0ELb1ELb0ELb1ELb1ELb1ELb0ELb1ELb0ELb0EEENS1_21CollectiveEpilogueFwdINS6_IJSA_NS7_ILi256EEESB_EEES9_SE_SG_Li256ELb1ELb1ELb0ELb0EEENS1_36VarlenDynamicPersistentTileSchedulerILi128ELi96ELi256ELi128ELb0ELb1ELb1ELb1ELb1ELb1EEEEEEEEEvNT_6ParamsE --------------------------
	.section	.nv.shared._ZN7cutlass13device_kernelIN5flash11enable_sm90INS1_16FlashAttnFwdSm90INS1_25CollectiveMainloopFwdSm90ILi2EN4cute5tupleIJNS5_1CILi1EEES8_S8_EEENS6_IJNS7_ILi128EEENS7_ILi96EEENS7_ILi64EEEEEELi256ENS_10bfloat16_tEfNS_4arch4Sm90ELb1ELb0ELb0ELb1ELb0ELb1ELb1ELb1ELb0ELb1ELb0ELb0EEENS1_21CollectiveEpilogueFwdINS6_IJSA_NS7_ILi256EEESB_EEES9_SE_SG_Li256ELb1ELb1ELb0ELb0EEENS1_36VarlenDynamicPersistentTileSchedulerILi128ELi96ELi256ELi128ELb0ELb1ELb1ELb1ELb1ELb1EEEEEEEEEvNT_6ParamsE,"aw",@nobits
	.sectionflags	@""
	.align	16
	.zero		1024


//--------------------- .nv.constant0._ZN7cutlass13device_kernelIN5flash11enable_sm90INS1_16FlashAttnFwdSm90INS1_25CollectiveMainloopFwdSm90ILi2EN4cute5tupleIJNS5_1CILi1EEES8_S8_EEENS6_IJNS7_ILi128EEESA_NS7_ILi192EEEEEELi128ENS_10bfloat16_tEfNS_4arch4Sm90ELb0ELb0ELb0ELb0ELb0ELb0ELb0ELb1ELb1ELb1ELb0ELb0EEENS1_21CollectiveEpilogueFwdINS6_IJSA_SA_SA_EEES9_SD_SF_Li256ELb0ELb1ELb0ELb0EEENS1_29StaticPersistentTileSchedulerILb0EEEEEEEEEvNT_6ParamsE --------------------------
	.section	.nv.constant0._ZN7cutlass13device_kernelIN5flash11enable_sm90INS1_16FlashAttnFwdSm90INS1_25CollectiveMainloopFwdSm90ILi2EN4cute5tupleIJNS5_1CILi1EEES8_S8_EEENS6_IJNS7_ILi128EEESA_NS7_ILi192EEEEEELi128ENS_10bfloat16_tEfNS_4arch4Sm90ELb0ELb0ELb0ELb0ELb0ELb0ELb0ELb1ELb1ELb1ELb0ELb0EEENS1_21CollectiveEpilogueFwdINS6_IJSA_SA_SA_EEES9_SD_SF_Li256ELb0ELb1ELb0ELb0EEENS1_29StaticPersistentTileSchedulerILb0EEEEEEEEEvNT_6ParamsE,"a",@progbits
	.sectionflags	@""
	.align	4
.nv.constant0._ZN7cutlass13device_kernelIN5flash11enable_sm90INS1_16FlashAttnFwdSm90INS1_25CollectiveMainloopFwdSm90ILi2EN4cute5tupleIJNS5_1CILi1EEES8_S8_EEENS6_IJNS7_ILi128EEESA_NS7_ILi192EEEEEELi128ENS_10bfloat16_tEfNS_4arch4Sm90ELb0ELb0ELb0ELb0ELb0ELb0ELb0ELb1ELb1ELb1ELb0ELb0EEENS1_21CollectiveEpilogueFwdINS6_IJSA_SA_SA_EEES9_SD_SF_Li256ELb0ELb1ELb0ELb0EEENS1_29StaticPersistentTileSchedulerILb0EEEEEEEEEvNT_6ParamsE:
	.zero		3200


//--------------------- .nv.constant0._ZN7cutlass13device_kernelIN5flash11enable_sm90INS1_16FlashAttnFwdSm90INS1_25CollectiveMainloopFwdSm90ILi2EN4cute5tupleIJNS5_1CILi2EEENS7_ILi1EEES9_EEENS6_IJNS7_ILi128EEESB_NS7_ILi192EEEEEELi128ENS_10bfloat16_tEfNS_4arch4Sm90ELb0ELb0ELb0ELb0ELb0ELb0ELb0ELb1ELb1ELb1ELb0ELb0EEENS1_21CollectiveEpilogueFwdINS6_IJSB_SB_SB_EEESA_SE_SG_Li256ELb0ELb1ELb0ELb0EEENS1_29StaticPersistentTileSchedulerILb0EEEEEEEEEvNT_6ParamsE --------------------------
	.section	.nv.constant0._ZN7cutlass13device_kernelIN5flash11enable_sm90INS1_16FlashAttnFwdSm90INS1_25CollectiveMainloopFwdSm90ILi2EN4cute5tupleIJNS5_1CILi2EEENS7_ILi1EEES9_EEENS6_IJNS7_ILi128EEESB_NS7_ILi192EEEEEELi128ENS_10bfloat16_tEfNS_4arch4Sm90ELb0ELb0ELb0ELb0ELb0ELb0ELb0ELb1ELb1ELb1ELb0ELb0EEENS1_21CollectiveEpilogueFwdINS6_IJSB_SB_SB_EEESA_SE_SG_Li256ELb0ELb1ELb0ELb0EEENS1_29StaticPersistentTileSchedulerILb0EEEEEEEEEvNT_6ParamsE,"a",@progbits
	.sectionflags	@""
	.align	4
.nv.constant0._ZN7cutlass13device_kernelIN5flash11enable_sm90INS1_16FlashAttnFwdSm90INS1_25CollectiveMainloopFwdSm90ILi2EN4cute5tupleIJNS5_1CILi2EEENS7_ILi1EEES9_EEENS6_IJNS7_ILi128EEESB_NS7_ILi192EEEEEELi128ENS_10bfloat16_tEfNS_4arch4Sm90ELb0ELb0ELb0ELb0ELb0ELb0ELb0ELb1ELb1ELb1ELb0ELb0EEENS1_21CollectiveEpilogueFwdINS6_IJSB_SB_SB_EEESA_SE_SG_Li256ELb0ELb1ELb0ELb0EEENS1_29StaticPersistentTileSchedulerILb0EEEEEEEEEvNT_6ParamsE:
	.zero		3200


//--------------------- .nv.constant0._ZN7cutlass13device_kernelIN5flash11enable_sm90INS1_16FlashAttnFwdSm90INS1_25CollectiveMainloopFwdSm90ILi2EN4cute5tupleIJNS5_1CILi1EEES8_S8_EEENS6_IJNS7_ILi128EEESA_NS7_ILi192EEEEEELi128ENS_10bfloat16_tEfNS_4arch4Sm90ELb0ELb0ELb0ELb1ELb0ELb0ELb0ELb1ELb1ELb1ELb0ELb0EEENS1_21CollectiveEpilogueFwdINS6_IJSA_SA_SA_EEES9_SD_SF_Li256ELb1ELb1ELb0ELb0EEENS1_36VarlenDynamicPersistentTileSchedulerILi128ELi128ELi256ELi128ELb0ELb1ELb1ELb0ELb1ELb1EEEEEEEEEvNT_6ParamsE --------------------------
	.section	.nv.constant0._ZN7cutlass13device_kernelIN5flash11enable_sm90INS1_16FlashAttnFwdSm90INS1_25CollectiveMainloopFwdSm90ILi2EN4cute5tupleIJNS5_1CILi1EEES8_S8_EEENS6_IJNS7_ILi128EEESA_NS7_ILi192EEEEEELi128ENS_10bfloat16_tEfNS_4arch4Sm90ELb0ELb0ELb0ELb1ELb0ELb0ELb0ELb1ELb1ELb1ELb0ELb0EEENS1_21CollectiveEpilogueFwdINS6_IJSA_SA_SA_EEES9_SD_SF_Li256ELb1ELb1ELb0ELb0EEENS1_36VarlenDynamicPersistentTileSchedulerILi128ELi128ELi256ELi128ELb0ELb1ELb1ELb0ELb1ELb1EEEEEEEEEvNT_6ParamsE,"a",@progbits
	.sectionflags	@""
	.align	4
.nv.constant0._ZN7cutlass13device_kernelIN5flash11enable_sm90INS1_16FlashAttnFwdSm90INS1_25CollectiveMainloopFwdSm90ILi2EN4cute5tupleIJNS5_1CILi1EEES8_S8_EEENS6_IJNS7_ILi128EEESA_NS7_ILi192EEEEEELi128ENS_10bfloat16_tEfNS_4arch4Sm90ELb0ELb0ELb0ELb1ELb0ELb0ELb0ELb1ELb1ELb1ELb0ELb0EEENS1_21CollectiveEpilogueFwdINS6_IJSA_SA_SA_EEES9_SD_SF_Li256ELb1ELb1ELb0ELb0EEENS1_36VarlenDynamicPersistentTileSchedulerILi128ELi128ELi256ELi128ELb0ELb1ELb1ELb0ELb1ELb1EEEEEEEEEvNT_6ParamsE:
	.zero		3328


//--------------------- .nv.constant0._ZN7cutlass13device_kernelIN5flash11enable_sm90INS1_16FlashAttnFwdSm90INS1_25CollectiveMainloopFwdSm90ILi2EN4cute5tupleIJNS5_1CILi1EEES8_S8_EEENS6_IJNS7_ILi128EEESA_NS7_ILi192EEEEEELi128ENS_10bfloat16_tEfNS_4arch4Sm90ELb0ELb0ELb0ELb1ELb0ELb1ELb0ELb1ELb1ELb1ELb0ELb0EEENS1_21CollectiveEpilogueFwdINS6_IJSA_SA_SA_EEES9_SD_SF_Li256ELb1ELb1ELb0ELb0EEENS1_36VarlenDynamicPersistentTileSchedulerILi128ELi128ELi256ELi128ELb0ELb1ELb1ELb0ELb1ELb1EEEEEEEEEvNT_6ParamsE --------------------------
	.section	.nv.constant0._ZN7cutlass13device_kernelIN5flash11enable_sm90INS1_16FlashAttnFwdSm90INS1_25CollectiveMainloopFwdSm90ILi2EN4cute5tupleIJNS5_1CILi1EEES8_S8_EEENS6_IJNS7_ILi128EEESA_NS7_ILi192EEEEEELi128ENS_10bfloat16_tEfNS_4arch4Sm90ELb0ELb0ELb0ELb1ELb0ELb1ELb0ELb1ELb1ELb1ELb0ELb0EEENS1_21CollectiveEpilogueFwdINS6_IJSA_SA_SA_EEES9_SD_SF_Li256ELb1ELb1ELb0ELb0EEENS1_36VarlenDynamicPersistentTileSchedulerILi128ELi128ELi256ELi128ELb0ELb1ELb1ELb0ELb1ELb1EEEEEEEEEvNT_6ParamsE,"a",@progbits
	.sectionflags	@""
	.align	4
.nv.constant0._ZN7cutlass13device_kernelIN5flash11enable_sm90INS1_16FlashAttnFwdSm90INS1_25CollectiveMainloopFwdSm90ILi2EN4cute5tupleIJNS5_1CILi1EEES8_S8_EEENS6_IJNS7_ILi128EEESA_NS7_ILi192EEEEEELi128ENS_10bfloat16_tEfNS_4arch4Sm90ELb0ELb0ELb0ELb1ELb0ELb1ELb0ELb1ELb1ELb1ELb0ELb0EEENS1_21CollectiveEpilogueFwdINS6_IJSA_SA_SA_EEES9_SD_SF_Li256ELb1ELb1ELb0ELb0EEENS1_36VarlenDynamicPersistentTileSchedulerILi128ELi128ELi256ELi128ELb0ELb1ELb1ELb0ELb1ELb1EEEEEEEEEvNT_6ParamsE:
	.zero		3328


//--------------------- .nv.constant0._ZN7cutlass13device_kernelIN5flash11enable_sm90INS1_16FlashAttnFwdSm90INS1_25CollectiveMainloopFwdSm90ILi2EN4cute5tupleIJNS5_1CILi1EEES8_S8_EEENS6_IJNS7_ILi128EEENS7_ILi96EEENS7_ILi192EEEEEELi128ENS_10bfloat16_tEfNS_4arch4Sm90ELb0ELb1ELb0ELb0ELb0ELb0ELb0ELb1ELb1ELb1ELb0ELb0EEENS1_21CollectiveEpilogueFwdINS6_IJSA_SA_SB_EEES9_SE_SG_Li256ELb0ELb1ELb0ELb0EEENS1_30DynamicPersistentTileSchedulerILi256ELi128ELb0ELb1ELb1EEEEEEEEEvNT_6ParamsE --------------------------
	.section	.nv.constant0._ZN7cutlass13device_kernelIN5flash11enable_sm90INS1_16FlashAttnFwdSm90INS1_25CollectiveMainloopFwdSm90ILi2EN4cute5tupleIJNS5_1CILi1EEES8_S8_EEENS6_IJNS7_ILi128EEENS7_ILi96EEENS7_ILi192EEEEEELi128ENS_10bfloat16_tEfNS_4arch4Sm90ELb0ELb1ELb0ELb0ELb0ELb0ELb0ELb1ELb1ELb1ELb0ELb0EEENS1_21CollectiveEpilogueFwdINS6_IJSA_SA_SB_EEES9_SE_SG_Li256ELb0ELb1ELb0ELb0EEENS1_30DynamicPersistentTileSchedulerILi256ELi128ELb0ELb1ELb1EEEEEEEEEvNT_6ParamsE,"a",@progbits
	.sectionflags	@""
	.align	4
.nv.constant0._ZN7cutlass13device_kernelIN5flash11enable_sm90INS1_16FlashAttnFwdSm90INS1_25CollectiveMainloopFwdSm90ILi2EN4cute5tupleIJNS5_1CILi1EEES8_S8_EEENS6_IJNS7_ILi128EEENS7_ILi96EEENS7_ILi192EEEEEELi128ENS_10bfloat16_tEfNS_4arch4Sm90ELb0ELb1ELb0ELb0ELb0ELb0ELb0ELb1ELb1ELb1ELb0ELb0EEENS1_21CollectiveEpilogueFwdINS6_IJSA_SA_SB_EEES9_SE_SG_Li256ELb0ELb1ELb0ELb0EEENS1_30DynamicPersistentTileSchedulerILi256ELi128ELb0ELb1ELb1EEEEEEEEEvNT_6ParamsE:
	.zero		3328


//--------------------- .nv.constant0._ZN7cutlass13device_kernelIN5flash11enable_sm90INS1_16FlashAttnFwdSm90INS1_25CollectiveMainloopFwdSm90ILi2EN4cute5tupleIJNS5_1CILi1EEES8_S8_EEENS6_IJNS7_ILi128EEENS7_ILi96EEENS7_ILi192EEEEEELi128ENS_10bfloat16_tEfNS_4arch4Sm90ELb0ELb1ELb0ELb1ELb0ELb0ELb0ELb1ELb1ELb1ELb0ELb0EEENS1_21CollectiveEpilogueFwdINS6_IJSA_SA_SB_EEES9_SE_SG_Li256ELb1ELb1ELb0ELb0EEENS1_36VarlenDynamicPersistentTileSchedulerILi128ELi96ELi256ELi128ELb0ELb1ELb1ELb1ELb0ELb1EEEEEEEEEvNT_6ParamsE --------------------------
	.section	.nv.constant0._ZN7cutlass13device_kernelIN5flash11enable_sm90INS1_16FlashAttnFwdSm90INS1_25CollectiveMainloopFwdSm90ILi2EN4cute5tupleIJNS5_1CILi1EEES8_S8_EEENS6_IJNS7_ILi128EEENS7_ILi96EEENS7_ILi192EEEEEELi128ENS_10bfloat16_tEfNS_4arch4Sm90ELb0ELb1ELb0ELb1ELb0ELb0ELb0ELb1ELb1ELb1ELb0ELb0EEENS1_21CollectiveEpilogueFwdINS6_IJSA_SA_SB_EEES9_SE_SG_Li256ELb1ELb1ELb0ELb0EEENS1_36VarlenDynamicPersistentTileSchedulerILi128ELi96ELi256ELi128ELb0ELb1ELb1ELb1ELb0ELb1EEEEEEEEEvNT_6ParamsE,"a",@progbits
	.sectionflags	@""
	.align	4
.nv.constant0._ZN7cutlass13device_kernelIN5flash11enable_sm90INS1_16FlashAttnFwdSm90INS1_25CollectiveMainloopFwdSm90ILi2EN4cute5tupleIJNS5_1CILi1EEES8_S8_EEENS6_IJNS7_ILi128EEENS7_ILi96EEENS7_ILi192EEEEEELi128ENS_10bfloat16_tEfNS_4arch4Sm90ELb0ELb1ELb0ELb1ELb0ELb0ELb0ELb1ELb1ELb1ELb0ELb0EEENS1_21CollectiveEpilogueFwdINS6_IJSA_SA_SB_EEES9_SE_SG_Li256ELb1ELb1ELb0ELb0EEENS1_36VarlenDynamicPersistentTileSchedulerILi128ELi96ELi256ELi128ELb0ELb1ELb1ELb1ELb0ELb1EEEEEEEEEvNT_6ParamsE:
	.zero		3328


//--------------------- .nv.constant0._ZN7cutlass13device_kernelIN5flash11enable_sm90INS1_16FlashAttnFwdSm90INS1_25CollectiveMainloopFwdSm90ILi2EN4cute5tupleIJNS5_1CILi1EEES8_S8_EEENS6_IJNS7_ILi128EEENS7_ILi96EEENS7_ILi192EEEEEELi128ENS_10bfloat16_tEfNS_4arch4Sm90ELb0ELb1ELb0ELb1ELb0ELb1ELb0ELb1ELb1ELb1ELb0ELb0EEENS1_21CollectiveEpilogueFwdINS6_IJSA_SA_SB_EEES9_SE_SG_Li256ELb1ELb1ELb0ELb0EEENS1_36VarlenDynamicPersistentTileSchedulerILi128ELi96ELi256ELi128ELb0ELb1ELb1ELb1ELb0ELb1EEEEEEEEEvNT_6ParamsE --------------------------
	.section	.nv.constant0._ZN7cutlass13device_kernelIN5flash11enable_sm90INS1_16FlashAttnFwdSm90INS1_25CollectiveMainloopFwdSm90ILi2EN4cute5tupleIJNS5_1CILi1EEES8_S8_EEENS6_IJNS7_ILi128EEENS7_ILi96EEENS7_ILi192EEEEEELi128ENS_10bfloat16_tEfNS_4arch4Sm90ELb0ELb1ELb0ELb1ELb0ELb1ELb0ELb1ELb1ELb1ELb0ELb0EEENS1_21CollectiveEpilogueFwdINS6_IJSA_SA_SB_EEES9_SE_SG_Li256ELb1ELb1ELb0ELb0EEENS1_36VarlenDynamicPersistentTileSchedulerILi128ELi96ELi256ELi128ELb0ELb1ELb1ELb1ELb0ELb1EEEEEEEEEvNT_6ParamsE,"a",@progbits
	.sectionflags	@""
	.align	4
.nv.constant0._ZN7cutlass13device_kernelIN5flash11enable_sm90INS1_16FlashAttnFwdSm90INS1_25CollectiveMainloopFwdSm90ILi2EN4cute5tupleIJNS5_1CILi1EEES8_S8_EEENS6_IJNS7_ILi128EEENS7_ILi96EEENS7_ILi192EEEEEELi128ENS_10bfloat16_tEfNS_4arch4Sm90ELb0ELb1ELb0ELb1ELb0ELb1ELb0ELb1ELb1ELb1ELb0ELb0EEENS1_21CollectiveEpilogueFwdINS6_IJSA_SA_SB_EEES9_SE_SG_Li256ELb1ELb1ELb0ELb0EEENS1_36VarlenDynamicPersistentTileSchedulerILi128ELi96ELi256ELi128ELb0ELb1ELb1ELb1ELb0ELb1EEEEEEEEEvNT_6ParamsE:
	.zero		3328


//--------------------- .nv.constant0._ZN7cutlass13device_kernelIN5flash11enable_sm90INS1_16FlashAttnFwdSm90INS1_25CollectiveMainloopFwdSm90ILi2EN4cute5tupleIJNS5_1CILi1EEES8_S8_EEENS6_IJNS7_ILi128EEESA_NS7_ILi192EEEEEELi128ENS_10bfloat16_tEfNS_4arch4Sm90ELb1ELb0ELb0ELb0ELb0ELb0ELb0ELb1ELb1ELb1ELb0ELb0EEENS1_21CollectiveEpilogueFwdINS6_IJSA_SA_SA_EEES9_SD_SF_Li256ELb0ELb1ELb0ELb0EEENS1_30DynamicPersistentTileSchedulerILi256ELi128ELb0ELb1ELb1EEEEEEEEEvNT_6ParamsE --------------------------
	.section	.nv.constant0._ZN7cutlass13device_kernelIN5flash11enable_sm90INS1_16FlashAttnFwdSm90INS1_25CollectiveMainloopFwdSm90ILi2EN4cute5tupleIJNS5_1CILi1EEES8_S8_EEENS6_IJNS7_ILi128EEESA_NS7_ILi192EEEEEELi128ENS_10bfloat16_tEfNS_4arch4Sm90ELb1ELb0ELb0ELb0ELb0ELb0ELb0ELb1ELb1ELb1ELb0ELb0EEENS1_21CollectiveEpilogueFwdINS6_IJSA_SA_SA_EEES9_SD_SF_Li256ELb0ELb1ELb0ELb0EEENS1_30DynamicPersistentTileSchedulerILi256ELi128ELb0ELb1ELb1EEEEEEEEEvNT_6ParamsE,"a",@progbits
	.sectionflags	@""
	.align	4
.nv.constant0._ZN7cutlass13device_kernelIN5flash11enable_sm90INS1_16FlashAttnFwdSm90INS1_25CollectiveMainloopFwdSm90ILi2EN4cute5tupleIJNS5_1CILi1EEES8_S8_EEENS6_IJNS7_ILi128EEESA_NS7_ILi192EEEEEELi128ENS_10bfloat16_tEfNS_4arch4Sm90ELb1ELb0ELb0ELb0ELb0ELb0ELb0ELb1ELb1ELb1ELb0ELb0EEENS1_21CollectiveEpilogueFwdINS6_IJSA_SA_SA_EEES9_SD_SF_Li256ELb0ELb1ELb0ELb0EEENS1_30DynamicPersistentTileSchedulerILi256ELi128ELb0ELb1ELb1EEEEEEEEEvNT_6ParamsE:
	.zero		3328


//--------------------- .nv.constant0._ZN7cutlass13device_kernelIN5flash11enable_sm90INS1_16FlashAttnFwdSm90INS1_25CollectiveMainloopFwdSm90ILi2EN4cute5tupleIJNS5_1CILi1EEES8_S8_EEENS6_IJNS7_ILi128EEESA_NS7_ILi192EEEEEELi128ENS_10bfloat16_tEfNS_4arch4Sm90ELb1ELb0ELb0ELb1ELb0ELb0ELb0ELb1ELb1ELb1ELb0ELb0EEENS1_21CollectiveEpilogueFwdINS6_IJSA_SA_SA_EEES9_SD_SF_Li256ELb1ELb1ELb0ELb0EEENS1_36VarlenDynamicPersistentTileSchedulerILi128ELi128ELi256ELi128ELb0ELb1ELb1ELb1ELb1ELb1EEEEEEEEEvNT_6ParamsE --------------------------
	.section	.nv.constant0._ZN7cutlass13device_kernelIN5flash11enable_sm90INS1_16FlashAttnFwdSm90INS1_25CollectiveMainloopFwdSm90ILi2EN4cute5tupleIJNS5_1CILi1EEES8_S8_EEENS6_IJNS7_ILi128EEESA_NS7_ILi192EEEEEELi128ENS_10bfloat16_tEfNS_4arch4Sm90ELb1ELb0ELb0ELb1ELb0ELb0ELb0ELb1ELb1ELb1ELb0ELb0EEENS1_21CollectiveEpilogueFwdINS6_IJSA_SA_SA_EEES9_SD_SF_Li256ELb1ELb1ELb0ELb0EEENS1_36VarlenDynamicPersistentTileSchedulerILi128ELi128ELi256ELi128ELb0ELb1ELb1ELb1ELb1ELb1EEEEEEEEEvNT_6ParamsE,"a",@progbits
	.sectionflags	@""
	.align	4
.nv.constant0._ZN7cutlass13device_kernelIN5flash11enable_sm90INS1_16FlashAttnFwdSm90INS1_25CollectiveMainloopFwdSm90ILi2EN4cute5tupleIJNS5_1CILi1EEES8_S8_EEENS6_IJNS7_ILi128EEESA_NS7_ILi192EEEEEELi128ENS_10bfloat16_tEfNS_4arch4Sm90ELb1ELb0ELb0ELb1ELb0ELb0ELb0ELb1ELb1ELb1ELb0ELb0EEENS1_21CollectiveEpilogueFwdINS6_IJSA_SA_SA_EEES9_SD_SF_Li256ELb1ELb1ELb0ELb0EEENS1_36VarlenDynamicPersistentTileSchedulerILi128ELi128ELi256ELi128ELb0ELb1ELb1ELb1ELb1ELb1EEEEEEEEEvNT_6ParamsE:
	.zero		3328


//--------------------- .nv.constant0._ZN7cutlass13device_kernelIN5flash11enable_sm90INS1_16FlashAttnFwdSm90INS1_25CollectiveMainloopFwdSm90ILi2EN4cute5tupleIJNS5_1CILi1EEES8_S8_EEENS6_IJNS7_ILi128EEESA_NS7_ILi192EEEEEELi128ENS_10bfloat16_tEfNS_4arch4Sm90ELb1ELb0ELb0ELb1ELb0ELb1ELb0ELb1ELb1ELb1ELb0ELb0EEENS1_21CollectiveEpilogueFwdINS6_IJSA_SA_SA_EEES9_SD_SF_Li256ELb1ELb1ELb0ELb0EEENS1_36VarlenDynamicPersistentTileSchedulerILi128ELi128ELi256ELi128ELb0ELb1ELb1ELb1ELb1ELb1EEEEEEEEEvNT_6ParamsE --------------------------
	.section	.nv.constant0._ZN7cutlass13device_kernelIN5flash11enable_sm90INS1_16FlashAttnFwdSm90INS1_25CollectiveMainloopFwdSm90ILi2EN4cute5tupleIJNS5_1CILi1EEES8_S8_EEENS6_IJNS7_ILi128EEESA_NS7_ILi192EEEEEELi128ENS_10bfloat16_tEfNS_4arch4Sm90ELb1ELb0ELb0ELb1ELb0ELb1ELb0ELb1ELb1ELb1ELb0ELb0EEENS1_21CollectiveEpilogueFwdINS6_IJSA_SA_SA_EEES9_SD_SF_Li256ELb1ELb1ELb0ELb0EEENS1_36VarlenDynamicPersistentTileSchedulerILi128ELi128ELi256ELi128ELb0ELb1ELb1ELb1ELb1ELb1EEEEEEEEEvNT_6ParamsE,"a",@progbits
	.sectionflags	@""
	.align	4
.nv.constant0._ZN7cutlass13device_kernelIN5flash11enable_sm90INS1_16FlashAttnFwdSm90INS1_25CollectiveMainloopFwdSm90ILi2EN4cute5tupleIJNS5_1CILi1EEES8_S8_EEENS6_IJNS7_ILi128EEESA_NS7_ILi192EEEEEELi128ENS_10bfloat16_tEfNS_4arch4Sm90ELb1ELb0ELb0ELb1ELb0ELb1ELb0ELb1ELb1ELb1ELb0ELb0EEENS1_21CollectiveEpilogueFwdINS6_IJSA_SA_SA_EEES9_SD_SF_Li256ELb1ELb1ELb0ELb0EEENS1_36VarlenDynamicPersistentTileSchedulerILi128ELi128ELi256ELi128ELb0ELb1ELb1ELb1ELb1ELb1EEEEEEEEEvNT_6ParamsE:
	.zero		3328


//--------------------- .nv.constant0._ZN7cutlass13device_kernelIN5flash11enable_sm90INS1_16FlashAttnFwdSm90INS1_25CollectiveMainloopFwdSm90ILi2EN4cute5tupleIJNS5_1CILi1EEES8_S8_EEENS6_IJNS7_ILi64EEESA_SA_EEELi512ENS_10bfloat16_tEfNS_4arch4Sm90ELb0ELb0ELb0ELb0ELb0ELb0ELb0ELb0ELb0ELb1ELb0ELb0EEENS1_21CollectiveEpilogueFwdINS6_IJSA_NS7_ILi512EEESA_EEES9_SC_SE_Li256ELb0ELb1ELb0ELb0EEENS1_29StaticPersistentTileSchedulerILb0EEEEEEEEEvNT_6ParamsE --------------------------
	.section	.nv.constant0._ZN7cutlass13device_kernelIN5flash11enable_sm90INS1_16FlashAttnFwdSm90INS1_25CollectiveMainloopFwdSm90ILi2EN4cute5tupleIJNS5_1CILi1EEES8_S8_EEENS6_IJNS7_ILi64EEESA_SA_EEELi512ENS_10bfloat16_tEfNS_4arch4Sm90ELb0ELb0ELb0ELb0ELb0ELb0ELb0ELb0ELb0ELb1ELb0ELb0EEENS1_21CollectiveEpilogueFwdINS6_IJSA_NS7_ILi512EEESA_EEES9_SC_SE_Li256ELb0ELb1ELb0ELb0EEENS1_29StaticPersistentTileSchedulerILb0EEEEEEEEEvNT_6ParamsE,"a",@progbits
	.sectionflags	@""
	.align	4
.nv.constant0._ZN7cutlass13device_kernelIN5flash11enable_sm90INS1_16FlashAttnFwdSm90INS1_25CollectiveMainloopFwdSm90ILi2EN4cute5tupleIJNS5_1CILi1EEES8_S8_EEENS6_IJNS7_ILi64EEESA_SA_EEELi512ENS_10bfloat16_tEfNS_4arch4Sm90ELb0ELb0ELb0ELb0ELb0ELb0ELb0ELb0ELb0ELb1ELb0ELb0EEENS1_21CollectiveEpilogueFwdINS6_IJSA_NS7_ILi512EEESA_EEES9_SC_SE_Li256ELb0ELb1ELb0ELb0EEENS1_29StaticPersistentTileSchedulerILb0EEEEEEEEEvNT_6ParamsE:
	.zero		3200


//--------------------- .nv.constant0._ZN7cutlass13device_kernelIN5flash11enable_sm90INS1_16FlashAttnFwdSm90INS1_25CollectiveMainloopFwdSm90ILi2EN4cute5tupleIJNS5_1CILi1EEES8_S8_EEENS6_IJNS7_ILi64EEESA_SA_EEELi512ENS_10bfloat16_tEfNS_4arch4Sm90ELb0ELb0ELb0ELb0ELb0ELb0ELb1ELb0ELb0ELb1ELb0ELb0EEENS1_21CollectiveEpilogueFwdINS6_IJSA_NS7_ILi512EEESA_EEES9_SC_SE_Li256ELb0ELb1ELb0ELb0EEENS1_29StaticPersistentTileSchedulerILb0EEEEEEEEEvNT_6ParamsE --------------------------
	.section	.nv.constant0._ZN7cutlass13device_kernelIN5flash11enable_sm90INS1_16FlashAttnFwdSm90INS1_25CollectiveMainloopFwdSm90ILi2EN4cute5tupleIJNS5_1CILi1EEES8_S8_EEENS6_IJNS7_ILi64EEESA_SA_EEELi512ENS_10bfloat16_tEfNS_4arch4Sm90ELb0ELb0ELb0ELb0ELb0ELb0ELb1ELb0ELb0ELb1ELb0ELb0EEENS1_21CollectiveEpilogueFwdINS6_IJSA_NS7_ILi512EEESA_EEES9_SC_SE_Li256ELb0ELb1ELb0ELb0EEENS1_29StaticPersistentTileSchedulerILb0EEEEEEEEEvNT_6ParamsE,"a",@progbits
	.sectionflags	@""
	.align	4
.nv.constant0._ZN7cutlass13device_kernelIN5flash11enable_sm90INS1_16FlashAttnFwdSm90INS1_25CollectiveMainloopFwdSm90ILi2EN4cute5tupleIJNS5_1CILi1EEES8_S8_EEENS6_IJNS7_ILi64EEESA_SA_EEELi512ENS_10bfloat16_tEfNS_4arch4Sm90ELb0ELb0ELb0ELb0ELb0ELb0ELb1ELb0ELb0ELb1ELb0ELb0EEENS1_21CollectiveEpilogueFwdINS6_IJSA_NS7_ILi512EEESA_EEES9_SC_SE_Li256ELb0ELb1ELb0ELb0EEENS1_29StaticPersistentTileSchedulerILb0EEEEEEEEEvNT_6ParamsE:
	.zero		3456


//--------------------- .nv.constant0._ZN7cutlass13device_kernelIN5flash11enable_sm90INS1_16FlashAttnFwdSm90INS1_25CollectiveMainloopFwdSm90ILi2EN4cute5tupleIJNS5_1CILi1EEES8_S8_EEENS6_IJNS7_ILi64EEESA_SA_EEELi512ENS_10bfloat16_tEfNS_4arch4Sm90ELb0ELb0ELb0ELb1ELb0ELb0ELb0ELb0ELb0ELb1ELb0ELb0EEENS1_21CollectiveEpilogueFwdINS6_IJSA_NS7_ILi512EEESA_EEES9_SC_SE_Li256ELb1ELb1ELb0ELb0EEENS1_36VarlenDynamicPersistentTileSchedulerILi64ELi64ELi256ELi128ELb0ELb1ELb1ELb0ELb1ELb1EEEEEEEEEvNT_6ParamsE --------------------------
	.section	.nv.constant0._ZN7cutlass13device_kernelIN5flash11enable_sm90INS1_16FlashAttnFwdSm90INS1_25CollectiveMainloopFwdSm90ILi2EN4cute5tupleIJNS5_1CILi1EEES8_S8_EEENS6_IJNS7_ILi64EEESA_SA_EEELi512ENS_10bfloat16_tEfNS_4arch4Sm90ELb0ELb0ELb0ELb1ELb0ELb0ELb0ELb0ELb0ELb1ELb0ELb0EEENS1_21CollectiveEpilogueFwdINS6_IJSA_NS7_ILi512EEESA_EEES9_SC_SE_Li256ELb1ELb1ELb0ELb0EEENS1_36VarlenDynamicPersistentTileSchedulerILi64ELi64ELi256ELi128ELb0ELb1ELb1ELb0ELb1ELb1EEEEEEEEEvNT_6ParamsE,"a",@progbits
	.sectionflags	@""
	.align	4
.nv.constant0._ZN7cutlass13device_kernelIN5flash11enable_sm90INS1_16FlashAttnFwdSm90INS1_25CollectiveMainloopFwdSm90ILi2EN4cute5tupleIJNS5_1CILi1EEES8_S8_EEENS6_IJNS7_ILi64EEESA_SA_EEELi512ENS_10bfloat16_tEfNS_4arch4Sm90ELb0ELb0ELb0ELb1ELb0ELb0ELb0ELb0ELb0ELb1ELb0ELb0EEENS1_21CollectiveEpilogueFwdINS6_IJSA_NS7_ILi512EEESA_EEES9_SC_SE_Li256ELb1ELb1ELb0ELb0EEENS1_36VarlenDynamicPersistentTileSchedulerILi64ELi64ELi256ELi128ELb0ELb1ELb1ELb0ELb1ELb1EEEEEEEEEvNT_6ParamsE:
	.zero		3328


//--------------------- .nv.constant0._ZN7cutlass13device_kernelIN5flash11enable_sm90INS1_16FlashAttnFwdSm90INS1_25CollectiveMainloopFwdSm90ILi2EN4cute5tupleIJNS5_1CILi1EEES8_S8_EEENS6_IJNS7_ILi64EEESA_SA_EEELi512ENS_10bfloat16_tEfNS_4arch4Sm90ELb0ELb0ELb0ELb1ELb0ELb1ELb0ELb0ELb0ELb1ELb0ELb0EEENS1_21CollectiveEpilogueFwdINS6_IJSA_NS7_ILi512EEESA_EEES9_SC_SE_Li256ELb1ELb1ELb0ELb0EEENS1_36VarlenDynamicPersistentTileSchedulerILi64ELi64ELi256ELi128ELb0ELb1ELb1ELb0ELb1ELb1EEEEEEEEEvNT_6ParamsE --------------------------
	.section	.nv.constant0._ZN7cutlass13device_kernelIN5flash11enable_sm90INS1_16FlashAttnFwdSm90INS1_25CollectiveMainloopFwdSm90ILi2EN4cute5tupleIJNS5_1CILi1EEES8_S8_EEENS6_IJNS7_ILi64EEESA_SA_EEELi512ENS_10bfloat16_tEfNS_4arch4Sm90ELb0ELb0ELb0ELb1ELb0ELb1ELb0ELb0ELb0ELb1ELb0ELb0EEENS1_21CollectiveEpilogueFwdINS6_IJSA_NS7_ILi512EEESA_EEES9_SC_SE_Li256ELb1ELb1ELb0ELb0EEENS1_36VarlenDynamicPersistentTileSchedulerILi64ELi64ELi256ELi128ELb0ELb1ELb1ELb0ELb1ELb1EEEEEEEEEvNT_6ParamsE,"a",@progbits
	.sectionflags	@""
	.align	4
.nv.constant0._ZN7cutlass13device_kernelIN5flash11enable_sm90INS1_16FlashAttnFwdSm90INS1_25CollectiveMainloopFwdSm90ILi2EN4cute5tupleIJNS5_1CILi1EEES8_S8_EEENS6_IJNS7_ILi64EEESA_SA_EEELi512ENS_10bfloat16_tEfNS_4arch4Sm90ELb0ELb0ELb0ELb1ELb0ELb1ELb0ELb0ELb0ELb1ELb0ELb0EEENS1_21CollectiveEpilogueFwdINS6_IJSA_NS7_ILi512EEESA_EEES9_SC_SE_Li256ELb1ELb1ELb0ELb0EEENS1_36VarlenDynamicPersistentTileSchedulerILi64ELi64ELi256ELi128ELb0ELb1ELb1ELb0ELb1ELb1EEEEEEEEEvNT_6ParamsE:
	.zero		3328


//--------------------- .nv.constant0._ZN7cutlass13device_kernelIN5flash11enable_sm90INS1_16FlashAttnFwdSm90INS1_25CollectiveMainloopFwdSm90ILi2EN4cute5tupleIJNS5_1CILi1EEES8_S8_EEENS6_IJNS7_ILi64EEESA_SA_EEELi512ENS_10bfloat16_tEfNS_4arch4Sm90ELb0ELb0ELb0ELb1ELb0ELb0ELb1ELb0ELb0ELb1ELb0ELb0EEENS1_21CollectiveEpilogueFwdINS6_IJSA_NS7_ILi512EEESA_EEES9_SC_SE_Li256ELb1ELb1ELb0ELb0EEENS1_36VarlenDynamicPersistentTileSchedulerILi64ELi64ELi256ELi128ELb0ELb1ELb1ELb0ELb1ELb1EEEEEEEEEvNT_6ParamsE --------------------------
	.section	.nv.constant0._ZN7cutlass13device_kernelIN5flash11enable_sm90INS1_16FlashAttnFwdSm90INS1_25CollectiveMainloopFwdSm90ILi2EN4cute5tupleIJNS5_1CILi1EEES8_S8_EEENS6_IJNS7_ILi64EEESA_SA_EEELi512ENS_10bfloat16_tEfNS_4arch4Sm90ELb0ELb0ELb0ELb1ELb0ELb0ELb1ELb0ELb0ELb1ELb0ELb0EEENS1_21CollectiveEpilogueFwdINS6_IJSA_NS7_ILi512EEESA_EEES9_SC_SE_Li256ELb1ELb1ELb0ELb0EEENS1_36VarlenDynamicPersistentTileSchedulerILi64ELi64ELi256ELi128ELb0ELb1ELb1ELb0ELb1ELb1EEEEEEEEEvNT_6ParamsE,"a",@progbits
	.sectionflags	@""
	.align	4
.nv.constant0._ZN7cutlass13device_kernelIN5flash11enable_sm90INS1_16FlashAttnFwdSm90INS1_25CollectiveMainloopFwdSm90ILi2EN4cute5tupleIJNS5_1CILi1EEES8_S8_EEENS6_IJNS7_ILi64EEESA_SA_EEELi512ENS_10bfloat16_tEfNS_4arch4Sm90ELb0ELb0ELb0ELb1ELb0ELb0ELb1ELb0ELb0ELb1ELb0ELb0EEENS1_21CollectiveEpilogueFwdINS6_IJSA_NS7_ILi512EEESA_EEES9_SC_SE_Li256ELb1ELb1ELb0ELb0EEENS1_36VarlenDynamicPersistentTileSchedulerILi64ELi64ELi256ELi128ELb0ELb1ELb1ELb0ELb1ELb1EEEEEEEEEvNT_6ParamsE:
	.zero		3584


//--------------------- .nv.constant0._ZN7cutlass13device_kernelIN5flash11enable_sm90INS1_16FlashAttnFwdSm90INS1_25CollectiveMainloopFwdSm90ILi2EN4cute5tupleIJNS5_1CILi1EEES8_S8_EEENS6_IJNS7_ILi64EEESA_SA_EEELi512ENS_10bfloat16_tEfNS_4arch4Sm90ELb0ELb0ELb0ELb1ELb0ELb1ELb1ELb0ELb0ELb1ELb0ELb0EEENS1_21CollectiveEpilogueFwdINS6_IJSA_NS7_ILi512EEESA_EEES9_SC_SE_Li256ELb1ELb1ELb0ELb0EEENS1_36VarlenDynamicPersistentTileSchedulerILi64ELi64ELi256ELi128ELb0ELb1ELb1ELb0ELb1ELb1EEEEEEEEEvNT_6ParamsE --------------------------
	.section	.nv.constant0._ZN7cutlass13device_kernelIN5flash11enable_sm90INS1_16FlashAttnFwdSm90INS1_25CollectiveMainloopFwdSm90ILi2EN4cute5tupleIJNS5_1CILi1EEES8_S8_EEENS6_IJNS7_ILi64EEESA_SA_EEELi512ENS_10bfloat16_tEfNS_4arch4Sm90ELb0ELb0ELb0ELb1ELb0ELb1ELb1ELb0ELb0ELb1ELb0ELb0EEENS1_21CollectiveEpilogueFwdINS6_IJSA_NS7_ILi512EEESA_EEES9_SC_SE_Li256ELb1ELb1ELb0ELb0EEENS1_36VarlenDynamicPersistentTileSchedulerILi64ELi64ELi256ELi128ELb0ELb1ELb1ELb0ELb1ELb1EEEEEEEEEvNT_6ParamsE,"a",@progbits
	.sectionflags	@""
	.align	4
.nv.constant0._ZN7cutlass13device_kernelIN5flash11enable_sm90INS1_16FlashAttnFwdSm90INS1_25CollectiveMainloopFwdSm90ILi2EN4cute5tupleIJNS5_1CILi1EEES8_S8_EEENS6_IJNS7_ILi64EEESA_SA_EEELi512ENS_10bfloat16_tEfNS_4arch4Sm90ELb0ELb0ELb0ELb1ELb0ELb1ELb1ELb0ELb0ELb1ELb0ELb0EEENS1_21CollectiveEpilogueFwdINS6_IJSA_NS7_ILi512EEESA_EEES9_SC_SE_Li256ELb1ELb1ELb0ELb0EEENS1_36VarlenDynamicPersistentTileSchedulerILi64ELi64ELi256ELi128ELb0ELb1ELb1ELb0ELb1ELb1EEEEEEEEEvNT_6ParamsE:
	.zero		3584


//--------------------- .nv.constant0._ZN7cutlass13device_kernelIN5flash11enable_sm90INS1_16FlashAttnFwdSm90INS1_25CollectiveMainloopFwdSm90ILi2EN4cute5tupleIJNS5_1CILi1EEES8_S8_EEENS6_IJNS7_ILi64EEESA_SA_EEELi512ENS_10bfloat16_tEfNS_4arch4Sm90ELb0ELb1ELb0ELb0ELb0ELb0ELb0ELb0ELb0ELb1ELb0ELb0EEENS1_21CollectiveEpilogueFwdINS6_IJSA_NS7_ILi512EEESA_EEES9_SC_SE_Li256ELb0ELb1ELb0ELb0EEENS1_30DynamicPersistentTileSchedulerILi256ELi128ELb0ELb1ELb1EEEEEEEEEvNT_6ParamsE --------------------------
	.section	.nv.constant0._ZN7cutlass13device_kernelIN5flash11enable_sm90INS1_16FlashAttnFwdSm90INS1_25CollectiveMainloopFwdSm90ILi2EN4cute5tupleIJNS5_1CILi1EEES8_S8_EEENS6_IJNS7_ILi64EEESA_SA_EEELi512ENS_10bfloat16_tEfNS_4arch4Sm90ELb0ELb1ELb0ELb0ELb0ELb0ELb0ELb0ELb0ELb1ELb0ELb0EEENS1_21CollectiveEpilogueFwdINS6_IJSA_NS7_ILi512EEESA_EEES9_SC_SE_Li256ELb0ELb1ELb0ELb0EEENS1_30DynamicPersistentTileSchedulerILi256ELi128ELb0ELb1ELb1EEEEEEEEEvNT_6ParamsE,"a",@progbits
	.sectionflags	@""
	.align	4
.nv.constant0._ZN7cutlass13device_kernelIN5flash11enable_sm90INS1_16FlashAttnFwdSm90INS1_25CollectiveMainloopFwdSm90ILi2EN4cute5tupleIJNS5_1CILi1EEES8_S8_EEENS6_IJNS7_ILi64EEESA_SA_EEELi512ENS_10bfloat16_tEfNS_4arch4Sm90ELb0ELb1ELb0ELb0ELb0ELb0ELb0ELb0ELb0ELb1ELb0ELb0EEENS1_21CollectiveEpilogueFwdINS6_IJSA_NS7_ILi512EEESA_EEES9_SC_SE_Li256ELb0ELb1ELb0ELb0EEENS1_30DynamicPersistentTileSchedulerILi256ELi128ELb0ELb1ELb1EEEEEEEEEvNT_6ParamsE:
	.zero		3328


//--------------------- .nv.constant0._ZN7cutlass13device_kernelIN5flash11enable_sm90INS1_16FlashAttnFwdSm90INS1_25CollectiveMainloopFwdSm90ILi2EN4cute5tupleIJNS5_1CILi1EEES8_S8_EEENS6_IJNS7_ILi64EEESA_SA_EEELi512ENS_10bfloat16_tEfNS_4arch4Sm90ELb0ELb1ELb0ELb0ELb0ELb0ELb1ELb0ELb0ELb1ELb0ELb0EEENS1_21CollectiveEpilogueFwdINS6_IJSA_NS7_ILi512EEESA_EEES9_SC_SE_Li256ELb0ELb1ELb0ELb0EEENS1_30DynamicPersistentTileSchedulerILi256ELi128ELb0ELb1ELb1EEEEEEEEEvNT_6ParamsE --------------------------
	.section	.nv.constant0._ZN7cutlass13device_kernelIN5flash11enable_sm90INS1_16FlashAttnFwdSm90INS1_25CollectiveMainloopFwdSm90ILi2EN4cute5tupleIJNS5_1CILi1EEES8_S8_EEENS6_IJNS7_ILi64EEESA_SA_EEELi512ENS_10bfloat16_tEfNS_4arch4Sm90ELb0ELb1ELb0ELb0ELb0ELb0ELb1ELb0ELb0ELb1ELb0ELb0EEENS1_21CollectiveEpilogueFwdINS6_IJSA_NS7_ILi512EEESA_EEES9_SC_SE_Li256ELb0ELb1ELb0ELb0EEENS1_30DynamicPersistentTileSchedulerILi256ELi128ELb0ELb1ELb1EEEEEEEEEvNT_6ParamsE,"a",@progbits
	.sectionflags	@""
	.align	4
.nv.constant0._ZN7cutlass13device_kernelIN5flash11enable_sm90INS1_16FlashAttnFwdSm90INS1_25CollectiveMainloopFwdSm90ILi2EN4cute5tupleIJNS5_1CILi1EEES8_S8_EEENS6_IJNS7_ILi64EEESA_SA_EEELi512ENS_10bfloat16_tEfNS_4arch4Sm90ELb0ELb1ELb0ELb0ELb0ELb0ELb1ELb0ELb0ELb1ELb0ELb0EEENS1_21CollectiveEpilogueFwdINS6_IJSA_NS7_ILi512EEESA_EEES9_SC_SE_Li256ELb0ELb1ELb0ELb0EEENS1_30DynamicPersistentTileSchedulerILi256ELi128ELb0ELb1ELb1EEEEEEEEEvNT_6ParamsE:
	.zero		3584


//--------------------- .nv.constant0._ZN7cutlass13device_kernelIN5flash11enable_sm90INS1_16FlashAttnFwdSm90INS1_25CollectiveMainloopFwdSm90ILi2EN4cute5tupleIJNS5_1CILi1EEES8_S8_EEENS6_IJNS7_ILi64EEESA_SA_EEELi512ENS_10bfloat16_tEfNS_4arch4Sm90ELb0ELb1ELb0ELb1ELb0ELb0ELb0ELb0ELb0ELb1ELb0ELb0EEENS1_21CollectiveEpilogueFwdINS6_IJSA_NS7_ILi512EEESA_EEES9_SC_SE_Li256ELb1ELb1ELb0ELb0EEENS1_36VarlenDynamicPersistentTileSchedulerILi64ELi64ELi256ELi128ELb0ELb1ELb1ELb1ELb0ELb1EEEEEEEEEvNT_6ParamsE --------------------------
	.section	.nv.constant0._ZN7cutlass13device_kernelIN5flash11enable_sm90INS1_16FlashAttnFwdSm90INS1_25CollectiveMainloopFwdSm90ILi2EN4cute5tupleIJNS5_1CILi1EEES8_S8_EEENS6_IJNS7_ILi64EEESA_SA_EEELi512ENS_10bfloat16_tEfNS_4arch4Sm90ELb0ELb1ELb0ELb1ELb0ELb0ELb0ELb0ELb0ELb1ELb0ELb0EEENS1_21CollectiveEpilogueFwdINS6_IJSA_NS7_ILi512EEESA_EEES9_SC_SE_Li256ELb1ELb1ELb0ELb0EEENS1_36VarlenDynamicPersistentTileSchedulerILi64ELi64ELi256ELi128ELb0ELb1ELb1ELb1ELb0ELb1EEEEEEEEEvNT_6ParamsE,"a",@progbits
	.sectionflags	@""
	.align	4
.nv.constant0._ZN7cutlass13device_kernelIN5flash11enable_sm90INS1_16FlashAttnFwdSm90INS1_25CollectiveMainloopFwdSm90ILi2EN4cute5tupleIJNS5_1CILi1EEES8_S8_EEENS6_IJNS7_ILi64EEESA_SA_EEELi512ENS_10bfloat16_tEfNS_4arch4Sm90ELb0ELb1ELb0ELb1ELb0ELb0ELb0ELb0ELb0ELb1ELb0ELb0EEENS1_21CollectiveEpilogueFwdINS6_IJSA_NS7_ILi512EEESA_EEES9_SC_SE_Li256ELb1ELb1ELb0ELb0EEENS1_36VarlenDynamicPersistentTileSchedulerILi64ELi64ELi256ELi128ELb0ELb1ELb1ELb1ELb0ELb1EEEEEEEEEvNT_6ParamsE:
	.zero		3328


//--------------------- .nv.constant0._ZN7cutlass13device_kernelIN5flash11enable_sm90INS1_16FlashAttnFwdSm90INS1_25CollectiveMainloopFwdSm90ILi2EN4cute5tupleIJNS5_1CILi1EEES8_S8_EEENS6_IJNS7_ILi64EEESA_SA_EEELi512ENS_10bfloat16_tEfNS_4arch4Sm90ELb0ELb1ELb0ELb1ELb0ELb1ELb0ELb0ELb0ELb1ELb0ELb0EEENS1_21CollectiveEpilogueFwdINS6_IJSA_NS7_ILi512EEESA_EEES9_SC_SE_Li256ELb1ELb1ELb0ELb0EEENS1_36VarlenDynamicPersistentTileSchedulerILi64ELi64ELi256ELi128ELb0ELb1ELb1ELb1ELb0ELb1EEEEEEEEEvNT_6ParamsE --------------------------
	.section	.nv.constant0._ZN7cutlass13device_kernelIN5flash11enable_sm90INS1_16FlashAttnFwdSm90INS1_25CollectiveMainloopFwdSm90ILi2EN4cute5tupleIJNS5_1CILi1EEES8_S8_EEENS6_IJNS7_ILi64EEESA_SA_EEELi512ENS_10bfloat16_tEfNS_4arch4Sm90ELb0ELb1ELb0ELb1ELb0ELb1ELb0ELb0ELb0ELb1ELb0ELb0EEENS1_21CollectiveEpilogueFwdINS6_IJSA_NS7_ILi512EEESA_EEES9_SC_SE_Li256ELb1ELb1ELb0ELb0EEENS1_36VarlenDynamicPersistentTileSchedulerILi64ELi64ELi256ELi128ELb0ELb1ELb1ELb1ELb0ELb1EEEEEEEEEvNT_6ParamsE,"a",@progbits
	.sectionflags	@""
	.align	4
.nv.constant0._ZN7cutlass13device_kernelIN5flash11enable_sm90INS1_16FlashAttnFwdSm90INS1_25CollectiveMainloopFwdSm90ILi2EN4cute5tupleIJNS5_1CILi1EEES8_S8_EEENS6_IJNS7_ILi64EEESA_SA_EEELi512ENS_10bfloat16_tEfNS_4arch4Sm90ELb0ELb1ELb0ELb1ELb0ELb1ELb0ELb0ELb0ELb1ELb0ELb0EEENS1_21CollectiveEpilogueFwdINS6_IJSA_NS7_ILi512EEESA_EEES9_SC_SE_Li256ELb1ELb1ELb0ELb0EEENS1_36VarlenDynamicPersistentTileSchedulerILi64ELi64ELi256ELi128ELb0ELb1ELb1ELb1ELb0ELb1EEEEEEEEEvNT_6ParamsE:
	.zero		3328


//--------------------- .nv.constant0._ZN7cutlass13device_kernelIN5flash11enable_sm90INS1_16FlashAttnFwdSm90INS1_25CollectiveMainloopFwdSm90ILi2EN4cute5tupleIJNS5_1CILi1EEES8_S8_EEENS6_IJNS7_ILi64EEESA_SA_EEELi512ENS_10bfloat16_tEfNS_4arch4Sm90ELb0ELb1ELb0ELb1ELb0ELb0ELb1ELb0ELb0ELb1ELb0ELb0EEENS1_21CollectiveEpilogueFwdINS6_IJSA_NS7_ILi512EEESA_EEES9_SC_SE_Li256ELb1ELb1ELb0ELb0EEENS1_36VarlenDynamicPersistentTileSchedulerILi64ELi64ELi256ELi128ELb0ELb1ELb1ELb1ELb0ELb1EEEEEEEEEvNT_6ParamsE --------------------------
	.section	.nv.constant0._ZN7cutlass13device_kernelIN5flash11enable_sm90INS1_16FlashAttnFwdSm90INS1_25CollectiveMainloopFwdSm90ILi2EN4cute5tupleIJNS5_1CILi1EEES8_S8_EEENS6_IJNS7_ILi64EEESA_SA_EEELi512ENS_10bfloat16_tEfNS_4arch4Sm90ELb0ELb1ELb0ELb1ELb0ELb0ELb1ELb0ELb0ELb1ELb0ELb0EEENS1_21CollectiveEpilogueFwdINS6_IJSA_NS7_ILi512EEESA_EEES9_SC_SE_Li256ELb1ELb1ELb0ELb0EEENS1_36VarlenDynamicPersistentTileSchedulerILi64ELi64ELi256ELi128ELb0ELb1ELb1ELb1ELb0ELb1EEEEEEEEEvNT_6ParamsE,"a",@progbits
	.sectionflags	@""
	.align	4
.nv.constant0._ZN7cutlass13device_kernelIN5flash11enable_sm90INS1_16FlashAttnFwdSm90INS1_25CollectiveMainloopFwdSm90ILi2EN4cute5tupleIJNS5_1CILi1EEES8_S8_EEENS6_IJNS7_ILi64EEESA_SA_EEELi512ENS_10bfloat16_tEfNS_4arch4Sm90ELb0ELb1ELb0ELb1ELb0ELb0ELb1ELb0ELb0ELb1ELb0ELb0EEENS1_21CollectiveEpilogueFwdINS6_IJSA_NS7_ILi512EEESA_EEES9_SC_SE_Li256ELb1ELb1ELb0ELb0EEENS1_36VarlenDynamicPersistentTileSchedulerILi64ELi64ELi256ELi128ELb0ELb1ELb1ELb1ELb0ELb1EEEEEEEEEvNT_6ParamsE:
	.zero		3584


//--------------------- .nv.constant0._ZN7cutlass13device_kernelIN5flash11enable_sm90INS1_16FlashAttnFwdSm90INS1_25CollectiveMainloopFwdSm90ILi2EN4cute5tupleIJNS5_1CILi1EEES8_S8_EEENS6_IJNS7_ILi64EEESA_SA_EEELi512ENS_10bfloat16_tEfNS_4arch4Sm90ELb0ELb1ELb0ELb1ELb0ELb1ELb1ELb0ELb0ELb1ELb0ELb0EEENS1_21CollectiveEpilogueFwdINS6_IJSA_NS7_ILi512EEESA_EEES9_SC_SE_Li256ELb1ELb1ELb0ELb0EEENS1_36VarlenDynamicPersistentTileSchedulerILi64ELi64ELi256ELi128ELb0ELb1ELb1ELb1ELb0ELb1EEEEEEEEEvNT_6ParamsE --------------------------
	.section	.nv.constant0._ZN7cutlass13device_kernelIN5flash11enable_sm90INS1_16FlashAttnFwdSm90INS1_25CollectiveMainloopFwdSm90ILi2EN4cute5tupleIJNS5_1CILi1EEES8_S8_EEENS6_IJNS7_ILi64EEESA_SA_EEELi512ENS_10bfloat16_tEfNS_4arch4Sm90ELb0ELb1ELb0ELb1ELb0ELb1ELb1ELb0ELb0ELb1ELb0ELb0EEENS1_21CollectiveEpilogueFwdINS6_IJSA_NS7_ILi512EEESA_EEES9_SC_SE_Li256ELb1ELb1ELb0ELb0EEENS1_36VarlenDynamicPersistentTileSchedulerILi64ELi64ELi256ELi128ELb0ELb1ELb1ELb1ELb0ELb1EEEEEEEEEvNT_6ParamsE,"a",@progbits
	.sectionflags	@""
	.align	4
.nv.constant0._ZN7cutlass13device_kernelIN5flash11enable_sm90INS1_16FlashAttnFwdSm90INS1_25CollectiveMainloopFwdSm90ILi2EN4cute5tupleIJNS5_1CILi1EEES8_S8_EEENS6_IJNS7_ILi64EEESA_SA_EEELi512ENS_10bfloat16_tEfNS_4arch4Sm90ELb0ELb1ELb0ELb1ELb0ELb1ELb1ELb0ELb0ELb1ELb0ELb0EEENS1_21CollectiveEpilogueFwdINS6_IJSA_NS7_ILi512EEESA_EEES9_SC_SE_Li256ELb1ELb1ELb0ELb0EEENS1_36VarlenDynamicPersistentTileSchedulerILi64ELi64ELi256ELi128ELb0ELb1ELb1ELb1ELb0ELb1EEEEEEEEEvNT_6ParamsE:
	.zero		3584


//--------------------- .nv.constant0._ZN7cutlass13device_kernelIN5flash11enable_sm90INS1_16FlashAttnFwdSm90INS1_25CollectiveMainloopFwdSm90ILi2EN4cute5tupleIJNS5_1CILi1EEES8_S8_EEENS6_IJNS7_ILi64EEESA_SA_EEELi512ENS_10bfloat16_tEfNS_4arch4Sm90ELb1ELb0ELb0ELb0ELb0ELb0ELb0ELb0ELb0ELb1ELb0ELb0EEENS1_21CollectiveEpilogueFwdINS6_IJSA_NS7_ILi512EEESA_EEES9_SC_SE_Li256ELb0ELb1ELb0ELb0EEENS1_30DynamicPersistentTileSchedulerILi256ELi128ELb0ELb1ELb1EEEEEEEEEvNT_6ParamsE --------------------------
	.section	.nv.constant0._ZN7cutlass13device_kernelIN5flash11enable_sm90INS1_16FlashAttnFwdSm90INS1_25CollectiveMainloopFwdSm90ILi2EN4cute5tupleIJNS5_1CILi1EEES8_S8_EEENS6_IJNS7_ILi64EEESA_SA_EEELi512ENS_10bfloat16_tEfNS_4arch4Sm90ELb1ELb0ELb0ELb0ELb0ELb0ELb0ELb0ELb0ELb1ELb0ELb0EEENS1_21CollectiveEpilogueFwdINS6_IJSA_NS7_ILi512EEESA_EEES9_SC_SE_Li256ELb0ELb1ELb0ELb0EEENS1_30DynamicPersistentTileSchedulerILi256ELi128ELb0ELb1ELb1EEEEEEEEEvNT_6ParamsE,"a",@progbits
	.sectionflags	@""
	.align	4
.nv.constant0._ZN7cutlass13device_kernelIN5flash11enable_sm90INS1_16FlashAttnFwdSm90INS1_25CollectiveMainloopFwdSm90ILi2EN4cute5tupleIJNS5_1CILi1EEES8_S8_EEENS6_IJNS7_ILi64EEESA_SA_EEELi512ENS_10bfloat16_tEfNS_4arch4Sm90ELb1ELb0ELb0ELb0ELb0ELb0ELb0ELb0ELb0ELb1ELb0ELb0EEENS1_21CollectiveEpilogueFwdINS6_IJSA_NS7_ILi512EEESA_EEES9_SC_SE_Li256ELb0ELb1ELb0ELb0EEENS1_30DynamicPersistentTileSchedulerILi256ELi128ELb0ELb1ELb1EEEEEEEEEvNT_6ParamsE:
	.zero		3328


//--------------------- .nv.constant0._ZN7cutlass13device_kernelIN5flash11enable_sm90INS1_16FlashAttnFwdSm90INS1_25CollectiveMainloopFwdSm90ILi2EN4cute5tupleIJNS5_1CILi1EEES8_S8_EEENS6_IJNS7_ILi64EEESA_SA_EEELi512ENS_10bfloat16_tEfNS_4arch4Sm90ELb1ELb0ELb0ELb0ELb0ELb0ELb1ELb0ELb0ELb1ELb0ELb0EEENS1_21CollectiveEpilogueFwdINS6_IJSA_NS7_ILi512EEESA_EEES9_SC_SE_Li256ELb0ELb1ELb0ELb0EEENS1_30DynamicPersistentTileSchedulerILi256ELi128ELb0ELb1ELb1EEEEEEEEEvNT_6ParamsE --------------------------
	.section	.nv.constant0._ZN7cutlass13device_kernelIN5flash11enable_sm90INS1_16FlashAttnFwdSm90INS1_25CollectiveMainloopFwdSm90ILi2EN4cute5tupleIJNS5_1CILi1EEES8_S8_EEENS6_IJNS7_ILi64EEESA_SA_EEELi512ENS_10bfloat16_tEfNS_4arch4Sm90ELb1ELb0ELb0ELb0ELb0ELb0ELb1ELb0ELb0ELb1ELb0ELb0EEENS1_21CollectiveEpilogueFwdINS6_IJSA_NS7_ILi512EEESA_EEES9_SC_SE_Li256ELb0ELb1ELb0ELb0EEENS1_30DynamicPersistentTileSchedulerILi256ELi128ELb0ELb1ELb1EEEEEEEEEvNT_6ParamsE,"a",@progbits
	.sectionflags	@""
	.align	4
.nv.constant0._ZN7cutlass13device_kernelIN5flash11enable_sm90INS1_16FlashAttnFwdSm90INS1_25CollectiveMainloopFwdSm90ILi2EN4cute5tupleIJNS5_1CILi1EEES8_S8_EEENS6_IJNS7_ILi64EEESA_SA_EEELi512ENS_10bfloat16_tEfNS_4arch4Sm90ELb1ELb0ELb0ELb0ELb0ELb0ELb1ELb0ELb0ELb1ELb0ELb0EEENS1_21CollectiveEpilogueFwdINS6_IJSA_NS7_ILi512EEESA_EEES9_SC_SE_Li256ELb0ELb1ELb0ELb0EEENS1_30DynamicPersistentTileSchedulerILi256ELi128ELb0ELb1ELb1EEEEEEEEEvNT_6ParamsE:
	.zero		3584


//--------------------- .nv.constant0._ZN7cutlass13device_kernelIN5flash11enable_sm90INS1_16FlashAttnFwdSm90INS1_25CollectiveMainloopFwdSm90ILi2EN4cute5tupleIJNS5_1CILi1EEES8_S8_EEENS6_IJNS7_ILi64EEESA_SA_EEELi512ENS_10bfloat16_tEfNS_4arch4Sm90ELb1ELb0ELb0ELb1ELb0ELb0ELb0ELb0ELb0ELb1ELb0ELb0EEENS1_21CollectiveEpilogueFwdINS6_IJSA_NS7_ILi512EEESA_EEES9_SC_SE_Li256ELb1ELb1ELb0ELb0EEENS1_36VarlenDynamicPersistentTileSchedulerILi64ELi64ELi256ELi128ELb0ELb1ELb1ELb1ELb1ELb1EEEEEEEEEvNT_6ParamsE --------------------------
	.section	.nv.constant0._ZN7cutlass13device_kernelIN5flash11enable_sm90INS1_16FlashAttnFwdSm90INS1_25CollectiveMainloopFwdSm90ILi2EN4cute5tupleIJNS5_1CILi1EEES8_S8_EEENS6_IJNS7_ILi64EEESA_SA_EEELi512ENS_10bfloat16_tEfNS_4arch4Sm90ELb1ELb0ELb0ELb1ELb0ELb0ELb0ELb0ELb0ELb1ELb0ELb0EEENS1_21CollectiveEpilogueFwdINS6_IJSA_NS7_ILi512EEESA_EEES9_SC_SE_Li256ELb1ELb1ELb0ELb0EEENS1_36VarlenDynamicPersistentTileSchedulerILi64ELi64ELi256ELi128ELb0ELb1ELb1ELb1ELb1ELb1EEEEEEEEEvNT_6ParamsE,"a",@progbits
	.sectionflags	@""
	.align	4
.nv.constant0._ZN7cutlass13device_kernelIN5flash11enable_sm90INS1_16FlashAttnFwdSm90INS1_25CollectiveMainloopFwdSm90ILi2EN4cute5tupleIJNS5_1CILi1EEES8_S8_EEENS6_IJNS7_ILi64EEESA_SA_EEELi512ENS_10bfloat16_tEfNS_4arch4Sm90ELb1ELb0ELb0ELb1ELb0ELb0ELb0ELb0ELb0ELb1ELb0ELb0EEENS1_21CollectiveEpilogueFwdINS6_IJSA_NS7_ILi512EEESA_EEES9_SC_SE_Li256ELb1ELb1ELb0ELb0EEENS1_36VarlenDynamicPersistentTileSchedulerILi64ELi64ELi256ELi128ELb0ELb1ELb1ELb1ELb1ELb1EEEEEEEEEvNT_6ParamsE:
	.zero		3328


//--------------------- .nv.constant0._ZN7cutlass13device_kernelIN5flash11enable_sm90INS1_16FlashAttnFwdSm90INS1_25CollectiveMainloopFwdSm90ILi2EN4cute5tupleIJNS5_1CILi1EEES8_S8_EEENS6_IJNS7_ILi64EEESA_SA_EEELi512ENS_10bfloat16_tEfNS_4arch4Sm90ELb1ELb0ELb0ELb1ELb0ELb1ELb0ELb0ELb0ELb1ELb0ELb0EEENS1_21CollectiveEpilogueFwdINS6_IJSA_NS7_ILi512EEESA_EEES9_SC_SE_Li256ELb1ELb1ELb0ELb0EEENS1_36VarlenDynamicPersistentTileSchedulerILi64ELi64ELi256ELi128ELb0ELb1ELb1ELb1ELb1ELb1EEEEEEEEEvNT_6ParamsE --------------------------
	.section	.nv.constant0._ZN7cutlass13device_kernelIN5flash11enable_sm90INS1_16FlashAttnFwdSm90INS1_25CollectiveMainloopFwdSm90ILi2EN4cute5tupleIJNS5_1CILi1EEES8_S8_EEENS6_IJNS7_ILi64EEESA_SA_EEELi512ENS_10bfloat16_tEfNS_4arch4Sm90ELb1ELb0ELb0ELb1ELb0ELb1ELb0ELb0ELb0ELb1ELb0ELb0EEENS1_21CollectiveEpilogueFwdINS6_IJSA_NS7_ILi512EEESA_EEES9_SC_SE_Li256ELb1ELb1ELb0ELb0EEENS1_36VarlenDynamicPersistentTileSchedulerILi64ELi64ELi256ELi128ELb0ELb1ELb1ELb1ELb1ELb1EEEEEEEEEvNT_6ParamsE,"a",@progbits
	.sectionflags	@""
	.align	4
.nv.constant0._ZN7cutlass13device_kernelIN5flash11enable_sm90INS1_16FlashAttnFwdSm90INS1_25CollectiveMainloopFwdSm90ILi2EN4cute5tupleIJNS5_1CILi1EEES8_S8_EEENS6_IJNS7_ILi64EEESA_SA_EEELi512ENS_10bfloat16_tEfNS_4arch4Sm90ELb1ELb0ELb0ELb1ELb0ELb1ELb0ELb0ELb0ELb1ELb0ELb0EEENS1_21CollectiveEpilogueFwdINS6_IJSA_NS7_ILi512EEESA_EEES9_SC_SE_Li256ELb1ELb1ELb0ELb0EEENS1_36VarlenDynamicPersistentTileSchedulerILi64ELi64ELi256ELi128ELb0ELb1ELb1ELb1ELb1ELb1EEEEEEEEEvNT_6ParamsE:
	.zero		3328


//--------------------- .nv.constant0._ZN7cutlass13device_kernelIN5flash11enable_sm90INS1_16FlashAttnFwdSm90INS1_25CollectiveMainloopFwdSm90ILi2EN4cute5tupleIJNS5_1CILi1EEES8_S8_EEENS6_IJNS7_ILi64EEESA_SA_EEELi512ENS_10bfloat16_tEfNS_4arch4Sm90ELb1ELb0ELb0ELb1ELb0ELb0ELb1ELb0ELb0ELb1ELb0ELb0EEENS1_21CollectiveEpilogueFwdINS6_IJSA_NS7_ILi512EEESA_EEES9_SC_SE_Li256ELb1ELb1ELb0ELb0EEENS1_36VarlenDynamicPersistentTileSchedulerILi64ELi64ELi256ELi128ELb0ELb1ELb1ELb1ELb1ELb1EEEEEEEEEvNT_6ParamsE --------------------------
	.section	.nv.constant0._ZN7cutlass13device_kernelIN5flash11enable_sm90INS1_16FlashAttnFwdSm90INS1_25CollectiveMainloopFwdSm90ILi2EN4cute5tupleIJNS5_1CILi1EEES8_S8_EEENS6_IJNS7_ILi64EEESA_SA_EEELi512ENS_10bfloat16_tEfNS_4arch4Sm90ELb1ELb0ELb0ELb1ELb0ELb0ELb1ELb0ELb0ELb1ELb0ELb0EEENS1_21CollectiveEpilogueFwdINS6_IJSA_NS7_ILi512EEESA_EEES9_SC_SE_Li256ELb1ELb1ELb0ELb0EEENS1_36VarlenDynamicPersistentTileSchedulerILi64ELi64ELi256ELi128ELb0ELb1ELb1ELb1ELb1ELb1EEEEEEEEEvNT_6ParamsE,"a",@progbits
	.sectionflags	@""
	.align	4
.nv.constant0._ZN7cutlass13device_kernelIN5flash11enable_sm90INS1_16FlashAttnFwdSm90INS1_25CollectiveMainloopFwdSm90ILi2EN4cute5tupleIJNS5_1CILi1EEES8_S8_EEENS6_IJNS7_ILi64EEESA_SA_EEELi512ENS_10bfloat16_tEfNS_4arch4Sm90ELb1ELb0ELb0ELb1ELb0ELb0ELb1ELb0ELb0ELb1ELb0ELb0EEENS1_21CollectiveEpilogueFwdINS6_IJSA_NS7_ILi512EEESA_EEES9_SC_SE_Li256ELb1ELb1ELb0ELb0EEENS1_36VarlenDynamicPersistentTileSchedulerILi64ELi64ELi256ELi128ELb0ELb1ELb1ELb1ELb1ELb1EEEEEEEEEvNT_6ParamsE:
	.zero		3584


//--------------------- .nv.constant0._ZN7cutlass13device_kernelIN5flash11enable_sm90INS1_16FlashAttnFwdSm90INS1_25CollectiveMainloopFwdSm90ILi2EN4cute5tupleIJNS5_1CILi1EEES8_S8_EEENS6_IJNS7_ILi64EEESA_SA_EEELi512ENS_10bfloat16_tEfNS_4arch4Sm90ELb1ELb0ELb0ELb1ELb0ELb1ELb1ELb0ELb0ELb1ELb0ELb0EEENS1_21CollectiveEpilogueFwdINS6_IJSA_NS7_ILi512EEESA_EEES9_SC_SE_Li256ELb1ELb1ELb0ELb0EEENS1_36VarlenDynamicPersistentTileSchedulerILi64ELi64ELi256ELi128ELb0ELb1ELb1ELb1ELb1ELb1EEEEEEEEEvNT_6ParamsE --------------------------
	.section	.nv.constant0._ZN7cutlass13device_kernelIN5flash11enable_sm90INS1_16FlashAttnFwdSm90INS1_25CollectiveMainloopFwdSm90ILi2EN4cute5tupleIJNS5_1CILi1EEES8_S8_EEENS6_IJNS7_ILi64EEESA_SA_EEELi512ENS_10bfloat16_tEfNS_4arch4Sm90ELb1ELb0ELb0ELb1ELb0ELb1ELb1ELb0ELb0ELb1ELb0ELb0EEENS1_21CollectiveEpilogueFwdINS6_IJSA_NS7_ILi512EEESA_EEES9_SC_SE_Li256ELb1ELb1ELb0ELb0EEENS1_36VarlenDynamicPersistentTileSchedulerILi64ELi64ELi256ELi128ELb0ELb1ELb1ELb1ELb1ELb1EEEEEEEEEvNT_6ParamsE,"a",@progbits
	.sectionflags	@""
	.align	4
.nv.constant0._ZN7cutlass13device_kernelIN5flash11enable_sm90INS1_16FlashAttnFwdSm90INS1_25CollectiveMainloopFwdSm90ILi2EN4cute5tupleIJNS5_1CILi1EEES8_S8_EEENS6_IJNS7_ILi64EEESA_SA_EEELi512ENS_10bfloat16_tEfNS_4arch4Sm90ELb1ELb0ELb0ELb1ELb0ELb1ELb1ELb0ELb0ELb1ELb0ELb0EEENS1_21CollectiveEpilogueFwdINS6_IJSA_NS7_ILi512EEESA_EEES9_SC_SE_Li256ELb1ELb1ELb0ELb0EEENS1_36VarlenDynamicPersistentTileSchedulerILi64ELi64ELi256ELi128ELb0ELb1ELb1ELb1ELb1ELb1EEEEEEEEEvNT_6ParamsE:
	.zero		3584


//--------------------- .nv.constant0._ZN7cutlass13device_kernelIN5flash11enable_sm90INS1_16FlashAttnFwdSm90INS1_25CollectiveMainloopFwdSm90ILi2EN4cute5tupleIJNS5_1CILi1EEES8_S8_EEENS6_IJNS7_ILi128EEENS7_ILi96EEENS7_ILi64EEEEEELi256ENS_10bfloat16_tEfNS_4arch4Sm90ELb0ELb0ELb0ELb0ELb0ELb0ELb0ELb1ELb0ELb1ELb0ELb0EEENS1_21CollectiveEpilogueFwdINS6_IJSA_NS7_ILi256EEESB_EEES9_SE_SG_Li256ELb0ELb1ELb0ELb0EEENS1_29StaticPersistentTileSchedulerILb0EEEEEEEEEvNT_6ParamsE --------------------------
	.section	.nv.constant0._ZN7cutlass13device_kernelIN5flash11enable_sm90INS1_16FlashAttnFwdSm90INS1_25CollectiveMainloopFwdSm90ILi2EN4cute5tupleIJNS5_1CILi1EEES8_S8_EEENS6_IJNS7_ILi128EEENS7_ILi96EEENS7_ILi64EEEEEELi256ENS_10bfloat16_tEfNS_4arch4Sm90ELb0ELb0ELb0ELb0ELb0ELb0ELb0ELb1ELb0ELb1ELb0ELb0EEENS1_21CollectiveEpilogueFwdINS6_IJSA_NS7_ILi256EEESB_EEES9_SE_SG_Li256ELb0ELb1ELb0ELb0EEENS1_29StaticPersistentTileSchedulerILb0EEEEEEEEEvNT_6ParamsE,"a",@progbits
	.sectionflags	@""
	.align	4
.nv.constant0._ZN7cutlass13device_kernelIN5flash11enable_sm90INS1_16FlashAttnFwdSm90INS1_25CollectiveMainloopFwdSm90ILi2EN4cute5tupleIJNS5_1CILi1EEES8_S8_EEENS6_IJNS7_ILi128EEENS7_ILi96EEENS7_ILi64EEEEEELi256ENS_10bfloat16_tEfNS_4arch4Sm90ELb0ELb0ELb0ELb0ELb0ELb0ELb0ELb1ELb0ELb1ELb0ELb0EEENS1_21CollectiveEpilogueFwdINS6_IJSA_NS7_ILi256EEESB_EEES9_SE_SG_Li256ELb0ELb1ELb0ELb0EEENS1_29StaticPersistentTileSchedulerILb0EEEEEEEEEvNT_6ParamsE:
	.zero		3200


//--------------------- .nv.constant0._ZN7cutlass13device_kernelIN5flash11enable_sm90INS1_16FlashAttnFwdSm90INS1_25CollectiveMainloopFwdSm90ILi2EN4cute5tupleIJNS5_1CILi1EEES8_S8_EEENS6_IJNS7_ILi128EEENS7_ILi96EEENS7_ILi64EEEEEELi256ENS_10bfloat16_tEfNS_4arch4Sm90ELb0ELb0ELb0ELb0ELb0ELb0ELb1ELb1ELb0ELb1ELb0ELb0EEENS1_21CollectiveEpilogueFwdINS6_IJSA_NS7_ILi256EEESB_EEES9_SE_SG_Li256ELb0ELb1ELb0ELb0EEENS1_29StaticPersistentTileSchedulerILb0EEEEEEEEEvNT_6ParamsE --------------------------
	.section	.nv.constant0._ZN7cutlass13device_kernelIN5flash11enable_sm90INS1_16FlashAttnFwdSm90INS1_25CollectiveMainloopFwdSm90ILi2EN4cute5tupleIJNS5_1CILi1EEES8_S8_EEENS6_IJNS7_ILi128EEENS7_ILi96EEENS7_ILi64EEEEEELi256ENS_10bfloat16_tEfNS_4arch4Sm90ELb0ELb0ELb0ELb0ELb0ELb0ELb1ELb1ELb0ELb1ELb0ELb0EEENS1_21CollectiveEpilogueFwdINS6_IJSA_NS7_ILi256EEESB_EEES9_SE_SG_Li256ELb0ELb1ELb0ELb0EEENS1_29StaticPersistentTileSchedulerILb0EEEEEEEEEvNT_6ParamsE,"a",@progbits
	.sectionflags	@""
	.align	4
.nv.constant0._ZN7cutlass13device_kernelIN5flash11enable_sm90INS1_16FlashAttnFwdSm90INS1_25CollectiveMainloopFwdSm90ILi2EN4cute5tupleIJNS5_1CILi1EEES8_S8_EEENS6_IJNS7_ILi128EEENS7_ILi96EEENS7_ILi64EEEEEELi256ENS_10bfloat16_tEfNS_4arch4Sm90ELb0ELb0ELb0ELb0ELb0ELb0ELb1ELb1ELb0ELb1ELb0ELb0EEENS1_21CollectiveEpilogueFwdINS6_IJSA_NS7_ILi256EEESB_EEES9_SE_SG_Li256ELb0ELb1ELb0ELb0EEENS1_29StaticPersistentTileSchedulerILb0EEEEEEEEEvNT_6ParamsE:
	.zero		3456


//--------------------- .nv.constant0._ZN7cutlass13device_kernelIN5flash11enable_sm90INS1_16FlashAttnFwdSm90INS1_25CollectiveMainloopFwdSm90ILi2EN4cute5tupleIJNS5_1CILi1EEES8_S8_EEENS6_IJNS7_ILi128EEENS7_ILi96EEENS7_ILi64EEEEEELi256ENS_10bfloat16_tEfNS_4arch4Sm90ELb0ELb0ELb0ELb1ELb0ELb0ELb0ELb1ELb0ELb1ELb0ELb0EEENS1_21CollectiveEpilogueFwdINS6_IJSA_NS7_ILi256EEESB_EEES9_SE_SG_Li256ELb1ELb1ELb0ELb0EEENS1_36VarlenDynamicPersistentTileSchedulerILi128ELi96ELi256ELi128ELb0ELb1ELb1ELb0ELb1ELb1EEEEEEEEEvNT_6ParamsE --------------------------
	.section	.nv.constant0._ZN7cutlass13device_kernelIN5flash11enable_sm90INS1_16FlashAttnFwdSm90INS1_25CollectiveMainloopFwdSm90ILi2EN4cute5tupleIJNS5_1CILi1EEES8_S8_EEENS6_IJNS7_ILi128EEENS7_ILi96EEENS7_ILi64EEEEEELi256ENS_10bfloat16_tEfNS_4arch4Sm90ELb0ELb0ELb0ELb1ELb0ELb0ELb0ELb1ELb0ELb1ELb0ELb0EEENS1_21CollectiveEpilogueFwdINS6_IJSA_NS7_ILi256EEESB_EEES9_SE_SG_Li256ELb1ELb1ELb0ELb0EEENS1_36VarlenDynamicPersistentTileSchedulerILi128ELi96ELi256ELi128ELb0ELb1ELb1ELb0ELb1ELb1EEEEEEEEEvNT_6ParamsE,"a",@progbits
	.sectionflags	@""
	.align	4
.nv.constant0._ZN7cutlass13device_kernelIN5flash11enable_sm90INS1_16FlashAttnFwdSm90INS1_25CollectiveMainloopFwdSm90ILi2EN4cute5tupleIJNS5_1CILi1EEES8_S8_EEENS6_IJNS7_ILi128EEENS7_ILi96EEENS7_ILi64EEEEEELi256ENS_10bfloat16_tEfNS_4arch4Sm90ELb0ELb0ELb0ELb1ELb0ELb0ELb0ELb1ELb0ELb1ELb0ELb0EEENS1_21CollectiveEpilogueFwdINS6_IJSA_NS7_ILi256EEESB_EEES9_SE_SG_Li256ELb1ELb1ELb0ELb0EEENS1_36VarlenDynamicPersistentTileSchedulerILi128ELi96ELi256ELi128ELb0ELb1ELb1ELb0ELb1ELb1EEEEEEEEEvNT_6ParamsE:
	.zero		3328


//--------------------- .nv.constant0._ZN7cutlass13device_kernelIN5flash11enable_sm90INS1_16FlashAttnFwdSm90INS1_25CollectiveMainloopFwdSm90ILi2EN4cute5tupleIJNS5_1CILi1EEES8_S8_EEENS6_IJNS7_ILi128EEENS7_ILi96EEENS7_ILi64EEEEEELi256ENS_10bfloat16_tEfNS_4arch4Sm90ELb0ELb0ELb0ELb1ELb0ELb1ELb0ELb1ELb0ELb1ELb0ELb0EEENS1_21CollectiveEpilogueFwdINS6_IJSA_NS7_ILi256EEESB_EEES9_SE_SG_Li256ELb1ELb1ELb0ELb0EEENS1_36VarlenDynamicPersistentTileSchedulerILi128ELi96ELi256ELi128ELb0ELb1ELb1ELb0ELb1ELb1EEEEEEEEEvNT_6ParamsE --------------------------
	.section	.nv.constant0._ZN7cutlass13device_kernelIN5flash11enable_sm90INS1_16FlashAttnFwdSm90INS1_25CollectiveMainloopFwdSm90ILi2EN4cute5tupleIJNS5_1CILi1EEES8_S8_EEENS6_IJNS7_ILi128EEENS7_ILi96EEENS7_ILi64EEEEEELi256ENS_10bfloat16_tEfNS_4arch4Sm90ELb0ELb0ELb0ELb1ELb0ELb1ELb0ELb1ELb0ELb1ELb0ELb0EEENS1_21CollectiveEpilogueFwdINS6_IJSA_NS7_ILi256EEESB_EEES9_SE_SG_Li256ELb1ELb1ELb0ELb0EEENS1_36VarlenDynamicPersistentTileSchedulerILi128ELi96ELi256ELi128ELb0ELb1ELb1ELb0ELb1ELb1EEEEEEEEEvNT_6ParamsE,"a",@progbits
	.sectionflags	@""
	.align	4
.nv.constant0._ZN7cutlass13device_kernelIN5flash11enable_sm90INS1_16FlashAttnFwdSm90INS1_25CollectiveMainloopFwdSm90ILi2EN4cute5tupleIJNS5_1CILi1EEES8_S8_EEENS6_IJNS7_ILi128EEENS7_ILi96EEENS7_ILi64EEEEEELi256ENS_10bfloat16_tEfNS_4arch4Sm90ELb0ELb0ELb0ELb1ELb0ELb1ELb0ELb1ELb0ELb1ELb0ELb0EEENS1_21CollectiveEpilogueFwdINS6_IJSA_NS7_ILi256EEESB_EEES9_SE_SG_Li256ELb1ELb1ELb0ELb0EEENS1_36VarlenDynamicPersistentTileSchedulerILi128ELi96ELi256ELi128ELb0ELb1ELb1ELb0ELb1ELb1EEEEEEEEEvNT_6ParamsE:
	.zero		3328


//--------------------- .nv.constant0._ZN7cutlass13device_kernelIN5flash11enable_sm90INS1_16FlashAttnFwdSm90INS1_25CollectiveMainloopFwdSm90ILi2EN4cute5tupleIJNS5_1CILi1EEES8_S8_EEENS6_IJNS7_ILi128EEENS7_ILi96EEENS7_ILi64EEEEEELi256ENS_10bfloat16_tEfNS_4arch4Sm90ELb0ELb0ELb0ELb1ELb0ELb0ELb1ELb1ELb0ELb1ELb0ELb0EEENS1_21CollectiveEpilogueFwdINS6_IJSA_NS7_ILi256EEESB_EEES9_SE_SG_Li256ELb1ELb1ELb0ELb0EEENS1_36VarlenDynamicPersistentTileSchedulerILi128ELi96ELi256ELi128ELb0ELb1ELb1ELb0ELb1ELb1EEEEEEEEEvNT_6ParamsE --------------------------
	.section	.nv.constant0._ZN7cutlass13device_kernelIN5flash11enable_sm90INS1_16FlashAttnFwdSm90INS1_25CollectiveMainloopFwdSm90ILi2EN4cute5tupleIJNS5_1CILi1EEES8_S8_EEENS6_IJNS7_ILi128EEENS7_ILi96EEENS7_ILi64EEEEEELi256ENS_10bfloat16_tEfNS_4arch4Sm90ELb0ELb0ELb0ELb1ELb0ELb0ELb1ELb1ELb0ELb1ELb0ELb0EEENS1_21CollectiveEpilogueFwdINS6_IJSA_NS7_ILi256EEESB_EEES9_SE_SG_Li256ELb1ELb1ELb0ELb0EEENS1_36VarlenDynamicPersistentTileSchedulerILi128ELi96ELi256ELi128ELb0ELb1ELb1ELb0ELb1ELb1EEEEEEEEEvNT_6ParamsE,"a",@progbits
	.sectionflags	@""
	.align	4
.nv.constant0._ZN7cutlass13device_kernelIN5flash11enable_sm90INS1_16FlashAttnFwdSm90INS1_25CollectiveMainloopFwdSm90ILi2EN4cute5tupleIJNS5_1CILi1EEES8_S8_EEENS6_IJNS7_ILi128EEENS7_ILi96EEENS7_ILi64EEEEEELi256ENS_10bfloat16_tEfNS_4arch4Sm90ELb0ELb0ELb0ELb1ELb0ELb0ELb1ELb1ELb0ELb1ELb0ELb0EEENS1_21CollectiveEpilogueFwdINS6_IJSA_NS7_ILi256EEESB_EEES9_SE_SG_Li256ELb1ELb1ELb0ELb0EEENS1_36VarlenDynamicPersistentTileSchedulerILi128ELi96ELi256ELi128ELb0ELb1ELb1ELb0ELb1ELb1EEEEEEEEEvNT_6ParamsE:
	.zero		3584


//--------------------- .nv.constant0._ZN7cutlass13device_kernelIN5flash11enable_sm90INS1_16FlashAttnFwdSm90INS1_25CollectiveMainloopFwdSm90ILi2EN4cute5tupleIJNS5_1CILi1EEES8_S8_EEENS6_IJNS7_ILi128EEENS7_ILi96EEENS7_ILi64EEEEEELi256ENS_10bfloat16_tEfNS_4arch4Sm90ELb0ELb0ELb0ELb1ELb0ELb1ELb1ELb1ELb0ELb1ELb0ELb0EEENS1_21CollectiveEpilogueFwdINS6_IJSA_NS7_ILi256EEESB_EEES9_SE_SG_Li256ELb1ELb1ELb0ELb0EEENS1_36VarlenDynamicPersistentTileSchedulerILi128ELi96ELi256ELi128ELb0ELb1ELb1ELb0ELb1ELb1EEEEEEEEEvNT_6ParamsE --------------------------
	.section	.nv.constant0._ZN7cutlass13device_kernelIN5flash11enable_sm90INS1_16FlashAttnFwdSm90INS1_25CollectiveMainloopFwdSm90ILi2EN4cute5tupleIJNS5_1CILi1EEES8_S8_EEENS6_IJNS7_ILi128EEENS7_ILi96EEENS7_ILi64EEEEEELi256ENS_10bfloat16_tEfNS_4arch4Sm90ELb0ELb0ELb0ELb1ELb0ELb1ELb1ELb1ELb0ELb1ELb0ELb0EEENS1_21CollectiveEpilogueFwdINS6_IJSA_NS7_ILi256EEESB_EEES9_SE_SG_Li256ELb1ELb1ELb0ELb0EEENS1_36VarlenDynamicPersistentTileSchedulerILi128ELi96ELi256ELi128ELb0ELb1ELb1ELb0ELb1ELb1EEEEEEEEEvNT_6ParamsE,"a",@progbits
	.sectionflags	@""
	.align	4
.nv.constant0._ZN7cutlass13device_kernelIN5flash11enable_sm90INS1_16FlashAttnFwdSm90INS1_25CollectiveMainloopFwdSm90ILi2EN4cute5tupleIJNS5_1CILi1EEES8_S8_EEENS6_IJNS7_ILi128EEENS7_ILi96EEENS7_ILi64EEEEEELi256ENS_10bfloat16_tEfNS_4arch4Sm90ELb0ELb0ELb0ELb1ELb0ELb1ELb1ELb1ELb0ELb1ELb0ELb0EEENS1_21CollectiveEpilogueFwdINS6_IJSA_NS7_ILi256EEESB_EEES9_SE_SG_Li256ELb1ELb1ELb0ELb0EEENS1_36VarlenDynamicPersistentTileSchedulerILi128ELi96ELi256ELi128ELb0ELb1ELb1ELb0ELb1ELb1EEEEEEEEEvNT_6ParamsE:
	.zero		3584


//--------------------- .nv.constant0._ZN7cutlass13device_kernelIN5flash11enable_sm90INS1_16FlashAttnFwdSm90INS1_25CollectiveMainloopFwdSm90ILi2EN4cute5tupleIJNS5_1CILi1EEES8_S8_EEENS6_IJNS7_ILi128EEENS7_ILi96EEENS7_ILi64EEEEEELi256ENS_10bfloat16_tEfNS_4arch4Sm90ELb0ELb1ELb0ELb0ELb0ELb0ELb0ELb1ELb0ELb1ELb0ELb0EEENS1_21CollectiveEpilogueFwdINS6_IJSA_NS7_ILi256EEESB_EEES9_SE_SG_Li256ELb0ELb1ELb0ELb0EEENS1_30DynamicPersistentTileSchedulerILi256ELi128ELb0ELb1ELb1EEEEEEEEEvNT_6ParamsE --------------------------
	.section	.nv.constant0._ZN7cutlass13device_kernelIN5flash11enable_sm90INS1_16FlashAttnFwdSm90INS1_25CollectiveMainloopFwdSm90ILi2EN4cute5tupleIJNS5_1CILi1EEES8_S8_EEENS6_IJNS7_ILi128EEENS7_ILi96EEENS7_ILi64EEEEEELi256ENS_10bfloat16_tEfNS_4arch4Sm90ELb0ELb1ELb0ELb0ELb0ELb0ELb0ELb1ELb0ELb1ELb0ELb0EEENS1_21CollectiveEpilogueFwdINS6_IJSA_NS7_ILi256EEESB_EEES9_SE_SG_Li256ELb0ELb1ELb0ELb0EEENS1_30DynamicPersistentTileSchedulerILi256ELi128ELb0ELb1ELb1EEEEEEEEEvNT_6ParamsE,"a",@progbits
	.sectionflags	@""
	.align	4
.nv.constant0._ZN7cutlass13device_kernelIN5flash11enable_sm90INS1_16FlashAttnFwdSm90INS1_25CollectiveMainloopFwdSm90ILi2EN4cute5tupleIJNS5_1CILi1EEES8_S8_EEENS6_IJNS7_ILi128EEENS7_ILi96EEENS7_ILi64EEEEEELi256ENS_10bfloat16_tEfNS_4arch4Sm90ELb0ELb1ELb0ELb0ELb0ELb0ELb0ELb1ELb0ELb1ELb0ELb0EEENS1_21CollectiveEpilogueFwdINS6_IJSA_NS7_ILi256EEESB_EEES9_SE_SG_Li256ELb0ELb1ELb0ELb0EEENS1_30DynamicPersistentTileSchedulerILi256ELi128ELb0ELb1ELb1EEEEEEEEEvNT_6ParamsE:
	.zero		3328


//--------------------- .nv.constant0._ZN7cutlass13device_kernelIN5flash11enable_sm90INS1_16FlashAttnFwdSm90INS1_25CollectiveMainloopFwdSm90ILi2EN4cute5tupleIJNS5_1CILi1EEES8_S8_EEENS6_IJNS7_ILi128EEENS7_ILi96EEENS7_ILi64EEEEEELi256ENS_10bfloat16_tEfNS_4arch4Sm90ELb0ELb1ELb0ELb0ELb0ELb0ELb1ELb1ELb0ELb1ELb0ELb0EEENS1_21CollectiveEpilogueFwdINS6_IJSA_NS7_ILi256EEESB_EEES9_SE_SG_Li256ELb0ELb1ELb0ELb0EEENS1_30DynamicPersistentTileSchedulerILi256ELi128ELb0ELb1ELb1EEEEEEEEEvNT_6ParamsE --------------------------
	.section	.nv.constant0._ZN7cutlass13device_kernelIN5flash11enable_sm90INS1_16FlashAttnFwdSm90INS1_25CollectiveMainloopFwdSm90ILi2EN4cute5tupleIJNS5_1CILi1EEES8_S8_EEENS6_IJNS7_ILi128EEENS7_ILi96EEENS7_ILi64EEEEEELi256ENS_10bfloat16_tEfNS_4arch4Sm90ELb0ELb1ELb0ELb0ELb0ELb0ELb1ELb1ELb0ELb1ELb0ELb0EEENS1_21CollectiveEpilogueFwdINS6_IJSA_NS7_ILi256EEESB_EEES9_SE_SG_Li256ELb0ELb1ELb0ELb0EEENS1_30DynamicPersistentTileSchedulerILi256ELi128ELb0ELb1ELb1EEEEEEEEEvNT_6ParamsE,"a",@progbits
	.sectionflags	@""
	.align	4
.nv.constant0._ZN7cutlass13device_kernelIN5flash11enable_sm90INS1_16FlashAttnFwdSm90INS1_25CollectiveMainloopFwdSm90ILi2EN4cute5tupleIJNS5_1CILi1EEES8_S8_EEENS6_IJNS7_ILi128EEENS7_ILi96EEENS7_ILi64EEEEEELi256ENS_10bfloat16_tEfNS_4arch4Sm90ELb0ELb1ELb0ELb0ELb0ELb0ELb1ELb1ELb0ELb1ELb0ELb0EEENS1_21CollectiveEpilogueFwdINS6_IJSA_NS7_ILi256EEESB_EEES9_SE_SG_Li256ELb0ELb1ELb0ELb0EEENS1_30DynamicPersistentTileSchedulerILi256ELi128ELb0ELb1ELb1EEEEEEEEEvNT_6ParamsE:
	.zero		3584


//--------------------- .nv.constant0._ZN7cutlass13device_kernelIN5flash11enable_sm90INS1_16FlashAttnFwdSm90INS1_25CollectiveMainloopFwdSm90ILi2EN4cute5tupleIJNS5_1CILi1EEES8_S8_EEENS6_IJNS7_ILi128EEENS7_ILi96EEENS7_ILi64EEEEEELi256ENS_10bfloat16_tEfNS_4arch4Sm90ELb0ELb1ELb0ELb1ELb0ELb0ELb0ELb1ELb0ELb1ELb0ELb0EEENS1_21CollectiveEpilogueFwdINS6_IJSA_NS7_ILi256EEESB_EEES9_SE_SG_Li256ELb1ELb1ELb0ELb0EEENS1_36VarlenDynamicPersistentTileSchedulerILi128ELi96ELi256ELi128ELb0ELb1ELb1ELb1ELb0ELb1EEEEEEEEEvNT_6ParamsE --------------------------
	.section	.nv.constant0._ZN7cutlass13device_kernelIN5flash11enable_sm90INS1_16FlashAttnFwdSm90INS1_25CollectiveMainloopFwdSm90ILi2EN4cute5tupleIJNS5_1CILi1EEES8_S8_EEENS6_IJNS7_ILi128EEENS7_ILi96EEENS7_ILi64EEEEEELi256ENS_10bfloat16_tEfNS_4arch4Sm90ELb0ELb1ELb0ELb1ELb0ELb0ELb0ELb1ELb0ELb1ELb0ELb0EEENS1_21CollectiveEpilogueFwdINS6_IJSA_NS7_ILi256EEESB_EEES9_SE_SG_Li256ELb1ELb1ELb0ELb0EEENS1_36VarlenDynamicPersistentTileSchedulerILi128ELi96ELi256ELi128ELb0ELb1ELb1ELb1ELb0ELb1EEEEEEEEEvNT_6ParamsE,"a",@progbits
	.sectionflags	@""
	.align	4
.nv.constant0._ZN7cutlass13device_kernelIN5flash11enable_sm90INS1_16FlashAttnFwdSm90INS1_25CollectiveMainloopFwdSm90ILi2EN4cute5tupleIJNS5_1CILi1EEES8_S8_EEENS6_IJNS7_ILi128EEENS7_ILi96EEENS7_ILi64EEEEEELi256ENS_10bfloat16_tEfNS_4arch4Sm90ELb0ELb1ELb0ELb1ELb0ELb0ELb0ELb1ELb0ELb1ELb0ELb0EEENS1_21CollectiveEpilogueFwdINS6_IJSA_NS7_ILi256EEESB_EEES9_SE_SG_Li256ELb1ELb1ELb0ELb0EEENS1_36VarlenDynamicPersistentTileSchedulerILi128ELi96ELi256ELi128ELb0ELb1ELb1ELb1ELb0ELb1EEEEEEEEEvNT_6ParamsE:
	.zero		3328


//--------------------- .nv.constant0._ZN7cutlass13device_kernelIN5flash11enable_sm90INS1_16FlashAttnFwdSm90INS1_25CollectiveMainloopFwdSm90ILi2EN4cute5tupleIJNS5_1CILi1EEES8_S8_EEENS6_IJNS7_ILi128EEENS7_ILi96EEENS7_ILi64EEEEEELi256ENS_10bfloat16_tEfNS_4arch4Sm90ELb0ELb1ELb0ELb1ELb0ELb1ELb0ELb1ELb0ELb1ELb0ELb0EEENS1_21CollectiveEpilogueFwdINS6_IJSA_NS7_ILi256EEESB_EEES9_SE_SG_Li256ELb1ELb1ELb0ELb0EEENS1_36VarlenDynamicPersistentTileSchedulerILi128ELi96ELi256ELi128ELb0ELb1ELb1ELb1ELb0ELb1EEEEEEEEEvNT_6ParamsE --------------------------
	.section	.nv.constant0._ZN7cutlass13device_kernelIN5flash11enable_sm90INS1_16FlashAttnFwdSm90INS1_25CollectiveMainloopFwdSm90ILi2EN4cute5tupleIJNS5_1CILi1EEES8_S8_EEENS6_IJNS7_ILi128EEENS7_ILi96EEENS7_ILi64EEEEEELi256ENS_10bfloat16_tEfNS_4arch4Sm90ELb0ELb1ELb0ELb1ELb0ELb1ELb0ELb1ELb0ELb1ELb0ELb0EEENS1_21CollectiveEpilogueFwdINS6_IJSA_NS7_ILi256EEESB_EEES9_SE_SG_Li256ELb1ELb1ELb0ELb0EEENS1_36VarlenDynamicPersistentTileSchedulerILi128ELi96ELi256ELi128ELb0ELb1ELb1ELb1ELb0ELb1EEEEEEEEEvNT_6ParamsE,"a",@progbits
	.sectionflags	@""
	.align	4
.nv.constant0._ZN7cutlass13device_kernelIN5flash11enable_sm90INS1_16FlashAttnFwdSm90INS1_25CollectiveMainloopFwdSm90ILi2EN4cute5tupleIJNS5_1CILi1EEES8_S8_EEENS6_IJNS7_ILi128EEENS7_ILi96EEENS7_ILi64EEEEEELi256ENS_10bfloat16_tEfNS_4arch4Sm90ELb0ELb1ELb0ELb1ELb0ELb1ELb0ELb1ELb0ELb1ELb0ELb0EEENS1_21CollectiveEpilogueFwdINS6_IJSA_NS7_ILi256EEESB_EEES9_SE_SG_Li256ELb1ELb1ELb0ELb0EEENS1_36VarlenDynamicPersistentTileSchedulerILi128ELi96ELi256ELi128ELb0ELb1ELb1ELb1ELb0ELb1EEEEEEEEEvNT_6ParamsE:
	.zero		3328


//--------------------- .nv.constant0._ZN7cutlass13device_kernelIN5flash11enable_sm90INS1_16FlashAttnFwdSm90INS1_25CollectiveMainloopFwdSm90ILi2EN4cute5tupleIJNS5_1CILi1EEES8_S8_EEENS6_IJNS7_ILi128EEENS7_ILi96EEENS7_ILi64EEEEEELi256ENS_10bfloat16_tEfNS_4arch4Sm90ELb0ELb1ELb0ELb1ELb0ELb0ELb1ELb1ELb0ELb1ELb0ELb0EEENS1_21CollectiveEpilogueFwdINS6_IJSA_NS7_ILi256EEESB_EEES9_SE_SG_Li256ELb1ELb1ELb0ELb0EEENS1_36VarlenDynamicPersistentTileSchedulerILi128ELi96ELi256ELi128ELb0ELb1ELb1ELb1ELb0ELb1EEEEEEEEEvNT_6ParamsE --------------------------
	.section	.nv.constant0._ZN7cutlass13device_kernelIN5flash11enable_sm90INS1_16FlashAttnFwdSm90INS1_25CollectiveMainloopFwdSm90ILi2EN4cute5tupleIJNS5_1CILi1EEES8_S8_EEENS6_IJNS7_ILi128EEENS7_ILi96EEENS7_ILi64EEEEEELi256ENS_10bfloat16_tEfNS_4arch4Sm90ELb0ELb1ELb0ELb1ELb0ELb0ELb1ELb1ELb0ELb1ELb0ELb0EEENS1_21CollectiveEpilogueFwdINS6_IJSA_NS7_ILi256EEESB_EEES9_SE_SG_Li256ELb1ELb1ELb0ELb0EEENS1_36VarlenDynamicPersistentTileSchedulerILi128ELi96ELi256ELi128ELb0ELb1ELb1ELb1ELb0ELb1EEEEEEEEEvNT_6ParamsE,"a",@progbits
	.sectionflags	@""
	.align	4
.nv.constant0._ZN7cutlass13device_kernelIN5flash11enable_sm90INS1_16FlashAttnFwdSm90INS1_25CollectiveMainloopFwdSm90ILi2EN4cute5tupleIJNS5_1CILi1EEES8_S8_EEENS6_IJNS7_ILi128EEENS7_ILi96EEENS7_ILi64EEEEEELi256ENS_10bfloat16_tEfNS_4arch4Sm90ELb0ELb1ELb0ELb1ELb0ELb0ELb1ELb1ELb0ELb1ELb0ELb0EEENS1_21CollectiveEpilogueFwdINS6_IJSA_NS7_ILi256EEESB_EEES9_SE_SG_Li256ELb1ELb1ELb0ELb0EEENS1_36VarlenDynamicPersistentTileSchedulerILi128ELi96ELi256ELi128ELb0ELb1ELb1ELb1ELb0ELb1EEEEEEEEEvNT_6ParamsE:
	.zero		3584


//--------------------- .nv.constant0._ZN7cutlass13device_kernelIN5flash11enable_sm90INS1_16FlashAttnFwdSm90INS1_25CollectiveMainloopFwdSm90ILi2EN4cute5tupleIJNS5_1CILi1EEES8_S8_EEENS6_IJNS7_ILi128EEENS7_ILi96EEENS7_ILi64EEEEEELi256ENS_10bfloat16_tEfNS_4arch4Sm90ELb0ELb1ELb0ELb1ELb0ELb1ELb1ELb1ELb0ELb1ELb0ELb0EEENS1_21CollectiveEpilogueFwdINS6_IJSA_NS7_ILi256EEESB_EEES9_SE_SG_Li256ELb1ELb1ELb0ELb0EEENS1_36VarlenDynamicPersistentTileSchedulerILi128ELi96ELi256ELi128ELb0ELb1ELb1ELb1ELb0ELb1EEEEEEEEEvNT_6ParamsE --------------------------
	.section	.nv.constant0._ZN7cutlass13device_kernelIN5flash11enable_sm90INS1_16FlashAttnFwdSm90INS1_25CollectiveMainloopFwdSm90ILi2EN4cute5tupleIJNS5_1CILi1EEES8_S8_EEENS6_IJNS7_ILi128EEENS7_ILi96EEENS7_ILi64EEEEEELi256ENS_10bfloat16_tEfNS_4arch4Sm90ELb0ELb1ELb0ELb1ELb0ELb1ELb1ELb1ELb0ELb1ELb0ELb0EEENS1_21CollectiveEpilogueFwdINS6_IJSA_NS7_ILi256EEESB_EEES9_SE_SG_Li256ELb1ELb1ELb0ELb0EEENS1_36VarlenDynamicPersistentTileSchedulerILi128ELi96ELi256ELi128ELb0ELb1ELb1ELb1ELb0ELb1EEEEEEEEEvNT_6ParamsE,"a",@progbits
	.sectionflags	@""
	.align	4
.nv.constant0._ZN7cutlass13device_kernelIN5flash11enable_sm90INS1_16FlashAttnFwdSm90INS1_25CollectiveMainloopFwdSm90ILi2EN4cute5tupleIJNS5_1CILi1EEES8_S8_EEENS6_IJNS7_ILi128EEENS7_ILi96EEENS7_ILi64EEEEEELi256ENS_10bfloat16_tEfNS_4arch4Sm90ELb0ELb1ELb0ELb1ELb0ELb1ELb1ELb1ELb0ELb1ELb0ELb0EEENS1_21CollectiveEpilogueFwdINS6_IJSA_NS7_ILi256EEESB_EEES9_SE_SG_Li256ELb1ELb1ELb0ELb0EEENS1_36VarlenDynamicPersistentTileSchedulerILi128ELi96ELi256ELi128ELb0ELb1ELb1ELb1ELb0ELb1EEEEEEEEEvNT_6ParamsE:
	.zero		3584


//--------------------- .nv.constant0._ZN7cutlass13device_kernelIN5flash11enable_sm90INS1_16FlashAttnFwdSm90INS1_25CollectiveMainloopFwdSm90ILi2EN4cute5tupleIJNS5_1CILi1EEES8_S8_EEENS6_IJNS7_ILi128EEENS7_ILi96EEENS7_ILi64EEEEEELi256ENS_10bfloat16_tEfNS_4arch4Sm90ELb1ELb0ELb0ELb0ELb0ELb0ELb0ELb1ELb0ELb1ELb0ELb0EEENS1_21CollectiveEpilogueFwdINS6_IJSA_NS7_ILi256EEESB_EEES9_SE_SG_Li256ELb0ELb1ELb0ELb0EEENS1_30DynamicPersistentTileSchedulerILi256ELi128ELb0ELb1ELb1EEEEEEEEEvNT_6ParamsE --------------------------
	.section	.nv.constant0._ZN7cutlass13device_kernelIN5flash11enable_sm90INS1_16FlashAttnFwdSm90INS1_25CollectiveMainloopFwdSm90ILi2EN4cute5tupleIJNS5_1CILi1EEES8_S8_EEENS6_IJNS7_ILi128EEENS7_ILi96EEENS7_ILi64EEEEEELi256ENS_10bfloat16_tEfNS_4arch4Sm90ELb1ELb0ELb0ELb0ELb0ELb0ELb0ELb1ELb0ELb1ELb0ELb0EEENS1_21CollectiveEpilogueFwdINS6_IJSA_NS7_ILi256EEESB_EEES9_SE_SG_Li256ELb0ELb1ELb0ELb0EEENS1_30DynamicPersistentTileSchedulerILi256ELi128ELb0ELb1ELb1EEEEEEEEEvNT_6ParamsE,"a",@progbits
	.sectionflags	@""
	.align	4
.nv.constant0._ZN7cutlass13device_kernelIN5flash11enable_sm90INS1_16FlashAttnFwdSm90INS1_25CollectiveMainloopFwdSm90ILi2EN4cute5tupleIJNS5_1CILi1EEES8_S8_EEENS6_IJNS7_ILi128EEENS7_ILi96EEENS7_ILi64EEEEEELi256ENS_10bfloat16_tEfNS_4arch4Sm90ELb1ELb0ELb0ELb0ELb0ELb0ELb0ELb1ELb0ELb1ELb0ELb0EEENS1_21CollectiveEpilogueFwdINS6_IJSA_NS7_ILi256EEESB_EEES9_SE_SG_Li256ELb0ELb1ELb0ELb0EEENS1_30DynamicPersistentTileSchedulerILi256ELi128ELb0ELb1ELb1EEEEEEEEEvNT_6ParamsE:
	.zero		3328


//--------------------- .nv.constant0._ZN7cutlass13device_kernelIN5flash11enable_sm90INS1_16FlashAttnFwdSm90INS1_25CollectiveMainloopFwdSm90ILi2EN4cute5tupleIJNS5_1CILi1EEES8_S8_EEENS6_IJNS7_ILi128EEENS7_ILi96EEENS7_ILi64EEEEEELi256ENS_10bfloat16_tEfNS_4arch4Sm90ELb1ELb0ELb0ELb0ELb0ELb0ELb1ELb1ELb0ELb1ELb0ELb0EEENS1_21CollectiveEpilogueFwdINS6_IJSA_NS7_ILi256EEESB_EEES9_SE_SG_Li256ELb0ELb1ELb0ELb0EEENS1_30DynamicPersistentTileSchedulerILi256ELi128ELb0ELb1ELb1EEEEEEEEEvNT_6ParamsE --------------------------
	.section	.nv.constant0._ZN7cutlass13device_kernelIN5flash11enable_sm90INS1_16FlashAttnFwdSm90INS1_25CollectiveMainloopFwdSm90ILi2EN4cute5tupleIJNS5_1CILi1EEES8_S8_EEENS6_IJNS7_ILi128EEENS7_ILi96EEENS7_ILi64EEEEEELi256ENS_10bfloat16_tEfNS_4arch4Sm90ELb1ELb0ELb0ELb0ELb0ELb0ELb1ELb1ELb0ELb1ELb0ELb0EEENS1_21CollectiveEpilogueFwdINS6_IJSA_NS7_ILi256EEESB_EEES9_SE_SG_Li256ELb0ELb1ELb0ELb0EEENS1_30DynamicPersistentTileSchedulerILi256ELi128ELb0ELb1ELb1EEEEEEEEEvNT_6ParamsE,"a",@progbits
	.sectionflags	@""
	.align	4
.nv.constant0._ZN7cutlass13device_kernelIN5flash11enable_sm90INS1_16FlashAttnFwdSm90INS1_25CollectiveMainloopFwdSm90ILi2EN4cute5tupleIJNS5_1CILi1EEES8_S8_EEENS6_IJNS7_ILi128EEENS7_ILi96EEENS7_ILi64EEEEEELi256ENS_10bfloat16_tEfNS_4arch4Sm90ELb1ELb0ELb0ELb0ELb0ELb0ELb1ELb1ELb0ELb1ELb0ELb0EEENS1_21CollectiveEpilogueFwdINS6_IJSA_NS7_ILi256EEESB_EEES9_SE_SG_Li256ELb0ELb1ELb0ELb0EEENS1_30DynamicPersistentTileSchedulerILi256ELi128ELb0ELb1ELb1EEEEEEEEEvNT_6ParamsE:
	.zero		3584


//--------------------- .nv.constant0._ZN7cutlass13device_kernelIN5flash11enable_sm90INS1_16FlashAttnFwdSm90INS1_25CollectiveMainloopFwdSm90ILi2EN4cute5tupleIJNS5_1CILi1EEES8_S8_EEENS6_IJNS7_ILi128EEENS7_ILi96EEENS7_ILi64EEEEEELi256ENS_10bfloat16_tEfNS_4arch4Sm90ELb1ELb0ELb0ELb1ELb0ELb0ELb0ELb1ELb0ELb1ELb0ELb0EEENS1_21CollectiveEpilogueFwdINS6_IJSA_NS7_ILi256EEESB_EEES9_SE_SG_Li256ELb1ELb1ELb0ELb0EEENS1_36VarlenDynamicPersistentTileSchedulerILi128ELi96ELi256ELi128ELb0ELb1ELb1ELb1ELb1ELb1EEEEEEEEEvNT_6ParamsE --------------------------
	.section	.nv.constant0._ZN7cutlass13device_kernelIN5flash11enable_sm90INS1_16FlashAttnFwdSm90INS1_25CollectiveMainloopFwdSm90ILi2EN4cute5tupleIJNS5_1CILi1EEES8_S8_EEENS6_IJNS7_ILi128EEENS7_ILi96EEENS7_ILi64EEEEEELi256ENS_10bfloat16_tEfNS_4arch4Sm90ELb1ELb0ELb0ELb1ELb0ELb0ELb0ELb1ELb0ELb1ELb0ELb0EEENS1_21CollectiveEpilogueFwdINS6_IJSA_NS7_ILi256EEESB_EEES9_SE_SG_Li256ELb1ELb1ELb0ELb0EEENS1_36VarlenDynamicPersistentTileSchedulerILi128ELi96ELi256ELi128ELb0ELb1ELb1ELb1ELb1ELb1EEEEEEEEEvNT_6ParamsE,"a",@progbits
	.sectionflags	@""
	.align	4
.nv.constant0._ZN7cutlass13device_kernelIN5flash11enable_sm90INS1_16FlashAttnFwdSm90INS1_25CollectiveMainloopFwdSm90ILi2EN4cute5tupleIJNS5_1CILi1EEES8_S8_EEENS6_IJNS7_ILi128EEENS7_ILi96EEENS7_ILi64EEEEEELi256ENS_10bfloat16_tEfNS_4arch4Sm90ELb1ELb0ELb0ELb1ELb0ELb0ELb0ELb1ELb0ELb1ELb0ELb0EEENS1_21CollectiveEpilogueFwdINS6_IJSA_NS7_ILi256EEESB_EEES9_SE_SG_Li256ELb1ELb1ELb0ELb0EEENS1_36VarlenDynamicPersistentTileSchedulerILi128ELi96ELi256ELi128ELb0ELb1ELb1ELb1ELb1ELb1EEEEEEEEEvNT_6ParamsE:
	.zero		3328


//--------------------- .nv.constant0._ZN7cutlass13device_kernelIN5flash11enable_sm90INS1_16FlashAttnFwdSm90INS1_25CollectiveMainloopFwdSm90ILi2EN4cute5tupleIJNS5_1CILi1EEES8_S8_EEENS6_IJNS7_ILi128EEENS7_ILi96EEENS7_ILi64EEEEEELi256ENS_10bfloat16_tEfNS_4arch4Sm90ELb1ELb0ELb0ELb1ELb0ELb1ELb0ELb1ELb0ELb1ELb0ELb0EEENS1_21CollectiveEpilogueFwdINS6_IJSA_NS7_ILi256EEESB_EEES9_SE_SG_Li256ELb1ELb1ELb0ELb0EEENS1_36VarlenDynamicPersistentTileSchedulerILi128ELi96ELi256ELi128ELb0ELb1ELb1ELb1ELb1ELb1EEEEEEEEEvNT_6ParamsE --------------------------
	.section	.nv.constant0._ZN7cutlass13device_kernelIN5flash11enable_sm90INS1_16FlashAttnFwdSm90INS1_25CollectiveMainloopFwdSm90ILi2EN4cute5tupleIJNS5_1CILi1EEES8_S8_EEENS6_IJNS7_ILi128EEENS7_ILi96EEENS7_ILi64EEEEEELi256ENS_10bfloat16_tEfNS_4arch4Sm90ELb1ELb0ELb0ELb1ELb0ELb1ELb0ELb1ELb0ELb1ELb0ELb0EEENS1_21CollectiveEpilogueFwdINS6_IJSA_NS7_ILi256EEESB_EEES9_SE_SG_Li256ELb1ELb1ELb0ELb0EEENS1_36VarlenDynamicPersistentTileSchedulerILi128ELi96ELi256ELi128ELb0ELb1ELb1ELb1ELb1ELb1EEEEEEEEEvNT_6ParamsE,"a",@progbits
	.sectionflags	@""
	.align	4
.nv.constant0._ZN7cutlass13device_kernelIN5flash11enable_sm90INS1_16FlashAttnFwdSm90INS1_25CollectiveMainloopFwdSm90ILi2EN4cute5tupleIJNS5_1CILi1EEES8_S8_EEENS6_IJNS7_ILi128EEENS7_ILi96EEENS7_ILi64EEEEEELi256ENS_10bfloat16_tEfNS_4arch4Sm90ELb1ELb0ELb0ELb1ELb0ELb1ELb0ELb1ELb0ELb1ELb0ELb0EEENS1_21CollectiveEpilogueFwdINS6_IJSA_NS7_ILi256EEESB_EEES9_SE_SG_Li256ELb1ELb1ELb0ELb0EEENS1_36VarlenDynamicPersistentTileSchedulerILi128ELi96ELi256ELi128ELb0ELb1ELb1ELb1ELb1ELb1EEEEEEEEEvNT_6ParamsE:
	.zero		3328


//--------------------- .nv.constant0._ZN7cutlass13device_kernelIN5flash11enable_sm90INS1_16FlashAttnFwdSm90INS1_25CollectiveMainloopFwdSm90ILi2EN4cute5tupleIJNS5_1CILi1EEES8_S8_EEENS6_IJNS7_ILi128EEENS7_ILi96EEENS7_ILi64EEEEEELi256ENS_10bfloat16_tEfNS_4arch4Sm90ELb1ELb0ELb0ELb1ELb0ELb0ELb1ELb1ELb0ELb1ELb0ELb0EEENS1_21CollectiveEpilogueFwdINS6_IJSA_NS7_ILi256EEESB_EEES9_SE_SG_Li256ELb1ELb1ELb0ELb0EEENS1_36VarlenDynamicPersistentTileSchedulerILi128ELi96ELi256ELi128ELb0ELb1ELb1ELb1ELb1ELb1EEEEEEEEEvNT_6ParamsE --------------------------
	.section	.nv.constant0._ZN7cutlass13device_kernelIN5flash11enable_sm90INS1_16FlashAttnFwdSm90INS1_25CollectiveMainloopFwdSm90ILi2EN4cute5tupleIJNS5_1CILi1EEES8_S8_EEENS6_IJNS7_ILi128EEENS7_ILi96EEENS7_ILi64EEEEEELi256ENS_10bfloat16_tEfNS_4arch4Sm90ELb1ELb0ELb0ELb1ELb0ELb0ELb1ELb1ELb0ELb1ELb0ELb0EEENS1_21CollectiveEpilogueFwdINS6_IJSA_NS7_ILi256EEESB_EEES9_SE_SG_Li256ELb1ELb1ELb0ELb0EEENS1_36VarlenDynamicPersistentTileSchedulerILi128ELi96ELi256ELi128ELb0ELb1ELb1ELb1ELb1ELb1EEEEEEEEEvNT_6ParamsE,"a",@progbits
	.sectionflags	@""
	.align	4
.nv.constant0._ZN7cutlass13device_kernelIN5flash11enable_sm90INS1_16FlashAttnFwdSm90INS1_25CollectiveMainloopFwdSm90ILi2EN4cute5tupleIJNS5_1CILi1EEES8_S8_EEENS6_IJNS7_ILi128EEENS7_ILi96EEENS7_ILi64EEEEEELi256ENS_10bfloat16_tEfNS_4arch4Sm90ELb1ELb0ELb0ELb1ELb0ELb0ELb1ELb1ELb0ELb1ELb0ELb0EEENS1_21CollectiveEpilogueFwdINS6_IJSA_NS7_ILi256EEESB_EEES9_SE_SG_Li256ELb1ELb1ELb0ELb0EEENS1_36VarlenDynamicPersistentTileSchedulerILi128ELi96ELi256ELi128ELb0ELb1ELb1ELb1ELb1ELb1EEEEEEEEEvNT_6ParamsE:
	.zero		3584


//--------------------- .nv.constant0._ZN7cutlass13device_kernelIN5flash11enable_sm90INS1_16FlashAttnFwdSm90INS1_25CollectiveMainloopFwdSm90ILi2EN4cute5tupleIJNS5_1CILi1EEES8_S8_EEENS6_IJNS7_ILi128EEENS7_ILi96EEENS7_ILi64EEEEEELi256ENS_10bfloat16_tEfNS_4arch4Sm90ELb1ELb0ELb0ELb1ELb0ELb1ELb1ELb1ELb0ELb1ELb0ELb0EEENS1_21CollectiveEpilogueFwdINS6_IJSA_NS7_ILi256EEESB_EEES9_SE_SG_Li256ELb1ELb1ELb0ELb0EEENS1_36VarlenDynamicPersistentTileSchedulerILi128ELi96ELi256ELi128ELb0ELb1ELb1ELb1ELb1ELb1EEEEEEEEEvNT_6ParamsE --------------------------
	.section	.nv.constant0._ZN7cutlass13device_kernelIN5flash11enable_sm90INS1_16FlashAttnFwdSm90INS1_25CollectiveMainloopFwdSm90ILi2EN4cute5tupleIJNS5_1CILi1EEES8_S8_EEENS6_IJNS7_ILi128EEENS7_ILi96EEENS7_ILi64EEEEEELi256ENS_10bfloat16_tEfNS_4arch4Sm90ELb1ELb0ELb0ELb1ELb0ELb1ELb1ELb1ELb0ELb1ELb0ELb0EEENS1_21CollectiveEpilogueFwdINS6_IJSA_NS7_ILi256EEESB_EEES9_SE_SG_Li256ELb1ELb1ELb0ELb0EEENS1_36VarlenDynamicPersistentTileSchedulerILi128ELi96ELi256ELi128ELb0ELb1ELb1ELb1ELb1ELb1EEEEEEEEEvNT_6ParamsE,"a",@progbits
	.sectionflags	@""
	.align	4
.nv.constant0._ZN7cutlass13device_kernelIN5flash11enable_sm90INS1_16FlashAttnFwdSm90INS1_25CollectiveMainloopFwdSm90ILi2EN4cute5tupleIJNS5_1CILi1EEES8_S8_EEENS6_IJNS7_ILi128EEENS7_ILi96EEENS7_ILi64EEEEEELi256ENS_10bfloat16_tEfNS_4arch4Sm90ELb1ELb0ELb0ELb1ELb0ELb1ELb1ELb1ELb0ELb1ELb0ELb0EEENS1_21CollectiveEpilogueFwdINS6_IJSA_NS7_ILi256EEESB_EEES9_SE_SG_Li256ELb1ELb1ELb0ELb0EEENS1_36VarlenDynamicPersistentTileSchedulerILi128ELi96ELi256ELi128ELb0ELb1ELb1ELb1ELb1ELb1EEEEEEEEEvNT_6ParamsE:
	.zero		3584


//--------------------- SYMBOLS --------------------------

	.type		.nv.reservedSmem.offset0,@object
	.size		.nv.reservedSmem.offset0,0x4
	.type		__assertfail,@function
